	.target	sm_90a

	.elftype	@"ET_EXEC"


//--------------------- .note.nv.tkinfo           --------------------------
	.section	.note.nv.tkinfo,"",@"SHT_NOTE"
	.sectionflags	@"SHF_NOTE_NV_TKINFO"
	.tkinfo
        /*0018*/ 	.word	0x00000002
        /*0030*/ 	.string	""
        /*0030*/ 	.string	"ptxas"
        /*0030*/ 	.string	"Cuda compilation tools, release 13.0, V13.0.88"
        /*0030*/ 	.string	"Build cuda_13.0.r13.0/compiler.36424714_0"
        /*0030*/ 	.string	"-arch sm_90a -m 64 "



//--------------------- .note.nv.cuinfo           --------------------------
	.section	.note.nv.cuinfo,"",@"SHT_NOTE"
	.sectionflags	@"SHF_NOTE_NV_CUINFO"
        /*0018*/ 	.short	0x0002
        /*001a*/ 	.short	0x005a
        /*001c*/ 	.short	0x0082
	.zero		2


//--------------------- .nv.info                  --------------------------
	.section	.nv.info,"",@"SHT_CUDA_INFO"
	.align	4


	//----- nvinfo : EIATTR_REGCOUNT
	.align		4
        /*0000*/ 	.byte	0x04, 0x2f
        /*0002*/ 	.short	(.L_10 - .L_9)
	.align		4
.L_9:
        /*0004*/ 	.word	index@(_ZN10layer_norm13ln_fwd_kernelINS_13Kernel_traitsIfffffjLj2048ELj1ELj4ELj1ELj16ENS_18Kernel_traits_baseILj2048EfffffjLj128EEEEELb1ELb1ELb1ELb1EEEvNS_9FwdParamsE)
        /*0008*/ 	.word	0x000000ff


	//----- nvinfo : EIATTR_FRAME_SIZE
	.align		4
.L_10:
        /*000c*/ 	.byte	0x04, 0x11
        /*000e*/ 	.short	(.L_12 - .L_11)
	.align		4
.L_11:
        /*0010*/ 	.word	index@(_ZN10layer_norm13ln_fwd_kernelINS_13Kernel_traitsIfffffjLj2048ELj1ELj4ELj1ELj16ENS_18Kernel_traits_baseILj2048EfffffjLj128EEEEELb1ELb1ELb1ELb1EEEvNS_9FwdParamsE)
        /*0014*/ 	.word	0x00000098


	//----- nvinfo : EIATTR_REGCOUNT
	.align		4
.L_12:
        /*0018*/ 	.byte	0x04, 0x2f
        /*001a*/ 	.short	(.L_14 - .L_13)
	.align		4
.L_13:
        /*001c*/ 	.word	index@(_ZN10layer_norm13ln_fwd_kernelINS_13Kernel_traitsIfffffjLj2048ELj1ELj4ELj1ELj16ENS_18Kernel_traits_baseILj2048EfffffjLj128EEEEELb1ELb1ELb1ELb0EEEvNS_9FwdParamsE)
        /*0020*/ 	.word	0x000000ff


	//----- nvinfo : EIATTR_FRAME_SIZE
	.align		4
.L_14:
        /*0024*/ 	.byte	0x04, 0x11
        /*0026*/ 	.short	(.L_16 - .L_15)
	.align		4
.L_15:
        /*0028*/ 	.word	index@(_ZN10layer_norm13ln_fwd_kernelINS_13Kernel_traitsIfffffjLj2048ELj1ELj4ELj1ELj16ENS_18Kernel_traits_baseILj2048EfffffjLj128EEEEELb1ELb1ELb1ELb0EEEvNS_9FwdParamsE)
        /*002c*/ 	.word	0x000000a8


	//----- nvinfo : EIATTR_REGCOUNT
	.align		4
.L_16:
        /*0030*/ 	.byte	0x04, 0x2f
        /*0032*/ 	.short	(.L_18 - .L_17)
	.align		4
.L_17:
        /*0034*/ 	.word	index@(_ZN10layer_norm13ln_fwd_kernelINS_13Kernel_traitsIfffffjLj2048ELj1ELj4ELj1ELj16ENS_18Kernel_traits_baseILj2048EfffffjLj128EEEEELb1ELb1ELb0ELb1EEEvNS_9FwdParamsE)
        /*0038*/ 	.word	0x000000ff


	//----- nvinfo : EIATTR_FRAME_SIZE
	.align		4
.L_18:
        /*003c*/ 	.byte	0x04, 0x11
        /*003e*/ 	.short	(.L_20 - .L_19)
	.align		4
.L_19:
        /*0040*/ 	.word	index@(_ZN10layer_norm13ln_fwd_kernelINS_13Kernel_traitsIfffffjLj2048ELj1ELj4ELj1ELj16ENS_18Kernel_traits_baseILj2048EfffffjLj128EEEEELb1ELb1ELb0ELb1EEEvNS_9FwdParamsE)
        /*0044*/ 	.word	0x000000c0


	//----- nvinfo : EIATTR_REGCOUNT
	.align		4
.L_20:
        /*0048*/ 	.byte	0x04, 0x2f
        /*004a*/ 	.short	(.L_22 - .L_21)
	.align		4
.L_21:
        /*004c*/ 	.word	index@(_ZN10layer_norm13ln_fwd_kernelINS_13Kernel_traitsIfffffjLj2048ELj1ELj4ELj1ELj16ENS_18Kernel_traits_baseILj2048EfffffjLj128EEEEELb1ELb1ELb0ELb0EEEvNS_9FwdParamsE)
        /*0050*/ 	.word	0x000000ff


	//----- nvinfo : EIATTR_FRAME_SIZE
	.align		4
.L_22:
        /*0054*/ 	.byte	0x04, 0x11
        /*0056*/ 	.short	(.L_24 - .L_23)
	.align		4
.L_23:
        /*0058*/ 	.word	index@(_ZN10layer_norm13ln_fwd_kernelINS_13Kernel_traitsIfffffjLj2048ELj1ELj4ELj1ELj16ENS_18Kernel_traits_baseILj2048EfffffjLj128EEEEELb1ELb1ELb0ELb0EEEvNS_9FwdParamsE)
        /*005c*/ 	.word	0x00000088


	//----- nvinfo : EIATTR_REGCOUNT
	.align		4
.L_24:
        /*0060*/ 	.byte	0x04, 0x2f
        /*0062*/ 	.short	(.L_26 - .L_25)
	.align		4
.L_25:
        /*0064*/ 	.word	index@(_ZN10layer_norm13ln_fwd_kernelINS_13Kernel_traitsIfffffjLj2048ELj1ELj4ELj1ELj16ENS_18Kernel_traits_baseILj2048EfffffjLj128EEEEELb1ELb0ELb1ELb1EEEvNS_9FwdParamsE)
        /*0068*/ 	.word	0x000000ec


	//----- nvinfo : EIATTR_FRAME_SIZE
	.align		4
.L_26:
        /*006c*/ 	.byte	0x04, 0x11
        /*006e*/ 	.short	(.L_28 - .L_27)
	.align		4
.L_27:
        /*0070*/ 	.word	index@(_ZN10layer_norm13ln_fwd_kernelINS_13Kernel_traitsIfffffjLj2048ELj1ELj4ELj1ELj16ENS_18Kernel_traits_baseILj2048EfffffjLj128EEEEELb1ELb0ELb1ELb1EEEvNS_9FwdParamsE)
        /*0074*/ 	.word	0x00000000


	//----- nvinfo : EIATTR_REGCOUNT
	.align		4
.L_28:
        /*0078*/ 	.byte	0x04, 0x2f
        /*007a*/ 	.short	(.L_30 - .L_29)
	.align		4
.L_29:
        /*007c*/ 	.word	index@(_ZN10layer_norm13ln_fwd_kernelINS_13Kernel_traitsIfffffjLj2048ELj1ELj4ELj1ELj16ENS_18Kernel_traits_baseILj2048EfffffjLj128EEEEELb1ELb0ELb1ELb0EEEvNS_9FwdParamsE)
        /*0080*/ 	.word	0x000000f1


	//----- nvinfo : EIATTR_FRAME_SIZE
	.align		4
.L_30:
        /*0084*/ 	.byte	0x04, 0x11
        /*0086*/ 	.short	(.L_32 - .L_31)
	.align		4
.L_31:
        /*0088*/ 	.word	index@(_ZN10layer_norm13ln_fwd_kernelINS_13Kernel_traitsIfffffjLj2048ELj1ELj4ELj1ELj16ENS_18Kernel_traits_baseILj2048EfffffjLj128EEEEELb1ELb0ELb1ELb0EEEvNS_9FwdParamsE)
        /*008c*/ 	.word	0x00000000


	//----- nvinfo : EIATTR_REGCOUNT
	.align		4
.L_32:
        /*0090*/ 	.byte	0x04, 0x2f
        /*0092*/ 	.short	(.L_34 - .L_33)
	.align		4
.L_33:
        /*0094*/ 	.word	index@(_ZN10layer_norm13ln_fwd_kernelINS_13Kernel_traitsIfffffjLj2048ELj1ELj4ELj1ELj16ENS_18Kernel_traits_baseILj2048EfffffjLj128EEEEELb1ELb0ELb0ELb1EEEvNS_9FwdParamsE)
        /*0098*/ 	.word	0x000000f4


	//----- nvinfo : EIATTR_FRAME_SIZE
	.align		4
.L_34:
        /*009c*/ 	.byte	0x04, 0x11
        /*009e*/ 	.short	(.L_36 - .L_35)
	.align		4
.L_35:
        /*00a0*/ 	.word	index@(_ZN10layer_norm13ln_fwd_kernelINS_13Kernel_traitsIfffffjLj2048ELj1ELj4ELj1ELj16ENS_18Kernel_traits_baseILj2048EfffffjLj128EEEEELb1ELb0ELb0ELb1EEEvNS_9FwdParamsE)
        /*00a4*/ 	.word	0x00000000


	//----- nvinfo : EIATTR_REGCOUNT
	.align		4
.L_36:
        /*00a8*/ 	.byte	0x04, 0x2f
        /*00aa*/ 	.short	(.L_38 - .L_37)
	.align		4
.L_37:
        /*00ac*/ 	.word	index@(_ZN10layer_norm13ln_fwd_kernelINS_13Kernel_traitsIfffffjLj2048ELj1ELj4ELj1ELj16ENS_18Kernel_traits_baseILj2048EfffffjLj128EEEEELb1ELb0ELb0ELb0EEEvNS_9FwdParamsE)
        /*00b0*/ 	.word	0x000000e4


	//----- nvinfo : EIATTR_FRAME_SIZE
	.align		4
.L_38:
        /*00b4*/ 	.byte	0x04, 0x11
        /*00b6*/ 	.short	(.L_40 - .L_39)
	.align		4
.L_39:
        /*00b8*/ 	.word	index@(_ZN10layer_norm13ln_fwd_kernelINS_13Kernel_traitsIfffffjLj2048ELj1ELj4ELj1ELj16ENS_18Kernel_traits_baseILj2048EfffffjLj128EEEEELb1ELb0ELb0ELb0EEEvNS_9FwdParamsE)
        /*00bc*/ 	.word	0x00000000


	//----- nvinfo : EIATTR_REGCOUNT
	.align		4
.L_40:
        /*00c0*/ 	.byte	0x04, 0x2f
        /*00c2*/ 	.short	(.L_42 - .L_41)
	.align		4
.L_41:
        /*00c4*/ 	.word	index@(_ZN10layer_norm13ln_fwd_kernelINS_13Kernel_traitsIfffffjLj2048ELj1ELj4ELj1ELj16ENS_18Kernel_traits_baseILj2048EfffffjLj128EEEEELb0ELb1ELb1ELb1EEEvNS_9FwdParamsE)
        /*00c8*/ 	.word	0x000000ff


	//----- nvinfo : EIATTR_FRAME_SIZE
	.align		4
.L_42:
        /*00cc*/ 	.byte	0x04, 0x11
        /*00ce*/ 	.short	(.L_44 - .L_43)
	.align		4
.L_43:
        /*00d0*/ 	.word	index@(_ZN10layer_norm13ln_fwd_kernelINS_13Kernel_traitsIfffffjLj2048ELj1ELj4ELj1ELj16ENS_18Kernel_traits_baseILj2048EfffffjLj128EEEEELb0ELb1ELb1ELb1EEEvNS_9FwdParamsE)
        /*00d4*/ 	.word	0x00000060


	//----- nvinfo : EIATTR_REGCOUNT
	.align		4
.L_44:
        /*00d8*/ 	.byte	0x04, 0x2f
        /*00da*/ 	.short	(.L_46 - .L_45)
	.align		4
.L_45:
        /*00dc*/ 	.word	index@(_ZN10layer_norm13ln_fwd_kernelINS_13Kernel_traitsIfffffjLj2048ELj1ELj4ELj1ELj16ENS_18Kernel_traits_baseILj2048EfffffjLj128EEEEELb0ELb1ELb1ELb0EEEvNS_9FwdParamsE)
        /*00e0*/ 	.word	0x000000ff


	//----- nvinfo : EIATTR_FRAME_SIZE
	.align		4
.L_46:
        /*00e4*/ 	.byte	0x04, 0x11
        /*00e6*/ 	.short	(.L_48 - .L_47)
	.align		4
.L_47:
        /*00e8*/ 	.word	index@(_ZN10layer_norm13ln_fwd_kernelINS_13Kernel_traitsIfffffjLj2048ELj1ELj4ELj1ELj16ENS_18Kernel_traits_baseILj2048EfffffjLj128EEEEELb0ELb1ELb1ELb0EEEvNS_9FwdParamsE)
        /*00ec*/ 	.word	0x00000078


	//----- nvinfo : EIATTR_REGCOUNT
	.align		4
.L_48:
        /*00f0*/ 	.byte	0x04, 0x2f
        /*00f2*/ 	.short	(.L_50 - .L_49)
	.align		4
.L_49:
        /*00f4*/ 	.word	index@(_ZN10layer_norm13ln_fwd_kernelINS_13Kernel_traitsIfffffjLj2048ELj1ELj4ELj1ELj16ENS_18Kernel_traits_baseILj2048EfffffjLj128EEEEELb0ELb1ELb0ELb1EEEvNS_9FwdParamsE)
        /*00f8*/ 	.word	0x000000ff


	//----- nvinfo : EIATTR_FRAME_SIZE
	.align		4
.L_50:
        /*00fc*/ 	.byte	0x04, 0x11
        /*00fe*/ 	.short	(.L_52 - .L_51)
	.align		4
.L_51:
        /*0100*/ 	.word	index@(_ZN10layer_norm13ln_fwd_kernelINS_13Kernel_traitsIfffffjLj2048ELj1ELj4ELj1ELj16ENS_18Kernel_traits_baseILj2048EfffffjLj128EEEEELb0ELb1ELb0ELb1EEEvNS_9FwdParamsE)
        /*0104*/ 	.word	0x00000080


	//----- nvinfo : EIATTR_REGCOUNT
	.align		4
.L_52:
        /*0108*/ 	.byte	0x04, 0x2f
        /*010a*/ 	.short	(.L_54 - .L_53)
	.align		4
.L_53:
        /*010c*/ 	.word	index@(_ZN10layer_norm13ln_fwd_kernelINS_13Kernel_traitsIfffffjLj2048ELj1ELj4ELj1ELj16ENS_18Kernel_traits_baseILj2048EfffffjLj128EEEEELb0ELb1ELb0ELb0EEEvNS_9FwdParamsE)
        /*0110*/ 	.word	0x000000ff


	//----- nvinfo : EIATTR_FRAME_SIZE
	.align		4
.L_54:
        /*0114*/ 	.byte	0x04, 0x11
        /*0116*/ 	.short	(.L_56 - .L_55)
	.align		4
.L_55:
        /*0118*/ 	.word	index@(_ZN10layer_norm13ln_fwd_kernelINS_13Kernel_traitsIfffffjLj2048ELj1ELj4ELj1ELj16ENS_18Kernel_traits_baseILj2048EfffffjLj128EEEEELb0ELb1ELb0ELb0EEEvNS_9FwdParamsE)
        /*011c*/ 	.word	0x00000060


	//----- nvinfo : EIATTR_REGCOUNT
	.align		4
.L_56:
        /*0120*/ 	.byte	0x04, 0x2f
        /*0122*/ 	.short	(.L_58 - .L_57)
	.align		4
.L_57:
        /*0124*/ 	.word	index@(_ZN10layer_norm13ln_fwd_kernelINS_13Kernel_traitsIfffffjLj2048ELj1ELj4ELj1ELj16ENS_18Kernel_traits_baseILj2048EfffffjLj128EEEEELb0ELb0ELb1ELb1EEEvNS_9FwdParamsE)
        /*0128*/ 	.word	0x000000ec


	//----- nvinfo : EIATTR_FRAME_SIZE
	.align		4
.L_58:
        /*012c*/ 	.byte	0x04, 0x11
        /*012e*/ 	.short	(.L_60 - .L_59)
	.align		4
.L_59:
        /*0130*/ 	.word	index@(_ZN10layer_norm13ln_fwd_kernelINS_13Kernel_traitsIfffffjLj2048ELj1ELj4ELj1ELj16ENS_18Kernel_traits_baseILj2048EfffffjLj128EEEEELb0ELb0ELb1ELb1EEEvNS_9FwdParamsE)
        /*0134*/ 	.word	0x00000000


	//----- nvinfo : EIATTR_REGCOUNT
	.align		4
.L_60:
        /*0138*/ 	.byte	0x04, 0x2f
        /*013a*/ 	.short	(.L_62 - .L_61)
	.align		4
.L_61:
        /*013c*/ 	.word	index@(_ZN10layer_norm13ln_fwd_kernelINS_13Kernel_traitsIfffffjLj2048ELj1ELj4ELj1ELj16ENS_18Kernel_traits_baseILj2048EfffffjLj128EEEEELb0ELb0ELb1ELb0EEEvNS_9FwdParamsE)
        /*0140*/ 	.word	0x000000e3


	//----- nvinfo : EIATTR_FRAME_SIZE
	.align		4
.L_62:
        /*0144*/ 	.byte	0x04, 0x11
        /*0146*/ 	.short	(.L_64 - .L_63)
	.align		4
.L_63:
        /*0148*/ 	.word	index@(_ZN10layer_norm13ln_fwd_kernelINS_13Kernel_traitsIfffffjLj2048ELj1ELj4ELj1ELj16ENS_18Kernel_traits_baseILj2048EfffffjLj128EEEEELb0ELb0ELb1ELb0EEEvNS_9FwdParamsE)
        /*014c*/ 	.word	0x00000000


	//----- nvinfo : EIATTR_REGCOUNT
	.align		4
.L_64:
        /*0150*/ 	.byte	0x04, 0x2f
        /*0152*/ 	.short	(.L_66 - .L_65)
	.align		4
.L_65:
        /*0154*/ 	.word	index@(_ZN10layer_norm13ln_fwd_kernelINS_13Kernel_traitsIfffffjLj2048ELj1ELj4ELj1ELj16ENS_18Kernel_traits_baseILj2048EfffffjLj128EEEEELb0ELb0ELb0ELb1EEEvNS_9FwdParamsE)
        /*0158*/ 	.word	0x000000fe


	//----- nvinfo : EIATTR_FRAME_SIZE
	.align		4
.L_66:
        /*015c*/ 	.byte	0x04, 0x11
        /*015e*/ 	.short	(.L_68 - .L_67)
	.align		4
.L_67:
        /*0160*/ 	.word	index@(_ZN10layer_norm13ln_fwd_kernelINS_13Kernel_traitsIfffffjLj2048ELj1ELj4ELj1ELj16ENS_18Kernel_traits_baseILj2048EfffffjLj128EEEEELb0ELb0ELb0ELb1EEEvNS_9FwdParamsE)
        /*0164*/ 	.word	0x00000000


	//----- nvinfo : EIATTR_REGCOUNT
	.align		4
.L_68:
        /*0168*/ 	.byte	0x04, 0x2f
        /*016a*/ 	.short	(.L_70 - .L_69)
	.align		4
.L_69:
        /*016c*/ 	.word	index@(_ZN10layer_norm13ln_fwd_kernelINS_13Kernel_traitsIfffffjLj2048ELj1ELj4ELj1ELj16ENS_18Kernel_traits_baseILj2048EfffffjLj128EEEEELb0ELb0ELb0ELb0EEEvNS_9FwdParamsE)
        /*0170*/ 	.word	0x000000dd


	//----- nvinfo : EIATTR_FRAME_SIZE
	.align		4
.L_70:
        /*0174*/ 	.byte	0x04, 0x11
        /*0176*/ 	.short	(.L_72 - .L_71)
	.align		4
.L_71:
        /*0178*/ 	.word	index@(_ZN10layer_norm13ln_fwd_kernelINS_13Kernel_traitsIfffffjLj2048ELj1ELj4ELj1ELj16ENS_18Kernel_traits_baseILj2048EfffffjLj128EEEEELb0ELb0ELb0ELb0EEEvNS_9FwdParamsE)
        /*017c*/ 	.word	0x00000000


	//----- nvinfo : EIATTR_REGCOUNT
	.align		4
.L_72:
        /*0180*/ 	.byte	0x04, 0x2f
        /*0182*/ 	.short	(.L_74 - .L_73)
	.align		4
.L_73:
        /*0184*/ 	.word	index@(_ZN10layer_norm13ln_fwd_kernelINS_13Kernel_traitsI6__halfffffjLj2048ELj1ELj4ELj1ELj16ENS_18Kernel_traits_baseILj2048ES2_ffffjLj128EEEEELb1ELb1ELb1ELb1EEEvNS_9FwdParamsE)
        /*0188*/ 	.word	0x000000ff


	//----- nvinfo : EIATTR_FRAME_SIZE
	.align		4
.L_74:
        /*018c*/ 	.byte	0x04, 0x11
        /*018e*/ 	.short	(.L_76 - .L_75)
	.align		4
.L_75:
        /*0190*/ 	.word	index@(_ZN10layer_norm13ln_fwd_kernelINS_13Kernel_traitsI6__halfffffjLj2048ELj1ELj4ELj1ELj16ENS_18Kernel_traits_baseILj2048ES2_ffffjLj128EEEEELb1ELb1ELb1ELb1EEEvNS_9FwdParamsE)
        /*0194*/ 	.word	0x00000090


	//----- nvinfo : EIATTR_REGCOUNT
	.align		4
.L_76:
        /*0198*/ 	.byte	0x04, 0x2f
        /*019a*/ 	.short	(.L_78 - .L_77)
	.align		4
.L_77:
        /*019c*/ 	.word	index@(_ZN10layer_norm13ln_fwd_kernelINS_13Kernel_traitsI6__halfffffjLj2048ELj1ELj4ELj1ELj16ENS_18Kernel_traits_baseILj2048ES2_ffffjLj128EEEEELb1ELb1ELb1ELb0EEEvNS_9FwdParamsE)
        /*01a0*/ 	.word	0x000000ff


	//----- nvinfo : EIATTR_FRAME_SIZE
	.align		4
.L_78:
        /*01a4*/ 	.byte	0x04, 0x11
        /*01a6*/ 	.short	(.L_80 - .L_79)
	.align		4
.L_79:
        /*01a8*/ 	.word	index@(_ZN10layer_norm13ln_fwd_kernelINS_13Kernel_traitsI6__halfffffjLj2048ELj1ELj4ELj1ELj16ENS_18Kernel_traits_baseILj2048ES2_ffffjLj128EEEEELb1ELb1ELb1ELb0EEEvNS_9FwdParamsE)
        /*01ac*/ 	.word	0x000000a0


	//----- nvinfo : EIATTR_REGCOUNT
	.align		4
.L_80:
        /*01b0*/ 	.byte	0x04, 0x2f
        /*01b2*/ 	.short	(.L_82 - .L_81)
	.align		4
.L_81:
        /*01b4*/ 	.word	index@(_ZN10layer_norm13ln_fwd_kernelINS_13Kernel_traitsI6__halfffffjLj2048ELj1ELj4ELj1ELj16ENS_18Kernel_traits_baseILj2048ES2_ffffjLj128EEEEELb1ELb1ELb0ELb1EEEvNS_9FwdParamsE)
        /*01b8*/ 	.word	0x000000ff


	//----- nvinfo : EIATTR_FRAME_SIZE
	.align		4
.L_82:
        /*01bc*/ 	.byte	0x04, 0x11
        /*01be*/ 	.short	(.L_84 - .L_83)
	.align		4
.L_83:
        /*01c0*/ 	.word	index@(_ZN10layer_norm13ln_fwd_kernelINS_13Kernel_traitsI6__halfffffjLj2048ELj1ELj4ELj1ELj16ENS_18Kernel_traits_baseILj2048ES2_ffffjLj128EEEEELb1ELb1ELb0ELb1EEEvNS_9FwdParamsE)
        /*01c4*/ 	.word	0x000000b0


	//----- nvinfo : EIATTR_REGCOUNT
	.align		4
.L_84:
        /*01c8*/ 	.byte	0x04, 0x2f
        /*01ca*/ 	.short	(.L_86 - .L_85)
	.align		4
.L_85:
        /*01cc*/ 	.word	index@(_ZN10layer_norm13ln_fwd_kernelINS_13Kernel_traitsI6__halfffffjLj2048ELj1ELj4ELj1ELj16ENS_18Kernel_traits_baseILj2048ES2_ffffjLj128EEEEELb1ELb1ELb0ELb0EEEvNS_9FwdParamsE)
        /*01d0*/ 	.word	0x000000ff


	//----- nvinfo : EIATTR_FRAME_SIZE
	.align		4
.L_86:
        /*01d4*/ 	.byte	0x04, 0x11
        /*01d6*/ 	.short	(.L_88 - .L_87)
	.align		4
.L_87:
        /*01d8*/ 	.word	index@(_ZN10layer_norm13ln_fwd_kernelINS_13Kernel_traitsI6__halfffffjLj2048ELj1ELj4ELj1ELj16ENS_18Kernel_traits_baseILj2048ES2_ffffjLj128EEEEELb1ELb1ELb0ELb0EEEvNS_9FwdParamsE)
        /*01dc*/ 	.word	0x00000080


	//----- nvinfo : EIATTR_REGCOUNT
	.align		4
.L_88:
        /*01e0*/ 	.byte	0x04, 0x2f
        /*01e2*/ 	.short	(.L_90 - .L_89)
	.align		4
.L_89:
        /*01e4*/ 	.word	index@(_ZN10layer_norm13ln_fwd_kernelINS_13Kernel_traitsI6__halfffffjLj2048ELj1ELj4ELj1ELj16ENS_18Kernel_traits_baseILj2048ES2_ffffjLj128EEEEELb1ELb0ELb1ELb1EEEvNS_9FwdParamsE)
        /*01e8*/ 	.word	0x000000fe


	//----- nvinfo : EIATTR_FRAME_SIZE
	.align		4
.L_90:
        /*01ec*/ 	.byte	0x04, 0x11
        /*01ee*/ 	.short	(.L_92 - .L_91)
	.align		4
.L_91:
        /*01f0*/ 	.word	index@(_ZN10layer_norm13ln_fwd_kernelINS_13Kernel_traitsI6__halfffffjLj2048ELj1ELj4ELj1ELj16ENS_18Kernel_traits_baseILj2048ES2_ffffjLj128EEEEELb1ELb0ELb1ELb1EEEvNS_9FwdParamsE)
        /*01f4*/ 	.word	0x00000000


	//----- nvinfo : EIATTR_REGCOUNT
	.align		4
.L_92:
        /*01f8*/ 	.byte	0x04, 0x2f
        /*01fa*/ 	.short	(.L_94 - .L_93)
	.align		4
.L_93:
        /*01fc*/ 	.word	index@(_ZN10layer_norm13ln_fwd_kernelINS_13Kernel_traitsI6__halfffffjLj2048ELj1ELj4ELj1ELj16ENS_18Kernel_traits_baseILj2048ES2_ffffjLj128EEEEELb1ELb0ELb1ELb0EEEvNS_9FwdParamsE)
        /*0200*/ 	.word	0x000000f1


	//----- nvinfo : EIATTR_FRAME_SIZE
	.align		4
.L_94:
        /*0204*/ 	.byte	0x04, 0x11
        /*0206*/ 	.short	(.L_96 - .L_95)
	.align		4
.L_95:
        /*0208*/ 	.word	index@(_ZN10layer_norm13ln_fwd_kernelINS_13Kernel_traitsI6__halfffffjLj2048ELj1ELj4ELj1ELj16ENS_18Kernel_traits_baseILj2048ES2_ffffjLj128EEEEELb1ELb0ELb1ELb0EEEvNS_9FwdParamsE)
        /*020c*/ 	.word	0x00000000


	//----- nvinfo : EIATTR_REGCOUNT
	.align		4
.L_96:
        /*0210*/ 	.byte	0x04, 0x2f
        /*0212*/ 	.short	(.L_98 - .L_97)
	.align		4
.L_97:
        /*0214*/ 	.word	index@(_ZN10layer_norm13ln_fwd_kernelINS_13Kernel_traitsI6__halfffffjLj2048ELj1ELj4ELj1ELj16ENS_18Kernel_traits_baseILj2048ES2_ffffjLj128EEEEELb1ELb0ELb0ELb1EEEvNS_9FwdParamsE)
        /*0218*/ 	.word	0x000000ff


	//----- nvinfo : EIATTR_FRAME_SIZE
	.align		4
.L_98:
        /*021c*/ 	.byte	0x04, 0x11
        /*021e*/ 	.short	(.L_100 - .L_99)
	.align		4
.L_99:
        /*0220*/ 	.word	index@(_ZN10layer_norm13ln_fwd_kernelINS_13Kernel_traitsI6__halfffffjLj2048ELj1ELj4ELj1ELj16ENS_18Kernel_traits_baseILj2048ES2_ffffjLj128EEEEELb1ELb0ELb0ELb1EEEvNS_9FwdParamsE)
        /*0224*/ 	.word	0x00000018


	//----- nvinfo : EIATTR_REGCOUNT
	.align		4
.L_100:
        /*0228*/ 	.byte	0x04, 0x2f
        /*022a*/ 	.short	(.L_102 - .L_101)
	.align		4
.L_101:
        /*022c*/ 	.word	index@(_ZN10layer_norm13ln_fwd_kernelINS_13Kernel_traitsI6__halfffffjLj2048ELj1ELj4ELj1ELj16ENS_18Kernel_traits_baseILj2048ES2_ffffjLj128EEEEELb1ELb0ELb0ELb0EEEvNS_9FwdParamsE)
        /*0230*/ 	.word	0x000000e5


	//----- nvinfo : EIATTR_FRAME_SIZE
	.align		4
.L_102:
        /*0234*/ 	.byte	0x04, 0x11
        /*0236*/ 	.short	(.L_104 - .L_103)
	.align		4
.L_103:
        /*0238*/ 	.word	index@(_ZN10layer_norm13ln_fwd_kernelINS_13Kernel_traitsI6__halfffffjLj2048ELj1ELj4ELj1ELj16ENS_18Kernel_traits_baseILj2048ES2_ffffjLj128EEEEELb1ELb0ELb0ELb0EEEvNS_9FwdParamsE)
        /*023c*/ 	.word	0x00000000


	//----- nvinfo : EIATTR_REGCOUNT
	.align		4
.L_104:
        /*0240*/ 	.byte	0x04, 0x2f
        /*0242*/ 	.short	(.L_106 - .L_105)
	.align		4
.L_105:
        /*0244*/ 	.word	index@(_ZN10layer_norm13ln_fwd_kernelINS_13Kernel_traitsI6__halfffffjLj2048ELj1ELj4ELj1ELj16ENS_18Kernel_traits_baseILj2048ES2_ffffjLj128EEEEELb0ELb1ELb1ELb1EEEvNS_9FwdParamsE)
        /*0248*/ 	.word	0x000000ff


	//----- nvinfo : EIATTR_FRAME_SIZE
	.align		4
.L_106:
        /*024c*/ 	.byte	0x04, 0x11
        /*024e*/ 	.short	(.L_108 - .L_107)
	.align		4
.L_107:
        /*0250*/ 	.word	index@(_ZN10layer_norm13ln_fwd_kernelINS_13Kernel_traitsI6__halfffffjLj2048ELj1ELj4ELj1ELj16ENS_18Kernel_traits_baseILj2048ES2_ffffjLj128EEEEELb0ELb1ELb1ELb1EEEvNS_9FwdParamsE)
        /*0254*/ 	.word	0x00000058


	//----- nvinfo : EIATTR_REGCOUNT
	.align		4
.L_108:
        /*0258*/ 	.byte	0x04, 0x2f
        /*025a*/ 	.short	(.L_110 - .L_109)
	.align		4
.L_109:
        /*025c*/ 	.word	index@(_ZN10layer_norm13ln_fwd_kernelINS_13Kernel_traitsI6__halfffffjLj2048ELj1ELj4ELj1ELj16ENS_18Kernel_traits_baseILj2048ES2_ffffjLj128EEEEELb0ELb1ELb1ELb0EEEvNS_9FwdParamsE)
        /*0260*/ 	.word	0x000000ff


	//----- nvinfo : EIATTR_FRAME_SIZE
	.align		4
.L_110:
        /*0264*/ 	.byte	0x04, 0x11
        /*0266*/ 	.short	(.L_112 - .L_111)
	.align		4
.L_111:
        /*0268*/ 	.word	index@(_ZN10layer_norm13ln_fwd_kernelINS_13Kernel_traitsI6__halfffffjLj2048ELj1ELj4ELj1ELj16ENS_18Kernel_traits_baseILj2048ES2_ffffjLj128EEEEELb0ELb1ELb1ELb0EEEvNS_9FwdParamsE)
        /*026c*/ 	.word	0x00000068


	//----- nvinfo : EIATTR_REGCOUNT
	.align		4
.L_112:
        /*0270*/ 	.byte	0x04, 0x2f
        /*0272*/ 	.short	(.L_114 - .L_113)
	.align		4
.L_113:
        /*0274*/ 	.word	index@(_ZN10layer_norm13ln_fwd_kernelINS_13Kernel_traitsI6__halfffffjLj2048ELj1ELj4ELj1ELj16ENS_18Kernel_traits_baseILj2048ES2_ffffjLj128EEEEELb0ELb1ELb0ELb1EEEvNS_9FwdParamsE)
        /*0278*/ 	.word	0x000000ff


	//----- nvinfo : EIATTR_FRAME_SIZE
	.align		4
.L_114:
        /*027c*/ 	.byte	0x04, 0x11
        /*027e*/ 	.short	(.L_116 - .L_115)
	.align		4
.L_115:
        /*0280*/ 	.word	index@(_ZN10layer_norm13ln_fwd_kernelINS_13Kernel_traitsI6__halfffffjLj2048ELj1ELj4ELj1ELj16ENS_18Kernel_traits_baseILj2048ES2_ffffjLj128EEEEELb0ELb1ELb0ELb1EEEvNS_9FwdParamsE)
        /*0284*/ 	.word	0x00000088


	//----- nvinfo : EIATTR_REGCOUNT
	.align		4
.L_116:
        /*0288*/ 	.byte	0x04, 0x2f
        /*028a*/ 	.short	(.L_118 - .L_117)
	.align		4
.L_117:
        /*028c*/ 	.word	index@(_ZN10layer_norm13ln_fwd_kernelINS_13Kernel_traitsI6__halfffffjLj2048ELj1ELj4ELj1ELj16ENS_18Kernel_traits_baseILj2048ES2_ffffjLj128EEEEELb0ELb1ELb0ELb0EEEvNS_9FwdParamsE)
        /*0290*/ 	.word	0x000000ff


	//----- nvinfo : EIATTR_FRAME_SIZE
	.align		4
.L_118:
        /*0294*/ 	.byte	0x04, 0x11
        /*0296*/ 	.short	(.L_120 - .L_119)
	.align		4
.L_119:
        /*0298*/ 	.word	index@(_ZN10layer_norm13ln_fwd_kernelINS_13Kernel_traitsI6__halfffffjLj2048ELj1ELj4ELj1ELj16ENS_18Kernel_traits_baseILj2048ES2_ffffjLj128EEEEELb0ELb1ELb0ELb0EEEvNS_9FwdParamsE)
        /*029c*/ 	.word	0x00000050


	//----- nvinfo : EIATTR_REGCOUNT
	.align		4
.L_120:
        /*02a0*/ 	.byte	0x04, 0x2f
        /*02a2*/ 	.short	(.L_122 - .L_121)
	.align		4
.L_121:
        /*02a4*/ 	.word	index@(_ZN10layer_norm13ln_fwd_kernelINS_13Kernel_traitsI6__halfffffjLj2048ELj1ELj4ELj1ELj16ENS_18Kernel_traits_baseILj2048ES2_ffffjLj128EEEEELb0ELb0ELb1ELb1EEEvNS_9FwdParamsE)
        /*02a8*/ 	.word	0x000000f0


	//----- nvinfo : EIATTR_FRAME_SIZE
	.align		4
.L_122:
        /*02ac*/ 	.byte	0x04, 0x11
        /*02ae*/ 	.short	(.L_124 - .L_123)
	.align		4
.L_123:
        /*02b0*/ 	.word	index@(_ZN10layer_norm13ln_fwd_kernelINS_13Kernel_traitsI6__halfffffjLj2048ELj1ELj4ELj1ELj16ENS_18Kernel_traits_baseILj2048ES2_ffffjLj128EEEEELb0ELb0ELb1ELb1EEEvNS_9FwdParamsE)
        /*02b4*/ 	.word	0x00000000


	//----- nvinfo : EIATTR_REGCOUNT
	.align		4
.L_124:
        /*02b8*/ 	.byte	0x04, 0x2f
        /*02ba*/ 	.short	(.L_126 - .L_125)
	.align		4
.L_125:
        /*02bc*/ 	.word	index@(_ZN10layer_norm13ln_fwd_kernelINS_13Kernel_traitsI6__halfffffjLj2048ELj1ELj4ELj1ELj16ENS_18Kernel_traits_baseILj2048ES2_ffffjLj128EEEEELb0ELb0ELb1ELb0EEEvNS_9FwdParamsE)
        /*02c0*/ 	.word	0x000000e3


	//----- nvinfo : EIATTR_FRAME_SIZE
	.align		4
.L_126:
        /*02c4*/ 	.byte	0x04, 0x11
        /*02c6*/ 	.short	(.L_128 - .L_127)
	.align		4
.L_127:
        /*02c8*/ 	.word	index@(_ZN10layer_norm13ln_fwd_kernelINS_13Kernel_traitsI6__halfffffjLj2048ELj1ELj4ELj1ELj16ENS_18Kernel_traits_baseILj2048ES2_ffffjLj128EEEEELb0ELb0ELb1ELb0EEEvNS_9FwdParamsE)
        /*02cc*/ 	.word	0x00000000


	//----- nvinfo : EIATTR_REGCOUNT
	.align		4
.L_128:
        /*02d0*/ 	.byte	0x04, 0x2f
        /*02d2*/ 	.short	(.L_130 - .L_129)
	.align		4
.L_129:
        /*02d4*/ 	.word	index@(_ZN10layer_norm13ln_fwd_kernelINS_13Kernel_traitsI6__halfffffjLj2048ELj1ELj4ELj1ELj16ENS_18Kernel_traits_baseILj2048ES2_ffffjLj128EEEEELb0ELb0ELb0ELb1EEEvNS_9FwdParamsE)
        /*02d8*/ 	.word	0x000000fc


	//----- nvinfo : EIATTR_FRAME_SIZE
	.align		4
.L_130:
        /*02dc*/ 	.byte	0x04, 0x11
        /*02de*/ 	.short	(.L_132 - .L_131)
	.align		4
.L_131:
        /*02e0*/ 	.word	index@(_ZN10layer_norm13ln_fwd_kernelINS_13Kernel_traitsI6__halfffffjLj2048ELj1ELj4ELj1ELj16ENS_18Kernel_traits_baseILj2048ES2_ffffjLj128EEEEELb0ELb0ELb0ELb1EEEvNS_9FwdParamsE)
        /*02e4*/ 	.word	0x00000000


	//----- nvinfo : EIATTR_REGCOUNT
	.align		4
.L_132:
        /*02e8*/ 	.byte	0x04, 0x2f
        /*02ea*/ 	.short	(.L_134 - .L_133)
	.align		4
.L_133:
        /*02ec*/ 	.word	index@(_ZN10layer_norm13ln_fwd_kernelINS_13Kernel_traitsI6__halfffffjLj2048ELj1ELj4ELj1ELj16ENS_18Kernel_traits_baseILj2048ES2_ffffjLj128EEEEELb0ELb0ELb0ELb0EEEvNS_9FwdParamsE)
        /*02f0*/ 	.word	0x000000dd


	//----- nvinfo : EIATTR_FRAME_SIZE
	.align		4
.L_134:
        /*02f4*/ 	.byte	0x04, 0x11
        /*02f6*/ 	.short	(.L_136 - .L_135)
	.align		4
.L_135:
        /*02f8*/ 	.word	index@(_ZN10layer_norm13ln_fwd_kernelINS_13Kernel_traitsI6__halfffffjLj2048ELj1ELj4ELj1ELj16ENS_18Kernel_traits_baseILj2048ES2_ffffjLj128EEEEELb0ELb0ELb0ELb0EEEvNS_9FwdParamsE)
        /*02fc*/ 	.word	0x00000000


	//----- nvinfo : EIATTR_REGCOUNT
	.align		4
.L_136:
        /*0300*/ 	.byte	0x04, 0x2f
        /*0302*/ 	.short	(.L_138 - .L_137)
	.align		4
.L_137:
        /*0304*/ 	.word	index@(_ZN10layer_norm13ln_fwd_kernelINS_13Kernel_traitsIf6__halffS2_fjLj2048ELj1ELj4ELj1ELj16ENS_18Kernel_traits_baseILj2048EfS2_fS2_fjLj128EEEEELb1ELb1ELb1ELb1EEEvNS_9FwdParamsE)
        /*0308*/ 	.word	0x000000ff


	//----- nvinfo : EIATTR_FRAME_SIZE
	.align		4
.L_138:
        /*030c*/ 	.byte	0x04, 0x11
        /*030e*/ 	.short	(.L_140 - .L_139)
	.align		4
.L_139:
        /*0310*/ 	.word	index@(_ZN10layer_norm13ln_fwd_kernelINS_13Kernel_traitsIf6__halffS2_fjLj2048ELj1ELj4ELj1ELj16ENS_18Kernel_traits_baseILj2048EfS2_fS2_fjLj128EEEEELb1ELb1ELb1ELb1EEEvNS_9FwdParamsE)
        /*0314*/ 	.word	0x000000b8


	//----- nvinfo : EIATTR_REGCOUNT
	.align		4
.L_140:
        /*0318*/ 	.byte	0x04, 0x2f
        /*031a*/ 	.short	(.L_142 - .L_141)
	.align		4
.L_141:
        /*031c*/ 	.word	index@(_ZN10layer_norm13ln_fwd_kernelINS_13Kernel_traitsIf6__halffS2_fjLj2048ELj1ELj4ELj1ELj16ENS_18Kernel_traits_baseILj2048EfS2_fS2_fjLj128EEEEELb1ELb1ELb1ELb0EEEvNS_9FwdParamsE)
        /*0320*/ 	.word	0x000000ff


	//----- nvinfo : EIATTR_FRAME_SIZE
	.align		4
.L_142:
        /*0324*/ 	.byte	0x04, 0x11
        /*0326*/ 	.short	(.L_144 - .L_143)
	.align		4
.L_143:
        /*0328*/ 	.word	index@(_ZN10layer_norm13ln_fwd_kernelINS_13Kernel_traitsIf6__halffS2_fjLj2048ELj1ELj4ELj1ELj16ENS_18Kernel_traits_baseILj2048EfS2_fS2_fjLj128EEEEELb1ELb1ELb1ELb0EEEvNS_9FwdParamsE)
        /*032c*/ 	.word	0x000000d0


	//----- nvinfo : EIATTR_REGCOUNT
	.align		4
.L_144:
        /*0330*/ 	.byte	0x04, 0x2f
        /*0332*/ 	.short	(.L_146 - .L_145)
	.align		4
.L_145:
        /*0334*/ 	.word	index@(_ZN10layer_norm13ln_fwd_kernelINS_13Kernel_traitsIf6__halffS2_fjLj2048ELj1ELj4ELj1ELj16ENS_18Kernel_traits_baseILj2048EfS2_fS2_fjLj128EEEEELb1ELb1ELb0ELb1EEEvNS_9FwdParamsE)
        /*0338*/ 	.word	0x000000ff


	//----- nvinfo : EIATTR_FRAME_SIZE
	.align		4
.L_146:
        /*033c*/ 	.byte	0x04, 0x11
        /*033e*/ 	.short	(.L_148 - .L_147)
	.align		4
.L_147:
        /*0340*/ 	.word	index@(_ZN10layer_norm13ln_fwd_kernelINS_13Kernel_traitsIf6__halffS2_fjLj2048ELj1ELj4ELj1ELj16ENS_18Kernel_traits_baseILj2048EfS2_fS2_fjLj128EEEEELb1ELb1ELb0ELb1EEEvNS_9FwdParamsE)
        /*0344*/ 	.word	0x000000a0


	//----- nvinfo : EIATTR_REGCOUNT
	.align		4
.L_148:
        /*0348*/ 	.byte	0x04, 0x2f
        /*034a*/ 	.short	(.L_150 - .L_149)
	.align		4
.L_149:
        /*034c*/ 	.word	index@(_ZN10layer_norm13ln_fwd_kernelINS_13Kernel_traitsIf6__halffS2_fjLj2048ELj1ELj4ELj1ELj16ENS_18Kernel_traits_baseILj2048EfS2_fS2_fjLj128EEEEELb1ELb1ELb0ELb0EEEvNS_9FwdParamsE)
        /*0350*/ 	.word	0x000000ff


	//----- nvinfo : EIATTR_FRAME_SIZE
	.align		4
.L_150:
        /*0354*/ 	.byte	0x04, 0x11
        /*0356*/ 	.short	(.L_152 - .L_151)
	.align		4
.L_151:
        /*0358*/ 	.word	index@(_ZN10layer_norm13ln_fwd_kernelINS_13Kernel_traitsIf6__halffS2_fjLj2048ELj1ELj4ELj1ELj16ENS_18Kernel_traits_baseILj2048EfS2_fS2_fjLj128EEEEELb1ELb1ELb0ELb0EEEvNS_9FwdParamsE)
        /*035c*/ 	.word	0x00000098


	//----- nvinfo : EIATTR_REGCOUNT
	.align		4
.L_152:
        /*0360*/ 	.byte	0x04, 0x2f
        /*0362*/ 	.short	(.L_154 - .L_153)
	.align		4
.L_153:
        /*0364*/ 	.word	index@(_ZN10layer_norm13ln_fwd_kernelINS_13Kernel_traitsIf6__halffS2_fjLj2048ELj1ELj4ELj1ELj16ENS_18Kernel_traits_baseILj2048EfS2_fS2_fjLj128EEEEELb1ELb0ELb1ELb1EEEvNS_9FwdParamsE)
        /*0368*/ 	.word	0x000000fe


	//----- nvinfo : EIATTR_FRAME_SIZE
	.align		4
.L_154:
        /*036c*/ 	.byte	0x04, 0x11
        /*036e*/ 	.short	(.L_156 - .L_155)
	.align		4
.L_155:
        /*0370*/ 	.word	index@(_ZN10layer_norm13ln_fwd_kernelINS_13Kernel_traitsIf6__halffS2_fjLj2048ELj1ELj4ELj1ELj16ENS_18Kernel_traits_baseILj2048EfS2_fS2_fjLj128EEEEELb1ELb0ELb1ELb1EEEvNS_9FwdParamsE)
        /*0374*/ 	.word	0x00000000


	//----- nvinfo : EIATTR_REGCOUNT
	.align		4
.L_156:
        /*0378*/ 	.byte	0x04, 0x2f
        /*037a*/ 	.short	(.L_158 - .L_157)
	.align		4
.L_157:
        /*037c*/ 	.word	index@(_ZN10layer_norm13ln_fwd_kernelINS_13Kernel_traitsIf6__halffS2_fjLj2048ELj1ELj4ELj1ELj16ENS_18Kernel_traits_baseILj2048EfS2_fS2_fjLj128EEEEELb1ELb0ELb1ELb0EEEvNS_9FwdParamsE)
        /*0380*/ 	.word	0x000000f7


	//----- nvinfo : EIATTR_FRAME_SIZE
	.align		4
.L_158:
        /*0384*/ 	.byte	0x04, 0x11
        /*0386*/ 	.short	(.L_160 - .L_159)
	.align		4
.L_159:
        /*0388*/ 	.word	index@(_ZN10layer_norm13ln_fwd_kernelINS_13Kernel_traitsIf6__halffS2_fjLj2048ELj1ELj4ELj1ELj16ENS_18Kernel_traits_baseILj2048EfS2_fS2_fjLj128EEEEELb1ELb0ELb1ELb0EEEvNS_9FwdParamsE)
        /*038c*/ 	.word	0x00000000


	//----- nvinfo : EIATTR_REGCOUNT
	.align		4
.L_160:
        /*0390*/ 	.byte	0x04, 0x2f
        /*0392*/ 	.short	(.L_162 - .L_161)
	.align		4
.L_161:
        /*0394*/ 	.word	index@(_ZN10layer_norm13ln_fwd_kernelINS_13Kernel_traitsIf6__halffS2_fjLj2048ELj1ELj4ELj1ELj16ENS_18Kernel_traits_baseILj2048EfS2_fS2_fjLj128EEEEELb1ELb0ELb0ELb1EEEvNS_9FwdParamsE)
        /*0398*/ 	.word	0x000000f9


	//----- nvinfo : EIATTR_FRAME_SIZE
	.align		4
.L_162:
        /*039c*/ 	.byte	0x04, 0x11
        /*039e*/ 	.short	(.L_164 - .L_163)
	.align		4
.L_163:
        /*03a0*/ 	.word	index@(_ZN10layer_norm13ln_fwd_kernelINS_13Kernel_traitsIf6__halffS2_fjLj2048ELj1ELj4ELj1ELj16ENS_18Kernel_traits_baseILj2048EfS2_fS2_fjLj128EEEEELb1ELb0ELb0ELb1EEEvNS_9FwdParamsE)
        /*03a4*/ 	.word	0x00000000


	//----- nvinfo : EIATTR_REGCOUNT
	.align		4
.L_164:
        /*03a8*/ 	.byte	0x04, 0x2f
        /*03aa*/ 	.short	(.L_166 - .L_165)
	.align		4
.L_165:
        /*03ac*/ 	.word	index@(_ZN10layer_norm13ln_fwd_kernelINS_13Kernel_traitsIf6__halffS2_fjLj2048ELj1ELj4ELj1ELj16ENS_18Kernel_traits_baseILj2048EfS2_fS2_fjLj128EEEEELb1ELb0ELb0ELb0EEEvNS_9FwdParamsE)
        /*03b0*/ 	.word	0x000000ec


	//----- nvinfo : EIATTR_FRAME_SIZE
	.align		4
.L_166:
        /*03b4*/ 	.byte	0x04, 0x11
        /*03b6*/ 	.short	(.L_168 - .L_167)
	.align		4
.L_167:
        /*03b8*/ 	.word	index@(_ZN10layer_norm13ln_fwd_kernelINS_13Kernel_traitsIf6__halffS2_fjLj2048ELj1ELj4ELj1ELj16ENS_18Kernel_traits_baseILj2048EfS2_fS2_fjLj128EEEEELb1ELb0ELb0ELb0EEEvNS_9FwdParamsE)
        /*03bc*/ 	.word	0x00000000


	//----- nvinfo : EIATTR_REGCOUNT
	.align		4
.L_168:
        /*03c0*/ 	.byte	0x04, 0x2f
        /*03c2*/ 	.short	(.L_170 - .L_169)
	.align		4
.L_169:
        /*03c4*/ 	.word	index@(_ZN10layer_norm13ln_fwd_kernelINS_13Kernel_traitsIf6__halffS2_fjLj2048ELj1ELj4ELj1ELj16ENS_18Kernel_traits_baseILj2048EfS2_fS2_fjLj128EEEEELb0ELb1ELb1ELb1EEEvNS_9FwdParamsE)
        /*03c8*/ 	.word	0x000000ff


	//----- nvinfo : EIATTR_FRAME_SIZE
	.align		4
.L_170:
        /*03cc*/ 	.byte	0x04, 0x11
        /*03ce*/ 	.short	(.L_172 - .L_171)
	.align		4
.L_171:
        /*03d0*/ 	.word	index@(_ZN10layer_norm13ln_fwd_kernelINS_13Kernel_traitsIf6__halffS2_fjLj2048ELj1ELj4ELj1ELj16ENS_18Kernel_traits_baseILj2048EfS2_fS2_fjLj128EEEEELb0ELb1ELb1ELb1EEEvNS_9FwdParamsE)
        /*03d4*/ 	.word	0x00000070


	//----- nvinfo : EIATTR_REGCOUNT
	.align		4
.L_172:
        /*03d8*/ 	.byte	0x04, 0x2f
        /*03da*/ 	.short	(.L_174 - .L_173)
	.align		4
.L_173:
        /*03dc*/ 	.word	index@(_ZN10layer_norm13ln_fwd_kernelINS_13Kernel_traitsIf6__halffS2_fjLj2048ELj1ELj4ELj1ELj16ENS_18Kernel_traits_baseILj2048EfS2_fS2_fjLj128EEEEELb0ELb1ELb1ELb0EEEvNS_9FwdParamsE)
        /*03e0*/ 	.word	0x000000ff


	//----- nvinfo : EIATTR_FRAME_SIZE
	.align		4
.L_174:
        /*03e4*/ 	.byte	0x04, 0x11
        /*03e6*/ 	.short	(.L_176 - .L_175)
	.align		4
.L_175:
        /*03e8*/ 	.word	index@(_ZN10layer_norm13ln_fwd_kernelINS_13Kernel_traitsIf6__halffS2_fjLj2048ELj1ELj4ELj1ELj16ENS_18Kernel_traits_baseILj2048EfS2_fS2_fjLj128EEEEELb0ELb1ELb1ELb0EEEvNS_9FwdParamsE)
        /*03ec*/ 	.word	0x00000090


	//----- nvinfo : EIATTR_REGCOUNT
	.align		4
.L_176:
        /*03f0*/ 	.byte	0x04, 0x2f
        /*03f2*/ 	.short	(.L_178 - .L_177)
	.align		4
.L_177:
        /*03f4*/ 	.word	index@(_ZN10layer_norm13ln_fwd_kernelINS_13Kernel_traitsIf6__halffS2_fjLj2048ELj1ELj4ELj1ELj16ENS_18Kernel_traits_baseILj2048EfS2_fS2_fjLj128EEEEELb0ELb1ELb0ELb1EEEvNS_9FwdParamsE)
        /*03f8*/ 	.word	0x000000ff


	//----- nvinfo : EIATTR_FRAME_SIZE
	.align		4
.L_178:
        /*03fc*/ 	.byte	0x04, 0x11
        /*03fe*/ 	.short	(.L_180 - .L_179)
	.align		4
.L_179:
        /*0400*/ 	.word	index@(_ZN10layer_norm13ln_fwd_kernelINS_13Kernel_traitsIf6__halffS2_fjLj2048ELj1ELj4ELj1ELj16ENS_18Kernel_traits_baseILj2048EfS2_fS2_fjLj128EEEEELb0ELb1ELb0ELb1EEEvNS_9FwdParamsE)
        /*0404*/ 	.word	0x00000080


	//----- nvinfo : EIATTR_REGCOUNT
	.align		4
.L_180:
        /*0408*/ 	.byte	0x04, 0x2f
        /*040a*/ 	.short	(.L_182 - .L_181)
	.align		4
.L_181:
        /*040c*/ 	.word	index@(_ZN10layer_norm13ln_fwd_kernelINS_13Kernel_traitsIf6__halffS2_fjLj2048ELj1ELj4ELj1ELj16ENS_18Kernel_traits_baseILj2048EfS2_fS2_fjLj128EEEEELb0ELb1ELb0ELb0EEEvNS_9FwdParamsE)
        /*0410*/ 	.word	0x000000ff


	//----- nvinfo : EIATTR_FRAME_SIZE
	.align		4
.L_182:
        /*0414*/ 	.byte	0x04, 0x11
        /*0416*/ 	.short	(.L_184 - .L_183)
	.align		4
.L_183:
        /*0418*/ 	.word	index@(_ZN10layer_norm13ln_fwd_kernelINS_13Kernel_traitsIf6__halffS2_fjLj2048ELj1ELj4ELj1ELj16ENS_18Kernel_traits_baseILj2048EfS2_fS2_fjLj128EEEEELb0ELb1ELb0ELb0EEEvNS_9FwdParamsE)
        /*041c*/ 	.word	0x00000070


	//----- nvinfo : EIATTR_REGCOUNT
	.align		4
.L_184:
        /*0420*/ 	.byte	0x04, 0x2f
        /*0422*/ 	.short	(.L_186 - .L_185)
	.align		4
.L_185:
        /*0424*/ 	.word	index@(_ZN10layer_norm13ln_fwd_kernelINS_13Kernel_traitsIf6__halffS2_fjLj2048ELj1ELj4ELj1ELj16ENS_18Kernel_traits_baseILj2048EfS2_fS2_fjLj128EEEEELb0ELb0ELb1ELb1EEEvNS_9FwdParamsE)
        /*0428*/ 	.word	0x000000fe


	//----- nvinfo : EIATTR_FRAME_SIZE
	.align		4
.L_186:
        /*042c*/ 	.byte	0x04, 0x11
        /*042e*/ 	.short	(.L_188 - .L_187)
	.align		4
.L_187:
        /*0430*/ 	.word	index@(_ZN10layer_norm13ln_fwd_kernelINS_13Kernel_traitsIf6__halffS2_fjLj2048ELj1ELj4ELj1ELj16ENS_18Kernel_traits_baseILj2048EfS2_fS2_fjLj128EEEEELb0ELb0ELb1ELb1EEEvNS_9FwdParamsE)
        /*0434*/ 	.word	0x00000000


	//----- nvinfo : EIATTR_REGCOUNT
	.align		4
.L_188:
        /*0438*/ 	.byte	0x04, 0x2f
        /*043a*/ 	.short	(.L_190 - .L_189)
	.align		4
.L_189:
        /*043c*/ 	.word	index@(_ZN10layer_norm13ln_fwd_kernelINS_13Kernel_traitsIf6__halffS2_fjLj2048ELj1ELj4ELj1ELj16ENS_18Kernel_traits_baseILj2048EfS2_fS2_fjLj128EEEEELb0ELb0ELb1ELb0EEEvNS_9FwdParamsE)
        /*0440*/ 	.word	0x000000e8


	//----- nvinfo : EIATTR_FRAME_SIZE
	.align		4
.L_190:
        /*0444*/ 	.byte	0x04, 0x11
        /*0446*/ 	.short	(.L_192 - .L_191)
	.align		4
.L_191:
        /*0448*/ 	.word	index@(_ZN10layer_norm13ln_fwd_kernelINS_13Kernel_traitsIf6__halffS2_fjLj2048ELj1ELj4ELj1ELj16ENS_18Kernel_traits_baseILj2048EfS2_fS2_fjLj128EEEEELb0ELb0ELb1ELb0EEEvNS_9FwdParamsE)
        /*044c*/ 	.word	0x00000000


	//----- nvinfo : EIATTR_REGCOUNT
	.align		4
.L_192:
        /*0450*/ 	.byte	0x04, 0x2f
        /*0452*/ 	.short	(.L_194 - .L_193)
	.align		4
.L_193:
        /*0454*/ 	.word	index@(_ZN10layer_norm13ln_fwd_kernelINS_13Kernel_traitsIf6__halffS2_fjLj2048ELj1ELj4ELj1ELj16ENS_18Kernel_traits_baseILj2048EfS2_fS2_fjLj128EEEEELb0ELb0ELb0ELb1EEEvNS_9FwdParamsE)
        /*0458*/ 	.word	0x000000e9


	//----- nvinfo : EIATTR_FRAME_SIZE
	.align		4
.L_194:
        /*045c*/ 	.byte	0x04, 0x11
        /*045e*/ 	.short	(.L_196 - .L_195)
	.align		4
.L_195:
        /*0460*/ 	.word	index@(_ZN10layer_norm13ln_fwd_kernelINS_13Kernel_traitsIf6__halffS2_fjLj2048ELj1ELj4ELj1ELj16ENS_18Kernel_traits_baseILj2048EfS2_fS2_fjLj128EEEEELb0ELb0ELb0ELb1EEEvNS_9FwdParamsE)
        /*0464*/ 	.word	0x00000000


	//----- nvinfo : EIATTR_REGCOUNT
	.align		4
.L_196:
        /*0468*/ 	.byte	0x04, 0x2f
        /*046a*/ 	.short	(.L_198 - .L_197)
	.align		4
.L_197:
        /*046c*/ 	.word	index@(_ZN10layer_norm13ln_fwd_kernelINS_13Kernel_traitsIf6__halffS2_fjLj2048ELj1ELj4ELj1ELj16ENS_18Kernel_traits_baseILj2048EfS2_fS2_fjLj128EEEEELb0ELb0ELb0ELb0EEEvNS_9FwdParamsE)
        /*0470*/ 	.word	0x000000e3


	//----- nvinfo : EIATTR_FRAME_SIZE
	.align		4
.L_198:
        /*0474*/ 	.byte	0x04, 0x11
        /*0476*/ 	.short	(.L_200 - .L_199)
	.align		4
.L_199:
        /*0478*/ 	.word	index@(_ZN10layer_norm13ln_fwd_kernelINS_13Kernel_traitsIf6__halffS2_fjLj2048ELj1ELj4ELj1ELj16ENS_18Kernel_traits_baseILj2048EfS2_fS2_fjLj128EEEEELb0ELb0ELb0ELb0EEEvNS_9FwdParamsE)
        /*047c*/ 	.word	0x00000000


	//----- nvinfo : EIATTR_REGCOUNT
	.align		4
.L_200:
        /*0480*/ 	.byte	0x04, 0x2f
        /*0482*/ 	.short	(.L_202 - .L_201)
	.align		4
.L_201:
        /*0484*/ 	.word	index@(_ZN10layer_norm13ln_fwd_kernelINS_13Kernel_traitsI6__halfS2_fS2_fjLj2048ELj1ELj4ELj1ELj16ENS_18Kernel_traits_baseILj2048ES2_S2_fS2_fjLj128EEEEELb1ELb1ELb1ELb1EEEvNS_9FwdParamsE)
        /*0488*/ 	.word	0x000000fe


	//----- nvinfo : EIATTR_FRAME_SIZE
	.align		4
.L_202:
        /*048c*/ 	.byte	0x04, 0x11
        /*048e*/ 	.short	(.L_204 - .L_203)
	.align		4
.L_203:
        /*0490*/ 	.word	index@(_ZN10layer_norm13ln_fwd_kernelINS_13Kernel_traitsI6__halfS2_fS2_fjLj2048ELj1ELj4ELj1ELj16ENS_18Kernel_traits_baseILj2048ES2_S2_fS2_fjLj128EEEEELb1ELb1ELb1ELb1EEEvNS_9FwdParamsE)
        /*0494*/ 	.word	0x00000000


	//----- nvinfo : EIATTR_REGCOUNT
	.align		4
.L_204:
        /*0498*/ 	.byte	0x04, 0x2f
        /*049a*/ 	.short	(.L_206 - .L_205)
	.align		4
.L_205:
        /*049c*/ 	.word	index@(_ZN10layer_norm13ln_fwd_kernelINS_13Kernel_traitsI6__halfS2_fS2_fjLj2048ELj1ELj4ELj1ELj16ENS_18Kernel_traits_baseILj2048ES2_S2_fS2_fjLj128EEEEELb1ELb1ELb1ELb0EEEvNS_9FwdParamsE)
        /*04a0*/ 	.word	0x000000ff


	//----- nvinfo : EIATTR_FRAME_SIZE
	.align		4
.L_206:
        /*04a4*/ 	.byte	0x04, 0x11
        /*04a6*/ 	.short	(.L_208 - .L_207)
	.align		4
.L_207:
        /*04a8*/ 	.word	index@(_ZN10layer_norm13ln_fwd_kernelINS_13Kernel_traitsI6__halfS2_fS2_fjLj2048ELj1ELj4ELj1ELj16ENS_18Kernel_traits_baseILj2048ES2_S2_fS2_fjLj128EEEEELb1ELb1ELb1ELb0EEEvNS_9FwdParamsE)
        /*04ac*/ 	.word	0x000000c8


	//----- nvinfo : EIATTR_REGCOUNT
	.align		4
.L_208:
        /*04b0*/ 	.byte	0x04, 0x2f
        /*04b2*/ 	.short	(.L_210 - .L_209)
	.align		4
.L_209:
        /*04b4*/ 	.word	index@(_ZN10layer_norm13ln_fwd_kernelINS_13Kernel_traitsI6__halfS2_fS2_fjLj2048ELj1ELj4ELj1ELj16ENS_18Kernel_traits_baseILj2048ES2_S2_fS2_fjLj128EEEEELb1ELb1ELb0ELb1EEEvNS_9FwdParamsE)
        /*04b8*/ 	.word	0x000000fd


	//----- nvinfo : EIATTR_FRAME_SIZE
	.align		4
.L_210:
        /*04bc*/ 	.byte	0x04, 0x11
        /*04be*/ 	.short	(.L_212 - .L_211)
	.align		4
.L_211:
        /*04c0*/ 	.word	index@(_ZN10layer_norm13ln_fwd_kernelINS_13Kernel_traitsI6__halfS2_fS2_fjLj2048ELj1ELj4ELj1ELj16ENS_18Kernel_traits_baseILj2048ES2_S2_fS2_fjLj128EEEEELb1ELb1ELb0ELb1EEEvNS_9FwdParamsE)
        /*04c4*/ 	.word	0x00000000


	//----- nvinfo : EIATTR_REGCOUNT
	.align		4
.L_212:
        /*04c8*/ 	.byte	0x04, 0x2f
        /*04ca*/ 	.short	(.L_214 - .L_213)
	.align		4
.L_213:
        /*04cc*/ 	.word	index@(_ZN10layer_norm13ln_fwd_kernelINS_13Kernel_traitsI6__halfS2_fS2_fjLj2048ELj1ELj4ELj1ELj16ENS_18Kernel_traits_baseILj2048ES2_S2_fS2_fjLj128EEEEELb1ELb1ELb0ELb0EEEvNS_9FwdParamsE)
        /*04d0*/ 	.word	0x000000ff


	//----- nvinfo : EIATTR_FRAME_SIZE
	.align		4
.L_214:
        /*04d4*/ 	.byte	0x04, 0x11
        /*04d6*/ 	.short	(.L_216 - .L_215)
	.align		4
.L_215:
        /*04d8*/ 	.word	index@(_ZN10layer_norm13ln_fwd_kernelINS_13Kernel_traitsI6__halfS2_fS2_fjLj2048ELj1ELj4ELj1ELj16ENS_18Kernel_traits_baseILj2048ES2_S2_fS2_fjLj128EEEEELb1ELb1ELb0ELb0EEEvNS_9FwdParamsE)
        /*04dc*/ 	.word	0x00000090


	//----- nvinfo : EIATTR_REGCOUNT
	.align		4
.L_216:
        /*04e0*/ 	.byte	0x04, 0x2f
        /*04e2*/ 	.short	(.L_218 - .L_217)
	.align		4
.L_217:
        /*04e4*/ 	.word	index@(_ZN10layer_norm13ln_fwd_kernelINS_13Kernel_traitsI6__halfS2_fS2_fjLj2048ELj1ELj4ELj1ELj16ENS_18Kernel_traits_baseILj2048ES2_S2_fS2_fjLj128EEEEELb1ELb0ELb1ELb1EEEvNS_9FwdParamsE)
        /*04e8*/ 	.word	0x000000ff


	//----- nvinfo : EIATTR_FRAME_SIZE
	.align		4
.L_218:
        /*04ec*/ 	.byte	0x04, 0x11
        /*04ee*/ 	.short	(.L_220 - .L_219)
	.align		4
.L_219:
        /*04f0*/ 	.word	index@(_ZN10layer_norm13ln_fwd_kernelINS_13Kernel_traitsI6__halfS2_fS2_fjLj2048ELj1ELj4ELj1ELj16ENS_18Kernel_traits_baseILj2048ES2_S2_fS2_fjLj128EEEEELb1ELb0ELb1ELb1EEEvNS_9FwdParamsE)
        /*04f4*/ 	.word	0x00000000


	//----- nvinfo : EIATTR_REGCOUNT
	.align		4
.L_220:
        /*04f8*/ 	.byte	0x04, 0x2f
        /*04fa*/ 	.short	(.L_222 - .L_221)
	.align		4
.L_221:
        /*04fc*/ 	.word	index@(_ZN10layer_norm13ln_fwd_kernelINS_13Kernel_traitsI6__halfS2_fS2_fjLj2048ELj1ELj4ELj1ELj16ENS_18Kernel_traits_baseILj2048ES2_S2_fS2_fjLj128EEEEELb1ELb0ELb1ELb0EEEvNS_9FwdParamsE)
        /*0500*/ 	.word	0x000000f9


	//----- nvinfo : EIATTR_FRAME_SIZE
	.align		4
.L_222:
        /*0504*/ 	.byte	0x04, 0x11
        /*0506*/ 	.short	(.L_224 - .L_223)
	.align		4
.L_223:
        /*0508*/ 	.word	index@(_ZN10layer_norm13ln_fwd_kernelINS_13Kernel_traitsI6__halfS2_fS2_fjLj2048ELj1ELj4ELj1ELj16ENS_18Kernel_traits_baseILj2048ES2_S2_fS2_fjLj128EEEEELb1ELb0ELb1ELb0EEEvNS_9FwdParamsE)
        /*050c*/ 	.word	0x00000000


	//----- nvinfo : EIATTR_REGCOUNT
	.align		4
.L_224:
        /*0510*/ 	.byte	0x04, 0x2f
        /*0512*/ 	.short	(.L_226 - .L_225)
	.align		4
.L_225:
        /*0514*/ 	.word	index@(_ZN10layer_norm13ln_fwd_kernelINS_13Kernel_traitsI6__halfS2_fS2_fjLj2048ELj1ELj4ELj1ELj16ENS_18Kernel_traits_baseILj2048ES2_S2_fS2_fjLj128EEEEELb1ELb0ELb0ELb1EEEvNS_9FwdParamsE)
        /*0518*/ 	.word	0x000000e9


	//----- nvinfo : EIATTR_FRAME_SIZE
	.align		4
.L_226:
        /*051c*/ 	.byte	0x04, 0x11
        /*051e*/ 	.short	(.L_228 - .L_227)
	.align		4
.L_227:
        /*0520*/ 	.word	index@(_ZN10layer_norm13ln_fwd_kernelINS_13Kernel_traitsI6__halfS2_fS2_fjLj2048ELj1ELj4ELj1ELj16ENS_18Kernel_traits_baseILj2048ES2_S2_fS2_fjLj128EEEEELb1ELb0ELb0ELb1EEEvNS_9FwdParamsE)
        /*0524*/ 	.word	0x00000000


	//----- nvinfo : EIATTR_REGCOUNT
	.align		4
.L_228:
        /*0528*/ 	.byte	0x04, 0x2f
        /*052a*/ 	.short	(.L_230 - .L_229)
	.align		4
.L_229:
        /*052c*/ 	.word	index@(_ZN10layer_norm13ln_fwd_kernelINS_13Kernel_traitsI6__halfS2_fS2_fjLj2048ELj1ELj4ELj1ELj16ENS_18Kernel_traits_baseILj2048ES2_S2_fS2_fjLj128EEEEELb1ELb0ELb0ELb0EEEvNS_9FwdParamsE)
        /*0530*/ 	.word	0x000000ec


	//----- nvinfo : EIATTR_FRAME_SIZE
	.align		4
.L_230:
        /*0534*/ 	.byte	0x04, 0x11
        /*0536*/ 	.short	(.L_232 - .L_231)
	.align		4
.L_231:
        /*0538*/ 	.word	index@(_ZN10layer_norm13ln_fwd_kernelINS_13Kernel_traitsI6__halfS2_fS2_fjLj2048ELj1ELj4ELj1ELj16ENS_18Kernel_traits_baseILj2048ES2_S2_fS2_fjLj128EEEEELb1ELb0ELb0ELb0EEEvNS_9FwdParamsE)
        /*053c*/ 	.word	0x00000000


	//----- nvinfo : EIATTR_REGCOUNT
	.align		4
.L_232:
        /*0540*/ 	.byte	0x04, 0x2f
        /*0542*/ 	.short	(.L_234 - .L_233)
	.align		4
.L_233:
        /*0544*/ 	.word	index@(_ZN10layer_norm13ln_fwd_kernelINS_13Kernel_traitsI6__halfS2_fS2_fjLj2048ELj1ELj4ELj1ELj16ENS_18Kernel_traits_baseILj2048ES2_S2_fS2_fjLj128EEEEELb0ELb1ELb1ELb1EEEvNS_9FwdParamsE)
        /*0548*/ 	.word	0x000000fe


	//----- nvinfo : EIATTR_FRAME_SIZE
	.align		4
.L_234:
        /*054c*/ 	.byte	0x04, 0x11
        /*054e*/ 	.short	(.L_236 - .L_235)
	.align		4
.L_235:
        /*0550*/ 	.word	index@(_ZN10layer_norm13ln_fwd_kernelINS_13Kernel_traitsI6__halfS2_fS2_fjLj2048ELj1ELj4ELj1ELj16ENS_18Kernel_traits_baseILj2048ES2_S2_fS2_fjLj128EEEEELb0ELb1ELb1ELb1EEEvNS_9FwdParamsE)
        /*0554*/ 	.word	0x00000000


	//----- nvinfo : EIATTR_REGCOUNT
	.align		4
.L_236:
        /*0558*/ 	.byte	0x04, 0x2f
        /*055a*/ 	.short	(.L_238 - .L_237)
	.align		4
.L_237:
        /*055c*/ 	.word	index@(_ZN10layer_norm13ln_fwd_kernelINS_13Kernel_traitsI6__halfS2_fS2_fjLj2048ELj1ELj4ELj1ELj16ENS_18Kernel_traits_baseILj2048ES2_S2_fS2_fjLj128EEEEELb0ELb1ELb1ELb0EEEvNS_9FwdParamsE)
        /*0560*/ 	.word	0x000000ff


	//----- nvinfo : EIATTR_FRAME_SIZE
	.align		4
.L_238:
        /*0564*/ 	.byte	0x04, 0x11
        /*0566*/ 	.short	(.L_240 - .L_239)
	.align		4
.L_239:
        /*0568*/ 	.word	index@(_ZN10layer_norm13ln_fwd_kernelINS_13Kernel_traitsI6__halfS2_fS2_fjLj2048ELj1ELj4ELj1ELj16ENS_18Kernel_traits_baseILj2048ES2_S2_fS2_fjLj128EEEEELb0ELb1ELb1ELb0EEEvNS_9FwdParamsE)
        /*056c*/ 	.word	0x00000080


	//----- nvinfo : EIATTR_REGCOUNT
	.align		4
.L_240:
        /*0570*/ 	.byte	0x04, 0x2f
        /*0572*/ 	.short	(.L_242 - .L_241)
	.align		4
.L_241:
        /*0574*/ 	.word	index@(_ZN10layer_norm13ln_fwd_kernelINS_13Kernel_traitsI6__halfS2_fS2_fjLj2048ELj1ELj4ELj1ELj16ENS_18Kernel_traits_baseILj2048ES2_S2_fS2_fjLj128EEEEELb0ELb1ELb0ELb1EEEvNS_9FwdParamsE)
        /*0578*/ 	.word	0x000000ef


	//----- nvinfo : EIATTR_FRAME_SIZE
	.align		4
.L_242:
        /*057c*/ 	.byte	0x04, 0x11
        /*057e*/ 	.short	(.L_244 - .L_243)
	.align		4
.L_243:
        /*0580*/ 	.word	index@(_ZN10layer_norm13ln_fwd_kernelINS_13Kernel_traitsI6__halfS2_fS2_fjLj2048ELj1ELj4ELj1ELj16ENS_18Kernel_traits_baseILj2048ES2_S2_fS2_fjLj128EEEEELb0ELb1ELb0ELb1EEEvNS_9FwdParamsE)
        /*0584*/ 	.word	0x00000000


	//----- nvinfo : EIATTR_REGCOUNT
	.align		4
.L_244:
        /*0588*/ 	.byte	0x04, 0x2f
        /*058a*/ 	.short	(.L_246 - .L_245)
	.align		4
.L_245:
        /*058c*/ 	.word	index@(_ZN10layer_norm13ln_fwd_kernelINS_13Kernel_traitsI6__halfS2_fS2_fjLj2048ELj1ELj4ELj1ELj16ENS_18Kernel_traits_baseILj2048ES2_S2_fS2_fjLj128EEEEELb0ELb1ELb0ELb0EEEvNS_9FwdParamsE)
        /*0590*/ 	.word	0x000000ff


	//----- nvinfo : EIATTR_FRAME_SIZE
	.align		4
.L_246:
        /*0594*/ 	.byte	0x04, 0x11
        /*0596*/ 	.short	(.L_248 - .L_247)
	.align		4
.L_247:
        /*0598*/ 	.word	index@(_ZN10layer_norm13ln_fwd_kernelINS_13Kernel_traitsI6__halfS2_fS2_fjLj2048ELj1ELj4ELj1ELj16ENS_18Kernel_traits_baseILj2048ES2_S2_fS2_fjLj128EEEEELb0ELb1ELb0ELb0EEEvNS_9FwdParamsE)
        /*059c*/ 	.word	0x00000070


	//----- nvinfo : EIATTR_REGCOUNT
	.align		4
.L_248:
        /*05a0*/ 	.byte	0x04, 0x2f
        /*05a2*/ 	.short	(.L_250 - .L_249)
	.align		4
.L_249:
        /*05a4*/ 	.word	index@(_ZN10layer_norm13ln_fwd_kernelINS_13Kernel_traitsI6__halfS2_fS2_fjLj2048ELj1ELj4ELj1ELj16ENS_18Kernel_traits_baseILj2048ES2_S2_fS2_fjLj128EEEEELb0ELb0ELb1ELb1EEEvNS_9FwdParamsE)
        /*05a8*/ 	.word	0x000000ff


	//----- nvinfo : EIATTR_FRAME_SIZE
	.align		4
.L_250:
        /*05ac*/ 	.byte	0x04, 0x11
        /*05ae*/ 	.short	(.L_252 - .L_251)
	.align		4
.L_251:
        /*05b0*/ 	.word	index@(_ZN10layer_norm13ln_fwd_kernelINS_13Kernel_traitsI6__halfS2_fS2_fjLj2048ELj1ELj4ELj1ELj16ENS_18Kernel_traits_baseILj2048ES2_S2_fS2_fjLj128EEEEELb0ELb0ELb1ELb1EEEvNS_9FwdParamsE)
        /*05b4*/ 	.word	0x00000000


	//----- nvinfo : EIATTR_REGCOUNT
	.align		4
.L_252:
        /*05b8*/ 	.byte	0x04, 0x2f
        /*05ba*/ 	.short	(.L_254 - .L_253)
	.align		4
.L_253:
        /*05bc*/ 	.word	index@(_ZN10layer_norm13ln_fwd_kernelINS_13Kernel_traitsI6__halfS2_fS2_fjLj2048ELj1ELj4ELj1ELj16ENS_18Kernel_traits_baseILj2048ES2_S2_fS2_fjLj128EEEEELb0ELb0ELb1ELb0EEEvNS_9FwdParamsE)
        /*05c0*/ 	.word	0x000000e7


	//----- nvinfo : EIATTR_FRAME_SIZE
	.align		4
.L_254:
        /*05c4*/ 	.byte	0x04, 0x11
        /*05c6*/ 	.short	(.L_256 - .L_255)
	.align		4
.L_255:
        /*05c8*/ 	.word	index@(_ZN10layer_norm13ln_fwd_kernelINS_13Kernel_traitsI6__halfS2_fS2_fjLj2048ELj1ELj4ELj1ELj16ENS_18Kernel_traits_baseILj2048ES2_S2_fS2_fjLj128EEEEELb0ELb0ELb1ELb0EEEvNS_9FwdParamsE)
        /*05cc*/ 	.word	0x00000000


	//----- nvinfo : EIATTR_REGCOUNT
	.align		4
.L_256:
        /*05d0*/ 	.byte	0x04, 0x2f
        /*05d2*/ 	.short	(.L_258 - .L_257)
	.align		4
.L_257:
        /*05d4*/ 	.word	index@(_ZN10layer_norm13ln_fwd_kernelINS_13Kernel_traitsI6__halfS2_fS2_fjLj2048ELj1ELj4ELj1ELj16ENS_18Kernel_traits_baseILj2048ES2_S2_fS2_fjLj128EEEEELb0ELb0ELb0ELb1EEEvNS_9FwdParamsE)
        /*05d8*/ 	.word	0x000000ef


	//----- nvinfo : EIATTR_FRAME_SIZE
	.align		4
.L_258:
        /*05dc*/ 	.byte	0x04, 0x11
        /*05de*/ 	.short	(.L_260 - .L_259)
	.align		4
.L_259:
        /*05e0*/ 	.word	index@(_ZN10layer_norm13ln_fwd_kernelINS_13Kernel_traitsI6__halfS2_fS2_fjLj2048ELj1ELj4ELj1ELj16ENS_18Kernel_traits_baseILj2048ES2_S2_fS2_fjLj128EEEEELb0ELb0ELb0ELb1EEEvNS_9FwdParamsE)
        /*05e4*/ 	.word	0x00000000


	//----- nvinfo : EIATTR_REGCOUNT
	.align		4
.L_260:
        /*05e8*/ 	.byte	0x04, 0x2f
        /*05ea*/ 	.short	(.L_262 - .L_261)
	.align		4
.L_261:
        /*05ec*/ 	.word	index@(_ZN10layer_norm13ln_fwd_kernelINS_13Kernel_traitsI6__halfS2_fS2_fjLj2048ELj1ELj4ELj1ELj16ENS_18Kernel_traits_baseILj2048ES2_S2_fS2_fjLj128EEEEELb0ELb0ELb0ELb0EEEvNS_9FwdParamsE)
        /*05f0*/ 	.word	0x000000e2


	//----- nvinfo : EIATTR_FRAME_SIZE
	.align		4
.L_262:
        /*05f4*/ 	.byte	0x04, 0x11
        /*05f6*/ 	.short	(.L_264 - .L_263)
	.align		4
.L_263:
        /*05f8*/ 	.word	index@(_ZN10layer_norm13ln_fwd_kernelINS_13Kernel_traitsI6__halfS2_fS2_fjLj2048ELj1ELj4ELj1ELj16ENS_18Kernel_traits_baseILj2048ES2_S2_fS2_fjLj128EEEEELb0ELb0ELb0ELb0EEEvNS_9FwdParamsE)
        /*05fc*/ 	.word	0x00000000


	//----- nvinfo : EIATTR_REGCOUNT
	.align		4
.L_264:
        /*0600*/ 	.byte	0x04, 0x2f
        /*0602*/ 	.short	(.L_266 - .L_265)
	.align		4
.L_265:
        /*0604*/ 	.word	index@(_ZN10layer_norm13ln_fwd_kernelINS_13Kernel_traitsIf6__halfS2_S2_fjLj2048ELj1ELj4ELj1ELj16ENS_18Kernel_traits_baseILj2048EfS2_S2_S2_fjLj128EEEEELb1ELb1ELb1ELb1EEEvNS_9FwdParamsE)
        /*0608*/ 	.word	0x000000ff


	//----- nvinfo : EIATTR_FRAME_SIZE
	.align		4
.L_266:
        /*060c*/ 	.byte	0x04, 0x11
        /*060e*/ 	.short	(.L_268 - .L_267)
	.align		4
.L_267:
        /*0610*/ 	.word	index@(_ZN10layer_norm13ln_fwd_kernelINS_13Kernel_traitsIf6__halfS2_S2_fjLj2048ELj1ELj4ELj1ELj16ENS_18Kernel_traits_baseILj2048EfS2_S2_S2_fjLj128EEEEELb1ELb1ELb1ELb1EEEvNS_9FwdParamsE)
        /*0614*/ 	.word	0x000000a0


	//----- nvinfo : EIATTR_REGCOUNT
	.align		4
.L_268:
        /*0618*/ 	.byte	0x04, 0x2f
        /*061a*/ 	.short	(.L_270 - .L_269)
	.align		4
.L_269:
        /*061c*/ 	.word	index@(_ZN10layer_norm13ln_fwd_kernelINS_13Kernel_traitsIf6__halfS2_S2_fjLj2048ELj1ELj4ELj1ELj16ENS_18Kernel_traits_baseILj2048EfS2_S2_S2_fjLj128EEEEELb1ELb1ELb1ELb0EEEvNS_9FwdParamsE)
        /*0620*/ 	.word	0x000000ff


	//----- nvinfo : EIATTR_FRAME_SIZE
	.align		4
.L_270:
        /*0624*/ 	.byte	0x04, 0x11
        /*0626*/ 	.short	(.L_272 - .L_271)
	.align		4
.L_271:
        /*0628*/ 	.word	index@(_ZN10layer_norm13ln_fwd_kernelINS_13Kernel_traitsIf6__halfS2_S2_fjLj2048ELj1ELj4ELj1ELj16ENS_18Kernel_traits_baseILj2048EfS2_S2_S2_fjLj128EEEEELb1ELb1ELb1ELb0EEEvNS_9FwdParamsE)
        /*062c*/ 	.word	0x000000c0


	//----- nvinfo : EIATTR_REGCOUNT
	.align		4
.L_272:
        /*0630*/ 	.byte	0x04, 0x2f
        /*0632*/ 	.short	(.L_274 - .L_273)
	.align		4
.L_273:
        /*0634*/ 	.word	index@(_ZN10layer_norm13ln_fwd_kernelINS_13Kernel_traitsIf6__halfS2_S2_fjLj2048ELj1ELj4ELj1ELj16ENS_18Kernel_traits_baseILj2048EfS2_S2_S2_fjLj128EEEEELb1ELb1ELb0ELb1EEEvNS_9FwdParamsE)
        /*0638*/ 	.word	0x000000ff


	//----- nvinfo : EIATTR_FRAME_SIZE
	.align		4
.L_274:
        /*063c*/ 	.byte	0x04, 0x11
        /*063e*/ 	.short	(.L_276 - .L_275)
	.align		4
.L_275:
        /*0640*/ 	.word	index@(_ZN10layer_norm13ln_fwd_kernelINS_13Kernel_traitsIf6__halfS2_S2_fjLj2048ELj1ELj4ELj1ELj16ENS_18Kernel_traits_baseILj2048EfS2_S2_S2_fjLj128EEEEELb1ELb1ELb0ELb1EEEvNS_9FwdParamsE)
        /*0644*/ 	.word	0x00000090


	//----- nvinfo : EIATTR_REGCOUNT
	.align		4
.L_276:
        /*0648*/ 	.byte	0x04, 0x2f
        /*064a*/ 	.short	(.L_278 - .L_277)
	.align		4
.L_277:
        /*064c*/ 	.word	index@(_ZN10layer_norm13ln_fwd_kernelINS_13Kernel_traitsIf6__halfS2_S2_fjLj2048ELj1ELj4ELj1ELj16ENS_18Kernel_traits_baseILj2048EfS2_S2_S2_fjLj128EEEEELb1ELb1ELb0ELb0EEEvNS_9FwdParamsE)
        /*0650*/ 	.word	0x000000ff


	//----- nvinfo : EIATTR_FRAME_SIZE
	.align		4
.L_278:
        /*0654*/ 	.byte	0x04, 0x11
        /*0656*/ 	.short	(.L_280 - .L_279)
	.align		4
.L_279:
        /*0658*/ 	.word	index@(_ZN10layer_norm13ln_fwd_kernelINS_13Kernel_traitsIf6__halfS2_S2_fjLj2048ELj1ELj4ELj1ELj16ENS_18Kernel_traits_baseILj2048EfS2_S2_S2_fjLj128EEEEELb1ELb1ELb0ELb0EEEvNS_9FwdParamsE)
        /*065c*/ 	.word	0x00000088


	//----- nvinfo : EIATTR_REGCOUNT
	.align		4
.L_280:
        /*0660*/ 	.byte	0x04, 0x2f
        /*0662*/ 	.short	(.L_282 - .L_281)
	.align		4
.L_281:
        /*0664*/ 	.word	index@(_ZN10layer_norm13ln_fwd_kernelINS_13Kernel_traitsIf6__halfS2_S2_fjLj2048ELj1ELj4ELj1ELj16ENS_18Kernel_traits_baseILj2048EfS2_S2_S2_fjLj128EEEEELb1ELb0ELb1ELb1EEEvNS_9FwdParamsE)
        /*0668*/ 	.word	0x000000ff


	//----- nvinfo : EIATTR_FRAME_SIZE
	.align		4
.L_282:
        /*066c*/ 	.byte	0x04, 0x11
        /*066e*/ 	.short	(.L_284 - .L_283)
	.align		4
.L_283:
        /*0670*/ 	.word	index@(_ZN10layer_norm13ln_fwd_kernelINS_13Kernel_traitsIf6__halfS2_S2_fjLj2048ELj1ELj4ELj1ELj16ENS_18Kernel_traits_baseILj2048EfS2_S2_S2_fjLj128EEEEELb1ELb0ELb1ELb1EEEvNS_9FwdParamsE)
        /*0674*/ 	.word	0x00000000


	//----- nvinfo : EIATTR_REGCOUNT
	.align		4
.L_284:
        /*0678*/ 	.byte	0x04, 0x2f
        /*067a*/ 	.short	(.L_286 - .L_285)
	.align		4
.L_285:
        /*067c*/ 	.word	index@(_ZN10layer_norm13ln_fwd_kernelINS_13Kernel_traitsIf6__halfS2_S2_fjLj2048ELj1ELj4ELj1ELj16ENS_18Kernel_traits_baseILj2048EfS2_S2_S2_fjLj128EEEEELb1ELb0ELb1ELb0EEEvNS_9FwdParamsE)
        /*0680*/ 	.word	0x000000f4


	//----- nvinfo : EIATTR_FRAME_SIZE
	.align		4
.L_286:
        /*0684*/ 	.byte	0x04, 0x11
        /*0686*/ 	.short	(.L_288 - .L_287)
	.align		4
.L_287:
        /*0688*/ 	.word	index@(_ZN10layer_norm13ln_fwd_kernelINS_13Kernel_traitsIf6__halfS2_S2_fjLj2048ELj1ELj4ELj1ELj16ENS_18Kernel_traits_baseILj2048EfS2_S2_S2_fjLj128EEEEELb1ELb0ELb1ELb0EEEvNS_9FwdParamsE)
        /*068c*/ 	.word	0x00000000


	//----- nvinfo : EIATTR_REGCOUNT
	.align		4
.L_288:
        /*0690*/ 	.byte	0x04, 0x2f
        /*0692*/ 	.short	(.L_290 - .L_289)
	.align		4
.L_289:
        /*0694*/ 	.word	index@(_ZN10layer_norm13ln_fwd_kernelINS_13Kernel_traitsIf6__halfS2_S2_fjLj2048ELj1ELj4ELj1ELj16ENS_18Kernel_traits_baseILj2048EfS2_S2_S2_fjLj128EEEEELb1ELb0ELb0ELb1EEEvNS_9FwdParamsE)
        /*0698*/ 	.word	0x000000f6


	//----- nvinfo : EIATTR_FRAME_SIZE
	.align		4
.L_290:
        /*069c*/ 	.byte	0x04, 0x11
        /*069e*/ 	.short	(.L_292 - .L_291)
	.align		4
.L_291:
        /*06a0*/ 	.word	index@(_ZN10layer_norm13ln_fwd_kernelINS_13Kernel_traitsIf6__halfS2_S2_fjLj2048ELj1ELj4ELj1ELj16ENS_18Kernel_traits_baseILj2048EfS2_S2_S2_fjLj128EEEEELb1ELb0ELb0ELb1EEEvNS_9FwdParamsE)
        /*06a4*/ 	.word	0x00000000


	//----- nvinfo : EIATTR_REGCOUNT
	.align		4
.L_292:
        /*06a8*/ 	.byte	0x04, 0x2f
        /*06aa*/ 	.short	(.L_294 - .L_293)
	.align		4
.L_293:
        /*06ac*/ 	.word	index@(_ZN10layer_norm13ln_fwd_kernelINS_13Kernel_traitsIf6__halfS2_S2_fjLj2048ELj1ELj4ELj1ELj16ENS_18Kernel_traits_baseILj2048EfS2_S2_S2_fjLj128EEEEELb1ELb0ELb0ELb0EEEvNS_9FwdParamsE)
        /*06b0*/ 	.word	0x000000e8


	//----- nvinfo : EIATTR_FRAME_SIZE
	.align		4
.L_294:
        /*06b4*/ 	.byte	0x04, 0x11
        /*06b6*/ 	.short	(.L_296 - .L_295)
	.align		4
.L_295:
        /*06b8*/ 	.word	index@(_ZN10layer_norm13ln_fwd_kernelINS_13Kernel_traitsIf6__halfS2_S2_fjLj2048ELj1ELj4ELj1ELj16ENS_18Kernel_traits_baseILj2048EfS2_S2_S2_fjLj128EEEEELb1ELb0ELb0ELb0EEEvNS_9FwdParamsE)
        /*06bc*/ 	.word	0x00000000


	//----- nvinfo : EIATTR_REGCOUNT
	.align		4
.L_296:
        /*06c0*/ 	.byte	0x04, 0x2f
        /*06c2*/ 	.short	(.L_298 - .L_297)
	.align		4
.L_297:
        /*06c4*/ 	.word	index@(_ZN10layer_norm13ln_fwd_kernelINS_13Kernel_traitsIf6__halfS2_S2_fjLj2048ELj1ELj4ELj1ELj16ENS_18Kernel_traits_baseILj2048EfS2_S2_S2_fjLj128EEEEELb0ELb1ELb1ELb1EEEvNS_9FwdParamsE)
        /*06c8*/ 	.word	0x000000ff


	//----- nvinfo : EIATTR_FRAME_SIZE
	.align		4
.L_298:
        /*06cc*/ 	.byte	0x04, 0x11
        /*06ce*/ 	.short	(.L_300 - .L_299)
	.align		4
.L_299:
        /*06d0*/ 	.word	index@(_ZN10layer_norm13ln_fwd_kernelINS_13Kernel_traitsIf6__halfS2_S2_fjLj2048ELj1ELj4ELj1ELj16ENS_18Kernel_traits_baseILj2048EfS2_S2_S2_fjLj128EEEEELb0ELb1ELb1ELb1EEEvNS_9FwdParamsE)
        /*06d4*/ 	.word	0x00000060


	//----- nvinfo : EIATTR_REGCOUNT
	.align		4
.L_300:
        /*06d8*/ 	.byte	0x04, 0x2f
        /*06da*/ 	.short	(.L_302 - .L_301)
	.align		4
.L_301:
        /*06dc*/ 	.word	index@(_ZN10layer_norm13ln_fwd_kernelINS_13Kernel_traitsIf6__halfS2_S2_fjLj2048ELj1ELj4ELj1ELj16ENS_18Kernel_traits_baseILj2048EfS2_S2_S2_fjLj128EEEEELb0ELb1ELb1ELb0EEEvNS_9FwdParamsE)
        /*06e0*/ 	.word	0x000000ff


	//----- nvinfo : EIATTR_FRAME_SIZE
	.align		4
.L_302:
        /*06e4*/ 	.byte	0x04, 0x11
        /*06e6*/ 	.short	(.L_304 - .L_303)
	.align		4
.L_303:
        /*06e8*/ 	.word	index@(_ZN10layer_norm13ln_fwd_kernelINS_13Kernel_traitsIf6__halfS2_S2_fjLj2048ELj1ELj4ELj1ELj16ENS_18Kernel_traits_baseILj2048EfS2_S2_S2_fjLj128EEEEELb0ELb1ELb1ELb0EEEvNS_9FwdParamsE)
        /*06ec*/ 	.word	0x00000078


	//----- nvinfo : EIATTR_REGCOUNT
	.align		4
.L_304:
        /*06f0*/ 	.byte	0x04, 0x2f
        /*06f2*/ 	.short	(.L_306 - .L_305)
	.align		4
.L_305:
        /*06f4*/ 	.word	index@(_ZN10layer_norm13ln_fwd_kernelINS_13Kernel_traitsIf6__halfS2_S2_fjLj2048ELj1ELj4ELj1ELj16ENS_18Kernel_traits_baseILj2048EfS2_S2_S2_fjLj128EEEEELb0ELb1ELb0ELb1EEEvNS_9FwdParamsE)
        /*06f8*/ 	.word	0x000000ff


	//----- nvinfo : EIATTR_FRAME_SIZE
	.align		4
.L_306:
        /*06fc*/ 	.byte	0x04, 0x11
        /*06fe*/ 	.short	(.L_308 - .L_307)
	.align		4
.L_307:
        /*0700*/ 	.word	index@(_ZN10layer_norm13ln_fwd_kernelINS_13Kernel_traitsIf6__halfS2_S2_fjLj2048ELj1ELj4ELj1ELj16ENS_18Kernel_traits_baseILj2048EfS2_S2_S2_fjLj128EEEEELb0ELb1ELb0ELb1EEEvNS_9FwdParamsE)
        /*0704*/ 	.word	0x00000060


	//----- nvinfo : EIATTR_REGCOUNT
	.align		4
.L_308:
        /*0708*/ 	.byte	0x04, 0x2f
        /*070a*/ 	.short	(.L_310 - .L_309)
	.align		4
.L_309:
        /*070c*/ 	.word	index@(_ZN10layer_norm13ln_fwd_kernelINS_13Kernel_traitsIf6__halfS2_S2_fjLj2048ELj1ELj4ELj1ELj16ENS_18Kernel_traits_baseILj2048EfS2_S2_S2_fjLj128EEEEELb0ELb1ELb0ELb0EEEvNS_9FwdParamsE)
        /*0710*/ 	.word	0x000000ff


	//----- nvinfo : EIATTR_FRAME_SIZE
	.align		4
.L_310:
        /*0714*/ 	.byte	0x04, 0x11
        /*0716*/ 	.short	(.L_312 - .L_311)
	.align		4
.L_311:
        /*0718*/ 	.word	index@(_ZN10layer_norm13ln_fwd_kernelINS_13Kernel_traitsIf6__halfS2_S2_fjLj2048ELj1ELj4ELj1ELj16ENS_18Kernel_traits_baseILj2048EfS2_S2_S2_fjLj128EEEEELb0ELb1ELb0ELb0EEEvNS_9FwdParamsE)
        /*071c*/ 	.word	0x00000060


	//----- nvinfo : EIATTR_REGCOUNT
	.align		4
.L_312:
        /*0720*/ 	.byte	0x04, 0x2f
        /*0722*/ 	.short	(.L_314 - .L_313)
	.align		4
.L_313:
        /*0724*/ 	.word	index@(_ZN10layer_norm13ln_fwd_kernelINS_13Kernel_traitsIf6__halfS2_S2_fjLj2048ELj1ELj4ELj1ELj16ENS_18Kernel_traits_baseILj2048EfS2_S2_S2_fjLj128EEEEELb0ELb0ELb1ELb1EEEvNS_9FwdParamsE)
        /*0728*/ 	.word	0x000000ff


	//----- nvinfo : EIATTR_FRAME_SIZE
	.align		4
.L_314:
        /*072c*/ 	.byte	0x04, 0x11
        /*072e*/ 	.short	(.L_316 - .L_315)
	.align		4
.L_315:
        /*0730*/ 	.word	index@(_ZN10layer_norm13ln_fwd_kernelINS_13Kernel_traitsIf6__halfS2_S2_fjLj2048ELj1ELj4ELj1ELj16ENS_18Kernel_traits_baseILj2048EfS2_S2_S2_fjLj128EEEEELb0ELb0ELb1ELb1EEEvNS_9FwdParamsE)
        /*0734*/ 	.word	0x00000000


	//----- nvinfo : EIATTR_REGCOUNT
	.align		4
.L_316:
        /*0738*/ 	.byte	0x04, 0x2f
        /*073a*/ 	.short	(.L_318 - .L_317)
	.align		4
.L_317:
        /*073c*/ 	.word	index@(_ZN10layer_norm13ln_fwd_kernelINS_13Kernel_traitsIf6__halfS2_S2_fjLj2048ELj1ELj4ELj1ELj16ENS_18Kernel_traits_baseILj2048EfS2_S2_S2_fjLj128EEEEELb0ELb0ELb1ELb0EEEvNS_9FwdParamsE)
        /*0740*/ 	.word	0x000000e3


	//----- nvinfo : EIATTR_FRAME_SIZE
	.align		4
.L_318:
        /*0744*/ 	.byte	0x04, 0x11
        /*0746*/ 	.short	(.L_320 - .L_319)
	.align		4
.L_319:
        /*0748*/ 	.word	index@(_ZN10layer_norm13ln_fwd_kernelINS_13Kernel_traitsIf6__halfS2_S2_fjLj2048ELj1ELj4ELj1ELj16ENS_18Kernel_traits_baseILj2048EfS2_S2_S2_fjLj128EEEEELb0ELb0ELb1ELb0EEEvNS_9FwdParamsE)
        /*074c*/ 	.word	0x00000000


	//----- nvinfo : EIATTR_REGCOUNT
	.align		4
.L_320:
        /*0750*/ 	.byte	0x04, 0x2f
        /*0752*/ 	.short	(.L_322 - .L_321)
	.align		4
.L_321:
        /*0754*/ 	.word	index@(_ZN10layer_norm13ln_fwd_kernelINS_13Kernel_traitsIf6__halfS2_S2_fjLj2048ELj1ELj4ELj1ELj16ENS_18Kernel_traits_baseILj2048EfS2_S2_S2_fjLj128EEEEELb0ELb0ELb0ELb1EEEvNS_9FwdParamsE)
        /*0758*/ 	.word	0x000000e5


	//----- nvinfo : EIATTR_FRAME_SIZE
	.align		4
.L_322:
        /*075c*/ 	.byte	0x04, 0x11
        /*075e*/ 	.short	(.L_324 - .L_323)
	.align		4
.L_323:
        /*0760*/ 	.word	index@(_ZN10layer_norm13ln_fwd_kernelINS_13Kernel_traitsIf6__halfS2_S2_fjLj2048ELj1ELj4ELj1ELj16ENS_18Kernel_traits_baseILj2048EfS2_S2_S2_fjLj128EEEEELb0ELb0ELb0ELb1EEEvNS_9FwdParamsE)
        /*0764*/ 	.word	0x00000000


	//----- nvinfo : EIATTR_REGCOUNT
	.align		4
.L_324:
        /*0768*/ 	.byte	0x04, 0x2f
        /*076a*/ 	.short	(.L_326 - .L_325)
	.align		4
.L_325:
        /*076c*/ 	.word	index@(_ZN10layer_norm13ln_fwd_kernelINS_13Kernel_traitsIf6__halfS2_S2_fjLj2048ELj1ELj4ELj1ELj16ENS_18Kernel_traits_baseILj2048EfS2_S2_S2_fjLj128EEEEELb0ELb0ELb0ELb0EEEvNS_9FwdParamsE)
        /*0770*/ 	.word	0x000000e2


	//----- nvinfo : EIATTR_FRAME_SIZE
	.align		4
.L_326:
        /*0774*/ 	.byte	0x04, 0x11
        /*0776*/ 	.short	(.L_328 - .L_327)
	.align		4
.L_327:
        /*0778*/ 	.word	index@(_ZN10layer_norm13ln_fwd_kernelINS_13Kernel_traitsIf6__halfS2_S2_fjLj2048ELj1ELj4ELj1ELj16ENS_18Kernel_traits_baseILj2048EfS2_S2_S2_fjLj128EEEEELb0ELb0ELb0ELb0EEEvNS_9FwdParamsE)
        /*077c*/ 	.word	0x00000000


	//----- nvinfo : EIATTR_REGCOUNT
	.align		4
.L_328:
        /*0780*/ 	.byte	0x04, 0x2f
        /*0782*/ 	.short	(.L_330 - .L_329)
	.align		4
.L_329:
        /*0784*/ 	.word	index@(_ZN10layer_norm13ln_fwd_kernelINS_13Kernel_traitsIf13__nv_bfloat16fS2_fjLj2048ELj1ELj4ELj1ELj16ENS_18Kernel_traits_baseILj2048EfS2_fS2_fjLj128EEEEELb1ELb1ELb1ELb1EEEvNS_9FwdParamsE)
        /*0788*/ 	.word	0x000000ff


	//----- nvinfo : EIATTR_FRAME_SIZE
	.align		4
.L_330:
        /*078c*/ 	.byte	0x04, 0x11
        /*078e*/ 	.short	(.L_332 - .L_331)
	.align		4
.L_331:
        /*0790*/ 	.word	index@(_ZN10layer_norm13ln_fwd_kernelINS_13Kernel_traitsIf13__nv_bfloat16fS2_fjLj2048ELj1ELj4ELj1ELj16ENS_18Kernel_traits_baseILj2048EfS2_fS2_fjLj128EEEEELb1ELb1ELb1ELb1EEEvNS_9FwdParamsE)
        /*0794*/ 	.word	0x000000b8


	//----- nvinfo : EIATTR_REGCOUNT
	.align		4
.L_332:
        /*0798*/ 	.byte	0x04, 0x2f
        /*079a*/ 	.short	(.L_334 - .L_333)
	.align		4
.L_333:
        /*079c*/ 	.word	index@(_ZN10layer_norm13ln_fwd_kernelINS_13Kernel_traitsIf13__nv_bfloat16fS2_fjLj2048ELj1ELj4ELj1ELj16ENS_18Kernel_traits_baseILj2048EfS2_fS2_fjLj128EEEEELb1ELb1ELb1ELb0EEEvNS_9FwdParamsE)
        /*07a0*/ 	.word	0x000000ff


	//----- nvinfo : EIATTR_FRAME_SIZE
	.align		4
.L_334:
        /*07a4*/ 	.byte	0x04, 0x11
        /*07a6*/ 	.short	(.L_336 - .L_335)
	.align		4
.L_335:
        /*07a8*/ 	.word	index@(_ZN10layer_norm13ln_fwd_kernelINS_13Kernel_traitsIf13__nv_bfloat16fS2_fjLj2048ELj1ELj4ELj1ELj16ENS_18Kernel_traits_baseILj2048EfS2_fS2_fjLj128EEEEELb1ELb1ELb1ELb0EEEvNS_9FwdParamsE)
        /*07ac*/ 	.word	0x000000d0


	//----- nvinfo : EIATTR_REGCOUNT
	.align		4
.L_336:
        /*07b0*/ 	.byte	0x04, 0x2f
        /*07b2*/ 	.short	(.L_338 - .L_337)
	.align		4
.L_337:
        /*07b4*/ 	.word	index@(_ZN10layer_norm13ln_fwd_kernelINS_13Kernel_traitsIf13__nv_bfloat16fS2_fjLj2048ELj1ELj4ELj1ELj16ENS_18Kernel_traits_baseILj2048EfS2_fS2_fjLj128EEEEELb1ELb1ELb0ELb1EEEvNS_9FwdParamsE)
        /*07b8*/ 	.word	0x000000ff


	//----- nvinfo : EIATTR_FRAME_SIZE
	.align		4
.L_338:
        /*07bc*/ 	.byte	0x04, 0x11
        /*07be*/ 	.short	(.L_340 - .L_339)
	.align		4
.L_339:
        /*07c0*/ 	.word	index@(_ZN10layer_norm13ln_fwd_kernelINS_13Kernel_traitsIf13__nv_bfloat16fS2_fjLj2048ELj1ELj4ELj1ELj16ENS_18Kernel_traits_baseILj2048EfS2_fS2_fjLj128EEEEELb1ELb1ELb0ELb1EEEvNS_9FwdParamsE)
        /*07c4*/ 	.word	0x000000a0


	//----- nvinfo : EIATTR_REGCOUNT
	.align		4
.L_340:
        /*07c8*/ 	.byte	0x04, 0x2f
        /*07ca*/ 	.short	(.L_342 - .L_341)
	.align		4
.L_341:
        /*07cc*/ 	.word	index@(_ZN10layer_norm13ln_fwd_kernelINS_13Kernel_traitsIf13__nv_bfloat16fS2_fjLj2048ELj1ELj4ELj1ELj16ENS_18Kernel_traits_baseILj2048EfS2_fS2_fjLj128EEEEELb1ELb1ELb0ELb0EEEvNS_9FwdParamsE)
        /*07d0*/ 	.word	0x000000ff


	//----- nvinfo : EIATTR_FRAME_SIZE
	.align		4
.L_342:
        /*07d4*/ 	.byte	0x04, 0x11
        /*07d6*/ 	.short	(.L_344 - .L_343)
	.align		4
.L_343:
        /*07d8*/ 	.word	index@(_ZN10layer_norm13ln_fwd_kernelINS_13Kernel_traitsIf13__nv_bfloat16fS2_fjLj2048ELj1ELj4ELj1ELj16ENS_18Kernel_traits_baseILj2048EfS2_fS2_fjLj128EEEEELb1ELb1ELb0ELb0EEEvNS_9FwdParamsE)
        /*07dc*/ 	.word	0x00000098


	//----- nvinfo : EIATTR_REGCOUNT
	.align		4
.L_344:
        /*07e0*/ 	.byte	0x04, 0x2f
        /*07e2*/ 	.short	(.L_346 - .L_345)
	.align		4
.L_345:
        /*07e4*/ 	.word	index@(_ZN10layer_norm13ln_fwd_kernelINS_13Kernel_traitsIf13__nv_bfloat16fS2_fjLj2048ELj1ELj4ELj1ELj16ENS_18Kernel_traits_baseILj2048EfS2_fS2_fjLj128EEEEELb1ELb0ELb1ELb1EEEvNS_9FwdParamsE)
        /*07e8*/ 	.word	0x000000fe


	//----- nvinfo : EIATTR_FRAME_SIZE
	.align		4
.L_346:
        /*07ec*/ 	.byte	0x04, 0x11
        /*07ee*/ 	.short	(.L_348 - .L_347)
	.align		4
.L_347:
        /*07f0*/ 	.word	index@(_ZN10layer_norm13ln_fwd_kernelINS_13Kernel_traitsIf13__nv_bfloat16fS2_fjLj2048ELj1ELj4ELj1ELj16ENS_18Kernel_traits_baseILj2048EfS2_fS2_fjLj128EEEEELb1ELb0ELb1ELb1EEEvNS_9FwdParamsE)
        /*07f4*/ 	.word	0x00000000


	//----- nvinfo : EIATTR_REGCOUNT
	.align		4
.L_348:
        /*07f8*/ 	.byte	0x04, 0x2f
        /*07fa*/ 	.short	(.L_350 - .L_349)
	.align		4
.L_349:
        /*07fc*/ 	.word	index@(_ZN10layer_norm13ln_fwd_kernelINS_13Kernel_traitsIf13__nv_bfloat16fS2_fjLj2048ELj1ELj4ELj1ELj16ENS_18Kernel_traits_baseILj2048EfS2_fS2_fjLj128EEEEELb1ELb0ELb1ELb0EEEvNS_9FwdParamsE)
        /*0800*/ 	.word	0x000000f7


	//----- nvinfo : EIATTR_FRAME_SIZE
	.align		4
.L_350:
        /*0804*/ 	.byte	0x04, 0x11
        /*0806*/ 	.short	(.L_352 - .L_351)
	.align		4
.L_351:
        /*0808*/ 	.word	index@(_ZN10layer_norm13ln_fwd_kernelINS_13Kernel_traitsIf13__nv_bfloat16fS2_fjLj2048ELj1ELj4ELj1ELj16ENS_18Kernel_traits_baseILj2048EfS2_fS2_fjLj128EEEEELb1ELb0ELb1ELb0EEEvNS_9FwdParamsE)
        /*080c*/ 	.word	0x00000000


	//----- nvinfo : EIATTR_REGCOUNT
	.align		4
.L_352:
        /*0810*/ 	.byte	0x04, 0x2f
        /*0812*/ 	.short	(.L_354 - .L_353)
	.align		4
.L_353:
        /*0814*/ 	.word	index@(_ZN10layer_norm13ln_fwd_kernelINS_13Kernel_traitsIf13__nv_bfloat16fS2_fjLj2048ELj1ELj4ELj1ELj16ENS_18Kernel_traits_baseILj2048EfS2_fS2_fjLj128EEEEELb1ELb0ELb0ELb1EEEvNS_9FwdParamsE)
        /*0818*/ 	.word	0x000000f9


	//----- nvinfo : EIATTR_FRAME_SIZE
	.align		4
.L_354:
        /*081c*/ 	.byte	0x04, 0x11
        /*081e*/ 	.short	(.L_356 - .L_355)
	.align		4
.L_355:
        /*0820*/ 	.word	index@(_ZN10layer_norm13ln_fwd_kernelINS_13Kernel_traitsIf13__nv_bfloat16fS2_fjLj2048ELj1ELj4ELj1ELj16ENS_18Kernel_traits_baseILj2048EfS2_fS2_fjLj128EEEEELb1ELb0ELb0ELb1EEEvNS_9FwdParamsE)
        /*0824*/ 	.word	0x00000000


	//----- nvinfo : EIATTR_REGCOUNT
	.align		4
.L_356:
        /*0828*/ 	.byte	0x04, 0x2f
        /*082a*/ 	.short	(.L_358 - .L_357)
	.align		4
.L_357:
        /*082c*/ 	.word	index@(_ZN10layer_norm13ln_fwd_kernelINS_13Kernel_traitsIf13__nv_bfloat16fS2_fjLj2048ELj1ELj4ELj1ELj16ENS_18Kernel_traits_baseILj2048EfS2_fS2_fjLj128EEEEELb1ELb0ELb0ELb0EEEvNS_9FwdParamsE)
        /*0830*/ 	.word	0x000000ec


	//----- nvinfo : EIATTR_FRAME_SIZE
	.align		4
.L_358:
        /*0834*/ 	.byte	0x04, 0x11
        /*0836*/ 	.short	(.L_360 - .L_359)
	.align		4
.L_359:
        /*0838*/ 	.word	index@(_ZN10layer_norm13ln_fwd_kernelINS_13Kernel_traitsIf13__nv_bfloat16fS2_fjLj2048ELj1ELj4ELj1ELj16ENS_18Kernel_traits_baseILj2048EfS2_fS2_fjLj128EEEEELb1ELb0ELb0ELb0EEEvNS_9FwdParamsE)
        /*083c*/ 	.word	0x00000000


	//----- nvinfo : EIATTR_REGCOUNT
	.align		4
.L_360:
        /*0840*/ 	.byte	0x04, 0x2f
        /*0842*/ 	.short	(.L_362 - .L_361)
	.align		4
.L_361:
        /*0844*/ 	.word	index@(_ZN10layer_norm13ln_fwd_kernelINS_13Kernel_traitsIf13__nv_bfloat16fS2_fjLj2048ELj1ELj4ELj1ELj16ENS_18Kernel_traits_baseILj2048EfS2_fS2_fjLj128EEEEELb0ELb1ELb1ELb1EEEvNS_9FwdParamsE)
        /*0848*/ 	.word	0x000000ff


	//----- nvinfo : EIATTR_FRAME_SIZE
	.align		4
.L_362:
        /*084c*/ 	.byte	0x04, 0x11
        /*084e*/ 	.short	(.L_364 - .L_363)
	.align		4
.L_363:
        /*0850*/ 	.word	index@(_ZN10layer_norm13ln_fwd_kernelINS_13Kernel_traitsIf13__nv_bfloat16fS2_fjLj2048ELj1ELj4ELj1ELj16ENS_18Kernel_traits_baseILj2048EfS2_fS2_fjLj128EEEEELb0ELb1ELb1ELb1EEEvNS_9FwdParamsE)
        /*0854*/ 	.word	0x00000070


	//----- nvinfo : EIATTR_REGCOUNT
	.align		4
.L_364:
        /*0858*/ 	.byte	0x04, 0x2f
        /*085a*/ 	.short	(.L_366 - .L_365)
	.align		4
.L_365:
        /*085c*/ 	.word	index@(_ZN10layer_norm13ln_fwd_kernelINS_13Kernel_traitsIf13__nv_bfloat16fS2_fjLj2048ELj1ELj4ELj1ELj16ENS_18Kernel_traits_baseILj2048EfS2_fS2_fjLj128EEEEELb0ELb1ELb1ELb0EEEvNS_9FwdParamsE)
        /*0860*/ 	.word	0x000000ff


	//----- nvinfo : EIATTR_FRAME_SIZE
	.align		4
.L_366:
        /*0864*/ 	.byte	0x04, 0x11
        /*0866*/ 	.short	(.L_368 - .L_367)
	.align		4
.L_367:
        /*0868*/ 	.word	index@(_ZN10layer_norm13ln_fwd_kernelINS_13Kernel_traitsIf13__nv_bfloat16fS2_fjLj2048ELj1ELj4ELj1ELj16ENS_18Kernel_traits_baseILj2048EfS2_fS2_fjLj128EEEEELb0ELb1ELb1ELb0EEEvNS_9FwdParamsE)
        /*086c*/ 	.word	0x00000090


	//----- nvinfo : EIATTR_REGCOUNT
	.align		4
.L_368:
        /*0870*/ 	.byte	0x04, 0x2f
        /*0872*/ 	.short	(.L_370 - .L_369)
	.align		4
.L_369:
        /*0874*/ 	.word	index@(_ZN10layer_norm13ln_fwd_kernelINS_13Kernel_traitsIf13__nv_bfloat16fS2_fjLj2048ELj1ELj4ELj1ELj16ENS_18Kernel_traits_baseILj2048EfS2_fS2_fjLj128EEEEELb0ELb1ELb0ELb1EEEvNS_9FwdParamsE)
        /*0878*/ 	.word	0x000000ff


	//----- nvinfo : EIATTR_FRAME_SIZE
	.align		4
.L_370:
        /*087c*/ 	.byte	0x04, 0x11
        /*087e*/ 	.short	(.L_372 - .L_371)
	.align		4
.L_371:
        /*0880*/ 	.word	index@(_ZN10layer_norm13ln_fwd_kernelINS_13Kernel_traitsIf13__nv_bfloat16fS2_fjLj2048ELj1ELj4ELj1ELj16ENS_18Kernel_traits_baseILj2048EfS2_fS2_fjLj128EEEEELb0ELb1ELb0ELb1EEEvNS_9FwdParamsE)
        /*0884*/ 	.word	0x00000080


	//----- nvinfo : EIATTR_REGCOUNT
	.align		4
.L_372:
        /*0888*/ 	.byte	0x04, 0x2f
        /*088a*/ 	.short	(.L_374 - .L_373)
	.align		4
.L_373:
        /*088c*/ 	.word	index@(_ZN10layer_norm13ln_fwd_kernelINS_13Kernel_traitsIf13__nv_bfloat16fS2_fjLj2048ELj1ELj4ELj1ELj16ENS_18Kernel_traits_baseILj2048EfS2_fS2_fjLj128EEEEELb0ELb1ELb0ELb0EEEvNS_9FwdParamsE)
        /*0890*/ 	.word	0x000000ff


	//----- nvinfo : EIATTR_FRAME_SIZE
	.align		4
.L_374:
        /*0894*/ 	.byte	0x04, 0x11
        /*0896*/ 	.short	(.L_376 - .L_375)
	.align		4
.L_375:
        /*0898*/ 	.word	index@(_ZN10layer_norm13ln_fwd_kernelINS_13Kernel_traitsIf13__nv_bfloat16fS2_fjLj2048ELj1ELj4ELj1ELj16ENS_18Kernel_traits_baseILj2048EfS2_fS2_fjLj128EEEEELb0ELb1ELb0ELb0EEEvNS_9FwdParamsE)
        /*089c*/ 	.word	0x00000070


	//----- nvinfo : EIATTR_REGCOUNT
	.align		4
.L_376:
        /*08a0*/ 	.byte	0x04, 0x2f
        /*08a2*/ 	.short	(.L_378 - .L_377)
	.align		4
.L_377:
        /*08a4*/ 	.word	index@(_ZN10layer_norm13ln_fwd_kernelINS_13Kernel_traitsIf13__nv_bfloat16fS2_fjLj2048ELj1ELj4ELj1ELj16ENS_18Kernel_traits_baseILj2048EfS2_fS2_fjLj128EEEEELb0ELb0ELb1ELb1EEEvNS_9FwdParamsE)
        /*08a8*/ 	.word	0x000000fe


	//----- nvinfo : EIATTR_FRAME_SIZE
	.align		4
.L_378:
        /*08ac*/ 	.byte	0x04, 0x11
        /*08ae*/ 	.short	(.L_380 - .L_379)
	.align		4
.L_379:
        /*08b0*/ 	.word	index@(_ZN10layer_norm13ln_fwd_kernelINS_13Kernel_traitsIf13__nv_bfloat16fS2_fjLj2048ELj1ELj4ELj1ELj16ENS_18Kernel_traits_baseILj2048EfS2_fS2_fjLj128EEEEELb0ELb0ELb1ELb1EEEvNS_9FwdParamsE)
        /*08b4*/ 	.word	0x00000000


	//----- nvinfo : EIATTR_REGCOUNT
	.align		4
.L_380:
        /*08b8*/ 	.byte	0x04, 0x2f
        /*08ba*/ 	.short	(.L_382 - .L_381)
	.align		4
.L_381:
        /*08bc*/ 	.word	index@(_ZN10layer_norm13ln_fwd_kernelINS_13Kernel_traitsIf13__nv_bfloat16fS2_fjLj2048ELj1ELj4ELj1ELj16ENS_18Kernel_traits_baseILj2048EfS2_fS2_fjLj128EEEEELb0ELb0ELb1ELb0EEEvNS_9FwdParamsE)
        /*08c0*/ 	.word	0x000000e8


	//----- nvinfo : EIATTR_FRAME_SIZE
	.align		4
.L_382:
        /*08c4*/ 	.byte	0x04, 0x11
        /*08c6*/ 	.short	(.L_384 - .L_383)
	.align		4
.L_383:
        /*08c8*/ 	.word	index@(_ZN10layer_norm13ln_fwd_kernelINS_13Kernel_traitsIf13__nv_bfloat16fS2_fjLj2048ELj1ELj4ELj1ELj16ENS_18Kernel_traits_baseILj2048EfS2_fS2_fjLj128EEEEELb0ELb0ELb1ELb0EEEvNS_9FwdParamsE)
        /*08cc*/ 	.word	0x00000000


	//----- nvinfo : EIATTR_REGCOUNT
	.align		4
.L_384:
        /*08d0*/ 	.byte	0x04, 0x2f
        /*08d2*/ 	.short	(.L_386 - .L_385)
	.align		4
.L_385:
        /*08d4*/ 	.word	index@(_ZN10layer_norm13ln_fwd_kernelINS_13Kernel_traitsIf13__nv_bfloat16fS2_fjLj2048ELj1ELj4ELj1ELj16ENS_18Kernel_traits_baseILj2048EfS2_fS2_fjLj128EEEEELb0ELb0ELb0ELb1EEEvNS_9FwdParamsE)
        /*08d8*/ 	.word	0x000000e9


	//----- nvinfo : EIATTR_FRAME_SIZE
	.align		4
.L_386:
        /*08dc*/ 	.byte	0x04, 0x11
        /*08de*/ 	.short	(.L_388 - .L_387)
	.align		4
.L_387:
        /*08e0*/ 	.word	index@(_ZN10layer_norm13ln_fwd_kernelINS_13Kernel_traitsIf13__nv_bfloat16fS2_fjLj2048ELj1ELj4ELj1ELj16ENS_18Kernel_traits_baseILj2048EfS2_fS2_fjLj128EEEEELb0ELb0ELb0ELb1EEEvNS_9FwdParamsE)
        /*08e4*/ 	.word	0x00000000


	//----- nvinfo : EIATTR_REGCOUNT
	.align		4
.L_388:
        /*08e8*/ 	.byte	0x04, 0x2f
        /*08ea*/ 	.short	(.L_390 - .L_389)
	.align		4
.L_389:
        /*08ec*/ 	.word	index@(_ZN10layer_norm13ln_fwd_kernelINS_13Kernel_traitsIf13__nv_bfloat16fS2_fjLj2048ELj1ELj4ELj1ELj16ENS_18Kernel_traits_baseILj2048EfS2_fS2_fjLj128EEEEELb0ELb0ELb0ELb0EEEvNS_9FwdParamsE)
        /*08f0*/ 	.word	0x000000e5


	//----- nvinfo : EIATTR_FRAME_SIZE
	.align		4
.L_390:
        /*08f4*/ 	.byte	0x04, 0x11
        /*08f6*/ 	.short	(.L_392 - .L_391)
	.align		4
.L_391:
        /*08f8*/ 	.word	index@(_ZN10layer_norm13ln_fwd_kernelINS_13Kernel_traitsIf13__nv_bfloat16fS2_fjLj2048ELj1ELj4ELj1ELj16ENS_18Kernel_traits_baseILj2048EfS2_fS2_fjLj128EEEEELb0ELb0ELb0ELb0EEEvNS_9FwdParamsE)
        /*08fc*/ 	.word	0x00000000


	//----- nvinfo : EIATTR_REGCOUNT
	.align		4
.L_392:
        /*0900*/ 	.byte	0x04, 0x2f
        /*0902*/ 	.short	(.L_394 - .L_393)
	.align		4
.L_393:
        /*0904*/ 	.word	index@(_ZN10layer_norm13ln_fwd_kernelINS_13Kernel_traitsI13__nv_bfloat16S2_fS2_fjLj2048ELj1ELj4ELj1ELj16ENS_18Kernel_traits_baseILj2048ES2_S2_fS2_fjLj128EEEEELb1ELb1ELb1ELb1EEEvNS_9FwdParamsE)
        /*0908*/ 	.word	0x000000fe


	//----- nvinfo : EIATTR_FRAME_SIZE
	.align		4
.L_394:
        /*090c*/ 	.byte	0x04, 0x11
        /*090e*/ 	.short	(.L_396 - .L_395)
	.align		4
.L_395:
        /*0910*/ 	.word	index@(_ZN10layer_norm13ln_fwd_kernelINS_13Kernel_traitsI13__nv_bfloat16S2_fS2_fjLj2048ELj1ELj4ELj1ELj16ENS_18Kernel_traits_baseILj2048ES2_S2_fS2_fjLj128EEEEELb1ELb1ELb1ELb1EEEvNS_9FwdParamsE)
        /*0914*/ 	.word	0x00000000


	//----- nvinfo : EIATTR_REGCOUNT
	.align		4
.L_396:
        /*0918*/ 	.byte	0x04, 0x2f
        /*091a*/ 	.short	(.L_398 - .L_397)
	.align		4
.L_397:
        /*091c*/ 	.word	index@(_ZN10layer_norm13ln_fwd_kernelINS_13Kernel_traitsI13__nv_bfloat16S2_fS2_fjLj2048ELj1ELj4ELj1ELj16ENS_18Kernel_traits_baseILj2048ES2_S2_fS2_fjLj128EEEEELb1ELb1ELb1ELb0EEEvNS_9FwdParamsE)
        /*0920*/ 	.word	0x000000ff


	//----- nvinfo : EIATTR_FRAME_SIZE
	.align		4
.L_398:
        /*0924*/ 	.byte	0x04, 0x11
        /*0926*/ 	.short	(.L_400 - .L_399)
	.align		4
.L_399:
        /*0928*/ 	.word	index@(_ZN10layer_norm13ln_fwd_kernelINS_13Kernel_traitsI13__nv_bfloat16S2_fS2_fjLj2048ELj1ELj4ELj1ELj16ENS_18Kernel_traits_baseILj2048ES2_S2_fS2_fjLj128EEEEELb1ELb1ELb1ELb0EEEvNS_9FwdParamsE)
        /*092c*/ 	.word	0x000000c8


	//----- nvinfo : EIATTR_REGCOUNT
	.align		4
.L_400:
        /*0930*/ 	.byte	0x04, 0x2f
        /*0932*/ 	.short	(.L_402 - .L_401)
	.align		4
.L_401:
        /*0934*/ 	.word	index@(_ZN10layer_norm13ln_fwd_kernelINS_13Kernel_traitsI13__nv_bfloat16S2_fS2_fjLj2048ELj1ELj4ELj1ELj16ENS_18Kernel_traits_baseILj2048ES2_S2_fS2_fjLj128EEEEELb1ELb1ELb0ELb1EEEvNS_9FwdParamsE)
        /*0938*/ 	.word	0x000000fd


	//----- nvinfo : EIATTR_FRAME_SIZE
	.align		4
.L_402:
        /*093c*/ 	.byte	0x04, 0x11
        /*093e*/ 	.short	(.L_404 - .L_403)
	.align		4
.L_403:
        /*0940*/ 	.word	index@(_ZN10layer_norm13ln_fwd_kernelINS_13Kernel_traitsI13__nv_bfloat16S2_fS2_fjLj2048ELj1ELj4ELj1ELj16ENS_18Kernel_traits_baseILj2048ES2_S2_fS2_fjLj128EEEEELb1ELb1ELb0ELb1EEEvNS_9FwdParamsE)
        /*0944*/ 	.word	0x00000000


	//----- nvinfo : EIATTR_REGCOUNT
	.align		4
.L_404:
        /*0948*/ 	.byte	0x04, 0x2f
        /*094a*/ 	.short	(.L_406 - .L_405)
	.align		4
.L_405:
        /*094c*/ 	.word	index@(_ZN10layer_norm13ln_fwd_kernelINS_13Kernel_traitsI13__nv_bfloat16S2_fS2_fjLj2048ELj1ELj4ELj1ELj16ENS_18Kernel_traits_baseILj2048ES2_S2_fS2_fjLj128EEEEELb1ELb1ELb0ELb0EEEvNS_9FwdParamsE)
        /*0950*/ 	.word	0x000000ff


	//----- nvinfo : EIATTR_FRAME_SIZE
	.align		4
.L_406:
        /*0954*/ 	.byte	0x04, 0x11
        /*0956*/ 	.short	(.L_408 - .L_407)
	.align		4
.L_407:
        /*0958*/ 	.word	index@(_ZN10layer_norm13ln_fwd_kernelINS_13Kernel_traitsI13__nv_bfloat16S2_fS2_fjLj2048ELj1ELj4ELj1ELj16ENS_18Kernel_traits_baseILj2048ES2_S2_fS2_fjLj128EEEEELb1ELb1ELb0ELb0EEEvNS_9FwdParamsE)
        /*095c*/ 	.word	0x00000090


	//----- nvinfo : EIATTR_REGCOUNT
	.align		4
.L_408:
        /*0960*/ 	.byte	0x04, 0x2f
        /*0962*/ 	.short	(.L_410 - .L_409)
	.align		4
.L_409:
        /*0964*/ 	.word	index@(_ZN10layer_norm13ln_fwd_kernelINS_13Kernel_traitsI13__nv_bfloat16S2_fS2_fjLj2048ELj1ELj4ELj1ELj16ENS_18Kernel_traits_baseILj2048ES2_S2_fS2_fjLj128EEEEELb1ELb0ELb1ELb1EEEvNS_9FwdParamsE)
        /*0968*/ 	.word	0x000000ff


	//----- nvinfo : EIATTR_FRAME_SIZE
	.align		4
.L_410:
        /*096c*/ 	.byte	0x04, 0x11
        /*096e*/ 	.short	(.L_412 - .L_411)
	.align		4
.L_411:
        /*0970*/ 	.word	index@(_ZN10layer_norm13ln_fwd_kernelINS_13Kernel_traitsI13__nv_bfloat16S2_fS2_fjLj2048ELj1ELj4ELj1ELj16ENS_18Kernel_traits_baseILj2048ES2_S2_fS2_fjLj128EEEEELb1ELb0ELb1ELb1EEEvNS_9FwdParamsE)
        /*0974*/ 	.word	0x00000000


	//----- nvinfo : EIATTR_REGCOUNT
	.align		4
.L_412:
        /*0978*/ 	.byte	0x04, 0x2f
        /*097a*/ 	.short	(.L_414 - .L_413)
	.align		4
.L_413:
        /*097c*/ 	.word	index@(_ZN10layer_norm13ln_fwd_kernelINS_13Kernel_traitsI13__nv_bfloat16S2_fS2_fjLj2048ELj1ELj4ELj1ELj16ENS_18Kernel_traits_baseILj2048ES2_S2_fS2_fjLj128EEEEELb1ELb0ELb1ELb0EEEvNS_9FwdParamsE)
        /*0980*/ 	.word	0x000000f9


	//----- nvinfo : EIATTR_FRAME_SIZE
	.align		4
.L_414:
        /*0984*/ 	.byte	0x04, 0x11
        /*0986*/ 	.short	(.L_416 - .L_415)
	.align		4
.L_415:
        /*0988*/ 	.word	index@(_ZN10layer_norm13ln_fwd_kernelINS_13Kernel_traitsI13__nv_bfloat16S2_fS2_fjLj2048ELj1ELj4ELj1ELj16ENS_18Kernel_traits_baseILj2048ES2_S2_fS2_fjLj128EEEEELb1ELb0ELb1ELb0EEEvNS_9FwdParamsE)
        /*098c*/ 	.word	0x00000000


	//----- nvinfo : EIATTR_REGCOUNT
	.align		4
.L_416:
        /*0990*/ 	.byte	0x04, 0x2f
        /*0992*/ 	.short	(.L_418 - .L_417)
	.align		4
.L_417:
        /*0994*/ 	.word	index@(_ZN10layer_norm13ln_fwd_kernelINS_13Kernel_traitsI13__nv_bfloat16S2_fS2_fjLj2048ELj1ELj4ELj1ELj16ENS_18Kernel_traits_baseILj2048ES2_S2_fS2_fjLj128EEEEELb1ELb0ELb0ELb1EEEvNS_9FwdParamsE)
        /*0998*/ 	.word	0x000000eb


	//----- nvinfo : EIATTR_FRAME_SIZE
	.align		4
.L_418:
        /*099c*/ 	.byte	0x04, 0x11
        /*099e*/ 	.short	(.L_420 - .L_419)
	.align		4
.L_419:
        /*09a0*/ 	.word	index@(_ZN10layer_norm13ln_fwd_kernelINS_13Kernel_traitsI13__nv_bfloat16S2_fS2_fjLj2048ELj1ELj4ELj1ELj16ENS_18Kernel_traits_baseILj2048ES2_S2_fS2_fjLj128EEEEELb1ELb0ELb0ELb1EEEvNS_9FwdParamsE)
        /*09a4*/ 	.word	0x00000000


	//----- nvinfo : EIATTR_REGCOUNT
	.align		4
.L_420:
        /*09a8*/ 	.byte	0x04, 0x2f
        /*09aa*/ 	.short	(.L_422 - .L_421)
	.align		4
.L_421:
        /*09ac*/ 	.word	index@(_ZN10layer_norm13ln_fwd_kernelINS_13Kernel_traitsI13__nv_bfloat16S2_fS2_fjLj2048ELj1ELj4ELj1ELj16ENS_18Kernel_traits_baseILj2048ES2_S2_fS2_fjLj128EEEEELb1ELb0ELb0ELb0EEEvNS_9FwdParamsE)
        /*09b0*/ 	.word	0x000000ec


	//----- nvinfo : EIATTR_FRAME_SIZE
	.align		4
.L_422:
        /*09b4*/ 	.byte	0x04, 0x11
        /*09b6*/ 	.short	(.L_424 - .L_423)
	.align		4
.L_423:
        /*09b8*/ 	.word	index@(_ZN10layer_norm13ln_fwd_kernelINS_13Kernel_traitsI13__nv_bfloat16S2_fS2_fjLj2048ELj1ELj4ELj1ELj16ENS_18Kernel_traits_baseILj2048ES2_S2_fS2_fjLj128EEEEELb1ELb0ELb0ELb0EEEvNS_9FwdParamsE)
        /*09bc*/ 	.word	0x00000000


	//----- nvinfo : EIATTR_REGCOUNT
	.align		4
.L_424:
        /*09c0*/ 	.byte	0x04, 0x2f
        /*09c2*/ 	.short	(.L_426 - .L_425)
	.align		4
.L_425:
        /*09c4*/ 	.word	index@(_ZN10layer_norm13ln_fwd_kernelINS_13Kernel_traitsI13__nv_bfloat16S2_fS2_fjLj2048ELj1ELj4ELj1ELj16ENS_18Kernel_traits_baseILj2048ES2_S2_fS2_fjLj128EEEEELb0ELb1ELb1ELb1EEEvNS_9FwdParamsE)
        /*09c8*/ 	.word	0x000000fe


	//----- nvinfo : EIATTR_FRAME_SIZE
	.align		4
.L_426:
        /*09cc*/ 	.byte	0x04, 0x11
        /*09ce*/ 	.short	(.L_428 - .L_427)
	.align		4
.L_427:
        /*09d0*/ 	.word	index@(_ZN10layer_norm13ln_fwd_kernelINS_13Kernel_traitsI13__nv_bfloat16S2_fS2_fjLj2048ELj1ELj4ELj1ELj16ENS_18Kernel_traits_baseILj2048ES2_S2_fS2_fjLj128EEEEELb0ELb1ELb1ELb1EEEvNS_9FwdParamsE)
        /*09d4*/ 	.word	0x00000000


	//----- nvinfo : EIATTR_REGCOUNT
	.align		4
.L_428:
        /*09d8*/ 	.byte	0x04, 0x2f
        /*09da*/ 	.short	(.L_430 - .L_429)
	.align		4
.L_429:
        /*09dc*/ 	.word	index@(_ZN10layer_norm13ln_fwd_kernelINS_13Kernel_traitsI13__nv_bfloat16S2_fS2_fjLj2048ELj1ELj4ELj1ELj16ENS_18Kernel_traits_baseILj2048ES2_S2_fS2_fjLj128EEEEELb0ELb1ELb1ELb0EEEvNS_9FwdParamsE)
        /*09e0*/ 	.word	0x000000ff


	//----- nvinfo : EIATTR_FRAME_SIZE
	.align		4
.L_430:
        /*09e4*/ 	.byte	0x04, 0x11
        /*09e6*/ 	.short	(.L_432 - .L_431)
	.align		4
.L_431:
        /*09e8*/ 	.word	index@(_ZN10layer_norm13ln_fwd_kernelINS_13Kernel_traitsI13__nv_bfloat16S2_fS2_fjLj2048ELj1ELj4ELj1ELj16ENS_18Kernel_traits_baseILj2048ES2_S2_fS2_fjLj128EEEEELb0ELb1ELb1ELb0EEEvNS_9FwdParamsE)
        /*09ec*/ 	.word	0x00000080


	//----- nvinfo : EIATTR_REGCOUNT
	.align		4
.L_432:
        /*09f0*/ 	.byte	0x04, 0x2f
        /*09f2*/ 	.short	(.L_434 - .L_433)
	.align		4
.L_433:
        /*09f4*/ 	.word	index@(_ZN10layer_norm13ln_fwd_kernelINS_13Kernel_traitsI13__nv_bfloat16S2_fS2_fjLj2048ELj1ELj4ELj1ELj16ENS_18Kernel_traits_baseILj2048ES2_S2_fS2_fjLj128EEEEELb0ELb1ELb0ELb1EEEvNS_9FwdParamsE)
        /*09f8*/ 	.word	0x000000f0


	//----- nvinfo : EIATTR_FRAME_SIZE
	.align		4
.L_434:
        /*09fc*/ 	.byte	0x04, 0x11
        /*09fe*/ 	.short	(.L_436 - .L_435)
	.align		4
.L_435:
        /*0a00*/ 	.word	index@(_ZN10layer_norm13ln_fwd_kernelINS_13Kernel_traitsI13__nv_bfloat16S2_fS2_fjLj2048ELj1ELj4ELj1ELj16ENS_18Kernel_traits_baseILj2048ES2_S2_fS2_fjLj128EEEEELb0ELb1ELb0ELb1EEEvNS_9FwdParamsE)
        /*0a04*/ 	.word	0x00000000


	//----- nvinfo : EIATTR_REGCOUNT
	.align		4
.L_436:
        /*0a08*/ 	.byte	0x04, 0x2f
        /*0a0a*/ 	.short	(.L_438 - .L_437)
	.align		4
.L_437:
        /*0a0c*/ 	.word	index@(_ZN10layer_norm13ln_fwd_kernelINS_13Kernel_traitsI13__nv_bfloat16S2_fS2_fjLj2048ELj1ELj4ELj1ELj16ENS_18Kernel_traits_baseILj2048ES2_S2_fS2_fjLj128EEEEELb0ELb1ELb0ELb0EEEvNS_9FwdParamsE)
        /*0a10*/ 	.word	0x000000ff


	//----- nvinfo : EIATTR_FRAME_SIZE
	.align		4
.L_438:
        /*0a14*/ 	.byte	0x04, 0x11
        /*0a16*/ 	.short	(.L_440 - .L_439)
	.align		4
.L_439:
        /*0a18*/ 	.word	index@(_ZN10layer_norm13ln_fwd_kernelINS_13Kernel_traitsI13__nv_bfloat16S2_fS2_fjLj2048ELj1ELj4ELj1ELj16ENS_18Kernel_traits_baseILj2048ES2_S2_fS2_fjLj128EEEEELb0ELb1ELb0ELb0EEEvNS_9FwdParamsE)
        /*0a1c*/ 	.word	0x00000068


	//----- nvinfo : EIATTR_REGCOUNT
	.align		4
.L_440:
        /*0a20*/ 	.byte	0x04, 0x2f
        /*0a22*/ 	.short	(.L_442 - .L_441)
	.align		4
.L_441:
        /*0a24*/ 	.word	index@(_ZN10layer_norm13ln_fwd_kernelINS_13Kernel_traitsI13__nv_bfloat16S2_fS2_fjLj2048ELj1ELj4ELj1ELj16ENS_18Kernel_traits_baseILj2048ES2_S2_fS2_fjLj128EEEEELb0ELb0ELb1ELb1EEEvNS_9FwdParamsE)
        /*0a28*/ 	.word	0x000000ff


	//----- nvinfo : EIATTR_FRAME_SIZE
	.align		4
.L_442:
        /*0a2c*/ 	.byte	0x04, 0x11
        /*0a2e*/ 	.short	(.L_444 - .L_443)
	.align		4
.L_443:
        /*0a30*/ 	.word	index@(_ZN10layer_norm13ln_fwd_kernelINS_13Kernel_traitsI13__nv_bfloat16S2_fS2_fjLj2048ELj1ELj4ELj1ELj16ENS_18Kernel_traits_baseILj2048ES2_S2_fS2_fjLj128EEEEELb0ELb0ELb1ELb1EEEvNS_9FwdParamsE)
        /*0a34*/ 	.word	0x00000000


	//----- nvinfo : EIATTR_REGCOUNT
	.align		4
.L_444:
        /*0a38*/ 	.byte	0x04, 0x2f
        /*0a3a*/ 	.short	(.L_446 - .L_445)
	.align		4
.L_445:
        /*0a3c*/ 	.word	index@(_ZN10layer_norm13ln_fwd_kernelINS_13Kernel_traitsI13__nv_bfloat16S2_fS2_fjLj2048ELj1ELj4ELj1ELj16ENS_18Kernel_traits_baseILj2048ES2_S2_fS2_fjLj128EEEEELb0ELb0ELb1ELb0EEEvNS_9FwdParamsE)
        /*0a40*/ 	.word	0x000000e7


	//----- nvinfo : EIATTR_FRAME_SIZE
	.align		4
.L_446:
        /*0a44*/ 	.byte	0x04, 0x11
        /*0a46*/ 	.short	(.L_448 - .L_447)
	.align		4
.L_447:
        /*0a48*/ 	.word	index@(_ZN10layer_norm13ln_fwd_kernelINS_13Kernel_traitsI13__nv_bfloat16S2_fS2_fjLj2048ELj1ELj4ELj1ELj16ENS_18Kernel_traits_baseILj2048ES2_S2_fS2_fjLj128EEEEELb0ELb0ELb1ELb0EEEvNS_9FwdParamsE)
        /*0a4c*/ 	.word	0x00000000


	//----- nvinfo : EIATTR_REGCOUNT
	.align		4
.L_448:
        /*0a50*/ 	.byte	0x04, 0x2f
        /*0a52*/ 	.short	(.L_450 - .L_449)
	.align		4
.L_449:
        /*0a54*/ 	.word	index@(_ZN10layer_norm13ln_fwd_kernelINS_13Kernel_traitsI13__nv_bfloat16S2_fS2_fjLj2048ELj1ELj4ELj1ELj16ENS_18Kernel_traits_baseILj2048ES2_S2_fS2_fjLj128EEEEELb0ELb0ELb0ELb1EEEvNS_9FwdParamsE)
        /*0a58*/ 	.word	0x000000ef


	//----- nvinfo : EIATTR_FRAME_SIZE
	.align		4
.L_450:
        /*0a5c*/ 	.byte	0x04, 0x11
        /*0a5e*/ 	.short	(.L_452 - .L_451)
	.align		4
.L_451:
        /*0a60*/ 	.word	index@(_ZN10layer_norm13ln_fwd_kernelINS_13Kernel_traitsI13__nv_bfloat16S2_fS2_fjLj2048ELj1ELj4ELj1ELj16ENS_18Kernel_traits_baseILj2048ES2_S2_fS2_fjLj128EEEEELb0ELb0ELb0ELb1EEEvNS_9FwdParamsE)
        /*0a64*/ 	.word	0x00000000


	//----- nvinfo : EIATTR_REGCOUNT
	.align		4
.L_452:
        /*0a68*/ 	.byte	0x04, 0x2f
        /*0a6a*/ 	.short	(.L_454 - .L_453)
	.align		4
.L_453:
        /*0a6c*/ 	.word	index@(_ZN10layer_norm13ln_fwd_kernelINS_13Kernel_traitsI13__nv_bfloat16S2_fS2_fjLj2048ELj1ELj4ELj1ELj16ENS_18Kernel_traits_baseILj2048ES2_S2_fS2_fjLj128EEEEELb0ELb0ELb0ELb0EEEvNS_9FwdParamsE)
        /*0a70*/ 	.word	0x000000e3


	//----- nvinfo : EIATTR_FRAME_SIZE
	.align		4
.L_454:
        /*0a74*/ 	.byte	0x04, 0x11
        /*0a76*/ 	.short	(.L_456 - .L_455)
	.align		4
.L_455:
        /*0a78*/ 	.word	index@(_ZN10layer_norm13ln_fwd_kernelINS_13Kernel_traitsI13__nv_bfloat16S2_fS2_fjLj2048ELj1ELj4ELj1ELj16ENS_18Kernel_traits_baseILj2048ES2_S2_fS2_fjLj128EEEEELb0ELb0ELb0ELb0EEEvNS_9FwdParamsE)
        /*0a7c*/ 	.word	0x00000000


	//----- nvinfo : EIATTR_REGCOUNT
	.align		4
.L_456:
        /*0a80*/ 	.byte	0x04, 0x2f
        /*0a82*/ 	.short	(.L_458 - .L_457)
	.align		4
.L_457:
        /*0a84*/ 	.word	index@(_ZN10layer_norm13ln_fwd_kernelINS_13Kernel_traitsIf13__nv_bfloat16S2_S2_fjLj2048ELj1ELj4ELj1ELj16ENS_18Kernel_traits_baseILj2048EfS2_S2_S2_fjLj128EEEEELb1ELb1ELb1ELb1EEEvNS_9FwdParamsE)
        /*0a88*/ 	.word	0x000000ff


	//----- nvinfo : EIATTR_FRAME_SIZE
	.align		4
.L_458:
        /*0a8c*/ 	.byte	0x04, 0x11
        /*0a8e*/ 	.short	(.L_460 - .L_459)
	.align		4
.L_459:
        /*0a90*/ 	.word	index@(_ZN10layer_norm13ln_fwd_kernelINS_13Kernel_traitsIf13__nv_bfloat16S2_S2_fjLj2048ELj1ELj4ELj1ELj16ENS_18Kernel_traits_baseILj2048EfS2_S2_S2_fjLj128EEEEELb1ELb1ELb1ELb1EEEvNS_9FwdParamsE)
        /*0a94*/ 	.word	0x000000a0


	//----- nvinfo : EIATTR_REGCOUNT
	.align		4
.L_460:
        /*0a98*/ 	.byte	0x04, 0x2f
        /*0a9a*/ 	.short	(.L_462 - .L_461)
	.align		4
.L_461:
        /*0a9c*/ 	.word	index@(_ZN10layer_norm13ln_fwd_kernelINS_13Kernel_traitsIf13__nv_bfloat16S2_S2_fjLj2048ELj1ELj4ELj1ELj16ENS_18Kernel_traits_baseILj2048EfS2_S2_S2_fjLj128EEEEELb1ELb1ELb1ELb0EEEvNS_9FwdParamsE)
        /*0aa0*/ 	.word	0x000000ff


	//----- nvinfo : EIATTR_FRAME_SIZE
	.align		4
.L_462:
        /*0aa4*/ 	.byte	0x04, 0x11
        /*0aa6*/ 	.short	(.L_464 - .L_463)
	.align		4
.L_463:
        /*0aa8*/ 	.word	index@(_ZN10layer_norm13ln_fwd_kernelINS_13Kernel_traitsIf13__nv_bfloat16S2_S2_fjLj2048ELj1ELj4ELj1ELj16ENS_18Kernel_traits_baseILj2048EfS2_S2_S2_fjLj128EEEEELb1ELb1ELb1ELb0EEEvNS_9FwdParamsE)
        /*0aac*/ 	.word	0x000000c0


	//----- nvinfo : EIATTR_REGCOUNT
	.align		4
.L_464:
        /*0ab0*/ 	.byte	0x04, 0x2f
        /*0ab2*/ 	.short	(.L_466 - .L_465)
	.align		4
.L_465:
        /*0ab4*/ 	.word	index@(_ZN10layer_norm13ln_fwd_kernelINS_13Kernel_traitsIf13__nv_bfloat16S2_S2_fjLj2048ELj1ELj4ELj1ELj16ENS_18Kernel_traits_baseILj2048EfS2_S2_S2_fjLj128EEEEELb1ELb1ELb0ELb1EEEvNS_9FwdParamsE)
        /*0ab8*/ 	.word	0x000000ff


	//----- nvinfo : EIATTR_FRAME_SIZE
	.align		4
.L_466:
        /*0abc*/ 	.byte	0x04, 0x11
        /*0abe*/ 	.short	(.L_468 - .L_467)
	.align		4
.L_467:
        /*0ac0*/ 	.word	index@(_ZN10layer_norm13ln_fwd_kernelINS_13Kernel_traitsIf13__nv_bfloat16S2_S2_fjLj2048ELj1ELj4ELj1ELj16ENS_18Kernel_traits_baseILj2048EfS2_S2_S2_fjLj128EEEEELb1ELb1ELb0ELb1EEEvNS_9FwdParamsE)
        /*0ac4*/ 	.word	0x00000090


	//----- nvinfo : EIATTR_REGCOUNT
	.align		4
.L_468:
        /*0ac8*/ 	.byte	0x04, 0x2f
        /*0aca*/ 	.short	(.L_470 - .L_469)
	.align		4
.L_469:
        /*0acc*/ 	.word	index@(_ZN10layer_norm13ln_fwd_kernelINS_13Kernel_traitsIf13__nv_bfloat16S2_S2_fjLj2048ELj1ELj4ELj1ELj16ENS_18Kernel_traits_baseILj2048EfS2_S2_S2_fjLj128EEEEELb1ELb1ELb0ELb0EEEvNS_9FwdParamsE)
        /*0ad0*/ 	.word	0x000000ff


	//----- nvinfo : EIATTR_FRAME_SIZE
	.align		4
.L_470:
        /*0ad4*/ 	.byte	0x04, 0x11
        /*0ad6*/ 	.short	(.L_472 - .L_471)
	.align		4
.L_471:
        /*0ad8*/ 	.word	index@(_ZN10layer_norm13ln_fwd_kernelINS_13Kernel_traitsIf13__nv_bfloat16S2_S2_fjLj2048ELj1ELj4ELj1ELj16ENS_18Kernel_traits_baseILj2048EfS2_S2_S2_fjLj128EEEEELb1ELb1ELb0ELb0EEEvNS_9FwdParamsE)
        /*0adc*/ 	.word	0x00000088


	//----- nvinfo : EIATTR_REGCOUNT
	.align		4
.L_472:
        /*0ae0*/ 	.byte	0x04, 0x2f
        /*0ae2*/ 	.short	(.L_474 - .L_473)
	.align		4
.L_473:
        /*0ae4*/ 	.word	index@(_ZN10layer_norm13ln_fwd_kernelINS_13Kernel_traitsIf13__nv_bfloat16S2_S2_fjLj2048ELj1ELj4ELj1ELj16ENS_18Kernel_traits_baseILj2048EfS2_S2_S2_fjLj128EEEEELb1ELb0ELb1ELb1EEEvNS_9FwdParamsE)
        /*0ae8*/ 	.word	0x000000ff


	//----- nvinfo : EIATTR_FRAME_SIZE
	.align		4
.L_474:
        /*0aec*/ 	.byte	0x04, 0x11
        /*0aee*/ 	.short	(.L_476 - .L_475)
	.align		4
.L_475:
        /*0af0*/ 	.word	index@(_ZN10layer_norm13ln_fwd_kernelINS_13Kernel_traitsIf13__nv_bfloat16S2_S2_fjLj2048ELj1ELj4ELj1ELj16ENS_18Kernel_traits_baseILj2048EfS2_S2_S2_fjLj128EEEEELb1ELb0ELb1ELb1EEEvNS_9FwdParamsE)
        /*0af4*/ 	.word	0x00000000


	//----- nvinfo : EIATTR_REGCOUNT
	.align		4
.L_476:
        /*0af8*/ 	.byte	0x04, 0x2f
        /*0afa*/ 	.short	(.L_478 - .L_477)
	.align		4
.L_477:
        /*0afc*/ 	.word	index@(_ZN10layer_norm13ln_fwd_kernelINS_13Kernel_traitsIf13__nv_bfloat16S2_S2_fjLj2048ELj1ELj4ELj1ELj16ENS_18Kernel_traits_baseILj2048EfS2_S2_S2_fjLj128EEEEELb1ELb0ELb1ELb0EEEvNS_9FwdParamsE)
        /*0b00*/ 	.word	0x000000f4


	//----- nvinfo : EIATTR_FRAME_SIZE
	.align		4
.L_478:
        /*0b04*/ 	.byte	0x04, 0x11
        /*0b06*/ 	.short	(.L_480 - .L_479)
	.align		4
.L_479:
        /*0b08*/ 	.word	index@(_ZN10layer_norm13ln_fwd_kernelINS_13Kernel_traitsIf13__nv_bfloat16S2_S2_fjLj2048ELj1ELj4ELj1ELj16ENS_18Kernel_traits_baseILj2048EfS2_S2_S2_fjLj128EEEEELb1ELb0ELb1ELb0EEEvNS_9FwdParamsE)
        /*0b0c*/ 	.word	0x00000000


	//----- nvinfo : EIATTR_REGCOUNT
	.align		4
.L_480:
        /*0b10*/ 	.byte	0x04, 0x2f
        /*0b12*/ 	.short	(.L_482 - .L_481)
	.align		4
.L_481:
        /*0b14*/ 	.word	index@(_ZN10layer_norm13ln_fwd_kernelINS_13Kernel_traitsIf13__nv_bfloat16S2_S2_fjLj2048ELj1ELj4ELj1ELj16ENS_18Kernel_traits_baseILj2048EfS2_S2_S2_fjLj128EEEEELb1ELb0ELb0ELb1EEEvNS_9FwdParamsE)
        /*0b18*/ 	.word	0x000000f4


	//----- nvinfo : EIATTR_FRAME_SIZE
	.align		4
.L_482:
        /*0b1c*/ 	.byte	0x04, 0x11
        /*0b1e*/ 	.short	(.L_484 - .L_483)
	.align		4
.L_483:
        /*0b20*/ 	.word	index@(_ZN10layer_norm13ln_fwd_kernelINS_13Kernel_traitsIf13__nv_bfloat16S2_S2_fjLj2048ELj1ELj4ELj1ELj16ENS_18Kernel_traits_baseILj2048EfS2_S2_S2_fjLj128EEEEELb1ELb0ELb0ELb1EEEvNS_9FwdParamsE)
        /*0b24*/ 	.word	0x00000000


	//----- nvinfo : EIATTR_REGCOUNT
	.align		4
.L_484:
        /*0b28*/ 	.byte	0x04, 0x2f
        /*0b2a*/ 	.short	(.L_486 - .L_485)
	.align		4
.L_485:
        /*0b2c*/ 	.word	index@(_ZN10layer_norm13ln_fwd_kernelINS_13Kernel_traitsIf13__nv_bfloat16S2_S2_fjLj2048ELj1ELj4ELj1ELj16ENS_18Kernel_traits_baseILj2048EfS2_S2_S2_fjLj128EEEEELb1ELb0ELb0ELb0EEEvNS_9FwdParamsE)
        /*0b30*/ 	.word	0x000000e8


	//----- nvinfo : EIATTR_FRAME_SIZE
	.align		4
.L_486:
        /*0b34*/ 	.byte	0x04, 0x11
        /*0b36*/ 	.short	(.L_488 - .L_487)
	.align		4
.L_487:
        /*0b38*/ 	.word	index@(_ZN10layer_norm13ln_fwd_kernelINS_13Kernel_traitsIf13__nv_bfloat16S2_S2_fjLj2048ELj1ELj4ELj1ELj16ENS_18Kernel_traits_baseILj2048EfS2_S2_S2_fjLj128EEEEELb1ELb0ELb0ELb0EEEvNS_9FwdParamsE)
        /*0b3c*/ 	.word	0x00000000


	//----- nvinfo : EIATTR_REGCOUNT
	.align		4
.L_488:
        /*0b40*/ 	.byte	0x04, 0x2f
        /*0b42*/ 	.short	(.L_490 - .L_489)
	.align		4
.L_489:
        /*0b44*/ 	.word	index@(_ZN10layer_norm13ln_fwd_kernelINS_13Kernel_traitsIf13__nv_bfloat16S2_S2_fjLj2048ELj1ELj4ELj1ELj16ENS_18Kernel_traits_baseILj2048EfS2_S2_S2_fjLj128EEEEELb0ELb1ELb1ELb1EEEvNS_9FwdParamsE)
        /*0b48*/ 	.word	0x000000ff


	//----- nvinfo : EIATTR_FRAME_SIZE
	.align		4
.L_490:
        /*0b4c*/ 	.byte	0x04, 0x11
        /*0b4e*/ 	.short	(.L_492 - .L_491)
	.align		4
.L_491:
        /*0b50*/ 	.word	index@(_ZN10layer_norm13ln_fwd_kernelINS_13Kernel_traitsIf13__nv_bfloat16S2_S2_fjLj2048ELj1ELj4ELj1ELj16ENS_18Kernel_traits_baseILj2048EfS2_S2_S2_fjLj128EEEEELb0ELb1ELb1ELb1EEEvNS_9FwdParamsE)
        /*0b54*/ 	.word	0x00000060


	//----- nvinfo : EIATTR_REGCOUNT
	.align		4
.L_492:
        /*0b58*/ 	.byte	0x04, 0x2f
        /*0b5a*/ 	.short	(.L_494 - .L_493)
	.align		4
.L_493:
        /*0b5c*/ 	.word	index@(_ZN10layer_norm13ln_fwd_kernelINS_13Kernel_traitsIf13__nv_bfloat16S2_S2_fjLj2048ELj1ELj4ELj1ELj16ENS_18Kernel_traits_baseILj2048EfS2_S2_S2_fjLj128EEEEELb0ELb1ELb1ELb0EEEvNS_9FwdParamsE)
        /*0b60*/ 	.word	0x000000ff


	//----- nvinfo : EIATTR_FRAME_SIZE
	.align		4
.L_494:
        /*0b64*/ 	.byte	0x04, 0x11
        /*0b66*/ 	.short	(.L_496 - .L_495)
	.align		4
.L_495:
        /*0b68*/ 	.word	index@(_ZN10layer_norm13ln_fwd_kernelINS_13Kernel_traitsIf13__nv_bfloat16S2_S2_fjLj2048ELj1ELj4ELj1ELj16ENS_18Kernel_traits_baseILj2048EfS2_S2_S2_fjLj128EEEEELb0ELb1ELb1ELb0EEEvNS_9FwdParamsE)
        /*0b6c*/ 	.word	0x00000078


	//----- nvinfo : EIATTR_REGCOUNT
	.align		4
.L_496:
        /*0b70*/ 	.byte	0x04, 0x2f
        /*0b72*/ 	.short	(.L_498 - .L_497)
	.align		4
.L_497:
        /*0b74*/ 	.word	index@(_ZN10layer_norm13ln_fwd_kernelINS_13Kernel_traitsIf13__nv_bfloat16S2_S2_fjLj2048ELj1ELj4ELj1ELj16ENS_18Kernel_traits_baseILj2048EfS2_S2_S2_fjLj128EEEEELb0ELb1ELb0ELb1EEEvNS_9FwdParamsE)
        /*0b78*/ 	.word	0x000000ff


	//----- nvinfo : EIATTR_FRAME_SIZE
	.align		4
.L_498:
        /*0b7c*/ 	.byte	0x04, 0x11
        /*0b7e*/ 	.short	(.L_500 - .L_499)
	.align		4
.L_499:
        /*0b80*/ 	.word	index@(_ZN10layer_norm13ln_fwd_kernelINS_13Kernel_traitsIf13__nv_bfloat16S2_S2_fjLj2048ELj1ELj4ELj1ELj16ENS_18Kernel_traits_baseILj2048EfS2_S2_S2_fjLj128EEEEELb0ELb1ELb0ELb1EEEvNS_9FwdParamsE)
        /*0b84*/ 	.word	0x00000060


	//----- nvinfo : EIATTR_REGCOUNT
	.align		4
.L_500:
        /*0b88*/ 	.byte	0x04, 0x2f
        /*0b8a*/ 	.short	(.L_502 - .L_501)
	.align		4
.L_501:
        /*0b8c*/ 	.word	index@(_ZN10layer_norm13ln_fwd_kernelINS_13Kernel_traitsIf13__nv_bfloat16S2_S2_fjLj2048ELj1ELj4ELj1ELj16ENS_18Kernel_traits_baseILj2048EfS2_S2_S2_fjLj128EEEEELb0ELb1ELb0ELb0EEEvNS_9FwdParamsE)
        /*0b90*/ 	.word	0x000000ff


	//----- nvinfo : EIATTR_FRAME_SIZE
	.align		4
.L_502:
        /*0b94*/ 	.byte	0x04, 0x11
        /*0b96*/ 	.short	(.L_504 - .L_503)
	.align		4
.L_503:
        /*0b98*/ 	.word	index@(_ZN10layer_norm13ln_fwd_kernelINS_13Kernel_traitsIf13__nv_bfloat16S2_S2_fjLj2048ELj1ELj4ELj1ELj16ENS_18Kernel_traits_baseILj2048EfS2_S2_S2_fjLj128EEEEELb0ELb1ELb0ELb0EEEvNS_9FwdParamsE)
        /*0b9c*/ 	.word	0x00000060


	//----- nvinfo : EIATTR_REGCOUNT
	.align		4
.L_504:
        /*0ba0*/ 	.byte	0x04, 0x2f
        /*0ba2*/ 	.short	(.L_506 - .L_505)
	.align		4
.L_505:
        /*0ba4*/ 	.word	index@(_ZN10layer_norm13ln_fwd_kernelINS_13Kernel_traitsIf13__nv_bfloat16S2_S2_fjLj2048ELj1ELj4ELj1ELj16ENS_18Kernel_traits_baseILj2048EfS2_S2_S2_fjLj128EEEEELb0ELb0ELb1ELb1EEEvNS_9FwdParamsE)
        /*0ba8*/ 	.word	0x000000ff


	//----- nvinfo : EIATTR_FRAME_SIZE
	.align		4
.L_506:
        /*0bac*/ 	.byte	0x04, 0x11
        /*0bae*/ 	.short	(.L_508 - .L_507)
	.align		4
.L_507:
        /*0bb0*/ 	.word	index@(_ZN10layer_norm13ln_fwd_kernelINS_13Kernel_traitsIf13__nv_bfloat16S2_S2_fjLj2048ELj1ELj4ELj1ELj16ENS_18Kernel_traits_baseILj2048EfS2_S2_S2_fjLj128EEEEELb0ELb0ELb1ELb1EEEvNS_9FwdParamsE)
        /*0bb4*/ 	.word	0x00000000


	//----- nvinfo : EIATTR_REGCOUNT
	.align		4
.L_508:
        /*0bb8*/ 	.byte	0x04, 0x2f
        /*0bba*/ 	.short	(.L_510 - .L_509)
	.align		4
.L_509:
        /*0bbc*/ 	.word	index@(_ZN10layer_norm13ln_fwd_kernelINS_13Kernel_traitsIf13__nv_bfloat16S2_S2_fjLj2048ELj1ELj4ELj1ELj16ENS_18Kernel_traits_baseILj2048EfS2_S2_S2_fjLj128EEEEELb0ELb0ELb1ELb0EEEvNS_9FwdParamsE)
        /*0bc0*/ 	.word	0x000000e3


	//----- nvinfo : EIATTR_FRAME_SIZE
	.align		4
.L_510:
        /*0bc4*/ 	.byte	0x04, 0x11
        /*0bc6*/ 	.short	(.L_512 - .L_511)
	.align		4
.L_511:
        /*0bc8*/ 	.word	index@(_ZN10layer_norm13ln_fwd_kernelINS_13Kernel_traitsIf13__nv_bfloat16S2_S2_fjLj2048ELj1ELj4ELj1ELj16ENS_18Kernel_traits_baseILj2048EfS2_S2_S2_fjLj128EEEEELb0ELb0ELb1ELb0EEEvNS_9FwdParamsE)
        /*0bcc*/ 	.word	0x00000000


	//----- nvinfo : EIATTR_REGCOUNT
	.align		4
.L_512:
        /*0bd0*/ 	.byte	0x04, 0x2f
        /*0bd2*/ 	.short	(.L_514 - .L_513)
	.align		4
.L_513:
        /*0bd4*/ 	.word	index@(_ZN10layer_norm13ln_fwd_kernelINS_13Kernel_traitsIf13__nv_bfloat16S2_S2_fjLj2048ELj1ELj4ELj1ELj16ENS_18Kernel_traits_baseILj2048EfS2_S2_S2_fjLj128EEEEELb0ELb0ELb0ELb1EEEvNS_9FwdParamsE)
        /*0bd8*/ 	.word	0x000000e3


	//----- nvinfo : EIATTR_FRAME_SIZE
	.align		4
.L_514:
        /*0bdc*/ 	.byte	0x04, 0x11
        /*0bde*/ 	.short	(.L_516 - .L_515)
	.align		4
.L_515:
        /*0be0*/ 	.word	index@(_ZN10layer_norm13ln_fwd_kernelINS_13Kernel_traitsIf13__nv_bfloat16S2_S2_fjLj2048ELj1ELj4ELj1ELj16ENS_18Kernel_traits_baseILj2048EfS2_S2_S2_fjLj128EEEEELb0ELb0ELb0ELb1EEEvNS_9FwdParamsE)
        /*0be4*/ 	.word	0x00000000


	//----- nvinfo : EIATTR_REGCOUNT
	.align		4
.L_516:
        /*0be8*/ 	.byte	0x04, 0x2f
        /*0bea*/ 	.short	(.L_518 - .L_517)
	.align		4
.L_517:
        /*0bec*/ 	.word	index@(_ZN10layer_norm13ln_fwd_kernelINS_13Kernel_traitsIf13__nv_bfloat16S2_S2_fjLj2048ELj1ELj4ELj1ELj16ENS_18Kernel_traits_baseILj2048EfS2_S2_S2_fjLj128EEEEELb0ELb0ELb0ELb0EEEvNS_9FwdParamsE)
        /*0bf0*/ 	.word	0x000000e2


	//----- nvinfo : EIATTR_FRAME_SIZE
	.align		4
.L_518:
        /*0bf4*/ 	.byte	0x04, 0x11
        /*0bf6*/ 	.short	(.L_520 - .L_519)
	.align		4
.L_519:
        /*0bf8*/ 	.word	index@(_ZN10layer_norm13ln_fwd_kernelINS_13Kernel_traitsIf13__nv_bfloat16S2_S2_fjLj2048ELj1ELj4ELj1ELj16ENS_18Kernel_traits_baseILj2048EfS2_S2_S2_fjLj128EEEEELb0ELb0ELb0ELb0EEEvNS_9FwdParamsE)
        /*0bfc*/ 	.word	0x00000000


	//----- nvinfo : EIATTR_REGCOUNT
	.align		4
.L_520:
        /*0c00*/ 	.byte	0x04, 0x2f
        /*0c02*/ 	.short	(.L_522 - .L_521)
	.align		4
.L_521:
        /*0c04*/ 	.word	index@(_ZN10layer_norm13ln_fwd_kernelINS_13Kernel_traitsI6__halfS2_S2_S2_fjLj2048ELj1ELj4ELj1ELj16ENS_18Kernel_traits_baseILj2048ES2_S2_S2_S2_fjLj128EEEEELb1ELb1ELb1ELb1EEEvNS_9FwdParamsE)
        /*0c08*/ 	.word	0x000000ff


	//----- nvinfo : EIATTR_FRAME_SIZE
	.align		4
.L_522:
        /*0c0c*/ 	.byte	0x04, 0x11
        /*0c0e*/ 	.short	(.L_524 - .L_523)
	.align		4
.L_523:
        /*0c10*/ 	.word	index@(_ZN10layer_norm13ln_fwd_kernelINS_13Kernel_traitsI6__halfS2_S2_S2_fjLj2048ELj1ELj4ELj1ELj16ENS_18Kernel_traits_baseILj2048ES2_S2_S2_S2_fjLj128EEEEELb1ELb1ELb1ELb1EEEvNS_9FwdParamsE)
        /*0c14*/ 	.word	0x00000000


	//----- nvinfo : EIATTR_REGCOUNT
	.align		4
.L_524:
        /*0c18*/ 	.byte	0x04, 0x2f
        /*0c1a*/ 	.short	(.L_526 - .L_525)
	.align		4
.L_525:
        /*0c1c*/ 	.word	index@(_ZN10layer_norm13ln_fwd_kernelINS_13Kernel_traitsI6__halfS2_S2_S2_fjLj2048ELj1ELj4ELj1ELj16ENS_18Kernel_traits_baseILj2048ES2_S2_S2_S2_fjLj128EEEEELb1ELb1ELb1ELb0EEEvNS_9FwdParamsE)
        /*0c20*/ 	.word	0x000000ff


	//----- nvinfo : EIATTR_FRAME_SIZE
	.align		4
.L_526:
        /*0c24*/ 	.byte	0x04, 0x11
        /*0c26*/ 	.short	(.L_528 - .L_527)
	.align		4
.L_527:
        /*0c28*/ 	.word	index@(_ZN10layer_norm13ln_fwd_kernelINS_13Kernel_traitsI6__halfS2_S2_S2_fjLj2048ELj1ELj4ELj1ELj16ENS_18Kernel_traits_baseILj2048ES2_S2_S2_S2_fjLj128EEEEELb1ELb1ELb1ELb0EEEvNS_9FwdParamsE)
        /*0c2c*/ 	.word	0x000000b8


	//----- nvinfo : EIATTR_REGCOUNT
	.align		4
.L_528:
        /*0c30*/ 	.byte	0x04, 0x2f
        /*0c32*/ 	.short	(.L_530 - .L_529)
	.align		4
.L_529:
        /*0c34*/ 	.word	index@(_ZN10layer_norm13ln_fwd_kernelINS_13Kernel_traitsI6__halfS2_S2_S2_fjLj2048ELj1ELj4ELj1ELj16ENS_18Kernel_traits_baseILj2048ES2_S2_S2_S2_fjLj128EEEEELb1ELb1ELb0ELb1EEEvNS_9FwdParamsE)
        /*0c38*/ 	.word	0x000000f4


	//----- nvinfo : EIATTR_FRAME_SIZE
	.align		4
.L_530:
        /*0c3c*/ 	.byte	0x04, 0x11
        /*0c3e*/ 	.short	(.L_532 - .L_531)
	.align		4
.L_531:
        /*0c40*/ 	.word	index@(_ZN10layer_norm13ln_fwd_kernelINS_13Kernel_traitsI6__halfS2_S2_S2_fjLj2048ELj1ELj4ELj1ELj16ENS_18Kernel_traits_baseILj2048ES2_S2_S2_S2_fjLj128EEEEELb1ELb1ELb0ELb1EEEvNS_9FwdParamsE)
        /*0c44*/ 	.word	0x00000000


	//----- nvinfo : EIATTR_REGCOUNT
	.align		4
.L_532:
        /*0c48*/ 	.byte	0x04, 0x2f
        /*0c4a*/ 	.short	(.L_534 - .L_533)
	.align		4
.L_533:
        /*0c4c*/ 	.word	index@(_ZN10layer_norm13ln_fwd_kernelINS_13Kernel_traitsI6__halfS2_S2_S2_fjLj2048ELj1ELj4ELj1ELj16ENS_18Kernel_traits_baseILj2048ES2_S2_S2_S2_fjLj128EEEEELb1ELb1ELb0ELb0EEEvNS_9FwdParamsE)
        /*0c50*/ 	.word	0x000000ff


	//----- nvinfo : EIATTR_FRAME_SIZE
	.align		4
.L_534:
        /*0c54*/ 	.byte	0x04, 0x11
        /*0c56*/ 	.short	(.L_536 - .L_535)
	.align		4
.L_535:
        /*0c58*/ 	.word	index@(_ZN10layer_norm13ln_fwd_kernelINS_13Kernel_traitsI6__halfS2_S2_S2_fjLj2048ELj1ELj4ELj1ELj16ENS_18Kernel_traits_baseILj2048ES2_S2_S2_S2_fjLj128EEEEELb1ELb1ELb0ELb0EEEvNS_9FwdParamsE)
        /*0c5c*/ 	.word	0x00000080


	//----- nvinfo : EIATTR_REGCOUNT
	.align		4
.L_536:
        /*0c60*/ 	.byte	0x04, 0x2f
        /*0c62*/ 	.short	(.L_538 - .L_537)
	.align		4
.L_537:
        /*0c64*/ 	.word	index@(_ZN10layer_norm13ln_fwd_kernelINS_13Kernel_traitsI6__halfS2_S2_S2_fjLj2048ELj1ELj4ELj1ELj16ENS_18Kernel_traits_baseILj2048ES2_S2_S2_S2_fjLj128EEEEELb1ELb0ELb1ELb1EEEvNS_9FwdParamsE)
        /*0c68*/ 	.word	0x000000ff


	//----- nvinfo : EIATTR_FRAME_SIZE
	.align		4
.L_538:
        /*0c6c*/ 	.byte	0x04, 0x11
        /*0c6e*/ 	.short	(.L_540 - .L_539)
	.align		4
.L_539:
        /*0c70*/ 	.word	index@(_ZN10layer_norm13ln_fwd_kernelINS_13Kernel_traitsI6__halfS2_S2_S2_fjLj2048ELj1ELj4ELj1ELj16ENS_18Kernel_traits_baseILj2048ES2_S2_S2_S2_fjLj128EEEEELb1ELb0ELb1ELb1EEEvNS_9FwdParamsE)
        /*0c74*/ 	.word	0x00000000


	//----- nvinfo : EIATTR_REGCOUNT
	.align		4
.L_540:
        /*0c78*/ 	.byte	0x04, 0x2f
        /*0c7a*/ 	.short	(.L_542 - .L_541)
	.align		4
.L_541:
        /*0c7c*/ 	.word	index@(_ZN10layer_norm13ln_fwd_kernelINS_13Kernel_traitsI6__halfS2_S2_S2_fjLj2048ELj1ELj4ELj1ELj16ENS_18Kernel_traits_baseILj2048ES2_S2_S2_S2_fjLj128EEEEELb1ELb0ELb1ELb0EEEvNS_9FwdParamsE)
        /*0c80*/ 	.word	0x000000f4


	//----- nvinfo : EIATTR_FRAME_SIZE
	.align		4
.L_542:
        /*0c84*/ 	.byte	0x04, 0x11
        /*0c86*/ 	.short	(.L_544 - .L_543)
	.align		4
.L_543:
        /*0c88*/ 	.word	index@(_ZN10layer_norm13ln_fwd_kernelINS_13Kernel_traitsI6__halfS2_S2_S2_fjLj2048ELj1ELj4ELj1ELj16ENS_18Kernel_traits_baseILj2048ES2_S2_S2_S2_fjLj128EEEEELb1ELb0ELb1ELb0EEEvNS_9FwdParamsE)
        /*0c8c*/ 	.word	0x00000000


	//----- nvinfo : EIATTR_REGCOUNT
	.align		4
.L_544:
        /*0c90*/ 	.byte	0x04, 0x2f
        /*0c92*/ 	.short	(.L_546 - .L_545)
	.align		4
.L_545:
        /*0c94*/ 	.word	index@(_ZN10layer_norm13ln_fwd_kernelINS_13Kernel_traitsI6__halfS2_S2_S2_fjLj2048ELj1ELj4ELj1ELj16ENS_18Kernel_traits_baseILj2048ES2_S2_S2_S2_fjLj128EEEEELb1ELb0ELb0ELb1EEEvNS_9FwdParamsE)
        /*0c98*/ 	.word	0x000000eb


	//----- nvinfo : EIATTR_FRAME_SIZE
	.align		4
.L_546:
        /*0c9c*/ 	.byte	0x04, 0x11
        /*0c9e*/ 	.short	(.L_548 - .L_547)
	.align		4
.L_547:
        /*0ca0*/ 	.word	index@(_ZN10layer_norm13ln_fwd_kernelINS_13Kernel_traitsI6__halfS2_S2_S2_fjLj2048ELj1ELj4ELj1ELj16ENS_18Kernel_traits_baseILj2048ES2_S2_S2_S2_fjLj128EEEEELb1ELb0ELb0ELb1EEEvNS_9FwdParamsE)
        /*0ca4*/ 	.word	0x00000000


	//----- nvinfo : EIATTR_REGCOUNT
	.align		4
.L_548:
        /*0ca8*/ 	.byte	0x04, 0x2f
        /*0caa*/ 	.short	(.L_550 - .L_549)
	.align		4
.L_549:
        /*0cac*/ 	.word	index@(_ZN10layer_norm13ln_fwd_kernelINS_13Kernel_traitsI6__halfS2_S2_S2_fjLj2048ELj1ELj4ELj1ELj16ENS_18Kernel_traits_baseILj2048ES2_S2_S2_S2_fjLj128EEEEELb1ELb0ELb0ELb0EEEvNS_9FwdParamsE)
        /*0cb0*/ 	.word	0x000000e8


	//----- nvinfo : EIATTR_FRAME_SIZE
	.align		4
.L_550:
        /*0cb4*/ 	.byte	0x04, 0x11
        /*0cb6*/ 	.short	(.L_552 - .L_551)
	.align		4
.L_551:
        /*0cb8*/ 	.word	index@(_ZN10layer_norm13ln_fwd_kernelINS_13Kernel_traitsI6__halfS2_S2_S2_fjLj2048ELj1ELj4ELj1ELj16ENS_18Kernel_traits_baseILj2048ES2_S2_S2_S2_fjLj128EEEEELb1ELb0ELb0ELb0EEEvNS_9FwdParamsE)
        /*0cbc*/ 	.word	0x00000000


	//----- nvinfo : EIATTR_REGCOUNT
	.align		4
.L_552:
        /*0cc0*/ 	.byte	0x04, 0x2f
        /*0cc2*/ 	.short	(.L_554 - .L_553)
	.align		4
.L_553:
        /*0cc4*/ 	.word	index@(_ZN10layer_norm13ln_fwd_kernelINS_13Kernel_traitsI6__halfS2_S2_S2_fjLj2048ELj1ELj4ELj1ELj16ENS_18Kernel_traits_baseILj2048ES2_S2_S2_S2_fjLj128EEEEELb0ELb1ELb1ELb1EEEvNS_9FwdParamsE)
        /*0cc8*/ 	.word	0x000000ff


	//----- nvinfo : EIATTR_FRAME_SIZE
	.align		4
.L_554:
        /*0ccc*/ 	.byte	0x04, 0x11
        /*0cce*/ 	.short	(.L_556 - .L_555)
	.align		4
.L_555:
        /*0cd0*/ 	.word	index@(_ZN10layer_norm13ln_fwd_kernelINS_13Kernel_traitsI6__halfS2_S2_S2_fjLj2048ELj1ELj4ELj1ELj16ENS_18Kernel_traits_baseILj2048ES2_S2_S2_S2_fjLj128EEEEELb0ELb1ELb1ELb1EEEvNS_9FwdParamsE)
        /*0cd4*/ 	.word	0x00000000


	//----- nvinfo : EIATTR_REGCOUNT
	.align		4
.L_556:
        /*0cd8*/ 	.byte	0x04, 0x2f
        /*0cda*/ 	.short	(.L_558 - .L_557)
	.align		4
.L_557:
        /*0cdc*/ 	.word	index@(_ZN10layer_norm13ln_fwd_kernelINS_13Kernel_traitsI6__halfS2_S2_S2_fjLj2048ELj1ELj4ELj1ELj16ENS_18Kernel_traits_baseILj2048ES2_S2_S2_S2_fjLj128EEEEELb0ELb1ELb1ELb0EEEvNS_9FwdParamsE)
        /*0ce0*/ 	.word	0x000000ff


	//----- nvinfo : EIATTR_FRAME_SIZE
	.align		4
.L_558:
        /*0ce4*/ 	.byte	0x04, 0x11
        /*0ce6*/ 	.short	(.L_560 - .L_559)
	.align		4
.L_559:
        /*0ce8*/ 	.word	index@(_ZN10layer_norm13ln_fwd_kernelINS_13Kernel_traitsI6__halfS2_S2_S2_fjLj2048ELj1ELj4ELj1ELj16ENS_18Kernel_traits_baseILj2048ES2_S2_S2_S2_fjLj128EEEEELb0ELb1ELb1ELb0EEEvNS_9FwdParamsE)
        /*0cec*/ 	.word	0x00000070


	//----- nvinfo : EIATTR_REGCOUNT
	.align		4
.L_560:
        /*0cf0*/ 	.byte	0x04, 0x2f
        /*0cf2*/ 	.short	(.L_562 - .L_561)
	.align		4
.L_561:
        /*0cf4*/ 	.word	index@(_ZN10layer_norm13ln_fwd_kernelINS_13Kernel_traitsI6__halfS2_S2_S2_fjLj2048ELj1ELj4ELj1ELj16ENS_18Kernel_traits_baseILj2048ES2_S2_S2_S2_fjLj128EEEEELb0ELb1ELb0ELb1EEEvNS_9FwdParamsE)
        /*0cf8*/ 	.word	0x000000ff


	//----- nvinfo : EIATTR_FRAME_SIZE
	.align		4
.L_562:
        /*0cfc*/ 	.byte	0x04, 0x11
        /*0cfe*/ 	.short	(.L_564 - .L_563)
	.align		4
.L_563:
        /*0d00*/ 	.word	index@(_ZN10layer_norm13ln_fwd_kernelINS_13Kernel_traitsI6__halfS2_S2_S2_fjLj2048ELj1ELj4ELj1ELj16ENS_18Kernel_traits_baseILj2048ES2_S2_S2_S2_fjLj128EEEEELb0ELb1ELb0ELb1EEEvNS_9FwdParamsE)
        /*0d04*/ 	.word	0x00000000


	//----- nvinfo : EIATTR_REGCOUNT
	.align		4
.L_564:
        /*0d08*/ 	.byte	0x04, 0x2f
        /*0d0a*/ 	.short	(.L_566 - .L_565)
	.align		4
.L_565:
        /*0d0c*/ 	.word	index@(_ZN10layer_norm13ln_fwd_kernelINS_13Kernel_traitsI6__halfS2_S2_S2_fjLj2048ELj1ELj4ELj1ELj16ENS_18Kernel_traits_baseILj2048ES2_S2_S2_S2_fjLj128EEEEELb0ELb1ELb0ELb0EEEvNS_9FwdParamsE)
        /*0d10*/ 	.word	0x000000ff


	//----- nvinfo : EIATTR_FRAME_SIZE
	.align		4
.L_566:
        /*0d14*/ 	.byte	0x04, 0x11
        /*0d16*/ 	.short	(.L_568 - .L_567)
	.align		4
.L_567:
        /*0d18*/ 	.word	index@(_ZN10layer_norm13ln_fwd_kernelINS_13Kernel_traitsI6__halfS2_S2_S2_fjLj2048ELj1ELj4ELj1ELj16ENS_18Kernel_traits_baseILj2048ES2_S2_S2_S2_fjLj128EEEEELb0ELb1ELb0ELb0EEEvNS_9FwdParamsE)
        /*0d1c*/ 	.word	0x00000058


	//----- nvinfo : EIATTR_REGCOUNT
	.align		4
.L_568:
        /*0d20*/ 	.byte	0x04, 0x2f
        /*0d22*/ 	.short	(.L_570 - .L_569)
	.align		4
.L_569:
        /*0d24*/ 	.word	index@(_ZN10layer_norm13ln_fwd_kernelINS_13Kernel_traitsI6__halfS2_S2_S2_fjLj2048ELj1ELj4ELj1ELj16ENS_18Kernel_traits_baseILj2048ES2_S2_S2_S2_fjLj128EEEEELb0ELb0ELb1ELb1EEEvNS_9FwdParamsE)
        /*0d28*/ 	.word	0x000000ff


	//----- nvinfo : EIATTR_FRAME_SIZE
	.align		4
.L_570:
        /*0d2c*/ 	.byte	0x04, 0x11
        /*0d2e*/ 	.short	(.L_572 - .L_571)
	.align		4
.L_571:
        /*0d30*/ 	.word	index@(_ZN10layer_norm13ln_fwd_kernelINS_13Kernel_traitsI6__halfS2_S2_S2_fjLj2048ELj1ELj4ELj1ELj16ENS_18Kernel_traits_baseILj2048ES2_S2_S2_S2_fjLj128EEEEELb0ELb0ELb1ELb1EEEvNS_9FwdParamsE)
        /*0d34*/ 	.word	0x00000000


	//----- nvinfo : EIATTR_REGCOUNT
	.align		4
.L_572:
        /*0d38*/ 	.byte	0x04, 0x2f
        /*0d3a*/ 	.short	(.L_574 - .L_573)
	.align		4
.L_573:
        /*0d3c*/ 	.word	index@(_ZN10layer_norm13ln_fwd_kernelINS_13Kernel_traitsI6__halfS2_S2_S2_fjLj2048ELj1ELj4ELj1ELj16ENS_18Kernel_traits_baseILj2048ES2_S2_S2_S2_fjLj128EEEEELb0ELb0ELb1ELb0EEEvNS_9FwdParamsE)
        /*0d40*/ 	.word	0x000000e3


	//----- nvinfo : EIATTR_FRAME_SIZE
	.align		4
.L_574:
        /*0d44*/ 	.byte	0x04, 0x11
        /*0d46*/ 	.short	(.L_576 - .L_575)
	.align		4
.L_575:
        /*0d48*/ 	.word	index@(_ZN10layer_norm13ln_fwd_kernelINS_13Kernel_traitsI6__halfS2_S2_S2_fjLj2048ELj1ELj4ELj1ELj16ENS_18Kernel_traits_baseILj2048ES2_S2_S2_S2_fjLj128EEEEELb0ELb0ELb1ELb0EEEvNS_9FwdParamsE)
        /*0d4c*/ 	.word	0x00000000


	//----- nvinfo : EIATTR_REGCOUNT
	.align		4
.L_576:
        /*0d50*/ 	.byte	0x04, 0x2f
        /*0d52*/ 	.short	(.L_578 - .L_577)
	.align		4
.L_577:
        /*0d54*/ 	.word	index@(_ZN10layer_norm13ln_fwd_kernelINS_13Kernel_traitsI6__halfS2_S2_S2_fjLj2048ELj1ELj4ELj1ELj16ENS_18Kernel_traits_baseILj2048ES2_S2_S2_S2_fjLj128EEEEELb0ELb0ELb0ELb1EEEvNS_9FwdParamsE)
        /*0d58*/ 	.word	0x000000ed


	//----- nvinfo : EIATTR_FRAME_SIZE
	.align		4
.L_578:
        /*0d5c*/ 	.byte	0x04, 0x11
        /*0d5e*/ 	.short	(.L_580 - .L_579)
	.align		4
.L_579:
        /*0d60*/ 	.word	index@(_ZN10layer_norm13ln_fwd_kernelINS_13Kernel_traitsI6__halfS2_S2_S2_fjLj2048ELj1ELj4ELj1ELj16ENS_18Kernel_traits_baseILj2048ES2_S2_S2_S2_fjLj128EEEEELb0ELb0ELb0ELb1EEEvNS_9FwdParamsE)
        /*0d64*/ 	.word	0x00000000


	//----- nvinfo : EIATTR_REGCOUNT
	.align		4
.L_580:
        /*0d68*/ 	.byte	0x04, 0x2f
        /*0d6a*/ 	.short	(.L_582 - .L_581)
	.align		4
.L_581:
        /*0d6c*/ 	.word	index@(_ZN10layer_norm13ln_fwd_kernelINS_13Kernel_traitsI6__halfS2_S2_S2_fjLj2048ELj1ELj4ELj1ELj16ENS_18Kernel_traits_baseILj2048ES2_S2_S2_S2_fjLj128EEEEELb0ELb0ELb0ELb0EEEvNS_9FwdParamsE)
        /*0d70*/ 	.word	0x000000e2


	//----- nvinfo : EIATTR_FRAME_SIZE
	.align		4
.L_582:
        /*0d74*/ 	.byte	0x04, 0x11
        /*0d76*/ 	.short	(.L_584 - .L_583)
	.align		4
.L_583:
        /*0d78*/ 	.word	index@(_ZN10layer_norm13ln_fwd_kernelINS_13Kernel_traitsI6__halfS2_S2_S2_fjLj2048ELj1ELj4ELj1ELj16ENS_18Kernel_traits_baseILj2048ES2_S2_S2_S2_fjLj128EEEEELb0ELb0ELb0ELb0EEEvNS_9FwdParamsE)
        /*0d7c*/ 	.word	0x00000000


	//----- nvinfo : EIATTR_REGCOUNT
	.align		4
.L_584:
        /*0d80*/ 	.byte	0x04, 0x2f
        /*0d82*/ 	.short	(.L_586 - .L_585)
	.align		4
.L_585:
        /*0d84*/ 	.word	index@(_ZN10layer_norm13ln_fwd_kernelINS_13Kernel_traitsI13__nv_bfloat16S2_S2_S2_fjLj2048ELj1ELj4ELj1ELj16ENS_18Kernel_traits_baseILj2048ES2_S2_S2_S2_fjLj128EEEEELb1ELb1ELb1ELb1EEEvNS_9FwdParamsE)
        /*0d88*/ 	.word	0x000000ff


	//----- nvinfo : EIATTR_FRAME_SIZE
	.align		4
.L_586:
        /*0d8c*/ 	.byte	0x04, 0x11
        /*0d8e*/ 	.short	(.L_588 - .L_587)
	.align		4
.L_587:
        /*0d90*/ 	.word	index@(_ZN10layer_norm13ln_fwd_kernelINS_13Kernel_traitsI13__nv_bfloat16S2_S2_S2_fjLj2048ELj1ELj4ELj1ELj16ENS_18Kernel_traits_baseILj2048ES2_S2_S2_S2_fjLj128EEEEELb1ELb1ELb1ELb1EEEvNS_9FwdParamsE)
        /*0d94*/ 	.word	0x00000000


	//----- nvinfo : EIATTR_REGCOUNT
	.align		4
.L_588:
        /*0d98*/ 	.byte	0x04, 0x2f
        /*0d9a*/ 	.short	(.L_590 - .L_589)
	.align		4
.L_589:
        /*0d9c*/ 	.word	index@(_ZN10layer_norm13ln_fwd_kernelINS_13Kernel_traitsI13__nv_bfloat16S2_S2_S2_fjLj2048ELj1ELj4ELj1ELj16ENS_18Kernel_traits_baseILj2048ES2_S2_S2_S2_fjLj128EEEEELb1ELb1ELb1ELb0EEEvNS_9FwdParamsE)
        /*0da0*/ 	.word	0x000000ff


	//----- nvinfo : EIATTR_FRAME_SIZE
	.align		4
.L_590:
        /*0da4*/ 	.byte	0x04, 0x11
        /*0da6*/ 	.short	(.L_592 - .L_591)
	.align		4
.L_591:
        /*0da8*/ 	.word	index@(_ZN10layer_norm13ln_fwd_kernelINS_13Kernel_traitsI13__nv_bfloat16S2_S2_S2_fjLj2048ELj1ELj4ELj1ELj16ENS_18Kernel_traits_baseILj2048ES2_S2_S2_S2_fjLj128EEEEELb1ELb1ELb1ELb0EEEvNS_9FwdParamsE)
        /*0dac*/ 	.word	0x000000b8


	//----- nvinfo : EIATTR_REGCOUNT
	.align		4
.L_592:
        /*0db0*/ 	.byte	0x04, 0x2f
        /*0db2*/ 	.short	(.L_594 - .L_593)
	.align		4
.L_593:
        /*0db4*/ 	.word	index@(_ZN10layer_norm13ln_fwd_kernelINS_13Kernel_traitsI13__nv_bfloat16S2_S2_S2_fjLj2048ELj1ELj4ELj1ELj16ENS_18Kernel_traits_baseILj2048ES2_S2_S2_S2_fjLj128EEEEELb1ELb1ELb0ELb1EEEvNS_9FwdParamsE)
        /*0db8*/ 	.word	0x000000f5


	//----- nvinfo : EIATTR_FRAME_SIZE
	.align		4
.L_594:
        /*0dbc*/ 	.byte	0x04, 0x11
        /*0dbe*/ 	.short	(.L_596 - .L_595)
	.align		4
.L_595:
        /*0dc0*/ 	.word	index@(_ZN10layer_norm13ln_fwd_kernelINS_13Kernel_traitsI13__nv_bfloat16S2_S2_S2_fjLj2048ELj1ELj4ELj1ELj16ENS_18Kernel_traits_baseILj2048ES2_S2_S2_S2_fjLj128EEEEELb1ELb1ELb0ELb1EEEvNS_9FwdParamsE)
        /*0dc4*/ 	.word	0x00000000


	//----- nvinfo : EIATTR_REGCOUNT
	.align		4
.L_596:
        /*0dc8*/ 	.byte	0x04, 0x2f
        /*0dca*/ 	.short	(.L_598 - .L_597)
	.align		4
.L_597:
        /*0dcc*/ 	.word	index@(_ZN10layer_norm13ln_fwd_kernelINS_13Kernel_traitsI13__nv_bfloat16S2_S2_S2_fjLj2048ELj1ELj4ELj1ELj16ENS_18Kernel_traits_baseILj2048ES2_S2_S2_S2_fjLj128EEEEELb1ELb1ELb0ELb0EEEvNS_9FwdParamsE)
        /*0dd0*/ 	.word	0x000000ff


	//----- nvinfo : EIATTR_FRAME_SIZE
	.align		4
.L_598:
        /*0dd4*/ 	.byte	0x04, 0x11
        /*0dd6*/ 	.short	(.L_600 - .L_599)
	.align		4
.L_599:
        /*0dd8*/ 	.word	index@(_ZN10layer_norm13ln_fwd_kernelINS_13Kernel_traitsI13__nv_bfloat16S2_S2_S2_fjLj2048ELj1ELj4ELj1ELj16ENS_18Kernel_traits_baseILj2048ES2_S2_S2_S2_fjLj128EEEEELb1ELb1ELb0ELb0EEEvNS_9FwdParamsE)
        /*0ddc*/ 	.word	0x00000080


	//----- nvinfo : EIATTR_REGCOUNT
	.align		4
.L_600:
        /*0de0*/ 	.byte	0x04, 0x2f
        /*0de2*/ 	.short	(.L_602 - .L_601)
	.align		4
.L_601:
        /*0de4*/ 	.word	index@(_ZN10layer_norm13ln_fwd_kernelINS_13Kernel_traitsI13__nv_bfloat16S2_S2_S2_fjLj2048ELj1ELj4ELj1ELj16ENS_18Kernel_traits_baseILj2048ES2_S2_S2_S2_fjLj128EEEEELb1ELb0ELb1ELb1EEEvNS_9FwdParamsE)
        /*0de8*/ 	.word	0x000000ff


	//----- nvinfo : EIATTR_FRAME_SIZE
	.align		4
.L_602:
        /*0dec*/ 	.byte	0x04, 0x11
        /*0dee*/ 	.short	(.L_604 - .L_603)
	.align		4
.L_603:
        /*0df0*/ 	.word	index@(_ZN10layer_norm13ln_fwd_kernelINS_13Kernel_traitsI13__nv_bfloat16S2_S2_S2_fjLj2048ELj1ELj4ELj1ELj16ENS_18Kernel_traits_baseILj2048ES2_S2_S2_S2_fjLj128EEEEELb1ELb0ELb1ELb1EEEvNS_9FwdParamsE)
        /*0df4*/ 	.word	0x00000000


	//----- nvinfo : EIATTR_REGCOUNT
	.align		4
.L_604:
        /*0df8*/ 	.byte	0x04, 0x2f
        /*0dfa*/ 	.short	(.L_606 - .L_605)
	.align		4
.L_605:
        /*0dfc*/ 	.word	index@(_ZN10layer_norm13ln_fwd_kernelINS_13Kernel_traitsI13__nv_bfloat16S2_S2_S2_fjLj2048ELj1ELj4ELj1ELj16ENS_18Kernel_traits_baseILj2048ES2_S2_S2_S2_fjLj128EEEEELb1ELb0ELb1ELb0EEEvNS_9FwdParamsE)
        /*0e00*/ 	.word	0x000000f4


	//----- nvinfo : EIATTR_FRAME_SIZE
	.align		4
.L_606:
        /*0e04*/ 	.byte	0x04, 0x11
        /*0e06*/ 	.short	(.L_608 - .L_607)
	.align		4
.L_607:
        /*0e08*/ 	.word	index@(_ZN10layer_norm13ln_fwd_kernelINS_13Kernel_traitsI13__nv_bfloat16S2_S2_S2_fjLj2048ELj1ELj4ELj1ELj16ENS_18Kernel_traits_baseILj2048ES2_S2_S2_S2_fjLj128EEEEELb1ELb0ELb1ELb0EEEvNS_9FwdParamsE)
        /*0e0c*/ 	.word	0x00000000


	//----- nvinfo : EIATTR_REGCOUNT
	.align		4
.L_608:
        /*0e10*/ 	.byte	0x04, 0x2f
        /*0e12*/ 	.short	(.L_610 - .L_609)
	.align		4
.L_609:
        /*0e14*/ 	.word	index@(_ZN10layer_norm13ln_fwd_kernelINS_13Kernel_traitsI13__nv_bfloat16S2_S2_S2_fjLj2048ELj1ELj4ELj1ELj16ENS_18Kernel_traits_baseILj2048ES2_S2_S2_S2_fjLj128EEEEELb1ELb0ELb0ELb1EEEvNS_9FwdParamsE)
        /*0e18*/ 	.word	0x000000ef


	//----- nvinfo : EIATTR_FRAME_SIZE
	.align		4
.L_610:
        /*0e1c*/ 	.byte	0x04, 0x11
        /*0e1e*/ 	.short	(.L_612 - .L_611)
	.align		4
.L_611:
        /*0e20*/ 	.word	index@(_ZN10layer_norm13ln_fwd_kernelINS_13Kernel_traitsI13__nv_bfloat16S2_S2_S2_fjLj2048ELj1ELj4ELj1ELj16ENS_18Kernel_traits_baseILj2048ES2_S2_S2_S2_fjLj128EEEEELb1ELb0ELb0ELb1EEEvNS_9FwdParamsE)
        /*0e24*/ 	.word	0x00000000


	//----- nvinfo : EIATTR_REGCOUNT
	.align		4
.L_612:
        /*0e28*/ 	.byte	0x04, 0x2f
        /*0e2a*/ 	.short	(.L_614 - .L_613)
	.align		4
.L_613:
        /*0e2c*/ 	.word	index@(_ZN10layer_norm13ln_fwd_kernelINS_13Kernel_traitsI13__nv_bfloat16S2_S2_S2_fjLj2048ELj1ELj4ELj1ELj16ENS_18Kernel_traits_baseILj2048ES2_S2_S2_S2_fjLj128EEEEELb1ELb0ELb0ELb0EEEvNS_9FwdParamsE)
        /*0e30*/ 	.word	0x000000e8


	//----- nvinfo : EIATTR_FRAME_SIZE
	.align		4
.L_614:
        /*0e34*/ 	.byte	0x04, 0x11
        /*0e36*/ 	.short	(.L_616 - .L_615)
	.align		4
.L_615:
        /*0e38*/ 	.word	index@(_ZN10layer_norm13ln_fwd_kernelINS_13Kernel_traitsI13__nv_bfloat16S2_S2_S2_fjLj2048ELj1ELj4ELj1ELj16ENS_18Kernel_traits_baseILj2048ES2_S2_S2_S2_fjLj128EEEEELb1ELb0ELb0ELb0EEEvNS_9FwdParamsE)
        /*0e3c*/ 	.word	0x00000000


	//----- nvinfo : EIATTR_REGCOUNT
	.align		4
.L_616:
        /*0e40*/ 	.byte	0x04, 0x2f
        /*0e42*/ 	.short	(.L_618 - .L_617)
	.align		4
.L_617:
        /*0e44*/ 	.word	index@(_ZN10layer_norm13ln_fwd_kernelINS_13Kernel_traitsI13__nv_bfloat16S2_S2_S2_fjLj2048ELj1ELj4ELj1ELj16ENS_18Kernel_traits_baseILj2048ES2_S2_S2_S2_fjLj128EEEEELb0ELb1ELb1ELb1EEEvNS_9FwdParamsE)
        /*0e48*/ 	.word	0x000000ff


	//----- nvinfo : EIATTR_FRAME_SIZE
	.align		4
.L_618:
        /*0e4c*/ 	.byte	0x04, 0x11
        /*0e4e*/ 	.short	(.L_620 - .L_619)
	.align		4
.L_619:
        /*0e50*/ 	.word	index@(_ZN10layer_norm13ln_fwd_kernelINS_13Kernel_traitsI13__nv_bfloat16S2_S2_S2_fjLj2048ELj1ELj4ELj1ELj16ENS_18Kernel_traits_baseILj2048ES2_S2_S2_S2_fjLj128EEEEELb0ELb1ELb1ELb1EEEvNS_9FwdParamsE)
        /*0e54*/ 	.word	0x00000000


	//----- nvinfo : EIATTR_REGCOUNT
	.align		4
.L_620:
        /*0e58*/ 	.byte	0x04, 0x2f
        /*0e5a*/ 	.short	(.L_622 - .L_621)
	.align		4
.L_621:
        /*0e5c*/ 	.word	index@(_ZN10layer_norm13ln_fwd_kernelINS_13Kernel_traitsI13__nv_bfloat16S2_S2_S2_fjLj2048ELj1ELj4ELj1ELj16ENS_18Kernel_traits_baseILj2048ES2_S2_S2_S2_fjLj128EEEEELb0ELb1ELb1ELb0EEEvNS_9FwdParamsE)
        /*0e60*/ 	.word	0x000000ff


	//----- nvinfo : EIATTR_FRAME_SIZE
	.align		4
.L_622:
        /*0e64*/ 	.byte	0x04, 0x11
        /*0e66*/ 	.short	(.L_624 - .L_623)
	.align		4
.L_623:
        /*0e68*/ 	.word	index@(_ZN10layer_norm13ln_fwd_kernelINS_13Kernel_traitsI13__nv_bfloat16S2_S2_S2_fjLj2048ELj1ELj4ELj1ELj16ENS_18Kernel_traits_baseILj2048ES2_S2_S2_S2_fjLj128EEEEELb0ELb1ELb1ELb0EEEvNS_9FwdParamsE)
        /*0e6c*/ 	.word	0x00000070


	//----- nvinfo : EIATTR_REGCOUNT
	.align		4
.L_624:
        /*0e70*/ 	.byte	0x04, 0x2f
        /*0e72*/ 	.short	(.L_626 - .L_625)
	.align		4
.L_625:
        /*0e74*/ 	.word	index@(_ZN10layer_norm13ln_fwd_kernelINS_13Kernel_traitsI13__nv_bfloat16S2_S2_S2_fjLj2048ELj1ELj4ELj1ELj16ENS_18Kernel_traits_baseILj2048ES2_S2_S2_S2_fjLj128EEEEELb0ELb1ELb0ELb1EEEvNS_9FwdParamsE)
        /*0e78*/ 	.word	0x000000ff


	//----- nvinfo : EIATTR_FRAME_SIZE
	.align		4
.L_626:
        /*0e7c*/ 	.byte	0x04, 0x11
        /*0e7e*/ 	.short	(.L_628 - .L_627)
	.align		4
.L_627:
        /*0e80*/ 	.word	index@(_ZN10layer_norm13ln_fwd_kernelINS_13Kernel_traitsI13__nv_bfloat16S2_S2_S2_fjLj2048ELj1ELj4ELj1ELj16ENS_18Kernel_traits_baseILj2048ES2_S2_S2_S2_fjLj128EEEEELb0ELb1ELb0ELb1EEEvNS_9FwdParamsE)
        /*0e84*/ 	.word	0x00000000


	//----- nvinfo : EIATTR_REGCOUNT
	.align		4
.L_628:
        /*0e88*/ 	.byte	0x04, 0x2f
        /*0e8a*/ 	.short	(.L_630 - .L_629)
	.align		4
.L_629:
        /*0e8c*/ 	.word	index@(_ZN10layer_norm13ln_fwd_kernelINS_13Kernel_traitsI13__nv_bfloat16S2_S2_S2_fjLj2048ELj1ELj4ELj1ELj16ENS_18Kernel_traits_baseILj2048ES2_S2_S2_S2_fjLj128EEEEELb0ELb1ELb0ELb0EEEvNS_9FwdParamsE)
        /*0e90*/ 	.word	0x000000ff


	//----- nvinfo : EIATTR_FRAME_SIZE
	.align		4
.L_630:
        /*0e94*/ 	.byte	0x04, 0x11
        /*0e96*/ 	.short	(.L_632 - .L_631)
	.align		4
.L_631:
        /*0e98*/ 	.word	index@(_ZN10layer_norm13ln_fwd_kernelINS_13Kernel_traitsI13__nv_bfloat16S2_S2_S2_fjLj2048ELj1ELj4ELj1ELj16ENS_18Kernel_traits_baseILj2048ES2_S2_S2_S2_fjLj128EEEEELb0ELb1ELb0ELb0EEEvNS_9FwdParamsE)
        /*0e9c*/ 	.word	0x00000058


	//----- nvinfo : EIATTR_REGCOUNT
	.align		4
.L_632:
        /*0ea0*/ 	.byte	0x04, 0x2f
        /*0ea2*/ 	.short	(.L_634 - .L_633)
	.align		4
.L_633:
        /*0ea4*/ 	.word	index@(_ZN10layer_norm13ln_fwd_kernelINS_13Kernel_traitsI13__nv_bfloat16S2_S2_S2_fjLj2048ELj1ELj4ELj1ELj16ENS_18Kernel_traits_baseILj2048ES2_S2_S2_S2_fjLj128EEEEELb0ELb0ELb1ELb1EEEvNS_9FwdParamsE)
        /*0ea8*/ 	.word	0x000000ff


	//----- nvinfo : EIATTR_FRAME_SIZE
	.align		4
.L_634:
        /*0eac*/ 	.byte	0x04, 0x11
        /*0eae*/ 	.short	(.L_636 - .L_635)
	.align		4
.L_635:
        /*0eb0*/ 	.word	index@(_ZN10layer_norm13ln_fwd_kernelINS_13Kernel_traitsI13__nv_bfloat16S2_S2_S2_fjLj2048ELj1ELj4ELj1ELj16ENS_18Kernel_traits_baseILj2048ES2_S2_S2_S2_fjLj128EEEEELb0ELb0ELb1ELb1EEEvNS_9FwdParamsE)
        /*0eb4*/ 	.word	0x00000000


	//----- nvinfo : EIATTR_REGCOUNT
	.align		4
.L_636:
        /*0eb8*/ 	.byte	0x04, 0x2f
        /*0eba*/ 	.short	(.L_638 - .L_637)
	.align		4
.L_637:
        /*0ebc*/ 	.word	index@(_ZN10layer_norm13ln_fwd_kernelINS_13Kernel_traitsI13__nv_bfloat16S2_S2_S2_fjLj2048ELj1ELj4ELj1ELj16ENS_18Kernel_traits_baseILj2048ES2_S2_S2_S2_fjLj128EEEEELb0ELb0ELb1ELb0EEEvNS_9FwdParamsE)
        /*0ec0*/ 	.word	0x000000e3


	//----- nvinfo : EIATTR_FRAME_SIZE
	.align		4
.L_638:
        /*0ec4*/ 	.byte	0x04, 0x11
        /*0ec6*/ 	.short	(.L_640 - .L_639)
	.align		4
.L_639:
        /*0ec8*/ 	.word	index@(_ZN10layer_norm13ln_fwd_kernelINS_13Kernel_traitsI13__nv_bfloat16S2_S2_S2_fjLj2048ELj1ELj4ELj1ELj16ENS_18Kernel_traits_baseILj2048ES2_S2_S2_S2_fjLj128EEEEELb0ELb0ELb1ELb0EEEvNS_9FwdParamsE)
        /*0ecc*/ 	.word	0x00000000


	//----- nvinfo : EIATTR_REGCOUNT
	.align		4
.L_640:
        /*0ed0*/ 	.byte	0x04, 0x2f
        /*0ed2*/ 	.short	(.L_642 - .L_641)
	.align		4
.L_641:
        /*0ed4*/ 	.word	index@(_ZN10layer_norm13ln_fwd_kernelINS_13Kernel_traitsI13__nv_bfloat16S2_S2_S2_fjLj2048ELj1ELj4ELj1ELj16ENS_18Kernel_traits_baseILj2048ES2_S2_S2_S2_fjLj128EEEEELb0ELb0ELb0ELb1EEEvNS_9FwdParamsE)
        /*0ed8*/ 	.word	0x000000ef


	//----- nvinfo : EIATTR_FRAME_SIZE
	.align		4
.L_642:
        /*0edc*/ 	.byte	0x04, 0x11
        /*0ede*/ 	.short	(.L_644 - .L_643)
	.align		4
.L_643:
        /*0ee0*/ 	.word	index@(_ZN10layer_norm13ln_fwd_kernelINS_13Kernel_traitsI13__nv_bfloat16S2_S2_S2_fjLj2048ELj1ELj4ELj1ELj16ENS_18Kernel_traits_baseILj2048ES2_S2_S2_S2_fjLj128EEEEELb0ELb0ELb0ELb1EEEvNS_9FwdParamsE)
        /*0ee4*/ 	.word	0x00000000


	//----- nvinfo : EIATTR_REGCOUNT
	.align		4
.L_644:
        /*0ee8*/ 	.byte	0x04, 0x2f
        /*0eea*/ 	.short	(.L_646 - .L_645)
	.align		4
.L_645:
        /*0eec*/ 	.word	index@(_ZN10layer_norm13ln_fwd_kernelINS_13Kernel_traitsI13__nv_bfloat16S2_S2_S2_fjLj2048ELj1ELj4ELj1ELj16ENS_18Kernel_traits_baseILj2048ES2_S2_S2_S2_fjLj128EEEEELb0ELb0ELb0ELb0EEEvNS_9FwdParamsE)
        /*0ef0*/ 	.word	0x000000e2


	//----- nvinfo : EIATTR_FRAME_SIZE
	.align		4
.L_646:
        /*0ef4*/ 	.byte	0x04, 0x11
        /*0ef6*/ 	.short	(.L_648 - .L_647)
	.align		4
.L_647:
        /*0ef8*/ 	.word	index@(_ZN10layer_norm13ln_fwd_kernelINS_13Kernel_traitsI13__nv_bfloat16S2_S2_S2_fjLj2048ELj1ELj4ELj1ELj16ENS_18Kernel_traits_baseILj2048ES2_S2_S2_S2_fjLj128EEEEELb0ELb0ELb0ELb0EEEvNS_9FwdParamsE)
        /*0efc*/ 	.word	0x00000000


	//----- nvinfo : EIATTR_MIN_STACK_SIZE
	.align		4
.L_648:
        /*0f00*/ 	.byte	0x04, 0x12
        /*0f02*/ 	.short	(.L_650 - .L_649)
	.align		4
.L_649:
        /*0f04*/ 	.word	index@(_ZN10layer_norm13ln_fwd_kernelINS_13Kernel_traitsI13__nv_bfloat16S2_S2_S2_fjLj2048ELj1ELj4ELj1ELj16ENS_18Kernel_traits_baseILj2048ES2_S2_S2_S2_fjLj128EEEEELb0ELb0ELb0ELb0EEEvNS_9FwdParamsE)
        /*0f08*/ 	.word	0x00000000


	//----- nvinfo : EIATTR_MIN_STACK_SIZE
	.align		4
.L_650:
        /*0f0c*/ 	.byte	0x04, 0x12
        /*0f0e*/ 	.short	(.L_652 - .L_651)
	.align		4
.L_651:
        /*0f10*/ 	.word	index@(_ZN10layer_norm13ln_fwd_kernelINS_13Kernel_traitsI13__nv_bfloat16S2_S2_S2_fjLj2048ELj1ELj4ELj1ELj16ENS_18Kernel_traits_baseILj2048ES2_S2_S2_S2_fjLj128EEEEELb0ELb0ELb0ELb1EEEvNS_9FwdParamsE)
        /*0f14*/ 	.word	0x00000000


	//----- nvinfo : EIATTR_MIN_STACK_SIZE
	.align		4
.L_652:
        /*0f18*/ 	.byte	0x04, 0x12
        /*0f1a*/ 	.short	(.L_654 - .L_653)
	.align		4
.L_653:
        /*0f1c*/ 	.word	index@(_ZN10layer_norm13ln_fwd_kernelINS_13Kernel_traitsI13__nv_bfloat16S2_S2_S2_fjLj2048ELj1ELj4ELj1ELj16ENS_18Kernel_traits_baseILj2048ES2_S2_S2_S2_fjLj128EEEEELb0ELb0ELb1ELb0EEEvNS_9FwdParamsE)
        /*0f20*/ 	.word	0x00000000


	//----- nvinfo : EIATTR_MIN_STACK_SIZE
	.align		4
.L_654:
        /*0f24*/ 	.byte	0x04, 0x12
        /*0f26*/ 	.short	(.L_656 - .L_655)
	.align		4
.L_655:
        /*0f28*/ 	.word	index@(_ZN10layer_norm13ln_fwd_kernelINS_13Kernel_traitsI13__nv_bfloat16S2_S2_S2_fjLj2048ELj1ELj4ELj1ELj16ENS_18Kernel_traits_baseILj2048ES2_S2_S2_S2_fjLj128EEEEELb0ELb0ELb1ELb1EEEvNS_9FwdParamsE)
        /*0f2c*/ 	.word	0x00000000


	//----- nvinfo : EIATTR_MIN_STACK_SIZE
	.align		4
.L_656:
        /*0f30*/ 	.byte	0x04, 0x12
        /*0f32*/ 	.short	(.L_658 - .L_657)
	.align		4
.L_657:
        /*0f34*/ 	.word	index@(_ZN10layer_norm13ln_fwd_kernelINS_13Kernel_traitsI13__nv_bfloat16S2_S2_S2_fjLj2048ELj1ELj4ELj1ELj16ENS_18Kernel_traits_baseILj2048ES2_S2_S2_S2_fjLj128EEEEELb0ELb1ELb0ELb0EEEvNS_9FwdParamsE)
        /*0f38*/ 	.word	0x00000058


	//----- nvinfo : EIATTR_MIN_STACK_SIZE
	.align		4
.L_658:
        /*0f3c*/ 	.byte	0x04, 0x12
        /*0f3e*/ 	.short	(.L_660 - .L_659)
	.align		4
.L_659:
        /*0f40*/ 	.word	index@(_ZN10layer_norm13ln_fwd_kernelINS_13Kernel_traitsI13__nv_bfloat16S2_S2_S2_fjLj2048ELj1ELj4ELj1ELj16ENS_18Kernel_traits_baseILj2048ES2_S2_S2_S2_fjLj128EEEEELb0ELb1ELb0ELb1EEEvNS_9FwdParamsE)
        /*0f44*/ 	.word	0x00000000


	//----- nvinfo : EIATTR_MIN_STACK_SIZE
	.align		4
.L_660:
        /*0f48*/ 	.byte	0x04, 0x12
        /*0f4a*/ 	.short	(.L_662 - .L_661)
	.align		4
.L_661:
        /*0f4c*/ 	.word	index@(_ZN10layer_norm13ln_fwd_kernelINS_13Kernel_traitsI13__nv_bfloat16S2_S2_S2_fjLj2048ELj1ELj4ELj1ELj16ENS_18Kernel_traits_baseILj2048ES2_S2_S2_S2_fjLj128EEEEELb0ELb1ELb1ELb0EEEvNS_9FwdParamsE)
        /*0f50*/ 	.word	0x00000070


	//----- nvinfo : EIATTR_MIN_STACK_SIZE
	.align		4
.L_662:
        /*0f54*/ 	.byte	0x04, 0x12
        /*0f56*/ 	.short	(.L_664 - .L_663)
	.align		4
.L_663:
        /*0f58*/ 	.word	index@(_ZN10layer_norm13ln_fwd_kernelINS_13Kernel_traitsI13__nv_bfloat16S2_S2_S2_fjLj2048ELj1ELj4ELj1ELj16ENS_18Kernel_traits_baseILj2048ES2_S2_S2_S2_fjLj128EEEEELb0ELb1ELb1ELb1EEEvNS_9FwdParamsE)
        /*0f5c*/ 	.word	0x00000000


	//----- nvinfo : EIATTR_MIN_STACK_SIZE
	.align		4
.L_664:
        /*0f60*/ 	.byte	0x04, 0x12
        /*0f62*/ 	.short	(.L_666 - .L_665)
	.align		4
.L_665:
        /*0f64*/ 	.word	index@(_ZN10layer_norm13ln_fwd_kernelINS_13Kernel_traitsI13__nv_bfloat16S2_S2_S2_fjLj2048ELj1ELj4ELj1ELj16ENS_18Kernel_traits_baseILj2048ES2_S2_S2_S2_fjLj128EEEEELb1ELb0ELb0ELb0EEEvNS_9FwdParamsE)
        /*0f68*/ 	.word	0x00000000


	//----- nvinfo : EIATTR_MIN_STACK_SIZE
	.align		4
.L_666:
        /*0f6c*/ 	.byte	0x04, 0x12
        /*0f6e*/ 	.short	(.L_668 - .L_667)
	.align		4
.L_667:
        /*0f70*/ 	.word	index@(_ZN10layer_norm13ln_fwd_kernelINS_13Kernel_traitsI13__nv_bfloat16S2_S2_S2_fjLj2048ELj1ELj4ELj1ELj16ENS_18Kernel_traits_baseILj2048ES2_S2_S2_S2_fjLj128EEEEELb1ELb0ELb0ELb1EEEvNS_9FwdParamsE)
        /*0f74*/ 	.word	0x00000000


	//----- nvinfo : EIATTR_MIN_STACK_SIZE
	.align		4
.L_668:
        /*0f78*/ 	.byte	0x04, 0x12
        /*0f7a*/ 	.short	(.L_670 - .L_669)
	.align		4
.L_669:
        /*0f7c*/ 	.word	index@(_ZN10layer_norm13ln_fwd_kernelINS_13Kernel_traitsI13__nv_bfloat16S2_S2_S2_fjLj2048ELj1ELj4ELj1ELj16ENS_18Kernel_traits_baseILj2048ES2_S2_S2_S2_fjLj128EEEEELb1ELb0ELb1ELb0EEEvNS_9FwdParamsE)
        /*0f80*/ 	.word	0x00000000


	//----- nvinfo : EIATTR_MIN_STACK_SIZE
	.align		4
.L_670:
        /*0f84*/ 	.byte	0x04, 0x12
        /*0f86*/ 	.short	(.L_672 - .L_671)
	.align		4
.L_671:
        /*0f88*/ 	.word	index@(_ZN10layer_norm13ln_fwd_kernelINS_13Kernel_traitsI13__nv_bfloat16S2_S2_S2_fjLj2048ELj1ELj4ELj1ELj16ENS_18Kernel_traits_baseILj2048ES2_S2_S2_S2_fjLj128EEEEELb1ELb0ELb1ELb1EEEvNS_9FwdParamsE)
        /*0f8c*/ 	.word	0x00000000


	//----- nvinfo : EIATTR_MIN_STACK_SIZE
	.align		4
.L_672:
        /*0f90*/ 	.byte	0x04, 0x12
        /*0f92*/ 	.short	(.L_674 - .L_673)
	.align		4
.L_673:
        /*0f94*/ 	.word	index@(_ZN10layer_norm13ln_fwd_kernelINS_13Kernel_traitsI13__nv_bfloat16S2_S2_S2_fjLj2048ELj1ELj4ELj1ELj16ENS_18Kernel_traits_baseILj2048ES2_S2_S2_S2_fjLj128EEEEELb1ELb1ELb0ELb0EEEvNS_9FwdParamsE)
        /*0f98*/ 	.word	0x00000080


	//----- nvinfo : EIATTR_MIN_STACK_SIZE
	.align		4
.L_674:
        /*0f9c*/ 	.byte	0x04, 0x12
        /*0f9e*/ 	.short	(.L_676 - .L_675)
	.align		4
.L_675:
        /*0fa0*/ 	.word	index@(_ZN10layer_norm13ln_fwd_kernelINS_13Kernel_traitsI13__nv_bfloat16S2_S2_S2_fjLj2048ELj1ELj4ELj1ELj16ENS_18Kernel_traits_baseILj2048ES2_S2_S2_S2_fjLj128EEEEELb1ELb1ELb0ELb1EEEvNS_9FwdParamsE)
        /*0fa4*/ 	.word	0x00000000


	//----- nvinfo : EIATTR_MIN_STACK_SIZE
	.align		4
.L_676:
        /*0fa8*/ 	.byte	0x04, 0x12
        /*0faa*/ 	.short	(.L_678 - .L_677)
	.align		4
.L_677:
        /*0fac*/ 	.word	index@(_ZN10layer_norm13ln_fwd_kernelINS_13Kernel_traitsI13__nv_bfloat16S2_S2_S2_fjLj2048ELj1ELj4ELj1ELj16ENS_18Kernel_traits_baseILj2048ES2_S2_S2_S2_fjLj128EEEEELb1ELb1ELb1ELb0EEEvNS_9FwdParamsE)
        /*0fb0*/ 	.word	0x000000b8


	//----- nvinfo : EIATTR_MIN_STACK_SIZE
	.align		4
.L_678:
        /*0fb4*/ 	.byte	0x04, 0x12
        /*0fb6*/ 	.short	(.L_680 - .L_679)
	.align		4
.L_679:
        /*0fb8*/ 	.word	index@(_ZN10layer_norm13ln_fwd_kernelINS_13Kernel_traitsI13__nv_bfloat16S2_S2_S2_fjLj2048ELj1ELj4ELj1ELj16ENS_18Kernel_traits_baseILj2048ES2_S2_S2_S2_fjLj128EEEEELb1ELb1ELb1ELb1EEEvNS_9FwdParamsE)
        /*0fbc*/ 	.word	0x00000000


	//----- nvinfo : EIATTR_MIN_STACK_SIZE
	.align		4
.L_680:
        /*0fc0*/ 	.byte	0x04, 0x12
        /*0fc2*/ 	.short	(.L_682 - .L_681)
	.align		4
.L_681:
        /*0fc4*/ 	.word	index@(_ZN10layer_norm13ln_fwd_kernelINS_13Kernel_traitsI6__halfS2_S2_S2_fjLj2048ELj1ELj4ELj1ELj16ENS_18Kernel_traits_baseILj2048ES2_S2_S2_S2_fjLj128EEEEELb0ELb0ELb0ELb0EEEvNS_9FwdParamsE)
        /*0fc8*/ 	.word	0x00000000


	//----- nvinfo : EIATTR_MIN_STACK_SIZE
	.align		4
.L_682:
        /*0fcc*/ 	.byte	0x04, 0x12
        /*0fce*/ 	.short	(.L_684 - .L_683)
	.align		4
.L_683:
        /*0fd0*/ 	.word	index@(_ZN10layer_norm13ln_fwd_kernelINS_13Kernel_traitsI6__halfS2_S2_S2_fjLj2048ELj1ELj4ELj1ELj16ENS_18Kernel_traits_baseILj2048ES2_S2_S2_S2_fjLj128EEEEELb0ELb0ELb0ELb1EEEvNS_9FwdParamsE)
        /*0fd4*/ 	.word	0x00000000


	//----- nvinfo : EIATTR_MIN_STACK_SIZE
	.align		4
.L_684:
        /*0fd8*/ 	.byte	0x04, 0x12
        /*0fda*/ 	.short	(.L_686 - .L_685)
	.align		4
.L_685:
        /*0fdc*/ 	.word	index@(_ZN10layer_norm13ln_fwd_kernelINS_13Kernel_traitsI6__halfS2_S2_S2_fjLj2048ELj1ELj4ELj1ELj16ENS_18Kernel_traits_baseILj2048ES2_S2_S2_S2_fjLj128EEEEELb0ELb0ELb1ELb0EEEvNS_9FwdParamsE)
        /*0fe0*/ 	.word	0x00000000


	//----- nvinfo : EIATTR_MIN_STACK_SIZE
	.align		4
.L_686:
        /*0fe4*/ 	.byte	0x04, 0x12
        /*0fe6*/ 	.short	(.L_688 - .L_687)
	.align		4
.L_687:
        /*0fe8*/ 	.word	index@(_ZN10layer_norm13ln_fwd_kernelINS_13Kernel_traitsI6__halfS2_S2_S2_fjLj2048ELj1ELj4ELj1ELj16ENS_18Kernel_traits_baseILj2048ES2_S2_S2_S2_fjLj128EEEEELb0ELb0ELb1ELb1EEEvNS_9FwdParamsE)
        /*0fec*/ 	.word	0x00000000


	//----- nvinfo : EIATTR_MIN_STACK_SIZE
	.align		4
.L_688:
        /*0ff0*/ 	.byte	0x04, 0x12
        /*0ff2*/ 	.short	(.L_690 - .L_689)
	.align		4
.L_689:
        /*0ff4*/ 	.word	index@(_ZN10layer_norm13ln_fwd_kernelINS_13Kernel_traitsI6__halfS2_S2_S2_fjLj2048ELj1ELj4ELj1ELj16ENS_18Kernel_traits_baseILj2048ES2_S2_S2_S2_fjLj128EEEEELb0ELb1ELb0ELb0EEEvNS_9FwdParamsE)
        /*0ff8*/ 	.word	0x00000058


	//----- nvinfo : EIATTR_MIN_STACK_SIZE
	.align		4
.L_690:
        /*0ffc*/ 	.byte	0x04, 0x12
        /*0ffe*/ 	.short	(.L_692 - .L_691)
	.align		4
.L_691:
        /*1000*/ 	.word	index@(_ZN10layer_norm13ln_fwd_kernelINS_13Kernel_traitsI6__halfS2_S2_S2_fjLj2048ELj1ELj4ELj1ELj16ENS_18Kernel_traits_baseILj2048ES2_S2_S2_S2_fjLj128EEEEELb0ELb1ELb0ELb1EEEvNS_9FwdParamsE)
        /*1004*/ 	.word	0x00000000


	//----- nvinfo : EIATTR_MIN_STACK_SIZE
	.align		4
.L_692:
        /*1008*/ 	.byte	0x04, 0x12
        /*100a*/ 	.short	(.L_694 - .L_693)
	.align		4
.L_693:
        /*100c*/ 	.word	index@(_ZN10layer_norm13ln_fwd_kernelINS_13Kernel_traitsI6__halfS2_S2_S2_fjLj2048ELj1ELj4ELj1ELj16ENS_18Kernel_traits_baseILj2048ES2_S2_S2_S2_fjLj128EEEEELb0ELb1ELb1ELb0EEEvNS_9FwdParamsE)
        /*1010*/ 	.word	0x00000070


	//----- nvinfo : EIATTR_MIN_STACK_SIZE
	.align		4
.L_694:
        /*1014*/ 	.byte	0x04, 0x12
        /*1016*/ 	.short	(.L_696 - .L_695)
	.align		4
.L_695:
        /*1018*/ 	.word	index@(_ZN10layer_norm13ln_fwd_kernelINS_13Kernel_traitsI6__halfS2_S2_S2_fjLj2048ELj1ELj4ELj1ELj16ENS_18Kernel_traits_baseILj2048ES2_S2_S2_S2_fjLj128EEEEELb0ELb1ELb1ELb1EEEvNS_9FwdParamsE)
        /*101c*/ 	.word	0x00000000


	//----- nvinfo : EIATTR_MIN_STACK_SIZE
	.align		4
.L_696:
        /*1020*/ 	.byte	0x04, 0x12
        /*1022*/ 	.short	(.L_698 - .L_697)
	.align		4
.L_697:
        /*1024*/ 	.word	index@(_ZN10layer_norm13ln_fwd_kernelINS_13Kernel_traitsI6__halfS2_S2_S2_fjLj2048ELj1ELj4ELj1ELj16ENS_18Kernel_traits_baseILj2048ES2_S2_S2_S2_fjLj128EEEEELb1ELb0ELb0ELb0EEEvNS_9FwdParamsE)
        /*1028*/ 	.word	0x00000000


	//----- nvinfo : EIATTR_MIN_STACK_SIZE
	.align		4
.L_698:
        /*102c*/ 	.byte	0x04, 0x12
        /*102e*/ 	.short	(.L_700 - .L_699)
	.align		4
.L_699:
        /*1030*/ 	.word	index@(_ZN10layer_norm13ln_fwd_kernelINS_13Kernel_traitsI6__halfS2_S2_S2_fjLj2048ELj1ELj4ELj1ELj16ENS_18Kernel_traits_baseILj2048ES2_S2_S2_S2_fjLj128EEEEELb1ELb0ELb0ELb1EEEvNS_9FwdParamsE)
        /*1034*/ 	.word	0x00000000


	//----- nvinfo : EIATTR_MIN_STACK_SIZE
	.align		4
.L_700:
        /*1038*/ 	.byte	0x04, 0x12
        /*103a*/ 	.short	(.L_702 - .L_701)
	.align		4
.L_701:
        /*103c*/ 	.word	index@(_ZN10layer_norm13ln_fwd_kernelINS_13Kernel_traitsI6__halfS2_S2_S2_fjLj2048ELj1ELj4ELj1ELj16ENS_18Kernel_traits_baseILj2048ES2_S2_S2_S2_fjLj128EEEEELb1ELb0ELb1ELb0EEEvNS_9FwdParamsE)
        /*1040*/ 	.word	0x00000000


	//----- nvinfo : EIATTR_MIN_STACK_SIZE
	.align		4
.L_702:
        /*1044*/ 	.byte	0x04, 0x12
        /*1046*/ 	.short	(.L_704 - .L_703)
	.align		4
.L_703:
        /*1048*/ 	.word	index@(_ZN10layer_norm13ln_fwd_kernelINS_13Kernel_traitsI6__halfS2_S2_S2_fjLj2048ELj1ELj4ELj1ELj16ENS_18Kernel_traits_baseILj2048ES2_S2_S2_S2_fjLj128EEEEELb1ELb0ELb1ELb1EEEvNS_9FwdParamsE)
        /*104c*/ 	.word	0x00000000


	//----- nvinfo : EIATTR_MIN_STACK_SIZE
	.align		4
.L_704:
        /*1050*/ 	.byte	0x04, 0x12
        /*1052*/ 	.short	(.L_706 - .L_705)
	.align		4
.L_705:
        /*1054*/ 	.word	index@(_ZN10layer_norm13ln_fwd_kernelINS_13Kernel_traitsI6__halfS2_S2_S2_fjLj2048ELj1ELj4ELj1ELj16ENS_18Kernel_traits_baseILj2048ES2_S2_S2_S2_fjLj128EEEEELb1ELb1ELb0ELb0EEEvNS_9FwdParamsE)
        /*1058*/ 	.word	0x00000080


	//----- nvinfo : EIATTR_MIN_STACK_SIZE
	.align		4
.L_706:
        /*105c*/ 	.byte	0x04, 0x12
        /*105e*/ 	.short	(.L_708 - .L_707)
	.align		4
.L_707:
        /*1060*/ 	.word	index@(_ZN10layer_norm13ln_fwd_kernelINS_13Kernel_traitsI6__halfS2_S2_S2_fjLj2048ELj1ELj4ELj1ELj16ENS_18Kernel_traits_baseILj2048ES2_S2_S2_S2_fjLj128EEEEELb1ELb1ELb0ELb1EEEvNS_9FwdParamsE)
        /*1064*/ 	.word	0x00000000


	//----- nvinfo : EIATTR_MIN_STACK_SIZE
	.align		4
.L_708:
        /*1068*/ 	.byte	0x04, 0x12
        /*106a*/ 	.short	(.L_710 - .L_709)
	.align		4
.L_709:
        /*106c*/ 	.word	index@(_ZN10layer_norm13ln_fwd_kernelINS_13Kernel_traitsI6__halfS2_S2_S2_fjLj2048ELj1ELj4ELj1ELj16ENS_18Kernel_traits_baseILj2048ES2_S2_S2_S2_fjLj128EEEEELb1ELb1ELb1ELb0EEEvNS_9FwdParamsE)
        /*1070*/ 	.word	0x000000b8


	//----- nvinfo : EIATTR_MIN_STACK_SIZE
	.align		4
.L_710:
        /*1074*/ 	.byte	0x04, 0x12
        /*1076*/ 	.short	(.L_712 - .L_711)
	.align		4
.L_711:
        /*1078*/ 	.word	index@(_ZN10layer_norm13ln_fwd_kernelINS_13Kernel_traitsI6__halfS2_S2_S2_fjLj2048ELj1ELj4ELj1ELj16ENS_18Kernel_traits_baseILj2048ES2_S2_S2_S2_fjLj128EEEEELb1ELb1ELb1ELb1EEEvNS_9FwdParamsE)
        /*107c*/ 	.word	0x00000000


	//----- nvinfo : EIATTR_MIN_STACK_SIZE
	.align		4
.L_712:
        /*1080*/ 	.byte	0x04, 0x12
        /*1082*/ 	.short	(.L_714 - .L_713)
	.align		4
.L_713:
        /*1084*/ 	.word	index@(_ZN10layer_norm13ln_fwd_kernelINS_13Kernel_traitsIf13__nv_bfloat16S2_S2_fjLj2048ELj1ELj4ELj1ELj16ENS_18Kernel_traits_baseILj2048EfS2_S2_S2_fjLj128EEEEELb0ELb0ELb0ELb0EEEvNS_9FwdParamsE)
        /*1088*/ 	.word	0x00000000


	//----- nvinfo : EIATTR_MIN_STACK_SIZE
	.align		4
.L_714:
        /*108c*/ 	.byte	0x04, 0x12
        /*108e*/ 	.short	(.L_716 - .L_715)
	.align		4
.L_715:
        /*1090*/ 	.word	index@(_ZN10layer_norm13ln_fwd_kernelINS_13Kernel_traitsIf13__nv_bfloat16S2_S2_fjLj2048ELj1ELj4ELj1ELj16ENS_18Kernel_traits_baseILj2048EfS2_S2_S2_fjLj128EEEEELb0ELb0ELb0ELb1EEEvNS_9FwdParamsE)
        /*1094*/ 	.word	0x00000000


	//----- nvinfo : EIATTR_MIN_STACK_SIZE
	.align		4
.L_716:
        /*1098*/ 	.byte	0x04, 0x12
        /*109a*/ 	.short	(.L_718 - .L_717)
	.align		4
.L_717:
        /*109c*/ 	.word	index@(_ZN10layer_norm13ln_fwd_kernelINS_13Kernel_traitsIf13__nv_bfloat16S2_S2_fjLj2048ELj1ELj4ELj1ELj16ENS_18Kernel_traits_baseILj2048EfS2_S2_S2_fjLj128EEEEELb0ELb0ELb1ELb0EEEvNS_9FwdParamsE)
        /*10a0*/ 	.word	0x00000000


	//----- nvinfo : EIATTR_MIN_STACK_SIZE
	.align		4
.L_718:
        /*10a4*/ 	.byte	0x04, 0x12
        /*10a6*/ 	.short	(.L_720 - .L_719)
	.align		4
.L_719:
        /*10a8*/ 	.word	index@(_ZN10layer_norm13ln_fwd_kernelINS_13Kernel_traitsIf13__nv_bfloat16S2_S2_fjLj2048ELj1ELj4ELj1ELj16ENS_18Kernel_traits_baseILj2048EfS2_S2_S2_fjLj128EEEEELb0ELb0ELb1ELb1EEEvNS_9FwdParamsE)
        /*10ac*/ 	.word	0x00000000


	//----- nvinfo : EIATTR_MIN_STACK_SIZE
	.align		4
.L_720:
        /*10b0*/ 	.byte	0x04, 0x12
        /*10b2*/ 	.short	(.L_722 - .L_721)
	.align		4
.L_721:
        /*10b4*/ 	.word	index@(_ZN10layer_norm13ln_fwd_kernelINS_13Kernel_traitsIf13__nv_bfloat16S2_S2_fjLj2048ELj1ELj4ELj1ELj16ENS_18Kernel_traits_baseILj2048EfS2_S2_S2_fjLj128EEEEELb0ELb1ELb0ELb0EEEvNS_9FwdParamsE)
        /*10b8*/ 	.word	0x00000060


	//----- nvinfo : EIATTR_MIN_STACK_SIZE
	.align		4
.L_722:
        /*10bc*/ 	.byte	0x04, 0x12
        /*10be*/ 	.short	(.L_724 - .L_723)
	.align		4
.L_723:
        /*10c0*/ 	.word	index@(_ZN10layer_norm13ln_fwd_kernelINS_13Kernel_traitsIf13__nv_bfloat16S2_S2_fjLj2048ELj1ELj4ELj1ELj16ENS_18Kernel_traits_baseILj2048EfS2_S2_S2_fjLj128EEEEELb0ELb1ELb0ELb1EEEvNS_9FwdParamsE)
        /*10c4*/ 	.word	0x00000060


	//----- nvinfo : EIATTR_MIN_STACK_SIZE
	.align		4
.L_724:
        /*10c8*/ 	.byte	0x04, 0x12
        /*10ca*/ 	.short	(.L_726 - .L_725)
	.align		4
.L_725:
        /*10cc*/ 	.word	index@(_ZN10layer_norm13ln_fwd_kernelINS_13Kernel_traitsIf13__nv_bfloat16S2_S2_fjLj2048ELj1ELj4ELj1ELj16ENS_18Kernel_traits_baseILj2048EfS2_S2_S2_fjLj128EEEEELb0ELb1ELb1ELb0EEEvNS_9FwdParamsE)
        /*10d0*/ 	.word	0x00000078


	//----- nvinfo : EIATTR_MIN_STACK_SIZE
	.align		4
.L_726:
        /*10d4*/ 	.byte	0x04, 0x12
        /*10d6*/ 	.short	(.L_728 - .L_727)
	.align		4
.L_727:
        /*10d8*/ 	.word	index@(_ZN10layer_norm13ln_fwd_kernelINS_13Kernel_traitsIf13__nv_bfloat16S2_S2_fjLj2048ELj1ELj4ELj1ELj16ENS_18Kernel_traits_baseILj2048EfS2_S2_S2_fjLj128EEEEELb0ELb1ELb1ELb1EEEvNS_9FwdParamsE)
        /*10dc*/ 	.word	0x00000060


	//----- nvinfo : EIATTR_MIN_STACK_SIZE
	.align		4
.L_728:
        /*10e0*/ 	.byte	0x04, 0x12
        /*10e2*/ 	.short	(.L_730 - .L_729)
	.align		4
.L_729:
        /*10e4*/ 	.word	index@(_ZN10layer_norm13ln_fwd_kernelINS_13Kernel_traitsIf13__nv_bfloat16S2_S2_fjLj2048ELj1ELj4ELj1ELj16ENS_18Kernel_traits_baseILj2048EfS2_S2_S2_fjLj128EEEEELb1ELb0ELb0ELb0EEEvNS_9FwdParamsE)
        /*10e8*/ 	.word	0x00000000


	//----- nvinfo : EIATTR_MIN_STACK_SIZE
	.align		4
.L_730:
        /*10ec*/ 	.byte	0x04, 0x12
        /*10ee*/ 	.short	(.L_732 - .L_731)
	.align		4
.L_731:
        /*10f0*/ 	.word	index@(_ZN10layer_norm13ln_fwd_kernelINS_13Kernel_traitsIf13__nv_bfloat16S2_S2_fjLj2048ELj1ELj4ELj1ELj16ENS_18Kernel_traits_baseILj2048EfS2_S2_S2_fjLj128EEEEELb1ELb0ELb0ELb1EEEvNS_9FwdParamsE)
        /*10f4*/ 	.word	0x00000000


	//----- nvinfo : EIATTR_MIN_STACK_SIZE
	.align		4
.L_732:
        /*10f8*/ 	.byte	0x04, 0x12
        /*10fa*/ 	.short	(.L_734 - .L_733)
	.align		4
.L_733:
        /*10fc*/ 	.word	index@(_ZN10layer_norm13ln_fwd_kernelINS_13Kernel_traitsIf13__nv_bfloat16S2_S2_fjLj2048ELj1ELj4ELj1ELj16ENS_18Kernel_traits_baseILj2048EfS2_S2_S2_fjLj128EEEEELb1ELb0ELb1ELb0EEEvNS_9FwdParamsE)
        /*1100*/ 	.word	0x00000000


	//----- nvinfo : EIATTR_MIN_STACK_SIZE
	.align		4
.L_734:
        /*1104*/ 	.byte	0x04, 0x12
        /*1106*/ 	.short	(.L_736 - .L_735)
	.align		4
.L_735:
        /*1108*/ 	.word	index@(_ZN10layer_norm13ln_fwd_kernelINS_13Kernel_traitsIf13__nv_bfloat16S2_S2_fjLj2048ELj1ELj4ELj1ELj16ENS_18Kernel_traits_baseILj2048EfS2_S2_S2_fjLj128EEEEELb1ELb0ELb1ELb1EEEvNS_9FwdParamsE)
        /*110c*/ 	.word	0x00000000


	//----- nvinfo : EIATTR_MIN_STACK_SIZE
	.align		4
.L_736:
        /*1110*/ 	.byte	0x04, 0x12
        /*1112*/ 	.short	(.L_738 - .L_737)
	.align		4
.L_737:
        /*1114*/ 	.word	index@(_ZN10layer_norm13ln_fwd_kernelINS_13Kernel_traitsIf13__nv_bfloat16S2_S2_fjLj2048ELj1ELj4ELj1ELj16ENS_18Kernel_traits_baseILj2048EfS2_S2_S2_fjLj128EEEEELb1ELb1ELb0ELb0EEEvNS_9FwdParamsE)
        /*1118*/ 	.word	0x00000088


	//----- nvinfo : EIATTR_MIN_STACK_SIZE
	.align		4
.L_738:
        /*111c*/ 	.byte	0x04, 0x12
        /*111e*/ 	.short	(.L_740 - .L_739)
	.align		4
.L_739:
        /*1120*/ 	.word	index@(_ZN10layer_norm13ln_fwd_kernelINS_13Kernel_traitsIf13__nv_bfloat16S2_S2_fjLj2048ELj1ELj4ELj1ELj16ENS_18Kernel_traits_baseILj2048EfS2_S2_S2_fjLj128EEEEELb1ELb1ELb0ELb1EEEvNS_9FwdParamsE)
        /*1124*/ 	.word	0x00000090


	//----- nvinfo : EIATTR_MIN_STACK_SIZE
	.align		4
.L_740:
        /*1128*/ 	.byte	0x04, 0x12
        /*112a*/ 	.short	(.L_742 - .L_741)
	.align		4
.L_741:
        /*112c*/ 	.word	index@(_ZN10layer_norm13ln_fwd_kernelINS_13Kernel_traitsIf13__nv_bfloat16S2_S2_fjLj2048ELj1ELj4ELj1ELj16ENS_18Kernel_traits_baseILj2048EfS2_S2_S2_fjLj128EEEEELb1ELb1ELb1ELb0EEEvNS_9FwdParamsE)
        /*1130*/ 	.word	0x000000c0


	//----- nvinfo : EIATTR_MIN_STACK_SIZE
	.align		4
.L_742:
        /*1134*/ 	.byte	0x04, 0x12
        /*1136*/ 	.short	(.L_744 - .L_743)
	.align		4
.L_743:
        /*1138*/ 	.word	index@(_ZN10layer_norm13ln_fwd_kernelINS_13Kernel_traitsIf13__nv_bfloat16S2_S2_fjLj2048ELj1ELj4ELj1ELj16ENS_18Kernel_traits_baseILj2048EfS2_S2_S2_fjLj128EEEEELb1ELb1ELb1ELb1EEEvNS_9FwdParamsE)
        /*113c*/ 	.word	0x000000a0


	//----- nvinfo : EIATTR_MIN_STACK_SIZE
	.align		4
.L_744:
        /*1140*/ 	.byte	0x04, 0x12
        /*1142*/ 	.short	(.L_746 - .L_745)
	.align		4
.L_745:
        /*1144*/ 	.word	index@(_ZN10layer_norm13ln_fwd_kernelINS_13Kernel_traitsI13__nv_bfloat16S2_fS2_fjLj2048ELj1ELj4ELj1ELj16ENS_18Kernel_traits_baseILj2048ES2_S2_fS2_fjLj128EEEEELb0ELb0ELb0ELb0EEEvNS_9FwdParamsE)
        /*1148*/ 	.word	0x00000000


	//----- nvinfo : EIATTR_MIN_STACK_SIZE
	.align		4
.L_746:
        /*114c*/ 	.byte	0x04, 0x12
        /*114e*/ 	.short	(.L_748 - .L_747)
	.align		4
.L_747:
        /*1150*/ 	.word	index@(_ZN10layer_norm13ln_fwd_kernelINS_13Kernel_traitsI13__nv_bfloat16S2_fS2_fjLj2048ELj1ELj4ELj1ELj16ENS_18Kernel_traits_baseILj2048ES2_S2_fS2_fjLj128EEEEELb0ELb0ELb0ELb1EEEvNS_9FwdParamsE)
        /*1154*/ 	.word	0x00000000


	//----- nvinfo : EIATTR_MIN_STACK_SIZE
	.align		4
.L_748:
        /*1158*/ 	.byte	0x04, 0x12
        /*115a*/ 	.short	(.L_750 - .L_749)
	.align		4
.L_749:
        /*115c*/ 	.word	index@(_ZN10layer_norm13ln_fwd_kernelINS_13Kernel_traitsI13__nv_bfloat16S2_fS2_fjLj2048ELj1ELj4ELj1ELj16ENS_18Kernel_traits_baseILj2048ES2_S2_fS2_fjLj128EEEEELb0ELb0ELb1ELb0EEEvNS_9FwdParamsE)
        /*1160*/ 	.word	0x00000000


	//----- nvinfo : EIATTR_MIN_STACK_SIZE
	.align		4
.L_750:
        /*1164*/ 	.byte	0x04, 0x12
        /*1166*/ 	.short	(.L_752 - .L_751)
	.align		4
.L_751:
        /*1168*/ 	.word	index@(_ZN10layer_norm13ln_fwd_kernelINS_13Kernel_traitsI13__nv_bfloat16S2_fS2_fjLj2048ELj1ELj4ELj1ELj16ENS_18Kernel_traits_baseILj2048ES2_S2_fS2_fjLj128EEEEELb0ELb0ELb1ELb1EEEvNS_9FwdParamsE)
        /*116c*/ 	.word	0x00000000


	//----- nvinfo : EIATTR_MIN_STACK_SIZE
	.align		4
.L_752:
        /*1170*/ 	.byte	0x04, 0x12
        /*1172*/ 	.short	(.L_754 - .L_753)
	.align		4
.L_753:
        /*1174*/ 	.word	index@(_ZN10layer_norm13ln_fwd_kernelINS_13Kernel_traitsI13__nv_bfloat16S2_fS2_fjLj2048ELj1ELj4ELj1ELj16ENS_18Kernel_traits_baseILj2048ES2_S2_fS2_fjLj128EEEEELb0ELb1ELb0ELb0EEEvNS_9FwdParamsE)
        /*1178*/ 	.word	0x00000068


	//----- nvinfo : EIATTR_MIN_STACK_SIZE
	.align		4
.L_754:
        /*117c*/ 	.byte	0x04, 0x12
        /*117e*/ 	.short	(.L_756 - .L_755)
	.align		4
.L_755:
        /*1180*/ 	.word	index@(_ZN10layer_norm13ln_fwd_kernelINS_13Kernel_traitsI13__nv_bfloat16S2_fS2_fjLj2048ELj1ELj4ELj1ELj16ENS_18Kernel_traits_baseILj2048ES2_S2_fS2_fjLj128EEEEELb0ELb1ELb0ELb1EEEvNS_9FwdParamsE)
        /*1184*/ 	.word	0x00000000


	//----- nvinfo : EIATTR_MIN_STACK_SIZE
	.align		4
.L_756:
        /*1188*/ 	.byte	0x04, 0x12
        /*118a*/ 	.short	(.L_758 - .L_757)
	.align		4
.L_757:
        /*118c*/ 	.word	index@(_ZN10layer_norm13ln_fwd_kernelINS_13Kernel_traitsI13__nv_bfloat16S2_fS2_fjLj2048ELj1ELj4ELj1ELj16ENS_18Kernel_traits_baseILj2048ES2_S2_fS2_fjLj128EEEEELb0ELb1ELb1ELb0EEEvNS_9FwdParamsE)
        /*1190*/ 	.word	0x00000080


	//----- nvinfo : EIATTR_MIN_STACK_SIZE
	.align		4
.L_758:
        /*1194*/ 	.byte	0x04, 0x12
        /*1196*/ 	.short	(.L_760 - .L_759)
	.align		4
.L_759:
        /*1198*/ 	.word	index@(_ZN10layer_norm13ln_fwd_kernelINS_13Kernel_traitsI13__nv_bfloat16S2_fS2_fjLj2048ELj1ELj4ELj1ELj16ENS_18Kernel_traits_baseILj2048ES2_S2_fS2_fjLj128EEEEELb0ELb1ELb1ELb1EEEvNS_9FwdParamsE)
        /*119c*/ 	.word	0x00000000


	//----- nvinfo : EIATTR_MIN_STACK_SIZE
	.align		4
.L_760:
        /*11a0*/ 	.byte	0x04, 0x12
        /*11a2*/ 	.short	(.L_762 - .L_761)
	.align		4
.L_761:
        /*11a4*/ 	.word	index@(_ZN10layer_norm13ln_fwd_kernelINS_13Kernel_traitsI13__nv_bfloat16S2_fS2_fjLj2048ELj1ELj4ELj1ELj16ENS_18Kernel_traits_baseILj2048ES2_S2_fS2_fjLj128EEEEELb1ELb0ELb0ELb0EEEvNS_9FwdParamsE)
        /*11a8*/ 	.word	0x00000000


	//----- nvinfo : EIATTR_MIN_STACK_SIZE
	.align		4
.L_762:
        /*11ac*/ 	.byte	0x04, 0x12
        /*11ae*/ 	.short	(.L_764 - .L_763)
	.align		4
.L_763:
        /*11b0*/ 	.word	index@(_ZN10layer_norm13ln_fwd_kernelINS_13Kernel_traitsI13__nv_bfloat16S2_fS2_fjLj2048ELj1ELj4ELj1ELj16ENS_18Kernel_traits_baseILj2048ES2_S2_fS2_fjLj128EEEEELb1ELb0ELb0ELb1EEEvNS_9FwdParamsE)
        /*11b4*/ 	.word	0x00000000


	//----- nvinfo : EIATTR_MIN_STACK_SIZE
	.align		4
.L_764:
        /*11b8*/ 	.byte	0x04, 0x12
        /*11ba*/ 	.short	(.L_766 - .L_765)
	.align		4
.L_765:
        /*11bc*/ 	.word	index@(_ZN10layer_norm13ln_fwd_kernelINS_13Kernel_traitsI13__nv_bfloat16S2_fS2_fjLj2048ELj1ELj4ELj1ELj16ENS_18Kernel_traits_baseILj2048ES2_S2_fS2_fjLj128EEEEELb1ELb0ELb1ELb0EEEvNS_9FwdParamsE)
        /*11c0*/ 	.word	0x00000000


	//----- nvinfo : EIATTR_MIN_STACK_SIZE
	.align		4
.L_766:
        /*11c4*/ 	.byte	0x04, 0x12
        /*11c6*/ 	.short	(.L_768 - .L_767)
	.align		4
.L_767:
        /*11c8*/ 	.word	index@(_ZN10layer_norm13ln_fwd_kernelINS_13Kernel_traitsI13__nv_bfloat16S2_fS2_fjLj2048ELj1ELj4ELj1ELj16ENS_18Kernel_traits_baseILj2048ES2_S2_fS2_fjLj128EEEEELb1ELb0ELb1ELb1EEEvNS_9FwdParamsE)
        /*11cc*/ 	.word	0x00000000


	//----- nvinfo : EIATTR_MIN_STACK_SIZE
	.align		4
.L_768:
        /*11d0*/ 	.byte	0x04, 0x12
        /*11d2*/ 	.short	(.L_770 - .L_769)
	.align		4
.L_769:
        /*11d4*/ 	.word	index@(_ZN10layer_norm13ln_fwd_kernelINS_13Kernel_traitsI13__nv_bfloat16S2_fS2_fjLj2048ELj1ELj4ELj1ELj16ENS_18Kernel_traits_baseILj2048ES2_S2_fS2_fjLj128EEEEELb1ELb1ELb0ELb0EEEvNS_9FwdParamsE)
        /*11d8*/ 	.word	0x00000090


	//----- nvinfo : EIATTR_MIN_STACK_SIZE
	.align		4
.L_770:
        /*11dc*/ 	.byte	0x04, 0x12
        /*11de*/ 	.short	(.L_772 - .L_771)
	.align		4
.L_771:
        /*11e0*/ 	.word	index@(_ZN10layer_norm13ln_fwd_kernelINS_13Kernel_traitsI13__nv_bfloat16S2_fS2_fjLj2048ELj1ELj4ELj1ELj16ENS_18Kernel_traits_baseILj2048ES2_S2_fS2_fjLj128EEEEELb1ELb1ELb0ELb1EEEvNS_9FwdParamsE)
        /*11e4*/ 	.word	0x00000000


	//----- nvinfo : EIATTR_MIN_STACK_SIZE
	.align		4
.L_772:
        /*11e8*/ 	.byte	0x04, 0x12
        /*11ea*/ 	.short	(.L_774 - .L_773)
	.align		4
.L_773:
        /*11ec*/ 	.word	index@(_ZN10layer_norm13ln_fwd_kernelINS_13Kernel_traitsI13__nv_bfloat16S2_fS2_fjLj2048ELj1ELj4ELj1ELj16ENS_18Kernel_traits_baseILj2048ES2_S2_fS2_fjLj128EEEEELb1ELb1ELb1ELb0EEEvNS_9FwdParamsE)
        /*11f0*/ 	.word	0x000000c8


	//----- nvinfo : EIATTR_MIN_STACK_SIZE
	.align		4
.L_774:
        /*11f4*/ 	.byte	0x04, 0x12
        /*11f6*/ 	.short	(.L_776 - .L_775)
	.align		4
.L_775:
        /*11f8*/ 	.word	index@(_ZN10layer_norm13ln_fwd_kernelINS_13Kernel_traitsI13__nv_bfloat16S2_fS2_fjLj2048ELj1ELj4ELj1ELj16ENS_18Kernel_traits_baseILj2048ES2_S2_fS2_fjLj128EEEEELb1ELb1ELb1ELb1EEEvNS_9FwdParamsE)
        /*11fc*/ 	.word	0x00000000


	//----- nvinfo : EIATTR_MIN_STACK_SIZE
	.align		4
.L_776:
        /*1200*/ 	.byte	0x04, 0x12
        /*1202*/ 	.short	(.L_778 - .L_777)
	.align		4
.L_777:
        /*1204*/ 	.word	index@(_ZN10layer_norm13ln_fwd_kernelINS_13Kernel_traitsIf13__nv_bfloat16fS2_fjLj2048ELj1ELj4ELj1ELj16ENS_18Kernel_traits_baseILj2048EfS2_fS2_fjLj128EEEEELb0ELb0ELb0ELb0EEEvNS_9FwdParamsE)
        /*1208*/ 	.word	0x00000000


	//----- nvinfo : EIATTR_MIN_STACK_SIZE
	.align		4
.L_778:
        /*120c*/ 	.byte	0x04, 0x12
        /*120e*/ 	.short	(.L_780 - .L_779)
	.align		4
.L_779:
        /*1210*/ 	.word	index@(_ZN10layer_norm13ln_fwd_kernelINS_13Kernel_traitsIf13__nv_bfloat16fS2_fjLj2048ELj1ELj4ELj1ELj16ENS_18Kernel_traits_baseILj2048EfS2_fS2_fjLj128EEEEELb0ELb0ELb0ELb1EEEvNS_9FwdParamsE)
        /*1214*/ 	.word	0x00000000


	//----- nvinfo : EIATTR_MIN_STACK_SIZE
	.align		4
.L_780:
        /*1218*/ 	.byte	0x04, 0x12
        /*121a*/ 	.short	(.L_782 - .L_781)
	.align		4
.L_781:
        /*121c*/ 	.word	index@(_ZN10layer_norm13ln_fwd_kernelINS_13Kernel_traitsIf13__nv_bfloat16fS2_fjLj2048ELj1ELj4ELj1ELj16ENS_18Kernel_traits_baseILj2048EfS2_fS2_fjLj128EEEEELb0ELb0ELb1ELb0EEEvNS_9FwdParamsE)
        /*1220*/ 	.word	0x00000000


	//----- nvinfo : EIATTR_MIN_STACK_SIZE
	.align		4
.L_782:
        /*1224*/ 	.byte	0x04, 0x12
        /*1226*/ 	.short	(.L_784 - .L_783)
	.align		4
.L_783:
        /*1228*/ 	.word	index@(_ZN10layer_norm13ln_fwd_kernelINS_13Kernel_traitsIf13__nv_bfloat16fS2_fjLj2048ELj1ELj4ELj1ELj16ENS_18Kernel_traits_baseILj2048EfS2_fS2_fjLj128EEEEELb0ELb0ELb1ELb1EEEvNS_9FwdParamsE)
        /*122c*/ 	.word	0x00000000


	//----- nvinfo : EIATTR_MIN_STACK_SIZE
	.align		4
.L_784:
        /*1230*/ 	.byte	0x04, 0x12
        /*1232*/ 	.short	(.L_786 - .L_785)
	.align		4
.L_785:
        /*1234*/ 	.word	index@(_ZN10layer_norm13ln_fwd_kernelINS_13Kernel_traitsIf13__nv_bfloat16fS2_fjLj2048ELj1ELj4ELj1ELj16ENS_18Kernel_traits_baseILj2048EfS2_fS2_fjLj128EEEEELb0ELb1ELb0ELb0EEEvNS_9FwdParamsE)
        /*1238*/ 	.word	0x00000070


	//----- nvinfo : EIATTR_MIN_STACK_SIZE
	.align		4
.L_786:
        /*123c*/ 	.byte	0x04, 0x12
        /*123e*/ 	.short	(.L_788 - .L_787)
	.align		4
.L_787:
        /*1240*/ 	.word	index@(_ZN10layer_norm13ln_fwd_kernelINS_13Kernel_traitsIf13__nv_bfloat16fS2_fjLj2048ELj1ELj4ELj1ELj16ENS_18Kernel_traits_baseILj2048EfS2_fS2_fjLj128EEEEELb0ELb1ELb0ELb1EEEvNS_9FwdParamsE)
        /*1244*/ 	.word	0x00000080


	//----- nvinfo : EIATTR_MIN_STACK_SIZE
	.align		4
.L_788:
        /*1248*/ 	.byte	0x04, 0x12
        /*124a*/ 	.short	(.L_790 - .L_789)
	.align		4
.L_789:
        /*124c*/ 	.word	index@(_ZN10layer_norm13ln_fwd_kernelINS_13Kernel_traitsIf13__nv_bfloat16fS2_fjLj2048ELj1ELj4ELj1ELj16ENS_18Kernel_traits_baseILj2048EfS2_fS2_fjLj128EEEEELb0ELb1ELb1ELb0EEEvNS_9FwdParamsE)
        /*1250*/ 	.word	0x00000090


	//----- nvinfo : EIATTR_MIN_STACK_SIZE
	.align		4
.L_790:
        /*1254*/ 	.byte	0x04, 0x12
        /*1256*/ 	.short	(.L_792 - .L_791)
	.align		4
.L_791:
        /*1258*/ 	.word	index@(_ZN10layer_norm13ln_fwd_kernelINS_13Kernel_traitsIf13__nv_bfloat16fS2_fjLj2048ELj1ELj4ELj1ELj16ENS_18Kernel_traits_baseILj2048EfS2_fS2_fjLj128EEEEELb0ELb1ELb1ELb1EEEvNS_9FwdParamsE)
        /*125c*/ 	.word	0x00000070


	//----- nvinfo : EIATTR_MIN_STACK_SIZE
	.align		4
.L_792:
        /*1260*/ 	.byte	0x04, 0x12
        /*1262*/ 	.short	(.L_794 - .L_793)
	.align		4
.L_793:
        /*1264*/ 	.word	index@(_ZN10layer_norm13ln_fwd_kernelINS_13Kernel_traitsIf13__nv_bfloat16fS2_fjLj2048ELj1ELj4ELj1ELj16ENS_18Kernel_traits_baseILj2048EfS2_fS2_fjLj128EEEEELb1ELb0ELb0ELb0EEEvNS_9FwdParamsE)
        /*1268*/ 	.word	0x00000000


	//----- nvinfo : EIATTR_MIN_STACK_SIZE
	.align		4
.L_794:
        /*126c*/ 	.byte	0x04, 0x12
        /*126e*/ 	.short	(.L_796 - .L_795)
	.align		4
.L_795:
        /*1270*/ 	.word	index@(_ZN10layer_norm13ln_fwd_kernelINS_13Kernel_traitsIf13__nv_bfloat16fS2_fjLj2048ELj1ELj4ELj1ELj16ENS_18Kernel_traits_baseILj2048EfS2_fS2_fjLj128EEEEELb1ELb0ELb0ELb1EEEvNS_9FwdParamsE)
        /*1274*/ 	.word	0x00000000


	//----- nvinfo : EIATTR_MIN_STACK_SIZE
	.align		4
.L_796:
        /*1278*/ 	.byte	0x04, 0x12
        /*127a*/ 	.short	(.L_798 - .L_797)
	.align		4
.L_797:
        /*127c*/ 	.word	index@(_ZN10layer_norm13ln_fwd_kernelINS_13Kernel_traitsIf13__nv_bfloat16fS2_fjLj2048ELj1ELj4ELj1ELj16ENS_18Kernel_traits_baseILj2048EfS2_fS2_fjLj128EEEEELb1ELb0ELb1ELb0EEEvNS_9FwdParamsE)
        /*1280*/ 	.word	0x00000000


	//----- nvinfo : EIATTR_MIN_STACK_SIZE
	.align		4
.L_798:
        /*1284*/ 	.byte	0x04, 0x12
        /*1286*/ 	.short	(.L_800 - .L_799)
	.align		4
.L_799:
        /*1288*/ 	.word	index@(_ZN10layer_norm13ln_fwd_kernelINS_13Kernel_traitsIf13__nv_bfloat16fS2_fjLj2048ELj1ELj4ELj1ELj16ENS_18Kernel_traits_baseILj2048EfS2_fS2_fjLj128EEEEELb1ELb0ELb1ELb1EEEvNS_9FwdParamsE)
        /*128c*/ 	.word	0x00000000


	//----- nvinfo : EIATTR_MIN_STACK_SIZE
	.align		4
.L_800:
        /*1290*/ 	.byte	0x04, 0x12
        /*1292*/ 	.short	(.L_802 - .L_801)
	.align		4
.L_801:
        /*1294*/ 	.word	index@(_ZN10layer_norm13ln_fwd_kernelINS_13Kernel_traitsIf13__nv_bfloat16fS2_fjLj2048ELj1ELj4ELj1ELj16ENS_18Kernel_traits_baseILj2048EfS2_fS2_fjLj128EEEEELb1ELb1ELb0ELb0EEEvNS_9FwdParamsE)
        /*1298*/ 	.word	0x00000098


	//----- nvinfo : EIATTR_MIN_STACK_SIZE
	.align		4
.L_802:
        /*129c*/ 	.byte	0x04, 0x12
        /*129e*/ 	.short	(.L_804 - .L_803)
	.align		4
.L_803:
        /*12a0*/ 	.word	index@(_ZN10layer_norm13ln_fwd_kernelINS_13Kernel_traitsIf13__nv_bfloat16fS2_fjLj2048ELj1ELj4ELj1ELj16ENS_18Kernel_traits_baseILj2048EfS2_fS2_fjLj128EEEEELb1ELb1ELb0ELb1EEEvNS_9FwdParamsE)
        /*12a4*/ 	.word	0x000000a0


	//----- nvinfo : EIATTR_MIN_STACK_SIZE
	.align		4
.L_804:
        /*12a8*/ 	.byte	0x04, 0x12
        /*12aa*/ 	.short	(.L_806 - .L_805)
	.align		4
.L_805:
        /*12ac*/ 	.word	index@(_ZN10layer_norm13ln_fwd_kernelINS_13Kernel_traitsIf13__nv_bfloat16fS2_fjLj2048ELj1ELj4ELj1ELj16ENS_18Kernel_traits_baseILj2048EfS2_fS2_fjLj128EEEEELb1ELb1ELb1ELb0EEEvNS_9FwdParamsE)
        /*12b0*/ 	.word	0x000000d0


	//----- nvinfo : EIATTR_MIN_STACK_SIZE
	.align		4
.L_806:
        /*12b4*/ 	.byte	0x04, 0x12
        /*12b6*/ 	.short	(.L_808 - .L_807)
	.align		4
.L_807:
        /*12b8*/ 	.word	index@(_ZN10layer_norm13ln_fwd_kernelINS_13Kernel_traitsIf13__nv_bfloat16fS2_fjLj2048ELj1ELj4ELj1ELj16ENS_18Kernel_traits_baseILj2048EfS2_fS2_fjLj128EEEEELb1ELb1ELb1ELb1EEEvNS_9FwdParamsE)
        /*12bc*/ 	.word	0x000000b8


	//----- nvinfo : EIATTR_MIN_STACK_SIZE
	.align		4
.L_808:
        /*12c0*/ 	.byte	0x04, 0x12
        /*12c2*/ 	.short	(.L_810 - .L_809)
	.align		4
.L_809:
        /*12c4*/ 	.word	index@(_ZN10layer_norm13ln_fwd_kernelINS_13Kernel_traitsIf6__halfS2_S2_fjLj2048ELj1ELj4ELj1ELj16ENS_18Kernel_traits_baseILj2048EfS2_S2_S2_fjLj128EEEEELb0ELb0ELb0ELb0EEEvNS_9FwdParamsE)
        /*12c8*/ 	.word	0x00000000


	//----- nvinfo : EIATTR_MIN_STACK_SIZE
	.align		4
.L_810:
        /*12cc*/ 	.byte	0x04, 0x12
        /*12ce*/ 	.short	(.L_812 - .L_811)
	.align		4
.L_811:
        /*12d0*/ 	.word	index@(_ZN10layer_norm13ln_fwd_kernelINS_13Kernel_traitsIf6__halfS2_S2_fjLj2048ELj1ELj4ELj1ELj16ENS_18Kernel_traits_baseILj2048EfS2_S2_S2_fjLj128EEEEELb0ELb0ELb0ELb1EEEvNS_9FwdParamsE)
        /*12d4*/ 	.word	0x00000000


	//----- nvinfo : EIATTR_MIN_STACK_SIZE
	.align		4
.L_812:
        /*12d8*/ 	.byte	0x04, 0x12
        /*12da*/ 	.short	(.L_814 - .L_813)
	.align		4
.L_813:
        /*12dc*/ 	.word	index@(_ZN10layer_norm13ln_fwd_kernelINS_13Kernel_traitsIf6__halfS2_S2_fjLj2048ELj1ELj4ELj1ELj16ENS_18Kernel_traits_baseILj2048EfS2_S2_S2_fjLj128EEEEELb0ELb0ELb1ELb0EEEvNS_9FwdParamsE)
        /*12e0*/ 	.word	0x00000000


	//----- nvinfo : EIATTR_MIN_STACK_SIZE
	.align		4
.L_814:
        /*12e4*/ 	.byte	0x04, 0x12
        /*12e6*/ 	.short	(.L_816 - .L_815)
	.align		4
.L_815:
        /*12e8*/ 	.word	index@(_ZN10layer_norm13ln_fwd_kernelINS_13Kernel_traitsIf6__halfS2_S2_fjLj2048ELj1ELj4ELj1ELj16ENS_18Kernel_traits_baseILj2048EfS2_S2_S2_fjLj128EEEEELb0ELb0ELb1ELb1EEEvNS_9FwdParamsE)
        /*12ec*/ 	.word	0x00000000


	//----- nvinfo : EIATTR_MIN_STACK_SIZE
	.align		4
.L_816:
        /*12f0*/ 	.byte	0x04, 0x12
        /*12f2*/ 	.short	(.L_818 - .L_817)
	.align		4
.L_817:
        /*12f4*/ 	.word	index@(_ZN10layer_norm13ln_fwd_kernelINS_13Kernel_traitsIf6__halfS2_S2_fjLj2048ELj1ELj4ELj1ELj16ENS_18Kernel_traits_baseILj2048EfS2_S2_S2_fjLj128EEEEELb0ELb1ELb0ELb0EEEvNS_9FwdParamsE)
        /*12f8*/ 	.word	0x00000060


	//----- nvinfo : EIATTR_MIN_STACK_SIZE
	.align		4
.L_818:
        /*12fc*/ 	.byte	0x04, 0x12
        /*12fe*/ 	.short	(.L_820 - .L_819)
	.align		4
.L_819:
        /*1300*/ 	.word	index@(_ZN10layer_norm13ln_fwd_kernelINS_13Kernel_traitsIf6__halfS2_S2_fjLj2048ELj1ELj4ELj1ELj16ENS_18Kernel_traits_baseILj2048EfS2_S2_S2_fjLj128EEEEELb0ELb1ELb0ELb1EEEvNS_9FwdParamsE)
        /*1304*/ 	.word	0x00000060


	//----- nvinfo : EIATTR_MIN_STACK_SIZE
	.align		4
.L_820:
        /*1308*/ 	.byte	0x04, 0x12
        /*130a*/ 	.short	(.L_822 - .L_821)
	.align		4
.L_821:
        /*130c*/ 	.word	index@(_ZN10layer_norm13ln_fwd_kernelINS_13Kernel_traitsIf6__halfS2_S2_fjLj2048ELj1ELj4ELj1ELj16ENS_18Kernel_traits_baseILj2048EfS2_S2_S2_fjLj128EEEEELb0ELb1ELb1ELb0EEEvNS_9FwdParamsE)
        /*1310*/ 	.word	0x00000078


	//----- nvinfo : EIATTR_MIN_STACK_SIZE
	.align		4
.L_822:
        /*1314*/ 	.byte	0x04, 0x12
        /*1316*/ 	.short	(.L_824 - .L_823)
	.align		4
.L_823:
        /*1318*/ 	.word	index@(_ZN10layer_norm13ln_fwd_kernelINS_13Kernel_traitsIf6__halfS2_S2_fjLj2048ELj1ELj4ELj1ELj16ENS_18Kernel_traits_baseILj2048EfS2_S2_S2_fjLj128EEEEELb0ELb1ELb1ELb1EEEvNS_9FwdParamsE)
        /*131c*/ 	.word	0x00000060


	//----- nvinfo : EIATTR_MIN_STACK_SIZE
	.align		4
.L_824:
        /*1320*/ 	.byte	0x04, 0x12
        /*1322*/ 	.short	(.L_826 - .L_825)
	.align		4
.L_825:
        /*1324*/ 	.word	index@(_ZN10layer_norm13ln_fwd_kernelINS_13Kernel_traitsIf6__halfS2_S2_fjLj2048ELj1ELj4ELj1ELj16ENS_18Kernel_traits_baseILj2048EfS2_S2_S2_fjLj128EEEEELb1ELb0ELb0ELb0EEEvNS_9FwdParamsE)
        /*1328*/ 	.word	0x00000000


	//----- nvinfo : EIATTR_MIN_STACK_SIZE
	.align		4
.L_826:
        /*132c*/ 	.byte	0x04, 0x12
        /*132e*/ 	.short	(.L_828 - .L_827)
	.align		4
.L_827:
        /*1330*/ 	.word	index@(_ZN10layer_norm13ln_fwd_kernelINS_13Kernel_traitsIf6__halfS2_S2_fjLj2048ELj1ELj4ELj1ELj16ENS_18Kernel_traits_baseILj2048EfS2_S2_S2_fjLj128EEEEELb1ELb0ELb0ELb1EEEvNS_9FwdParamsE)
        /*1334*/ 	.word	0x00000000


	//----- nvinfo : EIATTR_MIN_STACK_SIZE
	.align		4
.L_828:
        /*1338*/ 	.byte	0x04, 0x12
        /*133a*/ 	.short	(.L_830 - .L_829)
	.align		4
.L_829:
        /*133c*/ 	.word	index@(_ZN10layer_norm13ln_fwd_kernelINS_13Kernel_traitsIf6__halfS2_S2_fjLj2048ELj1ELj4ELj1ELj16ENS_18Kernel_traits_baseILj2048EfS2_S2_S2_fjLj128EEEEELb1ELb0ELb1ELb0EEEvNS_9FwdParamsE)
        /*1340*/ 	.word	0x00000000


	//----- nvinfo : EIATTR_MIN_STACK_SIZE
	.align		4
.L_830:
        /*1344*/ 	.byte	0x04, 0x12
        /*1346*/ 	.short	(.L_832 - .L_831)
	.align		4
.L_831:
        /*1348*/ 	.word	index@(_ZN10layer_norm13ln_fwd_kernelINS_13Kernel_traitsIf6__halfS2_S2_fjLj2048ELj1ELj4ELj1ELj16ENS_18Kernel_traits_baseILj2048EfS2_S2_S2_fjLj128EEEEELb1ELb0ELb1ELb1EEEvNS_9FwdParamsE)
        /*134c*/ 	.word	0x00000000


	//----- nvinfo : EIATTR_MIN_STACK_SIZE
	.align		4
.L_832:
        /*1350*/ 	.byte	0x04, 0x12
        /*1352*/ 	.short	(.L_834 - .L_833)
	.align		4
.L_833:
        /*1354*/ 	.word	index@(_ZN10layer_norm13ln_fwd_kernelINS_13Kernel_traitsIf6__halfS2_S2_fjLj2048ELj1ELj4ELj1ELj16ENS_18Kernel_traits_baseILj2048EfS2_S2_S2_fjLj128EEEEELb1ELb1ELb0ELb0EEEvNS_9FwdParamsE)
        /*1358*/ 	.word	0x00000088


	//----- nvinfo : EIATTR_MIN_STACK_SIZE
	.align		4
.L_834:
        /*135c*/ 	.byte	0x04, 0x12
        /*135e*/ 	.short	(.L_836 - .L_835)
	.align		4
.L_835:
        /*1360*/ 	.word	index@(_ZN10layer_norm13ln_fwd_kernelINS_13Kernel_traitsIf6__halfS2_S2_fjLj2048ELj1ELj4ELj1ELj16ENS_18Kernel_traits_baseILj2048EfS2_S2_S2_fjLj128EEEEELb1ELb1ELb0ELb1EEEvNS_9FwdParamsE)
        /*1364*/ 	.word	0x00000090


	//----- nvinfo : EIATTR_MIN_STACK_SIZE
	.align		4
.L_836:
        /*1368*/ 	.byte	0x04, 0x12
        /*136a*/ 	.short	(.L_838 - .L_837)
	.align		4
.L_837:
        /*136c*/ 	.word	index@(_ZN10layer_norm13ln_fwd_kernelINS_13Kernel_traitsIf6__halfS2_S2_fjLj2048ELj1ELj4ELj1ELj16ENS_18Kernel_traits_baseILj2048EfS2_S2_S2_fjLj128EEEEELb1ELb1ELb1ELb0EEEvNS_9FwdParamsE)
        /*1370*/ 	.word	0x000000c0


	//----- nvinfo : EIATTR_MIN_STACK_SIZE
	.align		4
.L_838:
        /*1374*/ 	.byte	0x04, 0x12
        /*1376*/ 	.short	(.L_840 - .L_839)
	.align		4
.L_839:
        /*1378*/ 	.word	index@(_ZN10layer_norm13ln_fwd_kernelINS_13Kernel_traitsIf6__halfS2_S2_fjLj2048ELj1ELj4ELj1ELj16ENS_18Kernel_traits_baseILj2048EfS2_S2_S2_fjLj128EEEEELb1ELb1ELb1ELb1EEEvNS_9FwdParamsE)
        /*137c*/ 	.word	0x000000a0


	//----- nvinfo : EIATTR_MIN_STACK_SIZE
	.align		4
.L_840:
        /*1380*/ 	.byte	0x04, 0x12
        /*1382*/ 	.short	(.L_842 - .L_841)
	.align		4
.L_841:
        /*1384*/ 	.word	index@(_ZN10layer_norm13ln_fwd_kernelINS_13Kernel_traitsI6__halfS2_fS2_fjLj2048ELj1ELj4ELj1ELj16ENS_18Kernel_traits_baseILj2048ES2_S2_fS2_fjLj128EEEEELb0ELb0ELb0ELb0EEEvNS_9FwdParamsE)
        /*1388*/ 	.word	0x00000000


	//----- nvinfo : EIATTR_MIN_STACK_SIZE
	.align		4
.L_842:
        /*138c*/ 	.byte	0x04, 0x12
        /*138e*/ 	.short	(.L_844 - .L_843)
	.align		4
.L_843:
        /*1390*/ 	.word	index@(_ZN10layer_norm13ln_fwd_kernelINS_13Kernel_traitsI6__halfS2_fS2_fjLj2048ELj1ELj4ELj1ELj16ENS_18Kernel_traits_baseILj2048ES2_S2_fS2_fjLj128EEEEELb0ELb0ELb0ELb1EEEvNS_9FwdParamsE)
        /*1394*/ 	.word	0x00000000


	//----- nvinfo : EIATTR_MIN_STACK_SIZE
	.align		4
.L_844:
        /*1398*/ 	.byte	0x04, 0x12
        /*139a*/ 	.short	(.L_846 - .L_845)
	.align		4
.L_845:
        /*139c*/ 	.word	index@(_ZN10layer_norm13ln_fwd_kernelINS_13Kernel_traitsI6__halfS2_fS2_fjLj2048ELj1ELj4ELj1ELj16ENS_18Kernel_traits_baseILj2048ES2_S2_fS2_fjLj128EEEEELb0ELb0ELb1ELb0EEEvNS_9FwdParamsE)
        /*13a0*/ 	.word	0x00000000


	//----- nvinfo : EIATTR_MIN_STACK_SIZE
	.align		4
.L_846:
        /*13a4*/ 	.byte	0x04, 0x12
        /*13a6*/ 	.short	(.L_848 - .L_847)
	.align		4
.L_847:
        /*13a8*/ 	.word	index@(_ZN10layer_norm13ln_fwd_kernelINS_13Kernel_traitsI6__halfS2_fS2_fjLj2048ELj1ELj4ELj1ELj16ENS_18Kernel_traits_baseILj2048ES2_S2_fS2_fjLj128EEEEELb0ELb0ELb1ELb1EEEvNS_9FwdParamsE)
        /*13ac*/ 	.word	0x00000000


	//----- nvinfo : EIATTR_MIN_STACK_SIZE
	.align		4
.L_848:
        /*13b0*/ 	.byte	0x04, 0x12
        /*13b2*/ 	.short	(.L_850 - .L_849)
	.align		4
.L_849:
        /*13b4*/ 	.word	index@(_ZN10layer_norm13ln_fwd_kernelINS_13Kernel_traitsI6__halfS2_fS2_fjLj2048ELj1ELj4ELj1ELj16ENS_18Kernel_traits_baseILj2048ES2_S2_fS2_fjLj128EEEEELb0ELb1ELb0ELb0EEEvNS_9FwdParamsE)
        /*13b8*/ 	.word	0x00000070


	//----- nvinfo : EIATTR_MIN_STACK_SIZE
	.align		4
.L_850:
        /*13bc*/ 	.byte	0x04, 0x12
        /*13be*/ 	.short	(.L_852 - .L_851)
	.align		4
.L_851:
        /*13c0*/ 	.word	index@(_ZN10layer_norm13ln_fwd_kernelINS_13Kernel_traitsI6__halfS2_fS2_fjLj2048ELj1ELj4ELj1ELj16ENS_18Kernel_traits_baseILj2048ES2_S2_fS2_fjLj128EEEEELb0ELb1ELb0ELb1EEEvNS_9FwdParamsE)
        /*13c4*/ 	.word	0x00000000


	//----- nvinfo : EIATTR_MIN_STACK_SIZE
	.align		4
.L_852:
        /*13c8*/ 	.byte	0x04, 0x12
        /*13ca*/ 	.short	(.L_854 - .L_853)
	.align		4
.L_853:
        /*13cc*/ 	.word	index@(_ZN10layer_norm13ln_fwd_kernelINS_13Kernel_traitsI6__halfS2_fS2_fjLj2048ELj1ELj4ELj1ELj16ENS_18Kernel_traits_baseILj2048ES2_S2_fS2_fjLj128EEEEELb0ELb1ELb1ELb0EEEvNS_9FwdParamsE)
        /*13d0*/ 	.word	0x00000080


	//----- nvinfo : EIATTR_MIN_STACK_SIZE
	.align		4
.L_854:
        /*13d4*/ 	.byte	0x04, 0x12
        /*13d6*/ 	.short	(.L_856 - .L_855)
	.align		4
.L_855:
        /*13d8*/ 	.word	index@(_ZN10layer_norm13ln_fwd_kernelINS_13Kernel_traitsI6__halfS2_fS2_fjLj2048ELj1ELj4ELj1ELj16ENS_18Kernel_traits_baseILj2048ES2_S2_fS2_fjLj128EEEEELb0ELb1ELb1ELb1EEEvNS_9FwdParamsE)
        /*13dc*/ 	.word	0x00000000


	//----- nvinfo : EIATTR_MIN_STACK_SIZE
	.align		4
.L_856:
        /*13e0*/ 	.byte	0x04, 0x12
        /*13e2*/ 	.short	(.L_858 - .L_857)
	.align		4
.L_857:
        /*13e4*/ 	.word	index@(_ZN10layer_norm13ln_fwd_kernelINS_13Kernel_traitsI6__halfS2_fS2_fjLj2048ELj1ELj4ELj1ELj16ENS_18Kernel_traits_baseILj2048ES2_S2_fS2_fjLj128EEEEELb1ELb0ELb0ELb0EEEvNS_9FwdParamsE)
        /*13e8*/ 	.word	0x00000000


	//----- nvinfo : EIATTR_MIN_STACK_SIZE
	.align		4
.L_858:
        /*13ec*/ 	.byte	0x04, 0x12
        /*13ee*/ 	.short	(.L_860 - .L_859)
	.align		4
.L_859:
        /*13f0*/ 	.word	index@(_ZN10layer_norm13ln_fwd_kernelINS_13Kernel_traitsI6__halfS2_fS2_fjLj2048ELj1ELj4ELj1ELj16ENS_18Kernel_traits_baseILj2048ES2_S2_fS2_fjLj128EEEEELb1ELb0ELb0ELb1EEEvNS_9FwdParamsE)
        /*13f4*/ 	.word	0x00000000


	//----- nvinfo : EIATTR_MIN_STACK_SIZE
	.align		4
.L_860:
        /*13f8*/ 	.byte	0x04, 0x12
        /*13fa*/ 	.short	(.L_862 - .L_861)
	.align		4
.L_861:
        /*13fc*/ 	.word	index@(_ZN10layer_norm13ln_fwd_kernelINS_13Kernel_traitsI6__halfS2_fS2_fjLj2048ELj1ELj4ELj1ELj16ENS_18Kernel_traits_baseILj2048ES2_S2_fS2_fjLj128EEEEELb1ELb0ELb1ELb0EEEvNS_9FwdParamsE)
        /*1400*/ 	.word	0x00000000


	//----- nvinfo : EIATTR_MIN_STACK_SIZE
	.align		4
.L_862:
        /*1404*/ 	.byte	0x04, 0x12
        /*1406*/ 	.short	(.L_864 - .L_863)
	.align		4
.L_863:
        /*1408*/ 	.word	index@(_ZN10layer_norm13ln_fwd_kernelINS_13Kernel_traitsI6__halfS2_fS2_fjLj2048ELj1ELj4ELj1ELj16ENS_18Kernel_traits_baseILj2048ES2_S2_fS2_fjLj128EEEEELb1ELb0ELb1ELb1EEEvNS_9FwdParamsE)
        /*140c*/ 	.word	0x00000000


	//----- nvinfo : EIATTR_MIN_STACK_SIZE
	.align		4
.L_864:
        /*1410*/ 	.byte	0x04, 0x12
        /*1412*/ 	.short	(.L_866 - .L_865)
	.align		4
.L_865:
        /*1414*/ 	.word	index@(_ZN10layer_norm13ln_fwd_kernelINS_13Kernel_traitsI6__halfS2_fS2_fjLj2048ELj1ELj4ELj1ELj16ENS_18Kernel_traits_baseILj2048ES2_S2_fS2_fjLj128EEEEELb1ELb1ELb0ELb0EEEvNS_9FwdParamsE)
        /*1418*/ 	.word	0x00000090


	//----- nvinfo : EIATTR_MIN_STACK_SIZE
	.align		4
.L_866:
        /*141c*/ 	.byte	0x04, 0x12
        /*141e*/ 	.short	(.L_868 - .L_867)
	.align		4
.L_867:
        /*1420*/ 	.word	index@(_ZN10layer_norm13ln_fwd_kernelINS_13Kernel_traitsI6__halfS2_fS2_fjLj2048ELj1ELj4ELj1ELj16ENS_18Kernel_traits_baseILj2048ES2_S2_fS2_fjLj128EEEEELb1ELb1ELb0ELb1EEEvNS_9FwdParamsE)
        /*1424*/ 	.word	0x00000000


	//----- nvinfo : EIATTR_MIN_STACK_SIZE
	.align		4
.L_868:
        /*1428*/ 	.byte	0x04, 0x12
        /*142a*/ 	.short	(.L_870 - .L_869)
	.align		4
.L_869:
        /*142c*/ 	.word	index@(_ZN10layer_norm13ln_fwd_kernelINS_13Kernel_traitsI6__halfS2_fS2_fjLj2048ELj1ELj4ELj1ELj16ENS_18Kernel_traits_baseILj2048ES2_S2_fS2_fjLj128EEEEELb1ELb1ELb1ELb0EEEvNS_9FwdParamsE)
        /*1430*/ 	.word	0x000000c8


	//----- nvinfo : EIATTR_MIN_STACK_SIZE
	.align		4
.L_870:
        /*1434*/ 	.byte	0x04, 0x12
        /*1436*/ 	.short	(.L_872 - .L_871)
	.align		4
.L_871:
        /*1438*/ 	.word	index@(_ZN10layer_norm13ln_fwd_kernelINS_13Kernel_traitsI6__halfS2_fS2_fjLj2048ELj1ELj4ELj1ELj16ENS_18Kernel_traits_baseILj2048ES2_S2_fS2_fjLj128EEEEELb1ELb1ELb1ELb1EEEvNS_9FwdParamsE)
        /*143c*/ 	.word	0x00000000


	//----- nvinfo : EIATTR_MIN_STACK_SIZE
	.align		4
.L_872:
        /*1440*/ 	.byte	0x04, 0x12
        /*1442*/ 	.short	(.L_874 - .L_873)
	.align		4
.L_873:
        /*1444*/ 	.word	index@(_ZN10layer_norm13ln_fwd_kernelINS_13Kernel_traitsIf6__halffS2_fjLj2048ELj1ELj4ELj1ELj16ENS_18Kernel_traits_baseILj2048EfS2_fS2_fjLj128EEEEELb0ELb0ELb0ELb0EEEvNS_9FwdParamsE)
        /*1448*/ 	.word	0x00000000


	//----- nvinfo : EIATTR_MIN_STACK_SIZE
	.align		4
.L_874:
        /*144c*/ 	.byte	0x04, 0x12
        /*144e*/ 	.short	(.L_876 - .L_875)
	.align		4
.L_875:
        /*1450*/ 	.word	index@(_ZN10layer_norm13ln_fwd_kernelINS_13Kernel_traitsIf6__halffS2_fjLj2048ELj1ELj4ELj1ELj16ENS_18Kernel_traits_baseILj2048EfS2_fS2_fjLj128EEEEELb0ELb0ELb0ELb1EEEvNS_9FwdParamsE)
        /*1454*/ 	.word	0x00000000


	//----- nvinfo : EIATTR_MIN_STACK_SIZE
	.align		4
.L_876:
        /*1458*/ 	.byte	0x04, 0x12
        /*145a*/ 	.short	(.L_878 - .L_877)
	.align		4
.L_877:
        /*145c*/ 	.word	index@(_ZN10layer_norm13ln_fwd_kernelINS_13Kernel_traitsIf6__halffS2_fjLj2048ELj1ELj4ELj1ELj16ENS_18Kernel_traits_baseILj2048EfS2_fS2_fjLj128EEEEELb0ELb0ELb1ELb0EEEvNS_9FwdParamsE)
        /*1460*/ 	.word	0x00000000


	//----- nvinfo : EIATTR_MIN_STACK_SIZE
	.align		4
.L_878:
        /*1464*/ 	.byte	0x04, 0x12
        /*1466*/ 	.short	(.L_880 - .L_879)
	.align		4
.L_879:
        /*1468*/ 	.word	index@(_ZN10layer_norm13ln_fwd_kernelINS_13Kernel_traitsIf6__halffS2_fjLj2048ELj1ELj4ELj1ELj16ENS_18Kernel_traits_baseILj2048EfS2_fS2_fjLj128EEEEELb0ELb0ELb1ELb1EEEvNS_9FwdParamsE)
        /*146c*/ 	.word	0x00000000


	//----- nvinfo : EIATTR_MIN_STACK_SIZE
	.align		4
.L_880:
        /*1470*/ 	.byte	0x04, 0x12
        /*1472*/ 	.short	(.L_882 - .L_881)
	.align		4
.L_881:
        /*1474*/ 	.word	index@(_ZN10layer_norm13ln_fwd_kernelINS_13Kernel_traitsIf6__halffS2_fjLj2048ELj1ELj4ELj1ELj16ENS_18Kernel_traits_baseILj2048EfS2_fS2_fjLj128EEEEELb0ELb1ELb0ELb0EEEvNS_9FwdParamsE)
        /*1478*/ 	.word	0x00000070


	//----- nvinfo : EIATTR_MIN_STACK_SIZE
	.align		4
.L_882:
        /*147c*/ 	.byte	0x04, 0x12
        /*147e*/ 	.short	(.L_884 - .L_883)
	.align		4
.L_883:
        /*1480*/ 	.word	index@(_ZN10layer_norm13ln_fwd_kernelINS_13Kernel_traitsIf6__halffS2_fjLj2048ELj1ELj4ELj1ELj16ENS_18Kernel_traits_baseILj2048EfS2_fS2_fjLj128EEEEELb0ELb1ELb0ELb1EEEvNS_9FwdParamsE)
        /*1484*/ 	.word	0x00000080


	//----- nvinfo : EIATTR_MIN_STACK_SIZE
	.align		4
.L_884:
        /*1488*/ 	.byte	0x04, 0x12
        /*148a*/ 	.short	(.L_886 - .L_885)
	.align		4
.L_885:
        /*148c*/ 	.word	index@(_ZN10layer_norm13ln_fwd_kernelINS_13Kernel_traitsIf6__halffS2_fjLj2048ELj1ELj4ELj1ELj16ENS_18Kernel_traits_baseILj2048EfS2_fS2_fjLj128EEEEELb0ELb1ELb1ELb0EEEvNS_9FwdParamsE)
        /*1490*/ 	.word	0x00000090


	//----- nvinfo : EIATTR_MIN_STACK_SIZE
	.align		4
.L_886:
        /*1494*/ 	.byte	0x04, 0x12
        /*1496*/ 	.short	(.L_888 - .L_887)
	.align		4
.L_887:
        /*1498*/ 	.word	index@(_ZN10layer_norm13ln_fwd_kernelINS_13Kernel_traitsIf6__halffS2_fjLj2048ELj1ELj4ELj1ELj16ENS_18Kernel_traits_baseILj2048EfS2_fS2_fjLj128EEEEELb0ELb1ELb1ELb1EEEvNS_9FwdParamsE)
        /*149c*/ 	.word	0x00000070


	//----- nvinfo : EIATTR_MIN_STACK_SIZE
	.align		4
.L_888:
        /*14a0*/ 	.byte	0x04, 0x12
        /*14a2*/ 	.short	(.L_890 - .L_889)
	.align		4
.L_889:
        /*14a4*/ 	.word	index@(_ZN10layer_norm13ln_fwd_kernelINS_13Kernel_traitsIf6__halffS2_fjLj2048ELj1ELj4ELj1ELj16ENS_18Kernel_traits_baseILj2048EfS2_fS2_fjLj128EEEEELb1ELb0ELb0ELb0EEEvNS_9FwdParamsE)
        /*14a8*/ 	.word	0x00000000


	//----- nvinfo : EIATTR_MIN_STACK_SIZE
	.align		4
.L_890:
        /*14ac*/ 	.byte	0x04, 0x12
        /*14ae*/ 	.short	(.L_892 - .L_891)
	.align		4
.L_891:
        /*14b0*/ 	.word	index@(_ZN10layer_norm13ln_fwd_kernelINS_13Kernel_traitsIf6__halffS2_fjLj2048ELj1ELj4ELj1ELj16ENS_18Kernel_traits_baseILj2048EfS2_fS2_fjLj128EEEEELb1ELb0ELb0ELb1EEEvNS_9FwdParamsE)
        /*14b4*/ 	.word	0x00000000


	//----- nvinfo : EIATTR_MIN_STACK_SIZE
	.align		4
.L_892:
        /*14b8*/ 	.byte	0x04, 0x12
        /*14ba*/ 	.short	(.L_894 - .L_893)
	.align		4
.L_893:
        /*14bc*/ 	.word	index@(_ZN10layer_norm13ln_fwd_kernelINS_13Kernel_traitsIf6__halffS2_fjLj2048ELj1ELj4ELj1ELj16ENS_18Kernel_traits_baseILj2048EfS2_fS2_fjLj128EEEEELb1ELb0ELb1ELb0EEEvNS_9FwdParamsE)
        /*14c0*/ 	.word	0x00000000


	//----- nvinfo : EIATTR_MIN_STACK_SIZE
	.align		4
.L_894:
        /*14c4*/ 	.byte	0x04, 0x12
        /*14c6*/ 	.short	(.L_896 - .L_895)
	.align		4
.L_895:
        /*14c8*/ 	.word	index@(_ZN10layer_norm13ln_fwd_kernelINS_13Kernel_traitsIf6__halffS2_fjLj2048ELj1ELj4ELj1ELj16ENS_18Kernel_traits_baseILj2048EfS2_fS2_fjLj128EEEEELb1ELb0ELb1ELb1EEEvNS_9FwdParamsE)
        /*14cc*/ 	.word	0x00000000


	//----- nvinfo : EIATTR_MIN_STACK_SIZE
	.align		4
.L_896:
        /*14d0*/ 	.byte	0x04, 0x12
        /*14d2*/ 	.short	(.L_898 - .L_897)
	.align		4
.L_897:
        /*14d4*/ 	.word	index@(_ZN10layer_norm13ln_fwd_kernelINS_13Kernel_traitsIf6__halffS2_fjLj2048ELj1ELj4ELj1ELj16ENS_18Kernel_traits_baseILj2048EfS2_fS2_fjLj128EEEEELb1ELb1ELb0ELb0EEEvNS_9FwdParamsE)
        /*14d8*/ 	.word	0x00000098


	//----- nvinfo : EIATTR_MIN_STACK_SIZE
	.align		4
.L_898:
        /*14dc*/ 	.byte	0x04, 0x12
        /*14de*/ 	.short	(.L_900 - .L_899)
	.align		4
.L_899:
        /*14e0*/ 	.word	index@(_ZN10layer_norm13ln_fwd_kernelINS_13Kernel_traitsIf6__halffS2_fjLj2048ELj1ELj4ELj1ELj16ENS_18Kernel_traits_baseILj2048EfS2_fS2_fjLj128EEEEELb1ELb1ELb0ELb1EEEvNS_9FwdParamsE)
        /*14e4*/ 	.word	0x000000a0


	//----- nvinfo : EIATTR_MIN_STACK_SIZE
	.align		4
.L_900:
        /*14e8*/ 	.byte	0x04, 0x12
        /*14ea*/ 	.short	(.L_902 - .L_901)
	.align		4
.L_901:
        /*14ec*/ 	.word	index@(_ZN10layer_norm13ln_fwd_kernelINS_13Kernel_traitsIf6__halffS2_fjLj2048ELj1ELj4ELj1ELj16ENS_18Kernel_traits_baseILj2048EfS2_fS2_fjLj128EEEEELb1ELb1ELb1ELb0EEEvNS_9FwdParamsE)
        /*14f0*/ 	.word	0x000000d0


	//----- nvinfo : EIATTR_MIN_STACK_SIZE
	.align		4
.L_902:
        /*14f4*/ 	.byte	0x04, 0x12
        /*14f6*/ 	.short	(.L_904 - .L_903)
	.align		4
.L_903:
        /*14f8*/ 	.word	index@(_ZN10layer_norm13ln_fwd_kernelINS_13Kernel_traitsIf6__halffS2_fjLj2048ELj1ELj4ELj1ELj16ENS_18Kernel_traits_baseILj2048EfS2_fS2_fjLj128EEEEELb1ELb1ELb1ELb1EEEvNS_9FwdParamsE)
        /*14fc*/ 	.word	0x000000b8


	//----- nvinfo : EIATTR_MIN_STACK_SIZE
	.align		4
.L_904:
        /*1500*/ 	.byte	0x04, 0x12
        /*1502*/ 	.short	(.L_906 - .L_905)
	.align		4
.L_905:
        /*1504*/ 	.word	index@(_ZN10layer_norm13ln_fwd_kernelINS_13Kernel_traitsI6__halfffffjLj2048ELj1ELj4ELj1ELj16ENS_18Kernel_traits_baseILj2048ES2_ffffjLj128EEEEELb0ELb0ELb0ELb0EEEvNS_9FwdParamsE)
        /*1508*/ 	.word	0x00000000


	//----- nvinfo : EIATTR_MIN_STACK_SIZE
	.align		4
.L_906:
        /*150c*/ 	.byte	0x04, 0x12
        /*150e*/ 	.short	(.L_908 - .L_907)
	.align		4
.L_907:
        /*1510*/ 	.word	index@(_ZN10layer_norm13ln_fwd_kernelINS_13Kernel_traitsI6__halfffffjLj2048ELj1ELj4ELj1ELj16ENS_18Kernel_traits_baseILj2048ES2_ffffjLj128EEEEELb0ELb0ELb0ELb1EEEvNS_9FwdParamsE)
        /*1514*/ 	.word	0x00000000


	//----- nvinfo : EIATTR_MIN_STACK_SIZE
	.align		4
.L_908:
        /*1518*/ 	.byte	0x04, 0x12
        /*151a*/ 	.short	(.L_910 - .L_909)
	.align		4
.L_909:
        /*151c*/ 	.word	index@(_ZN10layer_norm13ln_fwd_kernelINS_13Kernel_traitsI6__halfffffjLj2048ELj1ELj4ELj1ELj16ENS_18Kernel_traits_baseILj2048ES2_ffffjLj128EEEEELb0ELb0ELb1ELb0EEEvNS_9FwdParamsE)
        /*1520*/ 	.word	0x00000000


	//----- nvinfo : EIATTR_MIN_STACK_SIZE
	.align		4
.L_910:
        /*1524*/ 	.byte	0x04, 0x12
        /*1526*/ 	.short	(.L_912 - .L_911)
	.align		4
.L_911:
        /*1528*/ 	.word	index@(_ZN10layer_norm13ln_fwd_kernelINS_13Kernel_traitsI6__halfffffjLj2048ELj1ELj4ELj1ELj16ENS_18Kernel_traits_baseILj2048ES2_ffffjLj128EEEEELb0ELb0ELb1ELb1EEEvNS_9FwdParamsE)
        /*152c*/ 	.word	0x00000000


	//----- nvinfo : EIATTR_MIN_STACK_SIZE
	.align		4
.L_912:
        /*1530*/ 	.byte	0x04, 0x12
        /*1532*/ 	.short	(.L_914 - .L_913)
	.align		4
.L_913:
        /*1534*/ 	.word	index@(_ZN10layer_norm13ln_fwd_kernelINS_13Kernel_traitsI6__halfffffjLj2048ELj1ELj4ELj1ELj16ENS_18Kernel_traits_baseILj2048ES2_ffffjLj128EEEEELb0ELb1ELb0ELb0EEEvNS_9FwdParamsE)
        /*1538*/ 	.word	0x00000050


	//----- nvinfo : EIATTR_MIN_STACK_SIZE
	.align		4
.L_914:
        /*153c*/ 	.byte	0x04, 0x12
        /*153e*/ 	.short	(.L_916 - .L_915)
	.align		4
.L_915:
        /*1540*/ 	.word	index@(_ZN10layer_norm13ln_fwd_kernelINS_13Kernel_traitsI6__halfffffjLj2048ELj1ELj4ELj1ELj16ENS_18Kernel_traits_baseILj2048ES2_ffffjLj128EEEEELb0ELb1ELb0ELb1EEEvNS_9FwdParamsE)
        /*1544*/ 	.word	0x00000088


	//----- nvinfo : EIATTR_MIN_STACK_SIZE
	.align		4
.L_916:
        /*1548*/ 	.byte	0x04, 0x12
        /*154a*/ 	.short	(.L_918 - .L_917)
	.align		4
.L_917:
        /*154c*/ 	.word	index@(_ZN10layer_norm13ln_fwd_kernelINS_13Kernel_traitsI6__halfffffjLj2048ELj1ELj4ELj1ELj16ENS_18Kernel_traits_baseILj2048ES2_ffffjLj128EEEEELb0ELb1ELb1ELb0EEEvNS_9FwdParamsE)
        /*1550*/ 	.word	0x00000068


	//----- nvinfo : EIATTR_MIN_STACK_SIZE
	.align		4
.L_918:
        /*1554*/ 	.byte	0x04, 0x12
        /*1556*/ 	.short	(.L_920 - .L_919)
	.align		4
.L_919:
        /*1558*/ 	.word	index@(_ZN10layer_norm13ln_fwd_kernelINS_13Kernel_traitsI6__halfffffjLj2048ELj1ELj4ELj1ELj16ENS_18Kernel_traits_baseILj2048ES2_ffffjLj128EEEEELb0ELb1ELb1ELb1EEEvNS_9FwdParamsE)
        /*155c*/ 	.word	0x00000058


	//----- nvinfo : EIATTR_MIN_STACK_SIZE
	.align		4
.L_920:
        /*1560*/ 	.byte	0x04, 0x12
        /*1562*/ 	.short	(.L_922 - .L_921)
	.align		4
.L_921:
        /*1564*/ 	.word	index@(_ZN10layer_norm13ln_fwd_kernelINS_13Kernel_traitsI6__halfffffjLj2048ELj1ELj4ELj1ELj16ENS_18Kernel_traits_baseILj2048ES2_ffffjLj128EEEEELb1ELb0ELb0ELb0EEEvNS_9FwdParamsE)
        /*1568*/ 	.word	0x00000000


	//----- nvinfo : EIATTR_MIN_STACK_SIZE
	.align		4
.L_922:
        /*156c*/ 	.byte	0x04, 0x12
        /*156e*/ 	.short	(.L_924 - .L_923)
	.align		4
.L_923:
        /*1570*/ 	.word	index@(_ZN10layer_norm13ln_fwd_kernelINS_13Kernel_traitsI6__halfffffjLj2048ELj1ELj4ELj1ELj16ENS_18Kernel_traits_baseILj2048ES2_ffffjLj128EEEEELb1ELb0ELb0ELb1EEEvNS_9FwdParamsE)
        /*1574*/ 	.word	0x00000018


	//----- nvinfo : EIATTR_MIN_STACK_SIZE
	.align		4
.L_924:
        /*1578*/ 	.byte	0x04, 0x12
        /*157a*/ 	.short	(.L_926 - .L_925)
	.align		4
.L_925:
        /*157c*/ 	.word	index@(_ZN10layer_norm13ln_fwd_kernelINS_13Kernel_traitsI6__halfffffjLj2048ELj1ELj4ELj1ELj16ENS_18Kernel_traits_baseILj2048ES2_ffffjLj128EEEEELb1ELb0ELb1ELb0EEEvNS_9FwdParamsE)
        /*1580*/ 	.word	0x00000000


	//----- nvinfo : EIATTR_MIN_STACK_SIZE
	.align		4
.L_926:
        /*1584*/ 	.byte	0x04, 0x12
        /*1586*/ 	.short	(.L_928 - .L_927)
	.align		4
.L_927:
        /*1588*/ 	.word	index@(_ZN10layer_norm13ln_fwd_kernelINS_13Kernel_traitsI6__halfffffjLj2048ELj1ELj4ELj1ELj16ENS_18Kernel_traits_baseILj2048ES2_ffffjLj128EEEEELb1ELb0ELb1ELb1EEEvNS_9FwdParamsE)
        /*158c*/ 	.word	0x00000000


	//----- nvinfo : EIATTR_MIN_STACK_SIZE
	.align		4
.L_928:
        /*1590*/ 	.byte	0x04, 0x12
        /*1592*/ 	.short	(.L_930 - .L_929)
	.align		4
.L_929:
        /*1594*/ 	.word	index@(_ZN10layer_norm13ln_fwd_kernelINS_13Kernel_traitsI6__halfffffjLj2048ELj1ELj4ELj1ELj16ENS_18Kernel_traits_baseILj2048ES2_ffffjLj128EEEEELb1ELb1ELb0ELb0EEEvNS_9FwdParamsE)
        /*1598*/ 	.word	0x00000080


	//----- nvinfo : EIATTR_MIN_STACK_SIZE
	.align		4
.L_930:
        /*159c*/ 	.byte	0x04, 0x12
        /*159e*/ 	.short	(.L_932 - .L_931)
	.align		4
.L_931:
        /*15a0*/ 	.word	index@(_ZN10layer_norm13ln_fwd_kernelINS_13Kernel_traitsI6__halfffffjLj2048ELj1ELj4ELj1ELj16ENS_18Kernel_traits_baseILj2048ES2_ffffjLj128EEEEELb1ELb1ELb0ELb1EEEvNS_9FwdParamsE)
        /*15a4*/ 	.word	0x000000b0


	//----- nvinfo : EIATTR_MIN_STACK_SIZE
	.align		4
.L_932:
        /*15a8*/ 	.byte	0x04, 0x12
        /*15aa*/ 	.short	(.L_934 - .L_933)
	.align		4
.L_933:
        /*15ac*/ 	.word	index@(_ZN10layer_norm13ln_fwd_kernelINS_13Kernel_traitsI6__halfffffjLj2048ELj1ELj4ELj1ELj16ENS_18Kernel_traits_baseILj2048ES2_ffffjLj128EEEEELb1ELb1ELb1ELb0EEEvNS_9FwdParamsE)
        /*15b0*/ 	.word	0x000000a0


	//----- nvinfo : EIATTR_MIN_STACK_SIZE
	.align		4
.L_934:
        /*15b4*/ 	.byte	0x04, 0x12
        /*15b6*/ 	.short	(.L_936 - .L_935)
	.align		4
.L_935:
        /*15b8*/ 	.word	index@(_ZN10layer_norm13ln_fwd_kernelINS_13Kernel_traitsI6__halfffffjLj2048ELj1ELj4ELj1ELj16ENS_18Kernel_traits_baseILj2048ES2_ffffjLj128EEEEELb1ELb1ELb1ELb1EEEvNS_9FwdParamsE)
        /*15bc*/ 	.word	0x00000090


	//----- nvinfo : EIATTR_MIN_STACK_SIZE
	.align		4
.L_936:
        /*15c0*/ 	.byte	0x04, 0x12
        /*15c2*/ 	.short	(.L_938 - .L_937)
	.align		4
.L_937:
        /*15c4*/ 	.word	index@(_ZN10layer_norm13ln_fwd_kernelINS_13Kernel_traitsIfffffjLj2048ELj1ELj4ELj1ELj16ENS_18Kernel_traits_baseILj2048EfffffjLj128EEEEELb0ELb0ELb0ELb0EEEvNS_9FwdParamsE)
        /*15c8*/ 	.word	0x00000000


	//----- nvinfo : EIATTR_MIN_STACK_SIZE
	.align		4
.L_938:
        /*15cc*/ 	.byte	0x04, 0x12
        /*15ce*/ 	.short	(.L_940 - .L_939)
	.align		4
.L_939:
        /*15d0*/ 	.word	index@(_ZN10layer_norm13ln_fwd_kernelINS_13Kernel_traitsIfffffjLj2048ELj1ELj4ELj1ELj16ENS_18Kernel_traits_baseILj2048EfffffjLj128EEEEELb0ELb0ELb0ELb1EEEvNS_9FwdParamsE)
        /*15d4*/ 	.word	0x00000000


	//----- nvinfo : EIATTR_MIN_STACK_SIZE
	.align		4
.L_940:
        /*15d8*/ 	.byte	0x04, 0x12
        /*15da*/ 	.short	(.L_942 - .L_941)
	.align		4
.L_941:
        /*15dc*/ 	.word	index@(_ZN10layer_norm13ln_fwd_kernelINS_13Kernel_traitsIfffffjLj2048ELj1ELj4ELj1ELj16ENS_18Kernel_traits_baseILj2048EfffffjLj128EEEEELb0ELb0ELb1ELb0EEEvNS_9FwdParamsE)
        /*15e0*/ 	.word	0x00000000


	//----- nvinfo : EIATTR_MIN_STACK_SIZE
	.align		4
.L_942:
        /*15e4*/ 	.byte	0x04, 0x12
        /*15e6*/ 	.short	(.L_944 - .L_943)
	.align		4
.L_943:
        /*15e8*/ 	.word	index@(_ZN10layer_norm13ln_fwd_kernelINS_13Kernel_traitsIfffffjLj2048ELj1ELj4ELj1ELj16ENS_18Kernel_traits_baseILj2048EfffffjLj128EEEEELb0ELb0ELb1ELb1EEEvNS_9FwdParamsE)
        /*15ec*/ 	.word	0x00000000


	//----- nvinfo : EIATTR_MIN_STACK_SIZE
	.align		4
.L_944:
        /*15f0*/ 	.byte	0x04, 0x12
        /*15f2*/ 	.short	(.L_946 - .L_945)
	.align		4
.L_945:
        /*15f4*/ 	.word	index@(_ZN10layer_norm13ln_fwd_kernelINS_13Kernel_traitsIfffffjLj2048ELj1ELj4ELj1ELj16ENS_18Kernel_traits_baseILj2048EfffffjLj128EEEEELb0ELb1ELb0ELb0EEEvNS_9FwdParamsE)
        /*15f8*/ 	.word	0x00000060


	//----- nvinfo : EIATTR_MIN_STACK_SIZE
	.align		4
.L_946:
        /*15fc*/ 	.byte	0x04, 0x12
        /*15fe*/ 	.short	(.L_948 - .L_947)
	.align		4
.L_947:
        /*1600*/ 	.word	index@(_ZN10layer_norm13ln_fwd_kernelINS_13Kernel_traitsIfffffjLj2048ELj1ELj4ELj1ELj16ENS_18Kernel_traits_baseILj2048EfffffjLj128EEEEELb0ELb1ELb0ELb1EEEvNS_9FwdParamsE)
        /*1604*/ 	.word	0x00000080


	//----- nvinfo : EIATTR_MIN_STACK_SIZE
	.align		4
.L_948:
        /*1608*/ 	.byte	0x04, 0x12
        /*160a*/ 	.short	(.L_950 - .L_949)
	.align		4
.L_949:
        /*160c*/ 	.word	index@(_ZN10layer_norm13ln_fwd_kernelINS_13Kernel_traitsIfffffjLj2048ELj1ELj4ELj1ELj16ENS_18Kernel_traits_baseILj2048EfffffjLj128EEEEELb0ELb1ELb1ELb0EEEvNS_9FwdParamsE)
        /*1610*/ 	.word	0x00000078


	//----- nvinfo : EIATTR_MIN_STACK_SIZE
	.align		4
.L_950:
        /*1614*/ 	.byte	0x04, 0x12
        /*1616*/ 	.short	(.L_952 - .L_951)
	.align		4
.L_951:
        /*1618*/ 	.word	index@(_ZN10layer_norm13ln_fwd_kernelINS_13Kernel_traitsIfffffjLj2048ELj1ELj4ELj1ELj16ENS_18Kernel_traits_baseILj2048EfffffjLj128EEEEELb0ELb1ELb1ELb1EEEvNS_9FwdParamsE)
        /*161c*/ 	.word	0x00000060


	//----- nvinfo : EIATTR_MIN_STACK_SIZE
	.align		4
.L_952:
        /*1620*/ 	.byte	0x04, 0x12
        /*1622*/ 	.short	(.L_954 - .L_953)
	.align		4
.L_953:
        /*1624*/ 	.word	index@(_ZN10layer_norm13ln_fwd_kernelINS_13Kernel_traitsIfffffjLj2048ELj1ELj4ELj1ELj16ENS_18Kernel_traits_baseILj2048EfffffjLj128EEEEELb1ELb0ELb0ELb0EEEvNS_9FwdParamsE)
        /*1628*/ 	.word	0x00000000


	//----- nvinfo : EIATTR_MIN_STACK_SIZE
	.align		4
.L_954:
        /*162c*/ 	.byte	0x04, 0x12
        /*162e*/ 	.short	(.L_956 - .L_955)
	.align		4
.L_955:
        /*1630*/ 	.word	index@(_ZN10layer_norm13ln_fwd_kernelINS_13Kernel_traitsIfffffjLj2048ELj1ELj4ELj1ELj16ENS_18Kernel_traits_baseILj2048EfffffjLj128EEEEELb1ELb0ELb0ELb1EEEvNS_9FwdParamsE)
        /*1634*/ 	.word	0x00000000


	//----- nvinfo : EIATTR_MIN_STACK_SIZE
	.align		4
.L_956:
        /*1638*/ 	.byte	0x04, 0x12
        /*163a*/ 	.short	(.L_958 - .L_957)
	.align		4
.L_957:
        /*163c*/ 	.word	index@(_ZN10layer_norm13ln_fwd_kernelINS_13Kernel_traitsIfffffjLj2048ELj1ELj4ELj1ELj16ENS_18Kernel_traits_baseILj2048EfffffjLj128EEEEELb1ELb0ELb1ELb0EEEvNS_9FwdParamsE)
        /*1640*/ 	.word	0x00000000


	//----- nvinfo : EIATTR_MIN_STACK_SIZE
	.align		4
.L_958:
        /*1644*/ 	.byte	0x04, 0x12
        /*1646*/ 	.short	(.L_960 - .L_959)
	.align		4
.L_959:
        /*1648*/ 	.word	index@(_ZN10layer_norm13ln_fwd_kernelINS_13Kernel_traitsIfffffjLj2048ELj1ELj4ELj1ELj16ENS_18Kernel_traits_baseILj2048EfffffjLj128EEEEELb1ELb0ELb1ELb1EEEvNS_9FwdParamsE)
        /*164c*/ 	.word	0x00000000


	//----- nvinfo : EIATTR_MIN_STACK_SIZE
	.align		4
.L_960:
        /*1650*/ 	.byte	0x04, 0x12
        /*1652*/ 	.short	(.L_962 - .L_961)
	.align		4
.L_961:
        /*1654*/ 	.word	index@(_ZN10layer_norm13ln_fwd_kernelINS_13Kernel_traitsIfffffjLj2048ELj1ELj4ELj1ELj16ENS_18Kernel_traits_baseILj2048EfffffjLj128EEEEELb1ELb1ELb0ELb0EEEvNS_9FwdParamsE)
        /*1658*/ 	.word	0x00000088


	//----- nvinfo : EIATTR_MIN_STACK_SIZE
	.align		4
.L_962:
        /*165c*/ 	.byte	0x04, 0x12
        /*165e*/ 	.short	(.L_964 - .L_963)
	.align		4
.L_963:
        /*1660*/ 	.word	index@(_ZN10layer_norm13ln_fwd_kernelINS_13Kernel_traitsIfffffjLj2048ELj1ELj4ELj1ELj16ENS_18Kernel_traits_baseILj2048EfffffjLj128EEEEELb1ELb1ELb0ELb1EEEvNS_9FwdParamsE)
        /*1664*/ 	.word	0x000000c0


	//----- nvinfo : EIATTR_MIN_STACK_SIZE
	.align		4
.L_964:
        /*1668*/ 	.byte	0x04, 0x12
        /*166a*/ 	.short	(.L_966 - .L_965)
	.align		4
.L_965:
        /*166c*/ 	.word	index@(_ZN10layer_norm13ln_fwd_kernelINS_13Kernel_traitsIfffffjLj2048ELj1ELj4ELj1ELj16ENS_18Kernel_traits_baseILj2048EfffffjLj128EEEEELb1ELb1ELb1ELb0EEEvNS_9FwdParamsE)
        /*1670*/ 	.word	0x000000a8


	//----- nvinfo : EIATTR_MIN_STACK_SIZE
	.align		4
.L_966:
        /*1674*/ 	.byte	0x04, 0x12
        /*1676*/ 	.short	(.L_968 - .L_967)
	.align		4
.L_967:
        /*1678*/ 	.word	index@(_ZN10layer_norm13ln_fwd_kernelINS_13Kernel_traitsIfffffjLj2048ELj1ELj4ELj1ELj16ENS_18Kernel_traits_baseILj2048EfffffjLj128EEEEELb1ELb1ELb1ELb1EEEvNS_9FwdParamsE)
        /*167c*/ 	.word	0x00000098
.L_968:


//--------------------- .nv.compat                --------------------------
	.section	.nv.compat,"",@"SHT_CUDA_COMPAT_INFO"
	.align	4
        /*0000*/ 	.byte	0x02, 0x09, 0x01, 0x00, 0x02, 0x02, 0x01, 0x00, 0x02, 0x05, 0x05, 0x00, 0x03, 0x07, 0x01, 0x01
        /*0010*/ 	.byte	0x02, 0x03, 0x00, 0x00, 0x02, 0x06, 0x01, 0x00, 0x04, 0x0b, 0x08, 0x00, 0x00, 0x00, 0x00, 0x00
        /*0020*/ 	.byte	0x00, 0x00, 0x00, 0x00


//--------------------- .nv.info._ZN10layer_norm13ln_fwd_kernelINS_13Kernel_traitsI13__nv_bfloat16S2_S2_S2_fjLj2048ELj1ELj4ELj1ELj16ENS_18Kernel_traits_baseILj2048ES2_S2_S2_S2_fjLj128EEEEELb0ELb0ELb0ELb0EEEvNS_9FwdParamsE --------------------------
	.section	.nv.info._ZN10layer_norm13ln_fwd_kernelINS_13Kernel_traitsI13__nv_bfloat16S2_S2_S2_fjLj2048ELj1ELj4ELj1ELj16ENS_18Kernel_traits_baseILj2048ES2_S2_S2_S2_fjLj128EEEEELb0ELb0ELb0ELb0EEEvNS_9FwdParamsE,"",@"SHT_CUDA_INFO"
	.sectionflags	@""
	.align	4


	//----- nvinfo : EIATTR_CUDA_API_VERSION
	.align		4
        /*0000*/ 	.byte	0x04, 0x37
        /*0002*/ 	.short	(.L_970 - .L_969)
.L_969:
        /*0004*/ 	.word	0x00000082


	//----- nvinfo : EIATTR_KPARAM_INFO
	.align		4
.L_970:
        /*0008*/ 	.byte	0x04, 0x17
        /*000a*/ 	.short	(.L_972 - .L_971)
.L_971:
        /*000c*/ 	.word	0x00000000
        /*0010*/ 	.short	0x0000
        /*0012*/ 	.short	0x0000
        /*0014*/ 	.byte	0x00, 0xf0, 0xa1, 0x03


	//----- nvinfo : EIATTR_SPARSE_MMA_MASK
	.align		4
.L_972:
        /*0018*/ 	.byte	0x03, 0x50
        /*001a*/ 	.short	0x0000


	//----- nvinfo : EIATTR_MAXREG_COUNT
	.align		4
        /*001c*/ 	.byte	0x03, 0x1b
        /*001e*/ 	.short	0x00ff


	//----- nvinfo : EIATTR_MERCURY_ISA_VERSION
	.align		4
        /*0020*/ 	.byte	0x03, 0x5f
        /*0022*/ 	.short	0x0101


	//----- nvinfo : EIATTR_COOP_GROUP_MASK_REGIDS
	.align		4
        /*0024*/ 	.byte	0x04, 0x29
        /*0026*/ 	.short	(.L_974 - .L_973)


	//   ....[0]....
.L_973:
        /*0028*/ 	.word	0xffffffff


	//   ....[1]....
        /*002c*/ 	.word	0xffffffff


	//   ....[2]....
        /*0030*/ 	.word	0xffffffff


	//   ....[3]....
        /*0034*/ 	.word	0xffffffff


	//   ....[4]....
        /*0038*/ 	.word	0xffffffff


	//   ....[5]....
        /*003c*/ 	.word	0xffffffff


	//   ....[6]....
        /*0040*/ 	.word	0xffffffff


	//   ....[7]....
        /*0044*/ 	.word	0xffffffff


	//   ....[8]....
        /*0048*/ 	.word	0xffffffff


	//   ....[9]....
        /*004c*/ 	.word	0xffffffff


	//   ....[10]....
        /*0050*/ 	.word	0x050000d6


	//   ....[11]....
        /*0054*/ 	.word	0x050000d6


	//   ....[12]....
        /*0058*/ 	.word	0x050000d6


	//   ....[13]....
        /*005c*/ 	.word	0x050000d6


	//   ....[14]....
        /*0060*/ 	.word	0x050000d6


	//   ....[15]....
        /*0064*/ 	.word	0x050000d6


	//   ....[16]....
        /*0068*/ 	.word	0x050000d6


	//   ....[17]....
        /*006c*/ 	.word	0x050000d6


	//   ....[18]....
        /*0070*/ 	.word	0x050000d6


	//   ....[19]....
        /*0074*/ 	.word	0x050000d6


	//----- nvinfo : EIATTR_COOP_GROUP_INSTR_OFFSETS
	.align		4
.L_974:
        /*0078*/ 	.byte	0x04, 0x28
        /*007a*/ 	.short	(.L_976 - .L_975)


	//   ....[0]....
.L_975:
        /*007c*/ 	.word	0x00004e00


	//   ....[1]....
        /*0080*/ 	.word	0x00004e30


	//   ....[2]....
        /*0084*/ 	.word	0x00004e50


	//   ....[3]....
        /*0088*/ 	.word	0x00004e70


	//   ....[4]....
        /*008c*/ 	.word	0x00004ea0


	//   ....[5]....
        /*0090*/ 	.word	0x00005720


	//   ....[6]....
        /*0094*/ 	.word	0x00005740


	//   ....[7]....
        /*0098*/ 	.word	0x00005760


	//   ....[8]....
        /*009c*/ 	.word	0x00005780


	//   ....[9]....
        /*00a0*/ 	.word	0x000057a0


	//   ....[10]....
        /*00a4*/ 	.word	0x00006b20


	//   ....[11]....
        /*00a8*/ 	.word	0x00006bc0


	//   ....[12]....
        /*00ac*/ 	.word	0x00006c30


	//   ....[13]....
        /*00b0*/ 	.word	0x00006ca0


	//   ....[14]....
        /*00b4*/ 	.word	0x00006d20


	//   ....[15]....
        /*00b8*/ 	.word	0x00007600


	//   ....[16]....
        /*00bc*/ 	.word	0x00007670


	//   ....[17]....
        /*00c0*/ 	.word	0x000076e0


	//   ....[18]....
        /*00c4*/ 	.word	0x00007750


	//   ....[19]....
        /*00c8*/ 	.word	0x000077c0


	//----- nvinfo : EIATTR_EXIT_INSTR_OFFSETS
	.align		4
.L_976:
        /*00cc*/ 	.byte	0x04, 0x1c
        /*00ce*/ 	.short	(.L_978 - .L_977)


	//   ....[0]....
.L_977:
        /*00d0*/ 	.word	0x00000bb0


	//   ....[1]....
        /*00d4*/ 	.word	0x00006ab0


	//----- nvinfo : EIATTR_MAX_THREADS
	.align		4
.L_978:
        /*00d8*/ 	.byte	0x04, 0x05
        /*00da*/ 	.short	(.L_980 - .L_979)
.L_979:
        /*00dc*/ 	.word	0x00000080
        /*00e0*/ 	.word	0x00000001
        /*00e4*/ 	.word	0x00000001


	//----- nvinfo : EIATTR_CRS_STACK_SIZE
	.align		4
.L_980:
        /*00e8*/ 	.byte	0x04, 0x1e
        /*00ea*/ 	.short	(.L_982 - .L_981)
.L_981:
        /*00ec*/ 	.word	0x00000000


	//----- nvinfo : EIATTR_CBANK_PARAM_SIZE
	.align		4
.L_982:
        /*00f0*/ 	.byte	0x03, 0x19
        /*00f2*/ 	.short	0x00e8


	//----- nvinfo : EIATTR_PARAM_CBANK
	.align		4
        /*00f4*/ 	.byte	0x04, 0x0a
        /*00f6*/ 	.short	(.L_984 - .L_983)
	.align		4
.L_983:
        /*00f8*/ 	.word	index@(.nv.constant0._ZN10layer_norm13ln_fwd_kernelINS_13Kernel_traitsI13__nv_bfloat16S2_S2_S2_fjLj2048ELj1ELj4ELj1ELj16ENS_18Kernel_traits_baseILj2048ES2_S2_S2_S2_fjLj128EEEEELb0ELb0ELb0ELb0EEEvNS_9FwdParamsE)
        /*00fc*/ 	.short	0x0210
        /*00fe*/ 	.short	0x00e8


	//----- nvinfo : EIATTR_SW_WAR
	.align		4
.L_984:
        /*0100*/ 	.byte	0x04, 0x36
        /*0102*/ 	.short	(.L_986 - .L_985)
.L_985:
        /*0104*/ 	.word	0x00000008
.L_986:


//--------------------- .nv.info._ZN10layer_norm13ln_fwd_kernelINS_13Kernel_traitsI13__nv_bfloat16S2_S2_S2_fjLj2048ELj1ELj4ELj1ELj16ENS_18Kernel_traits_baseILj2048ES2_S2_S2_S2_fjLj128EEEEELb0ELb0ELb0ELb1EEEvNS_9FwdParamsE --------------------------
	.section	.nv.info._ZN10layer_norm13ln_fwd_kernelINS_13Kernel_traitsI13__nv_bfloat16S2_S2_S2_fjLj2048ELj1ELj4ELj1ELj16ENS_18Kernel_traits_baseILj2048ES2_S2_S2_S2_fjLj128EEEEELb0ELb0ELb0ELb1EEEvNS_9FwdParamsE,"",@"SHT_CUDA_INFO"
	.sectionflags	@""
	.align	4


	//----- nvinfo : EIATTR_CUDA_API_VERSION
	.align		4
        /*0000*/ 	.byte	0x04, 0x37
        /*0002*/ 	.short	(.L_988 - .L_987)
.L_987:
        /*0004*/ 	.word	0x00000082


	//----- nvinfo : EIATTR_KPARAM_INFO
	.align		4
.L_988:
        /*0008*/ 	.byte	0x04, 0x17
        /*000a*/ 	.short	(.L_990 - .L_989)
.L_989:
        /*000c*/ 	.word	0x00000000
        /*0010*/ 	.short	0x0000
        /*0012*/ 	.short	0x0000
        /*0014*/ 	.byte	0x00, 0xf0, 0xa1, 0x03


	//----- nvinfo : EIATTR_SPARSE_MMA_MASK
	.align		4
.L_990:
        /*0018*/ 	.byte	0x03, 0x50
        /*001a*/ 	.short	0x0000


	//----- nvinfo : EIATTR_MAXREG_COUNT
	.align		4
        /*001c*/ 	.byte	0x03, 0x1b
        /*001e*/ 	.short	0x00ff


	//----- nvinfo : EIATTR_MERCURY_ISA_VERSION
	.align		4
        /*0020*/ 	.byte	0x03, 0x5f
        /*0022*/ 	.short	0x0101


	//----- nvinfo : EIATTR_COOP_GROUP_MASK_REGIDS
	.align		4
        /*0024*/ 	.byte	0x04, 0x29
        /*0026*/ 	.short	(.L_992 - .L_991)


	//   ....[0]....
.L_991:
        /*0028*/ 	.word	0xffffffff


	//   ....[1]....
        /*002c*/ 	.word	0xffffffff


	//   ....[2]....
        /*0030*/ 	.word	0xffffffff


	//   ....[3]....
        /*0034*/ 	.word	0xffffffff


	//   ....[4]....
        /*0038*/ 	.word	0xffffffff


	//   ....[5]....
        /*003c*/ 	.word	0xffffffff


	//   ....[6]....
        /*0040*/ 	.word	0xffffffff


	//   ....[7]....
        /*0044*/ 	.word	0xffffffff


	//   ....[8]....
        /*0048*/ 	.word	0xffffffff


	//   ....[9]....
        /*004c*/ 	.word	0xffffffff


	//   ....[10]....
        /*0050*/ 	.word	0x050000af


	//   ....[11]....
        /*0054*/ 	.word	0x050000af


	//   ....[12]....
        /*0058*/ 	.word	0x050000af


	//   ....[13]....
        /*005c*/ 	.word	0x050000af


	//   ....[14]....
        /*0060*/ 	.word	0x050000af


	//   ....[15]....
        /*0064*/ 	.word	0x050000af


	//   ....[16]....
        /*0068*/ 	.word	0x050000af


	//   ....[17]....
        /*006c*/ 	.word	0x050000af


	//   ....[18]....
        /*0070*/ 	.word	0x050000af


	//   ....[19]....
        /*0074*/ 	.word	0x050000af


	//----- nvinfo : EIATTR_COOP_GROUP_INSTR_OFFSETS
	.align		4
.L_992:
        /*0078*/ 	.byte	0x04, 0x28
        /*007a*/ 	.short	(.L_994 - .L_993)


	//   ....[0]....
.L_993:
        /*007c*/ 	.word	0x00003ba0


	//   ....[1]....
        /*0080*/ 	.word	0x00003bd0


	//   ....[2]....
        /*0084*/ 	.word	0x00003bf0


	//   ....[3]....
        /*0088*/ 	.word	0x00003c10


	//   ....[4]....
        /*008c*/ 	.word	0x00003c30


	//   ....[5]....
        /*0090*/ 	.word	0x00004460


	//   ....[6]....
        /*0094*/ 	.word	0x00004480


	//   ....[7]....
        /*0098*/ 	.word	0x000044a0


	//   ....[8]....
        /*009c*/ 	.word	0x000044c0


	//   ....[9]....
        /*00a0*/ 	.word	0x000044e0


	//   ....[10]....
        /*00a4*/ 	.word	0x00005b90


	//   ....[11]....
        /*00a8*/ 	.word	0x00005c40


	//   ....[12]....
        /*00ac*/ 	.word	0x00005cb0


	//   ....[13]....
        /*00b0*/ 	.word	0x00005d20


	//   ....[14]....
        /*00b4*/ 	.word	0x00005d90


	//   ....[15]....
        /*00b8*/ 	.word	0x00006610


	//   ....[16]....
        /*00bc*/ 	.word	0x00006680


	//   ....[17]....
        /*00c0*/ 	.word	0x000066f0


	//   ....[18]....
        /*00c4*/ 	.word	0x00006760


	//   ....[19]....
        /*00c8*/ 	.word	0x000067d0


	//----- nvinfo : EIATTR_EXIT_INSTR_OFFSETS
	.align		4
.L_994:
        /*00cc*/ 	.byte	0x04, 0x1c
        /*00ce*/ 	.short	(.L_996 - .L_995)


	//   ....[0]....
.L_995:
        /*00d0*/ 	.word	0x000001e0


	//   ....[1]....
        /*00d4*/ 	.word	0x00005b20


	//----- nvinfo : EIATTR_MAX_THREADS
	.align		4
.L_996:
        /*00d8*/ 	.byte	0x04, 0x05
        /*00da*/ 	.short	(.L_998 - .L_997)
.L_997:
        /*00dc*/ 	.word	0x00000080
        /*00e0*/ 	.word	0x00000001
        /*00e4*/ 	.word	0x00000001


	//----- nvinfo : EIATTR_CRS_STACK_SIZE
	.align		4
.L_998:
        /*00e8*/ 	.byte	0x04, 0x1e
        /*00ea*/ 	.short	(.L_1000 - .L_999)
.L_999:
        /*00ec*/ 	.word	0x00000000


	//----- nvinfo : EIATTR_CBANK_PARAM_SIZE
	.align		4
.L_1000:
        /*00f0*/ 	.byte	0x03, 0x19
        /*00f2*/ 	.short	0x00e8


	//----- nvinfo : EIATTR_PARAM_CBANK
	.align		4
        /*00f4*/ 	.byte	0x04, 0x0a
        /*00f6*/ 	.short	(.L_1002 - .L_1001)
	.align		4
.L_1001:
        /*00f8*/ 	.word	index@(.nv.constant0._ZN10layer_norm13ln_fwd_kernelINS_13Kernel_traitsI13__nv_bfloat16S2_S2_S2_fjLj2048ELj1ELj4ELj1ELj16ENS_18Kernel_traits_baseILj2048ES2_S2_S2_S2_fjLj128EEEEELb0ELb0ELb0ELb1EEEvNS_9FwdParamsE)
        /*00fc*/ 	.short	0x0210
        /*00fe*/ 	.short	0x00e8


	//----- nvinfo : EIATTR_SW_WAR
	.align		4
.L_1002:
        /*0100*/ 	.byte	0x04, 0x36
        /*0102*/ 	.short	(.L_1004 - .L_1003)
.L_1003:
        /*0104*/ 	.word	0x00000008
.L_1004:


//--------------------- .nv.info._ZN10layer_norm13ln_fwd_kernelINS_13Kernel_traitsI13__nv_bfloat16S2_S2_S2_fjLj2048ELj1ELj4ELj1ELj16ENS_18Kernel_traits_baseILj2048ES2_S2_S2_S2_fjLj128EEEEELb0ELb0ELb1ELb0EEEvNS_9FwdParamsE --------------------------
	.section	.nv.info._ZN10layer_norm13ln_fwd_kernelINS_13Kernel_traitsI13__nv_bfloat16S2_S2_S2_fjLj2048ELj1ELj4ELj1ELj16ENS_18Kernel_traits_baseILj2048ES2_S2_S2_S2_fjLj128EEEEELb0ELb0ELb1ELb0EEEvNS_9FwdParamsE,"",@"SHT_CUDA_INFO"
	.sectionflags	@""
	.align	4


	//----- nvinfo : EIATTR_CUDA_API_VERSION
	.align		4
        /*0000*/ 	.byte	0x04, 0x37
        /*0002*/ 	.short	(.L_1006 - .L_1005)
.L_1005:
        /*0004*/ 	.word	0x00000082


	//----- nvinfo : EIATTR_KPARAM_INFO
	.align		4
.L_1006:
        /*0008*/ 	.byte	0x04, 0x17
        /*000a*/ 	.short	(.L_1008 - .L_1007)
.L_1007:
        /*000c*/ 	.word	0x00000000
        /*0010*/ 	.short	0x0000
        /*0012*/ 	.short	0x0000
        /*0014*/ 	.byte	0x00, 0xf0, 0xa1, 0x03


	//----- nvinfo : EIATTR_SPARSE_MMA_MASK
	.align		4
.L_1008:
        /*0018*/ 	.byte	0x03, 0x50
        /*001a*/ 	.short	0x0000


	//----- nvinfo : EIATTR_MAXREG_COUNT
	.align		4
        /*001c*/ 	.byte	0x03, 0x1b
        /*001e*/ 	.short	0x00ff


	//----- nvinfo : EIATTR_MERCURY_ISA_VERSION
	.align		4
        /*0020*/ 	.byte	0x03, 0x5f
        /*0022*/ 	.short	0x0101


	//----- nvinfo : EIATTR_COOP_GROUP_MASK_REGIDS
	.align		4
        /*0024*/ 	.byte	0x04, 0x29
        /*0026*/ 	.short	(.L_1010 - .L_1009)


	//   ....[0]....
.L_1009:
        /*0028*/ 	.word	0xffffffff


	//   ....[1]....
        /*002c*/ 	.word	0xffffffff


	//   ....[2]....
        /*0030*/ 	.word	0xffffffff


	//   ....[3]....
        /*0034*/ 	.word	0xffffffff


	//   ....[4]....
        /*0038*/ 	.word	0xffffffff


	//   ....[5]....
        /*003c*/ 	.word	0xffffffff


	//   ....[6]....
        /*0040*/ 	.word	0xffffffff


	//   ....[7]....
        /*0044*/ 	.word	0xffffffff


	//   ....[8]....
        /*0048*/ 	.word	0xffffffff


	//   ....[9]....
        /*004c*/ 	.word	0xffffffff


	//   ....[10]....
        /*0050*/ 	.word	0x050000db


	//   ....[11]....
        /*0054*/ 	.word	0x050000db


	//   ....[12]....
        /*0058*/ 	.word	0x050000db


	//   ....[13]....
        /*005c*/ 	.word	0x050000db


	//   ....[14]....
        /*0060*/ 	.word	0x050000db


	//   ....[15]....
        /*0064*/ 	.word	0x050000db


	//   ....[16]....
        /*0068*/ 	.word	0x050000db


	//   ....[17]....
        /*006c*/ 	.word	0x050000db


	//   ....[18]....
        /*0070*/ 	.word	0x050000db


	//   ....[19]....
        /*0074*/ 	.word	0x050000db


	//----- nvinfo : EIATTR_COOP_GROUP_INSTR_OFFSETS
	.align		4
.L_1010:
        /*0078*/ 	.byte	0x04, 0x28
        /*007a*/ 	.short	(.L_1012 - .L_1011)


	//   ....[0]....
.L_1011:
        /*007c*/ 	.word	0x00005960


	//   ....[1]....
        /*0080*/ 	.word	0x000059c0


	//   ....[2]....
        /*0084*/ 	.word	0x000059e0


	//   ....[3]....
        /*0088*/ 	.word	0x00005a00


	//   ....[4]....
        /*008c*/ 	.word	0x00005a20


	//   ....[5]....
        /*0090*/ 	.word	0x00006270


	//   ....[6]....
        /*0094*/ 	.word	0x00006290


	//   ....[7]....
        /*0098*/ 	.word	0x000062b0


	//   ....[8]....
        /*009c*/ 	.word	0x000062d0


	//   ....[9]....
        /*00a0*/ 	.word	0x000062f0


	//   ....[10]....
        /*00a4*/ 	.word	0x00007720


	//   ....[11]....
        /*00a8*/ 	.word	0x000077f0


	//   ....[12]....
        /*00ac*/ 	.word	0x00007860


	//   ....[13]....
        /*00b0*/ 	.word	0x000078d0


	//   ....[14]....
        /*00b4*/ 	.word	0x00007940


	//   ....[15]....
        /*00b8*/ 	.word	0x000081f0


	//   ....[16]....
        /*00bc*/ 	.word	0x00008260


	//   ....[17]....
        /*00c0*/ 	.word	0x000082d0


	//   ....[18]....
        /*00c4*/ 	.word	0x00008340


	//   ....[19]....
        /*00c8*/ 	.word	0x000083b0


	//----- nvinfo : EIATTR_EXIT_INSTR_OFFSETS
	.align		4
.L_1012:
        /*00cc*/ 	.byte	0x04, 0x1c
        /*00ce*/ 	.short	(.L_1014 - .L_1013)


	//   ....[0]....
.L_1013:
        /*00d0*/ 	.word	0x00000b80


	//   ....[1]....
        /*00d4*/ 	.word	0x000076b0


	//----- nvinfo : EIATTR_MAX_THREADS
	.align		4
.L_1014:
        /*00d8*/ 	.byte	0x04, 0x05
        /*00da*/ 	.short	(.L_1016 - .L_1015)
.L_1015:
        /*00dc*/ 	.word	0x00000080
        /*00e0*/ 	.word	0x00000001
        /*00e4*/ 	.word	0x00000001


	//----- nvinfo : EIATTR_CRS_STACK_SIZE
	.align		4
.L_1016:
        /*00e8*/ 	.byte	0x04, 0x1e
        /*00ea*/ 	.short	(.L_1018 - .L_1017)
.L_1017:
        /*00ec*/ 	.word	0x00000000


	//----- nvinfo : EIATTR_CBANK_PARAM_SIZE
	.align		4
.L_1018:
        /*00f0*/ 	.byte	0x03, 0x19
        /*00f2*/ 	.short	0x00e8


	//----- nvinfo : EIATTR_PARAM_CBANK
	.align		4
        /*00f4*/ 	.byte	0x04, 0x0a
        /*00f6*/ 	.short	(.L_1020 - .L_1019)
	.align		4
.L_1019:
        /*00f8*/ 	.word	index@(.nv.constant0._ZN10layer_norm13ln_fwd_kernelINS_13Kernel_traitsI13__nv_bfloat16S2_S2_S2_fjLj2048ELj1ELj4ELj1ELj16ENS_18Kernel_traits_baseILj2048ES2_S2_S2_S2_fjLj128EEEEELb0ELb0ELb1ELb0EEEvNS_9FwdParamsE)
        /*00fc*/ 	.short	0x0210
        /*00fe*/ 	.short	0x00e8


	//----- nvinfo : EIATTR_SW_WAR
	.align		4
.L_1020:
        /*0100*/ 	.byte	0x04, 0x36
        /*0102*/ 	.short	(.L_1022 - .L_1021)
.L_1021:
        /*0104*/ 	.word	0x00000008
.L_1022:


//--------------------- .nv.info._ZN10layer_norm13ln_fwd_kernelINS_13Kernel_traitsI13__nv_bfloat16S2_S2_S2_fjLj2048ELj1ELj4ELj1ELj16ENS_18Kernel_traits_baseILj2048ES2_S2_S2_S2_fjLj128EEEEELb0ELb0ELb1ELb1EEEvNS_9FwdParamsE --------------------------
	.section	.nv.info._ZN10layer_norm13ln_fwd_kernelINS_13Kernel_traitsI13__nv_bfloat16S2_S2_S2_fjLj2048ELj1ELj4ELj1ELj16ENS_18Kernel_traits_baseILj2048ES2_S2_S2_S2_fjLj128EEEEELb0ELb0ELb1ELb1EEEvNS_9FwdParamsE,"",@"SHT_CUDA_INFO"
	.sectionflags	@""
	.align	4


	//----- nvinfo : EIATTR_CUDA_API_VERSION
	.align		4
        /*0000*/ 	.byte	0x04, 0x37
        /*0002*/ 	.short	(.L_1024 - .L_1023)
.L_1023:
        /*0004*/ 	.word	0x00000082


	//----- nvinfo : EIATTR_KPARAM_INFO
	.align		4
.L_1024:
        /*0008*/ 	.byte	0x04, 0x17
        /*000a*/ 	.short	(.L_1026 - .L_1025)
.L_1025:
        /*000c*/ 	.word	0x00000000
        /*0010*/ 	.short	0x0000
        /*0012*/ 	.short	0x0000
        /*0014*/ 	.byte	0x00, 0xf0, 0xa1, 0x03


	//----- nvinfo : EIATTR_SPARSE_MMA_MASK
	.align		4
.L_1026:
        /*0018*/ 	.byte	0x03, 0x50
        /*001a*/ 	.short	0x0000


	//----- nvinfo : EIATTR_MAXREG_COUNT
	.align		4
        /*001c*/ 	.byte	0x03, 0x1b
        /*001e*/ 	.short	0x00ff


	//----- nvinfo : EIATTR_MERCURY_ISA_VERSION
	.align		4
        /*0020*/ 	.byte	0x03, 0x5f
        /*0022*/ 	.short	0x0101


	//----- nvinfo : EIATTR_COOP_GROUP_MASK_REGIDS
	.align		4
        /*0024*/ 	.byte	0x04, 0x29
        /*0026*/ 	.short	(.L_1028 - .L_1027)


	//   ....[0]....
.L_1027:
        /*0028*/ 	.word	0xffffffff


	//   ....[1]....
        /*002c*/ 	.word	0xffffffff


	//   ....[2]....
        /*0030*/ 	.word	0xffffffff


	//   ....[3]....
        /*0034*/ 	.word	0xffffffff


	//   ....[4]....
        /*0038*/ 	.word	0xffffffff


	//   ....[5]....
        /*003c*/ 	.word	0xffffffff


	//   ....[6]....
        /*0040*/ 	.word	0xffffffff


	//   ....[7]....
        /*0044*/ 	.word	0xffffffff


	//   ....[8]....
        /*0048*/ 	.word	0xffffffff


	//   ....[9]....
        /*004c*/ 	.word	0xffffffff


	//   ....[10]....
        /*0050*/ 	.word	0x050000c0


	//   ....[11]....
        /*0054*/ 	.word	0x050000c0


	//   ....[12]....
        /*0058*/ 	.word	0x050000c0


	//   ....[13]....
        /*005c*/ 	.word	0x050000c0


	//   ....[14]....
        /*0060*/ 	.word	0x050000c0


	//   ....[15]....
        /*0064*/ 	.word	0x050000c0


	//   ....[16]....
        /*0068*/ 	.word	0x050000c0


	//   ....[17]....
        /*006c*/ 	.word	0x050000c0


	//   ....[18]....
        /*0070*/ 	.word	0x050000c0


	//   ....[19]....
        /*0074*/ 	.word	0x050000c0


	//----- nvinfo : EIATTR_COOP_GROUP_INSTR_OFFSETS
	.align		4
.L_1028:
        /*0078*/ 	.byte	0x04, 0x28
        /*007a*/ 	.short	(.L_1030 - .L_1029)


	//   ....[0]....
.L_1029:
        /*007c*/ 	.word	0x00004a20


	//   ....[1]....
        /*0080*/ 	.word	0x00004a50


	//   ....[2]....
        /*0084*/ 	.word	0x00004a70


	//   ....[3]....
        /*0088*/ 	.word	0x00004a90


	//   ....[4]....
        /*008c*/ 	.word	0x00004ab0


	//   ....[5]....
        /*0090*/ 	.word	0x000052e0


	//   ....[6]....
        /*0094*/ 	.word	0x00005300


	//   ....[7]....
        /*0098*/ 	.word	0x00005320


	//   ....[8]....
        /*009c*/ 	.word	0x00005340


	//   ....[9]....
        /*00a0*/ 	.word	0x00005360


	//   ....[10]....
        /*00a4*/ 	.word	0x00006910


	//   ....[11]....
        /*00a8*/ 	.word	0x000069c0


	//   ....[12]....
        /*00ac*/ 	.word	0x00006a30


	//   ....[13]....
        /*00b0*/ 	.word	0x00006aa0


	//   ....[14]....
        /*00b4*/ 	.word	0x00006b10


	//   ....[15]....
        /*00b8*/ 	.word	0x00007390


	//   ....[16]....
        /*00bc*/ 	.word	0x00007400


	//   ....[17]....
        /*00c0*/ 	.word	0x00007470


	//   ....[18]....
        /*00c4*/ 	.word	0x000074e0


	//   ....[19]....
        /*00c8*/ 	.word	0x00007550


	//----- nvinfo : EIATTR_EXIT_INSTR_OFFSETS
	.align		4
.L_1030:
        /*00cc*/ 	.byte	0x04, 0x1c
        /*00ce*/ 	.short	(.L_1032 - .L_1031)


	//   ....[0]....
.L_1031:
        /*00d0*/ 	.word	0x000001a0


	//   ....[1]....
        /*00d4*/ 	.word	0x000068a0


	//----- nvinfo : EIATTR_MAX_THREADS
	.align		4
.L_1032:
        /*00d8*/ 	.byte	0x04, 0x05
        /*00da*/ 	.short	(.L_1034 - .L_1033)
.L_1033:
        /*00dc*/ 	.word	0x00000080
        /*00e0*/ 	.word	0x00000001
        /*00e4*/ 	.word	0x00000001


	//----- nvinfo : EIATTR_CRS_STACK_SIZE
	.align		4
.L_1034:
        /*00e8*/ 	.byte	0x04, 0x1e
        /*00ea*/ 	.short	(.L_1036 - .L_1035)
.L_1035:
        /*00ec*/ 	.word	0x00000000


	//----- nvinfo : EIATTR_CBANK_PARAM_SIZE
	.align		4
.L_1036:
        /*00f0*/ 	.byte	0x03, 0x19
        /*00f2*/ 	.short	0x00e8


	//----- nvinfo : EIATTR_PARAM_CBANK
	.align		4
        /*00f4*/ 	.byte	0x04, 0x0a
        /*00f6*/ 	.short	(.L_1038 - .L_1037)
	.align		4
.L_1037:
        /*00f8*/ 	.word	index@(.nv.constant0._ZN10layer_norm13ln_fwd_kernelINS_13Kernel_traitsI13__nv_bfloat16S2_S2_S2_fjLj2048ELj1ELj4ELj1ELj16ENS_18Kernel_traits_baseILj2048ES2_S2_S2_S2_fjLj128EEEEELb0ELb0ELb1ELb1EEEvNS_9FwdParamsE)
        /*00fc*/ 	.short	0x0210
        /*00fe*/ 	.short	0x00e8


	//----- nvinfo : EIATTR_SW_WAR
	.align		4
.L_1038:
        /*0100*/ 	.byte	0x04, 0x36
        /*0102*/ 	.short	(.L_1040 - .L_1039)
.L_1039:
        /*0104*/ 	.word	0x00000008
.L_1040:


//--------------------- .nv.info._ZN10layer_norm13ln_fwd_kernelINS_13Kernel_traitsI13__nv_bfloat16S2_S2_S2_fjLj2048ELj1ELj4ELj1ELj16ENS_18Kernel_traits_baseILj2048ES2_S2_S2_S2_fjLj128EEEEELb0ELb1ELb0ELb0EEEvNS_9FwdParamsE --------------------------
	.section	.nv.info._ZN10layer_norm13ln_fwd_kernelINS_13Kernel_traitsI13__nv_bfloat16S2_S2_S2_fjLj2048ELj1ELj4ELj1ELj16ENS_18Kernel_traits_baseILj2048ES2_S2_S2_S2_fjLj128EEEEELb0ELb1ELb0ELb0EEEvNS_9FwdParamsE,"",@"SHT_CUDA_INFO"
	.sectionflags	@""
	.align	4


	//----- nvinfo : EIATTR_CUDA_API_VERSION
	.align		4
        /*0000*/ 	.byte	0x04, 0x37
        /*0002*/ 	.short	(.L_1042 - .L_1041)
.L_1041:
        /*0004*/ 	.word	0x00000082


	//----- nvinfo : EIATTR_KPARAM_INFO
	.align		4
.L_1042:
        /*0008*/ 	.byte	0x04, 0x17
        /*000a*/ 	.short	(.L_1044 - .L_1043)
.L_1043:
        /*000c*/ 	.word	0x00000000
        /*0010*/ 	.short	0x0000
        /*0012*/ 	.short	0x0000
        /*0014*/ 	.byte	0x00, 0xf0, 0xa1, 0x03


	//----- nvinfo : EIATTR_SPARSE_MMA_MASK
	.align		4
.L_1044:
        /*0018*/ 	.byte	0x03, 0x50
        /*001a*/ 	.short	0x0000


	//----- nvinfo : EIATTR_MAXREG_COUNT
	.align		4
        /*001c*/ 	.byte	0x03, 0x1b
        /*001e*/ 	.short	0x00ff


	//----- nvinfo : EIATTR_ANNOTATIONS
	.align		4
        /*0020*/ 	.byte	0x04, 0x55
        /*0022*/ 	.short	(.L_1046 - .L_1045)


	//   ....[0]....
.L_1045:
        /*0024*/ 	.word	0x00000001
        /*0028*/ 	.byte	0x20, 0x10, 0x00, 0x00, 0x01, 0x00, 0x00, 0x00, 0x60, 0x10, 0x00, 0x00, 0x01, 0x00, 0x00, 0x00
        /* <DEDUP_REMOVED lines=20> */
        /*0178*/ 	.byte	0x90, 0x37, 0x00, 0x00, 0x01, 0x00, 0x00, 0x00, 0xb0, 0x37, 0x00, 0x00


	//----- nvinfo : EIATTR_MERCURY_ISA_VERSION
	.align		4
.L_1046:
        /*0184*/ 	.byte	0x03, 0x5f
        /*0186*/ 	.short	0x0101


	//----- nvinfo : EIATTR_COOP_GROUP_MASK_REGIDS
	.align		4
        /*0188*/ 	.byte	0x04, 0x29
        /*018a*/ 	.short	(.L_1048 - .L_1047)


	//   ....[0]....
.L_1047:
        /*018c*/ 	.word	0xffffffff


	//   ....[1]....
        /*0190*/ 	.word	0xffffffff


	//   ....[2]....
        /*0194*/ 	.word	0xffffffff


	//   ....[3]....
        /*0198*/ 	.word	0xffffffff


	//   ....[4]....
        /*019c*/ 	.word	0xffffffff


	//   ....[5]....
        /*01a0*/ 	.word	0xffffffff


	//   ....[6]....
        /*01a4*/ 	.word	0xffffffff


	//   ....[7]....
        /*01a8*/ 	.word	0xffffffff


	//   ....[8]....
        /*01ac*/ 	.word	0xffffffff


	//   ....[9]....
        /*01b0*/ 	.word	0xffffffff


	//   ....[10]....
        /*01b4*/ 	.word	0x05000044


	//   ....[11]....
        /*01b8*/ 	.word	0x05000044


	//   ....[12]....
        /*01bc*/ 	.word	0x05000044


	//   ....[13]....
        /*01c0*/ 	.word	0x05000044


	//   ....[14]....
        /*01c4*/ 	.word	0x05000044


	//   ....[15]....
        /*01c8*/ 	.word	0x05000044


	//   ....[16]....
        /*01cc*/ 	.word	0x05000044


	//   ....[17]....
        /*01d0*/ 	.word	0x05000044


	//   ....[18]....
        /*01d4*/ 	.word	0x05000044


	//   ....[19]....
        /*01d8*/ 	.word	0x05000044


	//----- nvinfo : EIATTR_COOP_GROUP_INSTR_OFFSETS
	.align		4
.L_1048:
        /*01dc*/ 	.byte	0x04, 0x28
        /*01de*/ 	.short	(.L_1050 - .L_1049)


	//   ....[0]....
.L_1049:
        /*01e0*/ 	.word	0x00004920


	//   ....[1]....
        /*01e4*/ 	.word	0x00004960


	//   ....[2]....
        /*01e8*/ 	.word	0x00004980


	//   ....[3]....
        /*01ec*/ 	.word	0x000049a0


	//   ....[4]....
        /*01f0*/ 	.word	0x000049c0


	//   ....[5]....
        /*01f4*/ 	.word	0x00005220


	//   ....[6]....
        /*01f8*/ 	.word	0x00005240


	//   ....[7]....
        /*01fc*/ 	.word	0x00005260


	//   ....[8]....
        /*0200*/ 	.word	0x00005280


	//   ....[9]....
        /*0204*/ 	.word	0x000052a0


	//   ....[10]....
        /*0208*/ 	.word	0x00006630


	//   ....[11]....
        /*020c*/ 	.word	0x000066d0


	//   ....[12]....
        /*0210*/ 	.word	0x00006740


	//   ....[13]....
        /*0214*/ 	.word	0x000067b0


	//   ....[14]....
        /*0218*/ 	.word	0x00006820


	//   ....[15]....
        /*021c*/ 	.word	0x000070f0


	//   ....[16]....
        /*0220*/ 	.word	0x00007160


	//   ....[17]....
        /*0224*/ 	.word	0x000071d0


	//   ....[18]....
        /*0228*/ 	.word	0x00007240


	//   ....[19]....
        /*022c*/ 	.word	0x000072b0


	//----- nvinfo : EIATTR_EXIT_INSTR_OFFSETS
	.align		4
.L_1050:
        /*0230*/ 	.byte	0x04, 0x1c
        /*0232*/ 	.short	(.L_1052 - .L_1051)


	//   ....[0]....
.L_1051:
        /*0234*/ 	.word	0x00000fc0


	//   ....[1]....
        /*0238*/ 	.word	0x000065c0


	//----- nvinfo : EIATTR_MAX_THREADS
	.align		4
.L_1052:
        /*023c*/ 	.byte	0x04, 0x05
        /*023e*/ 	.short	(.L_1054 - .L_1053)
.L_1053:
        /*0240*/ 	.word	0x00000080
        /*0244*/ 	.word	0x00000001
        /*0248*/ 	.word	0x00000001


	//----- nvinfo : EIATTR_CRS_STACK_SIZE
	.align		4
.L_1054:
        /*024c*/ 	.byte	0x04, 0x1e
        /*024e*/ 	.short	(.L_1056 - .L_1055)
.L_1055:
        /*0250*/ 	.word	0x00000000


	//----- nvinfo : EIATTR_CBANK_PARAM_SIZE
	.align		4
.L_1056:
        /*0254*/ 	.byte	0x03, 0x19
        /*0256*/ 	.short	0x00e8


	//----- nvinfo : EIATTR_PARAM_CBANK
	.align		4
        /*0258*/ 	.byte	0x04, 0x0a
        /*025a*/ 	.short	(.L_1058 - .L_1057)
	.align		4
.L_1057:
        /*025c*/ 	.word	index@(.nv.constant0._ZN10layer_norm13ln_fwd_kernelINS_13Kernel_traitsI13__nv_bfloat16S2_S2_S2_fjLj2048ELj1ELj4ELj1ELj16ENS_18Kernel_traits_baseILj2048ES2_S2_S2_S2_fjLj128EEEEELb0ELb1ELb0ELb0EEEvNS_9FwdParamsE)
        /*0260*/ 	.short	0x0210
        /*0262*/ 	.short	0x00e8


	//----- nvinfo : EIATTR_SW_WAR
	.align		4
.L_1058:
        /*0264*/ 	.byte	0x04, 0x36
        /*0266*/ 	.short	(.L_1060 - .L_1059)
.L_1059:
        /*0268*/ 	.word	0x00000008
.L_1060:


//--------------------- .nv.info._ZN10layer_norm13ln_fwd_kernelINS_13Kernel_traitsI13__nv_bfloat16S2_S2_S2_fjLj2048ELj1ELj4ELj1ELj16ENS_18Kernel_traits_baseILj2048ES2_S2_S2_S2_fjLj128EEEEELb0ELb1ELb0ELb1EEEvNS_9FwdParamsE --------------------------
	.section	.nv.info._ZN10layer_norm13ln_fwd_kernelINS_13Kernel_traitsI13__nv_bfloat16S2_S2_S2_fjLj2048ELj1ELj4ELj1ELj16ENS_18Kernel_traits_baseILj2048ES2_S2_S2_S2_fjLj128EEEEELb0ELb1ELb0ELb1EEEvNS_9FwdParamsE,"",@"SHT_CUDA_INFO"
	.sectionflags	@""
	.align	4


	//----- nvinfo : EIATTR_CUDA_API_VERSION
	.align		4
        /*0000*/ 	.byte	0x04, 0x37
        /*0002*/ 	.short	(.L_1062 - .L_1061)
.L_1061:
        /*0004*/ 	.word	0x00000082


	//----- nvinfo : EIATTR_KPARAM_INFO
	.align		4
.L_1062:
        /*0008*/ 	.byte	0x04, 0x17
        /*000a*/ 	.short	(.L_1064 - .L_1063)
.L_1063:
        /*000c*/ 	.word	0x00000000
        /*0010*/ 	.short	0x0000
        /*0012*/ 	.short	0x0000
        /*0014*/ 	.byte	0x00, 0xf0, 0xa1, 0x03


	//----- nvinfo : EIATTR_SPARSE_MMA_MASK
	.align		4
.L_1064:
        /*0018*/ 	.byte	0x03, 0x50
        /*001a*/ 	.short	0x0000


	//----- nvinfo : EIATTR_MAXREG_COUNT
	.align		4
        /*001c*/ 	.byte	0x03, 0x1b
        /*001e*/ 	.short	0x00ff


	//----- nvinfo : EIATTR_MERCURY_ISA_VERSION
	.align		4
        /*0020*/ 	.byte	0x03, 0x5f
        /*0022*/ 	.short	0x0101


	//----- nvinfo : EIATTR_COOP_GROUP_MASK_REGIDS
	.align		4
        /*0024*/ 	.byte	0x04, 0x29
        /*0026*/ 	.short	(.L_1066 - .L_1065)


	//   ....[0]....
.L_1065:
        /*0028*/ 	.word	0xffffffff


	//   ....[1]....
        /*002c*/ 	.word	0xffffffff


	//   ....[2]....
        /*0030*/ 	.word	0xffffffff


	//   ....[3]....
        /*0034*/ 	.word	0xffffffff


	//   ....[4]....
        /*0038*/ 	.word	0xffffffff


	//   ....[5]....
        /*003c*/ 	.word	0xffffffff


	//   ....[6]....
        /*0040*/ 	.word	0xffffffff


	//   ....[7]....
        /*0044*/ 	.word	0xffffffff


	//   ....[8]....
        /*0048*/ 	.word	0xffffffff


	//   ....[9]....
        /*004c*/ 	.word	0xffffffff


	//   ....[10]....
        /*0050*/ 	.word	0x050000ea


	//   ....[11]....
        /*0054*/ 	.word	0x050000ea


	//   ....[12]....
        /*0058*/ 	.word	0x050000ea


	//   ....[13]....
        /*005c*/ 	.word	0x050000ea


	//   ....[14]....
        /*0060*/ 	.word	0x050000ea


	//   ....[15]....
        /*0064*/ 	.word	0x050000ea


	//   ....[16]....
        /*0068*/ 	.word	0x050000ea


	//   ....[17]....
        /*006c*/ 	.word	0x050000ea


	//   ....[18]....
        /*0070*/ 	.word	0x050000ea


	//   ....[19]....
        /*0074*/ 	.word	0x050000ea


	//----- nvinfo : EIATTR_COOP_GROUP_INSTR_OFFSETS
	.align		4
.L_1066:
        /*0078*/ 	.byte	0x04, 0x28
        /*007a*/ 	.short	(.L_1068 - .L_1067)


	//   ....[0]....
.L_1067:
        /*007c*/ 	.word	0x00003510


	//   ....[1]....
        /*0080*/ 	.word	0x00003540


	//   ....[2]....
        /*0084*/ 	.word	0x00003560


	//   ....[3]....
        /*0088*/ 	.word	0x00003580


	//   ....[4]....
        /*008c*/ 	.word	0x000035a0


	//   ....[5]....
        /*0090*/ 	.word	0x00003dd0


	//   ....[6]....
        /*0094*/ 	.word	0x00003df0


	//   ....[7]....
        /*0098*/ 	.word	0x00003e10


	//   ....[8]....
        /*009c*/ 	.word	0x00003e30


	//   ....[9]....
        /*00a0*/ 	.word	0x00003e50


	//   ....[10]....
        /*00a4*/ 	.word	0x00005540


	//   ....[11]....
        /*00a8*/ 	.word	0x000055f0


	//   ....[12]....
        /*00ac*/ 	.word	0x00005660


	//   ....[13]....
        /*00b0*/ 	.word	0x000056d0


	//   ....[14]....
        /*00b4*/ 	.word	0x00005740


	//   ....[15]....
        /*00b8*/ 	.word	0x00005fc0


	//   ....[16]....
        /*00bc*/ 	.word	0x00006030


	//   ....[17]....
        /*00c0*/ 	.word	0x000060a0


	//   ....[18]....
        /*00c4*/ 	.word	0x00006110


	//   ....[19]....
        /*00c8*/ 	.word	0x00006180


	//----- nvinfo : EIATTR_EXIT_INSTR_OFFSETS
	.align		4
.L_1068:
        /*00cc*/ 	.byte	0x04, 0x1c
        /*00ce*/ 	.short	(.L_1070 - .L_1069)


	//   ....[0]....
.L_1069:
        /*00d0*/ 	.word	0x000001e0


	//   ....[1]....
        /*00d4*/ 	.word	0x000054d0


	//----- nvinfo : EIATTR_MAX_THREADS
	.align		4
.L_1070:
        /*00d8*/ 	.byte	0x04, 0x05
        /*00da*/ 	.short	(.L_1072 - .L_1071)
.L_1071:
        /*00dc*/ 	.word	0x00000080
        /*00e0*/ 	.word	0x00000001
        /*00e4*/ 	.word	0x00000001


	//----- nvinfo : EIATTR_CRS_STACK_SIZE
	.align		4
.L_1072:
        /*00e8*/ 	.byte	0x04, 0x1e
        /*00ea*/ 	.short	(.L_1074 - .L_1073)
.L_1073:
        /*00ec*/ 	.word	0x00000000


	//----- nvinfo : EIATTR_CBANK_PARAM_SIZE
	.align		4
.L_1074:
        /*00f0*/ 	.byte	0x03, 0x19
        /*00f2*/ 	.short	0x00e8


	//----- nvinfo : EIATTR_PARAM_CBANK
	.align		4
        /*00f4*/ 	.byte	0x04, 0x0a
        /*00f6*/ 	.short	(.L_1076 - .L_1075)
	.align		4
.L_1075:
        /*00f8*/ 	.word	index@(.nv.constant0._ZN10layer_norm13ln_fwd_kernelINS_13Kernel_traitsI13__nv_bfloat16S2_S2_S2_fjLj2048ELj1ELj4ELj1ELj16ENS_18Kernel_traits_baseILj2048ES2_S2_S2_S2_fjLj128EEEEELb0ELb1ELb0ELb1EEEvNS_9FwdParamsE)
        /*00fc*/ 	.short	0x0210
        /*00fe*/ 	.short	0x00e8


	//----- nvinfo : EIATTR_SW_WAR
	.align		4
.L_1076:
        /*0100*/ 	.byte	0x04, 0x36
        /*0102*/ 	.short	(.L_1078 - .L_1077)
.L_1077:
        /*0104*/ 	.word	0x00000008
.L_1078:


//--------------------- .nv.info._ZN10layer_norm13ln_fwd_kernelINS_13Kernel_traitsI13__nv_bfloat16S2_S2_S2_fjLj2048ELj1ELj4ELj1ELj16ENS_18Kernel_traits_baseILj2048ES2_S2_S2_S2_fjLj128EEEEELb0ELb1ELb1ELb0EEEvNS_9FwdParamsE --------------------------
	.section	.nv.info._ZN10layer_norm13ln_fwd_kernelINS_13Kernel_traitsI13__nv_bfloat16S2_S2_S2_fjLj2048ELj1ELj4ELj1ELj16ENS_18Kernel_traits_baseILj2048ES2_S2_S2_S2_fjLj128EEEEELb0ELb1ELb1ELb0EEEvNS_9FwdParamsE,"",@"SHT_CUDA_INFO"
	.sectionflags	@""
	.align	4


	//----- nvinfo : EIATTR_CUDA_API_VERSION
	.align		4
        /*0000*/ 	.byte	0x04, 0x37
        /*0002*/ 	.short	(.L_1080 - .L_1079)
.L_1079:
        /*0004*/ 	.word	0x00000082


	//----- nvinfo : EIATTR_KPARAM_INFO
	.align		4
.L_1080:
        /*0008*/ 	.byte	0x04, 0x17
        /*000a*/ 	.short	(.L_1082 - .L_1081)
.L_1081:
        /*000c*/ 	.word	0x00000000
        /*0010*/ 	.short	0x0000
        /*0012*/ 	.short	0x0000
        /*0014*/ 	.byte	0x00, 0xf0, 0xa1, 0x03


	//----- nvinfo : EIATTR_SPARSE_MMA_MASK
	.align		4
.L_1082:
        /*0018*/ 	.byte	0x03, 0x50
        /*001a*/ 	.short	0x0000


	//----- nvinfo : EIATTR_MAXREG_COUNT
	.align		4
        /*001c*/ 	.byte	0x03, 0x1b
        /*001e*/ 	.short	0x00ff


	//----- nvinfo : EIATTR_ANNOTATIONS
	.align		4
        /*0020*/ 	.byte	0x04, 0x55
        /*0022*/ 	.short	(.L_1084 - .L_1083)


	//   ....[0]....
.L_1083:
        /* <DEDUP_REMOVED lines=28> */


	//----- nvinfo : EIATTR_MERCURY_ISA_VERSION
	.align		4
.L_1084:
        /*01d4*/ 	.byte	0x03, 0x5f
        /*01d6*/ 	.short	0x0101


	//----- nvinfo : EIATTR_COOP_GROUP_MASK_REGIDS
	.align		4
        /*01d8*/ 	.byte	0x04, 0x29
        /*01da*/ 	.short	(.L_1086 - .L_1085)


	//   ....[0]....
.L_1085:
        /*01dc*/ 	.word	0xffffffff


	//   ....[1]....
        /*01e0*/ 	.word	0xffffffff


	//   ....[2]....
        /*01e4*/ 	.word	0xffffffff


	//   ....[3]....
        /*01e8*/ 	.word	0xffffffff


	//   ....[4]....
        /*01ec*/ 	.word	0xffffffff


	//   ....[5]....
        /*01f0*/ 	.word	0xffffffff


	//   ....[6]....
        /*01f4*/ 	.word	0xffffffff


	//   ....[7]....
        /*01f8*/ 	.word	0xffffffff


	//   ....[8]....
        /*01fc*/ 	.word	0xffffffff


	//   ....[9]....
        /*0200*/ 	.word	0xffffffff


	//   ....[10]....
        /*0204*/ 	.word	0x05000044


	//   ....[11]....
        /*0208*/ 	.word	0x05000044


	//   ....[12]....
        /*020c*/ 	.word	0x05000044


	//   ....[13]....
        /*0210*/ 	.word	0x05000044


	//   ....[14]....
        /*0214*/ 	.word	0x05000044


	//   ....[15]....
        /*0218*/ 	.word	0x05000044


	//   ....[16]....
        /*021c*/ 	.word	0x05000044


	//   ....[17]....
        /*0220*/ 	.word	0x05000044


	//   ....[18]....
        /*0224*/ 	.word	0x05000044


	//   ....[19]....
        /*0228*/ 	.word	0x05000044


	//----- nvinfo : EIATTR_COOP_GROUP_INSTR_OFFSETS
	.align		4
.L_1086:
        /*022c*/ 	.byte	0x04, 0x28
        /*022e*/ 	.short	(.L_1088 - .L_1087)


	//   ....[0]....
.L_1087:
        /*0230*/ 	.word	0x000068e0


	//   ....[1]....
        /*0234*/ 	.word	0x00006950


	//   ....[2]....
        /*0238*/ 	.word	0x00006970


	//   ....[3]....
        /*023c*/ 	.word	0x00006990


	//   ....[4]....
        /*0240*/ 	.word	0x000069b0


	//   ....[5]....
        /*0244*/ 	.word	0x00007200


	//   ....[6]....
        /*0248*/ 	.word	0x00007220


	//   ....[7]....
        /*024c*/ 	.word	0x00007240


	//   ....[8]....
        /*0250*/ 	.word	0x00007260


	//   ....[9]....
        /*0254*/ 	.word	0x00007280


	//   ....[10]....
        /*0258*/ 	.word	0x000086d0


	//   ....[11]....
        /*025c*/ 	.word	0x00008780


	//   ....[12]....
        /*0260*/ 	.word	0x00008810


	//   ....[13]....
        /*0264*/ 	.word	0x00008880


	//   ....[14]....
        /*0268*/ 	.word	0x000088f0


	//   ....[15]....
        /*026c*/ 	.word	0x000091b0


	//   ....[16]....
        /*0270*/ 	.word	0x00009220


	//   ....[17]....
        /*0274*/ 	.word	0x00009290


	//   ....[18]....
        /*0278*/ 	.word	0x00009300


	//   ....[19]....
        /*027c*/ 	.word	0x00009370


	//----- nvinfo : EIATTR_EXIT_INSTR_OFFSETS
	.align		4
.L_1088:
        /*0280*/ 	.byte	0x04, 0x1c
        /*0282*/ 	.short	(.L_1090 - .L_1089)


	//   ....[0]....
.L_1089:
        /*0284*/ 	.word	0x00000fd0


	//   ....[1]....
        /*0288*/ 	.word	0x00008660


	//----- nvinfo : EIATTR_MAX_THREADS
	.align		4
.L_1090:
        /*028c*/ 	.byte	0x04, 0x05
        /*028e*/ 	.short	(.L_1092 - .L_1091)
.L_1091:
        /*0290*/ 	.word	0x00000080
        /*0294*/ 	.word	0x00000001
        /*0298*/ 	.word	0x00000001


	//----- nvinfo : EIATTR_CRS_STACK_SIZE
	.align		4
.L_1092:
        /*029c*/ 	.byte	0x04, 0x1e
        /*029e*/ 	.short	(.L_1094 - .L_1093)
.L_1093:
        /*02a0*/ 	.word	0x00000000


	//----- nvinfo : EIATTR_CBANK_PARAM_SIZE
	.align		4
.L_1094:
        /*02a4*/ 	.byte	0x03, 0x19
        /*02a6*/ 	.short	0x00e8


	//----- nvinfo : EIATTR_PARAM_CBANK
	.align		4
        /*02a8*/ 	.byte	0x04, 0x0a
        /*02aa*/ 	.short	(.L_1096 - .L_1095)
	.align		4
.L_1095:
        /*02ac*/ 	.word	index@(.nv.constant0._ZN10layer_norm13ln_fwd_kernelINS_13Kernel_traitsI13__nv_bfloat16S2_S2_S2_fjLj2048ELj1ELj4ELj1ELj16ENS_18Kernel_traits_baseILj2048ES2_S2_S2_S2_fjLj128EEEEELb0ELb1ELb1ELb0EEEvNS_9FwdParamsE)
        /*02b0*/ 	.short	0x0210
        /*02b2*/ 	.short	0x00e8


	//----- nvinfo : EIATTR_SW_WAR
	.align		4
.L_1096:
        /*02b4*/ 	.byte	0x04, 0x36
        /*02b6*/ 	.short	(.L_1098 - .L_1097)
.L_1097:
        /*02b8*/ 	.word	0x00000008
.L_1098:


//--------------------- .nv.info._ZN10layer_norm13ln_fwd_kernelINS_13Kernel_traitsI13__nv_bfloat16S2_S2_S2_fjLj2048ELj1ELj4ELj1ELj16ENS_18Kernel_traits_baseILj2048ES2_S2_S2_S2_fjLj128EEEEELb0ELb1ELb1ELb1EEEvNS_9FwdParamsE --------------------------
	.section	.nv.info._ZN10layer_norm13ln_fwd_kernelINS_13Kernel_traitsI13__nv_bfloat16S2_S2_S2_fjLj2048ELj1ELj4ELj1ELj16ENS_18Kernel_traits_baseILj2048ES2_S2_S2_S2_fjLj128EEEEELb0ELb1ELb1ELb1EEEvNS_9FwdParamsE,"",@"SHT_CUDA_INFO"
	.sectionflags	@""
	.align	4


	//----- nvinfo : EIATTR_CUDA_API_VERSION
	.align		4
        /*0000*/ 	.byte	0x04, 0x37
        /*0002*/ 	.short	(.L_1100 - .L_1099)
.L_1099:
        /*0004*/ 	.word	0x00000082


	//----- nvinfo : EIATTR_KPARAM_INFO
	.align		4
.L_1100:
        /*0008*/ 	.byte	0x04, 0x17
        /*000a*/ 	.short	(.L_1102 - .L_1101)
.L_1101:
        /*000c*/ 	.word	0x00000000
        /*0010*/ 	.short	0x0000
        /*0012*/ 	.short	0x0000
        /*0014*/ 	.byte	0x00, 0xf0, 0xa1, 0x03


	//----- nvinfo : EIATTR_SPARSE_MMA_MASK
	.align		4
.L_1102:
        /*0018*/ 	.byte	0x03, 0x50
        /*001a*/ 	.short	0x0000


	//----- nvinfo : EIATTR_MAXREG_COUNT
	.align		4
        /*001c*/ 	.byte	0x03, 0x1b
        /*001e*/ 	.short	0x00ff


	//----- nvinfo : EIATTR_MERCURY_ISA_VERSION
	.align		4
        /*0020*/ 	.byte	0x03, 0x5f
        /*0022*/ 	.short	0x0101


	//----- nvinfo : EIATTR_COOP_GROUP_MASK_REGIDS
	.align		4
        /*0024*/ 	.byte	0x04, 0x29
        /*0026*/ 	.short	(.L_1104 - .L_1103)


	//   ....[0]....
.L_1103:
        /*0028*/ 	.word	0xffffffff


	//   ....[1]....
        /*002c*/ 	.word	0xffffffff


	//   ....[2]....
        /*0030*/ 	.word	0xffffffff


	//   ....[3]....
        /*0034*/ 	.word	0xffffffff


	//   ....[4]....
        /*0038*/ 	.word	0xffffffff


	//   ....[5]....
        /*003c*/ 	.word	0xffffffff


	//   ....[6]....
        /*0040*/ 	.word	0xffffffff


	//   ....[7]....
        /*0044*/ 	.word	0xffffffff


	//   ....[8]....
        /*0048*/ 	.word	0xffffffff


	//   ....[9]....
        /*004c*/ 	.word	0xffffffff


	//   ....[10]....
        /*0050*/ 	.word	0x050000e1


	//   ....[11]....
        /*0054*/ 	.word	0x050000e1


	//   ....[12]....
        /*0058*/ 	.word	0x050000e1


	//   ....[13]....
        /*005c*/ 	.word	0x050000e1


	//   ....[14]....
        /*0060*/ 	.word	0x050000e1


	//   ....[15]....
        /*0064*/ 	.word	0x050000e1


	//   ....[16]....
        /*0068*/ 	.word	0x050000e1


	//   ....[17]....
        /*006c*/ 	.word	0x050000e1


	//   ....[18]....
        /*0070*/ 	.word	0x050000e1


	//   ....[19]....
        /*0074*/ 	.word	0x050000e1


	//----- nvinfo : EIATTR_COOP_GROUP_INSTR_OFFSETS
	.align		4
.L_1104:
        /*0078*/ 	.byte	0x04, 0x28
        /*007a*/ 	.short	(.L_1106 - .L_1105)


	//   ....[0]....
.L_1105:
        /*007c*/ 	.word	0x00005350


	//   ....[1]....
        /*0080*/ 	.word	0x00005380


	//   ....[2]....
        /*0084*/ 	.word	0x000053a0


	//   ....[3]....
        /*0088*/ 	.word	0x000053c0


	//   ....[4]....
        /*008c*/ 	.word	0x000053e0


	//   ....[5]....
        /*0090*/ 	.word	0x00005c10


	//   ....[6]....
        /*0094*/ 	.word	0x00005c30


	//   ....[7]....
        /*0098*/ 	.word	0x00005c50


	//   ....[8]....
        /*009c*/ 	.word	0x00005c70


	//   ....[9]....
        /*00a0*/ 	.word	0x00005c90


	//   ....[10]....
        /*00a4*/ 	.word	0x000073c0


	//   ....[11]....
        /*00a8*/ 	.word	0x00007470


	//   ....[12]....
        /*00ac*/ 	.word	0x000074e0


	//   ....[13]....
        /*00b0*/ 	.word	0x00007550


	//   ....[14]....
        /*00b4*/ 	.word	0x000075c0


	//   ....[15]....
        /*00b8*/ 	.word	0x00007e40


	//   ....[16]....
        /*00bc*/ 	.word	0x00007eb0


	//   ....[17]....
        /*00c0*/ 	.word	0x00007f20


	//   ....[18]....
        /*00c4*/ 	.word	0x00007f90


	//   ....[19]....
        /*00c8*/ 	.word	0x00008000


	//----- nvinfo : EIATTR_EXIT_INSTR_OFFSETS
	.align		4
.L_1106:
        /*00cc*/ 	.byte	0x04, 0x1c
        /*00ce*/ 	.short	(.L_1108 - .L_1107)


	//   ....[0]....
.L_1107:
        /*00d0*/ 	.word	0x000001e0


	//   ....[1]....
        /*00d4*/ 	.word	0x00007350


	//----- nvinfo : EIATTR_MAX_THREADS
	.align		4
.L_1108:
        /*00d8*/ 	.byte	0x04, 0x05
        /*00da*/ 	.short	(.L_1110 - .L_1109)
.L_1109:
        /*00dc*/ 	.word	0x00000080
        /*00e0*/ 	.word	0x00000001
        /*00e4*/ 	.word	0x00000001


	//----- nvinfo : EIATTR_CRS_STACK_SIZE
	.align		4
.L_1110:
        /*00e8*/ 	.byte	0x04, 0x1e
        /*00ea*/ 	.short	(.L_1112 - .L_1111)
.L_1111:
        /*00ec*/ 	.word	0x00000000


	//----- nvinfo : EIATTR_CBANK_PARAM_SIZE
	.align		4
.L_1112:
        /*00f0*/ 	.byte	0x03, 0x19
        /*00f2*/ 	.short	0x00e8


	//----- nvinfo : EIATTR_PARAM_CBANK
	.align		4
        /*00f4*/ 	.byte	0x04, 0x0a
        /*00f6*/ 	.short	(.L_1114 - .L_1113)
	.align		4
.L_1113:
        /*00f8*/ 	.word	index@(.nv.constant0._ZN10layer_norm13ln_fwd_kernelINS_13Kernel_traitsI13__nv_bfloat16S2_S2_S2_fjLj2048ELj1ELj4ELj1ELj16ENS_18Kernel_traits_baseILj2048ES2_S2_S2_S2_fjLj128EEEEELb0ELb1ELb1ELb1EEEvNS_9FwdParamsE)
        /*00fc*/ 	.short	0x0210
        /*00fe*/ 	.short	0x00e8


	//----- nvinfo : EIATTR_SW_WAR
	.align		4
.L_1114:
        /*0100*/ 	.byte	0x04, 0x36
        /*0102*/ 	.short	(.L_1116 - .L_1115)
.L_1115:
        /*0104*/ 	.word	0x00000008
.L_1116:


//--------------------- .nv.info._ZN10layer_norm13ln_fwd_kernelINS_13Kernel_traitsI13__nv_bfloat16S2_S2_S2_fjLj2048ELj1ELj4ELj1ELj16ENS_18Kernel_traits_baseILj2048ES2_S2_S2_S2_fjLj128EEEEELb1ELb0ELb0ELb0EEEvNS_9FwdParamsE --------------------------
	.section	.nv.info._ZN10layer_norm13ln_fwd_kernelINS_13Kernel_traitsI13__nv_bfloat16S2_S2_S2_fjLj2048ELj1ELj4ELj1ELj16ENS_18Kernel_traits_baseILj2048ES2_S2_S2_S2_fjLj128EEEEELb1ELb0ELb0ELb0EEEvNS_9FwdParamsE,"",@"SHT_CUDA_INFO"
	.sectionflags	@""
	.align	4


	//----- nvinfo : EIATTR_CUDA_API_VERSION
	.align		4
        /*0000*/ 	.byte	0x04, 0x37
        /*0002*/ 	.short	(.L_1118 - .L_1117)
.L_1117:
        /*0004*/ 	.word	0x00000082


	//----- nvinfo : EIATTR_KPARAM_INFO
	.align		4
.L_1118:
        /*0008*/ 	.byte	0x04, 0x17
        /*000a*/ 	.short	(.L_1120 - .L_1119)
.L_1119:
        /*000c*/ 	.word	0x00000000
        /*0010*/ 	.short	0x0000
        /*0012*/ 	.short	0x0000
        /*0014*/ 	.byte	0x00, 0xf0, 0xa1, 0x03


	//----- nvinfo : EIATTR_SPARSE_MMA_MASK
	.align		4
.L_1120:
        /*0018*/ 	.byte	0x03, 0x50
        /*001a*/ 	.short	0x0000


	//----- nvinfo : EIATTR_MAXREG_COUNT
	.align		4
        /*001c*/ 	.byte	0x03, 0x1b
        /*001e*/ 	.short	0x00ff


	//----- nvinfo : EIATTR_MERCURY_ISA_VERSION
	.align		4
        /*0020*/ 	.byte	0x03, 0x5f
        /*0022*/ 	.short	0x0101


	//----- nvinfo : EIATTR_COOP_GROUP_MASK_REGIDS
	.align		4
        /*0024*/ 	.byte	0x04, 0x29
        /*0026*/ 	.short	(.L_1122 - .L_1121)


	//   ....[0]....
.L_1121:
        /*0028*/ 	.word	0xffffffff


	//   ....[1]....
        /*002c*/ 	.word	0xffffffff


	//   ....[2]....
        /*0030*/ 	.word	0xffffffff


	//   ....[3]....
        /*0034*/ 	.word	0xffffffff


	//   ....[4]....
        /*0038*/ 	.word	0xffffffff


	//   ....[5]....
        /*003c*/ 	.word	0xffffffff


	//   ....[6]....
        /*0040*/ 	.word	0xffffffff


	//   ....[7]....
        /*0044*/ 	.word	0xffffffff


	//   ....[8]....
        /*0048*/ 	.word	0xffffffff


	//   ....[9]....
        /*004c*/ 	.word	0xffffffff


	//   ....[10]....
        /*0050*/ 	.word	0x050000dc


	//   ....[11]....
        /*0054*/ 	.word	0x050000dc


	//   ....[12]....
        /*0058*/ 	.word	0x050000dc


	//   ....[13]....
        /*005c*/ 	.word	0x050000dc


	//   ....[14]....
        /*0060*/ 	.word	0x050000dc


	//   ....[15]....
        /*0064*/ 	.word	0x050000dc


	//   ....[16]....
        /*0068*/ 	.word	0x050000dc


	//   ....[17]....
        /*006c*/ 	.word	0x050000dc


	//   ....[18]....
        /*0070*/ 	.word	0x050000dc


	//   ....[19]....
        /*0074*/ 	.word	0x050000dc


	//----- nvinfo : EIATTR_COOP_GROUP_INSTR_OFFSETS
	.align		4
.L_1122:
        /*0078*/ 	.byte	0x04, 0x28
        /*007a*/ 	.short	(.L_1124 - .L_1123)


	//   ....[0]....
.L_1123:
        /*007c*/ 	.word	0x000192c0


	//   ....[1]....
        /*0080*/ 	.word	0x00019320


	//   ....[2]....
        /*0084*/ 	.word	0x00019340


	//   ....[3]....
        /*0088*/ 	.word	0x00019360


	//   ....[4]....
        /*008c*/ 	.word	0x00019380


	//   ....[5]....
        /*0090*/ 	.word	0x00019be0


	//   ....[6]....
        /*0094*/ 	.word	0x00019c00


	//   ....[7]....
        /*0098*/ 	.word	0x00019c20


	//   ....[8]....
        /*009c*/ 	.word	0x00019c40


	//   ....[9]....
        /*00a0*/ 	.word	0x00019c60


	//   ....[10]....
        /*00a4*/ 	.word	0x0001b010


	//   ....[11]....
        /*00a8*/ 	.word	0x0001b0e0


	//   ....[12]....
        /*00ac*/ 	.word	0x0001b150


	//   ....[13]....
        /*00b0*/ 	.word	0x0001b1c0


	//   ....[14]....
        /*00b4*/ 	.word	0x0001b230


	//   ....[15]....
        /*00b8*/ 	.word	0x0001baf0


	//   ....[16]....
        /*00bc*/ 	.word	0x0001bb60


	//   ....[17]....
        /*00c0*/ 	.word	0x0001bbd0


	//   ....[18]....
        /*00c4*/ 	.word	0x0001bc40


	//   ....[19]....
        /*00c8*/ 	.word	0x0001bcb0


	//----- nvinfo : EIATTR_EXIT_INSTR_OFFSETS
	.align		4
.L_1124:
        /*00cc*/ 	.byte	0x04, 0x1c
        /*00ce*/ 	.short	(.L_1126 - .L_1125)


	//   ....[0]....
.L_1125:
        /*00d0*/ 	.word	0x00001030


	//   ....[1]....
        /*00d4*/ 	.word	0x0001afa0


	//----- nvinfo : EIATTR_MAX_THREADS
	.align		4
.L_1126:
        /*00d8*/ 	.byte	0x04, 0x05
        /*00da*/ 	.short	(.L_1128 - .L_1127)
.L_1127:
        /*00dc*/ 	.word	0x00000080
        /*00e0*/ 	.word	0x00000001
        /*00e4*/ 	.word	0x00000001


	//----- nvinfo : EIATTR_CRS_STACK_SIZE
	.align		4
.L_1128:
        /*00e8*/ 	.byte	0x04, 0x1e
        /*00ea*/ 	.short	(.L_1130 - .L_1129)
.L_1129:
        /*00ec*/ 	.word	0x00000000


	//----- nvinfo : EIATTR_CBANK_PARAM_SIZE
	.align		4
.L_1130:
        /*00f0*/ 	.byte	0x03, 0x19
        /*00f2*/ 	.short	0x00e8


	//----- nvinfo : EIATTR_PARAM_CBANK
	.align		4
        /*00f4*/ 	.byte	0x04, 0x0a
        /*00f6*/ 	.short	(.L_1132 - .L_1131)
	.align		4
.L_1131:
        /*00f8*/ 	.word	index@(.nv.constant0._ZN10layer_norm13ln_fwd_kernelINS_13Kernel_traitsI13__nv_bfloat16S2_S2_S2_fjLj2048ELj1ELj4ELj1ELj16ENS_18Kernel_traits_baseILj2048ES2_S2_S2_S2_fjLj128EEEEELb1ELb0ELb0ELb0EEEvNS_9FwdParamsE)
        /*00fc*/ 	.short	0x0210
        /*00fe*/ 	.short	0x00e8


	//----- nvinfo : EIATTR_SW_WAR
	.align		4
.L_1132:
        /*0100*/ 	.byte	0x04, 0x36
        /*0102*/ 	.short	(.L_1134 - .L_1133)
.L_1133:
        /*0104*/ 	.word	0x00000008
.L_1134:


//--------------------- .nv.info._ZN10layer_norm13ln_fwd_kernelINS_13Kernel_traitsI13__nv_bfloat16S2_S2_S2_fjLj2048ELj1ELj4ELj1ELj16ENS_18Kernel_traits_baseILj2048ES2_S2_S2_S2_fjLj128EEEEELb1ELb0ELb0ELb1EEEvNS_9FwdParamsE --------------------------
	.section	.nv.info._ZN10layer_norm13ln_fwd_kernelINS_13Kernel_traitsI13__nv_bfloat16S2_S2_S2_fjLj2048ELj1ELj4ELj1ELj16ENS_18Kernel_traits_baseILj2048ES2_S2_S2_S2_fjLj128EEEEELb1ELb0ELb0ELb1EEEvNS_9FwdParamsE,"",@"SHT_CUDA_INFO"
	.sectionflags	@""
	.align	4


	//----- nvinfo : EIATTR_CUDA_API_VERSION
	.align		4
        /*0000*/ 	.byte	0x04, 0x37
        /*0002*/ 	.short	(.L_1136 - .L_1135)
.L_1135:
        /*0004*/ 	.word	0x00000082


	//----- nvinfo : EIATTR_KPARAM_INFO
	.align		4
.L_1136:
        /*0008*/ 	.byte	0x04, 0x17
        /*000a*/ 	.short	(.L_1138 - .L_1137)
.L_1137:
        /*000c*/ 	.word	0x00000000
        /*0010*/ 	.short	0x0000
        /*0012*/ 	.short	0x0000
        /*0014*/ 	.byte	0x00, 0xf0, 0xa1, 0x03


	//----- nvinfo : EIATTR_SPARSE_MMA_MASK
	.align		4
.L_1138:
        /*0018*/ 	.byte	0x03, 0x50
        /*001a*/ 	.short	0x0000


	//----- nvinfo : EIATTR_MAXREG_COUNT
	.align		4
        /*001c*/ 	.byte	0x03, 0x1b
        /*001e*/ 	.short	0x00ff


	//----- nvinfo : EIATTR_MERCURY_ISA_VERSION
	.align		4
        /*0020*/ 	.byte	0x03, 0x5f
        /*0022*/ 	.short	0x0101


	//----- nvinfo : EIATTR_COOP_GROUP_MASK_REGIDS
	.align		4
        /*0024*/ 	.byte	0x04, 0x29
        /*0026*/ 	.short	(.L_1140 - .L_1139)


	//   ....[0]....
.L_1139:
        /*0028*/ 	.word	0xffffffff


	//   ....[1]....
        /*002c*/ 	.word	0xffffffff


	//   ....[2]....
        /*0030*/ 	.word	0xffffffff


	//   ....[3]....
        /*0034*/ 	.word	0xffffffff


	//   ....[4]....
        /*0038*/ 	.word	0xffffffff


	//   ....[5]....
        /*003c*/ 	.word	0xffffffff


	//   ....[6]....
        /*0040*/ 	.word	0xffffffff


	//   ....[7]....
        /*0044*/ 	.word	0xffffffff


	//   ....[8]....
        /*0048*/ 	.word	0xffffffff


	//   ....[9]....
        /*004c*/ 	.word	0xffffffff


	//   ....[10]....
        /*0050*/ 	.word	0x05000060


	//   ....[11]....
        /*0054*/ 	.word	0x05000060


	//   ....[12]....
        /*0058*/ 	.word	0x05000060


	//   ....[13]....
        /*005c*/ 	.word	0x05000060


	//   ....[14]....
        /*0060*/ 	.word	0x05000060


	//   ....[15]....
        /*0064*/ 	.word	0x05000060


	//   ....[16]....
        /*0068*/ 	.word	0x05000060


	//   ....[17]....
        /*006c*/ 	.word	0x05000060


	//   ....[18]....
        /*0070*/ 	.word	0x05000060


	//   ....[19]....
        /*0074*/ 	.word	0x05000060


	//----- nvinfo : EIATTR_COOP_GROUP_INSTR_OFFSETS
	.align		4
.L_1140:
        /*0078*/ 	.byte	0x04, 0x28
        /*007a*/ 	.short	(.L_1142 - .L_1141)


	//   ....[0]....
.L_1141:
        /*007c*/ 	.word	0x00017ad0


	//   ....[1]....
        /*0080*/ 	.word	0x00017af0


	//   ....[2]....
        /*0084*/ 	.word	0x00017b10


	//   ....[3]....
        /*0088*/ 	.word	0x00017b30


	//   ....[4]....
        /*008c*/ 	.word	0x00017b60


	//   ....[5]....
        /*0090*/ 	.word	0x00018390


	//   ....[6]....
        /*0094*/ 	.word	0x000183b0


	//   ....[7]....
        /*0098*/ 	.word	0x000183d0


	//   ....[8]....
        /*009c*/ 	.word	0x000183f0


	//   ....[9]....
        /*00a0*/ 	.word	0x00018410


	//   ....[10]....
        /*00a4*/ 	.word	0x00019ae0


	//   ....[11]....
        /*00a8*/ 	.word	0x00019b80


	//   ....[12]....
        /*00ac*/ 	.word	0x00019bf0


	//   ....[13]....
        /*00b0*/ 	.word	0x00019c60


	//   ....[14]....
        /*00b4*/ 	.word	0x00019ce0


	//   ....[15]....
        /*00b8*/ 	.word	0x0001a560


	//   ....[16]....
        /*00bc*/ 	.word	0x0001a5d0


	//   ....[17]....
        /*00c0*/ 	.word	0x0001a640


	//   ....[18]....
        /*00c4*/ 	.word	0x0001a6b0


	//   ....[19]....
        /*00c8*/ 	.word	0x0001a720


	//----- nvinfo : EIATTR_EXIT_INSTR_OFFSETS
	.align		4
.L_1142:
        /*00cc*/ 	.byte	0x04, 0x1c
        /*00ce*/ 	.short	(.L_1144 - .L_1143)


	//   ....[0]....
.L_1143:
        /*00d0*/ 	.word	0x00000270


	//   ....[1]....
        /*00d4*/ 	.word	0x00019a70


	//----- nvinfo : EIATTR_MAX_THREADS
	.align		4
.L_1144:
        /*00d8*/ 	.byte	0x04, 0x05
        /*00da*/ 	.short	(.L_1146 - .L_1145)
.L_1145:
        /*00dc*/ 	.word	0x00000080
        /*00e0*/ 	.word	0x00000001
        /*00e4*/ 	.word	0x00000001


	//----- nvinfo : EIATTR_CRS_STACK_SIZE
	.align		4
.L_1146:
        /*00e8*/ 	.byte	0x04, 0x1e
        /*00ea*/ 	.short	(.L_1148 - .L_1147)
.L_1147:
        /*00ec*/ 	.word	0x00000000


	//----- nvinfo : EIATTR_CBANK_PARAM_SIZE
	.align		4
.L_1148:
        /*00f0*/ 	.byte	0x03, 0x19
        /*00f2*/ 	.short	0x00e8


	//----- nvinfo : EIATTR_PARAM_CBANK
	.align		4
        /*00f4*/ 	.byte	0x04, 0x0a
        /*00f6*/ 	.short	(.L_1150 - .L_1149)
	.align		4
.L_1149:
        /*00f8*/ 	.word	index@(.nv.constant0._ZN10layer_norm13ln_fwd_kernelINS_13Kernel_traitsI13__nv_bfloat16S2_S2_S2_fjLj2048ELj1ELj4ELj1ELj16ENS_18Kernel_traits_baseILj2048ES2_S2_S2_S2_fjLj128EEEEELb1ELb0ELb0ELb1EEEvNS_9FwdParamsE)
        /*00fc*/ 	.short	0x0210
        /*00fe*/ 	.short	0x00e8


	//----- nvinfo : EIATTR_SW_WAR
	.align		4
.L_1150:
        /*0100*/ 	.byte	0x04, 0x36
        /*0102*/ 	.short	(.L_1152 - .L_1151)
.L_1151:
        /*0104*/ 	.word	0x00000008
.L_1152:


//--------------------- .nv.info._ZN10layer_norm13ln_fwd_kernelINS_13Kernel_traitsI13__nv_bfloat16S2_S2_S2_fjLj2048ELj1ELj4ELj1ELj16ENS_18Kernel_traits_baseILj2048ES2_S2_S2_S2_fjLj128EEEEELb1ELb0ELb1ELb0EEEvNS_9FwdParamsE --------------------------
	.section	.nv.info._ZN10layer_norm13ln_fwd_kernelINS_13Kernel_traitsI13__nv_bfloat16S2_S2_S2_fjLj2048ELj1ELj4ELj1ELj16ENS_18Kernel_traits_baseILj2048ES2_S2_S2_S2_fjLj128EEEEELb1ELb0ELb1ELb0EEEvNS_9FwdParamsE,"",@"SHT_CUDA_INFO"
	.sectionflags	@""
	.align	4


	//----- nvinfo : EIATTR_CUDA_API_VERSION
	.align		4
        /*0000*/ 	.byte	0x04, 0x37
        /*0002*/ 	.short	(.L_1154 - .L_1153)
.L_1153:
        /*0004*/ 	.word	0x00000082


	//----- nvinfo : EIATTR_KPARAM_INFO
	.align		4
.L_1154:
        /*0008*/ 	.byte	0x04, 0x17
        /*000a*/ 	.short	(.L_1156 - .L_1155)
.L_1155:
        /*000c*/ 	.word	0x00000000
        /*0010*/ 	.short	0x0000
        /*0012*/ 	.short	0x0000
        /*0014*/ 	.byte	0x00, 0xf0, 0xa1, 0x03


	//----- nvinfo : EIATTR_SPARSE_MMA_MASK
	.align		4
.L_1156:
        /*0018*/ 	.byte	0x03, 0x50
        /*001a*/ 	.short	0x0000


	//----- nvinfo : EIATTR_MAXREG_COUNT
	.align		4
        /*001c*/ 	.byte	0x03, 0x1b
        /*001e*/ 	.short	0x00ff


	//----- nvinfo : EIATTR_MERCURY_ISA_VERSION
	.align		4
        /*0020*/ 	.byte	0x03, 0x5f
        /*0022*/ 	.short	0x0101


	//----- nvinfo : EIATTR_COOP_GROUP_MASK_REGIDS
	.align		4
        /*0024*/ 	.byte	0x04, 0x29
        /*0026*/ 	.short	(.L_1158 - .L_1157)


	//   ....[0]....
.L_1157:
        /*0028*/ 	.word	0xffffffff


	//   ....[1]....
        /*002c*/ 	.word	0xffffffff


	//   ....[2]....
        /*0030*/ 	.word	0xffffffff


	//   ....[3]....
        /*0034*/ 	.word	0xffffffff


	//   ....[4]....
        /*0038*/ 	.word	0xffffffff


	//   ....[5]....
        /*003c*/ 	.word	0xffffffff


	//   ....[6]....
        /*0040*/ 	.word	0xffffffff


	//   ....[7]....
        /*0044*/ 	.word	0xffffffff


	//   ....[8]....
        /*0048*/ 	.word	0xffffffff


	//   ....[9]....
        /*004c*/ 	.word	0xffffffff


	//   ....[10]....
        /*0050*/ 	.word	0x050000eb


	//   ....[11]....
        /*0054*/ 	.word	0x050000eb


	//   ....[12]....
        /*0058*/ 	.word	0x050000eb


	//   ....[13]....
        /*005c*/ 	.word	0x050000eb


	//   ....[14]....
        /*0060*/ 	.word	0x050000eb


	//   ....[15]....
        /*0064*/ 	.word	0x050000eb


	//   ....[16]....
        /*0068*/ 	.word	0x050000eb


	//   ....[17]....
        /*006c*/ 	.word	0x050000eb


	//   ....[18]....
        /*0070*/ 	.word	0x050000eb


	//   ....[19]....
        /*0074*/ 	.word	0x050000eb


	//----- nvinfo : EIATTR_COOP_GROUP_INSTR_OFFSETS
	.align		4
.L_1158:
        /*0078*/ 	.byte	0x04, 0x28
        /*007a*/ 	.short	(.L_1160 - .L_1159)


	//   ....[0]....
.L_1159:
        /*007c*/ 	.word	0x0001be00


	//   ....[1]....
        /*0080*/ 	.word	0x0001be60


	//   ....[2]....
        /*0084*/ 	.word	0x0001be80


	//   ....[3]....
        /*0088*/ 	.word	0x0001bea0


	//   ....[4]....
        /*008c*/ 	.word	0x0001bec0


	//   ....[5]....
        /*0090*/ 	.word	0x0001c710


	//   ....[6]....
        /*0094*/ 	.word	0x0001c730


	//   ....[7]....
        /*0098*/ 	.word	0x0001c750


	//   ....[8]....
        /*009c*/ 	.word	0x0001c770


	//   ....[9]....
        /*00a0*/ 	.word	0x0001c790


	//   ....[10]....
        /*00a4*/ 	.word	0x0001dbe0


	//   ....[11]....
        /*00a8*/ 	.word	0x0001dcb0


	//   ....[12]....
        /*00ac*/ 	.word	0x0001dd20


	//   ....[13]....
        /*00b0*/ 	.word	0x0001dd90


	//   ....[14]....
        /*00b4*/ 	.word	0x0001de00


	//   ....[15]....
        /*00b8*/ 	.word	0x0001e6b0


	//   ....[16]....
        /*00bc*/ 	.word	0x0001e720


	//   ....[17]....
        /*00c0*/ 	.word	0x0001e790


	//   ....[18]....
        /*00c4*/ 	.word	0x0001e800


	//   ....[19]....
        /*00c8*/ 	.word	0x0001e870


	//----- nvinfo : EIATTR_EXIT_INSTR_OFFSETS
	.align		4
.L_1160:
        /*00cc*/ 	.byte	0x04, 0x1c
        /*00ce*/ 	.short	(.L_1162 - .L_1161)


	//   ....[0]....
.L_1161:
        /*00d0*/ 	.word	0x00001020


	//   ....[1]....
        /*00d4*/ 	.word	0x0001db70


	//----- nvinfo : EIATTR_MAX_THREADS
	.align		4
.L_1162:
        /*00d8*/ 	.byte	0x04, 0x05
        /*00da*/ 	.short	(.L_1164 - .L_1163)
.L_1163:
        /*00dc*/ 	.word	0x00000080
        /*00e0*/ 	.word	0x00000001
        /*00e4*/ 	.word	0x00000001


	//----- nvinfo : EIATTR_CRS_STACK_SIZE
	.align		4
.L_1164:
        /*00e8*/ 	.byte	0x04, 0x1e
        /*00ea*/ 	.short	(.L_1166 - .L_1165)
.L_1165:
        /*00ec*/ 	.word	0x00000000


	//----- nvinfo : EIATTR_CBANK_PARAM_SIZE
	.align		4
.L_1166:
        /*00f0*/ 	.byte	0x03, 0x19
        /*00f2*/ 	.short	0x00e8


	//----- nvinfo : EIATTR_PARAM_CBANK
	.align		4
        /*00f4*/ 	.byte	0x04, 0x0a
        /*00f6*/ 	.short	(.L_1168 - .L_1167)
	.align		4
.L_1167:
        /*00f8*/ 	.word	index@(.nv.constant0._ZN10layer_norm13ln_fwd_kernelINS_13Kernel_traitsI13__nv_bfloat16S2_S2_S2_fjLj2048ELj1ELj4ELj1ELj16ENS_18Kernel_traits_baseILj2048ES2_S2_S2_S2_fjLj128EEEEELb1ELb0ELb1ELb0EEEvNS_9FwdParamsE)
        /*00fc*/ 	.short	0x0210
        /*00fe*/ 	.short	0x00e8


	//----- nvinfo : EIATTR_SW_WAR
	.align		4
.L_1168:
        /*0100*/ 	.byte	0x04, 0x36
        /*0102*/ 	.short	(.L_1170 - .L_1169)
.L_1169:
        /*0104*/ 	.word	0x00000008
.L_1170:


//--------------------- .nv.info._ZN10layer_norm13ln_fwd_kernelINS_13Kernel_traitsI13__nv_bfloat16S2_S2_S2_fjLj2048ELj1ELj4ELj1ELj16ENS_18Kernel_traits_baseILj2048ES2_S2_S2_S2_fjLj128EEEEELb1ELb0ELb1ELb1EEEvNS_9FwdParamsE --------------------------
	.section	.nv.info._ZN10layer_norm13ln_fwd_kernelINS_13Kernel_traitsI13__nv_bfloat16S2_S2_S2_fjLj2048ELj1ELj4ELj1ELj16ENS_18Kernel_traits_baseILj2048ES2_S2_S2_S2_fjLj128EEEEELb1ELb0ELb1ELb1EEEvNS_9FwdParamsE,"",@"SHT_CUDA_INFO"
	.sectionflags	@""
	.align	4


	//----- nvinfo : EIATTR_CUDA_API_VERSION
	.align		4
        /*0000*/ 	.byte	0x04, 0x37
        /*0002*/ 	.short	(.L_1172 - .L_1171)
.L_1171:
        /*0004*/ 	.word	0x00000082


	//----- nvinfo : EIATTR_KPARAM_INFO
	.align		4
.L_1172:
        /*0008*/ 	.byte	0x04, 0x17
        /*000a*/ 	.short	(.L_1174 - .L_1173)
.L_1173:
        /*000c*/ 	.word	0x00000000
        /*0010*/ 	.short	0x0000
        /*0012*/ 	.short	0x0000
        /*0014*/ 	.byte	0x00, 0xf0, 0xa1, 0x03


	//----- nvinfo : EIATTR_SPARSE_MMA_MASK
	.align		4
.L_1174:
        /*0018*/ 	.byte	0x03, 0x50
        /*001a*/ 	.short	0x0000


	//----- nvinfo : EIATTR_MAXREG_COUNT
	.align		4
        /*001c*/ 	.byte	0x03, 0x1b
        /*001e*/ 	.short	0x00ff


	//----- nvinfo : EIATTR_MERCURY_ISA_VERSION
	.align		4
        /*0020*/ 	.byte	0x03, 0x5f
        /*0022*/ 	.short	0x0101


	//----- nvinfo : EIATTR_COOP_GROUP_MASK_REGIDS
	.align		4
        /*0024*/ 	.byte	0x04, 0x29
        /*0026*/ 	.short	(.L_1176 - .L_1175)


	//   ....[0]....
.L_1175:
        /*0028*/ 	.word	0xffffffff


	//   ....[1]....
        /*002c*/ 	.word	0xffffffff


	//   ....[2]....
        /*0030*/ 	.word	0xffffffff


	//   ....[3]....
        /*0034*/ 	.word	0xffffffff


	//   ....[4]....
        /*0038*/ 	.word	0xffffffff


	//   ....[5]....
        /*003c*/ 	.word	0xffffffff


	//   ....[6]....
        /*0040*/ 	.word	0xffffffff


	//   ....[7]....
        /*0044*/ 	.word	0xffffffff


	//   ....[8]....
        /*0048*/ 	.word	0xffffffff


	//   ....[9]....
        /*004c*/ 	.word	0xffffffff


	//   ....[10]....
        /*0050*/ 	.word	0x050000dd


	//   ....[11]....
        /*0054*/ 	.word	0x050000dd


	//   ....[12]....
        /*0058*/ 	.word	0x050000dd


	//   ....[13]....
        /*005c*/ 	.word	0x050000dd


	//   ....[14]....
        /*0060*/ 	.word	0x050000dd


	//   ....[15]....
        /*0064*/ 	.word	0x050000dd


	//   ....[16]....
        /*0068*/ 	.word	0x050000dd


	//   ....[17]....
        /*006c*/ 	.word	0x050000dd


	//   ....[18]....
        /*0070*/ 	.word	0x050000dd


	//   ....[19]....
        /*0074*/ 	.word	0x050000dd


	//----- nvinfo : EIATTR_COOP_GROUP_INSTR_OFFSETS
	.align		4
.L_1176:
        /*0078*/ 	.byte	0x04, 0x28
        /*007a*/ 	.short	(.L_1178 - .L_1177)


	//   ....[0]....
.L_1177:
        /*007c*/ 	.word	0x0001a500


	//   ....[1]....
        /*0080*/ 	.word	0x0001a530


	//   ....[2]....
        /*0084*/ 	.word	0x0001a550


	//   ....[3]....
        /*0088*/ 	.word	0x0001a570


	//   ....[4]....
        /*008c*/ 	.word	0x0001a590


	//   ....[5]....
        /*0090*/ 	.word	0x0001adc0


	//   ....[6]....
        /*0094*/ 	.word	0x0001ade0


	//   ....[7]....
        /*0098*/ 	.word	0x0001ae00


	//   ....[8]....
        /*009c*/ 	.word	0x0001ae20


	//   ....[9]....
        /*00a0*/ 	.word	0x0001ae40


	//   ....[10]....
        /*00a4*/ 	.word	0x0001c600


	//   ....[11]....
        /*00a8*/ 	.word	0x0001c6b0


	//   ....[12]....
        /*00ac*/ 	.word	0x0001c720


	//   ....[13]....
        /*00b0*/ 	.word	0x0001c790


	//   ....[14]....
        /*00b4*/ 	.word	0x0001c800


	//   ....[15]....
        /*00b8*/ 	.word	0x0001d080


	//   ....[16]....
        /*00bc*/ 	.word	0x0001d0f0


	//   ....[17]....
        /*00c0*/ 	.word	0x0001d160


	//   ....[18]....
        /*00c4*/ 	.word	0x0001d1d0


	//   ....[19]....
        /*00c8*/ 	.word	0x0001d240


	//----- nvinfo : EIATTR_EXIT_INSTR_OFFSETS
	.align		4
.L_1178:
        /*00cc*/ 	.byte	0x04, 0x1c
        /*00ce*/ 	.short	(.L_1180 - .L_1179)


	//   ....[0]....
.L_1179:
        /*00d0*/ 	.word	0x00000270


	//   ....[1]....
        /*00d4*/ 	.word	0x0001c5a0


	//----- nvinfo : EIATTR_MAX_THREADS
	.align		4
.L_1180:
        /*00d8*/ 	.byte	0x04, 0x05
        /*00da*/ 	.short	(.L_1182 - .L_1181)
.L_1181:
        /*00dc*/ 	.word	0x00000080
        /*00e0*/ 	.word	0x00000001
        /*00e4*/ 	.word	0x00000001


	//----- nvinfo : EIATTR_CRS_STACK_SIZE
	.align		4
.L_1182:
        /*00e8*/ 	.byte	0x04, 0x1e
        /*00ea*/ 	.short	(.L_1184 - .L_1183)
.L_1183:
        /*00ec*/ 	.word	0x00000000


	//----- nvinfo : EIATTR_CBANK_PARAM_SIZE
	.align		4
.L_1184:
        /*00f0*/ 	.byte	0x03, 0x19
        /*00f2*/ 	.short	0x00e8


	//----- nvinfo : EIATTR_PARAM_CBANK
	.align		4
        /*00f4*/ 	.byte	0x04, 0x0a
        /*00f6*/ 	.short	(.L_1186 - .L_1185)
	.align		4
.L_1185:
        /*00f8*/ 	.word	index@(.nv.constant0._ZN10layer_norm13ln_fwd_kernelINS_13Kernel_traitsI13__nv_bfloat16S2_S2_S2_fjLj2048ELj1ELj4ELj1ELj16ENS_18Kernel_traits_baseILj2048ES2_S2_S2_S2_fjLj128EEEEELb1ELb0ELb1ELb1EEEvNS_9FwdParamsE)
        /*00fc*/ 	.short	0x0210
        /*00fe*/ 	.short	0x00e8


	//----- nvinfo : EIATTR_SW_WAR
	.align		4
.L_1186:
        /*0100*/ 	.byte	0x04, 0x36
        /*0102*/ 	.short	(.L_1188 - .L_1187)
.L_1187:
        /*0104*/ 	.word	0x00000008
.L_1188:


//--------------------- .nv.info._ZN10layer_norm13ln_fwd_kernelINS_13Kernel_traitsI13__nv_bfloat16S2_S2_S2_fjLj2048ELj1ELj4ELj1ELj16ENS_18Kernel_traits_baseILj2048ES2_S2_S2_S2_fjLj128EEEEELb1ELb1ELb0ELb0EEEvNS_9FwdParamsE --------------------------
	.section	.nv.info._ZN10layer_norm13ln_fwd_kernelINS_13Kernel_traitsI13__nv_bfloat16S2_S2_S2_fjLj2048ELj1ELj4ELj1ELj16ENS_18Kernel_traits_baseILj2048ES2_S2_S2_S2_fjLj128EEEEELb1ELb1ELb0ELb0EEEvNS_9FwdParamsE,"",@"SHT_CUDA_INFO"
	.sectionflags	@""
	.align	4


	//----- nvinfo : EIATTR_CUDA_API_VERSION
	.align		4
        /*0000*/ 	.byte	0x04, 0x37
        /*0002*/ 	.short	(.L_1190 - .L_1189)
.L_1189:
        /*0004*/ 	.word	0x00000082


	//----- nvinfo : EIATTR_KPARAM_INFO
	.align		4
.L_1190:
        /*0008*/ 	.byte	0x04, 0x17
        /*000a*/ 	.short	(.L_1192 - .L_1191)
.L_1191:
        /*000c*/ 	.word	0x00000000
        /*0010*/ 	.short	0x0000
        /*0012*/ 	.short	0x0000
        /*0014*/ 	.byte	0x00, 0xf0, 0xa1, 0x03


	//----- nvinfo : EIATTR_SPARSE_MMA_MASK
	.align		4
.L_1192:
        /*0018*/ 	.byte	0x03, 0x50
        /*001a*/ 	.short	0x0000


	//----- nvinfo : EIATTR_MAXREG_COUNT
	.align		4
        /*001c*/ 	.byte	0x03, 0x1b
        /*001e*/ 	.short	0x00ff


	//----- nvinfo : EIATTR_ANNOTATIONS
	.align		4
        /*0020*/ 	.byte	0x04, 0x55
        /*0022*/ 	.short	(.L_1194 - .L_1193)


	//   ....[0]....
.L_1193:
        /* <DEDUP_REMOVED lines=32> */


	//----- nvinfo : EIATTR_MERCURY_ISA_VERSION
	.align		4
.L_1194:
        /*0214*/ 	.byte	0x03, 0x5f
        /*0216*/ 	.short	0x0101


	//----- nvinfo : EIATTR_COOP_GROUP_MASK_REGIDS
	.align		4
        /*0218*/ 	.byte	0x04, 0x29
        /*021a*/ 	.short	(.L_1196 - .L_1195)


	//   ....[0]....
.L_1195:
        /*021c*/ 	.word	0xffffffff


	//   ....[1]....
        /*0220*/ 	.word	0xffffffff


	//   ....[2]....
        /*0224*/ 	.word	0xffffffff


	//   ....[3]....
        /*0228*/ 	.word	0xffffffff


	//   ....[4]....
        /*022c*/ 	.word	0xffffffff


	//   ....[5]....
        /*0230*/ 	.word	0xffffffff


	//   ....[6]....
        /*0234*/ 	.word	0xffffffff


	//   ....[7]....
        /*0238*/ 	.word	0xffffffff


	//   ....[8]....
        /*023c*/ 	.word	0xffffffff


	//   ....[9]....
        /*0240*/ 	.word	0xffffffff


	//   ....[10]....
        /*0244*/ 	.word	0x05000044


	//   ....[11]....
        /*0248*/ 	.word	0x05000044


	//   ....[12]....
        /*024c*/ 	.word	0x05000044


	//   ....[13]....
        /*0250*/ 	.word	0x05000044


	//   ....[14]....
        /*0254*/ 	.word	0x05000044


	//   ....[15]....
        /*0258*/ 	.word	0x05000044


	//   ....[16]....
        /*025c*/ 	.word	0x05000044


	//   ....[17]....
        /*0260*/ 	.word	0x05000044


	//   ....[18]....
        /*0264*/ 	.word	0x05000044


	//   ....[19]....
        /*0268*/ 	.word	0x05000044


	//----- nvinfo : EIATTR_COOP_GROUP_INSTR_OFFSETS
	.align		4
.L_1196:
        /*026c*/ 	.byte	0x04, 0x28
        /*026e*/ 	.short	(.L_1198 - .L_1197)


	//   ....[0]....
.L_1197:
        /*0270*/ 	.word	0x0001a350


	//   ....[1]....
        /*0274*/ 	.word	0x0001a3c0


	//   ....[2]....
        /*0278*/ 	.word	0x0001a3e0


	//   ....[3]....
        /*027c*/ 	.word	0x0001a400


	//   ....[4]....
        /*0280*/ 	.word	0x0001a420


	//   ....[5]....
        /*0284*/ 	.word	0x0001ac80


	//   ....[6]....
        /*0288*/ 	.word	0x0001aca0


	//   ....[7]....
        /*028c*/ 	.word	0x0001acc0


	//   ....[8]....
        /*0290*/ 	.word	0x0001ace0


	//   ....[9]....
        /*0294*/ 	.word	0x0001ad00


	//   ....[10]....
        /*0298*/ 	.word	0x0001c0b0


	//   ....[11]....
        /*029c*/ 	.word	0x0001c160


	//   ....[12]....
        /*02a0*/ 	.word	0x0001c1f0


	//   ....[13]....
        /*02a4*/ 	.word	0x0001c260


	//   ....[14]....
        /*02a8*/ 	.word	0x0001c2d0


	//   ....[15]....
        /*02ac*/ 	.word	0x0001cba0


	//   ....[16]....
        /*02b0*/ 	.word	0x0001cc10


	//   ....[17]....
        /*02b4*/ 	.word	0x0001cc80


	//   ....[18]....
        /*02b8*/ 	.word	0x0001ccf0


	//   ....[19]....
        /*02bc*/ 	.word	0x0001cd60


	//----- nvinfo : EIATTR_EXIT_INSTR_OFFSETS
	.align		4
.L_1198:
        /*02c0*/ 	.byte	0x04, 0x1c
        /*02c2*/ 	.short	(.L_1200 - .L_1199)


	//   ....[0]....
.L_1199:
        /*02c4*/ 	.word	0x00001480


	//   ....[1]....
        /*02c8*/ 	.word	0x0001c040


	//----- nvinfo : EIATTR_MAX_THREADS
	.align		4
.L_1200:
        /*02cc*/ 	.byte	0x04, 0x05
        /*02ce*/ 	.short	(.L_1202 - .L_1201)
.L_1201:
        /*02d0*/ 	.word	0x00000080
        /*02d4*/ 	.word	0x00000001
        /*02d8*/ 	.word	0x00000001


	//----- nvinfo : EIATTR_CRS_STACK_SIZE
	.align		4
.L_1202:
        /*02dc*/ 	.byte	0x04, 0x1e
        /*02de*/ 	.short	(.L_1204 - .L_1203)
.L_1203:
        /*02e0*/ 	.word	0x00000000


	//----- nvinfo : EIATTR_CBANK_PARAM_SIZE
	.align		4
.L_1204:
        /*02e4*/ 	.byte	0x03, 0x19
        /*02e6*/ 	.short	0x00e8


	//----- nvinfo : EIATTR_PARAM_CBANK
	.align		4
        /*02e8*/ 	.byte	0x04, 0x0a
        /*02ea*/ 	.short	(.L_1206 - .L_1205)
	.align		4
.L_1205:
        /*02ec*/ 	.word	index@(.nv.constant0._ZN10layer_norm13ln_fwd_kernelINS_13Kernel_traitsI13__nv_bfloat16S2_S2_S2_fjLj2048ELj1ELj4ELj1ELj16ENS_18Kernel_traits_baseILj2048ES2_S2_S2_S2_fjLj128EEEEELb1ELb1ELb0ELb0EEEvNS_9FwdParamsE)
        /*02f0*/ 	.short	0x0210
        /*02f2*/ 	.short	0x00e8


	//----- nvinfo : EIATTR_SW_WAR
	.align		4
.L_1206:
        /*02f4*/ 	.byte	0x04, 0x36
        /*02f6*/ 	.short	(.L_1208 - .L_1207)
.L_1207:
        /*02f8*/ 	.word	0x00000008
.L_1208:


//--------------------- .nv.info._ZN10layer_norm13ln_fwd_kernelINS_13Kernel_traitsI13__nv_bfloat16S2_S2_S2_fjLj2048ELj1ELj4ELj1ELj16ENS_18Kernel_traits_baseILj2048ES2_S2_S2_S2_fjLj128EEEEELb1ELb1ELb0ELb1EEEvNS_9FwdParamsE --------------------------
	.section	.nv.info._ZN10layer_norm13ln_fwd_kernelINS_13Kernel_traitsI13__nv_bfloat16S2_S2_S2_fjLj2048ELj1ELj4ELj1ELj16ENS_18Kernel_traits_baseILj2048ES2_S2_S2_S2_fjLj128EEEEELb1ELb1ELb0ELb1EEEvNS_9FwdParamsE,"",@"SHT_CUDA_INFO"
	.sectionflags	@""
	.align	4


	//----- nvinfo : EIATTR_CUDA_API_VERSION
	.align		4
        /*0000*/ 	.byte	0x04, 0x37
        /*0002*/ 	.short	(.L_1210 - .L_1209)
.L_1209:
        /*0004*/ 	.word	0x00000082


	//----- nvinfo : EIATTR_KPARAM_INFO
	.align		4
.L_1210:
        /*0008*/ 	.byte	0x04, 0x17
        /*000a*/ 	.short	(.L_1212 - .L_1211)
.L_1211:
        /*000c*/ 	.word	0x00000000
        /*0010*/ 	.short	0x0000
        /*0012*/ 	.short	0x0000
        /*0014*/ 	.byte	0x00, 0xf0, 0xa1, 0x03


	//----- nvinfo : EIATTR_SPARSE_MMA_MASK
	.align		4
.L_1212:
        /*0018*/ 	.byte	0x03, 0x50
        /*001a*/ 	.short	0x0000


	//----- nvinfo : EIATTR_MAXREG_COUNT
	.align		4
        /*001c*/ 	.byte	0x03, 0x1b
        /*001e*/ 	.short	0x00ff


	//----- nvinfo : EIATTR_MERCURY_ISA_VERSION
	.align		4
        /*0020*/ 	.byte	0x03, 0x5f
        /*0022*/ 	.short	0x0101


	//----- nvinfo : EIATTR_COOP_GROUP_MASK_REGIDS
	.align		4
        /*0024*/ 	.byte	0x04, 0x29
        /*0026*/ 	.short	(.L_1214 - .L_1213)


	//   ....[0]....
.L_1213:
        /*0028*/ 	.word	0xffffffff


	//   ....[1]....
        /*002c*/ 	.word	0xffffffff


	//   ....[2]....
        /*0030*/ 	.word	0xffffffff


	//   ....[3]....
        /*0034*/ 	.word	0xffffffff


	//   ....[4]....
        /*0038*/ 	.word	0xffffffff


	//   ....[5]....
        /*003c*/ 	.word	0xffffffff


	//   ....[6]....
        /*0040*/ 	.word	0xffffffff


	//   ....[7]....
        /*0044*/ 	.word	0xffffffff


	//   ....[8]....
        /*0048*/ 	.word	0xffffffff


	//   ....[9]....
        /*004c*/ 	.word	0xffffffff


	//   ....[10]....
        /*0050*/ 	.word	0x050000e5


	//   ....[11]....
        /*0054*/ 	.word	0x050000e5


	//   ....[12]....
        /*0058*/ 	.word	0x050000e5


	//   ....[13]....
        /*005c*/ 	.word	0x050000e5


	//   ....[14]....
        /*0060*/ 	.word	0x050000e5


	//   ....[15]....
        /*0064*/ 	.word	0x050000e5


	//   ....[16]....
        /*0068*/ 	.word	0x050000e5


	//   ....[17]....
        /*006c*/ 	.word	0x050000e5


	//   ....[18]....
        /*0070*/ 	.word	0x050000e5


	//   ....[19]....
        /*0074*/ 	.word	0x050000e5


	//----- nvinfo : EIATTR_COOP_GROUP_INSTR_OFFSETS
	.align		4
.L_1214:
        /*0078*/ 	.byte	0x04, 0x28
        /*007a*/ 	.short	(.L_1216 - .L_1215)


	//   ....[0]....
.L_1215:
        /*007c*/ 	.word	0x00018a90


	//   ....[1]....
        /*0080*/ 	.word	0x00018ab0


	//   ....[2]....
        /*0084*/ 	.word	0x00018ae0


	//   ....[3]....
        /*0088*/ 	.word	0x00018b00


	//   ....[4]....
        /*008c*/ 	.word	0x00018b20


	//   ....[5]....
        /*0090*/ 	.word	0x00019350


	//   ....[6]....
        /*0094*/ 	.word	0x00019370


	//   ....[7]....
        /*0098*/ 	.word	0x00019390


	//   ....[8]....
        /*009c*/ 	.word	0x000193b0


	//   ....[9]....
        /*00a0*/ 	.word	0x000193d0


	//   ....[10]....
        /*00a4*/ 	.word	0x0001aab0


	//   ....[11]....
        /*00a8*/ 	.word	0x0001ab50


	//   ....[12]....
        /*00ac*/ 	.word	0x0001abd0


	//   ....[13]....
        /*00b0*/ 	.word	0x0001ac40


	//   ....[14]....
        /*00b4*/ 	.word	0x0001acb0


	//   ....[15]....
        /*00b8*/ 	.word	0x0001b530


	//   ....[16]....
        /*00bc*/ 	.word	0x0001b5a0


	//   ....[17]....
        /*00c0*/ 	.word	0x0001b610


	//   ....[18]....
        /*00c4*/ 	.word	0x0001b680


	//   ....[19]....
        /*00c8*/ 	.word	0x0001b6f0


	//----- nvinfo : EIATTR_EXIT_INSTR_OFFSETS
	.align		4
.L_1216:
        /*00cc*/ 	.byte	0x04, 0x1c
        /*00ce*/ 	.short	(.L_1218 - .L_1217)


	//   ....[0]....
.L_1217:
        /*00d0*/ 	.word	0x00000610


	//   ....[1]....
        /*00d4*/ 	.word	0x0001aa40


	//----- nvinfo : EIATTR_MAX_THREADS
	.align		4
.L_1218:
        /*00d8*/ 	.byte	0x04, 0x05
        /*00da*/ 	.short	(.L_1220 - .L_1219)
.L_1219:
        /*00dc*/ 	.word	0x00000080
        /*00e0*/ 	.word	0x00000001
        /*00e4*/ 	.word	0x00000001


	//----- nvinfo : EIATTR_CRS_STACK_SIZE
	.align		4
.L_1220:
        /*00e8*/ 	.byte	0x04, 0x1e
        /*00ea*/ 	.short	(.L_1222 - .L_1221)
.L_1221:
        /*00ec*/ 	.word	0x00000000


	//----- nvinfo : EIATTR_CBANK_PARAM_SIZE
	.align		4
.L_1222:
        /*00f0*/ 	.byte	0x03, 0x19
        /*00f2*/ 	.short	0x00e8


	//----- nvinfo : EIATTR_PARAM_CBANK
	.align		4
        /*00f4*/ 	.byte	0x04, 0x0a
        /*00f6*/ 	.short	(.L_1224 - .L_1223)
	.align		4
.L_1223:
        /*00f8*/ 	.word	index@(.nv.constant0._ZN10layer_norm13ln_fwd_kernelINS_13Kernel_traitsI13__nv_bfloat16S2_S2_S2_fjLj2048ELj1ELj4ELj1ELj16ENS_18Kernel_traits_baseILj2048ES2_S2_S2_S2_fjLj128EEEEELb1ELb1ELb0ELb1EEEvNS_9FwdParamsE)
        /*00fc*/ 	.short	0x0210
        /*00fe*/ 	.short	0x00e8


	//----- nvinfo : EIATTR_SW_WAR
	.align		4
.L_1224:
        /*0100*/ 	.byte	0x04, 0x36
        /*0102*/ 	.short	(.L_1226 - .L_1225)
.L_1225:
        /*0104*/ 	.word	0x00000008
.L_1226:


//--------------------- .nv.info._ZN10layer_norm13ln_fwd_kernelINS_13Kernel_traitsI13__nv_bfloat16S2_S2_S2_fjLj2048ELj1ELj4ELj1ELj16ENS_18Kernel_traits_baseILj2048ES2_S2_S2_S2_fjLj128EEEEELb1ELb1ELb1ELb0EEEvNS_9FwdParamsE --------------------------
	.section	.nv.info._ZN10layer_norm13ln_fwd_kernelINS_13Kernel_traitsI13__nv_bfloat16S2_S2_S2_fjLj2048ELj1ELj4ELj1ELj16ENS_18Kernel_traits_baseILj2048ES2_S2_S2_S2_fjLj128EEEEELb1ELb1ELb1ELb0EEEvNS_9FwdParamsE,"",@"SHT_CUDA_INFO"
	.sectionflags	@""
	.align	4


	//----- nvinfo : EIATTR_CUDA_API_VERSION
	.align		4
        /*0000*/ 	.byte	0x04, 0x37
        /*0002*/ 	.short	(.L_1228 - .L_1227)
.L_1227:
        /*0004*/ 	.word	0x00000082


	//----- nvinfo : EIATTR_KPARAM_INFO
	.align		4
.L_1228:
        /*0008*/ 	.byte	0x04, 0x17
        /*000a*/ 	.short	(.L_1230 - .L_1229)
.L_1229:
        /*000c*/ 	.word	0x00000000
        /*0010*/ 	.short	0x0000
        /*0012*/ 	.short	0x0000
        /*0014*/ 	.byte	0x00, 0xf0, 0xa1, 0x03


	//----- nvinfo : EIATTR_SPARSE_MMA_MASK
	.align		4
.L_1230:
        /*0018*/ 	.byte	0x03, 0x50
        /*001a*/ 	.short	0x0000


	//----- nvinfo : EIATTR_MAXREG_COUNT
	.align		4
        /*001c*/ 	.byte	0x03, 0x1b
        /*001e*/ 	.short	0x00ff


	//----- nvinfo : EIATTR_ANNOTATIONS
	.align		4
        /*0020*/ 	.byte	0x04, 0x55
        /*0022*/ 	.short	(.L_1232 - .L_1231)


	//   ....[0]....
.L_1231:
        /* <DEDUP_REMOVED lines=46> */


	//----- nvinfo : EIATTR_MERCURY_ISA_VERSION
	.align		4
.L_1232:
        /*02f4*/ 	.byte	0x03, 0x5f
        /*02f6*/ 	.short	0x0101


	//----- nvinfo : EIATTR_COOP_GROUP_MASK_REGIDS
	.align		4
        /*02f8*/ 	.byte	0x04, 0x29
        /*02fa*/ 	.short	(.L_1234 - .L_1233)


	//   ....[0]....
.L_1233:
        /*02fc*/ 	.word	0xffffffff


	//   ....[1]....
        /*0300*/ 	.word	0xffffffff


	//   ....[2]....
        /*0304*/ 	.word	0xffffffff


	//   ....[3]....
        /*0308*/ 	.word	0xffffffff


	//   ....[4]....
        /*030c*/ 	.word	0xffffffff


	//   ....[5]....
        /*0310*/ 	.word	0xffffffff


	//   ....[6]....
        /*0314*/ 	.word	0xffffffff


	//   ....[7]....
        /*0318*/ 	.word	0xffffffff


	//   ....[8]....
        /*031c*/ 	.word	0xffffffff


	//   ....[9]....
        /*0320*/ 	.word	0xffffffff


	//   ....[10]....
        /*0324*/ 	.word	0x05000044


	//   ....[11]....
        /*0328*/ 	.word	0x05000044


	//   ....[12]....
        /*032c*/ 	.word	0x05000044


	//   ....[13]....
        /*0330*/ 	.word	0x05000044


	//   ....[14]....
        /*0334*/ 	.word	0x05000044


	//   ....[15]....
        /*0338*/ 	.word	0x05000044


	//   ....[16]....
        /*033c*/ 	.word	0x05000044


	//   ....[17]....
        /*0340*/ 	.word	0x05000044


	//   ....[18]....
        /*0344*/ 	.word	0x05000044


	//   ....[19]....
        /*0348*/ 	.word	0x05000044


	//----- nvinfo : EIATTR_COOP_GROUP_INSTR_OFFSETS
	.align		4
.L_1234:
        /*034c*/ 	.byte	0x04, 0x28
        /*034e*/ 	.short	(.L_1236 - .L_1235)


	//   ....[0]....
.L_1235:
        /*0350*/ 	.word	0x0001cf00


	//   ....[1]....
        /*0354*/ 	.word	0x0001cf70


	//   ....[2]....
        /*0358*/ 	.word	0x0001cf90


	//   ....[3]....
        /*035c*/ 	.word	0x0001cfb0


	//   ....[4]....
        /*0360*/ 	.word	0x0001cfd0


	//   ....[5]....
        /*0364*/ 	.word	0x0001d820


	//   ....[6]....
        /*0368*/ 	.word	0x0001d840


	//   ....[7]....
        /*036c*/ 	.word	0x0001d860


	//   ....[8]....
        /*0370*/ 	.word	0x0001d880


	//   ....[9]....
        /*0374*/ 	.word	0x0001d8a0


	//   ....[10]....
        /*0378*/ 	.word	0x0001edd0


	//   ....[11]....
        /*037c*/ 	.word	0x0001ee80


	//   ....[12]....
        /*0380*/ 	.word	0x0001ef10


	//   ....[13]....
        /*0384*/ 	.word	0x0001ef80


	//   ....[14]....
        /*0388*/ 	.word	0x0001eff0


	//   ....[15]....
        /*038c*/ 	.word	0x0001f8b0


	//   ....[16]....
        /*0390*/ 	.word	0x0001f920


	//   ....[17]....
        /*0394*/ 	.word	0x0001f990


	//   ....[18]....
        /*0398*/ 	.word	0x0001fa00


	//   ....[19]....
        /*039c*/ 	.word	0x0001fa70


	//----- nvinfo : EIATTR_EXIT_INSTR_OFFSETS
	.align		4
.L_1236:
        /*03a0*/ 	.byte	0x04, 0x1c
        /*03a2*/ 	.short	(.L_1238 - .L_1237)


	//   ....[0]....
.L_1237:
        /*03a4*/ 	.word	0x00001470


	//   ....[1]....
        /*03a8*/ 	.word	0x0001ed60


	//----- nvinfo : EIATTR_MAX_THREADS
	.align		4
.L_1238:
        /*03ac*/ 	.byte	0x04, 0x05
        /*03ae*/ 	.short	(.L_1240 - .L_1239)
.L_1239:
        /*03b0*/ 	.word	0x00000080
        /*03b4*/ 	.word	0x00000001
        /*03b8*/ 	.word	0x00000001


	//----- nvinfo : EIATTR_CRS_STACK_SIZE
	.align		4
.L_1240:
        /*03bc*/ 	.byte	0x04, 0x1e
        /*03be*/ 	.short	(.L_1242 - .L_1241)
.L_1241:
        /*03c0*/ 	.word	0x00000000


	//----- nvinfo : EIATTR_CBANK_PARAM_SIZE
	.align		4
.L_1242:
        /*03c4*/ 	.byte	0x03, 0x19
        /*03c6*/ 	.short	0x00e8


	//----- nvinfo : EIATTR_PARAM_CBANK
	.align		4
        /*03c8*/ 	.byte	0x04, 0x0a
        /*03ca*/ 	.short	(.L_1244 - .L_1243)
	.align		4
.L_1243:
        /*03cc*/ 	.word	index@(.nv.constant0._ZN10layer_norm13ln_fwd_kernelINS_13Kernel_traitsI13__nv_bfloat16S2_S2_S2_fjLj2048ELj1ELj4ELj1ELj16ENS_18Kernel_traits_baseILj2048ES2_S2_S2_S2_fjLj128EEEEELb1ELb1ELb1ELb0EEEvNS_9FwdParamsE)
        /*03d0*/ 	.short	0x0210
        /*03d2*/ 	.short	0x00e8


	//----- nvinfo : EIATTR_SW_WAR
	.align		4
.L_1244:
        /*03d4*/ 	.byte	0x04, 0x36
        /*03d6*/ 	.short	(.L_1246 - .L_1245)
.L_1245:
        /*03d8*/ 	.word	0x00000008
.L_1246:


//--------------------- .nv.info._ZN10layer_norm13ln_fwd_kernelINS_13Kernel_traitsI13__nv_bfloat16S2_S2_S2_fjLj2048ELj1ELj4ELj1ELj16ENS_18Kernel_traits_baseILj2048ES2_S2_S2_S2_fjLj128EEEEELb1ELb1ELb1ELb1EEEvNS_9FwdParamsE --------------------------
	.section	.nv.info._ZN10layer_norm13ln_fwd_kernelINS_13Kernel_traitsI13__nv_bfloat16S2_S2_S2_fjLj2048ELj1ELj4ELj1ELj16ENS_18Kernel_traits_baseILj2048ES2_S2_S2_S2_fjLj128EEEEELb1ELb1ELb1ELb1EEEvNS_9FwdParamsE,"",@"SHT_CUDA_INFO"
	.sectionflags	@""
	.align	4


	//----- nvinfo : EIATTR_CUDA_API_VERSION
	.align		4
        /*0000*/ 	.byte	0x04, 0x37
        /*0002*/ 	.short	(.L_1248 - .L_1247)
.L_1247:
        /*0004*/ 	.word	0x00000082


	//----- nvinfo : EIATTR_KPARAM_INFO
	.align		4
.L_1248:
        /*0008*/ 	.byte	0x04, 0x17
        /*000a*/ 	.short	(.L_1250 - .L_1249)
.L_1249:
        /*000c*/ 	.word	0x00000000
        /*0010*/ 	.short	0x0000
        /*0012*/ 	.short	0x0000
        /*0014*/ 	.byte	0x00, 0xf0, 0xa1, 0x03


	//----- nvinfo : EIATTR_SPARSE_MMA_MASK
	.align		4
.L_1250:
        /*0018*/ 	.byte	0x03, 0x50
        /*001a*/ 	.short	0x0000


	//----- nvinfo : EIATTR_MAXREG_COUNT
	.align		4
        /*001c*/ 	.byte	0x03, 0x1b
        /*001e*/ 	.short	0x00ff


	//----- nvinfo : EIATTR_MERCURY_ISA_VERSION
	.align		4
        /*0020*/ 	.byte	0x03, 0x5f
        /*0022*/ 	.short	0x0101


	//----- nvinfo : EIATTR_COOP_GROUP_MASK_REGIDS
	.align		4
        /*0024*/ 	.byte	0x04, 0x29
        /*0026*/ 	.short	(.L_1252 - .L_1251)


	//   ....[0]....
.L_1251:
        /*0028*/ 	.word	0xffffffff


	//   ....[1]....
        /*002c*/ 	.word	0xffffffff


	//   ....[2]....
        /*0030*/ 	.word	0xffffffff


	//   ....[3]....
        /*0034*/ 	.word	0xffffffff


	//   ....[4]....
        /*0038*/ 	.word	0xffffffff


	//   ....[5]....
        /*003c*/ 	.word	0xffffffff


	//   ....[6]....
        /*0040*/ 	.word	0xffffffff


	//   ....[7]....
        /*0044*/ 	.word	0xffffffff


	//   ....[8]....
        /*0048*/ 	.word	0xffffffff


	//   ....[9]....
        /*004c*/ 	.word	0xffffffff


	//   ....[10]....
        /*0050*/ 	.word	0x050000e7


	//   ....[11]....
        /*0054*/ 	.word	0x050000e7


	//   ....[12]....
        /*0058*/ 	.word	0x050000e7


	//   ....[13]....
        /*005c*/ 	.word	0x050000e7


	//   ....[14]....
        /*0060*/ 	.word	0x050000e7


	//   ....[15]....
        /*0064*/ 	.word	0x050000e7


	//   ....[16]....
        /*0068*/ 	.word	0x050000e7


	//   ....[17]....
        /*006c*/ 	.word	0x050000e7


	//   ....[18]....
        /*0070*/ 	.word	0x050000e7


	//   ....[19]....
        /*0074*/ 	.word	0x050000e7


	//----- nvinfo : EIATTR_COOP_GROUP_INSTR_OFFSETS
	.align		4
.L_1252:
        /*0078*/ 	.byte	0x04, 0x28
        /*007a*/ 	.short	(.L_1254 - .L_1253)


	//   ....[0]....
.L_1253:
        /*007c*/ 	.word	0x0001b3e0


	//   ....[1]....
        /*0080*/ 	.word	0x0001b410


	//   ....[2]....
        /*0084*/ 	.word	0x0001b430


	//   ....[3]....
        /*0088*/ 	.word	0x0001b450


	//   ....[4]....
        /*008c*/ 	.word	0x0001b470


	//   ....[5]....
        /*0090*/ 	.word	0x0001bca0


	//   ....[6]....
        /*0094*/ 	.word	0x0001bcc0


	//   ....[7]....
        /*0098*/ 	.word	0x0001bce0


	//   ....[8]....
        /*009c*/ 	.word	0x0001bd00


	//   ....[9]....
        /*00a0*/ 	.word	0x0001bd20


	//   ....[10]....
        /*00a4*/ 	.word	0x0001d500


	//   ....[11]....
        /*00a8*/ 	.word	0x0001d5b0


	//   ....[12]....
        /*00ac*/ 	.word	0x0001d620


	//   ....[13]....
        /*00b0*/ 	.word	0x0001d690


	//   ....[14]....
        /*00b4*/ 	.word	0x0001d700


	//   ....[15]....
        /*00b8*/ 	.word	0x0001df80


	//   ....[16]....
        /*00bc*/ 	.word	0x0001dff0


	//   ....[17]....
        /*00c0*/ 	.word	0x0001e060


	//   ....[18]....
        /*00c4*/ 	.word	0x0001e0d0


	//   ....[19]....
        /*00c8*/ 	.word	0x0001e140


	//----- nvinfo : EIATTR_EXIT_INSTR_OFFSETS
	.align		4
.L_1254:
        /*00cc*/ 	.byte	0x04, 0x1c
        /*00ce*/ 	.short	(.L_1256 - .L_1255)


	//   ....[0]....
.L_1255:
        /*00d0*/ 	.word	0x00000650


	//   ....[1]....
        /*00d4*/ 	.word	0x0001d490


	//----- nvinfo : EIATTR_MAX_THREADS
	.align		4
.L_1256:
        /*00d8*/ 	.byte	0x04, 0x05
        /*00da*/ 	.short	(.L_1258 - .L_1257)
.L_1257:
        /*00dc*/ 	.word	0x00000080
        /*00e0*/ 	.word	0x00000001
        /*00e4*/ 	.word	0x00000001


	//----- nvinfo : EIATTR_CRS_STACK_SIZE
	.align		4
.L_1258:
        /*00e8*/ 	.byte	0x04, 0x1e
        /*00ea*/ 	.short	(.L_1260 - .L_1259)
.L_1259:
        /*00ec*/ 	.word	0x00000000


	//----- nvinfo : EIATTR_CBANK_PARAM_SIZE
	.align		4
.L_1260:
        /*00f0*/ 	.byte	0x03, 0x19
        /*00f2*/ 	.short	0x00e8


	//----- nvinfo : EIATTR_PARAM_CBANK
	.align		4
        /*00f4*/ 	.byte	0x04, 0x0a
        /*00f6*/ 	.short	(.L_1262 - .L_1261)
	.align		4
.L_1261:
        /*00f8*/ 	.word	index@(.nv.constant0._ZN10layer_norm13ln_fwd_kernelINS_13Kernel_traitsI13__nv_bfloat16S2_S2_S2_fjLj2048ELj1ELj4ELj1ELj16ENS_18Kernel_traits_baseILj2048ES2_S2_S2_S2_fjLj128EEEEELb1ELb1ELb1ELb1EEEvNS_9FwdParamsE)
        /*00fc*/ 	.short	0x0210
        /*00fe*/ 	.short	0x00e8


	//----- nvinfo : EIATTR_SW_WAR
	.align		4
.L_1262:
        /*0100*/ 	.byte	0x04, 0x36
        /*0102*/ 	.short	(.L_1264 - .L_1263)
.L_1263:
        /*0104*/ 	.word	0x00000008
.L_1264:


//--------------------- .nv.info._ZN10layer_norm13ln_fwd_kernelINS_13Kernel_traitsI6__halfS2_S2_S2_fjLj2048ELj1ELj4ELj1ELj16ENS_18Kernel_traits_baseILj2048ES2_S2_S2_S2_fjLj128EEEEELb0ELb0ELb0ELb0EEEvNS_9FwdParamsE --------------------------
	.section	.nv.info._ZN10layer_norm13ln_fwd_kernelINS_13Kernel_traitsI6__halfS2_S2_S2_fjLj2048ELj1ELj4ELj1ELj16ENS_18Kernel_traits_baseILj2048ES2_S2_S2_S2_fjLj128EEEEELb0ELb0ELb0ELb0EEEvNS_9FwdParamsE,"",@"SHT_CUDA_INFO"
	.sectionflags	@""
	.align	4


	//----- nvinfo : EIATTR_CUDA_API_VERSION
	.align		4
        /*0000*/ 	.byte	0x04, 0x37
        /*0002*/ 	.short	(.L_1266 - .L_1265)
.L_1265:
        /*0004*/ 	.word	0x00000082


	//----- nvinfo : EIATTR_KPARAM_INFO
	.align		4
.L_1266:
        /*0008*/ 	.byte	0x04, 0x17
        /*000a*/ 	.short	(.L_1268 - .L_1267)
.L_1267:
        /*000c*/ 	.word	0x00000000
        /*0010*/ 	.short	0x0000
        /*0012*/ 	.short	0x0000
        /*0014*/ 	.byte	0x00, 0xf0, 0xa1, 0x03


	//----- nvinfo : EIATTR_SPARSE_MMA_MASK
	.align		4
.L_1268:
        /*0018*/ 	.byte	0x03, 0x50
        /*001a*/ 	.short	0x0000


	//----- nvinfo : EIATTR_MAXREG_COUNT
	.align		4
        /*001c*/ 	.byte	0x03, 0x1b
        /*001e*/ 	.short	0x00ff


	//----- nvinfo : EIATTR_MERCURY_ISA_VERSION
	.align		4
        /*0020*/ 	.byte	0x03, 0x5f
        /*0022*/ 	.short	0x0101


	//----- nvinfo : EIATTR_COOP_GROUP_MASK_REGIDS
	.align		4
        /*0024*/ 	.byte	0x04, 0x29
        /*0026*/ 	.short	(.L_1270 - .L_1269)


	//   ....[0]....
.L_1269:
        /*0028*/ 	.word	0xffffffff


	//   ....[1]....
        /*002c*/ 	.word	0xffffffff


	//   ....[2]....
        /*0030*/ 	.word	0xffffffff


	//   ....[3]....
        /*0034*/ 	.word	0xffffffff


	//   ....[4]....
        /*0038*/ 	.word	0xffffffff


	//   ....[5]....
        /*003c*/ 	.word	0xffffffff


	//   ....[6]....
        /*0040*/ 	.word	0xffffffff


	//   ....[7]....
        /*0044*/ 	.word	0xffffffff


	//   ....[8]....
        /*0048*/ 	.word	0xffffffff


	//   ....[9]....
        /*004c*/ 	.word	0xffffffff


	//   ....[10]....
        /*0050*/ 	.word	0x050000d6


	//   ....[11]....
        /*0054*/ 	.word	0x050000d6


	//   ....[12]....
        /*0058*/ 	.word	0x050000d6


	//   ....[13]....
        /*005c*/ 	.word	0x050000d6


	//   ....[14]....
        /*0060*/ 	.word	0x050000d6


	//   ....[15]....
        /*0064*/ 	.word	0x050000d6


	//   ....[16]....
        /*0068*/ 	.word	0x050000d6


	//   ....[17]....
        /*006c*/ 	.word	0x050000d6


	//   ....[18]....
        /*0070*/ 	.word	0x050000d6


	//   ....[19]....
        /*0074*/ 	.word	0x050000d6


	//----- nvinfo : EIATTR_COOP_GROUP_INSTR_OFFSETS
	.align		4
.L_1270:
        /*0078*/ 	.byte	0x04, 0x28
        /*007a*/ 	.short	(.L_1272 - .L_1271)


	//   ....[0]....
.L_1271:
        /*007c*/ 	.word	0x00004610


	//   ....[1]....
        /*0080*/ 	.word	0x00004640


	//   ....[2]....
        /*0084*/ 	.word	0x00004660


	//   ....[3]....
        /*0088*/ 	.word	0x00004680


	//   ....[4]....
        /*008c*/ 	.word	0x000046b0


	//   ....[5]....
        /*0090*/ 	.word	0x00004f30


	//   ....[6]....
        /*0094*/ 	.word	0x00004f50


	//   ....[7]....
        /*0098*/ 	.word	0x00004f70


	//   ....[8]....
        /*009c*/ 	.word	0x00004f90


	//   ....[9]....
        /*00a0*/ 	.word	0x00004fb0


	//   ....[10]....
        /*00a4*/ 	.word	0x00006330


	//   ....[11]....
        /*00a8*/ 	.word	0x000063d0


	//   ....[12]....
        /*00ac*/ 	.word	0x00006440


	//   ....[13]....
        /*00b0*/ 	.word	0x000064b0


	//   ....[14]....
        /*00b4*/ 	.word	0x00006530


	//   ....[15]....
        /*00b8*/ 	.word	0x00006e10


	//   ....[16]....
        /*00bc*/ 	.word	0x00006e80


	//   ....[17]....
        /*00c0*/ 	.word	0x00006ef0


	//   ....[18]....
        /*00c4*/ 	.word	0x00006f60


	//   ....[19]....
        /*00c8*/ 	.word	0x00006fd0


	//----- nvinfo : EIATTR_EXIT_INSTR_OFFSETS
	.align		4
.L_1272:
        /*00cc*/ 	.byte	0x04, 0x1c
        /*00ce*/ 	.short	(.L_1274 - .L_1273)


	//   ....[0]....
.L_1273:
        /*00d0*/ 	.word	0x000009f0


	//   ....[1]....
        /*00d4*/ 	.word	0x000062c0


	//----- nvinfo : EIATTR_MAX_THREADS
	.align		4
.L_1274:
        /*00d8*/ 	.byte	0x04, 0x05
        /*00da*/ 	.short	(.L_1276 - .L_1275)
.L_1275:
        /*00dc*/ 	.word	0x00000080
        /*00e0*/ 	.word	0x00000001
        /*00e4*/ 	.word	0x00000001


	//----- nvinfo : EIATTR_CRS_STACK_SIZE
	.align		4
.L_1276:
        /*00e8*/ 	.byte	0x04, 0x1e
        /*00ea*/ 	.short	(.L_1278 - .L_1277)
.L_1277:
        /*00ec*/ 	.word	0x00000000


	//----- nvinfo : EIATTR_CBANK_PARAM_SIZE
	.align		4
.L_1278:
        /*00f0*/ 	.byte	0x03, 0x19
        /*00f2*/ 	.short	0x00e8


	//----- nvinfo : EIATTR_PARAM_CBANK
	.align		4
        /*00f4*/ 	.byte	0x04, 0x0a
        /*00f6*/ 	.short	(.L_1280 - .L_1279)
	.align		4
.L_1279:
        /*00f8*/ 	.word	index@(.nv.constant0._ZN10layer_norm13ln_fwd_kernelINS_13Kernel_traitsI6__halfS2_S2_S2_fjLj2048ELj1ELj4ELj1ELj16ENS_18Kernel_traits_baseILj2048ES2_S2_S2_S2_fjLj128EEEEELb0ELb0ELb0ELb0EEEvNS_9FwdParamsE)
        /*00fc*/ 	.short	0x0210
        /*00fe*/ 	.short	0x00e8


	//----- nvinfo : EIATTR_SW_WAR
	.align		4
.L_1280:
        /*0100*/ 	.byte	0x04, 0x36
        /*0102*/ 	.short	(.L_1282 - .L_1281)
.L_1281:
        /*0104*/ 	.word	0x00000008
.L_1282:


//--------------------- .nv.info._ZN10layer_norm13ln_fwd_kernelINS_13Kernel_traitsI6__halfS2_S2_S2_fjLj2048ELj1ELj4ELj1ELj16ENS_18Kernel_traits_baseILj2048ES2_S2_S2_S2_fjLj128EEEEELb0ELb0ELb0ELb1EEEvNS_9FwdParamsE --------------------------
	.section	.nv.info._ZN10layer_norm13ln_fwd_kernelINS_13Kernel_traitsI6__halfS2_S2_S2_fjLj2048ELj1ELj4ELj1ELj16ENS_18Kernel_traits_baseILj2048ES2_S2_S2_S2_fjLj128EEEEELb0ELb0ELb0ELb1EEEvNS_9FwdParamsE,"",@"SHT_CUDA_INFO"
	.sectionflags	@""
	.align	4


	//----- nvinfo : EIATTR_CUDA_API_VERSION
	.align		4
        /*0000*/ 	.byte	0x04, 0x37
        /*0002*/ 	.short	(.L_1284 - .L_1283)
.L_1283:
        /*0004*/ 	.word	0x00000082


	//----- nvinfo : EIATTR_KPARAM_INFO
	.align		4
.L_1284:
        /*0008*/ 	.byte	0x04, 0x17
        /*000a*/ 	.short	(.L_1286 - .L_1285)
.L_1285:
        /*000c*/ 	.word	0x00000000
        /*0010*/ 	.short	0x0000
        /*0012*/ 	.short	0x0000
        /*0014*/ 	.byte	0x00, 0xf0, 0xa1, 0x03


	//----- nvinfo : EIATTR_SPARSE_MMA_MASK
	.align		4
.L_1286:
        /*0018*/ 	.byte	0x03, 0x50
        /*001a*/ 	.short	0x0000


	//----- nvinfo : EIATTR_MAXREG_COUNT
	.align		4
        /*001c*/ 	.byte	0x03, 0x1b
        /*001e*/ 	.short	0x00ff


	//----- nvinfo : EIATTR_MERCURY_ISA_VERSION
	.align		4
        /*0020*/ 	.byte	0x03, 0x5f
        /*0022*/ 	.short	0x0101


	//----- nvinfo : EIATTR_COOP_GROUP_MASK_REGIDS
	.align		4
        /*0024*/ 	.byte	0x04, 0x29
        /*0026*/ 	.short	(.L_1288 - .L_1287)


	//   ....[0]....
.L_1287:
        /*0028*/ 	.word	0xffffffff


	//   ....[1]....
        /*002c*/ 	.word	0xffffffff


	//   ....[2]....
        /*0030*/ 	.word	0xffffffff


	//   ....[3]....
        /*0034*/ 	.word	0xffffffff


	//   ....[4]....
        /*0038*/ 	.word	0xffffffff


	//   ....[5]....
        /*003c*/ 	.word	0xffffffff


	//   ....[6]....
        /*0040*/ 	.word	0xffffffff


	//   ....[7]....
        /*0044*/ 	.word	0xffffffff


	//   ....[8]....
        /*0048*/ 	.word	0xffffffff


	//   ....[9]....
        /*004c*/ 	.word	0xffffffff


	//   ....[10]....
        /*0050*/ 	.word	0x050000af


	//   ....[11]....
        /*0054*/ 	.word	0x050000af


	//   ....[12]....
        /*0058*/ 	.word	0x050000af


	//   ....[13]....
        /*005c*/ 	.word	0x050000af


	//   ....[14]....
        /*0060*/ 	.word	0x050000af


	//   ....[15]....
        /*0064*/ 	.word	0x050000af


	//   ....[16]....
        /*0068*/ 	.word	0x050000af


	//   ....[17]....
        /*006c*/ 	.word	0x050000af


	//   ....[18]....
        /*0070*/ 	.word	0x050000af


	//   ....[19]....
        /*0074*/ 	.word	0x050000af


	//----- nvinfo : EIATTR_COOP_GROUP_INSTR_OFFSETS
	.align		4
.L_1288:
        /*0078*/ 	.byte	0x04, 0x28
        /*007a*/ 	.short	(.L_1290 - .L_1289)


	//   ....[0]....
.L_1289:
        /*007c*/ 	.word	0x000035a0


	//   ....[1]....
        /*0080*/ 	.word	0x000035d0


	//   ....[2]....
        /*0084*/ 	.word	0x000035f0


	//   ....[3]....
        /*0088*/ 	.word	0x00003610


	//   ....[4]....
        /*008c*/ 	.word	0x00003630


	//   ....[5]....
        /*0090*/ 	.word	0x00003e60


	//   ....[6]....
        /*0094*/ 	.word	0x00003e80


	//   ....[7]....
        /*0098*/ 	.word	0x00003ea0


	//   ....[8]....
        /*009c*/ 	.word	0x00003ec0


	//   ....[9]....
        /*00a0*/ 	.word	0x00003ee0


	//   ....[10]....
        /*00a4*/ 	.word	0x00005390


	//   ....[11]....
        /*00a8*/ 	.word	0x00005440


	//   ....[12]....
        /*00ac*/ 	.word	0x000054b0


	//   ....[13]....
        /*00b0*/ 	.word	0x00005520


	//   ....[14]....
        /*00b4*/ 	.word	0x00005590


	//   ....[15]....
        /*00b8*/ 	.word	0x00005e10


	//   ....[16]....
        /*00bc*/ 	.word	0x00005e80


	//   ....[17]....
        /*00c0*/ 	.word	0x00005ef0


	//   ....[18]....
        /*00c4*/ 	.word	0x00005f60


	//   ....[19]....
        /*00c8*/ 	.word	0x00005fd0


	//----- nvinfo : EIATTR_EXIT_INSTR_OFFSETS
	.align		4
.L_1290:
        /*00cc*/ 	.byte	0x04, 0x1c
        /*00ce*/ 	.short	(.L_1292 - .L_1291)


	//   ....[0]....
.L_1291:
        /*00d0*/ 	.word	0x000001e0


	//   ....[1]....
        /*00d4*/ 	.word	0x00005320


	//----- nvinfo : EIATTR_MAX_THREADS
	.align		4
.L_1292:
        /*00d8*/ 	.byte	0x04, 0x05
        /*00da*/ 	.short	(.L_1294 - .L_1293)
.L_1293:
        /*00dc*/ 	.word	0x00000080
        /*00e0*/ 	.word	0x00000001
        /*00e4*/ 	.word	0x00000001


	//----- nvinfo : EIATTR_CRS_STACK_SIZE
	.align		4
.L_1294:
        /*00e8*/ 	.byte	0x04, 0x1e
        /*00ea*/ 	.short	(.L_1296 - .L_1295)
.L_1295:
        /*00ec*/ 	.word	0x00000000


	//----- nvinfo : EIATTR_CBANK_PARAM_SIZE
	.align		4
.L_1296:
        /*00f0*/ 	.byte	0x03, 0x19
        /*00f2*/ 	.short	0x00e8


	//----- nvinfo : EIATTR_PARAM_CBANK
	.align		4
        /*00f4*/ 	.byte	0x04, 0x0a
        /*00f6*/ 	.short	(.L_1298 - .L_1297)
	.align		4
.L_1297:
        /*00f8*/ 	.word	index@(.nv.constant0._ZN10layer_norm13ln_fwd_kernelINS_13Kernel_traitsI6__halfS2_S2_S2_fjLj2048ELj1ELj4ELj1ELj16ENS_18Kernel_traits_baseILj2048ES2_S2_S2_S2_fjLj128EEEEELb0ELb0ELb0ELb1EEEvNS_9FwdParamsE)
        /*00fc*/ 	.short	0x0210
        /*00fe*/ 	.short	0x00e8


	//----- nvinfo : EIATTR_SW_WAR
	.align		4
.L_1298:
        /*0100*/ 	.byte	0x04, 0x36
        /*0102*/ 	.short	(.L_1300 - .L_1299)
.L_1299:
        /*0104*/ 	.word	0x00000008
.L_1300:


//--------------------- .nv.info._ZN10layer_norm13ln_fwd_kernelINS_13Kernel_traitsI6__halfS2_S2_S2_fjLj2048ELj1ELj4ELj1ELj16ENS_18Kernel_traits_baseILj2048ES2_S2_S2_S2_fjLj128EEEEELb0ELb0ELb1ELb0EEEvNS_9FwdParamsE --------------------------
	.section	.nv.info._ZN10layer_norm13ln_fwd_kernelINS_13Kernel_traitsI6__halfS2_S2_S2_fjLj2048ELj1ELj4ELj1ELj16ENS_18Kernel_traits_baseILj2048ES2_S2_S2_S2_fjLj128EEEEELb0ELb0ELb1ELb0EEEvNS_9FwdParamsE,"",@"SHT_CUDA_INFO"
	.sectionflags	@""
	.align	4


	//----- nvinfo : EIATTR_CUDA_API_VERSION
	.align		4
        /*0000*/ 	.byte	0x04, 0x37
        /*0002*/ 	.short	(.L_1302 - .L_1301)
.L_1301:
        /*0004*/ 	.word	0x00000082


	//----- nvinfo : EIATTR_KPARAM_INFO
	.align		4
.L_1302:
        /*0008*/ 	.byte	0x04, 0x17
        /*000a*/ 	.short	(.L_1304 - .L_1303)
.L_1303:
        /*000c*/ 	.word	0x00000000
        /*0010*/ 	.short	0x0000
        /*0012*/ 	.short	0x0000
        /*0014*/ 	.byte	0x00, 0xf0, 0xa1, 0x03


	//----- nvinfo : EIATTR_SPARSE_MMA_MASK
	.align		4
.L_1304:
        /*0018*/ 	.byte	0x03, 0x50
        /*001a*/ 	.short	0x0000


	//----- nvinfo : EIATTR_MAXREG_COUNT
	.align		4
        /*001c*/ 	.byte	0x03, 0x1b
        /*001e*/ 	.short	0x00ff


	//----- nvinfo : EIATTR_MERCURY_ISA_VERSION
	.align		4
        /*0020*/ 	.byte	0x03, 0x5f
        /*0022*/ 	.short	0x0101


	//----- nvinfo : EIATTR_COOP_GROUP_MASK_REGIDS
	.align		4
        /*0024*/ 	.byte	0x04, 0x29
        /*0026*/ 	.short	(.L_1306 - .L_1305)


	//   ....[0]....
.L_1305:
        /*0028*/ 	.word	0xffffffff


	//   ....[1]....
        /*002c*/ 	.word	0xffffffff


	//   ....[2]....
        /*0030*/ 	.word	0xffffffff


	//   ....[3]....
        /*0034*/ 	.word	0xffffffff


	//   ....[4]....
        /*0038*/ 	.word	0xffffffff


	//   ....[5]....
        /*003c*/ 	.word	0xffffffff


	//   ....[6]....
        /*0040*/ 	.word	0xffffffff


	//   ....[7]....
        /*0044*/ 	.word	0xffffffff


	//   ....[8]....
        /*0048*/ 	.word	0xffffffff


	//   ....[9]....
        /*004c*/ 	.word	0xffffffff


	//   ....[10]....
        /*0050*/ 	.word	0x050000da


	//   ....[11]....
        /*0054*/ 	.word	0x050000da


	//   ....[12]....
        /*0058*/ 	.word	0x050000da


	//   ....[13]....
        /*005c*/ 	.word	0x050000da


	//   ....[14]....
        /*0060*/ 	.word	0x050000da


	//   ....[15]....
        /*0064*/ 	.word	0x050000da


	//   ....[16]....
        /*0068*/ 	.word	0x050000da


	//   ....[17]....
        /*006c*/ 	.word	0x050000da


	//   ....[18]....
        /*0070*/ 	.word	0x050000da


	//   ....[19]....
        /*0074*/ 	.word	0x050000da


	//----- nvinfo : EIATTR_COOP_GROUP_INSTR_OFFSETS
	.align		4
.L_1306:
        /*0078*/ 	.byte	0x04, 0x28
        /*007a*/ 	.short	(.L_1308 - .L_1307)


	//   ....[0]....
.L_1307:
        /*007c*/ 	.word	0x00004f60


	//   ....[1]....
        /*0080*/ 	.word	0x00004fb0


	//   ....[2]....
        /*0084*/ 	.word	0x00004fd0


	//   ....[3]....
        /*0088*/ 	.word	0x00004ff0


	//   ....[4]....
        /*008c*/ 	.word	0x00005020


	//   ....[5]....
        /*0090*/ 	.word	0x00005870


	//   ....[6]....
        /*0094*/ 	.word	0x00005890


	//   ....[7]....
        /*0098*/ 	.word	0x000058b0


	//   ....[8]....
        /*009c*/ 	.word	0x000058d0


	//   ....[9]....
        /*00a0*/ 	.word	0x000058f0


	//   ....[10]....
        /*00a4*/ 	.word	0x00006d20


	//   ....[11]....
        /*00a8*/ 	.word	0x00006de0


	//   ....[12]....
        /*00ac*/ 	.word	0x00006e50


	//   ....[13]....
        /*00b0*/ 	.word	0x00006ec0


	//   ....[14]....
        /*00b4*/ 	.word	0x00006f40


	//   ....[15]....
        /*00b8*/ 	.word	0x000077f0


	//   ....[16]....
        /*00bc*/ 	.word	0x00007860


	//   ....[17]....
        /*00c0*/ 	.word	0x000078d0


	//   ....[18]....
        /*00c4*/ 	.word	0x00007940


	//   ....[19]....
        /*00c8*/ 	.word	0x000079b0


	//----- nvinfo : EIATTR_EXIT_INSTR_OFFSETS
	.align		4
.L_1308:
        /*00cc*/ 	.byte	0x04, 0x1c
        /*00ce*/ 	.short	(.L_1310 - .L_1309)


	//   ....[0]....
.L_1309:
        /*00d0*/ 	.word	0x000009c0


	//   ....[1]....
        /*00d4*/ 	.word	0x00006cb0


	//----- nvinfo : EIATTR_MAX_THREADS
	.align		4
.L_1310:
        /*00d8*/ 	.byte	0x04, 0x05
        /*00da*/ 	.short	(.L_1312 - .L_1311)
.L_1311:
        /*00dc*/ 	.word	0x00000080
        /*00e0*/ 	.word	0x00000001
        /*00e4*/ 	.word	0x00000001


	//----- nvinfo : EIATTR_CRS_STACK_SIZE
	.align		4
.L_1312:
        /*00e8*/ 	.byte	0x04, 0x1e
        /*00ea*/ 	.short	(.L_1314 - .L_1313)
.L_1313:
        /*00ec*/ 	.word	0x00000000


	//----- nvinfo : EIATTR_CBANK_PARAM_SIZE
	.align		4
.L_1314:
        /*00f0*/ 	.byte	0x03, 0x19
        /*00f2*/ 	.short	0x00e8


	//----- nvinfo : EIATTR_PARAM_CBANK
	.align		4
        /*00f4*/ 	.byte	0x04, 0x0a
        /*00f6*/ 	.short	(.L_1316 - .L_1315)
	.align		4
.L_1315:
        /*00f8*/ 	.word	index@(.nv.constant0._ZN10layer_norm13ln_fwd_kernelINS_13Kernel_traitsI6__halfS2_S2_S2_fjLj2048ELj1ELj4ELj1ELj16ENS_18Kernel_traits_baseILj2048ES2_S2_S2_S2_fjLj128EEEEELb0ELb0ELb1ELb0EEEvNS_9FwdParamsE)
        /*00fc*/ 	.short	0x0210
        /*00fe*/ 	.short	0x00e8


	//----- nvinfo : EIATTR_SW_WAR
	.align		4
.L_1316:
        /*0100*/ 	.byte	0x04, 0x36
        /*0102*/ 	.short	(.L_1318 - .L_1317)
.L_1317:
        /*0104*/ 	.word	0x00000008
.L_1318:


//--------------------- .nv.info._ZN10layer_norm13ln_fwd_kernelINS_13Kernel_traitsI6__halfS2_S2_S2_fjLj2048ELj1ELj4ELj1ELj16ENS_18Kernel_traits_baseILj2048ES2_S2_S2_S2_fjLj128EEEEELb0ELb0ELb1ELb1EEEvNS_9FwdParamsE --------------------------
	.section	.nv.info._ZN10layer_norm13ln_fwd_kernelINS_13Kernel_traitsI6__halfS2_S2_S2_fjLj2048ELj1ELj4ELj1ELj16ENS_18Kernel_traits_baseILj2048ES2_S2_S2_S2_fjLj128EEEEELb0ELb0ELb1ELb1EEEvNS_9FwdParamsE,"",@"SHT_CUDA_INFO"
	.sectionflags	@""
	.align	4


	//----- nvinfo : EIATTR_CUDA_API_VERSION
	.align		4
        /*0000*/ 	.byte	0x04, 0x37
        /*0002*/ 	.short	(.L_1320 - .L_1319)
.L_1319:
        /*0004*/ 	.word	0x00000082


	//----- nvinfo : EIATTR_KPARAM_INFO
	.align		4
.L_1320:
        /*0008*/ 	.byte	0x04, 0x17
        /*000a*/ 	.short	(.L_1322 - .L_1321)
.L_1321:
        /*000c*/ 	.word	0x00000000
        /*0010*/ 	.short	0x0000
        /*0012*/ 	.short	0x0000
        /*0014*/ 	.byte	0x00, 0xf0, 0xa1, 0x03


	//----- nvinfo : EIATTR_SPARSE_MMA_MASK
	.align		4
.L_1322:
        /*0018*/ 	.byte	0x03, 0x50
        /*001a*/ 	.short	0x0000


	//----- nvinfo : EIATTR_MAXREG_COUNT
	.align		4
        /*001c*/ 	.byte	0x03, 0x1b
        /*001e*/ 	.short	0x00ff


	//----- nvinfo : EIATTR_MERCURY_ISA_VERSION
	.align		4
        /*0020*/ 	.byte	0x03, 0x5f
        /*0022*/ 	.short	0x0101


	//----- nvinfo : EIATTR_COOP_GROUP_MASK_REGIDS
	.align		4
        /*0024*/ 	.byte	0x04, 0x29
        /*0026*/ 	.short	(.L_1324 - .L_1323)


	//   ....[0]....
.L_1323:
        /*0028*/ 	.word	0xffffffff


	//   ....[1]....
        /*002c*/ 	.word	0xffffffff


	//   ....[2]....
        /*0030*/ 	.word	0xffffffff


	//   ....[3]....
        /*0034*/ 	.word	0xffffffff


	//   ....[4]....
        /*0038*/ 	.word	0xffffffff


	//   ....[5]....
        /*003c*/ 	.word	0xffffffff


	//   ....[6]....
        /*0040*/ 	.word	0xffffffff


	//   ....[7]....
        /*0044*/ 	.word	0xffffffff


	//   ....[8]....
        /*0048*/ 	.word	0xffffffff


	//   ....[9]....
        /*004c*/ 	.word	0xffffffff


	//   ....[10]....
        /*0050*/ 	.word	0x050000c2


	//   ....[11]....
        /*0054*/ 	.word	0x050000c2


	//   ....[12]....
        /*0058*/ 	.word	0x050000c2


	//   ....[13]....
        /*005c*/ 	.word	0x050000c2


	//   ....[14]....
        /*0060*/ 	.word	0x050000c2


	//   ....[15]....
        /*0064*/ 	.word	0x050000c2


	//   ....[16]....
        /*0068*/ 	.word	0x050000c2


	//   ....[17]....
        /*006c*/ 	.word	0x050000c2


	//   ....[18]....
        /*0070*/ 	.word	0x050000c2


	//   ....[19]....
        /*0074*/ 	.word	0x050000c2


	//----- nvinfo : EIATTR_COOP_GROUP_INSTR_OFFSETS
	.align		4
.L_1324:
        /*0078*/ 	.byte	0x04, 0x28
        /*007a*/ 	.short	(.L_1326 - .L_1325)


	//   ....[0]....
.L_1325:
        /*007c*/ 	.word	0x00004170


	//   ....[1]....
        /*0080*/ 	.word	0x000041a0


	//   ....[2]....
        /*0084*/ 	.word	0x000041c0


	//   ....[3]....
        /*0088*/ 	.word	0x000041e0


	//   ....[4]....
        /*008c*/ 	.word	0x00004200


	//   ....[5]....
        /*0090*/ 	.word	0x00004a30


	//   ....[6]....
        /*0094*/ 	.word	0x00004a50


	//   ....[7]....
        /*0098*/ 	.word	0x00004a70


	//   ....[8]....
        /*009c*/ 	.word	0x00004a90


	//   ....[9]....
        /*00a0*/ 	.word	0x00004ab0


	//   ....[10]....
        /*00a4*/ 	.word	0x00005f10


	//   ....[11]....
        /*00a8*/ 	.word	0x00005fc0


	//   ....[12]....
        /*00ac*/ 	.word	0x00006030


	//   ....[13]....
        /*00b0*/ 	.word	0x000060a0


	//   ....[14]....
        /*00b4*/ 	.word	0x00006110


	//   ....[15]....
        /*00b8*/ 	.word	0x00006990


	//   ....[16]....
        /*00bc*/ 	.word	0x00006a00


	//   ....[17]....
        /*00c0*/ 	.word	0x00006a70


	//   ....[18]....
        /*00c4*/ 	.word	0x00006ae0


	//   ....[19]....
        /*00c8*/ 	.word	0x00006b50


	//----- nvinfo : EIATTR_EXIT_INSTR_OFFSETS
	.align		4
.L_1326:
        /*00cc*/ 	.byte	0x04, 0x1c
        /*00ce*/ 	.short	(.L_1328 - .L_1327)


	//   ....[0]....
.L_1327:
        /*00d0*/ 	.word	0x000001a0


	//   ....[1]....
        /*00d4*/ 	.word	0x00005ea0


	//----- nvinfo : EIATTR_MAX_THREADS
	.align		4
.L_1328:
        /*00d8*/ 	.byte	0x04, 0x05
        /*00da*/ 	.short	(.L_1330 - .L_1329)
.L_1329:
        /*00dc*/ 	.word	0x00000080
        /*00e0*/ 	.word	0x00000001
        /*00e4*/ 	.word	0x00000001


	//----- nvinfo : EIATTR_CRS_STACK_SIZE
	.align		4
.L_1330:
        /*00e8*/ 	.byte	0x04, 0x1e
        /*00ea*/ 	.short	(.L_1332 - .L_1331)
.L_1331:
        /*00ec*/ 	.word	0x00000000


	//----- nvinfo : EIATTR_CBANK_PARAM_SIZE
	.align		4
.L_1332:
        /*00f0*/ 	.byte	0x03, 0x19
        /*00f2*/ 	.short	0x00e8


	//----- nvinfo : EIATTR_PARAM_CBANK
	.align		4
        /*00f4*/ 	.byte	0x04, 0x0a
        /*00f6*/ 	.short	(.L_1334 - .L_1333)
	.align		4
.L_1333:
        /*00f8*/ 	.word	index@(.nv.constant0._ZN10layer_norm13ln_fwd_kernelINS_13Kernel_traitsI6__halfS2_S2_S2_fjLj2048ELj1ELj4ELj1ELj16ENS_18Kernel_traits_baseILj2048ES2_S2_S2_S2_fjLj128EEEEELb0ELb0ELb1ELb1EEEvNS_9FwdParamsE)
        /*00fc*/ 	.short	0x0210
        /*00fe*/ 	.short	0x00e8


	//----- nvinfo : EIATTR_SW_WAR
	.align		4
.L_1334:
        /*0100*/ 	.byte	0x04, 0x36
        /*0102*/ 	.short	(.L_1336 - .L_1335)
.L_1335:
        /*0104*/ 	.word	0x00000008
.L_1336:


//--------------------- .nv.info._ZN10layer_norm13ln_fwd_kernelINS_13Kernel_traitsI6__halfS2_S2_S2_fjLj2048ELj1ELj4ELj1ELj16ENS_18Kernel_traits_baseILj2048ES2_S2_S2_S2_fjLj128EEEEELb0ELb1ELb0ELb0EEEvNS_9FwdParamsE --------------------------
	.section	.nv.info._ZN10layer_norm13ln_fwd_kernelINS_13Kernel_traitsI6__halfS2_S2_S2_fjLj2048ELj1ELj4ELj1ELj16ENS_18Kernel_traits_baseILj2048ES2_S2_S2_S2_fjLj128EEEEELb0ELb1ELb0ELb0EEEvNS_9FwdParamsE,"",@"SHT_CUDA_INFO"
	.sectionflags	@""
	.align	4


	//----- nvinfo : EIATTR_CUDA_API_VERSION
	.align		4
        /*0000*/ 	.byte	0x04, 0x37
        /*0002*/ 	.short	(.L_1338 - .L_1337)
.L_1337:
        /*0004*/ 	.word	0x00000082


	//----- nvinfo : EIATTR_KPARAM_INFO
	.align		4
.L_1338:
        /*0008*/ 	.byte	0x04, 0x17
        /*000a*/ 	.short	(.L_1340 - .L_1339)
.L_1339:
        /*000c*/ 	.word	0x00000000
        /*0010*/ 	.short	0x0000
        /*0012*/ 	.short	0x0000
        /*0014*/ 	.byte	0x00, 0xf0, 0xa1, 0x03


	//----- nvinfo : EIATTR_SPARSE_MMA_MASK
	.align		4
.L_1340:
        /*0018*/ 	.byte	0x03, 0x50
        /*001a*/ 	.short	0x0000


	//----- nvinfo : EIATTR_MAXREG_COUNT
	.align		4
        /*001c*/ 	.byte	0x03, 0x1b
        /*001e*/ 	.short	0x00ff


	//----- nvinfo : EIATTR_ANNOTATIONS
	.align		4
        /*0020*/ 	.byte	0x04, 0x55
        /*0022*/ 	.short	(.L_1342 - .L_1341)


	//   ....[0]....
.L_1341:
        /* <DEDUP_REMOVED lines=23> */


	//----- nvinfo : EIATTR_MERCURY_ISA_VERSION
	.align		4
.L_1342:
        /*0184*/ 	.byte	0x03, 0x5f
        /*0186*/ 	.short	0x0101


	//----- nvinfo : EIATTR_COOP_GROUP_MASK_REGIDS
	.align		4
        /*0188*/ 	.byte	0x04, 0x29
        /*018a*/ 	.short	(.L_1344 - .L_1343)


	//   ....[0]....
.L_1343:
        /*018c*/ 	.word	0xffffffff


	//   ....[1]....
        /*0190*/ 	.word	0xffffffff


	//   ....[2]....
        /*0194*/ 	.word	0xffffffff


	//   ....[3]....
        /*0198*/ 	.word	0xffffffff


	//   ....[4]....
        /*019c*/ 	.word	0xffffffff


	//   ....[5]....
        /*01a0*/ 	.word	0xffffffff


	//   ....[6]....
        /*01a4*/ 	.word	0xffffffff


	//   ....[7]....
        /*01a8*/ 	.word	0xffffffff


	//   ....[8]....
        /*01ac*/ 	.word	0xffffffff


	//   ....[9]....
        /*01b0*/ 	.word	0xffffffff


	//   ....[10]....
        /*01b4*/ 	.word	0x05000044


	//   ....[11]....
        /*01b8*/ 	.word	0x05000044


	//   ....[12]....
        /*01bc*/ 	.word	0x05000044


	//   ....[13]....
        /*01c0*/ 	.word	0x05000044


	//   ....[14]....
        /*01c4*/ 	.word	0x05000044


	//   ....[15]....
        /*01c8*/ 	.word	0x05000044


	//   ....[16]....
        /*01cc*/ 	.word	0x05000044


	//   ....[17]....
        /*01d0*/ 	.word	0x05000044


	//   ....[18]....
        /*01d4*/ 	.word	0x05000044


	//   ....[19]....
        /*01d8*/ 	.word	0x05000044


	//----- nvinfo : EIATTR_COOP_GROUP_INSTR_OFFSETS
	.align		4
.L_1344:
        /*01dc*/ 	.byte	0x04, 0x28
        /*01de*/ 	.short	(.L_1346 - .L_1345)


	//   ....[0]....
.L_1345:
        /*01e0*/ 	.word	0x00003f20


	//   ....[1]....
        /*01e4*/ 	.word	0x00003f60


	//   ....[2]....
        /*01e8*/ 	.word	0x00003f80


	//   ....[3]....
        /*01ec*/ 	.word	0x00003fa0


	//   ....[4]....
        /*01f0*/ 	.word	0x00003fc0


	//   ....[5]....
        /*01f4*/ 	.word	0x00004820


	//   ....[6]....
        /*01f8*/ 	.word	0x00004840


	//   ....[7]....
        /*01fc*/ 	.word	0x00004860


	//   ....[8]....
        /*0200*/ 	.word	0x00004880


	//   ....[9]....
        /*0204*/ 	.word	0x000048a0


	//   ....[10]....
        /*0208*/ 	.word	0x00005c30


	//   ....[11]....
        /*020c*/ 	.word	0x00005cd0


	//   ....[12]....
        /*0210*/ 	.word	0x00005d40


	//   ....[13]....
        /*0214*/ 	.word	0x00005db0


	//   ....[14]....
        /*0218*/ 	.word	0x00005e20


	//   ....[15]....
        /*021c*/ 	.word	0x000066f0


	//   ....[16]....
        /*0220*/ 	.word	0x00006760


	//   ....[17]....
        /*0224*/ 	.word	0x000067d0


	//   ....[18]....
        /*0228*/ 	.word	0x00006840


	//   ....[19]....
        /*022c*/ 	.word	0x000068b0


	//----- nvinfo : EIATTR_EXIT_INSTR_OFFSETS
	.align		4
.L_1346:
        /*0230*/ 	.byte	0x04, 0x1c
        /*0232*/ 	.short	(.L_1348 - .L_1347)


	//   ....[0]....
.L_1347:
        /*0234*/ 	.word	0x00000bc0


	//   ....[1]....
        /*0238*/ 	.word	0x00005bc0


	//----- nvinfo : EIATTR_MAX_THREADS
	.align		4
.L_1348:
        /*023c*/ 	.byte	0x04, 0x05
        /*023e*/ 	.short	(.L_1350 - .L_1349)
.L_1349:
        /*0240*/ 	.word	0x00000080
        /*0244*/ 	.word	0x00000001
        /*0248*/ 	.word	0x00000001


	//----- nvinfo : EIATTR_CRS_STACK_SIZE
	.align		4
.L_1350:
        /*024c*/ 	.byte	0x04, 0x1e
        /*024e*/ 	.short	(.L_1352 - .L_1351)
.L_1351:
        /*0250*/ 	.word	0x00000000


	//----- nvinfo : EIATTR_CBANK_PARAM_SIZE
	.align		4
.L_1352:
        /*0254*/ 	.byte	0x03, 0x19
        /*0256*/ 	.short	0x00e8


	//----- nvinfo : EIATTR_PARAM_CBANK
	.align		4
        /*0258*/ 	.byte	0x04, 0x0a
        /*025a*/ 	.short	(.L_1354 - .L_1353)
	.align		4
.L_1353:
        /*025c*/ 	.word	index@(.nv.constant0._ZN10layer_norm13ln_fwd_kernelINS_13Kernel_traitsI6__halfS2_S2_S2_fjLj2048ELj1ELj4ELj1ELj16ENS_18Kernel_traits_baseILj2048ES2_S2_S2_S2_fjLj128EEEEELb0ELb1ELb0ELb0EEEvNS_9FwdParamsE)
        /*0260*/ 	.short	0x0210
        /*0262*/ 	.short	0x00e8


	//----- nvinfo : EIATTR_SW_WAR
	.align		4
.L_1354:
        /*0264*/ 	.byte	0x04, 0x36
        /*0266*/ 	.short	(.L_1356 - .L_1355)
.L_1355:
        /*0268*/ 	.word	0x00000008
.L_1356:


//--------------------- .nv.info._ZN10layer_norm13ln_fwd_kernelINS_13Kernel_traitsI6__halfS2_S2_S2_fjLj2048ELj1ELj4ELj1ELj16ENS_18Kernel_traits_baseILj2048ES2_S2_S2_S2_fjLj128EEEEELb0ELb1ELb0ELb1EEEvNS_9FwdParamsE --------------------------
	.section	.nv.info._ZN10layer_norm13ln_fwd_kernelINS_13Kernel_traitsI6__halfS2_S2_S2_fjLj2048ELj1ELj4ELj1ELj16ENS_18Kernel_traits_baseILj2048ES2_S2_S2_S2_fjLj128EEEEELb0ELb1ELb0ELb1EEEvNS_9FwdParamsE,"",@"SHT_CUDA_INFO"
	.sectionflags	@""
	.align	4


	//----- nvinfo : EIATTR_CUDA_API_VERSION
	.align		4
        /*0000*/ 	.byte	0x04, 0x37
        /*0002*/ 	.short	(.L_1358 - .L_1357)
.L_1357:
        /*0004*/ 	.word	0x00000082


	//----- nvinfo : EIATTR_KPARAM_INFO
	.align		4
.L_1358:
        /*0008*/ 	.byte	0x04, 0x17
        /*000a*/ 	.short	(.L_1360 - .L_1359)
.L_1359:
        /*000c*/ 	.word	0x00000000
        /*0010*/ 	.short	0x0000
        /*0012*/ 	.short	0x0000
        /*0014*/ 	.byte	0x00, 0xf0, 0xa1, 0x03


	//----- nvinfo : EIATTR_SPARSE_MMA_MASK
	.align		4
.L_1360:
        /*0018*/ 	.byte	0x03, 0x50
        /*001a*/ 	.short	0x0000


	//----- nvinfo : EIATTR_MAXREG_COUNT
	.align		4
        /*001c*/ 	.byte	0x03, 0x1b
        /*001e*/ 	.short	0x00ff


	//----- nvinfo : EIATTR_MERCURY_ISA_VERSION
	.align		4
        /*0020*/ 	.byte	0x03, 0x5f
        /*0022*/ 	.short	0x0101


	//----- nvinfo : EIATTR_COOP_GROUP_MASK_REGIDS
	.align		4
        /*0024*/ 	.byte	0x04, 0x29
        /*0026*/ 	.short	(.L_1362 - .L_1361)


	//   ....[0]....
.L_1361:
        /*0028*/ 	.word	0xffffffff


	//   ....[1]....
        /*002c*/ 	.word	0xffffffff


	//   ....[2]....
        /*0030*/ 	.word	0xffffffff


	//   ....[3]....
        /*0034*/ 	.word	0xffffffff


	//   ....[4]....
        /*0038*/ 	.word	0xffffffff


	//   ....[5]....
        /*003c*/ 	.word	0xffffffff


	//   ....[6]....
        /*0040*/ 	.word	0xffffffff


	//   ....[7]....
        /*0044*/ 	.word	0xffffffff


	//   ....[8]....
        /*0048*/ 	.word	0xffffffff


	//   ....[9]....
        /*004c*/ 	.word	0xffffffff


	//   ....[10]....
        /*0050*/ 	.word	0x050000eb


	//   ....[11]....
        /*0054*/ 	.word	0x050000eb


	//   ....[12]....
        /*0058*/ 	.word	0x050000eb


	//   ....[13]....
        /*005c*/ 	.word	0x050000eb


	//   ....[14]....
        /*0060*/ 	.word	0x050000eb


	//   ....[15]....
        /*0064*/ 	.word	0x050000eb


	//   ....[16]....
        /*0068*/ 	.word	0x050000eb


	//   ....[17]....
        /*006c*/ 	.word	0x050000eb


	//   ....[18]....
        /*0070*/ 	.word	0x050000eb


	//   ....[19]....
        /*0074*/ 	.word	0x050000eb


	//----- nvinfo : EIATTR_COOP_GROUP_INSTR_OFFSETS
	.align		4
.L_1362:
        /*0078*/ 	.byte	0x04, 0x28
        /*007a*/ 	.short	(.L_1364 - .L_1363)


	//   ....[0]....
.L_1363:
        /*007c*/ 	.word	0x00002d00


	//   ....[1]....
        /*0080*/ 	.word	0x00002d30


	//   ....[2]....
        /*0084*/ 	.word	0x00002d50


	//   ....[3]....
        /*0088*/ 	.word	0x00002d70


	//   ....[4]....
        /*008c*/ 	.word	0x00002d90


	//   ....[5]....
        /*0090*/ 	.word	0x000035c0


	//   ....[6]....
        /*0094*/ 	.word	0x000035e0


	//   ....[7]....
        /*0098*/ 	.word	0x00003600


	//   ....[8]....
        /*009c*/ 	.word	0x00003620


	//   ....[9]....
        /*00a0*/ 	.word	0x00003640


	//   ....[10]....
        /*00a4*/ 	.word	0x00004b40


	//   ....[11]....
        /*00a8*/ 	.word	0x00004bf0


	//   ....[12]....
        /*00ac*/ 	.word	0x00004c60


	//   ....[13]....
        /*00b0*/ 	.word	0x00004cd0


	//   ....[14]....
        /*00b4*/ 	.word	0x00004d40


	//   ....[15]....
        /*00b8*/ 	.word	0x000055c0


	//   ....[16]....
        /*00bc*/ 	.word	0x00005630


	//   ....[17]....
        /*00c0*/ 	.word	0x000056a0


	//   ....[18]....
        /*00c4*/ 	.word	0x00005710


	//   ....[19]....
        /*00c8*/ 	.word	0x00005780


	//----- nvinfo : EIATTR_EXIT_INSTR_OFFSETS
	.align		4
.L_1364:
        /*00cc*/ 	.byte	0x04, 0x1c
        /*00ce*/ 	.short	(.L_1366 - .L_1365)


	//   ....[0]....
.L_1365:
        /*00d0*/ 	.word	0x000001e0


	//   ....[1]....
        /*00d4*/ 	.word	0x00004ad0


	//----- nvinfo : EIATTR_MAX_THREADS
	.align		4
.L_1366:
        /*00d8*/ 	.byte	0x04, 0x05
        /*00da*/ 	.short	(.L_1368 - .L_1367)
.L_1367:
        /*00dc*/ 	.word	0x00000080
        /*00e0*/ 	.word	0x00000001
        /*00e4*/ 	.word	0x00000001


	//----- nvinfo : EIATTR_CRS_STACK_SIZE
	.align		4
.L_1368:
        /*00e8*/ 	.byte	0x04, 0x1e
        /*00ea*/ 	.short	(.L_1370 - .L_1369)
.L_1369:
        /*00ec*/ 	.word	0x00000000


	//----- nvinfo : EIATTR_CBANK_PARAM_SIZE
	.align		4
.L_1370:
        /*00f0*/ 	.byte	0x03, 0x19
        /*00f2*/ 	.short	0x00e8


	//----- nvinfo : EIATTR_PARAM_CBANK
	.align		4
        /*00f4*/ 	.byte	0x04, 0x0a
        /*00f6*/ 	.short	(.L_1372 - .L_1371)
	.align		4
.L_1371:
        /*00f8*/ 	.word	index@(.nv.constant0._ZN10layer_norm13ln_fwd_kernelINS_13Kernel_traitsI6__halfS2_S2_S2_fjLj2048ELj1ELj4ELj1ELj16ENS_18Kernel_traits_baseILj2048ES2_S2_S2_S2_fjLj128EEEEELb0ELb1ELb0ELb1EEEvNS_9FwdParamsE)
        /*00fc*/ 	.short	0x0210
        /*00fe*/ 	.short	0x00e8


	//----- nvinfo : EIATTR_SW_WAR
	.align		4
.L_1372:
        /*0100*/ 	.byte	0x04, 0x36
        /*0102*/ 	.short	(.L_1374 - .L_1373)
.L_1373:
        /*0104*/ 	.word	0x00000008
.L_1374:


//--------------------- .nv.info._ZN10layer_norm13ln_fwd_kernelINS_13Kernel_traitsI6__halfS2_S2_S2_fjLj2048ELj1ELj4ELj1ELj16ENS_18Kernel_traits_baseILj2048ES2_S2_S2_S2_fjLj128EEEEELb0ELb1ELb1ELb0EEEvNS_9FwdParamsE --------------------------
	.section	.nv.info._ZN10layer_norm13ln_fwd_kernelINS_13Kernel_traitsI6__halfS2_S2_S2_fjLj2048ELj1ELj4ELj1ELj16ENS_18Kernel_traits_baseILj2048ES2_S2_S2_S2_fjLj128EEEEELb0ELb1ELb1ELb0EEEvNS_9FwdParamsE,"",@"SHT_CUDA_INFO"
	.sectionflags	@""
	.align	4


	//----- nvinfo : EIATTR_CUDA_API_VERSION
	.align		4
        /*0000*/ 	.byte	0x04, 0x37
        /*0002*/ 	.short	(.L_1376 - .L_1375)
.L_1375:
        /*0004*/ 	.word	0x00000082


	//----- nvinfo : EIATTR_KPARAM_INFO
	.align		4
.L_1376:
        /*0008*/ 	.byte	0x04, 0x17
        /*000a*/ 	.short	(.L_1378 - .L_1377)
.L_1377:
        /*000c*/ 	.word	0x00000000
        /*0010*/ 	.short	0x0000
        /*0012*/ 	.short	0x0000
        /*0014*/ 	.byte	0x00, 0xf0, 0xa1, 0x03


	//----- nvinfo : EIATTR_SPARSE_MMA_MASK
	.align		4
.L_1378:
        /*0018*/ 	.byte	0x03, 0x50
        /*001a*/ 	.short	0x0000


	//----- nvinfo : EIATTR_MAXREG_COUNT
	.align		4
        /*001c*/ 	.byte	0x03, 0x1b
        /*001e*/ 	.short	0x00ff


	//----- nvinfo : EIATTR_ANNOTATIONS
	.align		4
        /*0020*/ 	.byte	0x04, 0x55
        /*0022*/ 	.short	(.L_1380 - .L_1379)


	//   ....[0]....
.L_1379:
        /* <DEDUP_REMOVED lines=28> */


	//----- nvinfo : EIATTR_MERCURY_ISA_VERSION
	.align		4
.L_1380:
        /*01d4*/ 	.byte	0x03, 0x5f
        /*01d6*/ 	.short	0x0101


	//----- nvinfo : EIATTR_COOP_GROUP_MASK_REGIDS
	.align		4
        /*01d8*/ 	.byte	0x04, 0x29
        /*01da*/ 	.short	(.L_1382 - .L_1381)


	//   ....[0]....
.L_1381:
        /*01dc*/ 	.word	0xffffffff


	//   ....[1]....
        /*01e0*/ 	.word	0xffffffff


	//   ....[2]....
        /*01e4*/ 	.word	0xffffffff


	//   ....[3]....
        /*01e8*/ 	.word	0xffffffff


	//   ....[4]....
        /*01ec*/ 	.word	0xffffffff


	//   ....[5]....
        /*01f0*/ 	.word	0xffffffff


	//   ....[6]....
        /*01f4*/ 	.word	0xffffffff


	//   ....[7]....
        /*01f8*/ 	.word	0xffffffff


	//   ....[8]....
        /*01fc*/ 	.word	0xffffffff


	//   ....[9]....
        /*0200*/ 	.word	0xffffffff


	//   ....[10]....
        /*0204*/ 	.word	0x05000044


	//   ....[11]....
        /*0208*/ 	.word	0x05000044


	//   ....[12]....
        /*020c*/ 	.word	0x05000044


	//   ....[13]....
        /*0210*/ 	.word	0x05000044


	//   ....[14]....
        /*0214*/ 	.word	0x05000044


	//   ....[15]....
        /*0218*/ 	.word	0x05000044


	//   ....[16]....
        /*021c*/ 	.word	0x05000044


	//   ....[17]....
        /*0220*/ 	.word	0x05000044


	//   ....[18]....
        /*0224*/ 	.word	0x05000044


	//   ....[19]....
        /*0228*/ 	.word	0x05000044


	//----- nvinfo : EIATTR_COOP_GROUP_INSTR_OFFSETS
	.align		4
.L_1382:
        /*022c*/ 	.byte	0x04, 0x28
        /*022e*/ 	.short	(.L_1384 - .L_1383)


	//   ....[0]....
.L_1383:
        /*0230*/ 	.word	0x00005ce0


	//   ....[1]....
        /*0234*/ 	.word	0x00005d50


	//   ....[2]....
        /*0238*/ 	.word	0x00005d70


	//   ....[3]....
        /*023c*/ 	.word	0x00005d90


	//   ....[4]....
        /*0240*/ 	.word	0x00005db0


	//   ....[5]....
        /*0244*/ 	.word	0x00006600


	//   ....[6]....
        /*0248*/ 	.word	0x00006620


	//   ....[7]....
        /*024c*/ 	.word	0x00006640


	//   ....[8]....
        /*0250*/ 	.word	0x00006660


	//   ....[9]....
        /*0254*/ 	.word	0x00006680


	//   ....[10]....
        /*0258*/ 	.word	0x00007ad0


	//   ....[11]....
        /*025c*/ 	.word	0x00007b80


	//   ....[12]....
        /*0260*/ 	.word	0x00007c10


	//   ....[13]....
        /*0264*/ 	.word	0x00007c80


	//   ....[14]....
        /*0268*/ 	.word	0x00007cf0


	//   ....[15]....
        /*026c*/ 	.word	0x000085b0


	//   ....[16]....
        /*0270*/ 	.word	0x00008620


	//   ....[17]....
        /*0274*/ 	.word	0x00008690


	//   ....[18]....
        /*0278*/ 	.word	0x00008700


	//   ....[19]....
        /*027c*/ 	.word	0x00008770


	//----- nvinfo : EIATTR_EXIT_INSTR_OFFSETS
	.align		4
.L_1384:
        /*0280*/ 	.byte	0x04, 0x1c
        /*0282*/ 	.short	(.L_1386 - .L_1385)


	//   ....[0]....
.L_1385:
        /*0284*/ 	.word	0x00000bd0


	//   ....[1]....
        /*0288*/ 	.word	0x00007a60


	//----- nvinfo : EIATTR_MAX_THREADS
	.align		4
.L_1386:
        /*028c*/ 	.byte	0x04, 0x05
        /*028e*/ 	.short	(.L_1388 - .L_1387)
.L_1387:
        /*0290*/ 	.word	0x00000080
        /*0294*/ 	.word	0x00000001
        /*0298*/ 	.word	0x00000001


	//----- nvinfo : EIATTR_CRS_STACK_SIZE
	.align		4
.L_1388:
        /*029c*/ 	.byte	0x04, 0x1e
        /*029e*/ 	.short	(.L_1390 - .L_1389)
.L_1389:
        /*02a0*/ 	.word	0x00000000


	//----- nvinfo : EIATTR_CBANK_PARAM_SIZE
	.align		4
.L_1390:
        /*02a4*/ 	.byte	0x03, 0x19
        /*02a6*/ 	.short	0x00e8


	//----- nvinfo : EIATTR_PARAM_CBANK
	.align		4
        /*02a8*/ 	.byte	0x04, 0x0a
        /*02aa*/ 	.short	(.L_1392 - .L_1391)
	.align		4
.L_1391:
        /*02ac*/ 	.word	index@(.nv.constant0._ZN10layer_norm13ln_fwd_kernelINS_13Kernel_traitsI6__halfS2_S2_S2_fjLj2048ELj1ELj4ELj1ELj16ENS_18Kernel_traits_baseILj2048ES2_S2_S2_S2_fjLj128EEEEELb0ELb1ELb1ELb0EEEvNS_9FwdParamsE)
        /*02b0*/ 	.short	0x0210
        /*02b2*/ 	.short	0x00e8


	//----- nvinfo : EIATTR_SW_WAR
	.align		4
.L_1392:
        /*02b4*/ 	.byte	0x04, 0x36
        /*02b6*/ 	.short	(.L_1394 - .L_1393)
.L_1393:
        /*02b8*/ 	.word	0x00000008
.L_1394:


//--------------------- .nv.info._ZN10layer_norm13ln_fwd_kernelINS_13Kernel_traitsI6__halfS2_S2_S2_fjLj2048ELj1ELj4ELj1ELj16ENS_18Kernel_traits_baseILj2048ES2_S2_S2_S2_fjLj128EEEEELb0ELb1ELb1ELb1EEEvNS_9FwdParamsE --------------------------
	.section	.nv.info._ZN10layer_norm13ln_fwd_kernelINS_13Kernel_traitsI6__halfS2_S2_S2_fjLj2048ELj1ELj4ELj1ELj16ENS_18Kernel_traits_baseILj2048ES2_S2_S2_S2_fjLj128EEEEELb0ELb1ELb1ELb1EEEvNS_9FwdParamsE,"",@"SHT_CUDA_INFO"
	.sectionflags	@""
	.align	4


	//----- nvinfo : EIATTR_CUDA_API_VERSION
	.align		4
        /*0000*/ 	.byte	0x04, 0x37
        /*0002*/ 	.short	(.L_1396 - .L_1395)
.L_1395:
        /*0004*/ 	.word	0x00000082


	//----- nvinfo : EIATTR_KPARAM_INFO
	.align		4
.L_1396:
        /*0008*/ 	.byte	0x04, 0x17
        /*000a*/ 	.short	(.L_1398 - .L_1397)
.L_1397:
        /*000c*/ 	.word	0x00000000
        /*0010*/ 	.short	0x0000
        /*0012*/ 	.short	0x0000
        /*0014*/ 	.byte	0x00, 0xf0, 0xa1, 0x03


	//----- nvinfo : EIATTR_SPARSE_MMA_MASK
	.align		4
.L_1398:
        /*0018*/ 	.byte	0x03, 0x50
        /*001a*/ 	.short	0x0000


	//----- nvinfo : EIATTR_MAXREG_COUNT
	.align		4
        /*001c*/ 	.byte	0x03, 0x1b
        /*001e*/ 	.short	0x00ff


	//----- nvinfo : EIATTR_MERCURY_ISA_VERSION
	.align		4
        /*0020*/ 	.byte	0x03, 0x5f
        /*0022*/ 	.short	0x0101


	//----- nvinfo : EIATTR_COOP_GROUP_MASK_REGIDS
	.align		4
        /*0024*/ 	.byte	0x04, 0x29
        /*0026*/ 	.short	(.L_1400 - .L_1399)


	//   ....[0]....
.L_1399:
        /*0028*/ 	.word	0xffffffff


	//   ....[1]....
        /*002c*/ 	.word	0xffffffff


	//   ....[2]....
        /*0030*/ 	.word	0xffffffff


	//   ....[3]....
        /*0034*/ 	.word	0xffffffff


	//   ....[4]....
        /*0038*/ 	.word	0xffffffff


	//   ....[5]....
        /*003c*/ 	.word	0xffffffff


	//   ....[6]....
        /*0040*/ 	.word	0xffffffff


	//   ....[7]....
        /*0044*/ 	.word	0xffffffff


	//   ....[8]....
        /*0048*/ 	.word	0xffffffff


	//   ....[9]....
        /*004c*/ 	.word	0xffffffff


	//   ....[10]....
        /*0050*/ 	.word	0x050000e0


	//   ....[11]....
        /*0054*/ 	.word	0x050000e0


	//   ....[12]....
        /*0058*/ 	.word	0x050000e0


	//   ....[13]....
        /*005c*/ 	.word	0x050000e0


	//   ....[14]....
        /*0060*/ 	.word	0x050000e0


	//   ....[15]....
        /*0064*/ 	.word	0x050000e0


	//   ....[16]....
        /*0068*/ 	.word	0x050000e0


	//   ....[17]....
        /*006c*/ 	.word	0x050000e0


	//   ....[18]....
        /*0070*/ 	.word	0x050000e0


	//   ....[19]....
        /*0074*/ 	.word	0x050000e0


	//----- nvinfo : EIATTR_COOP_GROUP_INSTR_OFFSETS
	.align		4
.L_1400:
        /*0078*/ 	.byte	0x04, 0x28
        /*007a*/ 	.short	(.L_1402 - .L_1401)


	//   ....[0]....
.L_1401:
        /*007c*/ 	.word	0x00004920


	//   ....[1]....
        /*0080*/ 	.word	0x00004950


	//   ....[2]....
        /*0084*/ 	.word	0x00004970


	//   ....[3]....
        /*0088*/ 	.word	0x00004990


	//   ....[4]....
        /*008c*/ 	.word	0x000049b0


	//   ....[5]....
        /*0090*/ 	.word	0x000051e0


	//   ....[6]....
        /*0094*/ 	.word	0x00005200


	//   ....[7]....
        /*0098*/ 	.word	0x00005220


	//   ....[8]....
        /*009c*/ 	.word	0x00005240


	//   ....[9]....
        /*00a0*/ 	.word	0x00005260


	//   ....[10]....
        /*00a4*/ 	.word	0x000067c0


	//   ....[11]....
        /*00a8*/ 	.word	0x00006870


	//   ....[12]....
        /*00ac*/ 	.word	0x000068e0


	//   ....[13]....
        /*00b0*/ 	.word	0x00006950


	//   ....[14]....
        /*00b4*/ 	.word	0x000069c0


	//   ....[15]....
        /*00b8*/ 	.word	0x00007240


	//   ....[16]....
        /*00bc*/ 	.word	0x000072b0


	//   ....[17]....
        /*00c0*/ 	.word	0x00007320


	//   ....[18]....
        /*00c4*/ 	.word	0x00007390


	//   ....[19]....
        /*00c8*/ 	.word	0x00007400


	//----- nvinfo : EIATTR_EXIT_INSTR_OFFSETS
	.align		4
.L_1402:
        /*00cc*/ 	.byte	0x04, 0x1c
        /*00ce*/ 	.short	(.L_1404 - .L_1403)


	//   ....[0]....
.L_1403:
        /*00d0*/ 	.word	0x000001e0


	//   ....[1]....
        /*00d4*/ 	.word	0x00006750


	//----- nvinfo : EIATTR_MAX_THREADS
	.align		4
.L_1404:
        /*00d8*/ 	.byte	0x04, 0x05
        /*00da*/ 	.short	(.L_1406 - .L_1405)
.L_1405:
        /*00dc*/ 	.word	0x00000080
        /*00e0*/ 	.word	0x00000001
        /*00e4*/ 	.word	0x00000001


	//----- nvinfo : EIATTR_CRS_STACK_SIZE
	.align		4
.L_1406:
        /*00e8*/ 	.byte	0x04, 0x1e
        /*00ea*/ 	.short	(.L_1408 - .L_1407)
.L_1407:
        /*00ec*/ 	.word	0x00000000


	//----- nvinfo : EIATTR_CBANK_PARAM_SIZE
	.align		4
.L_1408:
        /*00f0*/ 	.byte	0x03, 0x19
        /*00f2*/ 	.short	0x00e8


	//----- nvinfo : EIATTR_PARAM_CBANK
	.align		4
        /*00f4*/ 	.byte	0x04, 0x0a
        /*00f6*/ 	.short	(.L_1410 - .L_1409)
	.align		4
.L_1409:
        /*00f8*/ 	.word	index@(.nv.constant0._ZN10layer_norm13ln_fwd_kernelINS_13Kernel_traitsI6__halfS2_S2_S2_fjLj2048ELj1ELj4ELj1ELj16ENS_18Kernel_traits_baseILj2048ES2_S2_S2_S2_fjLj128EEEEELb0ELb1ELb1ELb1EEEvNS_9FwdParamsE)
        /*00fc*/ 	.short	0x0210
        /*00fe*/ 	.short	0x00e8


	//----- nvinfo : EIATTR_SW_WAR
	.align		4
.L_1410:
        /*0100*/ 	.byte	0x04, 0x36
        /*0102*/ 	.short	(.L_1412 - .L_1411)
.L_1411:
        /*0104*/ 	.word	0x00000008
.L_1412:


//--------------------- .nv.info._ZN10layer_norm13ln_fwd_kernelINS_13Kernel_traitsI6__halfS2_S2_S2_fjLj2048ELj1ELj4ELj1ELj16ENS_18Kernel_traits_baseILj2048ES2_S2_S2_S2_fjLj128EEEEELb1ELb0ELb0ELb0EEEvNS_9FwdParamsE --------------------------
	.section	.nv.info._ZN10layer_norm13ln_fwd_kernelINS_13Kernel_traitsI6__halfS2_S2_S2_fjLj2048ELj1ELj4ELj1ELj16ENS_18Kernel_traits_baseILj2048ES2_S2_S2_S2_fjLj128EEEEELb1ELb0ELb0ELb0EEEvNS_9FwdParamsE,"",@"SHT_CUDA_INFO"
	.sectionflags	@""
	.align	4


	//----- nvinfo : EIATTR_CUDA_API_VERSION
	.align		4
        /*0000*/ 	.byte	0x04, 0x37
        /*0002*/ 	.short	(.L_1414 - .L_1413)
.L_1413:
        /*0004*/ 	.word	0x00000082


	//----- nvinfo : EIATTR_KPARAM_INFO
	.align		4
.L_1414:
        /*0008*/ 	.byte	0x04, 0x17
        /*000a*/ 	.short	(.L_1416 - .L_1415)
.L_1415:
        /*000c*/ 	.word	0x00000000
        /*0010*/ 	.short	0x0000
        /*0012*/ 	.short	0x0000
        /*0014*/ 	.byte	0x00, 0xf0, 0xa1, 0x03


	//----- nvinfo : EIATTR_SPARSE_MMA_MASK
	.align		4
.L_1416:
        /*0018*/ 	.byte	0x03, 0x50
        /*001a*/ 	.short	0x0000


	//----- nvinfo : EIATTR_MAXREG_COUNT
	.align		4
        /*001c*/ 	.byte	0x03, 0x1b
        /*001e*/ 	.short	0x00ff


	//----- nvinfo : EIATTR_MERCURY_ISA_VERSION
	.align		4
        /*0020*/ 	.byte	0x03, 0x5f
        /*0022*/ 	.short	0x0101


	//----- nvinfo : EIATTR_COOP_GROUP_MASK_REGIDS
	.align		4
        /*0024*/ 	.byte	0x04, 0x29
        /*0026*/ 	.short	(.L_1418 - .L_1417)


	//   ....[0]....
.L_1417:
        /*0028*/ 	.word	0xffffffff


	//   ....[1]....
        /*002c*/ 	.word	0xffffffff


	//   ....[2]....
        /*0030*/ 	.word	0xffffffff


	//   ....[3]....
        /*0034*/ 	.word	0xffffffff


	//   ....[4]....
        /*0038*/ 	.word	0xffffffff


	//   ....[5]....
        /*003c*/ 	.word	0xffffffff


	//   ....[6]....
        /*0040*/ 	.word	0xffffffff


	//   ....[7]....
        /*0044*/ 	.word	0xffffffff


	//   ....[8]....
        /*0048*/ 	.word	0xffffffff


	//   ....[9]....
        /*004c*/ 	.word	0xffffffff


	//   ....[10]....
        /*0050*/ 	.word	0x050000dc


	//   ....[11]....
        /*0054*/ 	.word	0x050000dc


	//   ....[12]....
        /*0058*/ 	.word	0x050000dc


	//   ....[13]....
        /*005c*/ 	.word	0x050000dc


	//   ....[14]....
        /*0060*/ 	.word	0x050000dc


	//   ....[15]....
        /*0064*/ 	.word	0x050000dc


	//   ....[16]....
        /*0068*/ 	.word	0x050000dc


	//   ....[17]....
        /*006c*/ 	.word	0x050000dc


	//   ....[18]....
        /*0070*/ 	.word	0x050000dc


	//   ....[19]....
        /*0074*/ 	.word	0x050000dc


	//----- nvinfo : EIATTR_COOP_GROUP_INSTR_OFFSETS
	.align		4
.L_1418:
        /*0078*/ 	.byte	0x04, 0x28
        /*007a*/ 	.short	(.L_1420 - .L_1419)


	//   ....[0]....
.L_1419:
        /*007c*/ 	.word	0x000182c0


	//   ....[1]....
        /*0080*/ 	.word	0x00018320


	//   ....[2]....
        /*0084*/ 	.word	0x00018340


	//   ....[3]....
        /*0088*/ 	.word	0x00018360


	//   ....[4]....
        /*008c*/ 	.word	0x00018380


	//   ....[5]....
        /*0090*/ 	.word	0x00018be0


	//   ....[6]....
        /*0094*/ 	.word	0x00018c00


	//   ....[7]....
        /*0098*/ 	.word	0x00018c20


	//   ....[8]....
        /*009c*/ 	.word	0x00018c40


	//   ....[9]....
        /*00a0*/ 	.word	0x00018c60


	//   ....[10]....
        /*00a4*/ 	.word	0x0001a010


	//   ....[11]....
        /*00a8*/ 	.word	0x0001a0e0


	//   ....[12]....
        /*00ac*/ 	.word	0x0001a150


	//   ....[13]....
        /*00b0*/ 	.word	0x0001a1c0


	//   ....[14]....
        /*00b4*/ 	.word	0x0001a230


	//   ....[15]....
        /*00b8*/ 	.word	0x0001aaf0


	//   ....[16]....
        /*00bc*/ 	.word	0x0001ab60


	//   ....[17]....
        /*00c0*/ 	.word	0x0001abd0


	//   ....[18]....
        /*00c4*/ 	.word	0x0001ac40


	//   ....[19]....
        /*00c8*/ 	.word	0x0001acb0


	//----- nvinfo : EIATTR_EXIT_INSTR_OFFSETS
	.align		4
.L_1420:
        /*00cc*/ 	.byte	0x04, 0x1c
        /*00ce*/ 	.short	(.L_1422 - .L_1421)


	//   ....[0]....
.L_1421:
        /*00d0*/ 	.word	0x00000e70


	//   ....[1]....
        /*00d4*/ 	.word	0x00019fa0


	//----- nvinfo : EIATTR_MAX_THREADS
	.align		4
.L_1422:
        /*00d8*/ 	.byte	0x04, 0x05
        /*00da*/ 	.short	(.L_1424 - .L_1423)
.L_1423:
        /*00dc*/ 	.word	0x00000080
        /*00e0*/ 	.word	0x00000001
        /*00e4*/ 	.word	0x00000001


	//----- nvinfo : EIATTR_CRS_STACK_SIZE
	.align		4
.L_1424:
        /*00e8*/ 	.byte	0x04, 0x1e
        /*00ea*/ 	.short	(.L_1426 - .L_1425)
.L_1425:
        /*00ec*/ 	.word	0x00000000


	//----- nvinfo : EIATTR_CBANK_PARAM_SIZE
	.align		4
.L_1426:
        /*00f0*/ 	.byte	0x03, 0x19
        /*00f2*/ 	.short	0x00e8


	//----- nvinfo : EIATTR_PARAM_CBANK
	.align		4
        /*00f4*/ 	.byte	0x04, 0x0a
        /*00f6*/ 	.short	(.L_1428 - .L_1427)
	.align		4
.L_1427:
        /*00f8*/ 	.word	index@(.nv.constant0._ZN10layer_norm13ln_fwd_kernelINS_13Kernel_traitsI6__halfS2_S2_S2_fjLj2048ELj1ELj4ELj1ELj16ENS_18Kernel_traits_baseILj2048ES2_S2_S2_S2_fjLj128EEEEELb1ELb0ELb0ELb0EEEvNS_9FwdParamsE)
        /*00fc*/ 	.short	0x0210
        /*00fe*/ 	.short	0x00e8


	//----- nvinfo : EIATTR_SW_WAR
	.align		4
.L_1428:
        /*0100*/ 	.byte	0x04, 0x36
        /*0102*/ 	.short	(.L_1430 - .L_1429)
.L_1429:
        /*0104*/ 	.word	0x00000008
.L_1430:


//--------------------- .nv.info._ZN10layer_norm13ln_fwd_kernelINS_13Kernel_traitsI6__halfS2_S2_S2_fjLj2048ELj1ELj4ELj1ELj16ENS_18Kernel_traits_baseILj2048ES2_S2_S2_S2_fjLj128EEEEELb1ELb0ELb0ELb1EEEvNS_9FwdParamsE --------------------------
	.section	.nv.info._ZN10layer_norm13ln_fwd_kernelINS_13Kernel_traitsI6__halfS2_S2_S2_fjLj2048ELj1ELj4ELj1ELj16ENS_18Kernel_traits_baseILj2048ES2_S2_S2_S2_fjLj128EEEEELb1ELb0ELb0ELb1EEEvNS_9FwdParamsE,"",@"SHT_CUDA_INFO"
	.sectionflags	@""
	.align	4


	//----- nvinfo : EIATTR_CUDA_API_VERSION
	.align		4
        /*0000*/ 	.byte	0x04, 0x37
        /*0002*/ 	.short	(.L_1432 - .L_1431)
.L_1431:
        /*0004*/ 	.word	0x00000082


	//----- nvinfo : EIATTR_KPARAM_INFO
	.align		4
.L_1432:
        /*0008*/ 	.byte	0x04, 0x17
        /*000a*/ 	.short	(.L_1434 - .L_1433)
.L_1433:
        /*000c*/ 	.word	0x00000000
        /*0010*/ 	.short	0x0000
        /*0012*/ 	.short	0x0000
        /*0014*/ 	.byte	0x00, 0xf0, 0xa1, 0x03


	//----- nvinfo : EIATTR_SPARSE_MMA_MASK
	.align		4
.L_1434:
        /*0018*/ 	.byte	0x03, 0x50
        /*001a*/ 	.short	0x0000


	//----- nvinfo : EIATTR_MAXREG_COUNT
	.align		4
        /*001c*/ 	.byte	0x03, 0x1b
        /*001e*/ 	.short	0x00ff


	//----- nvinfo : EIATTR_MERCURY_ISA_VERSION
	.align		4
        /*0020*/ 	.byte	0x03, 0x5f
        /*0022*/ 	.short	0x0101


	//----- nvinfo : EIATTR_COOP_GROUP_MASK_REGIDS
	.align		4
        /*0024*/ 	.byte	0x04, 0x29
        /*0026*/ 	.short	(.L_1436 - .L_1435)


	//   ....[0]....
.L_1435:
        /*0028*/ 	.word	0xffffffff


	//   ....[1]....
        /*002c*/ 	.word	0xffffffff


	//   ....[2]....
        /*0030*/ 	.word	0xffffffff


	//   ....[3]....
        /*0034*/ 	.word	0xffffffff


	//   ....[4]....
        /*0038*/ 	.word	0xffffffff


	//   ....[5]....
        /*003c*/ 	.word	0xffffffff


	//   ....[6]....
        /*0040*/ 	.word	0xffffffff


	//   ....[7]....
        /*0044*/ 	.word	0xffffffff


	//   ....[8]....
        /*0048*/ 	.word	0xffffffff


	//   ....[9]....
        /*004c*/ 	.word	0xffffffff


	//   ....[10]....
        /*0050*/ 	.word	0x05000060


	//   ....[11]....
        /*0054*/ 	.word	0x05000060


	//   ....[12]....
        /*0058*/ 	.word	0x05000060


	//   ....[13]....
        /*005c*/ 	.word	0x05000060


	//   ....[14]....
        /*0060*/ 	.word	0x05000060


	//   ....[15]....
        /*0064*/ 	.word	0x05000060


	//   ....[16]....
        /*0068*/ 	.word	0x05000060


	//   ....[17]....
        /*006c*/ 	.word	0x05000060


	//   ....[18]....
        /*0070*/ 	.word	0x05000060


	//   ....[19]....
        /*0074*/ 	.word	0x05000060


	//----- nvinfo : EIATTR_COOP_GROUP_INSTR_OFFSETS
	.align		4
.L_1436:
        /*0078*/ 	.byte	0x04, 0x28
        /*007a*/ 	.short	(.L_1438 - .L_1437)


	//   ....[0]....
.L_1437:
        /*007c*/ 	.word	0x000174b0


	//   ....[1]....
        /*0080*/ 	.word	0x000174d0


	//   ....[2]....
        /*0084*/ 	.word	0x000174f0


	//   ....[3]....
        /*0088*/ 	.word	0x00017510


	//   ....[4]....
        /*008c*/ 	.word	0x00017540


	//   ....[5]....
        /*0090*/ 	.word	0x00017d70


	//   ....[6]....
        /*0094*/ 	.word	0x00017d90


	//   ....[7]....
        /*0098*/ 	.word	0x00017db0


	//   ....[8]....
        /*009c*/ 	.word	0x00017dd0


	//   ....[9]....
        /*00a0*/ 	.word	0x00017df0


	//   ....[10]....
        /*00a4*/ 	.word	0x000192c0


	//   ....[11]....
        /*00a8*/ 	.word	0x00019360


	//   ....[12]....
        /*00ac*/ 	.word	0x000193d0


	//   ....[13]....
        /*00b0*/ 	.word	0x00019440


	//   ....[14]....
        /*00b4*/ 	.word	0x000194c0


	//   ....[15]....
        /*00b8*/ 	.word	0x00019d40


	//   ....[16]....
        /*00bc*/ 	.word	0x00019db0


	//   ....[17]....
        /*00c0*/ 	.word	0x00019e20


	//   ....[18]....
        /*00c4*/ 	.word	0x00019e90


	//   ....[19]....
        /*00c8*/ 	.word	0x00019f00


	//----- nvinfo : EIATTR_EXIT_INSTR_OFFSETS
	.align		4
.L_1438:
        /*00cc*/ 	.byte	0x04, 0x1c
        /*00ce*/ 	.short	(.L_1440 - .L_1439)


	//   ....[0]....
.L_1439:
        /*00d0*/ 	.word	0x00000270


	//   ....[1]....
        /*00d4*/ 	.word	0x00019250


	//----- nvinfo : EIATTR_MAX_THREADS
	.align		4
.L_1440:
        /*00d8*/ 	.byte	0x04, 0x05
        /*00da*/ 	.short	(.L_1442 - .L_1441)
.L_1441:
        /*00dc*/ 	.word	0x00000080
        /*00e0*/ 	.word	0x00000001
        /*00e4*/ 	.word	0x00000001


	//----- nvinfo : EIATTR_CRS_STACK_SIZE
	.align		4
.L_1442:
        /*00e8*/ 	.byte	0x04, 0x1e
        /*00ea*/ 	.short	(.L_1444 - .L_1443)
.L_1443:
        /*00ec*/ 	.word	0x00000000


	//----- nvinfo : EIATTR_CBANK_PARAM_SIZE
	.align		4
.L_1444:
        /*00f0*/ 	.byte	0x03, 0x19
        /*00f2*/ 	.short	0x00e8


	//----- nvinfo : EIATTR_PARAM_CBANK
	.align		4
        /*00f4*/ 	.byte	0x04, 0x0a
        /*00f6*/ 	.short	(.L_1446 - .L_1445)
	.align		4
.L_1445:
        /*00f8*/ 	.word	index@(.nv.constant0._ZN10layer_norm13ln_fwd_kernelINS_13Kernel_traitsI6__halfS2_S2_S2_fjLj2048ELj1ELj4ELj1ELj16ENS_18Kernel_traits_baseILj2048ES2_S2_S2_S2_fjLj128EEEEELb1ELb0ELb0ELb1EEEvNS_9FwdParamsE)
        /*00fc*/ 	.short	0x0210
        /*00fe*/ 	.short	0x00e8


	//----- nvinfo : EIATTR_SW_WAR
	.align		4
.L_1446:
        /*0100*/ 	.byte	0x04, 0x36
        /*0102*/ 	.short	(.L_1448 - .L_1447)
.L_1447:
        /*0104*/ 	.word	0x00000008
.L_1448:


//--------------------- .nv.info._ZN10layer_norm13ln_fwd_kernelINS_13Kernel_traitsI6__halfS2_S2_S2_fjLj2048ELj1ELj4ELj1ELj16ENS_18Kernel_traits_baseILj2048ES2_S2_S2_S2_fjLj128EEEEELb1ELb0ELb1ELb0EEEvNS_9FwdParamsE --------------------------
	.section	.nv.info._ZN10layer_norm13ln_fwd_kernelINS_13Kernel_traitsI6__halfS2_S2_S2_fjLj2048ELj1ELj4ELj1ELj16ENS_18Kernel_traits_baseILj2048ES2_S2_S2_S2_fjLj128EEEEELb1ELb0ELb1ELb0EEEvNS_9FwdParamsE,"",@"SHT_CUDA_INFO"
	.sectionflags	@""
	.align	4


	//----- nvinfo : EIATTR_CUDA_API_VERSION
	.align		4
        /*0000*/ 	.byte	0x04, 0x37
        /*0002*/ 	.short	(.L_1450 - .L_1449)
.L_1449:
        /*0004*/ 	.word	0x00000082


	//----- nvinfo : EIATTR_KPARAM_INFO
	.align		4
.L_1450:
        /*0008*/ 	.byte	0x04, 0x17
        /*000a*/ 	.short	(.L_1452 - .L_1451)
.L_1451:
        /*000c*/ 	.word	0x00000000
        /*0010*/ 	.short	0x0000
        /*0012*/ 	.short	0x0000
        /*0014*/ 	.byte	0x00, 0xf0, 0xa1, 0x03


	//----- nvinfo : EIATTR_SPARSE_MMA_MASK
	.align		4
.L_1452:
        /*0018*/ 	.byte	0x03, 0x50
        /*001a*/ 	.short	0x0000


	//----- nvinfo : EIATTR_MAXREG_COUNT
	.align		4
        /*001c*/ 	.byte	0x03, 0x1b
        /*001e*/ 	.short	0x00ff


	//----- nvinfo : EIATTR_MERCURY_ISA_VERSION
	.align		4
        /*0020*/ 	.byte	0x03, 0x5f
        /*0022*/ 	.short	0x0101


	//----- nvinfo : EIATTR_COOP_GROUP_MASK_REGIDS
	.align		4
        /*0024*/ 	.byte	0x04, 0x29
        /*0026*/ 	.short	(.L_1454 - .L_1453)


	//   ....[0]....
.L_1453:
        /*0028*/ 	.word	0xffffffff


	//   ....[1]....
        /*002c*/ 	.word	0xffffffff


	//   ....[2]....
        /*0030*/ 	.word	0xffffffff


	//   ....[3]....
        /*0034*/ 	.word	0xffffffff


	//   ....[4]....
        /*0038*/ 	.word	0xffffffff


	//   ....[5]....
        /*003c*/ 	.word	0xffffffff


	//   ....[6]....
        /*0040*/ 	.word	0xffffffff


	//   ....[7]....
        /*0044*/ 	.word	0xffffffff


	//   ....[8]....
        /*0048*/ 	.word	0xffffffff


	//   ....[9]....
        /*004c*/ 	.word	0xffffffff


	//   ....[10]....
        /*0050*/ 	.word	0x050000ea


	//   ....[11]....
        /*0054*/ 	.word	0x050000ea


	//   ....[12]....
        /*0058*/ 	.word	0x050000ea


	//   ....[13]....
        /*005c*/ 	.word	0x050000ea


	//   ....[14]....
        /*0060*/ 	.word	0x050000ea


	//   ....[15]....
        /*0064*/ 	.word	0x050000ea


	//   ....[16]....
        /*0068*/ 	.word	0x050000ea


	//   ....[17]....
        /*006c*/ 	.word	0x050000ea


	//   ....[18]....
        /*0070*/ 	.word	0x050000ea


	//   ....[19]....
        /*0074*/ 	.word	0x050000ea


	//----- nvinfo : EIATTR_COOP_GROUP_INSTR_OFFSETS
	.align		4
.L_1454:
        /*0078*/ 	.byte	0x04, 0x28
        /*007a*/ 	.short	(.L_1456 - .L_1455)


	//   ....[0]....
.L_1455:
        /*007c*/ 	.word	0x0001b400


	//   ....[1]....
        /*0080*/ 	.word	0x0001b450


	//   ....[2]....
        /*0084*/ 	.word	0x0001b470


	//   ....[3]....
        /*0088*/ 	.word	0x0001b490


	//   ....[4]....
        /*008c*/ 	.word	0x0001b4c0


	//   ....[5]....
        /*0090*/ 	.word	0x0001bd10


	//   ....[6]....
        /*0094*/ 	.word	0x0001bd30


	//   ....[7]....
        /*0098*/ 	.word	0x0001bd50


	//   ....[8]....
        /*009c*/ 	.word	0x0001bd70


	//   ....[9]....
        /*00a0*/ 	.word	0x0001bd90


	//   ....[10]....
        /*00a4*/ 	.word	0x0001d1e0


	//   ....[11]....
        /*00a8*/ 	.word	0x0001d2a0


	//   ....[12]....
        /*00ac*/ 	.word	0x0001d310


	//   ....[13]....
        /*00b0*/ 	.word	0x0001d380


	//   ....[14]....
        /*00b4*/ 	.word	0x0001d400


	//   ....[15]....
        /*00b8*/ 	.word	0x0001dcb0


	//   ....[16]....
        /*00bc*/ 	.word	0x0001dd20


	//   ....[17]....
        /*00c0*/ 	.word	0x0001dd90


	//   ....[18]....
        /*00c4*/ 	.word	0x0001de00


	//   ....[19]....
        /*00c8*/ 	.word	0x0001de70


	//----- nvinfo : EIATTR_EXIT_INSTR_OFFSETS
	.align		4
.L_1456:
        /*00cc*/ 	.byte	0x04, 0x1c
        /*00ce*/ 	.short	(.L_1458 - .L_1457)


	//   ....[0]....
.L_1457:
        /*00d0*/ 	.word	0x00000e60


	//   ....[1]....
        /*00d4*/ 	.word	0x0001d170


	//----- nvinfo : EIATTR_MAX_THREADS
	.align		4
.L_1458:
        /*00d8*/ 	.byte	0x04, 0x05
        /*00da*/ 	.short	(.L_1460 - .L_1459)
.L_1459:
        /*00dc*/ 	.word	0x00000080
        /*00e0*/ 	.word	0x00000001
        /*00e4*/ 	.word	0x00000001


	//----- nvinfo : EIATTR_CRS_STACK_SIZE
	.align		4
.L_1460:
        /*00e8*/ 	.byte	0x04, 0x1e
        /*00ea*/ 	.short	(.L_1462 - .L_1461)
.L_1461:
        /*00ec*/ 	.word	0x00000000


	//----- nvinfo : EIATTR_CBANK_PARAM_SIZE
	.align		4
.L_1462:
        /*00f0*/ 	.byte	0x03, 0x19
        /*00f2*/ 	.short	0x00e8


	//----- nvinfo : EIATTR_PARAM_CBANK
	.align		4
        /*00f4*/ 	.byte	0x04, 0x0a
        /*00f6*/ 	.short	(.L_1464 - .L_1463)
	.align		4
.L_1463:
        /*00f8*/ 	.word	index@(.nv.constant0._ZN10layer_norm13ln_fwd_kernelINS_13Kernel_traitsI6__halfS2_S2_S2_fjLj2048ELj1ELj4ELj1ELj16ENS_18Kernel_traits_baseILj2048ES2_S2_S2_S2_fjLj128EEEEELb1ELb0ELb1ELb0EEEvNS_9FwdParamsE)
        /*00fc*/ 	.short	0x0210
        /*00fe*/ 	.short	0x00e8


	//----- nvinfo : EIATTR_SW_WAR
	.align		4
.L_1464:
        /*0100*/ 	.byte	0x04, 0x36
        /*0102*/ 	.short	(.L_1466 - .L_1465)
.L_1465:
        /*0104*/ 	.word	0x00000008
.L_1466:


//--------------------- .nv.info._ZN10layer_norm13ln_fwd_kernelINS_13Kernel_traitsI6__halfS2_S2_S2_fjLj2048ELj1ELj4ELj1ELj16ENS_18Kernel_traits_baseILj2048ES2_S2_S2_S2_fjLj128EEEEELb1ELb0ELb1ELb1EEEvNS_9FwdParamsE --------------------------
	.section	.nv.info._ZN10layer_norm13ln_fwd_kernelINS_13Kernel_traitsI6__halfS2_S2_S2_fjLj2048ELj1ELj4ELj1ELj16ENS_18Kernel_traits_baseILj2048ES2_S2_S2_S2_fjLj128EEEEELb1ELb0ELb1ELb1EEEvNS_9FwdParamsE,"",@"SHT_CUDA_INFO"
	.sectionflags	@""
	.align	4


	//----- nvinfo : EIATTR_CUDA_API_VERSION
	.align		4
        /*0000*/ 	.byte	0x04, 0x37
        /*0002*/ 	.short	(.L_1468 - .L_1467)
.L_1467:
        /*0004*/ 	.word	0x00000082


	//----- nvinfo : EIATTR_KPARAM_INFO
	.align		4
.L_1468:
        /*0008*/ 	.byte	0x04, 0x17
        /*000a*/ 	.short	(.L_1470 - .L_1469)
.L_1469:
        /*000c*/ 	.word	0x00000000
        /*0010*/ 	.short	0x0000
        /*0012*/ 	.short	0x0000
        /*0014*/ 	.byte	0x00, 0xf0, 0xa1, 0x03


	//----- nvinfo : EIATTR_SPARSE_MMA_MASK
	.align		4
.L_1470:
        /*0018*/ 	.byte	0x03, 0x50
        /*001a*/ 	.short	0x0000


	//----- nvinfo : EIATTR_MAXREG_COUNT
	.align		4
        /*001c*/ 	.byte	0x03, 0x1b
        /*001e*/ 	.short	0x00ff


	//----- nvinfo : EIATTR_MERCURY_ISA_VERSION
	.align		4
        /*0020*/ 	.byte	0x03, 0x5f
        /*0022*/ 	.short	0x0101


	//----- nvinfo : EIATTR_COOP_GROUP_MASK_REGIDS
	.align		4
        /*0024*/ 	.byte	0x04, 0x29
        /*0026*/ 	.short	(.L_1472 - .L_1471)


	//   ....[0]....
.L_1471:
        /*0028*/ 	.word	0xffffffff


	//   ....[1]....
        /*002c*/ 	.word	0xffffffff


	//   ....[2]....
        /*0030*/ 	.word	0xffffffff


	//   ....[3]....
        /*0034*/ 	.word	0xffffffff


	//   ....[4]....
        /*0038*/ 	.word	0xffffffff


	//   ....[5]....
        /*003c*/ 	.word	0xffffffff


	//   ....[6]....
        /*0040*/ 	.word	0xffffffff


	//   ....[7]....
        /*0044*/ 	.word	0xffffffff


	//   ....[8]....
        /*0048*/ 	.word	0xffffffff


	//   ....[9]....
        /*004c*/ 	.word	0xffffffff


	//   ....[10]....
        /*0050*/ 	.word	0x050000dd


	//   ....[11]....
        /*0054*/ 	.word	0x050000dd


	//   ....[12]....
        /*0058*/ 	.word	0x050000dd


	//   ....[13]....
        /*005c*/ 	.word	0x050000dd


	//   ....[14]....
        /*0060*/ 	.word	0x050000dd


	//   ....[15]....
        /*0064*/ 	.word	0x050000dd


	//   ....[16]....
        /*0068*/ 	.word	0x050000dd


	//   ....[17]....
        /*006c*/ 	.word	0x050000dd


	//   ....[18]....
        /*0070*/ 	.word	0x050000dd


	//   ....[19]....
        /*0074*/ 	.word	0x050000dd


	//----- nvinfo : EIATTR_COOP_GROUP_INSTR_OFFSETS
	.align		4
.L_1472:
        /*0078*/ 	.byte	0x04, 0x28
        /*007a*/ 	.short	(.L_1474 - .L_1473)


	//   ....[0]....
.L_1473:
        /*007c*/ 	.word	0x00019cd0


	//   ....[1]....
        /*0080*/ 	.word	0x00019d00


	//   ....[2]....
        /*0084*/ 	.word	0x00019d20


	//   ....[3]....
        /*0088*/ 	.word	0x00019d40


	//   ....[4]....
        /*008c*/ 	.word	0x00019d60


	//   ....[5]....
        /*0090*/ 	.word	0x0001a590


	//   ....[6]....
        /*0094*/ 	.word	0x0001a5b0


	//   ....[7]....
        /*0098*/ 	.word	0x0001a5d0


	//   ....[8]....
        /*009c*/ 	.word	0x0001a5f0


	//   ....[9]....
        /*00a0*/ 	.word	0x0001a610


	//   ....[10]....
        /*00a4*/ 	.word	0x0001bbd0


	//   ....[11]....
        /*00a8*/ 	.word	0x0001bc80


	//   ....[12]....
        /*00ac*/ 	.word	0x0001bcf0


	//   ....[13]....
        /*00b0*/ 	.word	0x0001bd60


	//   ....[14]....
        /*00b4*/ 	.word	0x0001bdd0


	//   ....[15]....
        /*00b8*/ 	.word	0x0001c650


	//   ....[16]....
        /*00bc*/ 	.word	0x0001c6c0


	//   ....[17]....
        /*00c0*/ 	.word	0x0001c730


	//   ....[18]....
        /*00c4*/ 	.word	0x0001c7a0


	//   ....[19]....
        /*00c8*/ 	.word	0x0001c810


	//----- nvinfo : EIATTR_EXIT_INSTR_OFFSETS
	.align		4
.L_1474:
        /*00cc*/ 	.byte	0x04, 0x1c
        /*00ce*/ 	.short	(.L_1476 - .L_1475)


	//   ....[0]....
.L_1475:
        /*00d0*/ 	.word	0x00000270


	//   ....[1]....
        /*00d4*/ 	.word	0x0001bb70


	//----- nvinfo : EIATTR_MAX_THREADS
	.align		4
.L_1476:
        /*00d8*/ 	.byte	0x04, 0x05
        /*00da*/ 	.short	(.L_1478 - .L_1477)
.L_1477:
        /*00dc*/ 	.word	0x00000080
        /*00e0*/ 	.word	0x00000001
        /*00e4*/ 	.word	0x00000001


	//----- nvinfo : EIATTR_CRS_STACK_SIZE
	.align		4
.L_1478:
        /*00e8*/ 	.byte	0x04, 0x1e
        /*00ea*/ 	.short	(.L_1480 - .L_1479)
.L_1479:
        /*00ec*/ 	.word	0x00000000


	//----- nvinfo : EIATTR_CBANK_PARAM_SIZE
	.align		4
.L_1480:
        /*00f0*/ 	.byte	0x03, 0x19
        /*00f2*/ 	.short	0x00e8


	//----- nvinfo : EIATTR_PARAM_CBANK
	.align		4
        /*00f4*/ 	.byte	0x04, 0x0a
        /*00f6*/ 	.short	(.L_1482 - .L_1481)
	.align		4
.L_1481:
        /*00f8*/ 	.word	index@(.nv.constant0._ZN10layer_norm13ln_fwd_kernelINS_13Kernel_traitsI6__halfS2_S2_S2_fjLj2048ELj1ELj4ELj1ELj16ENS_18Kernel_traits_baseILj2048ES2_S2_S2_S2_fjLj128EEEEELb1ELb0ELb1ELb1EEEvNS_9FwdParamsE)
        /*00fc*/ 	.short	0x0210
        /*00fe*/ 	.short	0x00e8


	//----- nvinfo : EIATTR_SW_WAR
	.align		4
.L_1482:
        /*0100*/ 	.byte	0x04, 0x36
        /*0102*/ 	.short	(.L_1484 - .L_1483)
.L_1483:
        /*0104*/ 	.word	0x00000008
.L_1484:


//--------------------- .nv.info._ZN10layer_norm13ln_fwd_kernelINS_13Kernel_traitsI6__halfS2_S2_S2_fjLj2048ELj1ELj4ELj1ELj16ENS_18Kernel_traits_baseILj2048ES2_S2_S2_S2_fjLj128EEEEELb1ELb1ELb0ELb0EEEvNS_9FwdParamsE --------------------------
	.section	.nv.info._ZN10layer_norm13ln_fwd_kernelINS_13Kernel_traitsI6__halfS2_S2_S2_fjLj2048ELj1ELj4ELj1ELj16ENS_18Kernel_traits_baseILj2048ES2_S2_S2_S2_fjLj128EEEEELb1ELb1ELb0ELb0EEEvNS_9FwdParamsE,"",@"SHT_CUDA_INFO"
	.sectionflags	@""
	.align	4


	//----- nvinfo : EIATTR_CUDA_API_VERSION
	.align		4
        /*0000*/ 	.byte	0x04, 0x37
        /*0002*/ 	.short	(.L_1486 - .L_1485)
.L_1485:
        /*0004*/ 	.word	0x00000082


	//----- nvinfo : EIATTR_KPARAM_INFO
	.align		4
.L_1486:
        /*0008*/ 	.byte	0x04, 0x17
        /*000a*/ 	.short	(.L_1488 - .L_1487)
.L_1487:
        /*000c*/ 	.word	0x00000000
        /*0010*/ 	.short	0x0000
        /*0012*/ 	.short	0x0000
        /*0014*/ 	.byte	0x00, 0xf0, 0xa1, 0x03


	//----- nvinfo : EIATTR_SPARSE_MMA_MASK
	.align		4
.L_1488:
        /*0018*/ 	.byte	0x03, 0x50
        /*001a*/ 	.short	0x0000


	//----- nvinfo : EIATTR_MAXREG_COUNT
	.align		4
        /*001c*/ 	.byte	0x03, 0x1b
        /*001e*/ 	.short	0x00ff


	//----- nvinfo : EIATTR_ANNOTATIONS
	.align		4
        /*0020*/ 	.byte	0x04, 0x55
        /*0022*/ 	.short	(.L_1490 - .L_1489)


	//   ....[0]....
.L_1489:
        /* <DEDUP_REMOVED lines=32> */


	//----- nvinfo : EIATTR_MERCURY_ISA_VERSION
	.align		4
.L_1490:
        /*0214*/ 	.byte	0x03, 0x5f
        /*0216*/ 	.short	0x0101


	//----- nvinfo : EIATTR_COOP_GROUP_MASK_REGIDS
	.align		4
        /*0218*/ 	.byte	0x04, 0x29
        /*021a*/ 	.short	(.L_1492 - .L_1491)


	//   ....[0]....
.L_1491:
        /*021c*/ 	.word	0xffffffff


	//   ....[1]....
        /*0220*/ 	.word	0xffffffff


	//   ....[2]....
        /*0224*/ 	.word	0xffffffff


	//   ....[3]....
        /*0228*/ 	.word	0xffffffff


	//   ....[4]....
        /*022c*/ 	.word	0xffffffff


	//   ....[5]....
        /*0230*/ 	.word	0xffffffff


	//   ....[6]....
        /*0234*/ 	.word	0xffffffff


	//   ....[7]....
        /*0238*/ 	.word	0xffffffff


	//   ....[8]....
        /*023c*/ 	.word	0xffffffff


	//   ....[9]....
        /*0240*/ 	.word	0xffffffff


	//   ....[10]....
        /*0244*/ 	.word	0x05000044


	//   ....[11]....
        /*0248*/ 	.word	0x05000044


	//   ....[12]....
        /*024c*/ 	.word	0x05000044


	//   ....[13]....
        /*0250*/ 	.word	0x05000044


	//   ....[14]....
        /*0254*/ 	.word	0x05000044


	//   ....[15]....
        /*0258*/ 	.word	0x05000044


	//   ....[16]....
        /*025c*/ 	.word	0x05000044


	//   ....[17]....
        /*0260*/ 	.word	0x05000044


	//   ....[18]....
        /*0264*/ 	.word	0x05000044


	//   ....[19]....
        /*0268*/ 	.word	0x05000044


	//----- nvinfo : EIATTR_COOP_GROUP_INSTR_OFFSETS
	.align		4
.L_1492:
        /*026c*/ 	.byte	0x04, 0x28
        /*026e*/ 	.short	(.L_1494 - .L_1493)


	//   ....[0]....
.L_1493:
        /*0270*/ 	.word	0x00019950


	//   ....[1]....
        /*0274*/ 	.word	0x000199c0


	//   ....[2]....
        /*0278*/ 	.word	0x000199e0


	//   ....[3]....
        /*027c*/ 	.word	0x00019a00


	//   ....[4]....
        /*0280*/ 	.word	0x00019a20


	//   ....[5]....
        /*0284*/ 	.word	0x0001a280


	//   ....[6]....
        /*0288*/ 	.word	0x0001a2a0


	//   ....[7]....
        /*028c*/ 	.word	0x0001a2c0


	//   ....[8]....
        /*0290*/ 	.word	0x0001a2e0


	//   ....[9]....
        /*0294*/ 	.word	0x0001a300


	//   ....[10]....
        /*0298*/ 	.word	0x0001b6b0


	//   ....[11]....
        /*029c*/ 	.word	0x0001b760


	//   ....[12]....
        /*02a0*/ 	.word	0x0001b7f0


	//   ....[13]....
        /*02a4*/ 	.word	0x0001b860


	//   ....[14]....
        /*02a8*/ 	.word	0x0001b8d0


	//   ....[15]....
        /*02ac*/ 	.word	0x0001c1a0


	//   ....[16]....
        /*02b0*/ 	.word	0x0001c210


	//   ....[17]....
        /*02b4*/ 	.word	0x0001c280


	//   ....[18]....
        /*02b8*/ 	.word	0x0001c2f0


	//   ....[19]....
        /*02bc*/ 	.word	0x0001c360


	//----- nvinfo : EIATTR_EXIT_INSTR_OFFSETS
	.align		4
.L_1494:
        /*02c0*/ 	.byte	0x04, 0x1c
        /*02c2*/ 	.short	(.L_1496 - .L_1495)


	//   ....[0]....
.L_1495:
        /*02c4*/ 	.word	0x00001080


	//   ....[1]....
        /*02c8*/ 	.word	0x0001b640


	//----- nvinfo : EIATTR_MAX_THREADS
	.align		4
.L_1496:
        /*02cc*/ 	.byte	0x04, 0x05
        /*02ce*/ 	.short	(.L_1498 - .L_1497)
.L_1497:
        /*02d0*/ 	.word	0x00000080
        /*02d4*/ 	.word	0x00000001
        /*02d8*/ 	.word	0x00000001


	//----- nvinfo : EIATTR_CRS_STACK_SIZE
	.align		4
.L_1498:
        /*02dc*/ 	.byte	0x04, 0x1e
        /*02de*/ 	.short	(.L_1500 - .L_1499)
.L_1499:
        /*02e0*/ 	.word	0x00000000


	//----- nvinfo : EIATTR_CBANK_PARAM_SIZE
	.align		4
.L_1500:
        /*02e4*/ 	.byte	0x03, 0x19
        /*02e6*/ 	.short	0x00e8


	//----- nvinfo : EIATTR_PARAM_CBANK
	.align		4
        /*02e8*/ 	.byte	0x04, 0x0a
        /*02ea*/ 	.short	(.L_1502 - .L_1501)
	.align		4
.L_1501:
        /*02ec*/ 	.word	index@(.nv.constant0._ZN10layer_norm13ln_fwd_kernelINS_13Kernel_traitsI6__halfS2_S2_S2_fjLj2048ELj1ELj4ELj1ELj16ENS_18Kernel_traits_baseILj2048ES2_S2_S2_S2_fjLj128EEEEELb1ELb1ELb0ELb0EEEvNS_9FwdParamsE)
        /*02f0*/ 	.short	0x0210
        /*02f2*/ 	.short	0x00e8


	//----- nvinfo : EIATTR_SW_WAR
	.align		4
.L_1502:
        /*02f4*/ 	.byte	0x04, 0x36
        /*02f6*/ 	.short	(.L_1504 - .L_1503)
.L_1503:
        /*02f8*/ 	.word	0x00000008
.L_1504:


//--------------------- .nv.info._ZN10layer_norm13ln_fwd_kernelINS_13Kernel_traitsI6__halfS2_S2_S2_fjLj2048ELj1ELj4ELj1ELj16ENS_18Kernel_traits_baseILj2048ES2_S2_S2_S2_fjLj128EEEEELb1ELb1ELb0ELb1EEEvNS_9FwdParamsE --------------------------
	.section	.nv.info._ZN10layer_norm13ln_fwd_kernelINS_13Kernel_traitsI6__halfS2_S2_S2_fjLj2048ELj1ELj4ELj1ELj16ENS_18Kernel_traits_baseILj2048ES2_S2_S2_S2_fjLj128EEEEELb1ELb1ELb0ELb1EEEvNS_9FwdParamsE,"",@"SHT_CUDA_INFO"
	.sectionflags	@""
	.align	4


	//----- nvinfo : EIATTR_CUDA_API_VERSION
	.align		4
        /*0000*/ 	.byte	0x04, 0x37
        /*0002*/ 	.short	(.L_1506 - .L_1505)
.L_1505:
        /*0004*/ 	.word	0x00000082


	//----- nvinfo : EIATTR_KPARAM_INFO
	.align		4
.L_1506:
        /*0008*/ 	.byte	0x04, 0x17
        /*000a*/ 	.short	(.L_1508 - .L_1507)
.L_1507:
        /*000c*/ 	.word	0x00000000
        /*0010*/ 	.short	0x0000
        /*0012*/ 	.short	0x0000
        /*0014*/ 	.byte	0x00, 0xf0, 0xa1, 0x03


	//----- nvinfo : EIATTR_SPARSE_MMA_MASK
	.align		4
.L_1508:
        /*0018*/ 	.byte	0x03, 0x50
        /*001a*/ 	.short	0x0000


	//----- nvinfo : EIATTR_MAXREG_COUNT
	.align		4
        /*001c*/ 	.byte	0x03, 0x1b
        /*001e*/ 	.short	0x00ff


	//----- nvinfo : EIATTR_MERCURY_ISA_VERSION
	.align		4
        /*0020*/ 	.byte	0x03, 0x5f
        /*0022*/ 	.short	0x0101


	//----- nvinfo : EIATTR_COOP_GROUP_MASK_REGIDS
	.align		4
        /*0024*/ 	.byte	0x04, 0x29
        /*0026*/ 	.short	(.L_1510 - .L_1509)


	//   ....[0]....
.L_1509:
        /*0028*/ 	.word	0xffffffff


	//   ....[1]....
        /*002c*/ 	.word	0xffffffff


	//   ....[2]....
        /*0030*/ 	.word	0xffffffff


	//   ....[3]....
        /*0034*/ 	.word	0xffffffff


	//   ....[4]....
        /*0038*/ 	.word	0xffffffff


	//   ....[5]....
        /*003c*/ 	.word	0xffffffff


	//   ....[6]....
        /*0040*/ 	.word	0xffffffff


	//   ....[7]....
        /*0044*/ 	.word	0xffffffff


	//   ....[8]....
        /*0048*/ 	.word	0xffffffff


	//   ....[9]....
        /*004c*/ 	.word	0xffffffff


	//   ....[10]....
        /*0050*/ 	.word	0x050000e5


	//   ....[11]....
        /*0054*/ 	.word	0x050000e5


	//   ....[12]....
        /*0058*/ 	.word	0x050000e5


	//   ....[13]....
        /*005c*/ 	.word	0x050000e5


	//   ....[14]....
        /*0060*/ 	.word	0x050000e5


	//   ....[15]....
        /*0064*/ 	.word	0x050000e5


	//   ....[16]....
        /*0068*/ 	.word	0x050000e5


	//   ....[17]....
        /*006c*/ 	.word	0x050000e5


	//   ....[18]....
        /*0070*/ 	.word	0x050000e5


	//   ....[19]....
        /*0074*/ 	.word	0x050000e5


	//----- nvinfo : EIATTR_COOP_GROUP_INSTR_OFFSETS
	.align		4
.L_1510:
        /*0078*/ 	.byte	0x04, 0x28
        /*007a*/ 	.short	(.L_1512 - .L_1511)


	//   ....[0]....
.L_1511:
        /*007c*/ 	.word	0x00018260


	//   ....[1]....
        /*0080*/ 	.word	0x00018280


	//   ....[2]....
        /*0084*/ 	.word	0x000182b0


	//   ....[3]....
        /*0088*/ 	.word	0x000182d0


	//   ....[4]....
        /*008c*/ 	.word	0x000182f0


	//   ....[5]....
        /*0090*/ 	.word	0x00018b20


	//   ....[6]....
        /*0094*/ 	.word	0x00018b40


	//   ....[7]....
        /*0098*/ 	.word	0x00018b60


	//   ....[8]....
        /*009c*/ 	.word	0x00018b80


	//   ....[9]....
        /*00a0*/ 	.word	0x00018ba0


	//   ....[10]....
        /*00a4*/ 	.word	0x0001a080


	//   ....[11]....
        /*00a8*/ 	.word	0x0001a120


	//   ....[12]....
        /*00ac*/ 	.word	0x0001a1a0


	//   ....[13]....
        /*00b0*/ 	.word	0x0001a210


	//   ....[14]....
        /*00b4*/ 	.word	0x0001a280


	//   ....[15]....
        /*00b8*/ 	.word	0x0001ab00


	//   ....[16]....
        /*00bc*/ 	.word	0x0001ab70


	//   ....[17]....
        /*00c0*/ 	.word	0x0001abe0


	//   ....[18]....
        /*00c4*/ 	.word	0x0001ac50


	//   ....[19]....
        /*00c8*/ 	.word	0x0001acc0


	//----- nvinfo : EIATTR_EXIT_INSTR_OFFSETS
	.align		4
.L_1512:
        /*00cc*/ 	.byte	0x04, 0x1c
        /*00ce*/ 	.short	(.L_1514 - .L_1513)


	//   ....[0]....
.L_1513:
        /*00d0*/ 	.word	0x00000610


	//   ....[1]....
        /*00d4*/ 	.word	0x0001a010


	//----- nvinfo : EIATTR_MAX_THREADS
	.align		4
.L_1514:
        /*00d8*/ 	.byte	0x04, 0x05
        /*00da*/ 	.short	(.L_1516 - .L_1515)
.L_1515:
        /*00dc*/ 	.word	0x00000080
        /*00e0*/ 	.word	0x00000001
        /*00e4*/ 	.word	0x00000001


	//----- nvinfo : EIATTR_CRS_STACK_SIZE
	.align		4
.L_1516:
        /*00e8*/ 	.byte	0x04, 0x1e
        /*00ea*/ 	.short	(.L_1518 - .L_1517)
.L_1517:
        /*00ec*/ 	.word	0x00000000


	//----- nvinfo : EIATTR_CBANK_PARAM_SIZE
	.align		4
.L_1518:
        /*00f0*/ 	.byte	0x03, 0x19
        /*00f2*/ 	.short	0x00e8


	//----- nvinfo : EIATTR_PARAM_CBANK
	.align		4
        /*00f4*/ 	.byte	0x04, 0x0a
        /*00f6*/ 	.short	(.L_1520 - .L_1519)
	.align		4
.L_1519:
        /*00f8*/ 	.word	index@(.nv.constant0._ZN10layer_norm13ln_fwd_kernelINS_13Kernel_traitsI6__halfS2_S2_S2_fjLj2048ELj1ELj4ELj1ELj16ENS_18Kernel_traits_baseILj2048ES2_S2_S2_S2_fjLj128EEEEELb1ELb1ELb0ELb1EEEvNS_9FwdParamsE)
        /*00fc*/ 	.short	0x0210
        /*00fe*/ 	.short	0x00e8


	//----- nvinfo : EIATTR_SW_WAR
	.align		4
.L_1520:
        /*0100*/ 	.byte	0x04, 0x36
        /*0102*/ 	.short	(.L_1522 - .L_1521)
.L_1521:
        /*0104*/ 	.word	0x00000008
.L_1522:


//--------------------- .nv.info._ZN10layer_norm13ln_fwd_kernelINS_13Kernel_traitsI6__halfS2_S2_S2_fjLj2048ELj1ELj4ELj1ELj16ENS_18Kernel_traits_baseILj2048ES2_S2_S2_S2_fjLj128EEEEELb1ELb1ELb1ELb0EEEvNS_9FwdParamsE --------------------------
	.section	.nv.info._ZN10layer_norm13ln_fwd_kernelINS_13Kernel_traitsI6__halfS2_S2_S2_fjLj2048ELj1ELj4ELj1ELj16ENS_18Kernel_traits_baseILj2048ES2_S2_S2_S2_fjLj128EEEEELb1ELb1ELb1ELb0EEEvNS_9FwdParamsE,"",@"SHT_CUDA_INFO"
	.sectionflags	@""
	.align	4


	//----- nvinfo : EIATTR_CUDA_API_VERSION
	.align		4
        /*0000*/ 	.byte	0x04, 0x37
        /*0002*/ 	.short	(.L_1524 - .L_1523)
.L_1523:
        /*0004*/ 	.word	0x00000082


	//----- nvinfo : EIATTR_KPARAM_INFO
	.align		4
.L_1524:
        /*0008*/ 	.byte	0x04, 0x17
        /*000a*/ 	.short	(.L_1526 - .L_1525)
.L_1525:
        /*000c*/ 	.word	0x00000000
        /*0010*/ 	.short	0x0000
        /*0012*/ 	.short	0x0000
        /*0014*/ 	.byte	0x00, 0xf0, 0xa1, 0x03


	//----- nvinfo : EIATTR_SPARSE_MMA_MASK
	.align		4
.L_1526:
        /*0018*/ 	.byte	0x03, 0x50
        /*001a*/ 	.short	0x0000


	//----- nvinfo : EIATTR_MAXREG_COUNT
	.align		4
        /*001c*/ 	.byte	0x03, 0x1b
        /*001e*/ 	.short	0x00ff


	//----- nvinfo : EIATTR_ANNOTATIONS
	.align		4
        /*0020*/ 	.byte	0x04, 0x55
        /*0022*/ 	.short	(.L_1528 - .L_1527)


	//   ....[0]....
.L_1527:
        /* <DEDUP_REMOVED lines=46> */


	//----- nvinfo : EIATTR_MERCURY_ISA_VERSION
	.align		4
.L_1528:
        /*02f4*/ 	.byte	0x03, 0x5f
        /*02f6*/ 	.short	0x0101


	//----- nvinfo : EIATTR_COOP_GROUP_MASK_REGIDS
	.align		4
        /*02f8*/ 	.byte	0x04, 0x29
        /*02fa*/ 	.short	(.L_1530 - .L_1529)


	//   ....[0]....
.L_1529:
        /*02fc*/ 	.word	0xffffffff


	//   ....[1]....
        /*0300*/ 	.word	0xffffffff


	//   ....[2]....
        /*0304*/ 	.word	0xffffffff


	//   ....[3]....
        /*0308*/ 	.word	0xffffffff


	//   ....[4]....
        /*030c*/ 	.word	0xffffffff


	//   ....[5]....
        /*0310*/ 	.word	0xffffffff


	//   ....[6]....
        /*0314*/ 	.word	0xffffffff


	//   ....[7]....
        /*0318*/ 	.word	0xffffffff


	//   ....[8]....
        /*031c*/ 	.word	0xffffffff


	//   ....[9]....
        /*0320*/ 	.word	0xffffffff


	//   ....[10]....
        /*0324*/ 	.word	0x05000044


	//   ....[11]....
        /*0328*/ 	.word	0x05000044


	//   ....[12]....
        /*032c*/ 	.word	0x05000044


	//   ....[13]....
        /*0330*/ 	.word	0x05000044


	//   ....[14]....
        /*0334*/ 	.word	0x05000044


	//   ....[15]....
        /*0338*/ 	.word	0x05000044


	//   ....[16]....
        /*033c*/ 	.word	0x05000044


	//   ....[17]....
        /*0340*/ 	.word	0x05000044


	//   ....[18]....
        /*0344*/ 	.word	0x05000044


	//   ....[19]....
        /*0348*/ 	.word	0x05000044


	//----- nvinfo : EIATTR_COOP_GROUP_INSTR_OFFSETS
	.align		4
.L_1530:
        /*034c*/ 	.byte	0x04, 0x28
        /*034e*/ 	.short	(.L_1532 - .L_1531)


	//   ....[0]....
.L_1531:
        /*0350*/ 	.word	0x0001c340


	//   ....[1]....
        /*0354*/ 	.word	0x0001c3b0


	//   ....[2]....
        /*0358*/ 	.word	0x0001c3d0


	//   ....[3]....
        /*035c*/ 	.word	0x0001c3f0


	//   ....[4]....
        /*0360*/ 	.word	0x0001c410


	//   ....[5]....
        /*0364*/ 	.word	0x0001cc60


	//   ....[6]....
        /*0368*/ 	.word	0x0001cc80


	//   ....[7]....
        /*036c*/ 	.word	0x0001cca0


	//   ....[8]....
        /*0370*/ 	.word	0x0001ccc0


	//   ....[9]....
        /*0374*/ 	.word	0x0001cce0


	//   ....[10]....
        /*0378*/ 	.word	0x0001e140


	//   ....[11]....
        /*037c*/ 	.word	0x0001e1f0


	//   ....[12]....
        /*0380*/ 	.word	0x0001e280


	//   ....[13]....
        /*0384*/ 	.word	0x0001e2f0


	//   ....[14]....
        /*0388*/ 	.word	0x0001e360


	//   ....[15]....
        /*038c*/ 	.word	0x0001ec20


	//   ....[16]....
        /*0390*/ 	.word	0x0001ec90


	//   ....[17]....
        /*0394*/ 	.word	0x0001ed00


	//   ....[18]....
        /*0398*/ 	.word	0x0001ed70


	//   ....[19]....
        /*039c*/ 	.word	0x0001ede0


	//----- nvinfo : EIATTR_EXIT_INSTR_OFFSETS
	.align		4
.L_1532:
        /*03a0*/ 	.byte	0x04, 0x1c
        /*03a2*/ 	.short	(.L_1534 - .L_1533)


	//   ....[0]....
.L_1533:
        /*03a4*/ 	.word	0x00001070


	//   ....[1]....
        /*03a8*/ 	.word	0x0001e0d0


	//----- nvinfo : EIATTR_MAX_THREADS
	.align		4
.L_1534:
        /*03ac*/ 	.byte	0x04, 0x05
        /*03ae*/ 	.short	(.L_1536 - .L_1535)
.L_1535:
        /*03b0*/ 	.word	0x00000080
        /*03b4*/ 	.word	0x00000001
        /*03b8*/ 	.word	0x00000001


	//----- nvinfo : EIATTR_CRS_STACK_SIZE
	.align		4
.L_1536:
        /*03bc*/ 	.byte	0x04, 0x1e
        /*03be*/ 	.short	(.L_1538 - .L_1537)
.L_1537:
        /*03c0*/ 	.word	0x00000000


	//----- nvinfo : EIATTR_CBANK_PARAM_SIZE
	.align		4
.L_1538:
        /*03c4*/ 	.byte	0x03, 0x19
        /*03c6*/ 	.short	0x00e8


	//----- nvinfo : EIATTR_PARAM_CBANK
	.align		4
        /*03c8*/ 	.byte	0x04, 0x0a
        /*03ca*/ 	.short	(.L_1540 - .L_1539)
	.align		4
.L_1539:
        /*03cc*/ 	.word	index@(.nv.constant0._ZN10layer_norm13ln_fwd_kernelINS_13Kernel_traitsI6__halfS2_S2_S2_fjLj2048ELj1ELj4ELj1ELj16ENS_18Kernel_traits_baseILj2048ES2_S2_S2_S2_fjLj128EEEEELb1ELb1ELb1ELb0EEEvNS_9FwdParamsE)
        /*03d0*/ 	.short	0x0210
        /*03d2*/ 	.short	0x00e8


	//----- nvinfo : EIATTR_SW_WAR
	.align		4
.L_1540:
        /*03d4*/ 	.byte	0x04, 0x36
        /*03d6*/ 	.short	(.L_1542 - .L_1541)
.L_1541:
        /*03d8*/ 	.word	0x00000008
.L_1542:


//--------------------- .nv.info._ZN10layer_norm13ln_fwd_kernelINS_13Kernel_traitsI6__halfS2_S2_S2_fjLj2048ELj1ELj4ELj1ELj16ENS_18Kernel_traits_baseILj2048ES2_S2_S2_S2_fjLj128EEEEELb1ELb1ELb1ELb1EEEvNS_9FwdParamsE --------------------------
	.section	.nv.info._ZN10layer_norm13ln_fwd_kernelINS_13Kernel_traitsI6__halfS2_S2_S2_fjLj2048ELj1ELj4ELj1ELj16ENS_18Kernel_traits_baseILj2048ES2_S2_S2_S2_fjLj128EEEEELb1ELb1ELb1ELb1EEEvNS_9FwdParamsE,"",@"SHT_CUDA_INFO"
	.sectionflags	@""
	.align	4


	//----- nvinfo : EIATTR_CUDA_API_VERSION
	.align		4
        /*0000*/ 	.byte	0x04, 0x37
        /*0002*/ 	.short	(.L_1544 - .L_1543)
.L_1543:
        /*0004*/ 	.word	0x00000082


	//----- nvinfo : EIATTR_KPARAM_INFO
	.align		4
.L_1544:
        /*0008*/ 	.byte	0x04, 0x17
        /*000a*/ 	.short	(.L_1546 - .L_1545)
.L_1545:
        /*000c*/ 	.word	0x00000000
        /*0010*/ 	.short	0x0000
        /*0012*/ 	.short	0x0000
        /*0014*/ 	.byte	0x00, 0xf0, 0xa1, 0x03


	//----- nvinfo : EIATTR_SPARSE_MMA_MASK
	.align		4
.L_1546:
        /*0018*/ 	.byte	0x03, 0x50
        /*001a*/ 	.short	0x0000


	//----- nvinfo : EIATTR_MAXREG_COUNT
	.align		4
        /*001c*/ 	.byte	0x03, 0x1b
        /*001e*/ 	.short	0x00ff


	//----- nvinfo : EIATTR_MERCURY_ISA_VERSION
	.align		4
        /*0020*/ 	.byte	0x03, 0x5f
        /*0022*/ 	.short	0x0101


	//----- nvinfo : EIATTR_COOP_GROUP_MASK_REGIDS
	.align		4
        /*0024*/ 	.byte	0x04, 0x29
        /*0026*/ 	.short	(.L_1548 - .L_1547)


	//   ....[0]....
.L_1547:
        /*0028*/ 	.word	0xffffffff


	//   ....[1]....
        /*002c*/ 	.word	0xffffffff


	//   ....[2]....
        /*0030*/ 	.word	0xffffffff


	//   ....[3]....
        /*0034*/ 	.word	0xffffffff


	//   ....[4]....
        /*0038*/ 	.word	0xffffffff


	//   ....[5]....
        /*003c*/ 	.word	0xffffffff


	//   ....[6]....
        /*0040*/ 	.word	0xffffffff


	//   ....[7]....
        /*0044*/ 	.word	0xffffffff


	//   ....[8]....
        /*0048*/ 	.word	0xffffffff


	//   ....[9]....
        /*004c*/ 	.word	0xffffffff


	//   ....[10]....
        /*0050*/ 	.word	0x050000e7


	//   ....[11]....
        /*0054*/ 	.word	0x050000e7


	//   ....[12]....
        /*0058*/ 	.word	0x050000e7


	//   ....[13]....
        /*005c*/ 	.word	0x050000e7


	//   ....[14]....
        /*0060*/ 	.word	0x050000e7


	//   ....[15]....
        /*0064*/ 	.word	0x050000e7


	//   ....[16]....
        /*0068*/ 	.word	0x050000e7


	//   ....[17]....
        /*006c*/ 	.word	0x050000e7


	//   ....[18]....
        /*0070*/ 	.word	0x050000e7


	//   ....[19]....
        /*0074*/ 	.word	0x050000e7


	//----- nvinfo : EIATTR_COOP_GROUP_INSTR_OFFSETS
	.align		4
.L_1548:
        /*0078*/ 	.byte	0x04, 0x28
        /*007a*/ 	.short	(.L_1550 - .L_1549)


	//   ....[0]....
.L_1549:
        /*007c*/ 	.word	0x0001a9a0


	//   ....[1]....
        /*0080*/ 	.word	0x0001a9d0


	//   ....[2]....
        /*0084*/ 	.word	0x0001a9f0


	//   ....[3]....
        /*0088*/ 	.word	0x0001aa10


	//   ....[4]....
        /*008c*/ 	.word	0x0001aa30


	//   ....[5]....
        /*0090*/ 	.word	0x0001b260


	//   ....[6]....
        /*0094*/ 	.word	0x0001b280


	//   ....[7]....
        /*0098*/ 	.word	0x0001b2a0


	//   ....[8]....
        /*009c*/ 	.word	0x0001b2c0


	//   ....[9]....
        /*00a0*/ 	.word	0x0001b2e0


	//   ....[10]....
        /*00a4*/ 	.word	0x0001c8c0


	//   ....[11]....
        /*00a8*/ 	.word	0x0001c970


	//   ....[12]....
        /*00ac*/ 	.word	0x0001c9e0


	//   ....[13]....
        /*00b0*/ 	.word	0x0001ca50


	//   ....[14]....
        /*00b4*/ 	.word	0x0001cac0


	//   ....[15]....
        /*00b8*/ 	.word	0x0001d340


	//   ....[16]....
        /*00bc*/ 	.word	0x0001d3b0


	//   ....[17]....
        /*00c0*/ 	.word	0x0001d420


	//   ....[18]....
        /*00c4*/ 	.word	0x0001d490


	//   ....[19]....
        /*00c8*/ 	.word	0x0001d500


	//----- nvinfo : EIATTR_EXIT_INSTR_OFFSETS
	.align		4
.L_1550:
        /*00cc*/ 	.byte	0x04, 0x1c
        /*00ce*/ 	.short	(.L_1552 - .L_1551)


	//   ....[0]....
.L_1551:
        /*00d0*/ 	.word	0x00000650


	//   ....[1]....
        /*00d4*/ 	.word	0x0001c850


	//----- nvinfo : EIATTR_MAX_THREADS
	.align		4
.L_1552:
        /*00d8*/ 	.byte	0x04, 0x05
        /*00da*/ 	.short	(.L_1554 - .L_1553)
.L_1553:
        /*00dc*/ 	.word	0x00000080
        /*00e0*/ 	.word	0x00000001
        /*00e4*/ 	.word	0x00000001


	//----- nvinfo : EIATTR_CRS_STACK_SIZE
	.align		4
.L_1554:
        /*00e8*/ 	.byte	0x04, 0x1e
        /*00ea*/ 	.short	(.L_1556 - .L_1555)
.L_1555:
        /*00ec*/ 	.word	0x00000000


	//----- nvinfo : EIATTR_CBANK_PARAM_SIZE
	.align		4
.L_1556:
        /*00f0*/ 	.byte	0x03, 0x19
        /*00f2*/ 	.short	0x00e8


	//----- nvinfo : EIATTR_PARAM_CBANK
	.align		4
        /*00f4*/ 	.byte	0x04, 0x0a
        /*00f6*/ 	.short	(.L_1558 - .L_1557)
	.align		4
.L_1557:
        /*00f8*/ 	.word	index@(.nv.constant0._ZN10layer_norm13ln_fwd_kernelINS_13Kernel_traitsI6__halfS2_S2_S2_fjLj2048ELj1ELj4ELj1ELj16ENS_18Kernel_traits_baseILj2048ES2_S2_S2_S2_fjLj128EEEEELb1ELb1ELb1ELb1EEEvNS_9FwdParamsE)
        /*00fc*/ 	.short	0x0210
        /*00fe*/ 	.short	0x00e8


	//----- nvinfo : EIATTR_SW_WAR
	.align		4
.L_1558:
        /*0100*/ 	.byte	0x04, 0x36
        /*0102*/ 	.short	(.L_1560 - .L_1559)
.L_1559:
        /*0104*/ 	.word	0x00000008
.L_1560:


//--------------------- .nv.info._ZN10layer_norm13ln_fwd_kernelINS_13Kernel_traitsIf13__nv_bfloat16S2_S2_fjLj2048ELj1ELj4ELj1ELj16ENS_18Kernel_traits_baseILj2048EfS2_S2_S2_fjLj128EEEEELb0ELb0ELb0ELb0EEEvNS_9FwdParamsE --------------------------
	.section	.nv.info._ZN10layer_norm13ln_fwd_kernelINS_13Kernel_traitsIf13__nv_bfloat16S2_S2_fjLj2048ELj1ELj4ELj1ELj16ENS_18Kernel_traits_baseILj2048EfS2_S2_S2_fjLj128EEEEELb0ELb0ELb0ELb0EEEvNS_9FwdParamsE,"",@"SHT_CUDA_INFO"
	.sectionflags	@""
	.align	4


	//----- nvinfo : EIATTR_CUDA_API_VERSION
	.align		4
        /*0000*/ 	.byte	0x04, 0x37
        /*0002*/ 	.short	(.L_1562 - .L_1561)
.L_1561:
        /*0004*/ 	.word	0x00000082


	//----- nvinfo : EIATTR_KPARAM_INFO
	.align		4
.L_1562:
        /*0008*/ 	.byte	0x04, 0x17
        /*000a*/ 	.short	(.L_1564 - .L_1563)
.L_1563:
        /*000c*/ 	.word	0x00000000
        /*0010*/ 	.short	0x0000
        /*0012*/ 	.short	0x0000
        /*0014*/ 	.byte	0x00, 0xf0, 0xa1, 0x03


	//----- nvinfo : EIATTR_SPARSE_MMA_MASK
	.align		4
.L_1564:
        /*0018*/ 	.byte	0x03, 0x50
        /*001a*/ 	.short	0x0000


	//----- nvinfo : EIATTR_MAXREG_COUNT
	.align		4
        /*001c*/ 	.byte	0x03, 0x1b
        /*001e*/ 	.short	0x00ff


	//----- nvinfo : EIATTR_MERCURY_ISA_VERSION
	.align		4
        /*0020*/ 	.byte	0x03, 0x5f
        /*0022*/ 	.short	0x0101


	//----- nvinfo : EIATTR_COOP_GROUP_MASK_REGIDS
	.align		4
        /*0024*/ 	.byte	0x04, 0x29
        /*0026*/ 	.short	(.L_1566 - .L_1565)


	//   ....[0]....
.L_1565:
        /*0028*/ 	.word	0xffffffff


	//   ....[1]....
        /*002c*/ 	.word	0xffffffff


	//   ....[2]....
        /*0030*/ 	.word	0xffffffff


	//   ....[3]....
        /*0034*/ 	.word	0xffffffff


	//   ....[4]....
        /*0038*/ 	.word	0xffffffff


	//   ....[5]....
        /*003c*/ 	.word	0xffffffff


	//   ....[6]....
        /*0040*/ 	.word	0xffffffff


	//   ....[7]....
        /*0044*/ 	.word	0xffffffff


	//   ....[8]....
        /*0048*/ 	.word	0xffffffff


	//   ....[9]....
        /*004c*/ 	.word	0xffffffff


	//   ....[10]....
        /*0050*/ 	.word	0x050000d6


	//   ....[11]....
        /*0054*/ 	.word	0x050000d6


	//   ....[12]....
        /*0058*/ 	.word	0x050000d6


	//   ....[13]....
        /*005c*/ 	.word	0x050000d6


	//   ....[14]....
        /*0060*/ 	.word	0x050000d6


	//   ....[15]....
        /*0064*/ 	.word	0x050000d6


	//   ....[16]....
        /*0068*/ 	.word	0x050000d6


	//   ....[17]....
        /*006c*/ 	.word	0x050000d6


	//   ....[18]....
        /*0070*/ 	.word	0x050000d6


	//   ....[19]....
        /*0074*/ 	.word	0x050000d6


	//----- nvinfo : EIATTR_COOP_GROUP_INSTR_OFFSETS
	.align		4
.L_1566:
        /*0078*/ 	.byte	0x04, 0x28
        /*007a*/ 	.short	(.L_1568 - .L_1567)


	//   ....[0]....
.L_1567:
        /*007c*/ 	.word	0x00004400


	//   ....[1]....
        /*0080*/ 	.word	0x00004430


	//   ....[2]....
        /*0084*/ 	.word	0x00004450


	//   ....[3]....
        /*0088*/ 	.word	0x00004470


	//   ....[4]....
        /*008c*/ 	.word	0x000044a0


	//   ....[5]....
        /*0090*/ 	.word	0x00004d20


	//   ....[6]....
        /*0094*/ 	.word	0x00004d40


	//   ....[7]....
        /*0098*/ 	.word	0x00004d60


	//   ....[8]....
        /*009c*/ 	.word	0x00004d80


	//   ....[9]....
        /*00a0*/ 	.word	0x00004da0


	//   ....[10]....
        /*00a4*/ 	.word	0x00006120


	//   ....[11]....
        /*00a8*/ 	.word	0x000061c0


	//   ....[12]....
        /*00ac*/ 	.word	0x00006230


	//   ....[13]....
        /*00b0*/ 	.word	0x000062a0


	//   ....[14]....
        /*00b4*/ 	.word	0x00006320


	//   ....[15]....
        /*00b8*/ 	.word	0x00006c00


	//   ....[16]....
        /*00bc*/ 	.word	0x00006c70


	//   ....[17]....
        /*00c0*/ 	.word	0x00006ce0


	//   ....[18]....
        /*00c4*/ 	.word	0x00006d50


	//   ....[19]....
        /*00c8*/ 	.word	0x00006dc0


	//----- nvinfo : EIATTR_EXIT_INSTR_OFFSETS
	.align		4
.L_1568:
        /*00cc*/ 	.byte	0x04, 0x1c
        /*00ce*/ 	.short	(.L_1570 - .L_1569)


	//   ....[0]....
.L_1569:
        /*00d0*/ 	.word	0x00000bf0


	//   ....[1]....
        /*00d4*/ 	.word	0x000060b0


	//----- nvinfo : EIATTR_MAX_THREADS
	.align		4
.L_1570:
        /*00d8*/ 	.byte	0x04, 0x05
        /*00da*/ 	.short	(.L_1572 - .L_1571)
.L_1571:
        /*00dc*/ 	.word	0x00000080
        /*00e0*/ 	.word	0x00000001
        /*00e4*/ 	.word	0x00000001


	//----- nvinfo : EIATTR_CRS_STACK_SIZE
	.align		4
.L_1572:
        /*00e8*/ 	.byte	0x04, 0x1e
        /*00ea*/ 	.short	(.L_1574 - .L_1573)
.L_1573:
        /*00ec*/ 	.word	0x00000000


	//----- nvinfo : EIATTR_CBANK_PARAM_SIZE
	.align		4
.L_1574:
        /*00f0*/ 	.byte	0x03, 0x19
        /*00f2*/ 	.short	0x00e8


	//----- nvinfo : EIATTR_PARAM_CBANK
	.align		4
        /*00f4*/ 	.byte	0x04, 0x0a
        /*00f6*/ 	.short	(.L_1576 - .L_1575)
	.align		4
.L_1575:
        /*00f8*/ 	.word	index@(.nv.constant0._ZN10layer_norm13ln_fwd_kernelINS_13Kernel_traitsIf13__nv_bfloat16S2_S2_fjLj2048ELj1ELj4ELj1ELj16ENS_18Kernel_traits_baseILj2048EfS2_S2_S2_fjLj128EEEEELb0ELb0ELb0ELb0EEEvNS_9FwdParamsE)
        /*00fc*/ 	.short	0x0210
        /*00fe*/ 	.short	0x00e8


	//----- nvinfo : EIATTR_SW_WAR
	.align		4
.L_1576:
        /*0100*/ 	.byte	0x04, 0x36
        /*0102*/ 	.short	(.L_1578 - .L_1577)
.L_1577:
        /*0104*/ 	.word	0x00000008
.L_1578:


//--------------------- .nv.info._ZN10layer_norm13ln_fwd_kernelINS_13Kernel_traitsIf13__nv_bfloat16S2_S2_fjLj2048ELj1ELj4ELj1ELj16ENS_18Kernel_traits_baseILj2048EfS2_S2_S2_fjLj128EEEEELb0ELb0ELb0ELb1EEEvNS_9FwdParamsE --------------------------
	.section	.nv.info._ZN10layer_norm13ln_fwd_kernelINS_13Kernel_traitsIf13__nv_bfloat16S2_S2_fjLj2048ELj1ELj4ELj1ELj16ENS_18Kernel_traits_baseILj2048EfS2_S2_S2_fjLj128EEEEELb0ELb0ELb0ELb1EEEvNS_9FwdParamsE,"",@"SHT_CUDA_INFO"
	.sectionflags	@""
	.align	4


	//----- nvinfo : EIATTR_CUDA_API_VERSION
	.align		4
        /*0000*/ 	.byte	0x04, 0x37
        /*0002*/ 	.short	(.L_1580 - .L_1579)
.L_1579:
        /*0004*/ 	.word	0x00000082


	//----- nvinfo : EIATTR_KPARAM_INFO
	.align		4
.L_1580:
        /*0008*/ 	.byte	0x04, 0x17
        /*000a*/ 	.short	(.L_1582 - .L_1581)
.L_1581:
        /*000c*/ 	.word	0x00000000
        /*0010*/ 	.short	0x0000
        /*0012*/ 	.short	0x0000
        /*0014*/ 	.byte	0x00, 0xf0, 0xa1, 0x03


	//----- nvinfo : EIATTR_SPARSE_MMA_MASK
	.align		4
.L_1582:
        /*0018*/ 	.byte	0x03, 0x50
        /*001a*/ 	.short	0x0000


	//----- nvinfo : EIATTR_MAXREG_COUNT
	.align		4
        /*001c*/ 	.byte	0x03, 0x1b
        /*001e*/ 	.short	0x00ff


	//----- nvinfo : EIATTR_MERCURY_ISA_VERSION
	.align		4
        /*0020*/ 	.byte	0x03, 0x5f
        /*0022*/ 	.short	0x0101


	//----- nvinfo : EIATTR_COOP_GROUP_MASK_REGIDS
	.align		4
        /*0024*/ 	.byte	0x04, 0x29
        /*0026*/ 	.short	(.L_1584 - .L_1583)


	//   ....[0]....
.L_1583:
        /*0028*/ 	.word	0xffffffff


	//   ....[1]....
        /*002c*/ 	.word	0xffffffff


	//   ....[2]....
        /*0030*/ 	.word	0xffffffff


	//   ....[3]....
        /*0034*/ 	.word	0xffffffff


	//   ....[4]....
        /*0038*/ 	.word	0xffffffff


	//   ....[5]....
        /*003c*/ 	.word	0xffffffff


	//   ....[6]....
        /*0040*/ 	.word	0xffffffff


	//   ....[7]....
        /*0044*/ 	.word	0xffffffff


	//   ....[8]....
        /*0048*/ 	.word	0xffffffff


	//   ....[9]....
        /*004c*/ 	.word	0xffffffff


	//   ....[10]....
        /*0050*/ 	.word	0x050000da


	//   ....[11]....
        /*0054*/ 	.word	0x050000da


	//   ....[12]....
        /*0058*/ 	.word	0x050000da


	//   ....[13]....
        /*005c*/ 	.word	0x050000da


	//   ....[14]....
        /*0060*/ 	.word	0x050000da


	//   ....[15]....
        /*0064*/ 	.word	0x050000da


	//   ....[16]....
        /*0068*/ 	.word	0x050000da


	//   ....[17]....
        /*006c*/ 	.word	0x050000da


	//   ....[18]....
        /*0070*/ 	.word	0x050000da


	//   ....[19]....
        /*0074*/ 	.word	0x050000da


	//----- nvinfo : EIATTR_COOP_GROUP_INSTR_OFFSETS
	.align		4
.L_1584:
        /*0078*/ 	.byte	0x04, 0x28
        /*007a*/ 	.short	(.L_1586 - .L_1585)


	//   ....[0]....
.L_1585:
        /*007c*/ 	.word	0x000037a0


	//   ....[1]....
        /*0080*/ 	.word	0x000037c0


	//   ....[2]....
        /*0084*/ 	.word	0x000037e0


	//   ....[3]....
        /*0088*/ 	.word	0x00003800


	//   ....[4]....
        /*008c*/ 	.word	0x00003830


	//   ....[5]....
        /*0090*/ 	.word	0x00004060


	//   ....[6]....
        /*0094*/ 	.word	0x00004080


	//   ....[7]....
        /*0098*/ 	.word	0x000040a0


	//   ....[8]....
        /*009c*/ 	.word	0x000040c0


	//   ....[9]....
        /*00a0*/ 	.word	0x000040e0


	//   ....[10]....
        /*00a4*/ 	.word	0x00005190


	//   ....[11]....
        /*00a8*/ 	.word	0x00005230


	//   ....[12]....
        /*00ac*/ 	.word	0x000052a0


	//   ....[13]....
        /*00b0*/ 	.word	0x00005310


	//   ....[14]....
        /*00b4*/ 	.word	0x00005390


	//   ....[15]....
        /*00b8*/ 	.word	0x00005c10


	//   ....[16]....
        /*00bc*/ 	.word	0x00005c80


	//   ....[17]....
        /*00c0*/ 	.word	0x00005cf0


	//   ....[18]....
        /*00c4*/ 	.word	0x00005d60


	//   ....[19]....
        /*00c8*/ 	.word	0x00005dd0


	//----- nvinfo : EIATTR_EXIT_INSTR_OFFSETS
	.align		4
.L_1586:
        /*00cc*/ 	.byte	0x04, 0x1c
        /*00ce*/ 	.short	(.L_1588 - .L_1587)


	//   ....[0]....
.L_1587:
        /*00d0*/ 	.word	0x00000460


	//   ....[1]....
        /*00d4*/ 	.word	0x00005120


	//----- nvinfo : EIATTR_MAX_THREADS
	.align		4
.L_1588:
        /*00d8*/ 	.byte	0x04, 0x05
        /*00da*/ 	.short	(.L_1590 - .L_1589)
.L_1589:
        /*00dc*/ 	.word	0x00000080
        /*00e0*/ 	.word	0x00000001
        /*00e4*/ 	.word	0x00000001


	//----- nvinfo : EIATTR_CRS_STACK_SIZE
	.align		4
.L_1590:
        /*00e8*/ 	.byte	0x04, 0x1e
        /*00ea*/ 	.short	(.L_1592 - .L_1591)
.L_1591:
        /*00ec*/ 	.word	0x00000000


	//----- nvinfo : EIATTR_CBANK_PARAM_SIZE
	.align		4
.L_1592:
        /*00f0*/ 	.byte	0x03, 0x19
        /*00f2*/ 	.short	0x00e8


	//----- nvinfo : EIATTR_PARAM_CBANK
	.align		4
        /*00f4*/ 	.byte	0x04, 0x0a
        /*00f6*/ 	.short	(.L_1594 - .L_1593)
	.align		4
.L_1593:
        /*00f8*/ 	.word	index@(.nv.constant0._ZN10layer_norm13ln_fwd_kernelINS_13Kernel_traitsIf13__nv_bfloat16S2_S2_fjLj2048ELj1ELj4ELj1ELj16ENS_18Kernel_traits_baseILj2048EfS2_S2_S2_fjLj128EEEEELb0ELb0ELb0ELb1EEEvNS_9FwdParamsE)
        /*00fc*/ 	.short	0x0210
        /*00fe*/ 	.short	0x00e8


	//----- nvinfo : EIATTR_SW_WAR
	.align		4
.L_1594:
        /*0100*/ 	.byte	0x04, 0x36
        /*0102*/ 	.short	(.L_1596 - .L_1595)
.L_1595:
        /*0104*/ 	.word	0x00000008
.L_1596:


//--------------------- .nv.info._ZN10layer_norm13ln_fwd_kernelINS_13Kernel_traitsIf13__nv_bfloat16S2_S2_fjLj2048ELj1ELj4ELj1ELj16ENS_18Kernel_traits_baseILj2048EfS2_S2_S2_fjLj128EEEEELb0ELb0ELb1ELb0EEEvNS_9FwdParamsE --------------------------
	.section	.nv.info._ZN10layer_norm13ln_fwd_kernelINS_13Kernel_traitsIf13__nv_bfloat16S2_S2_fjLj2048ELj1ELj4ELj1ELj16ENS_18Kernel_traits_baseILj2048EfS2_S2_S2_fjLj128EEEEELb0ELb0ELb1ELb0EEEvNS_9FwdParamsE,"",@"SHT_CUDA_INFO"
	.sectionflags	@""
	.align	4


	//----- nvinfo : EIATTR_CUDA_API_VERSION
	.align		4
        /*0000*/ 	.byte	0x04, 0x37
        /*0002*/ 	.short	(.L_1598 - .L_1597)
.L_1597:
        /*0004*/ 	.word	0x00000082


	//----- nvinfo : EIATTR_KPARAM_INFO
	.align		4
.L_1598:
        /*0008*/ 	.byte	0x04, 0x17
        /*000a*/ 	.short	(.L_1600 - .L_1599)
.L_1599:
        /*000c*/ 	.word	0x00000000
        /*0010*/ 	.short	0x0000
        /*0012*/ 	.short	0x0000
        /*0014*/ 	.byte	0x00, 0xf0, 0xa1, 0x03


	//----- nvinfo : EIATTR_SPARSE_MMA_MASK
	.align		4
.L_1600:
        /*0018*/ 	.byte	0x03, 0x50
        /*001a*/ 	.short	0x0000


	//----- nvinfo : EIATTR_MAXREG_COUNT
	.align		4
        /*001c*/ 	.byte	0x03, 0x1b
        /*001e*/ 	.short	0x00ff


	//----- nvinfo : EIATTR_MERCURY_ISA_VERSION
	.align		4
        /*0020*/ 	.byte	0x03, 0x5f
        /*0022*/ 	.short	0x0101


	//----- nvinfo : EIATTR_COOP_GROUP_MASK_REGIDS
	.align		4
        /*0024*/ 	.byte	0x04, 0x29
        /*0026*/ 	.short	(.L_1602 - .L_1601)


	//   ....[0]....
.L_1601:
        /*0028*/ 	.word	0xffffffff


	//   ....[1]....
        /*002c*/ 	.word	0xffffffff


	//   ....[2]....
        /*0030*/ 	.word	0xffffffff


	//   ....[3]....
        /*0034*/ 	.word	0xffffffff


	//   ....[4]....
        /*0038*/ 	.word	0xffffffff


	//   ....[5]....
        /*003c*/ 	.word	0xffffffff


	//   ....[6]....
        /*0040*/ 	.word	0xffffffff


	//   ....[7]....
        /*0044*/ 	.word	0xffffffff


	//   ....[8]....
        /*0048*/ 	.word	0xffffffff


	//   ....[9]....
        /*004c*/ 	.word	0xffffffff


	//   ....[10]....
        /*0050*/ 	.word	0x050000da


	//   ....[11]....
        /*0054*/ 	.word	0x050000da


	//   ....[12]....
        /*0058*/ 	.word	0x050000da


	//   ....[13]....
        /*005c*/ 	.word	0x050000da


	//   ....[14]....
        /*0060*/ 	.word	0x050000da


	//   ....[15]....
        /*0064*/ 	.word	0x050000da


	//   ....[16]....
        /*0068*/ 	.word	0x050000da


	//   ....[17]....
        /*006c*/ 	.word	0x050000da


	//   ....[18]....
        /*0070*/ 	.word	0x050000da


	//   ....[19]....
        /*0074*/ 	.word	0x050000da


	//----- nvinfo : EIATTR_COOP_GROUP_INSTR_OFFSETS
	.align		4
.L_1602:
        /*0078*/ 	.byte	0x04, 0x28
        /*007a*/ 	.short	(.L_1604 - .L_1603)


	//   ....[0]....
.L_1603:
        /*007c*/ 	.word	0x00004f60


	//   ....[1]....
        /*0080*/ 	.word	0x00004fb0


	//   ....[2]....
        /*0084*/ 	.word	0x00004fd0


	//   ....[3]....
        /*0088*/ 	.word	0x00004ff0


	//   ....[4]....
        /*008c*/ 	.word	0x00005020


	//   ....[5]....
        /*0090*/ 	.word	0x00005870


	//   ....[6]....
        /*0094*/ 	.word	0x00005890


	//   ....[7]....
        /*0098*/ 	.word	0x000058b0


	//   ....[8]....
        /*009c*/ 	.word	0x000058d0


	//   ....[9]....
        /*00a0*/ 	.word	0x000058f0


	//   ....[10]....
        /*00a4*/ 	.word	0x00006d20


	//   ....[11]....
        /*00a8*/ 	.word	0x00006de0


	//   ....[12]....
        /*00ac*/ 	.word	0x00006e50


	//   ....[13]....
        /*00b0*/ 	.word	0x00006ec0


	//   ....[14]....
        /*00b4*/ 	.word	0x00006f40


	//   ....[15]....
        /*00b8*/ 	.word	0x000077f0


	//   ....[16]....
        /*00bc*/ 	.word	0x00007860


	//   ....[17]....
        /*00c0*/ 	.word	0x000078d0


	//   ....[18]....
        /*00c4*/ 	.word	0x00007940


	//   ....[19]....
        /*00c8*/ 	.word	0x000079b0


	//----- nvinfo : EIATTR_EXIT_INSTR_OFFSETS
	.align		4
.L_1604:
        /*00cc*/ 	.byte	0x04, 0x1c
        /*00ce*/ 	.short	(.L_1606 - .L_1605)


	//   ....[0]....
.L_1605:
        /*00d0*/ 	.word	0x00000bc0


	//   ....[1]....
        /*00d4*/ 	.word	0x00006cb0


	//----- nvinfo : EIATTR_MAX_THREADS
	.align		4
.L_1606:
        /*00d8*/ 	.byte	0x04, 0x05
        /*00da*/ 	.short	(.L_1608 - .L_1607)
.L_1607:
        /*00dc*/ 	.word	0x00000080
        /*00e0*/ 	.word	0x00000001
        /*00e4*/ 	.word	0x00000001


	//----- nvinfo : EIATTR_CRS_STACK_SIZE
	.align		4
.L_1608:
        /*00e8*/ 	.byte	0x04, 0x1e
        /*00ea*/ 	.short	(.L_1610 - .L_1609)
.L_1609:
        /*00ec*/ 	.word	0x00000000


	//----- nvinfo : EIATTR_CBANK_PARAM_SIZE
	.align		4
.L_1610:
        /*00f0*/ 	.byte	0x03, 0x19
        /*00f2*/ 	.short	0x00e8


	//----- nvinfo : EIATTR_PARAM_CBANK
	.align		4
        /*00f4*/ 	.byte	0x04, 0x0a
        /*00f6*/ 	.short	(.L_1612 - .L_1611)
	.align		4
.L_1611:
        /*00f8*/ 	.word	index@(.nv.constant0._ZN10layer_norm13ln_fwd_kernelINS_13Kernel_traitsIf13__nv_bfloat16S2_S2_fjLj2048ELj1ELj4ELj1ELj16ENS_18Kernel_traits_baseILj2048EfS2_S2_S2_fjLj128EEEEELb0ELb0ELb1ELb0EEEvNS_9FwdParamsE)
        /*00fc*/ 	.short	0x0210
        /*00fe*/ 	.short	0x00e8


	//----- nvinfo : EIATTR_SW_WAR
	.align		4
.L_1612:
        /*0100*/ 	.byte	0x04, 0x36
        /*0102*/ 	.short	(.L_1614 - .L_1613)
.L_1613:
        /*0104*/ 	.word	0x00000008
.L_1614:


//--------------------- .nv.info._ZN10layer_norm13ln_fwd_kernelINS_13Kernel_traitsIf13__nv_bfloat16S2_S2_fjLj2048ELj1ELj4ELj1ELj16ENS_18Kernel_traits_baseILj2048EfS2_S2_S2_fjLj128EEEEELb0ELb0ELb1ELb1EEEvNS_9FwdParamsE --------------------------
	.section	.nv.info._ZN10layer_norm13ln_fwd_kernelINS_13Kernel_traitsIf13__nv_bfloat16S2_S2_fjLj2048ELj1ELj4ELj1ELj16ENS_18Kernel_traits_baseILj2048EfS2_S2_S2_fjLj128EEEEELb0ELb0ELb1ELb1EEEvNS_9FwdParamsE,"",@"SHT_CUDA_INFO"
	.sectionflags	@""
	.align	4


	//----- nvinfo : EIATTR_CUDA_API_VERSION
	.align		4
        /*0000*/ 	.byte	0x04, 0x37
        /*0002*/ 	.short	(.L_1616 - .L_1615)
.L_1615:
        /*0004*/ 	.word	0x00000082


	//----- nvinfo : EIATTR_KPARAM_INFO
	.align		4
.L_1616:
        /*0008*/ 	.byte	0x04, 0x17
        /*000a*/ 	.short	(.L_1618 - .L_1617)
.L_1617:
        /*000c*/ 	.word	0x00000000
        /*0010*/ 	.short	0x0000
        /*0012*/ 	.short	0x0000
        /*0014*/ 	.byte	0x00, 0xf0, 0xa1, 0x03


	//----- nvinfo : EIATTR_SPARSE_MMA_MASK
	.align		4
.L_1618:
        /*0018*/ 	.byte	0x03, 0x50
        /*001a*/ 	.short	0x0000


	//----- nvinfo : EIATTR_MAXREG_COUNT
	.align		4
        /*001c*/ 	.byte	0x03, 0x1b
        /*001e*/ 	.short	0x00ff


	//----- nvinfo : EIATTR_MERCURY_ISA_VERSION
	.align		4
        /*0020*/ 	.byte	0x03, 0x5f
        /*0022*/ 	.short	0x0101


	//----- nvinfo : EIATTR_COOP_GROUP_MASK_REGIDS
	.align		4
        /*0024*/ 	.byte	0x04, 0x29
        /*0026*/ 	.short	(.L_1620 - .L_1619)


	//   ....[0]....
.L_1619:
        /*0028*/ 	.word	0xffffffff


	//   ....[1]....
        /*002c*/ 	.word	0xffffffff


	//   ....[2]....
        /*0030*/ 	.word	0xffffffff


	//   ....[3]....
        /*0034*/ 	.word	0xffffffff


	//   ....[4]....
        /*0038*/ 	.word	0xffffffff


	//   ....[5]....
        /*003c*/ 	.word	0xffffffff


	//   ....[6]....
        /*0040*/ 	.word	0xffffffff


	//   ....[7]....
        /*0044*/ 	.word	0xffffffff


	//   ....[8]....
        /*0048*/ 	.word	0xffffffff


	//   ....[9]....
        /*004c*/ 	.word	0xffffffff


	//   ....[10]....
        /*0050*/ 	.word	0x0500008e


	//   ....[11]....
        /*0054*/ 	.word	0x0500008e


	//   ....[12]....
        /*0058*/ 	.word	0x0500008e


	//   ....[13]....
        /*005c*/ 	.word	0x0500008e


	//   ....[14]....
        /*0060*/ 	.word	0x0500008e


	//   ....[15]....
        /*0064*/ 	.word	0x0500008e


	//   ....[16]....
        /*0068*/ 	.word	0x0500008e


	//   ....[17]....
        /*006c*/ 	.word	0x0500008e


	//   ....[18]....
        /*0070*/ 	.word	0x0500008e


	//   ....[19]....
        /*0074*/ 	.word	0x0500008e


	//----- nvinfo : EIATTR_COOP_GROUP_INSTR_OFFSETS
	.align		4
.L_1620:
        /*0078*/ 	.byte	0x04, 0x28
        /*007a*/ 	.short	(.L_1622 - .L_1621)


	//   ....[0]....
.L_1621:
        /*007c*/ 	.word	0x00004420


	//   ....[1]....
        /*0080*/ 	.word	0x00004450


	//   ....[2]....
        /*0084*/ 	.word	0x00004470


	//   ....[3]....
        /*0088*/ 	.word	0x00004490


	//   ....[4]....
        /*008c*/ 	.word	0x000044b0


	//   ....[5]....
        /*0090*/ 	.word	0x00004ce0


	//   ....[6]....
        /*0094*/ 	.word	0x00004d00


	//   ....[7]....
        /*0098*/ 	.word	0x00004d20


	//   ....[8]....
        /*009c*/ 	.word	0x00004d40


	//   ....[9]....
        /*00a0*/ 	.word	0x00004d60


	//   ....[10]....
        /*00a4*/ 	.word	0x00005f50


	//   ....[11]....
        /*00a8*/ 	.word	0x00006000


	//   ....[12]....
        /*00ac*/ 	.word	0x00006070


	//   ....[13]....
        /*00b0*/ 	.word	0x000060e0


	//   ....[14]....
        /*00b4*/ 	.word	0x00006150


	//   ....[15]....
        /*00b8*/ 	.word	0x000069d0


	//   ....[16]....
        /*00bc*/ 	.word	0x00006a40


	//   ....[17]....
        /*00c0*/ 	.word	0x00006ab0


	//   ....[18]....
        /*00c4*/ 	.word	0x00006b20


	//   ....[19]....
        /*00c8*/ 	.word	0x00006b90


	//----- nvinfo : EIATTR_EXIT_INSTR_OFFSETS
	.align		4
.L_1622:
        /*00cc*/ 	.byte	0x04, 0x1c
        /*00ce*/ 	.short	(.L_1624 - .L_1623)


	//   ....[0]....
.L_1623:
        /*00d0*/ 	.word	0x00000420


	//   ....[1]....
        /*00d4*/ 	.word	0x00005ee0


	//----- nvinfo : EIATTR_MAX_THREADS
	.align		4
.L_1624:
        /*00d8*/ 	.byte	0x04, 0x05
        /*00da*/ 	.short	(.L_1626 - .L_1625)
.L_1625:
        /*00dc*/ 	.word	0x00000080
        /*00e0*/ 	.word	0x00000001
        /*00e4*/ 	.word	0x00000001


	//----- nvinfo : EIATTR_CRS_STACK_SIZE
	.align		4
.L_1626:
        /*00e8*/ 	.byte	0x04, 0x1e
        /*00ea*/ 	.short	(.L_1628 - .L_1627)
.L_1627:
        /*00ec*/ 	.word	0x00000000


	//----- nvinfo : EIATTR_CBANK_PARAM_SIZE
	.align		4
.L_1628:
        /*00f0*/ 	.byte	0x03, 0x19
        /*00f2*/ 	.short	0x00e8


	//----- nvinfo : EIATTR_PARAM_CBANK
	.align		4
        /*00f4*/ 	.byte	0x04, 0x0a
        /*00f6*/ 	.short	(.L_1630 - .L_1629)
	.align		4
.L_1629:
        /*00f8*/ 	.word	index@(.nv.constant0._ZN10layer_norm13ln_fwd_kernelINS_13Kernel_traitsIf13__nv_bfloat16S2_S2_fjLj2048ELj1ELj4ELj1ELj16ENS_18Kernel_traits_baseILj2048EfS2_S2_S2_fjLj128EEEEELb0ELb0ELb1ELb1EEEvNS_9FwdParamsE)
        /*00fc*/ 	.short	0x0210
        /*00fe*/ 	.short	0x00e8


	//----- nvinfo : EIATTR_SW_WAR
	.align		4
.L_1630:
        /*0100*/ 	.byte	0x04, 0x36
        /*0102*/ 	.short	(.L_1632 - .L_1631)
.L_1631:
        /*0104*/ 	.word	0x00000008
.L_1632:


//--------------------- .nv.info._ZN10layer_norm13ln_fwd_kernelINS_13Kernel_traitsIf13__nv_bfloat16S2_S2_fjLj2048ELj1ELj4ELj1ELj16ENS_18Kernel_traits_baseILj2048EfS2_S2_S2_fjLj128EEEEELb0ELb1ELb0ELb0EEEvNS_9FwdParamsE --------------------------
	.section	.nv.info._ZN10layer_norm13ln_fwd_kernelINS_13Kernel_traitsIf13__nv_bfloat16S2_S2_fjLj2048ELj1ELj4ELj1ELj16ENS_18Kernel_traits_baseILj2048EfS2_S2_S2_fjLj128EEEEELb0ELb1ELb0ELb0EEEvNS_9FwdParamsE,"",@"SHT_CUDA_INFO"
	.sectionflags	@""
	.align	4


	//----- nvinfo : EIATTR_CUDA_API_VERSION
	.align		4
        /*0000*/ 	.byte	0x04, 0x37
        /*0002*/ 	.short	(.L_1634 - .L_1633)
.L_1633:
        /*0004*/ 	.word	0x00000082


	//----- nvinfo : EIATTR_KPARAM_INFO
	.align		4
.L_1634:
        /*0008*/ 	.byte	0x04, 0x17
        /*000a*/ 	.short	(.L_1636 - .L_1635)
.L_1635:
        /*000c*/ 	.word	0x00000000
        /*0010*/ 	.short	0x0000
        /*0012*/ 	.short	0x0000
        /*0014*/ 	.byte	0x00, 0xf0, 0xa1, 0x03


	//----- nvinfo : EIATTR_SPARSE_MMA_MASK
	.align		4
.L_1636:
        /*0018*/ 	.byte	0x03, 0x50
        /*001a*/ 	.short	0x0000


	//----- nvinfo : EIATTR_MAXREG_COUNT
	.align		4
        /*001c*/ 	.byte	0x03, 0x1b
        /*001e*/ 	.short	0x00ff


	//----- nvinfo : EIATTR_ANNOTATIONS
	.align		4
        /*0020*/ 	.byte	0x04, 0x55
        /*0022*/ 	.short	(.L_1638 - .L_1637)


	//   ....[0]....
.L_1637:
        /* <DEDUP_REMOVED lines=19> */


	//----- nvinfo : EIATTR_MERCURY_ISA_VERSION
	.align		4
.L_1638:
        /*0144*/ 	.byte	0x03, 0x5f
        /*0146*/ 	.short	0x0101


	//----- nvinfo : EIATTR_COOP_GROUP_MASK_REGIDS
	.align		4
        /*0148*/ 	.byte	0x04, 0x29
        /*014a*/ 	.short	(.L_1640 - .L_1639)


	//   ....[0]....
.L_1639:
        /*014c*/ 	.word	0xffffffff


	//   ....[1]....
        /*0150*/ 	.word	0xffffffff


	//   ....[2]....
        /*0154*/ 	.word	0xffffffff


	//   ....[3]....
        /*0158*/ 	.word	0xffffffff


	//   ....[4]....
        /*015c*/ 	.word	0xffffffff


	//   ....[5]....
        /*0160*/ 	.word	0xffffffff


	//   ....[6]....
        /*0164*/ 	.word	0xffffffff


	//   ....[7]....
        /*0168*/ 	.word	0xffffffff


	//   ....[8]....
        /*016c*/ 	.word	0xffffffff


	//   ....[9]....
        /*0170*/ 	.word	0xffffffff


	//   ....[10]....
        /*0174*/ 	.word	0x05000084


	//   ....[11]....
        /*0178*/ 	.word	0x05000084


	//   ....[12]....
        /*017c*/ 	.word	0x05000084


	//   ....[13]....
        /*0180*/ 	.word	0x05000084


	//   ....[14]....
        /*0184*/ 	.word	0x05000084


	//   ....[15]....
        /*0188*/ 	.word	0x05000084


	//   ....[16]....
        /*018c*/ 	.word	0x05000084


	//   ....[17]....
        /*0190*/ 	.word	0x05000084


	//   ....[18]....
        /*0194*/ 	.word	0x05000084


	//   ....[19]....
        /*0198*/ 	.word	0x05000084


	//----- nvinfo : EIATTR_COOP_GROUP_INSTR_OFFSETS
	.align		4
.L_1640:
        /*019c*/ 	.byte	0x04, 0x28
        /*019e*/ 	.short	(.L_1642 - .L_1641)


	//   ....[0]....
.L_1641:
        /*01a0*/ 	.word	0x00003890


	//   ....[1]....
        /*01a4*/ 	.word	0x000038d0


	//   ....[2]....
        /*01a8*/ 	.word	0x000038f0


	//   ....[3]....
        /*01ac*/ 	.word	0x00003910


	//   ....[4]....
        /*01b0*/ 	.word	0x00003930


	//   ....[5]....
        /*01b4*/ 	.word	0x00004190


	//   ....[6]....
        /*01b8*/ 	.word	0x000041b0


	//   ....[7]....
        /*01bc*/ 	.word	0x000041d0


	//   ....[8]....
        /*01c0*/ 	.word	0x000041f0


	//   ....[9]....
        /*01c4*/ 	.word	0x00004210


	//   ....[10]....
        /*01c8*/ 	.word	0x00005620


	//   ....[11]....
        /*01cc*/ 	.word	0x000056c0


	//   ....[12]....
        /*01d0*/ 	.word	0x00005730


	//   ....[13]....
        /*01d4*/ 	.word	0x000057a0


	//   ....[14]....
        /*01d8*/ 	.word	0x00005810


	//   ....[15]....
        /*01dc*/ 	.word	0x000060e0


	//   ....[16]....
        /*01e0*/ 	.word	0x00006150


	//   ....[17]....
        /*01e4*/ 	.word	0x000061c0


	//   ....[18]....
        /*01e8*/ 	.word	0x00006230


	//   ....[19]....
        /*01ec*/ 	.word	0x000062a0


	//----- nvinfo : EIATTR_EXIT_INSTR_OFFSETS
	.align		4
.L_1642:
        /*01f0*/ 	.byte	0x04, 0x1c
        /*01f2*/ 	.short	(.L_1644 - .L_1643)


	//   ....[0]....
.L_1643:
        /*01f4*/ 	.word	0x00000f00


	//   ....[1]....
        /*01f8*/ 	.word	0x000055b0


	//----- nvinfo : EIATTR_MAX_THREADS
	.align		4
.L_1644:
        /*01fc*/ 	.byte	0x04, 0x05
        /*01fe*/ 	.short	(.L_1646 - .L_1645)
.L_1645:
        /*0200*/ 	.word	0x00000080
        /*0204*/ 	.word	0x00000001
        /*0208*/ 	.word	0x00000001


	//----- nvinfo : EIATTR_CRS_STACK_SIZE
	.align		4
.L_1646:
        /*020c*/ 	.byte	0x04, 0x1e
        /*020e*/ 	.short	(.L_1648 - .L_1647)
.L_1647:
        /*0210*/ 	.word	0x00000000


	//----- nvinfo : EIATTR_CBANK_PARAM_SIZE
	.align		4
.L_1648:
        /*0214*/ 	.byte	0x03, 0x19
        /*0216*/ 	.short	0x00e8


	//----- nvinfo : EIATTR_PARAM_CBANK
	.align		4
        /*0218*/ 	.byte	0x04, 0x0a
        /*021a*/ 	.short	(.L_1650 - .L_1649)
	.align		4
.L_1649:
        /*021c*/ 	.word	index@(.nv.constant0._ZN10layer_norm13ln_fwd_kernelINS_13Kernel_traitsIf13__nv_bfloat16S2_S2_fjLj2048ELj1ELj4ELj1ELj16ENS_18Kernel_traits_baseILj2048EfS2_S2_S2_fjLj128EEEEELb0ELb1ELb0ELb0EEEvNS_9FwdParamsE)
        /*0220*/ 	.short	0x0210
        /*0222*/ 	.short	0x00e8


	//----- nvinfo : EIATTR_SW_WAR
	.align		4
.L_1650:
        /*0224*/ 	.byte	0x04, 0x36
        /*0226*/ 	.short	(.L_1652 - .L_1651)
.L_1651:
        /*0228*/ 	.word	0x00000008
.L_1652:


//--------------------- .nv.info._ZN10layer_norm13ln_fwd_kernelINS_13Kernel_traitsIf13__nv_bfloat16S2_S2_fjLj2048ELj1ELj4ELj1ELj16ENS_18Kernel_traits_baseILj2048EfS2_S2_S2_fjLj128EEEEELb0ELb1ELb0ELb1EEEvNS_9FwdParamsE --------------------------
	.section	.nv.info._ZN10layer_norm13ln_fwd_kernelINS_13Kernel_traitsIf13__nv_bfloat16S2_S2_fjLj2048ELj1ELj4ELj1ELj16ENS_18Kernel_traits_baseILj2048EfS2_S2_S2_fjLj128EEEEELb0ELb1ELb0ELb1EEEvNS_9FwdParamsE,"",@"SHT_CUDA_INFO"
	.sectionflags	@""
	.align	4


	//----- nvinfo : EIATTR_CUDA_API_VERSION
	.align		4
        /*0000*/ 	.byte	0x04, 0x37
        /*0002*/ 	.short	(.L_1654 - .L_1653)
.L_1653:
        /*0004*/ 	.word	0x00000082


	//----- nvinfo : EIATTR_KPARAM_INFO
	.align		4
.L_1654:
        /*0008*/ 	.byte	0x04, 0x17
        /*000a*/ 	.short	(.L_1656 - .L_1655)
.L_1655:
        /*000c*/ 	.word	0x00000000
        /*0010*/ 	.short	0x0000
        /*0012*/ 	.short	0x0000
        /*0014*/ 	.byte	0x00, 0xf0, 0xa1, 0x03


	//----- nvinfo : EIATTR_SPARSE_MMA_MASK
	.align		4
.L_1656:
        /*0018*/ 	.byte	0x03, 0x50
        /*001a*/ 	.short	0x0000


	//----- nvinfo : EIATTR_MAXREG_COUNT
	.align		4
        /*001c*/ 	.byte	0x03, 0x1b
        /*001e*/ 	.short	0x00ff


	//----- nvinfo : EIATTR_ANNOTATIONS
	.align		4
        /*0020*/ 	.byte	0x04, 0x55
        /*0022*/ 	.short	(.L_1658 - .L_1657)


	//   ....[0]....
.L_1657:
        /* <DEDUP_REMOVED lines=19> */


	//----- nvinfo : EIATTR_MERCURY_ISA_VERSION
	.align		4
.L_1658:
        /*0144*/ 	.byte	0x03, 0x5f
        /*0146*/ 	.short	0x0101


	//----- nvinfo : EIATTR_COOP_GROUP_MASK_REGIDS
	.align		4
        /*0148*/ 	.byte	0x04, 0x29
        /*014a*/ 	.short	(.L_1660 - .L_1659)


	//   ....[0]....
.L_1659:
        /*014c*/ 	.word	0xffffffff


	//   ....[1]....
        /*0150*/ 	.word	0xffffffff


	//   ....[2]....
        /*0154*/ 	.word	0xffffffff


	//   ....[3]....
        /*0158*/ 	.word	0xffffffff


	//   ....[4]....
        /*015c*/ 	.word	0xffffffff


	//   ....[5]....
        /*0160*/ 	.word	0xffffffff


	//   ....[6]....
        /*0164*/ 	.word	0xffffffff


	//   ....[7]....
        /*0168*/ 	.word	0xffffffff


	//   ....[8]....
        /*016c*/ 	.word	0xffffffff


	//   ....[9]....
        /*0170*/ 	.word	0xffffffff


	//   ....[10]....
        /*0174*/ 	.word	0x050000bd


	//   ....[11]....
        /*0178*/ 	.word	0x050000bd


	//   ....[12]....
        /*017c*/ 	.word	0x050000bd


	//   ....[13]....
        /*0180*/ 	.word	0x050000bd


	//   ....[14]....
        /*0184*/ 	.word	0x050000bd


	//   ....[15]....
        /*0188*/ 	.word	0x050000bd


	//   ....[16]....
        /*018c*/ 	.word	0x050000bd


	//   ....[17]....
        /*0190*/ 	.word	0x050000bd


	//   ....[18]....
        /*0194*/ 	.word	0x050000bd


	//   ....[19]....
        /*0198*/ 	.word	0x050000bd


	//----- nvinfo : EIATTR_COOP_GROUP_INSTR_OFFSETS
	.align		4
.L_1660:
        /*019c*/ 	.byte	0x04, 0x28
        /*019e*/ 	.short	(.L_1662 - .L_1661)


	//   ....[0]....
.L_1661:
        /*01a0*/ 	.word	0x00002b70


	//   ....[1]....
        /*01a4*/ 	.word	0x00002ba0


	//   ....[2]....
        /*01a8*/ 	.word	0x00002bc0


	//   ....[3]....
        /*01ac*/ 	.word	0x00002be0


	//   ....[4]....
        /*01b0*/ 	.word	0x00002c00


	//   ....[5]....
        /*01b4*/ 	.word	0x00003430


	//   ....[6]....
        /*01b8*/ 	.word	0x00003450


	//   ....[7]....
        /*01bc*/ 	.word	0x00003470


	//   ....[8]....
        /*01c0*/ 	.word	0x00003490


	//   ....[9]....
        /*01c4*/ 	.word	0x000034b0


	//   ....[10]....
        /*01c8*/ 	.word	0x000046c0


	//   ....[11]....
        /*01cc*/ 	.word	0x00004760


	//   ....[12]....
        /*01d0*/ 	.word	0x000047d0


	//   ....[13]....
        /*01d4*/ 	.word	0x00004840


	//   ....[14]....
        /*01d8*/ 	.word	0x000048b0


	//   ....[15]....
        /*01dc*/ 	.word	0x00005140


	//   ....[16]....
        /*01e0*/ 	.word	0x000051b0


	//   ....[17]....
        /*01e4*/ 	.word	0x00005220


	//   ....[18]....
        /*01e8*/ 	.word	0x00005290


	//   ....[19]....
        /*01ec*/ 	.word	0x00005300


	//----- nvinfo : EIATTR_EXIT_INSTR_OFFSETS
	.align		4
.L_1662:
        /*01f0*/ 	.byte	0x04, 0x1c
        /*01f2*/ 	.short	(.L_1664 - .L_1663)


	//   ....[0]....
.L_1663:
        /*01f4*/ 	.word	0x00000470


	//   ....[1]....
        /*01f8*/ 	.word	0x00004650


	//----- nvinfo : EIATTR_MAX_THREADS
	.align		4
.L_1664:
        /*01fc*/ 	.byte	0x04, 0x05
        /*01fe*/ 	.short	(.L_1666 - .L_1665)
.L_1665:
        /*0200*/ 	.word	0x00000080
        /*0204*/ 	.word	0x00000001
        /*0208*/ 	.word	0x00000001


	//----- nvinfo : EIATTR_CRS_STACK_SIZE
	.align		4
.L_1666:
        /*020c*/ 	.byte	0x04, 0x1e
        /*020e*/ 	.short	(.L_1668 - .L_1667)
.L_1667:
        /*0210*/ 	.word	0x00000000


	//----- nvinfo : EIATTR_CBANK_PARAM_SIZE
	.align		4
.L_1668:
        /*0214*/ 	.byte	0x03, 0x19
        /*0216*/ 	.short	0x00e8


	//----- nvinfo : EIATTR_PARAM_CBANK
	.align		4
        /*0218*/ 	.byte	0x04, 0x0a
        /*021a*/ 	.short	(.L_1670 - .L_1669)
	.align		4
.L_1669:
        /*021c*/ 	.word	index@(.nv.constant0._ZN10layer_norm13ln_fwd_kernelINS_13Kernel_traitsIf13__nv_bfloat16S2_S2_fjLj2048ELj1ELj4ELj1ELj16ENS_18Kernel_traits_baseILj2048EfS2_S2_S2_fjLj128EEEEELb0ELb1ELb0ELb1EEEvNS_9FwdParamsE)
        /*0220*/ 	.short	0x0210
        /*0222*/ 	.short	0x00e8


	//----- nvinfo : EIATTR_SW_WAR
	.align		4
.L_1670:
        /*0224*/ 	.byte	0x04, 0x36
        /*0226*/ 	.short	(.L_1672 - .L_1671)
.L_1671:
        /*0228*/ 	.word	0x00000008
.L_1672:


//--------------------- .nv.info._ZN10layer_norm13ln_fwd_kernelINS_13Kernel_traitsIf13__nv_bfloat16S2_S2_fjLj2048ELj1ELj4ELj1ELj16ENS_18Kernel_traits_baseILj2048EfS2_S2_S2_fjLj128EEEEELb0ELb1ELb1ELb0EEEvNS_9FwdParamsE --------------------------
	.section	.nv.info._ZN10layer_norm13ln_fwd_kernelINS_13Kernel_traitsIf13__nv_bfloat16S2_S2_fjLj2048ELj1ELj4ELj1ELj16ENS_18Kernel_traits_baseILj2048EfS2_S2_S2_fjLj128EEEEELb0ELb1ELb1ELb0EEEvNS_9FwdParamsE,"",@"SHT_CUDA_INFO"
	.sectionflags	@""
	.align	4


	//----- nvinfo : EIATTR_CUDA_API_VERSION
	.align		4
        /*0000*/ 	.byte	0x04, 0x37
        /*0002*/ 	.short	(.L_1674 - .L_1673)
.L_1673:
        /*0004*/ 	.word	0x00000082


	//----- nvinfo : EIATTR_KPARAM_INFO
	.align		4
.L_1674:
        /*0008*/ 	.byte	0x04, 0x17
        /*000a*/ 	.short	(.L_1676 - .L_1675)
.L_1675:
        /*000c*/ 	.word	0x00000000
        /*0010*/ 	.short	0x0000
        /*0012*/ 	.short	0x0000
        /*0014*/ 	.byte	0x00, 0xf0, 0xa1, 0x03


	//----- nvinfo : EIATTR_SPARSE_MMA_MASK
	.align		4
.L_1676:
        /*0018*/ 	.byte	0x03, 0x50
        /*001a*/ 	.short	0x0000


	//----- nvinfo : EIATTR_MAXREG_COUNT
	.align		4
        /*001c*/ 	.byte	0x03, 0x1b
        /*001e*/ 	.short	0x00ff


	//----- nvinfo : EIATTR_ANNOTATIONS
	.align		4
        /*0020*/ 	.byte	0x04, 0x55
        /*0022*/ 	.short	(.L_1678 - .L_1677)


	//   ....[0]....
.L_1677:
        /* <DEDUP_REMOVED lines=23> */


	//----- nvinfo : EIATTR_MERCURY_ISA_VERSION
	.align		4
.L_1678:
        /*0184*/ 	.byte	0x03, 0x5f
        /*0186*/ 	.short	0x0101


	//----- nvinfo : EIATTR_COOP_GROUP_MASK_REGIDS
	.align		4
        /*0188*/ 	.byte	0x04, 0x29
        /*018a*/ 	.short	(.L_1680 - .L_1679)


	//   ....[0]....
.L_1679:
        /*018c*/ 	.word	0xffffffff


	//   ....[1]....
        /*0190*/ 	.word	0xffffffff


	//   ....[2]....
        /*0194*/ 	.word	0xffffffff


	//   ....[3]....
        /*0198*/ 	.word	0xffffffff


	//   ....[4]....
        /*019c*/ 	.word	0xffffffff


	//   ....[5]....
        /*01a0*/ 	.word	0xffffffff


	//   ....[6]....
        /*01a4*/ 	.word	0xffffffff


	//   ....[7]....
        /*01a8*/ 	.word	0xffffffff


	//   ....[8]....
        /*01ac*/ 	.word	0xffffffff


	//   ....[9]....
        /*01b0*/ 	.word	0xffffffff


	//   ....[10]....
        /*01b4*/ 	.word	0x05000094


	//   ....[11]....
        /*01b8*/ 	.word	0x05000094


	//   ....[12]....
        /*01bc*/ 	.word	0x05000094


	//   ....[13]....
        /*01c0*/ 	.word	0x05000094


	//   ....[14]....
        /*01c4*/ 	.word	0x05000094


	//   ....[15]....
        /*01c8*/ 	.word	0x05000094


	//   ....[16]....
        /*01cc*/ 	.word	0x05000094


	//   ....[17]....
        /*01d0*/ 	.word	0x05000094


	//   ....[18]....
        /*01d4*/ 	.word	0x05000094


	//   ....[19]....
        /*01d8*/ 	.word	0x05000094


	//----- nvinfo : EIATTR_COOP_GROUP_INSTR_OFFSETS
	.align		4
.L_1680:
        /*01dc*/ 	.byte	0x04, 0x28
        /*01de*/ 	.short	(.L_1682 - .L_1681)


	//   ....[0]....
.L_1681:
        /*01e0*/ 	.word	0x00005810


	//   ....[1]....
        /*01e4*/ 	.word	0x00005880


	//   ....[2]....
        /*01e8*/ 	.word	0x000058a0


	//   ....[3]....
        /*01ec*/ 	.word	0x000058c0


	//   ....[4]....
        /*01f0*/ 	.word	0x000058e0


	//   ....[5]....
        /*01f4*/ 	.word	0x00006130


	//   ....[6]....
        /*01f8*/ 	.word	0x00006150


	//   ....[7]....
        /*01fc*/ 	.word	0x00006170


	//   ....[8]....
        /*0200*/ 	.word	0x00006190


	//   ....[9]....
        /*0204*/ 	.word	0x000061b0


	//   ....[10]....
        /*0208*/ 	.word	0x000076a0


	//   ....[11]....
        /*020c*/ 	.word	0x00007750


	//   ....[12]....
        /*0210*/ 	.word	0x000077e0


	//   ....[13]....
        /*0214*/ 	.word	0x00007850


	//   ....[14]....
        /*0218*/ 	.word	0x000078c0


	//   ....[15]....
        /*021c*/ 	.word	0x00008180


	//   ....[16]....
        /*0220*/ 	.word	0x000081f0


	//   ....[17]....
        /*0224*/ 	.word	0x00008260


	//   ....[18]....
        /*0228*/ 	.word	0x000082d0


	//   ....[19]....
        /*022c*/ 	.word	0x00008340


	//----- nvinfo : EIATTR_EXIT_INSTR_OFFSETS
	.align		4
.L_1682:
        /*0230*/ 	.byte	0x04, 0x1c
        /*0232*/ 	.short	(.L_1684 - .L_1683)


	//   ....[0]....
.L_1683:
        /*0234*/ 	.word	0x00000f30


	//   ....[1]....
        /*0238*/ 	.word	0x00007630


	//----- nvinfo : EIATTR_MAX_THREADS
	.align		4
.L_1684:
        /*023c*/ 	.byte	0x04, 0x05
        /*023e*/ 	.short	(.L_1686 - .L_1685)
.L_1685:
        /*0240*/ 	.word	0x00000080
        /*0244*/ 	.word	0x00000001
        /*0248*/ 	.word	0x00000001


	//----- nvinfo : EIATTR_CRS_STACK_SIZE
	.align		4
.L_1686:
        /*024c*/ 	.byte	0x04, 0x1e
        /*024e*/ 	.short	(.L_1688 - .L_1687)
.L_1687:
        /*0250*/ 	.word	0x00000000


	//----- nvinfo : EIATTR_CBANK_PARAM_SIZE
	.align		4
.L_1688:
        /*0254*/ 	.byte	0x03, 0x19
        /*0256*/ 	.short	0x00e8


	//----- nvinfo : EIATTR_PARAM_CBANK
	.align		4
        /*0258*/ 	.byte	0x04, 0x0a
        /*025a*/ 	.short	(.L_1690 - .L_1689)
	.align		4
.L_1689:
        /*025c*/ 	.word	index@(.nv.constant0._ZN10layer_norm13ln_fwd_kernelINS_13Kernel_traitsIf13__nv_bfloat16S2_S2_fjLj2048ELj1ELj4ELj1ELj16ENS_18Kernel_traits_baseILj2048EfS2_S2_S2_fjLj128EEEEELb0ELb1ELb1ELb0EEEvNS_9FwdParamsE)
        /*0260*/ 	.short	0x0210
        /*0262*/ 	.short	0x00e8


	//----- nvinfo : EIATTR_SW_WAR
	.align		4
.L_1690:
        /*0264*/ 	.byte	0x04, 0x36
        /*0266*/ 	.short	(.L_1692 - .L_1691)
.L_1691:
        /*0268*/ 	.word	0x00000008
.L_1692:


//--------------------- .nv.info._ZN10layer_norm13ln_fwd_kernelINS_13Kernel_traitsIf13__nv_bfloat16S2_S2_fjLj2048ELj1ELj4ELj1ELj16ENS_18Kernel_traits_baseILj2048EfS2_S2_S2_fjLj128EEEEELb0ELb1ELb1ELb1EEEvNS_9FwdParamsE --------------------------
	.section	.nv.info._ZN10layer_norm13ln_fwd_kernelINS_13Kernel_traitsIf13__nv_bfloat16S2_S2_fjLj2048ELj1ELj4ELj1ELj16ENS_18Kernel_traits_baseILj2048EfS2_S2_S2_fjLj128EEEEELb0ELb1ELb1ELb1EEEvNS_9FwdParamsE,"",@"SHT_CUDA_INFO"
	.sectionflags	@""
	.align	4


	//----- nvinfo : EIATTR_CUDA_API_VERSION
	.align		4
        /*0000*/ 	.byte	0x04, 0x37
        /*0002*/ 	.short	(.L_1694 - .L_1693)
.L_1693:
        /*0004*/ 	.word	0x00000082


	//----- nvinfo : EIATTR_KPARAM_INFO
	.align		4
.L_1694:
        /*0008*/ 	.byte	0x04, 0x17
        /*000a*/ 	.short	(.L_1696 - .L_1695)
.L_1695:
        /*000c*/ 	.word	0x00000000
        /*0010*/ 	.short	0x0000
        /*0012*/ 	.short	0x0000
        /*0014*/ 	.byte	0x00, 0xf0, 0xa1, 0x03


	//----- nvinfo : EIATTR_SPARSE_MMA_MASK
	.align		4
.L_1696:
        /*0018*/ 	.byte	0x03, 0x50
        /*001a*/ 	.short	0x0000


	//----- nvinfo : EIATTR_MAXREG_COUNT
	.align		4
        /*001c*/ 	.byte	0x03, 0x1b
        /*001e*/ 	.short	0x00ff


	//----- nvinfo : EIATTR_ANNOTATIONS
	.align		4
        /*0020*/ 	.byte	0x04, 0x55
        /*0022*/ 	.short	(.L_1698 - .L_1697)


	//   ....[0]....
.L_1697:
        /* <DEDUP_REMOVED lines=18> */


	//----- nvinfo : EIATTR_MERCURY_ISA_VERSION
	.align		4
.L_1698:
        /*0134*/ 	.byte	0x03, 0x5f
        /*0136*/ 	.short	0x0101


	//----- nvinfo : EIATTR_COOP_GROUP_MASK_REGIDS
	.align		4
        /*0138*/ 	.byte	0x04, 0x29
        /*013a*/ 	.short	(.L_1700 - .L_1699)


	//   ....[0]....
.L_1699:
        /*013c*/ 	.word	0xffffffff


	//   ....[1]....
        /*0140*/ 	.word	0xffffffff


	//   ....[2]....
        /*0144*/ 	.word	0xffffffff


	//   ....[3]....
        /*0148*/ 	.word	0xffffffff


	//   ....[4]....
        /*014c*/ 	.word	0xffffffff


	//   ....[5]....
        /*0150*/ 	.word	0xffffffff


	//   ....[6]....
        /*0154*/ 	.word	0xffffffff


	//   ....[7]....
        /*0158*/ 	.word	0xffffffff


	//   ....[8]....
        /*015c*/ 	.word	0xffffffff


	//   ....[9]....
        /*0160*/ 	.word	0xffffffff


	//   ....[10]....
        /*0164*/ 	.word	0x050000b8


	//   ....[11]....
        /*0168*/ 	.word	0x050000b8


	//   ....[12]....
        /*016c*/ 	.word	0x050000b8


	//   ....[13]....
        /*0170*/ 	.word	0x050000b8


	//   ....[14]....
        /*0174*/ 	.word	0x050000b8


	//   ....[15]....
        /*0178*/ 	.word	0x050000b8


	//   ....[16]....
        /*017c*/ 	.word	0x050000b8


	//   ....[17]....
        /*0180*/ 	.word	0x050000b8


	//   ....[18]....
        /*0184*/ 	.word	0x050000b8


	//   ....[19]....
        /*0188*/ 	.word	0x050000b8


	//----- nvinfo : EIATTR_COOP_GROUP_INSTR_OFFSETS
	.align		4
.L_1700:
        /*018c*/ 	.byte	0x04, 0x28
        /*018e*/ 	.short	(.L_1702 - .L_1701)


	//   ....[0]....
.L_1701:
        /*0190*/ 	.word	0x00004ae0


	//   ....[1]....
        /*0194*/ 	.word	0x00004b10


	//   ....[2]....
        /*0198*/ 	.word	0x00004b30


	//   ....[3]....
        /*019c*/ 	.word	0x00004b50


	//   ....[4]....
        /*01a0*/ 	.word	0x00004b70


	//   ....[5]....
        /*01a4*/ 	.word	0x000053a0


	//   ....[6]....
        /*01a8*/ 	.word	0x000053c0


	//   ....[7]....
        /*01ac*/ 	.word	0x000053e0


	//   ....[8]....
        /*01b0*/ 	.word	0x00005400


	//   ....[9]....
        /*01b4*/ 	.word	0x00005420


	//   ....[10]....
        /*01b8*/ 	.word	0x00006720


	//   ....[11]....
        /*01bc*/ 	.word	0x000067c0


	//   ....[12]....
        /*01c0*/ 	.word	0x00006830


	//   ....[13]....
        /*01c4*/ 	.word	0x000068a0


	//   ....[14]....
        /*01c8*/ 	.word	0x00006910


	//   ....[15]....
        /*01cc*/ 	.word	0x000071a0


	//   ....[16]....
        /*01d0*/ 	.word	0x00007210


	//   ....[17]....
        /*01d4*/ 	.word	0x00007280


	//   ....[18]....
        /*01d8*/ 	.word	0x000072f0


	//   ....[19]....
        /*01dc*/ 	.word	0x00007360


	//----- nvinfo : EIATTR_EXIT_INSTR_OFFSETS
	.align		4
.L_1702:
        /*01e0*/ 	.byte	0x04, 0x1c
        /*01e2*/ 	.short	(.L_1704 - .L_1703)


	//   ....[0]....
.L_1703:
        /*01e4*/ 	.word	0x00000470


	//   ....[1]....
        /*01e8*/ 	.word	0x000066b0


	//----- nvinfo : EIATTR_MAX_THREADS
	.align		4
.L_1704:
        /*01ec*/ 	.byte	0x04, 0x05
        /*01ee*/ 	.short	(.L_1706 - .L_1705)
.L_1705:
        /*01f0*/ 	.word	0x00000080
        /*01f4*/ 	.word	0x00000001
        /*01f8*/ 	.word	0x00000001


	//----- nvinfo : EIATTR_CRS_STACK_SIZE
	.align		4
.L_1706:
        /*01fc*/ 	.byte	0x04, 0x1e
        /*01fe*/ 	.short	(.L_1708 - .L_1707)
.L_1707:
        /*0200*/ 	.word	0x00000000


	//----- nvinfo : EIATTR_CBANK_PARAM_SIZE
	.align		4
.L_1708:
        /*0204*/ 	.byte	0x03, 0x19
        /*0206*/ 	.short	0x00e8


	//----- nvinfo : EIATTR_PARAM_CBANK
	.align		4
        /*0208*/ 	.byte	0x04, 0x0a
        /*020a*/ 	.short	(.L_1710 - .L_1709)
	.align		4
.L_1709:
        /*020c*/ 	.word	index@(.nv.constant0._ZN10layer_norm13ln_fwd_kernelINS_13Kernel_traitsIf13__nv_bfloat16S2_S2_fjLj2048ELj1ELj4ELj1ELj16ENS_18Kernel_traits_baseILj2048EfS2_S2_S2_fjLj128EEEEELb0ELb1ELb1ELb1EEEvNS_9FwdParamsE)
        /*0210*/ 	.short	0x0210
        /*0212*/ 	.short	0x00e8


	//----- nvinfo : EIATTR_SW_WAR
	.align		4
.L_1710:
        /*0214*/ 	.byte	0x04, 0x36
        /*0216*/ 	.short	(.L_1712 - .L_1711)
.L_1711:
        /*0218*/ 	.word	0x00000008
.L_1712:


//--------------------- .nv.info._ZN10layer_norm13ln_fwd_kernelINS_13Kernel_traitsIf13__nv_bfloat16S2_S2_fjLj2048ELj1ELj4ELj1ELj16ENS_18Kernel_traits_baseILj2048EfS2_S2_S2_fjLj128EEEEELb1ELb0ELb0ELb0EEEvNS_9FwdParamsE --------------------------
	.section	.nv.info._ZN10layer_norm13ln_fwd_kernelINS_13Kernel_traitsIf13__nv_bfloat16S2_S2_fjLj2048ELj1ELj4ELj1ELj16ENS_18Kernel_traits_baseILj2048EfS2_S2_S2_fjLj128EEEEELb1ELb0ELb0ELb0EEEvNS_9FwdParamsE,"",@"SHT_CUDA_INFO"
	.sectionflags	@""
	.align	4


	//----- nvinfo : EIATTR_CUDA_API_VERSION
	.align		4
        /*0000*/ 	.byte	0x04, 0x37
        /*0002*/ 	.short	(.L_1714 - .L_1713)
.L_1713:
        /*0004*/ 	.word	0x00000082


	//----- nvinfo : EIATTR_KPARAM_INFO
	.align		4
.L_1714:
        /*0008*/ 	.byte	0x04, 0x17
        /*000a*/ 	.short	(.L_1716 - .L_1715)
.L_1715:
        /*000c*/ 	.word	0x00000000
        /*0010*/ 	.short	0x0000
        /*0012*/ 	.short	0x0000
        /*0014*/ 	.byte	0x00, 0xf0, 0xa1, 0x03


	//----- nvinfo : EIATTR_SPARSE_MMA_MASK
	.align		4
.L_1716:
        /*0018*/ 	.byte	0x03, 0x50
        /*001a*/ 	.short	0x0000


	//----- nvinfo : EIATTR_MAXREG_COUNT
	.align		4
        /*001c*/ 	.byte	0x03, 0x1b
        /*001e*/ 	.short	0x00ff


	//----- nvinfo : EIATTR_MERCURY_ISA_VERSION
	.align		4
        /*0020*/ 	.byte	0x03, 0x5f
        /*0022*/ 	.short	0x0101


	//----- nvinfo : EIATTR_COOP_GROUP_MASK_REGIDS
	.align		4
        /*0024*/ 	.byte	0x04, 0x29
        /*0026*/ 	.short	(.L_1718 - .L_1717)


	//   ....[0]....
.L_1717:
        /*0028*/ 	.word	0xffffffff


	//   ....[1]....
        /*002c*/ 	.word	0xffffffff


	//   ....[2]....
        /*0030*/ 	.word	0xffffffff


	//   ....[3]....
        /*0034*/ 	.word	0xffffffff


	//   ....[4]....
        /*0038*/ 	.word	0xffffffff


	//   ....[5]....
        /*003c*/ 	.word	0xffffffff


	//   ....[6]....
        /*0040*/ 	.word	0xffffffff


	//   ....[7]....
        /*0044*/ 	.word	0xffffffff


	//   ....[8]....
        /*0048*/ 	.word	0xffffffff


	//   ....[9]....
        /*004c*/ 	.word	0xffffffff


	//   ....[10]....
        /*0050*/ 	.word	0x050000dc


	//   ....[11]....
        /*0054*/ 	.word	0x050000dc


	//   ....[12]....
        /*0058*/ 	.word	0x050000dc


	//   ....[13]....
        /*005c*/ 	.word	0x050000dc


	//   ....[14]....
        /*0060*/ 	.word	0x050000dc


	//   ....[15]....
        /*0064*/ 	.word	0x050000dc


	//   ....[16]....
        /*0068*/ 	.word	0x050000dc


	//   ....[17]....
        /*006c*/ 	.word	0x050000dc


	//   ....[18]....
        /*0070*/ 	.word	0x050000dc


	//   ....[19]....
        /*0074*/ 	.word	0x050000dc


	//----- nvinfo : EIATTR_COOP_GROUP_INSTR_OFFSETS
	.align		4
.L_1718:
        /*0078*/ 	.byte	0x04, 0x28
        /*007a*/ 	.short	(.L_1720 - .L_1719)


	//   ....[0]....
.L_1719:
        /*007c*/ 	.word	0x000188b0


	//   ....[1]....
        /*0080*/ 	.word	0x00018910


	//   ....[2]....
        /*0084*/ 	.word	0x00018930


	//   ....[3]....
        /*0088*/ 	.word	0x00018950


	//   ....[4]....
        /*008c*/ 	.word	0x00018970


	//   ....[5]....
        /*0090*/ 	.word	0x000191d0


	//   ....[6]....
        /*0094*/ 	.word	0x000191f0


	//   ....[7]....
        /*0098*/ 	.word	0x00019210


	//   ....[8]....
        /*009c*/ 	.word	0x00019230


	//   ....[9]....
        /*00a0*/ 	.word	0x00019250


	//   ....[10]....
        /*00a4*/ 	.word	0x0001a600


	//   ....[11]....
        /*00a8*/ 	.word	0x0001a6d0


	//   ....[12]....
        /*00ac*/ 	.word	0x0001a740


	//   ....[13]....
        /*00b0*/ 	.word	0x0001a7b0


	//   ....[14]....
        /*00b4*/ 	.word	0x0001a820


	//   ....[15]....
        /*00b8*/ 	.word	0x0001b0e0


	//   ....[16]....
        /*00bc*/ 	.word	0x0001b150


	//   ....[17]....
        /*00c0*/ 	.word	0x0001b1c0


	//   ....[18]....
        /*00c4*/ 	.word	0x0001b230


	//   ....[19]....
        /*00c8*/ 	.word	0x0001b2a0


	//----- nvinfo : EIATTR_EXIT_INSTR_OFFSETS
	.align		4
.L_1720:
        /*00cc*/ 	.byte	0x04, 0x1c
        /*00ce*/ 	.short	(.L_1722 - .L_1721)


	//   ....[0]....
.L_1721:
        /*00d0*/ 	.word	0x00001070


	//   ....[1]....
        /*00d4*/ 	.word	0x0001a590


	//----- nvinfo : EIATTR_MAX_THREADS
	.align		4
.L_1722:
        /*00d8*/ 	.byte	0x04, 0x05
        /*00da*/ 	.short	(.L_1724 - .L_1723)
.L_1723:
        /*00dc*/ 	.word	0x00000080
        /*00e0*/ 	.word	0x00000001
        /*00e4*/ 	.word	0x00000001


	//----- nvinfo : EIATTR_CRS_STACK_SIZE
	.align		4
.L_1724:
        /*00e8*/ 	.byte	0x04, 0x1e
        /*00ea*/ 	.short	(.L_1726 - .L_1725)
.L_1725:
        /*00ec*/ 	.word	0x00000000


	//----- nvinfo : EIATTR_CBANK_PARAM_SIZE
	.align		4
.L_1726:
        /*00f0*/ 	.byte	0x03, 0x19
        /*00f2*/ 	.short	0x00e8


	//----- nvinfo : EIATTR_PARAM_CBANK
	.align		4
        /*00f4*/ 	.byte	0x04, 0x0a
        /*00f6*/ 	.short	(.L_1728 - .L_1727)
	.align		4
.L_1727:
        /*00f8*/ 	.word	index@(.nv.constant0._ZN10layer_norm13ln_fwd_kernelINS_13Kernel_traitsIf13__nv_bfloat16S2_S2_fjLj2048ELj1ELj4ELj1ELj16ENS_18Kernel_traits_baseILj2048EfS2_S2_S2_fjLj128EEEEELb1ELb0ELb0ELb0EEEvNS_9FwdParamsE)
        /*00fc*/ 	.short	0x0210
        /*00fe*/ 	.short	0x00e8


	//----- nvinfo : EIATTR_SW_WAR
	.align		4
.L_1728:
        /*0100*/ 	.byte	0x04, 0x36
        /*0102*/ 	.short	(.L_1730 - .L_1729)
.L_1729:
        /*0104*/ 	.word	0x00000008
.L_1730:


//--------------------- .nv.info._ZN10layer_norm13ln_fwd_kernelINS_13Kernel_traitsIf13__nv_bfloat16S2_S2_fjLj2048ELj1ELj4ELj1ELj16ENS_18Kernel_traits_baseILj2048EfS2_S2_S2_fjLj128EEEEELb1ELb0ELb0ELb1EEEvNS_9FwdParamsE --------------------------
	.section	.nv.info._ZN10layer_norm13ln_fwd_kernelINS_13Kernel_traitsIf13__nv_bfloat16S2_S2_fjLj2048ELj1ELj4ELj1ELj16ENS_18Kernel_traits_baseILj2048EfS2_S2_S2_fjLj128EEEEELb1ELb0ELb0ELb1EEEvNS_9FwdParamsE,"",@"SHT_CUDA_INFO"
	.sectionflags	@""
	.align	4


	//----- nvinfo : EIATTR_CUDA_API_VERSION
	.align		4
        /*0000*/ 	.byte	0x04, 0x37
        /*0002*/ 	.short	(.L_1732 - .L_1731)
.L_1731:
        /*0004*/ 	.word	0x00000082


	//----- nvinfo : EIATTR_KPARAM_INFO
	.align		4
.L_1732:
        /*0008*/ 	.byte	0x04, 0x17
        /*000a*/ 	.short	(.L_1734 - .L_1733)
.L_1733:
        /*000c*/ 	.word	0x00000000
        /*0010*/ 	.short	0x0000
        /*0012*/ 	.short	0x0000
        /*0014*/ 	.byte	0x00, 0xf0, 0xa1, 0x03


	//----- nvinfo : EIATTR_SPARSE_MMA_MASK
	.align		4
.L_1734:
        /*0018*/ 	.byte	0x03, 0x50
        /*001a*/ 	.short	0x0000


	//----- nvinfo : EIATTR_MAXREG_COUNT
	.align		4
        /*001c*/ 	.byte	0x03, 0x1b
        /*001e*/ 	.short	0x00ff


	//----- nvinfo : EIATTR_MERCURY_ISA_VERSION
	.align		4
        /*0020*/ 	.byte	0x03, 0x5f
        /*0022*/ 	.short	0x0101


	//----- nvinfo : EIATTR_COOP_GROUP_MASK_REGIDS
	.align		4
        /*0024*/ 	.byte	0x04, 0x29
        /*0026*/ 	.short	(.L_1736 - .L_1735)


	//   ....[0]....
.L_1735:
        /*0028*/ 	.word	0xffffffff


	//   ....[1]....
        /*002c*/ 	.word	0xffffffff


	//   ....[2]....
        /*0030*/ 	.word	0xffffffff


	//   ....[3]....
        /*0034*/ 	.word	0xffffffff


	//   ....[4]....
        /*0038*/ 	.word	0xffffffff


	//   ....[5]....
        /*003c*/ 	.word	0xffffffff


	//   ....[6]....
        /*0040*/ 	.word	0xffffffff


	//   ....[7]....
        /*0044*/ 	.word	0xffffffff


	//   ....[8]....
        /*0048*/ 	.word	0xffffffff


	//   ....[9]....
        /*004c*/ 	.word	0xffffffff


	//   ....[10]....
        /*0050*/ 	.word	0x050000a4


	//   ....[11]....
        /*0054*/ 	.word	0x050000a4


	//   ....[12]....
        /*0058*/ 	.word	0x050000a4


	//   ....[13]....
        /*005c*/ 	.word	0x050000a4


	//   ....[14]....
        /*0060*/ 	.word	0x050000a4


	//   ....[15]....
        /*0064*/ 	.word	0x050000a4


	//   ....[16]....
        /*0068*/ 	.word	0x050000a4


	//   ....[17]....
        /*006c*/ 	.word	0x050000a4


	//   ....[18]....
        /*0070*/ 	.word	0x050000a4


	//   ....[19]....
        /*0074*/ 	.word	0x050000a4


	//----- nvinfo : EIATTR_COOP_GROUP_INSTR_OFFSETS
	.align		4
.L_1736:
        /*0078*/ 	.byte	0x04, 0x28
        /*007a*/ 	.short	(.L_1738 - .L_1737)


	//   ....[0]....
.L_1737:
        /*007c*/ 	.word	0x00017bc0


	//   ....[1]....
        /*0080*/ 	.word	0x00017bf0


	//   ....[2]....
        /*0084*/ 	.word	0x00017c10


	//   ....[3]....
        /*0088*/ 	.word	0x00017c30


	//   ....[4]....
        /*008c*/ 	.word	0x00017c50


	//   ....[5]....
        /*0090*/ 	.word	0x00018480


	//   ....[6]....
        /*0094*/ 	.word	0x000184a0


	//   ....[7]....
        /*0098*/ 	.word	0x000184c0


	//   ....[8]....
        /*009c*/ 	.word	0x000184e0


	//   ....[9]....
        /*00a0*/ 	.word	0x00018500


	//   ....[10]....
        /*00a4*/ 	.word	0x000195e0


	//   ....[11]....
        /*00a8*/ 	.word	0x00019690


	//   ....[12]....
        /*00ac*/ 	.word	0x00019700


	//   ....[13]....
        /*00b0*/ 	.word	0x00019770


	//   ....[14]....
        /*00b4*/ 	.word	0x000197e0


	//   ....[15]....
        /*00b8*/ 	.word	0x0001a060


	//   ....[16]....
        /*00bc*/ 	.word	0x0001a0d0


	//   ....[17]....
        /*00c0*/ 	.word	0x0001a140


	//   ....[18]....
        /*00c4*/ 	.word	0x0001a1b0


	//   ....[19]....
        /*00c8*/ 	.word	0x0001a220


	//----- nvinfo : EIATTR_EXIT_INSTR_OFFSETS
	.align		4
.L_1738:
        /*00cc*/ 	.byte	0x04, 0x1c
        /*00ce*/ 	.short	(.L_1740 - .L_1739)


	//   ....[0]....
.L_1739:
        /*00d0*/ 	.word	0x000008a0


	//   ....[1]....
        /*00d4*/ 	.word	0x00019580


	//----- nvinfo : EIATTR_MAX_THREADS
	.align		4
.L_1740:
        /*00d8*/ 	.byte	0x04, 0x05
        /*00da*/ 	.short	(.L_1742 - .L_1741)
.L_1741:
        /*00dc*/ 	.word	0x00000080
        /*00e0*/ 	.word	0x00000001
        /*00e4*/ 	.word	0x00000001


	//----- nvinfo : EIATTR_CRS_STACK_SIZE
	.align		4
.L_1742:
        /*00e8*/ 	.byte	0x04, 0x1e
        /*00ea*/ 	.short	(.L_1744 - .L_1743)
.L_1743:
        /*00ec*/ 	.word	0x00000000


	//----- nvinfo : EIATTR_CBANK_PARAM_SIZE
	.align		4
.L_1744:
        /*00f0*/ 	.byte	0x03, 0x19
        /*00f2*/ 	.short	0x00e8


	//----- nvinfo : EIATTR_PARAM_CBANK
	.align		4
        /*00f4*/ 	.byte	0x04, 0x0a
        /*00f6*/ 	.short	(.L_1746 - .L_1745)
	.align		4
.L_1745:
        /*00f8*/ 	.word	index@(.nv.constant0._ZN10layer_norm13ln_fwd_kernelINS_13Kernel_traitsIf13__nv_bfloat16S2_S2_fjLj2048ELj1ELj4ELj1ELj16ENS_18Kernel_traits_baseILj2048EfS2_S2_S2_fjLj128EEEEELb1ELb0ELb0ELb1EEEvNS_9FwdParamsE)
        /*00fc*/ 	.short	0x0210
        /*00fe*/ 	.short	0x00e8


	//----- nvinfo : EIATTR_SW_WAR
	.align		4
.L_1746:
        /*0100*/ 	.byte	0x04, 0x36
        /*0102*/ 	.short	(.L_1748 - .L_1747)
.L_1747:
        /*0104*/ 	.word	0x00000008
.L_1748:


//--------------------- .nv.info._ZN10layer_norm13ln_fwd_kernelINS_13Kernel_traitsIf13__nv_bfloat16S2_S2_fjLj2048ELj1ELj4ELj1ELj16ENS_18Kernel_traits_baseILj2048EfS2_S2_S2_fjLj128EEEEELb1ELb0ELb1ELb0EEEvNS_9FwdParamsE --------------------------
	.section	.nv.info._ZN10layer_norm13ln_fwd_kernelINS_13Kernel_traitsIf13__nv_bfloat16S2_S2_fjLj2048ELj1ELj4ELj1ELj16ENS_18Kernel_traits_baseILj2048EfS2_S2_S2_fjLj128EEEEELb1ELb0ELb1ELb0EEEvNS_9FwdParamsE,"",@"SHT_CUDA_INFO"
	.sectionflags	@""
	.align	4


	//----- nvinfo : EIATTR_CUDA_API_VERSION
	.align		4
        /*0000*/ 	.byte	0x04, 0x37
        /*0002*/ 	.short	(.L_1750 - .L_1749)
.L_1749:
        /*0004*/ 	.word	0x00000082


	//----- nvinfo : EIATTR_KPARAM_INFO
	.align		4
.L_1750:
        /*0008*/ 	.byte	0x04, 0x17
        /*000a*/ 	.short	(.L_1752 - .L_1751)
.L_1751:
        /*000c*/ 	.word	0x00000000
        /*0010*/ 	.short	0x0000
        /*0012*/ 	.short	0x0000
        /*0014*/ 	.byte	0x00, 0xf0, 0xa1, 0x03


	//----- nvinfo : EIATTR_SPARSE_MMA_MASK
	.align		4
.L_1752:
        /*0018*/ 	.byte	0x03, 0x50
        /*001a*/ 	.short	0x0000


	//----- nvinfo : EIATTR_MAXREG_COUNT
	.align		4
        /*001c*/ 	.byte	0x03, 0x1b
        /*001e*/ 	.short	0x00ff


	//----- nvinfo : EIATTR_MERCURY_ISA_VERSION
	.align		4
        /*0020*/ 	.byte	0x03, 0x5f
        /*0022*/ 	.short	0x0101


	//----- nvinfo : EIATTR_COOP_GROUP_MASK_REGIDS
	.align		4
        /*0024*/ 	.byte	0x04, 0x29
        /*0026*/ 	.short	(.L_1754 - .L_1753)


	//   ....[0]....
.L_1753:
        /*0028*/ 	.word	0xffffffff


	//   ....[1]....
        /*002c*/ 	.word	0xffffffff


	//   ....[2]....
        /*0030*/ 	.word	0xffffffff


	//   ....[3]....
        /*0034*/ 	.word	0xffffffff


	//   ....[4]....
        /*0038*/ 	.word	0xffffffff


	//   ....[5]....
        /*003c*/ 	.word	0xffffffff


	//   ....[6]....
        /*0040*/ 	.word	0xffffffff


	//   ....[7]....
        /*0044*/ 	.word	0xffffffff


	//   ....[8]....
        /*0048*/ 	.word	0xffffffff


	//   ....[9]....
        /*004c*/ 	.word	0xffffffff


	//   ....[10]....
        /*0050*/ 	.word	0x050000ea


	//   ....[11]....
        /*0054*/ 	.word	0x050000ea


	//   ....[12]....
        /*0058*/ 	.word	0x050000ea


	//   ....[13]....
        /*005c*/ 	.word	0x050000ea


	//   ....[14]....
        /*0060*/ 	.word	0x050000ea


	//   ....[15]....
        /*0064*/ 	.word	0x050000ea


	//   ....[16]....
        /*0068*/ 	.word	0x050000ea


	//   ....[17]....
        /*006c*/ 	.word	0x050000ea


	//   ....[18]....
        /*0070*/ 	.word	0x050000ea


	//   ....[19]....
        /*0074*/ 	.word	0x050000ea


	//----- nvinfo : EIATTR_COOP_GROUP_INSTR_OFFSETS
	.align		4
.L_1754:
        /*0078*/ 	.byte	0x04, 0x28
        /*007a*/ 	.short	(.L_1756 - .L_1755)


	//   ....[0]....
.L_1755:
        /*007c*/ 	.word	0x0001b400


	//   ....[1]....
        /*0080*/ 	.word	0x0001b450


	//   ....[2]....
        /*0084*/ 	.word	0x0001b470


	//   ....[3]....
        /*0088*/ 	.word	0x0001b490


	//   ....[4]....
        /*008c*/ 	.word	0x0001b4c0


	//   ....[5]....
        /*0090*/ 	.word	0x0001bd10


	//   ....[6]....
        /*0094*/ 	.word	0x0001bd30


	//   ....[7]....
        /*0098*/ 	.word	0x0001bd50


	//   ....[8]....
        /*009c*/ 	.word	0x0001bd70


	//   ....[9]....
        /*00a0*/ 	.word	0x0001bd90


	//   ....[10]....
        /*00a4*/ 	.word	0x0001d1e0


	//   ....[11]....
        /*00a8*/ 	.word	0x0001d2a0


	//   ....[12]....
        /*00ac*/ 	.word	0x0001d310


	//   ....[13]....
        /*00b0*/ 	.word	0x0001d380


	//   ....[14]....
        /*00b4*/ 	.word	0x0001d400


	//   ....[15]....
        /*00b8*/ 	.word	0x0001dcb0


	//   ....[16]....
        /*00bc*/ 	.word	0x0001dd20


	//   ....[17]....
        /*00c0*/ 	.word	0x0001dd90


	//   ....[18]....
        /*00c4*/ 	.word	0x0001de00


	//   ....[19]....
        /*00c8*/ 	.word	0x0001de70


	//----- nvinfo : EIATTR_EXIT_INSTR_OFFSETS
	.align		4
.L_1756:
        /*00cc*/ 	.byte	0x04, 0x1c
        /*00ce*/ 	.short	(.L_1758 - .L_1757)


	//   ....[0]....
.L_1757:
        /*00d0*/ 	.word	0x00001060


	//   ....[1]....
        /*00d4*/ 	.word	0x0001d170


	//----- nvinfo : EIATTR_MAX_THREADS
	.align		4
.L_1758:
        /*00d8*/ 	.byte	0x04, 0x05
        /*00da*/ 	.short	(.L_1760 - .L_1759)
.L_1759:
        /*00dc*/ 	.word	0x00000080
        /*00e0*/ 	.word	0x00000001
        /*00e4*/ 	.word	0x00000001


	//----- nvinfo : EIATTR_CRS_STACK_SIZE
	.align		4
.L_1760:
        /*00e8*/ 	.byte	0x04, 0x1e
        /*00ea*/ 	.short	(.L_1762 - .L_1761)
.L_1761:
        /*00ec*/ 	.word	0x00000000


	//----- nvinfo : EIATTR_CBANK_PARAM_SIZE
	.align		4
.L_1762:
        /*00f0*/ 	.byte	0x03, 0x19
        /*00f2*/ 	.short	0x00e8


	//----- nvinfo : EIATTR_PARAM_CBANK
	.align		4
        /*00f4*/ 	.byte	0x04, 0x0a
        /*00f6*/ 	.short	(.L_1764 - .L_1763)
	.align		4
.L_1763:
        /*00f8*/ 	.word	index@(.nv.constant0._ZN10layer_norm13ln_fwd_kernelINS_13Kernel_traitsIf13__nv_bfloat16S2_S2_fjLj2048ELj1ELj4ELj1ELj16ENS_18Kernel_traits_baseILj2048EfS2_S2_S2_fjLj128EEEEELb1ELb0ELb1ELb0EEEvNS_9FwdParamsE)
        /*00fc*/ 	.short	0x0210
        /*00fe*/ 	.short	0x00e8


	//----- nvinfo : EIATTR_SW_WAR
	.align		4
.L_1764:
        /*0100*/ 	.byte	0x04, 0x36
        /*0102*/ 	.short	(.L_1766 - .L_1765)
.L_1765:
        /*0104*/ 	.word	0x00000008
.L_1766:


//--------------------- .nv.info._ZN10layer_norm13ln_fwd_kernelINS_13Kernel_traitsIf13__nv_bfloat16S2_S2_fjLj2048ELj1ELj4ELj1ELj16ENS_18Kernel_traits_baseILj2048EfS2_S2_S2_fjLj128EEEEELb1ELb0ELb1ELb1EEEvNS_9FwdParamsE --------------------------
	.section	.nv.info._ZN10layer_norm13ln_fwd_kernelINS_13Kernel_traitsIf13__nv_bfloat16S2_S2_fjLj2048ELj1ELj4ELj1ELj16ENS_18Kernel_traits_baseILj2048EfS2_S2_S2_fjLj128EEEEELb1ELb0ELb1ELb1EEEvNS_9FwdParamsE,"",@"SHT_CUDA_INFO"
	.sectionflags	@""
	.align	4


	//----- nvinfo : EIATTR_CUDA_API_VERSION
	.align		4
        /*0000*/ 	.byte	0x04, 0x37
        /*0002*/ 	.short	(.L_1768 - .L_1767)
.L_1767:
        /*0004*/ 	.word	0x00000082


	//----- nvinfo : EIATTR_KPARAM_INFO
	.align		4
.L_1768:
        /*0008*/ 	.byte	0x04, 0x17
        /*000a*/ 	.short	(.L_1770 - .L_1769)
.L_1769:
        /*000c*/ 	.word	0x00000000
        /*0010*/ 	.short	0x0000
        /*0012*/ 	.short	0x0000
        /*0014*/ 	.byte	0x00, 0xf0, 0xa1, 0x03


	//----- nvinfo : EIATTR_SPARSE_MMA_MASK
	.align		4
.L_1770:
        /*0018*/ 	.byte	0x03, 0x50
        /*001a*/ 	.short	0x0000


	//----- nvinfo : EIATTR_MAXREG_COUNT
	.align		4
        /*001c*/ 	.byte	0x03, 0x1b
        /*001e*/ 	.short	0x00ff


	//----- nvinfo : EIATTR_MERCURY_ISA_VERSION
	.align		4
        /*0020*/ 	.byte	0x03, 0x5f
        /*0022*/ 	.short	0x0101


	//----- nvinfo : EIATTR_COOP_GROUP_MASK_REGIDS
	.align		4
        /*0024*/ 	.byte	0x04, 0x29
        /*0026*/ 	.short	(.L_1772 - .L_1771)


	//   ....[0]....
.L_1771:
        /*0028*/ 	.word	0xffffffff


	//   ....[1]....
        /*002c*/ 	.word	0xffffffff


	//   ....[2]....
        /*0030*/ 	.word	0xffffffff


	//   ....[3]....
        /*0034*/ 	.word	0xffffffff


	//   ....[4]....
        /*0038*/ 	.word	0xffffffff


	//   ....[5]....
        /*003c*/ 	.word	0xffffffff


	//   ....[6]....
        /*0040*/ 	.word	0xffffffff


	//   ....[7]....
        /*0044*/ 	.word	0xffffffff


	//   ....[8]....
        /*0048*/ 	.word	0xffffffff


	//   ....[9]....
        /*004c*/ 	.word	0xffffffff


	//   ....[10]....
        /*0050*/ 	.word	0x050000e1


	//   ....[11]....
        /*0054*/ 	.word	0x050000e1


	//   ....[12]....
        /*0058*/ 	.word	0x050000e1


	//   ....[13]....
        /*005c*/ 	.word	0x050000e1


	//   ....[14]....
        /*0060*/ 	.word	0x050000e1


	//   ....[15]....
        /*0064*/ 	.word	0x050000e1


	//   ....[16]....
        /*0068*/ 	.word	0x050000e1


	//   ....[17]....
        /*006c*/ 	.word	0x050000e1


	//   ....[18]....
        /*0070*/ 	.word	0x050000e1


	//   ....[19]....
        /*0074*/ 	.word	0x050000e1


	//----- nvinfo : EIATTR_COOP_GROUP_INSTR_OFFSETS
	.align		4
.L_1772:
        /*0078*/ 	.byte	0x04, 0x28
        /*007a*/ 	.short	(.L_1774 - .L_1773)


	//   ....[0]....
.L_1773:
        /*007c*/ 	.word	0x0001a820


	//   ....[1]....
        /*0080*/ 	.word	0x0001a850


	//   ....[2]....
        /*0084*/ 	.word	0x0001a870


	//   ....[3]....
        /*0088*/ 	.word	0x0001a890


	//   ....[4]....
        /*008c*/ 	.word	0x0001a8b0


	//   ....[5]....
        /*0090*/ 	.word	0x0001b0e0


	//   ....[6]....
        /*0094*/ 	.word	0x0001b100


	//   ....[7]....
        /*0098*/ 	.word	0x0001b120


	//   ....[8]....
        /*009c*/ 	.word	0x0001b140


	//   ....[9]....
        /*00a0*/ 	.word	0x0001b160


	//   ....[10]....
        /*00a4*/ 	.word	0x0001c340


	//   ....[11]....
        /*00a8*/ 	.word	0x0001c3f0


	//   ....[12]....
        /*00ac*/ 	.word	0x0001c460


	//   ....[13]....
        /*00b0*/ 	.word	0x0001c4d0


	//   ....[14]....
        /*00b4*/ 	.word	0x0001c540


	//   ....[15]....
        /*00b8*/ 	.word	0x0001cdc0


	//   ....[16]....
        /*00bc*/ 	.word	0x0001ce30


	//   ....[17]....
        /*00c0*/ 	.word	0x0001cea0


	//   ....[18]....
        /*00c4*/ 	.word	0x0001cf10


	//   ....[19]....
        /*00c8*/ 	.word	0x0001cf80


	//----- nvinfo : EIATTR_EXIT_INSTR_OFFSETS
	.align		4
.L_1774:
        /*00cc*/ 	.byte	0x04, 0x1c
        /*00ce*/ 	.short	(.L_1776 - .L_1775)


	//   ....[0]....
.L_1775:
        /*00d0*/ 	.word	0x000008a0


	//   ....[1]....
        /*00d4*/ 	.word	0x0001c2d0


	//----- nvinfo : EIATTR_MAX_THREADS
	.align		4
.L_1776:
        /*00d8*/ 	.byte	0x04, 0x05
        /*00da*/ 	.short	(.L_1778 - .L_1777)
.L_1777:
        /*00dc*/ 	.word	0x00000080
        /*00e0*/ 	.word	0x00000001
        /*00e4*/ 	.word	0x00000001


	//----- nvinfo : EIATTR_CRS_STACK_SIZE
	.align		4
.L_1778:
        /*00e8*/ 	.byte	0x04, 0x1e
        /*00ea*/ 	.short	(.L_1780 - .L_1779)
.L_1779:
        /*00ec*/ 	.word	0x00000000


	//----- nvinfo : EIATTR_CBANK_PARAM_SIZE
	.align		4
.L_1780:
        /*00f0*/ 	.byte	0x03, 0x19
        /*00f2*/ 	.short	0x00e8


	//----- nvinfo : EIATTR_PARAM_CBANK
	.align		4
        /*00f4*/ 	.byte	0x04, 0x0a
        /*00f6*/ 	.short	(.L_1782 - .L_1781)
	.align		4
.L_1781:
        /*00f8*/ 	.word	index@(.nv.constant0._ZN10layer_norm13ln_fwd_kernelINS_13Kernel_traitsIf13__nv_bfloat16S2_S2_fjLj2048ELj1ELj4ELj1ELj16ENS_18Kernel_traits_baseILj2048EfS2_S2_S2_fjLj128EEEEELb1ELb0ELb1ELb1EEEvNS_9FwdParamsE)
        /*00fc*/ 	.short	0x0210
        /*00fe*/ 	.short	0x00e8


	//----- nvinfo : EIATTR_SW_WAR
	.align		4
.L_1782:
        /*0100*/ 	.byte	0x04, 0x36
        /*0102*/ 	.short	(.L_1784 - .L_1783)
.L_1783:
        /*0104*/ 	.word	0x00000008
.L_1784:


//--------------------- .nv.info._ZN10layer_norm13ln_fwd_kernelINS_13Kernel_traitsIf13__nv_bfloat16S2_S2_fjLj2048ELj1ELj4ELj1ELj16ENS_18Kernel_traits_baseILj2048EfS2_S2_S2_fjLj128EEEEELb1ELb1ELb0ELb0EEEvNS_9FwdParamsE --------------------------
	.section	.nv.info._ZN10layer_norm13ln_fwd_kernelINS_13Kernel_traitsIf13__nv_bfloat16S2_S2_fjLj2048ELj1ELj4ELj1ELj16ENS_18Kernel_traits_baseILj2048EfS2_S2_S2_fjLj128EEEEELb1ELb1ELb0ELb0EEEvNS_9FwdParamsE,"",@"SHT_CUDA_INFO"
	.sectionflags	@""
	.align	4


	//----- nvinfo : EIATTR_CUDA_API_VERSION
	.align		4
        /*0000*/ 	.byte	0x04, 0x37
        /*0002*/ 	.short	(.L_1786 - .L_1785)
.L_1785:
        /*0004*/ 	.word	0x00000082


	//----- nvinfo : EIATTR_KPARAM_INFO
	.align		4
.L_1786:
        /*0008*/ 	.byte	0x04, 0x17
        /*000a*/ 	.short	(.L_1788 - .L_1787)
.L_1787:
        /*000c*/ 	.word	0x00000000
        /*0010*/ 	.short	0x0000
        /*0012*/ 	.short	0x0000
        /*0014*/ 	.byte	0x00, 0xf0, 0xa1, 0x03


	//----- nvinfo : EIATTR_SPARSE_MMA_MASK
	.align		4
.L_1788:
        /*0018*/ 	.byte	0x03, 0x50
        /*001a*/ 	.short	0x0000


	//----- nvinfo : EIATTR_MAXREG_COUNT
	.align		4
        /*001c*/ 	.byte	0x03, 0x1b
        /*001e*/ 	.short	0x00ff


	//----- nvinfo : EIATTR_ANNOTATIONS
	.align		4
        /*0020*/ 	.byte	0x04, 0x55
        /*0022*/ 	.short	(.L_1790 - .L_1789)


	//   ....[0]....
.L_1789:
        /* <DEDUP_REMOVED lines=26> */


	//----- nvinfo : EIATTR_MERCURY_ISA_VERSION
	.align		4
.L_1790:
        /*01b4*/ 	.byte	0x03, 0x5f
        /*01b6*/ 	.short	0x0101


	//----- nvinfo : EIATTR_COOP_GROUP_MASK_REGIDS
	.align		4
        /*01b8*/ 	.byte	0x04, 0x29
        /*01ba*/ 	.short	(.L_1792 - .L_1791)


	//   ....[0]....
.L_1791:
        /*01bc*/ 	.word	0xffffffff


	//   ....[1]....
        /*01c0*/ 	.word	0xffffffff


	//   ....[2]....
        /*01c4*/ 	.word	0xffffffff


	//   ....[3]....
        /*01c8*/ 	.word	0xffffffff


	//   ....[4]....
        /*01cc*/ 	.word	0xffffffff


	//   ....[5]....
        /*01d0*/ 	.word	0xffffffff


	//   ....[6]....
        /*01d4*/ 	.word	0xffffffff


	//   ....[7]....
        /*01d8*/ 	.word	0xffffffff


	//   ....[8]....
        /*01dc*/ 	.word	0xffffffff


	//   ....[9]....
        /*01e0*/ 	.word	0xffffffff


	//   ....[10]....
        /*01e4*/ 	.word	0x0500007c


	//   ....[11]....
        /*01e8*/ 	.word	0x0500007c


	//   ....[12]....
        /*01ec*/ 	.word	0x0500007c


	//   ....[13]....
        /*01f0*/ 	.word	0x0500007c


	//   ....[14]....
        /*01f4*/ 	.word	0x0500007c


	//   ....[15]....
        /*01f8*/ 	.word	0x0500007c


	//   ....[16]....
        /*01fc*/ 	.word	0x0500007c


	//   ....[17]....
        /*0200*/ 	.word	0x0500007c


	//   ....[18]....
        /*0204*/ 	.word	0x0500007c


	//   ....[19]....
        /*0208*/ 	.word	0x0500007c


	//----- nvinfo : EIATTR_COOP_GROUP_INSTR_OFFSETS
	.align		4
.L_1792:
        /*020c*/ 	.byte	0x04, 0x28
        /*020e*/ 	.short	(.L_1794 - .L_1793)


	//   ....[0]....
.L_1793:
        /*0210*/ 	.word	0x00018a50


	//   ....[1]....
        /*0214*/ 	.word	0x00018ac0


	//   ....[2]....
        /*0218*/ 	.word	0x00018ae0


	//   ....[3]....
        /*021c*/ 	.word	0x00018b00


	//   ....[4]....
        /*0220*/ 	.word	0x00018b20


	//   ....[5]....
        /*0224*/ 	.word	0x00019380


	//   ....[6]....
        /*0228*/ 	.word	0x000193a0


	//   ....[7]....
        /*022c*/ 	.word	0x000193c0


	//   ....[8]....
        /*0230*/ 	.word	0x000193e0


	//   ....[9]....
        /*0234*/ 	.word	0x00019400


	//   ....[10]....
        /*0238*/ 	.word	0x0001a850


	//   ....[11]....
        /*023c*/ 	.word	0x0001a900


	//   ....[12]....
        /*0240*/ 	.word	0x0001a990


	//   ....[13]....
        /*0244*/ 	.word	0x0001aa00


	//   ....[14]....
        /*0248*/ 	.word	0x0001aa70


	//   ....[15]....
        /*024c*/ 	.word	0x0001b340


	//   ....[16]....
        /*0250*/ 	.word	0x0001b3b0


	//   ....[17]....
        /*0254*/ 	.word	0x0001b420


	//   ....[18]....
        /*0258*/ 	.word	0x0001b490


	//   ....[19]....
        /*025c*/ 	.word	0x0001b500


	//----- nvinfo : EIATTR_EXIT_INSTR_OFFSETS
	.align		4
.L_1794:
        /*0260*/ 	.byte	0x04, 0x1c
        /*0262*/ 	.short	(.L_1796 - .L_1795)


	//   ....[0]....
.L_1795:
        /*0264*/ 	.word	0x00001400


	//   ....[1]....
        /*0268*/ 	.word	0x0001a7e0


	//----- nvinfo : EIATTR_MAX_THREADS
	.align		4
.L_1796:
        /*026c*/ 	.byte	0x04, 0x05
        /*026e*/ 	.short	(.L_1798 - .L_1797)
.L_1797:
        /*0270*/ 	.word	0x00000080
        /*0274*/ 	.word	0x00000001
        /*0278*/ 	.word	0x00000001


	//----- nvinfo : EIATTR_CRS_STACK_SIZE
	.align		4
.L_1798:
        /*027c*/ 	.byte	0x04, 0x1e
        /*027e*/ 	.short	(.L_1800 - .L_1799)
.L_1799:
        /*0280*/ 	.word	0x00000000


	//----- nvinfo : EIATTR_CBANK_PARAM_SIZE
	.align		4
.L_1800:
        /*0284*/ 	.byte	0x03, 0x19
        /*0286*/ 	.short	0x00e8


	//----- nvinfo : EIATTR_PARAM_CBANK
	.align		4
        /*0288*/ 	.byte	0x04, 0x0a
        /*028a*/ 	.short	(.L_1802 - .L_1801)
	.align		4
.L_1801:
        /*028c*/ 	.word	index@(.nv.constant0._ZN10layer_norm13ln_fwd_kernelINS_13Kernel_traitsIf13__nv_bfloat16S2_S2_fjLj2048ELj1ELj4ELj1ELj16ENS_18Kernel_traits_baseILj2048EfS2_S2_S2_fjLj128EEEEELb1ELb1ELb0ELb0EEEvNS_9FwdParamsE)
        /*0290*/ 	.short	0x0210
        /*0292*/ 	.short	0x00e8


	//----- nvinfo : EIATTR_SW_WAR
	.align		4
.L_1802:
        /*0294*/ 	.byte	0x04, 0x36
        /*0296*/ 	.short	(.L_1804 - .L_1803)
.L_1803:
        /*0298*/ 	.word	0x00000008
.L_1804:


//--------------------- .nv.info._ZN10layer_norm13ln_fwd_kernelINS_13Kernel_traitsIf13__nv_bfloat16S2_S2_fjLj2048ELj1ELj4ELj1ELj16ENS_18Kernel_traits_baseILj2048EfS2_S2_S2_fjLj128EEEEELb1ELb1ELb0ELb1EEEvNS_9FwdParamsE --------------------------
	.section	.nv.info._ZN10layer_norm13ln_fwd_kernelINS_13Kernel_traitsIf13__nv_bfloat16S2_S2_fjLj2048ELj1ELj4ELj1ELj16ENS_18Kernel_traits_baseILj2048EfS2_S2_S2_fjLj128EEEEELb1ELb1ELb0ELb1EEEvNS_9FwdParamsE,"",@"SHT_CUDA_INFO"
	.sectionflags	@""
	.align	4


	//----- nvinfo : EIATTR_CUDA_API_VERSION
	.align		4
        /*0000*/ 	.byte	0x04, 0x37
        /*0002*/ 	.short	(.L_1806 - .L_1805)
.L_1805:
        /*0004*/ 	.word	0x00000082


	//----- nvinfo : EIATTR_KPARAM_INFO
	.align		4
.L_1806:
        /*0008*/ 	.byte	0x04, 0x17
        /*000a*/ 	.short	(.L_1808 - .L_1807)
.L_1807:
        /*000c*/ 	.word	0x00000000
        /*0010*/ 	.short	0x0000
        /*0012*/ 	.short	0x0000
        /*0014*/ 	.byte	0x00, 0xf0, 0xa1, 0x03


	//----- nvinfo : EIATTR_SPARSE_MMA_MASK
	.align		4
.L_1808:
        /*0018*/ 	.byte	0x03, 0x50
        /*001a*/ 	.short	0x0000


	//----- nvinfo : EIATTR_MAXREG_COUNT
	.align		4
        /*001c*/ 	.byte	0x03, 0x1b
        /*001e*/ 	.short	0x00ff


	//----- nvinfo : EIATTR_ANNOTATIONS
	.align		4
        /*0020*/ 	.byte	0x04, 0x55
        /*0022*/ 	.short	(.L_1810 - .L_1809)


	//   ....[0]....
.L_1809:
        /* <DEDUP_REMOVED lines=28> */


	//----- nvinfo : EIATTR_MERCURY_ISA_VERSION
	.align		4
.L_1810:
        /*01d4*/ 	.byte	0x03, 0x5f
        /*01d6*/ 	.short	0x0101


	//----- nvinfo : EIATTR_COOP_GROUP_MASK_REGIDS
	.align		4
        /*01d8*/ 	.byte	0x04, 0x29
        /*01da*/ 	.short	(.L_1812 - .L_1811)


	//   ....[0]....
.L_1811:
        /*01dc*/ 	.word	0xffffffff


	//   ....[1]....
        /*01e0*/ 	.word	0xffffffff


	//   ....[2]....
        /*01e4*/ 	.word	0xffffffff


	//   ....[3]....
        /*01e8*/ 	.word	0xffffffff


	//   ....[4]....
        /*01ec*/ 	.word	0xffffffff


	//   ....[5]....
        /*01f0*/ 	.word	0xffffffff


	//   ....[6]....
        /*01f4*/ 	.word	0xffffffff


	//   ....[7]....
        /*01f8*/ 	.word	0xffffffff


	//   ....[8]....
        /*01fc*/ 	.word	0xffffffff


	//   ....[9]....
        /*0200*/ 	.word	0xffffffff


	//   ....[10]....
        /*0204*/ 	.word	0x05000086


	//   ....[11]....
        /*0208*/ 	.word	0x05000086


	//   ....[12]....
        /*020c*/ 	.word	0x05000086


	//   ....[13]....
        /*0210*/ 	.word	0x05000086


	//   ....[14]....
        /*0214*/ 	.word	0x05000086


	//   ....[15]....
        /*0218*/ 	.word	0x05000086


	//   ....[16]....
        /*021c*/ 	.word	0x05000086


	//   ....[17]....
        /*0220*/ 	.word	0x05000086


	//   ....[18]....
        /*0224*/ 	.word	0x05000086


	//   ....[19]....
        /*0228*/ 	.word	0x05000086


	//----- nvinfo : EIATTR_COOP_GROUP_INSTR_OFFSETS
	.align		4
.L_1812:
        /*022c*/ 	.byte	0x04, 0x28
        /*022e*/ 	.short	(.L_1814 - .L_1813)


	//   ....[0]....
.L_1813:
        /*0230*/ 	.word	0x00018240


	//   ....[1]....
        /*0234*/ 	.word	0x00018270


	//   ....[2]....
        /*0238*/ 	.word	0x00018290


	//   ....[3]....
        /*023c*/ 	.word	0x000182b0


	//   ....[4]....
        /*0240*/ 	.word	0x000182d0


	//   ....[5]....
        /*0244*/ 	.word	0x00018b00


	//   ....[6]....
        /*0248*/ 	.word	0x00018b20


	//   ....[7]....
        /*024c*/ 	.word	0x00018b40


	//   ....[8]....
        /*0250*/ 	.word	0x00018b60


	//   ....[9]....
        /*0254*/ 	.word	0x00018b80


	//   ....[10]....
        /*0258*/ 	.word	0x00019db0


	//   ....[11]....
        /*025c*/ 	.word	0x00019e50


	//   ....[12]....
        /*0260*/ 	.word	0x00019eb0


	//   ....[13]....
        /*0264*/ 	.word	0x00019f10


	//   ....[14]....
        /*0268*/ 	.word	0x00019f70


	//   ....[15]....
        /*026c*/ 	.word	0x0001a7f0


	//   ....[16]....
        /*0270*/ 	.word	0x0001a850


	//   ....[17]....
        /*0274*/ 	.word	0x0001a8b0


	//   ....[18]....
        /*0278*/ 	.word	0x0001a910


	//   ....[19]....
        /*027c*/ 	.word	0x0001a970


	//----- nvinfo : EIATTR_EXIT_INSTR_OFFSETS
	.align		4
.L_1814:
        /*0280*/ 	.byte	0x04, 0x1c
        /*0282*/ 	.short	(.L_1816 - .L_1815)


	//   ....[0]....
.L_1815:
        /*0284*/ 	.word	0x000008f0


	//   ....[1]....
        /*0288*/ 	.word	0x00019d40


	//----- nvinfo : EIATTR_MAX_THREADS
	.align		4
.L_1816:
        /*028c*/ 	.byte	0x04, 0x05
        /*028e*/ 	.short	(.L_1818 - .L_1817)
.L_1817:
        /*0290*/ 	.word	0x00000080
        /*0294*/ 	.word	0x00000001
        /*0298*/ 	.word	0x00000001


	//----- nvinfo : EIATTR_CRS_STACK_SIZE
	.align		4
.L_1818:
        /*029c*/ 	.byte	0x04, 0x1e
        /*029e*/ 	.short	(.L_1820 - .L_1819)
.L_1819:
        /*02a0*/ 	.word	0x00000000


	//----- nvinfo : EIATTR_CBANK_PARAM_SIZE
	.align		4
.L_1820:
        /*02a4*/ 	.byte	0x03, 0x19
        /*02a6*/ 	.short	0x00e8


	//----- nvinfo : EIATTR_PARAM_CBANK
	.align		4
        /*02a8*/ 	.byte	0x04, 0x0a
        /*02aa*/ 	.short	(.L_1822 - .L_1821)
	.align		4
.L_1821:
        /*02ac*/ 	.word	index@(.nv.constant0._ZN10layer_norm13ln_fwd_kernelINS_13Kernel_traitsIf13__nv_bfloat16S2_S2_fjLj2048ELj1ELj4ELj1ELj16ENS_18Kernel_traits_baseILj2048EfS2_S2_S2_fjLj128EEEEELb1ELb1ELb0ELb1EEEvNS_9FwdParamsE)
        /*02b0*/ 	.short	0x0210
        /*02b2*/ 	.short	0x00e8


	//----- nvinfo : EIATTR_SW_WAR
	.align		4
.L_1822:
        /*02b4*/ 	.byte	0x04, 0x36
        /*02b6*/ 	.short	(.L_1824 - .L_1823)
.L_1823:
        /*02b8*/ 	.word	0x00000008
.L_1824:


//--------------------- .nv.info._ZN10layer_norm13ln_fwd_kernelINS_13Kernel_traitsIf13__nv_bfloat16S2_S2_fjLj2048ELj1ELj4ELj1ELj16ENS_18Kernel_traits_baseILj2048EfS2_S2_S2_fjLj128EEEEELb1ELb1ELb1ELb0EEEvNS_9FwdParamsE --------------------------
	.section	.nv.info._ZN10layer_norm13ln_fwd_kernelINS_13Kernel_traitsIf13__nv_bfloat16S2_S2_fjLj2048ELj1ELj4ELj1ELj16ENS_18Kernel_traits_baseILj2048EfS2_S2_S2_fjLj128EEEEELb1ELb1ELb1ELb0EEEvNS_9FwdParamsE,"",@"SHT_CUDA_INFO"
	.sectionflags	@""
	.align	4


	//----- nvinfo : EIATTR_CUDA_API_VERSION
	.align		4
        /*0000*/ 	.byte	0x04, 0x37
        /*0002*/ 	.short	(.L_1826 - .L_1825)
.L_1825:
        /*0004*/ 	.word	0x00000082


	//----- nvinfo : EIATTR_KPARAM_INFO
	.align		4
.L_1826:
        /*0008*/ 	.byte	0x04, 0x17
        /*000a*/ 	.short	(.L_1828 - .L_1827)
.L_1827:
        /*000c*/ 	.word	0x00000000
        /*0010*/ 	.short	0x0000
        /*0012*/ 	.short	0x0000
        /*0014*/ 	.byte	0x00, 0xf0, 0xa1, 0x03


	//----- nvinfo : EIATTR_SPARSE_MMA_MASK
	.align		4
.L_1828:
        /*0018*/ 	.byte	0x03, 0x50
        /*001a*/ 	.short	0x0000


	//----- nvinfo : EIATTR_MAXREG_COUNT
	.align		4
        /*001c*/ 	.byte	0x03, 0x1b
        /*001e*/ 	.short	0x00ff


	//----- nvinfo : EIATTR_ANNOTATIONS
	.align		4
        /*0020*/ 	.byte	0x04, 0x55
        /*0022*/ 	.short	(.L_1830 - .L_1829)


	//   ....[0]....
.L_1829:
        /* <DEDUP_REMOVED lines=37> */


	//----- nvinfo : EIATTR_MERCURY_ISA_VERSION
	.align		4
.L_1830:
        /*0264*/ 	.byte	0x03, 0x5f
        /*0266*/ 	.short	0x0101


	//----- nvinfo : EIATTR_COOP_GROUP_MASK_REGIDS
	.align		4
        /*0268*/ 	.byte	0x04, 0x29
        /*026a*/ 	.short	(.L_1832 - .L_1831)


	//   ....[0]....
.L_1831:
        /*026c*/ 	.word	0xffffffff


	//   ....[1]....
        /*0270*/ 	.word	0xffffffff


	//   ....[2]....
        /*0274*/ 	.word	0xffffffff


	//   ....[3]....
        /*0278*/ 	.word	0xffffffff


	//   ....[4]....
        /*027c*/ 	.word	0xffffffff


	//   ....[5]....
        /*0280*/ 	.word	0xffffffff


	//   ....[6]....
        /*0284*/ 	.word	0xffffffff


	//   ....[7]....
        /*0288*/ 	.word	0xffffffff


	//   ....[8]....
        /*028c*/ 	.word	0xffffffff


	//   ....[9]....
        /*0290*/ 	.word	0xffffffff


	//   ....[10]....
        /*0294*/ 	.word	0x05000074


	//   ....[11]....
        /*0298*/ 	.word	0x05000074


	//   ....[12]....
        /*029c*/ 	.word	0x05000074


	//   ....[13]....
        /*02a0*/ 	.word	0x05000074


	//   ....[14]....
        /*02a4*/ 	.word	0x05000074


	//   ....[15]....
        /*02a8*/ 	.word	0x05000074


	//   ....[16]....
        /*02ac*/ 	.word	0x05000074


	//   ....[17]....
        /*02b0*/ 	.word	0x05000074


	//   ....[18]....
        /*02b4*/ 	.word	0x05000074


	//   ....[19]....
        /*02b8*/ 	.word	0x05000074


	//----- nvinfo : EIATTR_COOP_GROUP_INSTR_OFFSETS
	.align		4
.L_1832:
        /*02bc*/ 	.byte	0x04, 0x28
        /*02be*/ 	.short	(.L_1834 - .L_1833)


	//   ....[0]....
.L_1833:
        /*02c0*/ 	.word	0x0001c150


	//   ....[1]....
        /*02c4*/ 	.word	0x0001c1c0


	//   ....[2]....
        /*02c8*/ 	.word	0x0001c1e0


	//   ....[3]....
        /*02cc*/ 	.word	0x0001c200


	//   ....[4]....
        /*02d0*/ 	.word	0x0001c220


	//   ....[5]....
        /*02d4*/ 	.word	0x0001ca70


	//   ....[6]....
        /*02d8*/ 	.word	0x0001ca90


	//   ....[7]....
        /*02dc*/ 	.word	0x0001cab0


	//   ....[8]....
        /*02e0*/ 	.word	0x0001cad0


	//   ....[9]....
        /*02e4*/ 	.word	0x0001caf0


	//   ....[10]....
        /*02e8*/ 	.word	0x0001e020


	//   ....[11]....
        /*02ec*/ 	.word	0x0001e0d0


	//   ....[12]....
        /*02f0*/ 	.word	0x0001e160


	//   ....[13]....
        /*02f4*/ 	.word	0x0001e1d0


	//   ....[14]....
        /*02f8*/ 	.word	0x0001e240


	//   ....[15]....
        /*02fc*/ 	.word	0x0001eb00


	//   ....[16]....
        /*0300*/ 	.word	0x0001eb70


	//   ....[17]....
        /*0304*/ 	.word	0x0001ebe0


	//   ....[18]....
        /*0308*/ 	.word	0x0001ec50


	//   ....[19]....
        /*030c*/ 	.word	0x0001ecc0


	//----- nvinfo : EIATTR_EXIT_INSTR_OFFSETS
	.align		4
.L_1834:
        /*0310*/ 	.byte	0x04, 0x1c
        /*0312*/ 	.short	(.L_1836 - .L_1835)


	//   ....[0]....
.L_1835:
        /*0314*/ 	.word	0x00001450


	//   ....[1]....
        /*0318*/ 	.word	0x0001dfb0


	//----- nvinfo : EIATTR_MAX_THREADS
	.align		4
.L_1836:
        /*031c*/ 	.byte	0x04, 0x05
        /*031e*/ 	.short	(.L_1838 - .L_1837)
.L_1837:
        /*0320*/ 	.word	0x00000080
        /*0324*/ 	.word	0x00000001
        /*0328*/ 	.word	0x00000001


	//----- nvinfo : EIATTR_CRS_STACK_SIZE
	.align		4
.L_1838:
        /*032c*/ 	.byte	0x04, 0x1e
        /*032e*/ 	.short	(.L_1840 - .L_1839)
.L_1839:
        /*0330*/ 	.word	0x00000000


	//----- nvinfo : EIATTR_CBANK_PARAM_SIZE
	.align		4
.L_1840:
        /*0334*/ 	.byte	0x03, 0x19
        /*0336*/ 	.short	0x00e8


	//----- nvinfo : EIATTR_PARAM_CBANK
	.align		4
        /*0338*/ 	.byte	0x04, 0x0a
        /*033a*/ 	.short	(.L_1842 - .L_1841)
	.align		4
.L_1841:
        /*033c*/ 	.word	index@(.nv.constant0._ZN10layer_norm13ln_fwd_kernelINS_13Kernel_traitsIf13__nv_bfloat16S2_S2_fjLj2048ELj1ELj4ELj1ELj16ENS_18Kernel_traits_baseILj2048EfS2_S2_S2_fjLj128EEEEELb1ELb1ELb1ELb0EEEvNS_9FwdParamsE)
        /*0340*/ 	.short	0x0210
        /*0342*/ 	.short	0x00e8


	//----- nvinfo : EIATTR_SW_WAR
	.align		4
.L_1842:
        /*0344*/ 	.byte	0x04, 0x36
        /*0346*/ 	.short	(.L_1844 - .L_1843)
.L_1843:
        /*0348*/ 	.word	0x00000008
.L_1844:


//--------------------- .nv.info._ZN10layer_norm13ln_fwd_kernelINS_13Kernel_traitsIf13__nv_bfloat16S2_S2_fjLj2048ELj1ELj4ELj1ELj16ENS_18Kernel_traits_baseILj2048EfS2_S2_S2_fjLj128EEEEELb1ELb1ELb1ELb1EEEvNS_9FwdParamsE --------------------------
	.section	.nv.info._ZN10layer_norm13ln_fwd_kernelINS_13Kernel_traitsIf13__nv_bfloat16S2_S2_fjLj2048ELj1ELj4ELj1ELj16ENS_18Kernel_traits_baseILj2048EfS2_S2_S2_fjLj128EEEEELb1ELb1ELb1ELb1EEEvNS_9FwdParamsE,"",@"SHT_CUDA_INFO"
	.sectionflags	@""
	.align	4


	//----- nvinfo : EIATTR_CUDA_API_VERSION
	.align		4
        /*0000*/ 	.byte	0x04, 0x37
        /*0002*/ 	.short	(.L_1846 - .L_1845)
.L_1845:
        /*0004*/ 	.word	0x00000082


	//----- nvinfo : EIATTR_KPARAM_INFO
	.align		4
.L_1846:
        /*0008*/ 	.byte	0x04, 0x17
        /*000a*/ 	.short	(.L_1848 - .L_1847)
.L_1847:
        /*000c*/ 	.word	0x00000000
        /*0010*/ 	.short	0x0000
        /*0012*/ 	.short	0x0000
        /*0014*/ 	.byte	0x00, 0xf0, 0xa1, 0x03


	//----- nvinfo : EIATTR_SPARSE_MMA_MASK
	.align		4
.L_1848:
        /*0018*/ 	.byte	0x03, 0x50
        /*001a*/ 	.short	0x0000


	//----- nvinfo : EIATTR_MAXREG_COUNT
	.align		4
        /*001c*/ 	.byte	0x03, 0x1b
        /*001e*/ 	.short	0x00ff


	//----- nvinfo : EIATTR_ANNOTATIONS
	.align		4
        /*0020*/ 	.byte	0x04, 0x55
        /*0022*/ 	.short	(.L_1850 - .L_1849)


	//   ....[0]....
.L_1849:
        /* <DEDUP_REMOVED lines=31> */


	//----- nvinfo : EIATTR_MERCURY_ISA_VERSION
	.align		4
.L_1850:
        /*0204*/ 	.byte	0x03, 0x5f
        /*0206*/ 	.short	0x0101


	//----- nvinfo : EIATTR_COOP_GROUP_MASK_REGIDS
	.align		4
        /*0208*/ 	.byte	0x04, 0x29
        /*020a*/ 	.short	(.L_1852 - .L_1851)


	//   ....[0]....
.L_1851:
        /*020c*/ 	.word	0xffffffff


	//   ....[1]....
        /*0210*/ 	.word	0xffffffff


	//   ....[2]....
        /*0214*/ 	.word	0xffffffff


	//   ....[3]....
        /*0218*/ 	.word	0xffffffff


	//   ....[4]....
        /*021c*/ 	.word	0xffffffff


	//   ....[5]....
        /*0220*/ 	.word	0xffffffff


	//   ....[6]....
        /*0224*/ 	.word	0xffffffff


	//   ....[7]....
        /*0228*/ 	.word	0xffffffff


	//   ....[8]....
        /*022c*/ 	.word	0xffffffff


	//   ....[9]....
        /*0230*/ 	.word	0xffffffff


	//   ....[10]....
        /*0234*/ 	.word	0x05000088


	//   ....[11]....
        /*0238*/ 	.word	0x05000088


	//   ....[12]....
        /*023c*/ 	.word	0x05000088


	//   ....[13]....
        /*0240*/ 	.word	0x05000088


	//   ....[14]....
        /*0244*/ 	.word	0x05000088


	//   ....[15]....
        /*0248*/ 	.word	0x05000088


	//   ....[16]....
        /*024c*/ 	.word	0x05000088


	//   ....[17]....
        /*0250*/ 	.word	0x05000088


	//   ....[18]....
        /*0254*/ 	.word	0x05000088


	//   ....[19]....
        /*0258*/ 	.word	0x05000088


	//----- nvinfo : EIATTR_COOP_GROUP_INSTR_OFFSETS
	.align		4
.L_1852:
        /*025c*/ 	.byte	0x04, 0x28
        /*025e*/ 	.short	(.L_1854 - .L_1853)


	//   ....[0]....
.L_1853:
        /*0260*/ 	.word	0x0001b070


	//   ....[1]....
        /*0264*/ 	.word	0x0001b0a0


	//   ....[2]....
        /*0268*/ 	.word	0x0001b0c0


	//   ....[3]....
        /*026c*/ 	.word	0x0001b0e0


	//   ....[4]....
        /*0270*/ 	.word	0x0001b100


	//   ....[5]....
        /*0274*/ 	.word	0x0001b930


	//   ....[6]....
        /*0278*/ 	.word	0x0001b950


	//   ....[7]....
        /*027c*/ 	.word	0x0001b970


	//   ....[8]....
        /*0280*/ 	.word	0x0001b990


	//   ....[9]....
        /*0284*/ 	.word	0x0001b9b0


	//   ....[10]....
        /*0288*/ 	.word	0x0001cd40


	//   ....[11]....
        /*028c*/ 	.word	0x0001cde0


	//   ....[12]....
        /*0290*/ 	.word	0x0001ce50


	//   ....[13]....
        /*0294*/ 	.word	0x0001cec0


	//   ....[14]....
        /*0298*/ 	.word	0x0001cf30


	//   ....[15]....
        /*029c*/ 	.word	0x0001d7c0


	//   ....[16]....
        /*02a0*/ 	.word	0x0001d830


	//   ....[17]....
        /*02a4*/ 	.word	0x0001d8a0


	//   ....[18]....
        /*02a8*/ 	.word	0x0001d910


	//   ....[19]....
        /*02ac*/ 	.word	0x0001d980


	//----- nvinfo : EIATTR_EXIT_INSTR_OFFSETS
	.align		4
.L_1854:
        /*02b0*/ 	.byte	0x04, 0x1c
        /*02b2*/ 	.short	(.L_1856 - .L_1855)


	//   ....[0]....
.L_1855:
        /*02b4*/ 	.word	0x000008f0


	//   ....[1]....
        /*02b8*/ 	.word	0x0001ccd0


	//----- nvinfo : EIATTR_MAX_THREADS
	.align		4
.L_1856:
        /*02bc*/ 	.byte	0x04, 0x05
        /*02be*/ 	.short	(.L_1858 - .L_1857)
.L_1857:
        /*02c0*/ 	.word	0x00000080
        /*02c4*/ 	.word	0x00000001
        /*02c8*/ 	.word	0x00000001


	//----- nvinfo : EIATTR_CRS_STACK_SIZE
	.align		4
.L_1858:
        /*02cc*/ 	.byte	0x04, 0x1e
        /*02ce*/ 	.short	(.L_1860 - .L_1859)
.L_1859:
        /*02d0*/ 	.word	0x00000000


	//----- nvinfo : EIATTR_CBANK_PARAM_SIZE
	.align		4
.L_1860:
        /*02d4*/ 	.byte	0x03, 0x19
        /*02d6*/ 	.short	0x00e8


	//----- nvinfo : EIATTR_PARAM_CBANK
	.align		4
        /*02d8*/ 	.byte	0x04, 0x0a
        /*02da*/ 	.short	(.L_1862 - .L_1861)
	.align		4
.L_1861:
        /*02dc*/ 	.word	index@(.nv.constant0._ZN10layer_norm13ln_fwd_kernelINS_13Kernel_traitsIf13__nv_bfloat16S2_S2_fjLj2048ELj1ELj4ELj1ELj16ENS_18Kernel_traits_baseILj2048EfS2_S2_S2_fjLj128EEEEELb1ELb1ELb1ELb1EEEvNS_9FwdParamsE)
        /*02e0*/ 	.short	0x0210
        /*02e2*/ 	.short	0x00e8


	//----- nvinfo : EIATTR_SW_WAR
	.align		4
.L_1862:
        /*02e4*/ 	.byte	0x04, 0x36
        /*02e6*/ 	.short	(.L_1864 - .L_1863)
.L_1863:
        /*02e8*/ 	.word	0x00000008
.L_1864:


//--------------------- .nv.info._ZN10layer_norm13ln_fwd_kernelINS_13Kernel_traitsI13__nv_bfloat16S2_fS2_fjLj2048ELj1ELj4ELj1ELj16ENS_18Kernel_traits_baseILj2048ES2_S2_fS2_fjLj128EEEEELb0ELb0ELb0ELb0EEEvNS_9FwdParamsE --------------------------
	.section	.nv.info._ZN10layer_norm13ln_fwd_kernelINS_13Kernel_traitsI13__nv_bfloat16S2_fS2_fjLj2048ELj1ELj4ELj1ELj16ENS_18Kernel_traits_baseILj2048ES2_S2_fS2_fjLj128EEEEELb0ELb0ELb0ELb0EEEvNS_9FwdParamsE,"",@"SHT_CUDA_INFO"
	.sectionflags	@""
	.align	4


	//----- nvinfo : EIATTR_CUDA_API_VERSION
	.align		4
        /*0000*/ 	.byte	0x04, 0x37
        /*0002*/ 	.short	(.L_1866 - .L_1865)
.L_1865:
        /*0004*/ 	.word	0x00000082


	//----- nvinfo : EIATTR_KPARAM_INFO
	.align		4
.L_1866:
        /*0008*/ 	.byte	0x04, 0x17
        /*000a*/ 	.short	(.L_1868 - .L_1867)
.L_1867:
        /*000c*/ 	.word	0x00000000
        /*0010*/ 	.short	0x0000
        /*0012*/ 	.short	0x0000
        /*0014*/ 	.byte	0x00, 0xf0, 0xa1, 0x03


	//----- nvinfo : EIATTR_SPARSE_MMA_MASK
	.align		4
.L_1868:
        /*0018*/ 	.byte	0x03, 0x50
        /*001a*/ 	.short	0x0000


	//----- nvinfo : EIATTR_MAXREG_COUNT
	.align		4
        /*001c*/ 	.byte	0x03, 0x1b
        /*001e*/ 	.short	0x00ff


	//----- nvinfo : EIATTR_MERCURY_ISA_VERSION
	.align		4
        /*0020*/ 	.byte	0x03, 0x5f
        /*0022*/ 	.short	0x0101


	//----- nvinfo : EIATTR_COOP_GROUP_MASK_REGIDS
	.align		4
        /*0024*/ 	.byte	0x04, 0x29
        /*0026*/ 	.short	(.L_1870 - .L_1869)


	//   ....[0]....
.L_1869:
        /*0028*/ 	.word	0xffffffff


	//   ....[1]....
        /*002c*/ 	.word	0xffffffff


	//   ....[2]....
        /*0030*/ 	.word	0xffffffff


	//   ....[3]....
        /*0034*/ 	.word	0xffffffff


	//   ....[4]....
        /*0038*/ 	.word	0xffffffff


	//   ....[5]....
        /*003c*/ 	.word	0xffffffff


	//   ....[6]....
        /*0040*/ 	.word	0xffffffff


	//   ....[7]....
        /*0044*/ 	.word	0xffffffff


	//   ....[8]....
        /*0048*/ 	.word	0xffffffff


	//   ....[9]....
        /*004c*/ 	.word	0xffffffff


	//   ....[10]....
        /*0050*/ 	.word	0x050000d6


	//   ....[11]....
        /*0054*/ 	.word	0x050000d6


	//   ....[12]....
        /*0058*/ 	.word	0x050000d6


	//   ....[13]....
        /*005c*/ 	.word	0x050000d6


	//   ....[14]....
        /*0060*/ 	.word	0x050000d6


	//   ....[15]....
        /*0064*/ 	.word	0x050000d6


	//   ....[16]....
        /*0068*/ 	.word	0x050000d6


	//   ....[17]....
        /*006c*/ 	.word	0x050000d6


	//   ....[18]....
        /*0070*/ 	.word	0x050000d6


	//   ....[19]....
        /*0074*/ 	.word	0x050000d6


	//----- nvinfo : EIATTR_COOP_GROUP_INSTR_OFFSETS
	.align		4
.L_1870:
        /*0078*/ 	.byte	0x04, 0x28
        /*007a*/ 	.short	(.L_1872 - .L_1871)


	//   ....[0]....
.L_1871:
        /*007c*/ 	.word	0x00003440


	//   ....[1]....
        /*0080*/ 	.word	0x00003470


	//   ....[2]....
        /*0084*/ 	.word	0x00003490


	//   ....[3]....
        /*0088*/ 	.word	0x000034b0


	//   ....[4]....
        /*008c*/ 	.word	0x000034e0


	//   ....[5]....
        /*0090*/ 	.word	0x00003d50


	//   ....[6]....
        /*0094*/ 	.word	0x00003d70


	//   ....[7]....
        /*0098*/ 	.word	0x00003d90


	//   ....[8]....
        /*009c*/ 	.word	0x00003db0


	//   ....[9]....
        /*00a0*/ 	.word	0x00003dd0


	//   ....[10]....
        /*00a4*/ 	.word	0x00005150


	//   ....[11]....
        /*00a8*/ 	.word	0x000051f0


	//   ....[12]....
        /*00ac*/ 	.word	0x00005260


	//   ....[13]....
        /*00b0*/ 	.word	0x000052d0


	//   ....[14]....
        /*00b4*/ 	.word	0x00005350


	//   ....[15]....
        /*00b8*/ 	.word	0x00005c20


	//   ....[16]....
        /*00bc*/ 	.word	0x00005c90


	//   ....[17]....
        /*00c0*/ 	.word	0x00005d00


	//   ....[18]....
        /*00c4*/ 	.word	0x00005d70


	//   ....[19]....
        /*00c8*/ 	.word	0x00005de0


	//----- nvinfo : EIATTR_EXIT_INSTR_OFFSETS
	.align		4
.L_1872:
        /*00cc*/ 	.byte	0x04, 0x1c
        /*00ce*/ 	.short	(.L_1874 - .L_1873)


	//   ....[0]....
.L_1873:
        /*00d0*/ 	.word	0x00000b70


	//   ....[1]....
        /*00d4*/ 	.word	0x000050e0


	//----- nvinfo : EIATTR_MAX_THREADS
	.align		4
.L_1874:
        /*00d8*/ 	.byte	0x04, 0x05
        /*00da*/ 	.short	(.L_1876 - .L_1875)
.L_1875:
        /*00dc*/ 	.word	0x00000080
        /*00e0*/ 	.word	0x00000001
        /*00e4*/ 	.word	0x00000001


	//----- nvinfo : EIATTR_CRS_STACK_SIZE
	.align		4
.L_1876:
        /*00e8*/ 	.byte	0x04, 0x1e
        /*00ea*/ 	.short	(.L_1878 - .L_1877)
.L_1877:
        /*00ec*/ 	.word	0x00000000


	//----- nvinfo : EIATTR_CBANK_PARAM_SIZE
	.align		4
.L_1878:
        /*00f0*/ 	.byte	0x03, 0x19
        /*00f2*/ 	.short	0x00e8


	//----- nvinfo : EIATTR_PARAM_CBANK
	.align		4
        /*00f4*/ 	.byte	0x04, 0x0a
        /*00f6*/ 	.short	(.L_1880 - .L_1879)
	.align		4
.L_1879:
        /*00f8*/ 	.word	index@(.nv.constant0._ZN10layer_norm13ln_fwd_kernelINS_13Kernel_traitsI13__nv_bfloat16S2_fS2_fjLj2048ELj1ELj4ELj1ELj16ENS_18Kernel_traits_baseILj2048ES2_S2_fS2_fjLj128EEEEELb0ELb0ELb0ELb0EEEvNS_9FwdParamsE)
        /*00fc*/ 	.short	0x0210
        /*00fe*/ 	.short	0x00e8


	//----- nvinfo : EIATTR_SW_WAR
	.align		4
.L_1880:
        /*0100*/ 	.byte	0x04, 0x36
        /*0102*/ 	.short	(.L_1882 - .L_1881)
.L_1881:
        /*0104*/ 	.word	0x00000008
.L_1882:


//--------------------- .nv.info._ZN10layer_norm13ln_fwd_kernelINS_13Kernel_traitsI13__nv_bfloat16S2_fS2_fjLj2048ELj1ELj4ELj1ELj16ENS_18Kernel_traits_baseILj2048ES2_S2_fS2_fjLj128EEEEELb0ELb0ELb0ELb1EEEvNS_9FwdParamsE --------------------------
	.section	.nv.info._ZN10layer_norm13ln_fwd_kernelINS_13Kernel_traitsI13__nv_bfloat16S2_fS2_fjLj2048ELj1ELj4ELj1ELj16ENS_18Kernel_traits_baseILj2048ES2_S2_fS2_fjLj128EEEEELb0ELb0ELb0ELb1EEEvNS_9FwdParamsE,"",@"SHT_CUDA_INFO"
	.sectionflags	@""
	.align	4


	//----- nvinfo : EIATTR_CUDA_API_VERSION
	.align		4
        /*0000*/ 	.byte	0x04, 0x37
        /*0002*/ 	.short	(.L_1884 - .L_1883)
.L_1883:
        /*0004*/ 	.word	0x00000082


	//----- nvinfo : EIATTR_KPARAM_INFO
	.align		4
.L_1884:
        /*0008*/ 	.byte	0x04, 0x17
        /*000a*/ 	.short	(.L_1886 - .L_1885)
.L_1885:
        /*000c*/ 	.word	0x00000000
        /*0010*/ 	.short	0x0000
        /*0012*/ 	.short	0x0000
        /*0014*/ 	.byte	0x00, 0xf0, 0xa1, 0x03


	//----- nvinfo : EIATTR_SPARSE_MMA_MASK
	.align		4
.L_1886:
        /*0018*/ 	.byte	0x03, 0x50
        /*001a*/ 	.short	0x0000


	//----- nvinfo : EIATTR_MAXREG_COUNT
	.align		4
        /*001c*/ 	.byte	0x03, 0x1b
        /*001e*/ 	.short	0x00ff


	//----- nvinfo : EIATTR_MERCURY_ISA_VERSION
	.align		4
        /*0020*/ 	.byte	0x03, 0x5f
        /*0022*/ 	.short	0x0101


	//----- nvinfo : EIATTR_COOP_GROUP_MASK_REGIDS
	.align		4
        /*0024*/ 	.byte	0x04, 0x29
        /*0026*/ 	.short	(.L_1888 - .L_1887)


	//   ....[0]....
.L_1887:
        /*0028*/ 	.word	0xffffffff


	//   ....[1]....
        /*002c*/ 	.word	0xffffffff


	//   ....[2]....
        /*0030*/ 	.word	0xffffffff


	//   ....[3]....
        /*0034*/ 	.word	0xffffffff


	//   ....[4]....
        /*0038*/ 	.word	0xffffffff


	//   ....[5]....
        /*003c*/ 	.word	0xffffffff


	//   ....[6]....
        /*0040*/ 	.word	0xffffffff


	//   ....[7]....
        /*0044*/ 	.word	0xffffffff


	//   ....[8]....
        /*0048*/ 	.word	0xffffffff


	//   ....[9]....
        /*004c*/ 	.word	0xffffffff


	//   ....[10]....
        /*0050*/ 	.word	0x0500003c


	//   ....[11]....
        /*0054*/ 	.word	0x0500003c


	//   ....[12]....
        /*0058*/ 	.word	0x0500003c


	//   ....[13]....
        /*005c*/ 	.word	0x0500003c


	//   ....[14]....
        /*0060*/ 	.word	0x0500003c


	//   ....[15]....
        /*0064*/ 	.word	0x0500003c


	//   ....[16]....
        /*0068*/ 	.word	0x0500003c


	//   ....[17]....
        /*006c*/ 	.word	0x0500003c


	//   ....[18]....
        /*0070*/ 	.word	0x0500003c


	//   ....[19]....
        /*0074*/ 	.word	0x0500003c


	//----- nvinfo : EIATTR_COOP_GROUP_INSTR_OFFSETS
	.align		4
.L_1888:
        /*0078*/ 	.byte	0x04, 0x28
        /*007a*/ 	.short	(.L_1890 - .L_1889)


	//   ....[0]....
.L_1889:
        /*007c*/ 	.word	0x000025e0


	//   ....[1]....
        /*0080*/ 	.word	0x00002600


	//   ....[2]....
        /*0084*/ 	.word	0x00002620


	//   ....[3]....
        /*0088*/ 	.word	0x00002640


	//   ....[4]....
        /*008c*/ 	.word	0x00002670


	//   ....[5]....
        /*0090*/ 	.word	0x00002ea0


	//   ....[6]....
        /*0094*/ 	.word	0x00002ec0


	//   ....[7]....
        /*0098*/ 	.word	0x00002ee0


	//   ....[8]....
        /*009c*/ 	.word	0x00002f00


	//   ....[9]....
        /*00a0*/ 	.word	0x00002f20


	//   ....[10]....
        /*00a4*/ 	.word	0x000045c0


	//   ....[11]....
        /*00a8*/ 	.word	0x00004660


	//   ....[12]....
        /*00ac*/ 	.word	0x000046d0


	//   ....[13]....
        /*00b0*/ 	.word	0x00004740


	//   ....[14]....
        /*00b4*/ 	.word	0x000047c0


	//   ....[15]....
        /*00b8*/ 	.word	0x00005040


	//   ....[16]....
        /*00bc*/ 	.word	0x000050b0


	//   ....[17]....
        /*00c0*/ 	.word	0x00005120


	//   ....[18]....
        /*00c4*/ 	.word	0x00005190


	//   ....[19]....
        /*00c8*/ 	.word	0x00005200


	//----- nvinfo : EIATTR_EXIT_INSTR_OFFSETS
	.align		4
.L_1890:
        /*00cc*/ 	.byte	0x04, 0x1c
        /*00ce*/ 	.short	(.L_1892 - .L_1891)


	//   ....[0]....
.L_1891:
        /*00d0*/ 	.word	0x000001a0


	//   ....[1]....
        /*00d4*/ 	.word	0x00004550


	//----- nvinfo : EIATTR_MAX_THREADS
	.align		4
.L_1892:
        /*00d8*/ 	.byte	0x04, 0x05
        /*00da*/ 	.short	(.L_1894 - .L_1893)
.L_1893:
        /*00dc*/ 	.word	0x00000080
        /*00e0*/ 	.word	0x00000001
        /*00e4*/ 	.word	0x00000001


	//----- nvinfo : EIATTR_CRS_STACK_SIZE
	.align		4
.L_1894:
        /*00e8*/ 	.byte	0x04, 0x1e
        /*00ea*/ 	.short	(.L_1896 - .L_1895)
.L_1895:
        /*00ec*/ 	.word	0x00000000


	//----- nvinfo : EIATTR_CBANK_PARAM_SIZE
	.align		4
.L_1896:
        /*00f0*/ 	.byte	0x03, 0x19
        /*00f2*/ 	.short	0x00e8


	//----- nvinfo : EIATTR_PARAM_CBANK
	.align		4
        /*00f4*/ 	.byte	0x04, 0x0a
        /*00f6*/ 	.short	(.L_1898 - .L_1897)
	.align		4
.L_1897:
        /*00f8*/ 	.word	index@(.nv.constant0._ZN10layer_norm13ln_fwd_kernelINS_13Kernel_traitsI13__nv_bfloat16S2_fS2_fjLj2048ELj1ELj4ELj1ELj16ENS_18Kernel_traits_baseILj2048ES2_S2_fS2_fjLj128EEEEELb0ELb0ELb0ELb1EEEvNS_9FwdParamsE)
        /*00fc*/ 	.short	0x0210
        /*00fe*/ 	.short	0x00e8


	//----- nvinfo : EIATTR_SW_WAR
	.align		4
.L_1898:
        /*0100*/ 	.byte	0x04, 0x36
        /*0102*/ 	.short	(.L_1900 - .L_1899)
.L_1899:
        /*0104*/ 	.word	0x00000008
.L_1900:


//--------------------- .nv.info._ZN10layer_norm13ln_fwd_kernelINS_13Kernel_traitsI13__nv_bfloat16S2_fS2_fjLj2048ELj1ELj4ELj1ELj16ENS_18Kernel_traits_baseILj2048ES2_S2_fS2_fjLj128EEEEELb0ELb0ELb1ELb0EEEvNS_9FwdParamsE --------------------------
	.section	.nv.info._ZN10layer_norm13ln_fwd_kernelINS_13Kernel_traitsI13__nv_bfloat16S2_fS2_fjLj2048ELj1ELj4ELj1ELj16ENS_18Kernel_traits_baseILj2048ES2_S2_fS2_fjLj128EEEEELb0ELb0ELb1ELb0EEEvNS_9FwdParamsE,"",@"SHT_CUDA_INFO"
	.sectionflags	@""
	.align	4


	//----- nvinfo : EIATTR_CUDA_API_VERSION
	.align		4
        /*0000*/ 	.byte	0x04, 0x37
        /*0002*/ 	.short	(.L_1902 - .L_1901)
.L_1901:
        /*0004*/ 	.word	0x00000082


	//----- nvinfo : EIATTR_KPARAM_INFO
	.align		4
.L_1902:
        /*0008*/ 	.byte	0x04, 0x17
        /*000a*/ 	.short	(.L_1904 - .L_1903)
.L_1903:
        /*000c*/ 	.word	0x00000000
        /*0010*/ 	.short	0x0000
        /*0012*/ 	.short	0x0000
        /*0014*/ 	.byte	0x00, 0xf0, 0xa1, 0x03


	//----- nvinfo : EIATTR_SPARSE_MMA_MASK
	.align		4
.L_1904:
        /*0018*/ 	.byte	0x03, 0x50
        /*001a*/ 	.short	0x0000


	//----- nvinfo : EIATTR_MAXREG_COUNT
	.align		4
        /*001c*/ 	.byte	0x03, 0x1b
        /*001e*/ 	.short	0x00ff


	//----- nvinfo : EIATTR_MERCURY_ISA_VERSION
	.align		4
        /*0020*/ 	.byte	0x03, 0x5f
        /*0022*/ 	.short	0x0101


	//----- nvinfo : EIATTR_COOP_GROUP_MASK_REGIDS
	.align		4
        /*0024*/ 	.byte	0x04, 0x29
        /*0026*/ 	.short	(.L_1906 - .L_1905)


	//   ....[0]....
.L_1905:
        /*0028*/ 	.word	0xffffffff


	//   ....[1]....
        /*002c*/ 	.word	0xffffffff


	//   ....[2]....
        /*0030*/ 	.word	0xffffffff


	//   ....[3]....
        /*0034*/ 	.word	0xffffffff


	//   ....[4]....
        /*0038*/ 	.word	0xffffffff


	//   ....[5]....
        /*003c*/ 	.word	0xffffffff


	//   ....[6]....
        /*0040*/ 	.word	0xffffffff


	//   ....[7]....
        /*0044*/ 	.word	0xffffffff


	//   ....[8]....
        /*0048*/ 	.word	0xffffffff


	//   ....[9]....
        /*004c*/ 	.word	0xffffffff


	//   ....[10]....
        /*0050*/ 	.word	0x050000de


	//   ....[11]....
        /*0054*/ 	.word	0x050000de


	//   ....[12]....
        /*0058*/ 	.word	0x050000de


	//   ....[13]....
        /*005c*/ 	.word	0x050000de


	//   ....[14]....
        /*0060*/ 	.word	0x050000de


	//   ....[15]....
        /*0064*/ 	.word	0x050000de


	//   ....[16]....
        /*0068*/ 	.word	0x050000de


	//   ....[17]....
        /*006c*/ 	.word	0x050000de


	//   ....[18]....
        /*0070*/ 	.word	0x050000de


	//   ....[19]....
        /*0074*/ 	.word	0x050000de


	//----- nvinfo : EIATTR_COOP_GROUP_INSTR_OFFSETS
	.align		4
.L_1906:
        /*0078*/ 	.byte	0x04, 0x28
        /*007a*/ 	.short	(.L_1908 - .L_1907)


	//   ....[0]....
.L_1907:
        /*007c*/ 	.word	0x00004cd0


	//   ....[1]....
        /*0080*/ 	.word	0x00004d20


	//   ....[2]....
        /*0084*/ 	.word	0x00004d40


	//   ....[3]....
        /*0088*/ 	.word	0x00004d70


	//   ....[4]....
        /*008c*/ 	.word	0x00004d90


	//   ....[5]....
        /*0090*/ 	.word	0x000055e0


	//   ....[6]....
        /*0094*/ 	.word	0x00005600


	//   ....[7]....
        /*0098*/ 	.word	0x00005620


	//   ....[8]....
        /*009c*/ 	.word	0x00005640


	//   ....[9]....
        /*00a0*/ 	.word	0x00005660


	//   ....[10]....
        /*00a4*/ 	.word	0x00006a90


	//   ....[11]....
        /*00a8*/ 	.word	0x00006b50


	//   ....[12]....
        /*00ac*/ 	.word	0x00006bc0


	//   ....[13]....
        /*00b0*/ 	.word	0x00006c40


	//   ....[14]....
        /*00b4*/ 	.word	0x00006cb0


	//   ....[15]....
        /*00b8*/ 	.word	0x00007560


	//   ....[16]....
        /*00bc*/ 	.word	0x000075d0


	//   ....[17]....
        /*00c0*/ 	.word	0x00007640


	//   ....[18]....
        /*00c4*/ 	.word	0x000076b0


	//   ....[19]....
        /*00c8*/ 	.word	0x00007720


	//----- nvinfo : EIATTR_EXIT_INSTR_OFFSETS
	.align		4
.L_1908:
        /*00cc*/ 	.byte	0x04, 0x1c
        /*00ce*/ 	.short	(.L_1910 - .L_1909)


	//   ....[0]....
.L_1909:
        /*00d0*/ 	.word	0x00000b80


	//   ....[1]....
        /*00d4*/ 	.word	0x00006a20


	//----- nvinfo : EIATTR_MAX_THREADS
	.align		4
.L_1910:
        /*00d8*/ 	.byte	0x04, 0x05
        /*00da*/ 	.short	(.L_1912 - .L_1911)
.L_1911:
        /*00dc*/ 	.word	0x00000080
        /*00e0*/ 	.word	0x00000001
        /*00e4*/ 	.word	0x00000001


	//----- nvinfo : EIATTR_CRS_STACK_SIZE
	.align		4
.L_1912:
        /*00e8*/ 	.byte	0x04, 0x1e
        /*00ea*/ 	.short	(.L_1914 - .L_1913)
.L_1913:
        /*00ec*/ 	.word	0x00000000


	//----- nvinfo : EIATTR_CBANK_PARAM_SIZE
	.align		4
.L_1914:
        /*00f0*/ 	.byte	0x03, 0x19
        /*00f2*/ 	.short	0x00e8


	//----- nvinfo : EIATTR_PARAM_CBANK
	.align		4
        /*00f4*/ 	.byte	0x04, 0x0a
        /*00f6*/ 	.short	(.L_1916 - .L_1915)
	.align		4
.L_1915:
        /*00f8*/ 	.word	index@(.nv.constant0._ZN10layer_norm13ln_fwd_kernelINS_13Kernel_traitsI13__nv_bfloat16S2_fS2_fjLj2048ELj1ELj4ELj1ELj16ENS_18Kernel_traits_baseILj2048ES2_S2_fS2_fjLj128EEEEELb0ELb0ELb1ELb0EEEvNS_9FwdParamsE)
        /*00fc*/ 	.short	0x0210
        /*00fe*/ 	.short	0x00e8


	//----- nvinfo : EIATTR_SW_WAR
	.align		4
.L_1916:
        /*0100*/ 	.byte	0x04, 0x36
        /*0102*/ 	.short	(.L_1918 - .L_1917)
.L_1917:
        /*0104*/ 	.word	0x00000008
.L_1918:


//--------------------- .nv.info._ZN10layer_norm13ln_fwd_kernelINS_13Kernel_traitsI13__nv_bfloat16S2_fS2_fjLj2048ELj1ELj4ELj1ELj16ENS_18Kernel_traits_baseILj2048ES2_S2_fS2_fjLj128EEEEELb0ELb0ELb1ELb1EEEvNS_9FwdParamsE --------------------------
	.section	.nv.info._ZN10layer_norm13ln_fwd_kernelINS_13Kernel_traitsI13__nv_bfloat16S2_fS2_fjLj2048ELj1ELj4ELj1ELj16ENS_18Kernel_traits_baseILj2048ES2_S2_fS2_fjLj128EEEEELb0ELb0ELb1ELb1EEEvNS_9FwdParamsE,"",@"SHT_CUDA_INFO"
	.sectionflags	@""
	.align	4


	//----- nvinfo : EIATTR_CUDA_API_VERSION
	.align		4
        /*0000*/ 	.byte	0x04, 0x37
        /*0002*/ 	.short	(.L_1920 - .L_1919)
.L_1919:
        /*0004*/ 	.word	0x00000082


	//----- nvinfo : EIATTR_KPARAM_INFO
	.align		4
.L_1920:
        /*0008*/ 	.byte	0x04, 0x17
        /*000a*/ 	.short	(.L_1922 - .L_1921)
.L_1921:
        /*000c*/ 	.word	0x00000000
        /*0010*/ 	.short	0x0000
        /*0012*/ 	.short	0x0000
        /*0014*/ 	.byte	0x00, 0xf0, 0xa1, 0x03


	//----- nvinfo : EIATTR_SPARSE_MMA_MASK
	.align		4
.L_1922:
        /*0018*/ 	.byte	0x03, 0x50
        /*001a*/ 	.short	0x0000


	//----- nvinfo : EIATTR_MAXREG_COUNT
	.align		4
        /*001c*/ 	.byte	0x03, 0x1b
        /*001e*/ 	.short	0x00ff


	//----- nvinfo : EIATTR_MERCURY_ISA_VERSION
	.align		4
        /*0020*/ 	.byte	0x03, 0x5f
        /*0022*/ 	.short	0x0101


	//----- nvinfo : EIATTR_COOP_GROUP_MASK_REGIDS
	.align		4
        /*0024*/ 	.byte	0x04, 0x29
        /*0026*/ 	.short	(.L_1924 - .L_1923)


	//   ....[0]....
.L_1923:
        /*0028*/ 	.word	0xffffffff


	//   ....[1]....
        /*002c*/ 	.word	0xffffffff


	//   ....[2]....
        /*0030*/ 	.word	0xffffffff


	//   ....[3]....
        /*0034*/ 	.word	0xffffffff


	//   ....[4]....
        /*0038*/ 	.word	0xffffffff


	//   ....[5]....
        /*003c*/ 	.word	0xffffffff


	//   ....[6]....
        /*0040*/ 	.word	0xffffffff


	//   ....[7]....
        /*0044*/ 	.word	0xffffffff


	//   ....[8]....
        /*0048*/ 	.word	0xffffffff


	//   ....[9]....
        /*004c*/ 	.word	0xffffffff


	//   ....[10]....
        /*0050*/ 	.word	0x050000c4


	//   ....[11]....
        /*0054*/ 	.word	0x050000c4


	//   ....[12]....
        /*0058*/ 	.word	0x050000c4


	//   ....[13]....
        /*005c*/ 	.word	0x050000c4


	//   ....[14]....
        /*0060*/ 	.word	0x050000c4


	//   ....[15]....
        /*0064*/ 	.word	0x050000c4


	//   ....[16]....
        /*0068*/ 	.word	0x050000c4


	//   ....[17]....
        /*006c*/ 	.word	0x050000c4


	//   ....[18]....
        /*0070*/ 	.word	0x050000c4


	//   ....[19]....
        /*0074*/ 	.word	0x050000c4


	//----- nvinfo : EIATTR_COOP_GROUP_INSTR_OFFSETS
	.align		4
.L_1924:
        /*0078*/ 	.byte	0x04, 0x28
        /*007a*/ 	.short	(.L_1926 - .L_1925)


	//   ....[0]....
.L_1925:
        /*007c*/ 	.word	0x00003cb0


	//   ....[1]....
        /*0080*/ 	.word	0x00003cd0


	//   ....[2]....
        /*0084*/ 	.word	0x00003cf0


	//   ....[3]....
        /*0088*/ 	.word	0x00003d10


	//   ....[4]....
        /*008c*/ 	.word	0x00003d40


	//   ....[5]....
        /*0090*/ 	.word	0x00004570


	//   ....[6]....
        /*0094*/ 	.word	0x00004590


	//   ....[7]....
        /*0098*/ 	.word	0x000045b0


	//   ....[8]....
        /*009c*/ 	.word	0x000045d0


	//   ....[9]....
        /*00a0*/ 	.word	0x000045f0


	//   ....[10]....
        /*00a4*/ 	.word	0x00005c10


	//   ....[11]....
        /*00a8*/ 	.word	0x00005cb0


	//   ....[12]....
        /*00ac*/ 	.word	0x00005d20


	//   ....[13]....
        /*00b0*/ 	.word	0x00005d90


	//   ....[14]....
        /*00b4*/ 	.word	0x00005e10


	//   ....[15]....
        /*00b8*/ 	.word	0x00006690


	//   ....[16]....
        /*00bc*/ 	.word	0x00006700


	//   ....[17]....
        /*00c0*/ 	.word	0x00006770


	//   ....[18]....
        /*00c4*/ 	.word	0x000067e0


	//   ....[19]....
        /*00c8*/ 	.word	0x00006850


	//----- nvinfo : EIATTR_EXIT_INSTR_OFFSETS
	.align		4
.L_1926:
        /*00cc*/ 	.byte	0x04, 0x1c
        /*00ce*/ 	.short	(.L_1928 - .L_1927)


	//   ....[0]....
.L_1927:
        /*00d0*/ 	.word	0x000001a0


	//   ....[1]....
        /*00d4*/ 	.word	0x00005ba0


	//----- nvinfo : EIATTR_MAX_THREADS
	.align		4
.L_1928:
        /*00d8*/ 	.byte	0x04, 0x05
        /*00da*/ 	.short	(.L_1930 - .L_1929)
.L_1929:
        /*00dc*/ 	.word	0x00000080
        /*00e0*/ 	.word	0x00000001
        /*00e4*/ 	.word	0x00000001


	//----- nvinfo : EIATTR_CRS_STACK_SIZE
	.align		4
.L_1930:
        /*00e8*/ 	.byte	0x04, 0x1e
        /*00ea*/ 	.short	(.L_1932 - .L_1931)
.L_1931:
        /*00ec*/ 	.word	0x00000000


	//----- nvinfo : EIATTR_CBANK_PARAM_SIZE
	.align		4
.L_1932:
        /*00f0*/ 	.byte	0x03, 0x19
        /*00f2*/ 	.short	0x00e8


	//----- nvinfo : EIATTR_PARAM_CBANK
	.align		4
        /*00f4*/ 	.byte	0x04, 0x0a
        /*00f6*/ 	.short	(.L_1934 - .L_1933)
	.align		4
.L_1933:
        /*00f8*/ 	.word	index@(.nv.constant0._ZN10layer_norm13ln_fwd_kernelINS_13Kernel_traitsI13__nv_bfloat16S2_fS2_fjLj2048ELj1ELj4ELj1ELj16ENS_18Kernel_traits_baseILj2048ES2_S2_fS2_fjLj128EEEEELb0ELb0ELb1ELb1EEEvNS_9FwdParamsE)
        /*00fc*/ 	.short	0x0210
        /*00fe*/ 	.short	0x00e8


	//----- nvinfo : EIATTR_SW_WAR
	.align		4
.L_1934:
        /*0100*/ 	.byte	0x04, 0x36
        /*0102*/ 	.short	(.L_1936 - .L_1935)
.L_1935:
        /*0104*/ 	.word	0x00000008
.L_1936:


//--------------------- .nv.info._ZN10layer_norm13ln_fwd_kernelINS_13Kernel_traitsI13__nv_bfloat16S2_fS2_fjLj2048ELj1ELj4ELj1ELj16ENS_18Kernel_traits_baseILj2048ES2_S2_fS2_fjLj128EEEEELb0ELb1ELb0ELb0EEEvNS_9FwdParamsE --------------------------
	.section	.nv.info._ZN10layer_norm13ln_fwd_kernelINS_13Kernel_traitsI13__nv_bfloat16S2_fS2_fjLj2048ELj1ELj4ELj1ELj16ENS_18Kernel_traits_baseILj2048ES2_S2_fS2_fjLj128EEEEELb0ELb1ELb0ELb0EEEvNS_9FwdParamsE,"",@"SHT_CUDA_INFO"
	.sectionflags	@""
	.align	4


	//----- nvinfo : EIATTR_CUDA_API_VERSION
	.align		4
        /*0000*/ 	.byte	0x04, 0x37
        /*0002*/ 	.short	(.L_1938 - .L_1937)
.L_1937:
        /*0004*/ 	.word	0x00000082


	//----- nvinfo : EIATTR_KPARAM_INFO
	.align		4
.L_1938:
        /*0008*/ 	.byte	0x04, 0x17
        /*000a*/ 	.short	(.L_1940 - .L_1939)
.L_1939:
        /*000c*/ 	.word	0x00000000
        /*0010*/ 	.short	0x0000
        /*0012*/ 	.short	0x0000
        /*0014*/ 	.byte	0x00, 0xf0, 0xa1, 0x03


	//----- nvinfo : EIATTR_SPARSE_MMA_MASK
	.align		4
.L_1940:
        /*0018*/ 	.byte	0x03, 0x50
        /*001a*/ 	.short	0x0000


	//----- nvinfo : EIATTR_MAXREG_COUNT
	.align		4
        /*001c*/ 	.byte	0x03, 0x1b
        /*001e*/ 	.short	0x00ff


	//----- nvinfo : EIATTR_ANNOTATIONS
	.align		4
        /*0020*/ 	.byte	0x04, 0x55
        /*0022*/ 	.short	(.L_1942 - .L_1941)


	//   ....[0]....
.L_1941:
        /* <DEDUP_REMOVED lines=27> */


	//----- nvinfo : EIATTR_MERCURY_ISA_VERSION
	.align		4
.L_1942:
        /*01c4*/ 	.byte	0x03, 0x5f
        /*01c6*/ 	.short	0x0101


	//----- nvinfo : EIATTR_COOP_GROUP_MASK_REGIDS
	.align		4
        /*01c8*/ 	.byte	0x04, 0x29
        /*01ca*/ 	.short	(.L_1944 - .L_1943)


	//   ....[0]....
.L_1943:
        /*01cc*/ 	.word	0xffffffff


	//   ....[1]....
        /*01d0*/ 	.word	0xffffffff


	//   ....[2]....
        /*01d4*/ 	.word	0xffffffff


	//   ....[3]....
        /*01d8*/ 	.word	0xffffffff


	//   ....[4]....
        /*01dc*/ 	.word	0xffffffff


	//   ....[5]....
        /*01e0*/ 	.word	0xffffffff


	//   ....[6]....
        /*01e4*/ 	.word	0xffffffff


	//   ....[7]....
        /*01e8*/ 	.word	0xffffffff


	//   ....[8]....
        /*01ec*/ 	.word	0xffffffff


	//   ....[9]....
        /*01f0*/ 	.word	0xffffffff


	//   ....[10]....
        /*01f4*/ 	.word	0x05000074


	//   ....[11]....
        /*01f8*/ 	.word	0x05000074


	//   ....[12]....
        /*01fc*/ 	.word	0x05000074


	//   ....[13]....
        /*0200*/ 	.word	0x05000074


	//   ....[14]....
        /*0204*/ 	.word	0x05000074


	//   ....[15]....
        /*0208*/ 	.word	0x05000074


	//   ....[16]....
        /*020c*/ 	.word	0x05000074


	//   ....[17]....
        /*0210*/ 	.word	0x05000074


	//   ....[18]....
        /*0214*/ 	.word	0x05000074


	//   ....[19]....
        /*0218*/ 	.word	0x05000074


	//----- nvinfo : EIATTR_COOP_GROUP_INSTR_OFFSETS
	.align		4
.L_1944:
        /*021c*/ 	.byte	0x04, 0x28
        /*021e*/ 	.short	(.L_1946 - .L_1945)


	//   ....[0]....
.L_1945:
        /*0220*/ 	.word	0x000043a0


	//   ....[1]....
        /*0224*/ 	.word	0x000043e0


	//   ....[2]....
        /*0228*/ 	.word	0x00004400


	//   ....[3]....
        /*022c*/ 	.word	0x00004420


	//   ....[4]....
        /*0230*/ 	.word	0x00004440


	//   ....[5]....
        /*0234*/ 	.word	0x00004ca0


	//   ....[6]....
        /*0238*/ 	.word	0x00004cc0


	//   ....[7]....
        /*023c*/ 	.word	0x00004ce0


	//   ....[8]....
        /*0240*/ 	.word	0x00004d00


	//   ....[9]....
        /*0244*/ 	.word	0x00004d20


	//   ....[10]....
        /*0248*/ 	.word	0x000060b0


	//   ....[11]....
        /*024c*/ 	.word	0x00006150


	//   ....[12]....
        /*0250*/ 	.word	0x000061c0


	//   ....[13]....
        /*0254*/ 	.word	0x00006230


	//   ....[14]....
        /*0258*/ 	.word	0x000062a0


	//   ....[15]....
        /*025c*/ 	.word	0x00006b70


	//   ....[16]....
        /*0260*/ 	.word	0x00006be0


	//   ....[17]....
        /*0264*/ 	.word	0x00006c50


	//   ....[18]....
        /*0268*/ 	.word	0x00006cc0


	//   ....[19]....
        /*026c*/ 	.word	0x00006d30


	//----- nvinfo : EIATTR_EXIT_INSTR_OFFSETS
	.align		4
.L_1946:
        /*0270*/ 	.byte	0x04, 0x1c
        /*0272*/ 	.short	(.L_1948 - .L_1947)


	//   ....[0]....
.L_1947:
        /*0274*/ 	.word	0x00000fc0


	//   ....[1]....
        /*0278*/ 	.word	0x00006040


	//----- nvinfo : EIATTR_MAX_THREADS
	.align		4
.L_1948:
        /*027c*/ 	.byte	0x04, 0x05
        /*027e*/ 	.short	(.L_1950 - .L_1949)
.L_1949:
        /*0280*/ 	.word	0x00000080
        /*0284*/ 	.word	0x00000001
        /*0288*/ 	.word	0x00000001


	//----- nvinfo : EIATTR_CRS_STACK_SIZE
	.align		4
.L_1950:
        /*028c*/ 	.byte	0x04, 0x1e
        /*028e*/ 	.short	(.L_1952 - .L_1951)
.L_1951:
        /*0290*/ 	.word	0x00000000


	//----- nvinfo : EIATTR_CBANK_PARAM_SIZE
	.align		4
.L_1952:
        /*0294*/ 	.byte	0x03, 0x19
        /*0296*/ 	.short	0x00e8


	//----- nvinfo : EIATTR_PARAM_CBANK
	.align		4
        /*0298*/ 	.byte	0x04, 0x0a
        /*029a*/ 	.short	(.L_1954 - .L_1953)
	.align		4
.L_1953:
        /*029c*/ 	.word	index@(.nv.constant0._ZN10layer_norm13ln_fwd_kernelINS_13Kernel_traitsI13__nv_bfloat16S2_fS2_fjLj2048ELj1ELj4ELj1ELj16ENS_18Kernel_traits_baseILj2048ES2_S2_fS2_fjLj128EEEEELb0ELb1ELb0ELb0EEEvNS_9FwdParamsE)
        /*02a0*/ 	.short	0x0210
        /*02a2*/ 	.short	0x00e8


	//----- nvinfo : EIATTR_SW_WAR
	.align		4
.L_1954:
        /*02a4*/ 	.byte	0x04, 0x36
        /*02a6*/ 	.short	(.L_1956 - .L_1955)
.L_1955:
        /*02a8*/ 	.word	0x00000008
.L_1956:


//--------------------- .nv.info._ZN10layer_norm13ln_fwd_kernelINS_13Kernel_traitsI13__nv_bfloat16S2_fS2_fjLj2048ELj1ELj4ELj1ELj16ENS_18Kernel_traits_baseILj2048ES2_S2_fS2_fjLj128EEEEELb0ELb1ELb0ELb1EEEvNS_9FwdParamsE --------------------------
	.section	.nv.info._ZN10layer_norm13ln_fwd_kernelINS_13Kernel_traitsI13__nv_bfloat16S2_fS2_fjLj2048ELj1ELj4ELj1ELj16ENS_18Kernel_traits_baseILj2048ES2_S2_fS2_fjLj128EEEEELb0ELb1ELb0ELb1EEEvNS_9FwdParamsE,"",@"SHT_CUDA_INFO"
	.sectionflags	@""
	.align	4


	//----- nvinfo : EIATTR_CUDA_API_VERSION
	.align		4
        /*0000*/ 	.byte	0x04, 0x37
        /*0002*/ 	.short	(.L_1958 - .L_1957)
.L_1957:
        /*0004*/ 	.word	0x00000082


	//----- nvinfo : EIATTR_KPARAM_INFO
	.align		4
.L_1958:
        /*0008*/ 	.byte	0x04, 0x17
        /*000a*/ 	.short	(.L_1960 - .L_1959)
.L_1959:
        /*000c*/ 	.word	0x00000000
        /*0010*/ 	.short	0x0000
        /*0012*/ 	.short	0x0000
        /*0014*/ 	.byte	0x00, 0xf0, 0xa1, 0x03


	//----- nvinfo : EIATTR_SPARSE_MMA_MASK
	.align		4
.L_1960:
        /*0018*/ 	.byte	0x03, 0x50
        /*001a*/ 	.short	0x0000


	//----- nvinfo : EIATTR_MAXREG_COUNT
	.align		4
        /*001c*/ 	.byte	0x03, 0x1b
        /*001e*/ 	.short	0x00ff


	//----- nvinfo : EIATTR_MERCURY_ISA_VERSION
	.align		4
        /*0020*/ 	.byte	0x03, 0x5f
        /*0022*/ 	.short	0x0101


	//----- nvinfo : EIATTR_COOP_GROUP_MASK_REGIDS
	.align		4
        /*0024*/ 	.byte	0x04, 0x29
        /*0026*/ 	.short	(.L_1962 - .L_1961)


	//   ....[0]....
.L_1961:
        /*0028*/ 	.word	0xffffffff


	//   ....[1]....
        /*002c*/ 	.word	0xffffffff


	//   ....[2]....
        /*0030*/ 	.word	0xffffffff


	//   ....[3]....
        /*0034*/ 	.word	0xffffffff


	//   ....[4]....
        /*0038*/ 	.word	0xffffffff


	//   ....[5]....
        /*003c*/ 	.word	0xffffffff


	//   ....[6]....
        /*0040*/ 	.word	0xffffffff


	//   ....[7]....
        /*0044*/ 	.word	0xffffffff


	//   ....[8]....
        /*0048*/ 	.word	0xffffffff


	//   ....[9]....
        /*004c*/ 	.word	0xffffffff


	//   ....[10]....
        /*0050*/ 	.word	0x050000e0


	//   ....[11]....
        /*0054*/ 	.word	0x050000e0


	//   ....[12]....
        /*0058*/ 	.word	0x050000e0


	//   ....[13]....
        /*005c*/ 	.word	0x050000e0


	//   ....[14]....
        /*0060*/ 	.word	0x050000e0


	//   ....[15]....
        /*0064*/ 	.word	0x050000e0


	//   ....[16]....
        /*0068*/ 	.word	0x050000e0


	//   ....[17]....
        /*006c*/ 	.word	0x050000e0


	//   ....[18]....
        /*0070*/ 	.word	0x050000e0


	//   ....[19]....
        /*0074*/ 	.word	0x050000e0


	//----- nvinfo : EIATTR_COOP_GROUP_INSTR_OFFSETS
	.align		4
.L_1962:
        /*0078*/ 	.byte	0x04, 0x28
        /*007a*/ 	.short	(.L_1964 - .L_1963)


	//   ....[0]....
.L_1963:
        /*007c*/ 	.word	0x000030d0


	//   ....[1]....
        /*0080*/ 	.word	0x000030f0


	//   ....[2]....
        /*0084*/ 	.word	0x00003110


	//   ....[3]....
        /*0088*/ 	.word	0x00003130


	//   ....[4]....
        /*008c*/ 	.word	0x00003160


	//   ....[5]....
        /*0090*/ 	.word	0x00003990


	//   ....[6]....
        /*0094*/ 	.word	0x000039b0


	//   ....[7]....
        /*0098*/ 	.word	0x000039d0


	//   ....[8]....
        /*009c*/ 	.word	0x000039f0


	//   ....[9]....
        /*00a0*/ 	.word	0x00003a10


	//   ....[10]....
        /*00a4*/ 	.word	0x000050b0


	//   ....[11]....
        /*00a8*/ 	.word	0x00005150


	//   ....[12]....
        /*00ac*/ 	.word	0x000051c0


	//   ....[13]....
        /*00b0*/ 	.word	0x00005230


	//   ....[14]....
        /*00b4*/ 	.word	0x000052b0


	//   ....[15]....
        /*00b8*/ 	.word	0x00005b20


	//   ....[16]....
        /*00bc*/ 	.word	0x00005b90


	//   ....[17]....
        /*00c0*/ 	.word	0x00005c00


	//   ....[18]....
        /*00c4*/ 	.word	0x00005c70


	//   ....[19]....
        /*00c8*/ 	.word	0x00005ce0


	//----- nvinfo : EIATTR_EXIT_INSTR_OFFSETS
	.align		4
.L_1964:
        /*00cc*/ 	.byte	0x04, 0x1c
        /*00ce*/ 	.short	(.L_1966 - .L_1965)


	//   ....[0]....
.L_1965:
        /*00d0*/ 	.word	0x00000210


	//   ....[1]....
        /*00d4*/ 	.word	0x00005040


	//----- nvinfo : EIATTR_MAX_THREADS
	.align		4
.L_1966:
        /*00d8*/ 	.byte	0x04, 0x05
        /*00da*/ 	.short	(.L_1968 - .L_1967)
.L_1967:
        /*00dc*/ 	.word	0x00000080
        /*00e0*/ 	.word	0x00000001
        /*00e4*/ 	.word	0x00000001


	//----- nvinfo : EIATTR_CRS_STACK_SIZE
	.align		4
.L_1968:
        /*00e8*/ 	.byte	0x04, 0x1e
        /*00ea*/ 	.short	(.L_1970 - .L_1969)
.L_1969:
        /*00ec*/ 	.word	0x00000000


	//----- nvinfo : EIATTR_CBANK_PARAM_SIZE
	.align		4
.L_1970:
        /*00f0*/ 	.byte	0x03, 0x19
        /*00f2*/ 	.short	0x00e8


	//----- nvinfo : EIATTR_PARAM_CBANK
	.align		4
        /*00f4*/ 	.byte	0x04, 0x0a
        /*00f6*/ 	.short	(.L_1972 - .L_1971)
	.align		4
.L_1971:
        /*00f8*/ 	.word	index@(.nv.constant0._ZN10layer_norm13ln_fwd_kernelINS_13Kernel_traitsI13__nv_bfloat16S2_fS2_fjLj2048ELj1ELj4ELj1ELj16ENS_18Kernel_traits_baseILj2048ES2_S2_fS2_fjLj128EEEEELb0ELb1ELb0ELb1EEEvNS_9FwdParamsE)
        /*00fc*/ 	.short	0x0210
        /*00fe*/ 	.short	0x00e8


	//----- nvinfo : EIATTR_SW_WAR
	.align		4
.L_1972:
        /*0100*/ 	.byte	0x04, 0x36
        /*0102*/ 	.short	(.L_1974 - .L_1973)
.L_1973:
        /*0104*/ 	.word	0x00000008
.L_1974:


//--------------------- .nv.info._ZN10layer_norm13ln_fwd_kernelINS_13Kernel_traitsI13__nv_bfloat16S2_fS2_fjLj2048ELj1ELj4ELj1ELj16ENS_18Kernel_traits_baseILj2048ES2_S2_fS2_fjLj128EEEEELb0ELb1ELb1ELb0EEEvNS_9FwdParamsE --------------------------
	.section	.nv.info._ZN10layer_norm13ln_fwd_kernelINS_13Kernel_traitsI13__nv_bfloat16S2_fS2_fjLj2048ELj1ELj4ELj1ELj16ENS_18Kernel_traits_baseILj2048ES2_S2_fS2_fjLj128EEEEELb0ELb1ELb1ELb0EEEvNS_9FwdParamsE,"",@"SHT_CUDA_INFO"
	.sectionflags	@""
	.align	4


	//----- nvinfo : EIATTR_CUDA_API_VERSION
	.align		4
        /*0000*/ 	.byte	0x04, 0x37
        /*0002*/ 	.short	(.L_1976 - .L_1975)
.L_1975:
        /*0004*/ 	.word	0x00000082


	//----- nvinfo : EIATTR_KPARAM_INFO
	.align		4
.L_1976:
        /*0008*/ 	.byte	0x04, 0x17
        /*000a*/ 	.short	(.L_1978 - .L_1977)
.L_1977:
        /*000c*/ 	.word	0x00000000
        /*0010*/ 	.short	0x0000
        /*0012*/ 	.short	0x0000
        /*0014*/ 	.byte	0x00, 0xf0, 0xa1, 0x03


	//----- nvinfo : EIATTR_SPARSE_MMA_MASK
	.align		4
.L_1978:
        /*0018*/ 	.byte	0x03, 0x50
        /*001a*/ 	.short	0x0000


	//----- nvinfo : EIATTR_MAXREG_COUNT
	.align		4
        /*001c*/ 	.byte	0x03, 0x1b
        /*001e*/ 	.short	0x00ff


	//----- nvinfo : EIATTR_ANNOTATIONS
	.align		4
        /*0020*/ 	.byte	0x04, 0x55
        /*0022*/ 	.short	(.L_1980 - .L_1979)


	//   ....[0]....
.L_1979:
        /* <DEDUP_REMOVED lines=32> */


	//----- nvinfo : EIATTR_MERCURY_ISA_VERSION
	.align		4
.L_1980:
        /*0214*/ 	.byte	0x03, 0x5f
        /*0216*/ 	.short	0x0101


	//----- nvinfo : EIATTR_COOP_GROUP_MASK_REGIDS
	.align		4
        /*0218*/ 	.byte	0x04, 0x29
        /*021a*/ 	.short	(.L_1982 - .L_1981)


	//   ....[0]....
.L_1981:
        /*021c*/ 	.word	0xffffffff


	//   ....[1]....
        /*0220*/ 	.word	0xffffffff


	//   ....[2]....
        /*0224*/ 	.word	0xffffffff


	//   ....[3]....
        /*0228*/ 	.word	0xffffffff


	//   ....[4]....
        /*022c*/ 	.word	0xffffffff


	//   ....[5]....
        /*0230*/ 	.word	0xffffffff


	//   ....[6]....
        /*0234*/ 	.word	0xffffffff


	//   ....[7]....
        /*0238*/ 	.word	0xffffffff


	//   ....[8]....
        /*023c*/ 	.word	0xffffffff


	//   ....[9]....
        /*0240*/ 	.word	0xffffffff


	//   ....[10]....
        /*0244*/ 	.word	0x05000078


	//   ....[11]....
        /*0248*/ 	.word	0x05000078


	//   ....[12]....
        /*024c*/ 	.word	0x05000078


	//   ....[13]....
        /*0250*/ 	.word	0x05000078


	//   ....[14]....
        /*0254*/ 	.word	0x05000078


	//   ....[15]....
        /*0258*/ 	.word	0x05000078


	//   ....[16]....
        /*025c*/ 	.word	0x05000078


	//   ....[17]....
        /*0260*/ 	.word	0x05000078


	//   ....[18]....
        /*0264*/ 	.word	0x05000078


	//   ....[19]....
        /*0268*/ 	.word	0x05000078


	//----- nvinfo : EIATTR_COOP_GROUP_INSTR_OFFSETS
	.align		4
.L_1982:
        /*026c*/ 	.byte	0x04, 0x28
        /*026e*/ 	.short	(.L_1984 - .L_1983)


	//   ....[0]....
.L_1983:
        /*0270*/ 	.word	0x00005cb0


	//   ....[1]....
        /*0274*/ 	.word	0x00005d20


	//   ....[2]....
        /*0278*/ 	.word	0x00005d40


	//   ....[3]....
        /*027c*/ 	.word	0x00005d60


	//   ....[4]....
        /*0280*/ 	.word	0x00005d80


	//   ....[5]....
        /*0284*/ 	.word	0x000065d0


	//   ....[6]....
        /*0288*/ 	.word	0x000065f0


	//   ....[7]....
        /*028c*/ 	.word	0x00006610


	//   ....[8]....
        /*0290*/ 	.word	0x00006630


	//   ....[9]....
        /*0294*/ 	.word	0x00006650


	//   ....[10]....
        /*0298*/ 	.word	0x00007a90


	//   ....[11]....
        /*029c*/ 	.word	0x00007b40


	//   ....[12]....
        /*02a0*/ 	.word	0x00007bd0


	//   ....[13]....
        /*02a4*/ 	.word	0x00007c40


	//   ....[14]....
        /*02a8*/ 	.word	0x00007cb0


	//   ....[15]....
        /*02ac*/ 	.word	0x00008570


	//   ....[16]....
        /*02b0*/ 	.word	0x000085e0


	//   ....[17]....
        /*02b4*/ 	.word	0x00008650


	//   ....[18]....
        /*02b8*/ 	.word	0x000086c0


	//   ....[19]....
        /*02bc*/ 	.word	0x00008730


	//----- nvinfo : EIATTR_EXIT_INSTR_OFFSETS
	.align		4
.L_1984:
        /*02c0*/ 	.byte	0x04, 0x1c
        /*02c2*/ 	.short	(.L_1986 - .L_1985)


	//   ....[0]....
.L_1985:
        /*02c4*/ 	.word	0x00000fd0


	//   ....[1]....
        /*02c8*/ 	.word	0x00007a20


	//----- nvinfo : EIATTR_MAX_THREADS
	.align		4
.L_1986:
        /*02cc*/ 	.byte	0x04, 0x05
        /*02ce*/ 	.short	(.L_1988 - .L_1987)
.L_1987:
        /*02d0*/ 	.word	0x00000080
        /*02d4*/ 	.word	0x00000001
        /*02d8*/ 	.word	0x00000001


	//----- nvinfo : EIATTR_CRS_STACK_SIZE
	.align		4
.L_1988:
        /*02dc*/ 	.byte	0x04, 0x1e
        /*02de*/ 	.short	(.L_1990 - .L_1989)
.L_1989:
        /*02e0*/ 	.word	0x00000000


	//----- nvinfo : EIATTR_CBANK_PARAM_SIZE
	.align		4
.L_1990:
        /*02e4*/ 	.byte	0x03, 0x19
        /*02e6*/ 	.short	0x00e8


	//----- nvinfo : EIATTR_PARAM_CBANK
	.align		4
        /*02e8*/ 	.byte	0x04, 0x0a
        /*02ea*/ 	.short	(.L_1992 - .L_1991)
	.align		4
.L_1991:
        /*02ec*/ 	.word	index@(.nv.constant0._ZN10layer_norm13ln_fwd_kernelINS_13Kernel_traitsI13__nv_bfloat16S2_fS2_fjLj2048ELj1ELj4ELj1ELj16ENS_18Kernel_traits_baseILj2048ES2_S2_fS2_fjLj128EEEEELb0ELb1ELb1ELb0EEEvNS_9FwdParamsE)
        /*02f0*/ 	.short	0x0210
        /*02f2*/ 	.short	0x00e8


	//----- nvinfo : EIATTR_SW_WAR
	.align		4
.L_1992:
        /*02f4*/ 	.byte	0x04, 0x36
        /*02f6*/ 	.short	(.L_1994 - .L_1993)
.L_1993:
        /*02f8*/ 	.word	0x00000008
.L_1994:


//--------------------- .nv.info._ZN10layer_norm13ln_fwd_kernelINS_13Kernel_traitsI13__nv_bfloat16S2_fS2_fjLj2048ELj1ELj4ELj1ELj16ENS_18Kernel_traits_baseILj2048ES2_S2_fS2_fjLj128EEEEELb0ELb1ELb1ELb1EEEvNS_9FwdParamsE --------------------------
	.section	.nv.info._ZN10layer_norm13ln_fwd_kernelINS_13Kernel_traitsI13__nv_bfloat16S2_fS2_fjLj2048ELj1ELj4ELj1ELj16ENS_18Kernel_traits_baseILj2048ES2_S2_fS2_fjLj128EEEEELb0ELb1ELb1ELb1EEEvNS_9FwdParamsE,"",@"SHT_CUDA_INFO"
	.sectionflags	@""
	.align	4


	//----- nvinfo : EIATTR_CUDA_API_VERSION
	.align		4
        /*0000*/ 	.byte	0x04, 0x37
        /*0002*/ 	.short	(.L_1996 - .L_1995)
.L_1995:
        /*0004*/ 	.word	0x00000082


	//----- nvinfo : EIATTR_KPARAM_INFO
	.align		4
.L_1996:
        /*0008*/ 	.byte	0x04, 0x17
        /*000a*/ 	.short	(.L_1998 - .L_1997)
.L_1997:
        /*000c*/ 	.word	0x00000000
        /*0010*/ 	.short	0x0000
        /*0012*/ 	.short	0x0000
        /*0014*/ 	.byte	0x00, 0xf0, 0xa1, 0x03


	//----- nvinfo : EIATTR_SPARSE_MMA_MASK
	.align		4
.L_1998:
        /*0018*/ 	.byte	0x03, 0x50
        /*001a*/ 	.short	0x0000


	//----- nvinfo : EIATTR_MAXREG_COUNT
	.align		4
        /*001c*/ 	.byte	0x03, 0x1b
        /*001e*/ 	.short	0x00ff


	//----- nvinfo : EIATTR_MERCURY_ISA_VERSION
	.align		4
        /*0020*/ 	.byte	0x03, 0x5f
        /*0022*/ 	.short	0x0101


	//----- nvinfo : EIATTR_COOP_GROUP_MASK_REGIDS
	.align		4
        /*0024*/ 	.byte	0x04, 0x29
        /*0026*/ 	.short	(.L_2000 - .L_1999)


	//   ....[0]....
.L_1999:
        /*0028*/ 	.word	0xffffffff


	//   ....[1]....
        /*002c*/ 	.word	0xffffffff


	//   ....[2]....
        /*0030*/ 	.word	0xffffffff


	//   ....[3]....
        /*0034*/ 	.word	0xffffffff


	//   ....[4]....
        /*0038*/ 	.word	0xffffffff


	//   ....[5]....
        /*003c*/ 	.word	0xffffffff


	//   ....[6]....
        /*0040*/ 	.word	0xffffffff


	//   ....[7]....
        /*0044*/ 	.word	0xffffffff


	//   ....[8]....
        /*0048*/ 	.word	0xffffffff


	//   ....[9]....
        /*004c*/ 	.word	0xffffffff


	//   ....[10]....
        /*0050*/ 	.word	0x050000e4


	//   ....[11]....
        /*0054*/ 	.word	0x050000e4


	//   ....[12]....
        /*0058*/ 	.word	0x050000e4


	//   ....[13]....
        /*005c*/ 	.word	0x050000e4


	//   ....[14]....
        /*0060*/ 	.word	0x050000e4


	//   ....[15]....
        /*0064*/ 	.word	0x050000e4


	//   ....[16]....
        /*0068*/ 	.word	0x050000e4


	//   ....[17]....
        /*006c*/ 	.word	0x050000e4


	//   ....[18]....
        /*0070*/ 	.word	0x050000e4


	//   ....[19]....
        /*0074*/ 	.word	0x050000e4


	//----- nvinfo : EIATTR_COOP_GROUP_INSTR_OFFSETS
	.align		4
.L_2000:
        /*0078*/ 	.byte	0x04, 0x28
        /*007a*/ 	.short	(.L_2002 - .L_2001)


	//   ....[0]....
.L_2001:
        /*007c*/ 	.word	0x000045e0


	//   ....[1]....
        /*0080*/ 	.word	0x00004610


	//   ....[2]....
        /*0084*/ 	.word	0x00004630


	//   ....[3]....
        /*0088*/ 	.word	0x00004650


	//   ....[4]....
        /*008c*/ 	.word	0x00004670


	//   ....[5]....
        /*0090*/ 	.word	0x00004ea0


	//   ....[6]....
        /*0094*/ 	.word	0x00004ec0


	//   ....[7]....
        /*0098*/ 	.word	0x00004ee0


	//   ....[8]....
        /*009c*/ 	.word	0x00004f00


	//   ....[9]....
        /*00a0*/ 	.word	0x00004f20


	//   ....[10]....
        /*00a4*/ 	.word	0x000066c0


	//   ....[11]....
        /*00a8*/ 	.word	0x00006770


	//   ....[12]....
        /*00ac*/ 	.word	0x000067e0


	//   ....[13]....
        /*00b0*/ 	.word	0x00006850


	//   ....[14]....
        /*00b4*/ 	.word	0x000068c0


	//   ....[15]....
        /*00b8*/ 	.word	0x00007140


	//   ....[16]....
        /*00bc*/ 	.word	0x000071b0


	//   ....[17]....
        /*00c0*/ 	.word	0x00007220


	//   ....[18]....
        /*00c4*/ 	.word	0x00007290


	//   ....[19]....
        /*00c8*/ 	.word	0x00007300


	//----- nvinfo : EIATTR_EXIT_INSTR_OFFSETS
	.align		4
.L_2002:
        /*00cc*/ 	.byte	0x04, 0x1c
        /*00ce*/ 	.short	(.L_2004 - .L_2003)


	//   ....[0]....
.L_2003:
        /*00d0*/ 	.word	0x000001e0


	//   ....[1]....
        /*00d4*/ 	.word	0x00006650


	//----- nvinfo : EIATTR_MAX_THREADS
	.align		4
.L_2004:
        /*00d8*/ 	.byte	0x04, 0x05
        /*00da*/ 	.short	(.L_2006 - .L_2005)
.L_2005:
        /*00dc*/ 	.word	0x00000080
        /*00e0*/ 	.word	0x00000001
        /*00e4*/ 	.word	0x00000001


	//----- nvinfo : EIATTR_CRS_STACK_SIZE
	.align		4
.L_2006:
        /*00e8*/ 	.byte	0x04, 0x1e
        /*00ea*/ 	.short	(.L_2008 - .L_2007)
.L_2007:
        /*00ec*/ 	.word	0x00000000


	//----- nvinfo : EIATTR_CBANK_PARAM_SIZE
	.align		4
.L_2008:
        /*00f0*/ 	.byte	0x03, 0x19
        /*00f2*/ 	.short	0x00e8


	//----- nvinfo : EIATTR_PARAM_CBANK
	.align		4
        /*00f4*/ 	.byte	0x04, 0x0a
        /*00f6*/ 	.short	(.L_2010 - .L_2009)
	.align		4
.L_2009:
        /*00f8*/ 	.word	index@(.nv.constant0._ZN10layer_norm13ln_fwd_kernelINS_13Kernel_traitsI13__nv_bfloat16S2_fS2_fjLj2048ELj1ELj4ELj1ELj16ENS_18Kernel_traits_baseILj2048ES2_S2_fS2_fjLj128EEEEELb0ELb1ELb1ELb1EEEvNS_9FwdParamsE)
        /*00fc*/ 	.short	0x0210
        /*00fe*/ 	.short	0x00e8


	//----- nvinfo : EIATTR_SW_WAR
	.align		4
.L_2010:
        /*0100*/ 	.byte	0x04, 0x36
        /*0102*/ 	.short	(.L_2012 - .L_2011)
.L_2011:
        /*0104*/ 	.word	0x00000008
.L_2012:


//--------------------- .nv.info._ZN10layer_norm13ln_fwd_kernelINS_13Kernel_traitsI13__nv_bfloat16S2_fS2_fjLj2048ELj1ELj4ELj1ELj16ENS_18Kernel_traits_baseILj2048ES2_S2_fS2_fjLj128EEEEELb1ELb0ELb0ELb0EEEvNS_9FwdParamsE --------------------------
	.section	.nv.info._ZN10layer_norm13ln_fwd_kernelINS_13Kernel_traitsI13__nv_bfloat16S2_fS2_fjLj2048ELj1ELj4ELj1ELj16ENS_18Kernel_traits_baseILj2048ES2_S2_fS2_fjLj128EEEEELb1ELb0ELb0ELb0EEEvNS_9FwdParamsE,"",@"SHT_CUDA_INFO"
	.sectionflags	@""
	.align	4


	//----- nvinfo : EIATTR_CUDA_API_VERSION
	.align		4
        /*0000*/ 	.byte	0x04, 0x37
        /*0002*/ 	.short	(.L_2014 - .L_2013)
.L_2013:
        /*0004*/ 	.word	0x00000082


	//----- nvinfo : EIATTR_KPARAM_INFO
	.align		4
.L_2014:
        /*0008*/ 	.byte	0x04, 0x17
        /*000a*/ 	.short	(.L_2016 - .L_2015)
.L_2015:
        /*000c*/ 	.word	0x00000000
        /*0010*/ 	.short	0x0000
        /*0012*/ 	.short	0x0000
        /*0014*/ 	.byte	0x00, 0xf0, 0xa1, 0x03


	//----- nvinfo : EIATTR_SPARSE_MMA_MASK
	.align		4
.L_2016:
        /*0018*/ 	.byte	0x03, 0x50
        /*001a*/ 	.short	0x0000


	//----- nvinfo : EIATTR_MAXREG_COUNT
	.align		4
        /*001c*/ 	.byte	0x03, 0x1b
        /*001e*/ 	.short	0x00ff


	//----- nvinfo : EIATTR_MERCURY_ISA_VERSION
	.align		4
        /*0020*/ 	.byte	0x03, 0x5f
        /*0022*/ 	.short	0x0101


	//----- nvinfo : EIATTR_COOP_GROUP_MASK_REGIDS
	.align		4
        /*0024*/ 	.byte	0x04, 0x29
        /*0026*/ 	.short	(.L_2018 - .L_2017)


	//   ....[0]....
.L_2017:
        /*0028*/ 	.word	0xffffffff


	//   ....[1]....
        /*002c*/ 	.word	0xffffffff


	//   ....[2]....
        /*0030*/ 	.word	0xffffffff


	//   ....[3]....
        /*0034*/ 	.word	0xffffffff


	//   ....[4]....
        /*0038*/ 	.word	0xffffffff


	//   ....[5]....
        /*003c*/ 	.word	0xffffffff


	//   ....[6]....
        /*0040*/ 	.word	0xffffffff


	//   ....[7]....
        /*0044*/ 	.word	0xffffffff


	//   ....[8]....
        /*0048*/ 	.word	0xffffffff


	//   ....[9]....
        /*004c*/ 	.word	0xffffffff


	//   ....[10]....
        /*0050*/ 	.word	0x050000e0


	//   ....[11]....
        /*0054*/ 	.word	0x050000e0


	//   ....[12]....
        /*0058*/ 	.word	0x050000e0


	//   ....[13]....
        /*005c*/ 	.word	0x050000e0


	//   ....[14]....
        /*0060*/ 	.word	0x050000e0


	//   ....[15]....
        /*0064*/ 	.word	0x050000e0


	//   ....[16]....
        /*0068*/ 	.word	0x050000e0


	//   ....[17]....
        /*006c*/ 	.word	0x050000e0


	//   ....[18]....
        /*0070*/ 	.word	0x050000e0


	//   ....[19]....
        /*0074*/ 	.word	0x050000e0


	//----- nvinfo : EIATTR_COOP_GROUP_INSTR_OFFSETS
	.align		4
.L_2018:
        /*0078*/ 	.byte	0x04, 0x28
        /*007a*/ 	.short	(.L_2020 - .L_2019)


	//   ....[0]....
.L_2019:
        /*007c*/ 	.word	0x00018530


	//   ....[1]....
        /*0080*/ 	.word	0x00018590


	//   ....[2]....
        /*0084*/ 	.word	0x000185b0


	//   ....[3]....
        /*0088*/ 	.word	0x000185d0


	//   ....[4]....
        /*008c*/ 	.word	0x000185f0


	//   ....[5]....
        /*0090*/ 	.word	0x00018e50


	//   ....[6]....
        /*0094*/ 	.word	0x00018e70


	//   ....[7]....
        /*0098*/ 	.word	0x00018e90


	//   ....[8]....
        /*009c*/ 	.word	0x00018eb0


	//   ....[9]....
        /*00a0*/ 	.word	0x00018ed0


	//   ....[10]....
        /*00a4*/ 	.word	0x0001a280


	//   ....[11]....
        /*00a8*/ 	.word	0x0001a350


	//   ....[12]....
        /*00ac*/ 	.word	0x0001a3c0


	//   ....[13]....
        /*00b0*/ 	.word	0x0001a430


	//   ....[14]....
        /*00b4*/ 	.word	0x0001a4a0


	//   ....[15]....
        /*00b8*/ 	.word	0x0001ad60


	//   ....[16]....
        /*00bc*/ 	.word	0x0001add0


	//   ....[17]....
        /*00c0*/ 	.word	0x0001ae40


	//   ....[18]....
        /*00c4*/ 	.word	0x0001aeb0


	//   ....[19]....
        /*00c8*/ 	.word	0x0001af20


	//----- nvinfo : EIATTR_EXIT_INSTR_OFFSETS
	.align		4
.L_2020:
        /*00cc*/ 	.byte	0x04, 0x1c
        /*00ce*/ 	.short	(.L_2022 - .L_2021)


	//   ....[0]....
.L_2021:
        /*00d0*/ 	.word	0x00001030


	//   ....[1]....
        /*00d4*/ 	.word	0x0001a210


	//----- nvinfo : EIATTR_MAX_THREADS
	.align		4
.L_2022:
        /*00d8*/ 	.byte	0x04, 0x05
        /*00da*/ 	.short	(.L_2024 - .L_2023)
.L_2023:
        /*00dc*/ 	.word	0x00000080
        /*00e0*/ 	.word	0x00000001
        /*00e4*/ 	.word	0x00000001


	//----- nvinfo : EIATTR_CRS_STACK_SIZE
	.align		4
.L_2024:
        /*00e8*/ 	.byte	0x04, 0x1e
        /*00ea*/ 	.short	(.L_2026 - .L_2025)
.L_2025:
        /*00ec*/ 	.word	0x00000000


	//----- nvinfo : EIATTR_CBANK_PARAM_SIZE
	.align		4
.L_2026:
        /*00f0*/ 	.byte	0x03, 0x19
        /*00f2*/ 	.short	0x00e8


	//----- nvinfo : EIATTR_PARAM_CBANK
	.align		4
        /*00f4*/ 	.byte	0x04, 0x0a
        /*00f6*/ 	.short	(.L_2028 - .L_2027)
	.align		4
.L_2027:
        /*00f8*/ 	.word	index@(.nv.constant0._ZN10layer_norm13ln_fwd_kernelINS_13Kernel_traitsI13__nv_bfloat16S2_fS2_fjLj2048ELj1ELj4ELj1ELj16ENS_18Kernel_traits_baseILj2048ES2_S2_fS2_fjLj128EEEEELb1ELb0ELb0ELb0EEEvNS_9FwdParamsE)
        /*00fc*/ 	.short	0x0210
        /*00fe*/ 	.short	0x00e8


	//----- nvinfo : EIATTR_SW_WAR
	.align		4
.L_2028:
        /*0100*/ 	.byte	0x04, 0x36
        /*0102*/ 	.short	(.L_2030 - .L_2029)
.L_2029:
        /*0104*/ 	.word	0x00000008
.L_2030:


//--------------------- .nv.info._ZN10layer_norm13ln_fwd_kernelINS_13Kernel_traitsI13__nv_bfloat16S2_fS2_fjLj2048ELj1ELj4ELj1ELj16ENS_18Kernel_traits_baseILj2048ES2_S2_fS2_fjLj128EEEEELb1ELb0ELb0ELb1EEEvNS_9FwdParamsE --------------------------
	.section	.nv.info._ZN10layer_norm13ln_fwd_kernelINS_13Kernel_traitsI13__nv_bfloat16S2_fS2_fjLj2048ELj1ELj4ELj1ELj16ENS_18Kernel_traits_baseILj2048ES2_S2_fS2_fjLj128EEEEELb1ELb0ELb0ELb1EEEvNS_9FwdParamsE,"",@"SHT_CUDA_INFO"
	.sectionflags	@""
	.align	4


	//----- nvinfo : EIATTR_CUDA_API_VERSION
	.align		4
        /*0000*/ 	.byte	0x04, 0x37
        /*0002*/ 	.short	(.L_2032 - .L_2031)
.L_2031:
        /*0004*/ 	.word	0x00000082


	//----- nvinfo : EIATTR_KPARAM_INFO
	.align		4
.L_2032:
        /*0008*/ 	.byte	0x04, 0x17
        /*000a*/ 	.short	(.L_2034 - .L_2033)
.L_2033:
        /*000c*/ 	.word	0x00000000
        /*0010*/ 	.short	0x0000
        /*0012*/ 	.short	0x0000
        /*0014*/ 	.byte	0x00, 0xf0, 0xa1, 0x03


	//----- nvinfo : EIATTR_SPARSE_MMA_MASK
	.align		4
.L_2034:
        /*0018*/ 	.byte	0x03, 0x50
        /*001a*/ 	.short	0x0000


	//----- nvinfo : EIATTR_MAXREG_COUNT
	.align		4
        /*001c*/ 	.byte	0x03, 0x1b
        /*001e*/ 	.short	0x00ff


	//----- nvinfo : EIATTR_MERCURY_ISA_VERSION
	.align		4
        /*0020*/ 	.byte	0x03, 0x5f
        /*0022*/ 	.short	0x0101


	//----- nvinfo : EIATTR_COOP_GROUP_MASK_REGIDS
	.align		4
        /*0024*/ 	.byte	0x04, 0x29
        /*0026*/ 	.short	(.L_2036 - .L_2035)


	//   ....[0]....
.L_2035:
        /*0028*/ 	.word	0xffffffff


	//   ....[1]....
        /*002c*/ 	.word	0xffffffff


	//   ....[2]....
        /*0030*/ 	.word	0xffffffff


	//   ....[3]....
        /*0034*/ 	.word	0xffffffff


	//   ....[4]....
        /*0038*/ 	.word	0xffffffff


	//   ....[5]....
        /*003c*/ 	.word	0xffffffff


	//   ....[6]....
        /*0040*/ 	.word	0xffffffff


	//   ....[7]....
        /*0044*/ 	.word	0xffffffff


	//   ....[8]....
        /*0048*/ 	.word	0xffffffff


	//   ....[9]....
        /*004c*/ 	.word	0xffffffff


	//   ....[10]....
        /*0050*/ 	.word	0x050000d6


	//   ....[11]....
        /*0054*/ 	.word	0x050000d6


	//   ....[12]....
        /*0058*/ 	.word	0x050000d6


	//   ....[13]....
        /*005c*/ 	.word	0x050000d6


	//   ....[14]....
        /*0060*/ 	.word	0x050000d6


	//   ....[15]....
        /*0064*/ 	.word	0x050000d6


	//   ....[16]....
        /*0068*/ 	.word	0x050000d6


	//   ....[17]....
        /*006c*/ 	.word	0x050000d6


	//   ....[18]....
        /*0070*/ 	.word	0x050000d6


	//   ....[19]....
        /*0074*/ 	.word	0x050000d6


	//----- nvinfo : EIATTR_COOP_GROUP_INSTR_OFFSETS
	.align		4
.L_2036:
        /*0078*/ 	.byte	0x04, 0x28
        /*007a*/ 	.short	(.L_2038 - .L_2037)


	//   ....[0]....
.L_2037:
        /*007c*/ 	.word	0x00017990


	//   ....[1]....
        /*0080*/ 	.word	0x000179c0


	//   ....[2]....
        /*0084*/ 	.word	0x000179e0


	//   ....[3]....
        /*0088*/ 	.word	0x00017a00


	//   ....[4]....
        /*008c*/ 	.word	0x00017a20


	//   ....[5]....
        /*0090*/ 	.word	0x00018250


	//   ....[6]....
        /*0094*/ 	.word	0x00018270


	//   ....[7]....
        /*0098*/ 	.word	0x00018290


	//   ....[8]....
        /*009c*/ 	.word	0x000182b0


	//   ....[9]....
        /*00a0*/ 	.word	0x000182d0


	//   ....[10]....
        /*00a4*/ 	.word	0x000199a0


	//   ....[11]....
        /*00a8*/ 	.word	0x00019a50


	//   ....[12]....
        /*00ac*/ 	.word	0x00019ac0


	//   ....[13]....
        /*00b0*/ 	.word	0x00019b30


	//   ....[14]....
        /*00b4*/ 	.word	0x00019ba0


	//   ....[15]....
        /*00b8*/ 	.word	0x0001a420


	//   ....[16]....
        /*00bc*/ 	.word	0x0001a490


	//   ....[17]....
        /*00c0*/ 	.word	0x0001a500


	//   ....[18]....
        /*00c4*/ 	.word	0x0001a570


	//   ....[19]....
        /*00c8*/ 	.word	0x0001a5e0


	//----- nvinfo : EIATTR_EXIT_INSTR_OFFSETS
	.align		4
.L_2038:
        /*00cc*/ 	.byte	0x04, 0x1c
        /*00ce*/ 	.short	(.L_2040 - .L_2039)


	//   ....[0]....
.L_2039:
        /*00d0*/ 	.word	0x00000270


	//   ....[1]....
        /*00d4*/ 	.word	0x00019930


	//----- nvinfo : EIATTR_MAX_THREADS
	.align		4
.L_2040:
        /*00d8*/ 	.byte	0x04, 0x05
        /*00da*/ 	.short	(.L_2042 - .L_2041)
.L_2041:
        /*00dc*/ 	.word	0x00000080
        /*00e0*/ 	.word	0x00000001
        /*00e4*/ 	.word	0x00000001


	//----- nvinfo : EIATTR_CRS_STACK_SIZE
	.align		4
.L_2042:
        /*00e8*/ 	.byte	0x04, 0x1e
        /*00ea*/ 	.short	(.L_2044 - .L_2043)
.L_2043:
        /*00ec*/ 	.word	0x00000000


	//----- nvinfo : EIATTR_CBANK_PARAM_SIZE
	.align		4
.L_2044:
        /*00f0*/ 	.byte	0x03, 0x19
        /*00f2*/ 	.short	0x00e8


	//----- nvinfo : EIATTR_PARAM_CBANK
	.align		4
        /*00f4*/ 	.byte	0x04, 0x0a
        /*00f6*/ 	.short	(.L_2046 - .L_2045)
	.align		4
.L_2045:
        /*00f8*/ 	.word	index@(.nv.constant0._ZN10layer_norm13ln_fwd_kernelINS_13Kernel_traitsI13__nv_bfloat16S2_fS2_fjLj2048ELj1ELj4ELj1ELj16ENS_18Kernel_traits_baseILj2048ES2_S2_fS2_fjLj128EEEEELb1ELb0ELb0ELb1EEEvNS_9FwdParamsE)
        /*00fc*/ 	.short	0x0210
        /*00fe*/ 	.short	0x00e8


	//----- nvinfo : EIATTR_SW_WAR
	.align		4
.L_2046:
        /*0100*/ 	.byte	0x04, 0x36
        /*0102*/ 	.short	(.L_2048 - .L_2047)
.L_2047:
        /*0104*/ 	.word	0x00000008
.L_2048:


//--------------------- .nv.info._ZN10layer_norm13ln_fwd_kernelINS_13Kernel_traitsI13__nv_bfloat16S2_fS2_fjLj2048ELj1ELj4ELj1ELj16ENS_18Kernel_traits_baseILj2048ES2_S2_fS2_fjLj128EEEEELb1ELb0ELb1ELb0EEEvNS_9FwdParamsE --------------------------
	.section	.nv.info._ZN10layer_norm13ln_fwd_kernelINS_13Kernel_traitsI13__nv_bfloat16S2_fS2_fjLj2048ELj1ELj4ELj1ELj16ENS_18Kernel_traits_baseILj2048ES2_S2_fS2_fjLj128EEEEELb1ELb0ELb1ELb0EEEvNS_9FwdParamsE,"",@"SHT_CUDA_INFO"
	.sectionflags	@""
	.align	4


	//----- nvinfo : EIATTR_CUDA_API_VERSION
	.align		4
        /*0000*/ 	.byte	0x04, 0x37
        /*0002*/ 	.short	(.L_2050 - .L_2049)
.L_2049:
        /*0004*/ 	.word	0x00000082


	//----- nvinfo : EIATTR_KPARAM_INFO
	.align		4
.L_2050:
        /*0008*/ 	.byte	0x04, 0x17
        /*000a*/ 	.short	(.L_2052 - .L_2051)
.L_2051:
        /*000c*/ 	.word	0x00000000
        /*0010*/ 	.short	0x0000
        /*0012*/ 	.short	0x0000
        /*0014*/ 	.byte	0x00, 0xf0, 0xa1, 0x03


	//----- nvinfo : EIATTR_SPARSE_MMA_MASK
	.align		4
.L_2052:
        /*0018*/ 	.byte	0x03, 0x50
        /*001a*/ 	.short	0x0000


	//----- nvinfo : EIATTR_MAXREG_COUNT
	.align		4
        /*001c*/ 	.byte	0x03, 0x1b
        /*001e*/ 	.short	0x00ff


	//----- nvinfo : EIATTR_MERCURY_ISA_VERSION
	.align		4
        /*0020*/ 	.byte	0x03, 0x5f
        /*0022*/ 	.short	0x0101


	//----- nvinfo : EIATTR_COOP_GROUP_MASK_REGIDS
	.align		4
        /*0024*/ 	.byte	0x04, 0x29
        /*0026*/ 	.short	(.L_2054 - .L_2053)


	//   ....[0]....
.L_2053:
        /*0028*/ 	.word	0xffffffff


	//   ....[1]....
        /*002c*/ 	.word	0xffffffff


	//   ....[2]....
        /*0030*/ 	.word	0xffffffff


	//   ....[3]....
        /*0034*/ 	.word	0xffffffff


	//   ....[4]....
        /*0038*/ 	.word	0xffffffff


	//   ....[5]....
        /*003c*/ 	.word	0xffffffff


	//   ....[6]....
        /*0040*/ 	.word	0xffffffff


	//   ....[7]....
        /*0044*/ 	.word	0xffffffff


	//   ....[8]....
        /*0048*/ 	.word	0xffffffff


	//   ....[9]....
        /*004c*/ 	.word	0xffffffff


	//   ....[10]....
        /*0050*/ 	.word	0x050000f0


	//   ....[11]....
        /*0054*/ 	.word	0x050000f0


	//   ....[12]....
        /*0058*/ 	.word	0x050000f0


	//   ....[13]....
        /*005c*/ 	.word	0x050000f0


	//   ....[14]....
        /*0060*/ 	.word	0x050000f0


	//   ....[15]....
        /*0064*/ 	.word	0x050000f0


	//   ....[16]....
        /*0068*/ 	.word	0x050000f0


	//   ....[17]....
        /*006c*/ 	.word	0x050000f0


	//   ....[18]....
        /*0070*/ 	.word	0x050000f0


	//   ....[19]....
        /*0074*/ 	.word	0x050000f0


	//----- nvinfo : EIATTR_COOP_GROUP_INSTR_OFFSETS
	.align		4
.L_2054:
        /*0078*/ 	.byte	0x04, 0x28
        /*007a*/ 	.short	(.L_2056 - .L_2055)


	//   ....[0]....
.L_2055:
        /*007c*/ 	.word	0x0001acf0


	//   ....[1]....
        /*0080*/ 	.word	0x0001ad40


	//   ....[2]....
        /*0084*/ 	.word	0x0001ad60


	//   ....[3]....
        /*0088*/ 	.word	0x0001ad90


	//   ....[4]....
        /*008c*/ 	.word	0x0001adb0


	//   ....[5]....
        /*0090*/ 	.word	0x0001b600


	//   ....[6]....
        /*0094*/ 	.word	0x0001b620


	//   ....[7]....
        /*0098*/ 	.word	0x0001b640


	//   ....[8]....
        /*009c*/ 	.word	0x0001b660


	//   ....[9]....
        /*00a0*/ 	.word	0x0001b680


	//   ....[10]....
        /*00a4*/ 	.word	0x0001cad0


	//   ....[11]....
        /*00a8*/ 	.word	0x0001cb90


	//   ....[12]....
        /*00ac*/ 	.word	0x0001cc00


	//   ....[13]....
        /*00b0*/ 	.word	0x0001cc80


	//   ....[14]....
        /*00b4*/ 	.word	0x0001ccf0


	//   ....[15]....
        /*00b8*/ 	.word	0x0001d5a0


	//   ....[16]....
        /*00bc*/ 	.word	0x0001d610


	//   ....[17]....
        /*00c0*/ 	.word	0x0001d680


	//   ....[18]....
        /*00c4*/ 	.word	0x0001d6f0


	//   ....[19]....
        /*00c8*/ 	.word	0x0001d760


	//----- nvinfo : EIATTR_EXIT_INSTR_OFFSETS
	.align		4
.L_2056:
        /*00cc*/ 	.byte	0x04, 0x1c
        /*00ce*/ 	.short	(.L_2058 - .L_2057)


	//   ....[0]....
.L_2057:
        /*00d0*/ 	.word	0x00001020


	//   ....[1]....
        /*00d4*/ 	.word	0x0001ca60


	//----- nvinfo : EIATTR_MAX_THREADS
	.align		4
.L_2058:
        /*00d8*/ 	.byte	0x04, 0x05
        /*00da*/ 	.short	(.L_2060 - .L_2059)
.L_2059:
        /*00dc*/ 	.word	0x00000080
        /*00e0*/ 	.word	0x00000001
        /*00e4*/ 	.word	0x00000001


	//----- nvinfo : EIATTR_CRS_STACK_SIZE
	.align		4
.L_2060:
        /*00e8*/ 	.byte	0x04, 0x1e
        /*00ea*/ 	.short	(.L_2062 - .L_2061)
.L_2061:
        /*00ec*/ 	.word	0x00000000


	//----- nvinfo : EIATTR_CBANK_PARAM_SIZE
	.align		4
.L_2062:
        /*00f0*/ 	.byte	0x03, 0x19
        /*00f2*/ 	.short	0x00e8


	//----- nvinfo : EIATTR_PARAM_CBANK
	.align		4
        /*00f4*/ 	.byte	0x04, 0x0a
        /*00f6*/ 	.short	(.L_2064 - .L_2063)
	.align		4
.L_2063:
        /*00f8*/ 	.word	index@(.nv.constant0._ZN10layer_norm13ln_fwd_kernelINS_13Kernel_traitsI13__nv_bfloat16S2_fS2_fjLj2048ELj1ELj4ELj1ELj16ENS_18Kernel_traits_baseILj2048ES2_S2_fS2_fjLj128EEEEELb1ELb0ELb1ELb0EEEvNS_9FwdParamsE)
        /*00fc*/ 	.short	0x0210
        /*00fe*/ 	.short	0x00e8


	//----- nvinfo : EIATTR_SW_WAR
	.align		4
.L_2064:
        /*0100*/ 	.byte	0x04, 0x36
        /*0102*/ 	.short	(.L_2066 - .L_2065)
.L_2065:
        /*0104*/ 	.word	0x00000008
.L_2066:


//--------------------- .nv.info._ZN10layer_norm13ln_fwd_kernelINS_13Kernel_traitsI13__nv_bfloat16S2_fS2_fjLj2048ELj1ELj4ELj1ELj16ENS_18Kernel_traits_baseILj2048ES2_S2_fS2_fjLj128EEEEELb1ELb0ELb1ELb1EEEvNS_9FwdParamsE --------------------------
	.section	.nv.info._ZN10layer_norm13ln_fwd_kernelINS_13Kernel_traitsI13__nv_bfloat16S2_fS2_fjLj2048ELj1ELj4ELj1ELj16ENS_18Kernel_traits_baseILj2048ES2_S2_fS2_fjLj128EEEEELb1ELb0ELb1ELb1EEEvNS_9FwdParamsE,"",@"SHT_CUDA_INFO"
	.sectionflags	@""
	.align	4


	//----- nvinfo : EIATTR_CUDA_API_VERSION
	.align		4
        /*0000*/ 	.byte	0x04, 0x37
        /*0002*/ 	.short	(.L_2068 - .L_2067)
.L_2067:
        /*0004*/ 	.word	0x00000082


	//----- nvinfo : EIATTR_KPARAM_INFO
	.align		4
.L_2068:
        /*0008*/ 	.byte	0x04, 0x17
        /*000a*/ 	.short	(.L_2070 - .L_2069)
.L_2069:
        /*000c*/ 	.word	0x00000000
        /*0010*/ 	.short	0x0000
        /*0012*/ 	.short	0x0000
        /*0014*/ 	.byte	0x00, 0xf0, 0xa1, 0x03


	//----- nvinfo : EIATTR_SPARSE_MMA_MASK
	.align		4
.L_2070:
        /*0018*/ 	.byte	0x03, 0x50
        /*001a*/ 	.short	0x0000


	//----- nvinfo : EIATTR_MAXREG_COUNT
	.align		4
        /*001c*/ 	.byte	0x03, 0x1b
        /*001e*/ 	.short	0x00ff


	//----- nvinfo : EIATTR_MERCURY_ISA_VERSION
	.align		4
        /*0020*/ 	.byte	0x03, 0x5f
        /*0022*/ 	.short	0x0101


	//----- nvinfo : EIATTR_COOP_GROUP_MASK_REGIDS
	.align		4
        /*0024*/ 	.byte	0x04, 0x29
        /*0026*/ 	.short	(.L_2072 - .L_2071)


	//   ....[0]....
.L_2071:
        /*0028*/ 	.word	0xffffffff


	//   ....[1]....
        /*002c*/ 	.word	0xffffffff


	//   ....[2]....
        /*0030*/ 	.word	0xffffffff


	//   ....[3]....
        /*0034*/ 	.word	0xffffffff


	//   ....[4]....
        /*0038*/ 	.word	0xffffffff


	//   ....[5]....
        /*003c*/ 	.word	0xffffffff


	//   ....[6]....
        /*0040*/ 	.word	0xffffffff


	//   ....[7]....
        /*0044*/ 	.word	0xffffffff


	//   ....[8]....
        /*0048*/ 	.word	0xffffffff


	//   ....[9]....
        /*004c*/ 	.word	0xffffffff


	//   ....[10]....
        /*0050*/ 	.word	0x050000dc


	//   ....[11]....
        /*0054*/ 	.word	0x050000dc


	//   ....[12]....
        /*0058*/ 	.word	0x050000dc


	//   ....[13]....
        /*005c*/ 	.word	0x050000dc


	//   ....[14]....
        /*0060*/ 	.word	0x050000dc


	//   ....[15]....
        /*0064*/ 	.word	0x050000dc


	//   ....[16]....
        /*0068*/ 	.word	0x050000dc


	//   ....[17]....
        /*006c*/ 	.word	0x050000dc


	//   ....[18]....
        /*0070*/ 	.word	0x050000dc


	//   ....[19]....
        /*0074*/ 	.word	0x050000dc


	//----- nvinfo : EIATTR_COOP_GROUP_INSTR_OFFSETS
	.align		4
.L_2072:
        /*0078*/ 	.byte	0x04, 0x28
        /*007a*/ 	.short	(.L_2074 - .L_2073)


	//   ....[0]....
.L_2073:
        /*007c*/ 	.word	0x00019ac0


	//   ....[1]....
        /*0080*/ 	.word	0x00019af0


	//   ....[2]....
        /*0084*/ 	.word	0x00019b10


	//   ....[3]....
        /*0088*/ 	.word	0x00019b30


	//   ....[4]....
        /*008c*/ 	.word	0x00019b50


	//   ....[5]....
        /*0090*/ 	.word	0x0001a380


	//   ....[6]....
        /*0094*/ 	.word	0x0001a3a0


	//   ....[7]....
        /*0098*/ 	.word	0x0001a3c0


	//   ....[8]....
        /*009c*/ 	.word	0x0001a3e0


	//   ....[9]....
        /*00a0*/ 	.word	0x0001a400


	//   ....[10]....
        /*00a4*/ 	.word	0x0001bbd0


	//   ....[11]....
        /*00a8*/ 	.word	0x0001bc80


	//   ....[12]....
        /*00ac*/ 	.word	0x0001bcf0


	//   ....[13]....
        /*00b0*/ 	.word	0x0001bd60


	//   ....[14]....
        /*00b4*/ 	.word	0x0001bdd0


	//   ....[15]....
        /*00b8*/ 	.word	0x0001c650


	//   ....[16]....
        /*00bc*/ 	.word	0x0001c6c0


	//   ....[17]....
        /*00c0*/ 	.word	0x0001c730


	//   ....[18]....
        /*00c4*/ 	.word	0x0001c7a0


	//   ....[19]....
        /*00c8*/ 	.word	0x0001c810


	//----- nvinfo : EIATTR_EXIT_INSTR_OFFSETS
	.align		4
.L_2074:
        /*00cc*/ 	.byte	0x04, 0x1c
        /*00ce*/ 	.short	(.L_2076 - .L_2075)


	//   ....[0]....
.L_2075:
        /*00d0*/ 	.word	0x00000260


	//   ....[1]....
        /*00d4*/ 	.word	0x0001bb60


	//----- nvinfo : EIATTR_MAX_THREADS
	.align		4
.L_2076:
        /*00d8*/ 	.byte	0x04, 0x05
        /*00da*/ 	.short	(.L_2078 - .L_2077)
.L_2077:
        /*00dc*/ 	.word	0x00000080
        /*00e0*/ 	.word	0x00000001
        /*00e4*/ 	.word	0x00000001


	//----- nvinfo : EIATTR_CRS_STACK_SIZE
	.align		4
.L_2078:
        /*00e8*/ 	.byte	0x04, 0x1e
        /*00ea*/ 	.short	(.L_2080 - .L_2079)
.L_2079:
        /*00ec*/ 	.word	0x00000000


	//----- nvinfo : EIATTR_CBANK_PARAM_SIZE
	.align		4
.L_2080:
        /*00f0*/ 	.byte	0x03, 0x19
        /*00f2*/ 	.short	0x00e8


	//----- nvinfo : EIATTR_PARAM_CBANK
	.align		4
        /*00f4*/ 	.byte	0x04, 0x0a
        /*00f6*/ 	.short	(.L_2082 - .L_2081)
	.align		4
.L_2081:
        /*00f8*/ 	.word	index@(.nv.constant0._ZN10layer_norm13ln_fwd_kernelINS_13Kernel_traitsI13__nv_bfloat16S2_fS2_fjLj2048ELj1ELj4ELj1ELj16ENS_18Kernel_traits_baseILj2048ES2_S2_fS2_fjLj128EEEEELb1ELb0ELb1ELb1EEEvNS_9FwdParamsE)
        /*00fc*/ 	.short	0x0210
        /*00fe*/ 	.short	0x00e8


	//----- nvinfo : EIATTR_SW_WAR
	.align		4
.L_2082:
        /*0100*/ 	.byte	0x04, 0x36
        /*0102*/ 	.short	(.L_2084 - .L_2083)
.L_2083:
        /*0104*/ 	.word	0x00000008
.L_2084:


//--------------------- .nv.info._ZN10layer_norm13ln_fwd_kernelINS_13Kernel_traitsI13__nv_bfloat16S2_fS2_fjLj2048ELj1ELj4ELj1ELj16ENS_18Kernel_traits_baseILj2048ES2_S2_fS2_fjLj128EEEEELb1ELb1ELb0ELb0EEEvNS_9FwdParamsE --------------------------
	.section	.nv.info._ZN10layer_norm13ln_fwd_kernelINS_13Kernel_traitsI13__nv_bfloat16S2_fS2_fjLj2048ELj1ELj4ELj1ELj16ENS_18Kernel_traits_baseILj2048ES2_S2_fS2_fjLj128EEEEELb1ELb1ELb0ELb0EEEvNS_9FwdParamsE,"",@"SHT_CUDA_INFO"
	.sectionflags	@""
	.align	4


	//----- nvinfo : EIATTR_CUDA_API_VERSION
	.align		4
        /*0000*/ 	.byte	0x04, 0x37
        /*0002*/ 	.short	(.L_2086 - .L_2085)
.L_2085:
        /*0004*/ 	.word	0x00000082


	//----- nvinfo : EIATTR_KPARAM_INFO
	.align		4
.L_2086:
        /*0008*/ 	.byte	0x04, 0x17
        /*000a*/ 	.short	(.L_2088 - .L_2087)
.L_2087:
        /*000c*/ 	.word	0x00000000
        /*0010*/ 	.short	0x0000
        /*0012*/ 	.short	0x0000
        /*0014*/ 	.byte	0x00, 0xf0, 0xa1, 0x03


	//----- nvinfo : EIATTR_SPARSE_MMA_MASK
	.align		4
.L_2088:
        /*0018*/ 	.byte	0x03, 0x50
        /*001a*/ 	.short	0x0000


	//----- nvinfo : EIATTR_MAXREG_COUNT
	.align		4
        /*001c*/ 	.byte	0x03, 0x1b
        /*001e*/ 	.short	0x00ff


	//----- nvinfo : EIATTR_ANNOTATIONS
	.align		4
        /*0020*/ 	.byte	0x04, 0x55
        /*0022*/ 	.short	(.L_2090 - .L_2089)


	//   ....[0]....
.L_2089:
        /* <DEDUP_REMOVED lines=36> */


	//----- nvinfo : EIATTR_MERCURY_ISA_VERSION
	.align		4
.L_2090:
        /*0254*/ 	.byte	0x03, 0x5f
        /*0256*/ 	.short	0x0101


	//----- nvinfo : EIATTR_COOP_GROUP_MASK_REGIDS
	.align		4
        /*0258*/ 	.byte	0x04, 0x29
        /*025a*/ 	.short	(.L_2092 - .L_2091)


	//   ....[0]....
.L_2091:
        /*025c*/ 	.word	0xffffffff


	//   ....[1]....
        /*0260*/ 	.word	0xffffffff


	//   ....[2]....
        /*0264*/ 	.word	0xffffffff


	//   ....[3]....
        /*0268*/ 	.word	0xffffffff


	//   ....[4]....
        /*026c*/ 	.word	0xffffffff


	//   ....[5]....
        /*0270*/ 	.word	0xffffffff


	//   ....[6]....
        /*0274*/ 	.word	0xffffffff


	//   ....[7]....
        /*0278*/ 	.word	0xffffffff


	//   ....[8]....
        /*027c*/ 	.word	0xffffffff


	//   ....[9]....
        /*0280*/ 	.word	0xffffffff


	//   ....[10]....
        /*0284*/ 	.word	0x05000074


	//   ....[11]....
        /*0288*/ 	.word	0x05000074


	//   ....[12]....
        /*028c*/ 	.word	0x05000074


	//   ....[13]....
        /*0290*/ 	.word	0x05000074


	//   ....[14]....
        /*0294*/ 	.word	0x05000074


	//   ....[15]....
        /*0298*/ 	.word	0x05000074


	//   ....[16]....
        /*029c*/ 	.word	0x05000074


	//   ....[17]....
        /*02a0*/ 	.word	0x05000074


	//   ....[18]....
        /*02a4*/ 	.word	0x05000074


	//   ....[19]....
        /*02a8*/ 	.word	0x05000074


	//----- nvinfo : EIATTR_COOP_GROUP_INSTR_OFFSETS
	.align		4
.L_2092:
        /*02ac*/ 	.byte	0x04, 0x28
        /*02ae*/ 	.short	(.L_2094 - .L_2093)


	//   ....[0]....
.L_2093:
        /*02b0*/ 	.word	0x00019e10


	//   ....[1]....
        /*02b4*/ 	.word	0x00019e80


	//   ....[2]....
        /*02b8*/ 	.word	0x00019ea0


	//   ....[3]....
        /*02bc*/ 	.word	0x00019ec0


	//   ....[4]....
        /*02c0*/ 	.word	0x00019ee0


	//   ....[5]....
        /*02c4*/ 	.word	0x0001a740


	//   ....[6]....
        /*02c8*/ 	.word	0x0001a760


	//   ....[7]....
        /*02cc*/ 	.word	0x0001a780


	//   ....[8]....
        /*02d0*/ 	.word	0x0001a7a0


	//   ....[9]....
        /*02d4*/ 	.word	0x0001a7c0


	//   ....[10]....
        /*02d8*/ 	.word	0x0001bba0


	//   ....[11]....
        /*02dc*/ 	.word	0x0001bc50


	//   ....[12]....
        /*02e0*/ 	.word	0x0001bce0


	//   ....[13]....
        /*02e4*/ 	.word	0x0001bd50


	//   ....[14]....
        /*02e8*/ 	.word	0x0001bdc0


	//   ....[15]....
        /*02ec*/ 	.word	0x0001c690


	//   ....[16]....
        /*02f0*/ 	.word	0x0001c700


	//   ....[17]....
        /*02f4*/ 	.word	0x0001c770


	//   ....[18]....
        /*02f8*/ 	.word	0x0001c7e0


	//   ....[19]....
        /*02fc*/ 	.word	0x0001c850


	//----- nvinfo : EIATTR_EXIT_INSTR_OFFSETS
	.align		4
.L_2094:
        /*0300*/ 	.byte	0x04, 0x1c
        /*0302*/ 	.short	(.L_2096 - .L_2095)


	//   ....[0]....
.L_2095:
        /*0304*/ 	.word	0x00001480


	//   ....[1]....
        /*0308*/ 	.word	0x0001bb30


	//----- nvinfo : EIATTR_MAX_THREADS
	.align		4
.L_2096:
        /*030c*/ 	.byte	0x04, 0x05
        /*030e*/ 	.short	(.L_2098 - .L_2097)
.L_2097:
        /*0310*/ 	.word	0x00000080
        /*0314*/ 	.word	0x00000001
        /*0318*/ 	.word	0x00000001


	//----- nvinfo : EIATTR_CRS_STACK_SIZE
	.align		4
.L_2098:
        /*031c*/ 	.byte	0x04, 0x1e
        /*031e*/ 	.short	(.L_2100 - .L_2099)
.L_2099:
        /*0320*/ 	.word	0x00000000


	//----- nvinfo : EIATTR_CBANK_PARAM_SIZE
	.align		4
.L_2100:
        /*0324*/ 	.byte	0x03, 0x19
        /*0326*/ 	.short	0x00e8


	//----- nvinfo : EIATTR_PARAM_CBANK
	.align		4
        /*0328*/ 	.byte	0x04, 0x0a
        /*032a*/ 	.short	(.L_2102 - .L_2101)
	.align		4
.L_2101:
        /*032c*/ 	.word	index@(.nv.constant0._ZN10layer_norm13ln_fwd_kernelINS_13Kernel_traitsI13__nv_bfloat16S2_fS2_fjLj2048ELj1ELj4ELj1ELj16ENS_18Kernel_traits_baseILj2048ES2_S2_fS2_fjLj128EEEEELb1ELb1ELb0ELb0EEEvNS_9FwdParamsE)
        /*0330*/ 	.short	0x0210
        /*0332*/ 	.short	0x00e8


	//----- nvinfo : EIATTR_SW_WAR
	.align		4
.L_2102:
        /*0334*/ 	.byte	0x04, 0x36
        /*0336*/ 	.short	(.L_2104 - .L_2103)
.L_2103:
        /*0338*/ 	.word	0x00000008
.L_2104:


//--------------------- .nv.info._ZN10layer_norm13ln_fwd_kernelINS_13Kernel_traitsI13__nv_bfloat16S2_fS2_fjLj2048ELj1ELj4ELj1ELj16ENS_18Kernel_traits_baseILj2048ES2_S2_fS2_fjLj128EEEEELb1ELb1ELb0ELb1EEEvNS_9FwdParamsE --------------------------
	.section	.nv.info._ZN10layer_norm13ln_fwd_kernelINS_13Kernel_traitsI13__nv_bfloat16S2_fS2_fjLj2048ELj1ELj4ELj1ELj16ENS_18Kernel_traits_baseILj2048ES2_S2_fS2_fjLj128EEEEELb1ELb1ELb0ELb1EEEvNS_9FwdParamsE,"",@"SHT_CUDA_INFO"
	.sectionflags	@""
	.align	4


	//----- nvinfo : EIATTR_CUDA_API_VERSION
	.align		4
        /*0000*/ 	.byte	0x04, 0x37
        /*0002*/ 	.short	(.L_2106 - .L_2105)
.L_2105:
        /*0004*/ 	.word	0x00000082


	//----- nvinfo : EIATTR_KPARAM_INFO
	.align		4
.L_2106:
        /*0008*/ 	.byte	0x04, 0x17
        /*000a*/ 	.short	(.L_2108 - .L_2107)
.L_2107:
        /*000c*/ 	.word	0x00000000
        /*0010*/ 	.short	0x0000
        /*0012*/ 	.short	0x0000
        /*0014*/ 	.byte	0x00, 0xf0, 0xa1, 0x03


	//----- nvinfo : EIATTR_SPARSE_MMA_MASK
	.align		4
.L_2108:
        /*0018*/ 	.byte	0x03, 0x50
        /*001a*/ 	.short	0x0000


	//----- nvinfo : EIATTR_MAXREG_COUNT
	.align		4
        /*001c*/ 	.byte	0x03, 0x1b
        /*001e*/ 	.short	0x00ff


	//----- nvinfo : EIATTR_MERCURY_ISA_VERSION
	.align		4
        /*0020*/ 	.byte	0x03, 0x5f
        /*0022*/ 	.short	0x0101


	//----- nvinfo : EIATTR_COOP_GROUP_MASK_REGIDS
	.align		4
        /*0024*/ 	.byte	0x04, 0x29
        /*0026*/ 	.short	(.L_2110 - .L_2109)


	//   ....[0]....
.L_2109:
        /*0028*/ 	.word	0xffffffff


	//   ....[1]....
        /*002c*/ 	.word	0xffffffff


	//   ....[2]....
        /*0030*/ 	.word	0xffffffff


	//   ....[3]....
        /*0034*/ 	.word	0xffffffff


	//   ....[4]....
        /*0038*/ 	.word	0xffffffff


	//   ....[5]....
        /*003c*/ 	.word	0xffffffff


	//   ....[6]....
        /*0040*/ 	.word	0xffffffff


	//   ....[7]....
        /*0044*/ 	.word	0xffffffff


	//   ....[8]....
        /*0048*/ 	.word	0xffffffff


	//   ....[9]....
        /*004c*/ 	.word	0xffffffff


	//   ....[10]....
        /*0050*/ 	.word	0x050000e9


	//   ....[11]....
        /*0054*/ 	.word	0x050000e9


	//   ....[12]....
        /*0058*/ 	.word	0x050000e9


	//   ....[13]....
        /*005c*/ 	.word	0x050000e9


	//   ....[14]....
        /*0060*/ 	.word	0x050000e9


	//   ....[15]....
        /*0064*/ 	.word	0x050000e9


	//   ....[16]....
        /*0068*/ 	.word	0x050000e9


	//   ....[17]....
        /*006c*/ 	.word	0x050000e9


	//   ....[18]....
        /*0070*/ 	.word	0x050000e9


	//   ....[19]....
        /*0074*/ 	.word	0x050000e9


	//----- nvinfo : EIATTR_COOP_GROUP_INSTR_OFFSETS
	.align		4
.L_2110:
        /*0078*/ 	.byte	0x04, 0x28
        /*007a*/ 	.short	(.L_2112 - .L_2111)


	//   ....[0]....
.L_2111:
        /*007c*/ 	.word	0x00018400


	//   ....[1]....
        /*0080*/ 	.word	0x00018430


	//   ....[2]....
        /*0084*/ 	.word	0x00018450


	//   ....[3]....
        /*0088*/ 	.word	0x00018470


	//   ....[4]....
        /*008c*/ 	.word	0x00018490


	//   ....[5]....
        /*0090*/ 	.word	0x00018cc0


	//   ....[6]....
        /*0094*/ 	.word	0x00018ce0


	//   ....[7]....
        /*0098*/ 	.word	0x00018d00


	//   ....[8]....
        /*009c*/ 	.word	0x00018d20


	//   ....[9]....
        /*00a0*/ 	.word	0x00018d40


	//   ....[10]....
        /*00a4*/ 	.word	0x0001a420


	//   ....[11]....
        /*00a8*/ 	.word	0x0001a4d0


	//   ....[12]....
        /*00ac*/ 	.word	0x0001a540


	//   ....[13]....
        /*00b0*/ 	.word	0x0001a5b0


	//   ....[14]....
        /*00b4*/ 	.word	0x0001a620


	//   ....[15]....
        /*00b8*/ 	.word	0x0001aea0


	//   ....[16]....
        /*00bc*/ 	.word	0x0001af10


	//   ....[17]....
        /*00c0*/ 	.word	0x0001af80


	//   ....[18]....
        /*00c4*/ 	.word	0x0001aff0


	//   ....[19]....
        /*00c8*/ 	.word	0x0001b060


	//----- nvinfo : EIATTR_EXIT_INSTR_OFFSETS
	.align		4
.L_2112:
        /*00cc*/ 	.byte	0x04, 0x1c
        /*00ce*/ 	.short	(.L_2114 - .L_2113)


	//   ....[0]....
.L_2113:
        /*00d0*/ 	.word	0x00000610


	//   ....[1]....
        /*00d4*/ 	.word	0x0001a3b0


	//----- nvinfo : EIATTR_MAX_THREADS
	.align		4
.L_2114:
        /*00d8*/ 	.byte	0x04, 0x05
        /*00da*/ 	.short	(.L_2116 - .L_2115)
.L_2115:
        /*00dc*/ 	.word	0x00000080
        /*00e0*/ 	.word	0x00000001
        /*00e4*/ 	.word	0x00000001


	//----- nvinfo : EIATTR_CRS_STACK_SIZE
	.align		4
.L_2116:
        /*00e8*/ 	.byte	0x04, 0x1e
        /*00ea*/ 	.short	(.L_2118 - .L_2117)
.L_2117:
        /*00ec*/ 	.word	0x00000000


	//----- nvinfo : EIATTR_CBANK_PARAM_SIZE
	.align		4
.L_2118:
        /*00f0*/ 	.byte	0x03, 0x19
        /*00f2*/ 	.short	0x00e8


	//----- nvinfo : EIATTR_PARAM_CBANK
	.align		4
        /*00f4*/ 	.byte	0x04, 0x0a
        /*00f6*/ 	.short	(.L_2120 - .L_2119)
	.align		4
.L_2119:
        /*00f8*/ 	.word	index@(.nv.constant0._ZN10layer_norm13ln_fwd_kernelINS_13Kernel_traitsI13__nv_bfloat16S2_fS2_fjLj2048ELj1ELj4ELj1ELj16ENS_18Kernel_traits_baseILj2048ES2_S2_fS2_fjLj128EEEEELb1ELb1ELb0ELb1EEEvNS_9FwdParamsE)
        /*00fc*/ 	.short	0x0210
        /*00fe*/ 	.short	0x00e8


	//----- nvinfo : EIATTR_SW_WAR
	.align		4
.L_2120:
        /*0100*/ 	.byte	0x04, 0x36
        /*0102*/ 	.short	(.L_2122 - .L_2121)
.L_2121:
        /*0104*/ 	.word	0x00000008
.L_2122:


//--------------------- .nv.info._ZN10layer_norm13ln_fwd_kernelINS_13Kernel_traitsI13__nv_bfloat16S2_fS2_fjLj2048ELj1ELj4ELj1ELj16ENS_18Kernel_traits_baseILj2048ES2_S2_fS2_fjLj128EEEEELb1ELb1ELb1ELb0EEEvNS_9FwdParamsE --------------------------
	.section	.nv.info._ZN10layer_norm13ln_fwd_kernelINS_13Kernel_traitsI13__nv_bfloat16S2_fS2_fjLj2048ELj1ELj4ELj1ELj16ENS_18Kernel_traits_baseILj2048ES2_S2_fS2_fjLj128EEEEELb1ELb1ELb1ELb0EEEvNS_9FwdParamsE,"",@"SHT_CUDA_INFO"
	.sectionflags	@""
	.align	4


	//----- nvinfo : EIATTR_CUDA_API_VERSION
	.align		4
        /*0000*/ 	.byte	0x04, 0x37
        /*0002*/ 	.short	(.L_2124 - .L_2123)
.L_2123:
        /*0004*/ 	.word	0x00000082


	//----- nvinfo : EIATTR_KPARAM_INFO
	.align		4
.L_2124:
        /*0008*/ 	.byte	0x04, 0x17
        /*000a*/ 	.short	(.L_2126 - .L_2125)
.L_2125:
        /*000c*/ 	.word	0x00000000
        /*0010*/ 	.short	0x0000
        /*0012*/ 	.short	0x0000
        /*0014*/ 	.byte	0x00, 0xf0, 0xa1, 0x03


	//----- nvinfo : EIATTR_SPARSE_MMA_MASK
	.align		4
.L_2126:
        /*0018*/ 	.byte	0x03, 0x50
        /*001a*/ 	.short	0x0000


	//----- nvinfo : EIATTR_MAXREG_COUNT
	.align		4
        /*001c*/ 	.byte	0x03, 0x1b
        /*001e*/ 	.short	0x00ff


	//----- nvinfo : EIATTR_ANNOTATIONS
	.align		4
        /*0020*/ 	.byte	0x04, 0x55
        /*0022*/ 	.short	(.L_2128 - .L_2127)


	//   ....[0]....
.L_2127:
        /* <DEDUP_REMOVED lines=50> */


	//----- nvinfo : EIATTR_MERCURY_ISA_VERSION
	.align		4
.L_2128:
        /*0334*/ 	.byte	0x03, 0x5f
        /*0336*/ 	.short	0x0101


	//----- nvinfo : EIATTR_COOP_GROUP_MASK_REGIDS
	.align		4
        /*0338*/ 	.byte	0x04, 0x29
        /*033a*/ 	.short	(.L_2130 - .L_2129)


	//   ....[0]....
.L_2129:
        /*033c*/ 	.word	0xffffffff


	//   ....[1]....
        /*0340*/ 	.word	0xffffffff


	//   ....[2]....
        /*0344*/ 	.word	0xffffffff


	//   ....[3]....
        /*0348*/ 	.word	0xffffffff


	//   ....[4]....
        /*034c*/ 	.word	0xffffffff


	//   ....[5]....
        /*0350*/ 	.word	0xffffffff


	//   ....[6]....
        /*0354*/ 	.word	0xffffffff


	//   ....[7]....
        /*0358*/ 	.word	0xffffffff


	//   ....[8]....
        /*035c*/ 	.word	0xffffffff


	//   ....[9]....
        /*0360*/ 	.word	0xffffffff


	//   ....[10]....
        /*0364*/ 	.word	0x05000078


	//   ....[11]....
        /*0368*/ 	.word	0x05000078


	//   ....[12]....
        /*036c*/ 	.word	0x05000078


	//   ....[13]....
        /*0370*/ 	.word	0x05000078


	//   ....[14]....
        /*0374*/ 	.word	0x05000078


	//   ....[15]....
        /*0378*/ 	.word	0x05000078


	//   ....[16]....
        /*037c*/ 	.word	0x05000078


	//   ....[17]....
        /*0380*/ 	.word	0x05000078


	//   ....[18]....
        /*0384*/ 	.word	0x05000078


	//   ....[19]....
        /*0388*/ 	.word	0x05000078


	//----- nvinfo : EIATTR_COOP_GROUP_INSTR_OFFSETS
	.align		4
.L_2130:
        /*038c*/ 	.byte	0x04, 0x28
        /*038e*/ 	.short	(.L_2132 - .L_2131)


	//   ....[0]....
.L_2131:
        /*0390*/ 	.word	0x0001bec0


	//   ....[1]....
        /*0394*/ 	.word	0x0001bf30


	//   ....[2]....
        /*0398*/ 	.word	0x0001bf50


	//   ....[3]....
        /*039c*/ 	.word	0x0001bf70


	//   ....[4]....
        /*03a0*/ 	.word	0x0001bf90


	//   ....[5]....
        /*03a4*/ 	.word	0x0001c7e0


	//   ....[6]....
        /*03a8*/ 	.word	0x0001c800


	//   ....[7]....
        /*03ac*/ 	.word	0x0001c820


	//   ....[8]....
        /*03b0*/ 	.word	0x0001c840


	//   ....[9]....
        /*03b4*/ 	.word	0x0001c860


	//   ....[10]....
        /*03b8*/ 	.word	0x0001ddc0


	//   ....[11]....
        /*03bc*/ 	.word	0x0001de70


	//   ....[12]....
        /*03c0*/ 	.word	0x0001df00


	//   ....[13]....
        /*03c4*/ 	.word	0x0001df70


	//   ....[14]....
        /*03c8*/ 	.word	0x0001dfe0


	//   ....[15]....
        /*03cc*/ 	.word	0x0001e8a0


	//   ....[16]....
        /*03d0*/ 	.word	0x0001e910


	//   ....[17]....
        /*03d4*/ 	.word	0x0001e980


	//   ....[18]....
        /*03d8*/ 	.word	0x0001e9f0


	//   ....[19]....
        /*03dc*/ 	.word	0x0001ea60


	//----- nvinfo : EIATTR_EXIT_INSTR_OFFSETS
	.align		4
.L_2132:
        /*03e0*/ 	.byte	0x04, 0x1c
        /*03e2*/ 	.short	(.L_2134 - .L_2133)


	//   ....[0]....
.L_2133:
        /*03e4*/ 	.word	0x00001470


	//   ....[1]....
        /*03e8*/ 	.word	0x0001dd50


	//----- nvinfo : EIATTR_MAX_THREADS
	.align		4
.L_2134:
        /*03ec*/ 	.byte	0x04, 0x05
        /*03ee*/ 	.short	(.L_2136 - .L_2135)
.L_2135:
        /*03f0*/ 	.word	0x00000080
        /*03f4*/ 	.word	0x00000001
        /*03f8*/ 	.word	0x00000001


	//----- nvinfo : EIATTR_CRS_STACK_SIZE
	.align		4
.L_2136:
        /*03fc*/ 	.byte	0x04, 0x1e
        /*03fe*/ 	.short	(.L_2138 - .L_2137)
.L_2137:
        /*0400*/ 	.word	0x00000000


	//----- nvinfo : EIATTR_CBANK_PARAM_SIZE
	.align		4
.L_2138:
        /*0404*/ 	.byte	0x03, 0x19
        /*0406*/ 	.short	0x00e8


	//----- nvinfo : EIATTR_PARAM_CBANK
	.align		4
        /*0408*/ 	.byte	0x04, 0x0a
        /*040a*/ 	.short	(.L_2140 - .L_2139)
	.align		4
.L_2139:
        /*040c*/ 	.word	index@(.nv.constant0._ZN10layer_norm13ln_fwd_kernelINS_13Kernel_traitsI13__nv_bfloat16S2_fS2_fjLj2048ELj1ELj4ELj1ELj16ENS_18Kernel_traits_baseILj2048ES2_S2_fS2_fjLj128EEEEELb1ELb1ELb1ELb0EEEvNS_9FwdParamsE)
        /*0410*/ 	.short	0x0210
        /*0412*/ 	.short	0x00e8


	//----- nvinfo : EIATTR_SW_WAR
	.align		4
.L_2140:
        /*0414*/ 	.byte	0x04, 0x36
        /*0416*/ 	.short	(.L_2142 - .L_2141)
.L_2141:
        /*0418*/ 	.word	0x00000008
.L_2142:


//--------------------- .nv.info._ZN10layer_norm13ln_fwd_kernelINS_13Kernel_traitsI13__nv_bfloat16S2_fS2_fjLj2048ELj1ELj4ELj1ELj16ENS_18Kernel_traits_baseILj2048ES2_S2_fS2_fjLj128EEEEELb1ELb1ELb1ELb1EEEvNS_9FwdParamsE --------------------------
	.section	.nv.info._ZN10layer_norm13ln_fwd_kernelINS_13Kernel_traitsI13__nv_bfloat16S2_fS2_fjLj2048ELj1ELj4ELj1ELj16ENS_18Kernel_traits_baseILj2048ES2_S2_fS2_fjLj128EEEEELb1ELb1ELb1ELb1EEEvNS_9FwdParamsE,"",@"SHT_CUDA_INFO"
	.sectionflags	@""
	.align	4


	//----- nvinfo : EIATTR_CUDA_API_VERSION
	.align		4
        /*0000*/ 	.byte	0x04, 0x37
        /*0002*/ 	.short	(.L_2144 - .L_2143)
.L_2143:
        /*0004*/ 	.word	0x00000082


	//----- nvinfo : EIATTR_KPARAM_INFO
	.align		4
.L_2144:
        /*0008*/ 	.byte	0x04, 0x17
        /*000a*/ 	.short	(.L_2146 - .L_2145)
.L_2145:
        /*000c*/ 	.word	0x00000000
        /*0010*/ 	.short	0x0000
        /*0012*/ 	.short	0x0000
        /*0014*/ 	.byte	0x00, 0xf0, 0xa1, 0x03


	//----- nvinfo : EIATTR_SPARSE_MMA_MASK
	.align		4
.L_2146:
        /*0018*/ 	.byte	0x03, 0x50
        /*001a*/ 	.short	0x0000


	//----- nvinfo : EIATTR_MAXREG_COUNT
	.align		4
        /*001c*/ 	.byte	0x03, 0x1b
        /*001e*/ 	.short	0x00ff


	//----- nvinfo : EIATTR_MERCURY_ISA_VERSION
	.align		4
        /*0020*/ 	.byte	0x03, 0x5f
        /*0022*/ 	.short	0x0101


	//----- nvinfo : EIATTR_COOP_GROUP_MASK_REGIDS
	.align		4
        /*0024*/ 	.byte	0x04, 0x29
        /*0026*/ 	.short	(.L_2148 - .L_2147)


	//   ....[0]....
.L_2147:
        /*0028*/ 	.word	0xffffffff


	//   ....[1]....
        /*002c*/ 	.word	0xffffffff


	//   ....[2]....
        /*0030*/ 	.word	0xffffffff


	//   ....[3]....
        /*0034*/ 	.word	0xffffffff


	//   ....[4]....
        /*0038*/ 	.word	0xffffffff


	//   ....[5]....
        /*003c*/ 	.word	0xffffffff


	//   ....[6]....
        /*0040*/ 	.word	0xffffffff


	//   ....[7]....
        /*0044*/ 	.word	0xffffffff


	//   ....[8]....
        /*0048*/ 	.word	0xffffffff


	//   ....[9]....
        /*004c*/ 	.word	0xffffffff


	//   ....[10]....
        /*0050*/ 	.word	0x050000eb


	//   ....[11]....
        /*0054*/ 	.word	0x050000eb


	//   ....[12]....
        /*0058*/ 	.word	0x050000eb


	//   ....[13]....
        /*005c*/ 	.word	0x050000eb


	//   ....[14]....
        /*0060*/ 	.word	0x050000eb


	//   ....[15]....
        /*0064*/ 	.word	0x050000eb


	//   ....[16]....
        /*0068*/ 	.word	0x050000eb


	//   ....[17]....
        /*006c*/ 	.word	0x050000eb


	//   ....[18]....
        /*0070*/ 	.word	0x050000eb


	//   ....[19]....
        /*0074*/ 	.word	0x050000eb


	//----- nvinfo : EIATTR_COOP_GROUP_INSTR_OFFSETS
	.align		4
.L_2148:
        /*0078*/ 	.byte	0x04, 0x28
        /*007a*/ 	.short	(.L_2150 - .L_2149)


	//   ....[0]....
.L_2149:
        /*007c*/ 	.word	0x0001a6f0


	//   ....[1]....
        /*0080*/ 	.word	0x0001a720


	//   ....[2]....
        /*0084*/ 	.word	0x0001a740


	//   ....[3]....
        /*0088*/ 	.word	0x0001a760


	//   ....[4]....
        /*008c*/ 	.word	0x0001a780


	//   ....[5]....
        /*0090*/ 	.word	0x0001afb0


	//   ....[6]....
        /*0094*/ 	.word	0x0001afd0


	//   ....[7]....
        /*0098*/ 	.word	0x0001aff0


	//   ....[8]....
        /*009c*/ 	.word	0x0001b010


	//   ....[9]....
        /*00a0*/ 	.word	0x0001b030


	//   ....[10]....
        /*00a4*/ 	.word	0x0001c810


	//   ....[11]....
        /*00a8*/ 	.word	0x0001c8c0


	//   ....[12]....
        /*00ac*/ 	.word	0x0001c930


	//   ....[13]....
        /*00b0*/ 	.word	0x0001c9a0


	//   ....[14]....
        /*00b4*/ 	.word	0x0001ca10


	//   ....[15]....
        /*00b8*/ 	.word	0x0001d290


	//   ....[16]....
        /*00bc*/ 	.word	0x0001d300


	//   ....[17]....
        /*00c0*/ 	.word	0x0001d370


	//   ....[18]....
        /*00c4*/ 	.word	0x0001d3e0


	//   ....[19]....
        /*00c8*/ 	.word	0x0001d450


	//----- nvinfo : EIATTR_EXIT_INSTR_OFFSETS
	.align		4
.L_2150:
        /*00cc*/ 	.byte	0x04, 0x1c
        /*00ce*/ 	.short	(.L_2152 - .L_2151)


	//   ....[0]....
.L_2151:
        /*00d0*/ 	.word	0x00000630


	//   ....[1]....
        /*00d4*/ 	.word	0x0001c7a0


	//----- nvinfo : EIATTR_MAX_THREADS
	.align		4
.L_2152:
        /*00d8*/ 	.byte	0x04, 0x05
        /*00da*/ 	.short	(.L_2154 - .L_2153)
.L_2153:
        /*00dc*/ 	.word	0x00000080
        /*00e0*/ 	.word	0x00000001
        /*00e4*/ 	.word	0x00000001


	//----- nvinfo : EIATTR_CRS_STACK_SIZE
	.align		4
.L_2154:
        /*00e8*/ 	.byte	0x04, 0x1e
        /*00ea*/ 	.short	(.L_2156 - .L_2155)
.L_2155:
        /*00ec*/ 	.word	0x00000000


	//----- nvinfo : EIATTR_CBANK_PARAM_SIZE
	.align		4
.L_2156:
        /*00f0*/ 	.byte	0x03, 0x19
        /*00f2*/ 	.short	0x00e8


	//----- nvinfo : EIATTR_PARAM_CBANK
	.align		4
        /*00f4*/ 	.byte	0x04, 0x0a
        /*00f6*/ 	.short	(.L_2158 - .L_2157)
	.align		4
.L_2157:
        /*00f8*/ 	.word	index@(.nv.constant0._ZN10layer_norm13ln_fwd_kernelINS_13Kernel_traitsI13__nv_bfloat16S2_fS2_fjLj2048ELj1ELj4ELj1ELj16ENS_18Kernel_traits_baseILj2048ES2_S2_fS2_fjLj128EEEEELb1ELb1ELb1ELb1EEEvNS_9FwdParamsE)
        /*00fc*/ 	.short	0x0210
        /*00fe*/ 	.short	0x00e8


	//----- nvinfo : EIATTR_SW_WAR
	.align		4
.L_2158:
        /*0100*/ 	.byte	0x04, 0x36
        /*0102*/ 	.short	(.L_2160 - .L_2159)
.L_2159:
        /*0104*/ 	.word	0x00000008
.L_2160:


//--------------------- .nv.info._ZN10layer_norm13ln_fwd_kernelINS_13Kernel_traitsIf13__nv_bfloat16fS2_fjLj2048ELj1ELj4ELj1ELj16ENS_18Kernel_traits_baseILj2048EfS2_fS2_fjLj128EEEEELb0ELb0ELb0ELb0EEEvNS_9FwdParamsE --------------------------
	.section	.nv.info._ZN10layer_norm13ln_fwd_kernelINS_13Kernel_traitsIf13__nv_bfloat16fS2_fjLj2048ELj1ELj4ELj1ELj16ENS_18Kernel_traits_baseILj2048EfS2_fS2_fjLj128EEEEELb0ELb0ELb0ELb0EEEvNS_9FwdParamsE,"",@"SHT_CUDA_INFO"
	.sectionflags	@""
	.align	4


	//----- nvinfo : EIATTR_CUDA_API_VERSION
	.align		4
        /*0000*/ 	.byte	0x04, 0x37
        /*0002*/ 	.short	(.L_2162 - .L_2161)
.L_2161:
        /*0004*/ 	.word	0x00000082


	//----- nvinfo : EIATTR_KPARAM_INFO
	.align		4
.L_2162:
        /*0008*/ 	.byte	0x04, 0x17
        /*000a*/ 	.short	(.L_2164 - .L_2163)
.L_2163:
        /*000c*/ 	.word	0x00000000
        /*0010*/ 	.short	0x0000
        /*0012*/ 	.short	0x0000
        /*0014*/ 	.byte	0x00, 0xf0, 0xa1, 0x03


	//----- nvinfo : EIATTR_SPARSE_MMA_MASK
	.align		4
.L_2164:
        /*0018*/ 	.byte	0x03, 0x50
        /*001a*/ 	.short	0x0000


	//----- nvinfo : EIATTR_MAXREG_COUNT
	.align		4
        /*001c*/ 	.byte	0x03, 0x1b
        /*001e*/ 	.short	0x00ff


	//----- nvinfo : EIATTR_MERCURY_ISA_VERSION
	.align		4
        /*0020*/ 	.byte	0x03, 0x5f
        /*0022*/ 	.short	0x0101


	//----- nvinfo : EIATTR_COOP_GROUP_MASK_REGIDS
	.align		4
        /*0024*/ 	.byte	0x04, 0x29
        /*0026*/ 	.short	(.L_2166 - .L_2165)


	//   ....[0]....
.L_2165:
        /*0028*/ 	.word	0xffffffff


	//   ....[1]....
        /*002c*/ 	.word	0xffffffff


	//   ....[2]....
        /*0030*/ 	.word	0xffffffff


	//   ....[3]....
        /*0034*/ 	.word	0xffffffff


	//   ....[4]....
        /*0038*/ 	.word	0xffffffff


	//   ....[5]....
        /*003c*/ 	.word	0xffffffff


	//   ....[6]....
        /*0040*/ 	.word	0xffffffff


	//   ....[7]....
        /*0044*/ 	.word	0xffffffff


	//   ....[8]....
        /*0048*/ 	.word	0xffffffff


	//   ....[9]....
        /*004c*/ 	.word	0xffffffff


	//   ....[10]....
        /*0050*/ 	.word	0x050000d6


	//   ....[11]....
        /*0054*/ 	.word	0x050000d6


	//   ....[12]....
        /*0058*/ 	.word	0x050000d6


	//   ....[13]....
        /*005c*/ 	.word	0x050000d6


	//   ....[14]....
        /*0060*/ 	.word	0x050000d6


	//   ....[15]....
        /*0064*/ 	.word	0x050000d6


	//   ....[16]....
        /*0068*/ 	.word	0x050000d6


	//   ....[17]....
        /*006c*/ 	.word	0x050000d6


	//   ....[18]....
        /*0070*/ 	.word	0x050000d6


	//   ....[19]....
        /*0074*/ 	.word	0x050000d6


	//----- nvinfo : EIATTR_COOP_GROUP_INSTR_OFFSETS
	.align		4
.L_2166:
        /*0078*/ 	.byte	0x04, 0x28
        /*007a*/ 	.short	(.L_2168 - .L_2167)


	//   ....[0]....
.L_2167:
        /*007c*/ 	.word	0x00002a50


	//   ....[1]....
        /*0080*/ 	.word	0x00002a80


	//   ....[2]....
        /*0084*/ 	.word	0x00002aa0


	//   ....[3]....
        /*0088*/ 	.word	0x00002ad0


	//   ....[4]....
        /*008c*/ 	.word	0x00002af0


	//   ....[5]....
        /*0090*/ 	.word	0x00003360


	//   ....[6]....
        /*0094*/ 	.word	0x00003380


	//   ....[7]....
        /*0098*/ 	.word	0x000033a0


	//   ....[8]....
        /*009c*/ 	.word	0x000033c0


	//   ....[9]....
        /*00a0*/ 	.word	0x000033e0


	//   ....[10]....
        /*00a4*/ 	.word	0x00004760


	//   ....[11]....
        /*00a8*/ 	.word	0x00004800


	//   ....[12]....
        /*00ac*/ 	.word	0x00004870


	//   ....[13]....
        /*00b0*/ 	.word	0x000048f0


	//   ....[14]....
        /*00b4*/ 	.word	0x00004960


	//   ....[15]....
        /*00b8*/ 	.word	0x00005220


	//   ....[16]....
        /*00bc*/ 	.word	0x00005290


	//   ....[17]....
        /*00c0*/ 	.word	0x00005300


	//   ....[18]....
        /*00c4*/ 	.word	0x00005370


	//   ....[19]....
        /*00c8*/ 	.word	0x000053e0


	//----- nvinfo : EIATTR_EXIT_INSTR_OFFSETS
	.align		4
.L_2168:
        /*00cc*/ 	.byte	0x04, 0x1c
        /*00ce*/ 	.short	(.L_2170 - .L_2169)


	//   ....[0]....
.L_2169:
        /*00d0*/ 	.word	0x00000bb0


	//   ....[1]....
        /*00d4*/ 	.word	0x000046f0


	//----- nvinfo : EIATTR_MAX_THREADS
	.align		4
.L_2170:
        /*00d8*/ 	.byte	0x04, 0x05
        /*00da*/ 	.short	(.L_2172 - .L_2171)
.L_2171:
        /*00dc*/ 	.word	0x00000080
        /*00e0*/ 	.word	0x00000001
        /*00e4*/ 	.word	0x00000001


	//----- nvinfo : EIATTR_CRS_STACK_SIZE
	.align		4
.L_2172:
        /*00e8*/ 	.byte	0x04, 0x1e
        /*00ea*/ 	.short	(.L_2174 - .L_2173)
.L_2173:
        /*00ec*/ 	.word	0x00000000


	//----- nvinfo : EIATTR_CBANK_PARAM_SIZE
	.align		4
.L_2174:
        /*00f0*/ 	.byte	0x03, 0x19
        /*00f2*/ 	.short	0x00e8


	//----- nvinfo : EIATTR_PARAM_CBANK
	.align		4
        /*00f4*/ 	.byte	0x04, 0x0a
        /*00f6*/ 	.short	(.L_2176 - .L_2175)
	.align		4
.L_2175:
        /*00f8*/ 	.word	index@(.nv.constant0._ZN10layer_norm13ln_fwd_kernelINS_13Kernel_traitsIf13__nv_bfloat16fS2_fjLj2048ELj1ELj4ELj1ELj16ENS_18Kernel_traits_baseILj2048EfS2_fS2_fjLj128EEEEELb0ELb0ELb0ELb0EEEvNS_9FwdParamsE)
        /*00fc*/ 	.short	0x0210
        /*00fe*/ 	.short	0x00e8


	//----- nvinfo : EIATTR_SW_WAR
	.align		4
.L_2176:
        /*0100*/ 	.byte	0x04, 0x36
        /*0102*/ 	.short	(.L_2178 - .L_2177)
.L_2177:
        /*0104*/ 	.word	0x00000008
.L_2178:


//--------------------- .nv.info._ZN10layer_norm13ln_fwd_kernelINS_13Kernel_traitsIf13__nv_bfloat16fS2_fjLj2048ELj1ELj4ELj1ELj16ENS_18Kernel_traits_baseILj2048EfS2_fS2_fjLj128EEEEELb0ELb0ELb0ELb1EEEvNS_9FwdParamsE --------------------------
	.section	.nv.info._ZN10layer_norm13ln_fwd_kernelINS_13Kernel_traitsIf13__nv_bfloat16fS2_fjLj2048ELj1ELj4ELj1ELj16ENS_18Kernel_traits_baseILj2048EfS2_fS2_fjLj128EEEEELb0ELb0ELb0ELb1EEEvNS_9FwdParamsE,"",@"SHT_CUDA_INFO"
	.sectionflags	@""
	.align	4


	//----- nvinfo : EIATTR_CUDA_API_VERSION
	.align		4
        /*0000*/ 	.byte	0x04, 0x37
        /*0002*/ 	.short	(.L_2180 - .L_2179)
.L_2179:
        /*0004*/ 	.word	0x00000082


	//----- nvinfo : EIATTR_KPARAM_INFO
	.align		4
.L_2180:
        /*0008*/ 	.byte	0x04, 0x17
        /*000a*/ 	.short	(.L_2182 - .L_2181)
.L_2181:
        /*000c*/ 	.word	0x00000000
        /*0010*/ 	.short	0x0000
        /*0012*/ 	.short	0x0000
        /*0014*/ 	.byte	0x00, 0xf0, 0xa1, 0x03


	//----- nvinfo : EIATTR_SPARSE_MMA_MASK
	.align		4
.L_2182:
        /*0018*/ 	.byte	0x03, 0x50
        /*001a*/ 	.short	0x0000


	//----- nvinfo : EIATTR_MAXREG_COUNT
	.align		4
        /*001c*/ 	.byte	0x03, 0x1b
        /*001e*/ 	.short	0x00ff


	//----- nvinfo : EIATTR_MERCURY_ISA_VERSION
	.align		4
        /*0020*/ 	.byte	0x03, 0x5f
        /*0022*/ 	.short	0x0101


	//----- nvinfo : EIATTR_COOP_GROUP_MASK_REGIDS
	.align		4
        /*0024*/ 	.byte	0x04, 0x29
        /*0026*/ 	.short	(.L_2184 - .L_2183)


	//   ....[0]....
.L_2183:
        /*0028*/ 	.word	0xffffffff


	//   ....[1]....
        /*002c*/ 	.word	0xffffffff


	//   ....[2]....
        /*0030*/ 	.word	0xffffffff


	//   ....[3]....
        /*0034*/ 	.word	0xffffffff


	//   ....[4]....
        /*0038*/ 	.word	0xffffffff


	//   ....[5]....
        /*003c*/ 	.word	0xffffffff


	//   ....[6]....
        /*0040*/ 	.word	0xffffffff


	//   ....[7]....
        /*0044*/ 	.word	0xffffffff


	//   ....[8]....
        /*0048*/ 	.word	0xffffffff


	//   ....[9]....
        /*004c*/ 	.word	0xffffffff


	//   ....[10]....
        /*0050*/ 	.word	0x050000da


	//   ....[11]....
        /*0054*/ 	.word	0x050000da


	//   ....[12]....
        /*0058*/ 	.word	0x050000da


	//   ....[13]....
        /*005c*/ 	.word	0x050000da


	//   ....[14]....
        /*0060*/ 	.word	0x050000da


	//   ....[15]....
        /*0064*/ 	.word	0x050000da


	//   ....[16]....
        /*0068*/ 	.word	0x050000da


	//   ....[17]....
        /*006c*/ 	.word	0x050000da


	//   ....[18]....
        /*0070*/ 	.word	0x050000da


	//   ....[19]....
        /*0074*/ 	.word	0x050000da


	//----- nvinfo : EIATTR_COOP_GROUP_INSTR_OFFSETS
	.align		4
.L_2184:
        /*0078*/ 	.byte	0x04, 0x28
        /*007a*/ 	.short	(.L_2186 - .L_2185)


	//   ....[0]....
.L_2185:
        /*007c*/ 	.word	0x000021f0


	//   ....[1]....
        /*0080*/ 	.word	0x00002210


	//   ....[2]....
        /*0084*/ 	.word	0x00002230


	//   ....[3]....
        /*0088*/ 	.word	0x00002250


	//   ....[4]....
        /*008c*/ 	.word	0x00002280


	//   ....[5]....
        /*0090*/ 	.word	0x00002ab0


	//   ....[6]....
        /*0094*/ 	.word	0x00002ad0


	//   ....[7]....
        /*0098*/ 	.word	0x00002af0


	//   ....[8]....
        /*009c*/ 	.word	0x00002b10


	//   ....[9]....
        /*00a0*/ 	.word	0x00002b30


	//   ....[10]....
        /*00a4*/ 	.word	0x00003bd0


	//   ....[11]....
        /*00a8*/ 	.word	0x00003c70


	//   ....[12]....
        /*00ac*/ 	.word	0x00003ce0


	//   ....[13]....
        /*00b0*/ 	.word	0x00003d50


	//   ....[14]....
        /*00b4*/ 	.word	0x00003dd0


	//   ....[15]....
        /*00b8*/ 	.word	0x00004650


	//   ....[16]....
        /*00bc*/ 	.word	0x000046c0


	//   ....[17]....
        /*00c0*/ 	.word	0x00004730


	//   ....[18]....
        /*00c4*/ 	.word	0x000047a0


	//   ....[19]....
        /*00c8*/ 	.word	0x00004810


	//----- nvinfo : EIATTR_EXIT_INSTR_OFFSETS
	.align		4
.L_2186:
        /*00cc*/ 	.byte	0x04, 0x1c
        /*00ce*/ 	.short	(.L_2188 - .L_2187)


	//   ....[0]....
.L_2187:
        /*00d0*/ 	.word	0x00000420


	//   ....[1]....
        /*00d4*/ 	.word	0x00003b60


	//----- nvinfo : EIATTR_MAX_THREADS
	.align		4
.L_2188:
        /*00d8*/ 	.byte	0x04, 0x05
        /*00da*/ 	.short	(.L_2190 - .L_2189)
.L_2189:
        /*00dc*/ 	.word	0x00000080
        /*00e0*/ 	.word	0x00000001
        /*00e4*/ 	.word	0x00000001


	//----- nvinfo : EIATTR_CRS_STACK_SIZE
	.align		4
.L_2190:
        /*00e8*/ 	.byte	0x04, 0x1e
        /*00ea*/ 	.short	(.L_2192 - .L_2191)
.L_2191:
        /*00ec*/ 	.word	0x00000000


	//----- nvinfo : EIATTR_CBANK_PARAM_SIZE
	.align		4
.L_2192:
        /*00f0*/ 	.byte	0x03, 0x19
        /*00f2*/ 	.short	0x00e8


	//----- nvinfo : EIATTR_PARAM_CBANK
	.align		4
        /*00f4*/ 	.byte	0x04, 0x0a
        /*00f6*/ 	.short	(.L_2194 - .L_2193)
	.align		4
.L_2193:
        /*00f8*/ 	.word	index@(.nv.constant0._ZN10layer_norm13ln_fwd_kernelINS_13Kernel_traitsIf13__nv_bfloat16fS2_fjLj2048ELj1ELj4ELj1ELj16ENS_18Kernel_traits_baseILj2048EfS2_fS2_fjLj128EEEEELb0ELb0ELb0ELb1EEEvNS_9FwdParamsE)
        /*00fc*/ 	.short	0x0210
        /*00fe*/ 	.short	0x00e8


	//----- nvinfo : EIATTR_SW_WAR
	.align		4
.L_2194:
        /*0100*/ 	.byte	0x04, 0x36
        /*0102*/ 	.short	(.L_2196 - .L_2195)
.L_2195:
        /*0104*/ 	.word	0x00000008
.L_2196:


//--------------------- .nv.info._ZN10layer_norm13ln_fwd_kernelINS_13Kernel_traitsIf13__nv_bfloat16fS2_fjLj2048ELj1ELj4ELj1ELj16ENS_18Kernel_traits_baseILj2048EfS2_fS2_fjLj128EEEEELb0ELb0ELb1ELb0EEEvNS_9FwdParamsE --------------------------
	.section	.nv.info._ZN10layer_norm13ln_fwd_kernelINS_13Kernel_traitsIf13__nv_bfloat16fS2_fjLj2048ELj1ELj4ELj1ELj16ENS_18Kernel_traits_baseILj2048EfS2_fS2_fjLj128EEEEELb0ELb0ELb1ELb0EEEvNS_9FwdParamsE,"",@"SHT_CUDA_INFO"
	.sectionflags	@""
	.align	4


	//----- nvinfo : EIATTR_CUDA_API_VERSION
	.align		4
        /*0000*/ 	.byte	0x04, 0x37
        /*0002*/ 	.short	(.L_2198 - .L_2197)
.L_2197:
        /*0004*/ 	.word	0x00000082


	//----- nvinfo : EIATTR_KPARAM_INFO
	.align		4
.L_2198:
        /*0008*/ 	.byte	0x04, 0x17
        /*000a*/ 	.short	(.L_2200 - .L_2199)
.L_2199:
        /*000c*/ 	.word	0x00000000
        /*0010*/ 	.short	0x0000
        /*0012*/ 	.short	0x0000
        /*0014*/ 	.byte	0x00, 0xf0, 0xa1, 0x03


	//----- nvinfo : EIATTR_SPARSE_MMA_MASK
	.align		4
.L_2200:
        /*0018*/ 	.byte	0x03, 0x50
        /*001a*/ 	.short	0x0000


	//----- nvinfo : EIATTR_MAXREG_COUNT
	.align		4
        /*001c*/ 	.byte	0x03, 0x1b
        /*001e*/ 	.short	0x00ff


	//----- nvinfo : EIATTR_MERCURY_ISA_VERSION
	.align		4
        /*0020*/ 	.byte	0x03, 0x5f
        /*0022*/ 	.short	0x0101


	//----- nvinfo : EIATTR_COOP_GROUP_MASK_REGIDS
	.align		4
        /*0024*/ 	.byte	0x04, 0x29
        /*0026*/ 	.short	(.L_2202 - .L_2201)


	//   ....[0]....
.L_2201:
        /*0028*/ 	.word	0xffffffff


	//   ....[1]....
        /*002c*/ 	.word	0xffffffff


	//   ....[2]....
        /*0030*/ 	.word	0xffffffff


	//   ....[3]....
        /*0034*/ 	.word	0xffffffff


	//   ....[4]....
        /*0038*/ 	.word	0xffffffff


	//   ....[5]....
        /*003c*/ 	.word	0xffffffff


	//   ....[6]....
        /*0040*/ 	.word	0xffffffff


	//   ....[7]....
        /*0044*/ 	.word	0xffffffff


	//   ....[8]....
        /*0048*/ 	.word	0xffffffff


	//   ....[9]....
        /*004c*/ 	.word	0xffffffff


	//   ....[10]....
        /*0050*/ 	.word	0x050000de


	//   ....[11]....
        /*0054*/ 	.word	0x050000de


	//   ....[12]....
        /*0058*/ 	.word	0x050000de


	//   ....[13]....
        /*005c*/ 	.word	0x050000de


	//   ....[14]....
        /*0060*/ 	.word	0x050000de


	//   ....[15]....
        /*0064*/ 	.word	0x050000de


	//   ....[16]....
        /*0068*/ 	.word	0x050000de


	//   ....[17]....
        /*006c*/ 	.word	0x050000de


	//   ....[18]....
        /*0070*/ 	.word	0x050000de


	//   ....[19]....
        /*0074*/ 	.word	0x050000de


	//----- nvinfo : EIATTR_COOP_GROUP_INSTR_OFFSETS
	.align		4
.L_2202:
        /*0078*/ 	.byte	0x04, 0x28
        /*007a*/ 	.short	(.L_2204 - .L_2203)


	//   ....[0]....
.L_2203:
        /*007c*/ 	.word	0x000042d0


	//   ....[1]....
        /*0080*/ 	.word	0x00004330


	//   ....[2]....
        /*0084*/ 	.word	0x00004350


	//   ....[3]....
        /*0088*/ 	.word	0x00004370


	//   ....[4]....
        /*008c*/ 	.word	0x00004390


	//   ....[5]....
        /*0090*/ 	.word	0x00004be0


	//   ....[6]....
        /*0094*/ 	.word	0x00004c00


	//   ....[7]....
        /*0098*/ 	.word	0x00004c20


	//   ....[8]....
        /*009c*/ 	.word	0x00004c40


	//   ....[9]....
        /*00a0*/ 	.word	0x00004c60


	//   ....[10]....
        /*00a4*/ 	.word	0x00006090


	//   ....[11]....
        /*00a8*/ 	.word	0x00006160


	//   ....[12]....
        /*00ac*/ 	.word	0x000061d0


	//   ....[13]....
        /*00b0*/ 	.word	0x00006240


	//   ....[14]....
        /*00b4*/ 	.word	0x000062b0


	//   ....[15]....
        /*00b8*/ 	.word	0x00006b60


	//   ....[16]....
        /*00bc*/ 	.word	0x00006bd0


	//   ....[17]....
        /*00c0*/ 	.word	0x00006c40


	//   ....[18]....
        /*00c4*/ 	.word	0x00006cb0


	//   ....[19]....
        /*00c8*/ 	.word	0x00006d20


	//----- nvinfo : EIATTR_EXIT_INSTR_OFFSETS
	.align		4
.L_2204:
        /*00cc*/ 	.byte	0x04, 0x1c
        /*00ce*/ 	.short	(.L_2206 - .L_2205)


	//   ....[0]....
.L_2205:
        /*00d0*/ 	.word	0x00000bc0


	//   ....[1]....
        /*00d4*/ 	.word	0x00006020


	//----- nvinfo : EIATTR_MAX_THREADS
	.align		4
.L_2206:
        /*00d8*/ 	.byte	0x04, 0x05
        /*00da*/ 	.short	(.L_2208 - .L_2207)
.L_2207:
        /*00dc*/ 	.word	0x00000080
        /*00e0*/ 	.word	0x00000001
        /*00e4*/ 	.word	0x00000001


	//----- nvinfo : EIATTR_CRS_STACK_SIZE
	.align		4
.L_2208:
        /*00e8*/ 	.byte	0x04, 0x1e
        /*00ea*/ 	.short	(.L_2210 - .L_2209)
.L_2209:
        /*00ec*/ 	.word	0x00000000


	//----- nvinfo : EIATTR_CBANK_PARAM_SIZE
	.align		4
.L_2210:
        /*00f0*/ 	.byte	0x03, 0x19
        /*00f2*/ 	.short	0x00e8


	//----- nvinfo : EIATTR_PARAM_CBANK
	.align		4
        /*00f4*/ 	.byte	0x04, 0x0a
        /*00f6*/ 	.short	(.L_2212 - .L_2211)
	.align		4
.L_2211:
        /*00f8*/ 	.word	index@(.nv.constant0._ZN10layer_norm13ln_fwd_kernelINS_13Kernel_traitsIf13__nv_bfloat16fS2_fjLj2048ELj1ELj4ELj1ELj16ENS_18Kernel_traits_baseILj2048EfS2_fS2_fjLj128EEEEELb0ELb0ELb1ELb0EEEvNS_9FwdParamsE)
        /*00fc*/ 	.short	0x0210
        /*00fe*/ 	.short	0x00e8


	//----- nvinfo : EIATTR_SW_WAR
	.align		4
.L_2212:
        /*0100*/ 	.byte	0x04, 0x36
        /*0102*/ 	.short	(.L_2214 - .L_2213)
.L_2213:
        /*0104*/ 	.word	0x00000008
.L_2214:


//--------------------- .nv.info._ZN10layer_norm13ln_fwd_kernelINS_13Kernel_traitsIf13__nv_bfloat16fS2_fjLj2048ELj1ELj4ELj1ELj16ENS_18Kernel_traits_baseILj2048EfS2_fS2_fjLj128EEEEELb0ELb0ELb1ELb1EEEvNS_9FwdParamsE --------------------------
	.section	.nv.info._ZN10layer_norm13ln_fwd_kernelINS_13Kernel_traitsIf13__nv_bfloat16fS2_fjLj2048ELj1ELj4ELj1ELj16ENS_18Kernel_traits_baseILj2048EfS2_fS2_fjLj128EEEEELb0ELb0ELb1ELb1EEEvNS_9FwdParamsE,"",@"SHT_CUDA_INFO"
	.sectionflags	@""
	.align	4


	//----- nvinfo : EIATTR_CUDA_API_VERSION
	.align		4
        /*0000*/ 	.byte	0x04, 0x37
        /*0002*/ 	.short	(.L_2216 - .L_2215)
.L_2215:
        /*0004*/ 	.word	0x00000082


	//----- nvinfo : EIATTR_KPARAM_INFO
	.align		4
.L_2216:
        /*0008*/ 	.byte	0x04, 0x17
        /*000a*/ 	.short	(.L_2218 - .L_2217)
.L_2217:
        /*000c*/ 	.word	0x00000000
        /*0010*/ 	.short	0x0000
        /*0012*/ 	.short	0x0000
        /*0014*/ 	.byte	0x00, 0xf0, 0xa1, 0x03


	//----- nvinfo : EIATTR_SPARSE_MMA_MASK
	.align		4
.L_2218:
        /*0018*/ 	.byte	0x03, 0x50
        /*001a*/ 	.short	0x0000


	//----- nvinfo : EIATTR_MAXREG_COUNT
	.align		4
        /*001c*/ 	.byte	0x03, 0x1b
        /*001e*/ 	.short	0x00ff


	//----- nvinfo : EIATTR_MERCURY_ISA_VERSION
	.align		4
        /*0020*/ 	.byte	0x03, 0x5f
        /*0022*/ 	.short	0x0101


	//----- nvinfo : EIATTR_COOP_GROUP_MASK_REGIDS
	.align		4
        /*0024*/ 	.byte	0x04, 0x29
        /*0026*/ 	.short	(.L_2220 - .L_2219)


	//   ....[0]....
.L_2219:
        /*0028*/ 	.word	0xffffffff


	//   ....[1]....
        /*002c*/ 	.word	0xffffffff


	//   ....[2]....
        /*0030*/ 	.word	0xffffffff


	//   ....[3]....
        /*0034*/ 	.word	0xffffffff


	//   ....[4]....
        /*0038*/ 	.word	0xffffffff


	//   ....[5]....
        /*003c*/ 	.word	0xffffffff


	//   ....[6]....
        /*0040*/ 	.word	0xffffffff


	//   ....[7]....
        /*0044*/ 	.word	0xffffffff


	//   ....[8]....
        /*0048*/ 	.word	0xffffffff


	//   ....[9]....
        /*004c*/ 	.word	0xffffffff


	//   ....[10]....
        /*0050*/ 	.word	0x050000dc


	//   ....[11]....
        /*0054*/ 	.word	0x050000dc


	//   ....[12]....
        /*0058*/ 	.word	0x050000dc


	//   ....[13]....
        /*005c*/ 	.word	0x050000dc


	//   ....[14]....
        /*0060*/ 	.word	0x050000dc


	//   ....[15]....
        /*0064*/ 	.word	0x050000dc


	//   ....[16]....
        /*0068*/ 	.word	0x050000dc


	//   ....[17]....
        /*006c*/ 	.word	0x050000dc


	//   ....[18]....
        /*0070*/ 	.word	0x050000dc


	//   ....[19]....
        /*0074*/ 	.word	0x050000dc


	//----- nvinfo : EIATTR_COOP_GROUP_INSTR_OFFSETS
	.align		4
.L_2220:
        /*0078*/ 	.byte	0x04, 0x28
        /*007a*/ 	.short	(.L_2222 - .L_2221)


	//   ....[0]....
.L_2221:
        /*007c*/ 	.word	0x00003730


	//   ....[1]....
        /*0080*/ 	.word	0x00003760


	//   ....[2]....
        /*0084*/ 	.word	0x00003780


	//   ....[3]....
        /*0088*/ 	.word	0x000037a0


	//   ....[4]....
        /*008c*/ 	.word	0x000037c0


	//   ....[5]....
        /*0090*/ 	.word	0x00003ff0


	//   ....[6]....
        /*0094*/ 	.word	0x00004010


	//   ....[7]....
        /*0098*/ 	.word	0x00004030


	//   ....[8]....
        /*009c*/ 	.word	0x00004050


	//   ....[9]....
        /*00a0*/ 	.word	0x00004070


	//   ....[10]....
        /*00a4*/ 	.word	0x00005240


	//   ....[11]....
        /*00a8*/ 	.word	0x000052f0


	//   ....[12]....
        /*00ac*/ 	.word	0x00005360


	//   ....[13]....
        /*00b0*/ 	.word	0x000053d0


	//   ....[14]....
        /*00b4*/ 	.word	0x00005440


	//   ....[15]....
        /*00b8*/ 	.word	0x00005cb0


	//   ....[16]....
        /*00bc*/ 	.word	0x00005d20


	//   ....[17]....
        /*00c0*/ 	.word	0x00005d90


	//   ....[18]....
        /*00c4*/ 	.word	0x00005e00


	//   ....[19]....
        /*00c8*/ 	.word	0x00005e70


	//----- nvinfo : EIATTR_EXIT_INSTR_OFFSETS
	.align		4
.L_2222:
        /*00cc*/ 	.byte	0x04, 0x1c
        /*00ce*/ 	.short	(.L_2224 - .L_2223)


	//   ....[0]....
.L_2223:
        /*00d0*/ 	.word	0x00000420


	//   ....[1]....
        /*00d4*/ 	.word	0x000051d0


	//----- nvinfo : EIATTR_MAX_THREADS
	.align		4
.L_2224:
        /*00d8*/ 	.byte	0x04, 0x05
        /*00da*/ 	.short	(.L_2226 - .L_2225)
.L_2225:
        /*00dc*/ 	.word	0x00000080
        /*00e0*/ 	.word	0x00000001
        /*00e4*/ 	.word	0x00000001


	//----- nvinfo : EIATTR_CRS_STACK_SIZE
	.align		4
.L_2226:
        /*00e8*/ 	.byte	0x04, 0x1e
        /*00ea*/ 	.short	(.L_2228 - .L_2227)
.L_2227:
        /*00ec*/ 	.word	0x00000000


	//----- nvinfo : EIATTR_CBANK_PARAM_SIZE
	.align		4
.L_2228:
        /*00f0*/ 	.byte	0x03, 0x19
        /*00f2*/ 	.short	0x00e8


	//----- nvinfo : EIATTR_PARAM_CBANK
	.align		4
        /*00f4*/ 	.byte	0x04, 0x0a
        /*00f6*/ 	.short	(.L_2230 - .L_2229)
	.align		4
.L_2229:
        /*00f8*/ 	.word	index@(.nv.constant0._ZN10layer_norm13ln_fwd_kernelINS_13Kernel_traitsIf13__nv_bfloat16fS2_fjLj2048ELj1ELj4ELj1ELj16ENS_18Kernel_traits_baseILj2048EfS2_fS2_fjLj128EEEEELb0ELb0ELb1ELb1EEEvNS_9FwdParamsE)
        /*00fc*/ 	.short	0x0210
        /*00fe*/ 	.short	0x00e8


	//----- nvinfo : EIATTR_SW_WAR
	.align		4
.L_2230:
        /*0100*/ 	.byte	0x04, 0x36
        /*0102*/ 	.short	(.L_2232 - .L_2231)
.L_2231:
        /*0104*/ 	.word	0x00000008
.L_2232:


//--------------------- .nv.info._ZN10layer_norm13ln_fwd_kernelINS_13Kernel_traitsIf13__nv_bfloat16fS2_fjLj2048ELj1ELj4ELj1ELj16ENS_18Kernel_traits_baseILj2048EfS2_fS2_fjLj128EEEEELb0ELb1ELb0ELb0EEEvNS_9FwdParamsE --------------------------
	.section	.nv.info._ZN10layer_norm13ln_fwd_kernelINS_13Kernel_traitsIf13__nv_bfloat16fS2_fjLj2048ELj1ELj4ELj1ELj16ENS_18Kernel_traits_baseILj2048EfS2_fS2_fjLj128EEEEELb0ELb1ELb0ELb0EEEvNS_9FwdParamsE,"",@"SHT_CUDA_INFO"
	.sectionflags	@""
	.align	4


	//----- nvinfo : EIATTR_CUDA_API_VERSION
	.align		4
        /*0000*/ 	.byte	0x04, 0x37
        /*0002*/ 	.short	(.L_2234 - .L_2233)
.L_2233:
        /*0004*/ 	.word	0x00000082


	//----- nvinfo : EIATTR_KPARAM_INFO
	.align		4
.L_2234:
        /*0008*/ 	.byte	0x04, 0x17
        /*000a*/ 	.short	(.L_2236 - .L_2235)
.L_2235:
        /*000c*/ 	.word	0x00000000
        /*0010*/ 	.short	0x0000
        /*0012*/ 	.short	0x0000
        /*0014*/ 	.byte	0x00, 0xf0, 0xa1, 0x03


	//----- nvinfo : EIATTR_SPARSE_MMA_MASK
	.align		4
.L_2236:
        /*0018*/ 	.byte	0x03, 0x50
        /*001a*/ 	.short	0x0000


	//----- nvinfo : EIATTR_MAXREG_COUNT
	.align		4
        /*001c*/ 	.byte	0x03, 0x1b
        /*001e*/ 	.short	0x00ff


	//----- nvinfo : EIATTR_ANNOTATIONS
	.align		4
        /*0020*/ 	.byte	0x04, 0x55
        /*0022*/ 	.short	(.L_2238 - .L_2237)


	//   ....[0]....
.L_2237:
        /* <DEDUP_REMOVED lines=32> */


	//----- nvinfo : EIATTR_MERCURY_ISA_VERSION
	.align		4
.L_2238:
        /*0214*/ 	.byte	0x03, 0x5f
        /*0216*/ 	.short	0x0101


	//----- nvinfo : EIATTR_COOP_GROUP_MASK_REGIDS
	.align		4
        /*0218*/ 	.byte	0x04, 0x29
        /*021a*/ 	.short	(.L_2240 - .L_2239)


	//   ....[0]....
.L_2239:
        /*021c*/ 	.word	0xffffffff


	//   ....[1]....
        /*0220*/ 	.word	0xffffffff


	//   ....[2]....
        /*0224*/ 	.word	0xffffffff


	//   ....[3]....
        /*0228*/ 	.word	0xffffffff


	//   ....[4]....
        /*022c*/ 	.word	0xffffffff


	//   ....[5]....
        /*0230*/ 	.word	0xffffffff


	//   ....[6]....
        /*0234*/ 	.word	0xffffffff


	//   ....[7]....
        /*0238*/ 	.word	0xffffffff


	//   ....[8]....
        /*023c*/ 	.word	0xffffffff


	//   ....[9]....
        /*0240*/ 	.word	0xffffffff


	//   ....[10]....
        /*0244*/ 	.word	0x05000003


	//   ....[11]....
        /*0248*/ 	.word	0x05000003


	//   ....[12]....
        /*024c*/ 	.word	0x05000003


	//   ....[13]....
        /*0250*/ 	.word	0x05000003


	//   ....[14]....
        /*0254*/ 	.word	0x05000003


	//   ....[15]....
        /*0258*/ 	.word	0x05000003


	//   ....[16]....
        /*025c*/ 	.word	0x05000003


	//   ....[17]....
        /*0260*/ 	.word	0x05000003


	//   ....[18]....
        /*0264*/ 	.word	0x05000003


	//   ....[19]....
        /*0268*/ 	.word	0x05000003


	//----- nvinfo : EIATTR_COOP_GROUP_INSTR_OFFSETS
	.align		4
.L_2240:
        /*026c*/ 	.byte	0x04, 0x28
        /*026e*/ 	.short	(.L_2242 - .L_2241)


	//   ....[0]....
.L_2241:
        /*0270*/ 	.word	0x000033b0


	//   ....[1]....
        /*0274*/ 	.word	0x000033f0


	//   ....[2]....
        /*0278*/ 	.word	0x00003410


	//   ....[3]....
        /*027c*/ 	.word	0x00003430


	//   ....[4]....
        /*0280*/ 	.word	0x00003450


	//   ....[5]....
        /*0284*/ 	.word	0x00003cb0


	//   ....[6]....
        /*0288*/ 	.word	0x00003cd0


	//   ....[7]....
        /*028c*/ 	.word	0x00003cf0


	//   ....[8]....
        /*0290*/ 	.word	0x00003d10


	//   ....[9]....
        /*0294*/ 	.word	0x00003d30


	//   ....[10]....
        /*0298*/ 	.word	0x00005250


	//   ....[11]....
        /*029c*/ 	.word	0x000052f0


	//   ....[12]....
        /*02a0*/ 	.word	0x00005360


	//   ....[13]....
        /*02a4*/ 	.word	0x000053d0


	//   ....[14]....
        /*02a8*/ 	.word	0x00005440


	//   ....[15]....
        /*02ac*/ 	.word	0x00005d10


	//   ....[16]....
        /*02b0*/ 	.word	0x00005d80


	//   ....[17]....
        /*02b4*/ 	.word	0x00005df0


	//   ....[18]....
        /*02b8*/ 	.word	0x00005e60


	//   ....[19]....
        /*02bc*/ 	.word	0x00005ed0


	//----- nvinfo : EIATTR_EXIT_INSTR_OFFSETS
	.align		4
.L_2242:
        /*02c0*/ 	.byte	0x04, 0x1c
        /*02c2*/ 	.short	(.L_2244 - .L_2243)


	//   ....[0]....
.L_2243:
        /*02c4*/ 	.word	0x00000f00


	//   ....[1]....
        /*02c8*/ 	.word	0x000051e0


	//----- nvinfo : EIATTR_MAX_THREADS
	.align		4
.L_2244:
        /*02cc*/ 	.byte	0x04, 0x05
        /*02ce*/ 	.short	(.L_2246 - .L_2245)
.L_2245:
        /*02d0*/ 	.word	0x00000080
        /*02d4*/ 	.word	0x00000001
        /*02d8*/ 	.word	0x00000001


	//----- nvinfo : EIATTR_CRS_STACK_SIZE
	.align		4
.L_2246:
        /*02dc*/ 	.byte	0x04, 0x1e
        /*02de*/ 	.short	(.L_2248 - .L_2247)
.L_2247:
        /*02e0*/ 	.word	0x00000000


	//----- nvinfo : EIATTR_CBANK_PARAM_SIZE
	.align		4
.L_2248:
        /*02e4*/ 	.byte	0x03, 0x19
        /*02e6*/ 	.short	0x00e8


	//----- nvinfo : EIATTR_PARAM_CBANK
	.align		4
        /*02e8*/ 	.byte	0x04, 0x0a
        /*02ea*/ 	.short	(.L_2250 - .L_2249)
	.align		4
.L_2249:
        /*02ec*/ 	.word	index@(.nv.constant0._ZN10layer_norm13ln_fwd_kernelINS_13Kernel_traitsIf13__nv_bfloat16fS2_fjLj2048ELj1ELj4ELj1ELj16ENS_18Kernel_traits_baseILj2048EfS2_fS2_fjLj128EEEEELb0ELb1ELb0ELb0EEEvNS_9FwdParamsE)
        /*02f0*/ 	.short	0x0210
        /*02f2*/ 	.short	0x00e8


	//----- nvinfo : EIATTR_SW_WAR
	.align		4
.L_2250:
        /*02f4*/ 	.byte	0x04, 0x36
        /*02f6*/ 	.short	(.L_2252 - .L_2251)
.L_2251:
        /*02f8*/ 	.word	0x00000008
.L_2252:


//--------------------- .nv.info._ZN10layer_norm13ln_fwd_kernelINS_13Kernel_traitsIf13__nv_bfloat16fS2_fjLj2048ELj1ELj4ELj1ELj16ENS_18Kernel_traits_baseILj2048EfS2_fS2_fjLj128EEEEELb0ELb1ELb0ELb1EEEvNS_9FwdParamsE --------------------------
	.section	.nv.info._ZN10layer_norm13ln_fwd_kernelINS_13Kernel_traitsIf13__nv_bfloat16fS2_fjLj2048ELj1ELj4ELj1ELj16ENS_18Kernel_traits_baseILj2048EfS2_fS2_fjLj128EEEEELb0ELb1ELb0ELb1EEEvNS_9FwdParamsE,"",@"SHT_CUDA_INFO"
	.sectionflags	@""
	.align	4


	//----- nvinfo : EIATTR_CUDA_API_VERSION
	.align		4
        /*0000*/ 	.byte	0x04, 0x37
        /*0002*/ 	.short	(.L_2254 - .L_2253)
.L_2253:
        /*0004*/ 	.word	0x00000082


	//----- nvinfo : EIATTR_KPARAM_INFO
	.align		4
.L_2254:
        /*0008*/ 	.byte	0x04, 0x17
        /*000a*/ 	.short	(.L_2256 - .L_2255)
.L_2255:
        /*000c*/ 	.word	0x00000000
        /*0010*/ 	.short	0x0000
        /*0012*/ 	.short	0x0000
        /*0014*/ 	.byte	0x00, 0xf0, 0xa1, 0x03


	//----- nvinfo : EIATTR_SPARSE_MMA_MASK
	.align		4
.L_2256:
        /*0018*/ 	.byte	0x03, 0x50
        /*001a*/ 	.short	0x0000


	//----- nvinfo : EIATTR_MAXREG_COUNT
	.align		4
        /*001c*/ 	.byte	0x03, 0x1b
        /*001e*/ 	.short	0x00ff


	//----- nvinfo : EIATTR_ANNOTATIONS
	.align		4
        /*0020*/ 	.byte	0x04, 0x55
        /*0022*/ 	.short	(.L_2258 - .L_2257)


	//   ....[0]....
.L_2257:
        /* <DEDUP_REMOVED lines=27> */


	//----- nvinfo : EIATTR_MERCURY_ISA_VERSION
	.align		4
.L_2258:
        /*01c4*/ 	.byte	0x03, 0x5f
        /*01c6*/ 	.short	0x0101


	//----- nvinfo : EIATTR_COOP_GROUP_MASK_REGIDS
	.align		4
        /*01c8*/ 	.byte	0x04, 0x29
        /*01ca*/ 	.short	(.L_2260 - .L_2259)


	//   ....[0]....
.L_2259:
        /*01cc*/ 	.word	0xffffffff


	//   ....[1]....
        /*01d0*/ 	.word	0xffffffff


	//   ....[2]....
        /*01d4*/ 	.word	0xffffffff


	//   ....[3]....
        /*01d8*/ 	.word	0xffffffff


	//   ....[4]....
        /*01dc*/ 	.word	0xffffffff


	//   ....[5]....
        /*01e0*/ 	.word	0xffffffff


	//   ....[6]....
        /*01e4*/ 	.word	0xffffffff


	//   ....[7]....
        /*01e8*/ 	.word	0xffffffff


	//   ....[8]....
        /*01ec*/ 	.word	0xffffffff


	//   ....[9]....
        /*01f0*/ 	.word	0xffffffff


	//   ....[10]....
        /*01f4*/ 	.word	0x05000003


	//   ....[11]....
        /*01f8*/ 	.word	0x05000003


	//   ....[12]....
        /*01fc*/ 	.word	0x05000003


	//   ....[13]....
        /*0200*/ 	.word	0x05000003


	//   ....[14]....
        /*0204*/ 	.word	0x05000003


	//   ....[15]....
        /*0208*/ 	.word	0x05000003


	//   ....[16]....
        /*020c*/ 	.word	0x05000003


	//   ....[17]....
        /*0210*/ 	.word	0x05000003


	//   ....[18]....
        /*0214*/ 	.word	0x05000003


	//   ....[19]....
        /*0218*/ 	.word	0x05000003


	//----- nvinfo : EIATTR_COOP_GROUP_INSTR_OFFSETS
	.align		4
.L_2260:
        /*021c*/ 	.byte	0x04, 0x28
        /*021e*/ 	.short	(.L_2262 - .L_2261)


	//   ....[0]....
.L_2261:
        /*0220*/ 	.word	0x000029a0


	//   ....[1]....
        /*0224*/ 	.word	0x000029d0


	//   ....[2]....
        /*0228*/ 	.word	0x000029f0


	//   ....[3]....
        /*022c*/ 	.word	0x00002a10


	//   ....[4]....
        /*0230*/ 	.word	0x00002a30


	//   ....[5]....
        /*0234*/ 	.word	0x00003260


	//   ....[6]....
        /*0238*/ 	.word	0x00003280


	//   ....[7]....
        /*023c*/ 	.word	0x000032a0


	//   ....[8]....
        /*0240*/ 	.word	0x000032c0


	//   ....[9]....
        /*0244*/ 	.word	0x000032e0


	//   ....[10]....
        /*0248*/ 	.word	0x000044c0


	//   ....[11]....
        /*024c*/ 	.word	0x00004560


	//   ....[12]....
        /*0250*/ 	.word	0x000045d0


	//   ....[13]....
        /*0254*/ 	.word	0x00004640


	//   ....[14]....
        /*0258*/ 	.word	0x000046b0


	//   ....[15]....
        /*025c*/ 	.word	0x00004f40


	//   ....[16]....
        /*0260*/ 	.word	0x00004fb0


	//   ....[17]....
        /*0264*/ 	.word	0x00005020


	//   ....[18]....
        /*0268*/ 	.word	0x00005090


	//   ....[19]....
        /*026c*/ 	.word	0x00005100


	//----- nvinfo : EIATTR_EXIT_INSTR_OFFSETS
	.align		4
.L_2262:
        /*0270*/ 	.byte	0x04, 0x1c
        /*0272*/ 	.short	(.L_2264 - .L_2263)


	//   ....[0]....
.L_2263:
        /*0274*/ 	.word	0x00000470


	//   ....[1]....
        /*0278*/ 	.word	0x00004450


	//----- nvinfo : EIATTR_MAX_THREADS
	.align		4
.L_2264:
        /*027c*/ 	.byte	0x04, 0x05
        /*027e*/ 	.short	(.L_2266 - .L_2265)
.L_2265:
        /*0280*/ 	.word	0x00000080
        /*0284*/ 	.word	0x00000001
        /*0288*/ 	.word	0x00000001


	//----- nvinfo : EIATTR_CRS_STACK_SIZE
	.align		4
.L_2266:
        /*028c*/ 	.byte	0x04, 0x1e
        /*028e*/ 	.short	(.L_2268 - .L_2267)
.L_2267:
        /*0290*/ 	.word	0x00000000


	//----- nvinfo : EIATTR_CBANK_PARAM_SIZE
	.align		4
.L_2268:
        /*0294*/ 	.byte	0x03, 0x19
        /*0296*/ 	.short	0x00e8


	//----- nvinfo : EIATTR_PARAM_CBANK
	.align		4
        /*0298*/ 	.byte	0x04, 0x0a
        /*029a*/ 	.short	(.L_2270 - .L_2269)
	.align		4
.L_2269:
        /*029c*/ 	.word	index@(.nv.constant0._ZN10layer_norm13ln_fwd_kernelINS_13Kernel_traitsIf13__nv_bfloat16fS2_fjLj2048ELj1ELj4ELj1ELj16ENS_18Kernel_traits_baseILj2048EfS2_fS2_fjLj128EEEEELb0ELb1ELb0ELb1EEEvNS_9FwdParamsE)
        /*02a0*/ 	.short	0x0210
        /*02a2*/ 	.short	0x00e8


	//----- nvinfo : EIATTR_SW_WAR
	.align		4
.L_2270:
        /*02a4*/ 	.byte	0x04, 0x36
        /*02a6*/ 	.short	(.L_2272 - .L_2271)
.L_2271:
        /*02a8*/ 	.word	0x00000008
.L_2272:


//--------------------- .nv.info._ZN10layer_norm13ln_fwd_kernelINS_13Kernel_traitsIf13__nv_bfloat16fS2_fjLj2048ELj1ELj4ELj1ELj16ENS_18Kernel_traits_baseILj2048EfS2_fS2_fjLj128EEEEELb0ELb1ELb1ELb0EEEvNS_9FwdParamsE --------------------------
	.section	.nv.info._ZN10layer_norm13ln_fwd_kernelINS_13Kernel_traitsIf13__nv_bfloat16fS2_fjLj2048ELj1ELj4ELj1ELj16ENS_18Kernel_traits_baseILj2048EfS2_fS2_fjLj128EEEEELb0ELb1ELb1ELb0EEEvNS_9FwdParamsE,"",@"SHT_CUDA_INFO"
	.sectionflags	@""
	.align	4


	//----- nvinfo : EIATTR_CUDA_API_VERSION
	.align		4
        /*0000*/ 	.byte	0x04, 0x37
        /*0002*/ 	.short	(.L_2274 - .L_2273)
.L_2273:
        /*0004*/ 	.word	0x00000082


	//----- nvinfo : EIATTR_KPARAM_INFO
	.align		4
.L_2274:
        /*0008*/ 	.byte	0x04, 0x17
        /*000a*/ 	.short	(.L_2276 - .L_2275)
.L_2275:
        /*000c*/ 	.word	0x00000000
        /*0010*/ 	.short	0x0000
        /*0012*/ 	.short	0x0000
        /*0014*/ 	.byte	0x00, 0xf0, 0xa1, 0x03


	//----- nvinfo : EIATTR_SPARSE_MMA_MASK
	.align		4
.L_2276:
        /*0018*/ 	.byte	0x03, 0x50
        /*001a*/ 	.short	0x0000


	//----- nvinfo : EIATTR_MAXREG_COUNT
	.align		4
        /*001c*/ 	.byte	0x03, 0x1b
        /*001e*/ 	.short	0x00ff


	//----- nvinfo : EIATTR_ANNOTATIONS
	.align		4
        /*0020*/ 	.byte	0x04, 0x55
        /*0022*/ 	.short	(.L_2278 - .L_2277)


	//   ....[0]....
.L_2277:
        /* <DEDUP_REMOVED lines=34> */


	//----- nvinfo : EIATTR_MERCURY_ISA_VERSION
	.align		4
.L_2278:
        /*0234*/ 	.byte	0x03, 0x5f
        /*0236*/ 	.short	0x0101


	//----- nvinfo : EIATTR_COOP_GROUP_MASK_REGIDS
	.align		4
        /*0238*/ 	.byte	0x04, 0x29
        /*023a*/ 	.short	(.L_2280 - .L_2279)


	//   ....[0]....
.L_2279:
        /*023c*/ 	.word	0xffffffff


	//   ....[1]....
        /*0240*/ 	.word	0xffffffff


	//   ....[2]....
        /*0244*/ 	.word	0xffffffff


	//   ....[3]....
        /*0248*/ 	.word	0xffffffff


	//   ....[4]....
        /*024c*/ 	.word	0xffffffff


	//   ....[5]....
        /*0250*/ 	.word	0xffffffff


	//   ....[6]....
        /*0254*/ 	.word	0xffffffff


	//   ....[7]....
        /*0258*/ 	.word	0xffffffff


	//   ....[8]....
        /*025c*/ 	.word	0xffffffff


	//   ....[9]....
        /*0260*/ 	.word	0xffffffff


	//   ....[10]....
        /*0264*/ 	.word	0x05000003


	//   ....[11]....
        /*0268*/ 	.word	0x05000003


	//   ....[12]....
        /*026c*/ 	.word	0x05000003


	//   ....[13]....
        /*0270*/ 	.word	0x05000003


	//   ....[14]....
        /*0274*/ 	.word	0x05000003


	//   ....[15]....
        /*0278*/ 	.word	0x05000003


	//   ....[16]....
        /*027c*/ 	.word	0x05000003


	//   ....[17]....
        /*0280*/ 	.word	0x05000003


	//   ....[18]....
        /*0284*/ 	.word	0x05000003


	//   ....[19]....
        /*0288*/ 	.word	0x05000003


	//----- nvinfo : EIATTR_COOP_GROUP_INSTR_OFFSETS
	.align		4
.L_2280:
        /*028c*/ 	.byte	0x04, 0x28
        /*028e*/ 	.short	(.L_2282 - .L_2281)


	//   ....[0]....
.L_2281:
        /*0290*/ 	.word	0x00004b80


	//   ....[1]....
        /*0294*/ 	.word	0x00004bf0


	//   ....[2]....
        /*0298*/ 	.word	0x00004c10


	//   ....[3]....
        /*029c*/ 	.word	0x00004c30


	//   ....[4]....
        /*02a0*/ 	.word	0x00004c50


	//   ....[5]....
        /*02a4*/ 	.word	0x000054a0


	//   ....[6]....
        /*02a8*/ 	.word	0x000054c0


	//   ....[7]....
        /*02ac*/ 	.word	0x000054e0


	//   ....[8]....
        /*02b0*/ 	.word	0x00005500


	//   ....[9]....
        /*02b4*/ 	.word	0x00005520


	//   ....[10]....
        /*02b8*/ 	.word	0x00006b90


	//   ....[11]....
        /*02bc*/ 	.word	0x00006c40


	//   ....[12]....
        /*02c0*/ 	.word	0x00006cd0


	//   ....[13]....
        /*02c4*/ 	.word	0x00006d40


	//   ....[14]....
        /*02c8*/ 	.word	0x00006db0


	//   ....[15]....
        /*02cc*/ 	.word	0x00007670


	//   ....[16]....
        /*02d0*/ 	.word	0x000076e0


	//   ....[17]....
        /*02d4*/ 	.word	0x00007750


	//   ....[18]....
        /*02d8*/ 	.word	0x000077c0


	//   ....[19]....
        /*02dc*/ 	.word	0x00007830


	//----- nvinfo : EIATTR_EXIT_INSTR_OFFSETS
	.align		4
.L_2282:
        /*02e0*/ 	.byte	0x04, 0x1c
        /*02e2*/ 	.short	(.L_2284 - .L_2283)


	//   ....[0]....
.L_2283:
        /*02e4*/ 	.word	0x00000f30


	//   ....[1]....
        /*02e8*/ 	.word	0x00006b20


	//----- nvinfo : EIATTR_MAX_THREADS
	.align		4
.L_2284:
        /*02ec*/ 	.byte	0x04, 0x05
        /*02ee*/ 	.short	(.L_2286 - .L_2285)
.L_2285:
        /*02f0*/ 	.word	0x00000080
        /*02f4*/ 	.word	0x00000001
        /*02f8*/ 	.word	0x00000001


	//----- nvinfo : EIATTR_CRS_STACK_SIZE
	.align		4
.L_2286:
        /*02fc*/ 	.byte	0x04, 0x1e
        /*02fe*/ 	.short	(.L_2288 - .L_2287)
.L_2287:
        /*0300*/ 	.word	0x00000000


	//----- nvinfo : EIATTR_CBANK_PARAM_SIZE
	.align		4
.L_2288:
        /*0304*/ 	.byte	0x03, 0x19
        /*0306*/ 	.short	0x00e8


	//----- nvinfo : EIATTR_PARAM_CBANK
	.align		4
        /*0308*/ 	.byte	0x04, 0x0a
        /*030a*/ 	.short	(.L_2290 - .L_2289)
	.align		4
.L_2289:
        /*030c*/ 	.word	index@(.nv.constant0._ZN10layer_norm13ln_fwd_kernelINS_13Kernel_traitsIf13__nv_bfloat16fS2_fjLj2048ELj1ELj4ELj1ELj16ENS_18Kernel_traits_baseILj2048EfS2_fS2_fjLj128EEEEELb0ELb1ELb1ELb0EEEvNS_9FwdParamsE)
        /*0310*/ 	.short	0x0210
        /*0312*/ 	.short	0x00e8


	//----- nvinfo : EIATTR_SW_WAR
	.align		4
.L_2290:
        /*0314*/ 	.byte	0x04, 0x36
        /*0316*/ 	.short	(.L_2292 - .L_2291)
.L_2291:
        /*0318*/ 	.word	0x00000008
.L_2292:


//--------------------- .nv.info._ZN10layer_norm13ln_fwd_kernelINS_13Kernel_traitsIf13__nv_bfloat16fS2_fjLj2048ELj1ELj4ELj1ELj16ENS_18Kernel_traits_baseILj2048EfS2_fS2_fjLj128EEEEELb0ELb1ELb1ELb1EEEvNS_9FwdParamsE --------------------------
	.section	.nv.info._ZN10layer_norm13ln_fwd_kernelINS_13Kernel_traitsIf13__nv_bfloat16fS2_fjLj2048ELj1ELj4ELj1ELj16ENS_18Kernel_traits_baseILj2048EfS2_fS2_fjLj128EEEEELb0ELb1ELb1ELb1EEEvNS_9FwdParamsE,"",@"SHT_CUDA_INFO"
	.sectionflags	@""
	.align	4


	//----- nvinfo : EIATTR_CUDA_API_VERSION
	.align		4
        /*0000*/ 	.byte	0x04, 0x37
        /*0002*/ 	.short	(.L_2294 - .L_2293)
.L_2293:
        /*0004*/ 	.word	0x00000082


	//----- nvinfo : EIATTR_KPARAM_INFO
	.align		4
.L_2294:
        /*0008*/ 	.byte	0x04, 0x17
        /*000a*/ 	.short	(.L_2296 - .L_2295)
.L_2295:
        /*000c*/ 	.word	0x00000000
        /*0010*/ 	.short	0x0000
        /*0012*/ 	.short	0x0000
        /*0014*/ 	.byte	0x00, 0xf0, 0xa1, 0x03


	//----- nvinfo : EIATTR_SPARSE_MMA_MASK
	.align		4
.L_2296:
        /*0018*/ 	.byte	0x03, 0x50
        /*001a*/ 	.short	0x0000


	//----- nvinfo : EIATTR_MAXREG_COUNT
	.align		4
        /*001c*/ 	.byte	0x03, 0x1b
        /*001e*/ 	.short	0x00ff


	//----- nvinfo : EIATTR_ANNOTATIONS
	.align		4
        /*0020*/ 	.byte	0x04, 0x55
        /*0022*/ 	.short	(.L_2298 - .L_2297)


	//   ....[0]....
.L_2297:
        /* <DEDUP_REMOVED lines=22> */


	//----- nvinfo : EIATTR_MERCURY_ISA_VERSION
	.align		4
.L_2298:
        /*0174*/ 	.byte	0x03, 0x5f
        /*0176*/ 	.short	0x0101


	//----- nvinfo : EIATTR_COOP_GROUP_MASK_REGIDS
	.align		4
        /*0178*/ 	.byte	0x04, 0x29
        /*017a*/ 	.short	(.L_2300 - .L_2299)


	//   ....[0]....
.L_2299:
        /*017c*/ 	.word	0xffffffff


	//   ....[1]....
        /*0180*/ 	.word	0xffffffff


	//   ....[2]....
        /*0184*/ 	.word	0xffffffff


	//   ....[3]....
        /*0188*/ 	.word	0xffffffff


	//   ....[4]....
        /*018c*/ 	.word	0xffffffff


	//   ....[5]....
        /*0190*/ 	.word	0xffffffff


	//   ....[6]....
        /*0194*/ 	.word	0xffffffff


	//   ....[7]....
        /*0198*/ 	.word	0xffffffff


	//   ....[8]....
        /*019c*/ 	.word	0xffffffff


	//   ....[9]....
        /*01a0*/ 	.word	0xffffffff


	//   ....[10]....
        /*01a4*/ 	.word	0x050000fa


	//   ....[11]....
        /*01a8*/ 	.word	0x050000fa


	//   ....[12]....
        /*01ac*/ 	.word	0x050000fa


	//   ....[13]....
        /*01b0*/ 	.word	0x050000fa


	//   ....[14]....
        /*01b4*/ 	.word	0x050000fa


	//   ....[15]....
        /*01b8*/ 	.word	0x050000fa


	//   ....[16]....
        /*01bc*/ 	.word	0x050000fa


	//   ....[17]....
        /*01c0*/ 	.word	0x050000fa


	//   ....[18]....
        /*01c4*/ 	.word	0x050000fa


	//   ....[19]....
        /*01c8*/ 	.word	0x050000fa


	//----- nvinfo : EIATTR_COOP_GROUP_INSTR_OFFSETS
	.align		4
.L_2300:
        /*01cc*/ 	.byte	0x04, 0x28
        /*01ce*/ 	.short	(.L_2302 - .L_2301)


	//   ....[0]....
.L_2301:
        /*01d0*/ 	.word	0x00003dc0


	//   ....[1]....
        /*01d4*/ 	.word	0x00003df0


	//   ....[2]....
        /*01d8*/ 	.word	0x00003e10


	//   ....[3]....
        /*01dc*/ 	.word	0x00003e30


	//   ....[4]....
        /*01e0*/ 	.word	0x00003e50


	//   ....[5]....
        /*01e4*/ 	.word	0x00004680


	//   ....[6]....
        /*01e8*/ 	.word	0x000046a0


	//   ....[7]....
        /*01ec*/ 	.word	0x000046c0


	//   ....[8]....
        /*01f0*/ 	.word	0x000046e0


	//   ....[9]....
        /*01f4*/ 	.word	0x00004700


	//   ....[10]....
        /*01f8*/ 	.word	0x00005a50


	//   ....[11]....
        /*01fc*/ 	.word	0x00005ae0


	//   ....[12]....
        /*0200*/ 	.word	0x00005b40


	//   ....[13]....
        /*0204*/ 	.word	0x00005ba0


	//   ....[14]....
        /*0208*/ 	.word	0x00005c00


	//   ....[15]....
        /*020c*/ 	.word	0x00006490


	//   ....[16]....
        /*0210*/ 	.word	0x000064e0


	//   ....[17]....
        /*0214*/ 	.word	0x00006530


	//   ....[18]....
        /*0218*/ 	.word	0x00006580


	//   ....[19]....
        /*021c*/ 	.word	0x000065d0


	//----- nvinfo : EIATTR_EXIT_INSTR_OFFSETS
	.align		4
.L_2302:
        /*0220*/ 	.byte	0x04, 0x1c
        /*0222*/ 	.short	(.L_2304 - .L_2303)


	//   ....[0]....
.L_2303:
        /*0224*/ 	.word	0x00000470


	//   ....[1]....
        /*0228*/ 	.word	0x000059f0


	//----- nvinfo : EIATTR_MAX_THREADS
	.align		4
.L_2304:
        /*022c*/ 	.byte	0x04, 0x05
        /*022e*/ 	.short	(.L_2306 - .L_2305)
.L_2305:
        /*0230*/ 	.word	0x00000080
        /*0234*/ 	.word	0x00000001
        /*0238*/ 	.word	0x00000001


	//----- nvinfo : EIATTR_CRS_STACK_SIZE
	.align		4
.L_2306:
        /*023c*/ 	.byte	0x04, 0x1e
        /*023e*/ 	.short	(.L_2308 - .L_2307)
.L_2307:
        /*0240*/ 	.word	0x00000000


	//----- nvinfo : EIATTR_CBANK_PARAM_SIZE
	.align		4
.L_2308:
        /*0244*/ 	.byte	0x03, 0x19
        /*0246*/ 	.short	0x00e8


	//----- nvinfo : EIATTR_PARAM_CBANK
	.align		4
        /*0248*/ 	.byte	0x04, 0x0a
        /*024a*/ 	.short	(.L_2310 - .L_2309)
	.align		4
.L_2309:
        /*024c*/ 	.word	index@(.nv.constant0._ZN10layer_norm13ln_fwd_kernelINS_13Kernel_traitsIf13__nv_bfloat16fS2_fjLj2048ELj1ELj4ELj1ELj16ENS_18Kernel_traits_baseILj2048EfS2_fS2_fjLj128EEEEELb0ELb1ELb1ELb1EEEvNS_9FwdParamsE)
        /*0250*/ 	.short	0x0210
        /*0252*/ 	.short	0x00e8


	//----- nvinfo : EIATTR_SW_WAR
	.align		4
.L_2310:
        /*0254*/ 	.byte	0x04, 0x36
        /*0256*/ 	.short	(.L_2312 - .L_2311)
.L_2311:
        /*0258*/ 	.word	0x00000008
.L_2312:


//--------------------- .nv.info._ZN10layer_norm13ln_fwd_kernelINS_13Kernel_traitsIf13__nv_bfloat16fS2_fjLj2048ELj1ELj4ELj1ELj16ENS_18Kernel_traits_baseILj2048EfS2_fS2_fjLj128EEEEELb1ELb0ELb0ELb0EEEvNS_9FwdParamsE --------------------------
	.section	.nv.info._ZN10layer_norm13ln_fwd_kernelINS_13Kernel_traitsIf13__nv_bfloat16fS2_fjLj2048ELj1ELj4ELj1ELj16ENS_18Kernel_traits_baseILj2048EfS2_fS2_fjLj128EEEEELb1ELb0ELb0ELb0EEEvNS_9FwdParamsE,"",@"SHT_CUDA_INFO"
	.sectionflags	@""
	.align	4


	//----- nvinfo : EIATTR_CUDA_API_VERSION
	.align		4
        /*0000*/ 	.byte	0x04, 0x37
        /*0002*/ 	.short	(.L_2314 - .L_2313)
.L_2313:
        /*0004*/ 	.word	0x00000082


	//----- nvinfo : EIATTR_KPARAM_INFO
	.align		4
.L_2314:
        /*0008*/ 	.byte	0x04, 0x17
        /*000a*/ 	.short	(.L_2316 - .L_2315)
.L_2315:
        /*000c*/ 	.word	0x00000000
        /*0010*/ 	.short	0x0000
        /*0012*/ 	.short	0x0000
        /*0014*/ 	.byte	0x00, 0xf0, 0xa1, 0x03


	//----- nvinfo : EIATTR_SPARSE_MMA_MASK
	.align		4
.L_2316:
        /*0018*/ 	.byte	0x03, 0x50
        /*001a*/ 	.short	0x0000


	//----- nvinfo : EIATTR_MAXREG_COUNT
	.align		4
        /*001c*/ 	.byte	0x03, 0x1b
        /*001e*/ 	.short	0x00ff


	//----- nvinfo : EIATTR_MERCURY_ISA_VERSION
	.align		4
        /*0020*/ 	.byte	0x03, 0x5f
        /*0022*/ 	.short	0x0101


	//----- nvinfo : EIATTR_COOP_GROUP_MASK_REGIDS
	.align		4
        /*0024*/ 	.byte	0x04, 0x29
        /*0026*/ 	.short	(.L_2318 - .L_2317)


	//   ....[0]....
.L_2317:
        /*0028*/ 	.word	0xffffffff


	//   ....[1]....
        /*002c*/ 	.word	0xffffffff


	//   ....[2]....
        /*0030*/ 	.word	0xffffffff


	//   ....[3]....
        /*0034*/ 	.word	0xffffffff


	//   ....[4]....
        /*0038*/ 	.word	0xffffffff


	//   ....[5]....
        /*003c*/ 	.word	0xffffffff


	//   ....[6]....
        /*0040*/ 	.word	0xffffffff


	//   ....[7]....
        /*0044*/ 	.word	0xffffffff


	//   ....[8]....
        /*0048*/ 	.word	0xffffffff


	//   ....[9]....
        /*004c*/ 	.word	0xffffffff


	//   ....[10]....
        /*0050*/ 	.word	0x050000df


	//   ....[11]....
        /*0054*/ 	.word	0x050000df


	//   ....[12]....
        /*0058*/ 	.word	0x050000df


	//   ....[13]....
        /*005c*/ 	.word	0x050000df


	//   ....[14]....
        /*0060*/ 	.word	0x050000df


	//   ....[15]....
        /*0064*/ 	.word	0x050000df


	//   ....[16]....
        /*0068*/ 	.word	0x050000df


	//   ....[17]....
        /*006c*/ 	.word	0x050000df


	//   ....[18]....
        /*0070*/ 	.word	0x050000df


	//   ....[19]....
        /*0074*/ 	.word	0x050000df


	//----- nvinfo : EIATTR_COOP_GROUP_INSTR_OFFSETS
	.align		4
.L_2318:
        /*0078*/ 	.byte	0x04, 0x28
        /*007a*/ 	.short	(.L_2320 - .L_2319)


	//   ....[0]....
.L_2319:
        /*007c*/ 	.word	0x00018110


	//   ....[1]....
        /*0080*/ 	.word	0x00018170


	//   ....[2]....
        /*0084*/ 	.word	0x00018190


	//   ....[3]....
        /*0088*/ 	.word	0x000181b0


	//   ....[4]....
        /*008c*/ 	.word	0x000181d0


	//   ....[5]....
        /*0090*/ 	.word	0x00018a30


	//   ....[6]....
        /*0094*/ 	.word	0x00018a50


	//   ....[7]....
        /*0098*/ 	.word	0x00018a70


	//   ....[8]....
        /*009c*/ 	.word	0x00018a90


	//   ....[9]....
        /*00a0*/ 	.word	0x00018ab0


	//   ....[10]....
        /*00a4*/ 	.word	0x00019e60


	//   ....[11]....
        /*00a8*/ 	.word	0x00019f30


	//   ....[12]....
        /*00ac*/ 	.word	0x00019fa0


	//   ....[13]....
        /*00b0*/ 	.word	0x0001a010


	//   ....[14]....
        /*00b4*/ 	.word	0x0001a080


	//   ....[15]....
        /*00b8*/ 	.word	0x0001a930


	//   ....[16]....
        /*00bc*/ 	.word	0x0001a9a0


	//   ....[17]....
        /*00c0*/ 	.word	0x0001aa10


	//   ....[18]....
        /*00c4*/ 	.word	0x0001aa80


	//   ....[19]....
        /*00c8*/ 	.word	0x0001aaf0


	//----- nvinfo : EIATTR_EXIT_INSTR_OFFSETS
	.align		4
.L_2320:
        /*00cc*/ 	.byte	0x04, 0x1c
        /*00ce*/ 	.short	(.L_2322 - .L_2321)


	//   ....[0]....
.L_2321:
        /*00d0*/ 	.word	0x00001060


	//   ....[1]....
        /*00d4*/ 	.word	0x00019df0


	//----- nvinfo : EIATTR_MAX_THREADS
	.align		4
.L_2322:
        /*00d8*/ 	.byte	0x04, 0x05
        /*00da*/ 	.short	(.L_2324 - .L_2323)
.L_2323:
        /*00dc*/ 	.word	0x00000080
        /*00e0*/ 	.word	0x00000001
        /*00e4*/ 	.word	0x00000001


	//----- nvinfo : EIATTR_CRS_STACK_SIZE
	.align		4
.L_2324:
        /*00e8*/ 	.byte	0x04, 0x1e
        /*00ea*/ 	.short	(.L_2326 - .L_2325)
.L_2325:
        /*00ec*/ 	.word	0x00000000


	//----- nvinfo : EIATTR_CBANK_PARAM_SIZE
	.align		4
.L_2326:
        /*00f0*/ 	.byte	0x03, 0x19
        /*00f2*/ 	.short	0x00e8


	//----- nvinfo : EIATTR_PARAM_CBANK
	.align		4
        /*00f4*/ 	.byte	0x04, 0x0a
        /*00f6*/ 	.short	(.L_2328 - .L_2327)
	.align		4
.L_2327:
        /*00f8*/ 	.word	index@(.nv.constant0._ZN10layer_norm13ln_fwd_kernelINS_13Kernel_traitsIf13__nv_bfloat16fS2_fjLj2048ELj1ELj4ELj1ELj16ENS_18Kernel_traits_baseILj2048EfS2_fS2_fjLj128EEEEELb1ELb0ELb0ELb0EEEvNS_9FwdParamsE)
        /*00fc*/ 	.short	0x0210
        /*00fe*/ 	.short	0x00e8


	//----- nvinfo : EIATTR_SW_WAR
	.align		4
.L_2328:
        /*0100*/ 	.byte	0x04, 0x36
        /*0102*/ 	.short	(.L_2330 - .L_2329)
.L_2329:
        /*0104*/ 	.word	0x00000008
.L_2330:


//--------------------- .nv.info._ZN10layer_norm13ln_fwd_kernelINS_13Kernel_traitsIf13__nv_bfloat16fS2_fjLj2048ELj1ELj4ELj1ELj16ENS_18Kernel_traits_baseILj2048EfS2_fS2_fjLj128EEEEELb1ELb0ELb0ELb1EEEvNS_9FwdParamsE --------------------------
	.section	.nv.info._ZN10layer_norm13ln_fwd_kernelINS_13Kernel_traitsIf13__nv_bfloat16fS2_fjLj2048ELj1ELj4ELj1ELj16ENS_18Kernel_traits_baseILj2048EfS2_fS2_fjLj128EEEEELb1ELb0ELb0ELb1EEEvNS_9FwdParamsE,"",@"SHT_CUDA_INFO"
	.sectionflags	@""
	.align	4


	//----- nvinfo : EIATTR_CUDA_API_VERSION
	.align		4
        /*0000*/ 	.byte	0x04, 0x37
        /*0002*/ 	.short	(.L_2332 - .L_2331)
.L_2331:
        /*0004*/ 	.word	0x00000082


	//----- nvinfo : EIATTR_KPARAM_INFO
	.align		4
.L_2332:
        /*0008*/ 	.byte	0x04, 0x17
        /*000a*/ 	.short	(.L_2334 - .L_2333)
.L_2333:
        /*000c*/ 	.word	0x00000000
        /*0010*/ 	.short	0x0000
        /*0012*/ 	.short	0x0000
        /*0014*/ 	.byte	0x00, 0xf0, 0xa1, 0x03


	//----- nvinfo : EIATTR_SPARSE_MMA_MASK
	.align		4
.L_2334:
        /*0018*/ 	.byte	0x03, 0x50
        /*001a*/ 	.short	0x0000


	//----- nvinfo : EIATTR_MAXREG_COUNT
	.align		4
        /*001c*/ 	.byte	0x03, 0x1b
        /*001e*/ 	.short	0x00ff


	//----- nvinfo : EIATTR_MERCURY_ISA_VERSION
	.align		4
        /*0020*/ 	.byte	0x03, 0x5f
        /*0022*/ 	.short	0x0101


	//----- nvinfo : EIATTR_COOP_GROUP_MASK_REGIDS
	.align		4
        /*0024*/ 	.byte	0x04, 0x29
        /*0026*/ 	.short	(.L_2336 - .L_2335)


	//   ....[0]....
.L_2335:
        /*0028*/ 	.word	0xffffffff


	//   ....[1]....
        /*002c*/ 	.word	0xffffffff


	//   ....[2]....
        /*0030*/ 	.word	0xffffffff


	//   ....[3]....
        /*0034*/ 	.word	0xffffffff


	//   ....[4]....
        /*0038*/ 	.word	0xffffffff


	//   ....[5]....
        /*003c*/ 	.word	0xffffffff


	//   ....[6]....
        /*0040*/ 	.word	0xffffffff


	//   ....[7]....
        /*0044*/ 	.word	0xffffffff


	//   ....[8]....
        /*0048*/ 	.word	0xffffffff


	//   ....[9]....
        /*004c*/ 	.word	0xffffffff


	//   ....[10]....
        /*0050*/ 	.word	0x050000e4


	//   ....[11]....
        /*0054*/ 	.word	0x050000e4


	//   ....[12]....
        /*0058*/ 	.word	0x050000e4


	//   ....[13]....
        /*005c*/ 	.word	0x050000e4


	//   ....[14]....
        /*0060*/ 	.word	0x050000e4


	//   ....[15]....
        /*0064*/ 	.word	0x050000e4


	//   ....[16]....
        /*0068*/ 	.word	0x050000e4


	//   ....[17]....
        /*006c*/ 	.word	0x050000e4


	//   ....[18]....
        /*0070*/ 	.word	0x050000e4


	//   ....[19]....
        /*0074*/ 	.word	0x050000e4


	//----- nvinfo : EIATTR_COOP_GROUP_INSTR_OFFSETS
	.align		4
.L_2336:
        /*0078*/ 	.byte	0x04, 0x28
        /*007a*/ 	.short	(.L_2338 - .L_2337)


	//   ....[0]....
.L_2337:
        /*007c*/ 	.word	0x000175a0


	//   ....[1]....
        /*0080*/ 	.word	0x000175c0


	//   ....[2]....
        /*0084*/ 	.word	0x000175e0


	//   ....[3]....
        /*0088*/ 	.word	0x00017600


	//   ....[4]....
        /*008c*/ 	.word	0x00017630


	//   ....[5]....
        /*0090*/ 	.word	0x00017e60


	//   ....[6]....
        /*0094*/ 	.word	0x00017e80


	//   ....[7]....
        /*0098*/ 	.word	0x00017ea0


	//   ....[8]....
        /*009c*/ 	.word	0x00017ec0


	//   ....[9]....
        /*00a0*/ 	.word	0x00017ee0


	//   ....[10]....
        /*00a4*/ 	.word	0x00018fd0


	//   ....[11]....
        /*00a8*/ 	.word	0x00019070


	//   ....[12]....
        /*00ac*/ 	.word	0x000190e0


	//   ....[13]....
        /*00b0*/ 	.word	0x00019150


	//   ....[14]....
        /*00b4*/ 	.word	0x000191d0


	//   ....[15]....
        /*00b8*/ 	.word	0x00019a50


	//   ....[16]....
        /*00bc*/ 	.word	0x00019ac0


	//   ....[17]....
        /*00c0*/ 	.word	0x00019b30


	//   ....[18]....
        /*00c4*/ 	.word	0x00019ba0


	//   ....[19]....
        /*00c8*/ 	.word	0x00019c10


	//----- nvinfo : EIATTR_EXIT_INSTR_OFFSETS
	.align		4
.L_2338:
        /*00cc*/ 	.byte	0x04, 0x1c
        /*00ce*/ 	.short	(.L_2340 - .L_2339)


	//   ....[0]....
.L_2339:
        /*00d0*/ 	.word	0x000008a0


	//   ....[1]....
        /*00d4*/ 	.word	0x00018f60


	//----- nvinfo : EIATTR_MAX_THREADS
	.align		4
.L_2340:
        /*00d8*/ 	.byte	0x04, 0x05
        /*00da*/ 	.short	(.L_2342 - .L_2341)
.L_2341:
        /*00dc*/ 	.word	0x00000080
        /*00e0*/ 	.word	0x00000001
        /*00e4*/ 	.word	0x00000001


	//----- nvinfo : EIATTR_CRS_STACK_SIZE
	.align		4
.L_2342:
        /*00e8*/ 	.byte	0x04, 0x1e
        /*00ea*/ 	.short	(.L_2344 - .L_2343)
.L_2343:
        /*00ec*/ 	.word	0x00000000


	//----- nvinfo : EIATTR_CBANK_PARAM_SIZE
	.align		4
.L_2344:
        /*00f0*/ 	.byte	0x03, 0x19
        /*00f2*/ 	.short	0x00e8


	//----- nvinfo : EIATTR_PARAM_CBANK
	.align		4
        /*00f4*/ 	.byte	0x04, 0x0a
        /*00f6*/ 	.short	(.L_2346 - .L_2345)
	.align		4
.L_2345:
        /*00f8*/ 	.word	index@(.nv.constant0._ZN10layer_norm13ln_fwd_kernelINS_13Kernel_traitsIf13__nv_bfloat16fS2_fjLj2048ELj1ELj4ELj1ELj16ENS_18Kernel_traits_baseILj2048EfS2_fS2_fjLj128EEEEELb1ELb0ELb0ELb1EEEvNS_9FwdParamsE)
        /*00fc*/ 	.short	0x0210
        /*00fe*/ 	.short	0x00e8


	//----- nvinfo : EIATTR_SW_WAR
	.align		4
.L_2346:
        /*0100*/ 	.byte	0x04, 0x36
        /*0102*/ 	.short	(.L_2348 - .L_2347)
.L_2347:
        /*0104*/ 	.word	0x00000008
.L_2348:


//--------------------- .nv.info._ZN10layer_norm13ln_fwd_kernelINS_13Kernel_traitsIf13__nv_bfloat16fS2_fjLj2048ELj1ELj4ELj1ELj16ENS_18Kernel_traits_baseILj2048EfS2_fS2_fjLj128EEEEELb1ELb0ELb1ELb0EEEvNS_9FwdParamsE --------------------------
	.section	.nv.info._ZN10layer_norm13ln_fwd_kernelINS_13Kernel_traitsIf13__nv_bfloat16fS2_fjLj2048ELj1ELj4ELj1ELj16ENS_18Kernel_traits_baseILj2048EfS2_fS2_fjLj128EEEEELb1ELb0ELb1ELb0EEEvNS_9FwdParamsE,"",@"SHT_CUDA_INFO"
	.sectionflags	@""
	.align	4


	//----- nvinfo : EIATTR_CUDA_API_VERSION
	.align		4
        /*0000*/ 	.byte	0x04, 0x37
        /*0002*/ 	.short	(.L_2350 - .L_2349)
.L_2349:
        /*0004*/ 	.word	0x00000082


	//----- nvinfo : EIATTR_KPARAM_INFO
	.align		4
.L_2350:
        /*0008*/ 	.byte	0x04, 0x17
        /*000a*/ 	.short	(.L_2352 - .L_2351)
.L_2351:
        /*000c*/ 	.word	0x00000000
        /*0010*/ 	.short	0x0000
        /*0012*/ 	.short	0x0000
        /*0014*/ 	.byte	0x00, 0xf0, 0xa1, 0x03


	//----- nvinfo : EIATTR_SPARSE_MMA_MASK
	.align		4
.L_2352:
        /*0018*/ 	.byte	0x03, 0x50
        /*001a*/ 	.short	0x0000


	//----- nvinfo : EIATTR_MAXREG_COUNT
	.align		4
        /*001c*/ 	.byte	0x03, 0x1b
        /*001e*/ 	.short	0x00ff


	//----- nvinfo : EIATTR_MERCURY_ISA_VERSION
	.align		4
        /*0020*/ 	.byte	0x03, 0x5f
        /*0022*/ 	.short	0x0101


	//----- nvinfo : EIATTR_COOP_GROUP_MASK_REGIDS
	.align		4
        /*0024*/ 	.byte	0x04, 0x29
        /*0026*/ 	.short	(.L_2354 - .L_2353)


	//   ....[0]....
.L_2353:
        /*0028*/ 	.word	0xffffffff


	//   ....[1]....
        /*002c*/ 	.word	0xffffffff


	//   ....[2]....
        /*0030*/ 	.word	0xffffffff


	//   ....[3]....
        /*0034*/ 	.word	0xffffffff


	//   ....[4]....
        /*0038*/ 	.word	0xffffffff


	//   ....[5]....
        /*003c*/ 	.word	0xffffffff


	//   ....[6]....
        /*0040*/ 	.word	0xffffffff


	//   ....[7]....
        /*0044*/ 	.word	0xffffffff


	//   ....[8]....
        /*0048*/ 	.word	0xffffffff


	//   ....[9]....
        /*004c*/ 	.word	0xffffffff


	//   ....[10]....
        /*0050*/ 	.word	0x050000f0


	//   ....[11]....
        /*0054*/ 	.word	0x050000f0


	//   ....[12]....
        /*0058*/ 	.word	0x050000f0


	//   ....[13]....
        /*005c*/ 	.word	0x050000f0


	//   ....[14]....
        /*0060*/ 	.word	0x050000f0


	//   ....[15]....
        /*0064*/ 	.word	0x050000f0


	//   ....[16]....
        /*0068*/ 	.word	0x050000f0


	//   ....[17]....
        /*006c*/ 	.word	0x050000f0


	//   ....[18]....
        /*0070*/ 	.word	0x050000f0


	//   ....[19]....
        /*0074*/ 	.word	0x050000f0


	//----- nvinfo : EIATTR_COOP_GROUP_INSTR_OFFSETS
	.align		4
.L_2354:
        /*0078*/ 	.byte	0x04, 0x28
        /*007a*/ 	.short	(.L_2356 - .L_2355)


	//   ....[0]....
.L_2355:
        /*007c*/ 	.word	0x0001a2d0


	//   ....[1]....
        /*0080*/ 	.word	0x0001a330


	//   ....[2]....
        /*0084*/ 	.word	0x0001a350


	//   ....[3]....
        /*0088*/ 	.word	0x0001a370


	//   ....[4]....
        /*008c*/ 	.word	0x0001a390


	//   ....[5]....
        /*0090*/ 	.word	0x0001abe0


	//   ....[6]....
        /*0094*/ 	.word	0x0001ac00


	//   ....[7]....
        /*0098*/ 	.word	0x0001ac20


	//   ....[8]....
        /*009c*/ 	.word	0x0001ac40


	//   ....[9]....
        /*00a0*/ 	.word	0x0001ac60


	//   ....[10]....
        /*00a4*/ 	.word	0x0001c0b0


	//   ....[11]....
        /*00a8*/ 	.word	0x0001c180


	//   ....[12]....
        /*00ac*/ 	.word	0x0001c1f0


	//   ....[13]....
        /*00b0*/ 	.word	0x0001c260


	//   ....[14]....
        /*00b4*/ 	.word	0x0001c2d0


	//   ....[15]....
        /*00b8*/ 	.word	0x0001cb80


	//   ....[16]....
        /*00bc*/ 	.word	0x0001cbf0


	//   ....[17]....
        /*00c0*/ 	.word	0x0001cc60


	//   ....[18]....
        /*00c4*/ 	.word	0x0001ccd0


	//   ....[19]....
        /*00c8*/ 	.word	0x0001cd40


	//----- nvinfo : EIATTR_EXIT_INSTR_OFFSETS
	.align		4
.L_2356:
        /*00cc*/ 	.byte	0x04, 0x1c
        /*00ce*/ 	.short	(.L_2358 - .L_2357)


	//   ....[0]....
.L_2357:
        /*00d0*/ 	.word	0x00001040


	//   ....[1]....
        /*00d4*/ 	.word	0x0001c040


	//----- nvinfo : EIATTR_MAX_THREADS
	.align		4
.L_2358:
        /*00d8*/ 	.byte	0x04, 0x05
        /*00da*/ 	.short	(.L_2360 - .L_2359)
.L_2359:
        /*00dc*/ 	.word	0x00000080
        /*00e0*/ 	.word	0x00000001
        /*00e4*/ 	.word	0x00000001


	//----- nvinfo : EIATTR_CRS_STACK_SIZE
	.align		4
.L_2360:
        /*00e8*/ 	.byte	0x04, 0x1e
        /*00ea*/ 	.short	(.L_2362 - .L_2361)
.L_2361:
        /*00ec*/ 	.word	0x00000000


	//----- nvinfo : EIATTR_CBANK_PARAM_SIZE
	.align		4
.L_2362:
        /*00f0*/ 	.byte	0x03, 0x19
        /*00f2*/ 	.short	0x00e8


	//----- nvinfo : EIATTR_PARAM_CBANK
	.align		4
        /*00f4*/ 	.byte	0x04, 0x0a
        /*00f6*/ 	.short	(.L_2364 - .L_2363)
	.align		4
.L_2363:
        /*00f8*/ 	.word	index@(.nv.constant0._ZN10layer_norm13ln_fwd_kernelINS_13Kernel_traitsIf13__nv_bfloat16fS2_fjLj2048ELj1ELj4ELj1ELj16ENS_18Kernel_traits_baseILj2048EfS2_fS2_fjLj128EEEEELb1ELb0ELb1ELb0EEEvNS_9FwdParamsE)
        /*00fc*/ 	.short	0x0210
        /*00fe*/ 	.short	0x00e8


	//----- nvinfo : EIATTR_SW_WAR
	.align		4
.L_2364:
        /*0100*/ 	.byte	0x04, 0x36
        /*0102*/ 	.short	(.L_2366 - .L_2365)
.L_2365:
        /*0104*/ 	.word	0x00000008
.L_2366:


//--------------------- .nv.info._ZN10layer_norm13ln_fwd_kernelINS_13Kernel_traitsIf13__nv_bfloat16fS2_fjLj2048ELj1ELj4ELj1ELj16ENS_18Kernel_traits_baseILj2048EfS2_fS2_fjLj128EEEEELb1ELb0ELb1ELb1EEEvNS_9FwdParamsE --------------------------
	.section	.nv.info._ZN10layer_norm13ln_fwd_kernelINS_13Kernel_traitsIf13__nv_bfloat16fS2_fjLj2048ELj1ELj4ELj1ELj16ENS_18Kernel_traits_baseILj2048EfS2_fS2_fjLj128EEEEELb1ELb0ELb1ELb1EEEvNS_9FwdParamsE,"",@"SHT_CUDA_INFO"
	.sectionflags	@""
	.align	4


	//----- nvinfo : EIATTR_CUDA_API_VERSION
	.align		4
        /*0000*/ 	.byte	0x04, 0x37
        /*0002*/ 	.short	(.L_2368 - .L_2367)
.L_2367:
        /*0004*/ 	.word	0x00000082


	//----- nvinfo : EIATTR_KPARAM_INFO
	.align		4
.L_2368:
        /*0008*/ 	.byte	0x04, 0x17
        /*000a*/ 	.short	(.L_2370 - .L_2369)
.L_2369:
        /*000c*/ 	.word	0x00000000
        /*0010*/ 	.short	0x0000
        /*0012*/ 	.short	0x0000
        /*0014*/ 	.byte	0x00, 0xf0, 0xa1, 0x03


	//----- nvinfo : EIATTR_SPARSE_MMA_MASK
	.align		4
.L_2370:
        /*0018*/ 	.byte	0x03, 0x50
        /*001a*/ 	.short	0x0000


	//----- nvinfo : EIATTR_MAXREG_COUNT
	.align		4
        /*001c*/ 	.byte	0x03, 0x1b
        /*001e*/ 	.short	0x00ff


	//----- nvinfo : EIATTR_MERCURY_ISA_VERSION
	.align		4
        /*0020*/ 	.byte	0x03, 0x5f
        /*0022*/ 	.short	0x0101


	//----- nvinfo : EIATTR_COOP_GROUP_MASK_REGIDS
	.align		4
        /*0024*/ 	.byte	0x04, 0x29
        /*0026*/ 	.short	(.L_2372 - .L_2371)


	//   ....[0]....
.L_2371:
        /*0028*/ 	.word	0xffffffff


	//   ....[1]....
        /*002c*/ 	.word	0xffffffff


	//   ....[2]....
        /*0030*/ 	.word	0xffffffff


	//   ....[3]....
        /*0034*/ 	.word	0xffffffff


	//   ....[4]....
        /*0038*/ 	.word	0xffffffff


	//   ....[5]....
        /*003c*/ 	.word	0xffffffff


	//   ....[6]....
        /*0040*/ 	.word	0xffffffff


	//   ....[7]....
        /*0044*/ 	.word	0xffffffff


	//   ....[8]....
        /*0048*/ 	.word	0xffffffff


	//   ....[9]....
        /*004c*/ 	.word	0xffffffff


	//   ....[10]....
        /*0050*/ 	.word	0x050000ec


	//   ....[11]....
        /*0054*/ 	.word	0x050000ec


	//   ....[12]....
        /*0058*/ 	.word	0x050000ec


	//   ....[13]....
        /*005c*/ 	.word	0x050000ec


	//   ....[14]....
        /*0060*/ 	.word	0x050000ec


	//   ....[15]....
        /*0064*/ 	.word	0x050000ec


	//   ....[16]....
        /*0068*/ 	.word	0x050000ec


	//   ....[17]....
        /*006c*/ 	.word	0x050000ec


	//   ....[18]....
        /*0070*/ 	.word	0x050000ec


	//   ....[19]....
        /*0074*/ 	.word	0x050000ec


	//----- nvinfo : EIATTR_COOP_GROUP_INSTR_OFFSETS
	.align		4
.L_2372:
        /*0078*/ 	.byte	0x04, 0x28
        /*007a*/ 	.short	(.L_2374 - .L_2373)


	//   ....[0]....
.L_2373:
        /*007c*/ 	.word	0x000197e0


	//   ....[1]....
        /*0080*/ 	.word	0x00019810


	//   ....[2]....
        /*0084*/ 	.word	0x00019830


	//   ....[3]....
        /*0088*/ 	.word	0x00019850


	//   ....[4]....
        /*008c*/ 	.word	0x00019870


	//   ....[5]....
        /*0090*/ 	.word	0x0001a0a0


	//   ....[6]....
        /*0094*/ 	.word	0x0001a0c0


	//   ....[7]....
        /*0098*/ 	.word	0x0001a0e0


	//   ....[8]....
        /*009c*/ 	.word	0x0001a100


	//   ....[9]....
        /*00a0*/ 	.word	0x0001a120


	//   ....[10]....
        /*00a4*/ 	.word	0x0001b300


	//   ....[11]....
        /*00a8*/ 	.word	0x0001b3b0


	//   ....[12]....
        /*00ac*/ 	.word	0x0001b420


	//   ....[13]....
        /*00b0*/ 	.word	0x0001b490


	//   ....[14]....
        /*00b4*/ 	.word	0x0001b500


	//   ....[15]....
        /*00b8*/ 	.word	0x0001bd80


	//   ....[16]....
        /*00bc*/ 	.word	0x0001bdf0


	//   ....[17]....
        /*00c0*/ 	.word	0x0001be60


	//   ....[18]....
        /*00c4*/ 	.word	0x0001bed0


	//   ....[19]....
        /*00c8*/ 	.word	0x0001bf40


	//----- nvinfo : EIATTR_EXIT_INSTR_OFFSETS
	.align		4
.L_2374:
        /*00cc*/ 	.byte	0x04, 0x1c
        /*00ce*/ 	.short	(.L_2376 - .L_2375)


	//   ....[0]....
.L_2375:
        /*00d0*/ 	.word	0x000008a0


	//   ....[1]....
        /*00d4*/ 	.word	0x0001b290


	//----- nvinfo : EIATTR_MAX_THREADS
	.align		4
.L_2376:
        /*00d8*/ 	.byte	0x04, 0x05
        /*00da*/ 	.short	(.L_2378 - .L_2377)
.L_2377:
        /*00dc*/ 	.word	0x00000080
        /*00e0*/ 	.word	0x00000001
        /*00e4*/ 	.word	0x00000001


	//----- nvinfo : EIATTR_CRS_STACK_SIZE
	.align		4
.L_2378:
        /*00e8*/ 	.byte	0x04, 0x1e
        /*00ea*/ 	.short	(.L_2380 - .L_2379)
.L_2379:
        /*00ec*/ 	.word	0x00000000


	//----- nvinfo : EIATTR_CBANK_PARAM_SIZE
	.align		4
.L_2380:
        /*00f0*/ 	.byte	0x03, 0x19
        /*00f2*/ 	.short	0x00e8


	//----- nvinfo : EIATTR_PARAM_CBANK
	.align		4
        /*00f4*/ 	.byte	0x04, 0x0a
        /*00f6*/ 	.short	(.L_2382 - .L_2381)
	.align		4
.L_2381:
        /*00f8*/ 	.word	index@(.nv.constant0._ZN10layer_norm13ln_fwd_kernelINS_13Kernel_traitsIf13__nv_bfloat16fS2_fjLj2048ELj1ELj4ELj1ELj16ENS_18Kernel_traits_baseILj2048EfS2_fS2_fjLj128EEEEELb1ELb0ELb1ELb1EEEvNS_9FwdParamsE)
        /*00fc*/ 	.short	0x0210
        /*00fe*/ 	.short	0x00e8


	//----- nvinfo : EIATTR_SW_WAR
	.align		4
.L_2382:
        /*0100*/ 	.byte	0x04, 0x36
        /*0102*/ 	.short	(.L_2384 - .L_2383)
.L_2383:
        /*0104*/ 	.word	0x00000008
.L_2384:


//--------------------- .nv.info._ZN10layer_norm13ln_fwd_kernelINS_13Kernel_traitsIf13__nv_bfloat16fS2_fjLj2048ELj1ELj4ELj1ELj16ENS_18Kernel_traits_baseILj2048EfS2_fS2_fjLj128EEEEELb1ELb1ELb0ELb0EEEvNS_9FwdParamsE --------------------------
	.section	.nv.info._ZN10layer_norm13ln_fwd_kernelINS_13Kernel_traitsIf13__nv_bfloat16fS2_fjLj2048ELj1ELj4ELj1ELj16ENS_18Kernel_traits_baseILj2048EfS2_fS2_fjLj128EEEEELb1ELb1ELb0ELb0EEEvNS_9FwdParamsE,"",@"SHT_CUDA_INFO"
	.sectionflags	@""
	.align	4


	//----- nvinfo : EIATTR_CUDA_API_VERSION
	.align		4
        /*0000*/ 	.byte	0x04, 0x37
        /*0002*/ 	.short	(.L_2386 - .L_2385)
.L_2385:
        /*0004*/ 	.word	0x00000082


	//----- nvinfo : EIATTR_KPARAM_INFO
	.align		4
.L_2386:
        /*0008*/ 	.byte	0x04, 0x17
        /*000a*/ 	.short	(.L_2388 - .L_2387)
.L_2387:
        /*000c*/ 	.word	0x00000000
        /*0010*/ 	.short	0x0000
        /*0012*/ 	.short	0x0000
        /*0014*/ 	.byte	0x00, 0xf0, 0xa1, 0x03


	//----- nvinfo : EIATTR_SPARSE_MMA_MASK
	.align		4
.L_2388:
        /*0018*/ 	.byte	0x03, 0x50
        /*001a*/ 	.short	0x0000


	//----- nvinfo : EIATTR_MAXREG_COUNT
	.align		4
        /*001c*/ 	.byte	0x03, 0x1b
        /*001e*/ 	.short	0x00ff


	//----- nvinfo : EIATTR_ANNOTATIONS
	.align		4
        /*0020*/ 	.byte	0x04, 0x55
        /*0022*/ 	.short	(.L_2390 - .L_2389)


	//   ....[0]....
.L_2389:
        /* <DEDUP_REMOVED lines=29> */


	//----- nvinfo : EIATTR_MERCURY_ISA_VERSION
	.align		4
.L_2390:
        /*01e4*/ 	.byte	0x03, 0x5f
        /*01e6*/ 	.short	0x0101


	//----- nvinfo : EIATTR_COOP_GROUP_MASK_REGIDS
	.align		4
        /*01e8*/ 	.byte	0x04, 0x29
        /*01ea*/ 	.short	(.L_2392 - .L_2391)


	//   ....[0]....
.L_2391:
        /*01ec*/ 	.word	0xffffffff


	//   ....[1]....
        /*01f0*/ 	.word	0xffffffff


	//   ....[2]....
        /*01f4*/ 	.word	0xffffffff


	//   ....[3]....
        /*01f8*/ 	.word	0xffffffff


	//   ....[4]....
        /*01fc*/ 	.word	0xffffffff


	//   ....[5]....
        /*0200*/ 	.word	0xffffffff


	//   ....[6]....
        /*0204*/ 	.word	0xffffffff


	//   ....[7]....
        /*0208*/ 	.word	0xffffffff


	//   ....[8]....
        /*020c*/ 	.word	0xffffffff


	//   ....[9]....
        /*0210*/ 	.word	0xffffffff


	//   ....[10]....
        /*0214*/ 	.word	0x050000d8


	//   ....[11]....
        /*0218*/ 	.word	0x050000d8


	//   ....[12]....
        /*021c*/ 	.word	0x050000d8


	//   ....[13]....
        /*0220*/ 	.word	0x050000d8


	//   ....[14]....
        /*0224*/ 	.word	0x050000d8


	//   ....[15]....
        /*0228*/ 	.word	0x050000d8


	//   ....[16]....
        /*022c*/ 	.word	0x050000d8


	//   ....[17]....
        /*0230*/ 	.word	0x050000d8


	//   ....[18]....
        /*0234*/ 	.word	0x050000d8


	//   ....[19]....
        /*0238*/ 	.word	0x050000d8


	//----- nvinfo : EIATTR_COOP_GROUP_INSTR_OFFSETS
	.align		4
.L_2392:
        /*023c*/ 	.byte	0x04, 0x28
        /*023e*/ 	.short	(.L_2394 - .L_2393)


	//   ....[0]....
.L_2393:
        /*0240*/ 	.word	0x00018520


	//   ....[1]....
        /*0244*/ 	.word	0x00018590


	//   ....[2]....
        /*0248*/ 	.word	0x000185b0


	//   ....[3]....
        /*024c*/ 	.word	0x000185d0


	//   ....[4]....
        /*0250*/ 	.word	0x000185f0


	//   ....[5]....
        /*0254*/ 	.word	0x00018e50


	//   ....[6]....
        /*0258*/ 	.word	0x00018e70


	//   ....[7]....
        /*025c*/ 	.word	0x00018e90


	//   ....[8]....
        /*0260*/ 	.word	0x00018eb0


	//   ....[9]....
        /*0264*/ 	.word	0x00018ed0


	//   ....[10]....
        /*0268*/ 	.word	0x0001a320


	//   ....[11]....
        /*026c*/ 	.word	0x0001a3d0


	//   ....[12]....
        /*0270*/ 	.word	0x0001a460


	//   ....[13]....
        /*0274*/ 	.word	0x0001a4d0


	//   ....[14]....
        /*0278*/ 	.word	0x0001a540


	//   ....[15]....
        /*027c*/ 	.word	0x0001ae10


	//   ....[16]....
        /*0280*/ 	.word	0x0001ae80


	//   ....[17]....
        /*0284*/ 	.word	0x0001aef0


	//   ....[18]....
        /*0288*/ 	.word	0x0001af60


	//   ....[19]....
        /*028c*/ 	.word	0x0001afd0


	//----- nvinfo : EIATTR_EXIT_INSTR_OFFSETS
	.align		4
.L_2394:
        /*0290*/ 	.byte	0x04, 0x1c
        /*0292*/ 	.short	(.L_2396 - .L_2395)


	//   ....[0]....
.L_2395:
        /*0294*/ 	.word	0x00001420


	//   ....[1]....
        /*0298*/ 	.word	0x0001a2b0


	//----- nvinfo : EIATTR_MAX_THREADS
	.align		4
.L_2396:
        /*029c*/ 	.byte	0x04, 0x05
        /*029e*/ 	.short	(.L_2398 - .L_2397)
.L_2397:
        /*02a0*/ 	.word	0x00000080
        /*02a4*/ 	.word	0x00000001
        /*02a8*/ 	.word	0x00000001


	//----- nvinfo : EIATTR_CRS_STACK_SIZE
	.align		4
.L_2398:
        /*02ac*/ 	.byte	0x04, 0x1e
        /*02ae*/ 	.short	(.L_2400 - .L_2399)
.L_2399:
        /*02b0*/ 	.word	0x00000000


	//----- nvinfo : EIATTR_CBANK_PARAM_SIZE
	.align		4
.L_2400:
        /*02b4*/ 	.byte	0x03, 0x19
        /*02b6*/ 	.short	0x00e8


	//----- nvinfo : EIATTR_PARAM_CBANK
	.align		4
        /*02b8*/ 	.byte	0x04, 0x0a
        /*02ba*/ 	.short	(.L_2402 - .L_2401)
	.align		4
.L_2401:
        /*02bc*/ 	.word	index@(.nv.constant0._ZN10layer_norm13ln_fwd_kernelINS_13Kernel_traitsIf13__nv_bfloat16fS2_fjLj2048ELj1ELj4ELj1ELj16ENS_18Kernel_traits_baseILj2048EfS2_fS2_fjLj128EEEEELb1ELb1ELb0ELb0EEEvNS_9FwdParamsE)
        /*02c0*/ 	.short	0x0210
        /*02c2*/ 	.short	0x00e8


	//----- nvinfo : EIATTR_SW_WAR
	.align		4
.L_2402:
        /*02c4*/ 	.byte	0x04, 0x36
        /*02c6*/ 	.short	(.L_2404 - .L_2403)
.L_2403:
        /*02c8*/ 	.word	0x00000008
.L_2404:


//--------------------- .nv.info._ZN10layer_norm13ln_fwd_kernelINS_13Kernel_traitsIf13__nv_bfloat16fS2_fjLj2048ELj1ELj4ELj1ELj16ENS_18Kernel_traits_baseILj2048EfS2_fS2_fjLj128EEEEELb1ELb1ELb0ELb1EEEvNS_9FwdParamsE --------------------------
	.section	.nv.info._ZN10layer_norm13ln_fwd_kernelINS_13Kernel_traitsIf13__nv_bfloat16fS2_fjLj2048ELj1ELj4ELj1ELj16ENS_18Kernel_traits_baseILj2048EfS2_fS2_fjLj128EEEEELb1ELb1ELb0ELb1EEEvNS_9FwdParamsE,"",@"SHT_CUDA_INFO"
	.sectionflags	@""
	.align	4


	//----- nvinfo : EIATTR_CUDA_API_VERSION
	.align		4
        /*0000*/ 	.byte	0x04, 0x37
        /*0002*/ 	.short	(.L_2406 - .L_2405)
.L_2405:
        /*0004*/ 	.word	0x00000082


	//----- nvinfo : EIATTR_KPARAM_INFO
	.align		4
.L_2406:
        /*0008*/ 	.byte	0x04, 0x17
        /*000a*/ 	.short	(.L_2408 - .L_2407)
.L_2407:
        /*000c*/ 	.word	0x00000000
        /*0010*/ 	.short	0x0000
        /*0012*/ 	.short	0x0000
        /*0014*/ 	.byte	0x00, 0xf0, 0xa1, 0x03


	//----- nvinfo : EIATTR_SPARSE_MMA_MASK
	.align		4
.L_2408:
        /*0018*/ 	.byte	0x03, 0x50
        /*001a*/ 	.short	0x0000


	//----- nvinfo : EIATTR_MAXREG_COUNT
	.align		4
        /*001c*/ 	.byte	0x03, 0x1b
        /*001e*/ 	.short	0x00ff


	//----- nvinfo : EIATTR_ANNOTATIONS
	.align		4
        /*0020*/ 	.byte	0x04, 0x55
        /*0022*/ 	.short	(.L_2410 - .L_2409)


	//   ....[0]....
.L_2409:
        /* <DEDUP_REMOVED lines=31> */


	//----- nvinfo : EIATTR_MERCURY_ISA_VERSION
	.align		4
.L_2410:
        /*0204*/ 	.byte	0x03, 0x5f
        /*0206*/ 	.short	0x0101


	//----- nvinfo : EIATTR_COOP_GROUP_MASK_REGIDS
	.align		4
        /*0208*/ 	.byte	0x04, 0x29
        /*020a*/ 	.short	(.L_2412 - .L_2411)


	//   ....[0]....
.L_2411:
        /*020c*/ 	.word	0xffffffff


	//   ....[1]....
        /*0210*/ 	.word	0xffffffff


	//   ....[2]....
        /*0214*/ 	.word	0xffffffff


	//   ....[3]....
        /*0218*/ 	.word	0xffffffff


	//   ....[4]....
        /*021c*/ 	.word	0xffffffff


	//   ....[5]....
        /*0220*/ 	.word	0xffffffff


	//   ....[6]....
        /*0224*/ 	.word	0xffffffff


	//   ....[7]....
        /*0228*/ 	.word	0xffffffff


	//   ....[8]....
        /*022c*/ 	.word	0xffffffff


	//   ....[9]....
        /*0230*/ 	.word	0xffffffff


	//   ....[10]....
        /*0234*/ 	.word	0x050000e8


	//   ....[11]....
        /*0238*/ 	.word	0x050000e8


	//   ....[12]....
        /*023c*/ 	.word	0x050000e8


	//   ....[13]....
        /*0240*/ 	.word	0x050000e8


	//   ....[14]....
        /*0244*/ 	.word	0x050000e8


	//   ....[15]....
        /*0248*/ 	.word	0x050000e8


	//   ....[16]....
        /*024c*/ 	.word	0x050000e8


	//   ....[17]....
        /*0250*/ 	.word	0x050000e8


	//   ....[18]....
        /*0254*/ 	.word	0x050000e8


	//   ....[19]....
        /*0258*/ 	.word	0x050000e8


	//----- nvinfo : EIATTR_COOP_GROUP_INSTR_OFFSETS
	.align		4
.L_2412:
        /*025c*/ 	.byte	0x04, 0x28
        /*025e*/ 	.short	(.L_2414 - .L_2413)


	//   ....[0]....
.L_2413:
        /*0260*/ 	.word	0x00017d80


	//   ....[1]....
        /*0264*/ 	.word	0x00017db0


	//   ....[2]....
        /*0268*/ 	.word	0x00017dd0


	//   ....[3]....
        /*026c*/ 	.word	0x00017df0


	//   ....[4]....
        /*0270*/ 	.word	0x00017e10


	//   ....[5]....
        /*0274*/ 	.word	0x00018640


	//   ....[6]....
        /*0278*/ 	.word	0x00018660


	//   ....[7]....
        /*027c*/ 	.word	0x00018680


	//   ....[8]....
        /*0280*/ 	.word	0x000186a0


	//   ....[9]....
        /*0284*/ 	.word	0x000186c0


	//   ....[10]....
        /*0288*/ 	.word	0x00019930


	//   ....[11]....
        /*028c*/ 	.word	0x000199d0


	//   ....[12]....
        /*0290*/ 	.word	0x00019a30


	//   ....[13]....
        /*0294*/ 	.word	0x00019a90


	//   ....[14]....
        /*0298*/ 	.word	0x00019af0


	//   ....[15]....
        /*029c*/ 	.word	0x0001a370


	//   ....[16]....
        /*02a0*/ 	.word	0x0001a3d0


	//   ....[17]....
        /*02a4*/ 	.word	0x0001a430


	//   ....[18]....
        /*02a8*/ 	.word	0x0001a490


	//   ....[19]....
        /*02ac*/ 	.word	0x0001a4f0


	//----- nvinfo : EIATTR_EXIT_INSTR_OFFSETS
	.align		4
.L_2414:
        /*02b0*/ 	.byte	0x04, 0x1c
        /*02b2*/ 	.short	(.L_2416 - .L_2415)


	//   ....[0]....
.L_2415:
        /*02b4*/ 	.word	0x000008e0


	//   ....[1]....
        /*02b8*/ 	.word	0x000198c0


	//----- nvinfo : EIATTR_MAX_THREADS
	.align		4
.L_2416:
        /*02bc*/ 	.byte	0x04, 0x05
        /*02be*/ 	.short	(.L_2418 - .L_2417)
.L_2417:
        /*02c0*/ 	.word	0x00000080
        /*02c4*/ 	.word	0x00000001
        /*02c8*/ 	.word	0x00000001


	//----- nvinfo : EIATTR_CRS_STACK_SIZE
	.align		4
.L_2418:
        /*02cc*/ 	.byte	0x04, 0x1e
        /*02ce*/ 	.short	(.L_2420 - .L_2419)
.L_2419:
        /*02d0*/ 	.word	0x00000000


	//----- nvinfo : EIATTR_CBANK_PARAM_SIZE
	.align		4
.L_2420:
        /*02d4*/ 	.byte	0x03, 0x19
        /*02d6*/ 	.short	0x00e8


	//----- nvinfo : EIATTR_PARAM_CBANK
	.align		4
        /*02d8*/ 	.byte	0x04, 0x0a
        /*02da*/ 	.short	(.L_2422 - .L_2421)
	.align		4
.L_2421:
        /*02dc*/ 	.word	index@(.nv.constant0._ZN10layer_norm13ln_fwd_kernelINS_13Kernel_traitsIf13__nv_bfloat16fS2_fjLj2048ELj1ELj4ELj1ELj16ENS_18Kernel_traits_baseILj2048EfS2_fS2_fjLj128EEEEELb1ELb1ELb0ELb1EEEvNS_9FwdParamsE)
        /*02e0*/ 	.short	0x0210
        /*02e2*/ 	.short	0x00e8


	//----- nvinfo : EIATTR_SW_WAR
	.align		4
.L_2422:
        /*02e4*/ 	.byte	0x04, 0x36
        /*02e6*/ 	.short	(.L_2424 - .L_2423)
.L_2423:
        /*02e8*/ 	.word	0x00000008
.L_2424:


//--------------------- .nv.info._ZN10layer_norm13ln_fwd_kernelINS_13Kernel_traitsIf13__nv_bfloat16fS2_fjLj2048ELj1ELj4ELj1ELj16ENS_18Kernel_traits_baseILj2048EfS2_fS2_fjLj128EEEEELb1ELb1ELb1ELb0EEEvNS_9FwdParamsE --------------------------
	.section	.nv.info._ZN10layer_norm13ln_fwd_kernelINS_13Kernel_traitsIf13__nv_bfloat16fS2_fjLj2048ELj1ELj4ELj1ELj16ENS_18Kernel_traits_baseILj2048EfS2_fS2_fjLj128EEEEELb1ELb1ELb1ELb0EEEvNS_9FwdParamsE,"",@"SHT_CUDA_INFO"
	.sectionflags	@""
	.align	4


	//----- nvinfo : EIATTR_CUDA_API_VERSION
	.align		4
        /*0000*/ 	.byte	0x04, 0x37
        /*0002*/ 	.short	(.L_2426 - .L_2425)
.L_2425:
        /*0004*/ 	.word	0x00000082


	//----- nvinfo : EIATTR_KPARAM_INFO
	.align		4
.L_2426:
        /*0008*/ 	.byte	0x04, 0x17
        /*000a*/ 	.short	(.L_2428 - .L_2427)
.L_2427:
        /*000c*/ 	.word	0x00000000
        /*0010*/ 	.short	0x0000
        /*0012*/ 	.short	0x0000
        /*0014*/ 	.byte	0x00, 0xf0, 0xa1, 0x03


	//----- nvinfo : EIATTR_SPARSE_MMA_MASK
	.align		4
.L_2428:
        /*0018*/ 	.byte	0x03, 0x50
        /*001a*/ 	.short	0x0000


	//----- nvinfo : EIATTR_MAXREG_COUNT
	.align		4
        /*001c*/ 	.byte	0x03, 0x1b
        /*001e*/ 	.short	0x00ff


	//----- nvinfo : EIATTR_ANNOTATIONS
	.align		4
        /*0020*/ 	.byte	0x04, 0x55
        /*0022*/ 	.short	(.L_2430 - .L_2429)


	//   ....[0]....
.L_2429:
        /* <DEDUP_REMOVED lines=40> */


	//----- nvinfo : EIATTR_MERCURY_ISA_VERSION
	.align		4
.L_2430:
        /*0294*/ 	.byte	0x03, 0x5f
        /*0296*/ 	.short	0x0101


	//----- nvinfo : EIATTR_COOP_GROUP_MASK_REGIDS
	.align		4
        /*0298*/ 	.byte	0x04, 0x29
        /*029a*/ 	.short	(.L_2432 - .L_2431)


	//   ....[0]....
.L_2431:
        /*029c*/ 	.word	0xffffffff


	//   ....[1]....
        /*02a0*/ 	.word	0xffffffff


	//   ....[2]....
        /*02a4*/ 	.word	0xffffffff


	//   ....[3]....
        /*02a8*/ 	.word	0xffffffff


	//   ....[4]....
        /*02ac*/ 	.word	0xffffffff


	//   ....[5]....
        /*02b0*/ 	.word	0xffffffff


	//   ....[6]....
        /*02b4*/ 	.word	0xffffffff


	//   ....[7]....
        /*02b8*/ 	.word	0xffffffff


	//   ....[8]....
        /*02bc*/ 	.word	0xffffffff


	//   ....[9]....
        /*02c0*/ 	.word	0xffffffff


	//   ....[10]....
        /*02c4*/ 	.word	0x050000d4


	//   ....[11]....
        /*02c8*/ 	.word	0x050000d4


	//   ....[12]....
        /*02cc*/ 	.word	0x050000d4


	//   ....[13]....
        /*02d0*/ 	.word	0x050000d4


	//   ....[14]....
        /*02d4*/ 	.word	0x050000d4


	//   ....[15]....
        /*02d8*/ 	.word	0x050000d4


	//   ....[16]....
        /*02dc*/ 	.word	0x050000d4


	//   ....[17]....
        /*02e0*/ 	.word	0x050000d4


	//   ....[18]....
        /*02e4*/ 	.word	0x050000d4


	//   ....[19]....
        /*02e8*/ 	.word	0x050000d4


	//----- nvinfo : EIATTR_COOP_GROUP_INSTR_OFFSETS
	.align		4
.L_2432:
        /*02ec*/ 	.byte	0x04, 0x28
        /*02ee*/ 	.short	(.L_2434 - .L_2433)


	//   ....[0]....
.L_2433:
        /*02f0*/ 	.word	0x0001b260


	//   ....[1]....
        /*02f4*/ 	.word	0x0001b2d0


	//   ....[2]....
        /*02f8*/ 	.word	0x0001b2f0


	//   ....[3]....
        /*02fc*/ 	.word	0x0001b310


	//   ....[4]....
        /*0300*/ 	.word	0x0001b330


	//   ....[5]....
        /*0304*/ 	.word	0x0001bb80


	//   ....[6]....
        /*0308*/ 	.word	0x0001bba0


	//   ....[7]....
        /*030c*/ 	.word	0x0001bbc0


	//   ....[8]....
        /*0310*/ 	.word	0x0001bbe0


	//   ....[9]....
        /*0314*/ 	.word	0x0001bc00


	//   ....[10]....
        /*0318*/ 	.word	0x0001d0d0


	//   ....[11]....
        /*031c*/ 	.word	0x0001d180


	//   ....[12]....
        /*0320*/ 	.word	0x0001d210


	//   ....[13]....
        /*0324*/ 	.word	0x0001d280


	//   ....[14]....
        /*0328*/ 	.word	0x0001d2f0


	//   ....[15]....
        /*032c*/ 	.word	0x0001dbb0


	//   ....[16]....
        /*0330*/ 	.word	0x0001dc20


	//   ....[17]....
        /*0334*/ 	.word	0x0001dc90


	//   ....[18]....
        /*0338*/ 	.word	0x0001dd00


	//   ....[19]....
        /*033c*/ 	.word	0x0001dd70


	//----- nvinfo : EIATTR_EXIT_INSTR_OFFSETS
	.align		4
.L_2434:
        /*0340*/ 	.byte	0x04, 0x1c
        /*0342*/ 	.short	(.L_2436 - .L_2435)


	//   ....[0]....
.L_2435:
        /*0344*/ 	.word	0x00001490


	//   ....[1]....
        /*0348*/ 	.word	0x0001d060


	//----- nvinfo : EIATTR_MAX_THREADS
	.align		4
.L_2436:
        /*034c*/ 	.byte	0x04, 0x05
        /*034e*/ 	.short	(.L_2438 - .L_2437)
.L_2437:
        /*0350*/ 	.word	0x00000080
        /*0354*/ 	.word	0x00000001
        /*0358*/ 	.word	0x00000001


	//----- nvinfo : EIATTR_CRS_STACK_SIZE
	.align		4
.L_2438:
        /*035c*/ 	.byte	0x04, 0x1e
        /*035e*/ 	.short	(.L_2440 - .L_2439)
.L_2439:
        /*0360*/ 	.word	0x00000000


	//----- nvinfo : EIATTR_CBANK_PARAM_SIZE
	.align		4
.L_2440:
        /*0364*/ 	.byte	0x03, 0x19
        /*0366*/ 	.short	0x00e8


	//----- nvinfo : EIATTR_PARAM_CBANK
	.align		4
        /*0368*/ 	.byte	0x04, 0x0a
        /*036a*/ 	.short	(.L_2442 - .L_2441)
	.align		4
.L_2441:
        /*036c*/ 	.word	index@(.nv.constant0._ZN10layer_norm13ln_fwd_kernelINS_13Kernel_traitsIf13__nv_bfloat16fS2_fjLj2048ELj1ELj4ELj1ELj16ENS_18Kernel_traits_baseILj2048EfS2_fS2_fjLj128EEEEELb1ELb1ELb1ELb0EEEvNS_9FwdParamsE)
        /*0370*/ 	.short	0x0210
        /*0372*/ 	.short	0x00e8


	//----- nvinfo : EIATTR_SW_WAR
	.align		4
.L_2442:
        /*0374*/ 	.byte	0x04, 0x36
        /*0376*/ 	.short	(.L_2444 - .L_2443)
.L_2443:
        /*0378*/ 	.word	0x00000008
.L_2444:


//--------------------- .nv.info._ZN10layer_norm13ln_fwd_kernelINS_13Kernel_traitsIf13__nv_bfloat16fS2_fjLj2048ELj1ELj4ELj1ELj16ENS_18Kernel_traits_baseILj2048EfS2_fS2_fjLj128EEEEELb1ELb1ELb1ELb1EEEvNS_9FwdParamsE --------------------------
	.section	.nv.info._ZN10layer_norm13ln_fwd_kernelINS_13Kernel_traitsIf13__nv_bfloat16fS2_fjLj2048ELj1ELj4ELj1ELj16ENS_18Kernel_traits_baseILj2048EfS2_fS2_fjLj128EEEEELb1ELb1ELb1ELb1EEEvNS_9FwdParamsE,"",@"SHT_CUDA_INFO"
	.sectionflags	@""
	.align	4


	//----- nvinfo : EIATTR_CUDA_API_VERSION
	.align		4
        /*0000*/ 	.byte	0x04, 0x37
        /*0002*/ 	.short	(.L_2446 - .L_2445)
.L_2445:
        /*0004*/ 	.word	0x00000082


	//----- nvinfo : EIATTR_KPARAM_INFO
	.align		4
.L_2446:
        /*0008*/ 	.byte	0x04, 0x17
        /*000a*/ 	.short	(.L_2448 - .L_2447)
.L_2447:
        /*000c*/ 	.word	0x00000000
        /*0010*/ 	.short	0x0000
        /*0012*/ 	.short	0x0000
        /*0014*/ 	.byte	0x00, 0xf0, 0xa1, 0x03


	//----- nvinfo : EIATTR_SPARSE_MMA_MASK
	.align		4
.L_2448:
        /*0018*/ 	.byte	0x03, 0x50
        /*001a*/ 	.short	0x0000


	//----- nvinfo : EIATTR_MAXREG_COUNT
	.align		4
        /*001c*/ 	.byte	0x03, 0x1b
        /*001e*/ 	.short	0x00ff


	//----- nvinfo : EIATTR_ANNOTATIONS
	.align		4
        /*0020*/ 	.byte	0x04, 0x55
        /*0022*/ 	.short	(.L_2450 - .L_2449)


	//   ....[0]....
.L_2449:
        /* <DEDUP_REMOVED lines=36> */


	//----- nvinfo : EIATTR_MERCURY_ISA_VERSION
	.align		4
.L_2450:
        /*0254*/ 	.byte	0x03, 0x5f
        /*0256*/ 	.short	0x0101


	//----- nvinfo : EIATTR_COOP_GROUP_MASK_REGIDS
	.align		4
        /*0258*/ 	.byte	0x04, 0x29
        /*025a*/ 	.short	(.L_2452 - .L_2451)


	//   ....[0]....
.L_2451:
        /*025c*/ 	.word	0xffffffff


	//   ....[1]....
        /*0260*/ 	.word	0xffffffff


	//   ....[2]....
        /*0264*/ 	.word	0xffffffff


	//   ....[3]....
        /*0268*/ 	.word	0xffffffff


	//   ....[4]....
        /*026c*/ 	.word	0xffffffff


	//   ....[5]....
        /*0270*/ 	.word	0xffffffff


	//   ....[6]....
        /*0274*/ 	.word	0xffffffff


	//   ....[7]....
        /*0278*/ 	.word	0xffffffff


	//   ....[8]....
        /*027c*/ 	.word	0xffffffff


	//   ....[9]....
        /*0280*/ 	.word	0xffffffff


	//   ....[10]....
        /*0284*/ 	.word	0x050000ea


	//   ....[11]....
        /*0288*/ 	.word	0x050000ea


	//   ....[12]....
        /*028c*/ 	.word	0x050000ea


	//   ....[13]....
        /*0290*/ 	.word	0x050000ea


	//   ....[14]....
        /*0294*/ 	.word	0x050000ea


	//   ....[15]....
        /*0298*/ 	.word	0x050000ea


	//   ....[16]....
        /*029c*/ 	.word	0x050000ea


	//   ....[17]....
        /*02a0*/ 	.word	0x050000ea


	//   ....[18]....
        /*02a4*/ 	.word	0x050000ea


	//   ....[19]....
        /*02a8*/ 	.word	0x050000ea


	//----- nvinfo : EIATTR_COOP_GROUP_INSTR_OFFSETS
	.align		4
.L_2452:
        /*02ac*/ 	.byte	0x04, 0x28
        /*02ae*/ 	.short	(.L_2454 - .L_2453)


	//   ....[0]....
.L_2453:
        /*02b0*/ 	.word	0x0001a2a0


	//   ....[1]....
        /*02b4*/ 	.word	0x0001a2d0


	//   ....[2]....
        /*02b8*/ 	.word	0x0001a2f0


	//   ....[3]....
        /*02bc*/ 	.word	0x0001a310


	//   ....[4]....
        /*02c0*/ 	.word	0x0001a330


	//   ....[5]....
        /*02c4*/ 	.word	0x0001ab60


	//   ....[6]....
        /*02c8*/ 	.word	0x0001ab80


	//   ....[7]....
        /*02cc*/ 	.word	0x0001aba0


	//   ....[8]....
        /*02d0*/ 	.word	0x0001abc0


	//   ....[9]....
        /*02d4*/ 	.word	0x0001abe0


	//   ....[10]....
        /*02d8*/ 	.word	0x0001bf80


	//   ....[11]....
        /*02dc*/ 	.word	0x0001c020


	//   ....[12]....
        /*02e0*/ 	.word	0x0001c090


	//   ....[13]....
        /*02e4*/ 	.word	0x0001c100


	//   ....[14]....
        /*02e8*/ 	.word	0x0001c170


	//   ....[15]....
        /*02ec*/ 	.word	0x0001ca00


	//   ....[16]....
        /*02f0*/ 	.word	0x0001ca70


	//   ....[17]....
        /*02f4*/ 	.word	0x0001cae0


	//   ....[18]....
        /*02f8*/ 	.word	0x0001cb50


	//   ....[19]....
        /*02fc*/ 	.word	0x0001cbc0


	//----- nvinfo : EIATTR_EXIT_INSTR_OFFSETS
	.align		4
.L_2454:
        /*0300*/ 	.byte	0x04, 0x1c
        /*0302*/ 	.short	(.L_2456 - .L_2455)


	//   ....[0]....
.L_2455:
        /*0304*/ 	.word	0x000008e0


	//   ....[1]....
        /*0308*/ 	.word	0x0001bf10


	//----- nvinfo : EIATTR_MAX_THREADS
	.align		4
.L_2456:
        /*030c*/ 	.byte	0x04, 0x05
        /*030e*/ 	.short	(.L_2458 - .L_2457)
.L_2457:
        /*0310*/ 	.word	0x00000080
        /*0314*/ 	.word	0x00000001
        /*0318*/ 	.word	0x00000001


	//----- nvinfo : EIATTR_CRS_STACK_SIZE
	.align		4
.L_2458:
        /*031c*/ 	.byte	0x04, 0x1e
        /*031e*/ 	.short	(.L_2460 - .L_2459)
.L_2459:
        /*0320*/ 	.word	0x00000000


	//----- nvinfo : EIATTR_CBANK_PARAM_SIZE
	.align		4
.L_2460:
        /*0324*/ 	.byte	0x03, 0x19
        /*0326*/ 	.short	0x00e8


	//----- nvinfo : EIATTR_PARAM_CBANK
	.align		4
        /*0328*/ 	.byte	0x04, 0x0a
        /*032a*/ 	.short	(.L_2462 - .L_2461)
	.align		4
.L_2461:
        /*032c*/ 	.word	index@(.nv.constant0._ZN10layer_norm13ln_fwd_kernelINS_13Kernel_traitsIf13__nv_bfloat16fS2_fjLj2048ELj1ELj4ELj1ELj16ENS_18Kernel_traits_baseILj2048EfS2_fS2_fjLj128EEEEELb1ELb1ELb1ELb1EEEvNS_9FwdParamsE)
        /*0330*/ 	.short	0x0210
        /*0332*/ 	.short	0x00e8


	//----- nvinfo : EIATTR_SW_WAR
	.align		4
.L_2462:
        /*0334*/ 	.byte	0x04, 0x36
        /*0336*/ 	.short	(.L_2464 - .L_2463)
.L_2463:
        /*0338*/ 	.word	0x00000008
.L_2464:


//--------------------- .nv.info._ZN10layer_norm13ln_fwd_kernelINS_13Kernel_traitsIf6__halfS2_S2_fjLj2048ELj1ELj4ELj1ELj16ENS_18Kernel_traits_baseILj2048EfS2_S2_S2_fjLj128EEEEELb0ELb0ELb0ELb0EEEvNS_9FwdParamsE --------------------------
	.section	.nv.info._ZN10layer_norm13ln_fwd_kernelINS_13Kernel_traitsIf6__halfS2_S2_fjLj2048ELj1ELj4ELj1ELj16ENS_18Kernel_traits_baseILj2048EfS2_S2_S2_fjLj128EEEEELb0ELb0ELb0ELb0EEEvNS_9FwdParamsE,"",@"SHT_CUDA_INFO"
	.sectionflags	@""
	.align	4


	//----- nvinfo : EIATTR_CUDA_API_VERSION
	.align		4
        /*0000*/ 	.byte	0x04, 0x37
        /*0002*/ 	.short	(.L_2466 - .L_2465)
.L_2465:
        /*0004*/ 	.word	0x00000082


	//----- nvinfo : EIATTR_KPARAM_INFO
	.align		4
.L_2466:
        /*0008*/ 	.byte	0x04, 0x17
        /*000a*/ 	.short	(.L_2468 - .L_2467)
.L_2467:
        /*000c*/ 	.word	0x00000000
        /*0010*/ 	.short	0x0000
        /*0012*/ 	.short	0x0000
        /*0014*/ 	.byte	0x00, 0xf0, 0xa1, 0x03


	//----- nvinfo : EIATTR_SPARSE_MMA_MASK
	.align		4
.L_2468:
        /*0018*/ 	.byte	0x03, 0x50
        /*001a*/ 	.short	0x0000


	//----- nvinfo : EIATTR_MAXREG_COUNT
	.align		4
        /*001c*/ 	.byte	0x03, 0x1b
        /*001e*/ 	.short	0x00ff


	//----- nvinfo : EIATTR_MERCURY_ISA_VERSION
	.align		4
        /*0020*/ 	.byte	0x03, 0x5f
        /*0022*/ 	.short	0x0101


	//----- nvinfo : EIATTR_COOP_GROUP_MASK_REGIDS
	.align		4
        /*0024*/ 	.byte	0x04, 0x29
        /*0026*/ 	.short	(.L_2470 - .L_2469)


	//   ....[0]....
.L_2469:
        /*0028*/ 	.word	0xffffffff


	//   ....[1]....
        /*002c*/ 	.word	0xffffffff


	//   ....[2]....
        /*0030*/ 	.word	0xffffffff


	//   ....[3]....
        /*0034*/ 	.word	0xffffffff


	//   ....[4]....
        /*0038*/ 	.word	0xffffffff


	//   ....[5]....
        /*003c*/ 	.word	0xffffffff


	//   ....[6]....
        /*0040*/ 	.word	0xffffffff


	//   ....[7]....
        /*0044*/ 	.word	0xffffffff


	//   ....[8]....
        /*0048*/ 	.word	0xffffffff


	//   ....[9]....
        /*004c*/ 	.word	0xffffffff


	//   ....[10]....
        /*0050*/ 	.word	0x050000d6


	//   ....[11]....
        /*0054*/ 	.word	0x050000d6


	//   ....[12]....
        /*0058*/ 	.word	0x050000d6


	//   ....[13]....
        /*005c*/ 	.word	0x050000d6


	//   ....[14]....
        /*0060*/ 	.word	0x050000d6


	//   ....[15]....
        /*0064*/ 	.word	0x050000d6


	//   ....[16]....
        /*0068*/ 	.word	0x050000d6


	//   ....[17]....
        /*006c*/ 	.word	0x050000d6


	//   ....[18]....
        /*0070*/ 	.word	0x050000d6


	//   ....[19]....
        /*0074*/ 	.word	0x050000d6


	//----- nvinfo : EIATTR_COOP_GROUP_INSTR_OFFSETS
	.align		4
.L_2470:
        /*0078*/ 	.byte	0x04, 0x28
        /*007a*/ 	.short	(.L_2472 - .L_2471)


	//   ....[0]....
.L_2471:
        /*007c*/ 	.word	0x00004010


	//   ....[1]....
        /*0080*/ 	.word	0x00004040


	//   ....[2]....
        /*0084*/ 	.word	0x00004060


	//   ....[3]....
        /*0088*/ 	.word	0x00004080


	//   ....[4]....
        /*008c*/ 	.word	0x000040b0


	//   ....[5]....
        /*0090*/ 	.word	0x00004930


	//   ....[6]....
        /*0094*/ 	.word	0x00004950


	//   ....[7]....
        /*0098*/ 	.word	0x00004970


	//   ....[8]....
        /*009c*/ 	.word	0x00004990


	//   ....[9]....
        /*00a0*/ 	.word	0x000049b0


	//   ....[10]....
        /*00a4*/ 	.word	0x00005d30


	//   ....[11]....
        /*00a8*/ 	.word	0x00005dd0


	//   ....[12]....
        /*00ac*/ 	.word	0x00005e40


	//   ....[13]....
        /*00b0*/ 	.word	0x00005eb0


	//   ....[14]....
        /*00b4*/ 	.word	0x00005f30


	//   ....[15]....
        /*00b8*/ 	.word	0x00006810


	//   ....[16]....
        /*00bc*/ 	.word	0x00006880


	//   ....[17]....
        /*00c0*/ 	.word	0x000068f0


	//   ....[18]....
        /*00c4*/ 	.word	0x00006960


	//   ....[19]....
        /*00c8*/ 	.word	0x000069d0


	//----- nvinfo : EIATTR_EXIT_INSTR_OFFSETS
	.align		4
.L_2472:
        /*00cc*/ 	.byte	0x04, 0x1c
        /*00ce*/ 	.short	(.L_2474 - .L_2473)


	//   ....[0]....
.L_2473:
        /*00d0*/ 	.word	0x00000bf0


	//   ....[1]....
        /*00d4*/ 	.word	0x00005cc0


	//----- nvinfo : EIATTR_MAX_THREADS
	.align		4
.L_2474:
        /*00d8*/ 	.byte	0x04, 0x05
        /*00da*/ 	.short	(.L_2476 - .L_2475)
.L_2475:
        /*00dc*/ 	.word	0x00000080
        /*00e0*/ 	.word	0x00000001
        /*00e4*/ 	.word	0x00000001


	//----- nvinfo : EIATTR_CRS_STACK_SIZE
	.align		4
.L_2476:
        /*00e8*/ 	.byte	0x04, 0x1e
        /*00ea*/ 	.short	(.L_2478 - .L_2477)
.L_2477:
        /*00ec*/ 	.word	0x00000000


	//----- nvinfo : EIATTR_CBANK_PARAM_SIZE
	.align		4
.L_2478:
        /*00f0*/ 	.byte	0x03, 0x19
        /*00f2*/ 	.short	0x00e8


	//----- nvinfo : EIATTR_PARAM_CBANK
	.align		4
        /*00f4*/ 	.byte	0x04, 0x0a
        /*00f6*/ 	.short	(.L_2480 - .L_2479)
	.align		4
.L_2479:
        /*00f8*/ 	.word	index@(.nv.constant0._ZN10layer_norm13ln_fwd_kernelINS_13Kernel_traitsIf6__halfS2_S2_fjLj2048ELj1ELj4ELj1ELj16ENS_18Kernel_traits_baseILj2048EfS2_S2_S2_fjLj128EEEEELb0ELb0ELb0ELb0EEEvNS_9FwdParamsE)
        /*00fc*/ 	.short	0x0210
        /*00fe*/ 	.short	0x00e8


	//----- nvinfo : EIATTR_SW_WAR
	.align		4
.L_2480:
        /*0100*/ 	.byte	0x04, 0x36
        /*0102*/ 	.short	(.L_2482 - .L_2481)
.L_2481:
        /*0104*/ 	.word	0x00000008
.L_2482:


//--------------------- .nv.info._ZN10layer_norm13ln_fwd_kernelINS_13Kernel_traitsIf6__halfS2_S2_fjLj2048ELj1ELj4ELj1ELj16ENS_18Kernel_traits_baseILj2048EfS2_S2_S2_fjLj128EEEEELb0ELb0ELb0ELb1EEEvNS_9FwdParamsE --------------------------
	.section	.nv.info._ZN10layer_norm13ln_fwd_kernelINS_13Kernel_traitsIf6__halfS2_S2_fjLj2048ELj1ELj4ELj1ELj16ENS_18Kernel_traits_baseILj2048EfS2_S2_S2_fjLj128EEEEELb0ELb0ELb0ELb1EEEvNS_9FwdParamsE,"",@"SHT_CUDA_INFO"
	.sectionflags	@""
	.align	4


	//----- nvinfo : EIATTR_CUDA_API_VERSION
	.align		4
        /*0000*/ 	.byte	0x04, 0x37
        /*0002*/ 	.short	(.L_2484 - .L_2483)
.L_2483:
        /*0004*/ 	.word	0x00000082


	//----- nvinfo : EIATTR_KPARAM_INFO
	.align		4
.L_2484:
        /*0008*/ 	.byte	0x04, 0x17
        /*000a*/ 	.short	(.L_2486 - .L_2485)
.L_2485:
        /*000c*/ 	.word	0x00000000
        /*0010*/ 	.short	0x0000
        /*0012*/ 	.short	0x0000
        /*0014*/ 	.byte	0x00, 0xf0, 0xa1, 0x03


	//----- nvinfo : EIATTR_SPARSE_MMA_MASK
	.align		4
.L_2486:
        /*0018*/ 	.byte	0x03, 0x50
        /*001a*/ 	.short	0x0000


	//----- nvinfo : EIATTR_MAXREG_COUNT
	.align		4
        /*001c*/ 	.byte	0x03, 0x1b
        /*001e*/ 	.short	0x00ff


	//----- nvinfo : EIATTR_MERCURY_ISA_VERSION
	.align		4
        /*0020*/ 	.byte	0x03, 0x5f
        /*0022*/ 	.short	0x0101


	//----- nvinfo : EIATTR_COOP_GROUP_MASK_REGIDS
	.align		4
        /*0024*/ 	.byte	0x04, 0x29
        /*0026*/ 	.short	(.L_2488 - .L_2487)


	//   ....[0]....
.L_2487:
        /*0028*/ 	.word	0xffffffff


	//   ....[1]....
        /*002c*/ 	.word	0xffffffff


	//   ....[2]....
        /*0030*/ 	.word	0xffffffff


	//   ....[3]....
        /*0034*/ 	.word	0xffffffff


	//   ....[4]....
        /*0038*/ 	.word	0xffffffff


	//   ....[5]....
        /*003c*/ 	.word	0xffffffff


	//   ....[6]....
        /*0040*/ 	.word	0xffffffff


	//   ....[7]....
        /*0044*/ 	.word	0xffffffff


	//   ....[8]....
        /*0048*/ 	.word	0xffffffff


	//   ....[9]....
        /*004c*/ 	.word	0xffffffff


	//   ....[10]....
        /*0050*/ 	.word	0x050000da


	//   ....[11]....
        /*0054*/ 	.word	0x050000da


	//   ....[12]....
        /*0058*/ 	.word	0x050000da


	//   ....[13]....
        /*005c*/ 	.word	0x050000da


	//   ....[14]....
        /*0060*/ 	.word	0x050000da


	//   ....[15]....
        /*0064*/ 	.word	0x050000da


	//   ....[16]....
        /*0068*/ 	.word	0x050000da


	//   ....[17]....
        /*006c*/ 	.word	0x050000da


	//   ....[18]....
        /*0070*/ 	.word	0x050000da


	//   ....[19]....
        /*0074*/ 	.word	0x050000da


	//----- nvinfo : EIATTR_COOP_GROUP_INSTR_OFFSETS
	.align		4
.L_2488:
        /*0078*/ 	.byte	0x04, 0x28
        /*007a*/ 	.short	(.L_2490 - .L_2489)


	//   ....[0]....
.L_2489:
        /*007c*/ 	.word	0x000033a0


	//   ....[1]....
        /*0080*/ 	.word	0x000033c0


	//   ....[2]....
        /*0084*/ 	.word	0x000033e0


	//   ....[3]....
        /*0088*/ 	.word	0x00003400


	//   ....[4]....
        /*008c*/ 	.word	0x00003430


	//   ....[5]....
        /*0090*/ 	.word	0x00003c60


	//   ....[6]....
        /*0094*/ 	.word	0x00003c80


	//   ....[7]....
        /*0098*/ 	.word	0x00003ca0


	//   ....[8]....
        /*009c*/ 	.word	0x00003cc0


	//   ....[9]....
        /*00a0*/ 	.word	0x00003ce0


	//   ....[10]....
        /*00a4*/ 	.word	0x00004d90


	//   ....[11]....
        /*00a8*/ 	.word	0x00004e30


	//   ....[12]....
        /*00ac*/ 	.word	0x00004ea0


	//   ....[13]....
        /*00b0*/ 	.word	0x00004f10


	//   ....[14]....
        /*00b4*/ 	.word	0x00004f90


	//   ....[15]....
        /*00b8*/ 	.word	0x00005810


	//   ....[16]....
        /*00bc*/ 	.word	0x00005880


	//   ....[17]....
        /*00c0*/ 	.word	0x000058f0


	//   ....[18]....
        /*00c4*/ 	.word	0x00005960


	//   ....[19]....
        /*00c8*/ 	.word	0x000059d0


	//----- nvinfo : EIATTR_EXIT_INSTR_OFFSETS
	.align		4
.L_2490:
        /*00cc*/ 	.byte	0x04, 0x1c
        /*00ce*/ 	.short	(.L_2492 - .L_2491)


	//   ....[0]....
.L_2491:
        /*00d0*/ 	.word	0x00000460


	//   ....[1]....
        /*00d4*/ 	.word	0x00004d20


	//----- nvinfo : EIATTR_MAX_THREADS
	.align		4
.L_2492:
        /*00d8*/ 	.byte	0x04, 0x05
        /*00da*/ 	.short	(.L_2494 - .L_2493)
.L_2493:
        /*00dc*/ 	.word	0x00000080
        /*00e0*/ 	.word	0x00000001
        /*00e4*/ 	.word	0x00000001


	//----- nvinfo : EIATTR_CRS_STACK_SIZE
	.align		4
.L_2494:
        /*00e8*/ 	.byte	0x04, 0x1e
        /*00ea*/ 	.short	(.L_2496 - .L_2495)
.L_2495:
        /*00ec*/ 	.word	0x00000000


	//----- nvinfo : EIATTR_CBANK_PARAM_SIZE
	.align		4
.L_2496:
        /*00f0*/ 	.byte	0x03, 0x19
        /*00f2*/ 	.short	0x00e8


	//----- nvinfo : EIATTR_PARAM_CBANK
	.align		4
        /*00f4*/ 	.byte	0x04, 0x0a
        /*00f6*/ 	.short	(.L_2498 - .L_2497)
	.align		4
.L_2497:
        /*00f8*/ 	.word	index@(.nv.constant0._ZN10layer_norm13ln_fwd_kernelINS_13Kernel_traitsIf6__halfS2_S2_fjLj2048ELj1ELj4ELj1ELj16ENS_18Kernel_traits_baseILj2048EfS2_S2_S2_fjLj128EEEEELb0ELb0ELb0ELb1EEEvNS_9FwdParamsE)
        /*00fc*/ 	.short	0x0210
        /*00fe*/ 	.short	0x00e8


	//----- nvinfo : EIATTR_SW_WAR
	.align		4
.L_2498:
        /*0100*/ 	.byte	0x04, 0x36
        /*0102*/ 	.short	(.L_2500 - .L_2499)
.L_2499:
        /*0104*/ 	.word	0x00000008
.L_2500:


//--------------------- .nv.info._ZN10layer_norm13ln_fwd_kernelINS_13Kernel_traitsIf6__halfS2_S2_fjLj2048ELj1ELj4ELj1ELj16ENS_18Kernel_traits_baseILj2048EfS2_S2_S2_fjLj128EEEEELb0ELb0ELb1ELb0EEEvNS_9FwdParamsE --------------------------
	.section	.nv.info._ZN10layer_norm13ln_fwd_kernelINS_13Kernel_traitsIf6__halfS2_S2_fjLj2048ELj1ELj4ELj1ELj16ENS_18Kernel_traits_baseILj2048EfS2_S2_S2_fjLj128EEEEELb0ELb0ELb1ELb0EEEvNS_9FwdParamsE,"",@"SHT_CUDA_INFO"
	.sectionflags	@""
	.align	4


	//----- nvinfo : EIATTR_CUDA_API_VERSION
	.align		4
        /*0000*/ 	.byte	0x04, 0x37
        /*0002*/ 	.short	(.L_2502 - .L_2501)
.L_2501:
        /*0004*/ 	.word	0x00000082


	//----- nvinfo : EIATTR_KPARAM_INFO
	.align		4
.L_2502:
        /*0008*/ 	.byte	0x04, 0x17
        /*000a*/ 	.short	(.L_2504 - .L_2503)
.L_2503:
        /*000c*/ 	.word	0x00000000
        /*0010*/ 	.short	0x0000
        /*0012*/ 	.short	0x0000
        /*0014*/ 	.byte	0x00, 0xf0, 0xa1, 0x03


	//----- nvinfo : EIATTR_SPARSE_MMA_MASK
	.align		4
.L_2504:
        /*0018*/ 	.byte	0x03, 0x50
        /*001a*/ 	.short	0x0000


	//----- nvinfo : EIATTR_MAXREG_COUNT
	.align		4
        /*001c*/ 	.byte	0x03, 0x1b
        /*001e*/ 	.short	0x00ff


	//----- nvinfo : EIATTR_MERCURY_ISA_VERSION
	.align		4
        /*0020*/ 	.byte	0x03, 0x5f
        /*0022*/ 	.short	0x0101


	//----- nvinfo : EIATTR_COOP_GROUP_MASK_REGIDS
	.align		4
        /*0024*/ 	.byte	0x04, 0x29
        /*0026*/ 	.short	(.L_2506 - .L_2505)


	//   ....[0]....
.L_2505:
        /*0028*/ 	.word	0xffffffff


	//   ....[1]....
        /*002c*/ 	.word	0xffffffff


	//   ....[2]....
        /*0030*/ 	.word	0xffffffff


	//   ....[3]....
        /*0034*/ 	.word	0xffffffff


	//   ....[4]....
        /*0038*/ 	.word	0xffffffff


	//   ....[5]....
        /*003c*/ 	.word	0xffffffff


	//   ....[6]....
        /*0040*/ 	.word	0xffffffff


	//   ....[7]....
        /*0044*/ 	.word	0xffffffff


	//   ....[8]....
        /*0048*/ 	.word	0xffffffff


	//   ....[9]....
        /*004c*/ 	.word	0xffffffff


	//   ....[10]....
        /*0050*/ 	.word	0x050000da


	//   ....[11]....
        /*0054*/ 	.word	0x050000da


	//   ....[12]....
        /*0058*/ 	.word	0x050000da


	//   ....[13]....
        /*005c*/ 	.word	0x050000da


	//   ....[14]....
        /*0060*/ 	.word	0x050000da


	//   ....[15]....
        /*0064*/ 	.word	0x050000da


	//   ....[16]....
        /*0068*/ 	.word	0x050000da


	//   ....[17]....
        /*006c*/ 	.word	0x050000da


	//   ....[18]....
        /*0070*/ 	.word	0x050000da


	//   ....[19]....
        /*0074*/ 	.word	0x050000da


	//----- nvinfo : EIATTR_COOP_GROUP_INSTR_OFFSETS
	.align		4
.L_2506:
        /*0078*/ 	.byte	0x04, 0x28
        /*007a*/ 	.short	(.L_2508 - .L_2507)


	//   ....[0]....
.L_2507:
        /*007c*/ 	.word	0x00004960


	//   ....[1]....
        /*0080*/ 	.word	0x000049b0


	//   ....[2]....
        /*0084*/ 	.word	0x000049d0


	//   ....[3]....
        /*0088*/ 	.word	0x000049f0


	//   ....[4]....
        /*008c*/ 	.word	0x00004a20


	//   ....[5]....
        /*0090*/ 	.word	0x00005270


	//   ....[6]....
        /*0094*/ 	.word	0x00005290


	//   ....[7]....
        /*0098*/ 	.word	0x000052b0


	//   ....[8]....
        /*009c*/ 	.word	0x000052d0


	//   ....[9]....
        /*00a0*/ 	.word	0x000052f0


	//   ....[10]....
        /*00a4*/ 	.word	0x00006720


	//   ....[11]....
        /*00a8*/ 	.word	0x000067e0


	//   ....[12]....
        /*00ac*/ 	.word	0x00006850


	//   ....[13]....
        /*00b0*/ 	.word	0x000068c0


	//   ....[14]....
        /*00b4*/ 	.word	0x00006940


	//   ....[15]....
        /*00b8*/ 	.word	0x000071f0


	//   ....[16]....
        /*00bc*/ 	.word	0x00007260


	//   ....[17]....
        /*00c0*/ 	.word	0x000072d0


	//   ....[18]....
        /*00c4*/ 	.word	0x00007340


	//   ....[19]....
        /*00c8*/ 	.word	0x000073b0


	//----- nvinfo : EIATTR_EXIT_INSTR_OFFSETS
	.align		4
.L_2508:
        /*00cc*/ 	.byte	0x04, 0x1c
        /*00ce*/ 	.short	(.L_2510 - .L_2509)


	//   ....[0]....
.L_2509:
        /*00d0*/ 	.word	0x00000bc0


	//   ....[1]....
        /*00d4*/ 	.word	0x000066b0


	//----- nvinfo : EIATTR_MAX_THREADS
	.align		4
.L_2510:
        /*00d8*/ 	.byte	0x04, 0x05
        /*00da*/ 	.short	(.L_2512 - .L_2511)
.L_2511:
        /*00dc*/ 	.word	0x00000080
        /*00e0*/ 	.word	0x00000001
        /*00e4*/ 	.word	0x00000001


	//----- nvinfo : EIATTR_CRS_STACK_SIZE
	.align		4
.L_2512:
        /*00e8*/ 	.byte	0x04, 0x1e
        /*00ea*/ 	.short	(.L_2514 - .L_2513)
.L_2513:
        /*00ec*/ 	.word	0x00000000


	//----- nvinfo : EIATTR_CBANK_PARAM_SIZE
	.align		4
.L_2514:
        /*00f0*/ 	.byte	0x03, 0x19
        /*00f2*/ 	.short	0x00e8


	//----- nvinfo : EIATTR_PARAM_CBANK
	.align		4
        /*00f4*/ 	.byte	0x04, 0x0a
        /*00f6*/ 	.short	(.L_2516 - .L_2515)
	.align		4
.L_2515:
        /*00f8*/ 	.word	index@(.nv.constant0._ZN10layer_norm13ln_fwd_kernelINS_13Kernel_traitsIf6__halfS2_S2_fjLj2048ELj1ELj4ELj1ELj16ENS_18Kernel_traits_baseILj2048EfS2_S2_S2_fjLj128EEEEELb0ELb0ELb1ELb0EEEvNS_9FwdParamsE)
        /*00fc*/ 	.short	0x0210
        /*00fe*/ 	.short	0x00e8


	//----- nvinfo : EIATTR_SW_WAR
	.align		4
.L_2516:
        /*0100*/ 	.byte	0x04, 0x36
        /*0102*/ 	.short	(.L_2518 - .L_2517)
.L_2517:
        /*0104*/ 	.word	0x00000008
.L_2518:


//--------------------- .nv.info._ZN10layer_norm13ln_fwd_kernelINS_13Kernel_traitsIf6__halfS2_S2_fjLj2048ELj1ELj4ELj1ELj16ENS_18Kernel_traits_baseILj2048EfS2_S2_S2_fjLj128EEEEELb0ELb0ELb1ELb1EEEvNS_9FwdParamsE --------------------------
	.section	.nv.info._ZN10layer_norm13ln_fwd_kernelINS_13Kernel_traitsIf6__halfS2_S2_fjLj2048ELj1ELj4ELj1ELj16ENS_18Kernel_traits_baseILj2048EfS2_S2_S2_fjLj128EEEEELb0ELb0ELb1ELb1EEEvNS_9FwdParamsE,"",@"SHT_CUDA_INFO"
	.sectionflags	@""
	.align	4


	//----- nvinfo : EIATTR_CUDA_API_VERSION
	.align		4
        /*0000*/ 	.byte	0x04, 0x37
        /*0002*/ 	.short	(.L_2520 - .L_2519)
.L_2519:
        /*0004*/ 	.word	0x00000082


	//----- nvinfo : EIATTR_KPARAM_INFO
	.align		4
.L_2520:
        /*0008*/ 	.byte	0x04, 0x17
        /*000a*/ 	.short	(.L_2522 - .L_2521)
.L_2521:
        /*000c*/ 	.word	0x00000000
        /*0010*/ 	.short	0x0000
        /*0012*/ 	.short	0x0000
        /*0014*/ 	.byte	0x00, 0xf0, 0xa1, 0x03


	//----- nvinfo : EIATTR_SPARSE_MMA_MASK
	.align		4
.L_2522:
        /*0018*/ 	.byte	0x03, 0x50
        /*001a*/ 	.short	0x0000


	//----- nvinfo : EIATTR_MAXREG_COUNT
	.align		4
        /*001c*/ 	.byte	0x03, 0x1b
        /*001e*/ 	.short	0x00ff


	//----- nvinfo : EIATTR_MERCURY_ISA_VERSION
	.align		4
        /*0020*/ 	.byte	0x03, 0x5f
        /*0022*/ 	.short	0x0101


	//----- nvinfo : EIATTR_COOP_GROUP_MASK_REGIDS
	.align		4
        /*0024*/ 	.byte	0x04, 0x29
        /*0026*/ 	.short	(.L_2524 - .L_2523)


	//   ....[0]....
.L_2523:
        /*0028*/ 	.word	0xffffffff


	//   ....[1]....
        /*002c*/ 	.word	0xffffffff


	//   ....[2]....
        /*0030*/ 	.word	0xffffffff


	//   ....[3]....
        /*0034*/ 	.word	0xffffffff


	//   ....[4]....
        /*0038*/ 	.word	0xffffffff


	//   ....[5]....
        /*003c*/ 	.word	0xffffffff


	//   ....[6]....
        /*0040*/ 	.word	0xffffffff


	//   ....[7]....
        /*0044*/ 	.word	0xffffffff


	//   ....[8]....
        /*0048*/ 	.word	0xffffffff


	//   ....[9]....
        /*004c*/ 	.word	0xffffffff


	//   ....[10]....
        /*0050*/ 	.word	0x0500008e


	//   ....[11]....
        /*0054*/ 	.word	0x0500008e


	//   ....[12]....
        /*0058*/ 	.word	0x0500008e


	//   ....[13]....
        /*005c*/ 	.word	0x0500008e


	//   ....[14]....
        /*0060*/ 	.word	0x0500008e


	//   ....[15]....
        /*0064*/ 	.word	0x0500008e


	//   ....[16]....
        /*0068*/ 	.word	0x0500008e


	//   ....[17]....
        /*006c*/ 	.word	0x0500008e


	//   ....[18]....
        /*0070*/ 	.word	0x0500008e


	//   ....[19]....
        /*0074*/ 	.word	0x0500008e


	//----- nvinfo : EIATTR_COOP_GROUP_INSTR_OFFSETS
	.align		4
.L_2524:
        /*0078*/ 	.byte	0x04, 0x28
        /*007a*/ 	.short	(.L_2526 - .L_2525)


	//   ....[0]....
.L_2525:
        /*007c*/ 	.word	0x00003e20


	//   ....[1]....
        /*0080*/ 	.word	0x00003e50


	//   ....[2]....
        /*0084*/ 	.word	0x00003e70


	//   ....[3]....
        /*0088*/ 	.word	0x00003e90


	//   ....[4]....
        /*008c*/ 	.word	0x00003eb0


	//   ....[5]....
        /*0090*/ 	.word	0x000046e0


	//   ....[6]....
        /*0094*/ 	.word	0x00004700


	//   ....[7]....
        /*0098*/ 	.word	0x00004720


	//   ....[8]....
        /*009c*/ 	.word	0x00004740


	//   ....[9]....
        /*00a0*/ 	.word	0x00004760


	//   ....[10]....
        /*00a4*/ 	.word	0x00005950


	//   ....[11]....
        /*00a8*/ 	.word	0x00005a00


	//   ....[12]....
        /*00ac*/ 	.word	0x00005a70


	//   ....[13]....
        /*00b0*/ 	.word	0x00005ae0


	//   ....[14]....
        /*00b4*/ 	.word	0x00005b50


	//   ....[15]....
        /*00b8*/ 	.word	0x000063d0


	//   ....[16]....
        /*00bc*/ 	.word	0x00006440


	//   ....[17]....
        /*00c0*/ 	.word	0x000064b0


	//   ....[18]....
        /*00c4*/ 	.word	0x00006520


	//   ....[19]....
        /*00c8*/ 	.word	0x00006590


	//----- nvinfo : EIATTR_EXIT_INSTR_OFFSETS
	.align		4
.L_2526:
        /*00cc*/ 	.byte	0x04, 0x1c
        /*00ce*/ 	.short	(.L_2528 - .L_2527)


	//   ....[0]....
.L_2527:
        /*00d0*/ 	.word	0x00000420


	//   ....[1]....
        /*00d4*/ 	.word	0x000058e0


	//----- nvinfo : EIATTR_MAX_THREADS
	.align		4
.L_2528:
        /*00d8*/ 	.byte	0x04, 0x05
        /*00da*/ 	.short	(.L_2530 - .L_2529)
.L_2529:
        /*00dc*/ 	.word	0x00000080
        /*00e0*/ 	.word	0x00000001
        /*00e4*/ 	.word	0x00000001


	//----- nvinfo : EIATTR_CRS_STACK_SIZE
	.align		4
.L_2530:
        /*00e8*/ 	.byte	0x04, 0x1e
        /*00ea*/ 	.short	(.L_2532 - .L_2531)
.L_2531:
        /*00ec*/ 	.word	0x00000000


	//----- nvinfo : EIATTR_CBANK_PARAM_SIZE
	.align		4
.L_2532:
        /*00f0*/ 	.byte	0x03, 0x19
        /*00f2*/ 	.short	0x00e8


	//----- nvinfo : EIATTR_PARAM_CBANK
	.align		4
        /*00f4*/ 	.byte	0x04, 0x0a
        /*00f6*/ 	.short	(.L_2534 - .L_2533)
	.align		4
.L_2533:
        /*00f8*/ 	.word	index@(.nv.constant0._ZN10layer_norm13ln_fwd_kernelINS_13Kernel_traitsIf6__halfS2_S2_fjLj2048ELj1ELj4ELj1ELj16ENS_18Kernel_traits_baseILj2048EfS2_S2_S2_fjLj128EEEEELb0ELb0ELb1ELb1EEEvNS_9FwdParamsE)
        /*00fc*/ 	.short	0x0210
        /*00fe*/ 	.short	0x00e8


	//----- nvinfo : EIATTR_SW_WAR
	.align		4
.L_2534:
        /*0100*/ 	.byte	0x04, 0x36
        /*0102*/ 	.short	(.L_2536 - .L_2535)
.L_2535:
        /*0104*/ 	.word	0x00000008
.L_2536:


//--------------------- .nv.info._ZN10layer_norm13ln_fwd_kernelINS_13Kernel_traitsIf6__halfS2_S2_fjLj2048ELj1ELj4ELj1ELj16ENS_18Kernel_traits_baseILj2048EfS2_S2_S2_fjLj128EEEEELb0ELb1ELb0ELb0EEEvNS_9FwdParamsE --------------------------
	.section	.nv.info._ZN10layer_norm13ln_fwd_kernelINS_13Kernel_traitsIf6__halfS2_S2_fjLj2048ELj1ELj4ELj1ELj16ENS_18Kernel_traits_baseILj2048EfS2_S2_S2_fjLj128EEEEELb0ELb1ELb0ELb0EEEvNS_9FwdParamsE,"",@"SHT_CUDA_INFO"
	.sectionflags	@""
	.align	4


	//----- nvinfo : EIATTR_CUDA_API_VERSION
	.align		4
        /*0000*/ 	.byte	0x04, 0x37
        /*0002*/ 	.short	(.L_2538 - .L_2537)
.L_2537:
        /*0004*/ 	.word	0x00000082


	//----- nvinfo : EIATTR_KPARAM_INFO
	.align		4
.L_2538:
        /*0008*/ 	.byte	0x04, 0x17
        /*000a*/ 	.short	(.L_2540 - .L_2539)
.L_2539:
        /*000c*/ 	.word	0x00000000
        /*0010*/ 	.short	0x0000
        /*0012*/ 	.short	0x0000
        /*0014*/ 	.byte	0x00, 0xf0, 0xa1, 0x03


	//----- nvinfo : EIATTR_SPARSE_MMA_MASK
	.align		4
.L_2540:
        /*0018*/ 	.byte	0x03, 0x50
        /*001a*/ 	.short	0x0000


	//----- nvinfo : EIATTR_MAXREG_COUNT
	.align		4
        /*001c*/ 	.byte	0x03, 0x1b
        /*001e*/ 	.short	0x00ff


	//----- nvinfo : EIATTR_ANNOTATIONS
	.align		4
        /*0020*/ 	.byte	0x04, 0x55
        /*0022*/ 	.short	(.L_2542 - .L_2541)


	//   ....[0]....
.L_2541:
        /* <DEDUP_REMOVED lines=19> */


	//----- nvinfo : EIATTR_MERCURY_ISA_VERSION
	.align		4
.L_2542:
        /*0144*/ 	.byte	0x03, 0x5f
        /*0146*/ 	.short	0x0101


	//----- nvinfo : EIATTR_COOP_GROUP_MASK_REGIDS
	.align		4
        /*0148*/ 	.byte	0x04, 0x29
        /*014a*/ 	.short	(.L_2544 - .L_2543)


	//   ....[0]....
.L_2543:
        /*014c*/ 	.word	0xffffffff


	//   ....[1]....
        /*0150*/ 	.word	0xffffffff


	//   ....[2]....
        /*0154*/ 	.word	0xffffffff


	//   ....[3]....
        /*0158*/ 	.word	0xffffffff


	//   ....[4]....
        /*015c*/ 	.word	0xffffffff


	//   ....[5]....
        /*0160*/ 	.word	0xffffffff


	//   ....[6]....
        /*0164*/ 	.word	0xffffffff


	//   ....[7]....
        /*0168*/ 	.word	0xffffffff


	//   ....[8]....
        /*016c*/ 	.word	0xffffffff


	//   ....[9]....
        /*0170*/ 	.word	0xffffffff


	//   ....[10]....
        /*0174*/ 	.word	0x05000084


	//   ....[11]....
        /*0178*/ 	.word	0x05000084


	//   ....[12]....
        /*017c*/ 	.word	0x05000084


	//   ....[13]....
        /*0180*/ 	.word	0x05000084


	//   ....[14]....
        /*0184*/ 	.word	0x05000084


	//   ....[15]....
        /*0188*/ 	.word	0x05000084


	//   ....[16]....
        /*018c*/ 	.word	0x05000084


	//   ....[17]....
        /*0190*/ 	.word	0x05000084


	//   ....[18]....
        /*0194*/ 	.word	0x05000084


	//   ....[19]....
        /*0198*/ 	.word	0x05000084


	//----- nvinfo : EIATTR_COOP_GROUP_INSTR_OFFSETS
	.align		4
.L_2544:
        /*019c*/ 	.byte	0x04, 0x28
        /*019e*/ 	.short	(.L_2546 - .L_2545)


	//   ....[0]....
.L_2545:
        /*01a0*/ 	.word	0x00003490


	//   ....[1]....
        /*01a4*/ 	.word	0x000034d0


	//   ....[2]....
        /*01a8*/ 	.word	0x000034f0


	//   ....[3]....
        /*01ac*/ 	.word	0x00003510


	//   ....[4]....
        /*01b0*/ 	.word	0x00003530


	//   ....[5]....
        /*01b4*/ 	.word	0x00003d90


	//   ....[6]....
        /*01b8*/ 	.word	0x00003db0


	//   ....[7]....
        /*01bc*/ 	.word	0x00003dd0


	//   ....[8]....
        /*01c0*/ 	.word	0x00003df0


	//   ....[9]....
        /*01c4*/ 	.word	0x00003e10


	//   ....[10]....
        /*01c8*/ 	.word	0x00005220


	//   ....[11]....
        /*01cc*/ 	.word	0x000052c0


	//   ....[12]....
        /*01d0*/ 	.word	0x00005330


	//   ....[13]....
        /*01d4*/ 	.word	0x000053a0


	//   ....[14]....
        /*01d8*/ 	.word	0x00005410


	//   ....[15]....
        /*01dc*/ 	.word	0x00005ce0


	//   ....[16]....
        /*01e0*/ 	.word	0x00005d50


	//   ....[17]....
        /*01e4*/ 	.word	0x00005dc0


	//   ....[18]....
        /*01e8*/ 	.word	0x00005e30


	//   ....[19]....
        /*01ec*/ 	.word	0x00005ea0


	//----- nvinfo : EIATTR_EXIT_INSTR_OFFSETS
	.align		4
.L_2546:
        /*01f0*/ 	.byte	0x04, 0x1c
        /*01f2*/ 	.short	(.L_2548 - .L_2547)


	//   ....[0]....
.L_2547:
        /*01f4*/ 	.word	0x00000f00


	//   ....[1]....
        /*01f8*/ 	.word	0x000051b0


	//----- nvinfo : EIATTR_MAX_THREADS
	.align		4
.L_2548:
        /*01fc*/ 	.byte	0x04, 0x05
        /*01fe*/ 	.short	(.L_2550 - .L_2549)
.L_2549:
        /*0200*/ 	.word	0x00000080
        /*0204*/ 	.word	0x00000001
        /*0208*/ 	.word	0x00000001


	//----- nvinfo : EIATTR_CRS_STACK_SIZE
	.align		4
.L_2550:
        /*020c*/ 	.byte	0x04, 0x1e
        /*020e*/ 	.short	(.L_2552 - .L_2551)
.L_2551:
        /*0210*/ 	.word	0x00000000


	//----- nvinfo : EIATTR_CBANK_PARAM_SIZE
	.align		4
.L_2552:
        /*0214*/ 	.byte	0x03, 0x19
        /*0216*/ 	.short	0x00e8


	//----- nvinfo : EIATTR_PARAM_CBANK
	.align		4
        /*0218*/ 	.byte	0x04, 0x0a
        /*021a*/ 	.short	(.L_2554 - .L_2553)
	.align		4
.L_2553:
        /*021c*/ 	.word	index@(.nv.constant0._ZN10layer_norm13ln_fwd_kernelINS_13Kernel_traitsIf6__halfS2_S2_fjLj2048ELj1ELj4ELj1ELj16ENS_18Kernel_traits_baseILj2048EfS2_S2_S2_fjLj128EEEEELb0ELb1ELb0ELb0EEEvNS_9FwdParamsE)
        /*0220*/ 	.short	0x0210
        /*0222*/ 	.short	0x00e8


	//----- nvinfo : EIATTR_SW_WAR
	.align		4
.L_2554:
        /*0224*/ 	.byte	0x04, 0x36
        /*0226*/ 	.short	(.L_2556 - .L_2555)
.L_2555:
        /*0228*/ 	.word	0x00000008
.L_2556:


//--------------------- .nv.info._ZN10layer_norm13ln_fwd_kernelINS_13Kernel_traitsIf6__halfS2_S2_fjLj2048ELj1ELj4ELj1ELj16ENS_18Kernel_traits_baseILj2048EfS2_S2_S2_fjLj128EEEEELb0ELb1ELb0ELb1EEEvNS_9FwdParamsE --------------------------
	.section	.nv.info._ZN10layer_norm13ln_fwd_kernelINS_13Kernel_traitsIf6__halfS2_S2_fjLj2048ELj1ELj4ELj1ELj16ENS_18Kernel_traits_baseILj2048EfS2_S2_S2_fjLj128EEEEELb0ELb1ELb0ELb1EEEvNS_9FwdParamsE,"",@"SHT_CUDA_INFO"
	.sectionflags	@""
	.align	4


	//----- nvinfo : EIATTR_CUDA_API_VERSION
	.align		4
        /*0000*/ 	.byte	0x04, 0x37
        /*0002*/ 	.short	(.L_2558 - .L_2557)
.L_2557:
        /*0004*/ 	.word	0x00000082


	//----- nvinfo : EIATTR_KPARAM_INFO
	.align		4
.L_2558:
        /*0008*/ 	.byte	0x04, 0x17
        /*000a*/ 	.short	(.L_2560 - .L_2559)
.L_2559:
        /*000c*/ 	.word	0x00000000
        /*0010*/ 	.short	0x0000
        /*0012*/ 	.short	0x0000
        /*0014*/ 	.byte	0x00, 0xf0, 0xa1, 0x03


	//----- nvinfo : EIATTR_SPARSE_MMA_MASK
	.align		4
.L_2560:
        /*0018*/ 	.byte	0x03, 0x50
        /*001a*/ 	.short	0x0000


	//----- nvinfo : EIATTR_MAXREG_COUNT
	.align		4
        /*001c*/ 	.byte	0x03, 0x1b
        /*001e*/ 	.short	0x00ff


	//----- nvinfo : EIATTR_ANNOTATIONS
	.align		4
        /*0020*/ 	.byte	0x04, 0x55
        /*0022*/ 	.short	(.L_2562 - .L_2561)


	//   ....[0]....
.L_2561:
        /* <DEDUP_REMOVED lines=19> */


	//----- nvinfo : EIATTR_MERCURY_ISA_VERSION
	.align		4
.L_2562:
        /*0144*/ 	.byte	0x03, 0x5f
        /*0146*/ 	.short	0x0101


	//----- nvinfo : EIATTR_COOP_GROUP_MASK_REGIDS
	.align		4
        /*0148*/ 	.byte	0x04, 0x29
        /*014a*/ 	.short	(.L_2564 - .L_2563)


	//   ....[0]....
.L_2563:
        /*014c*/ 	.word	0xffffffff


	//   ....[1]....
        /*0150*/ 	.word	0xffffffff


	//   ....[2]....
        /*0154*/ 	.word	0xffffffff


	//   ....[3]....
        /*0158*/ 	.word	0xffffffff


	//   ....[4]....
        /*015c*/ 	.word	0xffffffff


	//   ....[5]....
        /*0160*/ 	.word	0xffffffff


	//   ....[6]....
        /*0164*/ 	.word	0xffffffff


	//   ....[7]....
        /*0168*/ 	.word	0xffffffff


	//   ....[8]....
        /*016c*/ 	.word	0xffffffff


	//   ....[9]....
        /*0170*/ 	.word	0xffffffff


	//   ....[10]....
        /*0174*/ 	.word	0x050000bd


	//   ....[11]....
        /*0178*/ 	.word	0x050000bd


	//   ....[12]....
        /*017c*/ 	.word	0x050000bd


	//   ....[13]....
        /*0180*/ 	.word	0x050000bd


	//   ....[14]....
        /*0184*/ 	.word	0x050000bd


	//   ....[15]....
        /*0188*/ 	.word	0x050000bd


	//   ....[16]....
        /*018c*/ 	.word	0x050000bd


	//   ....[17]....
        /*0190*/ 	.word	0x050000bd


	//   ....[18]....
        /*0194*/ 	.word	0x050000bd


	//   ....[19]....
        /*0198*/ 	.word	0x050000bd


	//----- nvinfo : EIATTR_COOP_GROUP_INSTR_OFFSETS
	.align		4
.L_2564:
        /*019c*/ 	.byte	0x04, 0x28
        /*019e*/ 	.short	(.L_2566 - .L_2565)


	//   ....[0]....
.L_2565:
        /*01a0*/ 	.word	0x00002770


	//   ....[1]....
        /*01a4*/ 	.word	0x000027a0


	//   ....[2]....
        /*01a8*/ 	.word	0x000027c0


	//   ....[3]....
        /*01ac*/ 	.word	0x000027e0


	//   ....[4]....
        /*01b0*/ 	.word	0x00002800


	//   ....[5]....
        /*01b4*/ 	.word	0x00003030


	//   ....[6]....
        /*01b8*/ 	.word	0x00003050


	//   ....[7]....
        /*01bc*/ 	.word	0x00003070


	//   ....[8]....
        /*01c0*/ 	.word	0x00003090


	//   ....[9]....
        /*01c4*/ 	.word	0x000030b0


	//   ....[10]....
        /*01c8*/ 	.word	0x000042c0


	//   ....[11]....
        /*01cc*/ 	.word	0x00004360


	//   ....[12]....
        /*01d0*/ 	.word	0x000043d0


	//   ....[13]....
        /*01d4*/ 	.word	0x00004440


	//   ....[14]....
        /*01d8*/ 	.word	0x000044b0


	//   ....[15]....
        /*01dc*/ 	.word	0x00004d40


	//   ....[16]....
        /*01e0*/ 	.word	0x00004db0


	//   ....[17]....
        /*01e4*/ 	.word	0x00004e20


	//   ....[18]....
        /*01e8*/ 	.word	0x00004e90


	//   ....[19]....
        /*01ec*/ 	.word	0x00004f00


	//----- nvinfo : EIATTR_EXIT_INSTR_OFFSETS
	.align		4
.L_2566:
        /*01f0*/ 	.byte	0x04, 0x1c
        /*01f2*/ 	.short	(.L_2568 - .L_2567)


	//   ....[0]....
.L_2567:
        /*01f4*/ 	.word	0x00000470


	//   ....[1]....
        /*01f8*/ 	.word	0x00004250


	//----- nvinfo : EIATTR_MAX_THREADS
	.align		4
.L_2568:
        /*01fc*/ 	.byte	0x04, 0x05
        /*01fe*/ 	.short	(.L_2570 - .L_2569)
.L_2569:
        /*0200*/ 	.word	0x00000080
        /*0204*/ 	.word	0x00000001
        /*0208*/ 	.word	0x00000001


	//----- nvinfo : EIATTR_CRS_STACK_SIZE
	.align		4
.L_2570:
        /*020c*/ 	.byte	0x04, 0x1e
        /*020e*/ 	.short	(.L_2572 - .L_2571)
.L_2571:
        /*0210*/ 	.word	0x00000000


	//----- nvinfo : EIATTR_CBANK_PARAM_SIZE
	.align		4
.L_2572:
        /*0214*/ 	.byte	0x03, 0x19
        /*0216*/ 	.short	0x00e8


	//----- nvinfo : EIATTR_PARAM_CBANK
	.align		4
        /*0218*/ 	.byte	0x04, 0x0a
        /*021a*/ 	.short	(.L_2574 - .L_2573)
	.align		4
.L_2573:
        /*021c*/ 	.word	index@(.nv.constant0._ZN10layer_norm13ln_fwd_kernelINS_13Kernel_traitsIf6__halfS2_S2_fjLj2048ELj1ELj4ELj1ELj16ENS_18Kernel_traits_baseILj2048EfS2_S2_S2_fjLj128EEEEELb0ELb1ELb0ELb1EEEvNS_9FwdParamsE)
        /*0220*/ 	.short	0x0210
        /*0222*/ 	.short	0x00e8


	//----- nvinfo : EIATTR_SW_WAR
	.align		4
.L_2574:
        /*0224*/ 	.byte	0x04, 0x36
        /*0226*/ 	.short	(.L_2576 - .L_2575)
.L_2575:
        /*0228*/ 	.word	0x00000008
.L_2576:


//--------------------- .nv.info._ZN10layer_norm13ln_fwd_kernelINS_13Kernel_traitsIf6__halfS2_S2_fjLj2048ELj1ELj4ELj1ELj16ENS_18Kernel_traits_baseILj2048EfS2_S2_S2_fjLj128EEEEELb0ELb1ELb1ELb0EEEvNS_9FwdParamsE --------------------------
	.section	.nv.info._ZN10layer_norm13ln_fwd_kernelINS_13Kernel_traitsIf6__halfS2_S2_fjLj2048ELj1ELj4ELj1ELj16ENS_18Kernel_traits_baseILj2048EfS2_S2_S2_fjLj128EEEEELb0ELb1ELb1ELb0EEEvNS_9FwdParamsE,"",@"SHT_CUDA_INFO"
	.sectionflags	@""
	.align	4


	//----- nvinfo : EIATTR_CUDA_API_VERSION
	.align		4
        /*0000*/ 	.byte	0x04, 0x37
        /*0002*/ 	.short	(.L_2578 - .L_2577)
.L_2577:
        /*0004*/ 	.word	0x00000082


	//----- nvinfo : EIATTR_KPARAM_INFO
	.align		4
.L_2578:
        /*0008*/ 	.byte	0x04, 0x17
        /*000a*/ 	.short	(.L_2580 - .L_2579)
.L_2579:
        /*000c*/ 	.word	0x00000000
        /*0010*/ 	.short	0x0000
        /*0012*/ 	.short	0x0000
        /*0014*/ 	.byte	0x00, 0xf0, 0xa1, 0x03


	//----- nvinfo : EIATTR_SPARSE_MMA_MASK
	.align		4
.L_2580:
        /*0018*/ 	.byte	0x03, 0x50
        /*001a*/ 	.short	0x0000


	//----- nvinfo : EIATTR_MAXREG_COUNT
	.align		4
        /*001c*/ 	.byte	0x03, 0x1b
        /*001e*/ 	.short	0x00ff


	//----- nvinfo : EIATTR_ANNOTATIONS
	.align		4
        /*0020*/ 	.byte	0x04, 0x55
        /*0022*/ 	.short	(.L_2582 - .L_2581)


	//   ....[0]....
.L_2581:
        /* <DEDUP_REMOVED lines=23> */


	//----- nvinfo : EIATTR_MERCURY_ISA_VERSION
	.align		4
.L_2582:
        /*0184*/ 	.byte	0x03, 0x5f
        /*0186*/ 	.short	0x0101


	//----- nvinfo : EIATTR_COOP_GROUP_MASK_REGIDS
	.align		4
        /*0188*/ 	.byte	0x04, 0x29
        /*018a*/ 	.short	(.L_2584 - .L_2583)


	//   ....[0]....
.L_2583:
        /*018c*/ 	.word	0xffffffff


	//   ....[1]....
        /*0190*/ 	.word	0xffffffff


	//   ....[2]....
        /*0194*/ 	.word	0xffffffff


	//   ....[3]....
        /*0198*/ 	.word	0xffffffff


	//   ....[4]....
        /*019c*/ 	.word	0xffffffff


	//   ....[5]....
        /*01a0*/ 	.word	0xffffffff


	//   ....[6]....
        /*01a4*/ 	.word	0xffffffff


	//   ....[7]....
        /*01a8*/ 	.word	0xffffffff


	//   ....[8]....
        /*01ac*/ 	.word	0xffffffff


	//   ....[9]....
        /*01b0*/ 	.word	0xffffffff


	//   ....[10]....
        /*01b4*/ 	.word	0x05000094


	//   ....[11]....
        /*01b8*/ 	.word	0x05000094


	//   ....[12]....
        /*01bc*/ 	.word	0x05000094


	//   ....[13]....
        /*01c0*/ 	.word	0x05000094


	//   ....[14]....
        /*01c4*/ 	.word	0x05000094


	//   ....[15]....
        /*01c8*/ 	.word	0x05000094


	//   ....[16]....
        /*01cc*/ 	.word	0x05000094


	//   ....[17]....
        /*01d0*/ 	.word	0x05000094


	//   ....[18]....
        /*01d4*/ 	.word	0x05000094


	//   ....[19]....
        /*01d8*/ 	.word	0x05000094


	//----- nvinfo : EIATTR_COOP_GROUP_INSTR_OFFSETS
	.align		4
.L_2584:
        /*01dc*/ 	.byte	0x04, 0x28
        /*01de*/ 	.short	(.L_2586 - .L_2585)


	//   ....[0]....
.L_2585:
        /*01e0*/ 	.word	0x00005210


	//   ....[1]....
        /*01e4*/ 	.word	0x00005280


	//   ....[2]....
        /*01e8*/ 	.word	0x000052a0


	//   ....[3]....
        /*01ec*/ 	.word	0x000052c0


	//   ....[4]....
        /*01f0*/ 	.word	0x000052e0


	//   ....[5]....
        /*01f4*/ 	.word	0x00005b30


	//   ....[6]....
        /*01f8*/ 	.word	0x00005b50


	//   ....[7]....
        /*01fc*/ 	.word	0x00005b70


	//   ....[8]....
        /*0200*/ 	.word	0x00005b90


	//   ....[9]....
        /*0204*/ 	.word	0x00005bb0


	//   ....[10]....
        /*0208*/ 	.word	0x000070a0


	//   ....[11]....
        /*020c*/ 	.word	0x00007150


	//   ....[12]....
        /*0210*/ 	.word	0x000071e0


	//   ....[13]....
        /*0214*/ 	.word	0x00007250


	//   ....[14]....
        /*0218*/ 	.word	0x000072c0


	//   ....[15]....
        /*021c*/ 	.word	0x00007b80


	//   ....[16]....
        /*0220*/ 	.word	0x00007bf0


	//   ....[17]....
        /*0224*/ 	.word	0x00007c60


	//   ....[18]....
        /*0228*/ 	.word	0x00007cd0


	//   ....[19]....
        /*022c*/ 	.word	0x00007d40


	//----- nvinfo : EIATTR_EXIT_INSTR_OFFSETS
	.align		4
.L_2586:
        /*0230*/ 	.byte	0x04, 0x1c
        /*0232*/ 	.short	(.L_2588 - .L_2587)


	//   ....[0]....
.L_2587:
        /*0234*/ 	.word	0x00000f30


	//   ....[1]....
        /*0238*/ 	.word	0x00007030


	//----- nvinfo : EIATTR_MAX_THREADS
	.align		4
.L_2588:
        /*023c*/ 	.byte	0x04, 0x05
        /*023e*/ 	.short	(.L_2590 - .L_2589)
.L_2589:
        /*0240*/ 	.word	0x00000080
        /*0244*/ 	.word	0x00000001
        /*0248*/ 	.word	0x00000001


	//----- nvinfo : EIATTR_CRS_STACK_SIZE
	.align		4
.L_2590:
        /*024c*/ 	.byte	0x04, 0x1e
        /*024e*/ 	.short	(.L_2592 - .L_2591)
.L_2591:
        /*0250*/ 	.word	0x00000000


	//----- nvinfo : EIATTR_CBANK_PARAM_SIZE
	.align		4
.L_2592:
        /*0254*/ 	.byte	0x03, 0x19
        /*0256*/ 	.short	0x00e8


	//----- nvinfo : EIATTR_PARAM_CBANK
	.align		4
        /*0258*/ 	.byte	0x04, 0x0a
        /*025a*/ 	.short	(.L_2594 - .L_2593)
	.align		4
.L_2593:
        /*025c*/ 	.word	index@(.nv.constant0._ZN10layer_norm13ln_fwd_kernelINS_13Kernel_traitsIf6__halfS2_S2_fjLj2048ELj1ELj4ELj1ELj16ENS_18Kernel_traits_baseILj2048EfS2_S2_S2_fjLj128EEEEELb0ELb1ELb1ELb0EEEvNS_9FwdParamsE)
        /*0260*/ 	.short	0x0210
        /*0262*/ 	.short	0x00e8


	//----- nvinfo : EIATTR_SW_WAR
	.align		4
.L_2594:
        /*0264*/ 	.byte	0x04, 0x36
        /*0266*/ 	.short	(.L_2596 - .L_2595)
.L_2595:
        /*0268*/ 	.word	0x00000008
.L_2596:


//--------------------- .nv.info._ZN10layer_norm13ln_fwd_kernelINS_13Kernel_traitsIf6__halfS2_S2_fjLj2048ELj1ELj4ELj1ELj16ENS_18Kernel_traits_baseILj2048EfS2_S2_S2_fjLj128EEEEELb0ELb1ELb1ELb1EEEvNS_9FwdParamsE --------------------------
	.section	.nv.info._ZN10layer_norm13ln_fwd_kernelINS_13Kernel_traitsIf6__halfS2_S2_fjLj2048ELj1ELj4ELj1ELj16ENS_18Kernel_traits_baseILj2048EfS2_S2_S2_fjLj128EEEEELb0ELb1ELb1ELb1EEEvNS_9FwdParamsE,"",@"SHT_CUDA_INFO"
	.sectionflags	@""
	.align	4


	//----- nvinfo : EIATTR_CUDA_API_VERSION
	.align		4
        /*0000*/ 	.byte	0x04, 0x37
        /*0002*/ 	.short	(.L_2598 - .L_2597)
.L_2597:
        /*0004*/ 	.word	0x00000082


	//----- nvinfo : EIATTR_KPARAM_INFO
	.align		4
.L_2598:
        /*0008*/ 	.byte	0x04, 0x17
        /*000a*/ 	.short	(.L_2600 - .L_2599)
.L_2599:
        /*000c*/ 	.word	0x00000000
        /*0010*/ 	.short	0x0000
        /*0012*/ 	.short	0x0000
        /*0014*/ 	.byte	0x00, 0xf0, 0xa1, 0x03


	//----- nvinfo : EIATTR_SPARSE_MMA_MASK
	.align		4
.L_2600:
        /*0018*/ 	.byte	0x03, 0x50
        /*001a*/ 	.short	0x0000


	//----- nvinfo : EIATTR_MAXREG_COUNT
	.align		4
        /*001c*/ 	.byte	0x03, 0x1b
        /*001e*/ 	.short	0x00ff


	//----- nvinfo : EIATTR_ANNOTATIONS
	.align		4
        /*0020*/ 	.byte	0x04, 0x55
        /*0022*/ 	.short	(.L_2602 - .L_2601)


	//   ....[0]....
.L_2601:
        /* <DEDUP_REMOVED lines=18> */


	//----- nvinfo : EIATTR_MERCURY_ISA_VERSION
	.align		4
.L_2602:
        /*0134*/ 	.byte	0x03, 0x5f
        /*0136*/ 	.short	0x0101


	//----- nvinfo : EIATTR_COOP_GROUP_MASK_REGIDS
	.align		4
        /*0138*/ 	.byte	0x04, 0x29
        /*013a*/ 	.short	(.L_2604 - .L_2603)


	//   ....[0]....
.L_2603:
        /*013c*/ 	.word	0xffffffff


	//   ....[1]....
        /*0140*/ 	.word	0xffffffff


	//   ....[2]....
        /*0144*/ 	.word	0xffffffff


	//   ....[3]....
        /*0148*/ 	.word	0xffffffff


	//   ....[4]....
        /*014c*/ 	.word	0xffffffff


	//   ....[5]....
        /*0150*/ 	.word	0xffffffff


	//   ....[6]....
        /*0154*/ 	.word	0xffffffff


	//   ....[7]....
        /*0158*/ 	.word	0xffffffff


	//   ....[8]....
        /*015c*/ 	.word	0xffffffff


	//   ....[9]....
        /*0160*/ 	.word	0xffffffff


	//   ....[10]....
        /*0164*/ 	.word	0x050000b8


	//   ....[11]....
        /*0168*/ 	.word	0x050000b8


	//   ....[12]....
        /*016c*/ 	.word	0x050000b8


	//   ....[13]....
        /*0170*/ 	.word	0x050000b8


	//   ....[14]....
        /*0174*/ 	.word	0x050000b8


	//   ....[15]....
        /*0178*/ 	.word	0x050000b8


	//   ....[16]....
        /*017c*/ 	.word	0x050000b8


	//   ....[17]....
        /*0180*/ 	.word	0x050000b8


	//   ....[18]....
        /*0184*/ 	.word	0x050000b8


	//   ....[19]....
        /*0188*/ 	.word	0x050000b8


	//----- nvinfo : EIATTR_COOP_GROUP_INSTR_OFFSETS
	.align		4
.L_2604:
        /*018c*/ 	.byte	0x04, 0x28
        /*018e*/ 	.short	(.L_2606 - .L_2605)


	//   ....[0]....
.L_2605:
        /*0190*/ 	.word	0x000044e0


	//   ....[1]....
        /*0194*/ 	.word	0x00004510


	//   ....[2]....
        /*0198*/ 	.word	0x00004530


	//   ....[3]....
        /*019c*/ 	.word	0x00004550


	//   ....[4]....
        /*01a0*/ 	.word	0x00004570


	//   ....[5]....
        /*01a4*/ 	.word	0x00004da0


	//   ....[6]....
        /*01a8*/ 	.word	0x00004dc0


	//   ....[7]....
        /*01ac*/ 	.word	0x00004de0


	//   ....[8]....
        /*01b0*/ 	.word	0x00004e00


	//   ....[9]....
        /*01b4*/ 	.word	0x00004e20


	//   ....[10]....
        /*01b8*/ 	.word	0x00006120


	//   ....[11]....
        /*01bc*/ 	.word	0x000061c0


	//   ....[12]....
        /*01c0*/ 	.word	0x00006230


	//   ....[13]....
        /*01c4*/ 	.word	0x000062a0


	//   ....[14]....
        /*01c8*/ 	.word	0x00006310


	//   ....[15]....
        /*01cc*/ 	.word	0x00006ba0


	//   ....[16]....
        /*01d0*/ 	.word	0x00006c10


	//   ....[17]....
        /*01d4*/ 	.word	0x00006c80


	//   ....[18]....
        /*01d8*/ 	.word	0x00006cf0


	//   ....[19]....
        /*01dc*/ 	.word	0x00006d60


	//----- nvinfo : EIATTR_EXIT_INSTR_OFFSETS
	.align		4
.L_2606:
        /*01e0*/ 	.byte	0x04, 0x1c
        /*01e2*/ 	.short	(.L_2608 - .L_2607)


	//   ....[0]....
.L_2607:
        /*01e4*/ 	.word	0x00000470


	//   ....[1]....
        /*01e8*/ 	.word	0x000060b0


	//----- nvinfo : EIATTR_MAX_THREADS
	.align		4
.L_2608:
        /*01ec*/ 	.byte	0x04, 0x05
        /*01ee*/ 	.short	(.L_2610 - .L_2609)
.L_2609:
        /*01f0*/ 	.word	0x00000080
        /*01f4*/ 	.word	0x00000001
        /*01f8*/ 	.word	0x00000001


	//----- nvinfo : EIATTR_CRS_STACK_SIZE
	.align		4
.L_2610:
        /*01fc*/ 	.byte	0x04, 0x1e
        /*01fe*/ 	.short	(.L_2612 - .L_2611)
.L_2611:
        /*0200*/ 	.word	0x00000000


	//----- nvinfo : EIATTR_CBANK_PARAM_SIZE
	.align		4
.L_2612:
        /*0204*/ 	.byte	0x03, 0x19
        /*0206*/ 	.short	0x00e8


	//----- nvinfo : EIATTR_PARAM_CBANK
	.align		4
        /*0208*/ 	.byte	0x04, 0x0a
        /*020a*/ 	.short	(.L_2614 - .L_2613)
	.align		4
.L_2613:
        /*020c*/ 	.word	index@(.nv.constant0._ZN10layer_norm13ln_fwd_kernelINS_13Kernel_traitsIf6__halfS2_S2_fjLj2048ELj1ELj4ELj1ELj16ENS_18Kernel_traits_baseILj2048EfS2_S2_S2_fjLj128EEEEELb0ELb1ELb1ELb1EEEvNS_9FwdParamsE)
        /*0210*/ 	.short	0x0210
        /*0212*/ 	.short	0x00e8


	//----- nvinfo : EIATTR_SW_WAR
	.align		4
.L_2614:
        /*0214*/ 	.byte	0x04, 0x36
        /*0216*/ 	.short	(.L_2616 - .L_2615)
.L_2615:
        /*0218*/ 	.word	0x00000008
.L_2616:


//--------------------- .nv.info._ZN10layer_norm13ln_fwd_kernelINS_13Kernel_traitsIf6__halfS2_S2_fjLj2048ELj1ELj4ELj1ELj16ENS_18Kernel_traits_baseILj2048EfS2_S2_S2_fjLj128EEEEELb1ELb0ELb0ELb0EEEvNS_9FwdParamsE --------------------------
	.section	.nv.info._ZN10layer_norm13ln_fwd_kernelINS_13Kernel_traitsIf6__halfS2_S2_fjLj2048ELj1ELj4ELj1ELj16ENS_18Kernel_traits_baseILj2048EfS2_S2_S2_fjLj128EEEEELb1ELb0ELb0ELb0EEEvNS_9FwdParamsE,"",@"SHT_CUDA_INFO"
	.sectionflags	@""
	.align	4


	//----- nvinfo : EIATTR_CUDA_API_VERSION
	.align		4
        /*0000*/ 	.byte	0x04, 0x37
        /*0002*/ 	.short	(.L_2618 - .L_2617)
.L_2617:
        /*0004*/ 	.word	0x00000082


	//----- nvinfo : EIATTR_KPARAM_INFO
	.align		4
.L_2618:
        /*0008*/ 	.byte	0x04, 0x17
        /*000a*/ 	.short	(.L_2620 - .L_2619)
.L_2619:
        /*000c*/ 	.word	0x00000000
        /*0010*/ 	.short	0x0000
        /*0012*/ 	.short	0x0000
        /*0014*/ 	.byte	0x00, 0xf0, 0xa1, 0x03


	//----- nvinfo : EIATTR_SPARSE_MMA_MASK
	.align		4
.L_2620:
        /*0018*/ 	.byte	0x03, 0x50
        /*001a*/ 	.short	0x0000


	//----- nvinfo : EIATTR_MAXREG_COUNT
	.align		4
        /*001c*/ 	.byte	0x03, 0x1b
        /*001e*/ 	.short	0x00ff


	//----- nvinfo : EIATTR_MERCURY_ISA_VERSION
	.align		4
        /*0020*/ 	.byte	0x03, 0x5f
        /*0022*/ 	.short	0x0101


	//----- nvinfo : EIATTR_COOP_GROUP_MASK_REGIDS
	.align		4
        /*0024*/ 	.byte	0x04, 0x29
        /*0026*/ 	.short	(.L_2622 - .L_2621)


	//   ....[0]....
.L_2621:
        /*0028*/ 	.word	0xffffffff


	//   ....[1]....
        /*002c*/ 	.word	0xffffffff


	//   ....[2]....
        /*0030*/ 	.word	0xffffffff


	//   ....[3]....
        /*0034*/ 	.word	0xffffffff


	//   ....[4]....
        /*0038*/ 	.word	0xffffffff


	//   ....[5]....
        /*003c*/ 	.word	0xffffffff


	//   ....[6]....
        /*0040*/ 	.word	0xffffffff


	//   ....[7]....
        /*0044*/ 	.word	0xffffffff


	//   ....[8]....
        /*0048*/ 	.word	0xffffffff


	//   ....[9]....
        /*004c*/ 	.word	0xffffffff


	//   ....[10]....
        /*0050*/ 	.word	0x050000dc


	//   ....[11]....
        /*0054*/ 	.word	0x050000dc


	//   ....[12]....
        /*0058*/ 	.word	0x050000dc


	//   ....[13]....
        /*005c*/ 	.word	0x050000dc


	//   ....[14]....
        /*0060*/ 	.word	0x050000dc


	//   ....[15]....
        /*0064*/ 	.word	0x050000dc


	//   ....[16]....
        /*0068*/ 	.word	0x050000dc


	//   ....[17]....
        /*006c*/ 	.word	0x050000dc


	//   ....[18]....
        /*0070*/ 	.word	0x050000dc


	//   ....[19]....
        /*0074*/ 	.word	0x050000dc


	//----- nvinfo : EIATTR_COOP_GROUP_INSTR_OFFSETS
	.align		4
.L_2622:
        /*0078*/ 	.byte	0x04, 0x28
        /*007a*/ 	.short	(.L_2624 - .L_2623)


	//   ....[0]....
.L_2623:
        /*007c*/ 	.word	0x000184b0


	//   ....[1]....
        /*0080*/ 	.word	0x00018510


	//   ....[2]....
        /*0084*/ 	.word	0x00018530


	//   ....[3]....
        /*0088*/ 	.word	0x00018550


	//   ....[4]....
        /*008c*/ 	.word	0x00018570


	//   ....[5]....
        /*0090*/ 	.word	0x00018dd0


	//   ....[6]....
        /*0094*/ 	.word	0x00018df0


	//   ....[7]....
        /*0098*/ 	.word	0x00018e10


	//   ....[8]....
        /*009c*/ 	.word	0x00018e30


	//   ....[9]....
        /*00a0*/ 	.word	0x00018e50


	//   ....[10]....
        /*00a4*/ 	.word	0x0001a200


	//   ....[11]....
        /*00a8*/ 	.word	0x0001a2d0


	//   ....[12]....
        /*00ac*/ 	.word	0x0001a340


	//   ....[13]....
        /*00b0*/ 	.word	0x0001a3b0


	//   ....[14]....
        /*00b4*/ 	.word	0x0001a420


	//   ....[15]....
        /*00b8*/ 	.word	0x0001ace0


	//   ....[16]....
        /*00bc*/ 	.word	0x0001ad50


	//   ....[17]....
        /*00c0*/ 	.word	0x0001adc0


	//   ....[18]....
        /*00c4*/ 	.word	0x0001ae30


	//   ....[19]....
        /*00c8*/ 	.word	0x0001aea0


	//----- nvinfo : EIATTR_EXIT_INSTR_OFFSETS
	.align		4
.L_2624:
        /*00cc*/ 	.byte	0x04, 0x1c
        /*00ce*/ 	.short	(.L_2626 - .L_2625)


	//   ....[0]....
.L_2625:
        /*00d0*/ 	.word	0x00001070


	//   ....[1]....
        /*00d4*/ 	.word	0x0001a190


	//----- nvinfo : EIATTR_MAX_THREADS
	.align		4
.L_2626:
        /*00d8*/ 	.byte	0x04, 0x05
        /*00da*/ 	.short	(.L_2628 - .L_2627)
.L_2627:
        /*00dc*/ 	.word	0x00000080
        /*00e0*/ 	.word	0x00000001
        /*00e4*/ 	.word	0x00000001


	//----- nvinfo : EIATTR_CRS_STACK_SIZE
	.align		4
.L_2628:
        /*00e8*/ 	.byte	0x04, 0x1e
        /*00ea*/ 	.short	(.L_2630 - .L_2629)
.L_2629:
        /*00ec*/ 	.word	0x00000000


	//----- nvinfo : EIATTR_CBANK_PARAM_SIZE
	.align		4
.L_2630:
        /*00f0*/ 	.byte	0x03, 0x19
        /*00f2*/ 	.short	0x00e8


	//----- nvinfo : EIATTR_PARAM_CBANK
	.align		4
        /*00f4*/ 	.byte	0x04, 0x0a
        /*00f6*/ 	.short	(.L_2632 - .L_2631)
	.align		4
.L_2631:
        /*00f8*/ 	.word	index@(.nv.constant0._ZN10layer_norm13ln_fwd_kernelINS_13Kernel_traitsIf6__halfS2_S2_fjLj2048ELj1ELj4ELj1ELj16ENS_18Kernel_traits_baseILj2048EfS2_S2_S2_fjLj128EEEEELb1ELb0ELb0ELb0EEEvNS_9FwdParamsE)
        /*00fc*/ 	.short	0x0210
        /*00fe*/ 	.short	0x00e8


	//----- nvinfo : EIATTR_SW_WAR
	.align		4
.L_2632:
        /*0100*/ 	.byte	0x04, 0x36
        /*0102*/ 	.short	(.L_2634 - .L_2633)
.L_2633:
        /*0104*/ 	.word	0x00000008
.L_2634:


//--------------------- .nv.info._ZN10layer_norm13ln_fwd_kernelINS_13Kernel_traitsIf6__halfS2_S2_fjLj2048ELj1ELj4ELj1ELj16ENS_18Kernel_traits_baseILj2048EfS2_S2_S2_fjLj128EEEEELb1ELb0ELb0ELb1EEEvNS_9FwdParamsE --------------------------
	.section	.nv.info._ZN10layer_norm13ln_fwd_kernelINS_13Kernel_traitsIf6__halfS2_S2_fjLj2048ELj1ELj4ELj1ELj16ENS_18Kernel_traits_baseILj2048EfS2_S2_S2_fjLj128EEEEELb1ELb0ELb0ELb1EEEvNS_9FwdParamsE,"",@"SHT_CUDA_INFO"
	.sectionflags	@""
	.align	4


	//----- nvinfo : EIATTR_CUDA_API_VERSION
	.align		4
        /*0000*/ 	.byte	0x04, 0x37
        /*0002*/ 	.short	(.L_2636 - .L_2635)
.L_2635:
        /*0004*/ 	.word	0x00000082


	//----- nvinfo : EIATTR_KPARAM_INFO
	.align		4
.L_2636:
        /*0008*/ 	.byte	0x04, 0x17
        /*000a*/ 	.short	(.L_2638 - .L_2637)
.L_2637:
        /*000c*/ 	.word	0x00000000
        /*0010*/ 	.short	0x0000
        /*0012*/ 	.short	0x0000
        /*0014*/ 	.byte	0x00, 0xf0, 0xa1, 0x03


	//----- nvinfo : EIATTR_SPARSE_MMA_MASK
	.align		4
.L_2638:
        /*0018*/ 	.byte	0x03, 0x50
        /*001a*/ 	.short	0x0000


	//----- nvinfo : EIATTR_MAXREG_COUNT
	.align		4
        /*001c*/ 	.byte	0x03, 0x1b
        /*001e*/ 	.short	0x00ff


	//----- nvinfo : EIATTR_MERCURY_ISA_VERSION
	.align		4
        /*0020*/ 	.byte	0x03, 0x5f
        /*0022*/ 	.short	0x0101


	//----- nvinfo : EIATTR_COOP_GROUP_MASK_REGIDS
	.align		4
        /*0024*/ 	.byte	0x04, 0x29
        /*0026*/ 	.short	(.L_2640 - .L_2639)


	//   ....[0]....
.L_2639:
        /*0028*/ 	.word	0xffffffff


	//   ....[1]....
        /*002c*/ 	.word	0xffffffff


	//   ....[2]....
        /*0030*/ 	.word	0xffffffff


	//   ....[3]....
        /*0034*/ 	.word	0xffffffff


	//   ....[4]....
        /*0038*/ 	.word	0xffffffff


	//   ....[5]....
        /*003c*/ 	.word	0xffffffff


	//   ....[6]....
        /*0040*/ 	.word	0xffffffff


	//   ....[7]....
        /*0044*/ 	.word	0xffffffff


	//   ....[8]....
        /*0048*/ 	.word	0xffffffff


	//   ....[9]....
        /*004c*/ 	.word	0xffffffff


	//   ....[10]....
        /*0050*/ 	.word	0x050000a4


	//   ....[11]....
        /*0054*/ 	.word	0x050000a4


	//   ....[12]....
        /*0058*/ 	.word	0x050000a4


	//   ....[13]....
        /*005c*/ 	.word	0x050000a4


	//   ....[14]....
        /*0060*/ 	.word	0x050000a4


	//   ....[15]....
        /*0064*/ 	.word	0x050000a4


	//   ....[16]....
        /*0068*/ 	.word	0x050000a4


	//   ....[17]....
        /*006c*/ 	.word	0x050000a4


	//   ....[18]....
        /*0070*/ 	.word	0x050000a4


	//   ....[19]....
        /*0074*/ 	.word	0x050000a4


	//----- nvinfo : EIATTR_COOP_GROUP_INSTR_OFFSETS
	.align		4
.L_2640:
        /*0078*/ 	.byte	0x04, 0x28
        /*007a*/ 	.short	(.L_2642 - .L_2641)


	//   ....[0]....
.L_2641:
        /*007c*/ 	.word	0x000177c0


	//   ....[1]....
        /*0080*/ 	.word	0x000177e0


	//   ....[2]....
        /*0084*/ 	.word	0x00017800


	//   ....[3]....
        /*0088*/ 	.word	0x00017820


	//   ....[4]....
        /*008c*/ 	.word	0x00017850


	//   ....[5]....
        /*0090*/ 	.word	0x00018080


	//   ....[6]....
        /*0094*/ 	.word	0x000180a0


	//   ....[7]....
        /*0098*/ 	.word	0x000180c0


	//   ....[8]....
        /*009c*/ 	.word	0x000180e0


	//   ....[9]....
        /*00a0*/ 	.word	0x00018100


	//   ....[10]....
        /*00a4*/ 	.word	0x000191f0


	//   ....[11]....
        /*00a8*/ 	.word	0x00019290


	//   ....[12]....
        /*00ac*/ 	.word	0x00019300


	//   ....[13]....
        /*00b0*/ 	.word	0x00019370


	//   ....[14]....
        /*00b4*/ 	.word	0x000193f0


	//   ....[15]....
        /*00b8*/ 	.word	0x00019c70


	//   ....[16]....
        /*00bc*/ 	.word	0x00019ce0


	//   ....[17]....
        /*00c0*/ 	.word	0x00019d50


	//   ....[18]....
        /*00c4*/ 	.word	0x00019dc0


	//   ....[19]....
        /*00c8*/ 	.word	0x00019e30


	//----- nvinfo : EIATTR_EXIT_INSTR_OFFSETS
	.align		4
.L_2642:
        /*00cc*/ 	.byte	0x04, 0x1c
        /*00ce*/ 	.short	(.L_2644 - .L_2643)


	//   ....[0]....
.L_2643:
        /*00d0*/ 	.word	0x000008a0


	//   ....[1]....
        /*00d4*/ 	.word	0x00019180


	//----- nvinfo : EIATTR_MAX_THREADS
	.align		4
.L_2644:
        /*00d8*/ 	.byte	0x04, 0x05
        /*00da*/ 	.short	(.L_2646 - .L_2645)
.L_2645:
        /*00dc*/ 	.word	0x00000080
        /*00e0*/ 	.word	0x00000001
        /*00e4*/ 	.word	0x00000001


	//----- nvinfo : EIATTR_CRS_STACK_SIZE
	.align		4
.L_2646:
        /*00e8*/ 	.byte	0x04, 0x1e
        /*00ea*/ 	.short	(.L_2648 - .L_2647)
.L_2647:
        /*00ec*/ 	.word	0x00000000


	//----- nvinfo : EIATTR_CBANK_PARAM_SIZE
	.align		4
.L_2648:
        /*00f0*/ 	.byte	0x03, 0x19
        /*00f2*/ 	.short	0x00e8


	//----- nvinfo : EIATTR_PARAM_CBANK
	.align		4
        /*00f4*/ 	.byte	0x04, 0x0a
        /*00f6*/ 	.short	(.L_2650 - .L_2649)
	.align		4
.L_2649:
        /*00f8*/ 	.word	index@(.nv.constant0._ZN10layer_norm13ln_fwd_kernelINS_13Kernel_traitsIf6__halfS2_S2_fjLj2048ELj1ELj4ELj1ELj16ENS_18Kernel_traits_baseILj2048EfS2_S2_S2_fjLj128EEEEELb1ELb0ELb0ELb1EEEvNS_9FwdParamsE)
        /*00fc*/ 	.short	0x0210
        /*00fe*/ 	.short	0x00e8


	//----- nvinfo : EIATTR_SW_WAR
	.align		4
.L_2650:
        /*0100*/ 	.byte	0x04, 0x36
        /*0102*/ 	.short	(.L_2652 - .L_2651)
.L_2651:
        /*0104*/ 	.word	0x00000008
.L_2652:


//--------------------- .nv.info._ZN10layer_norm13ln_fwd_kernelINS_13Kernel_traitsIf6__halfS2_S2_fjLj2048ELj1ELj4ELj1ELj16ENS_18Kernel_traits_baseILj2048EfS2_S2_S2_fjLj128EEEEELb1ELb0ELb1ELb0EEEvNS_9FwdParamsE --------------------------
	.section	.nv.info._ZN10layer_norm13ln_fwd_kernelINS_13Kernel_traitsIf6__halfS2_S2_fjLj2048ELj1ELj4ELj1ELj16ENS_18Kernel_traits_baseILj2048EfS2_S2_S2_fjLj128EEEEELb1ELb0ELb1ELb0EEEvNS_9FwdParamsE,"",@"SHT_CUDA_INFO"
	.sectionflags	@""
	.align	4


	//----- nvinfo : EIATTR_CUDA_API_VERSION
	.align		4
        /*0000*/ 	.byte	0x04, 0x37
        /*0002*/ 	.short	(.L_2654 - .L_2653)
.L_2653:
        /*0004*/ 	.word	0x00000082


	//----- nvinfo : EIATTR_KPARAM_INFO
	.align		4
.L_2654:
        /*0008*/ 	.byte	0x04, 0x17
        /*000a*/ 	.short	(.L_2656 - .L_2655)
.L_2655:
        /*000c*/ 	.word	0x00000000
        /*0010*/ 	.short	0x0000
        /*0012*/ 	.short	0x0000
        /*0014*/ 	.byte	0x00, 0xf0, 0xa1, 0x03


	//----- nvinfo : EIATTR_SPARSE_MMA_MASK
	.align		4
.L_2656:
        /*0018*/ 	.byte	0x03, 0x50
        /*001a*/ 	.short	0x0000


	//----- nvinfo : EIATTR_MAXREG_COUNT
	.align		4
        /*001c*/ 	.byte	0x03, 0x1b
        /*001e*/ 	.short	0x00ff


	//----- nvinfo : EIATTR_MERCURY_ISA_VERSION
	.align		4
        /*0020*/ 	.byte	0x03, 0x5f
        /*0022*/ 	.short	0x0101


	//----- nvinfo : EIATTR_COOP_GROUP_MASK_REGIDS
	.align		4
        /*0024*/ 	.byte	0x04, 0x29
        /*0026*/ 	.short	(.L_2658 - .L_2657)


	//   ....[0]....
.L_2657:
        /*0028*/ 	.word	0xffffffff


	//   ....[1]....
        /*002c*/ 	.word	0xffffffff


	//   ....[2]....
        /*0030*/ 	.word	0xffffffff


	//   ....[3]....
        /*0034*/ 	.word	0xffffffff


	//   ....[4]....
        /*0038*/ 	.word	0xffffffff


	//   ....[5]....
        /*003c*/ 	.word	0xffffffff


	//   ....[6]....
        /*0040*/ 	.word	0xffffffff


	//   ....[7]....
        /*0044*/ 	.word	0xffffffff


	//   ....[8]....
        /*0048*/ 	.word	0xffffffff


	//   ....[9]....
        /*004c*/ 	.word	0xffffffff


	//   ....[10]....
        /*0050*/ 	.word	0x050000ea


	//   ....[11]....
        /*0054*/ 	.word	0x050000ea


	//   ....[12]....
        /*0058*/ 	.word	0x050000ea


	//   ....[13]....
        /*005c*/ 	.word	0x050000ea


	//   ....[14]....
        /*0060*/ 	.word	0x050000ea


	//   ....[15]....
        /*0064*/ 	.word	0x050000ea


	//   ....[16]....
        /*0068*/ 	.word	0x050000ea


	//   ....[17]....
        /*006c*/ 	.word	0x050000ea


	//   ....[18]....
        /*0070*/ 	.word	0x050000ea


	//   ....[19]....
        /*0074*/ 	.word	0x050000ea


	//----- nvinfo : EIATTR_COOP_GROUP_INSTR_OFFSETS
	.align		4
.L_2658:
        /*0078*/ 	.byte	0x04, 0x28
        /*007a*/ 	.short	(.L_2660 - .L_2659)


	//   ....[0]....
.L_2659:
        /*007c*/ 	.word	0x0001ae00


	//   ....[1]....
        /*0080*/ 	.word	0x0001ae50


	//   ....[2]....
        /*0084*/ 	.word	0x0001ae70


	//   ....[3]....
        /*0088*/ 	.word	0x0001ae90


	//   ....[4]....
        /*008c*/ 	.word	0x0001aec0


	//   ....[5]....
        /*0090*/ 	.word	0x0001b710


	//   ....[6]....
        /*0094*/ 	.word	0x0001b730


	//   ....[7]....
        /*0098*/ 	.word	0x0001b750


	//   ....[8]....
        /*009c*/ 	.word	0x0001b770


	//   ....[9]....
        /*00a0*/ 	.word	0x0001b790


	//   ....[10]....
        /*00a4*/ 	.word	0x0001cbe0


	//   ....[11]....
        /*00a8*/ 	.word	0x0001cca0


	//   ....[12]....
        /*00ac*/ 	.word	0x0001cd10


	//   ....[13]....
        /*00b0*/ 	.word	0x0001cd80


	//   ....[14]....
        /*00b4*/ 	.word	0x0001ce00


	//   ....[15]....
        /*00b8*/ 	.word	0x0001d6b0


	//   ....[16]....
        /*00bc*/ 	.word	0x0001d720


	//   ....[17]....
        /*00c0*/ 	.word	0x0001d790


	//   ....[18]....
        /*00c4*/ 	.word	0x0001d800


	//   ....[19]....
        /*00c8*/ 	.word	0x0001d870


	//----- nvinfo : EIATTR_EXIT_INSTR_OFFSETS
	.align		4
.L_2660:
        /*00cc*/ 	.byte	0x04, 0x1c
        /*00ce*/ 	.short	(.L_2662 - .L_2661)


	//   ....[0]....
.L_2661:
        /*00d0*/ 	.word	0x00001060


	//   ....[1]....
        /*00d4*/ 	.word	0x0001cb70


	//----- nvinfo : EIATTR_MAX_THREADS
	.align		4
.L_2662:
        /*00d8*/ 	.byte	0x04, 0x05
        /*00da*/ 	.short	(.L_2664 - .L_2663)
.L_2663:
        /*00dc*/ 	.word	0x00000080
        /*00e0*/ 	.word	0x00000001
        /*00e4*/ 	.word	0x00000001


	//----- nvinfo : EIATTR_CRS_STACK_SIZE
	.align		4
.L_2664:
        /*00e8*/ 	.byte	0x04, 0x1e
        /*00ea*/ 	.short	(.L_2666 - .L_2665)
.L_2665:
        /*00ec*/ 	.word	0x00000000


	//----- nvinfo : EIATTR_CBANK_PARAM_SIZE
	.align		4
.L_2666:
        /*00f0*/ 	.byte	0x03, 0x19
        /*00f2*/ 	.short	0x00e8


	//----- nvinfo : EIATTR_PARAM_CBANK
	.align		4
        /*00f4*/ 	.byte	0x04, 0x0a
        /*00f6*/ 	.short	(.L_2668 - .L_2667)
	.align		4
.L_2667:
        /*00f8*/ 	.word	index@(.nv.constant0._ZN10layer_norm13ln_fwd_kernelINS_13Kernel_traitsIf6__halfS2_S2_fjLj2048ELj1ELj4ELj1ELj16ENS_18Kernel_traits_baseILj2048EfS2_S2_S2_fjLj128EEEEELb1ELb0ELb1ELb0EEEvNS_9FwdParamsE)
        /*00fc*/ 	.short	0x0210
        /*00fe*/ 	.short	0x00e8


	//----- nvinfo : EIATTR_SW_WAR
	.align		4
.L_2668:
        /*0100*/ 	.byte	0x04, 0x36
        /*0102*/ 	.short	(.L_2670 - .L_2669)
.L_2669:
        /*0104*/ 	.word	0x00000008
.L_2670:


//--------------------- .nv.info._ZN10layer_norm13ln_fwd_kernelINS_13Kernel_traitsIf6__halfS2_S2_fjLj2048ELj1ELj4ELj1ELj16ENS_18Kernel_traits_baseILj2048EfS2_S2_S2_fjLj128EEEEELb1ELb0ELb1ELb1EEEvNS_9FwdParamsE --------------------------
	.section	.nv.info._ZN10layer_norm13ln_fwd_kernelINS_13Kernel_traitsIf6__halfS2_S2_fjLj2048ELj1ELj4ELj1ELj16ENS_18Kernel_traits_baseILj2048EfS2_S2_S2_fjLj128EEEEELb1ELb0ELb1ELb1EEEvNS_9FwdParamsE,"",@"SHT_CUDA_INFO"
	.sectionflags	@""
	.align	4


	//----- nvinfo : EIATTR_CUDA_API_VERSION
	.align		4
        /*0000*/ 	.byte	0x04, 0x37
        /*0002*/ 	.short	(.L_2672 - .L_2671)
.L_2671:
        /*0004*/ 	.word	0x00000082


	//----- nvinfo : EIATTR_KPARAM_INFO
	.align		4
.L_2672:
        /*0008*/ 	.byte	0x04, 0x17
        /*000a*/ 	.short	(.L_2674 - .L_2673)
.L_2673:
        /*000c*/ 	.word	0x00000000
        /*0010*/ 	.short	0x0000
        /*0012*/ 	.short	0x0000
        /*0014*/ 	.byte	0x00, 0xf0, 0xa1, 0x03


	//----- nvinfo : EIATTR_SPARSE_MMA_MASK
	.align		4
.L_2674:
        /*0018*/ 	.byte	0x03, 0x50
        /*001a*/ 	.short	0x0000


	//----- nvinfo : EIATTR_MAXREG_COUNT
	.align		4
        /*001c*/ 	.byte	0x03, 0x1b
        /*001e*/ 	.short	0x00ff


	//----- nvinfo : EIATTR_MERCURY_ISA_VERSION
	.align		4
        /*0020*/ 	.byte	0x03, 0x5f
        /*0022*/ 	.short	0x0101


	//----- nvinfo : EIATTR_COOP_GROUP_MASK_REGIDS
	.align		4
        /*0024*/ 	.byte	0x04, 0x29
        /*0026*/ 	.short	(.L_2676 - .L_2675)


	//   ....[0]....
.L_2675:
        /*0028*/ 	.word	0xffffffff


	//   ....[1]....
        /*002c*/ 	.word	0xffffffff


	//   ....[2]....
        /*0030*/ 	.word	0xffffffff


	//   ....[3]....
        /*0034*/ 	.word	0xffffffff


	//   ....[4]....
        /*0038*/ 	.word	0xffffffff


	//   ....[5]....
        /*003c*/ 	.word	0xffffffff


	//   ....[6]....
        /*0040*/ 	.word	0xffffffff


	//   ....[7]....
        /*0044*/ 	.word	0xffffffff


	//   ....[8]....
        /*0048*/ 	.word	0xffffffff


	//   ....[9]....
        /*004c*/ 	.word	0xffffffff


	//   ....[10]....
        /*0050*/ 	.word	0x050000e1


	//   ....[11]....
        /*0054*/ 	.word	0x050000e1


	//   ....[12]....
        /*0058*/ 	.word	0x050000e1


	//   ....[13]....
        /*005c*/ 	.word	0x050000e1


	//   ....[14]....
        /*0060*/ 	.word	0x050000e1


	//   ....[15]....
        /*0064*/ 	.word	0x050000e1


	//   ....[16]....
        /*0068*/ 	.word	0x050000e1


	//   ....[17]....
        /*006c*/ 	.word	0x050000e1


	//   ....[18]....
        /*0070*/ 	.word	0x050000e1


	//   ....[19]....
        /*0074*/ 	.word	0x050000e1


	//----- nvinfo : EIATTR_COOP_GROUP_INSTR_OFFSETS
	.align		4
.L_2676:
        /*0078*/ 	.byte	0x04, 0x28
        /*007a*/ 	.short	(.L_2678 - .L_2677)


	//   ....[0]....
.L_2677:
        /*007c*/ 	.word	0x0001a220


	//   ....[1]....
        /*0080*/ 	.word	0x0001a250


	//   ....[2]....
        /*0084*/ 	.word	0x0001a270


	//   ....[3]....
        /*0088*/ 	.word	0x0001a290


	//   ....[4]....
        /*008c*/ 	.word	0x0001a2b0


	//   ....[5]....
        /*0090*/ 	.word	0x0001aae0


	//   ....[6]....
        /*0094*/ 	.word	0x0001ab00


	//   ....[7]....
        /*0098*/ 	.word	0x0001ab20


	//   ....[8]....
        /*009c*/ 	.word	0x0001ab40


	//   ....[9]....
        /*00a0*/ 	.word	0x0001ab60


	//   ....[10]....
        /*00a4*/ 	.word	0x0001bd40


	//   ....[11]....
        /*00a8*/ 	.word	0x0001bdf0


	//   ....[12]....
        /*00ac*/ 	.word	0x0001be60


	//   ....[13]....
        /*00b0*/ 	.word	0x0001bed0


	//   ....[14]....
        /*00b4*/ 	.word	0x0001bf40


	//   ....[15]....
        /*00b8*/ 	.word	0x0001c7c0


	//   ....[16]....
        /*00bc*/ 	.word	0x0001c830


	//   ....[17]....
        /*00c0*/ 	.word	0x0001c8a0


	//   ....[18]....
        /*00c4*/ 	.word	0x0001c910


	//   ....[19]....
        /*00c8*/ 	.word	0x0001c980


	//----- nvinfo : EIATTR_EXIT_INSTR_OFFSETS
	.align		4
.L_2678:
        /*00cc*/ 	.byte	0x04, 0x1c
        /*00ce*/ 	.short	(.L_2680 - .L_2679)


	//   ....[0]....
.L_2679:
        /*00d0*/ 	.word	0x000008a0


	//   ....[1]....
        /*00d4*/ 	.word	0x0001bcd0


	//----- nvinfo : EIATTR_MAX_THREADS
	.align		4
.L_2680:
        /*00d8*/ 	.byte	0x04, 0x05
        /*00da*/ 	.short	(.L_2682 - .L_2681)
.L_2681:
        /*00dc*/ 	.word	0x00000080
        /*00e0*/ 	.word	0x00000001
        /*00e4*/ 	.word	0x00000001


	//----- nvinfo : EIATTR_CRS_STACK_SIZE
	.align		4
.L_2682:
        /*00e8*/ 	.byte	0x04, 0x1e
        /*00ea*/ 	.short	(.L_2684 - .L_2683)
.L_2683:
        /*00ec*/ 	.word	0x00000000


	//----- nvinfo : EIATTR_CBANK_PARAM_SIZE
	.align		4
.L_2684:
        /*00f0*/ 	.byte	0x03, 0x19
        /*00f2*/ 	.short	0x00e8


	//----- nvinfo : EIATTR_PARAM_CBANK
	.align		4
        /*00f4*/ 	.byte	0x04, 0x0a
        /*00f6*/ 	.short	(.L_2686 - .L_2685)
	.align		4
.L_2685:
        /*00f8*/ 	.word	index@(.nv.constant0._ZN10layer_norm13ln_fwd_kernelINS_13Kernel_traitsIf6__halfS2_S2_fjLj2048ELj1ELj4ELj1ELj16ENS_18Kernel_traits_baseILj2048EfS2_S2_S2_fjLj128EEEEELb1ELb0ELb1ELb1EEEvNS_9FwdParamsE)
        /*00fc*/ 	.short	0x0210
        /*00fe*/ 	.short	0x00e8


	//----- nvinfo : EIATTR_SW_WAR
	.align		4
.L_2686:
        /*0100*/ 	.byte	0x04, 0x36
        /*0102*/ 	.short	(.L_2688 - .L_2687)
.L_2687:
        /*0104*/ 	.word	0x00000008
.L_2688:


//--------------------- .nv.info._ZN10layer_norm13ln_fwd_kernelINS_13Kernel_traitsIf6__halfS2_S2_fjLj2048ELj1ELj4ELj1ELj16ENS_18Kernel_traits_baseILj2048EfS2_S2_S2_fjLj128EEEEELb1ELb1ELb0ELb0EEEvNS_9FwdParamsE --------------------------
	.section	.nv.info._ZN10layer_norm13ln_fwd_kernelINS_13Kernel_traitsIf6__halfS2_S2_fjLj2048ELj1ELj4ELj1ELj16ENS_18Kernel_traits_baseILj2048EfS2_S2_S2_fjLj128EEEEELb1ELb1ELb0ELb0EEEvNS_9FwdParamsE,"",@"SHT_CUDA_INFO"
	.sectionflags	@""
	.align	4


	//----- nvinfo : EIATTR_CUDA_API_VERSION
	.align		4
        /*0000*/ 	.byte	0x04, 0x37
        /*0002*/ 	.short	(.L_2690 - .L_2689)
.L_2689:
        /*0004*/ 	.word	0x00000082


	//----- nvinfo : EIATTR_KPARAM_INFO
	.align		4
.L_2690:
        /*0008*/ 	.byte	0x04, 0x17
        /*000a*/ 	.short	(.L_2692 - .L_2691)
.L_2691:
        /*000c*/ 	.word	0x00000000
        /*0010*/ 	.short	0x0000
        /*0012*/ 	.short	0x0000
        /*0014*/ 	.byte	0x00, 0xf0, 0xa1, 0x03


	//----- nvinfo : EIATTR_SPARSE_MMA_MASK
	.align		4
.L_2692:
        /*0018*/ 	.byte	0x03, 0x50
        /*001a*/ 	.short	0x0000


	//----- nvinfo : EIATTR_MAXREG_COUNT
	.align		4
        /*001c*/ 	.byte	0x03, 0x1b
        /*001e*/ 	.short	0x00ff


	//----- nvinfo : EIATTR_ANNOTATIONS
	.align		4
        /*0020*/ 	.byte	0x04, 0x55
        /*0022*/ 	.short	(.L_2694 - .L_2693)


	//   ....[0]....
.L_2693:
        /* <DEDUP_REMOVED lines=26> */


	//----- nvinfo : EIATTR_MERCURY_ISA_VERSION
	.align		4
.L_2694:
        /*01b4*/ 	.byte	0x03, 0x5f
        /*01b6*/ 	.short	0x0101


	//----- nvinfo : EIATTR_COOP_GROUP_MASK_REGIDS
	.align		4
        /*01b8*/ 	.byte	0x04, 0x29
        /*01ba*/ 	.short	(.L_2696 - .L_2695)


	//   ....[0]....
.L_2695:
        /*01bc*/ 	.word	0xffffffff


	//   ....[1]....
        /*01c0*/ 	.word	0xffffffff


	//   ....[2]....
        /*01c4*/ 	.word	0xffffffff


	//   ....[3]....
        /*01c8*/ 	.word	0xffffffff


	//   ....[4]....
        /*01cc*/ 	.word	0xffffffff


	//   ....[5]....
        /*01d0*/ 	.word	0xffffffff


	//   ....[6]....
        /*01d4*/ 	.word	0xffffffff


	//   ....[7]....
        /*01d8*/ 	.word	0xffffffff


	//   ....[8]....
        /*01dc*/ 	.word	0xffffffff


	//   ....[9]....
        /*01e0*/ 	.word	0xffffffff


	//   ....[10]....
        /*01e4*/ 	.word	0x0500007c


	//   ....[11]....
        /*01e8*/ 	.word	0x0500007c


	//   ....[12]....
        /*01ec*/ 	.word	0x0500007c


	//   ....[13]....
        /*01f0*/ 	.word	0x0500007c


	//   ....[14]....
        /*01f4*/ 	.word	0x0500007c


	//   ....[15]....
        /*01f8*/ 	.word	0x0500007c


	//   ....[16]....
        /*01fc*/ 	.word	0x0500007c


	//   ....[17]....
        /*0200*/ 	.word	0x0500007c


	//   ....[18]....
        /*0204*/ 	.word	0x0500007c


	//   ....[19]....
        /*0208*/ 	.word	0x0500007c


	//----- nvinfo : EIATTR_COOP_GROUP_INSTR_OFFSETS
	.align		4
.L_2696:
        /*020c*/ 	.byte	0x04, 0x28
        /*020e*/ 	.short	(.L_2698 - .L_2697)


	//   ....[0]....
.L_2697:
        /*0210*/ 	.word	0x00018650


	//   ....[1]....
        /*0214*/ 	.word	0x000186c0


	//   ....[2]....
        /*0218*/ 	.word	0x000186e0


	//   ....[3]....
        /*021c*/ 	.word	0x00018700


	//   ....[4]....
        /*0220*/ 	.word	0x00018720


	//   ....[5]....
        /*0224*/ 	.word	0x00018f80


	//   ....[6]....
        /*0228*/ 	.word	0x00018fa0


	//   ....[7]....
        /*022c*/ 	.word	0x00018fc0


	//   ....[8]....
        /*0230*/ 	.word	0x00018fe0


	//   ....[9]....
        /*0234*/ 	.word	0x00019000


	//   ....[10]....
        /*0238*/ 	.word	0x0001a450


	//   ....[11]....
        /*023c*/ 	.word	0x0001a500


	//   ....[12]....
        /*0240*/ 	.word	0x0001a590


	//   ....[13]....
        /*0244*/ 	.word	0x0001a600


	//   ....[14]....
        /*0248*/ 	.word	0x0001a670


	//   ....[15]....
        /*024c*/ 	.word	0x0001af40


	//   ....[16]....
        /*0250*/ 	.word	0x0001afb0


	//   ....[17]....
        /*0254*/ 	.word	0x0001b020


	//   ....[18]....
        /*0258*/ 	.word	0x0001b090


	//   ....[19]....
        /*025c*/ 	.word	0x0001b100


	//----- nvinfo : EIATTR_EXIT_INSTR_OFFSETS
	.align		4
.L_2698:
        /*0260*/ 	.byte	0x04, 0x1c
        /*0262*/ 	.short	(.L_2700 - .L_2699)


	//   ....[0]....
.L_2699:
        /*0264*/ 	.word	0x00001400


	//   ....[1]....
        /*0268*/ 	.word	0x0001a3e0


	//----- nvinfo : EIATTR_MAX_THREADS
	.align		4
.L_2700:
        /*026c*/ 	.byte	0x04, 0x05
        /*026e*/ 	.short	(.L_2702 - .L_2701)
.L_2701:
        /*0270*/ 	.word	0x00000080
        /*0274*/ 	.word	0x00000001
        /*0278*/ 	.word	0x00000001


	//----- nvinfo : EIATTR_CRS_STACK_SIZE
	.align		4
.L_2702:
        /*027c*/ 	.byte	0x04, 0x1e
        /*027e*/ 	.short	(.L_2704 - .L_2703)
.L_2703:
        /*0280*/ 	.word	0x00000000


	//----- nvinfo : EIATTR_CBANK_PARAM_SIZE
	.align		4
.L_2704:
        /*0284*/ 	.byte	0x03, 0x19
        /*0286*/ 	.short	0x00e8


	//----- nvinfo : EIATTR_PARAM_CBANK
	.align		4
        /*0288*/ 	.byte	0x04, 0x0a
        /*028a*/ 	.short	(.L_2706 - .L_2705)
	.align		4
.L_2705:
        /*028c*/ 	.word	index@(.nv.constant0._ZN10layer_norm13ln_fwd_kernelINS_13Kernel_traitsIf6__halfS2_S2_fjLj2048ELj1ELj4ELj1ELj16ENS_18Kernel_traits_baseILj2048EfS2_S2_S2_fjLj128EEEEELb1ELb1ELb0ELb0EEEvNS_9FwdParamsE)
        /*0290*/ 	.short	0x0210
        /*0292*/ 	.short	0x00e8


	//----- nvinfo : EIATTR_SW_WAR
	.align		4
.L_2706:
        /*0294*/ 	.byte	0x04, 0x36
        /*0296*/ 	.short	(.L_2708 - .L_2707)
.L_2707:
        /*0298*/ 	.word	0x00000008
.L_2708:


//--------------------- .nv.info._ZN10layer_norm13ln_fwd_kernelINS_13Kernel_traitsIf6__halfS2_S2_fjLj2048ELj1ELj4ELj1ELj16ENS_18Kernel_traits_baseILj2048EfS2_S2_S2_fjLj128EEEEELb1ELb1ELb0ELb1EEEvNS_9FwdParamsE --------------------------
	.section	.nv.info._ZN10layer_norm13ln_fwd_kernelINS_13Kernel_traitsIf6__halfS2_S2_fjLj2048ELj1ELj4ELj1ELj16ENS_18Kernel_traits_baseILj2048EfS2_S2_S2_fjLj128EEEEELb1ELb1ELb0ELb1EEEvNS_9FwdParamsE,"",@"SHT_CUDA_INFO"
	.sectionflags	@""
	.align	4


	//----- nvinfo : EIATTR_CUDA_API_VERSION
	.align		4
        /*0000*/ 	.byte	0x04, 0x37
        /*0002*/ 	.short	(.L_2710 - .L_2709)
.L_2709:
        /*0004*/ 	.word	0x00000082


	//----- nvinfo : EIATTR_KPARAM_INFO
	.align		4
.L_2710:
        /*0008*/ 	.byte	0x04, 0x17
        /*000a*/ 	.short	(.L_2712 - .L_2711)
.L_2711:
        /*000c*/ 	.word	0x00000000
        /*0010*/ 	.short	0x0000
        /*0012*/ 	.short	0x0000
        /*0014*/ 	.byte	0x00, 0xf0, 0xa1, 0x03


	//----- nvinfo : EIATTR_SPARSE_MMA_MASK
	.align		4
.L_2712:
        /*0018*/ 	.byte	0x03, 0x50
        /*001a*/ 	.short	0x0000


	//----- nvinfo : EIATTR_MAXREG_COUNT
	.align		4
        /*001c*/ 	.byte	0x03, 0x1b
        /*001e*/ 	.short	0x00ff


	//----- nvinfo : EIATTR_ANNOTATIONS
	.align		4
        /*0020*/ 	.byte	0x04, 0x55
        /*0022*/ 	.short	(.L_2714 - .L_2713)


	//   ....[0]....
.L_2713:
        /* <DEDUP_REMOVED lines=28> */


	//----- nvinfo : EIATTR_MERCURY_ISA_VERSION
	.align		4
.L_2714:
        /*01d4*/ 	.byte	0x03, 0x5f
        /*01d6*/ 	.short	0x0101


	//----- nvinfo : EIATTR_COOP_GROUP_MASK_REGIDS
	.align		4
        /*01d8*/ 	.byte	0x04, 0x29
        /*01da*/ 	.short	(.L_2716 - .L_2715)


	//   ....[0]....
.L_2715:
        /*01dc*/ 	.word	0xffffffff


	//   ....[1]....
        /*01e0*/ 	.word	0xffffffff


	//   ....[2]....
        /*01e4*/ 	.word	0xffffffff


	//   ....[3]....
        /*01e8*/ 	.word	0xffffffff


	//   ....[4]....
        /*01ec*/ 	.word	0xffffffff


	//   ....[5]....
        /*01f0*/ 	.word	0xffffffff


	//   ....[6]....
        /*01f4*/ 	.word	0xffffffff


	//   ....[7]....
        /*01f8*/ 	.word	0xffffffff


	//   ....[8]....
        /*01fc*/ 	.word	0xffffffff


	//   ....[9]....
        /*0200*/ 	.word	0xffffffff


	//   ....[10]....
        /*0204*/ 	.word	0x05000082


	//   ....[11]....
        /*0208*/ 	.word	0x05000082


	//   ....[12]....
        /*020c*/ 	.word	0x05000082


	//   ....[13]....
        /*0210*/ 	.word	0x05000082


	//   ....[14]....
        /*0214*/ 	.word	0x05000082


	//   ....[15]....
        /*0218*/ 	.word	0x05000082


	//   ....[16]....
        /*021c*/ 	.word	0x05000082


	//   ....[17]....
        /*0220*/ 	.word	0x05000082


	//   ....[18]....
        /*0224*/ 	.word	0x05000082


	//   ....[19]....
        /*0228*/ 	.word	0x05000082


	//----- nvinfo : EIATTR_COOP_GROUP_INSTR_OFFSETS
	.align		4
.L_2716:
        /*022c*/ 	.byte	0x04, 0x28
        /*022e*/ 	.short	(.L_2718 - .L_2717)


	//   ....[0]....
.L_2717:
        /*0230*/ 	.word	0x00017e10


	//   ....[1]....
        /*0234*/ 	.word	0x00017e40


	//   ....[2]....
        /*0238*/ 	.word	0x00017e60


	//   ....[3]....
        /*023c*/ 	.word	0x00017e80


	//   ....[4]....
        /*0240*/ 	.word	0x00017ea0


	//   ....[5]....
        /*0244*/ 	.word	0x000186d0


	//   ....[6]....
        /*0248*/ 	.word	0x000186f0


	//   ....[7]....
        /*024c*/ 	.word	0x00018710


	//   ....[8]....
        /*0250*/ 	.word	0x00018730


	//   ....[9]....
        /*0254*/ 	.word	0x00018750


	//   ....[10]....
        /*0258*/ 	.word	0x00019980


	//   ....[11]....
        /*025c*/ 	.word	0x00019a20


	//   ....[12]....
        /*0260*/ 	.word	0x00019a80


	//   ....[13]....
        /*0264*/ 	.word	0x00019ae0


	//   ....[14]....
        /*0268*/ 	.word	0x00019b40


	//   ....[15]....
        /*026c*/ 	.word	0x0001a3c0


	//   ....[16]....
        /*0270*/ 	.word	0x0001a420


	//   ....[17]....
        /*0274*/ 	.word	0x0001a480


	//   ....[18]....
        /*0278*/ 	.word	0x0001a4e0


	//   ....[19]....
        /*027c*/ 	.word	0x0001a540


	//----- nvinfo : EIATTR_EXIT_INSTR_OFFSETS
	.align		4
.L_2718:
        /*0280*/ 	.byte	0x04, 0x1c
        /*0282*/ 	.short	(.L_2720 - .L_2719)


	//   ....[0]....
.L_2719:
        /*0284*/ 	.word	0x000008f0


	//   ....[1]....
        /*0288*/ 	.word	0x00019910


	//----- nvinfo : EIATTR_MAX_THREADS
	.align		4
.L_2720:
        /*028c*/ 	.byte	0x04, 0x05
        /*028e*/ 	.short	(.L_2722 - .L_2721)
.L_2721:
        /*0290*/ 	.word	0x00000080
        /*0294*/ 	.word	0x00000001
        /*0298*/ 	.word	0x00000001


	//----- nvinfo : EIATTR_CRS_STACK_SIZE
	.align		4
.L_2722:
        /*029c*/ 	.byte	0x04, 0x1e
        /*029e*/ 	.short	(.L_2724 - .L_2723)
.L_2723:
        /*02a0*/ 	.word	0x00000000


	//----- nvinfo : EIATTR_CBANK_PARAM_SIZE
	.align		4
.L_2724:
        /*02a4*/ 	.byte	0x03, 0x19
        /*02a6*/ 	.short	0x00e8


	//----- nvinfo : EIATTR_PARAM_CBANK
	.align		4
        /*02a8*/ 	.byte	0x04, 0x0a
        /*02aa*/ 	.short	(.L_2726 - .L_2725)
	.align		4
.L_2725:
        /*02ac*/ 	.word	index@(.nv.constant0._ZN10layer_norm13ln_fwd_kernelINS_13Kernel_traitsIf6__halfS2_S2_fjLj2048ELj1ELj4ELj1ELj16ENS_18Kernel_traits_baseILj2048EfS2_S2_S2_fjLj128EEEEELb1ELb1ELb0ELb1EEEvNS_9FwdParamsE)
        /*02b0*/ 	.short	0x0210
        /*02b2*/ 	.short	0x00e8


	//----- nvinfo : EIATTR_SW_WAR
	.align		4
.L_2726:
        /*02b4*/ 	.byte	0x04, 0x36
        /*02b6*/ 	.short	(.L_2728 - .L_2727)
.L_2727:
        /*02b8*/ 	.word	0x00000008
.L_2728:


//--------------------- .nv.info._ZN10layer_norm13ln_fwd_kernelINS_13Kernel_traitsIf6__halfS2_S2_fjLj2048ELj1ELj4ELj1ELj16ENS_18Kernel_traits_baseILj2048EfS2_S2_S2_fjLj128EEEEELb1ELb1ELb1ELb0EEEvNS_9FwdParamsE --------------------------
	.section	.nv.info._ZN10layer_norm13ln_fwd_kernelINS_13Kernel_traitsIf6__halfS2_S2_fjLj2048ELj1ELj4ELj1ELj16ENS_18Kernel_traits_baseILj2048EfS2_S2_S2_fjLj128EEEEELb1ELb1ELb1ELb0EEEvNS_9FwdParamsE,"",@"SHT_CUDA_INFO"
	.sectionflags	@""
	.align	4


	//----- nvinfo : EIATTR_CUDA_API_VERSION
	.align		4
        /*0000*/ 	.byte	0x04, 0x37
        /*0002*/ 	.short	(.L_2730 - .L_2729)
.L_2729:
        /*0004*/ 	.word	0x00000082


	//----- nvinfo : EIATTR_KPARAM_INFO
	.align		4
.L_2730:
        /*0008*/ 	.byte	0x04, 0x17
        /*000a*/ 	.short	(.L_2732 - .L_2731)
.L_2731:
        /*000c*/ 	.word	0x00000000
        /*0010*/ 	.short	0x0000
        /*0012*/ 	.short	0x0000
        /*0014*/ 	.byte	0x00, 0xf0, 0xa1, 0x03


	//----- nvinfo : EIATTR_SPARSE_MMA_MASK
	.align		4
.L_2732:
        /*0018*/ 	.byte	0x03, 0x50
        /*001a*/ 	.short	0x0000


	//----- nvinfo : EIATTR_MAXREG_COUNT
	.align		4
        /*001c*/ 	.byte	0x03, 0x1b
        /*001e*/ 	.short	0x00ff


	//----- nvinfo : EIATTR_ANNOTATIONS
	.align		4
        /*0020*/ 	.byte	0x04, 0x55
        /*0022*/ 	.short	(.L_2734 - .L_2733)


	//   ....[0]....
.L_2733:
        /* <DEDUP_REMOVED lines=37> */


	//----- nvinfo : EIATTR_MERCURY_ISA_VERSION
	.align		4
.L_2734:
        /*0264*/ 	.byte	0x03, 0x5f
        /*0266*/ 	.short	0x0101


	//----- nvinfo : EIATTR_COOP_GROUP_MASK_REGIDS
	.align		4
        /*0268*/ 	.byte	0x04, 0x29
        /*026a*/ 	.short	(.L_2736 - .L_2735)


	//   ....[0]....
.L_2735:
        /*026c*/ 	.word	0xffffffff


	//   ....[1]....
        /*0270*/ 	.word	0xffffffff


	//   ....[2]....
        /*0274*/ 	.word	0xffffffff


	//   ....[3]....
        /*0278*/ 	.word	0xffffffff


	//   ....[4]....
        /*027c*/ 	.word	0xffffffff


	//   ....[5]....
        /*0280*/ 	.word	0xffffffff


	//   ....[6]....
        /*0284*/ 	.word	0xffffffff


	//   ....[7]....
        /*0288*/ 	.word	0xffffffff


	//   ....[8]....
        /*028c*/ 	.word	0xffffffff


	//   ....[9]....
        /*0290*/ 	.word	0xffffffff


	//   ....[10]....
        /*0294*/ 	.word	0x05000074


	//   ....[11]....
        /*0298*/ 	.word	0x05000074


	//   ....[12]....
        /*029c*/ 	.word	0x05000074


	//   ....[13]....
        /*02a0*/ 	.word	0x05000074


	//   ....[14]....
        /*02a4*/ 	.word	0x05000074


	//   ....[15]....
        /*02a8*/ 	.word	0x05000074


	//   ....[16]....
        /*02ac*/ 	.word	0x05000074


	//   ....[17]....
        /*02b0*/ 	.word	0x05000074


	//   ....[18]....
        /*02b4*/ 	.word	0x05000074


	//   ....[19]....
        /*02b8*/ 	.word	0x05000074


	//----- nvinfo : EIATTR_COOP_GROUP_INSTR_OFFSETS
	.align		4
.L_2736:
        /*02bc*/ 	.byte	0x04, 0x28
        /*02be*/ 	.short	(.L_2738 - .L_2737)


	//   ....[0]....
.L_2737:
        /*02c0*/ 	.word	0x0001bb50


	//   ....[1]....
        /*02c4*/ 	.word	0x0001bbc0


	//   ....[2]....
        /*02c8*/ 	.word	0x0001bbe0


	//   ....[3]....
        /*02cc*/ 	.word	0x0001bc00


	//   ....[4]....
        /*02d0*/ 	.word	0x0001bc20


	//   ....[5]....
        /*02d4*/ 	.word	0x0001c470


	//   ....[6]....
        /*02d8*/ 	.word	0x0001c490


	//   ....[7]....
        /*02dc*/ 	.word	0x0001c4b0


	//   ....[8]....
        /*02e0*/ 	.word	0x0001c4d0


	//   ....[9]....
        /*02e4*/ 	.word	0x0001c4f0


	//   ....[10]....
        /*02e8*/ 	.word	0x0001da20


	//   ....[11]....
        /*02ec*/ 	.word	0x0001dad0


	//   ....[12]....
        /*02f0*/ 	.word	0x0001db60


	//   ....[13]....
        /*02f4*/ 	.word	0x0001dbd0


	//   ....[14]....
        /*02f8*/ 	.word	0x0001dc40


	//   ....[15]....
        /*02fc*/ 	.word	0x0001e500


	//   ....[16]....
        /*0300*/ 	.word	0x0001e570


	//   ....[17]....
        /*0304*/ 	.word	0x0001e5e0


	//   ....[18]....
        /*0308*/ 	.word	0x0001e650


	//   ....[19]....
        /*030c*/ 	.word	0x0001e6c0


	//----- nvinfo : EIATTR_EXIT_INSTR_OFFSETS
	.align		4
.L_2738:
        /*0310*/ 	.byte	0x04, 0x1c
        /*0312*/ 	.short	(.L_2740 - .L_2739)


	//   ....[0]....
.L_2739:
        /*0314*/ 	.word	0x00001450


	//   ....[1]....
        /*0318*/ 	.word	0x0001d9b0


	//----- nvinfo : EIATTR_MAX_THREADS
	.align		4
.L_2740:
        /*031c*/ 	.byte	0x04, 0x05
        /*031e*/ 	.short	(.L_2742 - .L_2741)
.L_2741:
        /*0320*/ 	.word	0x00000080
        /*0324*/ 	.word	0x00000001
        /*0328*/ 	.word	0x00000001


	//----- nvinfo : EIATTR_CRS_STACK_SIZE
	.align		4
.L_2742:
        /*032c*/ 	.byte	0x04, 0x1e
        /*032e*/ 	.short	(.L_2744 - .L_2743)
.L_2743:
        /*0330*/ 	.word	0x00000000


	//----- nvinfo : EIATTR_CBANK_PARAM_SIZE
	.align		4
.L_2744:
        /*0334*/ 	.byte	0x03, 0x19
        /*0336*/ 	.short	0x00e8


	//----- nvinfo : EIATTR_PARAM_CBANK
	.align		4
        /*0338*/ 	.byte	0x04, 0x0a
        /*033a*/ 	.short	(.L_2746 - .L_2745)
	.align		4
.L_2745:
        /*033c*/ 	.word	index@(.nv.constant0._ZN10layer_norm13ln_fwd_kernelINS_13Kernel_traitsIf6__halfS2_S2_fjLj2048ELj1ELj4ELj1ELj16ENS_18Kernel_traits_baseILj2048EfS2_S2_S2_fjLj128EEEEELb1ELb1ELb1ELb0EEEvNS_9FwdParamsE)
        /*0340*/ 	.short	0x0210
        /*0342*/ 	.short	0x00e8


	//----- nvinfo : EIATTR_SW_WAR
	.align		4
.L_2746:
        /*0344*/ 	.byte	0x04, 0x36
        /*0346*/ 	.short	(.L_2748 - .L_2747)
.L_2747:
        /*0348*/ 	.word	0x00000008
.L_2748:


//--------------------- .nv.info._ZN10layer_norm13ln_fwd_kernelINS_13Kernel_traitsIf6__halfS2_S2_fjLj2048ELj1ELj4ELj1ELj16ENS_18Kernel_traits_baseILj2048EfS2_S2_S2_fjLj128EEEEELb1ELb1ELb1ELb1EEEvNS_9FwdParamsE --------------------------
	.section	.nv.info._ZN10layer_norm13ln_fwd_kernelINS_13Kernel_traitsIf6__halfS2_S2_fjLj2048ELj1ELj4ELj1ELj16ENS_18Kernel_traits_baseILj2048EfS2_S2_S2_fjLj128EEEEELb1ELb1ELb1ELb1EEEvNS_9FwdParamsE,"",@"SHT_CUDA_INFO"
	.sectionflags	@""
	.align	4


	//----- nvinfo : EIATTR_CUDA_API_VERSION
	.align		4
        /*0000*/ 	.byte	0x04, 0x37
        /*0002*/ 	.short	(.L_2750 - .L_2749)
.L_2749:
        /*0004*/ 	.word	0x00000082


	//----- nvinfo : EIATTR_KPARAM_INFO
	.align		4
.L_2750:
        /*0008*/ 	.byte	0x04, 0x17
        /*000a*/ 	.short	(.L_2752 - .L_2751)
.L_2751:
        /*000c*/ 	.word	0x00000000
        /*0010*/ 	.short	0x0000
        /*0012*/ 	.short	0x0000
        /*0014*/ 	.byte	0x00, 0xf0, 0xa1, 0x03


	//----- nvinfo : EIATTR_SPARSE_MMA_MASK
	.align		4
.L_2752:
        /*0018*/ 	.byte	0x03, 0x50
        /*001a*/ 	.short	0x0000


	//----- nvinfo : EIATTR_MAXREG_COUNT
	.align		4
        /*001c*/ 	.byte	0x03, 0x1b
        /*001e*/ 	.short	0x00ff


	//----- nvinfo : EIATTR_ANNOTATIONS
	.align		4
        /*0020*/ 	.byte	0x04, 0x55
        /*0022*/ 	.short	(.L_2754 - .L_2753)


	//   ....[0]....
.L_2753:
        /* <DEDUP_REMOVED lines=31> */


	//----- nvinfo : EIATTR_MERCURY_ISA_VERSION
	.align		4
.L_2754:
        /*0204*/ 	.byte	0x03, 0x5f
        /*0206*/ 	.short	0x0101


	//----- nvinfo : EIATTR_COOP_GROUP_MASK_REGIDS
	.align		4
        /*0208*/ 	.byte	0x04, 0x29
        /*020a*/ 	.short	(.L_2756 - .L_2755)


	//   ....[0]....
.L_2755:
        /*020c*/ 	.word	0xffffffff


	//   ....[1]....
        /*0210*/ 	.word	0xffffffff


	//   ....[2]....
        /*0214*/ 	.word	0xffffffff


	//   ....[3]....
        /*0218*/ 	.word	0xffffffff


	//   ....[4]....
        /*021c*/ 	.word	0xffffffff


	//   ....[5]....
        /*0220*/ 	.word	0xffffffff


	//   ....[6]....
        /*0224*/ 	.word	0xffffffff


	//   ....[7]....
        /*0228*/ 	.word	0xffffffff


	//   ....[8]....
        /*022c*/ 	.word	0xffffffff


	//   ....[9]....
        /*0230*/ 	.word	0xffffffff


	//   ....[10]....
        /*0234*/ 	.word	0x05000088


	//   ....[11]....
        /*0238*/ 	.word	0x05000088


	//   ....[12]....
        /*023c*/ 	.word	0x05000088


	//   ....[13]....
        /*0240*/ 	.word	0x05000088


	//   ....[14]....
        /*0244*/ 	.word	0x05000088


	//   ....[15]....
        /*0248*/ 	.word	0x05000088


	//   ....[16]....
        /*024c*/ 	.word	0x05000088


	//   ....[17]....
        /*0250*/ 	.word	0x05000088


	//   ....[18]....
        /*0254*/ 	.word	0x05000088


	//   ....[19]....
        /*0258*/ 	.word	0x05000088


	//----- nvinfo : EIATTR_COOP_GROUP_INSTR_OFFSETS
	.align		4
.L_2756:
        /*025c*/ 	.byte	0x04, 0x28
        /*025e*/ 	.short	(.L_2758 - .L_2757)


	//   ....[0]....
.L_2757:
        /*0260*/ 	.word	0x0001aa70


	//   ....[1]....
        /*0264*/ 	.word	0x0001aaa0


	//   ....[2]....
        /*0268*/ 	.word	0x0001aac0


	//   ....[3]....
        /*026c*/ 	.word	0x0001aae0


	//   ....[4]....
        /*0270*/ 	.word	0x0001ab00


	//   ....[5]....
        /*0274*/ 	.word	0x0001b330


	//   ....[6]....
        /*0278*/ 	.word	0x0001b350


	//   ....[7]....
        /*027c*/ 	.word	0x0001b370


	//   ....[8]....
        /*0280*/ 	.word	0x0001b390


	//   ....[9]....
        /*0284*/ 	.word	0x0001b3b0


	//   ....[10]....
        /*0288*/ 	.word	0x0001c740


	//   ....[11]....
        /*028c*/ 	.word	0x0001c7e0


	//   ....[12]....
        /*0290*/ 	.word	0x0001c850


	//   ....[13]....
        /*0294*/ 	.word	0x0001c8c0


	//   ....[14]....
        /*0298*/ 	.word	0x0001c930


	//   ....[15]....
        /*029c*/ 	.word	0x0001d1c0


	//   ....[16]....
        /*02a0*/ 	.word	0x0001d230


	//   ....[17]....
        /*02a4*/ 	.word	0x0001d2a0


	//   ....[18]....
        /*02a8*/ 	.word	0x0001d310


	//   ....[19]....
        /*02ac*/ 	.word	0x0001d380


	//----- nvinfo : EIATTR_EXIT_INSTR_OFFSETS
	.align		4
.L_2758:
        /*02b0*/ 	.byte	0x04, 0x1c
        /*02b2*/ 	.short	(.L_2760 - .L_2759)


	//   ....[0]....
.L_2759:
        /*02b4*/ 	.word	0x000008f0


	//   ....[1]....
        /*02b8*/ 	.word	0x0001c6d0


	//----- nvinfo : EIATTR_MAX_THREADS
	.align		4
.L_2760:
        /*02bc*/ 	.byte	0x04, 0x05
        /*02be*/ 	.short	(.L_2762 - .L_2761)
.L_2761:
        /*02c0*/ 	.word	0x00000080
        /*02c4*/ 	.word	0x00000001
        /*02c8*/ 	.word	0x00000001


	//----- nvinfo : EIATTR_CRS_STACK_SIZE
	.align		4
.L_2762:
        /*02cc*/ 	.byte	0x04, 0x1e
        /*02ce*/ 	.short	(.L_2764 - .L_2763)
.L_2763:
        /*02d0*/ 	.word	0x00000000


	//----- nvinfo : EIATTR_CBANK_PARAM_SIZE
	.align		4
.L_2764:
        /*02d4*/ 	.byte	0x03, 0x19
        /*02d6*/ 	.short	0x00e8


	//----- nvinfo : EIATTR_PARAM_CBANK
	.align		4
        /*02d8*/ 	.byte	0x04, 0x0a
        /*02da*/ 	.short	(.L_2766 - .L_2765)
	.align		4
.L_2765:
        /*02dc*/ 	.word	index@(.nv.constant0._ZN10layer_norm13ln_fwd_kernelINS_13Kernel_traitsIf6__halfS2_S2_fjLj2048ELj1ELj4ELj1ELj16ENS_18Kernel_traits_baseILj2048EfS2_S2_S2_fjLj128EEEEELb1ELb1ELb1ELb1EEEvNS_9FwdParamsE)
        /*02e0*/ 	.short	0x0210
        /*02e2*/ 	.short	0x00e8


	//----- nvinfo : EIATTR_SW_WAR
	.align		4
.L_2766:
        /*02e4*/ 	.byte	0x04, 0x36
        /*02e6*/ 	.short	(.L_2768 - .L_2767)
.L_2767:
        /*02e8*/ 	.word	0x00000008
.L_2768:


//--------------------- .nv.info._ZN10layer_norm13ln_fwd_kernelINS_13Kernel_traitsI6__halfS2_fS2_fjLj2048ELj1ELj4ELj1ELj16ENS_18Kernel_traits_baseILj2048ES2_S2_fS2_fjLj128EEEEELb0ELb0ELb0ELb0EEEvNS_9FwdParamsE --------------------------
	.section	.nv.info._ZN10layer_norm13ln_fwd_kernelINS_13Kernel_traitsI6__halfS2_fS2_fjLj2048ELj1ELj4ELj1ELj16ENS_18Kernel_traits_baseILj2048ES2_S2_fS2_fjLj128EEEEELb0ELb0ELb0ELb0EEEvNS_9FwdParamsE,"",@"SHT_CUDA_INFO"
	.sectionflags	@""
	.align	4


	//----- nvinfo : EIATTR_CUDA_API_VERSION
	.align		4
        /*0000*/ 	.byte	0x04, 0x37
        /*0002*/ 	.short	(.L_2770 - .L_2769)
.L_2769:
        /*0004*/ 	.word	0x00000082


	//----- nvinfo : EIATTR_KPARAM_INFO
	.align		4
.L_2770:
        /*0008*/ 	.byte	0x04, 0x17
        /*000a*/ 	.short	(.L_2772 - .L_2771)
.L_2771:
        /*000c*/ 	.word	0x00000000
        /*0010*/ 	.short	0x0000
        /*0012*/ 	.short	0x0000
        /*0014*/ 	.byte	0x00, 0xf0, 0xa1, 0x03


	//----- nvinfo : EIATTR_SPARSE_MMA_MASK
	.align		4
.L_2772:
        /*0018*/ 	.byte	0x03, 0x50
        /*001a*/ 	.short	0x0000


	//----- nvinfo : EIATTR_MAXREG_COUNT
	.align		4
        /*001c*/ 	.byte	0x03, 0x1b
        /*001e*/ 	.short	0x00ff


	//----- nvinfo : EIATTR_MERCURY_ISA_VERSION
	.align		4
        /*0020*/ 	.byte	0x03, 0x5f
        /*0022*/ 	.short	0x0101


	//----- nvinfo : EIATTR_COOP_GROUP_MASK_REGIDS
	.align		4
        /*0024*/ 	.byte	0x04, 0x29
        /*0026*/ 	.short	(.L_2774 - .L_2773)


	//   ....[0]....
.L_2773:
        /*0028*/ 	.word	0xffffffff


	//   ....[1]....
        /*002c*/ 	.word	0xffffffff


	//   ....[2]....
        /*0030*/ 	.word	0xffffffff


	//   ....[3]....
        /*0034*/ 	.word	0xffffffff


	//   ....[4]....
        /*0038*/ 	.word	0xffffffff


	//   ....[5]....
        /*003c*/ 	.word	0xffffffff


	//   ....[6]....
        /*0040*/ 	.word	0xffffffff


	//   ....[7]....
        /*0044*/ 	.word	0xffffffff


	//   ....[8]....
        /*0048*/ 	.word	0xffffffff


	//   ....[9]....
        /*004c*/ 	.word	0xffffffff


	//   ....[10]....
        /*0050*/ 	.word	0x050000d6


	//   ....[11]....
        /*0054*/ 	.word	0x050000d6


	//   ....[12]....
        /*0058*/ 	.word	0x050000d6


	//   ....[13]....
        /*005c*/ 	.word	0x050000d6


	//   ....[14]....
        /*0060*/ 	.word	0x050000d6


	//   ....[15]....
        /*0064*/ 	.word	0x050000d6


	//   ....[16]....
        /*0068*/ 	.word	0x050000d6


	//   ....[17]....
        /*006c*/ 	.word	0x050000d6


	//   ....[18]....
        /*0070*/ 	.word	0x050000d6


	//   ....[19]....
        /*0074*/ 	.word	0x050000d6


	//----- nvinfo : EIATTR_COOP_GROUP_INSTR_OFFSETS
	.align		4
.L_2774:
        /*0078*/ 	.byte	0x04, 0x28
        /*007a*/ 	.short	(.L_2776 - .L_2775)


	//   ....[0]....
.L_2775:
        /*007c*/ 	.word	0x00002e40


	//   ....[1]....
        /*0080*/ 	.word	0x00002e70


	//   ....[2]....
        /*0084*/ 	.word	0x00002e90


	//   ....[3]....
        /*0088*/ 	.word	0x00002eb0


	//   ....[4]....
        /*008c*/ 	.word	0x00002ee0


	//   ....[5]....
        /*0090*/ 	.word	0x00003750


	//   ....[6]....
        /*0094*/ 	.word	0x00003770


	//   ....[7]....
        /*0098*/ 	.word	0x00003790


	//   ....[8]....
        /*009c*/ 	.word	0x000037b0


	//   ....[9]....
        /*00a0*/ 	.word	0x000037d0


	//   ....[10]....
        /*00a4*/ 	.word	0x00004b50


	//   ....[11]....
        /*00a8*/ 	.word	0x00004bf0


	//   ....[12]....
        /*00ac*/ 	.word	0x00004c60


	//   ....[13]....
        /*00b0*/ 	.word	0x00004cd0


	//   ....[14]....
        /*00b4*/ 	.word	0x00004d50


	//   ....[15]....
        /*00b8*/ 	.word	0x00005620


	//   ....[16]....
        /*00bc*/ 	.word	0x00005690


	//   ....[17]....
        /*00c0*/ 	.word	0x00005700


	//   ....[18]....
        /*00c4*/ 	.word	0x00005770


	//   ....[19]....
        /*00c8*/ 	.word	0x000057e0


	//----- nvinfo : EIATTR_EXIT_INSTR_OFFSETS
	.align		4
.L_2776:
        /*00cc*/ 	.byte	0x04, 0x1c
        /*00ce*/ 	.short	(.L_2778 - .L_2777)


	//   ....[0]....
.L_2777:
        /*00d0*/ 	.word	0x000009b0


	//   ....[1]....
        /*00d4*/ 	.word	0x00004ae0


	//----- nvinfo : EIATTR_MAX_THREADS
	.align		4
.L_2778:
        /*00d8*/ 	.byte	0x04, 0x05
        /*00da*/ 	.short	(.L_2780 - .L_2779)
.L_2779:
        /*00dc*/ 	.word	0x00000080
        /*00e0*/ 	.word	0x00000001
        /*00e4*/ 	.word	0x00000001


	//----- nvinfo : EIATTR_CRS_STACK_SIZE
	.align		4
.L_2780:
        /*00e8*/ 	.byte	0x04, 0x1e
        /*00ea*/ 	.short	(.L_2782 - .L_2781)
.L_2781:
        /*00ec*/ 	.word	0x00000000


	//----- nvinfo : EIATTR_CBANK_PARAM_SIZE
	.align		4
.L_2782:
        /*00f0*/ 	.byte	0x03, 0x19
        /*00f2*/ 	.short	0x00e8


	//----- nvinfo : EIATTR_PARAM_CBANK
	.align		4
        /*00f4*/ 	.byte	0x04, 0x0a
        /*00f6*/ 	.short	(.L_2784 - .L_2783)
	.align		4
.L_2783:
        /*00f8*/ 	.word	index@(.nv.constant0._ZN10layer_norm13ln_fwd_kernelINS_13Kernel_traitsI6__halfS2_fS2_fjLj2048ELj1ELj4ELj1ELj16ENS_18Kernel_traits_baseILj2048ES2_S2_fS2_fjLj128EEEEELb0ELb0ELb0ELb0EEEvNS_9FwdParamsE)
        /*00fc*/ 	.short	0x0210
        /*00fe*/ 	.short	0x00e8


	//----- nvinfo : EIATTR_SW_WAR
	.align		4
.L_2784:
        /*0100*/ 	.byte	0x04, 0x36
        /*0102*/ 	.short	(.L_2786 - .L_2785)
.L_2785:
        /*0104*/ 	.word	0x00000008
.L_2786:


//--------------------- .nv.info._ZN10layer_norm13ln_fwd_kernelINS_13Kernel_traitsI6__halfS2_fS2_fjLj2048ELj1ELj4ELj1ELj16ENS_18Kernel_traits_baseILj2048ES2_S2_fS2_fjLj128EEEEELb0ELb0ELb0ELb1EEEvNS_9FwdParamsE --------------------------
	.section	.nv.info._ZN10layer_norm13ln_fwd_kernelINS_13Kernel_traitsI6__halfS2_fS2_fjLj2048ELj1ELj4ELj1ELj16ENS_18Kernel_traits_baseILj2048ES2_S2_fS2_fjLj128EEEEELb0ELb0ELb0ELb1EEEvNS_9FwdParamsE,"",@"SHT_CUDA_INFO"
	.sectionflags	@""
	.align	4


	//----- nvinfo : EIATTR_CUDA_API_VERSION
	.align		4
        /*0000*/ 	.byte	0x04, 0x37
        /*0002*/ 	.short	(.L_2788 - .L_2787)
.L_2787:
        /*0004*/ 	.word	0x00000082


	//----- nvinfo : EIATTR_KPARAM_INFO
	.align		4
.L_2788:
        /*0008*/ 	.byte	0x04, 0x17
        /*000a*/ 	.short	(.L_2790 - .L_2789)
.L_2789:
        /*000c*/ 	.word	0x00000000
        /*0010*/ 	.short	0x0000
        /*0012*/ 	.short	0x0000
        /*0014*/ 	.byte	0x00, 0xf0, 0xa1, 0x03


	//----- nvinfo : EIATTR_SPARSE_MMA_MASK
	.align		4
.L_2790:
        /*0018*/ 	.byte	0x03, 0x50
        /*001a*/ 	.short	0x0000


	//----- nvinfo : EIATTR_MAXREG_COUNT
	.align		4
        /*001c*/ 	.byte	0x03, 0x1b
        /*001e*/ 	.short	0x00ff


	//----- nvinfo : EIATTR_MERCURY_ISA_VERSION
	.align		4
        /*0020*/ 	.byte	0x03, 0x5f
        /*0022*/ 	.short	0x0101


	//----- nvinfo : EIATTR_COOP_GROUP_MASK_REGIDS
	.align		4
        /*0024*/ 	.byte	0x04, 0x29
        /*0026*/ 	.short	(.L_2792 - .L_2791)


	//   ....[0]....
.L_2791:
        /*0028*/ 	.word	0xffffffff


	//   ....[1]....
        /*002c*/ 	.word	0xffffffff


	//   ....[2]....
        /*0030*/ 	.word	0xffffffff


	//   ....[3]....
        /*0034*/ 	.word	0xffffffff


	//   ....[4]....
        /*0038*/ 	.word	0xffffffff


	//   ....[5]....
        /*003c*/ 	.word	0xffffffff


	//   ....[6]....
        /*0040*/ 	.word	0xffffffff


	//   ....[7]....
        /*0044*/ 	.word	0xffffffff


	//   ....[8]....
        /*0048*/ 	.word	0xffffffff


	//   ....[9]....
        /*004c*/ 	.word	0xffffffff


	//   ....[10]....
        /*0050*/ 	.word	0x0500003c


	//   ....[11]....
        /*0054*/ 	.word	0x0500003c


	//   ....[12]....
        /*0058*/ 	.word	0x0500003c


	//   ....[13]....
        /*005c*/ 	.word	0x0500003c


	//   ....[14]....
        /*0060*/ 	.word	0x0500003c


	//   ....[15]....
        /*0064*/ 	.word	0x0500003c


	//   ....[16]....
        /*0068*/ 	.word	0x0500003c


	//   ....[17]....
        /*006c*/ 	.word	0x0500003c


	//   ....[18]....
        /*0070*/ 	.word	0x0500003c


	//   ....[19]....
        /*0074*/ 	.word	0x0500003c


	//----- nvinfo : EIATTR_COOP_GROUP_INSTR_OFFSETS
	.align		4
.L_2792:
        /*0078*/ 	.byte	0x04, 0x28
        /*007a*/ 	.short	(.L_2794 - .L_2793)


	//   ....[0]....
.L_2793:
        /*007c*/ 	.word	0x000021e0


	//   ....[1]....
        /*0080*/ 	.word	0x00002200


	//   ....[2]....
        /*0084*/ 	.word	0x00002220


	//   ....[3]....
        /*0088*/ 	.word	0x00002240


	//   ....[4]....
        /*008c*/ 	.word	0x00002270


	//   ....[5]....
        /*0090*/ 	.word	0x00002aa0


	//   ....[6]....
        /*0094*/ 	.word	0x00002ac0


	//   ....[7]....
        /*0098*/ 	.word	0x00002ae0


	//   ....[8]....
        /*009c*/ 	.word	0x00002b00


	//   ....[9]....
        /*00a0*/ 	.word	0x00002b20


	//   ....[10]....
        /*00a4*/ 	.word	0x00003fc0


	//   ....[11]....
        /*00a8*/ 	.word	0x00004060


	//   ....[12]....
        /*00ac*/ 	.word	0x000040d0


	//   ....[13]....
        /*00b0*/ 	.word	0x00004140


	//   ....[14]....
        /*00b4*/ 	.word	0x000041c0


	//   ....[15]....
        /*00b8*/ 	.word	0x00004a40


	//   ....[16]....
        /*00bc*/ 	.word	0x00004ab0


	//   ....[17]....
        /*00c0*/ 	.word	0x00004b20


	//   ....[18]....
        /*00c4*/ 	.word	0x00004b90


	//   ....[19]....
        /*00c8*/ 	.word	0x00004c00


	//----- nvinfo : EIATTR_EXIT_INSTR_OFFSETS
	.align		4
.L_2794:
        /*00cc*/ 	.byte	0x04, 0x1c
        /*00ce*/ 	.short	(.L_2796 - .L_2795)


	//   ....[0]....
.L_2795:
        /*00d0*/ 	.word	0x000001a0


	//   ....[1]....
        /*00d4*/ 	.word	0x00003f50


	//----- nvinfo : EIATTR_MAX_THREADS
	.align		4
.L_2796:
        /*00d8*/ 	.byte	0x04, 0x05
        /*00da*/ 	.short	(.L_2798 - .L_2797)
.L_2797:
        /*00dc*/ 	.word	0x00000080
        /*00e0*/ 	.word	0x00000001
        /*00e4*/ 	.word	0x00000001


	//----- nvinfo : EIATTR_CRS_STACK_SIZE
	.align		4
.L_2798:
        /*00e8*/ 	.byte	0x04, 0x1e
        /*00ea*/ 	.short	(.L_2800 - .L_2799)
.L_2799:
        /*00ec*/ 	.word	0x00000000


	//----- nvinfo : EIATTR_CBANK_PARAM_SIZE
	.align		4
.L_2800:
        /*00f0*/ 	.byte	0x03, 0x19
        /*00f2*/ 	.short	0x00e8


	//----- nvinfo : EIATTR_PARAM_CBANK
	.align		4
        /*00f4*/ 	.byte	0x04, 0x0a
        /*00f6*/ 	.short	(.L_2802 - .L_2801)
	.align		4
.L_2801:
        /*00f8*/ 	.word	index@(.nv.constant0._ZN10layer_norm13ln_fwd_kernelINS_13Kernel_traitsI6__halfS2_fS2_fjLj2048ELj1ELj4ELj1ELj16ENS_18Kernel_traits_baseILj2048ES2_S2_fS2_fjLj128EEEEELb0ELb0ELb0ELb1EEEvNS_9FwdParamsE)
        /*00fc*/ 	.short	0x0210
        /*00fe*/ 	.short	0x00e8


	//----- nvinfo : EIATTR_SW_WAR
	.align		4
.L_2802:
        /*0100*/ 	.byte	0x04, 0x36
        /*0102*/ 	.short	(.L_2804 - .L_2803)
.L_2803:
        /*0104*/ 	.word	0x00000008
.L_2804:


//--------------------- .nv.info._ZN10layer_norm13ln_fwd_kernelINS_13Kernel_traitsI6__halfS2_fS2_fjLj2048ELj1ELj4ELj1ELj16ENS_18Kernel_traits_baseILj2048ES2_S2_fS2_fjLj128EEEEELb0ELb0ELb1ELb0EEEvNS_9FwdParamsE --------------------------
	.section	.nv.info._ZN10layer_norm13ln_fwd_kernelINS_13Kernel_traitsI6__halfS2_fS2_fjLj2048ELj1ELj4ELj1ELj16ENS_18Kernel_traits_baseILj2048ES2_S2_fS2_fjLj128EEEEELb0ELb0ELb1ELb0EEEvNS_9FwdParamsE,"",@"SHT_CUDA_INFO"
	.sectionflags	@""
	.align	4


	//----- nvinfo : EIATTR_CUDA_API_VERSION
	.align		4
        /*0000*/ 	.byte	0x04, 0x37
        /*0002*/ 	.short	(.L_2806 - .L_2805)
.L_2805:
        /*0004*/ 	.word	0x00000082


	//----- nvinfo : EIATTR_KPARAM_INFO
	.align		4
.L_2806:
        /*0008*/ 	.byte	0x04, 0x17
        /*000a*/ 	.short	(.L_2808 - .L_2807)
.L_2807:
        /*000c*/ 	.word	0x00000000
        /*0010*/ 	.short	0x0000
        /*0012*/ 	.short	0x0000
        /*0014*/ 	.byte	0x00, 0xf0, 0xa1, 0x03


	//----- nvinfo : EIATTR_SPARSE_MMA_MASK
	.align		4
.L_2808:
        /*0018*/ 	.byte	0x03, 0x50
        /*001a*/ 	.short	0x0000


	//----- nvinfo : EIATTR_MAXREG_COUNT
	.align		4
        /*001c*/ 	.byte	0x03, 0x1b
        /*001e*/ 	.short	0x00ff


	//----- nvinfo : EIATTR_MERCURY_ISA_VERSION
	.align		4
        /*0020*/ 	.byte	0x03, 0x5f
        /*0022*/ 	.short	0x0101


	//----- nvinfo : EIATTR_COOP_GROUP_MASK_REGIDS
	.align		4
        /*0024*/ 	.byte	0x04, 0x29
        /*0026*/ 	.short	(.L_2810 - .L_2809)


	//   ....[0]....
.L_2809:
        /*0028*/ 	.word	0xffffffff


	//   ....[1]....
        /*002c*/ 	.word	0xffffffff


	//   ....[2]....
        /*0030*/ 	.word	0xffffffff


	//   ....[3]....
        /*0034*/ 	.word	0xffffffff


	//   ....[4]....
        /*0038*/ 	.word	0xffffffff


	//   ....[5]....
        /*003c*/ 	.word	0xffffffff


	//   ....[6]....
        /*0040*/ 	.word	0xffffffff


	//   ....[7]....
        /*0044*/ 	.word	0xffffffff


	//   ....[8]....
        /*0048*/ 	.word	0xffffffff


	//   ....[9]....
        /*004c*/ 	.word	0xffffffff


	//   ....[10]....
        /*0050*/ 	.word	0x050000de


	//   ....[11]....
        /*0054*/ 	.word	0x050000de


	//   ....[12]....
        /*0058*/ 	.word	0x050000de


	//   ....[13]....
        /*005c*/ 	.word	0x050000de


	//   ....[14]....
        /*0060*/ 	.word	0x050000de


	//   ....[15]....
        /*0064*/ 	.word	0x050000de


	//   ....[16]....
        /*0068*/ 	.word	0x050000de


	//   ....[17]....
        /*006c*/ 	.word	0x050000de


	//   ....[18]....
        /*0070*/ 	.word	0x050000de


	//   ....[19]....
        /*0074*/ 	.word	0x050000de


	//----- nvinfo : EIATTR_COOP_GROUP_INSTR_OFFSETS
	.align		4
.L_2810:
        /*0078*/ 	.byte	0x04, 0x28
        /*007a*/ 	.short	(.L_2812 - .L_2811)


	//   ....[0]....
.L_2811:
        /*007c*/ 	.word	0x000046d0


	//   ....[1]....
        /*0080*/ 	.word	0x00004720


	//   ....[2]....
        /*0084*/ 	.word	0x00004740


	//   ....[3]....
        /*0088*/ 	.word	0x00004770


	//   ....[4]....
        /*008c*/ 	.word	0x00004790


	//   ....[5]....
        /*0090*/ 	.word	0x00004fe0


	//   ....[6]....
        /*0094*/ 	.word	0x00005000


	//   ....[7]....
        /*0098*/ 	.word	0x00005020


	//   ....[8]....
        /*009c*/ 	.word	0x00005040


	//   ....[9]....
        /*00a0*/ 	.word	0x00005060


	//   ....[10]....
        /*00a4*/ 	.word	0x00006490


	//   ....[11]....
        /*00a8*/ 	.word	0x00006550


	//   ....[12]....
        /*00ac*/ 	.word	0x000065c0


	//   ....[13]....
        /*00b0*/ 	.word	0x00006640


	//   ....[14]....
        /*00b4*/ 	.word	0x000066b0


	//   ....[15]....
        /*00b8*/ 	.word	0x00006f60


	//   ....[16]....
        /*00bc*/ 	.word	0x00006fd0


	//   ....[17]....
        /*00c0*/ 	.word	0x00007040


	//   ....[18]....
        /*00c4*/ 	.word	0x000070b0


	//   ....[19]....
        /*00c8*/ 	.word	0x00007120


	//----- nvinfo : EIATTR_EXIT_INSTR_OFFSETS
	.align		4
.L_2812:
        /*00cc*/ 	.byte	0x04, 0x1c
        /*00ce*/ 	.short	(.L_2814 - .L_2813)


	//   ....[0]....
.L_2813:
        /*00d0*/ 	.word	0x000009c0


	//   ....[1]....
        /*00d4*/ 	.word	0x00006420


	//----- nvinfo : EIATTR_MAX_THREADS
	.align		4
.L_2814:
        /*00d8*/ 	.byte	0x04, 0x05
        /*00da*/ 	.short	(.L_2816 - .L_2815)
.L_2815:
        /*00dc*/ 	.word	0x00000080
        /*00e0*/ 	.word	0x00000001
        /*00e4*/ 	.word	0x00000001


	//----- nvinfo : EIATTR_CRS_STACK_SIZE
	.align		4
.L_2816:
        /*00e8*/ 	.byte	0x04, 0x1e
        /*00ea*/ 	.short	(.L_2818 - .L_2817)
.L_2817:
        /*00ec*/ 	.word	0x00000000


	//----- nvinfo : EIATTR_CBANK_PARAM_SIZE
	.align		4
.L_2818:
        /*00f0*/ 	.byte	0x03, 0x19
        /*00f2*/ 	.short	0x00e8


	//----- nvinfo : EIATTR_PARAM_CBANK
	.align		4
        /*00f4*/ 	.byte	0x04, 0x0a
        /*00f6*/ 	.short	(.L_2820 - .L_2819)
	.align		4
.L_2819:
        /*00f8*/ 	.word	index@(.nv.constant0._ZN10layer_norm13ln_fwd_kernelINS_13Kernel_traitsI6__halfS2_fS2_fjLj2048ELj1ELj4ELj1ELj16ENS_18Kernel_traits_baseILj2048ES2_S2_fS2_fjLj128EEEEELb0ELb0ELb1ELb0EEEvNS_9FwdParamsE)
        /*00fc*/ 	.short	0x0210
        /*00fe*/ 	.short	0x00e8


	//----- nvinfo : EIATTR_SW_WAR
	.align		4
.L_2820:
        /*0100*/ 	.byte	0x04, 0x36
        /*0102*/ 	.short	(.L_2822 - .L_2821)
.L_2821:
        /*0104*/ 	.word	0x00000008
.L_2822:


//--------------------- .nv.info._ZN10layer_norm13ln_fwd_kernelINS_13Kernel_traitsI6__halfS2_fS2_fjLj2048ELj1ELj4ELj1ELj16ENS_18Kernel_traits_baseILj2048ES2_S2_fS2_fjLj128EEEEELb0ELb0ELb1ELb1EEEvNS_9FwdParamsE --------------------------
	.section	.nv.info._ZN10layer_norm13ln_fwd_kernelINS_13Kernel_traitsI6__halfS2_fS2_fjLj2048ELj1ELj4ELj1ELj16ENS_18Kernel_traits_baseILj2048ES2_S2_fS2_fjLj128EEEEELb0ELb0ELb1ELb1EEEvNS_9FwdParamsE,"",@"SHT_CUDA_INFO"
	.sectionflags	@""
	.align	4


	//----- nvinfo : EIATTR_CUDA_API_VERSION
	.align		4
        /*0000*/ 	.byte	0x04, 0x37
        /*0002*/ 	.short	(.L_2824 - .L_2823)
.L_2823:
        /*0004*/ 	.word	0x00000082


	//----- nvinfo : EIATTR_KPARAM_INFO
	.align		4
.L_2824:
        /*0008*/ 	.byte	0x04, 0x17
        /*000a*/ 	.short	(.L_2826 - .L_2825)
.L_2825:
        /*000c*/ 	.word	0x00000000
        /*0010*/ 	.short	0x0000
        /*0012*/ 	.short	0x0000
        /*0014*/ 	.byte	0x00, 0xf0, 0xa1, 0x03


	//----- nvinfo : EIATTR_SPARSE_MMA_MASK
	.align		4
.L_2826:
        /*0018*/ 	.byte	0x03, 0x50
        /*001a*/ 	.short	0x0000


	//----- nvinfo : EIATTR_MAXREG_COUNT
	.align		4
        /*001c*/ 	.byte	0x03, 0x1b
        /*001e*/ 	.short	0x00ff


	//----- nvinfo : EIATTR_MERCURY_ISA_VERSION
	.align		4
        /*0020*/ 	.byte	0x03, 0x5f
        /*0022*/ 	.short	0x0101


	//----- nvinfo : EIATTR_COOP_GROUP_MASK_REGIDS
	.align		4
        /*0024*/ 	.byte	0x04, 0x29
        /*0026*/ 	.short	(.L_2828 - .L_2827)


	//   ....[0]....
.L_2827:
        /*0028*/ 	.word	0xffffffff


	//   ....[1]....
        /*002c*/ 	.word	0xffffffff


	//   ....[2]....
        /*0030*/ 	.word	0xffffffff


	//   ....[3]....
        /*0034*/ 	.word	0xffffffff


	//   ....[4]....
        /*0038*/ 	.word	0xffffffff


	//   ....[5]....
        /*003c*/ 	.word	0xffffffff


	//   ....[6]....
        /*0040*/ 	.word	0xffffffff


	//   ....[7]....
        /*0044*/ 	.word	0xffffffff


	//   ....[8]....
        /*0048*/ 	.word	0xffffffff


	//   ....[9]....
        /*004c*/ 	.word	0xffffffff


	//   ....[10]....
        /*0050*/ 	.word	0x050000c0


	//   ....[11]....
        /*0054*/ 	.word	0x050000c0


	//   ....[12]....
        /*0058*/ 	.word	0x050000c0


	//   ....[13]....
        /*005c*/ 	.word	0x050000c0


	//   ....[14]....
        /*0060*/ 	.word	0x050000c0


	//   ....[15]....
        /*0064*/ 	.word	0x050000c0


	//   ....[16]....
        /*0068*/ 	.word	0x050000c0


	//   ....[17]....
        /*006c*/ 	.word	0x050000c0


	//   ....[18]....
        /*0070*/ 	.word	0x050000c0


	//   ....[19]....
        /*0074*/ 	.word	0x050000c0


	//----- nvinfo : EIATTR_COOP_GROUP_INSTR_OFFSETS
	.align		4
.L_2828:
        /*0078*/ 	.byte	0x04, 0x28
        /*007a*/ 	.short	(.L_2830 - .L_2829)


	//   ....[0]....
.L_2829:
        /*007c*/ 	.word	0x00003820


	//   ....[1]....
        /*0080*/ 	.word	0x00003850


	//   ....[2]....
        /*0084*/ 	.word	0x00003870


	//   ....[3]....
        /*0088*/ 	.word	0x00003890


	//   ....[4]....
        /*008c*/ 	.word	0x000038b0


	//   ....[5]....
        /*0090*/ 	.word	0x000040e0


	//   ....[6]....
        /*0094*/ 	.word	0x00004100


	//   ....[7]....
        /*0098*/ 	.word	0x00004120


	//   ....[8]....
        /*009c*/ 	.word	0x00004140


	//   ....[9]....
        /*00a0*/ 	.word	0x00004160


	//   ....[10]....
        /*00a4*/ 	.word	0x00005610


	//   ....[11]....
        /*00a8*/ 	.word	0x000056c0


	//   ....[12]....
        /*00ac*/ 	.word	0x00005730


	//   ....[13]....
        /*00b0*/ 	.word	0x000057a0


	//   ....[14]....
        /*00b4*/ 	.word	0x00005810


	//   ....[15]....
        /*00b8*/ 	.word	0x00006090


	//   ....[16]....
        /*00bc*/ 	.word	0x00006100


	//   ....[17]....
        /*00c0*/ 	.word	0x00006170


	//   ....[18]....
        /*00c4*/ 	.word	0x000061e0


	//   ....[19]....
        /*00c8*/ 	.word	0x00006250


	//----- nvinfo : EIATTR_EXIT_INSTR_OFFSETS
	.align		4
.L_2830:
        /*00cc*/ 	.byte	0x04, 0x1c
        /*00ce*/ 	.short	(.L_2832 - .L_2831)


	//   ....[0]....
.L_2831:
        /*00d0*/ 	.word	0x000001a0


	//   ....[1]....
        /*00d4*/ 	.word	0x000055a0


	//----- nvinfo : EIATTR_MAX_THREADS
	.align		4
.L_2832:
        /*00d8*/ 	.byte	0x04, 0x05
        /*00da*/ 	.short	(.L_2834 - .L_2833)
.L_2833:
        /*00dc*/ 	.word	0x00000080
        /*00e0*/ 	.word	0x00000001
        /*00e4*/ 	.word	0x00000001


	//----- nvinfo : EIATTR_CRS_STACK_SIZE
	.align		4
.L_2834:
        /*00e8*/ 	.byte	0x04, 0x1e
        /*00ea*/ 	.short	(.L_2836 - .L_2835)
.L_2835:
        /*00ec*/ 	.word	0x00000000


	//----- nvinfo : EIATTR_CBANK_PARAM_SIZE
	.align		4
.L_2836:
        /*00f0*/ 	.byte	0x03, 0x19
        /*00f2*/ 	.short	0x00e8


	//----- nvinfo : EIATTR_PARAM_CBANK
	.align		4
        /*00f4*/ 	.byte	0x04, 0x0a
        /*00f6*/ 	.short	(.L_2838 - .L_2837)
	.align		4
.L_2837:
        /*00f8*/ 	.word	index@(.nv.constant0._ZN10layer_norm13ln_fwd_kernelINS_13Kernel_traitsI6__halfS2_fS2_fjLj2048ELj1ELj4ELj1ELj16ENS_18Kernel_traits_baseILj2048ES2_S2_fS2_fjLj128EEEEELb0ELb0ELb1ELb1EEEvNS_9FwdParamsE)
        /*00fc*/ 	.short	0x0210
        /*00fe*/ 	.short	0x00e8


	//----- nvinfo : EIATTR_SW_WAR
	.align		4
.L_2838:
        /*0100*/ 	.byte	0x04, 0x36
        /*0102*/ 	.short	(.L_2840 - .L_2839)
.L_2839:
        /*0104*/ 	.word	0x00000008
.L_2840:


//--------------------- .nv.info._ZN10layer_norm13ln_fwd_kernelINS_13Kernel_traitsI6__halfS2_fS2_fjLj2048ELj1ELj4ELj1ELj16ENS_18Kernel_traits_baseILj2048ES2_S2_fS2_fjLj128EEEEELb0ELb1ELb0ELb0EEEvNS_9FwdParamsE --------------------------
	.section	.nv.info._ZN10layer_norm13ln_fwd_kernelINS_13Kernel_traitsI6__halfS2_fS2_fjLj2048ELj1ELj4ELj1ELj16ENS_18Kernel_traits_baseILj2048ES2_S2_fS2_fjLj128EEEEELb0ELb1ELb0ELb0EEEvNS_9FwdParamsE,"",@"SHT_CUDA_INFO"
	.sectionflags	@""
	.align	4


	//----- nvinfo : EIATTR_CUDA_API_VERSION
	.align		4
        /*0000*/ 	.byte	0x04, 0x37
        /*0002*/ 	.short	(.L_2842 - .L_2841)
.L_2841:
        /*0004*/ 	.word	0x00000082


	//----- nvinfo : EIATTR_KPARAM_INFO
	.align		4
.L_2842:
        /*0008*/ 	.byte	0x04, 0x17
        /*000a*/ 	.short	(.L_2844 - .L_2843)
.L_2843:
        /*000c*/ 	.word	0x00000000
        /*0010*/ 	.short	0x0000
        /*0012*/ 	.short	0x0000
        /*0014*/ 	.byte	0x00, 0xf0, 0xa1, 0x03


	//----- nvinfo : EIATTR_SPARSE_MMA_MASK
	.align		4
.L_2844:
        /*0018*/ 	.byte	0x03, 0x50
        /*001a*/ 	.short	0x0000


	//----- nvinfo : EIATTR_MAXREG_COUNT
	.align		4
        /*001c*/ 	.byte	0x03, 0x1b
        /*001e*/ 	.short	0x00ff


	//----- nvinfo : EIATTR_ANNOTATIONS
	.align		4
        /*0020*/ 	.byte	0x04, 0x55
        /*0022*/ 	.short	(.L_2846 - .L_2845)


	//   ....[0]....
.L_2845:
        /* <DEDUP_REMOVED lines=32> */


	//----- nvinfo : EIATTR_MERCURY_ISA_VERSION
	.align		4
.L_2846:
        /*0214*/ 	.byte	0x03, 0x5f
        /*0216*/ 	.short	0x0101


	//----- nvinfo : EIATTR_COOP_GROUP_MASK_REGIDS
	.align		4
        /*0218*/ 	.byte	0x04, 0x29
        /*021a*/ 	.short	(.L_2848 - .L_2847)


	//   ....[0]....
.L_2847:
        /*021c*/ 	.word	0xffffffff


	//   ....[1]....
        /*0220*/ 	.word	0xffffffff


	//   ....[2]....
        /*0224*/ 	.word	0xffffffff


	//   ....[3]....
        /*0228*/ 	.word	0xffffffff


	//   ....[4]....
        /*022c*/ 	.word	0xffffffff


	//   ....[5]....
        /*0230*/ 	.word	0xffffffff


	//   ....[6]....
        /*0234*/ 	.word	0xffffffff


	//   ....[7]....
        /*0238*/ 	.word	0xffffffff


	//   ....[8]....
        /*023c*/ 	.word	0xffffffff


	//   ....[9]....
        /*0240*/ 	.word	0xffffffff


	//   ....[10]....
        /*0244*/ 	.word	0x05000074


	//   ....[11]....
        /*0248*/ 	.word	0x05000074


	//   ....[12]....
        /*024c*/ 	.word	0x05000074


	//   ....[13]....
        /*0250*/ 	.word	0x05000074


	//   ....[14]....
        /*0254*/ 	.word	0x05000074


	//   ....[15]....
        /*0258*/ 	.word	0x05000074


	//   ....[16]....
        /*025c*/ 	.word	0x05000074


	//   ....[17]....
        /*0260*/ 	.word	0x05000074


	//   ....[18]....
        /*0264*/ 	.word	0x05000074


	//   ....[19]....
        /*0268*/ 	.word	0x05000074


	//----- nvinfo : EIATTR_COOP_GROUP_INSTR_OFFSETS
	.align		4
.L_2848:
        /*026c*/ 	.byte	0x04, 0x28
        /*026e*/ 	.short	(.L_2850 - .L_2849)


	//   ....[0]....
.L_2849:
        /*0270*/ 	.word	0x00003c90


	//   ....[1]....
        /*0274*/ 	.word	0x00003cd0


	//   ....[2]....
        /*0278*/ 	.word	0x00003cf0


	//   ....[3]....
        /*027c*/ 	.word	0x00003d10


	//   ....[4]....
        /*0280*/ 	.word	0x00003d30


	//   ....[5]....
        /*0284*/ 	.word	0x00004590


	//   ....[6]....
        /*0288*/ 	.word	0x000045b0


	//   ....[7]....
        /*028c*/ 	.word	0x000045d0


	//   ....[8]....
        /*0290*/ 	.word	0x000045f0


	//   ....[9]....
        /*0294*/ 	.word	0x00004610


	//   ....[10]....
        /*0298*/ 	.word	0x000059a0


	//   ....[11]....
        /*029c*/ 	.word	0x00005a40


	//   ....[12]....
        /*02a0*/ 	.word	0x00005ab0


	//   ....[13]....
        /*02a4*/ 	.word	0x00005b20


	//   ....[14]....
        /*02a8*/ 	.word	0x00005b90


	//   ....[15]....
        /*02ac*/ 	.word	0x00006460


	//   ....[16]....
        /*02b0*/ 	.word	0x000064d0


	//   ....[17]....
        /*02b4*/ 	.word	0x00006540


	//   ....[18]....
        /*02b8*/ 	.word	0x000065b0


	//   ....[19]....
        /*02bc*/ 	.word	0x00006620


	//----- nvinfo : EIATTR_EXIT_INSTR_OFFSETS
	.align		4
.L_2850:
        /*02c0*/ 	.byte	0x04, 0x1c
        /*02c2*/ 	.short	(.L_2852 - .L_2851)


	//   ....[0]....
.L_2851:
        /*02c4*/ 	.word	0x00000bc0


	//   ....[1]....
        /*02c8*/ 	.word	0x00005930


	//----- nvinfo : EIATTR_MAX_THREADS
	.align		4
.L_2852:
        /*02cc*/ 	.byte	0x04, 0x05
        /*02ce*/ 	.short	(.L_2854 - .L_2853)
.L_2853:
        /*02d0*/ 	.word	0x00000080
        /*02d4*/ 	.word	0x00000001
        /*02d8*/ 	.word	0x00000001


	//----- nvinfo : EIATTR_CRS_STACK_SIZE
	.align		4
.L_2854:
        /*02dc*/ 	.byte	0x04, 0x1e
        /*02de*/ 	.short	(.L_2856 - .L_2855)
.L_2855:
        /*02e0*/ 	.word	0x00000000


	//----- nvinfo : EIATTR_CBANK_PARAM_SIZE
	.align		4
.L_2856:
        /*02e4*/ 	.byte	0x03, 0x19
        /*02e6*/ 	.short	0x00e8


	//----- nvinfo : EIATTR_PARAM_CBANK
	.align		4
        /*02e8*/ 	.byte	0x04, 0x0a
        /*02ea*/ 	.short	(.L_2858 - .L_2857)
	.align		4
.L_2857:
        /*02ec*/ 	.word	index@(.nv.constant0._ZN10layer_norm13ln_fwd_kernelINS_13Kernel_traitsI6__halfS2_fS2_fjLj2048ELj1ELj4ELj1ELj16ENS_18Kernel_traits_baseILj2048ES2_S2_fS2_fjLj128EEEEELb0ELb1ELb0ELb0EEEvNS_9FwdParamsE)
        /*02f0*/ 	.short	0x0210
        /*02f2*/ 	.short	0x00e8


	//----- nvinfo : EIATTR_SW_WAR
	.align		4
.L_2858:
        /*02f4*/ 	.byte	0x04, 0x36
        /*02f6*/ 	.short	(.L_2860 - .L_2859)
.L_2859:
        /*02f8*/ 	.word	0x00000008
.L_2860:


//--------------------- .nv.info._ZN10layer_norm13ln_fwd_kernelINS_13Kernel_traitsI6__halfS2_fS2_fjLj2048ELj1ELj4ELj1ELj16ENS_18Kernel_traits_baseILj2048ES2_S2_fS2_fjLj128EEEEELb0ELb1ELb0ELb1EEEvNS_9FwdParamsE --------------------------
	.section	.nv.info._ZN10layer_norm13ln_fwd_kernelINS_13Kernel_traitsI6__halfS2_fS2_fjLj2048ELj1ELj4ELj1ELj16ENS_18Kernel_traits_baseILj2048ES2_S2_fS2_fjLj128EEEEELb0ELb1ELb0ELb1EEEvNS_9FwdParamsE,"",@"SHT_CUDA_INFO"
	.sectionflags	@""
	.align	4


	//----- nvinfo : EIATTR_CUDA_API_VERSION
	.align		4
        /*0000*/ 	.byte	0x04, 0x37
        /*0002*/ 	.short	(.L_2862 - .L_2861)
.L_2861:
        /*0004*/ 	.word	0x00000082


	//----- nvinfo : EIATTR_KPARAM_INFO
	.align		4
.L_2862:
        /*0008*/ 	.byte	0x04, 0x17
        /*000a*/ 	.short	(.L_2864 - .L_2863)
.L_2863:
        /*000c*/ 	.word	0x00000000
        /*0010*/ 	.short	0x0000
        /*0012*/ 	.short	0x0000
        /*0014*/ 	.byte	0x00, 0xf0, 0xa1, 0x03


	//----- nvinfo : EIATTR_SPARSE_MMA_MASK
	.align		4
.L_2864:
        /*0018*/ 	.byte	0x03, 0x50
        /*001a*/ 	.short	0x0000


	//----- nvinfo : EIATTR_MAXREG_COUNT
	.align		4
        /*001c*/ 	.byte	0x03, 0x1b
        /*001e*/ 	.short	0x00ff


	//----- nvinfo : EIATTR_MERCURY_ISA_VERSION
	.align		4
        /*0020*/ 	.byte	0x03, 0x5f
        /*0022*/ 	.short	0x0101


	//----- nvinfo : EIATTR_COOP_GROUP_MASK_REGIDS
	.align		4
        /*0024*/ 	.byte	0x04, 0x29
        /*0026*/ 	.short	(.L_2866 - .L_2865)


	//   ....[0]....
.L_2865:
        /*0028*/ 	.word	0xffffffff


	//   ....[1]....
        /*002c*/ 	.word	0xffffffff


	//   ....[2]....
        /*0030*/ 	.word	0xffffffff


	//   ....[3]....
        /*0034*/ 	.word	0xffffffff


	//   ....[4]....
        /*0038*/ 	.word	0xffffffff


	//   ....[5]....
        /*003c*/ 	.word	0xffffffff


	//   ....[6]....
        /*0040*/ 	.word	0xffffffff


	//   ....[7]....
        /*0044*/ 	.word	0xffffffff


	//   ....[8]....
        /*0048*/ 	.word	0xffffffff


	//   ....[9]....
        /*004c*/ 	.word	0xffffffff


	//   ....[10]....
        /*0050*/ 	.word	0x050000df


	//   ....[11]....
        /*0054*/ 	.word	0x050000df


	//   ....[12]....
        /*0058*/ 	.word	0x050000df


	//   ....[13]....
        /*005c*/ 	.word	0x050000df


	//   ....[14]....
        /*0060*/ 	.word	0x050000df


	//   ....[15]....
        /*0064*/ 	.word	0x050000df


	//   ....[16]....
        /*0068*/ 	.word	0x050000df


	//   ....[17]....
        /*006c*/ 	.word	0x050000df


	//   ....[18]....
        /*0070*/ 	.word	0x050000df


	//   ....[19]....
        /*0074*/ 	.word	0x050000df


	//----- nvinfo : EIATTR_COOP_GROUP_INSTR_OFFSETS
	.align		4
.L_2866:
        /*0078*/ 	.byte	0x04, 0x28
        /*007a*/ 	.short	(.L_2868 - .L_2867)


	//   ....[0]....
.L_2867:
        /*007c*/ 	.word	0x00002ad0


	//   ....[1]....
        /*0080*/ 	.word	0x00002af0


	//   ....[2]....
        /*0084*/ 	.word	0x00002b10


	//   ....[3]....
        /*0088*/ 	.word	0x00002b40


	//   ....[4]....
        /*008c*/ 	.word	0x00002b60


	//   ....[5]....
        /*0090*/ 	.word	0x00003390


	//   ....[6]....
        /*0094*/ 	.word	0x000033b0


	//   ....[7]....
        /*0098*/ 	.word	0x000033d0


	//   ....[8]....
        /*009c*/ 	.word	0x000033f0


	//   ....[9]....
        /*00a0*/ 	.word	0x00003410


	//   ....[10]....
        /*00a4*/ 	.word	0x000048b0


	//   ....[11]....
        /*00a8*/ 	.word	0x00004950


	//   ....[12]....
        /*00ac*/ 	.word	0x000049c0


	//   ....[13]....
        /*00b0*/ 	.word	0x00004a40


	//   ....[14]....
        /*00b4*/ 	.word	0x00004ab0


	//   ....[15]....
        /*00b8*/ 	.word	0x00005330


	//   ....[16]....
        /*00bc*/ 	.word	0x000053a0


	//   ....[17]....
        /*00c0*/ 	.word	0x00005410


	//   ....[18]....
        /*00c4*/ 	.word	0x00005480


	//   ....[19]....
        /*00c8*/ 	.word	0x000054f0


	//----- nvinfo : EIATTR_EXIT_INSTR_OFFSETS
	.align		4
.L_2868:
        /*00cc*/ 	.byte	0x04, 0x1c
        /*00ce*/ 	.short	(.L_2870 - .L_2869)


	//   ....[0]....
.L_2869:
        /*00d0*/ 	.word	0x00000210


	//   ....[1]....
        /*00d4*/ 	.word	0x00004840


	//----- nvinfo : EIATTR_MAX_THREADS
	.align		4
.L_2870:
        /*00d8*/ 	.byte	0x04, 0x05
        /*00da*/ 	.short	(.L_2872 - .L_2871)
.L_2871:
        /*00dc*/ 	.word	0x00000080
        /*00e0*/ 	.word	0x00000001
        /*00e4*/ 	.word	0x00000001


	//----- nvinfo : EIATTR_CRS_STACK_SIZE
	.align		4
.L_2872:
        /*00e8*/ 	.byte	0x04, 0x1e
        /*00ea*/ 	.short	(.L_2874 - .L_2873)
.L_2873:
        /*00ec*/ 	.word	0x00000000


	//----- nvinfo : EIATTR_CBANK_PARAM_SIZE
	.align		4
.L_2874:
        /*00f0*/ 	.byte	0x03, 0x19
        /*00f2*/ 	.short	0x00e8


	//----- nvinfo : EIATTR_PARAM_CBANK
	.align		4
        /*00f4*/ 	.byte	0x04, 0x0a
        /*00f6*/ 	.short	(.L_2876 - .L_2875)
	.align		4
.L_2875:
        /*00f8*/ 	.word	index@(.nv.constant0._ZN10layer_norm13ln_fwd_kernelINS_13Kernel_traitsI6__halfS2_fS2_fjLj2048ELj1ELj4ELj1ELj16ENS_18Kernel_traits_baseILj2048ES2_S2_fS2_fjLj128EEEEELb0ELb1ELb0ELb1EEEvNS_9FwdParamsE)
        /*00fc*/ 	.short	0x0210
        /*00fe*/ 	.short	0x00e8


	//----- nvinfo : EIATTR_SW_WAR
	.align		4
.L_2876:
        /*0100*/ 	.byte	0x04, 0x36
        /*0102*/ 	.short	(.L_2878 - .L_2877)
.L_2877:
        /*0104*/ 	.word	0x00000008
.L_2878:


//--------------------- .nv.info._ZN10layer_norm13ln_fwd_kernelINS_13Kernel_traitsI6__halfS2_fS2_fjLj2048ELj1ELj4ELj1ELj16ENS_18Kernel_traits_baseILj2048ES2_S2_fS2_fjLj128EEEEELb0ELb1ELb1ELb0EEEvNS_9FwdParamsE --------------------------
	.section	.nv.info._ZN10layer_norm13ln_fwd_kernelINS_13Kernel_traitsI6__halfS2_fS2_fjLj2048ELj1ELj4ELj1ELj16ENS_18Kernel_traits_baseILj2048ES2_S2_fS2_fjLj128EEEEELb0ELb1ELb1ELb0EEEvNS_9FwdParamsE,"",@"SHT_CUDA_INFO"
	.sectionflags	@""
	.align	4


	//----- nvinfo : EIATTR_CUDA_API_VERSION
	.align		4
        /*0000*/ 	.byte	0x04, 0x37
        /*0002*/ 	.short	(.L_2880 - .L_2879)
.L_2879:
        /*0004*/ 	.word	0x00000082


	//----- nvinfo : EIATTR_KPARAM_INFO
	.align		4
.L_2880:
        /*0008*/ 	.byte	0x04, 0x17
        /*000a*/ 	.short	(.L_2882 - .L_2881)
.L_2881:
        /*000c*/ 	.word	0x00000000
        /*0010*/ 	.short	0x0000
        /*0012*/ 	.short	0x0000
        /*0014*/ 	.byte	0x00, 0xf0, 0xa1, 0x03


	//----- nvinfo : EIATTR_SPARSE_MMA_MASK
	.align		4
.L_2882:
        /*0018*/ 	.byte	0x03, 0x50
        /*001a*/ 	.short	0x0000


	//----- nvinfo : EIATTR_MAXREG_COUNT
	.align		4
        /*001c*/ 	.byte	0x03, 0x1b
        /*001e*/ 	.short	0x00ff


	//----- nvinfo : EIATTR_ANNOTATIONS
	.align		4
        /*0020*/ 	.byte	0x04, 0x55
        /*0022*/ 	.short	(.L_2884 - .L_2883)


	//   ....[0]....
.L_2883:
        /* <DEDUP_REMOVED lines=32> */


	//----- nvinfo : EIATTR_MERCURY_ISA_VERSION
	.align		4
.L_2884:
        /*0214*/ 	.byte	0x03, 0x5f
        /*0216*/ 	.short	0x0101


	//----- nvinfo : EIATTR_COOP_GROUP_MASK_REGIDS
	.align		4
        /*0218*/ 	.byte	0x04, 0x29
        /*021a*/ 	.short	(.L_2886 - .L_2885)


	//   ....[0]....
.L_2885:
        /*021c*/ 	.word	0xffffffff


	//   ....[1]....
        /*0220*/ 	.word	0xffffffff


	//   ....[2]....
        /*0224*/ 	.word	0xffffffff


	//   ....[3]....
        /*0228*/ 	.word	0xffffffff


	//   ....[4]....
        /*022c*/ 	.word	0xffffffff


	//   ....[5]....
        /*0230*/ 	.word	0xffffffff


	//   ....[6]....
        /*0234*/ 	.word	0xffffffff


	//   ....[7]....
        /*0238*/ 	.word	0xffffffff


	//   ....[8]....
        /*023c*/ 	.word	0xffffffff


	//   ....[9]....
        /*0240*/ 	.word	0xffffffff


	//   ....[10]....
        /*0244*/ 	.word	0x05000078


	//   ....[11]....
        /*0248*/ 	.word	0x05000078


	//   ....[12]....
        /*024c*/ 	.word	0x05000078


	//   ....[13]....
        /*0250*/ 	.word	0x05000078


	//   ....[14]....
        /*0254*/ 	.word	0x05000078


	//   ....[15]....
        /*0258*/ 	.word	0x05000078


	//   ....[16]....
        /*025c*/ 	.word	0x05000078


	//   ....[17]....
        /*0260*/ 	.word	0x05000078


	//   ....[18]....
        /*0264*/ 	.word	0x05000078


	//   ....[19]....
        /*0268*/ 	.word	0x05000078


	//----- nvinfo : EIATTR_COOP_GROUP_INSTR_OFFSETS
	.align		4
.L_2886:
        /*026c*/ 	.byte	0x04, 0x28
        /*026e*/ 	.short	(.L_2888 - .L_2887)


	//   ....[0]....
.L_2887:
        /*0270*/ 	.word	0x000054b0


	//   ....[1]....
        /*0274*/ 	.word	0x00005520


	//   ....[2]....
        /*0278*/ 	.word	0x00005540


	//   ....[3]....
        /*027c*/ 	.word	0x00005560


	//   ....[4]....
        /*0280*/ 	.word	0x00005580


	//   ....[5]....
        /*0284*/ 	.word	0x00005dd0


	//   ....[6]....
        /*0288*/ 	.word	0x00005df0


	//   ....[7]....
        /*028c*/ 	.word	0x00005e10


	//   ....[8]....
        /*0290*/ 	.word	0x00005e30


	//   ....[9]....
        /*0294*/ 	.word	0x00005e50


	//   ....[10]....
        /*0298*/ 	.word	0x00007290


	//   ....[11]....
        /*029c*/ 	.word	0x00007340


	//   ....[12]....
        /*02a0*/ 	.word	0x000073d0


	//   ....[13]....
        /*02a4*/ 	.word	0x00007440


	//   ....[14]....
        /*02a8*/ 	.word	0x000074b0


	//   ....[15]....
        /*02ac*/ 	.word	0x00007d70


	//   ....[16]....
        /*02b0*/ 	.word	0x00007de0


	//   ....[17]....
        /*02b4*/ 	.word	0x00007e50


	//   ....[18]....
        /*02b8*/ 	.word	0x00007ec0


	//   ....[19]....
        /*02bc*/ 	.word	0x00007f30


	//----- nvinfo : EIATTR_EXIT_INSTR_OFFSETS
	.align		4
.L_2888:
        /*02c0*/ 	.byte	0x04, 0x1c
        /*02c2*/ 	.short	(.L_2890 - .L_2889)


	//   ....[0]....
.L_2889:
        /*02c4*/ 	.word	0x00000bd0


	//   ....[1]....
        /*02c8*/ 	.word	0x00007220


	//----- nvinfo : EIATTR_MAX_THREADS
	.align		4
.L_2890:
        /*02cc*/ 	.byte	0x04, 0x05
        /*02ce*/ 	.short	(.L_2892 - .L_2891)
.L_2891:
        /*02d0*/ 	.word	0x00000080
        /*02d4*/ 	.word	0x00000001
        /*02d8*/ 	.word	0x00000001


	//----- nvinfo : EIATTR_CRS_STACK_SIZE
	.align		4
.L_2892:
        /*02dc*/ 	.byte	0x04, 0x1e
        /*02de*/ 	.short	(.L_2894 - .L_2893)
.L_2893:
        /*02e0*/ 	.word	0x00000000


	//----- nvinfo : EIATTR_CBANK_PARAM_SIZE
	.align		4
.L_2894:
        /*02e4*/ 	.byte	0x03, 0x19
        /*02e6*/ 	.short	0x00e8


	//----- nvinfo : EIATTR_PARAM_CBANK
	.align		4
        /*02e8*/ 	.byte	0x04, 0x0a
        /*02ea*/ 	.short	(.L_2896 - .L_2895)
	.align		4
.L_2895:
        /*02ec*/ 	.word	index@(.nv.constant0._ZN10layer_norm13ln_fwd_kernelINS_13Kernel_traitsI6__halfS2_fS2_fjLj2048ELj1ELj4ELj1ELj16ENS_18Kernel_traits_baseILj2048ES2_S2_fS2_fjLj128EEEEELb0ELb1ELb1ELb0EEEvNS_9FwdParamsE)
        /*02f0*/ 	.short	0x0210
        /*02f2*/ 	.short	0x00e8


	//----- nvinfo : EIATTR_SW_WAR
	.align		4
.L_2896:
        /*02f4*/ 	.byte	0x04, 0x36
        /*02f6*/ 	.short	(.L_2898 - .L_2897)
.L_2897:
        /*02f8*/ 	.word	0x00000008
.L_2898:


//--------------------- .nv.info._ZN10layer_norm13ln_fwd_kernelINS_13Kernel_traitsI6__halfS2_fS2_fjLj2048ELj1ELj4ELj1ELj16ENS_18Kernel_traits_baseILj2048ES2_S2_fS2_fjLj128EEEEELb0ELb1ELb1ELb1EEEvNS_9FwdParamsE --------------------------
	.section	.nv.info._ZN10layer_norm13ln_fwd_kernelINS_13Kernel_traitsI6__halfS2_fS2_fjLj2048ELj1ELj4ELj1ELj16ENS_18Kernel_traits_baseILj2048ES2_S2_fS2_fjLj128EEEEELb0ELb1ELb1ELb1EEEvNS_9FwdParamsE,"",@"SHT_CUDA_INFO"
	.sectionflags	@""
	.align	4


	//----- nvinfo : EIATTR_CUDA_API_VERSION
	.align		4
        /*0000*/ 	.byte	0x04, 0x37
        /*0002*/ 	.short	(.L_2900 - .L_2899)
.L_2899:
        /*0004*/ 	.word	0x00000082


	//----- nvinfo : EIATTR_KPARAM_INFO
	.align		4
.L_2900:
        /*0008*/ 	.byte	0x04, 0x17
        /*000a*/ 	.short	(.L_2902 - .L_2901)
.L_2901:
        /*000c*/ 	.word	0x00000000
        /*0010*/ 	.short	0x0000
        /*0012*/ 	.short	0x0000
        /*0014*/ 	.byte	0x00, 0xf0, 0xa1, 0x03


	//----- nvinfo : EIATTR_SPARSE_MMA_MASK
	.align		4
.L_2902:
        /*0018*/ 	.byte	0x03, 0x50
        /*001a*/ 	.short	0x0000


	//----- nvinfo : EIATTR_MAXREG_COUNT
	.align		4
        /*001c*/ 	.byte	0x03, 0x1b
        /*001e*/ 	.short	0x00ff


	//----- nvinfo : EIATTR_MERCURY_ISA_VERSION
	.align		4
        /*0020*/ 	.byte	0x03, 0x5f
        /*0022*/ 	.short	0x0101


	//----- nvinfo : EIATTR_COOP_GROUP_MASK_REGIDS
	.align		4
        /*0024*/ 	.byte	0x04, 0x29
        /*0026*/ 	.short	(.L_2904 - .L_2903)


	//   ....[0]....
.L_2903:
        /*0028*/ 	.word	0xffffffff


	//   ....[1]....
        /*002c*/ 	.word	0xffffffff


	//   ....[2]....
        /*0030*/ 	.word	0xffffffff


	//   ....[3]....
        /*0034*/ 	.word	0xffffffff


	//   ....[4]....
        /*0038*/ 	.word	0xffffffff


	//   ....[5]....
        /*003c*/ 	.word	0xffffffff


	//   ....[6]....
        /*0040*/ 	.word	0xffffffff


	//   ....[7]....
        /*0044*/ 	.word	0xffffffff


	//   ....[8]....
        /*0048*/ 	.word	0xffffffff


	//   ....[9]....
        /*004c*/ 	.word	0xffffffff


	//   ....[10]....
        /*0050*/ 	.word	0x050000e4


	//   ....[11]....
        /*0054*/ 	.word	0x050000e4


	//   ....[12]....
        /*0058*/ 	.word	0x050000e4


	//   ....[13]....
        /*005c*/ 	.word	0x050000e4


	//   ....[14]....
        /*0060*/ 	.word	0x050000e4


	//   ....[15]....
        /*0064*/ 	.word	0x050000e4


	//   ....[16]....
        /*0068*/ 	.word	0x050000e4


	//   ....[17]....
        /*006c*/ 	.word	0x050000e4


	//   ....[18]....
        /*0070*/ 	.word	0x050000e4


	//   ....[19]....
        /*0074*/ 	.word	0x050000e4


	//----- nvinfo : EIATTR_COOP_GROUP_INSTR_OFFSETS
	.align		4
.L_2904:
        /*0078*/ 	.byte	0x04, 0x28
        /*007a*/ 	.short	(.L_2906 - .L_2905)


	//   ....[0]....
.L_2905:
        /*007c*/ 	.word	0x00003fd0


	//   ....[1]....
        /*0080*/ 	.word	0x00004000


	//   ....[2]....
        /*0084*/ 	.word	0x00004020


	//   ....[3]....
        /*0088*/ 	.word	0x00004040


	//   ....[4]....
        /*008c*/ 	.word	0x00004060


	//   ....[5]....
        /*0090*/ 	.word	0x00004890


	//   ....[6]....
        /*0094*/ 	.word	0x000048b0


	//   ....[7]....
        /*0098*/ 	.word	0x000048d0


	//   ....[8]....
        /*009c*/ 	.word	0x000048f0


	//   ....[9]....
        /*00a0*/ 	.word	0x00004910


	//   ....[10]....
        /*00a4*/ 	.word	0x00005ec0


	//   ....[11]....
        /*00a8*/ 	.word	0x00005f70


	//   ....[12]....
        /*00ac*/ 	.word	0x00005fe0


	//   ....[13]....
        /*00b0*/ 	.word	0x00006050


	//   ....[14]....
        /*00b4*/ 	.word	0x000060c0


	//   ....[15]....
        /*00b8*/ 	.word	0x00006940


	//   ....[16]....
        /*00bc*/ 	.word	0x000069b0


	//   ....[17]....
        /*00c0*/ 	.word	0x00006a20


	//   ....[18]....
        /*00c4*/ 	.word	0x00006a90


	//   ....[19]....
        /*00c8*/ 	.word	0x00006b00


	//----- nvinfo : EIATTR_EXIT_INSTR_OFFSETS
	.align		4
.L_2906:
        /*00cc*/ 	.byte	0x04, 0x1c
        /*00ce*/ 	.short	(.L_2908 - .L_2907)


	//   ....[0]....
.L_2907:
        /*00d0*/ 	.word	0x000001e0


	//   ....[1]....
        /*00d4*/ 	.word	0x00005e50


	//----- nvinfo : EIATTR_MAX_THREADS
	.align		4
.L_2908:
        /*00d8*/ 	.byte	0x04, 0x05
        /*00da*/ 	.short	(.L_2910 - .L_2909)
.L_2909:
        /*00dc*/ 	.word	0x00000080
        /*00e0*/ 	.word	0x00000001
        /*00e4*/ 	.word	0x00000001


	//----- nvinfo : EIATTR_CRS_STACK_SIZE
	.align		4
.L_2910:
        /*00e8*/ 	.byte	0x04, 0x1e
        /*00ea*/ 	.short	(.L_2912 - .L_2911)
.L_2911:
        /*00ec*/ 	.word	0x00000000


	//----- nvinfo : EIATTR_CBANK_PARAM_SIZE
	.align		4
.L_2912:
        /*00f0*/ 	.byte	0x03, 0x19
        /*00f2*/ 	.short	0x00e8


	//----- nvinfo : EIATTR_PARAM_CBANK
	.align		4
        /*00f4*/ 	.byte	0x04, 0x0a
        /*00f6*/ 	.short	(.L_2914 - .L_2913)
	.align		4
.L_2913:
        /*00f8*/ 	.word	index@(.nv.constant0._ZN10layer_norm13ln_fwd_kernelINS_13Kernel_traitsI6__halfS2_fS2_fjLj2048ELj1ELj4ELj1ELj16ENS_18Kernel_traits_baseILj2048ES2_S2_fS2_fjLj128EEEEELb0ELb1ELb1ELb1EEEvNS_9FwdParamsE)
        /*00fc*/ 	.short	0x0210
        /*00fe*/ 	.short	0x00e8


	//----- nvinfo : EIATTR_SW_WAR
	.align		4
.L_2914:
        /*0100*/ 	.byte	0x04, 0x36
        /*0102*/ 	.short	(.L_2916 - .L_2915)
.L_2915:
        /*0104*/ 	.word	0x00000008
.L_2916:


//--------------------- .nv.info._ZN10layer_norm13ln_fwd_kernelINS_13Kernel_traitsI6__halfS2_fS2_fjLj2048ELj1ELj4ELj1ELj16ENS_18Kernel_traits_baseILj2048ES2_S2_fS2_fjLj128EEEEELb1ELb0ELb0ELb0EEEvNS_9FwdParamsE --------------------------
	.section	.nv.info._ZN10layer_norm13ln_fwd_kernelINS_13Kernel_traitsI6__halfS2_fS2_fjLj2048ELj1ELj4ELj1ELj16ENS_18Kernel_traits_baseILj2048ES2_S2_fS2_fjLj128EEEEELb1ELb0ELb0ELb0EEEvNS_9FwdParamsE,"",@"SHT_CUDA_INFO"
	.sectionflags	@""
	.align	4


	//----- nvinfo : EIATTR_CUDA_API_VERSION
	.align		4
        /*0000*/ 	.byte	0x04, 0x37
        /*0002*/ 	.short	(.L_2918 - .L_2917)
.L_2917:
        /*0004*/ 	.word	0x00000082


	//----- nvinfo : EIATTR_KPARAM_INFO
	.align		4
.L_2918:
        /*0008*/ 	.byte	0x04, 0x17
        /*000a*/ 	.short	(.L_2920 - .L_2919)
.L_2919:
        /*000c*/ 	.word	0x00000000
        /*0010*/ 	.short	0x0000
        /*0012*/ 	.short	0x0000
        /*0014*/ 	.byte	0x00, 0xf0, 0xa1, 0x03


	//----- nvinfo : EIATTR_SPARSE_MMA_MASK
	.align		4
.L_2920:
        /*0018*/ 	.byte	0x03, 0x50
        /*001a*/ 	.short	0x0000


	//----- nvinfo : EIATTR_MAXREG_COUNT
	.align		4
        /*001c*/ 	.byte	0x03, 0x1b
        /*001e*/ 	.short	0x00ff


	//----- nvinfo : EIATTR_MERCURY_ISA_VERSION
	.align		4
        /*0020*/ 	.byte	0x03, 0x5f
        /*0022*/ 	.short	0x0101


	//----- nvinfo : EIATTR_COOP_GROUP_MASK_REGIDS
	.align		4
        /*0024*/ 	.byte	0x04, 0x29
        /*0026*/ 	.short	(.L_2922 - .L_2921)


	//   ....[0]....
.L_2921:
        /*0028*/ 	.word	0xffffffff


	//   ....[1]....
        /*002c*/ 	.word	0xffffffff


	//   ....[2]....
        /*0030*/ 	.word	0xffffffff


	//   ....[3]....
        /*0034*/ 	.word	0xffffffff


	//   ....[4]....
        /*0038*/ 	.word	0xffffffff


	//   ....[5]....
        /*003c*/ 	.word	0xffffffff


	//   ....[6]....
        /*0040*/ 	.word	0xffffffff


	//   ....[7]....
        /*0044*/ 	.word	0xffffffff


	//   ....[8]....
        /*0048*/ 	.word	0xffffffff


	//   ....[9]....
        /*004c*/ 	.word	0xffffffff


	//   ....[10]....
        /*0050*/ 	.word	0x050000e0


	//   ....[11]....
        /*0054*/ 	.word	0x050000e0


	//   ....[12]....
        /*0058*/ 	.word	0x050000e0


	//   ....[13]....
        /*005c*/ 	.word	0x050000e0


	//   ....[14]....
        /*0060*/ 	.word	0x050000e0


	//   ....[15]....
        /*0064*/ 	.word	0x050000e0


	//   ....[16]....
        /*0068*/ 	.word	0x050000e0


	//   ....[17]....
        /*006c*/ 	.word	0x050000e0


	//   ....[18]....
        /*0070*/ 	.word	0x050000e0


	//   ....[19]....
        /*0074*/ 	.word	0x050000e0


	//----- nvinfo : EIATTR_COOP_GROUP_INSTR_OFFSETS
	.align		4
.L_2922:
        /*0078*/ 	.byte	0x04, 0x28
        /*007a*/ 	.short	(.L_2924 - .L_2923)


	//   ....[0]....
.L_2923:
        /*007c*/ 	.word	0x00017f30


	//   ....[1]....
        /*0080*/ 	.word	0x00017f90


	//   ....[2]....
        /*0084*/ 	.word	0x00017fb0


	//   ....[3]....
        /*0088*/ 	.word	0x00017fd0


	//   ....[4]....
        /*008c*/ 	.word	0x00017ff0


	//   ....[5]....
        /*0090*/ 	.word	0x00018850


	//   ....[6]....
        /*0094*/ 	.word	0x00018870


	//   ....[7]....
        /*0098*/ 	.word	0x00018890


	//   ....[8]....
        /*009c*/ 	.word	0x000188b0


	//   ....[9]....
        /*00a0*/ 	.word	0x000188d0


	//   ....[10]....
        /*00a4*/ 	.word	0x00019c80


	//   ....[11]....
        /*00a8*/ 	.word	0x00019d50


	//   ....[12]....
        /*00ac*/ 	.word	0x00019dc0


	//   ....[13]....
        /*00b0*/ 	.word	0x00019e30


	//   ....[14]....
        /*00b4*/ 	.word	0x00019ea0


	//   ....[15]....
        /*00b8*/ 	.word	0x0001a760


	//   ....[16]....
        /*00bc*/ 	.word	0x0001a7d0


	//   ....[17]....
        /*00c0*/ 	.word	0x0001a840


	//   ....[18]....
        /*00c4*/ 	.word	0x0001a8b0


	//   ....[19]....
        /*00c8*/ 	.word	0x0001a920


	//----- nvinfo : EIATTR_EXIT_INSTR_OFFSETS
	.align		4
.L_2924:
        /*00cc*/ 	.byte	0x04, 0x1c
        /*00ce*/ 	.short	(.L_2926 - .L_2925)


	//   ....[0]....
.L_2925:
        /*00d0*/ 	.word	0x00000e70


	//   ....[1]....
        /*00d4*/ 	.word	0x00019c10


	//----- nvinfo : EIATTR_MAX_THREADS
	.align		4
.L_2926:
        /*00d8*/ 	.byte	0x04, 0x05
        /*00da*/ 	.short	(.L_2928 - .L_2927)
.L_2927:
        /*00dc*/ 	.word	0x00000080
        /*00e0*/ 	.word	0x00000001
        /*00e4*/ 	.word	0x00000001


	//----- nvinfo : EIATTR_CRS_STACK_SIZE
	.align		4
.L_2928:
        /*00e8*/ 	.byte	0x04, 0x1e
        /*00ea*/ 	.short	(.L_2930 - .L_2929)
.L_2929:
        /*00ec*/ 	.word	0x00000000


	//----- nvinfo : EIATTR_CBANK_PARAM_SIZE
	.align		4
.L_2930:
        /*00f0*/ 	.byte	0x03, 0x19
        /*00f2*/ 	.short	0x00e8


	//----- nvinfo : EIATTR_PARAM_CBANK
	.align		4
        /*00f4*/ 	.byte	0x04, 0x0a
        /*00f6*/ 	.short	(.L_2932 - .L_2931)
	.align		4
.L_2931:
        /*00f8*/ 	.word	index@(.nv.constant0._ZN10layer_norm13ln_fwd_kernelINS_13Kernel_traitsI6__halfS2_fS2_fjLj2048ELj1ELj4ELj1ELj16ENS_18Kernel_traits_baseILj2048ES2_S2_fS2_fjLj128EEEEELb1ELb0ELb0ELb0EEEvNS_9FwdParamsE)
        /*00fc*/ 	.short	0x0210
        /*00fe*/ 	.short	0x00e8


	//----- nvinfo : EIATTR_SW_WAR
	.align		4
.L_2932:
        /*0100*/ 	.byte	0x04, 0x36
        /*0102*/ 	.short	(.L_2934 - .L_2933)
.L_2933:
        /*0104*/ 	.word	0x00000008
.L_2934:


//--------------------- .nv.info._ZN10layer_norm13ln_fwd_kernelINS_13Kernel_traitsI6__halfS2_fS2_fjLj2048ELj1ELj4ELj1ELj16ENS_18Kernel_traits_baseILj2048ES2_S2_fS2_fjLj128EEEEELb1ELb0ELb0ELb1EEEvNS_9FwdParamsE --------------------------
	.section	.nv.info._ZN10layer_norm13ln_fwd_kernelINS_13Kernel_traitsI6__halfS2_fS2_fjLj2048ELj1ELj4ELj1ELj16ENS_18Kernel_traits_baseILj2048ES2_S2_fS2_fjLj128EEEEELb1ELb0ELb0ELb1EEEvNS_9FwdParamsE,"",@"SHT_CUDA_INFO"
	.sectionflags	@""
	.align	4


	//----- nvinfo : EIATTR_CUDA_API_VERSION
	.align		4
        /*0000*/ 	.byte	0x04, 0x37
        /*0002*/ 	.short	(.L_2936 - .L_2935)
.L_2935:
        /*0004*/ 	.word	0x00000082


	//----- nvinfo : EIATTR_KPARAM_INFO
	.align		4
.L_2936:
        /*0008*/ 	.byte	0x04, 0x17
        /*000a*/ 	.short	(.L_2938 - .L_2937)
.L_2937:
        /*000c*/ 	.word	0x00000000
        /*0010*/ 	.short	0x0000
        /*0012*/ 	.short	0x0000
        /*0014*/ 	.byte	0x00, 0xf0, 0xa1, 0x03


	//----- nvinfo : EIATTR_SPARSE_MMA_MASK
	.align		4
.L_2938:
        /*0018*/ 	.byte	0x03, 0x50
        /*001a*/ 	.short	0x0000


	//----- nvinfo : EIATTR_MAXREG_COUNT
	.align		4
        /*001c*/ 	.byte	0x03, 0x1b
        /*001e*/ 	.short	0x00ff


	//----- nvinfo : EIATTR_MERCURY_ISA_VERSION
	.align		4
        /*0020*/ 	.byte	0x03, 0x5f
        /*0022*/ 	.short	0x0101


	//----- nvinfo : EIATTR_COOP_GROUP_MASK_REGIDS
	.align		4
        /*0024*/ 	.byte	0x04, 0x29
        /*0026*/ 	.short	(.L_2940 - .L_2939)


	//   ....[0]....
.L_2939:
        /*0028*/ 	.word	0xffffffff


	//   ....[1]....
        /*002c*/ 	.word	0xffffffff


	//   ....[2]....
        /*0030*/ 	.word	0xffffffff


	//   ....[3]....
        /*0034*/ 	.word	0xffffffff


	//   ....[4]....
        /*0038*/ 	.word	0xffffffff


	//   ....[5]....
        /*003c*/ 	.word	0xffffffff


	//   ....[6]....
        /*0040*/ 	.word	0xffffffff


	//   ....[7]....
        /*0044*/ 	.word	0xffffffff


	//   ....[8]....
        /*0048*/ 	.word	0xffffffff


	//   ....[9]....
        /*004c*/ 	.word	0xffffffff


	//   ....[10]....
        /*0050*/ 	.word	0x050000d6


	//   ....[11]....
        /*0054*/ 	.word	0x050000d6


	//   ....[12]....
        /*0058*/ 	.word	0x050000d6


	//   ....[13]....
        /*005c*/ 	.word	0x050000d6


	//   ....[14]....
        /*0060*/ 	.word	0x050000d6


	//   ....[15]....
        /*0064*/ 	.word	0x050000d6


	//   ....[16]....
        /*0068*/ 	.word	0x050000d6


	//   ....[17]....
        /*006c*/ 	.word	0x050000d6


	//   ....[18]....
        /*0070*/ 	.word	0x050000d6


	//   ....[19]....
        /*0074*/ 	.word	0x050000d6


	//----- nvinfo : EIATTR_COOP_GROUP_INSTR_OFFSETS
	.align		4
.L_2940:
        /*0078*/ 	.byte	0x04, 0x28
        /*007a*/ 	.short	(.L_2942 - .L_2941)


	//   ....[0]....
.L_2941:
        /*007c*/ 	.word	0x00017590


	//   ....[1]....
        /*0080*/ 	.word	0x000175c0


	//   ....[2]....
        /*0084*/ 	.word	0x000175e0


	//   ....[3]....
        /*0088*/ 	.word	0x00017600


	//   ....[4]....
        /*008c*/ 	.word	0x00017620


	//   ....[5]....
        /*0090*/ 	.word	0x00017e50


	//   ....[6]....
        /*0094*/ 	.word	0x00017e70


	//   ....[7]....
        /*0098*/ 	.word	0x00017e90


	//   ....[8]....
        /*009c*/ 	.word	0x00017eb0


	//   ....[9]....
        /*00a0*/ 	.word	0x00017ed0


	//   ....[10]....
        /*00a4*/ 	.word	0x000193a0


	//   ....[11]....
        /*00a8*/ 	.word	0x00019450


	//   ....[12]....
        /*00ac*/ 	.word	0x000194c0


	//   ....[13]....
        /*00b0*/ 	.word	0x00019530


	//   ....[14]....
        /*00b4*/ 	.word	0x000195a0


	//   ....[15]....
        /*00b8*/ 	.word	0x00019e20


	//   ....[16]....
        /*00bc*/ 	.word	0x00019e90


	//   ....[17]....
        /*00c0*/ 	.word	0x00019f00


	//   ....[18]....
        /*00c4*/ 	.word	0x00019f70


	//   ....[19]....
        /*00c8*/ 	.word	0x00019fe0


	//----- nvinfo : EIATTR_EXIT_INSTR_OFFSETS
	.align		4
.L_2942:
        /*00cc*/ 	.byte	0x04, 0x1c
        /*00ce*/ 	.short	(.L_2944 - .L_2943)


	//   ....[0]....
.L_2943:
        /*00d0*/ 	.word	0x00000270


	//   ....[1]....
        /*00d4*/ 	.word	0x00019330


	//----- nvinfo : EIATTR_MAX_THREADS
	.align		4
.L_2944:
        /*00d8*/ 	.byte	0x04, 0x05
        /*00da*/ 	.short	(.L_2946 - .L_2945)
.L_2945:
        /*00dc*/ 	.word	0x00000080
        /*00e0*/ 	.word	0x00000001
        /*00e4*/ 	.word	0x00000001


	//----- nvinfo : EIATTR_CRS_STACK_SIZE
	.align		4
.L_2946:
        /*00e8*/ 	.byte	0x04, 0x1e
        /*00ea*/ 	.short	(.L_2948 - .L_2947)
.L_2947:
        /*00ec*/ 	.word	0x00000000


	//----- nvinfo : EIATTR_CBANK_PARAM_SIZE
	.align		4
.L_2948:
        /*00f0*/ 	.byte	0x03, 0x19
        /*00f2*/ 	.short	0x00e8


	//----- nvinfo : EIATTR_PARAM_CBANK
	.align		4
        /*00f4*/ 	.byte	0x04, 0x0a
        /*00f6*/ 	.short	(.L_2950 - .L_2949)
	.align		4
.L_2949:
        /*00f8*/ 	.word	index@(.nv.constant0._ZN10layer_norm13ln_fwd_kernelINS_13Kernel_traitsI6__halfS2_fS2_fjLj2048ELj1ELj4ELj1ELj16ENS_18Kernel_traits_baseILj2048ES2_S2_fS2_fjLj128EEEEELb1ELb0ELb0ELb1EEEvNS_9FwdParamsE)
        /*00fc*/ 	.short	0x0210
        /*00fe*/ 	.short	0x00e8


	//----- nvinfo : EIATTR_SW_WAR
	.align		4
.L_2950:
        /*0100*/ 	.byte	0x04, 0x36
        /*0102*/ 	.short	(.L_2952 - .L_2951)
.L_2951:
        /*0104*/ 	.word	0x00000008
.L_2952:


//--------------------- .nv.info._ZN10layer_norm13ln_fwd_kernelINS_13Kernel_traitsI6__halfS2_fS2_fjLj2048ELj1ELj4ELj1ELj16ENS_18Kernel_traits_baseILj2048ES2_S2_fS2_fjLj128EEEEELb1ELb0ELb1ELb0EEEvNS_9FwdParamsE --------------------------
	.section	.nv.info._ZN10layer_norm13ln_fwd_kernelINS_13Kernel_traitsI6__halfS2_fS2_fjLj2048ELj1ELj4ELj1ELj16ENS_18Kernel_traits_baseILj2048ES2_S2_fS2_fjLj128EEEEELb1ELb0ELb1ELb0EEEvNS_9FwdParamsE,"",@"SHT_CUDA_INFO"
	.sectionflags	@""
	.align	4


	//----- nvinfo : EIATTR_CUDA_API_VERSION
	.align		4
        /*0000*/ 	.byte	0x04, 0x37
        /*0002*/ 	.short	(.L_2954 - .L_2953)
.L_2953:
        /*0004*/ 	.word	0x00000082


	//----- nvinfo : EIATTR_KPARAM_INFO
	.align		4
.L_2954:
        /*0008*/ 	.byte	0x04, 0x17
        /*000a*/ 	.short	(.L_2956 - .L_2955)
.L_2955:
        /*000c*/ 	.word	0x00000000
        /*0010*/ 	.short	0x0000
        /*0012*/ 	.short	0x0000
        /*0014*/ 	.byte	0x00, 0xf0, 0xa1, 0x03


	//----- nvinfo : EIATTR_SPARSE_MMA_MASK
	.align		4
.L_2956:
        /*0018*/ 	.byte	0x03, 0x50
        /*001a*/ 	.short	0x0000


	//----- nvinfo : EIATTR_MAXREG_COUNT
	.align		4
        /*001c*/ 	.byte	0x03, 0x1b
        /*001e*/ 	.short	0x00ff


	//----- nvinfo : EIATTR_MERCURY_ISA_VERSION
	.align		4
        /*0020*/ 	.byte	0x03, 0x5f
        /*0022*/ 	.short	0x0101


	//----- nvinfo : EIATTR_COOP_GROUP_MASK_REGIDS
	.align		4
        /*0024*/ 	.byte	0x04, 0x29
        /*0026*/ 	.short	(.L_2958 - .L_2957)


	//   ....[0]....
.L_2957:
        /*0028*/ 	.word	0xffffffff


	//   ....[1]....
        /*002c*/ 	.word	0xffffffff


	//   ....[2]....
        /*0030*/ 	.word	0xffffffff


	//   ....[3]....
        /*0034*/ 	.word	0xffffffff


	//   ....[4]....
        /*0038*/ 	.word	0xffffffff


	//   ....[5]....
        /*003c*/ 	.word	0xffffffff


	//   ....[6]....
        /*0040*/ 	.word	0xffffffff


	//   ....[7]....
        /*0044*/ 	.word	0xffffffff


	//   ....[8]....
        /*0048*/ 	.word	0xffffffff


	//   ....[9]....
        /*004c*/ 	.word	0xffffffff


	//   ....[10]....
        /*0050*/ 	.word	0x050000f0


	//   ....[11]....
        /*0054*/ 	.word	0x050000f0


	//   ....[12]....
        /*0058*/ 	.word	0x050000f0


	//   ....[13]....
        /*005c*/ 	.word	0x050000f0


	//   ....[14]....
        /*0060*/ 	.word	0x050000f0


	//   ....[15]....
        /*0064*/ 	.word	0x050000f0


	//   ....[16]....
        /*0068*/ 	.word	0x050000f0


	//   ....[17]....
        /*006c*/ 	.word	0x050000f0


	//   ....[18]....
        /*0070*/ 	.word	0x050000f0


	//   ....[19]....
        /*0074*/ 	.word	0x050000f0


	//----- nvinfo : EIATTR_COOP_GROUP_INSTR_OFFSETS
	.align		4
.L_2958:
        /*0078*/ 	.byte	0x04, 0x28
        /*007a*/ 	.short	(.L_2960 - .L_2959)


	//   ....[0]....
.L_2959:
        /*007c*/ 	.word	0x0001a6f0


	//   ....[1]....
        /*0080*/ 	.word	0x0001a740


	//   ....[2]....
        /*0084*/ 	.word	0x0001a760


	//   ....[3]....
        /*0088*/ 	.word	0x0001a790


	//   ....[4]....
        /*008c*/ 	.word	0x0001a7b0


	//   ....[5]....
        /*0090*/ 	.word	0x0001b000


	//   ....[6]....
        /*0094*/ 	.word	0x0001b020


	//   ....[7]....
        /*0098*/ 	.word	0x0001b040


	//   ....[8]....
        /*009c*/ 	.word	0x0001b060


	//   ....[9]....
        /*00a0*/ 	.word	0x0001b080


	//   ....[10]....
        /*00a4*/ 	.word	0x0001c4d0


	//   ....[11]....
        /*00a8*/ 	.word	0x0001c590


	//   ....[12]....
        /*00ac*/ 	.word	0x0001c600


	//   ....[13]....
        /*00b0*/ 	.word	0x0001c680


	//   ....[14]....
        /*00b4*/ 	.word	0x0001c6f0


	//   ....[15]....
        /*00b8*/ 	.word	0x0001cfa0


	//   ....[16]....
        /*00bc*/ 	.word	0x0001d010


	//   ....[17]....
        /*00c0*/ 	.word	0x0001d080


	//   ....[18]....
        /*00c4*/ 	.word	0x0001d0f0


	//   ....[19]....
        /*00c8*/ 	.word	0x0001d160


	//----- nvinfo : EIATTR_EXIT_INSTR_OFFSETS
	.align		4
.L_2960:
        /*00cc*/ 	.byte	0x04, 0x1c
        /*00ce*/ 	.short	(.L_2962 - .L_2961)


	//   ....[0]....
.L_2961:
        /*00d0*/ 	.word	0x00000e60


	//   ....[1]....
        /*00d4*/ 	.word	0x0001c460


	//----- nvinfo : EIATTR_MAX_THREADS
	.align		4
.L_2962:
        /*00d8*/ 	.byte	0x04, 0x05
        /*00da*/ 	.short	(.L_2964 - .L_2963)
.L_2963:
        /*00dc*/ 	.word	0x00000080
        /*00e0*/ 	.word	0x00000001
        /*00e4*/ 	.word	0x00000001


	//----- nvinfo : EIATTR_CRS_STACK_SIZE
	.align		4
.L_2964:
        /*00e8*/ 	.byte	0x04, 0x1e
        /*00ea*/ 	.short	(.L_2966 - .L_2965)
.L_2965:
        /*00ec*/ 	.word	0x00000000


	//----- nvinfo : EIATTR_CBANK_PARAM_SIZE
	.align		4
.L_2966:
        /*00f0*/ 	.byte	0x03, 0x19
        /*00f2*/ 	.short	0x00e8


	//----- nvinfo : EIATTR_PARAM_CBANK
	.align		4
        /*00f4*/ 	.byte	0x04, 0x0a
        /*00f6*/ 	.short	(.L_2968 - .L_2967)
	.align		4
.L_2967:
        /*00f8*/ 	.word	index@(.nv.constant0._ZN10layer_norm13ln_fwd_kernelINS_13Kernel_traitsI6__halfS2_fS2_fjLj2048ELj1ELj4ELj1ELj16ENS_18Kernel_traits_baseILj2048ES2_S2_fS2_fjLj128EEEEELb1ELb0ELb1ELb0EEEvNS_9FwdParamsE)
        /*00fc*/ 	.short	0x0210
        /*00fe*/ 	.short	0x00e8


	//----- nvinfo : EIATTR_SW_WAR
	.align		4
.L_2968:
        /*0100*/ 	.byte	0x04, 0x36
        /*0102*/ 	.short	(.L_2970 - .L_2969)
.L_2969:
        /*0104*/ 	.word	0x00000008
.L_2970:


//--------------------- .nv.info._ZN10layer_norm13ln_fwd_kernelINS_13Kernel_traitsI6__halfS2_fS2_fjLj2048ELj1ELj4ELj1ELj16ENS_18Kernel_traits_baseILj2048ES2_S2_fS2_fjLj128EEEEELb1ELb0ELb1ELb1EEEvNS_9FwdParamsE --------------------------
	.section	.nv.info._ZN10layer_norm13ln_fwd_kernelINS_13Kernel_traitsI6__halfS2_fS2_fjLj2048ELj1ELj4ELj1ELj16ENS_18Kernel_traits_baseILj2048ES2_S2_fS2_fjLj128EEEEELb1ELb0ELb1ELb1EEEvNS_9FwdParamsE,"",@"SHT_CUDA_INFO"
	.sectionflags	@""
	.align	4


	//----- nvinfo : EIATTR_CUDA_API_VERSION
	.align		4
        /*0000*/ 	.byte	0x04, 0x37
        /*0002*/ 	.short	(.L_2972 - .L_2971)
.L_2971:
        /*0004*/ 	.word	0x00000082


	//----- nvinfo : EIATTR_KPARAM_INFO
	.align		4
.L_2972:
        /*0008*/ 	.byte	0x04, 0x17
        /*000a*/ 	.short	(.L_2974 - .L_2973)
.L_2973:
        /*000c*/ 	.word	0x00000000
        /*0010*/ 	.short	0x0000
        /*0012*/ 	.short	0x0000
        /*0014*/ 	.byte	0x00, 0xf0, 0xa1, 0x03


	//----- nvinfo : EIATTR_SPARSE_MMA_MASK
	.align		4
.L_2974:
        /*0018*/ 	.byte	0x03, 0x50
        /*001a*/ 	.short	0x0000


	//----- nvinfo : EIATTR_MAXREG_COUNT
	.align		4
        /*001c*/ 	.byte	0x03, 0x1b
        /*001e*/ 	.short	0x00ff


	//----- nvinfo : EIATTR_MERCURY_ISA_VERSION
	.align		4
        /*0020*/ 	.byte	0x03, 0x5f
        /*0022*/ 	.short	0x0101


	//----- nvinfo : EIATTR_COOP_GROUP_MASK_REGIDS
	.align		4
        /*0024*/ 	.byte	0x04, 0x29
        /*0026*/ 	.short	(.L_2976 - .L_2975)


	//   ....[0]....
.L_2975:
        /*0028*/ 	.word	0xffffffff


	//   ....[1]....
        /*002c*/ 	.word	0xffffffff


	//   ....[2]....
        /*0030*/ 	.word	0xffffffff


	//   ....[3]....
        /*0034*/ 	.word	0xffffffff


	//   ....[4]....
        /*0038*/ 	.word	0xffffffff


	//   ....[5]....
        /*003c*/ 	.word	0xffffffff


	//   ....[6]....
        /*0040*/ 	.word	0xffffffff


	//   ....[7]....
        /*0044*/ 	.word	0xffffffff


	//   ....[8]....
        /*0048*/ 	.word	0xffffffff


	//   ....[9]....
        /*004c*/ 	.word	0xffffffff


	//   ....[10]....
        /*0050*/ 	.word	0x050000dc


	//   ....[11]....
        /*0054*/ 	.word	0x050000dc


	//   ....[12]....
        /*0058*/ 	.word	0x050000dc


	//   ....[13]....
        /*005c*/ 	.word	0x050000dc


	//   ....[14]....
        /*0060*/ 	.word	0x050000dc


	//   ....[15]....
        /*0064*/ 	.word	0x050000dc


	//   ....[16]....
        /*0068*/ 	.word	0x050000dc


	//   ....[17]....
        /*006c*/ 	.word	0x050000dc


	//   ....[18]....
        /*0070*/ 	.word	0x050000dc


	//   ....[19]....
        /*0074*/ 	.word	0x050000dc


	//----- nvinfo : EIATTR_COOP_GROUP_INSTR_OFFSETS
	.align		4
.L_2976:
        /*0078*/ 	.byte	0x04, 0x28
        /*007a*/ 	.short	(.L_2978 - .L_2977)


	//   ....[0]....
.L_2977:
        /*007c*/ 	.word	0x000196d0


	//   ....[1]....
        /*0080*/ 	.word	0x00019700


	//   ....[2]....
        /*0084*/ 	.word	0x00019720


	//   ....[3]....
        /*0088*/ 	.word	0x00019740


	//   ....[4]....
        /*008c*/ 	.word	0x00019760


	//   ....[5]....
        /*0090*/ 	.word	0x00019f90


	//   ....[6]....
        /*0094*/ 	.word	0x00019fb0


	//   ....[7]....
        /*0098*/ 	.word	0x00019fd0


	//   ....[8]....
        /*009c*/ 	.word	0x00019ff0


	//   ....[9]....
        /*00a0*/ 	.word	0x0001a010


	//   ....[10]....
        /*00a4*/ 	.word	0x0001b5e0


	//   ....[11]....
        /*00a8*/ 	.word	0x0001b690


	//   ....[12]....
        /*00ac*/ 	.word	0x0001b700


	//   ....[13]....
        /*00b0*/ 	.word	0x0001b770


	//   ....[14]....
        /*00b4*/ 	.word	0x0001b7e0


	//   ....[15]....
        /*00b8*/ 	.word	0x0001c060


	//   ....[16]....
        /*00bc*/ 	.word	0x0001c0d0


	//   ....[17]....
        /*00c0*/ 	.word	0x0001c140


	//   ....[18]....
        /*00c4*/ 	.word	0x0001c1b0


	//   ....[19]....
        /*00c8*/ 	.word	0x0001c220


	//----- nvinfo : EIATTR_EXIT_INSTR_OFFSETS
	.align		4
.L_2978:
        /*00cc*/ 	.byte	0x04, 0x1c
        /*00ce*/ 	.short	(.L_2980 - .L_2979)


	//   ....[0]....
.L_2979:
        /*00d0*/ 	.word	0x00000270


	//   ....[1]....
        /*00d4*/ 	.word	0x0001b570


	//----- nvinfo : EIATTR_MAX_THREADS
	.align		4
.L_2980:
        /*00d8*/ 	.byte	0x04, 0x05
        /*00da*/ 	.short	(.L_2982 - .L_2981)
.L_2981:
        /*00dc*/ 	.word	0x00000080
        /*00e0*/ 	.word	0x00000001
        /*00e4*/ 	.word	0x00000001


	//----- nvinfo : EIATTR_CRS_STACK_SIZE
	.align		4
.L_2982:
        /*00e8*/ 	.byte	0x04, 0x1e
        /*00ea*/ 	.short	(.L_2984 - .L_2983)
.L_2983:
        /*00ec*/ 	.word	0x00000000


	//----- nvinfo : EIATTR_CBANK_PARAM_SIZE
	.align		4
.L_2984:
        /*00f0*/ 	.byte	0x03, 0x19
        /*00f2*/ 	.short	0x00e8


	//----- nvinfo : EIATTR_PARAM_CBANK
	.align		4
        /*00f4*/ 	.byte	0x04, 0x0a
        /*00f6*/ 	.short	(.L_2986 - .L_2985)
	.align		4
.L_2985:
        /*00f8*/ 	.word	index@(.nv.constant0._ZN10layer_norm13ln_fwd_kernelINS_13Kernel_traitsI6__halfS2_fS2_fjLj2048ELj1ELj4ELj1ELj16ENS_18Kernel_traits_baseILj2048ES2_S2_fS2_fjLj128EEEEELb1ELb0ELb1ELb1EEEvNS_9FwdParamsE)
        /*00fc*/ 	.short	0x0210
        /*00fe*/ 	.short	0x00e8


	//----- nvinfo : EIATTR_SW_WAR
	.align		4
.L_2986:
        /*0100*/ 	.byte	0x04, 0x36
        /*0102*/ 	.short	(.L_2988 - .L_2987)
.L_2987:
        /*0104*/ 	.word	0x00000008
.L_2988:


//--------------------- .nv.info._ZN10layer_norm13ln_fwd_kernelINS_13Kernel_traitsI6__halfS2_fS2_fjLj2048ELj1ELj4ELj1ELj16ENS_18Kernel_traits_baseILj2048ES2_S2_fS2_fjLj128EEEEELb1ELb1ELb0ELb0EEEvNS_9FwdParamsE --------------------------
	.section	.nv.info._ZN10layer_norm13ln_fwd_kernelINS_13Kernel_traitsI6__halfS2_fS2_fjLj2048ELj1ELj4ELj1ELj16ENS_18Kernel_traits_baseILj2048ES2_S2_fS2_fjLj128EEEEELb1ELb1ELb0ELb0EEEvNS_9FwdParamsE,"",@"SHT_CUDA_INFO"
	.sectionflags	@""
	.align	4


	//----- nvinfo : EIATTR_CUDA_API_VERSION
	.align		4
        /*0000*/ 	.byte	0x04, 0x37
        /*0002*/ 	.short	(.L_2990 - .L_2989)
.L_2989:
        /*0004*/ 	.word	0x00000082


	//----- nvinfo : EIATTR_KPARAM_INFO
	.align		4
.L_2990:
        /*0008*/ 	.byte	0x04, 0x17
        /*000a*/ 	.short	(.L_2992 - .L_2991)
.L_2991:
        /*000c*/ 	.word	0x00000000
        /*0010*/ 	.short	0x0000
        /*0012*/ 	.short	0x0000
        /*0014*/ 	.byte	0x00, 0xf0, 0xa1, 0x03


	//----- nvinfo : EIATTR_SPARSE_MMA_MASK
	.align		4
.L_2992:
        /*0018*/ 	.byte	0x03, 0x50
        /*001a*/ 	.short	0x0000


	//----- nvinfo : EIATTR_MAXREG_COUNT
	.align		4
        /*001c*/ 	.byte	0x03, 0x1b
        /*001e*/ 	.short	0x00ff


	//----- nvinfo : EIATTR_ANNOTATIONS
	.align		4
        /*0020*/ 	.byte	0x04, 0x55
        /*0022*/ 	.short	(.L_2994 - .L_2993)


	//   ....[0]....
.L_2993:
        /* <DEDUP_REMOVED lines=36> */


	//----- nvinfo : EIATTR_MERCURY_ISA_VERSION
	.align		4
.L_2994:
        /*0254*/ 	.byte	0x03, 0x5f
        /*0256*/ 	.short	0x0101


	//----- nvinfo : EIATTR_COOP_GROUP_MASK_REGIDS
	.align		4
        /*0258*/ 	.byte	0x04, 0x29
        /*025a*/ 	.short	(.L_2996 - .L_2995)


	//   ....[0]....
.L_2995:
        /*025c*/ 	.word	0xffffffff


	//   ....[1]....
        /*0260*/ 	.word	0xffffffff


	//   ....[2]....
        /*0264*/ 	.word	0xffffffff


	//   ....[3]....
        /*0268*/ 	.word	0xffffffff


	//   ....[4]....
        /*026c*/ 	.word	0xffffffff


	//   ....[5]....
        /*0270*/ 	.word	0xffffffff


	//   ....[6]....
        /*0274*/ 	.word	0xffffffff


	//   ....[7]....
        /*0278*/ 	.word	0xffffffff


	//   ....[8]....
        /*027c*/ 	.word	0xffffffff


	//   ....[9]....
        /*0280*/ 	.word	0xffffffff


	//   ....[10]....
        /*0284*/ 	.word	0x05000074


	//   ....[11]....
        /*0288*/ 	.word	0x05000074


	//   ....[12]....
        /*028c*/ 	.word	0x05000074


	//   ....[13]....
        /*0290*/ 	.word	0x05000074


	//   ....[14]....
        /*0294*/ 	.word	0x05000074


	//   ....[15]....
        /*0298*/ 	.word	0x05000074


	//   ....[16]....
        /*029c*/ 	.word	0x05000074


	//   ....[17]....
        /*02a0*/ 	.word	0x05000074


	//   ....[18]....
        /*02a4*/ 	.word	0x05000074


	//   ....[19]....
        /*02a8*/ 	.word	0x05000074


	//----- nvinfo : EIATTR_COOP_GROUP_INSTR_OFFSETS
	.align		4
.L_2996:
        /*02ac*/ 	.byte	0x04, 0x28
        /*02ae*/ 	.short	(.L_2998 - .L_2997)


	//   ....[0]....
.L_2997:
        /*02b0*/ 	.word	0x00019640


	//   ....[1]....
        /*02b4*/ 	.word	0x000196b0


	//   ....[2]....
        /*02b8*/ 	.word	0x000196d0


	//   ....[3]....
        /*02bc*/ 	.word	0x000196f0


	//   ....[4]....
        /*02c0*/ 	.word	0x00019710


	//   ....[5]....
        /*02c4*/ 	.word	0x00019f70


	//   ....[6]....
        /*02c8*/ 	.word	0x00019f90


	//   ....[7]....
        /*02cc*/ 	.word	0x00019fb0


	//   ....[8]....
        /*02d0*/ 	.word	0x00019fd0


	//   ....[9]....
        /*02d4*/ 	.word	0x00019ff0


	//   ....[10]....
        /*02d8*/ 	.word	0x0001b3a0


	//   ....[11]....
        /*02dc*/ 	.word	0x0001b450


	//   ....[12]....
        /*02e0*/ 	.word	0x0001b4e0


	//   ....[13]....
        /*02e4*/ 	.word	0x0001b550


	//   ....[14]....
        /*02e8*/ 	.word	0x0001b5c0


	//   ....[15]....
        /*02ec*/ 	.word	0x0001be90


	//   ....[16]....
        /*02f0*/ 	.word	0x0001bf00


	//   ....[17]....
        /*02f4*/ 	.word	0x0001bf70


	//   ....[18]....
        /*02f8*/ 	.word	0x0001bfe0


	//   ....[19]....
        /*02fc*/ 	.word	0x0001c050


	//----- nvinfo : EIATTR_EXIT_INSTR_OFFSETS
	.align		4
.L_2998:
        /*0300*/ 	.byte	0x04, 0x1c
        /*0302*/ 	.short	(.L_3000 - .L_2999)


	//   ....[0]....
.L_2999:
        /*0304*/ 	.word	0x00001080


	//   ....[1]....
        /*0308*/ 	.word	0x0001b330


	//----- nvinfo : EIATTR_MAX_THREADS
	.align		4
.L_3000:
        /*030c*/ 	.byte	0x04, 0x05
        /*030e*/ 	.short	(.L_3002 - .L_3001)
.L_3001:
        /*0310*/ 	.word	0x00000080
        /*0314*/ 	.word	0x00000001
        /*0318*/ 	.word	0x00000001


	//----- nvinfo : EIATTR_CRS_STACK_SIZE
	.align		4
.L_3002:
        /*031c*/ 	.byte	0x04, 0x1e
        /*031e*/ 	.short	(.L_3004 - .L_3003)
.L_3003:
        /*0320*/ 	.word	0x00000000


	//----- nvinfo : EIATTR_CBANK_PARAM_SIZE
	.align		4
.L_3004:
        /*0324*/ 	.byte	0x03, 0x19
        /*0326*/ 	.short	0x00e8


	//----- nvinfo : EIATTR_PARAM_CBANK
	.align		4
        /*0328*/ 	.byte	0x04, 0x0a
        /*032a*/ 	.short	(.L_3006 - .L_3005)
	.align		4
.L_3005:
        /*032c*/ 	.word	index@(.nv.constant0._ZN10layer_norm13ln_fwd_kernelINS_13Kernel_traitsI6__halfS2_fS2_fjLj2048ELj1ELj4ELj1ELj16ENS_18Kernel_traits_baseILj2048ES2_S2_fS2_fjLj128EEEEELb1ELb1ELb0ELb0EEEvNS_9FwdParamsE)
        /*0330*/ 	.short	0x0210
        /*0332*/ 	.short	0x00e8


	//----- nvinfo : EIATTR_SW_WAR
	.align		4
.L_3006:
        /*0334*/ 	.byte	0x04, 0x36
        /*0336*/ 	.short	(.L_3008 - .L_3007)
.L_3007:
        /*0338*/ 	.word	0x00000008
.L_3008:


//--------------------- .nv.info._ZN10layer_norm13ln_fwd_kernelINS_13Kernel_traitsI6__halfS2_fS2_fjLj2048ELj1ELj4ELj1ELj16ENS_18Kernel_traits_baseILj2048ES2_S2_fS2_fjLj128EEEEELb1ELb1ELb0ELb1EEEvNS_9FwdParamsE --------------------------
	.section	.nv.info._ZN10layer_norm13ln_fwd_kernelINS_13Kernel_traitsI6__halfS2_fS2_fjLj2048ELj1ELj4ELj1ELj16ENS_18Kernel_traits_baseILj2048ES2_S2_fS2_fjLj128EEEEELb1ELb1ELb0ELb1EEEvNS_9FwdParamsE,"",@"SHT_CUDA_INFO"
	.sectionflags	@""
	.align	4


	//----- nvinfo : EIATTR_CUDA_API_VERSION
	.align		4
        /*0000*/ 	.byte	0x04, 0x37
        /*0002*/ 	.short	(.L_3010 - .L_3009)
.L_3009:
        /*0004*/ 	.word	0x00000082


	//----- nvinfo : EIATTR_KPARAM_INFO
	.align		4
.L_3010:
        /*0008*/ 	.byte	0x04, 0x17
        /*000a*/ 	.short	(.L_3012 - .L_3011)
.L_3011:
        /*000c*/ 	.word	0x00000000
        /*0010*/ 	.short	0x0000
        /*0012*/ 	.short	0x0000
        /*0014*/ 	.byte	0x00, 0xf0, 0xa1, 0x03


	//----- nvinfo : EIATTR_SPARSE_MMA_MASK
	.align		4
.L_3012:
        /*0018*/ 	.byte	0x03, 0x50
        /*001a*/ 	.short	0x0000


	//----- nvinfo : EIATTR_MAXREG_COUNT
	.align		4
        /*001c*/ 	.byte	0x03, 0x1b
        /*001e*/ 	.short	0x00ff


	//----- nvinfo : EIATTR_MERCURY_ISA_VERSION
	.align		4
        /*0020*/ 	.byte	0x03, 0x5f
        /*0022*/ 	.short	0x0101


	//----- nvinfo : EIATTR_COOP_GROUP_MASK_REGIDS
	.align		4
        /*0024*/ 	.byte	0x04, 0x29
        /*0026*/ 	.short	(.L_3014 - .L_3013)


	//   ....[0]....
.L_3013:
        /*0028*/ 	.word	0xffffffff


	//   ....[1]....
        /*002c*/ 	.word	0xffffffff


	//   ....[2]....
        /*0030*/ 	.word	0xffffffff


	//   ....[3]....
        /*0034*/ 	.word	0xffffffff


	//   ....[4]....
        /*0038*/ 	.word	0xffffffff


	//   ....[5]....
        /*003c*/ 	.word	0xffffffff


	//   ....[6]....
        /*0040*/ 	.word	0xffffffff


	//   ....[7]....
        /*0044*/ 	.word	0xffffffff


	//   ....[8]....
        /*0048*/ 	.word	0xffffffff


	//   ....[9]....
        /*004c*/ 	.word	0xffffffff


	//   ....[10]....
        /*0050*/ 	.word	0x050000e9


	//   ....[11]....
        /*0054*/ 	.word	0x050000e9


	//   ....[12]....
        /*0058*/ 	.word	0x050000e9


	//   ....[13]....
        /*005c*/ 	.word	0x050000e9


	//   ....[14]....
        /*0060*/ 	.word	0x050000e9


	//   ....[15]....
        /*0064*/ 	.word	0x050000e9


	//   ....[16]....
        /*0068*/ 	.word	0x050000e9


	//   ....[17]....
        /*006c*/ 	.word	0x050000e9


	//   ....[18]....
        /*0070*/ 	.word	0x050000e9


	//   ....[19]....
        /*0074*/ 	.word	0x050000e9


	//----- nvinfo : EIATTR_COOP_GROUP_INSTR_OFFSETS
	.align		4
.L_3014:
        /*0078*/ 	.byte	0x04, 0x28
        /*007a*/ 	.short	(.L_3016 - .L_3015)


	//   ....[0]....
.L_3015:
        /*007c*/ 	.word	0x00017e10


	//   ....[1]....
        /*0080*/ 	.word	0x00017e40


	//   ....[2]....
        /*0084*/ 	.word	0x00017e60


	//   ....[3]....
        /*0088*/ 	.word	0x00017e80


	//   ....[4]....
        /*008c*/ 	.word	0x00017ea0


	//   ....[5]....
        /*0090*/ 	.word	0x000186d0


	//   ....[6]....
        /*0094*/ 	.word	0x000186f0


	//   ....[7]....
        /*0098*/ 	.word	0x00018710


	//   ....[8]....
        /*009c*/ 	.word	0x00018730


	//   ....[9]....
        /*00a0*/ 	.word	0x00018750


	//   ....[10]....
        /*00a4*/ 	.word	0x00019c30


	//   ....[11]....
        /*00a8*/ 	.word	0x00019ce0


	//   ....[12]....
        /*00ac*/ 	.word	0x00019d50


	//   ....[13]....
        /*00b0*/ 	.word	0x00019dc0


	//   ....[14]....
        /*00b4*/ 	.word	0x00019e30


	//   ....[15]....
        /*00b8*/ 	.word	0x0001a6b0


	//   ....[16]....
        /*00bc*/ 	.word	0x0001a720


	//   ....[17]....
        /*00c0*/ 	.word	0x0001a790


	//   ....[18]....
        /*00c4*/ 	.word	0x0001a800


	//   ....[19]....
        /*00c8*/ 	.word	0x0001a870


	//----- nvinfo : EIATTR_EXIT_INSTR_OFFSETS
	.align		4
.L_3016:
        /*00cc*/ 	.byte	0x04, 0x1c
        /*00ce*/ 	.short	(.L_3018 - .L_3017)


	//   ....[0]....
.L_3017:
        /*00d0*/ 	.word	0x00000610


	//   ....[1]....
        /*00d4*/ 	.word	0x00019bc0


	//----- nvinfo : EIATTR_MAX_THREADS
	.align		4
.L_3018:
        /*00d8*/ 	.byte	0x04, 0x05
        /*00da*/ 	.short	(.L_3020 - .L_3019)
.L_3019:
        /*00dc*/ 	.word	0x00000080
        /*00e0*/ 	.word	0x00000001
        /*00e4*/ 	.word	0x00000001


	//----- nvinfo : EIATTR_CRS_STACK_SIZE
	.align		4
.L_3020:
        /*00e8*/ 	.byte	0x04, 0x1e
        /*00ea*/ 	.short	(.L_3022 - .L_3021)
.L_3021:
        /*00ec*/ 	.word	0x00000000


	//----- nvinfo : EIATTR_CBANK_PARAM_SIZE
	.align		4
.L_3022:
        /*00f0*/ 	.byte	0x03, 0x19
        /*00f2*/ 	.short	0x00e8


	//----- nvinfo : EIATTR_PARAM_CBANK
	.align		4
        /*00f4*/ 	.byte	0x04, 0x0a
        /*00f6*/ 	.short	(.L_3024 - .L_3023)
	.align		4
.L_3023:
        /*00f8*/ 	.word	index@(.nv.constant0._ZN10layer_norm13ln_fwd_kernelINS_13Kernel_traitsI6__halfS2_fS2_fjLj2048ELj1ELj4ELj1ELj16ENS_18Kernel_traits_baseILj2048ES2_S2_fS2_fjLj128EEEEELb1ELb1ELb0ELb1EEEvNS_9FwdParamsE)
        /*00fc*/ 	.short	0x0210
        /*00fe*/ 	.short	0x00e8


	//----- nvinfo : EIATTR_SW_WAR
	.align		4
.L_3024:
        /*0100*/ 	.byte	0x04, 0x36
        /*0102*/ 	.short	(.L_3026 - .L_3025)
.L_3025:
        /*0104*/ 	.word	0x00000008
.L_3026:


//--------------------- .nv.info._ZN10layer_norm13ln_fwd_kernelINS_13Kernel_traitsI6__halfS2_fS2_fjLj2048ELj1ELj4ELj1ELj16ENS_18Kernel_traits_baseILj2048ES2_S2_fS2_fjLj128EEEEELb1ELb1ELb1ELb0EEEvNS_9FwdParamsE --------------------------
	.section	.nv.info._ZN10layer_norm13ln_fwd_kernelINS_13Kernel_traitsI6__halfS2_fS2_fjLj2048ELj1ELj4ELj1ELj16ENS_18Kernel_traits_baseILj2048ES2_S2_fS2_fjLj128EEEEELb1ELb1ELb1ELb0EEEvNS_9FwdParamsE,"",@"SHT_CUDA_INFO"
	.sectionflags	@""
	.align	4


	//----- nvinfo : EIATTR_CUDA_API_VERSION
	.align		4
        /*0000*/ 	.byte	0x04, 0x37
        /*0002*/ 	.short	(.L_3028 - .L_3027)
.L_3027:
        /*0004*/ 	.word	0x00000082


	//----- nvinfo : EIATTR_KPARAM_INFO
	.align		4
.L_3028:
        /*0008*/ 	.byte	0x04, 0x17
        /*000a*/ 	.short	(.L_3030 - .L_3029)
.L_3029:
        /*000c*/ 	.word	0x00000000
        /*0010*/ 	.short	0x0000
        /*0012*/ 	.short	0x0000
        /*0014*/ 	.byte	0x00, 0xf0, 0xa1, 0x03


	//----- nvinfo : EIATTR_SPARSE_MMA_MASK
	.align		4
.L_3030:
        /*0018*/ 	.byte	0x03, 0x50
        /*001a*/ 	.short	0x0000


	//----- nvinfo : EIATTR_MAXREG_COUNT
	.align		4
        /*001c*/ 	.byte	0x03, 0x1b
        /*001e*/ 	.short	0x00ff


	//----- nvinfo : EIATTR_ANNOTATIONS
	.align		4
        /*0020*/ 	.byte	0x04, 0x55
        /*0022*/ 	.short	(.L_3032 - .L_3031)


	//   ....[0]....
.L_3031:
        /* <DEDUP_REMOVED lines=50> */


	//----- nvinfo : EIATTR_MERCURY_ISA_VERSION
	.align		4
.L_3032:
        /*0334*/ 	.byte	0x03, 0x5f
        /*0336*/ 	.short	0x0101


	//----- nvinfo : EIATTR_COOP_GROUP_MASK_REGIDS
	.align		4
        /*0338*/ 	.byte	0x04, 0x29
        /*033a*/ 	.short	(.L_3034 - .L_3033)


	//   ....[0]....
.L_3033:
        /*033c*/ 	.word	0xffffffff


	//   ....[1]....
        /*0340*/ 	.word	0xffffffff


	//   ....[2]....
        /*0344*/ 	.word	0xffffffff


	//   ....[3]....
        /*0348*/ 	.word	0xffffffff


	//   ....[4]....
        /*034c*/ 	.word	0xffffffff


	//   ....[5]....
        /*0350*/ 	.word	0xffffffff


	//   ....[6]....
        /*0354*/ 	.word	0xffffffff


	//   ....[7]....
        /*0358*/ 	.word	0xffffffff


	//   ....[8]....
        /*035c*/ 	.word	0xffffffff


	//   ....[9]....
        /*0360*/ 	.word	0xffffffff


	//   ....[10]....
        /*0364*/ 	.word	0x05000078


	//   ....[11]....
        /*0368*/ 	.word	0x05000078


	//   ....[12]....
        /*036c*/ 	.word	0x05000078


	//   ....[13]....
        /*0370*/ 	.word	0x05000078


	//   ....[14]....
        /*0374*/ 	.word	0x05000078


	//   ....[15]....
        /*0378*/ 	.word	0x05000078


	//   ....[16]....
        /*037c*/ 	.word	0x05000078


	//   ....[17]....
        /*0380*/ 	.word	0x05000078


	//   ....[18]....
        /*0384*/ 	.word	0x05000078


	//   ....[19]....
        /*0388*/ 	.word	0x05000078


	//----- nvinfo : EIATTR_COOP_GROUP_INSTR_OFFSETS
	.align		4
.L_3034:
        /*038c*/ 	.byte	0x04, 0x28
        /*038e*/ 	.short	(.L_3036 - .L_3035)


	//   ....[0]....
.L_3035:
        /*0390*/ 	.word	0x0001b6c0


	//   ....[1]....
        /*0394*/ 	.word	0x0001b730


	//   ....[2]....
        /*0398*/ 	.word	0x0001b750


	//   ....[3]....
        /*039c*/ 	.word	0x0001b770


	//   ....[4]....
        /*03a0*/ 	.word	0x0001b790


	//   ....[5]....
        /*03a4*/ 	.word	0x0001bfe0


	//   ....[6]....
        /*03a8*/ 	.word	0x0001c000


	//   ....[7]....
        /*03ac*/ 	.word	0x0001c020


	//   ....[8]....
        /*03b0*/ 	.word	0x0001c040


	//   ....[9]....
        /*03b4*/ 	.word	0x0001c060


	//   ....[10]....
        /*03b8*/ 	.word	0x0001d4c0


	//   ....[11]....
        /*03bc*/ 	.word	0x0001d570


	//   ....[12]....
        /*03c0*/ 	.word	0x0001d600


	//   ....[13]....
        /*03c4*/ 	.word	0x0001d670


	//   ....[14]....
        /*03c8*/ 	.word	0x0001d6e0


	//   ....[15]....
        /*03cc*/ 	.word	0x0001dfa0


	//   ....[16]....
        /*03d0*/ 	.word	0x0001e010


	//   ....[17]....
        /*03d4*/ 	.word	0x0001e080


	//   ....[18]....
        /*03d8*/ 	.word	0x0001e0f0


	//   ....[19]....
        /*03dc*/ 	.word	0x0001e160


	//----- nvinfo : EIATTR_EXIT_INSTR_OFFSETS
	.align		4
.L_3036:
        /*03e0*/ 	.byte	0x04, 0x1c
        /*03e2*/ 	.short	(.L_3038 - .L_3037)


	//   ....[0]....
.L_3037:
        /*03e4*/ 	.word	0x00001070


	//   ....[1]....
        /*03e8*/ 	.word	0x0001d450


	//----- nvinfo : EIATTR_MAX_THREADS
	.align		4
.L_3038:
        /*03ec*/ 	.byte	0x04, 0x05
        /*03ee*/ 	.short	(.L_3040 - .L_3039)
.L_3039:
        /*03f0*/ 	.word	0x00000080
        /*03f4*/ 	.word	0x00000001
        /*03f8*/ 	.word	0x00000001


	//----- nvinfo : EIATTR_CRS_STACK_SIZE
	.align		4
.L_3040:
        /*03fc*/ 	.byte	0x04, 0x1e
        /*03fe*/ 	.short	(.L_3042 - .L_3041)
.L_3041:
        /*0400*/ 	.word	0x00000000


	//----- nvinfo : EIATTR_CBANK_PARAM_SIZE
	.align		4
.L_3042:
        /*0404*/ 	.byte	0x03, 0x19
        /*0406*/ 	.short	0x00e8


	//----- nvinfo : EIATTR_PARAM_CBANK
	.align		4
        /*0408*/ 	.byte	0x04, 0x0a
        /*040a*/ 	.short	(.L_3044 - .L_3043)
	.align		4
.L_3043:
        /*040c*/ 	.word	index@(.nv.constant0._ZN10layer_norm13ln_fwd_kernelINS_13Kernel_traitsI6__halfS2_fS2_fjLj2048ELj1ELj4ELj1ELj16ENS_18Kernel_traits_baseILj2048ES2_S2_fS2_fjLj128EEEEELb1ELb1ELb1ELb0EEEvNS_9FwdParamsE)
        /*0410*/ 	.short	0x0210
        /*0412*/ 	.short	0x00e8


	//----- nvinfo : EIATTR_SW_WAR
	.align		4
.L_3044:
        /*0414*/ 	.byte	0x04, 0x36
        /*0416*/ 	.short	(.L_3046 - .L_3045)
.L_3045:
        /*0418*/ 	.word	0x00000008
.L_3046:


//--------------------- .nv.info._ZN10layer_norm13ln_fwd_kernelINS_13Kernel_traitsI6__halfS2_fS2_fjLj2048ELj1ELj4ELj1ELj16ENS_18Kernel_traits_baseILj2048ES2_S2_fS2_fjLj128EEEEELb1ELb1ELb1ELb1EEEvNS_9FwdParamsE --------------------------
	.section	.nv.info._ZN10layer_norm13ln_fwd_kernelINS_13Kernel_traitsI6__halfS2_fS2_fjLj2048ELj1ELj4ELj1ELj16ENS_18Kernel_traits_baseILj2048ES2_S2_fS2_fjLj128EEEEELb1ELb1ELb1ELb1EEEvNS_9FwdParamsE,"",@"SHT_CUDA_INFO"
	.sectionflags	@""
	.align	4


	//----- nvinfo : EIATTR_CUDA_API_VERSION
	.align		4
        /*0000*/ 	.byte	0x04, 0x37
        /*0002*/ 	.short	(.L_3048 - .L_3047)
.L_3047:
        /*0004*/ 	.word	0x00000082


	//----- nvinfo : EIATTR_KPARAM_INFO
	.align		4
.L_3048:
        /*0008*/ 	.byte	0x04, 0x17
        /*000a*/ 	.short	(.L_3050 - .L_3049)
.L_3049:
        /*000c*/ 	.word	0x00000000
        /*0010*/ 	.short	0x0000
        /*0012*/ 	.short	0x0000
        /*0014*/ 	.byte	0x00, 0xf0, 0xa1, 0x03


	//----- nvinfo : EIATTR_SPARSE_MMA_MASK
	.align		4
.L_3050:
        /*0018*/ 	.byte	0x03, 0x50
        /*001a*/ 	.short	0x0000


	//----- nvinfo : EIATTR_MAXREG_COUNT
	.align		4
        /*001c*/ 	.byte	0x03, 0x1b
        /*001e*/ 	.short	0x00ff


	//----- nvinfo : EIATTR_MERCURY_ISA_VERSION
	.align		4
        /*0020*/ 	.byte	0x03, 0x5f
        /*0022*/ 	.short	0x0101


	//----- nvinfo : EIATTR_COOP_GROUP_MASK_REGIDS
	.align		4
        /*0024*/ 	.byte	0x04, 0x29
        /*0026*/ 	.short	(.L_3052 - .L_3051)


	//   ....[0]....
.L_3051:
        /*0028*/ 	.word	0xffffffff


	//   ....[1]....
        /*002c*/ 	.word	0xffffffff


	//   ....[2]....
        /*0030*/ 	.word	0xffffffff


	//   ....[3]....
        /*0034*/ 	.word	0xffffffff


	//   ....[4]....
        /*0038*/ 	.word	0xffffffff


	//   ....[5]....
        /*003c*/ 	.word	0xffffffff


	//   ....[6]....
        /*0040*/ 	.word	0xffffffff


	//   ....[7]....
        /*0044*/ 	.word	0xffffffff


	//   ....[8]....
        /*0048*/ 	.word	0xffffffff


	//   ....[9]....
        /*004c*/ 	.word	0xffffffff


	//   ....[10]....
        /*0050*/ 	.word	0x050000eb


	//   ....[11]....
        /*0054*/ 	.word	0x050000eb


	//   ....[12]....
        /*0058*/ 	.word	0x050000eb


	//   ....[13]....
        /*005c*/ 	.word	0x050000eb


	//   ....[14]....
        /*0060*/ 	.word	0x050000eb


	//   ....[15]....
        /*0064*/ 	.word	0x050000eb


	//   ....[16]....
        /*0068*/ 	.word	0x050000eb


	//   ....[17]....
        /*006c*/ 	.word	0x050000eb


	//   ....[18]....
        /*0070*/ 	.word	0x050000eb


	//   ....[19]....
        /*0074*/ 	.word	0x050000eb


	//----- nvinfo : EIATTR_COOP_GROUP_INSTR_OFFSETS
	.align		4
.L_3052:
        /*0078*/ 	.byte	0x04, 0x28
        /*007a*/ 	.short	(.L_3054 - .L_3053)


	//   ....[0]....
.L_3053:
        /*007c*/ 	.word	0x0001a110


	//   ....[1]....
        /*0080*/ 	.word	0x0001a140


	//   ....[2]....
        /*0084*/ 	.word	0x0001a160


	//   ....[3]....
        /*0088*/ 	.word	0x0001a180


	//   ....[4]....
        /*008c*/ 	.word	0x0001a1a0


	//   ....[5]....
        /*0090*/ 	.word	0x0001a9d0


	//   ....[6]....
        /*0094*/ 	.word	0x0001a9f0


	//   ....[7]....
        /*0098*/ 	.word	0x0001aa10


	//   ....[8]....
        /*009c*/ 	.word	0x0001aa30


	//   ....[9]....
        /*00a0*/ 	.word	0x0001aa50


	//   ....[10]....
        /*00a4*/ 	.word	0x0001c030


	//   ....[11]....
        /*00a8*/ 	.word	0x0001c0e0


	//   ....[12]....
        /*00ac*/ 	.word	0x0001c150


	//   ....[13]....
        /*00b0*/ 	.word	0x0001c1c0


	//   ....[14]....
        /*00b4*/ 	.word	0x0001c230


	//   ....[15]....
        /*00b8*/ 	.word	0x0001cab0


	//   ....[16]....
        /*00bc*/ 	.word	0x0001cb20


	//   ....[17]....
        /*00c0*/ 	.word	0x0001cb90


	//   ....[18]....
        /*00c4*/ 	.word	0x0001cc00


	//   ....[19]....
        /*00c8*/ 	.word	0x0001cc70


	//----- nvinfo : EIATTR_EXIT_INSTR_OFFSETS
	.align		4
.L_3054:
        /*00cc*/ 	.byte	0x04, 0x1c
        /*00ce*/ 	.short	(.L_3056 - .L_3055)


	//   ....[0]....
.L_3055:
        /*00d0*/ 	.word	0x00000650


	//   ....[1]....
        /*00d4*/ 	.word	0x0001bfc0


	//----- nvinfo : EIATTR_MAX_THREADS
	.align		4
.L_3056:
        /*00d8*/ 	.byte	0x04, 0x05
        /*00da*/ 	.short	(.L_3058 - .L_3057)
.L_3057:
        /*00dc*/ 	.word	0x00000080
        /*00e0*/ 	.word	0x00000001
        /*00e4*/ 	.word	0x00000001


	//----- nvinfo : EIATTR_CRS_STACK_SIZE
	.align		4
.L_3058:
        /*00e8*/ 	.byte	0x04, 0x1e
        /*00ea*/ 	.short	(.L_3060 - .L_3059)
.L_3059:
        /*00ec*/ 	.word	0x00000000


	//----- nvinfo : EIATTR_CBANK_PARAM_SIZE
	.align		4
.L_3060:
        /*00f0*/ 	.byte	0x03, 0x19
        /*00f2*/ 	.short	0x00e8


	//----- nvinfo : EIATTR_PARAM_CBANK
	.align		4
        /*00f4*/ 	.byte	0x04, 0x0a
        /*00f6*/ 	.short	(.L_3062 - .L_3061)
	.align		4
.L_3061:
        /*00f8*/ 	.word	index@(.nv.constant0._ZN10layer_norm13ln_fwd_kernelINS_13Kernel_traitsI6__halfS2_fS2_fjLj2048ELj1ELj4ELj1ELj16ENS_18Kernel_traits_baseILj2048ES2_S2_fS2_fjLj128EEEEELb1ELb1ELb1ELb1EEEvNS_9FwdParamsE)
        /*00fc*/ 	.short	0x0210
        /*00fe*/ 	.short	0x00e8


	//----- nvinfo : EIATTR_SW_WAR
	.align		4
.L_3062:
        /*0100*/ 	.byte	0x04, 0x36
        /*0102*/ 	.short	(.L_3064 - .L_3063)
.L_3063:
        /*0104*/ 	.word	0x00000008
.L_3064:


//--------------------- .nv.info._ZN10layer_norm13ln_fwd_kernelINS_13Kernel_traitsIf6__halffS2_fjLj2048ELj1ELj4ELj1ELj16ENS_18Kernel_traits_baseILj2048EfS2_fS2_fjLj128EEEEELb0ELb0ELb0ELb0EEEvNS_9FwdParamsE --------------------------
	.section	.nv.info._ZN10layer_norm13ln_fwd_kernelINS_13Kernel_traitsIf6__halffS2_fjLj2048ELj1ELj4ELj1ELj16ENS_18Kernel_traits_baseILj2048EfS2_fS2_fjLj128EEEEELb0ELb0ELb0ELb0EEEvNS_9FwdParamsE,"",@"SHT_CUDA_INFO"
	.sectionflags	@""
	.align	4


	//----- nvinfo : EIATTR_CUDA_API_VERSION
	.align		4
        /*0000*/ 	.byte	0x04, 0x37
        /*0002*/ 	.short	(.L_3066 - .L_3065)
.L_3065:
        /*0004*/ 	.word	0x00000082


	//----- nvinfo : EIATTR_KPARAM_INFO
	.align		4
.L_3066:
        /*0008*/ 	.byte	0x04, 0x17
        /*000a*/ 	.short	(.L_3068 - .L_3067)
.L_3067:
        /*000c*/ 	.word	0x00000000
        /*0010*/ 	.short	0x0000
        /*0012*/ 	.short	0x0000
        /*0014*/ 	.byte	0x00, 0xf0, 0xa1, 0x03


	//----- nvinfo : EIATTR_SPARSE_MMA_MASK
	.align		4
.L_3068:
        /*0018*/ 	.byte	0x03, 0x50
        /*001a*/ 	.short	0x0000


	//----- nvinfo : EIATTR_MAXREG_COUNT
	.align		4
        /*001c*/ 	.byte	0x03, 0x1b
        /*001e*/ 	.short	0x00ff


	//----- nvinfo : EIATTR_MERCURY_ISA_VERSION
	.align		4
        /*0020*/ 	.byte	0x03, 0x5f
        /*0022*/ 	.short	0x0101


	//----- nvinfo : EIATTR_COOP_GROUP_MASK_REGIDS
	.align		4
        /*0024*/ 	.byte	0x04, 0x29
        /*0026*/ 	.short	(.L_3070 - .L_3069)


	//   ....[0]....
.L_3069:
        /*0028*/ 	.word	0xffffffff


	//   ....[1]....
        /*002c*/ 	.word	0xffffffff


	//   ....[2]....
        /*0030*/ 	.word	0xffffffff


	//   ....[3]....
        /*0034*/ 	.word	0xffffffff


	//   ....[4]....
        /*0038*/ 	.word	0xffffffff


	//   ....[5]....
        /*003c*/ 	.word	0xffffffff


	//   ....[6]....
        /*0040*/ 	.word	0xffffffff


	//   ....[7]....
        /*0044*/ 	.word	0xffffffff


	//   ....[8]....
        /*0048*/ 	.word	0xffffffff


	//   ....[9]....
        /*004c*/ 	.word	0xffffffff


	//   ....[10]....
        /*0050*/ 	.word	0x050000d6


	//   ....[11]....
        /*0054*/ 	.word	0x050000d6


	//   ....[12]....
        /*0058*/ 	.word	0x050000d6


	//   ....[13]....
        /*005c*/ 	.word	0x050000d6


	//   ....[14]....
        /*0060*/ 	.word	0x050000d6


	//   ....[15]....
        /*0064*/ 	.word	0x050000d6


	//   ....[16]....
        /*0068*/ 	.word	0x050000d6


	//   ....[17]....
        /*006c*/ 	.word	0x050000d6


	//   ....[18]....
        /*0070*/ 	.word	0x050000d6


	//   ....[19]....
        /*0074*/ 	.word	0x050000d6


	//----- nvinfo : EIATTR_COOP_GROUP_INSTR_OFFSETS
	.align		4
.L_3070:
        /*0078*/ 	.byte	0x04, 0x28
        /*007a*/ 	.short	(.L_3072 - .L_3071)


	//   ....[0]....
.L_3071:
        /*007c*/ 	.word	0x00002850


	//   ....[1]....
        /*0080*/ 	.word	0x00002880


	//   ....[2]....
        /*0084*/ 	.word	0x000028a0


	//   ....[3]....
        /*0088*/ 	.word	0x000028d0


	//   ....[4]....
        /*008c*/ 	.word	0x000028f0


	//   ....[5]....
        /*0090*/ 	.word	0x00003160


	//   ....[6]....
        /*0094*/ 	.word	0x00003180


	//   ....[7]....
        /*0098*/ 	.word	0x000031a0


	//   ....[8]....
        /*009c*/ 	.word	0x000031c0


	//   ....[9]....
        /*00a0*/ 	.word	0x000031e0


	//   ....[10]....
        /*00a4*/ 	.word	0x00004560


	//   ....[11]....
        /*00a8*/ 	.word	0x00004600


	//   ....[12]....
        /*00ac*/ 	.word	0x00004670


	//   ....[13]....
        /*00b0*/ 	.word	0x000046f0


	//   ....[14]....
        /*00b4*/ 	.word	0x00004760


	//   ....[15]....
        /*00b8*/ 	.word	0x00005020


	//   ....[16]....
        /*00bc*/ 	.word	0x00005090


	//   ....[17]....
        /*00c0*/ 	.word	0x00005100


	//   ....[18]....
        /*00c4*/ 	.word	0x00005170


	//   ....[19]....
        /*00c8*/ 	.word	0x000051e0


	//----- nvinfo : EIATTR_EXIT_INSTR_OFFSETS
	.align		4
.L_3072:
        /*00cc*/ 	.byte	0x04, 0x1c
        /*00ce*/ 	.short	(.L_3074 - .L_3073)


	//   ....[0]....
.L_3073:
        /*00d0*/ 	.word	0x00000bb0


	//   ....[1]....
        /*00d4*/ 	.word	0x000044f0


	//----- nvinfo : EIATTR_MAX_THREADS
	.align		4
.L_3074:
        /*00d8*/ 	.byte	0x04, 0x05
        /*00da*/ 	.short	(.L_3076 - .L_3075)
.L_3075:
        /*00dc*/ 	.word	0x00000080
        /*00e0*/ 	.word	0x00000001
        /*00e4*/ 	.word	0x00000001


	//----- nvinfo : EIATTR_CRS_STACK_SIZE
	.align		4
.L_3076:
        /*00e8*/ 	.byte	0x04, 0x1e
        /*00ea*/ 	.short	(.L_3078 - .L_3077)
.L_3077:
        /*00ec*/ 	.word	0x00000000


	//----- nvinfo : EIATTR_CBANK_PARAM_SIZE
	.align		4
.L_3078:
        /*00f0*/ 	.byte	0x03, 0x19
        /*00f2*/ 	.short	0x00e8


	//----- nvinfo : EIATTR_PARAM_CBANK
	.align		4
        /*00f4*/ 	.byte	0x04, 0x0a
        /*00f6*/ 	.short	(.L_3080 - .L_3079)
	.align		4
.L_3079:
        /*00f8*/ 	.word	index@(.nv.constant0._ZN10layer_norm13ln_fwd_kernelINS_13Kernel_traitsIf6__halffS2_fjLj2048ELj1ELj4ELj1ELj16ENS_18Kernel_traits_baseILj2048EfS2_fS2_fjLj128EEEEELb0ELb0ELb0ELb0EEEvNS_9FwdParamsE)
        /*00fc*/ 	.short	0x0210
        /*00fe*/ 	.short	0x00e8


	//----- nvinfo : EIATTR_SW_WAR
	.align		4
.L_3080:
        /*0100*/ 	.byte	0x04, 0x36
        /*0102*/ 	.short	(.L_3082 - .L_3081)
.L_3081:
        /*0104*/ 	.word	0x00000008
.L_3082:


//--------------------- .nv.info._ZN10layer_norm13ln_fwd_kernelINS_13Kernel_traitsIf6__halffS2_fjLj2048ELj1ELj4ELj1ELj16ENS_18Kernel_traits_baseILj2048EfS2_fS2_fjLj128EEEEELb0ELb0ELb0ELb1EEEvNS_9FwdParamsE --------------------------
	.section	.nv.info._ZN10layer_norm13ln_fwd_kernelINS_13Kernel_traitsIf6__halffS2_fjLj2048ELj1ELj4ELj1ELj16ENS_18Kernel_traits_baseILj2048EfS2_fS2_fjLj128EEEEELb0ELb0ELb0ELb1EEEvNS_9FwdParamsE,"",@"SHT_CUDA_INFO"
	.sectionflags	@""
	.align	4


	//----- nvinfo : EIATTR_CUDA_API_VERSION
	.align		4
        /*0000*/ 	.byte	0x04, 0x37
        /*0002*/ 	.short	(.L_3084 - .L_3083)
.L_3083:
        /*0004*/ 	.word	0x00000082


	//----- nvinfo : EIATTR_KPARAM_INFO
	.align		4
.L_3084:
        /*0008*/ 	.byte	0x04, 0x17
        /*000a*/ 	.short	(.L_3086 - .L_3085)
.L_3085:
        /*000c*/ 	.word	0x00000000
        /*0010*/ 	.short	0x0000
        /*0012*/ 	.short	0x0000
        /*0014*/ 	.byte	0x00, 0xf0, 0xa1, 0x03


	//----- nvinfo : EIATTR_SPARSE_MMA_MASK
	.align		4
.L_3086:
        /*0018*/ 	.byte	0x03, 0x50
        /*001a*/ 	.short	0x0000


	//----- nvinfo : EIATTR_MAXREG_COUNT
	.align		4
        /*001c*/ 	.byte	0x03, 0x1b
        /*001e*/ 	.short	0x00ff


	//----- nvinfo : EIATTR_MERCURY_ISA_VERSION
	.align		4
        /*0020*/ 	.byte	0x03, 0x5f
        /*0022*/ 	.short	0x0101


	//----- nvinfo : EIATTR_COOP_GROUP_MASK_REGIDS
	.align		4
        /*0024*/ 	.byte	0x04, 0x29
        /*0026*/ 	.short	(.L_3088 - .L_3087)


	//   ....[0]....
.L_3087:
        /*0028*/ 	.word	0xffffffff


	//   ....[1]....
        /*002c*/ 	.word	0xffffffff


	//   ....[2]....
        /*0030*/ 	.word	0xffffffff


	//   ....[3]....
        /*0034*/ 	.word	0xffffffff


	//   ....[4]....
        /*0038*/ 	.word	0xffffffff


	//   ....[5]....
        /*003c*/ 	.word	0xffffffff


	//   ....[6]....
        /*0040*/ 	.word	0xffffffff


	//   ....[7]....
        /*0044*/ 	.word	0xffffffff


	//   ....[8]....
        /*0048*/ 	.word	0xffffffff


	//   ....[9]....
        /*004c*/ 	.word	0xffffffff


	//   ....[10]....
        /*0050*/ 	.word	0x050000da


	//   ....[11]....
        /*0054*/ 	.word	0x050000da


	//   ....[12]....
        /*0058*/ 	.word	0x050000da


	//   ....[13]....
        /*005c*/ 	.word	0x050000da


	//   ....[14]....
        /*0060*/ 	.word	0x050000da


	//   ....[15]....
        /*0064*/ 	.word	0x050000da


	//   ....[16]....
        /*0068*/ 	.word	0x050000da


	//   ....[17]....
        /*006c*/ 	.word	0x050000da


	//   ....[18]....
        /*0070*/ 	.word	0x050000da


	//   ....[19]....
        /*0074*/ 	.word	0x050000da


	//----- nvinfo : EIATTR_COOP_GROUP_INSTR_OFFSETS
	.align		4
.L_3088:
        /*0078*/ 	.byte	0x04, 0x28
        /*007a*/ 	.short	(.L_3090 - .L_3089)


	//   ....[0]....
.L_3089:
        /*007c*/ 	.word	0x00001ff0


	//   ....[1]....
        /*0080*/ 	.word	0x00002010


	//   ....[2]....
        /*0084*/ 	.word	0x00002030


	//   ....[3]....
        /*0088*/ 	.word	0x00002050


	//   ....[4]....
        /*008c*/ 	.word	0x00002080


	//   ....[5]....
        /*0090*/ 	.word	0x000028b0


	//   ....[6]....
        /*0094*/ 	.word	0x000028d0


	//   ....[7]....
        /*0098*/ 	.word	0x000028f0


	//   ....[8]....
        /*009c*/ 	.word	0x00002910


	//   ....[9]....
        /*00a0*/ 	.word	0x00002930


	//   ....[10]....
        /*00a4*/ 	.word	0x000039d0


	//   ....[11]....
        /*00a8*/ 	.word	0x00003a70


	//   ....[12]....
        /*00ac*/ 	.word	0x00003ae0


	//   ....[13]....
        /*00b0*/ 	.word	0x00003b50


	//   ....[14]....
        /*00b4*/ 	.word	0x00003bd0


	//   ....[15]....
        /*00b8*/ 	.word	0x00004450


	//   ....[16]....
        /*00bc*/ 	.word	0x000044c0


	//   ....[17]....
        /*00c0*/ 	.word	0x00004530


	//   ....[18]....
        /*00c4*/ 	.word	0x000045a0


	//   ....[19]....
        /*00c8*/ 	.word	0x00004610


	//----- nvinfo : EIATTR_EXIT_INSTR_OFFSETS
	.align		4
.L_3090:
        /*00cc*/ 	.byte	0x04, 0x1c
        /*00ce*/ 	.short	(.L_3092 - .L_3091)


	//   ....[0]....
.L_3091:
        /*00d0*/ 	.word	0x00000420


	//   ....[1]....
        /*00d4*/ 	.word	0x00003960


	//----- nvinfo : EIATTR_MAX_THREADS
	.align		4
.L_3092:
        /*00d8*/ 	.byte	0x04, 0x05
        /*00da*/ 	.short	(.L_3094 - .L_3093)
.L_3093:
        /*00dc*/ 	.word	0x00000080
        /*00e0*/ 	.word	0x00000001
        /*00e4*/ 	.word	0x00000001


	//----- nvinfo : EIATTR_CRS_STACK_SIZE
	.align		4
.L_3094:
        /*00e8*/ 	.byte	0x04, 0x1e
        /*00ea*/ 	.short	(.L_3096 - .L_3095)
.L_3095:
        /*00ec*/ 	.word	0x00000000


	//----- nvinfo : EIATTR_CBANK_PARAM_SIZE
	.align		4
.L_3096:
        /*00f0*/ 	.byte	0x03, 0x19
        /*00f2*/ 	.short	0x00e8


	//----- nvinfo : EIATTR_PARAM_CBANK
	.align		4
        /*00f4*/ 	.byte	0x04, 0x0a
        /*00f6*/ 	.short	(.L_3098 - .L_3097)
	.align		4
.L_3097:
        /*00f8*/ 	.word	index@(.nv.constant0._ZN10layer_norm13ln_fwd_kernelINS_13Kernel_traitsIf6__halffS2_fjLj2048ELj1ELj4ELj1ELj16ENS_18Kernel_traits_baseILj2048EfS2_fS2_fjLj128EEEEELb0ELb0ELb0ELb1EEEvNS_9FwdParamsE)
        /*00fc*/ 	.short	0x0210
        /*00fe*/ 	.short	0x00e8


	//----- nvinfo : EIATTR_SW_WAR
	.align		4
.L_3098:
        /*0100*/ 	.byte	0x04, 0x36
        /*0102*/ 	.short	(.L_3100 - .L_3099)
.L_3099:
        /*0104*/ 	.word	0x00000008
.L_3100:


//--------------------- .nv.info._ZN10layer_norm13ln_fwd_kernelINS_13Kernel_traitsIf6__halffS2_fjLj2048ELj1ELj4ELj1ELj16ENS_18Kernel_traits_baseILj2048EfS2_fS2_fjLj128EEEEELb0ELb0ELb1ELb0EEEvNS_9FwdParamsE --------------------------
	.section	.nv.info._ZN10layer_norm13ln_fwd_kernelINS_13Kernel_traitsIf6__halffS2_fjLj2048ELj1ELj4ELj1ELj16ENS_18Kernel_traits_baseILj2048EfS2_fS2_fjLj128EEEEELb0ELb0ELb1ELb0EEEvNS_9FwdParamsE,"",@"SHT_CUDA_INFO"
	.sectionflags	@""
	.align	4


	//----- nvinfo : EIATTR_CUDA_API_VERSION
	.align		4
        /*0000*/ 	.byte	0x04, 0x37
        /*0002*/ 	.short	(.L_3102 - .L_3101)
.L_3101:
        /*0004*/ 	.word	0x00000082


	//----- nvinfo : EIATTR_KPARAM_INFO
	.align		4
.L_3102:
        /*0008*/ 	.byte	0x04, 0x17
        /*000a*/ 	.short	(.L_3104 - .L_3103)
.L_3103:
        /*000c*/ 	.word	0x00000000
        /*0010*/ 	.short	0x0000
        /*0012*/ 	.short	0x0000
        /*0014*/ 	.byte	0x00, 0xf0, 0xa1, 0x03


	//----- nvinfo : EIATTR_SPARSE_MMA_MASK
	.align		4
.L_3104:
        /*0018*/ 	.byte	0x03, 0x50
        /*001a*/ 	.short	0x0000


	//----- nvinfo : EIATTR_MAXREG_COUNT
	.align		4
        /*001c*/ 	.byte	0x03, 0x1b
        /*001e*/ 	.short	0x00ff


	//----- nvinfo : EIATTR_MERCURY_ISA_VERSION
	.align		4
        /*0020*/ 	.byte	0x03, 0x5f
        /*0022*/ 	.short	0x0101


	//----- nvinfo : EIATTR_COOP_GROUP_MASK_REGIDS
	.align		4
        /*0024*/ 	.byte	0x04, 0x29
        /*0026*/ 	.short	(.L_3106 - .L_3105)


	//   ....[0]....
.L_3105:
        /*0028*/ 	.word	0xffffffff


	//   ....[1]....
        /*002c*/ 	.word	0xffffffff


	//   ....[2]....
        /*0030*/ 	.word	0xffffffff


	//   ....[3]....
        /*0034*/ 	.word	0xffffffff


	//   ....[4]....
        /*0038*/ 	.word	0xffffffff


	//   ....[5]....
        /*003c*/ 	.word	0xffffffff


	//   ....[6]....
        /*0040*/ 	.word	0xffffffff


	//   ....[7]....
        /*0044*/ 	.word	0xffffffff


	//   ....[8]....
        /*0048*/ 	.word	0xffffffff


	//   ....[9]....
        /*004c*/ 	.word	0xffffffff


	//   ....[10]....
        /*0050*/ 	.word	0x050000de


	//   ....[11]....
        /*0054*/ 	.word	0x050000de


	//   ....[12]....
        /*0058*/ 	.word	0x050000de


	//   ....[13]....
        /*005c*/ 	.word	0x050000de


	//   ....[14]....
        /*0060*/ 	.word	0x050000de


	//   ....[15]....
        /*0064*/ 	.word	0x050000de


	//   ....[16]....
        /*0068*/ 	.word	0x050000de


	//   ....[17]....
        /*006c*/ 	.word	0x050000de


	//   ....[18]....
        /*0070*/ 	.word	0x050000de


	//   ....[19]....
        /*0074*/ 	.word	0x050000de


	//----- nvinfo : EIATTR_COOP_GROUP_INSTR_OFFSETS
	.align		4
.L_3106:
        /*0078*/ 	.byte	0x04, 0x28
        /*007a*/ 	.short	(.L_3108 - .L_3107)


	//   ....[0]....
.L_3107:
        /*007c*/ 	.word	0x000040d0


	//   ....[1]....
        /*0080*/ 	.word	0x00004130


	//   ....[2]....
        /*0084*/ 	.word	0x00004150


	//   ....[3]....
        /*0088*/ 	.word	0x00004170


	//   ....[4]....
        /*008c*/ 	.word	0x00004190


	//   ....[5]....
        /*0090*/ 	.word	0x000049e0


	//   ....[6]....
        /*0094*/ 	.word	0x00004a00


	//   ....[7]....
        /*0098*/ 	.word	0x00004a20


	//   ....[8]....
        /*009c*/ 	.word	0x00004a40


	//   ....[9]....
        /*00a0*/ 	.word	0x00004a60


	//   ....[10]....
        /*00a4*/ 	.word	0x00005e90


	//   ....[11]....
        /*00a8*/ 	.word	0x00005f60


	//   ....[12]....
        /*00ac*/ 	.word	0x00005fd0


	//   ....[13]....
        /*00b0*/ 	.word	0x00006040


	//   ....[14]....
        /*00b4*/ 	.word	0x000060b0


	//   ....[15]....
        /*00b8*/ 	.word	0x00006960


	//   ....[16]....
        /*00bc*/ 	.word	0x000069d0


	//   ....[17]....
        /*00c0*/ 	.word	0x00006a40


	//   ....[18]....
        /*00c4*/ 	.word	0x00006ab0


	//   ....[19]....
        /*00c8*/ 	.word	0x00006b20


	//----- nvinfo : EIATTR_EXIT_INSTR_OFFSETS
	.align		4
.L_3108:
        /*00cc*/ 	.byte	0x04, 0x1c
        /*00ce*/ 	.short	(.L_3110 - .L_3109)


	//   ....[0]....
.L_3109:
        /*00d0*/ 	.word	0x00000bc0


	//   ....[1]....
        /*00d4*/ 	.word	0x00005e20


	//----- nvinfo : EIATTR_MAX_THREADS
	.align		4
.L_3110:
        /*00d8*/ 	.byte	0x04, 0x05
        /*00da*/ 	.short	(.L_3112 - .L_3111)
.L_3111:
        /*00dc*/ 	.word	0x00000080
        /*00e0*/ 	.word	0x00000001
        /*00e4*/ 	.word	0x00000001


	//----- nvinfo : EIATTR_CRS_STACK_SIZE
	.align		4
.L_3112:
        /*00e8*/ 	.byte	0x04, 0x1e
        /*00ea*/ 	.short	(.L_3114 - .L_3113)
.L_3113:
        /*00ec*/ 	.word	0x00000000


	//----- nvinfo : EIATTR_CBANK_PARAM_SIZE
	.align		4
.L_3114:
        /*00f0*/ 	.byte	0x03, 0x19
        /*00f2*/ 	.short	0x00e8


	//----- nvinfo : EIATTR_PARAM_CBANK
	.align		4
        /*00f4*/ 	.byte	0x04, 0x0a
        /*00f6*/ 	.short	(.L_3116 - .L_3115)
	.align		4
.L_3115:
        /*00f8*/ 	.word	index@(.nv.constant0._ZN10layer_norm13ln_fwd_kernelINS_13Kernel_traitsIf6__halffS2_fjLj2048ELj1ELj4ELj1ELj16ENS_18Kernel_traits_baseILj2048EfS2_fS2_fjLj128EEEEELb0ELb0ELb1ELb0EEEvNS_9FwdParamsE)
        /*00fc*/ 	.short	0x0210
        /*00fe*/ 	.short	0x00e8


	//----- nvinfo : EIATTR_SW_WAR
	.align		4
.L_3116:
        /*0100*/ 	.byte	0x04, 0x36
        /*0102*/ 	.short	(.L_3118 - .L_3117)
.L_3117:
        /*0104*/ 	.word	0x00000008
.L_3118:


//--------------------- .nv.info._ZN10layer_norm13ln_fwd_kernelINS_13Kernel_traitsIf6__halffS2_fjLj2048ELj1ELj4ELj1ELj16ENS_18Kernel_traits_baseILj2048EfS2_fS2_fjLj128EEEEELb0ELb0ELb1ELb1EEEvNS_9FwdParamsE --------------------------
	.section	.nv.info._ZN10layer_norm13ln_fwd_kernelINS_13Kernel_traitsIf6__halffS2_fjLj2048ELj1ELj4ELj1ELj16ENS_18Kernel_traits_baseILj2048EfS2_fS2_fjLj128EEEEELb0ELb0ELb1ELb1EEEvNS_9FwdParamsE,"",@"SHT_CUDA_INFO"
	.sectionflags	@""
	.align	4


	//----- nvinfo : EIATTR_CUDA_API_VERSION
	.align		4
        /*0000*/ 	.byte	0x04, 0x37
        /*0002*/ 	.short	(.L_3120 - .L_3119)
.L_3119:
        /*0004*/ 	.word	0x00000082


	//----- nvinfo : EIATTR_KPARAM_INFO
	.align		4
.L_3120:
        /*0008*/ 	.byte	0x04, 0x17
        /*000a*/ 	.short	(.L_3122 - .L_3121)
.L_3121:
        /*000c*/ 	.word	0x00000000
        /*0010*/ 	.short	0x0000
        /*0012*/ 	.short	0x0000
        /*0014*/ 	.byte	0x00, 0xf0, 0xa1, 0x03


	//----- nvinfo : EIATTR_SPARSE_MMA_MASK
	.align		4
.L_3122:
        /*0018*/ 	.byte	0x03, 0x50
        /*001a*/ 	.short	0x0000


	//----- nvinfo : EIATTR_MAXREG_COUNT
	.align		4
        /*001c*/ 	.byte	0x03, 0x1b
        /*001e*/ 	.short	0x00ff


	//----- nvinfo : EIATTR_MERCURY_ISA_VERSION
	.align		4
        /*0020*/ 	.byte	0x03, 0x5f
        /*0022*/ 	.short	0x0101


	//----- nvinfo : EIATTR_COOP_GROUP_MASK_REGIDS
	.align		4
        /*0024*/ 	.byte	0x04, 0x29
        /*0026*/ 	.short	(.L_3124 - .L_3123)


	//   ....[0]....
.L_3123:
        /*0028*/ 	.word	0xffffffff


	//   ....[1]....
        /*002c*/ 	.word	0xffffffff


	//   ....[2]....
        /*0030*/ 	.word	0xffffffff


	//   ....[3]....
        /*0034*/ 	.word	0xffffffff


	//   ....[4]....
        /*0038*/ 	.word	0xffffffff


	//   ....[5]....
        /*003c*/ 	.word	0xffffffff


	//   ....[6]....
        /*0040*/ 	.word	0xffffffff


	//   ....[7]....
        /*0044*/ 	.word	0xffffffff


	//   ....[8]....
        /*0048*/ 	.word	0xffffffff


	//   ....[9]....
        /*004c*/ 	.word	0xffffffff


	//   ....[10]....
        /*0050*/ 	.word	0x050000dc


	//   ....[11]....
        /*0054*/ 	.word	0x050000dc


	//   ....[12]....
        /*0058*/ 	.word	0x050000dc


	//   ....[13]....
        /*005c*/ 	.word	0x050000dc


	//   ....[14]....
        /*0060*/ 	.word	0x050000dc


	//   ....[15]....
        /*0064*/ 	.word	0x050000dc


	//   ....[16]....
        /*0068*/ 	.word	0x050000dc


	//   ....[17]....
        /*006c*/ 	.word	0x050000dc


	//   ....[18]....
        /*0070*/ 	.word	0x050000dc


	//   ....[19]....
        /*0074*/ 	.word	0x050000dc


	//----- nvinfo : EIATTR_COOP_GROUP_INSTR_OFFSETS
	.align		4
.L_3124:
        /*0078*/ 	.byte	0x04, 0x28
        /*007a*/ 	.short	(.L_3126 - .L_3125)


	//   ....[0]....
.L_3125:
        /*007c*/ 	.word	0x00003530


	//   ....[1]....
        /*0080*/ 	.word	0x00003560


	//   ....[2]....
        /*0084*/ 	.word	0x00003580


	//   ....[3]....
        /*0088*/ 	.word	0x000035a0


	//   ....[4]....
        /*008c*/ 	.word	0x000035c0


	//   ....[5]....
        /*0090*/ 	.word	0x00003df0


	//   ....[6]....
        /*0094*/ 	.word	0x00003e10


	//   ....[7]....
        /*0098*/ 	.word	0x00003e30


	//   ....[8]....
        /*009c*/ 	.word	0x00003e50


	//   ....[9]....
        /*00a0*/ 	.word	0x00003e70


	//   ....[10]....
        /*00a4*/ 	.word	0x00005040


	//   ....[11]....
        /*00a8*/ 	.word	0x000050f0


	//   ....[12]....
        /*00ac*/ 	.word	0x00005160


	//   ....[13]....
        /*00b0*/ 	.word	0x000051d0


	//   ....[14]....
        /*00b4*/ 	.word	0x00005240


	//   ....[15]....
        /*00b8*/ 	.word	0x00005ab0


	//   ....[16]....
        /*00bc*/ 	.word	0x00005b20


	//   ....[17]....
        /*00c0*/ 	.word	0x00005b90


	//   ....[18]....
        /*00c4*/ 	.word	0x00005c00


	//   ....[19]....
        /*00c8*/ 	.word	0x00005c70


	//----- nvinfo : EIATTR_EXIT_INSTR_OFFSETS
	.align		4
.L_3126:
        /*00cc*/ 	.byte	0x04, 0x1c
        /*00ce*/ 	.short	(.L_3128 - .L_3127)


	//   ....[0]....
.L_3127:
        /*00d0*/ 	.word	0x00000420


	//   ....[1]....
        /*00d4*/ 	.word	0x00004fd0


	//----- nvinfo : EIATTR_MAX_THREADS
	.align		4
.L_3128:
        /*00d8*/ 	.byte	0x04, 0x05
        /*00da*/ 	.short	(.L_3130 - .L_3129)
.L_3129:
        /*00dc*/ 	.word	0x00000080
        /*00e0*/ 	.word	0x00000001
        /*00e4*/ 	.word	0x00000001


	//----- nvinfo : EIATTR_CRS_STACK_SIZE
	.align		4
.L_3130:
        /*00e8*/ 	.byte	0x04, 0x1e
        /*00ea*/ 	.short	(.L_3132 - .L_3131)
.L_3131:
        /*00ec*/ 	.word	0x00000000


	//----- nvinfo : EIATTR_CBANK_PARAM_SIZE
	.align		4
.L_3132:
        /*00f0*/ 	.byte	0x03, 0x19
        /*00f2*/ 	.short	0x00e8


	//----- nvinfo : EIATTR_PARAM_CBANK
	.align		4
        /*00f4*/ 	.byte	0x04, 0x0a
        /*00f6*/ 	.short	(.L_3134 - .L_3133)
	.align		4
.L_3133:
        /*00f8*/ 	.word	index@(.nv.constant0._ZN10layer_norm13ln_fwd_kernelINS_13Kernel_traitsIf6__halffS2_fjLj2048ELj1ELj4ELj1ELj16ENS_18Kernel_traits_baseILj2048EfS2_fS2_fjLj128EEEEELb0ELb0ELb1ELb1EEEvNS_9FwdParamsE)
        /*00fc*/ 	.short	0x0210
        /*00fe*/ 	.short	0x00e8


	//----- nvinfo : EIATTR_SW_WAR
	.align		4
.L_3134:
        /*0100*/ 	.byte	0x04, 0x36
        /*0102*/ 	.short	(.L_3136 - .L_3135)
.L_3135:
        /*0104*/ 	.word	0x00000008
.L_3136:


//--------------------- .nv.info._ZN10layer_norm13ln_fwd_kernelINS_13Kernel_traitsIf6__halffS2_fjLj2048ELj1ELj4ELj1ELj16ENS_18Kernel_traits_baseILj2048EfS2_fS2_fjLj128EEEEELb0ELb1ELb0ELb0EEEvNS_9FwdParamsE --------------------------
	.section	.nv.info._ZN10layer_norm13ln_fwd_kernelINS_13Kernel_traitsIf6__halffS2_fjLj2048ELj1ELj4ELj1ELj16ENS_18Kernel_traits_baseILj2048EfS2_fS2_fjLj128EEEEELb0ELb1ELb0ELb0EEEvNS_9FwdParamsE,"",@"SHT_CUDA_INFO"
	.sectionflags	@""
	.align	4


	//----- nvinfo : EIATTR_CUDA_API_VERSION
	.align		4
        /*0000*/ 	.byte	0x04, 0x37
        /*0002*/ 	.short	(.L_3138 - .L_3137)
.L_3137:
        /*0004*/ 	.word	0x00000082


	//----- nvinfo : EIATTR_KPARAM_INFO
	.align		4
.L_3138:
        /*0008*/ 	.byte	0x04, 0x17
        /*000a*/ 	.short	(.L_3140 - .L_3139)
.L_3139:
        /*000c*/ 	.word	0x00000000
        /*0010*/ 	.short	0x0000
        /*0012*/ 	.short	0x0000
        /*0014*/ 	.byte	0x00, 0xf0, 0xa1, 0x03


	//----- nvinfo : EIATTR_SPARSE_MMA_MASK
	.align		4
.L_3140:
        /*0018*/ 	.byte	0x03, 0x50
        /*001a*/ 	.short	0x0000


	//----- nvinfo : EIATTR_MAXREG_COUNT
	.align		4
        /*001c*/ 	.byte	0x03, 0x1b
        /*001e*/ 	.short	0x00ff


	//----- nvinfo : EIATTR_ANNOTATIONS
	.align		4
        /*0020*/ 	.byte	0x04, 0x55
        /*0022*/ 	.short	(.L_3142 - .L_3141)


	//   ....[0]....
.L_3141:
        /* <DEDUP_REMOVED lines=32> */


	//----- nvinfo : EIATTR_MERCURY_ISA_VERSION
	.align		4
.L_3142:
        /*0214*/ 	.byte	0x03, 0x5f
        /*0216*/ 	.short	0x0101


	//----- nvinfo : EIATTR_COOP_GROUP_MASK_REGIDS
	.align		4
        /*0218*/ 	.byte	0x04, 0x29
        /*021a*/ 	.short	(.L_3144 - .L_3143)


	//   ....[0]....
.L_3143:
        /*021c*/ 	.word	0xffffffff


	//   ....[1]....
        /*0220*/ 	.word	0xffffffff


	//   ....[2]....
        /*0224*/ 	.word	0xffffffff


	//   ....[3]....
        /*0228*/ 	.word	0xffffffff


	//   ....[4]....
        /*022c*/ 	.word	0xffffffff


	//   ....[5]....
        /*0230*/ 	.word	0xffffffff


	//   ....[6]....
        /*0234*/ 	.word	0xffffffff


	//   ....[7]....
        /*0238*/ 	.word	0xffffffff


	//   ....[8]....
        /*023c*/ 	.word	0xffffffff


	//   ....[9]....
        /*0240*/ 	.word	0xffffffff


	//   ....[10]....
        /*0244*/ 	.word	0x05000003


	//   ....[11]....
        /*0248*/ 	.word	0x05000003


	//   ....[12]....
        /*024c*/ 	.word	0x05000003


	//   ....[13]....
        /*0250*/ 	.word	0x05000003


	//   ....[14]....
        /*0254*/ 	.word	0x05000003


	//   ....[15]....
        /*0258*/ 	.word	0x05000003


	//   ....[16]....
        /*025c*/ 	.word	0x05000003


	//   ....[17]....
        /*0260*/ 	.word	0x05000003


	//   ....[18]....
        /*0264*/ 	.word	0x05000003


	//   ....[19]....
        /*0268*/ 	.word	0x05000003


	//----- nvinfo : EIATTR_COOP_GROUP_INSTR_OFFSETS
	.align		4
.L_3144:
        /*026c*/ 	.byte	0x04, 0x28
        /*026e*/ 	.short	(.L_3146 - .L_3145)


	//   ....[0]....
.L_3145:
        /*0270*/ 	.word	0x00003190


	//   ....[1]....
        /*0274*/ 	.word	0x000031d0


	//   ....[2]....
        /*0278*/ 	.word	0x000031f0


	//   ....[3]....
        /*027c*/ 	.word	0x00003210


	//   ....[4]....
        /*0280*/ 	.word	0x00003230


	//   ....[5]....
        /*0284*/ 	.word	0x00003a90


	//   ....[6]....
        /*0288*/ 	.word	0x00003ab0


	//   ....[7]....
        /*028c*/ 	.word	0x00003ad0


	//   ....[8]....
        /*0290*/ 	.word	0x00003af0


	//   ....[9]....
        /*0294*/ 	.word	0x00003b10


	//   ....[10]....
        /*0298*/ 	.word	0x00005030


	//   ....[11]....
        /*029c*/ 	.word	0x000050d0


	//   ....[12]....
        /*02a0*/ 	.word	0x00005140


	//   ....[13]....
        /*02a4*/ 	.word	0x000051b0


	//   ....[14]....
        /*02a8*/ 	.word	0x00005220


	//   ....[15]....
        /*02ac*/ 	.word	0x00005af0


	//   ....[16]....
        /*02b0*/ 	.word	0x00005b60


	//   ....[17]....
        /*02b4*/ 	.word	0x00005bd0


	//   ....[18]....
        /*02b8*/ 	.word	0x00005c40


	//   ....[19]....
        /*02bc*/ 	.word	0x00005cb0


	//----- nvinfo : EIATTR_EXIT_INSTR_OFFSETS
	.align		4
.L_3146:
        /*02c0*/ 	.byte	0x04, 0x1c
        /*02c2*/ 	.short	(.L_3148 - .L_3147)


	//   ....[0]....
.L_3147:
        /*02c4*/ 	.word	0x00000f00


	//   ....[1]....
        /*02c8*/ 	.word	0x00004fc0


	//----- nvinfo : EIATTR_MAX_THREADS
	.align		4
.L_3148:
        /*02cc*/ 	.byte	0x04, 0x05
        /*02ce*/ 	.short	(.L_3150 - .L_3149)
.L_3149:
        /*02d0*/ 	.word	0x00000080
        /*02d4*/ 	.word	0x00000001
        /*02d8*/ 	.word	0x00000001


	//----- nvinfo : EIATTR_CRS_STACK_SIZE
	.align		4
.L_3150:
        /*02dc*/ 	.byte	0x04, 0x1e
        /*02de*/ 	.short	(.L_3152 - .L_3151)
.L_3151:
        /*02e0*/ 	.word	0x00000000


	//----- nvinfo : EIATTR_CBANK_PARAM_SIZE
	.align		4
.L_3152:
        /*02e4*/ 	.byte	0x03, 0x19
        /*02e6*/ 	.short	0x00e8


	//----- nvinfo : EIATTR_PARAM_CBANK
	.align		4
        /*02e8*/ 	.byte	0x04, 0x0a
        /*02ea*/ 	.short	(.L_3154 - .L_3153)
	.align		4
.L_3153:
        /*02ec*/ 	.word	index@(.nv.constant0._ZN10layer_norm13ln_fwd_kernelINS_13Kernel_traitsIf6__halffS2_fjLj2048ELj1ELj4ELj1ELj16ENS_18Kernel_traits_baseILj2048EfS2_fS2_fjLj128EEEEELb0ELb1ELb0ELb0EEEvNS_9FwdParamsE)
        /*02f0*/ 	.short	0x0210
        /*02f2*/ 	.short	0x00e8


	//----- nvinfo : EIATTR_SW_WAR
	.align		4
.L_3154:
        /*02f4*/ 	.byte	0x04, 0x36
        /*02f6*/ 	.short	(.L_3156 - .L_3155)
.L_3155:
        /*02f8*/ 	.word	0x00000008
.L_3156:


//--------------------- .nv.info._ZN10layer_norm13ln_fwd_kernelINS_13Kernel_traitsIf6__halffS2_fjLj2048ELj1ELj4ELj1ELj16ENS_18Kernel_traits_baseILj2048EfS2_fS2_fjLj128EEEEELb0ELb1ELb0ELb1EEEvNS_9FwdParamsE --------------------------
	.section	.nv.info._ZN10layer_norm13ln_fwd_kernelINS_13Kernel_traitsIf6__halffS2_fjLj2048ELj1ELj4ELj1ELj16ENS_18Kernel_traits_baseILj2048EfS2_fS2_fjLj128EEEEELb0ELb1ELb0ELb1EEEvNS_9FwdParamsE,"",@"SHT_CUDA_INFO"
	.sectionflags	@""
	.align	4


	//----- nvinfo : EIATTR_CUDA_API_VERSION
	.align		4
        /*0000*/ 	.byte	0x04, 0x37
        /*0002*/ 	.short	(.L_3158 - .L_3157)
.L_3157:
        /*0004*/ 	.word	0x00000082


	//----- nvinfo : EIATTR_KPARAM_INFO
	.align		4
.L_3158:
        /*0008*/ 	.byte	0x04, 0x17
        /*000a*/ 	.short	(.L_3160 - .L_3159)
.L_3159:
        /*000c*/ 	.word	0x00000000
        /*0010*/ 	.short	0x0000
        /*0012*/ 	.short	0x0000
        /*0014*/ 	.byte	0x00, 0xf0, 0xa1, 0x03


	//----- nvinfo : EIATTR_SPARSE_MMA_MASK
	.align		4
.L_3160:
        /*0018*/ 	.byte	0x03, 0x50
        /*001a*/ 	.short	0x0000


	//----- nvinfo : EIATTR_MAXREG_COUNT
	.align		4
        /*001c*/ 	.byte	0x03, 0x1b
        /*001e*/ 	.short	0x00ff


	//----- nvinfo : EIATTR_ANNOTATIONS
	.align		4
        /*0020*/ 	.byte	0x04, 0x55
        /*0022*/ 	.short	(.L_3162 - .L_3161)


	//   ....[0]....
.L_3161:
        /* <DEDUP_REMOVED lines=27> */


	//----- nvinfo : EIATTR_MERCURY_ISA_VERSION
	.align		4
.L_3162:
        /*01c4*/ 	.byte	0x03, 0x5f
        /*01c6*/ 	.short	0x0101


	//----- nvinfo : EIATTR_COOP_GROUP_MASK_REGIDS
	.align		4
        /*01c8*/ 	.byte	0x04, 0x29
        /*01ca*/ 	.short	(.L_3164 - .L_3163)


	//   ....[0]....
.L_3163:
        /*01cc*/ 	.word	0xffffffff


	//   ....[1]....
        /*01d0*/ 	.word	0xffffffff


	//   ....[2]....
        /*01d4*/ 	.word	0xffffffff


	//   ....[3]....
        /*01d8*/ 	.word	0xffffffff


	//   ....[4]....
        /*01dc*/ 	.word	0xffffffff


	//   ....[5]....
        /*01e0*/ 	.word	0xffffffff


	//   ....[6]....
        /*01e4*/ 	.word	0xffffffff


	//   ....[7]....
        /*01e8*/ 	.word	0xffffffff


	//   ....[8]....
        /*01ec*/ 	.word	0xffffffff


	//   ....[9]....
        /*01f0*/ 	.word	0xffffffff


	//   ....[10]....
        /*01f4*/ 	.word	0x05000003


	//   ....[11]....
        /*01f8*/ 	.word	0x05000003


	//   ....[12]....
        /*01fc*/ 	.word	0x05000003


	//   ....[13]....
        /*0200*/ 	.word	0x05000003


	//   ....[14]....
        /*0204*/ 	.word	0x05000003


	//   ....[15]....
        /*0208*/ 	.word	0x05000003


	//   ....[16]....
        /*020c*/ 	.word	0x05000003


	//   ....[17]....
        /*0210*/ 	.word	0x05000003


	//   ....[18]....
        /*0214*/ 	.word	0x05000003


	//   ....[19]....
        /*0218*/ 	.word	0x05000003


	//----- nvinfo : EIATTR_COOP_GROUP_INSTR_OFFSETS
	.align		4
.L_3164:
        /*021c*/ 	.byte	0x04, 0x28
        /*021e*/ 	.short	(.L_3166 - .L_3165)


	//   ....[0]....
.L_3165:
        /*0220*/ 	.word	0x000027a0


	//   ....[1]....
        /*0224*/ 	.word	0x000027d0


	//   ....[2]....
        /*0228*/ 	.word	0x000027f0


	//   ....[3]....
        /*022c*/ 	.word	0x00002810


	//   ....[4]....
        /*0230*/ 	.word	0x00002830


	//   ....[5]....
        /*0234*/ 	.word	0x00003060


	//   ....[6]....
        /*0238*/ 	.word	0x00003080


	//   ....[7]....
        /*023c*/ 	.word	0x000030a0


	//   ....[8]....
        /*0240*/ 	.word	0x000030c0


	//   ....[9]....
        /*0244*/ 	.word	0x000030e0


	//   ....[10]....
        /*0248*/ 	.word	0x000042c0


	//   ....[11]....
        /*024c*/ 	.word	0x00004360


	//   ....[12]....
        /*0250*/ 	.word	0x000043d0


	//   ....[13]....
        /*0254*/ 	.word	0x00004440


	//   ....[14]....
        /*0258*/ 	.word	0x000044b0


	//   ....[15]....
        /*025c*/ 	.word	0x00004d40


	//   ....[16]....
        /*0260*/ 	.word	0x00004db0


	//   ....[17]....
        /*0264*/ 	.word	0x00004e20


	//   ....[18]....
        /*0268*/ 	.word	0x00004e90


	//   ....[19]....
        /*026c*/ 	.word	0x00004f00


	//----- nvinfo : EIATTR_EXIT_INSTR_OFFSETS
	.align		4
.L_3166:
        /*0270*/ 	.byte	0x04, 0x1c
        /*0272*/ 	.short	(.L_3168 - .L_3167)


	//   ....[0]....
.L_3167:
        /*0274*/ 	.word	0x00000470


	//   ....[1]....
        /*0278*/ 	.word	0x00004250


	//----- nvinfo : EIATTR_MAX_THREADS
	.align		4
.L_3168:
        /*027c*/ 	.byte	0x04, 0x05
        /*027e*/ 	.short	(.L_3170 - .L_3169)
.L_3169:
        /*0280*/ 	.word	0x00000080
        /*0284*/ 	.word	0x00000001
        /*0288*/ 	.word	0x00000001


	//----- nvinfo : EIATTR_CRS_STACK_SIZE
	.align		4
.L_3170:
        /*028c*/ 	.byte	0x04, 0x1e
        /*028e*/ 	.short	(.L_3172 - .L_3171)
.L_3171:
        /*0290*/ 	.word	0x00000000


	//----- nvinfo : EIATTR_CBANK_PARAM_SIZE
	.align		4
.L_3172:
        /*0294*/ 	.byte	0x03, 0x19
        /*0296*/ 	.short	0x00e8


	//----- nvinfo : EIATTR_PARAM_CBANK
	.align		4
        /*0298*/ 	.byte	0x04, 0x0a
        /*029a*/ 	.short	(.L_3174 - .L_3173)
	.align		4
.L_3173:
        /*029c*/ 	.word	index@(.nv.constant0._ZN10layer_norm13ln_fwd_kernelINS_13Kernel_traitsIf6__halffS2_fjLj2048ELj1ELj4ELj1ELj16ENS_18Kernel_traits_baseILj2048EfS2_fS2_fjLj128EEEEELb0ELb1ELb0ELb1EEEvNS_9FwdParamsE)
        /*02a0*/ 	.short	0x0210
        /*02a2*/ 	.short	0x00e8


	//----- nvinfo : EIATTR_SW_WAR
	.align		4
.L_3174:
        /*02a4*/ 	.byte	0x04, 0x36
        /*02a6*/ 	.short	(.L_3176 - .L_3175)
.L_3175:
        /*02a8*/ 	.word	0x00000008
.L_3176:


//--------------------- .nv.info._ZN10layer_norm13ln_fwd_kernelINS_13Kernel_traitsIf6__halffS2_fjLj2048ELj1ELj4ELj1ELj16ENS_18Kernel_traits_baseILj2048EfS2_fS2_fjLj128EEEEELb0ELb1ELb1ELb0EEEvNS_9FwdParamsE --------------------------
	.section	.nv.info._ZN10layer_norm13ln_fwd_kernelINS_13Kernel_traitsIf6__halffS2_fjLj2048ELj1ELj4ELj1ELj16ENS_18Kernel_traits_baseILj2048EfS2_fS2_fjLj128EEEEELb0ELb1ELb1ELb0EEEvNS_9FwdParamsE,"",@"SHT_CUDA_INFO"
	.sectionflags	@""
	.align	4


	//----- nvinfo : EIATTR_CUDA_API_VERSION
	.align		4
        /*0000*/ 	.byte	0x04, 0x37
        /*0002*/ 	.short	(.L_3178 - .L_3177)
.L_3177:
        /*0004*/ 	.word	0x00000082


	//----- nvinfo : EIATTR_KPARAM_INFO
	.align		4
.L_3178:
        /*0008*/ 	.byte	0x04, 0x17
        /*000a*/ 	.short	(.L_3180 - .L_3179)
.L_3179:
        /*000c*/ 	.word	0x00000000
        /*0010*/ 	.short	0x0000
        /*0012*/ 	.short	0x0000
        /*0014*/ 	.byte	0x00, 0xf0, 0xa1, 0x03


	//----- nvinfo : EIATTR_SPARSE_MMA_MASK
	.align		4
.L_3180:
        /*0018*/ 	.byte	0x03, 0x50
        /*001a*/ 	.short	0x0000


	//----- nvinfo : EIATTR_MAXREG_COUNT
	.align		4
        /*001c*/ 	.byte	0x03, 0x1b
        /*001e*/ 	.short	0x00ff


	//----- nvinfo : EIATTR_ANNOTATIONS
	.align		4
        /*0020*/ 	.byte	0x04, 0x55
        /*0022*/ 	.short	(.L_3182 - .L_3181)


	//   ....[0]....
.L_3181:
        /* <DEDUP_REMOVED lines=34> */


	//----- nvinfo : EIATTR_MERCURY_ISA_VERSION
	.align		4
.L_3182:
        /*0234*/ 	.byte	0x03, 0x5f
        /*0236*/ 	.short	0x0101


	//----- nvinfo : EIATTR_COOP_GROUP_MASK_REGIDS
	.align		4
        /*0238*/ 	.byte	0x04, 0x29
        /*023a*/ 	.short	(.L_3184 - .L_3183)


	//   ....[0]....
.L_3183:
        /*023c*/ 	.word	0xffffffff


	//   ....[1]....
        /*0240*/ 	.word	0xffffffff


	//   ....[2]....
        /*0244*/ 	.word	0xffffffff


	//   ....[3]....
        /*0248*/ 	.word	0xffffffff


	//   ....[4]....
        /*024c*/ 	.word	0xffffffff


	//   ....[5]....
        /*0250*/ 	.word	0xffffffff


	//   ....[6]....
        /*0254*/ 	.word	0xffffffff


	//   ....[7]....
        /*0258*/ 	.word	0xffffffff


	//   ....[8]....
        /*025c*/ 	.word	0xffffffff


	//   ....[9]....
        /*0260*/ 	.word	0xffffffff


	//   ....[10]....
        /*0264*/ 	.word	0x05000003


	//   ....[11]....
        /*0268*/ 	.word	0x05000003


	//   ....[12]....
        /*026c*/ 	.word	0x05000003


	//   ....[13]....
        /*0270*/ 	.word	0x05000003


	//   ....[14]....
        /*0274*/ 	.word	0x05000003


	//   ....[15]....
        /*0278*/ 	.word	0x05000003


	//   ....[16]....
        /*027c*/ 	.word	0x05000003


	//   ....[17]....
        /*0280*/ 	.word	0x05000003


	//   ....[18]....
        /*0284*/ 	.word	0x05000003


	//   ....[19]....
        /*0288*/ 	.word	0x05000003


	//----- nvinfo : EIATTR_COOP_GROUP_INSTR_OFFSETS
	.align		4
.L_3184:
        /*028c*/ 	.byte	0x04, 0x28
        /*028e*/ 	.short	(.L_3186 - .L_3185)


	//   ....[0]....
.L_3185:
        /*0290*/ 	.word	0x00004980


	//   ....[1]....
        /*0294*/ 	.word	0x000049f0


	//   ....[2]....
        /*0298*/ 	.word	0x00004a10


	//   ....[3]....
        /*029c*/ 	.word	0x00004a30


	//   ....[4]....
        /*02a0*/ 	.word	0x00004a50


	//   ....[5]....
        /*02a4*/ 	.word	0x000052a0


	//   ....[6]....
        /*02a8*/ 	.word	0x000052c0


	//   ....[7]....
        /*02ac*/ 	.word	0x000052e0


	//   ....[8]....
        /*02b0*/ 	.word	0x00005300


	//   ....[9]....
        /*02b4*/ 	.word	0x00005320


	//   ....[10]....
        /*02b8*/ 	.word	0x00006990


	//   ....[11]....
        /*02bc*/ 	.word	0x00006a40


	//   ....[12]....
        /*02c0*/ 	.word	0x00006ad0


	//   ....[13]....
        /*02c4*/ 	.word	0x00006b40


	//   ....[14]....
        /*02c8*/ 	.word	0x00006bb0


	//   ....[15]....
        /*02cc*/ 	.word	0x00007470


	//   ....[16]....
        /*02d0*/ 	.word	0x000074e0


	//   ....[17]....
        /*02d4*/ 	.word	0x00007550


	//   ....[18]....
        /*02d8*/ 	.word	0x000075c0


	//   ....[19]....
        /*02dc*/ 	.word	0x00007630


	//----- nvinfo : EIATTR_EXIT_INSTR_OFFSETS
	.align		4
.L_3186:
        /*02e0*/ 	.byte	0x04, 0x1c
        /*02e2*/ 	.short	(.L_3188 - .L_3187)


	//   ....[0]....
.L_3187:
        /*02e4*/ 	.word	0x00000f30


	//   ....[1]....
        /*02e8*/ 	.word	0x00006920


	//----- nvinfo : EIATTR_MAX_THREADS
	.align		4
.L_3188:
        /*02ec*/ 	.byte	0x04, 0x05
        /*02ee*/ 	.short	(.L_3190 - .L_3189)
.L_3189:
        /*02f0*/ 	.word	0x00000080
        /*02f4*/ 	.word	0x00000001
        /*02f8*/ 	.word	0x00000001


	//----- nvinfo : EIATTR_CRS_STACK_SIZE
	.align		4
.L_3190:
        /*02fc*/ 	.byte	0x04, 0x1e
        /*02fe*/ 	.short	(.L_3192 - .L_3191)
.L_3191:
        /*0300*/ 	.word	0x00000000


	//----- nvinfo : EIATTR_CBANK_PARAM_SIZE
	.align		4
.L_3192:
        /*0304*/ 	.byte	0x03, 0x19
        /*0306*/ 	.short	0x00e8


	//----- nvinfo : EIATTR_PARAM_CBANK
	.align		4
        /*0308*/ 	.byte	0x04, 0x0a
        /*030a*/ 	.short	(.L_3194 - .L_3193)
	.align		4
.L_3193:
        /*030c*/ 	.word	index@(.nv.constant0._ZN10layer_norm13ln_fwd_kernelINS_13Kernel_traitsIf6__halffS2_fjLj2048ELj1ELj4ELj1ELj16ENS_18Kernel_traits_baseILj2048EfS2_fS2_fjLj128EEEEELb0ELb1ELb1ELb0EEEvNS_9FwdParamsE)
        /*0310*/ 	.short	0x0210
        /*0312*/ 	.short	0x00e8


	//----- nvinfo : EIATTR_SW_WAR
	.align		4
.L_3194:
        /*0314*/ 	.byte	0x04, 0x36
        /*0316*/ 	.short	(.L_3196 - .L_3195)
.L_3195:
        /*0318*/ 	.word	0x00000008
.L_3196:


//--------------------- .nv.info._ZN10layer_norm13ln_fwd_kernelINS_13Kernel_traitsIf6__halffS2_fjLj2048ELj1ELj4ELj1ELj16ENS_18Kernel_traits_baseILj2048EfS2_fS2_fjLj128EEEEELb0ELb1ELb1ELb1EEEvNS_9FwdParamsE --------------------------
	.section	.nv.info._ZN10layer_norm13ln_fwd_kernelINS_13Kernel_traitsIf6__halffS2_fjLj2048ELj1ELj4ELj1ELj16ENS_18Kernel_traits_baseILj2048EfS2_fS2_fjLj128EEEEELb0ELb1ELb1ELb1EEEvNS_9FwdParamsE,"",@"SHT_CUDA_INFO"
	.sectionflags	@""
	.align	4


	//----- nvinfo : EIATTR_CUDA_API_VERSION
	.align		4
        /*0000*/ 	.byte	0x04, 0x37
        /*0002*/ 	.short	(.L_3198 - .L_3197)
.L_3197:
        /*0004*/ 	.word	0x00000082


	//----- nvinfo : EIATTR_KPARAM_INFO
	.align		4
.L_3198:
        /*0008*/ 	.byte	0x04, 0x17
        /*000a*/ 	.short	(.L_3200 - .L_3199)
.L_3199:
        /*000c*/ 	.word	0x00000000
        /*0010*/ 	.short	0x0000
        /*0012*/ 	.short	0x0000
        /*0014*/ 	.byte	0x00, 0xf0, 0xa1, 0x03


	//----- nvinfo : EIATTR_SPARSE_MMA_MASK
	.align		4
.L_3200:
        /*0018*/ 	.byte	0x03, 0x50
        /*001a*/ 	.short	0x0000


	//----- nvinfo : EIATTR_MAXREG_COUNT
	.align		4
        /*001c*/ 	.byte	0x03, 0x1b
        /*001e*/ 	.short	0x00ff


	//----- nvinfo : EIATTR_ANNOTATIONS
	.align		4
        /*0020*/ 	.byte	0x04, 0x55
        /*0022*/ 	.short	(.L_3202 - .L_3201)


	//   ....[0]....
.L_3201:
        /* <DEDUP_REMOVED lines=22> */


	//----- nvinfo : EIATTR_MERCURY_ISA_VERSION
	.align		4
.L_3202:
        /*0174*/ 	.byte	0x03, 0x5f
        /*0176*/ 	.short	0x0101


	//----- nvinfo : EIATTR_COOP_GROUP_MASK_REGIDS
	.align		4
        /*0178*/ 	.byte	0x04, 0x29
        /*017a*/ 	.short	(.L_3204 - .L_3203)


	//   ....[0]....
.L_3203:
        /*017c*/ 	.word	0xffffffff


	//   ....[1]....
        /*0180*/ 	.word	0xffffffff


	//   ....[2]....
        /*0184*/ 	.word	0xffffffff


	//   ....[3]....
        /*0188*/ 	.word	0xffffffff


	//   ....[4]....
        /*018c*/ 	.word	0xffffffff


	//   ....[5]....
        /*0190*/ 	.word	0xffffffff


	//   ....[6]....
        /*0194*/ 	.word	0xffffffff


	//   ....[7]....
        /*0198*/ 	.word	0xffffffff


	//   ....[8]....
        /*019c*/ 	.word	0xffffffff


	//   ....[9]....
        /*01a0*/ 	.word	0xffffffff


	//   ....[10]....
        /*01a4*/ 	.word	0x050000fa


	//   ....[11]....
        /*01a8*/ 	.word	0x050000fa


	//   ....[12]....
        /*01ac*/ 	.word	0x050000fa


	//   ....[13]....
        /*01b0*/ 	.word	0x050000fa


	//   ....[14]....
        /*01b4*/ 	.word	0x050000fa


	//   ....[15]....
        /*01b8*/ 	.word	0x050000fa


	//   ....[16]....
        /*01bc*/ 	.word	0x050000fa


	//   ....[17]....
        /*01c0*/ 	.word	0x050000fa


	//   ....[18]....
        /*01c4*/ 	.word	0x050000fa


	//   ....[19]....
        /*01c8*/ 	.word	0x050000fa


	//----- nvinfo : EIATTR_COOP_GROUP_INSTR_OFFSETS
	.align		4
.L_3204:
        /*01cc*/ 	.byte	0x04, 0x28
        /*01ce*/ 	.short	(.L_3206 - .L_3205)


	//   ....[0]....
.L_3205:
        /*01d0*/ 	.word	0x00003bc0


	//   ....[1]....
        /*01d4*/ 	.word	0x00003bf0


	//   ....[2]....
        /*01d8*/ 	.word	0x00003c10


	//   ....[3]....
        /*01dc*/ 	.word	0x00003c30


	//   ....[4]....
        /*01e0*/ 	.word	0x00003c50


	//   ....[5]....
        /*01e4*/ 	.word	0x00004480


	//   ....[6]....
        /*01e8*/ 	.word	0x000044a0


	//   ....[7]....
        /*01ec*/ 	.word	0x000044c0


	//   ....[8]....
        /*01f0*/ 	.word	0x000044e0


	//   ....[9]....
        /*01f4*/ 	.word	0x00004500


	//   ....[10]....
        /*01f8*/ 	.word	0x00005850


	//   ....[11]....
        /*01fc*/ 	.word	0x000058e0


	//   ....[12]....
        /*0200*/ 	.word	0x00005940


	//   ....[13]....
        /*0204*/ 	.word	0x000059a0


	//   ....[14]....
        /*0208*/ 	.word	0x00005a00


	//   ....[15]....
        /*020c*/ 	.word	0x00006290


	//   ....[16]....
        /*0210*/ 	.word	0x000062e0


	//   ....[17]....
        /*0214*/ 	.word	0x00006330


	//   ....[18]....
        /*0218*/ 	.word	0x00006380


	//   ....[19]....
        /*021c*/ 	.word	0x000063d0


	//----- nvinfo : EIATTR_EXIT_INSTR_OFFSETS
	.align		4
.L_3206:
        /*0220*/ 	.byte	0x04, 0x1c
        /*0222*/ 	.short	(.L_3208 - .L_3207)


	//   ....[0]....
.L_3207:
        /*0224*/ 	.word	0x00000470


	//   ....[1]....
        /*0228*/ 	.word	0x000057f0


	//----- nvinfo : EIATTR_MAX_THREADS
	.align		4
.L_3208:
        /*022c*/ 	.byte	0x04, 0x05
        /*022e*/ 	.short	(.L_3210 - .L_3209)
.L_3209:
        /*0230*/ 	.word	0x00000080
        /*0234*/ 	.word	0x00000001
        /*0238*/ 	.word	0x00000001


	//----- nvinfo : EIATTR_CRS_STACK_SIZE
	.align		4
.L_3210:
        /*023c*/ 	.byte	0x04, 0x1e
        /*023e*/ 	.short	(.L_3212 - .L_3211)
.L_3211:
        /*0240*/ 	.word	0x00000000


	//----- nvinfo : EIATTR_CBANK_PARAM_SIZE
	.align		4
.L_3212:
        /*0244*/ 	.byte	0x03, 0x19
        /*0246*/ 	.short	0x00e8


	//----- nvinfo : EIATTR_PARAM_CBANK
	.align		4
        /*0248*/ 	.byte	0x04, 0x0a
        /*024a*/ 	.short	(.L_3214 - .L_3213)
	.align		4
.L_3213:
        /*024c*/ 	.word	index@(.nv.constant0._ZN10layer_norm13ln_fwd_kernelINS_13Kernel_traitsIf6__halffS2_fjLj2048ELj1ELj4ELj1ELj16ENS_18Kernel_traits_baseILj2048EfS2_fS2_fjLj128EEEEELb0ELb1ELb1ELb1EEEvNS_9FwdParamsE)
        /*0250*/ 	.short	0x0210
        /*0252*/ 	.short	0x00e8


	//----- nvinfo : EIATTR_SW_WAR
	.align		4
.L_3214:
        /*0254*/ 	.byte	0x04, 0x36
        /*0256*/ 	.short	(.L_3216 - .L_3215)
.L_3215:
        /*0258*/ 	.word	0x00000008
.L_3216:


//--------------------- .nv.info._ZN10layer_norm13ln_fwd_kernelINS_13Kernel_traitsIf6__halffS2_fjLj2048ELj1ELj4ELj1ELj16ENS_18Kernel_traits_baseILj2048EfS2_fS2_fjLj128EEEEELb1ELb0ELb0ELb0EEEvNS_9FwdParamsE --------------------------
	.section	.nv.info._ZN10layer_norm13ln_fwd_kernelINS_13Kernel_traitsIf6__halffS2_fjLj2048ELj1ELj4ELj1ELj16ENS_18Kernel_traits_baseILj2048EfS2_fS2_fjLj128EEEEELb1ELb0ELb0ELb0EEEvNS_9FwdParamsE,"",@"SHT_CUDA_INFO"
	.sectionflags	@""
	.align	4


	//----- nvinfo : EIATTR_CUDA_API_VERSION
	.align		4
        /*0000*/ 	.byte	0x04, 0x37
        /*0002*/ 	.short	(.L_3218 - .L_3217)
.L_3217:
        /*0004*/ 	.word	0x00000082


	//----- nvinfo : EIATTR_KPARAM_INFO
	.align		4
.L_3218:
        /*0008*/ 	.byte	0x04, 0x17
        /*000a*/ 	.short	(.L_3220 - .L_3219)
.L_3219:
        /*000c*/ 	.word	0x00000000
        /*0010*/ 	.short	0x0000
        /*0012*/ 	.short	0x0000
        /*0014*/ 	.byte	0x00, 0xf0, 0xa1, 0x03


	//----- nvinfo : EIATTR_SPARSE_MMA_MASK
	.align		4
.L_3220:
        /*0018*/ 	.byte	0x03, 0x50
        /*001a*/ 	.short	0x0000


	//----- nvinfo : EIATTR_MAXREG_COUNT
	.align		4
        /*001c*/ 	.byte	0x03, 0x1b
        /*001e*/ 	.short	0x00ff


	//----- nvinfo : EIATTR_MERCURY_ISA_VERSION
	.align		4
        /*0020*/ 	.byte	0x03, 0x5f
        /*0022*/ 	.short	0x0101


	//----- nvinfo : EIATTR_COOP_GROUP_MASK_REGIDS
	.align		4
        /*0024*/ 	.byte	0x04, 0x29
        /*0026*/ 	.short	(.L_3222 - .L_3221)


	//   ....[0]....
.L_3221:
        /*0028*/ 	.word	0xffffffff


	//   ....[1]....
        /*002c*/ 	.word	0xffffffff


	//   ....[2]....
        /*0030*/ 	.word	0xffffffff


	//   ....[3]....
        /*0034*/ 	.word	0xffffffff


	//   ....[4]....
        /*0038*/ 	.word	0xffffffff


	//   ....[5]....
        /*003c*/ 	.word	0xffffffff


	//   ....[6]....
        /*0040*/ 	.word	0xffffffff


	//   ....[7]....
        /*0044*/ 	.word	0xffffffff


	//   ....[8]....
        /*0048*/ 	.word	0xffffffff


	//   ....[9]....
        /*004c*/ 	.word	0xffffffff


	//   ....[10]....
        /*0050*/ 	.word	0x050000df


	//   ....[11]....
        /*0054*/ 	.word	0x050000df


	//   ....[12]....
        /*0058*/ 	.word	0x050000df


	//   ....[13]....
        /*005c*/ 	.word	0x050000df


	//   ....[14]....
        /*0060*/ 	.word	0x050000df


	//   ....[15]....
        /*0064*/ 	.word	0x050000df


	//   ....[16]....
        /*0068*/ 	.word	0x050000df


	//   ....[17]....
        /*006c*/ 	.word	0x050000df


	//   ....[18]....
        /*0070*/ 	.word	0x050000df


	//   ....[19]....
        /*0074*/ 	.word	0x050000df


	//----- nvinfo : EIATTR_COOP_GROUP_INSTR_OFFSETS
	.align		4
.L_3222:
        /*0078*/ 	.byte	0x04, 0x28
        /*007a*/ 	.short	(.L_3224 - .L_3223)


	//   ....[0]....
.L_3223:
        /*007c*/ 	.word	0x00017eb0


	//   ....[1]....
        /*0080*/ 	.word	0x00017f10


	//   ....[2]....
        /*0084*/ 	.word	0x00017f30


	//   ....[3]....
        /*0088*/ 	.word	0x00017f50


	//   ....[4]....
        /*008c*/ 	.word	0x00017f70


	//   ....[5]....
        /*0090*/ 	.word	0x000187d0


	//   ....[6]....
        /*0094*/ 	.word	0x000187f0


	//   ....[7]....
        /*0098*/ 	.word	0x00018810


	//   ....[8]....
        /*009c*/ 	.word	0x00018830


	//   ....[9]....
        /*00a0*/ 	.word	0x00018850


	//   ....[10]....
        /*00a4*/ 	.word	0x00019c00


	//   ....[11]....
        /*00a8*/ 	.word	0x00019cd0


	//   ....[12]....
        /*00ac*/ 	.word	0x00019d40


	//   ....[13]....
        /*00b0*/ 	.word	0x00019db0


	//   ....[14]....
        /*00b4*/ 	.word	0x00019e20


	//   ....[15]....
        /*00b8*/ 	.word	0x0001a6d0


	//   ....[16]....
        /*00bc*/ 	.word	0x0001a740


	//   ....[17]....
        /*00c0*/ 	.word	0x0001a7b0


	//   ....[18]....
        /*00c4*/ 	.word	0x0001a820


	//   ....[19]....
        /*00c8*/ 	.word	0x0001a890


	//----- nvinfo : EIATTR_EXIT_INSTR_OFFSETS
	.align		4
.L_3224:
        /*00cc*/ 	.byte	0x04, 0x1c
        /*00ce*/ 	.short	(.L_3226 - .L_3225)


	//   ....[0]....
.L_3225:
        /*00d0*/ 	.word	0x00001060


	//   ....[1]....
        /*00d4*/ 	.word	0x00019b90


	//----- nvinfo : EIATTR_MAX_THREADS
	.align		4
.L_3226:
        /*00d8*/ 	.byte	0x04, 0x05
        /*00da*/ 	.short	(.L_3228 - .L_3227)
.L_3227:
        /*00dc*/ 	.word	0x00000080
        /*00e0*/ 	.word	0x00000001
        /*00e4*/ 	.word	0x00000001


	//----- nvinfo : EIATTR_CRS_STACK_SIZE
	.align		4
.L_3228:
        /*00e8*/ 	.byte	0x04, 0x1e
        /*00ea*/ 	.short	(.L_3230 - .L_3229)
.L_3229:
        /*00ec*/ 	.word	0x00000000


	//----- nvinfo : EIATTR_CBANK_PARAM_SIZE
	.align		4
.L_3230:
        /*00f0*/ 	.byte	0x03, 0x19
        /*00f2*/ 	.short	0x00e8


	//----- nvinfo : EIATTR_PARAM_CBANK
	.align		4
        /*00f4*/ 	.byte	0x04, 0x0a
        /*00f6*/ 	.short	(.L_3232 - .L_3231)
	.align		4
.L_3231:
        /*00f8*/ 	.word	index@(.nv.constant0._ZN10layer_norm13ln_fwd_kernelINS_13Kernel_traitsIf6__halffS2_fjLj2048ELj1ELj4ELj1ELj16ENS_18Kernel_traits_baseILj2048EfS2_fS2_fjLj128EEEEELb1ELb0ELb0ELb0EEEvNS_9FwdParamsE)
        /*00fc*/ 	.short	0x0210
        /*00fe*/ 	.short	0x00e8


	//----- nvinfo : EIATTR_SW_WAR
	.align		4
.L_3232:
        /*0100*/ 	.byte	0x04, 0x36
        /*0102*/ 	.short	(.L_3234 - .L_3233)
.L_3233:
        /*0104*/ 	.word	0x00000008
.L_3234:


//--------------------- .nv.info._ZN10layer_norm13ln_fwd_kernelINS_13Kernel_traitsIf6__halffS2_fjLj2048ELj1ELj4ELj1ELj16ENS_18Kernel_traits_baseILj2048EfS2_fS2_fjLj128EEEEELb1ELb0ELb0ELb1EEEvNS_9FwdParamsE --------------------------
	.section	.nv.info._ZN10layer_norm13ln_fwd_kernelINS_13Kernel_traitsIf6__halffS2_fjLj2048ELj1ELj4ELj1ELj16ENS_18Kernel_traits_baseILj2048EfS2_fS2_fjLj128EEEEELb1ELb0ELb0ELb1EEEvNS_9FwdParamsE,"",@"SHT_CUDA_INFO"
	.sectionflags	@""
	.align	4


	//----- nvinfo : EIATTR_CUDA_API_VERSION
	.align		4
        /*0000*/ 	.byte	0x04, 0x37
        /*0002*/ 	.short	(.L_3236 - .L_3235)
.L_3235:
        /*0004*/ 	.word	0x00000082


	//----- nvinfo : EIATTR_KPARAM_INFO
	.align		4
.L_3236:
        /*0008*/ 	.byte	0x04, 0x17
        /*000a*/ 	.short	(.L_3238 - .L_3237)
.L_3237:
        /*000c*/ 	.word	0x00000000
        /*0010*/ 	.short	0x0000
        /*0012*/ 	.short	0x0000
        /*0014*/ 	.byte	0x00, 0xf0, 0xa1, 0x03


	//----- nvinfo : EIATTR_SPARSE_MMA_MASK
	.align		4
.L_3238:
        /*0018*/ 	.byte	0x03, 0x50
        /*001a*/ 	.short	0x0000


	//----- nvinfo : EIATTR_MAXREG_COUNT
	.align		4
        /*001c*/ 	.byte	0x03, 0x1b
        /*001e*/ 	.short	0x00ff


	//----- nvinfo : EIATTR_MERCURY_ISA_VERSION
	.align		4
        /*0020*/ 	.byte	0x03, 0x5f
        /*0022*/ 	.short	0x0101


	//----- nvinfo : EIATTR_COOP_GROUP_MASK_REGIDS
	.align		4
        /*0024*/ 	.byte	0x04, 0x29
        /*0026*/ 	.short	(.L_3240 - .L_3239)


	//   ....[0]....
.L_3239:
        /*0028*/ 	.word	0xffffffff


	//   ....[1]....
        /*002c*/ 	.word	0xffffffff


	//   ....[2]....
        /*0030*/ 	.word	0xffffffff


	//   ....[3]....
        /*0034*/ 	.word	0xffffffff


	//   ....[4]....
        /*0038*/ 	.word	0xffffffff


	//   ....[5]....
        /*003c*/ 	.word	0xffffffff


	//   ....[6]....
        /*0040*/ 	.word	0xffffffff


	//   ....[7]....
        /*0044*/ 	.word	0xffffffff


	//   ....[8]....
        /*0048*/ 	.word	0xffffffff


	//   ....[9]....
        /*004c*/ 	.word	0xffffffff


	//   ....[10]....
        /*0050*/ 	.word	0x050000e4


	//   ....[11]....
        /*0054*/ 	.word	0x050000e4


	//   ....[12]....
        /*0058*/ 	.word	0x050000e4


	//   ....[13]....
        /*005c*/ 	.word	0x050000e4


	//   ....[14]....
        /*0060*/ 	.word	0x050000e4


	//   ....[15]....
        /*0064*/ 	.word	0x050000e4


	//   ....[16]....
        /*0068*/ 	.word	0x050000e4


	//   ....[17]....
        /*006c*/ 	.word	0x050000e4


	//   ....[18]....
        /*0070*/ 	.word	0x050000e4


	//   ....[19]....
        /*0074*/ 	.word	0x050000e4


	//----- nvinfo : EIATTR_COOP_GROUP_INSTR_OFFSETS
	.align		4
.L_3240:
        /*0078*/ 	.byte	0x04, 0x28
        /*007a*/ 	.short	(.L_3242 - .L_3241)


	//   ....[0]....
.L_3241:
        /*007c*/ 	.word	0x000173a0


	//   ....[1]....
        /*0080*/ 	.word	0x000173c0


	//   ....[2]....
        /*0084*/ 	.word	0x000173e0


	//   ....[3]....
        /*0088*/ 	.word	0x00017400


	//   ....[4]....
        /*008c*/ 	.word	0x00017430


	//   ....[5]....
        /*0090*/ 	.word	0x00017c60


	//   ....[6]....
        /*0094*/ 	.word	0x00017c80


	//   ....[7]....
        /*0098*/ 	.word	0x00017ca0


	//   ....[8]....
        /*009c*/ 	.word	0x00017cc0


	//   ....[9]....
        /*00a0*/ 	.word	0x00017ce0


	//   ....[10]....
        /*00a4*/ 	.word	0x00018dd0


	//   ....[11]....
        /*00a8*/ 	.word	0x00018e70


	//   ....[12]....
        /*00ac*/ 	.word	0x00018ee0


	//   ....[13]....
        /*00b0*/ 	.word	0x00018f50


	//   ....[14]....
        /*00b4*/ 	.word	0x00018fd0


	//   ....[15]....
        /*00b8*/ 	.word	0x00019850


	//   ....[16]....
        /*00bc*/ 	.word	0x000198c0


	//   ....[17]....
        /*00c0*/ 	.word	0x00019930


	//   ....[18]....
        /*00c4*/ 	.word	0x000199a0


	//   ....[19]....
        /*00c8*/ 	.word	0x00019a10


	//----- nvinfo : EIATTR_EXIT_INSTR_OFFSETS
	.align		4
.L_3242:
        /*00cc*/ 	.byte	0x04, 0x1c
        /*00ce*/ 	.short	(.L_3244 - .L_3243)


	//   ....[0]....
.L_3243:
        /*00d0*/ 	.word	0x000008a0


	//   ....[1]....
        /*00d4*/ 	.word	0x00018d60


	//----- nvinfo : EIATTR_MAX_THREADS
	.align		4
.L_3244:
        /*00d8*/ 	.byte	0x04, 0x05
        /*00da*/ 	.short	(.L_3246 - .L_3245)
.L_3245:
        /*00dc*/ 	.word	0x00000080
        /*00e0*/ 	.word	0x00000001
        /*00e4*/ 	.word	0x00000001


	//----- nvinfo : EIATTR_CRS_STACK_SIZE
	.align		4
.L_3246:
        /*00e8*/ 	.byte	0x04, 0x1e
        /*00ea*/ 	.short	(.L_3248 - .L_3247)
.L_3247:
        /*00ec*/ 	.word	0x00000000


	//----- nvinfo : EIATTR_CBANK_PARAM_SIZE
	.align		4
.L_3248:
        /*00f0*/ 	.byte	0x03, 0x19
        /*00f2*/ 	.short	0x00e8


	//----- nvinfo : EIATTR_PARAM_CBANK
	.align		4
        /*00f4*/ 	.byte	0x04, 0x0a
        /*00f6*/ 	.short	(.L_3250 - .L_3249)
	.align		4
.L_3249:
        /*00f8*/ 	.word	index@(.nv.constant0._ZN10layer_norm13ln_fwd_kernelINS_13Kernel_traitsIf6__halffS2_fjLj2048ELj1ELj4ELj1ELj16ENS_18Kernel_traits_baseILj2048EfS2_fS2_fjLj128EEEEELb1ELb0ELb0ELb1EEEvNS_9FwdParamsE)
        /*00fc*/ 	.short	0x0210
        /*00fe*/ 	.short	0x00e8


	//----- nvinfo : EIATTR_SW_WAR
	.align		4
.L_3250:
        /*0100*/ 	.byte	0x04, 0x36
        /*0102*/ 	.short	(.L_3252 - .L_3251)
.L_3251:
        /*0104*/ 	.word	0x00000008
.L_3252:


//--------------------- .nv.info._ZN10layer_norm13ln_fwd_kernelINS_13Kernel_traitsIf6__halffS2_fjLj2048ELj1ELj4ELj1ELj16ENS_18Kernel_traits_baseILj2048EfS2_fS2_fjLj128EEEEELb1ELb0ELb1ELb0EEEvNS_9FwdParamsE --------------------------
	.section	.nv.info._ZN10layer_norm13ln_fwd_kernelINS_13Kernel_traitsIf6__halffS2_fjLj2048ELj1ELj4ELj1ELj16ENS_18Kernel_traits_baseILj2048EfS2_fS2_fjLj128EEEEELb1ELb0ELb1ELb0EEEvNS_9FwdParamsE,"",@"SHT_CUDA_INFO"
	.sectionflags	@""
	.align	4


	//----- nvinfo : EIATTR_CUDA_API_VERSION
	.align		4
        /*0000*/ 	.byte	0x04, 0x37
        /*0002*/ 	.short	(.L_3254 - .L_3253)
.L_3253:
        /*0004*/ 	.word	0x00000082


	//----- nvinfo : EIATTR_KPARAM_INFO
	.align		4
.L_3254:
        /*0008*/ 	.byte	0x04, 0x17
        /*000a*/ 	.short	(.L_3256 - .L_3255)
.L_3255:
        /*000c*/ 	.word	0x00000000
        /*0010*/ 	.short	0x0000
        /*0012*/ 	.short	0x0000
        /*0014*/ 	.byte	0x00, 0xf0, 0xa1, 0x03


	//----- nvinfo : EIATTR_SPARSE_MMA_MASK
	.align		4
.L_3256:
        /*0018*/ 	.byte	0x03, 0x50
        /*001a*/ 	.short	0x0000


	//----- nvinfo : EIATTR_MAXREG_COUNT
	.align		4
        /*001c*/ 	.byte	0x03, 0x1b
        /*001e*/ 	.short	0x00ff


	//----- nvinfo : EIATTR_MERCURY_ISA_VERSION
	.align		4
        /*0020*/ 	.byte	0x03, 0x5f
        /*0022*/ 	.short	0x0101


	//----- nvinfo : EIATTR_COOP_GROUP_MASK_REGIDS
	.align		4
        /*0024*/ 	.byte	0x04, 0x29
        /*0026*/ 	.short	(.L_3258 - .L_3257)


	//   ....[0]....
.L_3257:
        /*0028*/ 	.word	0xffffffff


	//   ....[1]....
        /*002c*/ 	.word	0xffffffff


	//   ....[2]....
        /*0030*/ 	.word	0xffffffff


	//   ....[3]....
        /*0034*/ 	.word	0xffffffff


	//   ....[4]....
        /*0038*/ 	.word	0xffffffff


	//   ....[5]....
        /*003c*/ 	.word	0xffffffff


	//   ....[6]....
        /*0040*/ 	.word	0xffffffff


	//   ....[7]....
        /*0044*/ 	.word	0xffffffff


	//   ....[8]....
        /*0048*/ 	.word	0xffffffff


	//   ....[9]....
        /*004c*/ 	.word	0xffffffff


	//   ....[10]....
        /*0050*/ 	.word	0x050000f0


	//   ....[11]....
        /*0054*/ 	.word	0x050000f0


	//   ....[12]....
        /*0058*/ 	.word	0x050000f0


	//   ....[13]....
        /*005c*/ 	.word	0x050000f0


	//   ....[14]....
        /*0060*/ 	.word	0x050000f0


	//   ....[15]....
        /*0064*/ 	.word	0x050000f0


	//   ....[16]....
        /*0068*/ 	.word	0x050000f0


	//   ....[17]....
        /*006c*/ 	.word	0x050000f0


	//   ....[18]....
        /*0070*/ 	.word	0x050000f0


	//   ....[19]....
        /*0074*/ 	.word	0x050000f0


	//----- nvinfo : EIATTR_COOP_GROUP_INSTR_OFFSETS
	.align		4
.L_3258:
        /*0078*/ 	.byte	0x04, 0x28
        /*007a*/ 	.short	(.L_3260 - .L_3259)


	//   ....[0]....
.L_3259:
        /*007c*/ 	.word	0x0001a0d0


	//   ....[1]....
        /*0080*/ 	.word	0x0001a130


	//   ....[2]....
        /*0084*/ 	.word	0x0001a150


	//   ....[3]....
        /*0088*/ 	.word	0x0001a170


	//   ....[4]....
        /*008c*/ 	.word	0x0001a190


	//   ....[5]....
        /*0090*/ 	.word	0x0001a9e0


	//   ....[6]....
        /*0094*/ 	.word	0x0001aa00


	//   ....[7]....
        /*0098*/ 	.word	0x0001aa20


	//   ....[8]....
        /*009c*/ 	.word	0x0001aa40


	//   ....[9]....
        /*00a0*/ 	.word	0x0001aa60


	//   ....[10]....
        /*00a4*/ 	.word	0x0001beb0


	//   ....[11]....
        /*00a8*/ 	.word	0x0001bf80


	//   ....[12]....
        /*00ac*/ 	.word	0x0001bff0


	//   ....[13]....
        /*00b0*/ 	.word	0x0001c060


	//   ....[14]....
        /*00b4*/ 	.word	0x0001c0d0


	//   ....[15]....
        /*00b8*/ 	.word	0x0001c980


	//   ....[16]....
        /*00bc*/ 	.word	0x0001c9f0


	//   ....[17]....
        /*00c0*/ 	.word	0x0001ca60


	//   ....[18]....
        /*00c4*/ 	.word	0x0001cad0


	//   ....[19]....
        /*00c8*/ 	.word	0x0001cb40


	//----- nvinfo : EIATTR_EXIT_INSTR_OFFSETS
	.align		4
.L_3260:
        /*00cc*/ 	.byte	0x04, 0x1c
        /*00ce*/ 	.short	(.L_3262 - .L_3261)


	//   ....[0]....
.L_3261:
        /*00d0*/ 	.word	0x00001040


	//   ....[1]....
        /*00d4*/ 	.word	0x0001be40


	//----- nvinfo : EIATTR_MAX_THREADS
	.align		4
.L_3262:
        /*00d8*/ 	.byte	0x04, 0x05
        /*00da*/ 	.short	(.L_3264 - .L_3263)
.L_3263:
        /*00dc*/ 	.word	0x00000080
        /*00e0*/ 	.word	0x00000001
        /*00e4*/ 	.word	0x00000001


	//----- nvinfo : EIATTR_CRS_STACK_SIZE
	.align		4
.L_3264:
        /*00e8*/ 	.byte	0x04, 0x1e
        /*00ea*/ 	.short	(.L_3266 - .L_3265)
.L_3265:
        /*00ec*/ 	.word	0x00000000


	//----- nvinfo : EIATTR_CBANK_PARAM_SIZE
	.align		4
.L_3266:
        /*00f0*/ 	.byte	0x03, 0x19
        /*00f2*/ 	.short	0x00e8


	//----- nvinfo : EIATTR_PARAM_CBANK
	.align		4
        /*00f4*/ 	.byte	0x04, 0x0a
        /*00f6*/ 	.short	(.L_3268 - .L_3267)
	.align		4
.L_3267:
        /*00f8*/ 	.word	index@(.nv.constant0._ZN10layer_norm13ln_fwd_kernelINS_13Kernel_traitsIf6__halffS2_fjLj2048ELj1ELj4ELj1ELj16ENS_18Kernel_traits_baseILj2048EfS2_fS2_fjLj128EEEEELb1ELb0ELb1ELb0EEEvNS_9FwdParamsE)
        /*00fc*/ 	.short	0x0210
        /*00fe*/ 	.short	0x00e8


	//----- nvinfo : EIATTR_SW_WAR
	.align		4
.L_3268:
        /*0100*/ 	.byte	0x04, 0x36
        /*0102*/ 	.short	(.L_3270 - .L_3269)
.L_3269:
        /*0104*/ 	.word	0x00000008
.L_3270:


//--------------------- .nv.info._ZN10layer_norm13ln_fwd_kernelINS_13Kernel_traitsIf6__halffS2_fjLj2048ELj1ELj4ELj1ELj16ENS_18Kernel_traits_baseILj2048EfS2_fS2_fjLj128EEEEELb1ELb0ELb1ELb1EEEvNS_9FwdParamsE --------------------------
	.section	.nv.info._ZN10layer_norm13ln_fwd_kernelINS_13Kernel_traitsIf6__halffS2_fjLj2048ELj1ELj4ELj1ELj16ENS_18Kernel_traits_baseILj2048EfS2_fS2_fjLj128EEEEELb1ELb0ELb1ELb1EEEvNS_9FwdParamsE,"",@"SHT_CUDA_INFO"
	.sectionflags	@""
	.align	4


	//----- nvinfo : EIATTR_CUDA_API_VERSION
	.align		4
        /*0000*/ 	.byte	0x04, 0x37
        /*0002*/ 	.short	(.L_3272 - .L_3271)
.L_3271:
        /*0004*/ 	.word	0x00000082


	//----- nvinfo : EIATTR_KPARAM_INFO
	.align		4
.L_3272:
        /*0008*/ 	.byte	0x04, 0x17
        /*000a*/ 	.short	(.L_3274 - .L_3273)
.L_3273:
        /*000c*/ 	.word	0x00000000
        /*0010*/ 	.short	0x0000
        /*0012*/ 	.short	0x0000
        /*0014*/ 	.byte	0x00, 0xf0, 0xa1, 0x03


	//----- nvinfo : EIATTR_SPARSE_MMA_MASK
	.align		4
.L_3274:
        /*0018*/ 	.byte	0x03, 0x50
        /*001a*/ 	.short	0x0000


	//----- nvinfo : EIATTR_MAXREG_COUNT
	.align		4
        /*001c*/ 	.byte	0x03, 0x1b
        /*001e*/ 	.short	0x00ff


	//----- nvinfo : EIATTR_MERCURY_ISA_VERSION
	.align		4
        /*0020*/ 	.byte	0x03, 0x5f
        /*0022*/ 	.short	0x0101


	//----- nvinfo : EIATTR_COOP_GROUP_MASK_REGIDS
	.align		4
        /*0024*/ 	.byte	0x04, 0x29
        /*0026*/ 	.short	(.L_3276 - .L_3275)


	//   ....[0]....
.L_3275:
        /*0028*/ 	.word	0xffffffff


	//   ....[1]....
        /*002c*/ 	.word	0xffffffff


	//   ....[2]....
        /*0030*/ 	.word	0xffffffff


	//   ....[3]....
        /*0034*/ 	.word	0xffffffff


	//   ....[4]....
        /*0038*/ 	.word	0xffffffff


	//   ....[5]....
        /*003c*/ 	.word	0xffffffff


	//   ....[6]....
        /*0040*/ 	.word	0xffffffff


	//   ....[7]....
        /*0044*/ 	.word	0xffffffff


	//   ....[8]....
        /*0048*/ 	.word	0xffffffff


	//   ....[9]....
        /*004c*/ 	.word	0xffffffff


	//   ....[10]....
        /*0050*/ 	.word	0x050000ec


	//   ....[11]....
        /*0054*/ 	.word	0x050000ec


	//   ....[12]....
        /*0058*/ 	.word	0x050000ec


	//   ....[13]....
        /*005c*/ 	.word	0x050000ec


	//   ....[14]....
        /*0060*/ 	.word	0x050000ec


	//   ....[15]....
        /*0064*/ 	.word	0x050000ec


	//   ....[16]....
        /*0068*/ 	.word	0x050000ec


	//   ....[17]....
        /*006c*/ 	.word	0x050000ec


	//   ....[18]....
        /*0070*/ 	.word	0x050000ec


	//   ....[19]....
        /*0074*/ 	.word	0x050000ec


	//----- nvinfo : EIATTR_COOP_GROUP_INSTR_OFFSETS
	.align		4
.L_3276:
        /*0078*/ 	.byte	0x04, 0x28
        /*007a*/ 	.short	(.L_3278 - .L_3277)


	//   ....[0]....
.L_3277:
        /*007c*/ 	.word	0x000195e0


	//   ....[1]....
        /*0080*/ 	.word	0x00019610


	//   ....[2]....
        /*0084*/ 	.word	0x00019630


	//   ....[3]....
        /*0088*/ 	.word	0x00019650


	//   ....[4]....
        /*008c*/ 	.word	0x00019670


	//   ....[5]....
        /*0090*/ 	.word	0x00019ea0


	//   ....[6]....
        /*0094*/ 	.word	0x00019ec0


	//   ....[7]....
        /*0098*/ 	.word	0x00019ee0


	//   ....[8]....
        /*009c*/ 	.word	0x00019f00


	//   ....[9]....
        /*00a0*/ 	.word	0x00019f20


	//   ....[10]....
        /*00a4*/ 	.word	0x0001b100


	//   ....[11]....
        /*00a8*/ 	.word	0x0001b1b0


	//   ....[12]....
        /*00ac*/ 	.word	0x0001b220


	//   ....[13]....
        /*00b0*/ 	.word	0x0001b290


	//   ....[14]....
        /*00b4*/ 	.word	0x0001b300


	//   ....[15]....
        /*00b8*/ 	.word	0x0001bb80


	//   ....[16]....
        /*00bc*/ 	.word	0x0001bbf0


	//   ....[17]....
        /*00c0*/ 	.word	0x0001bc60


	//   ....[18]....
        /*00c4*/ 	.word	0x0001bcd0


	//   ....[19]....
        /*00c8*/ 	.word	0x0001bd40


	//----- nvinfo : EIATTR_EXIT_INSTR_OFFSETS
	.align		4
.L_3278:
        /*00cc*/ 	.byte	0x04, 0x1c
        /*00ce*/ 	.short	(.L_3280 - .L_3279)


	//   ....[0]....
.L_3279:
        /*00d0*/ 	.word	0x000008a0


	//   ....[1]....
        /*00d4*/ 	.word	0x0001b090


	//----- nvinfo : EIATTR_MAX_THREADS
	.align		4
.L_3280:
        /*00d8*/ 	.byte	0x04, 0x05
        /*00da*/ 	.short	(.L_3282 - .L_3281)
.L_3281:
        /*00dc*/ 	.word	0x00000080
        /*00e0*/ 	.word	0x00000001
        /*00e4*/ 	.word	0x00000001


	//----- nvinfo : EIATTR_CRS_STACK_SIZE
	.align		4
.L_3282:
        /*00e8*/ 	.byte	0x04, 0x1e
        /*00ea*/ 	.short	(.L_3284 - .L_3283)
.L_3283:
        /*00ec*/ 	.word	0x00000000


	//----- nvinfo : EIATTR_CBANK_PARAM_SIZE
	.align		4
.L_3284:
        /*00f0*/ 	.byte	0x03, 0x19
        /*00f2*/ 	.short	0x00e8


	//----- nvinfo : EIATTR_PARAM_CBANK
	.align		4
        /*00f4*/ 	.byte	0x04, 0x0a
        /*00f6*/ 	.short	(.L_3286 - .L_3285)
	.align		4
.L_3285:
        /*00f8*/ 	.word	index@(.nv.constant0._ZN10layer_norm13ln_fwd_kernelINS_13Kernel_traitsIf6__halffS2_fjLj2048ELj1ELj4ELj1ELj16ENS_18Kernel_traits_baseILj2048EfS2_fS2_fjLj128EEEEELb1ELb0ELb1ELb1EEEvNS_9FwdParamsE)
        /*00fc*/ 	.short	0x0210
        /*00fe*/ 	.short	0x00e8


	//----- nvinfo : EIATTR_SW_WAR
	.align		4
.L_3286:
        /*0100*/ 	.byte	0x04, 0x36
        /*0102*/ 	.short	(.L_3288 - .L_3287)
.L_3287:
        /*0104*/ 	.word	0x00000008
.L_3288:


//--------------------- .nv.info._ZN10layer_norm13ln_fwd_kernelINS_13Kernel_traitsIf6__halffS2_fjLj2048ELj1ELj4ELj1ELj16ENS_18Kernel_traits_baseILj2048EfS2_fS2_fjLj128EEEEELb1ELb1ELb0ELb0EEEvNS_9FwdParamsE --------------------------
	.section	.nv.info._ZN10layer_norm13ln_fwd_kernelINS_13Kernel_traitsIf6__halffS2_fjLj2048ELj1ELj4ELj1ELj16ENS_18Kernel_traits_baseILj2048EfS2_fS2_fjLj128EEEEELb1ELb1ELb0ELb0EEEvNS_9FwdParamsE,"",@"SHT_CUDA_INFO"
	.sectionflags	@""
	.align	4


	//----- nvinfo : EIATTR_CUDA_API_VERSION
	.align		4
        /*0000*/ 	.byte	0x04, 0x37
        /*0002*/ 	.short	(.L_3290 - .L_3289)
.L_3289:
        /*0004*/ 	.word	0x00000082


	//----- nvinfo : EIATTR_KPARAM_INFO
	.align		4
.L_3290:
        /*0008*/ 	.byte	0x04, 0x17
        /*000a*/ 	.short	(.L_3292 - .L_3291)
.L_3291:
        /*000c*/ 	.word	0x00000000
        /*0010*/ 	.short	0x0000
        /*0012*/ 	.short	0x0000
        /*0014*/ 	.byte	0x00, 0xf0, 0xa1, 0x03


	//----- nvinfo : EIATTR_SPARSE_MMA_MASK
	.align		4
.L_3292:
        /*0018*/ 	.byte	0x03, 0x50
        /*001a*/ 	.short	0x0000


	//----- nvinfo : EIATTR_MAXREG_COUNT
	.align		4
        /*001c*/ 	.byte	0x03, 0x1b
        /*001e*/ 	.short	0x00ff


	//----- nvinfo : EIATTR_ANNOTATIONS
	.align		4
        /*0020*/ 	.byte	0x04, 0x55
        /*0022*/ 	.short	(.L_3294 - .L_3293)


	//   ....[0]....
.L_3293:
        /* <DEDUP_REMOVED lines=29> */


	//----- nvinfo : EIATTR_MERCURY_ISA_VERSION
	.align		4
.L_3294:
        /*01e4*/ 	.byte	0x03, 0x5f
        /*01e6*/ 	.short	0x0101


	//----- nvinfo : EIATTR_COOP_GROUP_MASK_REGIDS
	.align		4
        /*01e8*/ 	.byte	0x04, 0x29
        /*01ea*/ 	.short	(.L_3296 - .L_3295)


	//   ....[0]....
.L_3295:
        /*01ec*/ 	.word	0xffffffff


	//   ....[1]....
        /*01f0*/ 	.word	0xffffffff


	//   ....[2]....
        /*01f4*/ 	.word	0xffffffff


	//   ....[3]....
        /*01f8*/ 	.word	0xffffffff


	//   ....[4]....
        /*01fc*/ 	.word	0xffffffff


	//   ....[5]....
        /*0200*/ 	.word	0xffffffff


	//   ....[6]....
        /*0204*/ 	.word	0xffffffff


	//   ....[7]....
        /*0208*/ 	.word	0xffffffff


	//   ....[8]....
        /*020c*/ 	.word	0xffffffff


	//   ....[9]....
        /*0210*/ 	.word	0xffffffff


	//   ....[10]....
        /*0214*/ 	.word	0x050000d8


	//   ....[11]....
        /*0218*/ 	.word	0x050000d8


	//   ....[12]....
        /*021c*/ 	.word	0x050000d8


	//   ....[13]....
        /*0220*/ 	.word	0x050000d8


	//   ....[14]....
        /*0224*/ 	.word	0x050000d8


	//   ....[15]....
        /*0228*/ 	.word	0x050000d8


	//   ....[16]....
        /*022c*/ 	.word	0x050000d8


	//   ....[17]....
        /*0230*/ 	.word	0x050000d8


	//   ....[18]....
        /*0234*/ 	.word	0x050000d8


	//   ....[19]....
        /*0238*/ 	.word	0x050000d8


	//----- nvinfo : EIATTR_COOP_GROUP_INSTR_OFFSETS
	.align		4
.L_3296:
        /*023c*/ 	.byte	0x04, 0x28
        /*023e*/ 	.short	(.L_3298 - .L_3297)


	//   ....[0]....
.L_3297:
        /*0240*/ 	.word	0x00018320


	//   ....[1]....
        /*0244*/ 	.word	0x00018390


	//   ....[2]....
        /*0248*/ 	.word	0x000183b0


	//   ....[3]....
        /*024c*/ 	.word	0x000183d0


	//   ....[4]....
        /*0250*/ 	.word	0x000183f0


	//   ....[5]....
        /*0254*/ 	.word	0x00018c50


	//   ....[6]....
        /*0258*/ 	.word	0x00018c70


	//   ....[7]....
        /*025c*/ 	.word	0x00018c90


	//   ....[8]....
        /*0260*/ 	.word	0x00018cb0


	//   ....[9]....
        /*0264*/ 	.word	0x00018cd0


	//   ....[10]....
        /*0268*/ 	.word	0x0001a120


	//   ....[11]....
        /*026c*/ 	.word	0x0001a1d0


	//   ....[12]....
        /*0270*/ 	.word	0x0001a260


	//   ....[13]....
        /*0274*/ 	.word	0x0001a2d0


	//   ....[14]....
        /*0278*/ 	.word	0x0001a340


	//   ....[15]....
        /*027c*/ 	.word	0x0001ac10


	//   ....[16]....
        /*0280*/ 	.word	0x0001ac80


	//   ....[17]....
        /*0284*/ 	.word	0x0001acf0


	//   ....[18]....
        /*0288*/ 	.word	0x0001ad60


	//   ....[19]....
        /*028c*/ 	.word	0x0001add0


	//----- nvinfo : EIATTR_EXIT_INSTR_OFFSETS
	.align		4
.L_3298:
        /*0290*/ 	.byte	0x04, 0x1c
        /*0292*/ 	.short	(.L_3300 - .L_3299)


	//   ....[0]....
.L_3299:
        /*0294*/ 	.word	0x00001420


	//   ....[1]....
        /*0298*/ 	.word	0x0001a0b0


	//----- nvinfo : EIATTR_MAX_THREADS
	.align		4
.L_3300:
        /*029c*/ 	.byte	0x04, 0x05
        /*029e*/ 	.short	(.L_3302 - .L_3301)
.L_3301:
        /*02a0*/ 	.word	0x00000080
        /*02a4*/ 	.word	0x00000001
        /*02a8*/ 	.word	0x00000001


	//----- nvinfo : EIATTR_CRS_STACK_SIZE
	.align		4
.L_3302:
        /*02ac*/ 	.byte	0x04, 0x1e
        /*02ae*/ 	.short	(.L_3304 - .L_3303)
.L_3303:
        /*02b0*/ 	.word	0x00000000


	//----- nvinfo : EIATTR_CBANK_PARAM_SIZE
	.align		4
.L_3304:
        /*02b4*/ 	.byte	0x03, 0x19
        /*02b6*/ 	.short	0x00e8


	//----- nvinfo : EIATTR_PARAM_CBANK
	.align		4
        /*02b8*/ 	.byte	0x04, 0x0a
        /*02ba*/ 	.short	(.L_3306 - .L_3305)
	.align		4
.L_3305:
        /*02bc*/ 	.word	index@(.nv.constant0._ZN10layer_norm13ln_fwd_kernelINS_13Kernel_traitsIf6__halffS2_fjLj2048ELj1ELj4ELj1ELj16ENS_18Kernel_traits_baseILj2048EfS2_fS2_fjLj128EEEEELb1ELb1ELb0ELb0EEEvNS_9FwdParamsE)
        /*02c0*/ 	.short	0x0210
        /*02c2*/ 	.short	0x00e8


	//----- nvinfo : EIATTR_SW_WAR
	.align		4
.L_3306:
        /*02c4*/ 	.byte	0x04, 0x36
        /*02c6*/ 	.short	(.L_3308 - .L_3307)
.L_3307:
        /*02c8*/ 	.word	0x00000008
.L_3308:


//--------------------- .nv.info._ZN10layer_norm13ln_fwd_kernelINS_13Kernel_traitsIf6__halffS2_fjLj2048ELj1ELj4ELj1ELj16ENS_18Kernel_traits_baseILj2048EfS2_fS2_fjLj128EEEEELb1ELb1ELb0ELb1EEEvNS_9FwdParamsE --------------------------
	.section	.nv.info._ZN10layer_norm13ln_fwd_kernelINS_13Kernel_traitsIf6__halffS2_fjLj2048ELj1ELj4ELj1ELj16ENS_18Kernel_traits_baseILj2048EfS2_fS2_fjLj128EEEEELb1ELb1ELb0ELb1EEEvNS_9FwdParamsE,"",@"SHT_CUDA_INFO"
	.sectionflags	@""
	.align	4


	//----- nvinfo : EIATTR_CUDA_API_VERSION
	.align		4
        /*0000*/ 	.byte	0x04, 0x37
        /*0002*/ 	.short	(.L_3310 - .L_3309)
.L_3309:
        /*0004*/ 	.word	0x00000082


	//----- nvinfo : EIATTR_KPARAM_INFO
	.align		4
.L_3310:
        /*0008*/ 	.byte	0x04, 0x17
        /*000a*/ 	.short	(.L_3312 - .L_3311)
.L_3311:
        /*000c*/ 	.word	0x00000000
        /*0010*/ 	.short	0x0000
        /*0012*/ 	.short	0x0000
        /*0014*/ 	.byte	0x00, 0xf0, 0xa1, 0x03


	//----- nvinfo : EIATTR_SPARSE_MMA_MASK
	.align		4
.L_3312:
        /*0018*/ 	.byte	0x03, 0x50
        /*001a*/ 	.short	0x0000


	//----- nvinfo : EIATTR_MAXREG_COUNT
	.align		4
        /*001c*/ 	.byte	0x03, 0x1b
        /*001e*/ 	.short	0x00ff


	//----- nvinfo : EIATTR_ANNOTATIONS
	.align		4
        /*0020*/ 	.byte	0x04, 0x55
        /*0022*/ 	.short	(.L_3314 - .L_3313)


	//   ....[0]....
.L_3313:
        /* <DEDUP_REMOVED lines=31> */


	//----- nvinfo : EIATTR_MERCURY_ISA_VERSION
	.align		4
.L_3314:
        /*0204*/ 	.byte	0x03, 0x5f
        /*0206*/ 	.short	0x0101


	//----- nvinfo : EIATTR_COOP_GROUP_MASK_REGIDS
	.align		4
        /*0208*/ 	.byte	0x04, 0x29
        /*020a*/ 	.short	(.L_3316 - .L_3315)


	//   ....[0]....
.L_3315:
        /*020c*/ 	.word	0xffffffff


	//   ....[1]....
        /*0210*/ 	.word	0xffffffff


	//   ....[2]....
        /*0214*/ 	.word	0xffffffff


	//   ....[3]....
        /*0218*/ 	.word	0xffffffff


	//   ....[4]....
        /*021c*/ 	.word	0xffffffff


	//   ....[5]....
        /*0220*/ 	.word	0xffffffff


	//   ....[6]....
        /*0224*/ 	.word	0xffffffff


	//   ....[7]....
        /*0228*/ 	.word	0xffffffff


	//   ....[8]....
        /*022c*/ 	.word	0xffffffff


	//   ....[9]....
        /*0230*/ 	.word	0xffffffff


	//   ....[10]....
        /*0234*/ 	.word	0x050000e9


	//   ....[11]....
        /*0238*/ 	.word	0x050000e9


	//   ....[12]....
        /*023c*/ 	.word	0x050000e9


	//   ....[13]....
        /*0240*/ 	.word	0x050000e9


	//   ....[14]....
        /*0244*/ 	.word	0x050000e9


	//   ....[15]....
        /*0248*/ 	.word	0x050000e9


	//   ....[16]....
        /*024c*/ 	.word	0x050000e9


	//   ....[17]....
        /*0250*/ 	.word	0x050000e9


	//   ....[18]....
        /*0254*/ 	.word	0x050000e9


	//   ....[19]....
        /*0258*/ 	.word	0x050000e9


	//----- nvinfo : EIATTR_COOP_GROUP_INSTR_OFFSETS
	.align		4
.L_3316:
        /*025c*/ 	.byte	0x04, 0x28
        /*025e*/ 	.short	(.L_3318 - .L_3317)


	//   ....[0]....
.L_3317:
        /*0260*/ 	.word	0x00017c10


	//   ....[1]....
        /*0264*/ 	.word	0x00017c40


	//   ....[2]....
        /*0268*/ 	.word	0x00017c60


	//   ....[3]....
        /*026c*/ 	.word	0x00017c80


	//   ....[4]....
        /*0270*/ 	.word	0x00017ca0


	//   ....[5]....
        /*0274*/ 	.word	0x000184d0


	//   ....[6]....
        /*0278*/ 	.word	0x000184f0


	//   ....[7]....
        /*027c*/ 	.word	0x00018510


	//   ....[8]....
        /*0280*/ 	.word	0x00018530


	//   ....[9]....
        /*0284*/ 	.word	0x00018550


	//   ....[10]....
        /*0288*/ 	.word	0x000197c0


	//   ....[11]....
        /*028c*/ 	.word	0x00019860


	//   ....[12]....
        /*0290*/ 	.word	0x000198c0


	//   ....[13]....
        /*0294*/ 	.word	0x00019920


	//   ....[14]....
        /*0298*/ 	.word	0x00019980


	//   ....[15]....
        /*029c*/ 	.word	0x0001a200


	//   ....[16]....
        /*02a0*/ 	.word	0x0001a260


	//   ....[17]....
        /*02a4*/ 	.word	0x0001a2c0


	//   ....[18]....
        /*02a8*/ 	.word	0x0001a320


	//   ....[19]....
        /*02ac*/ 	.word	0x0001a380


	//----- nvinfo : EIATTR_EXIT_INSTR_OFFSETS
	.align		4
.L_3318:
        /*02b0*/ 	.byte	0x04, 0x1c
        /*02b2*/ 	.short	(.L_3320 - .L_3319)


	//   ....[0]....
.L_3319:
        /*02b4*/ 	.word	0x000008f0


	//   ....[1]....
        /*02b8*/ 	.word	0x00019750


	//----- nvinfo : EIATTR_MAX_THREADS
	.align		4
.L_3320:
        /*02bc*/ 	.byte	0x04, 0x05
        /*02be*/ 	.short	(.L_3322 - .L_3321)
.L_3321:
        /*02c0*/ 	.word	0x00000080
        /*02c4*/ 	.word	0x00000001
        /*02c8*/ 	.word	0x00000001


	//----- nvinfo : EIATTR_CRS_STACK_SIZE
	.align		4
.L_3322:
        /*02cc*/ 	.byte	0x04, 0x1e
        /*02ce*/ 	.short	(.L_3324 - .L_3323)
.L_3323:
        /*02d0*/ 	.word	0x00000000


	//----- nvinfo : EIATTR_CBANK_PARAM_SIZE
	.align		4
.L_3324:
        /*02d4*/ 	.byte	0x03, 0x19
        /*02d6*/ 	.short	0x00e8


	//----- nvinfo : EIATTR_PARAM_CBANK
	.align		4
        /*02d8*/ 	.byte	0x04, 0x0a
        /*02da*/ 	.short	(.L_3326 - .L_3325)
	.align		4
.L_3325:
        /*02dc*/ 	.word	index@(.nv.constant0._ZN10layer_norm13ln_fwd_kernelINS_13Kernel_traitsIf6__halffS2_fjLj2048ELj1ELj4ELj1ELj16ENS_18Kernel_traits_baseILj2048EfS2_fS2_fjLj128EEEEELb1ELb1ELb0ELb1EEEvNS_9FwdParamsE)
        /*02e0*/ 	.short	0x0210
        /*02e2*/ 	.short	0x00e8


	//----- nvinfo : EIATTR_SW_WAR
	.align		4
.L_3326:
        /*02e4*/ 	.byte	0x04, 0x36
        /*02e6*/ 	.short	(.L_3328 - .L_3327)
.L_3327:
        /*02e8*/ 	.word	0x00000008
.L_3328:


//--------------------- .nv.info._ZN10layer_norm13ln_fwd_kernelINS_13Kernel_traitsIf6__halffS2_fjLj2048ELj1ELj4ELj1ELj16ENS_18Kernel_traits_baseILj2048EfS2_fS2_fjLj128EEEEELb1ELb1ELb1ELb0EEEvNS_9FwdParamsE --------------------------
	.section	.nv.info._ZN10layer_norm13ln_fwd_kernelINS_13Kernel_traitsIf6__halffS2_fjLj2048ELj1ELj4ELj1ELj16ENS_18Kernel_traits_baseILj2048EfS2_fS2_fjLj128EEEEELb1ELb1ELb1ELb0EEEvNS_9FwdParamsE,"",@"SHT_CUDA_INFO"
	.sectionflags	@""
	.align	4


	//----- nvinfo : EIATTR_CUDA_API_VERSION
	.align		4
        /*0000*/ 	.byte	0x04, 0x37
        /*0002*/ 	.short	(.L_3330 - .L_3329)
.L_3329:
        /*0004*/ 	.word	0x00000082


	//----- nvinfo : EIATTR_KPARAM_INFO
	.align		4
.L_3330:
        /*0008*/ 	.byte	0x04, 0x17
        /*000a*/ 	.short	(.L_3332 - .L_3331)
.L_3331:
        /*000c*/ 	.word	0x00000000
        /*0010*/ 	.short	0x0000
        /*0012*/ 	.short	0x0000
        /*0014*/ 	.byte	0x00, 0xf0, 0xa1, 0x03


	//----- nvinfo : EIATTR_SPARSE_MMA_MASK
	.align		4
.L_3332:
        /*0018*/ 	.byte	0x03, 0x50
        /*001a*/ 	.short	0x0000


	//----- nvinfo : EIATTR_MAXREG_COUNT
	.align		4
        /*001c*/ 	.byte	0x03, 0x1b
        /*001e*/ 	.short	0x00ff


	//----- nvinfo : EIATTR_ANNOTATIONS
	.align		4
        /*0020*/ 	.byte	0x04, 0x55
        /*0022*/ 	.short	(.L_3334 - .L_3333)


	//   ....[0]....
.L_3333:
        /* <DEDUP_REMOVED lines=40> */


	//----- nvinfo : EIATTR_MERCURY_ISA_VERSION
	.align		4
.L_3334:
        /*0294*/ 	.byte	0x03, 0x5f
        /*0296*/ 	.short	0x0101


	//----- nvinfo : EIATTR_COOP_GROUP_MASK_REGIDS
	.align		4
        /*0298*/ 	.byte	0x04, 0x29
        /*029a*/ 	.short	(.L_3336 - .L_3335)


	//   ....[0]....
.L_3335:
        /*029c*/ 	.word	0xffffffff


	//   ....[1]....
        /*02a0*/ 	.word	0xffffffff


	//   ....[2]....
        /*02a4*/ 	.word	0xffffffff


	//   ....[3]....
        /*02a8*/ 	.word	0xffffffff


	//   ....[4]....
        /*02ac*/ 	.word	0xffffffff


	//   ....[5]....
        /*02b0*/ 	.word	0xffffffff


	//   ....[6]....
        /*02b4*/ 	.word	0xffffffff


	//   ....[7]....
        /*02b8*/ 	.word	0xffffffff


	//   ....[8]....
        /*02bc*/ 	.word	0xffffffff


	//   ....[9]....
        /*02c0*/ 	.word	0xffffffff


	//   ....[10]....
        /*02c4*/ 	.word	0x050000d4


	//   ....[11]....
        /*02c8*/ 	.word	0x050000d4


	//   ....[12]....
        /*02cc*/ 	.word	0x050000d4


	//   ....[13]....
        /*02d0*/ 	.word	0x050000d4


	//   ....[14]....
        /*02d4*/ 	.word	0x050000d4


	//   ....[15]....
        /*02d8*/ 	.word	0x050000d4


	//   ....[16]....
        /*02dc*/ 	.word	0x050000d4


	//   ....[17]....
        /*02e0*/ 	.word	0x050000d4


	//   ....[18]....
        /*02e4*/ 	.word	0x050000d4


	//   ....[19]....
        /*02e8*/ 	.word	0x050000d4


	//----- nvinfo : EIATTR_COOP_GROUP_INSTR_OFFSETS
	.align		4
.L_3336:
        /*02ec*/ 	.byte	0x04, 0x28
        /*02ee*/ 	.short	(.L_3338 - .L_3337)


	//   ....[0]....
.L_3337:
        /*02f0*/ 	.word	0x0001b060


	//   ....[1]....
        /*02f4*/ 	.word	0x0001b0d0


	//   ....[2]....
        /*02f8*/ 	.word	0x0001b0f0


	//   ....[3]....
        /*02fc*/ 	.word	0x0001b110


	//   ....[4]....
        /*0300*/ 	.word	0x0001b130


	//   ....[5]....
        /*0304*/ 	.word	0x0001b980


	//   ....[6]....
        /*0308*/ 	.word	0x0001b9a0


	//   ....[7]....
        /*030c*/ 	.word	0x0001b9c0


	//   ....[8]....
        /*0310*/ 	.word	0x0001b9e0


	//   ....[9]....
        /*0314*/ 	.word	0x0001ba00


	//   ....[10]....
        /*0318*/ 	.word	0x0001ced0


	//   ....[11]....
        /*031c*/ 	.word	0x0001cf80


	//   ....[12]....
        /*0320*/ 	.word	0x0001d010


	//   ....[13]....
        /*0324*/ 	.word	0x0001d080


	//   ....[14]....
        /*0328*/ 	.word	0x0001d0f0


	//   ....[15]....
        /*032c*/ 	.word	0x0001d9b0


	//   ....[16]....
        /*0330*/ 	.word	0x0001da20


	//   ....[17]....
        /*0334*/ 	.word	0x0001da90


	//   ....[18]....
        /*0338*/ 	.word	0x0001db00


	//   ....[19]....
        /*033c*/ 	.word	0x0001db70


	//----- nvinfo : EIATTR_EXIT_INSTR_OFFSETS
	.align		4
.L_3338:
        /*0340*/ 	.byte	0x04, 0x1c
        /*0342*/ 	.short	(.L_3340 - .L_3339)


	//   ....[0]....
.L_3339:
        /*0344*/ 	.word	0x00001490


	//   ....[1]....
        /*0348*/ 	.word	0x0001ce60


	//----- nvinfo : EIATTR_MAX_THREADS
	.align		4
.L_3340:
        /*034c*/ 	.byte	0x04, 0x05
        /*034e*/ 	.short	(.L_3342 - .L_3341)
.L_3341:
        /*0350*/ 	.word	0x00000080
        /*0354*/ 	.word	0x00000001
        /*0358*/ 	.word	0x00000001


	//----- nvinfo : EIATTR_CRS_STACK_SIZE
	.align		4
.L_3342:
        /*035c*/ 	.byte	0x04, 0x1e
        /*035e*/ 	.short	(.L_3344 - .L_3343)
.L_3343:
        /*0360*/ 	.word	0x00000000


	//----- nvinfo : EIATTR_CBANK_PARAM_SIZE
	.align		4
.L_3344:
        /*0364*/ 	.byte	0x03, 0x19
        /*0366*/ 	.short	0x00e8


	//----- nvinfo : EIATTR_PARAM_CBANK
	.align		4
        /*0368*/ 	.byte	0x04, 0x0a
        /*036a*/ 	.short	(.L_3346 - .L_3345)
	.align		4
.L_3345:
        /*036c*/ 	.word	index@(.nv.constant0._ZN10layer_norm13ln_fwd_kernelINS_13Kernel_traitsIf6__halffS2_fjLj2048ELj1ELj4ELj1ELj16ENS_18Kernel_traits_baseILj2048EfS2_fS2_fjLj128EEEEELb1ELb1ELb1ELb0EEEvNS_9FwdParamsE)
        /*0370*/ 	.short	0x0210
        /*0372*/ 	.short	0x00e8


	//----- nvinfo : EIATTR_SW_WAR
	.align		4
.L_3346:
        /*0374*/ 	.byte	0x04, 0x36
        /*0376*/ 	.short	(.L_3348 - .L_3347)
.L_3347:
        /*0378*/ 	.word	0x00000008
.L_3348:


//--------------------- .nv.info._ZN10layer_norm13ln_fwd_kernelINS_13Kernel_traitsIf6__halffS2_fjLj2048ELj1ELj4ELj1ELj16ENS_18Kernel_traits_baseILj2048EfS2_fS2_fjLj128EEEEELb1ELb1ELb1ELb1EEEvNS_9FwdParamsE --------------------------
	.section	.nv.info._ZN10layer_norm13ln_fwd_kernelINS_13Kernel_traitsIf6__halffS2_fjLj2048ELj1ELj4ELj1ELj16ENS_18Kernel_traits_baseILj2048EfS2_fS2_fjLj128EEEEELb1ELb1ELb1ELb1EEEvNS_9FwdParamsE,"",@"SHT_CUDA_INFO"
	.sectionflags	@""
	.align	4


	//----- nvinfo : EIATTR_CUDA_API_VERSION
	.align		4
        /*0000*/ 	.byte	0x04, 0x37
        /*0002*/ 	.short	(.L_3350 - .L_3349)
.L_3349:
        /*0004*/ 	.word	0x00000082


	//----- nvinfo : EIATTR_KPARAM_INFO
	.align		4
.L_3350:
        /*0008*/ 	.byte	0x04, 0x17
        /*000a*/ 	.short	(.L_3352 - .L_3351)
.L_3351:
        /*000c*/ 	.word	0x00000000
        /*0010*/ 	.short	0x0000
        /*0012*/ 	.short	0x0000
        /*0014*/ 	.byte	0x00, 0xf0, 0xa1, 0x03


	//----- nvinfo : EIATTR_SPARSE_MMA_MASK
	.align		4
.L_3352:
        /*0018*/ 	.byte	0x03, 0x50
        /*001a*/ 	.short	0x0000


	//----- nvinfo : EIATTR_MAXREG_COUNT
	.align		4
        /*001c*/ 	.byte	0x03, 0x1b
        /*001e*/ 	.short	0x00ff


	//----- nvinfo : EIATTR_ANNOTATIONS
	.align		4
        /*0020*/ 	.byte	0x04, 0x55
        /*0022*/ 	.short	(.L_3354 - .L_3353)


	//   ....[0]....
.L_3353:
        /* <DEDUP_REMOVED lines=36> */


	//----- nvinfo : EIATTR_MERCURY_ISA_VERSION
	.align		4
.L_3354:
        /*0254*/ 	.byte	0x03, 0x5f
        /*0256*/ 	.short	0x0101


	//----- nvinfo : EIATTR_COOP_GROUP_MASK_REGIDS
	.align		4
        /*0258*/ 	.byte	0x04, 0x29
        /*025a*/ 	.short	(.L_3356 - .L_3355)


	//   ....[0]....
.L_3355:
        /*025c*/ 	.word	0xffffffff


	//   ....[1]....
        /*0260*/ 	.word	0xffffffff


	//   ....[2]....
        /*0264*/ 	.word	0xffffffff


	//   ....[3]....
        /*0268*/ 	.word	0xffffffff


	//   ....[4]....
        /*026c*/ 	.word	0xffffffff


	//   ....[5]....
        /*0270*/ 	.word	0xffffffff


	//   ....[6]....
        /*0274*/ 	.word	0xffffffff


	//   ....[7]....
        /*0278*/ 	.word	0xffffffff


	//   ....[8]....
        /*027c*/ 	.word	0xffffffff


	//   ....[9]....
        /*0280*/ 	.word	0xffffffff


	//   ....[10]....
        /*0284*/ 	.word	0x050000ea


	//   ....[11]....
        /*0288*/ 	.word	0x050000ea


	//   ....[12]....
        /*028c*/ 	.word	0x050000ea


	//   ....[13]....
        /*0290*/ 	.word	0x050000ea


	//   ....[14]....
        /*0294*/ 	.word	0x050000ea


	//   ....[15]....
        /*0298*/ 	.word	0x050000ea


	//   ....[16]....
        /*029c*/ 	.word	0x050000ea


	//   ....[17]....
        /*02a0*/ 	.word	0x050000ea


	//   ....[18]....
        /*02a4*/ 	.word	0x050000ea


	//   ....[19]....
        /*02a8*/ 	.word	0x050000ea


	//----- nvinfo : EIATTR_COOP_GROUP_INSTR_OFFSETS
	.align		4
.L_3356:
        /*02ac*/ 	.byte	0x04, 0x28
        /*02ae*/ 	.short	(.L_3358 - .L_3357)


	//   ....[0]....
.L_3357:
        /*02b0*/ 	.word	0x0001a0a0


	//   ....[1]....
        /*02b4*/ 	.word	0x0001a0d0


	//   ....[2]....
        /*02b8*/ 	.word	0x0001a0f0


	//   ....[3]....
        /*02bc*/ 	.word	0x0001a110


	//   ....[4]....
        /*02c0*/ 	.word	0x0001a130


	//   ....[5]....
        /*02c4*/ 	.word	0x0001a960


	//   ....[6]....
        /*02c8*/ 	.word	0x0001a980


	//   ....[7]....
        /*02cc*/ 	.word	0x0001a9a0


	//   ....[8]....
        /*02d0*/ 	.word	0x0001a9c0


	//   ....[9]....
        /*02d4*/ 	.word	0x0001a9e0


	//   ....[10]....
        /*02d8*/ 	.word	0x0001bd80


	//   ....[11]....
        /*02dc*/ 	.word	0x0001be20


	//   ....[12]....
        /*02e0*/ 	.word	0x0001be90


	//   ....[13]....
        /*02e4*/ 	.word	0x0001bf00


	//   ....[14]....
        /*02e8*/ 	.word	0x0001bf70


	//   ....[15]....
        /*02ec*/ 	.word	0x0001c800


	//   ....[16]....
        /*02f0*/ 	.word	0x0001c870


	//   ....[17]....
        /*02f4*/ 	.word	0x0001c8e0


	//   ....[18]....
        /*02f8*/ 	.word	0x0001c950


	//   ....[19]....
        /*02fc*/ 	.word	0x0001c9c0


	//----- nvinfo : EIATTR_EXIT_INSTR_OFFSETS
	.align		4
.L_3358:
        /*0300*/ 	.byte	0x04, 0x1c
        /*0302*/ 	.short	(.L_3360 - .L_3359)


	//   ....[0]....
.L_3359:
        /*0304*/ 	.word	0x000008e0


	//   ....[1]....
        /*0308*/ 	.word	0x0001bd10


	//----- nvinfo : EIATTR_MAX_THREADS
	.align		4
.L_3360:
        /*030c*/ 	.byte	0x04, 0x05
        /*030e*/ 	.short	(.L_3362 - .L_3361)
.L_3361:
        /*0310*/ 	.word	0x00000080
        /*0314*/ 	.word	0x00000001
        /*0318*/ 	.word	0x00000001


	//----- nvinfo : EIATTR_CRS_STACK_SIZE
	.align		4
.L_3362:
        /*031c*/ 	.byte	0x04, 0x1e
        /*031e*/ 	.short	(.L_3364 - .L_3363)
.L_3363:
        /*0320*/ 	.word	0x00000000


	//----- nvinfo : EIATTR_CBANK_PARAM_SIZE
	.align		4
.L_3364:
        /*0324*/ 	.byte	0x03, 0x19
        /*0326*/ 	.short	0x00e8


	//----- nvinfo : EIATTR_PARAM_CBANK
	.align		4
        /*0328*/ 	.byte	0x04, 0x0a
        /*032a*/ 	.short	(.L_3366 - .L_3365)
	.align		4
.L_3365:
        /*032c*/ 	.word	index@(.nv.constant0._ZN10layer_norm13ln_fwd_kernelINS_13Kernel_traitsIf6__halffS2_fjLj2048ELj1ELj4ELj1ELj16ENS_18Kernel_traits_baseILj2048EfS2_fS2_fjLj128EEEEELb1ELb1ELb1ELb1EEEvNS_9FwdParamsE)
        /*0330*/ 	.short	0x0210
        /*0332*/ 	.short	0x00e8


	//----- nvinfo : EIATTR_SW_WAR
	.align		4
.L_3366:
        /*0334*/ 	.byte	0x04, 0x36
        /*0336*/ 	.short	(.L_3368 - .L_3367)
.L_3367:
        /*0338*/ 	.word	0x00000008
.L_3368:


//--------------------- .nv.info._ZN10layer_norm13ln_fwd_kernelINS_13Kernel_traitsI6__halfffffjLj2048ELj1ELj4ELj1ELj16ENS_18Kernel_traits_baseILj2048ES2_ffffjLj128EEEEELb0ELb0ELb0ELb0EEEvNS_9FwdParamsE --------------------------
	.section	.nv.info._ZN10layer_norm13ln_fwd_kernelINS_13Kernel_traitsI6__halfffffjLj2048ELj1ELj4ELj1ELj16ENS_18Kernel_traits_baseILj2048ES2_ffffjLj128EEEEELb0ELb0ELb0ELb0EEEvNS_9FwdParamsE,"",@"SHT_CUDA_INFO"
	.sectionflags	@""
	.align	4


	//----- nvinfo : EIATTR_CUDA_API_VERSION
	.align		4
        /*0000*/ 	.byte	0x04, 0x37
        /*0002*/ 	.short	(.L_3370 - .L_3369)
.L_3369:
        /*0004*/ 	.word	0x00000082


	//----- nvinfo : EIATTR_KPARAM_INFO
	.align		4
.L_3370:
        /*0008*/ 	.byte	0x04, 0x17
        /*000a*/ 	.short	(.L_3372 - .L_3371)
.L_3371:
        /*000c*/ 	.word	0x00000000
        /*0010*/ 	.short	0x0000
        /*0012*/ 	.short	0x0000
        /*0014*/ 	.byte	0x00, 0xf0, 0xa1, 0x03


	//----- nvinfo : EIATTR_SPARSE_MMA_MASK
	.align		4
.L_3372:
        /*0018*/ 	.byte	0x03, 0x50
        /*001a*/ 	.short	0x0000


	//----- nvinfo : EIATTR_MAXREG_COUNT
	.align		4
        /*001c*/ 	.byte	0x03, 0x1b
        /*001e*/ 	.short	0x00ff


	//----- nvinfo : EIATTR_MERCURY_ISA_VERSION
	.align		4
        /*0020*/ 	.byte	0x03, 0x5f
        /*0022*/ 	.short	0x0101


	//----- nvinfo : EIATTR_COOP_GROUP_MASK_REGIDS
	.align		4
        /*0024*/ 	.byte	0x04, 0x29
        /*0026*/ 	.short	(.L_3374 - .L_3373)


	//   ....[0]....
.L_3373:
        /*0028*/ 	.word	0xffffffff


	//   ....[1]....
        /*002c*/ 	.word	0xffffffff


	//   ....[2]....
        /*0030*/ 	.word	0xffffffff


	//   ....[3]....
        /*0034*/ 	.word	0xffffffff


	//   ....[4]....
        /*0038*/ 	.word	0xffffffff


	//   ....[5]....
        /*003c*/ 	.word	0xffffffff


	//   ....[6]....
        /*0040*/ 	.word	0xffffffff


	//   ....[7]....
        /*0044*/ 	.word	0xffffffff


	//   ....[8]....
        /*0048*/ 	.word	0xffffffff


	//   ....[9]....
        /*004c*/ 	.word	0xffffffff


	//   ....[10]....
        /*0050*/ 	.word	0x050000d5


	//   ....[11]....
        /*0054*/ 	.word	0x050000d5


	//   ....[12]....
        /*0058*/ 	.word	0x050000d5


	//   ....[13]....
        /*005c*/ 	.word	0x050000d5


	//   ....[14]....
        /*0060*/ 	.word	0x050000d5


	//   ....[15]....
        /*0064*/ 	.word	0x050000d5


	//   ....[16]....
        /*0068*/ 	.word	0x050000d5


	//   ....[17]....
        /*006c*/ 	.word	0x050000d5


	//   ....[18]....
        /*0070*/ 	.word	0x050000d5


	//   ....[19]....
        /*0074*/ 	.word	0x050000d5


	//----- nvinfo : EIATTR_COOP_GROUP_INSTR_OFFSETS
	.align		4
.L_3374:
        /*0078*/ 	.byte	0x04, 0x28
        /*007a*/ 	.short	(.L_3376 - .L_3375)


	//   ....[0]....
.L_3375:
        /*007c*/ 	.word	0x00005300


	//   ....[1]....
        /*0080*/ 	.word	0x00005340


	//   ....[2]....
        /*0084*/ 	.word	0x00005360


	//   ....[3]....
        /*0088*/ 	.word	0x00005380


	//   ....[4]....
        /*008c*/ 	.word	0x000053a0


	//   ....[5]....
        /*0090*/ 	.word	0x00005ca0


	//   ....[6]....
        /*0094*/ 	.word	0x00005cc0


	//   ....[7]....
        /*0098*/ 	.word	0x00005ce0


	//   ....[8]....
        /*009c*/ 	.word	0x00005d00


	//   ....[9]....
        /*00a0*/ 	.word	0x00005d20


	//   ....[10]....
        /*00a4*/ 	.word	0x00007380


	//   ....[11]....
        /*00a8*/ 	.word	0x00007430


	//   ....[12]....
        /*00ac*/ 	.word	0x000074a0


	//   ....[13]....
        /*00b0*/ 	.word	0x00007510


	//   ....[14]....
        /*00b4*/ 	.word	0x00007580


	//   ....[15]....
        /*00b8*/ 	.word	0x00007ee0


	//   ....[16]....
        /*00bc*/ 	.word	0x00007f50


	//   ....[17]....
        /*00c0*/ 	.word	0x00007fc0


	//   ....[18]....
        /*00c4*/ 	.word	0x00008030


	//   ....[19]....
        /*00c8*/ 	.word	0x000080a0


	//----- nvinfo : EIATTR_EXIT_INSTR_OFFSETS
	.align		4
.L_3376:
        /*00cc*/ 	.byte	0x04, 0x1c
        /*00ce*/ 	.short	(.L_3378 - .L_3377)


	//   ....[0]....
.L_3377:
        /*00d0*/ 	.word	0x000011f0


	//   ....[1]....
        /*00d4*/ 	.word	0x00007310


	//----- nvinfo : EIATTR_MAX_THREADS
	.align		4
.L_3378:
        /*00d8*/ 	.byte	0x04, 0x05
        /*00da*/ 	.short	(.L_3380 - .L_3379)
.L_3379:
        /*00dc*/ 	.word	0x00000080
        /*00e0*/ 	.word	0x00000001
        /*00e4*/ 	.word	0x00000001


	//----- nvinfo : EIATTR_CRS_STACK_SIZE
	.align		4
.L_3380:
        /*00e8*/ 	.byte	0x04, 0x1e
        /*00ea*/ 	.short	(.L_3382 - .L_3381)
.L_3381:
        /*00ec*/ 	.word	0x00000000


	//----- nvinfo : EIATTR_CBANK_PARAM_SIZE
	.align		4
.L_3382:
        /*00f0*/ 	.byte	0x03, 0x19
        /*00f2*/ 	.short	0x00e8


	//----- nvinfo : EIATTR_PARAM_CBANK
	.align		4
        /*00f4*/ 	.byte	0x04, 0x0a
        /*00f6*/ 	.short	(.L_3384 - .L_3383)
	.align		4
.L_3383:
        /*00f8*/ 	.word	index@(.nv.constant0._ZN10layer_norm13ln_fwd_kernelINS_13Kernel_traitsI6__halfffffjLj2048ELj1ELj4ELj1ELj16ENS_18Kernel_traits_baseILj2048ES2_ffffjLj128EEEEELb0ELb0ELb0ELb0EEEvNS_9FwdParamsE)
        /*00fc*/ 	.short	0x0210
        /*00fe*/ 	.short	0x00e8


	//----- nvinfo : EIATTR_SW_WAR
	.align		4
.L_3384:
        /*0100*/ 	.byte	0x04, 0x36
        /*0102*/ 	.short	(.L_3386 - .L_3385)
.L_3385:
        /*0104*/ 	.word	0x00000008
.L_3386:


//--------------------- .nv.info._ZN10layer_norm13ln_fwd_kernelINS_13Kernel_traitsI6__halfffffjLj2048ELj1ELj4ELj1ELj16ENS_18Kernel_traits_baseILj2048ES2_ffffjLj128EEEEELb0ELb0ELb0ELb1EEEvNS_9FwdParamsE --------------------------
	.section	.nv.info._ZN10layer_norm13ln_fwd_kernelINS_13Kernel_traitsI6__halfffffjLj2048ELj1ELj4ELj1ELj16ENS_18Kernel_traits_baseILj2048ES2_ffffjLj128EEEEELb0ELb0ELb0ELb1EEEvNS_9FwdParamsE,"",@"SHT_CUDA_INFO"
	.sectionflags	@""
	.align	4


	//----- nvinfo : EIATTR_CUDA_API_VERSION
	.align		4
        /*0000*/ 	.byte	0x04, 0x37
        /*0002*/ 	.short	(.L_3388 - .L_3387)
.L_3387:
        /*0004*/ 	.word	0x00000082


	//----- nvinfo : EIATTR_KPARAM_INFO
	.align		4
.L_3388:
        /*0008*/ 	.byte	0x04, 0x17
        /*000a*/ 	.short	(.L_3390 - .L_3389)
.L_3389:
        /*000c*/ 	.word	0x00000000
        /*0010*/ 	.short	0x0000
        /*0012*/ 	.short	0x0000
        /*0014*/ 	.byte	0x00, 0xf0, 0xa1, 0x03


	//----- nvinfo : EIATTR_SPARSE_MMA_MASK
	.align		4
.L_3390:
        /*0018*/ 	.byte	0x03, 0x50
        /*001a*/ 	.short	0x0000


	//----- nvinfo : EIATTR_MAXREG_COUNT
	.align		4
        /*001c*/ 	.byte	0x03, 0x1b
        /*001e*/ 	.short	0x00ff


	//----- nvinfo : EIATTR_MERCURY_ISA_VERSION
	.align		4
        /*0020*/ 	.byte	0x03, 0x5f
        /*0022*/ 	.short	0x0101


	//----- nvinfo : EIATTR_COOP_GROUP_MASK_REGIDS
	.align		4
        /*0024*/ 	.byte	0x04, 0x29
        /*0026*/ 	.short	(.L_3392 - .L_3391)


	//   ....[0]....
.L_3391:
        /*0028*/ 	.word	0xffffffff


	//   ....[1]....
        /*002c*/ 	.word	0xffffffff


	//   ....[2]....
        /*0030*/ 	.word	0xffffffff


	//   ....[3]....
        /*0034*/ 	.word	0xffffffff


	//   ....[4]....
        /*0038*/ 	.word	0xffffffff


	//   ....[5]....
        /*003c*/ 	.word	0xffffffff


	//   ....[6]....
        /*0040*/ 	.word	0xffffffff


	//   ....[7]....
        /*0044*/ 	.word	0xffffffff


	//   ....[8]....
        /*0048*/ 	.word	0xffffffff


	//   ....[9]....
        /*004c*/ 	.word	0xffffffff


	//   ....[10]....
        /*0050*/ 	.word	0x050000be


	//   ....[11]....
        /*0054*/ 	.word	0x050000be


	//   ....[12]....
        /*0058*/ 	.word	0x050000be


	//   ....[13]....
        /*005c*/ 	.word	0x050000be


	//   ....[14]....
        /*0060*/ 	.word	0x050000be


	//   ....[15]....
        /*0064*/ 	.word	0x050000be


	//   ....[16]....
        /*0068*/ 	.word	0x050000be


	//   ....[17]....
        /*006c*/ 	.word	0x050000be


	//   ....[18]....
        /*0070*/ 	.word	0x050000be


	//   ....[19]....
        /*0074*/ 	.word	0x050000be


	//----- nvinfo : EIATTR_COOP_GROUP_INSTR_OFFSETS
	.align		4
.L_3392:
        /*0078*/ 	.byte	0x04, 0x28
        /*007a*/ 	.short	(.L_3394 - .L_3393)


	//   ....[0]....
.L_3393:
        /*007c*/ 	.word	0x00003ad0


	//   ....[1]....
        /*0080*/ 	.word	0x00003af0


	//   ....[2]....
        /*0084*/ 	.word	0x00003b10


	//   ....[3]....
        /*0088*/ 	.word	0x00003b40


	//   ....[4]....
        /*008c*/ 	.word	0x00003b60


	//   ....[5]....
        /*0090*/ 	.word	0x00004390


	//   ....[6]....
        /*0094*/ 	.word	0x000043b0


	//   ....[7]....
        /*0098*/ 	.word	0x000043d0


	//   ....[8]....
        /*009c*/ 	.word	0x000043f0


	//   ....[9]....
        /*00a0*/ 	.word	0x00004410


	//   ....[10]....
        /*00a4*/ 	.word	0x000053c0


	//   ....[11]....
        /*00a8*/ 	.word	0x00005460


	//   ....[12]....
        /*00ac*/ 	.word	0x000054d0


	//   ....[13]....
        /*00b0*/ 	.word	0x00005550


	//   ....[14]....
        /*00b4*/ 	.word	0x000055c0


	//   ....[15]....
        /*00b8*/ 	.word	0x00005e30


	//   ....[16]....
        /*00bc*/ 	.word	0x00005ea0


	//   ....[17]....
        /*00c0*/ 	.word	0x00005f10


	//   ....[18]....
        /*00c4*/ 	.word	0x00005f80


	//   ....[19]....
        /*00c8*/ 	.word	0x00005ff0


	//----- nvinfo : EIATTR_EXIT_INSTR_OFFSETS
	.align		4
.L_3394:
        /*00cc*/ 	.byte	0x04, 0x1c
        /*00ce*/ 	.short	(.L_3396 - .L_3395)


	//   ....[0]....
.L_3395:
        /*00d0*/ 	.word	0x00000560


	//   ....[1]....
        /*00d4*/ 	.word	0x00005350


	//----- nvinfo : EIATTR_MAX_THREADS
	.align		4
.L_3396:
        /*00d8*/ 	.byte	0x04, 0x05
        /*00da*/ 	.short	(.L_3398 - .L_3397)
.L_3397:
        /*00dc*/ 	.word	0x00000080
        /*00e0*/ 	.word	0x00000001
        /*00e4*/ 	.word	0x00000001


	//----- nvinfo : EIATTR_CRS_STACK_SIZE
	.align		4
.L_3398:
        /*00e8*/ 	.byte	0x04, 0x1e
        /*00ea*/ 	.short	(.L_3400 - .L_3399)
.L_3399:
        /*00ec*/ 	.word	0x00000000


	//----- nvinfo : EIATTR_CBANK_PARAM_SIZE
	.align		4
.L_3400:
        /*00f0*/ 	.byte	0x03, 0x19
        /*00f2*/ 	.short	0x00e8


	//----- nvinfo : EIATTR_PARAM_CBANK
	.align		4
        /*00f4*/ 	.byte	0x04, 0x0a
        /*00f6*/ 	.short	(.L_3402 - .L_3401)
	.align		4
.L_3401:
        /*00f8*/ 	.word	index@(.nv.constant0._ZN10layer_norm13ln_fwd_kernelINS_13Kernel_traitsI6__halfffffjLj2048ELj1ELj4ELj1ELj16ENS_18Kernel_traits_baseILj2048ES2_ffffjLj128EEEEELb0ELb0ELb0ELb1EEEvNS_9FwdParamsE)
        /*00fc*/ 	.short	0x0210
        /*00fe*/ 	.short	0x00e8


	//----- nvinfo : EIATTR_SW_WAR
	.align		4
.L_3402:
        /*0100*/ 	.byte	0x04, 0x36
        /*0102*/ 	.short	(.L_3404 - .L_3403)
.L_3403:
        /*0104*/ 	.word	0x00000008
.L_3404:


//--------------------- .nv.info._ZN10layer_norm13ln_fwd_kernelINS_13Kernel_traitsI6__halfffffjLj2048ELj1ELj4ELj1ELj16ENS_18Kernel_traits_baseILj2048ES2_ffffjLj128EEEEELb0ELb0ELb1ELb0EEEvNS_9FwdParamsE --------------------------
	.section	.nv.info._ZN10layer_norm13ln_fwd_kernelINS_13Kernel_traitsI6__halfffffjLj2048ELj1ELj4ELj1ELj16ENS_18Kernel_traits_baseILj2048ES2_ffffjLj128EEEEELb0ELb0ELb1ELb0EEEvNS_9FwdParamsE,"",@"SHT_CUDA_INFO"
	.sectionflags	@""
	.align	4


	//----- nvinfo : EIATTR_CUDA_API_VERSION
	.align		4
        /*0000*/ 	.byte	0x04, 0x37
        /*0002*/ 	.short	(.L_3406 - .L_3405)
.L_3405:
        /*0004*/ 	.word	0x00000082


	//----- nvinfo : EIATTR_KPARAM_INFO
	.align		4
.L_3406:
        /*0008*/ 	.byte	0x04, 0x17
        /*000a*/ 	.short	(.L_3408 - .L_3407)
.L_3407:
        /*000c*/ 	.word	0x00000000
        /*0010*/ 	.short	0x0000
        /*0012*/ 	.short	0x0000
        /*0014*/ 	.byte	0x00, 0xf0, 0xa1, 0x03


	//----- nvinfo : EIATTR_SPARSE_MMA_MASK
	.align		4
.L_3408:
        /*0018*/ 	.byte	0x03, 0x50
        /*001a*/ 	.short	0x0000


	//----- nvinfo : EIATTR_MAXREG_COUNT
	.align		4
        /*001c*/ 	.byte	0x03, 0x1b
        /*001e*/ 	.short	0x00ff


	//----- nvinfo : EIATTR_MERCURY_ISA_VERSION
	.align		4
        /*0020*/ 	.byte	0x03, 0x5f
        /*0022*/ 	.short	0x0101


	//----- nvinfo : EIATTR_COOP_GROUP_MASK_REGIDS
	.align		4
        /*0024*/ 	.byte	0x04, 0x29
        /*0026*/ 	.short	(.L_3410 - .L_3409)


	//   ....[0]....
.L_3409:
        /*0028*/ 	.word	0xffffffff


	//   ....[1]....
        /*002c*/ 	.word	0xffffffff


	//   ....[2]....
        /*0030*/ 	.word	0xffffffff


	//   ....[3]....
        /*0034*/ 	.word	0xffffffff


	//   ....[4]....
        /*0038*/ 	.word	0xffffffff


	//   ....[5]....
        /*003c*/ 	.word	0xffffffff


	//   ....[6]....
        /*0040*/ 	.word	0xffffffff


	//   ....[7]....
        /*0044*/ 	.word	0xffffffff


	//   ....[8]....
        /*0048*/ 	.word	0xffffffff


	//   ....[9]....
        /*004c*/ 	.word	0xffffffff


	//   ....[10]....
        /*0050*/ 	.word	0x050000dd


	//   ....[11]....
        /*0054*/ 	.word	0x050000dd


	//   ....[12]....
        /*0058*/ 	.word	0x050000dd


	//   ....[13]....
        /*005c*/ 	.word	0x050000dd


	//   ....[14]....
        /*0060*/ 	.word	0x050000dd


	//   ....[15]....
        /*0064*/ 	.word	0x050000dd


	//   ....[16]....
        /*0068*/ 	.word	0x050000dd


	//   ....[17]....
        /*006c*/ 	.word	0x050000dd


	//   ....[18]....
        /*0070*/ 	.word	0x050000dd


	//   ....[19]....
        /*0074*/ 	.word	0x050000dd


	//----- nvinfo : EIATTR_COOP_GROUP_INSTR_OFFSETS
	.align		4
.L_3410:
        /*0078*/ 	.byte	0x04, 0x28
        /*007a*/ 	.short	(.L_3412 - .L_3411)


	//   ....[0]....
.L_3411:
        /*007c*/ 	.word	0x00005ad0


	//   ....[1]....
        /*0080*/ 	.word	0x00005b70


	//   ....[2]....
        /*0084*/ 	.word	0x00005b90


	//   ....[3]....
        /*0088*/ 	.word	0x00005bb0


	//   ....[4]....
        /*008c*/ 	.word	0x00005bd0


	//   ....[5]....
        /*0090*/ 	.word	0x000064b0


	//   ....[6]....
        /*0094*/ 	.word	0x000064d0


	//   ....[7]....
        /*0098*/ 	.word	0x000064f0


	//   ....[8]....
        /*009c*/ 	.word	0x00006510


	//   ....[9]....
        /*00a0*/ 	.word	0x00006530


	//   ....[10]....
        /*00a4*/ 	.word	0x00007c40


	//   ....[11]....
        /*00a8*/ 	.word	0x00007d30


	//   ....[12]....
        /*00ac*/ 	.word	0x00007dc0


	//   ....[13]....
        /*00b0*/ 	.word	0x00007e30


	//   ....[14]....
        /*00b4*/ 	.word	0x00007ea0


	//   ....[15]....
        /*00b8*/ 	.word	0x000087d0


	//   ....[16]....
        /*00bc*/ 	.word	0x00008840


	//   ....[17]....
        /*00c0*/ 	.word	0x000088b0


	//   ....[18]....
        /*00c4*/ 	.word	0x00008920


	//   ....[19]....
        /*00c8*/ 	.word	0x00008990


	//----- nvinfo : EIATTR_EXIT_INSTR_OFFSETS
	.align		4
.L_3412:
        /*00cc*/ 	.byte	0x04, 0x1c
        /*00ce*/ 	.short	(.L_3414 - .L_3413)


	//   ....[0]....
.L_3413:
        /*00d0*/ 	.word	0x000011c0


	//   ....[1]....
        /*00d4*/ 	.word	0x00007bd0


	//----- nvinfo : EIATTR_MAX_THREADS
	.align		4
.L_3414:
        /*00d8*/ 	.byte	0x04, 0x05
        /*00da*/ 	.short	(.L_3416 - .L_3415)
.L_3415:
        /*00dc*/ 	.word	0x00000080
        /*00e0*/ 	.word	0x00000001
        /*00e4*/ 	.word	0x00000001


	//----- nvinfo : EIATTR_CRS_STACK_SIZE
	.align		4
.L_3416:
        /*00e8*/ 	.byte	0x04, 0x1e
        /*00ea*/ 	.short	(.L_3418 - .L_3417)
.L_3417:
        /*00ec*/ 	.word	0x00000000


	//----- nvinfo : EIATTR_CBANK_PARAM_SIZE
	.align		4
.L_3418:
        /*00f0*/ 	.byte	0x03, 0x19
        /*00f2*/ 	.short	0x00e8


	//----- nvinfo : EIATTR_PARAM_CBANK
	.align		4
        /*00f4*/ 	.byte	0x04, 0x0a
        /*00f6*/ 	.short	(.L_3420 - .L_3419)
	.align		4
.L_3419:
        /*00f8*/ 	.word	index@(.nv.constant0._ZN10layer_norm13ln_fwd_kernelINS_13Kernel_traitsI6__halfffffjLj2048ELj1ELj4ELj1ELj16ENS_18Kernel_traits_baseILj2048ES2_ffffjLj128EEEEELb0ELb0ELb1ELb0EEEvNS_9FwdParamsE)
        /*00fc*/ 	.short	0x0210
        /*00fe*/ 	.short	0x00e8


	//----- nvinfo : EIATTR_SW_WAR
	.align		4
.L_3420:
        /*0100*/ 	.byte	0x04, 0x36
        /*0102*/ 	.short	(.L_3422 - .L_3421)
.L_3421:
        /*0104*/ 	.word	0x00000008
.L_3422:


//--------------------- .nv.info._ZN10layer_norm13ln_fwd_kernelINS_13Kernel_traitsI6__halfffffjLj2048ELj1ELj4ELj1ELj16ENS_18Kernel_traits_baseILj2048ES2_ffffjLj128EEEEELb0ELb0ELb1ELb1EEEvNS_9FwdParamsE --------------------------
	.section	.nv.info._ZN10layer_norm13ln_fwd_kernelINS_13Kernel_traitsI6__halfffffjLj2048ELj1ELj4ELj1ELj16ENS_18Kernel_traits_baseILj2048ES2_ffffjLj128EEEEELb0ELb0ELb1ELb1EEEvNS_9FwdParamsE,"",@"SHT_CUDA_INFO"
	.sectionflags	@""
	.align	4


	//----- nvinfo : EIATTR_CUDA_API_VERSION
	.align		4
        /*0000*/ 	.byte	0x04, 0x37
        /*0002*/ 	.short	(.L_3424 - .L_3423)
.L_3423:
        /*0004*/ 	.word	0x00000082


	//----- nvinfo : EIATTR_KPARAM_INFO
	.align		4
.L_3424:
        /*0008*/ 	.byte	0x04, 0x17
        /*000a*/ 	.short	(.L_3426 - .L_3425)
.L_3425:
        /*000c*/ 	.word	0x00000000
        /*0010*/ 	.short	0x0000
        /*0012*/ 	.short	0x0000
        /*0014*/ 	.byte	0x00, 0xf0, 0xa1, 0x03


	//----- nvinfo : EIATTR_SPARSE_MMA_MASK
	.align		4
.L_3426:
        /*0018*/ 	.byte	0x03, 0x50
        /*001a*/ 	.short	0x0000


	//----- nvinfo : EIATTR_MAXREG_COUNT
	.align		4
        /*001c*/ 	.byte	0x03, 0x1b
        /*001e*/ 	.short	0x00ff


	//----- nvinfo : EIATTR_MERCURY_ISA_VERSION
	.align		4
        /*0020*/ 	.byte	0x03, 0x5f
        /*0022*/ 	.short	0x0101


	//----- nvinfo : EIATTR_COOP_GROUP_MASK_REGIDS
	.align		4
        /*0024*/ 	.byte	0x04, 0x29
        /*0026*/ 	.short	(.L_3428 - .L_3427)


	//   ....[0]....
.L_3427:
        /*0028*/ 	.word	0xffffffff


	//   ....[1]....
        /*002c*/ 	.word	0xffffffff


	//   ....[2]....
        /*0030*/ 	.word	0xffffffff


	//   ....[3]....
        /*0034*/ 	.word	0xffffffff


	//   ....[4]....
        /*0038*/ 	.word	0xffffffff


	//   ....[5]....
        /*003c*/ 	.word	0xffffffff


	//   ....[6]....
        /*0040*/ 	.word	0xffffffff


	//   ....[7]....
        /*0044*/ 	.word	0xffffffff


	//   ....[8]....
        /*0048*/ 	.word	0xffffffff


	//   ....[9]....
        /*004c*/ 	.word	0xffffffff


	//   ....[10]....
        /*0050*/ 	.word	0x050000d6


	//   ....[11]....
        /*0054*/ 	.word	0x050000d6


	//   ....[12]....
        /*0058*/ 	.word	0x050000d6


	//   ....[13]....
        /*005c*/ 	.word	0x050000d6


	//   ....[14]....
        /*0060*/ 	.word	0x050000d6


	//   ....[15]....
        /*0064*/ 	.word	0x050000d6


	//   ....[16]....
        /*0068*/ 	.word	0x050000d6


	//   ....[17]....
        /*006c*/ 	.word	0x050000d6


	//   ....[18]....
        /*0070*/ 	.word	0x050000d6


	//   ....[19]....
        /*0074*/ 	.word	0x050000d6


	//----- nvinfo : EIATTR_COOP_GROUP_INSTR_OFFSETS
	.align		4
.L_3428:
        /*0078*/ 	.byte	0x04, 0x28
        /*007a*/ 	.short	(.L_3430 - .L_3429)


	//   ....[0]....
.L_3429:
        /*007c*/ 	.word	0x000043f0


	//   ....[1]....
        /*0080*/ 	.word	0x00004410


	//   ....[2]....
        /*0084*/ 	.word	0x00004430


	//   ....[3]....
        /*0088*/ 	.word	0x00004450


	//   ....[4]....
        /*008c*/ 	.word	0x00004480


	//   ....[5]....
        /*0090*/ 	.word	0x00004cb0


	//   ....[6]....
        /*0094*/ 	.word	0x00004cd0


	//   ....[7]....
        /*0098*/ 	.word	0x00004cf0


	//   ....[8]....
        /*009c*/ 	.word	0x00004d10


	//   ....[9]....
        /*00a0*/ 	.word	0x00004d30


	//   ....[10]....
        /*00a4*/ 	.word	0x00005e70


	//   ....[11]....
        /*00a8*/ 	.word	0x00005f10


	//   ....[12]....
        /*00ac*/ 	.word	0x00005f80


	//   ....[13]....
        /*00b0*/ 	.word	0x00005ff0


	//   ....[14]....
        /*00b4*/ 	.word	0x00006070


	//   ....[15]....
        /*00b8*/ 	.word	0x000068f0


	//   ....[16]....
        /*00bc*/ 	.word	0x00006960


	//   ....[17]....
        /*00c0*/ 	.word	0x000069d0


	//   ....[18]....
        /*00c4*/ 	.word	0x00006a40


	//   ....[19]....
        /*00c8*/ 	.word	0x00006ab0


	//----- nvinfo : EIATTR_EXIT_INSTR_OFFSETS
	.align		4
.L_3430:
        /*00cc*/ 	.byte	0x04, 0x1c
        /*00ce*/ 	.short	(.L_3432 - .L_3431)


	//   ....[0]....
.L_3431:
        /*00d0*/ 	.word	0x00000520


	//   ....[1]....
        /*00d4*/ 	.word	0x00005e00


	//----- nvinfo : EIATTR_MAX_THREADS
	.align		4
.L_3432:
        /*00d8*/ 	.byte	0x04, 0x05
        /*00da*/ 	.short	(.L_3434 - .L_3433)
.L_3433:
        /*00dc*/ 	.word	0x00000080
        /*00e0*/ 	.word	0x00000001
        /*00e4*/ 	.word	0x00000001


	//----- nvinfo : EIATTR_CRS_STACK_SIZE
	.align		4
.L_3434:
        /*00e8*/ 	.byte	0x04, 0x1e
        /*00ea*/ 	.short	(.L_3436 - .L_3435)
.L_3435:
        /*00ec*/ 	.word	0x00000000


	//----- nvinfo : EIATTR_CBANK_PARAM_SIZE
	.align		4
.L_3436:
        /*00f0*/ 	.byte	0x03, 0x19
        /*00f2*/ 	.short	0x00e8


	//----- nvinfo : EIATTR_PARAM_CBANK
	.align		4
        /*00f4*/ 	.byte	0x04, 0x0a
        /*00f6*/ 	.short	(.L_3438 - .L_3437)
	.align		4
.L_3437:
        /*00f8*/ 	.word	index@(.nv.constant0._ZN10layer_norm13ln_fwd_kernelINS_13Kernel_traitsI6__halfffffjLj2048ELj1ELj4ELj1ELj16ENS_18Kernel_traits_baseILj2048ES2_ffffjLj128EEEEELb0ELb0ELb1ELb1EEEvNS_9FwdParamsE)
        /*00fc*/ 	.short	0x0210
        /*00fe*/ 	.short	0x00e8


	//----- nvinfo : EIATTR_SW_WAR
	.align		4
.L_3438:
        /*0100*/ 	.byte	0x04, 0x36
        /*0102*/ 	.short	(.L_3440 - .L_3439)
.L_3439:
        /*0104*/ 	.word	0x00000008
.L_3440:


//--------------------- .nv.info._ZN10layer_norm13ln_fwd_kernelINS_13Kernel_traitsI6__halfffffjLj2048ELj1ELj4ELj1ELj16ENS_18Kernel_traits_baseILj2048ES2_ffffjLj128EEEEELb0ELb1ELb0ELb0EEEvNS_9FwdParamsE --------------------------
	.section	.nv.info._ZN10layer_norm13ln_fwd_kernelINS_13Kernel_traitsI6__halfffffjLj2048ELj1ELj4ELj1ELj16ENS_18Kernel_traits_baseILj2048ES2_ffffjLj128EEEEELb0ELb1ELb0ELb0EEEvNS_9FwdParamsE,"",@"SHT_CUDA_INFO"
	.sectionflags	@""
	.align	4


	//----- nvinfo : EIATTR_CUDA_API_VERSION
	.align		4
        /*0000*/ 	.byte	0x04, 0x37
        /*0002*/ 	.short	(.L_3442 - .L_3441)
.L_3441:
        /*0004*/ 	.word	0x00000082


	//----- nvinfo : EIATTR_KPARAM_INFO
	.align		4
.L_3442:
        /*0008*/ 	.byte	0x04, 0x17
        /*000a*/ 	.short	(.L_3444 - .L_3443)
.L_3443:
        /*000c*/ 	.word	0x00000000
        /*0010*/ 	.short	0x0000
        /*0012*/ 	.short	0x0000
        /*0014*/ 	.byte	0x00, 0xf0, 0xa1, 0x03


	//----- nvinfo : EIATTR_SPARSE_MMA_MASK
	.align		4
.L_3444:
        /*0018*/ 	.byte	0x03, 0x50
        /*001a*/ 	.short	0x0000


	//----- nvinfo : EIATTR_MAXREG_COUNT
	.align		4
        /*001c*/ 	.byte	0x03, 0x1b
        /*001e*/ 	.short	0x00ff


	//----- nvinfo : EIATTR_ANNOTATIONS
	.align		4
        /*0020*/ 	.byte	0x04, 0x55
        /*0022*/ 	.short	(.L_3446 - .L_3445)


	//   ....[0]....
.L_3445:
        /* <DEDUP_REMOVED lines=21> */


	//----- nvinfo : EIATTR_MERCURY_ISA_VERSION
	.align		4
.L_3446:
        /*0164*/ 	.byte	0x03, 0x5f
        /*0166*/ 	.short	0x0101


	//----- nvinfo : EIATTR_COOP_GROUP_MASK_REGIDS
	.align		4
        /*0168*/ 	.byte	0x04, 0x29
        /*016a*/ 	.short	(.L_3448 - .L_3447)


	//   ....[0]....
.L_3447:
        /*016c*/ 	.word	0xffffffff


	//   ....[1]....
        /*0170*/ 	.word	0xffffffff


	//   ....[2]....
        /*0174*/ 	.word	0xffffffff


	//   ....[3]....
        /*0178*/ 	.word	0xffffffff


	//   ....[4]....
        /*017c*/ 	.word	0xffffffff


	//   ....[5]....
        /*0180*/ 	.word	0xffffffff


	//   ....[6]....
        /*0184*/ 	.word	0xffffffff


	//   ....[7]....
        /*0188*/ 	.word	0xffffffff


	//   ....[8]....
        /*018c*/ 	.word	0xffffffff


	//   ....[9]....
        /*0190*/ 	.word	0xffffffff


	//   ....[10]....
        /*0194*/ 	.word	0x05000074


	//   ....[11]....
        /*0198*/ 	.word	0x05000074


	//   ....[12]....
        /*019c*/ 	.word	0x05000074


	//   ....[13]....
        /*01a0*/ 	.word	0x05000074


	//   ....[14]....
        /*01a4*/ 	.word	0x05000074


	//   ....[15]....
        /*01a8*/ 	.word	0x05000074


	//   ....[16]....
        /*01ac*/ 	.word	0x05000074


	//   ....[17]....
        /*01b0*/ 	.word	0x05000074


	//   ....[18]....
        /*01b4*/ 	.word	0x05000074


	//   ....[19]....
        /*01b8*/ 	.word	0x05000074


	//----- nvinfo : EIATTR_COOP_GROUP_INSTR_OFFSETS
	.align		4
.L_3448:
        /*01bc*/ 	.byte	0x04, 0x28
        /*01be*/ 	.short	(.L_3450 - .L_3449)


	//   ....[0]....
.L_3449:
        /*01c0*/ 	.word	0x00005450


	//   ....[1]....
        /*01c4*/ 	.word	0x00005490


	//   ....[2]....
        /*01c8*/ 	.word	0x000054b0


	//   ....[3]....
        /*01cc*/ 	.word	0x000054d0


	//   ....[4]....
        /*01d0*/ 	.word	0x000054f0


	//   ....[5]....
        /*01d4*/ 	.word	0x00005de0


	//   ....[6]....
        /*01d8*/ 	.word	0x00005e00


	//   ....[7]....
        /*01dc*/ 	.word	0x00005e20


	//   ....[8]....
        /*01e0*/ 	.word	0x00005e40


	//   ....[9]....
        /*01e4*/ 	.word	0x00005e60


	//   ....[10]....
        /*01e8*/ 	.word	0x000074c0


	//   ....[11]....
        /*01ec*/ 	.word	0x00007560


	//   ....[12]....
        /*01f0*/ 	.word	0x000075d0


	//   ....[13]....
        /*01f4*/ 	.word	0x00007640


	//   ....[14]....
        /*01f8*/ 	.word	0x000076b0


	//   ....[15]....
        /*01fc*/ 	.word	0x00008010


	//   ....[16]....
        /*0200*/ 	.word	0x00008080


	//   ....[17]....
        /*0204*/ 	.word	0x000080f0


	//   ....[18]....
        /*0208*/ 	.word	0x00008160


	//   ....[19]....
        /*020c*/ 	.word	0x000081d0


	//----- nvinfo : EIATTR_EXIT_INSTR_OFFSETS
	.align		4
.L_3450:
        /*0210*/ 	.byte	0x04, 0x1c
        /*0212*/ 	.short	(.L_3452 - .L_3451)


	//   ....[0]....
.L_3451:
        /*0214*/ 	.word	0x000015c0


	//   ....[1]....
        /*0218*/ 	.word	0x00007450


	//----- nvinfo : EIATTR_MAX_THREADS
	.align		4
.L_3452:
        /*021c*/ 	.byte	0x04, 0x05
        /*021e*/ 	.short	(.L_3454 - .L_3453)
.L_3453:
        /*0220*/ 	.word	0x00000080
        /*0224*/ 	.word	0x00000001
        /*0228*/ 	.word	0x00000001


	//----- nvinfo : EIATTR_CRS_STACK_SIZE
	.align		4
.L_3454:
        /*022c*/ 	.byte	0x04, 0x1e
        /*022e*/ 	.short	(.L_3456 - .L_3455)
.L_3455:
        /*0230*/ 	.word	0x00000000


	//----- nvinfo : EIATTR_CBANK_PARAM_SIZE
	.align		4
.L_3456:
        /*0234*/ 	.byte	0x03, 0x19
        /*0236*/ 	.short	0x00e8


	//----- nvinfo : EIATTR_PARAM_CBANK
	.align		4
        /*0238*/ 	.byte	0x04, 0x0a
        /*023a*/ 	.short	(.L_3458 - .L_3457)
	.align		4
.L_3457:
        /*023c*/ 	.word	index@(.nv.constant0._ZN10layer_norm13ln_fwd_kernelINS_13Kernel_traitsI6__halfffffjLj2048ELj1ELj4ELj1ELj16ENS_18Kernel_traits_baseILj2048ES2_ffffjLj128EEEEELb0ELb1ELb0ELb0EEEvNS_9FwdParamsE)
        /*0240*/ 	.short	0x0210
        /*0242*/ 	.short	0x00e8


	//----- nvinfo : EIATTR_SW_WAR
	.align		4
.L_3458:
        /*0244*/ 	.byte	0x04, 0x36
        /*0246*/ 	.short	(.L_3460 - .L_3459)
.L_3459:
        /*0248*/ 	.word	0x00000008
.L_3460:


//--------------------- .nv.info._ZN10layer_norm13ln_fwd_kernelINS_13Kernel_traitsI6__halfffffjLj2048ELj1ELj4ELj1ELj16ENS_18Kernel_traits_baseILj2048ES2_ffffjLj128EEEEELb0ELb1ELb0ELb1EEEvNS_9FwdParamsE --------------------------
	.section	.nv.info._ZN10layer_norm13ln_fwd_kernelINS_13Kernel_traitsI6__halfffffjLj2048ELj1ELj4ELj1ELj16ENS_18Kernel_traits_baseILj2048ES2_ffffjLj128EEEEELb0ELb1ELb0ELb1EEEvNS_9FwdParamsE,"",@"SHT_CUDA_INFO"
	.sectionflags	@""
	.align	4


	//----- nvinfo : EIATTR_CUDA_API_VERSION
	.align		4
        /*0000*/ 	.byte	0x04, 0x37
        /*0002*/ 	.short	(.L_3462 - .L_3461)
.L_3461:
        /*0004*/ 	.word	0x00000082


	//----- nvinfo : EIATTR_KPARAM_INFO
	.align		4
.L_3462:
        /*0008*/ 	.byte	0x04, 0x17
        /*000a*/ 	.short	(.L_3464 - .L_3463)
.L_3463:
        /*000c*/ 	.word	0x00000000
        /*0010*/ 	.short	0x0000
        /*0012*/ 	.short	0x0000
        /*0014*/ 	.byte	0x00, 0xf0, 0xa1, 0x03


	//----- nvinfo : EIATTR_SPARSE_MMA_MASK
	.align		4
.L_3464:
        /*0018*/ 	.byte	0x03, 0x50
        /*001a*/ 	.short	0x0000


	//----- nvinfo : EIATTR_MAXREG_COUNT
	.align		4
        /*001c*/ 	.byte	0x03, 0x1b
        /*001e*/ 	.short	0x00ff


	//----- nvinfo : EIATTR_ANNOTATIONS
	.align		4
        /*0020*/ 	.byte	0x04, 0x55
        /*0022*/ 	.short	(.L_3466 - .L_3465)


	//   ....[0]....
.L_3465:
        /* <DEDUP_REMOVED lines=35> */


	//----- nvinfo : EIATTR_MERCURY_ISA_VERSION
	.align		4
.L_3466:
        /*0244*/ 	.byte	0x03, 0x5f
        /*0246*/ 	.short	0x0101


	//----- nvinfo : EIATTR_COOP_GROUP_MASK_REGIDS
	.align		4
        /*0248*/ 	.byte	0x04, 0x29
        /*024a*/ 	.short	(.L_3468 - .L_3467)


	//   ....[0]....
.L_3467:
        /*024c*/ 	.word	0xffffffff


	//   ....[1]....
        /*0250*/ 	.word	0xffffffff


	//   ....[2]....
        /*0254*/ 	.word	0xffffffff


	//   ....[3]....
        /*0258*/ 	.word	0xffffffff


	//   ....[4]....
        /*025c*/ 	.word	0xffffffff


	//   ....[5]....
        /*0260*/ 	.word	0xffffffff


	//   ....[6]....
        /*0264*/ 	.word	0xffffffff


	//   ....[7]....
        /*0268*/ 	.word	0xffffffff


	//   ....[8]....
        /*026c*/ 	.word	0xffffffff


	//   ....[9]....
        /*0270*/ 	.word	0xffffffff


	//   ....[10]....
        /*0274*/ 	.word	0x05000070


	//   ....[11]....
        /*0278*/ 	.word	0x05000070


	//   ....[12]....
        /*027c*/ 	.word	0x05000070


	//   ....[13]....
        /*0280*/ 	.word	0x05000070


	//   ....[14]....
        /*0284*/ 	.word	0x05000070


	//   ....[15]....
        /*0288*/ 	.word	0x05000070


	//   ....[16]....
        /*028c*/ 	.word	0x05000070


	//   ....[17]....
        /*0290*/ 	.word	0x05000070


	//   ....[18]....
        /*0294*/ 	.word	0x05000070


	//   ....[19]....
        /*0298*/ 	.word	0x05000070


	//----- nvinfo : EIATTR_COOP_GROUP_INSTR_OFFSETS
	.align		4
.L_3468:
        /*029c*/ 	.byte	0x04, 0x28
        /*029e*/ 	.short	(.L_3470 - .L_3469)


	//   ....[0]....
.L_3469:
        /*02a0*/ 	.word	0x00003f80


	//   ....[1]....
        /*02a4*/ 	.word	0x00003fb0


	//   ....[2]....
        /*02a8*/ 	.word	0x00003fd0


	//   ....[3]....
        /*02ac*/ 	.word	0x00003ff0


	//   ....[4]....
        /*02b0*/ 	.word	0x00004010


	//   ....[5]....
        /*02b4*/ 	.word	0x00004840


	//   ....[6]....
        /*02b8*/ 	.word	0x00004860


	//   ....[7]....
        /*02bc*/ 	.word	0x00004880


	//   ....[8]....
        /*02c0*/ 	.word	0x000048a0


	//   ....[9]....
        /*02c4*/ 	.word	0x000048c0


	//   ....[10]....
        /*02c8*/ 	.word	0x00005870


	//   ....[11]....
        /*02cc*/ 	.word	0x00005910


	//   ....[12]....
        /*02d0*/ 	.word	0x00005980


	//   ....[13]....
        /*02d4*/ 	.word	0x000059f0


	//   ....[14]....
        /*02d8*/ 	.word	0x00005a60


	//   ....[15]....
        /*02dc*/ 	.word	0x000062f0


	//   ....[16]....
        /*02e0*/ 	.word	0x00006360


	//   ....[17]....
        /*02e4*/ 	.word	0x000063d0


	//   ....[18]....
        /*02e8*/ 	.word	0x00006440


	//   ....[19]....
        /*02ec*/ 	.word	0x000064b0


	//----- nvinfo : EIATTR_EXIT_INSTR_OFFSETS
	.align		4
.L_3470:
        /*02f0*/ 	.byte	0x04, 0x1c
        /*02f2*/ 	.short	(.L_3472 - .L_3471)


	//   ....[0]....
.L_3471:
        /*02f4*/ 	.word	0x00000730


	//   ....[1]....
        /*02f8*/ 	.word	0x00005800


	//----- nvinfo : EIATTR_MAX_THREADS
	.align		4
.L_3472:
        /*02fc*/ 	.byte	0x04, 0x05
        /*02fe*/ 	.short	(.L_3474 - .L_3473)
.L_3473:
        /*0300*/ 	.word	0x00000080
        /*0304*/ 	.word	0x00000001
        /*0308*/ 	.word	0x00000001


	//----- nvinfo : EIATTR_CRS_STACK_SIZE
	.align		4
.L_3474:
        /*030c*/ 	.byte	0x04, 0x1e
        /*030e*/ 	.short	(.L_3476 - .L_3475)
.L_3475:
        /*0310*/ 	.word	0x00000000


	//----- nvinfo : EIATTR_CBANK_PARAM_SIZE
	.align		4
.L_3476:
        /*0314*/ 	.byte	0x03, 0x19
        /*0316*/ 	.short	0x00e8


	//----- nvinfo : EIATTR_PARAM_CBANK
	.align		4
        /*0318*/ 	.byte	0x04, 0x0a
        /*031a*/ 	.short	(.L_3478 - .L_3477)
	.align		4
.L_3477:
        /*031c*/ 	.word	index@(.nv.constant0._ZN10layer_norm13ln_fwd_kernelINS_13Kernel_traitsI6__halfffffjLj2048ELj1ELj4ELj1ELj16ENS_18Kernel_traits_baseILj2048ES2_ffffjLj128EEEEELb0ELb1ELb0ELb1EEEvNS_9FwdParamsE)
        /*0320*/ 	.short	0x0210
        /*0322*/ 	.short	0x00e8


	//----- nvinfo : EIATTR_SW_WAR
	.align		4
.L_3478:
        /*0324*/ 	.byte	0x04, 0x36
        /*0326*/ 	.short	(.L_3480 - .L_3479)
.L_3479:
        /*0328*/ 	.word	0x00000008
.L_3480:


//--------------------- .nv.info._ZN10layer_norm13ln_fwd_kernelINS_13Kernel_traitsI6__halfffffjLj2048ELj1ELj4ELj1ELj16ENS_18Kernel_traits_baseILj2048ES2_ffffjLj128EEEEELb0ELb1ELb1ELb0EEEvNS_9FwdParamsE --------------------------
	.section	.nv.info._ZN10layer_norm13ln_fwd_kernelINS_13Kernel_traitsI6__halfffffjLj2048ELj1ELj4ELj1ELj16ENS_18Kernel_traits_baseILj2048ES2_ffffjLj128EEEEELb0ELb1ELb1ELb0EEEvNS_9FwdParamsE,"",@"SHT_CUDA_INFO"
	.sectionflags	@""
	.align	4


	//----- nvinfo : EIATTR_CUDA_API_VERSION
	.align		4
        /*0000*/ 	.byte	0x04, 0x37
        /*0002*/ 	.short	(.L_3482 - .L_3481)
.L_3481:
        /*0004*/ 	.word	0x00000082


	//----- nvinfo : EIATTR_KPARAM_INFO
	.align		4
.L_3482:
        /*0008*/ 	.byte	0x04, 0x17
        /*000a*/ 	.short	(.L_3484 - .L_3483)
.L_3483:
        /*000c*/ 	.word	0x00000000
        /*0010*/ 	.short	0x0000
        /*0012*/ 	.short	0x0000
        /*0014*/ 	.byte	0x00, 0xf0, 0xa1, 0x03


	//----- nvinfo : EIATTR_SPARSE_MMA_MASK
	.align		4
.L_3484:
        /*0018*/ 	.byte	0x03, 0x50
        /*001a*/ 	.short	0x0000


	//----- nvinfo : EIATTR_MAXREG_COUNT
	.align		4
        /*001c*/ 	.byte	0x03, 0x1b
        /*001e*/ 	.short	0x00ff


	//----- nvinfo : EIATTR_ANNOTATIONS
	.align		4
        /*0020*/ 	.byte	0x04, 0x55
        /*0022*/ 	.short	(.L_3486 - .L_3485)


	//   ....[0]....
.L_3485:
        /* <DEDUP_REMOVED lines=26> */


	//----- nvinfo : EIATTR_MERCURY_ISA_VERSION
	.align		4
.L_3486:
        /*01b4*/ 	.byte	0x03, 0x5f
        /*01b6*/ 	.short	0x0101


	//----- nvinfo : EIATTR_COOP_GROUP_MASK_REGIDS
	.align		4
        /*01b8*/ 	.byte	0x04, 0x29
        /*01ba*/ 	.short	(.L_3488 - .L_3487)


	//   ....[0]....
.L_3487:
        /*01bc*/ 	.word	0xffffffff


	//   ....[1]....
        /*01c0*/ 	.word	0xffffffff


	//   ....[2]....
        /*01c4*/ 	.word	0xffffffff


	//   ....[3]....
        /*01c8*/ 	.word	0xffffffff


	//   ....[4]....
        /*01cc*/ 	.word	0xffffffff


	//   ....[5]....
        /*01d0*/ 	.word	0xffffffff


	//   ....[6]....
        /*01d4*/ 	.word	0xffffffff


	//   ....[7]....
        /*01d8*/ 	.word	0xffffffff


	//   ....[8]....
        /*01dc*/ 	.word	0xffffffff


	//   ....[9]....
        /*01e0*/ 	.word	0xffffffff


	//   ....[10]....
        /*01e4*/ 	.word	0x05000074


	//   ....[11]....
        /*01e8*/ 	.word	0x05000074


	//   ....[12]....
        /*01ec*/ 	.word	0x05000074


	//   ....[13]....
        /*01f0*/ 	.word	0x05000074


	//   ....[14]....
        /*01f4*/ 	.word	0x05000074


	//   ....[15]....
        /*01f8*/ 	.word	0x05000074


	//   ....[16]....
        /*01fc*/ 	.word	0x05000074


	//   ....[17]....
        /*0200*/ 	.word	0x05000074


	//   ....[18]....
        /*0204*/ 	.word	0x05000074


	//   ....[19]....
        /*0208*/ 	.word	0x05000074


	//----- nvinfo : EIATTR_COOP_GROUP_INSTR_OFFSETS
	.align		4
.L_3488:
        /*020c*/ 	.byte	0x04, 0x28
        /*020e*/ 	.short	(.L_3490 - .L_3489)


	//   ....[0]....
.L_3489:
        /*0210*/ 	.word	0x00006e10


	//   ....[1]....
        /*0214*/ 	.word	0x00006ec0


	//   ....[2]....
        /*0218*/ 	.word	0x00006f00


	//   ....[3]....
        /*021c*/ 	.word	0x00006f20


	//   ....[4]....
        /*0220*/ 	.word	0x00006f40


	//   ....[5]....
        /*0224*/ 	.word	0x00007820


	//   ....[6]....
        /*0228*/ 	.word	0x00007840


	//   ....[7]....
        /*022c*/ 	.word	0x00007860


	//   ....[8]....
        /*0230*/ 	.word	0x00007880


	//   ....[9]....
        /*0234*/ 	.word	0x000078a0


	//   ....[10]....
        /*0238*/ 	.word	0x00008fd0


	//   ....[11]....
        /*023c*/ 	.word	0x00009080


	//   ....[12]....
        /*0240*/ 	.word	0x00009170


	//   ....[13]....
        /*0244*/ 	.word	0x000091e0


	//   ....[14]....
        /*0248*/ 	.word	0x00009250


	//   ....[15]....
        /*024c*/ 	.word	0x00009ba0


	//   ....[16]....
        /*0250*/ 	.word	0x00009c10


	//   ....[17]....
        /*0254*/ 	.word	0x00009c80


	//   ....[18]....
        /*0258*/ 	.word	0x00009cf0


	//   ....[19]....
        /*025c*/ 	.word	0x00009d60


	//----- nvinfo : EIATTR_EXIT_INSTR_OFFSETS
	.align		4
.L_3490:
        /*0260*/ 	.byte	0x04, 0x1c
        /*0262*/ 	.short	(.L_3492 - .L_3491)


	//   ....[0]....
.L_3491:
        /*0264*/ 	.word	0x000015d0


	//   ....[1]....
        /*0268*/ 	.word	0x00008f60


	//----- nvinfo : EIATTR_MAX_THREADS
	.align		4
.L_3492:
        /*026c*/ 	.byte	0x04, 0x05
        /*026e*/ 	.short	(.L_3494 - .L_3493)
.L_3493:
        /*0270*/ 	.word	0x00000080
        /*0274*/ 	.word	0x00000001
        /*0278*/ 	.word	0x00000001


	//----- nvinfo : EIATTR_CRS_STACK_SIZE
	.align		4
.L_3494:
        /*027c*/ 	.byte	0x04, 0x1e
        /*027e*/ 	.short	(.L_3496 - .L_3495)
.L_3495:
        /*0280*/ 	.word	0x00000000


	//----- nvinfo : EIATTR_CBANK_PARAM_SIZE
	.align		4
.L_3496:
        /*0284*/ 	.byte	0x03, 0x19
        /*0286*/ 	.short	0x00e8


	//----- nvinfo : EIATTR_PARAM_CBANK
	.align		4
        /*0288*/ 	.byte	0x04, 0x0a
        /*028a*/ 	.short	(.L_3498 - .L_3497)
	.align		4
.L_3497:
        /*028c*/ 	.word	index@(.nv.constant0._ZN10layer_norm13ln_fwd_kernelINS_13Kernel_traitsI6__halfffffjLj2048ELj1ELj4ELj1ELj16ENS_18Kernel_traits_baseILj2048ES2_ffffjLj128EEEEELb0ELb1ELb1ELb0EEEvNS_9FwdParamsE)
        /*0290*/ 	.short	0x0210
        /*0292*/ 	.short	0x00e8


	//----- nvinfo : EIATTR_SW_WAR
	.align		4
.L_3498:
        /*0294*/ 	.byte	0x04, 0x36
        /*0296*/ 	.short	(.L_3500 - .L_3499)
.L_3499:
        /*0298*/ 	.word	0x00000008
.L_3500:


//--------------------- .nv.info._ZN10layer_norm13ln_fwd_kernelINS_13Kernel_traitsI6__halfffffjLj2048ELj1ELj4ELj1ELj16ENS_18Kernel_traits_baseILj2048ES2_ffffjLj128EEEEELb0ELb1ELb1ELb1EEEvNS_9FwdParamsE --------------------------
	.section	.nv.info._ZN10layer_norm13ln_fwd_kernelINS_13Kernel_traitsI6__halfffffjLj2048ELj1ELj4ELj1ELj16ENS_18Kernel_traits_baseILj2048ES2_ffffjLj128EEEEELb0ELb1ELb1ELb1EEEvNS_9FwdParamsE,"",@"SHT_CUDA_INFO"
	.sectionflags	@""
	.align	4


	//----- nvinfo : EIATTR_CUDA_API_VERSION
	.align		4
        /*0000*/ 	.byte	0x04, 0x37
        /*0002*/ 	.short	(.L_3502 - .L_3501)
.L_3501:
        /*0004*/ 	.word	0x00000082


	//----- nvinfo : EIATTR_KPARAM_INFO
	.align		4
.L_3502:
        /*0008*/ 	.byte	0x04, 0x17
        /*000a*/ 	.short	(.L_3504 - .L_3503)
.L_3503:
        /*000c*/ 	.word	0x00000000
        /*0010*/ 	.short	0x0000
        /*0012*/ 	.short	0x0000
        /*0014*/ 	.byte	0x00, 0xf0, 0xa1, 0x03


	//----- nvinfo : EIATTR_SPARSE_MMA_MASK
	.align		4
.L_3504:
        /*0018*/ 	.byte	0x03, 0x50
        /*001a*/ 	.short	0x0000


	//----- nvinfo : EIATTR_MAXREG_COUNT
	.align		4
        /*001c*/ 	.byte	0x03, 0x1b
        /*001e*/ 	.short	0x00ff


	//----- nvinfo : EIATTR_ANNOTATIONS
	.align		4
        /*0020*/ 	.byte	0x04, 0x55
        /*0022*/ 	.short	(.L_3506 - .L_3505)


	//   ....[0]....
.L_3505:
        /* <DEDUP_REMOVED lines=22> */


	//----- nvinfo : EIATTR_MERCURY_ISA_VERSION
	.align		4
.L_3506:
        /*0174*/ 	.byte	0x03, 0x5f
        /*0176*/ 	.short	0x0101


	//----- nvinfo : EIATTR_COOP_GROUP_MASK_REGIDS
	.align		4
        /*0178*/ 	.byte	0x04, 0x29
        /*017a*/ 	.short	(.L_3508 - .L_3507)


	//   ....[0]....
.L_3507:
        /*017c*/ 	.word	0xffffffff


	//   ....[1]....
        /*0180*/ 	.word	0xffffffff


	//   ....[2]....
        /*0184*/ 	.word	0xffffffff


	//   ....[3]....
        /*0188*/ 	.word	0xffffffff


	//   ....[4]....
        /*018c*/ 	.word	0xffffffff


	//   ....[5]....
        /*0190*/ 	.word	0xffffffff


	//   ....[6]....
        /*0194*/ 	.word	0xffffffff


	//   ....[7]....
        /*0198*/ 	.word	0xffffffff


	//   ....[8]....
        /*019c*/ 	.word	0xffffffff


	//   ....[9]....
        /*01a0*/ 	.word	0xffffffff


	//   ....[10]....
        /*01a4*/ 	.word	0x050000a0


	//   ....[11]....
        /*01a8*/ 	.word	0x050000a0


	//   ....[12]....
        /*01ac*/ 	.word	0x050000a0


	//   ....[13]....
        /*01b0*/ 	.word	0x050000a0


	//   ....[14]....
        /*01b4*/ 	.word	0x050000a0


	//   ....[15]....
        /*01b8*/ 	.word	0x050000a0


	//   ....[16]....
        /*01bc*/ 	.word	0x050000a0


	//   ....[17]....
        /*01c0*/ 	.word	0x050000a0


	//   ....[18]....
        /*01c4*/ 	.word	0x050000a0


	//   ....[19]....
        /*01c8*/ 	.word	0x050000a0


	//----- nvinfo : EIATTR_COOP_GROUP_INSTR_OFFSETS
	.align		4
.L_3508:
        /*01cc*/ 	.byte	0x04, 0x28
        /*01ce*/ 	.short	(.L_3510 - .L_3509)


	//   ....[0]....
.L_3509:
        /*01d0*/ 	.word	0x000053d0


	//   ....[1]....
        /*01d4*/ 	.word	0x00005400


	//   ....[2]....
        /*01d8*/ 	.word	0x00005420


	//   ....[3]....
        /*01dc*/ 	.word	0x00005440


	//   ....[4]....
        /*01e0*/ 	.word	0x00005460


	//   ....[5]....
        /*01e4*/ 	.word	0x00005c90


	//   ....[6]....
        /*01e8*/ 	.word	0x00005cb0


	//   ....[7]....
        /*01ec*/ 	.word	0x00005cd0


	//   ....[8]....
        /*01f0*/ 	.word	0x00005cf0


	//   ....[9]....
        /*01f4*/ 	.word	0x00005d10


	//   ....[10]....
        /*01f8*/ 	.word	0x00006e90


	//   ....[11]....
        /*01fc*/ 	.word	0x00006f30


	//   ....[12]....
        /*0200*/ 	.word	0x00006fa0


	//   ....[13]....
        /*0204*/ 	.word	0x00007010


	//   ....[14]....
        /*0208*/ 	.word	0x00007080


	//   ....[15]....
        /*020c*/ 	.word	0x00007910


	//   ....[16]....
        /*0210*/ 	.word	0x00007980


	//   ....[17]....
        /*0214*/ 	.word	0x000079f0


	//   ....[18]....
        /*0218*/ 	.word	0x00007a60


	//   ....[19]....
        /*021c*/ 	.word	0x00007ad0


	//----- nvinfo : EIATTR_EXIT_INSTR_OFFSETS
	.align		4
.L_3510:
        /*0220*/ 	.byte	0x04, 0x1c
        /*0222*/ 	.short	(.L_3512 - .L_3511)


	//   ....[0]....
.L_3511:
        /*0224*/ 	.word	0x00000730


	//   ....[1]....
        /*0228*/ 	.word	0x00006e20


	//----- nvinfo : EIATTR_MAX_THREADS
	.align		4
.L_3512:
        /*022c*/ 	.byte	0x04, 0x05
        /*022e*/ 	.short	(.L_3514 - .L_3513)
.L_3513:
        /*0230*/ 	.word	0x00000080
        /*0234*/ 	.word	0x00000001
        /*0238*/ 	.word	0x00000001


	//----- nvinfo : EIATTR_CRS_STACK_SIZE
	.align		4
.L_3514:
        /*023c*/ 	.byte	0x04, 0x1e
        /*023e*/ 	.short	(.L_3516 - .L_3515)
.L_3515:
        /*0240*/ 	.word	0x00000000


	//----- nvinfo : EIATTR_CBANK_PARAM_SIZE
	.align		4
.L_3516:
        /*0244*/ 	.byte	0x03, 0x19
        /*0246*/ 	.short	0x00e8


	//----- nvinfo : EIATTR_PARAM_CBANK
	.align		4
        /*0248*/ 	.byte	0x04, 0x0a
        /*024a*/ 	.short	(.L_3518 - .L_3517)
	.align		4
.L_3517:
        /*024c*/ 	.word	index@(.nv.constant0._ZN10layer_norm13ln_fwd_kernelINS_13Kernel_traitsI6__halfffffjLj2048ELj1ELj4ELj1ELj16ENS_18Kernel_traits_baseILj2048ES2_ffffjLj128EEEEELb0ELb1ELb1ELb1EEEvNS_9FwdParamsE)
        /*0250*/ 	.short	0x0210
        /*0252*/ 	.short	0x00e8


	//----- nvinfo : EIATTR_SW_WAR
	.align		4
.L_3518:
        /*0254*/ 	.byte	0x04, 0x36
        /*0256*/ 	.short	(.L_3520 - .L_3519)
.L_3519:
        /*0258*/ 	.word	0x00000008
.L_3520:


//--------------------- .nv.info._ZN10layer_norm13ln_fwd_kernelINS_13Kernel_traitsI6__halfffffjLj2048ELj1ELj4ELj1ELj16ENS_18Kernel_traits_baseILj2048ES2_ffffjLj128EEEEELb1ELb0ELb0ELb0EEEvNS_9FwdParamsE --------------------------
	.section	.nv.info._ZN10layer_norm13ln_fwd_kernelINS_13Kernel_traitsI6__halfffffjLj2048ELj1ELj4ELj1ELj16ENS_18Kernel_traits_baseILj2048ES2_ffffjLj128EEEEELb1ELb0ELb0ELb0EEEvNS_9FwdParamsE,"",@"SHT_CUDA_INFO"
	.sectionflags	@""
	.align	4


	//----- nvinfo : EIATTR_CUDA_API_VERSION
	.align		4
        /*0000*/ 	.byte	0x04, 0x37
        /*0002*/ 	.short	(.L_3522 - .L_3521)
.L_3521:
        /*0004*/ 	.word	0x00000082


	//----- nvinfo : EIATTR_KPARAM_INFO
	.align		4
.L_3522:
        /*0008*/ 	.byte	0x04, 0x17
        /*000a*/ 	.short	(.L_3524 - .L_3523)
.L_3523:
        /*000c*/ 	.word	0x00000000
        /*0010*/ 	.short	0x0000
        /*0012*/ 	.short	0x0000
        /*0014*/ 	.byte	0x00, 0xf0, 0xa1, 0x03


	//----- nvinfo : EIATTR_SPARSE_MMA_MASK
	.align		4
.L_3524:
        /*0018*/ 	.byte	0x03, 0x50
        /*001a*/ 	.short	0x0000


	//----- nvinfo : EIATTR_MAXREG_COUNT
	.align		4
        /*001c*/ 	.byte	0x03, 0x1b
        /*001e*/ 	.short	0x00ff


	//----- nvinfo : EIATTR_MERCURY_ISA_VERSION
	.align		4
        /*0020*/ 	.byte	0x03, 0x5f
        /*0022*/ 	.short	0x0101


	//----- nvinfo : EIATTR_COOP_GROUP_MASK_REGIDS
	.align		4
        /*0024*/ 	.byte	0x04, 0x29
        /*0026*/ 	.short	(.L_3526 - .L_3525)


	//   ....[0]....
.L_3525:
        /*0028*/ 	.word	0xffffffff


	//   ....[1]....
        /*002c*/ 	.word	0xffffffff


	//   ....[2]....
        /*0030*/ 	.word	0xffffffff


	//   ....[3]....
        /*0034*/ 	.word	0xffffffff


	//   ....[4]....
        /*0038*/ 	.word	0xffffffff


	//   ....[5]....
        /*003c*/ 	.word	0xffffffff


	//   ....[6]....
        /*0040*/ 	.word	0xffffffff


	//   ....[7]....
        /*0044*/ 	.word	0xffffffff


	//   ....[8]....
        /*0048*/ 	.word	0xffffffff


	//   ....[9]....
        /*004c*/ 	.word	0xffffffff


	//   ....[10]....
        /*0050*/ 	.word	0x050000dd


	//   ....[11]....
        /*0054*/ 	.word	0x050000dd


	//   ....[12]....
        /*0058*/ 	.word	0x050000dd


	//   ....[13]....
        /*005c*/ 	.word	0x050000dd


	//   ....[14]....
        /*0060*/ 	.word	0x050000dd


	//   ....[15]....
        /*0064*/ 	.word	0x050000dd


	//   ....[16]....
        /*0068*/ 	.word	0x050000dd


	//   ....[17]....
        /*006c*/ 	.word	0x050000dd


	//   ....[18]....
        /*0070*/ 	.word	0x050000dd


	//   ....[19]....
        /*0074*/ 	.word	0x050000dd


	//----- nvinfo : EIATTR_COOP_GROUP_INSTR_OFFSETS
	.align		4
.L_3526:
        /*0078*/ 	.byte	0x04, 0x28
        /*007a*/ 	.short	(.L_3528 - .L_3527)


	//   ....[0]....
.L_3527:
        /*007c*/ 	.word	0x00019830


	//   ....[1]....
        /*0080*/ 	.word	0x000198d0


	//   ....[2]....
        /*0084*/ 	.word	0x000198f0


	//   ....[3]....
        /*0088*/ 	.word	0x00019910


	//   ....[4]....
        /*008c*/ 	.word	0x00019930


	//   ....[5]....
        /*0090*/ 	.word	0x0001a220


	//   ....[6]....
        /*0094*/ 	.word	0x0001a240


	//   ....[7]....
        /*0098*/ 	.word	0x0001a260


	//   ....[8]....
        /*009c*/ 	.word	0x0001a280


	//   ....[9]....
        /*00a0*/ 	.word	0x0001a2a0


	//   ....[10]....
        /*00a4*/ 	.word	0x0001b920


	//   ....[11]....
        /*00a8*/ 	.word	0x0001ba10


	//   ....[12]....
        /*00ac*/ 	.word	0x0001baa0


	//   ....[13]....
        /*00b0*/ 	.word	0x0001bb10


	//   ....[14]....
        /*00b4*/ 	.word	0x0001bb80


	//   ....[15]....
        /*00b8*/ 	.word	0x0001c4d0


	//   ....[16]....
        /*00bc*/ 	.word	0x0001c540


	//   ....[17]....
        /*00c0*/ 	.word	0x0001c5b0


	//   ....[18]....
        /*00c4*/ 	.word	0x0001c620


	//   ....[19]....
        /*00c8*/ 	.word	0x0001c690


	//----- nvinfo : EIATTR_EXIT_INSTR_OFFSETS
	.align		4
.L_3528:
        /*00cc*/ 	.byte	0x04, 0x1c
        /*00ce*/ 	.short	(.L_3530 - .L_3529)


	//   ....[0]....
.L_3529:
        /*00d0*/ 	.word	0x00001670


	//   ....[1]....
        /*00d4*/ 	.word	0x0001b8b0


	//----- nvinfo : EIATTR_MAX_THREADS
	.align		4
.L_3530:
        /*00d8*/ 	.byte	0x04, 0x05
        /*00da*/ 	.short	(.L_3532 - .L_3531)
.L_3531:
        /*00dc*/ 	.word	0x00000080
        /*00e0*/ 	.word	0x00000001
        /*00e4*/ 	.word	0x00000001


	//----- nvinfo : EIATTR_CRS_STACK_SIZE
	.align		4
.L_3532:
        /*00e8*/ 	.byte	0x04, 0x1e
        /*00ea*/ 	.short	(.L_3534 - .L_3533)
.L_3533:
        /*00ec*/ 	.word	0x00000000


	//----- nvinfo : EIATTR_CBANK_PARAM_SIZE
	.align		4
.L_3534:
        /*00f0*/ 	.byte	0x03, 0x19
        /*00f2*/ 	.short	0x00e8


	//----- nvinfo : EIATTR_PARAM_CBANK
	.align		4
        /*00f4*/ 	.byte	0x04, 0x0a
        /*00f6*/ 	.short	(.L_3536 - .L_3535)
	.align		4
.L_3535:
        /*00f8*/ 	.word	index@(.nv.constant0._ZN10layer_norm13ln_fwd_kernelINS_13Kernel_traitsI6__halfffffjLj2048ELj1ELj4ELj1ELj16ENS_18Kernel_traits_baseILj2048ES2_ffffjLj128EEEEELb1ELb0ELb0ELb0EEEvNS_9FwdParamsE)
        /*00fc*/ 	.short	0x0210
        /*00fe*/ 	.short	0x00e8


	//----- nvinfo : EIATTR_SW_WAR
	.align		4
.L_3536:
        /*0100*/ 	.byte	0x04, 0x36
        /*0102*/ 	.short	(.L_3538 - .L_3537)
.L_3537:
        /*0104*/ 	.word	0x00000008
.L_3538:


//--------------------- .nv.info._ZN10layer_norm13ln_fwd_kernelINS_13Kernel_traitsI6__halfffffjLj2048ELj1ELj4ELj1ELj16ENS_18Kernel_traits_baseILj2048ES2_ffffjLj128EEEEELb1ELb0ELb0ELb1EEEvNS_9FwdParamsE --------------------------
	.section	.nv.info._ZN10layer_norm13ln_fwd_kernelINS_13Kernel_traitsI6__halfffffjLj2048ELj1ELj4ELj1ELj16ENS_18Kernel_traits_baseILj2048ES2_ffffjLj128EEEEELb1ELb0ELb0ELb1EEEvNS_9FwdParamsE,"",@"SHT_CUDA_INFO"
	.sectionflags	@""
	.align	4


	//----- nvinfo : EIATTR_CUDA_API_VERSION
	.align		4
        /*0000*/ 	.byte	0x04, 0x37
        /*0002*/ 	.short	(.L_3540 - .L_3539)
.L_3539:
        /*0004*/ 	.word	0x00000082


	//----- nvinfo : EIATTR_KPARAM_INFO
	.align		4
.L_3540:
        /*0008*/ 	.byte	0x04, 0x17
        /*000a*/ 	.short	(.L_3542 - .L_3541)
.L_3541:
        /*000c*/ 	.word	0x00000000
        /*0010*/ 	.short	0x0000
        /*0012*/ 	.short	0x0000
        /*0014*/ 	.byte	0x00, 0xf0, 0xa1, 0x03


	//----- nvinfo : EIATTR_SPARSE_MMA_MASK
	.align		4
.L_3542:
        /*0018*/ 	.byte	0x03, 0x50
        /*001a*/ 	.short	0x0000


	//----- nvinfo : EIATTR_MAXREG_COUNT
	.align		4
        /*001c*/ 	.byte	0x03, 0x1b
        /*001e*/ 	.short	0x00ff


	//----- nvinfo : EIATTR_ANNOTATIONS
	.align		4
        /*0020*/ 	.byte	0x04, 0x55
        /*0022*/ 	.short	(.L_3544 - .L_3543)


	//   ....[0]....
.L_3543:
        /*0024*/ 	.word	0x00000001
        /*0028*/ 	.byte	0x00, 0x14, 0x00, 0x00, 0x01, 0x00, 0x00, 0x00, 0xb0, 0x14, 0x00, 0x00, 0x01, 0x00, 0x00, 0x00
        /*0038*/ 	.byte	0xc0, 0x14, 0x00, 0x00, 0x01, 0x00, 0x00, 0x00, 0xd0, 0x14, 0x00, 0x00, 0x01, 0x00, 0x00, 0x00
        /*0048*/ 	.byte	0xe0, 0x14, 0x00, 0x00, 0x01, 0x00, 0x00, 0x00, 0xf0, 0x85, 0x01, 0x00, 0x01, 0x00, 0x00, 0x00
        /*0058*/ 	.byte	0x30, 0x86, 0x01, 0x00, 0x01, 0x00, 0x00, 0x00, 0x70, 0x86, 0x01, 0x00, 0x01, 0x00, 0x00, 0x00
        /*0068*/ 	.byte	0xb0, 0x86, 0x01, 0x00, 0x01, 0x00, 0x00, 0x00, 0x10, 0x8a, 0x01, 0x00


	//----- nvinfo : EIATTR_MERCURY_ISA_VERSION
	.align		4
.L_3544:
        /*0074*/ 	.byte	0x03, 0x5f
        /*0076*/ 	.short	0x0101


	//----- nvinfo : EIATTR_COOP_GROUP_MASK_REGIDS
	.align		4
        /*0078*/ 	.byte	0x04, 0x29
        /*007a*/ 	.short	(.L_3546 - .L_3545)


	//   ....[0]....
.L_3545:
        /*007c*/ 	.word	0xffffffff


	//   ....[1]....
        /*0080*/ 	.word	0xffffffff


	//   ....[2]....
        /*0084*/ 	.word	0xffffffff


	//   ....[3]....
        /*0088*/ 	.word	0xffffffff


	//   ....[4]....
        /*008c*/ 	.word	0xffffffff


	//   ....[5]....
        /*0090*/ 	.word	0xffffffff


	//   ....[6]....
        /*0094*/ 	.word	0xffffffff


	//   ....[7]....
        /*0098*/ 	.word	0xffffffff


	//   ....[8]....
        /*009c*/ 	.word	0xffffffff


	//   ....[9]....
        /*00a0*/ 	.word	0xffffffff


	//   ....[10]....
        /*00a4*/ 	.word	0x050000a5


	//   ....[11]....
        /*00a8*/ 	.word	0x050000a5


	//   ....[12]....
        /*00ac*/ 	.word	0x050000a5


	//   ....[13]....
        /*00b0*/ 	.word	0x050000a5


	//   ....[14]....
        /*00b4*/ 	.word	0x050000a5


	//   ....[15]....
        /*00b8*/ 	.word	0x050000a5


	//   ....[16]....
        /*00bc*/ 	.word	0x050000a5


	//   ....[17]....
        /*00c0*/ 	.word	0x050000a5


	//   ....[18]....
        /*00c4*/ 	.word	0x050000a5


	//   ....[19]....
        /*00c8*/ 	.word	0x050000a5


	//----- nvinfo : EIATTR_COOP_GROUP_INSTR_OFFSETS
	.align		4
.L_3546:
        /*00cc*/ 	.byte	0x04, 0x28
        /*00ce*/ 	.short	(.L_3548 - .L_3547)


	//   ....[0]....
.L_3547:
        /*00d0*/ 	.word	0x00017bf0


	//   ....[1]....
        /*00d4*/ 	.word	0x00017c20


	//   ....[2]....
        /*00d8*/ 	.word	0x00017c40


	//   ....[3]....
        /*00dc*/ 	.word	0x00017c60


	//   ....[4]....
        /*00e0*/ 	.word	0x00017c80


	//   ....[5]....
        /*00e4*/ 	.word	0x000184b0


	//   ....[6]....
        /*00e8*/ 	.word	0x000184d0


	//   ....[7]....
        /*00ec*/ 	.word	0x000184f0


	//   ....[8]....
        /*00f0*/ 	.word	0x00018510


	//   ....[9]....
        /*00f4*/ 	.word	0x00018530


	//   ....[10]....
        /*00f8*/ 	.word	0x00019560


	//   ....[11]....
        /*00fc*/ 	.word	0x00019610


	//   ....[12]....
        /*0100*/ 	.word	0x00019680


	//   ....[13]....
        /*0104*/ 	.word	0x000196f0


	//   ....[14]....
        /*0108*/ 	.word	0x00019760


	//   ....[15]....
        /*010c*/ 	.word	0x00019fe0


	//   ....[16]....
        /*0110*/ 	.word	0x0001a050


	//   ....[17]....
        /*0114*/ 	.word	0x0001a0c0


	//   ....[18]....
        /*0118*/ 	.word	0x0001a130


	//   ....[19]....
        /*011c*/ 	.word	0x0001a1a0


	//----- nvinfo : EIATTR_EXIT_INSTR_OFFSETS
	.align		4
.L_3548:
        /*0120*/ 	.byte	0x04, 0x1c
        /*0122*/ 	.short	(.L_3550 - .L_3549)


	//   ....[0]....
.L_3549:
        /*0124*/ 	.word	0x00000950


	//   ....[1]....
        /*0128*/ 	.word	0x000194f0


	//----- nvinfo : EIATTR_MAX_THREADS
	.align		4
.L_3550:
        /*012c*/ 	.byte	0x04, 0x05
        /*012e*/ 	.short	(.L_3552 - .L_3551)
.L_3551:
        /*0130*/ 	.word	0x00000080
        /*0134*/ 	.word	0x00000001
        /*0138*/ 	.word	0x00000001


	//----- nvinfo : EIATTR_CRS_STACK_SIZE
	.align		4
.L_3552:
        /*013c*/ 	.byte	0x04, 0x1e
        /*013e*/ 	.short	(.L_3554 - .L_3553)
.L_3553:
        /*0140*/ 	.word	0x00000000


	//----- nvinfo : EIATTR_CBANK_PARAM_SIZE
	.align		4
.L_3554:
        /*0144*/ 	.byte	0x03, 0x19
        /*0146*/ 	.short	0x00e8


	//----- nvinfo : EIATTR_PARAM_CBANK
	.align		4
        /*0148*/ 	.byte	0x04, 0x0a
        /*014a*/ 	.short	(.L_3556 - .L_3555)
	.align		4
.L_3555:
        /*014c*/ 	.word	index@(.nv.constant0._ZN10layer_norm13ln_fwd_kernelINS_13Kernel_traitsI6__halfffffjLj2048ELj1ELj4ELj1ELj16ENS_18Kernel_traits_baseILj2048ES2_ffffjLj128EEEEELb1ELb0ELb0ELb1EEEvNS_9FwdParamsE)
        /*0150*/ 	.short	0x0210
        /*0152*/ 	.short	0x00e8


	//----- nvinfo : EIATTR_SW_WAR
	.align		4
.L_3556:
        /*0154*/ 	.byte	0x04, 0x36
        /*0156*/ 	.short	(.L_3558 - .L_3557)
.L_3557:
        /*0158*/ 	.word	0x00000008
.L_3558:


//--------------------- .nv.info._ZN10layer_norm13ln_fwd_kernelINS_13Kernel_traitsI6__halfffffjLj2048ELj1ELj4ELj1ELj16ENS_18Kernel_traits_baseILj2048ES2_ffffjLj128EEEEELb1ELb0ELb1ELb0EEEvNS_9FwdParamsE --------------------------
	.section	.nv.info._ZN10layer_norm13ln_fwd_kernelINS_13Kernel_traitsI6__halfffffjLj2048ELj1ELj4ELj1ELj16ENS_18Kernel_traits_baseILj2048ES2_ffffjLj128EEEEELb1ELb0ELb1ELb0EEEvNS_9FwdParamsE,"",@"SHT_CUDA_INFO"
	.sectionflags	@""
	.align	4


	//----- nvinfo : EIATTR_CUDA_API_VERSION
	.align		4
        /*0000*/ 	.byte	0x04, 0x37
        /*0002*/ 	.short	(.L_3560 - .L_3559)
.L_3559:
        /*0004*/ 	.word	0x00000082


	//----- nvinfo : EIATTR_KPARAM_INFO
	.align		4
.L_3560:
        /*0008*/ 	.byte	0x04, 0x17
        /*000a*/ 	.short	(.L_3562 - .L_3561)
.L_3561:
        /*000c*/ 	.word	0x00000000
        /*0010*/ 	.short	0x0000
        /*0012*/ 	.short	0x0000
        /*0014*/ 	.byte	0x00, 0xf0, 0xa1, 0x03


	//----- nvinfo : EIATTR_SPARSE_MMA_MASK
	.align		4
.L_3562:
        /*0018*/ 	.byte	0x03, 0x50
        /*001a*/ 	.short	0x0000


	//----- nvinfo : EIATTR_MAXREG_COUNT
	.align		4
        /*001c*/ 	.byte	0x03, 0x1b
        /*001e*/ 	.short	0x00ff


	//----- nvinfo : EIATTR_MERCURY_ISA_VERSION
	.align		4
        /*0020*/ 	.byte	0x03, 0x5f
        /*0022*/ 	.short	0x0101


	//----- nvinfo : EIATTR_COOP_GROUP_MASK_REGIDS
	.align		4
        /*0024*/ 	.byte	0x04, 0x29
        /*0026*/ 	.short	(.L_3564 - .L_3563)


	//   ....[0]....
.L_3563:
        /*0028*/ 	.word	0xffffffff


	//   ....[1]....
        /*002c*/ 	.word	0xffffffff


	//   ....[2]....
        /*0030*/ 	.word	0xffffffff


	//   ....[3]....
        /*0034*/ 	.word	0xffffffff


	//   ....[4]....
        /*0038*/ 	.word	0xffffffff


	//   ....[5]....
        /*003c*/ 	.word	0xffffffff


	//   ....[6]....
        /*0040*/ 	.word	0xffffffff


	//   ....[7]....
        /*0044*/ 	.word	0xffffffff


	//   ....[8]....
        /*0048*/ 	.word	0xffffffff


	//   ....[9]....
        /*004c*/ 	.word	0xffffffff


	//   ....[10]....
        /*0050*/ 	.word	0x050000e9


	//   ....[11]....
        /*0054*/ 	.word	0x050000e9


	//   ....[12]....
        /*0058*/ 	.word	0x050000e9


	//   ....[13]....
        /*005c*/ 	.word	0x050000e9


	//   ....[14]....
        /*0060*/ 	.word	0x050000e9


	//   ....[15]....
        /*0064*/ 	.word	0x050000e9


	//   ....[16]....
        /*0068*/ 	.word	0x050000e9


	//   ....[17]....
        /*006c*/ 	.word	0x050000e9


	//   ....[18]....
        /*0070*/ 	.word	0x050000e9


	//   ....[19]....
        /*0074*/ 	.word	0x050000e9


	//----- nvinfo : EIATTR_COOP_GROUP_INSTR_OFFSETS
	.align		4
.L_3564:
        /*0078*/ 	.byte	0x04, 0x28
        /*007a*/ 	.short	(.L_3566 - .L_3565)


	//   ....[0]....
.L_3565:
        /*007c*/ 	.word	0x0001be10


	//   ....[1]....
        /*0080*/ 	.word	0x0001beb0


	//   ....[2]....
        /*0084*/ 	.word	0x0001bed0


	//   ....[3]....
        /*0088*/ 	.word	0x0001bef0


	//   ....[4]....
        /*008c*/ 	.word	0x0001bf10


	//   ....[5]....
        /*0090*/ 	.word	0x0001c7f0


	//   ....[6]....
        /*0094*/ 	.word	0x0001c810


	//   ....[7]....
        /*0098*/ 	.word	0x0001c830


	//   ....[8]....
        /*009c*/ 	.word	0x0001c850


	//   ....[9]....
        /*00a0*/ 	.word	0x0001c870


	//   ....[10]....
        /*00a4*/ 	.word	0x0001df90


	//   ....[11]....
        /*00a8*/ 	.word	0x0001e080


	//   ....[12]....
        /*00ac*/ 	.word	0x0001e110


	//   ....[13]....
        /*00b0*/ 	.word	0x0001e180


	//   ....[14]....
        /*00b4*/ 	.word	0x0001e1f0


	//   ....[15]....
        /*00b8*/ 	.word	0x0001eb30


	//   ....[16]....
        /*00bc*/ 	.word	0x0001eba0


	//   ....[17]....
        /*00c0*/ 	.word	0x0001ec10


	//   ....[18]....
        /*00c4*/ 	.word	0x0001ec80


	//   ....[19]....
        /*00c8*/ 	.word	0x0001ecf0


	//----- nvinfo : EIATTR_EXIT_INSTR_OFFSETS
	.align		4
.L_3566:
        /*00cc*/ 	.byte	0x04, 0x1c
        /*00ce*/ 	.short	(.L_3568 - .L_3567)


	//   ....[0]....
.L_3567:
        /*00d0*/ 	.word	0x00001660


	//   ....[1]....
        /*00d4*/ 	.word	0x0001df20


	//----- nvinfo : EIATTR_MAX_THREADS
	.align		4
.L_3568:
        /*00d8*/ 	.byte	0x04, 0x05
        /*00da*/ 	.short	(.L_3570 - .L_3569)
.L_3569:
        /*00dc*/ 	.word	0x00000080
        /*00e0*/ 	.word	0x00000001
        /*00e4*/ 	.word	0x00000001


	//----- nvinfo : EIATTR_CRS_STACK_SIZE
	.align		4
.L_3570:
        /*00e8*/ 	.byte	0x04, 0x1e
        /*00ea*/ 	.short	(.L_3572 - .L_3571)
.L_3571:
        /*00ec*/ 	.word	0x00000000


	//----- nvinfo : EIATTR_CBANK_PARAM_SIZE
	.align		4
.L_3572:
        /*00f0*/ 	.byte	0x03, 0x19
        /*00f2*/ 	.short	0x00e8


	//----- nvinfo : EIATTR_PARAM_CBANK
	.align		4
        /*00f4*/ 	.byte	0x04, 0x0a
        /*00f6*/ 	.short	(.L_3574 - .L_3573)
	.align		4
.L_3573:
        /*00f8*/ 	.word	index@(.nv.constant0._ZN10layer_norm13ln_fwd_kernelINS_13Kernel_traitsI6__halfffffjLj2048ELj1ELj4ELj1ELj16ENS_18Kernel_traits_baseILj2048ES2_ffffjLj128EEEEELb1ELb0ELb1ELb0EEEvNS_9FwdParamsE)
        /*00fc*/ 	.short	0x0210
        /*00fe*/ 	.short	0x00e8


	//----- nvinfo : EIATTR_SW_WAR
	.align		4
.L_3574:
        /*0100*/ 	.byte	0x04, 0x36
        /*0102*/ 	.short	(.L_3576 - .L_3575)
.L_3575:
        /*0104*/ 	.word	0x00000008
.L_3576:


//--------------------- .nv.info._ZN10layer_norm13ln_fwd_kernelINS_13Kernel_traitsI6__halfffffjLj2048ELj1ELj4ELj1ELj16ENS_18Kernel_traits_baseILj2048ES2_ffffjLj128EEEEELb1ELb0ELb1ELb1EEEvNS_9FwdParamsE --------------------------
	.section	.nv.info._ZN10layer_norm13ln_fwd_kernelINS_13Kernel_traitsI6__halfffffjLj2048ELj1ELj4ELj1ELj16ENS_18Kernel_traits_baseILj2048ES2_ffffjLj128EEEEELb1ELb0ELb1ELb1EEEvNS_9FwdParamsE,"",@"SHT_CUDA_INFO"
	.sectionflags	@""
	.align	4


	//----- nvinfo : EIATTR_CUDA_API_VERSION
	.align		4
        /*0000*/ 	.byte	0x04, 0x37
        /*0002*/ 	.short	(.L_3578 - .L_3577)
.L_3577:
        /*0004*/ 	.word	0x00000082


	//----- nvinfo : EIATTR_KPARAM_INFO
	.align		4
.L_3578:
        /*0008*/ 	.byte	0x04, 0x17
        /*000a*/ 	.short	(.L_3580 - .L_3579)
.L_3579:
        /*000c*/ 	.word	0x00000000
        /*0010*/ 	.short	0x0000
        /*0012*/ 	.short	0x0000
        /*0014*/ 	.byte	0x00, 0xf0, 0xa1, 0x03


	//----- nvinfo : EIATTR_SPARSE_MMA_MASK
	.align		4
.L_3580:
        /*0018*/ 	.byte	0x03, 0x50
        /*001a*/ 	.short	0x0000


	//----- nvinfo : EIATTR_MAXREG_COUNT
	.align		4
        /*001c*/ 	.byte	0x03, 0x1b
        /*001e*/ 	.short	0x00ff


	//----- nvinfo : EIATTR_MERCURY_ISA_VERSION
	.align		4
        /*0020*/ 	.byte	0x03, 0x5f
        /*0022*/ 	.short	0x0101


	//----- nvinfo : EIATTR_COOP_GROUP_MASK_REGIDS
	.align		4
        /*0024*/ 	.byte	0x04, 0x29
        /*0026*/ 	.short	(.L_3582 - .L_3581)


	//   ....[0]....
.L_3581:
        /*0028*/ 	.word	0xffffffff


	//   ....[1]....
        /*002c*/ 	.word	0xffffffff


	//   ....[2]....
        /*0030*/ 	.word	0xffffffff


	//   ....[3]....
        /*0034*/ 	.word	0xffffffff


	//   ....[4]....
        /*0038*/ 	.word	0xffffffff


	//   ....[5]....
        /*003c*/ 	.word	0xffffffff


	//   ....[6]....
        /*0040*/ 	.word	0xffffffff


	//   ....[7]....
        /*0044*/ 	.word	0xffffffff


	//   ....[8]....
        /*0048*/ 	.word	0xffffffff


	//   ....[9]....
        /*004c*/ 	.word	0xffffffff


	//   ....[10]....
        /*0050*/ 	.word	0x050000e3


	//   ....[11]....
        /*0054*/ 	.word	0x050000e3


	//   ....[12]....
        /*0058*/ 	.word	0x050000e3


	//   ....[13]....
        /*005c*/ 	.word	0x050000e3


	//   ....[14]....
        /*0060*/ 	.word	0x050000e3


	//   ....[15]....
        /*0064*/ 	.word	0x050000e3


	//   ....[16]....
        /*0068*/ 	.word	0x050000e3


	//   ....[17]....
        /*006c*/ 	.word	0x050000e3


	//   ....[18]....
        /*0070*/ 	.word	0x050000e3


	//   ....[19]....
        /*0074*/ 	.word	0x050000e3


	//----- nvinfo : EIATTR_COOP_GROUP_INSTR_OFFSETS
	.align		4
.L_3582:
        /*0078*/ 	.byte	0x04, 0x28
        /*007a*/ 	.short	(.L_3584 - .L_3583)


	//   ....[0]....
.L_3583:
        /*007c*/ 	.word	0x0001a2f0


	//   ....[1]....
        /*0080*/ 	.word	0x0001a310


	//   ....[2]....
        /*0084*/ 	.word	0x0001a330


	//   ....[3]....
        /*0088*/ 	.word	0x0001a350


	//   ....[4]....
        /*008c*/ 	.word	0x0001a380


	//   ....[5]....
        /*0090*/ 	.word	0x0001abb0


	//   ....[6]....
        /*0094*/ 	.word	0x0001abd0


	//   ....[7]....
        /*0098*/ 	.word	0x0001abf0


	//   ....[8]....
        /*009c*/ 	.word	0x0001ac10


	//   ....[9]....
        /*00a0*/ 	.word	0x0001ac30


	//   ....[10]....
        /*00a4*/ 	.word	0x0001bd80


	//   ....[11]....
        /*00a8*/ 	.word	0x0001be20


	//   ....[12]....
        /*00ac*/ 	.word	0x0001be90


	//   ....[13]....
        /*00b0*/ 	.word	0x0001bf00


	//   ....[14]....
        /*00b4*/ 	.word	0x0001bf80


	//   ....[15]....
        /*00b8*/ 	.word	0x0001c800


	//   ....[16]....
        /*00bc*/ 	.word	0x0001c870


	//   ....[17]....
        /*00c0*/ 	.word	0x0001c8e0


	//   ....[18]....
        /*00c4*/ 	.word	0x0001c950


	//   ....[19]....
        /*00c8*/ 	.word	0x0001c9c0


	//----- nvinfo : EIATTR_EXIT_INSTR_OFFSETS
	.align		4
.L_3584:
        /*00cc*/ 	.byte	0x04, 0x1c
        /*00ce*/ 	.short	(.L_3586 - .L_3585)


	//   ....[0]....
.L_3585:
        /*00d0*/ 	.word	0x00000930


	//   ....[1]....
        /*00d4*/ 	.word	0x0001bd10


	//----- nvinfo : EIATTR_MAX_THREADS
	.align		4
.L_3586:
        /*00d8*/ 	.byte	0x04, 0x05
        /*00da*/ 	.short	(.L_3588 - .L_3587)
.L_3587:
        /*00dc*/ 	.word	0x00000080
        /*00e0*/ 	.word	0x00000001
        /*00e4*/ 	.word	0x00000001


	//----- nvinfo : EIATTR_CRS_STACK_SIZE
	.align		4
.L_3588:
        /*00e8*/ 	.byte	0x04, 0x1e
        /*00ea*/ 	.short	(.L_3590 - .L_3589)
.L_3589:
        /*00ec*/ 	.word	0x00000000


	//----- nvinfo : EIATTR_CBANK_PARAM_SIZE
	.align		4
.L_3590:
        /*00f0*/ 	.byte	0x03, 0x19
        /*00f2*/ 	.short	0x00e8


	//----- nvinfo : EIATTR_PARAM_CBANK
	.align		4
        /*00f4*/ 	.byte	0x04, 0x0a
        /*00f6*/ 	.short	(.L_3592 - .L_3591)
	.align		4
.L_3591:
        /*00f8*/ 	.word	index@(.nv.constant0._ZN10layer_norm13ln_fwd_kernelINS_13Kernel_traitsI6__halfffffjLj2048ELj1ELj4ELj1ELj16ENS_18Kernel_traits_baseILj2048ES2_ffffjLj128EEEEELb1ELb0ELb1ELb1EEEvNS_9FwdParamsE)
        /*00fc*/ 	.short	0x0210
        /*00fe*/ 	.short	0x00e8


	//----- nvinfo : EIATTR_SW_WAR
	.align		4
.L_3592:
        /*0100*/ 	.byte	0x04, 0x36
        /*0102*/ 	.short	(.L_3594 - .L_3593)
.L_3593:
        /*0104*/ 	.word	0x00000008
.L_3594:


//--------------------- .nv.info._ZN10layer_norm13ln_fwd_kernelINS_13Kernel_traitsI6__halfffffjLj2048ELj1ELj4ELj1ELj16ENS_18Kernel_traits_baseILj2048ES2_ffffjLj128EEEEELb1ELb1ELb0ELb0EEEvNS_9FwdParamsE --------------------------
	.section	.nv.info._ZN10layer_norm13ln_fwd_kernelINS_13Kernel_traitsI6__halfffffjLj2048ELj1ELj4ELj1ELj16ENS_18Kernel_traits_baseILj2048ES2_ffffjLj128EEEEELb1ELb1ELb0ELb0EEEvNS_9FwdParamsE,"",@"SHT_CUDA_INFO"
	.sectionflags	@""
	.align	4


	//----- nvinfo : EIATTR_CUDA_API_VERSION
	.align		4
        /*0000*/ 	.byte	0x04, 0x37
        /*0002*/ 	.short	(.L_3596 - .L_3595)
.L_3595:
        /*0004*/ 	.word	0x00000082


	//----- nvinfo : EIATTR_KPARAM_INFO
	.align		4
.L_3596:
        /*0008*/ 	.byte	0x04, 0x17
        /*000a*/ 	.short	(.L_3598 - .L_3597)
.L_3597:
        /*000c*/ 	.word	0x00000000
        /*0010*/ 	.short	0x0000
        /*0012*/ 	.short	0x0000
        /*0014*/ 	.byte	0x00, 0xf0, 0xa1, 0x03


	//----- nvinfo : EIATTR_SPARSE_MMA_MASK
	.align		4
.L_3598:
        /*0018*/ 	.byte	0x03, 0x50
        /*001a*/ 	.short	0x0000


	//----- nvinfo : EIATTR_MAXREG_COUNT
	.align		4
        /*001c*/ 	.byte	0x03, 0x1b
        /*001e*/ 	.short	0x00ff


	//----- nvinfo : EIATTR_ANNOTATIONS
	.align		4
        /*0020*/ 	.byte	0x04, 0x55
        /*0022*/ 	.short	(.L_3600 - .L_3599)


	//   ....[0]....
.L_3599:
        /* <DEDUP_REMOVED lines=32> */


	//----- nvinfo : EIATTR_MERCURY_ISA_VERSION
	.align		4
.L_3600:
        /*0214*/ 	.byte	0x03, 0x5f
        /*0216*/ 	.short	0x0101


	//----- nvinfo : EIATTR_COOP_GROUP_MASK_REGIDS
	.align		4
        /*0218*/ 	.byte	0x04, 0x29
        /*021a*/ 	.short	(.L_3602 - .L_3601)


	//   ....[0]....
.L_3601:
        /*021c*/ 	.word	0xffffffff


	//   ....[1]....
        /*0220*/ 	.word	0xffffffff


	//   ....[2]....
        /*0224*/ 	.word	0xffffffff


	//   ....[3]....
        /*0228*/ 	.word	0xffffffff


	//   ....[4]....
        /*022c*/ 	.word	0xffffffff


	//   ....[5]....
        /*0230*/ 	.word	0xffffffff


	//   ....[6]....
        /*0234*/ 	.word	0xffffffff


	//   ....[7]....
        /*0238*/ 	.word	0xffffffff


	//   ....[8]....
        /*023c*/ 	.word	0xffffffff


	//   ....[9]....
        /*0240*/ 	.word	0xffffffff


	//   ....[10]....
        /*0244*/ 	.word	0x05000074


	//   ....[11]....
        /*0248*/ 	.word	0x05000074


	//   ....[12]....
        /*024c*/ 	.word	0x05000074


	//   ....[13]....
        /*0250*/ 	.word	0x05000074


	//   ....[14]....
        /*0254*/ 	.word	0x05000074


	//   ....[15]....
        /*0258*/ 	.word	0x05000074


	//   ....[16]....
        /*025c*/ 	.word	0x05000074


	//   ....[17]....
        /*0260*/ 	.word	0x05000074


	//   ....[18]....
        /*0264*/ 	.word	0x05000074


	//   ....[19]....
        /*0268*/ 	.word	0x05000074


	//----- nvinfo : EIATTR_COOP_GROUP_INSTR_OFFSETS
	.align		4
.L_3602:
        /*026c*/ 	.byte	0x04, 0x28
        /*026e*/ 	.short	(.L_3604 - .L_3603)


	//   ....[0]....
.L_3603:
        /*0270*/ 	.word	0x0001a810


	//   ....[1]....
        /*0274*/ 	.word	0x0001a8c0


	//   ....[2]....
        /*0278*/ 	.word	0x0001a900


	//   ....[3]....
        /*027c*/ 	.word	0x0001a920


	//   ....[4]....
        /*0280*/ 	.word	0x0001a940


	//   ....[5]....
        /*0284*/ 	.word	0x0001b230


	//   ....[6]....
        /*0288*/ 	.word	0x0001b250


	//   ....[7]....
        /*028c*/ 	.word	0x0001b270


	//   ....[8]....
        /*0290*/ 	.word	0x0001b290


	//   ....[9]....
        /*0294*/ 	.word	0x0001b2b0


	//   ....[10]....
        /*0298*/ 	.word	0x0001c960


	//   ....[11]....
        /*029c*/ 	.word	0x0001ca10


	//   ....[12]....
        /*02a0*/ 	.word	0x0001cb00


	//   ....[13]....
        /*02a4*/ 	.word	0x0001cb70


	//   ....[14]....
        /*02a8*/ 	.word	0x0001cbe0


	//   ....[15]....
        /*02ac*/ 	.word	0x0001d540


	//   ....[16]....
        /*02b0*/ 	.word	0x0001d5b0


	//   ....[17]....
        /*02b4*/ 	.word	0x0001d620


	//   ....[18]....
        /*02b8*/ 	.word	0x0001d690


	//   ....[19]....
        /*02bc*/ 	.word	0x0001d700


	//----- nvinfo : EIATTR_EXIT_INSTR_OFFSETS
	.align		4
.L_3604:
        /*02c0*/ 	.byte	0x04, 0x1c
        /*02c2*/ 	.short	(.L_3606 - .L_3605)


	//   ....[0]....
.L_3605:
        /*02c4*/ 	.word	0x00001a80


	//   ....[1]....
        /*02c8*/ 	.word	0x0001c8f0


	//----- nvinfo : EIATTR_MAX_THREADS
	.align		4
.L_3606:
        /*02cc*/ 	.byte	0x04, 0x05
        /*02ce*/ 	.short	(.L_3608 - .L_3607)
.L_3607:
        /*02d0*/ 	.word	0x00000080
        /*02d4*/ 	.word	0x00000001
        /*02d8*/ 	.word	0x00000001


	//----- nvinfo : EIATTR_CRS_STACK_SIZE
	.align		4
.L_3608:
        /*02dc*/ 	.byte	0x04, 0x1e
        /*02de*/ 	.short	(.L_3610 - .L_3609)
.L_3609:
        /*02e0*/ 	.word	0x00000000


	//----- nvinfo : EIATTR_CBANK_PARAM_SIZE
	.align		4
.L_3610:
        /*02e4*/ 	.byte	0x03, 0x19
        /*02e6*/ 	.short	0x00e8


	//----- nvinfo : EIATTR_PARAM_CBANK
	.align		4
        /*02e8*/ 	.byte	0x04, 0x0a
        /*02ea*/ 	.short	(.L_3612 - .L_3611)
	.align		4
.L_3611:
        /*02ec*/ 	.word	index@(.nv.constant0._ZN10layer_norm13ln_fwd_kernelINS_13Kernel_traitsI6__halfffffjLj2048ELj1ELj4ELj1ELj16ENS_18Kernel_traits_baseILj2048ES2_ffffjLj128EEEEELb1ELb1ELb0ELb0EEEvNS_9FwdParamsE)
        /*02f0*/ 	.short	0x0210
        /*02f2*/ 	.short	0x00e8


	//----- nvinfo : EIATTR_SW_WAR
	.align		4
.L_3612:
        /*02f4*/ 	.byte	0x04, 0x36
        /*02f6*/ 	.short	(.L_3614 - .L_3613)
.L_3613:
        /*02f8*/ 	.word	0x00000008
.L_3614:


//--------------------- .nv.info._ZN10layer_norm13ln_fwd_kernelINS_13Kernel_traitsI6__halfffffjLj2048ELj1ELj4ELj1ELj16ENS_18Kernel_traits_baseILj2048ES2_ffffjLj128EEEEELb1ELb1ELb0ELb1EEEvNS_9FwdParamsE --------------------------
	.section	.nv.info._ZN10layer_norm13ln_fwd_kernelINS_13Kernel_traitsI6__halfffffjLj2048ELj1ELj4ELj1ELj16ENS_18Kernel_traits_baseILj2048ES2_ffffjLj128EEEEELb1ELb1ELb0ELb1EEEvNS_9FwdParamsE,"",@"SHT_CUDA_INFO"
	.sectionflags	@""
	.align	4


	//----- nvinfo : EIATTR_CUDA_API_VERSION
	.align		4
        /*0000*/ 	.byte	0x04, 0x37
        /*0002*/ 	.short	(.L_3616 - .L_3615)
.L_3615:
        /*0004*/ 	.word	0x00000082


	//----- nvinfo : EIATTR_KPARAM_INFO
	.align		4
.L_3616:
        /*0008*/ 	.byte	0x04, 0x17
        /*000a*/ 	.short	(.L_3618 - .L_3617)
.L_3617:
        /*000c*/ 	.word	0x00000000
        /*0010*/ 	.short	0x0000
        /*0012*/ 	.short	0x0000
        /*0014*/ 	.byte	0x00, 0xf0, 0xa1, 0x03


	//----- nvinfo : EIATTR_SPARSE_MMA_MASK
	.align		4
.L_3618:
        /*0018*/ 	.byte	0x03, 0x50
        /*001a*/ 	.short	0x0000


	//----- nvinfo : EIATTR_MAXREG_COUNT
	.align		4
        /*001c*/ 	.byte	0x03, 0x1b
        /*001e*/ 	.short	0x00ff


	//----- nvinfo : EIATTR_ANNOTATIONS
	.align		4
        /*0020*/ 	.byte	0x04, 0x55
        /*0022*/ 	.short	(.L_3620 - .L_3619)


	//   ....[0]....
.L_3619:
        /* <DEDUP_REMOVED lines=45> */


	//----- nvinfo : EIATTR_MERCURY_ISA_VERSION
	.align		4
.L_3620:
        /*02e4*/ 	.byte	0x03, 0x5f
        /*02e6*/ 	.short	0x0101


	//----- nvinfo : EIATTR_COOP_GROUP_MASK_REGIDS
	.align		4
        /*02e8*/ 	.byte	0x04, 0x29
        /*02ea*/ 	.short	(.L_3622 - .L_3621)


	//   ....[0]....
.L_3621:
        /*02ec*/ 	.word	0xffffffff


	//   ....[1]....
        /*02f0*/ 	.word	0xffffffff


	//   ....[2]....
        /*02f4*/ 	.word	0xffffffff


	//   ....[3]....
        /*02f8*/ 	.word	0xffffffff


	//   ....[4]....
        /*02fc*/ 	.word	0xffffffff


	//   ....[5]....
        /*0300*/ 	.word	0xffffffff


	//   ....[6]....
        /*0304*/ 	.word	0xffffffff


	//   ....[7]....
        /*0308*/ 	.word	0xffffffff


	//   ....[8]....
        /*030c*/ 	.word	0xffffffff


	//   ....[9]....
        /*0310*/ 	.word	0xffffffff


	//   ....[10]....
        /*0314*/ 	.word	0x05000093


	//   ....[11]....
        /*0318*/ 	.word	0x05000093


	//   ....[12]....
        /*031c*/ 	.word	0x05000093


	//   ....[13]....
        /*0320*/ 	.word	0x05000093


	//   ....[14]....
        /*0324*/ 	.word	0x05000093


	//   ....[15]....
        /*0328*/ 	.word	0x05000093


	//   ....[16]....
        /*032c*/ 	.word	0x05000093


	//   ....[17]....
        /*0330*/ 	.word	0x05000093


	//   ....[18]....
        /*0334*/ 	.word	0x05000093


	//   ....[19]....
        /*0338*/ 	.word	0x05000093


	//----- nvinfo : EIATTR_COOP_GROUP_INSTR_OFFSETS
	.align		4
.L_3622:
        /*033c*/ 	.byte	0x04, 0x28
        /*033e*/ 	.short	(.L_3624 - .L_3623)


	//   ....[0]....
.L_3623:
        /*0340*/ 	.word	0x00018ea0


	//   ....[1]....
        /*0344*/ 	.word	0x00018ed0


	//   ....[2]....
        /*0348*/ 	.word	0x00018ef0


	//   ....[3]....
        /*034c*/ 	.word	0x00018f10


	//   ....[4]....
        /*0350*/ 	.word	0x00018f30


	//   ....[5]....
        /*0354*/ 	.word	0x00019760


	//   ....[6]....
        /*0358*/ 	.word	0x00019780


	//   ....[7]....
        /*035c*/ 	.word	0x000197a0


	//   ....[8]....
        /*0360*/ 	.word	0x000197c0


	//   ....[9]....
        /*0364*/ 	.word	0x000197e0


	//   ....[10]....
        /*0368*/ 	.word	0x0001a7c0


	//   ....[11]....
        /*036c*/ 	.word	0x0001a860


	//   ....[12]....
        /*0370*/ 	.word	0x0001a8d0


	//   ....[13]....
        /*0374*/ 	.word	0x0001a940


	//   ....[14]....
        /*0378*/ 	.word	0x0001a9b0


	//   ....[15]....
        /*037c*/ 	.word	0x0001b240


	//   ....[16]....
        /*0380*/ 	.word	0x0001b2b0


	//   ....[17]....
        /*0384*/ 	.word	0x0001b320


	//   ....[18]....
        /*0388*/ 	.word	0x0001b390


	//   ....[19]....
        /*038c*/ 	.word	0x0001b400


	//----- nvinfo : EIATTR_EXIT_INSTR_OFFSETS
	.align		4
.L_3624:
        /*0390*/ 	.byte	0x04, 0x1c
        /*0392*/ 	.short	(.L_3626 - .L_3625)


	//   ....[0]....
.L_3625:
        /*0394*/ 	.word	0x00000b60


	//   ....[1]....
        /*0398*/ 	.word	0x0001a750


	//----- nvinfo : EIATTR_MAX_THREADS
	.align		4
.L_3626:
        /*039c*/ 	.byte	0x04, 0x05
        /*039e*/ 	.short	(.L_3628 - .L_3627)
.L_3627:
        /*03a0*/ 	.word	0x00000080
        /*03a4*/ 	.word	0x00000001
        /*03a8*/ 	.word	0x00000001


	//----- nvinfo : EIATTR_CRS_STACK_SIZE
	.align		4
.L_3628:
        /*03ac*/ 	.byte	0x04, 0x1e
        /*03ae*/ 	.short	(.L_3630 - .L_3629)
.L_3629:
        /*03b0*/ 	.word	0x00000000


	//----- nvinfo : EIATTR_CBANK_PARAM_SIZE
	.align		4
.L_3630:
        /*03b4*/ 	.byte	0x03, 0x19
        /*03b6*/ 	.short	0x00e8


	//----- nvinfo : EIATTR_PARAM_CBANK
	.align		4
        /*03b8*/ 	.byte	0x04, 0x0a
        /*03ba*/ 	.short	(.L_3632 - .L_3631)
	.align		4
.L_3631:
        /*03bc*/ 	.word	index@(.nv.constant0._ZN10layer_norm13ln_fwd_kernelINS_13Kernel_traitsI6__halfffffjLj2048ELj1ELj4ELj1ELj16ENS_18Kernel_traits_baseILj2048ES2_ffffjLj128EEEEELb1ELb1ELb0ELb1EEEvNS_9FwdParamsE)
        /*03c0*/ 	.short	0x0210
        /*03c2*/ 	.short	0x00e8


	//----- nvinfo : EIATTR_SW_WAR
	.align		4
.L_3632:
        /*03c4*/ 	.byte	0x04, 0x36
        /*03c6*/ 	.short	(.L_3634 - .L_3633)
.L_3633:
        /*03c8*/ 	.word	0x00000008
.L_3634:


//--------------------- .nv.info._ZN10layer_norm13ln_fwd_kernelINS_13Kernel_traitsI6__halfffffjLj2048ELj1ELj4ELj1ELj16ENS_18Kernel_traits_baseILj2048ES2_ffffjLj128EEEEELb1ELb1ELb1ELb0EEEvNS_9FwdParamsE --------------------------
	.section	.nv.info._ZN10layer_norm13ln_fwd_kernelINS_13Kernel_traitsI6__halfffffjLj2048ELj1ELj4ELj1ELj16ENS_18Kernel_traits_baseILj2048ES2_ffffjLj128EEEEELb1ELb1ELb1ELb0EEEvNS_9FwdParamsE,"",@"SHT_CUDA_INFO"
	.sectionflags	@""
	.align	4


	//----- nvinfo : EIATTR_CUDA_API_VERSION
	.align		4
        /*0000*/ 	.byte	0x04, 0x37
        /*0002*/ 	.short	(.L_3636 - .L_3635)
.L_3635:
        /*0004*/ 	.word	0x00000082


	//----- nvinfo : EIATTR_KPARAM_INFO
	.align		4
.L_3636:
        /*0008*/ 	.byte	0x04, 0x17
        /*000a*/ 	.short	(.L_3638 - .L_3637)
.L_3637:
        /*000c*/ 	.word	0x00000000
        /*0010*/ 	.short	0x0000
        /*0012*/ 	.short	0x0000
        /*0014*/ 	.byte	0x00, 0xf0, 0xa1, 0x03


	//----- nvinfo : EIATTR_SPARSE_MMA_MASK
	.align		4
.L_3638:
        /*0018*/ 	.byte	0x03, 0x50
        /*001a*/ 	.short	0x0000


	//----- nvinfo : EIATTR_MAXREG_COUNT
	.align		4
        /*001c*/ 	.byte	0x03, 0x1b
        /*001e*/ 	.short	0x00ff


	//----- nvinfo : EIATTR_ANNOTATIONS
	.align		4
        /*0020*/ 	.byte	0x04, 0x55
        /*0022*/ 	.short	(.L_3640 - .L_3639)


	//   ....[0]....
.L_3639:
        /* <DEDUP_REMOVED lines=43> */


	//----- nvinfo : EIATTR_MERCURY_ISA_VERSION
	.align		4
.L_3640:
        /*02c4*/ 	.byte	0x03, 0x5f
        /*02c6*/ 	.short	0x0101


	//----- nvinfo : EIATTR_COOP_GROUP_MASK_REGIDS
	.align		4
        /*02c8*/ 	.byte	0x04, 0x29
        /*02ca*/ 	.short	(.L_3642 - .L_3641)


	//   ....[0]....
.L_3641:
        /*02cc*/ 	.word	0xffffffff


	//   ....[1]....
        /*02d0*/ 	.word	0xffffffff


	//   ....[2]....
        /*02d4*/ 	.word	0xffffffff


	//   ....[3]....
        /*02d8*/ 	.word	0xffffffff


	//   ....[4]....
        /*02dc*/ 	.word	0xffffffff


	//   ....[5]....
        /*02e0*/ 	.word	0xffffffff


	//   ....[6]....
        /*02e4*/ 	.word	0xffffffff


	//   ....[7]....
        /*02e8*/ 	.word	0xffffffff


	//   ....[8]....
        /*02ec*/ 	.word	0xffffffff


	//   ....[9]....
        /*02f0*/ 	.word	0xffffffff


	//   ....[10]....
        /*02f4*/ 	.word	0x05000074


	//   ....[11]....
        /*02f8*/ 	.word	0x05000074


	//   ....[12]....
        /*02fc*/ 	.word	0x05000074


	//   ....[13]....
        /*0300*/ 	.word	0x05000074


	//   ....[14]....
        /*0304*/ 	.word	0x05000074


	//   ....[15]....
        /*0308*/ 	.word	0x05000074


	//   ....[16]....
        /*030c*/ 	.word	0x05000074


	//   ....[17]....
        /*0310*/ 	.word	0x05000074


	//   ....[18]....
        /*0314*/ 	.word	0x05000074


	//   ....[19]....
        /*0318*/ 	.word	0x05000074


	//----- nvinfo : EIATTR_COOP_GROUP_INSTR_OFFSETS
	.align		4
.L_3642:
        /*031c*/ 	.byte	0x04, 0x28
        /*031e*/ 	.short	(.L_3644 - .L_3643)


	//   ....[0]....
.L_3643:
        /*0320*/ 	.word	0x0001cec0


	//   ....[1]....
        /*0324*/ 	.word	0x0001cf70


	//   ....[2]....
        /*0328*/ 	.word	0x0001cfb0


	//   ....[3]....
        /*032c*/ 	.word	0x0001cfd0


	//   ....[4]....
        /*0330*/ 	.word	0x0001cff0


	//   ....[5]....
        /*0334*/ 	.word	0x0001d8d0


	//   ....[6]....
        /*0338*/ 	.word	0x0001d8f0


	//   ....[7]....
        /*033c*/ 	.word	0x0001d910


	//   ....[8]....
        /*0340*/ 	.word	0x0001d930


	//   ....[9]....
        /*0344*/ 	.word	0x0001d950


	//   ....[10]....
        /*0348*/ 	.word	0x0001f150


	//   ....[11]....
        /*034c*/ 	.word	0x0001f200


	//   ....[12]....
        /*0350*/ 	.word	0x0001f2f0


	//   ....[13]....
        /*0354*/ 	.word	0x0001f360


	//   ....[14]....
        /*0358*/ 	.word	0x0001f3d0


	//   ....[15]....
        /*035c*/ 	.word	0x0001fd20


	//   ....[16]....
        /*0360*/ 	.word	0x0001fd90


	//   ....[17]....
        /*0364*/ 	.word	0x0001fe00


	//   ....[18]....
        /*0368*/ 	.word	0x0001fe70


	//   ....[19]....
        /*036c*/ 	.word	0x0001fee0


	//----- nvinfo : EIATTR_EXIT_INSTR_OFFSETS
	.align		4
.L_3644:
        /*0370*/ 	.byte	0x04, 0x1c
        /*0372*/ 	.short	(.L_3646 - .L_3645)


	//   ....[0]....
.L_3645:
        /*0374*/ 	.word	0x00001a70


	//   ....[1]....
        /*0378*/ 	.word	0x0001f0e0


	//----- nvinfo : EIATTR_MAX_THREADS
	.align		4
.L_3646:
        /*037c*/ 	.byte	0x04, 0x05
        /*037e*/ 	.short	(.L_3648 - .L_3647)
.L_3647:
        /*0380*/ 	.word	0x00000080
        /*0384*/ 	.word	0x00000001
        /*0388*/ 	.word	0x00000001


	//----- nvinfo : EIATTR_CRS_STACK_SIZE
	.align		4
.L_3648:
        /*038c*/ 	.byte	0x04, 0x1e
        /*038e*/ 	.short	(.L_3650 - .L_3649)
.L_3649:
        /*0390*/ 	.word	0x00000000


	//----- nvinfo : EIATTR_CBANK_PARAM_SIZE
	.align		4
.L_3650:
        /*0394*/ 	.byte	0x03, 0x19
        /*0396*/ 	.short	0x00e8


	//----- nvinfo : EIATTR_PARAM_CBANK
	.align		4
        /*0398*/ 	.byte	0x04, 0x0a
        /*039a*/ 	.short	(.L_3652 - .L_3651)
	.align		4
.L_3651:
        /*039c*/ 	.word	index@(.nv.constant0._ZN10layer_norm13ln_fwd_kernelINS_13Kernel_traitsI6__halfffffjLj2048ELj1ELj4ELj1ELj16ENS_18Kernel_traits_baseILj2048ES2_ffffjLj128EEEEELb1ELb1ELb1ELb0EEEvNS_9FwdParamsE)
        /*03a0*/ 	.short	0x0210
        /*03a2*/ 	.short	0x00e8


	//----- nvinfo : EIATTR_SW_WAR
	.align		4
.L_3652:
        /*03a4*/ 	.byte	0x04, 0x36
        /*03a6*/ 	.short	(.L_3654 - .L_3653)
.L_3653:
        /*03a8*/ 	.word	0x00000008
.L_3654:


//--------------------- .nv.info._ZN10layer_norm13ln_fwd_kernelINS_13Kernel_traitsI6__halfffffjLj2048ELj1ELj4ELj1ELj16ENS_18Kernel_traits_baseILj2048ES2_ffffjLj128EEEEELb1ELb1ELb1ELb1EEEvNS_9FwdParamsE --------------------------
	.section	.nv.info._ZN10layer_norm13ln_fwd_kernelINS_13Kernel_traitsI6__halfffffjLj2048ELj1ELj4ELj1ELj16ENS_18Kernel_traits_baseILj2048ES2_ffffjLj128EEEEELb1ELb1ELb1ELb1EEEvNS_9FwdParamsE,"",@"SHT_CUDA_INFO"
	.sectionflags	@""
	.align	4


	//----- nvinfo : EIATTR_CUDA_API_VERSION
	.align		4
        /*0000*/ 	.byte	0x04, 0x37
        /*0002*/ 	.short	(.L_3656 - .L_3655)
.L_3655:
        /*0004*/ 	.word	0x00000082


	//----- nvinfo : EIATTR_KPARAM_INFO
	.align		4
.L_3656:
        /*0008*/ 	.byte	0x04, 0x17
        /*000a*/ 	.short	(.L_3658 - .L_3657)
.L_3657:
        /*000c*/ 	.word	0x00000000
        /*0010*/ 	.short	0x0000
        /*0012*/ 	.short	0x0000
        /*0014*/ 	.byte	0x00, 0xf0, 0xa1, 0x03


	//----- nvinfo : EIATTR_SPARSE_MMA_MASK
	.align		4
.L_3658:
        /*0018*/ 	.byte	0x03, 0x50
        /*001a*/ 	.short	0x0000


	//----- nvinfo : EIATTR_MAXREG_COUNT
	.align		4
        /*001c*/ 	.byte	0x03, 0x1b
        /*001e*/ 	.short	0x00ff


	//----- nvinfo : EIATTR_ANNOTATIONS
	.align		4
        /*0020*/ 	.byte	0x04, 0x55
        /*0022*/ 	.short	(.L_3660 - .L_3659)


	//   ....[0]....
.L_3659:
        /* <DEDUP_REMOVED lines=36> */


	//----- nvinfo : EIATTR_MERCURY_ISA_VERSION
	.align		4
.L_3660:
        /*0254*/ 	.byte	0x03, 0x5f
        /*0256*/ 	.short	0x0101


	//----- nvinfo : EIATTR_COOP_GROUP_MASK_REGIDS
	.align		4
        /*0258*/ 	.byte	0x04, 0x29
        /*025a*/ 	.short	(.L_3662 - .L_3661)


	//   ....[0]....
.L_3661:
        /*025c*/ 	.word	0xffffffff


	//   ....[1]....
        /*0260*/ 	.word	0xffffffff


	//   ....[2]....
        /*0264*/ 	.word	0xffffffff


	//   ....[3]....
        /*0268*/ 	.word	0xffffffff


	//   ....[4]....
        /*026c*/ 	.word	0xffffffff


	//   ....[5]....
        /*0270*/ 	.word	0xffffffff


	//   ....[6]....
        /*0274*/ 	.word	0xffffffff


	//   ....[7]....
        /*0278*/ 	.word	0xffffffff


	//   ....[8]....
        /*027c*/ 	.word	0xffffffff


	//   ....[9]....
        /*0280*/ 	.word	0xffffffff


	//   ....[10]....
        /*0284*/ 	.word	0x0500008c


	//   ....[11]....
        /*0288*/ 	.word	0x0500008c


	//   ....[12]....
        /*028c*/ 	.word	0x0500008c


	//   ....[13]....
        /*0290*/ 	.word	0x0500008c


	//   ....[14]....
        /*0294*/ 	.word	0x0500008c


	//   ....[15]....
        /*0298*/ 	.word	0x0500008c


	//   ....[16]....
        /*029c*/ 	.word	0x0500008c


	//   ....[17]....
        /*02a0*/ 	.word	0x0500008c


	//   ....[18]....
        /*02a4*/ 	.word	0x0500008c


	//   ....[19]....
        /*02a8*/ 	.word	0x0500008c


	//----- nvinfo : EIATTR_COOP_GROUP_INSTR_OFFSETS
	.align		4
.L_3662:
        /*02ac*/ 	.byte	0x04, 0x28
        /*02ae*/ 	.short	(.L_3664 - .L_3663)


	//   ....[0]....
.L_3663:
        /*02b0*/ 	.word	0x0001b8f0


	//   ....[1]....
        /*02b4*/ 	.word	0x0001b920


	//   ....[2]....
        /*02b8*/ 	.word	0x0001b940


	//   ....[3]....
        /*02bc*/ 	.word	0x0001b960


	//   ....[4]....
        /*02c0*/ 	.word	0x0001b980


	//   ....[5]....
        /*02c4*/ 	.word	0x0001c1b0


	//   ....[6]....
        /*02c8*/ 	.word	0x0001c1d0


	//   ....[7]....
        /*02cc*/ 	.word	0x0001c1f0


	//   ....[8]....
        /*02d0*/ 	.word	0x0001c210


	//   ....[9]....
        /*02d4*/ 	.word	0x0001c230


	//   ....[10]....
        /*02d8*/ 	.word	0x0001d3b0


	//   ....[11]....
        /*02dc*/ 	.word	0x0001d450


	//   ....[12]....
        /*02e0*/ 	.word	0x0001d4c0


	//   ....[13]....
        /*02e4*/ 	.word	0x0001d530


	//   ....[14]....
        /*02e8*/ 	.word	0x0001d5a0


	//   ....[15]....
        /*02ec*/ 	.word	0x0001de30


	//   ....[16]....
        /*02f0*/ 	.word	0x0001dea0


	//   ....[17]....
        /*02f4*/ 	.word	0x0001df10


	//   ....[18]....
        /*02f8*/ 	.word	0x0001df80


	//   ....[19]....
        /*02fc*/ 	.word	0x0001dff0


	//----- nvinfo : EIATTR_EXIT_INSTR_OFFSETS
	.align		4
.L_3664:
        /*0300*/ 	.byte	0x04, 0x1c
        /*0302*/ 	.short	(.L_3666 - .L_3665)


	//   ....[0]....
.L_3665:
        /*0304*/ 	.word	0x00000b60


	//   ....[1]....
        /*0308*/ 	.word	0x0001d340


	//----- nvinfo : EIATTR_MAX_THREADS
	.align		4
.L_3666:
        /*030c*/ 	.byte	0x04, 0x05
        /*030e*/ 	.short	(.L_3668 - .L_3667)
.L_3667:
        /*0310*/ 	.word	0x00000080
        /*0314*/ 	.word	0x00000001
        /*0318*/ 	.word	0x00000001


	//----- nvinfo : EIATTR_CRS_STACK_SIZE
	.align		4
.L_3668:
        /*031c*/ 	.byte	0x04, 0x1e
        /*031e*/ 	.short	(.L_3670 - .L_3669)
.L_3669:
        /*0320*/ 	.word	0x00000000


	//----- nvinfo : EIATTR_CBANK_PARAM_SIZE
	.align		4
.L_3670:
        /*0324*/ 	.byte	0x03, 0x19
        /*0326*/ 	.short	0x00e8


	//----- nvinfo : EIATTR_PARAM_CBANK
	.align		4
        /*0328*/ 	.byte	0x04, 0x0a
        /*032a*/ 	.short	(.L_3672 - .L_3671)
	.align		4
.L_3671:
        /*032c*/ 	.word	index@(.nv.constant0._ZN10layer_norm13ln_fwd_kernelINS_13Kernel_traitsI6__halfffffjLj2048ELj1ELj4ELj1ELj16ENS_18Kernel_traits_baseILj2048ES2_ffffjLj128EEEEELb1ELb1ELb1ELb1EEEvNS_9FwdParamsE)
        /*0330*/ 	.short	0x0210
        /*0332*/ 	.short	0x00e8


	//----- nvinfo : EIATTR_SW_WAR
	.align		4
.L_3672:
        /*0334*/ 	.byte	0x04, 0x36
        /*0336*/ 	.short	(.L_3674 - .L_3673)
.L_3673:
        /*0338*/ 	.word	0x00000008
.L_3674:


//--------------------- .nv.info._ZN10layer_norm13ln_fwd_kernelINS_13Kernel_traitsIfffffjLj2048ELj1ELj4ELj1ELj16ENS_18Kernel_traits_baseILj2048EfffffjLj128EEEEELb0ELb0ELb0ELb0EEEvNS_9FwdParamsE --------------------------
	.section	.nv.info._ZN10layer_norm13ln_fwd_kernelINS_13Kernel_traitsIfffffjLj2048ELj1ELj4ELj1ELj16ENS_18Kernel_traits_baseILj2048EfffffjLj128EEEEELb0ELb0ELb0ELb0EEEvNS_9FwdParamsE,"",@"SHT_CUDA_INFO"
	.sectionflags	@""
	.align	4


	//----- nvinfo : EIATTR_CUDA_API_VERSION
	.align		4
        /*0000*/ 	.byte	0x04, 0x37
        /*0002*/ 	.short	(.L_3676 - .L_3675)
.L_3675:
        /*0004*/ 	.word	0x00000082


	//----- nvinfo : EIATTR_KPARAM_INFO
	.align		4
.L_3676:
        /*0008*/ 	.byte	0x04, 0x17
        /*000a*/ 	.short	(.L_3678 - .L_3677)
.L_3677:
        /*000c*/ 	.word	0x00000000
        /*0010*/ 	.short	0x0000
        /*0012*/ 	.short	0x0000
        /*0014*/ 	.byte	0x00, 0xf0, 0xa1, 0x03


	//----- nvinfo : EIATTR_SPARSE_MMA_MASK
	.align		4
.L_3678:
        /*0018*/ 	.byte	0x03, 0x50
        /*001a*/ 	.short	0x0000


	//----- nvinfo : EIATTR_MAXREG_COUNT
	.align		4
        /*001c*/ 	.byte	0x03, 0x1b
        /*001e*/ 	.short	0x00ff


	//----- nvinfo : EIATTR_MERCURY_ISA_VERSION
	.align		4
        /*0020*/ 	.byte	0x03, 0x5f
        /*0022*/ 	.short	0x0101


	//----- nvinfo : EIATTR_COOP_GROUP_MASK_REGIDS
	.align		4
        /*0024*/ 	.byte	0x04, 0x29
        /*0026*/ 	.short	(.L_3680 - .L_3679)


	//   ....[0]....
.L_3679:
        /*0028*/ 	.word	0xffffffff


	//   ....[1]....
        /*002c*/ 	.word	0xffffffff


	//   ....[2]....
        /*0030*/ 	.word	0xffffffff


	//   ....[3]....
        /*0034*/ 	.word	0xffffffff


	//   ....[4]....
        /*0038*/ 	.word	0xffffffff


	//   ....[5]....
        /*003c*/ 	.word	0xffffffff


	//   ....[6]....
        /*0040*/ 	.word	0xffffffff


	//   ....[7]....
        /*0044*/ 	.word	0xffffffff


	//   ....[8]....
        /*0048*/ 	.word	0xffffffff


	//   ....[9]....
        /*004c*/ 	.word	0xffffffff


	//   ....[10]....
        /*0050*/ 	.word	0x050000d5


	//   ....[11]....
        /*0054*/ 	.word	0x050000d5


	//   ....[12]....
        /*0058*/ 	.word	0x050000d5


	//   ....[13]....
        /*005c*/ 	.word	0x050000d5


	//   ....[14]....
        /*0060*/ 	.word	0x050000d5


	//   ....[15]....
        /*0064*/ 	.word	0x050000d5


	//   ....[16]....
        /*0068*/ 	.word	0x050000d5


	//   ....[17]....
        /*006c*/ 	.word	0x050000d5


	//   ....[18]....
        /*0070*/ 	.word	0x050000d5


	//   ....[19]....
        /*0074*/ 	.word	0x050000d5


	//----- nvinfo : EIATTR_COOP_GROUP_INSTR_OFFSETS
	.align		4
.L_3680:
        /*0078*/ 	.byte	0x04, 0x28
        /*007a*/ 	.short	(.L_3682 - .L_3681)


	//   ....[0]....
.L_3681:
        /*007c*/ 	.word	0x00004610


	//   ....[1]....
        /*0080*/ 	.word	0x00004650


	//   ....[2]....
        /*0084*/ 	.word	0x00004670


	//   ....[3]....
        /*0088*/ 	.word	0x00004690


	//   ....[4]....
        /*008c*/ 	.word	0x000046b0


	//   ....[5]....
        /*0090*/ 	.word	0x00004fb0


	//   ....[6]....
        /*0094*/ 	.word	0x00004fd0


	//   ....[7]....
        /*0098*/ 	.word	0x00004ff0


	//   ....[8]....
        /*009c*/ 	.word	0x00005010


	//   ....[9]....
        /*00a0*/ 	.word	0x00005030


	//   ....[10]....
        /*00a4*/ 	.word	0x00006690


	//   ....[11]....
        /*00a8*/ 	.word	0x00006740


	//   ....[12]....
        /*00ac*/ 	.word	0x000067b0


	//   ....[13]....
        /*00b0*/ 	.word	0x00006820


	//   ....[14]....
        /*00b4*/ 	.word	0x00006890


	//   ....[15]....
        /*00b8*/ 	.word	0x000071f0


	//   ....[16]....
        /*00bc*/ 	.word	0x00007260


	//   ....[17]....
        /*00c0*/ 	.word	0x000072d0


	//   ....[18]....
        /*00c4*/ 	.word	0x00007340


	//   ....[19]....
        /*00c8*/ 	.word	0x000073b0


	//----- nvinfo : EIATTR_EXIT_INSTR_OFFSETS
	.align		4
.L_3682:
        /*00cc*/ 	.byte	0x04, 0x1c
        /*00ce*/ 	.short	(.L_3684 - .L_3683)


	//   ....[0]....
.L_3683:
        /*00d0*/ 	.word	0x000012f0


	//   ....[1]....
        /*00d4*/ 	.word	0x00006620


	//----- nvinfo : EIATTR_MAX_THREADS
	.align		4
.L_3684:
        /*00d8*/ 	.byte	0x04, 0x05
        /*00da*/ 	.short	(.L_3686 - .L_3685)
.L_3685:
        /*00dc*/ 	.word	0x00000080
        /*00e0*/ 	.word	0x00000001
        /*00e4*/ 	.word	0x00000001


	//----- nvinfo : EIATTR_CRS_STACK_SIZE
	.align		4
.L_3686:
        /*00e8*/ 	.byte	0x04, 0x1e
        /*00ea*/ 	.short	(.L_3688 - .L_3687)
.L_3687:
        /*00ec*/ 	.word	0x00000000


	//----- nvinfo : EIATTR_CBANK_PARAM_SIZE
	.align		4
.L_3688:
        /*00f0*/ 	.byte	0x03, 0x19
        /*00f2*/ 	.short	0x00e8


	//----- nvinfo : EIATTR_PARAM_CBANK
	.align		4
        /*00f4*/ 	.byte	0x04, 0x0a
        /*00f6*/ 	.short	(.L_3690 - .L_3689)
	.align		4
.L_3689:
        /*00f8*/ 	.word	index@(.nv.constant0._ZN10layer_norm13ln_fwd_kernelINS_13Kernel_traitsIfffffjLj2048ELj1ELj4ELj1ELj16ENS_18Kernel_traits_baseILj2048EfffffjLj128EEEEELb0ELb0ELb0ELb0EEEvNS_9FwdParamsE)
        /*00fc*/ 	.short	0x0210
        /*00fe*/ 	.short	0x00e8


	//----- nvinfo : EIATTR_SW_WAR
	.align		4
.L_3690:
        /*0100*/ 	.byte	0x04, 0x36
        /*0102*/ 	.short	(.L_3692 - .L_3691)
.L_3691:
        /*0104*/ 	.word	0x00000008
.L_3692:


//--------------------- .nv.info._ZN10layer_norm13ln_fwd_kernelINS_13Kernel_traitsIfffffjLj2048ELj1ELj4ELj1ELj16ENS_18Kernel_traits_baseILj2048EfffffjLj128EEEEELb0ELb0ELb0ELb1EEEvNS_9FwdParamsE --------------------------
	.section	.nv.info._ZN10layer_norm13ln_fwd_kernelINS_13Kernel_traitsIfffffjLj2048ELj1ELj4ELj1ELj16ENS_18Kernel_traits_baseILj2048EfffffjLj128EEEEELb0ELb0ELb0ELb1EEEvNS_9FwdParamsE,"",@"SHT_CUDA_INFO"
	.sectionflags	@""
	.align	4


	//----- nvinfo : EIATTR_CUDA_API_VERSION
	.align		4
        /*0000*/ 	.byte	0x04, 0x37
        /*0002*/ 	.short	(.L_3694 - .L_3693)
.L_3693:
        /*0004*/ 	.word	0x00000082


	//----- nvinfo : EIATTR_KPARAM_INFO
	.align		4
.L_3694:
        /*0008*/ 	.byte	0x04, 0x17
        /*000a*/ 	.short	(.L_3696 - .L_3695)
.L_3695:
        /*000c*/ 	.word	0x00000000
        /*0010*/ 	.short	0x0000
        /*0012*/ 	.short	0x0000
        /*0014*/ 	.byte	0x00, 0xf0, 0xa1, 0x03


	//----- nvinfo : EIATTR_SPARSE_MMA_MASK
	.align		4
.L_3696:
        /*0018*/ 	.byte	0x03, 0x50
        /*001a*/ 	.short	0x0000


	//----- nvinfo : EIATTR_MAXREG_COUNT
	.align		4
        /*001c*/ 	.byte	0x03, 0x1b
        /*001e*/ 	.short	0x00ff


	//----- nvinfo : EIATTR_MERCURY_ISA_VERSION
	.align		4
        /*0020*/ 	.byte	0x03, 0x5f
        /*0022*/ 	.short	0x0101


	//----- nvinfo : EIATTR_COOP_GROUP_MASK_REGIDS
	.align		4
        /*0024*/ 	.byte	0x04, 0x29
        /*0026*/ 	.short	(.L_3698 - .L_3697)


	//   ....[0]....
.L_3697:
        /*0028*/ 	.word	0xffffffff


	//   ....[1]....
        /*002c*/ 	.word	0xffffffff


	//   ....[2]....
        /*0030*/ 	.word	0xffffffff


	//   ....[3]....
        /*0034*/ 	.word	0xffffffff


	//   ....[4]....
        /*0038*/ 	.word	0xffffffff


	//   ....[5]....
        /*003c*/ 	.word	0xffffffff


	//   ....[6]....
        /*0040*/ 	.word	0xffffffff


	//   ....[7]....
        /*0044*/ 	.word	0xffffffff


	//   ....[8]....
        /*0048*/ 	.word	0xffffffff


	//   ....[9]....
        /*004c*/ 	.word	0xffffffff


	//   ....[10]....
        /*0050*/ 	.word	0x050000e4


	//   ....[11]....
        /*0054*/ 	.word	0x050000e4


	//   ....[12]....
        /*0058*/ 	.word	0x050000e4


	//   ....[13]....
        /*005c*/ 	.word	0x050000e4


	//   ....[14]....
        /*0060*/ 	.word	0x050000e4


	//   ....[15]....
        /*0064*/ 	.word	0x050000e4


	//   ....[16]....
        /*0068*/ 	.word	0x050000e4


	//   ....[17]....
        /*006c*/ 	.word	0x050000e4


	//   ....[18]....
        /*0070*/ 	.word	0x050000e4


	//   ....[19]....
        /*0074*/ 	.word	0x050000e4


	//----- nvinfo : EIATTR_COOP_GROUP_INSTR_OFFSETS
	.align		4
.L_3698:
        /*0078*/ 	.byte	0x04, 0x28
        /*007a*/ 	.short	(.L_3700 - .L_3699)


	//   ....[0]....
.L_3699:
        /*007c*/ 	.word	0x00002fe0


	//   ....[1]....
        /*0080*/ 	.word	0x00003000


	//   ....[2]....
        /*0084*/ 	.word	0x00003020


	//   ....[3]....
        /*0088*/ 	.word	0x00003040


	//   ....[4]....
        /*008c*/ 	.word	0x00003070


	//   ....[5]....
        /*0090*/ 	.word	0x000038a0


	//   ....[6]....
        /*0094*/ 	.word	0x000038c0


	//   ....[7]....
        /*0098*/ 	.word	0x000038e0


	//   ....[8]....
        /*009c*/ 	.word	0x00003900


	//   ....[9]....
        /*00a0*/ 	.word	0x00003920


	//   ....[10]....
        /*00a4*/ 	.word	0x000048d0


	//   ....[11]....
        /*00a8*/ 	.word	0x00004970


	//   ....[12]....
        /*00ac*/ 	.word	0x000049e0


	//   ....[13]....
        /*00b0*/ 	.word	0x00004a50


	//   ....[14]....
        /*00b4*/ 	.word	0x00004ad0


	//   ....[15]....
        /*00b8*/ 	.word	0x00005340


	//   ....[16]....
        /*00bc*/ 	.word	0x000053b0


	//   ....[17]....
        /*00c0*/ 	.word	0x00005420


	//   ....[18]....
        /*00c4*/ 	.word	0x00005490


	//   ....[19]....
        /*00c8*/ 	.word	0x00005500


	//----- nvinfo : EIATTR_EXIT_INSTR_OFFSETS
	.align		4
.L_3700:
        /*00cc*/ 	.byte	0x04, 0x1c
        /*00ce*/ 	.short	(.L_3702 - .L_3701)


	//   ....[0]....
.L_3701:
        /*00d0*/ 	.word	0x00000840


	//   ....[1]....
        /*00d4*/ 	.word	0x00004860


	//----- nvinfo : EIATTR_MAX_THREADS
	.align		4
.L_3702:
        /*00d8*/ 	.byte	0x04, 0x05
        /*00da*/ 	.short	(.L_3704 - .L_3703)
.L_3703:
        /*00dc*/ 	.word	0x00000080
        /*00e0*/ 	.word	0x00000001
        /*00e4*/ 	.word	0x00000001


	//----- nvinfo : EIATTR_CRS_STACK_SIZE
	.align		4
.L_3704:
        /*00e8*/ 	.byte	0x04, 0x1e
        /*00ea*/ 	.short	(.L_3706 - .L_3705)
.L_3705:
        /*00ec*/ 	.word	0x00000000


	//----- nvinfo : EIATTR_CBANK_PARAM_SIZE
	.align		4
.L_3706:
        /*00f0*/ 	.byte	0x03, 0x19
        /*00f2*/ 	.short	0x00e8


	//----- nvinfo : EIATTR_PARAM_CBANK
	.align		4
        /*00f4*/ 	.byte	0x04, 0x0a
        /*00f6*/ 	.short	(.L_3708 - .L_3707)
	.align		4
.L_3707:
        /*00f8*/ 	.word	index@(.nv.constant0._ZN10layer_norm13ln_fwd_kernelINS_13Kernel_traitsIfffffjLj2048ELj1ELj4ELj1ELj16ENS_18Kernel_traits_baseILj2048EfffffjLj128EEEEELb0ELb0ELb0ELb1EEEvNS_9FwdParamsE)
        /*00fc*/ 	.short	0x0210
        /*00fe*/ 	.short	0x00e8


	//----- nvinfo : EIATTR_SW_WAR
	.align		4
.L_3708:
        /*0100*/ 	.byte	0x04, 0x36
        /*0102*/ 	.short	(.L_3710 - .L_3709)
.L_3709:
        /*0104*/ 	.word	0x00000008
.L_3710:


//--------------------- .nv.info._ZN10layer_norm13ln_fwd_kernelINS_13Kernel_traitsIfffffjLj2048ELj1ELj4ELj1ELj16ENS_18Kernel_traits_baseILj2048EfffffjLj128EEEEELb0ELb0ELb1ELb0EEEvNS_9FwdParamsE --------------------------
	.section	.nv.info._ZN10layer_norm13ln_fwd_kernelINS_13Kernel_traitsIfffffjLj2048ELj1ELj4ELj1ELj16ENS_18Kernel_traits_baseILj2048EfffffjLj128EEEEELb0ELb0ELb1ELb0EEEvNS_9FwdParamsE,"",@"SHT_CUDA_INFO"
	.sectionflags	@""
	.align	4


	//----- nvinfo : EIATTR_CUDA_API_VERSION
	.align		4
        /*0000*/ 	.byte	0x04, 0x37
        /*0002*/ 	.short	(.L_3712 - .L_3711)
.L_3711:
        /*0004*/ 	.word	0x00000082


	//----- nvinfo : EIATTR_KPARAM_INFO
	.align		4
.L_3712:
        /*0008*/ 	.byte	0x04, 0x17
        /*000a*/ 	.short	(.L_3714 - .L_3713)
.L_3713:
        /*000c*/ 	.word	0x00000000
        /*0010*/ 	.short	0x0000
        /*0012*/ 	.short	0x0000
        /*0014*/ 	.byte	0x00, 0xf0, 0xa1, 0x03


	//----- nvinfo : EIATTR_SPARSE_MMA_MASK
	.align		4
.L_3714:
        /*0018*/ 	.byte	0x03, 0x50
        /*001a*/ 	.short	0x0000


	//----- nvinfo : EIATTR_MAXREG_COUNT
	.align		4
        /*001c*/ 	.byte	0x03, 0x1b
        /*001e*/ 	.short	0x00ff


	//----- nvinfo : EIATTR_MERCURY_ISA_VERSION
	.align		4
        /*0020*/ 	.byte	0x03, 0x5f
        /*0022*/ 	.short	0x0101


	//----- nvinfo : EIATTR_COOP_GROUP_MASK_REGIDS
	.align		4
        /*0024*/ 	.byte	0x04, 0x29
        /*0026*/ 	.short	(.L_3716 - .L_3715)


	//   ....[0]....
.L_3715:
        /*0028*/ 	.word	0xffffffff


	//   ....[1]....
        /*002c*/ 	.word	0xffffffff


	//   ....[2]....
        /*0030*/ 	.word	0xffffffff


	//   ....[3]....
        /*0034*/ 	.word	0xffffffff


	//   ....[4]....
        /*0038*/ 	.word	0xffffffff


	//   ....[5]....
        /*003c*/ 	.word	0xffffffff


	//   ....[6]....
        /*0040*/ 	.word	0xffffffff


	//   ....[7]....
        /*0044*/ 	.word	0xffffffff


	//   ....[8]....
        /*0048*/ 	.word	0xffffffff


	//   ....[9]....
        /*004c*/ 	.word	0xffffffff


	//   ....[10]....
        /*0050*/ 	.word	0x050000db


	//   ....[11]....
        /*0054*/ 	.word	0x050000db


	//   ....[12]....
        /*0058*/ 	.word	0x050000db


	//   ....[13]....
        /*005c*/ 	.word	0x050000db


	//   ....[14]....
        /*0060*/ 	.word	0x050000db


	//   ....[15]....
        /*0064*/ 	.word	0x050000db


	//   ....[16]....
        /*0068*/ 	.word	0x050000db


	//   ....[17]....
        /*006c*/ 	.word	0x050000db


	//   ....[18]....
        /*0070*/ 	.word	0x050000db


	//   ....[19]....
        /*0074*/ 	.word	0x050000db


	//----- nvinfo : EIATTR_COOP_GROUP_INSTR_OFFSETS
	.align		4
.L_3716:
        /*0078*/ 	.byte	0x04, 0x28
        /*007a*/ 	.short	(.L_3718 - .L_3717)


	//   ....[0]....
.L_3717:
        /*007c*/ 	.word	0x00004dd0


	//   ....[1]....
        /*0080*/ 	.word	0x00004e60


	//   ....[2]....
        /*0084*/ 	.word	0x00004e80


	//   ....[3]....
        /*0088*/ 	.word	0x00004ea0


	//   ....[4]....
        /*008c*/ 	.word	0x00004ed0


	//   ....[5]....
        /*0090*/ 	.word	0x000057b0


	//   ....[6]....
        /*0094*/ 	.word	0x000057d0


	//   ....[7]....
        /*0098*/ 	.word	0x000057f0


	//   ....[8]....
        /*009c*/ 	.word	0x00005810


	//   ....[9]....
        /*00a0*/ 	.word	0x00005830


	//   ....[10]....
        /*00a4*/ 	.word	0x00006f40


	//   ....[11]....
        /*00a8*/ 	.word	0x00007020


	//   ....[12]....
        /*00ac*/ 	.word	0x000070b0


	//   ....[13]....
        /*00b0*/ 	.word	0x00007120


	//   ....[14]....
        /*00b4*/ 	.word	0x000071a0


	//   ....[15]....
        /*00b8*/ 	.word	0x00007ae0


	//   ....[16]....
        /*00bc*/ 	.word	0x00007b50


	//   ....[17]....
        /*00c0*/ 	.word	0x00007bc0


	//   ....[18]....
        /*00c4*/ 	.word	0x00007c30


	//   ....[19]....
        /*00c8*/ 	.word	0x00007ca0


	//----- nvinfo : EIATTR_EXIT_INSTR_OFFSETS
	.align		4
.L_3718:
        /*00cc*/ 	.byte	0x04, 0x1c
        /*00ce*/ 	.short	(.L_3720 - .L_3719)


	//   ....[0]....
.L_3719:
        /*00d0*/ 	.word	0x000012c0


	//   ....[1]....
        /*00d4*/ 	.word	0x00006ed0


	//----- nvinfo : EIATTR_MAX_THREADS
	.align		4
.L_3720:
        /*00d8*/ 	.byte	0x04, 0x05
        /*00da*/ 	.short	(.L_3722 - .L_3721)
.L_3721:
        /*00dc*/ 	.word	0x00000080
        /*00e0*/ 	.word	0x00000001
        /*00e4*/ 	.word	0x00000001


	//----- nvinfo : EIATTR_CRS_STACK_SIZE
	.align		4
.L_3722:
        /*00e8*/ 	.byte	0x04, 0x1e
        /*00ea*/ 	.short	(.L_3724 - .L_3723)
.L_3723:
        /*00ec*/ 	.word	0x00000000


	//----- nvinfo : EIATTR_CBANK_PARAM_SIZE
	.align		4
.L_3724:
        /*00f0*/ 	.byte	0x03, 0x19
        /*00f2*/ 	.short	0x00e8


	//----- nvinfo : EIATTR_PARAM_CBANK
	.align		4
        /*00f4*/ 	.byte	0x04, 0x0a
        /*00f6*/ 	.short	(.L_3726 - .L_3725)
	.align		4
.L_3725:
        /*00f8*/ 	.word	index@(.nv.constant0._ZN10layer_norm13ln_fwd_kernelINS_13Kernel_traitsIfffffjLj2048ELj1ELj4ELj1ELj16ENS_18Kernel_traits_baseILj2048EfffffjLj128EEEEELb0ELb0ELb1ELb0EEEvNS_9FwdParamsE)
        /*00fc*/ 	.short	0x0210
        /*00fe*/ 	.short	0x00e8


	//----- nvinfo : EIATTR_SW_WAR
	.align		4
.L_3726:
        /*0100*/ 	.byte	0x04, 0x36
        /*0102*/ 	.short	(.L_3728 - .L_3727)
.L_3727:
        /*0104*/ 	.word	0x00000008
.L_3728:


//--------------------- .nv.info._ZN10layer_norm13ln_fwd_kernelINS_13Kernel_traitsIfffffjLj2048ELj1ELj4ELj1ELj16ENS_18Kernel_traits_baseILj2048EfffffjLj128EEEEELb0ELb0ELb1ELb1EEEvNS_9FwdParamsE --------------------------
	.section	.nv.info._ZN10layer_norm13ln_fwd_kernelINS_13Kernel_traitsIfffffjLj2048ELj1ELj4ELj1ELj16ENS_18Kernel_traits_baseILj2048EfffffjLj128EEEEELb0ELb0ELb1ELb1EEEvNS_9FwdParamsE,"",@"SHT_CUDA_INFO"
	.sectionflags	@""
	.align	4


	//----- nvinfo : EIATTR_CUDA_API_VERSION
	.align		4
        /*0000*/ 	.byte	0x04, 0x37
        /*0002*/ 	.short	(.L_3730 - .L_3729)
.L_3729:
        /*0004*/ 	.word	0x00000082


	//----- nvinfo : EIATTR_KPARAM_INFO
	.align		4
.L_3730:
        /*0008*/ 	.byte	0x04, 0x17
        /*000a*/ 	.short	(.L_3732 - .L_3731)
.L_3731:
        /*000c*/ 	.word	0x00000000
        /*0010*/ 	.short	0x0000
        /*0012*/ 	.short	0x0000
        /*0014*/ 	.byte	0x00, 0xf0, 0xa1, 0x03


	//----- nvinfo : EIATTR_SPARSE_MMA_MASK
	.align		4
.L_3732:
        /*0018*/ 	.byte	0x03, 0x50
        /*001a*/ 	.short	0x0000


	//----- nvinfo : EIATTR_MAXREG_COUNT
	.align		4
        /*001c*/ 	.byte	0x03, 0x1b
        /*001e*/ 	.short	0x00ff


	//----- nvinfo : EIATTR_MERCURY_ISA_VERSION
	.align		4
        /*0020*/ 	.byte	0x03, 0x5f
        /*0022*/ 	.short	0x0101


	//----- nvinfo : EIATTR_COOP_GROUP_MASK_REGIDS
	.align		4
        /*0024*/ 	.byte	0x04, 0x29
        /*0026*/ 	.short	(.L_3734 - .L_3733)


	//   ....[0]....
.L_3733:
        /*0028*/ 	.word	0xffffffff


	//   ....[1]....
        /*002c*/ 	.word	0xffffffff


	//   ....[2]....
        /*0030*/ 	.word	0xffffffff


	//   ....[3]....
        /*0034*/ 	.word	0xffffffff


	//   ....[4]....
        /*0038*/ 	.word	0xffffffff


	//   ....[5]....
        /*003c*/ 	.word	0xffffffff


	//   ....[6]....
        /*0040*/ 	.word	0xffffffff


	//   ....[7]....
        /*0044*/ 	.word	0xffffffff


	//   ....[8]....
        /*0048*/ 	.word	0xffffffff


	//   ....[9]....
        /*004c*/ 	.word	0xffffffff


	//   ....[10]....
        /*0050*/ 	.word	0x050000d7


	//   ....[11]....
        /*0054*/ 	.word	0x050000d7


	//   ....[12]....
        /*0058*/ 	.word	0x050000d7


	//   ....[13]....
        /*005c*/ 	.word	0x050000d7


	//   ....[14]....
        /*0060*/ 	.word	0x050000d7


	//   ....[15]....
        /*0064*/ 	.word	0x050000d7


	//   ....[16]....
        /*0068*/ 	.word	0x050000d7


	//   ....[17]....
        /*006c*/ 	.word	0x050000d7


	//   ....[18]....
        /*0070*/ 	.word	0x050000d7


	//   ....[19]....
        /*0074*/ 	.word	0x050000d7


	//----- nvinfo : EIATTR_COOP_GROUP_INSTR_OFFSETS
	.align		4
.L_3734:
        /*0078*/ 	.byte	0x04, 0x28
        /*007a*/ 	.short	(.L_3736 - .L_3735)


	//   ....[0]....
.L_3735:
        /*007c*/ 	.word	0x000038f0


	//   ....[1]....
        /*0080*/ 	.word	0x00003920


	//   ....[2]....
        /*0084*/ 	.word	0x00003940


	//   ....[3]....
        /*0088*/ 	.word	0x00003960


	//   ....[4]....
        /*008c*/ 	.word	0x00003980


	//   ....[5]....
        /*0090*/ 	.word	0x000041b0


	//   ....[6]....
        /*0094*/ 	.word	0x000041d0


	//   ....[7]....
        /*0098*/ 	.word	0x000041f0


	//   ....[8]....
        /*009c*/ 	.word	0x00004210


	//   ....[9]....
        /*00a0*/ 	.word	0x00004230


	//   ....[10]....
        /*00a4*/ 	.word	0x00005370


	//   ....[11]....
        /*00a8*/ 	.word	0x00005420


	//   ....[12]....
        /*00ac*/ 	.word	0x00005490


	//   ....[13]....
        /*00b0*/ 	.word	0x00005500


	//   ....[14]....
        /*00b4*/ 	.word	0x00005570


	//   ....[15]....
        /*00b8*/ 	.word	0x00005df0


	//   ....[16]....
        /*00bc*/ 	.word	0x00005e60


	//   ....[17]....
        /*00c0*/ 	.word	0x00005ed0


	//   ....[18]....
        /*00c4*/ 	.word	0x00005f40


	//   ....[19]....
        /*00c8*/ 	.word	0x00005fb0


	//----- nvinfo : EIATTR_EXIT_INSTR_OFFSETS
	.align		4
.L_3736:
        /*00cc*/ 	.byte	0x04, 0x1c
        /*00ce*/ 	.short	(.L_3738 - .L_3737)


	//   ....[0]....
.L_3737:
        /*00d0*/ 	.word	0x00000800


	//   ....[1]....
        /*00d4*/ 	.word	0x00005300


	//----- nvinfo : EIATTR_MAX_THREADS
	.align		4
.L_3738:
        /*00d8*/ 	.byte	0x04, 0x05
        /*00da*/ 	.short	(.L_3740 - .L_3739)
.L_3739:
        /*00dc*/ 	.word	0x00000080
        /*00e0*/ 	.word	0x00000001
        /*00e4*/ 	.word	0x00000001


	//----- nvinfo : EIATTR_CRS_STACK_SIZE
	.align		4
.L_3740:
        /*00e8*/ 	.byte	0x04, 0x1e
        /*00ea*/ 	.short	(.L_3742 - .L_3741)
.L_3741:
        /*00ec*/ 	.word	0x00000000


	//----- nvinfo : EIATTR_CBANK_PARAM_SIZE
	.align		4
.L_3742:
        /*00f0*/ 	.byte	0x03, 0x19
        /*00f2*/ 	.short	0x00e8


	//----- nvinfo : EIATTR_PARAM_CBANK
	.align		4
        /*00f4*/ 	.byte	0x04, 0x0a
        /*00f6*/ 	.short	(.L_3744 - .L_3743)
	.align		4
.L_3743:
        /*00f8*/ 	.word	index@(.nv.constant0._ZN10layer_norm13ln_fwd_kernelINS_13Kernel_traitsIfffffjLj2048ELj1ELj4ELj1ELj16ENS_18Kernel_traits_baseILj2048EfffffjLj128EEEEELb0ELb0ELb1ELb1EEEvNS_9FwdParamsE)
        /*00fc*/ 	.short	0x0210
        /*00fe*/ 	.short	0x00e8


	//----- nvinfo : EIATTR_SW_WAR
	.align		4
.L_3744:
        /*0100*/ 	.byte	0x04, 0x36
        /*0102*/ 	.short	(.L_3746 - .L_3745)
.L_3745:
        /*0104*/ 	.word	0x00000008
.L_3746:


//--------------------- .nv.info._ZN10layer_norm13ln_fwd_kernelINS_13Kernel_traitsIfffffjLj2048ELj1ELj4ELj1ELj16ENS_18Kernel_traits_baseILj2048EfffffjLj128EEEEELb0ELb1ELb0ELb0EEEvNS_9FwdParamsE --------------------------
	.section	.nv.info._ZN10layer_norm13ln_fwd_kernelINS_13Kernel_traitsIfffffjLj2048ELj1ELj4ELj1ELj16ENS_18Kernel_traits_baseILj2048EfffffjLj128EEEEELb0ELb1ELb0ELb0EEEvNS_9FwdParamsE,"",@"SHT_CUDA_INFO"
	.sectionflags	@""
	.align	4


	//----- nvinfo : EIATTR_CUDA_API_VERSION
	.align		4
        /*0000*/ 	.byte	0x04, 0x37
        /*0002*/ 	.short	(.L_3748 - .L_3747)
.L_3747:
        /*0004*/ 	.word	0x00000082


	//----- nvinfo : EIATTR_KPARAM_INFO
	.align		4
.L_3748:
        /*0008*/ 	.byte	0x04, 0x17
        /*000a*/ 	.short	(.L_3750 - .L_3749)
.L_3749:
        /*000c*/ 	.word	0x00000000
        /*0010*/ 	.short	0x0000
        /*0012*/ 	.short	0x0000
        /*0014*/ 	.byte	0x00, 0xf0, 0xa1, 0x03


	//----- nvinfo : EIATTR_SPARSE_MMA_MASK
	.align		4
.L_3750:
        /*0018*/ 	.byte	0x03, 0x50
        /*001a*/ 	.short	0x0000


	//----- nvinfo : EIATTR_MAXREG_COUNT
	.align		4
        /*001c*/ 	.byte	0x03, 0x1b
        /*001e*/ 	.short	0x00ff


	//----- nvinfo : EIATTR_ANNOTATIONS
	.align		4
        /*0020*/ 	.byte	0x04, 0x55
        /*0022*/ 	.short	(.L_3752 - .L_3751)


	//   ....[0]....
.L_3751:
        /* <DEDUP_REMOVED lines=20> */


	//----- nvinfo : EIATTR_MERCURY_ISA_VERSION
	.align		4
.L_3752:
        /*0154*/ 	.byte	0x03, 0x5f
        /*0156*/ 	.short	0x0101


	//----- nvinfo : EIATTR_COOP_GROUP_MASK_REGIDS
	.align		4
        /*0158*/ 	.byte	0x04, 0x29
        /*015a*/ 	.short	(.L_3754 - .L_3753)


	//   ....[0]....
.L_3753:
        /*015c*/ 	.word	0xffffffff


	//   ....[1]....
        /*0160*/ 	.word	0xffffffff


	//   ....[2]....
        /*0164*/ 	.word	0xffffffff


	//   ....[3]....
        /*0168*/ 	.word	0xffffffff


	//   ....[4]....
        /*016c*/ 	.word	0xffffffff


	//   ....[5]....
        /*0170*/ 	.word	0xffffffff


	//   ....[6]....
        /*0174*/ 	.word	0xffffffff


	//   ....[7]....
        /*0178*/ 	.word	0xffffffff


	//   ....[8]....
        /*017c*/ 	.word	0xffffffff


	//   ....[9]....
        /*0180*/ 	.word	0xffffffff


	//   ....[10]....
        /*0184*/ 	.word	0x05000003


	//   ....[11]....
        /*0188*/ 	.word	0x05000003


	//   ....[12]....
        /*018c*/ 	.word	0x05000003


	//   ....[13]....
        /*0190*/ 	.word	0x05000003


	//   ....[14]....
        /*0194*/ 	.word	0x05000003


	//   ....[15]....
        /*0198*/ 	.word	0x05000003


	//   ....[16]....
        /*019c*/ 	.word	0x05000003


	//   ....[17]....
        /*01a0*/ 	.word	0x05000003


	//   ....[18]....
        /*01a4*/ 	.word	0x05000003


	//   ....[19]....
        /*01a8*/ 	.word	0x05000003


	//----- nvinfo : EIATTR_COOP_GROUP_INSTR_OFFSETS
	.align		4
.L_3754:
        /*01ac*/ 	.byte	0x04, 0x28
        /*01ae*/ 	.short	(.L_3756 - .L_3755)


	//   ....[0]....
.L_3755:
        /*01b0*/ 	.word	0x00003e70


	//   ....[1]....
        /*01b4*/ 	.word	0x00003eb0


	//   ....[2]....
        /*01b8*/ 	.word	0x00003ed0


	//   ....[3]....
        /*01bc*/ 	.word	0x00003ef0


	//   ....[4]....
        /*01c0*/ 	.word	0x00003f10


	//   ....[5]....
        /*01c4*/ 	.word	0x00004800


	//   ....[6]....
        /*01c8*/ 	.word	0x00004820


	//   ....[7]....
        /*01cc*/ 	.word	0x00004840


	//   ....[8]....
        /*01d0*/ 	.word	0x00004860


	//   ....[9]....
        /*01d4*/ 	.word	0x00004880


	//   ....[10]....
        /*01d8*/ 	.word	0x00005fa0


	//   ....[11]....
        /*01dc*/ 	.word	0x00006040


	//   ....[12]....
        /*01e0*/ 	.word	0x000060b0


	//   ....[13]....
        /*01e4*/ 	.word	0x00006120


	//   ....[14]....
        /*01e8*/ 	.word	0x00006190


	//   ....[15]....
        /*01ec*/ 	.word	0x00006af0


	//   ....[16]....
        /*01f0*/ 	.word	0x00006b60


	//   ....[17]....
        /*01f4*/ 	.word	0x00006bd0


	//   ....[18]....
        /*01f8*/ 	.word	0x00006c40


	//   ....[19]....
        /*01fc*/ 	.word	0x00006cb0


	//----- nvinfo : EIATTR_EXIT_INSTR_OFFSETS
	.align		4
.L_3756:
        /*0200*/ 	.byte	0x04, 0x1c
        /*0202*/ 	.short	(.L_3758 - .L_3757)


	//   ....[0]....
.L_3757:
        /*0204*/ 	.word	0x00001760


	//   ....[1]....
        /*0208*/ 	.word	0x00005f30


	//----- nvinfo : EIATTR_MAX_THREADS
	.align		4
.L_3758:
        /*020c*/ 	.byte	0x04, 0x05
        /*020e*/ 	.short	(.L_3760 - .L_3759)
.L_3759:
        /*0210*/ 	.word	0x00000080
        /*0214*/ 	.word	0x00000001
        /*0218*/ 	.word	0x00000001


	//----- nvinfo : EIATTR_CRS_STACK_SIZE
	.align		4
.L_3760:
        /*021c*/ 	.byte	0x04, 0x1e
        /*021e*/ 	.short	(.L_3762 - .L_3761)
.L_3761:
        /*0220*/ 	.word	0x00000000


	//----- nvinfo : EIATTR_CBANK_PARAM_SIZE
	.align		4
.L_3762:
        /*0224*/ 	.byte	0x03, 0x19
        /*0226*/ 	.short	0x00e8


	//----- nvinfo : EIATTR_PARAM_CBANK
	.align		4
        /*0228*/ 	.byte	0x04, 0x0a
        /*022a*/ 	.short	(.L_3764 - .L_3763)
	.align		4
.L_3763:
        /*022c*/ 	.word	index@(.nv.constant0._ZN10layer_norm13ln_fwd_kernelINS_13Kernel_traitsIfffffjLj2048ELj1ELj4ELj1ELj16ENS_18Kernel_traits_baseILj2048EfffffjLj128EEEEELb0ELb1ELb0ELb0EEEvNS_9FwdParamsE)
        /*0230*/ 	.short	0x0210
        /*0232*/ 	.short	0x00e8


	//----- nvinfo : EIATTR_SW_WAR
	.align		4
.L_3764:
        /*0234*/ 	.byte	0x04, 0x36
        /*0236*/ 	.short	(.L_3766 - .L_3765)
.L_3765:
        /*0238*/ 	.word	0x00000008
.L_3766:


//--------------------- .nv.info._ZN10layer_norm13ln_fwd_kernelINS_13Kernel_traitsIfffffjLj2048ELj1ELj4ELj1ELj16ENS_18Kernel_traits_baseILj2048EfffffjLj128EEEEELb0ELb1ELb0ELb1EEEvNS_9FwdParamsE --------------------------
	.section	.nv.info._ZN10layer_norm13ln_fwd_kernelINS_13Kernel_traitsIfffffjLj2048ELj1ELj4ELj1ELj16ENS_18Kernel_traits_baseILj2048EfffffjLj128EEEEELb0ELb1ELb0ELb1EEEvNS_9FwdParamsE,"",@"SHT_CUDA_INFO"
	.sectionflags	@""
	.align	4


	//----- nvinfo : EIATTR_CUDA_API_VERSION
	.align		4
        /*0000*/ 	.byte	0x04, 0x37
        /*0002*/ 	.short	(.L_3768 - .L_3767)
.L_3767:
        /*0004*/ 	.word	0x00000082


	//----- nvinfo : EIATTR_KPARAM_INFO
	.align		4
.L_3768:
        /*0008*/ 	.byte	0x04, 0x17
        /*000a*/ 	.short	(.L_3770 - .L_3769)
.L_3769:
        /*000c*/ 	.word	0x00000000
        /*0010*/ 	.short	0x0000
        /*0012*/ 	.short	0x0000
        /*0014*/ 	.byte	0x00, 0xf0, 0xa1, 0x03


	//----- nvinfo : EIATTR_SPARSE_MMA_MASK
	.align		4
.L_3770:
        /*0018*/ 	.byte	0x03, 0x50
        /*001a*/ 	.short	0x0000


	//----- nvinfo : EIATTR_MAXREG_COUNT
	.align		4
        /*001c*/ 	.byte	0x03, 0x1b
        /*001e*/ 	.short	0x00ff


	//----- nvinfo : EIATTR_ANNOTATIONS
	.align		4
        /*0020*/ 	.byte	0x04, 0x55
        /*0022*/ 	.short	(.L_3772 - .L_3771)


	//   ....[0]....
.L_3771:
        /* <DEDUP_REMOVED lines=25> */


	//----- nvinfo : EIATTR_MERCURY_ISA_VERSION
	.align		4
.L_3772:
        /*01a4*/ 	.byte	0x03, 0x5f
        /*01a6*/ 	.short	0x0101


	//----- nvinfo : EIATTR_COOP_GROUP_MASK_REGIDS
	.align		4
        /*01a8*/ 	.byte	0x04, 0x29
        /*01aa*/ 	.short	(.L_3774 - .L_3773)


	//   ....[0]....
.L_3773:
        /*01ac*/ 	.word	0xffffffff


	//   ....[1]....
        /*01b0*/ 	.word	0xffffffff


	//   ....[2]....
        /*01b4*/ 	.word	0xffffffff


	//   ....[3]....
        /*01b8*/ 	.word	0xffffffff


	//   ....[4]....
        /*01bc*/ 	.word	0xffffffff


	//   ....[5]....
        /*01c0*/ 	.word	0xffffffff


	//   ....[6]....
        /*01c4*/ 	.word	0xffffffff


	//   ....[7]....
        /*01c8*/ 	.word	0xffffffff


	//   ....[8]....
        /*01cc*/ 	.word	0xffffffff


	//   ....[9]....
        /*01d0*/ 	.word	0xffffffff


	//   ....[10]....
        /*01d4*/ 	.word	0x050000e8


	//   ....[11]....
        /*01d8*/ 	.word	0x050000e8


	//   ....[12]....
        /*01dc*/ 	.word	0x050000e8


	//   ....[13]....
        /*01e0*/ 	.word	0x050000e8


	//   ....[14]....
        /*01e4*/ 	.word	0x050000e8


	//   ....[15]....
        /*01e8*/ 	.word	0x050000e8


	//   ....[16]....
        /*01ec*/ 	.word	0x050000e8


	//   ....[17]....
        /*01f0*/ 	.word	0x050000e8


	//   ....[18]....
        /*01f4*/ 	.word	0x050000e8


	//   ....[19]....
        /*01f8*/ 	.word	0x050000e8


	//----- nvinfo : EIATTR_COOP_GROUP_INSTR_OFFSETS
	.align		4
.L_3774:
        /*01fc*/ 	.byte	0x04, 0x28
        /*01fe*/ 	.short	(.L_3776 - .L_3775)


	//   ....[0]....
.L_3775:
        /*0200*/ 	.word	0x00002c60


	//   ....[1]....
        /*0204*/ 	.word	0x00002c90


	//   ....[2]....
        /*0208*/ 	.word	0x00002cb0


	//   ....[3]....
        /*020c*/ 	.word	0x00002cd0


	//   ....[4]....
        /*0210*/ 	.word	0x00002cf0


	//   ....[5]....
        /*0214*/ 	.word	0x00003520


	//   ....[6]....
        /*0218*/ 	.word	0x00003540


	//   ....[7]....
        /*021c*/ 	.word	0x00003560


	//   ....[8]....
        /*0220*/ 	.word	0x00003580


	//   ....[9]....
        /*0224*/ 	.word	0x000035a0


	//   ....[10]....
        /*0228*/ 	.word	0x000046d0


	//   ....[11]....
        /*022c*/ 	.word	0x00004770


	//   ....[12]....
        /*0230*/ 	.word	0x000047e0


	//   ....[13]....
        /*0234*/ 	.word	0x00004850


	//   ....[14]....
        /*0238*/ 	.word	0x000048c0


	//   ....[15]....
        /*023c*/ 	.word	0x00005150


	//   ....[16]....
        /*0240*/ 	.word	0x000051c0


	//   ....[17]....
        /*0244*/ 	.word	0x00005230


	//   ....[18]....
        /*0248*/ 	.word	0x000052a0


	//   ....[19]....
        /*024c*/ 	.word	0x00005310


	//----- nvinfo : EIATTR_EXIT_INSTR_OFFSETS
	.align		4
.L_3776:
        /*0250*/ 	.byte	0x04, 0x1c
        /*0252*/ 	.short	(.L_3778 - .L_3777)


	//   ....[0]....
.L_3777:
        /*0254*/ 	.word	0x00000a20


	//   ....[1]....
        /*0258*/ 	.word	0x00004660


	//----- nvinfo : EIATTR_MAX_THREADS
	.align		4
.L_3778:
        /*025c*/ 	.byte	0x04, 0x05
        /*025e*/ 	.short	(.L_3780 - .L_3779)
.L_3779:
        /*0260*/ 	.word	0x00000080
        /*0264*/ 	.word	0x00000001
        /*0268*/ 	.word	0x00000001


	//----- nvinfo : EIATTR_CRS_STACK_SIZE
	.align		4
.L_3780:
        /*026c*/ 	.byte	0x04, 0x1e
        /*026e*/ 	.short	(.L_3782 - .L_3781)
.L_3781:
        /*0270*/ 	.word	0x00000000


	//----- nvinfo : EIATTR_CBANK_PARAM_SIZE
	.align		4
.L_3782:
        /*0274*/ 	.byte	0x03, 0x19
        /*0276*/ 	.short	0x00e8


	//----- nvinfo : EIATTR_PARAM_CBANK
	.align		4
        /*0278*/ 	.byte	0x04, 0x0a
        /*027a*/ 	.short	(.L_3784 - .L_3783)
	.align		4
.L_3783:
        /*027c*/ 	.word	index@(.nv.constant0._ZN10layer_norm13ln_fwd_kernelINS_13Kernel_traitsIfffffjLj2048ELj1ELj4ELj1ELj16ENS_18Kernel_traits_baseILj2048EfffffjLj128EEEEELb0ELb1ELb0ELb1EEEvNS_9FwdParamsE)
        /*0280*/ 	.short	0x0210
        /*0282*/ 	.short	0x00e8


	//----- nvinfo : EIATTR_SW_WAR
	.align		4
.L_3784:
        /*0284*/ 	.byte	0x04, 0x36
        /*0286*/ 	.short	(.L_3786 - .L_3785)
.L_3785:
        /*0288*/ 	.word	0x00000008
.L_3786:


//--------------------- .nv.info._ZN10layer_norm13ln_fwd_kernelINS_13Kernel_traitsIfffffjLj2048ELj1ELj4ELj1ELj16ENS_18Kernel_traits_baseILj2048EfffffjLj128EEEEELb0ELb1ELb1ELb0EEEvNS_9FwdParamsE --------------------------
	.section	.nv.info._ZN10layer_norm13ln_fwd_kernelINS_13Kernel_traitsIfffffjLj2048ELj1ELj4ELj1ELj16ENS_18Kernel_traits_baseILj2048EfffffjLj128EEEEELb0ELb1ELb1ELb0EEEvNS_9FwdParamsE,"",@"SHT_CUDA_INFO"
	.sectionflags	@""
	.align	4


	//----- nvinfo : EIATTR_CUDA_API_VERSION
	.align		4
        /*0000*/ 	.byte	0x04, 0x37
        /*0002*/ 	.short	(.L_3788 - .L_3787)
.L_3787:
        /*0004*/ 	.word	0x00000082


	//----- nvinfo : EIATTR_KPARAM_INFO
	.align		4
.L_3788:
        /*0008*/ 	.byte	0x04, 0x17
        /*000a*/ 	.short	(.L_3790 - .L_3789)
.L_3789:
        /*000c*/ 	.word	0x00000000
        /*0010*/ 	.short	0x0000
        /*0012*/ 	.short	0x0000
        /*0014*/ 	.byte	0x00, 0xf0, 0xa1, 0x03


	//----- nvinfo : EIATTR_SPARSE_MMA_MASK
	.align		4
.L_3790:
        /*0018*/ 	.byte	0x03, 0x50
        /*001a*/ 	.short	0x0000


	//----- nvinfo : EIATTR_MAXREG_COUNT
	.align		4
        /*001c*/ 	.byte	0x03, 0x1b
        /*001e*/ 	.short	0x00ff


	//----- nvinfo : EIATTR_ANNOTATIONS
	.align		4
        /*0020*/ 	.byte	0x04, 0x55
        /*0022*/ 	.short	(.L_3792 - .L_3791)


	//   ....[0]....
.L_3791:
        /* <DEDUP_REMOVED lines=23> */


	//----- nvinfo : EIATTR_MERCURY_ISA_VERSION
	.align		4
.L_3792:
        /*0184*/ 	.byte	0x03, 0x5f
        /*0186*/ 	.short	0x0101


	//----- nvinfo : EIATTR_COOP_GROUP_MASK_REGIDS
	.align		4
        /*0188*/ 	.byte	0x04, 0x29
        /*018a*/ 	.short	(.L_3794 - .L_3793)


	//   ....[0]....
.L_3793:
        /*018c*/ 	.word	0xffffffff


	//   ....[1]....
        /*0190*/ 	.word	0xffffffff


	//   ....[2]....
        /*0194*/ 	.word	0xffffffff


	//   ....[3]....
        /*0198*/ 	.word	0xffffffff


	//   ....[4]....
        /*019c*/ 	.word	0xffffffff


	//   ....[5]....
        /*01a0*/ 	.word	0xffffffff


	//   ....[6]....
        /*01a4*/ 	.word	0xffffffff


	//   ....[7]....
        /*01a8*/ 	.word	0xffffffff


	//   ....[8]....
        /*01ac*/ 	.word	0xffffffff


	//   ....[9]....
        /*01b0*/ 	.word	0xffffffff


	//   ....[10]....
        /*01b4*/ 	.word	0x05000005


	//   ....[11]....
        /*01b8*/ 	.word	0x05000005


	//   ....[12]....
        /*01bc*/ 	.word	0x05000005


	//   ....[13]....
        /*01c0*/ 	.word	0x05000005


	//   ....[14]....
        /*01c4*/ 	.word	0x05000005


	//   ....[15]....
        /*01c8*/ 	.word	0x05000005


	//   ....[16]....
        /*01cc*/ 	.word	0x05000005


	//   ....[17]....
        /*01d0*/ 	.word	0x05000005


	//   ....[18]....
        /*01d4*/ 	.word	0x05000005


	//   ....[19]....
        /*01d8*/ 	.word	0x05000005


	//----- nvinfo : EIATTR_COOP_GROUP_INSTR_OFFSETS
	.align		4
.L_3794:
        /*01dc*/ 	.byte	0x04, 0x28
        /*01de*/ 	.short	(.L_3796 - .L_3795)


	//   ....[0]....
.L_3795:
        /*01e0*/ 	.word	0x00005850


	//   ....[1]....
        /*01e4*/ 	.word	0x00005900


	//   ....[2]....
        /*01e8*/ 	.word	0x00005940


	//   ....[3]....
        /*01ec*/ 	.word	0x00005960


	//   ....[4]....
        /*01f0*/ 	.word	0x00005980


	//   ....[5]....
        /*01f4*/ 	.word	0x00006260


	//   ....[6]....
        /*01f8*/ 	.word	0x00006280


	//   ....[7]....
        /*01fc*/ 	.word	0x000062a0


	//   ....[8]....
        /*0200*/ 	.word	0x000062c0


	//   ....[9]....
        /*0204*/ 	.word	0x000062e0


	//   ....[10]....
        /*0208*/ 	.word	0x00007a60


	//   ....[11]....
        /*020c*/ 	.word	0x00007b10


	//   ....[12]....
        /*0210*/ 	.word	0x00007c00


	//   ....[13]....
        /*0214*/ 	.word	0x00007c70


	//   ....[14]....
        /*0218*/ 	.word	0x00007ce0


	//   ....[15]....
        /*021c*/ 	.word	0x00008630


	//   ....[16]....
        /*0220*/ 	.word	0x000086a0


	//   ....[17]....
        /*0224*/ 	.word	0x00008710


	//   ....[18]....
        /*0228*/ 	.word	0x00008780


	//   ....[19]....
        /*022c*/ 	.word	0x000087f0


	//----- nvinfo : EIATTR_EXIT_INSTR_OFFSETS
	.align		4
.L_3796:
        /*0230*/ 	.byte	0x04, 0x1c
        /*0232*/ 	.short	(.L_3798 - .L_3797)


	//   ....[0]....
.L_3797:
        /*0234*/ 	.word	0x000017b0


	//   ....[1]....
        /*0238*/ 	.word	0x000079f0


	//----- nvinfo : EIATTR_MAX_THREADS
	.align		4
.L_3798:
        /*023c*/ 	.byte	0x04, 0x05
        /*023e*/ 	.short	(.L_3800 - .L_3799)
.L_3799:
        /*0240*/ 	.word	0x00000080
        /*0244*/ 	.word	0x00000001
        /*0248*/ 	.word	0x00000001


	//----- nvinfo : EIATTR_CRS_STACK_SIZE
	.align		4
.L_3800:
        /*024c*/ 	.byte	0x04, 0x1e
        /*024e*/ 	.short	(.L_3802 - .L_3801)
.L_3801:
        /*0250*/ 	.word	0x00000000


	//----- nvinfo : EIATTR_CBANK_PARAM_SIZE
	.align		4
.L_3802:
        /*0254*/ 	.byte	0x03, 0x19
        /*0256*/ 	.short	0x00e8


	//----- nvinfo : EIATTR_PARAM_CBANK
	.align		4
        /*0258*/ 	.byte	0x04, 0x0a
        /*025a*/ 	.short	(.L_3804 - .L_3803)
	.align		4
.L_3803:
        /*025c*/ 	.word	index@(.nv.constant0._ZN10layer_norm13ln_fwd_kernelINS_13Kernel_traitsIfffffjLj2048ELj1ELj4ELj1ELj16ENS_18Kernel_traits_baseILj2048EfffffjLj128EEEEELb0ELb1ELb1ELb0EEEvNS_9FwdParamsE)
        /*0260*/ 	.short	0x0210
        /*0262*/ 	.short	0x00e8


	//----- nvinfo : EIATTR_SW_WAR
	.align		4
.L_3804:
        /*0264*/ 	.byte	0x04, 0x36
        /*0266*/ 	.short	(.L_3806 - .L_3805)
.L_3805:
        /*0268*/ 	.word	0x00000008
.L_3806:


//--------------------- .nv.info._ZN10layer_norm13ln_fwd_kernelINS_13Kernel_traitsIfffffjLj2048ELj1ELj4ELj1ELj16ENS_18Kernel_traits_baseILj2048EfffffjLj128EEEEELb0ELb1ELb1ELb1EEEvNS_9FwdParamsE --------------------------
	.section	.nv.info._ZN10layer_norm13ln_fwd_kernelINS_13Kernel_traitsIfffffjLj2048ELj1ELj4ELj1ELj16ENS_18Kernel_traits_baseILj2048EfffffjLj128EEEEELb0ELb1ELb1ELb1EEEvNS_9FwdParamsE,"",@"SHT_CUDA_INFO"
	.sectionflags	@""
	.align	4


	//----- nvinfo : EIATTR_CUDA_API_VERSION
	.align		4
        /*0000*/ 	.byte	0x04, 0x37
        /*0002*/ 	.short	(.L_3808 - .L_3807)
.L_3807:
        /*0004*/ 	.word	0x00000082


	//----- nvinfo : EIATTR_KPARAM_INFO
	.align		4
.L_3808:
        /*0008*/ 	.byte	0x04, 0x17
        /*000a*/ 	.short	(.L_3810 - .L_3809)
.L_3809:
        /*000c*/ 	.word	0x00000000
        /*0010*/ 	.short	0x0000
        /*0012*/ 	.short	0x0000
        /*0014*/ 	.byte	0x00, 0xf0, 0xa1, 0x03


	//----- nvinfo : EIATTR_SPARSE_MMA_MASK
	.align		4
.L_3810:
        /*0018*/ 	.byte	0x03, 0x50
        /*001a*/ 	.short	0x0000


	//----- nvinfo : EIATTR_MAXREG_COUNT
	.align		4
        /*001c*/ 	.byte	0x03, 0x1b
        /*001e*/ 	.short	0x00ff


	//----- nvinfo : EIATTR_ANNOTATIONS
	.align		4
        /*0020*/ 	.byte	0x04, 0x55
        /*0022*/ 	.short	(.L_3812 - .L_3811)


	//   ....[0]....
.L_3811:
        /* <DEDUP_REMOVED lines=19> */


	//----- nvinfo : EIATTR_MERCURY_ISA_VERSION
	.align		4
.L_3812:
        /*0144*/ 	.byte	0x03, 0x5f
        /*0146*/ 	.short	0x0101


	//----- nvinfo : EIATTR_COOP_GROUP_MASK_REGIDS
	.align		4
        /*0148*/ 	.byte	0x04, 0x29
        /*014a*/ 	.short	(.L_3814 - .L_3813)


	//   ....[0]....
.L_3813:
        /*014c*/ 	.word	0xffffffff


	//   ....[1]....
        /*0150*/ 	.word	0xffffffff


	//   ....[2]....
        /*0154*/ 	.word	0xffffffff


	//   ....[3]....
        /*0158*/ 	.word	0xffffffff


	//   ....[4]....
        /*015c*/ 	.word	0xffffffff


	//   ....[5]....
        /*0160*/ 	.word	0xffffffff


	//   ....[6]....
        /*0164*/ 	.word	0xffffffff


	//   ....[7]....
        /*0168*/ 	.word	0xffffffff


	//   ....[8]....
        /*016c*/ 	.word	0xffffffff


	//   ....[9]....
        /*0170*/ 	.word	0xffffffff


	//   ....[10]....
        /*0174*/ 	.word	0x05000002


	//   ....[11]....
        /*0178*/ 	.word	0x05000002


	//   ....[12]....
        /*017c*/ 	.word	0x05000002


	//   ....[13]....
        /*0180*/ 	.word	0x05000002


	//   ....[14]....
        /*0184*/ 	.word	0x05000002


	//   ....[15]....
        /*0188*/ 	.word	0x05000002


	//   ....[16]....
        /*018c*/ 	.word	0x05000002


	//   ....[17]....
        /*0190*/ 	.word	0x05000002


	//   ....[18]....
        /*0194*/ 	.word	0x05000002


	//   ....[19]....
        /*0198*/ 	.word	0x05000002


	//----- nvinfo : EIATTR_COOP_GROUP_INSTR_OFFSETS
	.align		4
.L_3814:
        /*019c*/ 	.byte	0x04, 0x28
        /*019e*/ 	.short	(.L_3816 - .L_3815)


	//   ....[0]....
.L_3815:
        /*01a0*/ 	.word	0x00004160


	//   ....[1]....
        /*01a4*/ 	.word	0x00004190


	//   ....[2]....
        /*01a8*/ 	.word	0x000041b0


	//   ....[3]....
        /*01ac*/ 	.word	0x000041d0


	//   ....[4]....
        /*01b0*/ 	.word	0x000041f0


	//   ....[5]....
        /*01b4*/ 	.word	0x00004a20


	//   ....[6]....
        /*01b8*/ 	.word	0x00004a40


	//   ....[7]....
        /*01bc*/ 	.word	0x00004a60


	//   ....[8]....
        /*01c0*/ 	.word	0x00004a80


	//   ....[9]....
        /*01c4*/ 	.word	0x00004aa0


	//   ....[10]....
        /*01c8*/ 	.word	0x00005d50


	//   ....[11]....
        /*01cc*/ 	.word	0x00005de0


	//   ....[12]....
        /*01d0*/ 	.word	0x00005e50


	//   ....[13]....
        /*01d4*/ 	.word	0x00005ec0


	//   ....[14]....
        /*01d8*/ 	.word	0x00005f30


	//   ....[15]....
        /*01dc*/ 	.word	0x000067c0


	//   ....[16]....
        /*01e0*/ 	.word	0x00006820


	//   ....[17]....
        /*01e4*/ 	.word	0x00006880


	//   ....[18]....
        /*01e8*/ 	.word	0x000068e0


	//   ....[19]....
        /*01ec*/ 	.word	0x00006940


	//----- nvinfo : EIATTR_EXIT_INSTR_OFFSETS
	.align		4
.L_3816:
        /*01f0*/ 	.byte	0x04, 0x1c
        /*01f2*/ 	.short	(.L_3818 - .L_3817)


	//   ....[0]....
.L_3817:
        /*01f4*/ 	.word	0x00000a20


	//   ....[1]....
        /*01f8*/ 	.word	0x00005ce0


	//----- nvinfo : EIATTR_MAX_THREADS
	.align		4
.L_3818:
        /*01fc*/ 	.byte	0x04, 0x05
        /*01fe*/ 	.short	(.L_3820 - .L_3819)
.L_3819:
        /*0200*/ 	.word	0x00000080
        /*0204*/ 	.word	0x00000001
        /*0208*/ 	.word	0x00000001


	//----- nvinfo : EIATTR_CRS_STACK_SIZE
	.align		4
.L_3820:
        /*020c*/ 	.byte	0x04, 0x1e
        /*020e*/ 	.short	(.L_3822 - .L_3821)
.L_3821:
        /*0210*/ 	.word	0x00000000


	//----- nvinfo : EIATTR_CBANK_PARAM_SIZE
	.align		4
.L_3822:
        /*0214*/ 	.byte	0x03, 0x19
        /*0216*/ 	.short	0x00e8


	//----- nvinfo : EIATTR_PARAM_CBANK
	.align		4
        /*0218*/ 	.byte	0x04, 0x0a
        /*021a*/ 	.short	(.L_3824 - .L_3823)
	.align		4
.L_3823:
        /*021c*/ 	.word	index@(.nv.constant0._ZN10layer_norm13ln_fwd_kernelINS_13Kernel_traitsIfffffjLj2048ELj1ELj4ELj1ELj16ENS_18Kernel_traits_baseILj2048EfffffjLj128EEEEELb0ELb1ELb1ELb1EEEvNS_9FwdParamsE)
        /*0220*/ 	.short	0x0210
        /*0222*/ 	.short	0x00e8


	//----- nvinfo : EIATTR_SW_WAR
	.align		4
.L_3824:
        /*0224*/ 	.byte	0x04, 0x36
        /*0226*/ 	.short	(.L_3826 - .L_3825)
.L_3825:
        /*0228*/ 	.word	0x00000008
.L_3826:


//--------------------- .nv.info._ZN10layer_norm13ln_fwd_kernelINS_13Kernel_traitsIfffffjLj2048ELj1ELj4ELj1ELj16ENS_18Kernel_traits_baseILj2048EfffffjLj128EEEEELb1ELb0ELb0ELb0EEEvNS_9FwdParamsE --------------------------
	.section	.nv.info._ZN10layer_norm13ln_fwd_kernelINS_13Kernel_traitsIfffffjLj2048ELj1ELj4ELj1ELj16ENS_18Kernel_traits_baseILj2048EfffffjLj128EEEEELb1ELb0ELb0ELb0EEEvNS_9FwdParamsE,"",@"SHT_CUDA_INFO"
	.sectionflags	@""
	.align	4


	//----- nvinfo : EIATTR_CUDA_API_VERSION
	.align		4
        /*0000*/ 	.byte	0x04, 0x37
        /*0002*/ 	.short	(.L_3828 - .L_3827)
.L_3827:
        /*0004*/ 	.word	0x00000082


	//----- nvinfo : EIATTR_KPARAM_INFO
	.align		4
.L_3828:
        /*0008*/ 	.byte	0x04, 0x17
        /*000a*/ 	.short	(.L_3830 - .L_3829)
.L_3829:
        /*000c*/ 	.word	0x00000000
        /*0010*/ 	.short	0x0000
        /*0012*/ 	.short	0x0000
        /*0014*/ 	.byte	0x00, 0xf0, 0xa1, 0x03


	//----- nvinfo : EIATTR_SPARSE_MMA_MASK
	.align		4
.L_3830:
        /*0018*/ 	.byte	0x03, 0x50
        /*001a*/ 	.short	0x0000


	//----- nvinfo : EIATTR_MAXREG_COUNT
	.align		4
        /*001c*/ 	.byte	0x03, 0x1b
        /*001e*/ 	.short	0x00ff


	//----- nvinfo : EIATTR_MERCURY_ISA_VERSION
	.align		4
        /*0020*/ 	.byte	0x03, 0x5f
        /*0022*/ 	.short	0x0101


	//----- nvinfo : EIATTR_COOP_GROUP_MASK_REGIDS
	.align		4
        /*0024*/ 	.byte	0x04, 0x29
        /*0026*/ 	.short	(.L_3832 - .L_3831)


	//   ....[0]....
.L_3831:
        /*0028*/ 	.word	0xffffffff


	//   ....[1]....
        /*002c*/ 	.word	0xffffffff


	//   ....[2]....
        /*0030*/ 	.word	0xffffffff


	//   ....[3]....
        /*0034*/ 	.word	0xffffffff


	//   ....[4]....
        /*0038*/ 	.word	0xffffffff


	//   ....[5]....
        /*003c*/ 	.word	0xffffffff


	//   ....[6]....
        /*0040*/ 	.word	0xffffffff


	//   ....[7]....
        /*0044*/ 	.word	0xffffffff


	//   ....[8]....
        /*0048*/ 	.word	0xffffffff


	//   ....[9]....
        /*004c*/ 	.word	0xffffffff


	//   ....[10]....
        /*0050*/ 	.word	0x050000dd


	//   ....[11]....
        /*0054*/ 	.word	0x050000dd


	//   ....[12]....
        /*0058*/ 	.word	0x050000dd


	//   ....[13]....
        /*005c*/ 	.word	0x050000dd


	//   ....[14]....
        /*0060*/ 	.word	0x050000dd


	//   ....[15]....
        /*0064*/ 	.word	0x050000dd


	//   ....[16]....
        /*0068*/ 	.word	0x050000dd


	//   ....[17]....
        /*006c*/ 	.word	0x050000dd


	//   ....[18]....
        /*0070*/ 	.word	0x050000dd


	//   ....[19]....
        /*0074*/ 	.word	0x050000dd


	//----- nvinfo : EIATTR_COOP_GROUP_INSTR_OFFSETS
	.align		4
.L_3832:
        /*0078*/ 	.byte	0x04, 0x28
        /*007a*/ 	.short	(.L_3834 - .L_3833)


	//   ....[0]....
.L_3833:
        /*007c*/ 	.word	0x00018b30


	//   ....[1]....
        /*0080*/ 	.word	0x00018bd0


	//   ....[2]....
        /*0084*/ 	.word	0x00018bf0


	//   ....[3]....
        /*0088*/ 	.word	0x00018c10


	//   ....[4]....
        /*008c*/ 	.word	0x00018c30


	//   ....[5]....
        /*0090*/ 	.word	0x00019520


	//   ....[6]....
        /*0094*/ 	.word	0x00019540


	//   ....[7]....
        /*0098*/ 	.word	0x00019560


	//   ....[8]....
        /*009c*/ 	.word	0x00019580


	//   ....[9]....
        /*00a0*/ 	.word	0x000195a0


	//   ....[10]....
        /*00a4*/ 	.word	0x0001ac20


	//   ....[11]....
        /*00a8*/ 	.word	0x0001ad10


	//   ....[12]....
        /*00ac*/ 	.word	0x0001ada0


	//   ....[13]....
        /*00b0*/ 	.word	0x0001ae10


	//   ....[14]....
        /*00b4*/ 	.word	0x0001ae80


	//   ....[15]....
        /*00b8*/ 	.word	0x0001b7c0


	//   ....[16]....
        /*00bc*/ 	.word	0x0001b830


	//   ....[17]....
        /*00c0*/ 	.word	0x0001b8a0


	//   ....[18]....
        /*00c4*/ 	.word	0x0001b910


	//   ....[19]....
        /*00c8*/ 	.word	0x0001b980


	//----- nvinfo : EIATTR_EXIT_INSTR_OFFSETS
	.align		4
.L_3834:
        /*00cc*/ 	.byte	0x04, 0x1c
        /*00ce*/ 	.short	(.L_3836 - .L_3835)


	//   ....[0]....
.L_3835:
        /*00d0*/ 	.word	0x00001770


	//   ....[1]....
        /*00d4*/ 	.word	0x0001abb0


	//----- nvinfo : EIATTR_MAX_THREADS
	.align		4
.L_3836:
        /*00d8*/ 	.byte	0x04, 0x05
        /*00da*/ 	.short	(.L_3838 - .L_3837)
.L_3837:
        /*00dc*/ 	.word	0x00000080
        /*00e0*/ 	.word	0x00000001
        /*00e4*/ 	.word	0x00000001


	//----- nvinfo : EIATTR_CRS_STACK_SIZE
	.align		4
.L_3838:
        /*00e8*/ 	.byte	0x04, 0x1e
        /*00ea*/ 	.short	(.L_3840 - .L_3839)
.L_3839:
        /*00ec*/ 	.word	0x00000000


	//----- nvinfo : EIATTR_CBANK_PARAM_SIZE
	.align		4
.L_3840:
        /*00f0*/ 	.byte	0x03, 0x19
        /*00f2*/ 	.short	0x00e8


	//----- nvinfo : EIATTR_PARAM_CBANK
	.align		4
        /*00f4*/ 	.byte	0x04, 0x0a
        /*00f6*/ 	.short	(.L_3842 - .L_3841)
	.align		4
.L_3841:
        /*00f8*/ 	.word	index@(.nv.constant0._ZN10layer_norm13ln_fwd_kernelINS_13Kernel_traitsIfffffjLj2048ELj1ELj4ELj1ELj16ENS_18Kernel_traits_baseILj2048EfffffjLj128EEEEELb1ELb0ELb0ELb0EEEvNS_9FwdParamsE)
        /*00fc*/ 	.short	0x0210
        /*00fe*/ 	.short	0x00e8


	//----- nvinfo : EIATTR_SW_WAR
	.align		4
.L_3842:
        /*0100*/ 	.byte	0x04, 0x36
        /*0102*/ 	.short	(.L_3844 - .L_3843)
.L_3843:
        /*0104*/ 	.word	0x00000008
.L_3844:


//--------------------- .nv.info._ZN10layer_norm13ln_fwd_kernelINS_13Kernel_traitsIfffffjLj2048ELj1ELj4ELj1ELj16ENS_18Kernel_traits_baseILj2048EfffffjLj128EEEEELb1ELb0ELb0ELb1EEEvNS_9FwdParamsE --------------------------
	.section	.nv.info._ZN10layer_norm13ln_fwd_kernelINS_13Kernel_traitsIfffffjLj2048ELj1ELj4ELj1ELj16ENS_18Kernel_traits_baseILj2048EfffffjLj128EEEEELb1ELb0ELb0ELb1EEEvNS_9FwdParamsE,"",@"SHT_CUDA_INFO"
	.sectionflags	@""
	.align	4


	//----- nvinfo : EIATTR_CUDA_API_VERSION
	.align		4
        /*0000*/ 	.byte	0x04, 0x37
        /*0002*/ 	.short	(.L_3846 - .L_3845)
.L_3845:
        /*0004*/ 	.word	0x00000082


	//----- nvinfo : EIATTR_KPARAM_INFO
	.align		4
.L_3846:
        /*0008*/ 	.byte	0x04, 0x17
        /*000a*/ 	.short	(.L_3848 - .L_3847)
.L_3847:
        /*000c*/ 	.word	0x00000000
        /*0010*/ 	.short	0x0000
        /*0012*/ 	.short	0x0000
        /*0014*/ 	.byte	0x00, 0xf0, 0xa1, 0x03


	//----- nvinfo : EIATTR_SPARSE_MMA_MASK
	.align		4
.L_3848:
        /*0018*/ 	.byte	0x03, 0x50
        /*001a*/ 	.short	0x0000


	//----- nvinfo : EIATTR_MAXREG_COUNT
	.align		4
        /*001c*/ 	.byte	0x03, 0x1b
        /*001e*/ 	.short	0x00ff


	//----- nvinfo : EIATTR_MERCURY_ISA_VERSION
	.align		4
        /*0020*/ 	.byte	0x03, 0x5f
        /*0022*/ 	.short	0x0101


	//----- nvinfo : EIATTR_COOP_GROUP_MASK_REGIDS
	.align		4
        /*0024*/ 	.byte	0x04, 0x29
        /*0026*/ 	.short	(.L_3850 - .L_3849)


	//   ....[0]....
.L_3849:
        /*0028*/ 	.word	0xffffffff


	//   ....[1]....
        /*002c*/ 	.word	0xffffffff


	//   ....[2]....
        /*0030*/ 	.word	0xffffffff


	//   ....[3]....
        /*0034*/ 	.word	0xffffffff


	//   ....[4]....
        /*0038*/ 	.word	0xffffffff


	//   ....[5]....
        /*003c*/ 	.word	0xffffffff


	//   ....[6]....
        /*0040*/ 	.word	0xffffffff


	//   ....[7]....
        /*0044*/ 	.word	0xffffffff


	//   ....[8]....
        /*0048*/ 	.word	0xffffffff


	//   ....[9]....
        /*004c*/ 	.word	0xffffffff


	//   ....[10]....
        /*0050*/ 	.word	0x050000e8


	//   ....[11]....
        /*0054*/ 	.word	0x050000e8


	//   ....[12]....
        /*0058*/ 	.word	0x050000e8


	//   ....[13]....
        /*005c*/ 	.word	0x050000e8


	//   ....[14]....
        /*0060*/ 	.word	0x050000e8


	//   ....[15]....
        /*0064*/ 	.word	0x050000e8


	//   ....[16]....
        /*0068*/ 	.word	0x050000e8


	//   ....[17]....
        /*006c*/ 	.word	0x050000e8


	//   ....[18]....
        /*0070*/ 	.word	0x050000e8


	//   ....[19]....
        /*0074*/ 	.word	0x050000e8


	//----- nvinfo : EIATTR_COOP_GROUP_INSTR_OFFSETS
	.align		4
.L_3850:
        /*0078*/ 	.byte	0x04, 0x28
        /*007a*/ 	.short	(.L_3852 - .L_3851)


	//   ....[0]....
.L_3851:
        /*007c*/ 	.word	0x00017070


	//   ....[1]....
        /*0080*/ 	.word	0x00017090


	//   ....[2]....
        /*0084*/ 	.word	0x000170b0


	//   ....[3]....
        /*0088*/ 	.word	0x000170d0


	//   ....[4]....
        /*008c*/ 	.word	0x00017100


	//   ....[5]....
        /*0090*/ 	.word	0x00017930


	//   ....[6]....
        /*0094*/ 	.word	0x00017950


	//   ....[7]....
        /*0098*/ 	.word	0x00017970


	//   ....[8]....
        /*009c*/ 	.word	0x00017990


	//   ....[9]....
        /*00a0*/ 	.word	0x000179b0


	//   ....[10]....
        /*00a4*/ 	.word	0x00018990


	//   ....[11]....
        /*00a8*/ 	.word	0x00018a30


	//   ....[12]....
        /*00ac*/ 	.word	0x00018aa0


	//   ....[13]....
        /*00b0*/ 	.word	0x00018b10


	//   ....[14]....
        /*00b4*/ 	.word	0x00018b90


	//   ....[15]....
        /*00b8*/ 	.word	0x00019410


	//   ....[16]....
        /*00bc*/ 	.word	0x00019480


	//   ....[17]....
        /*00c0*/ 	.word	0x000194f0


	//   ....[18]....
        /*00c4*/ 	.word	0x00019560


	//   ....[19]....
        /*00c8*/ 	.word	0x000195d0


	//----- nvinfo : EIATTR_EXIT_INSTR_OFFSETS
	.align		4
.L_3852:
        /*00cc*/ 	.byte	0x04, 0x1c
        /*00ce*/ 	.short	(.L_3854 - .L_3853)


	//   ....[0]....
.L_3853:
        /*00d0*/ 	.word	0x00000c30


	//   ....[1]....
        /*00d4*/ 	.word	0x00018920


	//----- nvinfo : EIATTR_MAX_THREADS
	.align		4
.L_3854:
        /*00d8*/ 	.byte	0x04, 0x05
        /*00da*/ 	.short	(.L_3856 - .L_3855)
.L_3855:
        /*00dc*/ 	.word	0x00000080
        /*00e0*/ 	.word	0x00000001
        /*00e4*/ 	.word	0x00000001


	//----- nvinfo : EIATTR_CRS_STACK_SIZE
	.align		4
.L_3856:
        /*00e8*/ 	.byte	0x04, 0x1e
        /*00ea*/ 	.short	(.L_3858 - .L_3857)
.L_3857:
        /*00ec*/ 	.word	0x00000000


	//----- nvinfo : EIATTR_CBANK_PARAM_SIZE
	.align		4
.L_3858:
        /*00f0*/ 	.byte	0x03, 0x19
        /*00f2*/ 	.short	0x00e8


	//----- nvinfo : EIATTR_PARAM_CBANK
	.align		4
        /*00f4*/ 	.byte	0x04, 0x0a
        /*00f6*/ 	.short	(.L_3860 - .L_3859)
	.align		4
.L_3859:
        /*00f8*/ 	.word	index@(.nv.constant0._ZN10layer_norm13ln_fwd_kernelINS_13Kernel_traitsIfffffjLj2048ELj1ELj4ELj1ELj16ENS_18Kernel_traits_baseILj2048EfffffjLj128EEEEELb1ELb0ELb0ELb1EEEvNS_9FwdParamsE)
        /*00fc*/ 	.short	0x0210
        /*00fe*/ 	.short	0x00e8


	//----- nvinfo : EIATTR_SW_WAR
	.align		4
.L_3860:
        /*0100*/ 	.byte	0x04, 0x36
        /*0102*/ 	.short	(.L_3862 - .L_3861)
.L_3861:
        /*0104*/ 	.word	0x00000008
.L_3862:


//--------------------- .nv.info._ZN10layer_norm13ln_fwd_kernelINS_13Kernel_traitsIfffffjLj2048ELj1ELj4ELj1ELj16ENS_18Kernel_traits_baseILj2048EfffffjLj128EEEEELb1ELb0ELb1ELb0EEEvNS_9FwdParamsE --------------------------
	.section	.nv.info._ZN10layer_norm13ln_fwd_kernelINS_13Kernel_traitsIfffffjLj2048ELj1ELj4ELj1ELj16ENS_18Kernel_traits_baseILj2048EfffffjLj128EEEEELb1ELb0ELb1ELb0EEEvNS_9FwdParamsE,"",@"SHT_CUDA_INFO"
	.sectionflags	@""
	.align	4


	//----- nvinfo : EIATTR_CUDA_API_VERSION
	.align		4
        /*0000*/ 	.byte	0x04, 0x37
        /*0002*/ 	.short	(.L_3864 - .L_3863)
.L_3863:
        /*0004*/ 	.word	0x00000082


	//----- nvinfo : EIATTR_KPARAM_INFO
	.align		4
.L_3864:
        /*0008*/ 	.byte	0x04, 0x17
        /*000a*/ 	.short	(.L_3866 - .L_3865)
.L_3865:
        /*000c*/ 	.word	0x00000000
        /*0010*/ 	.short	0x0000
        /*0012*/ 	.short	0x0000
        /*0014*/ 	.byte	0x00, 0xf0, 0xa1, 0x03


	//----- nvinfo : EIATTR_SPARSE_MMA_MASK
	.align		4
.L_3866:
        /*0018*/ 	.byte	0x03, 0x50
        /*001a*/ 	.short	0x0000


	//----- nvinfo : EIATTR_MAXREG_COUNT
	.align		4
        /*001c*/ 	.byte	0x03, 0x1b
        /*001e*/ 	.short	0x00ff


	//----- nvinfo : EIATTR_MERCURY_ISA_VERSION
	.align		4
        /*0020*/ 	.byte	0x03, 0x5f
        /*0022*/ 	.short	0x0101


	//----- nvinfo : EIATTR_COOP_GROUP_MASK_REGIDS
	.align		4
        /*0024*/ 	.byte	0x04, 0x29
        /*0026*/ 	.short	(.L_3868 - .L_3867)


	//   ....[0]....
.L_3867:
        /*0028*/ 	.word	0xffffffff


	//   ....[1]....
        /*002c*/ 	.word	0xffffffff


	//   ....[2]....
        /*0030*/ 	.word	0xffffffff


	//   ....[3]....
        /*0034*/ 	.word	0xffffffff


	//   ....[4]....
        /*0038*/ 	.word	0xffffffff


	//   ....[5]....
        /*003c*/ 	.word	0xffffffff


	//   ....[6]....
        /*0040*/ 	.word	0xffffffff


	//   ....[7]....
        /*0044*/ 	.word	0xffffffff


	//   ....[8]....
        /*0048*/ 	.word	0xffffffff


	//   ....[9]....
        /*004c*/ 	.word	0xffffffff


	//   ....[10]....
        /*0050*/ 	.word	0x050000e9


	//   ....[11]....
        /*0054*/ 	.word	0x050000e9


	//   ....[12]....
        /*0058*/ 	.word	0x050000e9


	//   ....[13]....
        /*005c*/ 	.word	0x050000e9


	//   ....[14]....
        /*0060*/ 	.word	0x050000e9


	//   ....[15]....
        /*0064*/ 	.word	0x050000e9


	//   ....[16]....
        /*0068*/ 	.word	0x050000e9


	//   ....[17]....
        /*006c*/ 	.word	0x050000e9


	//   ....[18]....
        /*0070*/ 	.word	0x050000e9


	//   ....[19]....
        /*0074*/ 	.word	0x050000e9


	//----- nvinfo : EIATTR_COOP_GROUP_INSTR_OFFSETS
	.align		4
.L_3868:
        /*0078*/ 	.byte	0x04, 0x28
        /*007a*/ 	.short	(.L_3870 - .L_3869)


	//   ....[0]....
.L_3869:
        /*007c*/ 	.word	0x0001b0f0


	//   ....[1]....
        /*0080*/ 	.word	0x0001b180


	//   ....[2]....
        /*0084*/ 	.word	0x0001b1a0


	//   ....[3]....
        /*0088*/ 	.word	0x0001b1c0


	//   ....[4]....
        /*008c*/ 	.word	0x0001b1f0


	//   ....[5]....
        /*0090*/ 	.word	0x0001bad0


	//   ....[6]....
        /*0094*/ 	.word	0x0001baf0


	//   ....[7]....
        /*0098*/ 	.word	0x0001bb10


	//   ....[8]....
        /*009c*/ 	.word	0x0001bb30


	//   ....[9]....
        /*00a0*/ 	.word	0x0001bb50


	//   ....[10]....
        /*00a4*/ 	.word	0x0001d270


	//   ....[11]....
        /*00a8*/ 	.word	0x0001d360


	//   ....[12]....
        /*00ac*/ 	.word	0x0001d3e0


	//   ....[13]....
        /*00b0*/ 	.word	0x0001d450


	//   ....[14]....
        /*00b4*/ 	.word	0x0001d4d0


	//   ....[15]....
        /*00b8*/ 	.word	0x0001de10


	//   ....[16]....
        /*00bc*/ 	.word	0x0001de80


	//   ....[17]....
        /*00c0*/ 	.word	0x0001def0


	//   ....[18]....
        /*00c4*/ 	.word	0x0001df60


	//   ....[19]....
        /*00c8*/ 	.word	0x0001dfd0


	//----- nvinfo : EIATTR_EXIT_INSTR_OFFSETS
	.align		4
.L_3870:
        /*00cc*/ 	.byte	0x04, 0x1c
        /*00ce*/ 	.short	(.L_3872 - .L_3871)


	//   ....[0]....
.L_3871:
        /*00d0*/ 	.word	0x00001740


	//   ....[1]....
        /*00d4*/ 	.word	0x0001d200


	//----- nvinfo : EIATTR_MAX_THREADS
	.align		4
.L_3872:
        /*00d8*/ 	.byte	0x04, 0x05
        /*00da*/ 	.short	(.L_3874 - .L_3873)
.L_3873:
        /*00dc*/ 	.word	0x00000080
        /*00e0*/ 	.word	0x00000001
        /*00e4*/ 	.word	0x00000001


	//----- nvinfo : EIATTR_CRS_STACK_SIZE
	.align		4
.L_3874:
        /*00e8*/ 	.byte	0x04, 0x1e
        /*00ea*/ 	.short	(.L_3876 - .L_3875)
.L_3875:
        /*00ec*/ 	.word	0x00000000


	//----- nvinfo : EIATTR_CBANK_PARAM_SIZE
	.align		4
.L_3876:
        /*00f0*/ 	.byte	0x03, 0x19
        /*00f2*/ 	.short	0x00e8


	//----- nvinfo : EIATTR_PARAM_CBANK
	.align		4
        /*00f4*/ 	.byte	0x04, 0x0a
        /*00f6*/ 	.short	(.L_3878 - .L_3877)
	.align		4
.L_3877:
        /*00f8*/ 	.word	index@(.nv.constant0._ZN10layer_norm13ln_fwd_kernelINS_13Kernel_traitsIfffffjLj2048ELj1ELj4ELj1ELj16ENS_18Kernel_traits_baseILj2048EfffffjLj128EEEEELb1ELb0ELb1ELb0EEEvNS_9FwdParamsE)
        /*00fc*/ 	.short	0x0210
        /*00fe*/ 	.short	0x00e8


	//----- nvinfo : EIATTR_SW_WAR
	.align		4
.L_3878:
        /*0100*/ 	.byte	0x04, 0x36
        /*0102*/ 	.short	(.L_3880 - .L_3879)
.L_3879:
        /*0104*/ 	.word	0x00000008
.L_3880:


//--------------------- .nv.info._ZN10layer_norm13ln_fwd_kernelINS_13Kernel_traitsIfffffjLj2048ELj1ELj4ELj1ELj16ENS_18Kernel_traits_baseILj2048EfffffjLj128EEEEELb1ELb0ELb1ELb1EEEvNS_9FwdParamsE --------------------------
	.section	.nv.info._ZN10layer_norm13ln_fwd_kernelINS_13Kernel_traitsIfffffjLj2048ELj1ELj4ELj1ELj16ENS_18Kernel_traits_baseILj2048EfffffjLj128EEEEELb1ELb0ELb1ELb1EEEvNS_9FwdParamsE,"",@"SHT_CUDA_INFO"
	.sectionflags	@""
	.align	4


	//----- nvinfo : EIATTR_CUDA_API_VERSION
	.align		4
        /*0000*/ 	.byte	0x04, 0x37
        /*0002*/ 	.short	(.L_3882 - .L_3881)
.L_3881:
        /*0004*/ 	.word	0x00000082


	//----- nvinfo : EIATTR_KPARAM_INFO
	.align		4
.L_3882:
        /*0008*/ 	.byte	0x04, 0x17
        /*000a*/ 	.short	(.L_3884 - .L_3883)
.L_3883:
        /*000c*/ 	.word	0x00000000
        /*0010*/ 	.short	0x0000
        /*0012*/ 	.short	0x0000
        /*0014*/ 	.byte	0x00, 0xf0, 0xa1, 0x03


	//----- nvinfo : EIATTR_SPARSE_MMA_MASK
	.align		4
.L_3884:
        /*0018*/ 	.byte	0x03, 0x50
        /*001a*/ 	.short	0x0000


	//----- nvinfo : EIATTR_MAXREG_COUNT
	.align		4
        /*001c*/ 	.byte	0x03, 0x1b
        /*001e*/ 	.short	0x00ff


	//----- nvinfo : EIATTR_MERCURY_ISA_VERSION
	.align		4
        /*0020*/ 	.byte	0x03, 0x5f
        /*0022*/ 	.short	0x0101


	//----- nvinfo : EIATTR_COOP_GROUP_MASK_REGIDS
	.align		4
        /*0024*/ 	.byte	0x04, 0x29
        /*0026*/ 	.short	(.L_3886 - .L_3885)


	//   ....[0]....
.L_3885:
        /*0028*/ 	.word	0xffffffff


	//   ....[1]....
        /*002c*/ 	.word	0xffffffff


	//   ....[2]....
        /*0030*/ 	.word	0xffffffff


	//   ....[3]....
        /*0034*/ 	.word	0xffffffff


	//   ....[4]....
        /*0038*/ 	.word	0xffffffff


	//   ....[5]....
        /*003c*/ 	.word	0xffffffff


	//   ....[6]....
        /*0040*/ 	.word	0xffffffff


	//   ....[7]....
        /*0044*/ 	.word	0xffffffff


	//   ....[8]....
        /*0048*/ 	.word	0xffffffff


	//   ....[9]....
        /*004c*/ 	.word	0xffffffff


	//   ....[10]....
        /*0050*/ 	.word	0x050000e3


	//   ....[11]....
        /*0054*/ 	.word	0x050000e3


	//   ....[12]....
        /*0058*/ 	.word	0x050000e3


	//   ....[13]....
        /*005c*/ 	.word	0x050000e3


	//   ....[14]....
        /*0060*/ 	.word	0x050000e3


	//   ....[15]....
        /*0064*/ 	.word	0x050000e3


	//   ....[16]....
        /*0068*/ 	.word	0x050000e3


	//   ....[17]....
        /*006c*/ 	.word	0x050000e3


	//   ....[18]....
        /*0070*/ 	.word	0x050000e3


	//   ....[19]....
        /*0074*/ 	.word	0x050000e3


	//----- nvinfo : EIATTR_COOP_GROUP_INSTR_OFFSETS
	.align		4
.L_3886:
        /*0078*/ 	.byte	0x04, 0x28
        /*007a*/ 	.short	(.L_3888 - .L_3887)


	//   ....[0]....
.L_3887:
        /*007c*/ 	.word	0x00019a60


	//   ....[1]....
        /*0080*/ 	.word	0x00019a80


	//   ....[2]....
        /*0084*/ 	.word	0x00019aa0


	//   ....[3]....
        /*0088*/ 	.word	0x00019ad0


	//   ....[4]....
        /*008c*/ 	.word	0x00019af0


	//   ....[5]....
        /*0090*/ 	.word	0x0001a320


	//   ....[6]....
        /*0094*/ 	.word	0x0001a340


	//   ....[7]....
        /*0098*/ 	.word	0x0001a360


	//   ....[8]....
        /*009c*/ 	.word	0x0001a380


	//   ....[9]....
        /*00a0*/ 	.word	0x0001a3a0


	//   ....[10]....
        /*00a4*/ 	.word	0x0001b4f0


	//   ....[11]....
        /*00a8*/ 	.word	0x0001b590


	//   ....[12]....
        /*00ac*/ 	.word	0x0001b600


	//   ....[13]....
        /*00b0*/ 	.word	0x0001b680


	//   ....[14]....
        /*00b4*/ 	.word	0x0001b6f0


	//   ....[15]....
        /*00b8*/ 	.word	0x0001bf60


	//   ....[16]....
        /*00bc*/ 	.word	0x0001bfd0


	//   ....[17]....
        /*00c0*/ 	.word	0x0001c040


	//   ....[18]....
        /*00c4*/ 	.word	0x0001c0b0


	//   ....[19]....
        /*00c8*/ 	.word	0x0001c110


	//----- nvinfo : EIATTR_EXIT_INSTR_OFFSETS
	.align		4
.L_3888:
        /*00cc*/ 	.byte	0x04, 0x1c
        /*00ce*/ 	.short	(.L_3890 - .L_3889)


	//   ....[0]....
.L_3889:
        /*00d0*/ 	.word	0x00000c10


	//   ....[1]....
        /*00d4*/ 	.word	0x0001b480


	//----- nvinfo : EIATTR_MAX_THREADS
	.align		4
.L_3890:
        /*00d8*/ 	.byte	0x04, 0x05
        /*00da*/ 	.short	(.L_3892 - .L_3891)
.L_3891:
        /*00dc*/ 	.word	0x00000080
        /*00e0*/ 	.word	0x00000001
        /*00e4*/ 	.word	0x00000001


	//----- nvinfo : EIATTR_CRS_STACK_SIZE
	.align		4
.L_3892:
        /*00e8*/ 	.byte	0x04, 0x1e
        /*00ea*/ 	.short	(.L_3894 - .L_3893)
.L_3893:
        /*00ec*/ 	.word	0x00000000


	//----- nvinfo : EIATTR_CBANK_PARAM_SIZE
	.align		4
.L_3894:
        /*00f0*/ 	.byte	0x03, 0x19
        /*00f2*/ 	.short	0x00e8


	//----- nvinfo : EIATTR_PARAM_CBANK
	.align		4
        /*00f4*/ 	.byte	0x04, 0x0a
        /*00f6*/ 	.short	(.L_3896 - .L_3895)
	.align		4
.L_3895:
        /*00f8*/ 	.word	index@(.nv.constant0._ZN10layer_norm13ln_fwd_kernelINS_13Kernel_traitsIfffffjLj2048ELj1ELj4ELj1ELj16ENS_18Kernel_traits_baseILj2048EfffffjLj128EEEEELb1ELb0ELb1ELb1EEEvNS_9FwdParamsE)
        /*00fc*/ 	.short	0x0210
        /*00fe*/ 	.short	0x00e8


	//----- nvinfo : EIATTR_SW_WAR
	.align		4
.L_3896:
        /*0100*/ 	.byte	0x04, 0x36
        /*0102*/ 	.short	(.L_3898 - .L_3897)
.L_3897:
        /*0104*/ 	.word	0x00000008
.L_3898:


//--------------------- .nv.info._ZN10layer_norm13ln_fwd_kernelINS_13Kernel_traitsIfffffjLj2048ELj1ELj4ELj1ELj16ENS_18Kernel_traits_baseILj2048EfffffjLj128EEEEELb1ELb1ELb0ELb0EEEvNS_9FwdParamsE --------------------------
	.section	.nv.info._ZN10layer_norm13ln_fwd_kernelINS_13Kernel_traitsIfffffjLj2048ELj1ELj4ELj1ELj16ENS_18Kernel_traits_baseILj2048EfffffjLj128EEEEELb1ELb1ELb0ELb0EEEvNS_9FwdParamsE,"",@"SHT_CUDA_INFO"
	.sectionflags	@""
	.align	4


	//----- nvinfo : EIATTR_CUDA_API_VERSION
	.align		4
        /*0000*/ 	.byte	0x04, 0x37
        /*0002*/ 	.short	(.L_3900 - .L_3899)
.L_3899:
        /*0004*/ 	.word	0x00000082


	//----- nvinfo : EIATTR_KPARAM_INFO
	.align		4
.L_3900:
        /*0008*/ 	.byte	0x04, 0x17
        /*000a*/ 	.short	(.L_3902 - .L_3901)
.L_3901:
        /*000c*/ 	.word	0x00000000
        /*0010*/ 	.short	0x0000
        /*0012*/ 	.short	0x0000
        /*0014*/ 	.byte	0x00, 0xf0, 0xa1, 0x03


	//----- nvinfo : EIATTR_SPARSE_MMA_MASK
	.align		4
.L_3902:
        /*0018*/ 	.byte	0x03, 0x50
        /*001a*/ 	.short	0x0000


	//----- nvinfo : EIATTR_MAXREG_COUNT
	.align		4
        /*001c*/ 	.byte	0x03, 0x1b
        /*001e*/ 	.short	0x00ff


	//----- nvinfo : EIATTR_ANNOTATIONS
	.align		4
        /*0020*/ 	.byte	0x04, 0x55
        /*0022*/ 	.short	(.L_3904 - .L_3903)


	//   ....[0]....
.L_3903:
        /* <DEDUP_REMOVED lines=26> */


	//----- nvinfo : EIATTR_MERCURY_ISA_VERSION
	.align		4
.L_3904:
        /*01b4*/ 	.byte	0x03, 0x5f
        /*01b6*/ 	.short	0x0101


	//----- nvinfo : EIATTR_COOP_GROUP_MASK_REGIDS
	.align		4
        /*01b8*/ 	.byte	0x04, 0x29
        /*01ba*/ 	.short	(.L_3906 - .L_3905)


	//   ....[0]....
.L_3905:
        /*01bc*/ 	.word	0xffffffff


	//   ....[1]....
        /*01c0*/ 	.word	0xffffffff


	//   ....[2]....
        /*01c4*/ 	.word	0xffffffff


	//   ....[3]....
        /*01c8*/ 	.word	0xffffffff


	//   ....[4]....
        /*01cc*/ 	.word	0xffffffff


	//   ....[5]....
        /*01d0*/ 	.word	0xffffffff


	//   ....[6]....
        /*01d4*/ 	.word	0xffffffff


	//   ....[7]....
        /*01d8*/ 	.word	0xffffffff


	//   ....[8]....
        /*01dc*/ 	.word	0xffffffff


	//   ....[9]....
        /*01e0*/ 	.word	0xffffffff


	//   ....[10]....
        /*01e4*/ 	.word	0x0500000b


	//   ....[11]....
        /*01e8*/ 	.word	0x0500000b


	//   ....[12]....
        /*01ec*/ 	.word	0x0500000b


	//   ....[13]....
        /*01f0*/ 	.word	0x0500000b


	//   ....[14]....
        /*01f4*/ 	.word	0x0500000b


	//   ....[15]....
        /*01f8*/ 	.word	0x0500000b


	//   ....[16]....
        /*01fc*/ 	.word	0x0500000b


	//   ....[17]....
        /*0200*/ 	.word	0x0500000b


	//   ....[18]....
        /*0204*/ 	.word	0x0500000b


	//   ....[19]....
        /*0208*/ 	.word	0x0500000b


	//----- nvinfo : EIATTR_COOP_GROUP_INSTR_OFFSETS
	.align		4
.L_3906:
        /*020c*/ 	.byte	0x04, 0x28
        /*020e*/ 	.short	(.L_3908 - .L_3907)


	//   ....[0]....
.L_3907:
        /*0210*/ 	.word	0x00019600


	//   ....[1]....
        /*0214*/ 	.word	0x000196b0


	//   ....[2]....
        /*0218*/ 	.word	0x000196f0


	//   ....[3]....
        /*021c*/ 	.word	0x00019710


	//   ....[4]....
        /*0220*/ 	.word	0x00019730


	//   ....[5]....
        /*0224*/ 	.word	0x0001a020


	//   ....[6]....
        /*0228*/ 	.word	0x0001a040


	//   ....[7]....
        /*022c*/ 	.word	0x0001a060


	//   ....[8]....
        /*0230*/ 	.word	0x0001a080


	//   ....[9]....
        /*0234*/ 	.word	0x0001a0a0


	//   ....[10]....
        /*0238*/ 	.word	0x0001b780


	//   ....[11]....
        /*023c*/ 	.word	0x0001b830


	//   ....[12]....
        /*0240*/ 	.word	0x0001b920


	//   ....[13]....
        /*0244*/ 	.word	0x0001b990


	//   ....[14]....
        /*0248*/ 	.word	0x0001ba00


	//   ....[15]....
        /*024c*/ 	.word	0x0001c360


	//   ....[16]....
        /*0250*/ 	.word	0x0001c3d0


	//   ....[17]....
        /*0254*/ 	.word	0x0001c440


	//   ....[18]....
        /*0258*/ 	.word	0x0001c4b0


	//   ....[19]....
        /*025c*/ 	.word	0x0001c520


	//----- nvinfo : EIATTR_EXIT_INSTR_OFFSETS
	.align		4
.L_3908:
        /*0260*/ 	.byte	0x04, 0x1c
        /*0262*/ 	.short	(.L_3910 - .L_3909)


	//   ....[0]....
.L_3909:
        /*0264*/ 	.word	0x00001c80


	//   ....[1]....
        /*0268*/ 	.word	0x0001b710


	//----- nvinfo : EIATTR_MAX_THREADS
	.align		4
.L_3910:
        /*026c*/ 	.byte	0x04, 0x05
        /*026e*/ 	.short	(.L_3912 - .L_3911)
.L_3911:
        /*0270*/ 	.word	0x00000080
        /*0274*/ 	.word	0x00000001
        /*0278*/ 	.word	0x00000001


	//----- nvinfo : EIATTR_CRS_STACK_SIZE
	.align		4
.L_3912:
        /*027c*/ 	.byte	0x04, 0x1e
        /*027e*/ 	.short	(.L_3914 - .L_3913)
.L_3913:
        /*0280*/ 	.word	0x00000000


	//----- nvinfo : EIATTR_CBANK_PARAM_SIZE
	.align		4
.L_3914:
        /*0284*/ 	.byte	0x03, 0x19
        /*0286*/ 	.short	0x00e8


	//----- nvinfo : EIATTR_PARAM_CBANK
	.align		4
        /*0288*/ 	.byte	0x04, 0x0a
        /*028a*/ 	.short	(.L_3916 - .L_3915)
	.align		4
.L_3915:
        /*028c*/ 	.word	index@(.nv.constant0._ZN10layer_norm13ln_fwd_kernelINS_13Kernel_traitsIfffffjLj2048ELj1ELj4ELj1ELj16ENS_18Kernel_traits_baseILj2048EfffffjLj128EEEEELb1ELb1ELb0ELb0EEEvNS_9FwdParamsE)
        /*0290*/ 	.short	0x0210
        /*0292*/ 	.short	0x00e8


	//----- nvinfo : EIATTR_SW_WAR
	.align		4
.L_3916:
        /*0294*/ 	.byte	0x04, 0x36
        /*0296*/ 	.short	(.L_3918 - .L_3917)
.L_3917:
        /*0298*/ 	.word	0x00000008
.L_3918:


//--------------------- .nv.info._ZN10layer_norm13ln_fwd_kernelINS_13Kernel_traitsIfffffjLj2048ELj1ELj4ELj1ELj16ENS_18Kernel_traits_baseILj2048EfffffjLj128EEEEELb1ELb1ELb0ELb1EEEvNS_9FwdParamsE --------------------------
	.section	.nv.info._ZN10layer_norm13ln_fwd_kernelINS_13Kernel_traitsIfffffjLj2048ELj1ELj4ELj1ELj16ENS_18Kernel_traits_baseILj2048EfffffjLj128EEEEELb1ELb1ELb0ELb1EEEvNS_9FwdParamsE,"",@"SHT_CUDA_INFO"
	.sectionflags	@""
	.align	4


	//----- nvinfo : EIATTR_CUDA_API_VERSION
	.align		4
        /*0000*/ 	.byte	0x04, 0x37
        /*0002*/ 	.short	(.L_3920 - .L_3919)
.L_3919:
        /*0004*/ 	.word	0x00000082


	//----- nvinfo : EIATTR_KPARAM_INFO
	.align		4
.L_3920:
        /*0008*/ 	.byte	0x04, 0x17
        /*000a*/ 	.short	(.L_3922 - .L_3921)
.L_3921:
        /*000c*/ 	.word	0x00000000
        /*0010*/ 	.short	0x0000
        /*0012*/ 	.short	0x0000
        /*0014*/ 	.byte	0x00, 0xf0, 0xa1, 0x03


	//----- nvinfo : EIATTR_SPARSE_MMA_MASK
	.align		4
.L_3922:
        /*0018*/ 	.byte	0x03, 0x50
        /*001a*/ 	.short	0x0000


	//----- nvinfo : EIATTR_MAXREG_COUNT
	.align		4
        /*001c*/ 	.byte	0x03, 0x1b
        /*001e*/ 	.short	0x00ff


	//----- nvinfo : EIATTR_ANNOTATIONS
	.align		4
        /*0020*/ 	.byte	0x04, 0x55
        /*0022*/ 	.short	(.L_3924 - .L_3923)


	//   ....[0]....
.L_3923:
        /* <DEDUP_REMOVED lines=37> */


	//----- nvinfo : EIATTR_MERCURY_ISA_VERSION
	.align		4
.L_3924:
        /*0264*/ 	.byte	0x03, 0x5f
        /*0266*/ 	.short	0x0101


	//----- nvinfo : EIATTR_COOP_GROUP_MASK_REGIDS
	.align		4
        /*0268*/ 	.byte	0x04, 0x29
        /*026a*/ 	.short	(.L_3926 - .L_3925)


	//   ....[0]....
.L_3925:
        /*026c*/ 	.word	0xffffffff


	//   ....[1]....
        /*0270*/ 	.word	0xffffffff


	//   ....[2]....
        /*0274*/ 	.word	0xffffffff


	//   ....[3]....
        /*0278*/ 	.word	0xffffffff


	//   ....[4]....
        /*027c*/ 	.word	0xffffffff


	//   ....[5]....
        /*0280*/ 	.word	0xffffffff


	//   ....[6]....
        /*0284*/ 	.word	0xffffffff


	//   ....[7]....
        /*0288*/ 	.word	0xffffffff


	//   ....[8]....
        /*028c*/ 	.word	0xffffffff


	//   ....[9]....
        /*0290*/ 	.word	0xffffffff


	//   ....[10]....
        /*0294*/ 	.word	0x050000dd


	//   ....[11]....
        /*0298*/ 	.word	0x050000dd


	//   ....[12]....
        /*029c*/ 	.word	0x050000dd


	//   ....[13]....
        /*02a0*/ 	.word	0x050000dd


	//   ....[14]....
        /*02a4*/ 	.word	0x050000dd


	//   ....[15]....
        /*02a8*/ 	.word	0x050000dd


	//   ....[16]....
        /*02ac*/ 	.word	0x050000dd


	//   ....[17]....
        /*02b0*/ 	.word	0x050000dd


	//   ....[18]....
        /*02b4*/ 	.word	0x050000dd


	//   ....[19]....
        /*02b8*/ 	.word	0x050000dd


	//----- nvinfo : EIATTR_COOP_GROUP_INSTR_OFFSETS
	.align		4
.L_3926:
        /*02bc*/ 	.byte	0x04, 0x28
        /*02be*/ 	.short	(.L_3928 - .L_3927)


	//   ....[0]....
.L_3927:
        /*02c0*/ 	.word	0x00017b00


	//   ....[1]....
        /*02c4*/ 	.word	0x00017b30


	//   ....[2]....
        /*02c8*/ 	.word	0x00017b50


	//   ....[3]....
        /*02cc*/ 	.word	0x00017b70


	//   ....[4]....
        /*02d0*/ 	.word	0x00017b90


	//   ....[5]....
        /*02d4*/ 	.word	0x000183c0


	//   ....[6]....
        /*02d8*/ 	.word	0x000183e0


	//   ....[7]....
        /*02dc*/ 	.word	0x00018400


	//   ....[8]....
        /*02e0*/ 	.word	0x00018420


	//   ....[9]....
        /*02e4*/ 	.word	0x00018440


	//   ....[10]....
        /*02e8*/ 	.word	0x000195a0


	//   ....[11]....
        /*02ec*/ 	.word	0x00019640


	//   ....[12]....
        /*02f0*/ 	.word	0x000196b0


	//   ....[13]....
        /*02f4*/ 	.word	0x00019720


	//   ....[14]....
        /*02f8*/ 	.word	0x00019790


	//   ....[15]....
        /*02fc*/ 	.word	0x0001a020


	//   ....[16]....
        /*0300*/ 	.word	0x0001a090


	//   ....[17]....
        /*0304*/ 	.word	0x0001a100


	//   ....[18]....
        /*0308*/ 	.word	0x0001a170


	//   ....[19]....
        /*030c*/ 	.word	0x0001a1e0


	//----- nvinfo : EIATTR_EXIT_INSTR_OFFSETS
	.align		4
.L_3928:
        /*0310*/ 	.byte	0x04, 0x1c
        /*0312*/ 	.short	(.L_3930 - .L_3929)


	//   ....[0]....
.L_3929:
        /*0314*/ 	.word	0x00000e50


	//   ....[1]....
        /*0318*/ 	.word	0x00019530


	//----- nvinfo : EIATTR_MAX_THREADS
	.align		4
.L_3930:
        /*031c*/ 	.byte	0x04, 0x05
        /*031e*/ 	.short	(.L_3932 - .L_3931)
.L_3931:
        /*0320*/ 	.word	0x00000080
        /*0324*/ 	.word	0x00000001
        /*0328*/ 	.word	0x00000001


	//----- nvinfo : EIATTR_CRS_STACK_SIZE
	.align		4
.L_3932:
        /*032c*/ 	.byte	0x04, 0x1e
        /*032e*/ 	.short	(.L_3934 - .L_3933)
.L_3933:
        /*0330*/ 	.word	0x00000000


	//----- nvinfo : EIATTR_CBANK_PARAM_SIZE
	.align		4
.L_3934:
        /*0334*/ 	.byte	0x03, 0x19
        /*0336*/ 	.short	0x00e8


	//----- nvinfo : EIATTR_PARAM_CBANK
	.align		4
        /*0338*/ 	.byte	0x04, 0x0a
        /*033a*/ 	.short	(.L_3936 - .L_3935)
	.align		4
.L_3935:
        /*033c*/ 	.word	index@(.nv.constant0._ZN10layer_norm13ln_fwd_kernelINS_13Kernel_traitsIfffffjLj2048ELj1ELj4ELj1ELj16ENS_18Kernel_traits_baseILj2048EfffffjLj128EEEEELb1ELb1ELb0ELb1EEEvNS_9FwdParamsE)
        /*0340*/ 	.short	0x0210
        /*0342*/ 	.short	0x00e8


	//----- nvinfo : EIATTR_SW_WAR
	.align		4
.L_3936:
        /*0344*/ 	.byte	0x04, 0x36
        /*0346*/ 	.short	(.L_3938 - .L_3937)
.L_3937:
        /*0348*/ 	.word	0x00000008
.L_3938:


//--------------------- .nv.info._ZN10layer_norm13ln_fwd_kernelINS_13Kernel_traitsIfffffjLj2048ELj1ELj4ELj1ELj16ENS_18Kernel_traits_baseILj2048EfffffjLj128EEEEELb1ELb1ELb1ELb0EEEvNS_9FwdParamsE --------------------------
	.section	.nv.info._ZN10layer_norm13ln_fwd_kernelINS_13Kernel_traitsIfffffjLj2048ELj1ELj4ELj1ELj16ENS_18Kernel_traits_baseILj2048EfffffjLj128EEEEELb1ELb1ELb1ELb0EEEvNS_9FwdParamsE,"",@"SHT_CUDA_INFO"
	.sectionflags	@""
	.align	4


	//----- nvinfo : EIATTR_CUDA_API_VERSION
	.align		4
        /*0000*/ 	.byte	0x04, 0x37
        /*0002*/ 	.short	(.L_3940 - .L_3939)
.L_3939:
        /*0004*/ 	.word	0x00000082


	//----- nvinfo : EIATTR_KPARAM_INFO
	.align		4
.L_3940:
        /*0008*/ 	.byte	0x04, 0x17
        /*000a*/ 	.short	(.L_3942 - .L_3941)
.L_3941:
        /*000c*/ 	.word	0x00000000
        /*0010*/ 	.short	0x0000
        /*0012*/ 	.short	0x0000
        /*0014*/ 	.byte	0x00, 0xf0, 0xa1, 0x03


	//----- nvinfo : EIATTR_SPARSE_MMA_MASK
	.align		4
.L_3942:
        /*0018*/ 	.byte	0x03, 0x50
        /*001a*/ 	.short	0x0000


	//----- nvinfo : EIATTR_MAXREG_COUNT
	.align		4
        /*001c*/ 	.byte	0x03, 0x1b
        /*001e*/ 	.short	0x00ff


	//----- nvinfo : EIATTR_ANNOTATIONS
	.align		4
        /*0020*/ 	.byte	0x04, 0x55
        /*0022*/ 	.short	(.L_3944 - .L_3943)


	//   ....[0]....
.L_3943:
        /* <DEDUP_REMOVED lines=33> */


	//----- nvinfo : EIATTR_MERCURY_ISA_VERSION
	.align		4
.L_3944:
        /*0224*/ 	.byte	0x03, 0x5f
        /*0226*/ 	.short	0x0101


	//----- nvinfo : EIATTR_COOP_GROUP_MASK_REGIDS
	.align		4
        /*0228*/ 	.byte	0x04, 0x29
        /*022a*/ 	.short	(.L_3946 - .L_3945)


	//   ....[0]....
.L_3945:
        /*022c*/ 	.word	0xffffffff


	//   ....[1]....
        /*0230*/ 	.word	0xffffffff


	//   ....[2]....
        /*0234*/ 	.word	0xffffffff


	//   ....[3]....
        /*0238*/ 	.word	0xffffffff


	//   ....[4]....
        /*023c*/ 	.word	0xffffffff


	//   ....[5]....
        /*0240*/ 	.word	0xffffffff


	//   ....[6]....
        /*0244*/ 	.word	0xffffffff


	//   ....[7]....
        /*0248*/ 	.word	0xffffffff


	//   ....[8]....
        /*024c*/ 	.word	0xffffffff


	//   ....[9]....
        /*0250*/ 	.word	0xffffffff


	//   ....[10]....
        /*0254*/ 	.word	0x05000012


	//   ....[11]....
        /*0258*/ 	.word	0x05000012


	//   ....[12]....
        /*025c*/ 	.word	0x05000012


	//   ....[13]....
        /*0260*/ 	.word	0x05000012


	//   ....[14]....
        /*0264*/ 	.word	0x05000012


	//   ....[15]....
        /*0268*/ 	.word	0x05000012


	//   ....[16]....
        /*026c*/ 	.word	0x05000012


	//   ....[17]....
        /*0270*/ 	.word	0x05000012


	//   ....[18]....
        /*0274*/ 	.word	0x05000012


	//   ....[19]....
        /*0278*/ 	.word	0x05000012


	//----- nvinfo : EIATTR_COOP_GROUP_INSTR_OFFSETS
	.align		4
.L_3946:
        /*027c*/ 	.byte	0x04, 0x28
        /*027e*/ 	.short	(.L_3948 - .L_3947)


	//   ....[0]....
.L_3947:
        /*0280*/ 	.word	0x0001bfb0


	//   ....[1]....
        /*0284*/ 	.word	0x0001c060


	//   ....[2]....
        /*0288*/ 	.word	0x0001c0a0


	//   ....[3]....
        /*028c*/ 	.word	0x0001c0c0


	//   ....[4]....
        /*0290*/ 	.word	0x0001c0e0


	//   ....[5]....
        /*0294*/ 	.word	0x0001c9c0


	//   ....[6]....
        /*0298*/ 	.word	0x0001c9e0


	//   ....[7]....
        /*029c*/ 	.word	0x0001ca00


	//   ....[8]....
        /*02a0*/ 	.word	0x0001ca20


	//   ....[9]....
        /*02a4*/ 	.word	0x0001ca40


	//   ....[10]....
        /*02a8*/ 	.word	0x0001e1f0


	//   ....[11]....
        /*02ac*/ 	.word	0x0001e2a0


	//   ....[12]....
        /*02b0*/ 	.word	0x0001e390


	//   ....[13]....
        /*02b4*/ 	.word	0x0001e400


	//   ....[14]....
        /*02b8*/ 	.word	0x0001e470


	//   ....[15]....
        /*02bc*/ 	.word	0x0001edc0


	//   ....[16]....
        /*02c0*/ 	.word	0x0001ee30


	//   ....[17]....
        /*02c4*/ 	.word	0x0001eea0


	//   ....[18]....
        /*02c8*/ 	.word	0x0001ef10


	//   ....[19]....
        /*02cc*/ 	.word	0x0001ef80


	//----- nvinfo : EIATTR_EXIT_INSTR_OFFSETS
	.align		4
.L_3948:
        /*02d0*/ 	.byte	0x04, 0x1c
        /*02d2*/ 	.short	(.L_3950 - .L_3949)


	//   ....[0]....
.L_3949:
        /*02d4*/ 	.word	0x00001cb0


	//   ....[1]....
        /*02d8*/ 	.word	0x0001e180


	//----- nvinfo : EIATTR_MAX_THREADS
	.align		4
.L_3950:
        /*02dc*/ 	.byte	0x04, 0x05
        /*02de*/ 	.short	(.L_3952 - .L_3951)
.L_3951:
        /*02e0*/ 	.word	0x00000080
        /*02e4*/ 	.word	0x00000001
        /*02e8*/ 	.word	0x00000001


	//----- nvinfo : EIATTR_CRS_STACK_SIZE
	.align		4
.L_3952:
        /*02ec*/ 	.byte	0x04, 0x1e
        /*02ee*/ 	.short	(.L_3954 - .L_3953)
.L_3953:
        /*02f0*/ 	.word	0x00000000


	//----- nvinfo : EIATTR_CBANK_PARAM_SIZE
	.align		4
.L_3954:
        /*02f4*/ 	.byte	0x03, 0x19
        /*02f6*/ 	.short	0x00e8


	//----- nvinfo : EIATTR_PARAM_CBANK
	.align		4
        /*02f8*/ 	.byte	0x04, 0x0a
        /*02fa*/ 	.short	(.L_3956 - .L_3955)
	.align		4
.L_3955:
        /*02fc*/ 	.word	index@(.nv.constant0._ZN10layer_norm13ln_fwd_kernelINS_13Kernel_traitsIfffffjLj2048ELj1ELj4ELj1ELj16ENS_18Kernel_traits_baseILj2048EfffffjLj128EEEEELb1ELb1ELb1ELb0EEEvNS_9FwdParamsE)
        /*0300*/ 	.short	0x0210
        /*0302*/ 	.short	0x00e8


	//----- nvinfo : EIATTR_SW_WAR
	.align		4
.L_3956:
        /*0304*/ 	.byte	0x04, 0x36
        /*0306*/ 	.short	(.L_3958 - .L_3957)
.L_3957:
        /*0308*/ 	.word	0x00000008
.L_3958:


//--------------------- .nv.info._ZN10layer_norm13ln_fwd_kernelINS_13Kernel_traitsIfffffjLj2048ELj1ELj4ELj1ELj16ENS_18Kernel_traits_baseILj2048EfffffjLj128EEEEELb1ELb1ELb1ELb1EEEvNS_9FwdParamsE --------------------------
	.section	.nv.info._ZN10layer_norm13ln_fwd_kernelINS_13Kernel_traitsIfffffjLj2048ELj1ELj4ELj1ELj16ENS_18Kernel_traits_baseILj2048EfffffjLj128EEEEELb1ELb1ELb1ELb1EEEvNS_9FwdParamsE,"",@"SHT_CUDA_INFO"
	.sectionflags	@""
	.align	4


	//----- nvinfo : EIATTR_CUDA_API_VERSION
	.align		4
        /*0000*/ 	.byte	0x04, 0x37
        /*0002*/ 	.short	(.L_3960 - .L_3959)
.L_3959:
        /*0004*/ 	.word	0x00000082


	//----- nvinfo : EIATTR_KPARAM_INFO
	.align		4
.L_3960:
        /*0008*/ 	.byte	0x04, 0x17
        /*000a*/ 	.short	(.L_3962 - .L_3961)
.L_3961:
        /*000c*/ 	.word	0x00000000
        /*0010*/ 	.short	0x0000
        /*0012*/ 	.short	0x0000
        /*0014*/ 	.byte	0x00, 0xf0, 0xa1, 0x03


	//----- nvinfo : EIATTR_SPARSE_MMA_MASK
	.align		4
.L_3962:
        /*0018*/ 	.byte	0x03, 0x50
        /*001a*/ 	.short	0x0000


	//----- nvinfo : EIATTR_MAXREG_COUNT
	.align		4
        /*001c*/ 	.byte	0x03, 0x1b
        /*001e*/ 	.short	0x00ff


	//----- nvinfo : EIATTR_ANNOTATIONS
	.align		4
        /*0020*/ 	.byte	0x04, 0x55
        /*0022*/ 	.short	(.L_3964 - .L_3963)


	//   ....[0]....
.L_3963:
        /* <DEDUP_REMOVED lines=29> */


	//----- nvinfo : EIATTR_MERCURY_ISA_VERSION
	.align		4
.L_3964:
        /*01e4*/ 	.byte	0x03, 0x5f
        /*01e6*/ 	.short	0x0101


	//----- nvinfo : EIATTR_COOP_GROUP_MASK_REGIDS
	.align		4
        /*01e8*/ 	.byte	0x04, 0x29
        /*01ea*/ 	.short	(.L_3966 - .L_3965)


	//   ....[0]....
.L_3965:
        /*01ec*/ 	.word	0xffffffff


	//   ....[1]....
        /*01f0*/ 	.word	0xffffffff


	//   ....[2]....
        /*01f4*/ 	.word	0xffffffff


	//   ....[3]....
        /*01f8*/ 	.word	0xffffffff


	//   ....[4]....
        /*01fc*/ 	.word	0xffffffff


	//   ....[5]....
        /*0200*/ 	.word	0xffffffff


	//   ....[6]....
        /*0204*/ 	.word	0xffffffff


	//   ....[7]....
        /*0208*/ 	.word	0xffffffff


	//   ....[8]....
        /*020c*/ 	.word	0xffffffff


	//   ....[9]....
        /*0210*/ 	.word	0xffffffff


	//   ....[10]....
        /*0214*/ 	.word	0x050000e7


	//   ....[11]....
        /*0218*/ 	.word	0x050000e7


	//   ....[12]....
        /*021c*/ 	.word	0x050000e7


	//   ....[13]....
        /*0220*/ 	.word	0x050000e7


	//   ....[14]....
        /*0224*/ 	.word	0x050000e7


	//   ....[15]....
        /*0228*/ 	.word	0x050000e7


	//   ....[16]....
        /*022c*/ 	.word	0x050000e7


	//   ....[17]....
        /*0230*/ 	.word	0x050000e7


	//   ....[18]....
        /*0234*/ 	.word	0x050000e7


	//   ....[19]....
        /*0238*/ 	.word	0x050000e7


	//----- nvinfo : EIATTR_COOP_GROUP_INSTR_OFFSETS
	.align		4
.L_3966:
        /*023c*/ 	.byte	0x04, 0x28
        /*023e*/ 	.short	(.L_3968 - .L_3967)


	//   ....[0]....
.L_3967:
        /*0240*/ 	.word	0x0001a720


	//   ....[1]....
        /*0244*/ 	.word	0x0001a750


	//   ....[2]....
        /*0248*/ 	.word	0x0001a770


	//   ....[3]....
        /*024c*/ 	.word	0x0001a790


	//   ....[4]....
        /*0250*/ 	.word	0x0001a7b0


	//   ....[5]....
        /*0254*/ 	.word	0x0001afe0


	//   ....[6]....
        /*0258*/ 	.word	0x0001b000


	//   ....[7]....
        /*025c*/ 	.word	0x0001b020


	//   ....[8]....
        /*0260*/ 	.word	0x0001b040


	//   ....[9]....
        /*0264*/ 	.word	0x0001b060


	//   ....[10]....
        /*0268*/ 	.word	0x0001c340


	//   ....[11]....
        /*026c*/ 	.word	0x0001c3e0


	//   ....[12]....
        /*0270*/ 	.word	0x0001c450


	//   ....[13]....
        /*0274*/ 	.word	0x0001c4c0


	//   ....[14]....
        /*0278*/ 	.word	0x0001c530


	//   ....[15]....
        /*027c*/ 	.word	0x0001cdc0


	//   ....[16]....
        /*0280*/ 	.word	0x0001ce30


	//   ....[17]....
        /*0284*/ 	.word	0x0001cea0


	//   ....[18]....
        /*0288*/ 	.word	0x0001cf10


	//   ....[19]....
        /*028c*/ 	.word	0x0001cf80


	//----- nvinfo : EIATTR_EXIT_INSTR_OFFSETS
	.align		4
.L_3968:
        /*0290*/ 	.byte	0x04, 0x1c
        /*0292*/ 	.short	(.L_3970 - .L_3969)


	//   ....[0]....
.L_3969:
        /*0294*/ 	.word	0x00000e50


	//   ....[1]....
        /*0298*/ 	.word	0x0001c2d0


	//----- nvinfo : EIATTR_MAX_THREADS
	.align		4
.L_3970:
        /*029c*/ 	.byte	0x04, 0x05
        /*029e*/ 	.short	(.L_3972 - .L_3971)
.L_3971:
        /*02a0*/ 	.word	0x00000080
        /*02a4*/ 	.word	0x00000001
        /*02a8*/ 	.word	0x00000001


	//----- nvinfo : EIATTR_CRS_STACK_SIZE
	.align		4
.L_3972:
        /*02ac*/ 	.byte	0x04, 0x1e
        /*02ae*/ 	.short	(.L_3974 - .L_3973)
.L_3973:
        /*02b0*/ 	.word	0x00000000


	//----- nvinfo : EIATTR_CBANK_PARAM_SIZE
	.align		4
.L_3974:
        /*02b4*/ 	.byte	0x03, 0x19
        /*02b6*/ 	.short	0x00e8


	//----- nvinfo : EIATTR_PARAM_CBANK
	.align		4
        /*02b8*/ 	.byte	0x04, 0x0a
        /*02ba*/ 	.short	(.L_3976 - .L_3975)
	.align		4
.L_3975:
        /*02bc*/ 	.word	index@(.nv.constant0._ZN10layer_norm13ln_fwd_kernelINS_13Kernel_traitsIfffffjLj2048ELj1ELj4ELj1ELj16ENS_18Kernel_traits_baseILj2048EfffffjLj128EEEEELb1ELb1ELb1ELb1EEEvNS_9FwdParamsE)
        /*02c0*/ 	.short	0x0210
        /*02c2*/ 	.short	0x00e8


	//----- nvinfo : EIATTR_SW_WAR
	.align		4
.L_3976:
        /*02c4*/ 	.byte	0x04, 0x36
        /*02c6*/ 	.short	(.L_3978 - .L_3977)
.L_3977:
        /*02c8*/ 	.word	0x00000008
.L_3978:


//--------------------- .nv.callgraph             --------------------------
	.section	.nv.callgraph,"",@"SHT_CUDA_CALLGRAPH"
	.align	4
	.sectionentsize	8
	.align		4
        /*0000*/ 	.word	0x00000000
	.align		4
        /*0004*/ 	.word	0xffffffff
	.align		4
        /*0008*/ 	.word	0x00000000
	.align		4
        /*000c*/ 	.word	0xfffffffe
	.align		4
        /*0010*/ 	.word	0x00000000
	.align		4
        /*0014*/ 	.word	0xfffffffd
	.align		4
        /*0018*/ 	.word	0x00000000
	.align		4
        /*001c*/ 	.word	0xfffffffc


//--------------------- .nv.constant4             --------------------------
	.section	.nv.constant4,"a",@progbits
	.align	8
	.align		8
.nv.constant4:
        /*0000*/ 	.dword	precalc_xorwow_matrix
	.align		8
        /*0008*/ 	.dword	precalc_xorwow_offset_matrix
	.align		8
        /*0010*/ 	.dword	mrg32k3aM1
	.align		8
        /*0018*/ 	.dword	mrg32k3aM2
	.align		8
        /*0020*/ 	.dword	mrg32k3aM1SubSeq
	.align		8
        /*0028*/ 	.dword	mrg32k3aM2SubSeq
	.align		8
        /*0030*/ 	.dword	mrg32k3aM1Seq
	.align		8
        /*0038*/ 	.dword	mrg32k3aM2Seq


//--------------------- .nv.constant3             --------------------------
	.section	.nv.constant3,"a",@progbits
	.align	8
.nv.constant3:
	.type		__cr_lgamma_table,@object
	.size		__cr_lgamma_table,(.L_8 - __cr_lgamma_table)
__cr_lgamma_table:
        /*0000*/ 	.byte	0x00, 0x00, 0x00, 0x00, 0x00, 0x00, 0x00, 0x00, 0x00, 0x00, 0x00, 0x00, 0x00, 0x00, 0x00, 0x00
        /*0010*/ 	.byte	0xef, 0x39, 0xfa, 0xfe, 0x42, 0x2e, 0xe6, 0x3f, 0x02, 0x20, 0x2a, 0xfa, 0x0b, 0xab, 0xfc, 0x3f
        /*0020*/ 	.byte	0xf9, 0x2c, 0x92, 0x7c, 0xa7, 0x6c, 0x09, 0x40, 0xc9, 0x79, 0x44, 0x3c, 0x64, 0x26, 0x13, 0x40
        /*0030*/ 	.byte	0xca, 0x01, 0xcf, 0x3a, 0x27, 0x51, 0x1a, 0x40, 0x30, 0xcc, 0x2d, 0xf3, 0xe1, 0x0c, 0x21, 0x40
        /*0040*/ 	.byte	0x0d, 0xb7, 0xfc, 0x82, 0x8e, 0x35, 0x25, 0x40
.L_8:


//--------------------- .text._ZN10layer_norm13ln_fwd_kernelINS_13Kernel_traitsI13__nv_bfloat16S2_S2_S2_fjLj2048ELj1ELj4ELj1ELj16ENS_18Kernel_traits_baseILj2048ES2_S2_S2_S2_fjLj128EEEEELb0ELb0ELb0ELb0EEEvNS_9FwdParamsE --------------------------
	.section	.text._ZN10layer_norm13ln_fwd_kernelINS_13Kernel_traitsI13__nv_bfloat16S2_S2_S2_fjLj2048ELj1ELj4ELj1ELj16ENS_18Kernel_traits_baseILj2048ES2_S2_S2_S2_fjLj128EEEEELb0ELb0ELb0ELb0EEEvNS_9FwdParamsE,"ax",@progbits
	.align	128
        .global         _ZN10layer_norm13ln_fwd_kernelINS_13Kernel_traitsI13__nv_bfloat16S2_S2_S2_fjLj2048ELj1ELj4ELj1ELj16ENS_18Kernel_traits_baseILj2048ES2_S2_S2_S2_fjLj128EEEEELb0ELb0ELb0ELb0EEEvNS_9FwdParamsE
        .type           _ZN10layer_norm13ln_fwd_kernelINS_13Kernel_traitsI13__nv_bfloat16S2_S2_S2_fjLj2048ELj1ELj4ELj1ELj16ENS_18Kernel_traits_baseILj2048ES2_S2_S2_S2_fjLj128EEEEELb0ELb0ELb0ELb0EEEvNS_9FwdParamsE,@function
        .size           _ZN10layer_norm13ln_fwd_kernelINS_13Kernel_traitsI13__nv_bfloat16S2_S2_S2_fjLj2048ELj1ELj4ELj1ELj16ENS_18Kernel_traits_baseILj2048ES2_S2_S2_S2_fjLj128EEEEELb0ELb0ELb0ELb0EEEvNS_9FwdParamsE,(.L_x_58320 - _ZN10layer_norm13ln_fwd_kernelINS_13Kernel_traitsI13__nv_bfloat16S2_S2_S2_fjLj2048ELj1ELj4ELj1ELj16ENS_18Kernel_traits_baseILj2048ES2_S2_S2_S2_fjLj128EEEEELb0ELb0ELb0ELb0EEEvNS_9FwdParamsE)
        .other          _ZN10layer_norm13ln_fwd_kernelINS_13Kernel_traitsI13__nv_bfloat16S2_S2_S2_fjLj2048ELj1ELj4ELj1ELj16ENS_18Kernel_traits_baseILj2048ES2_S2_S2_S2_fjLj128EEEEELb0ELb0ELb0ELb0EEEvNS_9FwdParamsE,@"STO_CUDA_ENTRY STV_DEFAULT"
_ZN10layer_norm13ln_fwd_kernelINS_13Kernel_traitsI13__nv_bfloat16S2_S2_S2_fjLj2048ELj1ELj4ELj1ELj16ENS_18Kernel_traits_baseILj2048ES2_S2_S2_S2_fjLj128EEEEELb0ELb0ELb0ELb0EEEvNS_9FwdParamsE:
.text._ZN10layer_norm13ln_fwd_kernelINS_13Kernel_traitsI13__nv_bfloat16S2_S2_S2_fjLj2048ELj1ELj4ELj1ELj16ENS_18Kernel_traits_baseILj2048ES2_S2_S2_S2_fjLj128EEEEELb0ELb0ELb0ELb0EEEvNS_9FwdParamsE:
[----:B------:R-:W-:Y:S01]  /*0000*/  LDC R1, c[0x0][0x28] ;  /* 0x00000a00ff017b82 */ /* 0x000fe20000000800 */
[----:B------:R-:W0:Y:S07]  /*0010*/  S2R R48, SR_TID.X ;  /* 0x0000000000307919 */ /* 0x000e2e0000002100 */
[----:B------:R-:W1:Y:S01]  /*0020*/  LDC R5, c[0x0][0x218] ;  /* 0x00008600ff057b82 */ /* 0x000e620000000800 */
[----:B------:R-:W-:Y:S01]  /*0030*/  LOP3.LUT R56, R56, 0xfffff7ff, RZ, 0xc0, !PT ;  /* 0xfffff7ff38387812 */ /* 0x000fe200078ec0ff */
[----:B------:R-:W-:Y:S01]  /*0040*/  ULDC.64 UR4, c[0x0][0x208] ;  /* 0x0000820000047ab9 */ /* 0x000fe20000000a00 */
[----:B------:R-:W2:Y:S01]  /*0050*/  S2R R141, SR_CTAID.X ;  /* 0x00000000008d7919 */ /* 0x000ea20000002500 */
[----:B------:R-:W-:Y:S04]  /*0060*/  BSSY B0, `(.L_x_0) ;  /* 0x0000024000007945 */ /* 0x000fe80003800000 */
[----:B------:R-:W3:Y:S01]  /*0070*/  LDC.64 R80, c[0x0][0x270] ;  /* 0x00009c00ff507b82 */ /* 0x000ee20000000a00 */
[----:B-1----:R-:W-:-:S04]  /*0080*/  SHF.R.S32.HI R0, RZ, 0x1f, R5 ;  /* 0x0000001fff007819 */ /* 0x002fc80000011405 */
[----:B------:R-:W-:Y:S02]  /*0090*/  LEA.HI R0, R0, R5, RZ, 0x3 ;  /* 0x0000000500007211 */ /* 0x000fe400078f18ff */
[C---:B0-----:R-:W-:Y:S02]  /*00a0*/  LOP3.LUT R3, R48.reuse, 0x1f, RZ, 0xc, !PT ;  /* 0x0000001f30037812 */ /* 0x041fe400078e0cff */
[----:B------:R-:W-:Y:S02]  /*00b0*/  LOP3.LUT R51, R48, 0x1f, RZ, 0xc0, !PT ;  /* 0x0000001f30337812 */ /* 0x000fe400078ec0ff */
[----:B------:R-:W-:-:S04]  /*00c0*/  LEA.HI.SX32 R58, R0, R3, 0x1d ;  /* 0x00000003003a7211 */ /* 0x000fc800078feaff */
[C---:B------:R-:W-:Y:S02]  /*00d0*/  ISETP.GE.U32.AND P6, PT, R58.reuse, 0x40, PT ;  /* 0x000000403a00780c */ /* 0x040fe40003fc6070 */
[C---:B------:R-:W-:Y:S02]  /*00e0*/  ISETP.GE.U32.AND P5, PT, R58.reuse, 0x60, PT ;  /* 0x000000603a00780c */ /* 0x040fe40003fa6070 */
[C---:B------:R-:W-:Y:S02]  /*00f0*/  ISETP.GE.U32.AND P4, PT, R58.reuse, 0x80, PT ;  /* 0x000000803a00780c */ /* 0x040fe40003f86070 */
[C---:B------:R-:W-:Y:S02]  /*0100*/  LOP3.LUT P2, RZ, R58.reuse, 0xffffffe0, RZ, 0xc0, !PT ;  /* 0xffffffe03aff7812 */ /* 0x040fe4000784c0ff */
[----:B------:R-:W-:-:S05]  /*0110*/  ISETP.GE.U32.AND P3, PT, R58, 0xa0, PT ;  /* 0x000000a03a00780c */ /* 0x000fca0003f66070 */
[----:B------:R-:W-:-:S04]  /*0120*/  @P6 LOP3.LUT R56, R56, 0x800, RZ, 0xfc, !PT ;  /* 0x0000080038386812 */ /* 0x000fc800078efcff */
[----:B------:R-:W-:-:S04]  /*0130*/  LOP3.LUT R56, R56, 0xfffffbff, RZ, 0xc0, !PT ;  /* 0xfffffbff38387812 */ /* 0x000fc800078ec0ff */
[----:B------:R-:W-:-:S04]  /*0140*/  @P5 LOP3.LUT R56, R56, 0x400, RZ, 0xfc, !PT ;  /* 0x0000040038385812 */ /* 0x000fc800078efcff */
[----:B------:R-:W-:-:S04]  /*0150*/  LOP3.LUT R56, R56, 0xfffffdff, RZ, 0xc0, !PT ;  /* 0xfffffdff38387812 */ /* 0x000fc800078ec0ff */
[----:B------:R-:W-:-:S04]  /*0160*/  @P4 LOP3.LUT R56, R56, 0x200, RZ, 0xfc, !PT ;  /* 0x0000020038384812 */ /* 0x000fc800078efcff */
[----:B------:R-:W-:-:S04]  /*0170*/  LOP3.LUT R56, R56, 0xfffffeff, RZ, 0xc0, !PT ;  /* 0xfffffeff38387812 */ /* 0x000fc800078ec0ff */
[----:B------:R-:W-:Y:S01]  /*0180*/  @P3 LOP3.LUT R56, R56, 0x100, RZ, 0xfc, !PT ;  /* 0x0000010038383812 */ /* 0x000fe200078efcff */
[----:B--23--:R-:W-:Y:S06]  /*0190*/  @!P2 BRA `(.L_x_1) ;  /* 0x000000000040a947 */ /* 0x00cfec0003800000 */
[----:B------:R-:W0:Y:S01]  /*01a0*/  LDC.64 R44, c[0x0][0x260] ;  /* 0x00009800ff2c7b82 */ /* 0x000e220000000a00 */
[----:B------:R-:W-:Y:S02]  /*01b0*/  ULDC.64 UR6, c[0x0][0x2c8] ;  /* 0x0000b20000067ab9 */ /* 0x000fe40000000a00 */
[----:B------:R-:W-:-:S04]  /*01c0*/  ISETP.NE.U32.AND P0, PT, RZ, UR6, PT ;  /* 0x00000006ff007c0c */ /* 0x000fc8000bf05070 */
[----:B------:R-:W-:-:S13]  /*01d0*/  ISETP.NE.AND.EX P0, PT, RZ, UR7, PT, P0 ;  /* 0x00000007ff007c0c */ /* 0x000fda000bf05300 */
[C---:B------:R-:W-:Y:S01]  /*01e0*/  @P0 LEA R2, P1, R51.reuse, UR6, 0x4 ;  /* 0x0000000633020c11 */ /* 0x040fe2000f8220ff */
[----:B0-----:R-:W-:-:S03]  /*01f0*/  IMAD.WIDE.U32 R44, R51, 0x10, R44 ;  /* 0x00000010332c7825 */ /* 0x001fc600078e002c */
[----:B------:R-:W-:-:S03]  /*0200*/  @P0 LEA.HI.X R3, R51, UR7, RZ, 0x4, P1 ;  /* 0x0000000733030c11 */ /* 0x000fc600088f24ff */
[----:B------:R-:W2:Y:S04]  /*0210*/  LDG.E.128 R44, desc[UR4][R44.64] ;  /* 0x000000042c2c7981 */ /* 0x000ea8000c1e1d00 */
[----:B------:R0:W5:Y:S01]  /*0220*/  @P0 LDG.E.128 R20, desc[UR4][R2.64] ;  /* 0x0000000402140981 */ /* 0x000162000c1e1d00 */
[----:B------:R-:W-:Y:S02]  /*0230*/  LOP3.LUT R51, R51, 0x20, RZ, 0xfc, !PT ;  /* 0x0000002033337812 */ /* 0x000fe400078efcff */
[----:B--2---:R-:W-:Y:S02]  /*0240*/  PRMT R142, R44, 0x7632, R142 ;  /* 0x000076322c8e7816 */ /* 0x004fe4000000008e */
[----:B------:R-:W-:Y:S02]  /*0250*/  PRMT R139, R45, 0x7632, R139 ;  /* 0x000076322d8b7816 */ /* 0x000fe4000000008b */
[----:B------:R-:W-:-:S02]  /*0260*/  PRMT R140, R46, 0x7632, R140 ;  /* 0x000076322e8c7816 */ /* 0x000fc4000000008c */
[----:B------:R-:W-:Y:S02]  /*0270*/  @!P0 CS2R R20, SRZ ;  /* 0x0000000000148805 */ /* 0x000fe4000001ff00 */
[----:B------:R-:W-:Y:S02]  /*0280*/  PRMT R137, R47, 0x7632, R137 ;  /* 0x000076322f897816 */ /* 0x000fe40000000089 */
[----:B0-----:R-:W-:-:S07]  /*0290*/  @!P0 CS2R R22, SRZ ;  /* 0x0000000000168805 */ /* 0x001fce000001ff00 */
.L_x_1:
[----:B------:R-:W-:Y:S05]  /*02a0*/  BSYNC B0 ;  /* 0x0000000000007941 */ /* 0x000fea0003800000 */
.L_x_0:
[----:B------:R-:W-:Y:S04]  /*02b0*/  BSSY B0, `(.L_x_2) ;  /* 0x0000012000007945 */ /* 0x000fe80003800000 */
[----:B------:R-:W-:Y:S05]  /*02c0*/  @!P6 BRA `(.L_x_3) ;  /* 0x000000000040e947 */ /* 0x000fea0003800000 */
[----:B------:R-:W0:Y:S01]  /*02d0*/  LDC.64 R2, c[0x0][0x260] ;  /* 0x00009800ff027b82 */ /* 0x000e220000000a00 */
[----:B------:R-:W-:Y:S02]  /*02e0*/  ULDC.64 UR6, c[0x0][0x2c8] ;  /* 0x0000b20000067ab9 */ /* 0x000fe40000000a00 */
[----:B------:R-:W-:-:S04]  /*02f0*/  ISETP.NE.U32.AND P0, PT, RZ, UR6, PT ;  /* 0x00000006ff007c0c */ /* 0x000fc8000bf05070 */
[----:B------:R-:W-:Y:S01]  /*0300*/  ISETP.NE.AND.EX P0, PT, RZ, UR7, PT, P0 ;  /* 0x00000007ff007c0c */ /* 0x000fe2000bf05300 */
[----:B0-----:R-:W-:-:S12]  /*0310*/  IMAD.WIDE.U32 R40, R51, 0x10, R2 ;  /* 0x0000001033287825 */ /* 0x001fd800078e0002 */
[----:B------:R-:W-:-:S04]  /*0320*/  @P0 LEA R2, P1, R51, UR6, 0x4 ;  /* 0x0000000633020c11 */ /* 0x000fc8000f8220ff */
[C---:B------:R-:W-:Y:S01]  /*0330*/  @P0 LEA.HI.X R3, R51.reuse, UR7, RZ, 0x4, P1 ;  /* 0x0000000733030c11 */ /* 0x040fe200088f24ff */
[----:B------:R-:W2:Y:S04]  /*0340*/  LDG.E.128 R40, desc[UR4][R40.64] ;  /* 0x0000000428287981 */ /* 0x000ea8000c1e1d00 */
[----:B------:R0:W5:Y:S01]  /*0350*/  @P0 LDG.E.128 R16, desc[UR4][R2.64] ;  /* 0x0000000402100981 */ /* 0x000162000c1e1d00 */
[----:B------:R-:W-:Y:S02]  /*0360*/  IADD3 R51, R51, 0x20, RZ ;  /* 0x0000002033337810 */ /* 0x000fe40007ffe0ff */
[----:B--2---:R-:W-:Y:S02]  /*0370*/  PRMT R138, R40, 0x7632, R138 ;  /* 0x00007632288a7816 */ /* 0x004fe4000000008a */
[----:B------:R-:W-:-:S02]  /*0380*/  PRMT R135, R41, 0x7632, R135 ;  /* 0x0000763229877816 */ /* 0x000fc40000000087 */
[----:B------:R-:W-:Y:S02]  /*0390*/  PRMT R136, R42, 0x7632, R136 ;  /* 0x000076322a887816 */ /* 0x000fe40000000088 */
[----:B------:R-:W-:Y:S02]  /*03a0*/  @!P0 CS2R R16, SRZ ;  /* 0x0000000000108805 */ /* 0x000fe4000001ff00 */
[----:B------:R-:W-:Y:S02]  /*03b0*/  PRMT R133, R43, 0x7632, R133 ;  /* 0x000076322b857816 */ /* 0x000fe40000000085 */
[----:B0-----:R-:W-:-:S07]  /*03c0*/  @!P0 CS2R R18, SRZ ;  /* 0x0000000000128805 */ /* 0x001fce000001ff00 */
.L_x_3:
[----:B------:R-:W-:Y:S05]  /*03d0*/  BSYNC B0 ;  /* 0x0000000000007941 */ /* 0x000fea0003800000 */
.L_x_2:
        /* <DEDUP_REMOVED lines=18> */
.L_x_5:
[----:B------:R-:W-:Y:S05]  /*0500*/  BSYNC B0 ;  /* 0x0000000000007941 */ /* 0x000fea0003800000 */
.L_x_4:
        /* <DEDUP_REMOVED lines=18> */
.L_x_7:
[----:B------:R-:W-:Y:S05]  /*0630*/  BSYNC B0 ;  /* 0x0000000000007941 */ /* 0x000fea0003800000 */
.L_x_6:
        /* <DEDUP_REMOVED lines=18> */
.L_x_9:
[----:B------:R-:W-:Y:S05]  /*0760*/  BSYNC B0 ;  /* 0x0000000000007941 */ /* 0x000fea0003800000 */
.L_x_8:
[----:B------:R-:W-:Y:S01]  /*0770*/  ISETP.GE.U32.AND P0, PT, R58, 0xc0, PT ;  /* 0x000000c03a00780c */ /* 0x000fe20003f06070 */
[----:B------:R-:W-:Y:S01]  /*0780*/  BSSY B0, `(.L_x_10) ;  /* 0x0000014000007945 */ /* 0x000fe20003800000 */
[----:B------:R-:W-:-:S11]  /*0790*/  LOP3.LUT R56, R56, 0xffffff7f, RZ, 0xc0, !PT ;  /* 0xffffff7f38387812 */ /* 0x000fd600078ec0ff */
[----:B------:R-:W-:Y:S01]  /*07a0*/  @P0 LOP3.LUT R56, R56, 0x80, RZ, 0xfc, !PT ;  /* 0x0000008038380812 */ /* 0x000fe200078efcff */
[----:B------:R-:W-:Y:S06]  /*07b0*/  @!P0 BRA `(.L_x_11) ;  /* 0x0000000000408947 */ /* 0x000fec0003800000 */
        /* <DEDUP_REMOVED lines=9> */
[----:B------:R-:W-:Y:S01]  /*0850*/  VIADD R51, R51, 0x20 ;  /* 0x0000002033337836 */ /* 0x000fe20000000000 */
[----:B--2---:R-:W-:Y:S02]  /*0860*/  PRMT R122, R24, 0x7632, R122 ;  /* 0x00007632187a7816 */ /* 0x004fe4000000007a */
[----:B------:R-:W-:Y:S02]  /*0870*/  PRMT R119, R25, 0x7632, R119 ;  /* 0x0000763219777816 */ /* 0x000fe40000000077 */
[----:B------:R-:W-:-:S02]  /*0880*/  PRMT R120, R26, 0x7632, R120 ;  /* 0x000076321a787816 */ /* 0x000fc40000000078 */
[----:B------:R-:W-:Y:S02]  /*0890*/  @!P0 CS2R R72, SRZ ;  /* 0x0000000000488805 */ /* 0x000fe4000001ff00 */
[----:B------:R-:W-:Y:S02]  /*08a0*/  PRMT R117, R27, 0x7632, R117 ;  /* 0x000076321b757816 */ /* 0x000fe40000000075 */
[----:B0-----:R-:W-:-:S07]  /*08b0*/  @!P0 CS2R R74, SRZ ;  /* 0x00000000004a8805 */ /* 0x001fce000001ff00 */
.L_x_11:
[----:B------:R-:W-:Y:S05]  /*08c0*/  BSYNC B0 ;  /* 0x0000000000007941 */ /* 0x000fea0003800000 */
.L_x_10:
[----:B------:R-:W-:Y:S01]  /*08d0*/  ISETP.GE.U32.AND P0, PT, R58, 0xe0, PT ;  /* 0x000000e03a00780c */ /* 0x000fe20003f06070 */
[----:B------:R-:W-:Y:S01]  /*08e0*/  BSSY B0, `(.L_x_12) ;  /* 0x0000016000007945 */ /* 0x000fe20003800000 */
[----:B------:R-:W-:Y:S02]  /*08f0*/  SHF.R.U32.HI R0, RZ, 0x5, R48 ;  /* 0x00000005ff007819 */ /* 0x000fe40000011630 */
[----:B------:R-:W-:Y:S02]  /*0900*/  LOP3.LUT R56, R56, 0xffffffbf, RZ, 0xc0, !PT ;  /* 0xffffffbf38387812 */ /* 0x000fe400078ec0ff */
[----:B------:R-:W-:-:S07]  /*0910*/  LEA R141, R141, R0, 0x2 ;  /* 0x000000008d8d7211 */ /* 0x000fce00078e10ff */
[----:B------:R-:W-:Y:S01]  /*0920*/  @P0 LOP3.LUT R56, R56, 0x40, RZ, 0xfc, !PT ;  /* 0x0000004038380812 */ /* 0x000fe200078efcff */
[----:B------:R-:W-:Y:S06]  /*0930*/  @!P0 BRA `(.L_x_13) ;  /* 0x0000000000408947 */ /* 0x000fec0003800000 */
[----:B------:R-:W0:Y:S01]  /*0940*/  LDC.64 R48, c[0x0][0x260] ;  /* 0x00009800ff307b82 */ /* 0x000e220000000a00 */
[----:B------:R-:W-:Y:S02]  /*0950*/  ULDC.64 UR6, c[0x0][0x2c8] ;  /* 0x0000b20000067ab9 */ /* 0x000fe40000000a00 */
[----:B------:R-:W-:-:S04]  /*0960*/  ISETP.NE.U32.AND P0, PT, RZ, UR6, PT ;  /* 0x00000006ff007c0c */ /* 0x000fc8000bf05070 */
[----:B------:R-:W-:-:S13]  /*0970*/  ISETP.NE.AND.EX P0, PT, RZ, UR7, PT, P0 ;  /* 0x00000007ff007c0c */ /* 0x000fda000bf05300 */
[----:B------:R-:W-:-:S04]  /*0980*/  @P0 LEA R2, P1, R51, UR6, 0x4 ;  /* 0x0000000633020c11 */ /* 0x000fc8000f8220ff */
[C---:B------:R-:W-:Y:S01]  /*0990*/  @P0 LEA.HI.X R3, R51.reuse, UR7, RZ, 0x4, P1 ;  /* 0x0000000733030c11 */ /* 0x040fe200088f24ff */
[----:B0-----:R-:W-:-:S04]  /*09a0*/  IMAD.WIDE.U32 R48, R51, 0x10, R48 ;  /* 0x0000001033307825 */ /* 0x001fc800078e0030 */
[----:B------:R0:W5:Y:S04]  /*09b0*/  @P0 LDG.E.128 R68, desc[UR4][R2.64] ;  /* 0x0000000402440981 */ /* 0x000168000c1e1d00 */
[----:B------:R-:W2:Y:S01]  /*09c0*/  LDG.E.128 R76, desc[UR4][R48.64] ;  /* 0x00000004304c7981 */ /* 0x000ea2000c1e1d00 */
[----:B------:R-:W-:Y:S02]  /*09d0*/  IADD3 R51, R51, 0x20, RZ ;  /* 0x0000002033337810 */ /* 0x000fe40007ffe0ff */
[----:B------:R-:W-:Y:S02]  /*09e0*/  @!P0 CS2R R68, SRZ ;  /* 0x0000000000448805 */ /* 0x000fe4000001ff00 */
[----:B------:R-:W-:Y:S02]  /*09f0*/  @!P0 CS2R R70, SRZ ;  /* 0x0000000000468805 */ /* 0x000fe4000001ff00 */
[----:B--2---:R-:W-:-:S02]  /*0a00*/  PRMT R118, R76, 0x7632, R118 ;  /* 0x000076324c767816 */ /* 0x004fc40000000076 */
[----:B------:R-:W-:Y:S02]  /*0a10*/  PRMT R115, R77, 0x7632, R115 ;  /* 0x000076324d737816 */ /* 0x000fe40000000073 */
[----:B------:R-:W-:Y:S02]  /*0a20*/  PRMT R116, R78, 0x7632, R116 ;  /* 0x000076324e747816 */ /* 0x000fe40000000074 */
[----:B0-----:R-:W-:-:S07]  /*0a30*/  PRMT R114, R79, 0x7632, R114 ;  /* 0x000076324f727816 */ /* 0x001fce0000000072 */
.L_x_13:
[----:B------:R-:W-:Y:S05]  /*0a40*/  BSYNC B0 ;  /* 0x0000000000007941 */ /* 0x000fea0003800000 */
.L_x_12:
[----:B------:R-:W-:Y:S01]  /*0a50*/  ISETP.GE.U32.AND P0, PT, R58, 0x100, PT ;  /* 0x000001003a00780c */ /* 0x000fe20003f06070 */
[----:B------:R-:W-:Y:S01]  /*0a60*/  BSSY B0, `(.L_x_14) ;  /* 0x000000f000007945 */ /* 0x000fe20003800000 */
[----:B------:R-:W-:-:S11]  /*0a70*/  LOP3.LUT R56, R56, 0xffffffdf, RZ, 0xc0, !PT ;  /* 0xffffffdf38387812 */ /* 0x000fd600078ec0ff */
[----:B------:R-:W-:Y:S01]  /*0a80*/  @P0 LOP3.LUT R56, R56, 0x20, RZ, 0xfc, !PT ;  /* 0x0000002038380812 */ /* 0x000fe200078efcff */
[----:B------:R-:W-:Y:S06]  /*0a90*/  @!P0 BRA `(.L_x_15) ;  /* 0x00000000002c8947 */ /* 0x000fec0003800000 */
[----:B------:R-:W-:Y:S01]  /*0aa0*/  ULDC.64 UR6, c[0x0][0x2c8] ;  /* 0x0000b20000067ab9 */ /* 0x000fe20000000a00 */
[----:B------:R-:W0:Y:S01]  /*0ab0*/  LDC.64 R60, c[0x0][0x260] ;  /* 0x00009800ff3c7b82 */ /* 0x000e220000000a00 */
[----:B------:R-:W-:-:S04]  /*0ac0*/  ISETP.NE.U32.AND P0, PT, RZ, UR6, PT ;  /* 0x00000006ff007c0c */ /* 0x000fc8000bf05070 */
[----:B------:R-:W-:-:S13]  /*0ad0*/  ISETP.NE.AND.EX P0, PT, RZ, UR7, PT, P0 ;  /* 0x00000007ff007c0c */ /* 0x000fda000bf05300 */
[----:B------:R-:W-:-:S04]  /*0ae0*/  @P0 LEA R2, P1, R51, UR6, 0x4 ;  /* 0x0000000633020c11 */ /* 0x000fc8000f8220ff */
[C---:B------:R-:W-:Y:S01]  /*0af0*/  @P0 LEA.HI.X R3, R51.reuse, UR7, RZ, 0x4, P1 ;  /* 0x0000000733030c11 */ /* 0x040fe200088f24ff */
[----:B0-----:R-:W-:-:S04]  /*0b00*/  IMAD.WIDE.U32 R60, R51, 0x10, R60 ;  /* 0x00000010333c7825 */ /* 0x001fc800078e003c */
[----:B------:R0:W5:Y:S04]  /*0b10*/  @P0 LDG.E.128 R64, desc[UR4][R2.64] ;  /* 0x0000000402400981 */ /* 0x000168000c1e1d00 */
[----:B------:R-:W5:Y:S01]  /*0b20*/  LDG.E.128 R60, desc[UR4][R60.64] ;  /* 0x000000043c3c7981 */ /* 0x000f62000c1e1d00 */
[----:B------:R-:W-:Y:S02]  /*0b30*/  @!P0 CS2R R64, SRZ ;  /* 0x0000000000408805 */ /* 0x000fe4000001ff00 */
[----:B0-----:R-:W-:-:S07]  /*0b40*/  @!P0 CS2R R66, SRZ ;  /* 0x0000000000428805 */ /* 0x001fce000001ff00 */
.L_x_15:
[----:B------:R-:W-:Y:S05]  /*0b50*/  BSYNC B0 ;  /* 0x0000000000007941 */ /* 0x000fea0003800000 */
.L_x_14:
[----:B------:R-:W-:Y:S01]  /*0b60*/  ULDC UR8, c[0x0][0x214] ;  /* 0x0000850000087ab9 */ /* 0x000fe20000000800 */
[----:B------:R-:W-:Y:S01]  /*0b70*/  ULDC.64 UR6, c[0x0][0x230] ;  /* 0x00008c0000067ab9 */ /* 0x000fe20000000a00 */
[----:B------:R-:W-:Y:S02]  /*0b80*/  ISETP.GE.AND P0, PT, R141, UR8, PT ;  /* 0x000000088d007c0c */ /* 0x000fe4000bf06270 */
[----:B------:R-:W-:-:S04]  /*0b90*/  LOP3.LUT P1, RZ, R80, UR6, RZ, 0xfc, !PT ;  /* 0x0000000650ff7c12 */ /* 0x000fc8000f82fcff */
[----:B------:R-:W-:-:S07]  /*0ba0*/  LOP3.LUT P1, RZ, R81, UR7, RZ, 0xfc, P1 ;  /* 0x0000000751ff7c12 */ /* 0x000fce000882fcff */
[----:B------:R-:W-:Y:S06]  /*0bb0*/  @P0 EXIT ;  /* 0x000000000000094d */ /* 0x000fec0003800000 */
[----:B------:R-:W-:Y:S01]  /*0bc0*/  ULDC.U8 UR6, c[0x0][0x2a0] ;  /* 0x0000a80000067ab9 */ /* 0x000fe20000000000 */
[----:B------:R-:W-:Y:S01]  /*0bd0*/  IMAD.U32 R55, R46, 0x10000, RZ ;  /* 0x000100002e377824 */ /* 0x000fe200078e00ff */
[----:B------:R-:W-:Y:S01]  /*0be0*/  ISETP.NE.AND P3, PT, RZ, UR6, PT ;  /* 0x00000006ff007c0c */ /* 0x000fe2000bf65270 */
[----:B------:R-:W-:Y:S01]  /*0bf0*/  IMAD.U32 R48, R43, 0x10000, RZ ;  /* 0x000100002b307824 */ /* 0x000fe200078e00ff */
[----:B------:R-:W-:Y:S01]  /*0c00*/  SHF.L.U32 R46, R37, 0x10, RZ ;  /* 0x00000010252e7819 */ /* 0x000fe200000006ff */
        /* <DEDUP_REMOVED lines=8> */
[----:B-----5:R-:W-:Y:S01]  /*0c90*/  IMAD.U32 R24, R16, 0x10000, RZ ;  /* 0x0001000010187824 */ /* 0x020fe200078e00ff */
[----:B------:R-:W-:Y:S01]  /*0ca0*/  SHF.L.U32 R52, R47, 0x10, RZ ;  /* 0x000000102f347819 */ /* 0x000fe200000006ff */
[----:B------:R-:W-:Y:S01]  /*0cb0*/  IMAD.U32 R124, R124, 0x10000, RZ ;  /* 0x000100007c7c7824 */ /* 0x000fe200078e00ff */
[----:B------:R-:W-:Y:S01]  /*0cc0*/  SHF.L.U32 R44, R39, 0x10, RZ ;  /* 0x00000010272c7819 */ /* 0x000fe200000006ff */
[----:B------:R-:W-:Y:S01]  /*0cd0*/  IMAD.U32 R117, R117, 0x10000, RZ ;  /* 0x0001000075757824 */ /* 0x000fe200078e00ff */
[----:B------:R-:W-:Y:S01]  /*0ce0*/  SHF.L.U32 R43, R34, 0x10, RZ ;  /* 0x00000010222b7819 */ /* 0x000fe200000006ff */
[----:B------:R-:W-:Y:S01]  /*0cf0*/  ULDC UR8, c[0x0][0x218] ;  /* 0x0000860000087ab9 */ /* 0x000fe20000000800 */
[----:B------:R-:W-:Y:S01]  /*0d00*/  SHF.L.U32 R40, R35, 0x10, RZ ;  /* 0x0000001023287819 */ /* 0x000fe200000006ff */
[----:B------:R-:W-:Y:S01]  /*0d10*/  IMAD.U32 R35, R26, 0x10000, RZ ;  /* 0x000100001a237824 */ /* 0x000fe200078e00ff */
[----:B------:R-:W-:Y:S01]  /*0d20*/  PRMT R109, R16, 0x7632, R109 ;  /* 0x00007632106d7816 */ /* 0x000fe2000000006d */
[----:B------:R-:W-:Y:S01]  /*0d30*/  ULDC UR7, c[0x0][0x2d8] ;  /* 0x0000b60000077ab9 */ /* 0x000fe20000000800 */
[----:B------:R-:W-:Y:S01]  /*0d40*/  SHF.L.U32 R47, R38, 0x10, RZ ;  /* 0x00000010262f7819 */ /* 0x000fe200000006ff */
[----:B------:R-:W-:Y:S01]  /*0d50*/  IMAD.U32 R38, R29, 0x10000, RZ ;  /* 0x000100001d267824 */ /* 0x000fe200078e00ff */
[----:B------:R-:W-:Y:S01]  /*0d60*/  SHF.L.U32 R39, R30, 0x10, RZ ;  /* 0x000000101e277819 */ /* 0x000fe200000006ff */
[----:B------:R-:W-:Y:S01]  /*0d70*/  IMAD.U32 R29, R79, 0x10000, RZ ;  /* 0x000100004f1d7824 */ /* 0x000fe200078e00ff */
[----:B------:R-:W-:Y:S01]  /*0d80*/  SHF.L.U32 R34, R25, 0x10, RZ ;  /* 0x0000001019227819 */ /* 0x000fe200000006ff */
[----:B------:R-:W-:Y:S01]  /*0d90*/  ULDC.64 UR10, c[0x0][0x230] ;  /* 0x00008c00000a7ab9 */ /* 0x000fe20000000a00 */
[----:B------:R-:W-:-:S02]  /*0da0*/  SHF.L.U32 R32, R27, 0x10, RZ ;  /* 0x000000101b207819 */ /* 0x000fc400000006ff */
[C---:B------:R-:W-:Y:S02]  /*0db0*/  PRMT R101, R8.reuse, 0x7632, R101 ;  /* 0x0000763208657816 */ /* 0x040fe40000000065 */
[----:B------:R-:W-:Y:S02]  /*0dc0*/  SHF.L.U32 R16, R8, 0x10, RZ ;  /* 0x0000001008107819 */ /* 0x000fe400000006ff */
[----:B------:R-:W-:Y:S02]  /*0dd0*/  SHF.L.U32 R30, R77, 0x10, RZ ;  /* 0x000000104d1e7819 */ /* 0x000fe400000006ff */
[C---:B------:R-:W-:Y:S02]  /*0de0*/  PRMT R112, R21.reuse, 0x7632, R112 ;  /* 0x0000763215707816 */ /* 0x040fe40000000070 */
[----:B------:R-:W-:Y:S02]  /*0df0*/  SHF.L.U32 R27, R21, 0x10, RZ ;  /* 0x00000010151b7819 */ /* 0x000fe400000006ff */
[----:B------:R-:W-:-:S02]  /*0e00*/  PRMT R111, R22, 0x7632, R111 ;  /* 0x00007632166f7816 */ /* 0x000fc4000000006f */
[----:B------:R-:W-:Y:S02]  /*0e10*/  SHF.L.U32 R26, R22, 0x10, RZ ;  /* 0x00000010161a7819 */ /* 0x000fe400000006ff */
[C---:B------:R-:W-:Y:S02]  /*0e20*/  PRMT R110, R23.reuse, 0x7632, R110 ;  /* 0x00007632176e7816 */ /* 0x040fe4000000006e */
[----:B------:R-:W-:Y:S02]  /*0e30*/  SHF.L.U32 R25, R23, 0x10, RZ ;  /* 0x0000001017197819 */ /* 0x000fe400000006ff */
[C---:B------:R-:W-:Y:S02]  /*0e40*/  PRMT R93, R72.reuse, 0x7632, R93 ;  /* 0x00007632485d7816 */ /* 0x040fe4000000005d */
[----:B------:R-:W-:Y:S01]  /*0e50*/  SHF.L.U32 R8, R72, 0x10, RZ ;  /* 0x0000001048087819 */ /* 0x000fe200000006ff */
[----:B------:R-:W-:Y:S01]  /*0e60*/  IMAD.U32 R72, R61, 0x10000, RZ ;  /* 0x000100003d487824 */ /* 0x000fe200078e00ff */
[----:B------:R-:W-:Y:S01]  /*0e70*/  SHF.L.U32 R50, R41, 0x10, RZ ;  /* 0x0000001029327819 */ /* 0x000fe200000006ff */
[----:B------:R-:W-:Y:S01]  /*0e80*/  IMAD.U32 R93, R93, 0x10000, RZ ;  /* 0x000100005d5d7824 */ /* 0x000fe200078e00ff */
[----:B------:R-:W-:-:S02]  /*0e90*/  PRMT R113, R20, 0x7632, R113 ;  /* 0x0000763214717816 */ /* 0x000fc40000000071 */
[C---:B------:R-:W-:Y:S02]  /*0ea0*/  PRMT R108, R17.reuse, 0x7632, R108 ;  /* 0x00007632116c7816 */ /* 0x040fe4000000006c */
[----:B------:R-:W-:Y:S01]  /*0eb0*/  SHF.L.U32 R23, R17, 0x10, RZ ;  /* 0x0000001011177819 */ /* 0x000fe200000006ff */
[----:B------:R-:W-:Y:S01]  /*0ec0*/  IMAD.U32 R113, R113, 0x10000, RZ ;  /* 0x0001000071717824 */ /* 0x000fe200078e00ff */
[----:B------:R-:W-:Y:S01]  /*0ed0*/  PRMT R107, R18, 0x7632, R107 ;  /* 0x00007632126b7816 */ /* 0x000fe2000000006b */
[----:B------:R-:W-:Y:S01]  /*0ee0*/  IMAD.U32 R108, R108, 0x10000, RZ ;  /* 0x000100006c6c7824 */ /* 0x000fe200078e00ff */
[----:B------:R-:W-:Y:S02]  /*0ef0*/  SHF.L.U32 R22, R18, 0x10, RZ ;  /* 0x0000001012167819 */ /* 0x000fe400000006ff */
[C---:B------:R-:W-:Y:S02]  /*0f00*/  PRMT R106, R19.reuse, 0x7632, R106 ;  /* 0x00007632136a7816 */ /* 0x040fe4000000006a */
[----:B------:R-:W-:Y:S01]  /*0f10*/  SHF.L.U32 R21, R19, 0x10, RZ ;  /* 0x0000001013157819 */ /* 0x000fe200000006ff */
[----:B------:R-:W-:Y:S01]  /*0f20*/  IMAD.U32 R19, R13, 0x10000, RZ ;  /* 0x000100000d137824 */ /* 0x000fe200078e00ff */
[----:B------:R-:W-:-:S02]  /*0f30*/  PRMT R103, R14, 0x7632, R103 ;  /* 0x000076320e677816 */ /* 0x000fc40000000067 */
[----:B------:R-:W-:Y:S02]  /*0f40*/  PRMT R98, R11, 0x7632, R98 ;  /* 0x000076320b627816 */ /* 0x000fe40000000062 */
[----:B------:R-:W-:Y:S01]  /*0f50*/  PRMT R88, R69, 0x7632, R88 ;  /* 0x0000763245587816 */ /* 0x000fe20000000058 */
[----:B------:R-:W-:Y:S01]  /*0f60*/  IMAD.U32 R103, R103, 0x10000, RZ ;  /* 0x0001000067677824 */ /* 0x000fe200078e00ff */
[----:B------:R-:W-:Y:S01]  /*0f70*/  PRMT R86, R60, 0x7632, R86 ;  /* 0x000076323c567816 */ /* 0x000fe20000000056 */
[----:B------:R-:W-:Y:S01]  /*0f80*/  IMAD.U32 R98, R98, 0x10000, RZ ;  /* 0x0001000062627824 */ /* 0x000fe200078e00ff */
[----:B------:R-:W-:Y:S01]  /*0f90*/  SHF.L.U32 R59, R60, 0x10, RZ ;  /* 0x000000103c3b7819 */ /* 0x000fe200000006ff */
[----:B------:R-:W-:Y:S01]  /*0fa0*/  IMAD.U32 R88, R88, 0x10000, RZ ;  /* 0x0001000058587824 */ /* 0x000fe200078e00ff */
[----:B------:R-:W-:Y:S02]  /*0fb0*/  PRMT R84, R61, 0x7632, R84 ;  /* 0x000076323d547816 */ /* 0x000fe40000000054 */
[----:B------:R-:W-:-:S02]  /*0fc0*/  PRMT R77, R67, 0x7632, R77 ;  /* 0x00007632434d7816 */ /* 0x000fc4000000004d */
[----:B------:R-:W-:Y:S01]  /*0fd0*/  ISETP.NE.U32.AND P0, PT, R80, RZ, PT ;  /* 0x000000ff5000720c */ /* 0x000fe20003f05070 */
[----:B------:R-:W-:Y:S01]  /*0fe0*/  IMAD.U32 R84, R84, 0x10000, RZ ;  /* 0x0001000054547824 */ /* 0x000fe200078e00ff */
[----:B------:R-:W-:Y:S01]  /*0ff0*/  SHF.L.U32 R41, R28, 0x10, RZ ;  /* 0x000000101c297819 */ /* 0x000fe200000006ff */
[----:B------:R-:W-:Y:S01]  /*1000*/  IMAD.U32 R77, R77, 0x10000, RZ ;  /* 0x000100004d4d7824 */ /* 0x000fe200078e00ff */
[----:B------:R-:W-:Y:S02]  /*1010*/  PRMT R105, R12, 0x7632, R105 ;  /* 0x000076320c697816 */ /* 0x000fe40000000069 */
[----:B------:R-:W-:Y:S02]  /*1020*/  PRMT R104, R13, 0x7632, R104 ;  /* 0x000076320d687816 */ /* 0x000fe40000000068 */
[----:B------:R-:W-:Y:S01]  /*1030*/  SHF.L.U32 R18, R14, 0x10, RZ ;  /* 0x000000100e127819 */ /* 0x000fe200000006ff */
[----:B------:R-:W-:Y:S01]  /*1040*/  IMAD.U32 R14, R10, 0x10000, RZ ;  /* 0x000100000a0e7824 */ /* 0x000fe200078e00ff */
[----:B------:R-:W-:-:S02]  /*1050*/  PRMT R102, R15, 0x7632, R102 ;  /* 0x000076320f667816 */ /* 0x000fc40000000066 */
[----:B------:R-:W-:Y:S02]  /*1060*/  SHF.L.U32 R17, R15, 0x10, RZ ;  /* 0x000000100f117819 */ /* 0x000fe400000006ff */
[----:B------:R-:W-:Y:S02]  /*1070*/  PRMT R100, R9, 0x7632, R100 ;  /* 0x0000763209647816 */ /* 0x000fe40000000064 */
[----:B------:R-:W-:Y:S02]  /*1080*/  PRMT R99, R10, 0x7632, R99 ;  /* 0x000076320a637816 */ /* 0x000fe40000000063 */
[----:B------:R-:W-:Y:S02]  /*1090*/  PRMT R97, R4, 0x7632, R97 ;  /* 0x0000763204617816 */ /* 0x000fe40000000061 */
[----:B------:R-:W-:Y:S02]  /*10a0*/  PRMT R96, R5, 0x7632, R96 ;  /* 0x0000763205607816 */ /* 0x000fe40000000060 */
[----:B------:R-:W-:-:S02]  /*10b0*/  PRMT R95, R6, 0x7632, R95 ;  /* 0x00007632065f7816 */ /* 0x000fc4000000005f */
[----:B------:R-:W-:Y:S02]  /*10c0*/  PRMT R94, R7, 0x7632, R94 ;  /* 0x00007632075e7816 */ /* 0x000fe4000000005e */
        /* <DEDUP_REMOVED lines=11> */
[----:B------:R-:W-:Y:S02]  /*1180*/  LOP3.LUT R56, R56, 0xffffefff, RZ, 0xc0, !PT ;  /* 0xffffefff38387812 */ /* 0x000fe400078ec0ff */
[----:B------:R-:W-:Y:S02]  /*1190*/  SHF.L.U32 R51, R42, 0x10, RZ ;  /* 0x000000102a337819 */ /* 0x000fe400000006ff */
[----:B------:R-:W-:Y:S02]  /*11a0*/  SHF.L.U32 R49, R36, 0x10, RZ ;  /* 0x0000001024317819 */ /* 0x000fe400000006ff */
[----:B------:R-:W-:Y:S02]  /*11b0*/  SHF.L.U32 R28, R20, 0x10, RZ ;  /* 0x00000010141c7819 */ /* 0x000fe400000006ff */
[----:B------:R-:W-:Y:S01]  /*11c0*/  SHF.L.U32 R15, R9, 0x10, RZ ;  /* 0x00000010090f7819 */ /* 0x000fe200000006ff */
[----:B------:R-:W-:Y:S01]  /*11d0*/  IMAD.U32 R9, R7, 0x10000, RZ ;  /* 0x0001000007097824 */ /* 0x000fe200078e00ff */
[----:B------:R-:W-:-:S02]  /*11e0*/  SHF.L.U32 R13, R11, 0x10, RZ ;  /* 0x000000100b0d7819 */ /* 0x000fc400000006ff */
[----:B------:R-:W-:Y:S02]  /*11f0*/  SHF.L.U32 R42, R33, 0x10, RZ ;  /* 0x00000010212a7819 */ /* 0x000fe400000006ff */
[----:B------:R-:W-:Y:S02]  /*1200*/  SHF.L.U32 R36, R31, 0x10, RZ ;  /* 0x000000101f247819 */ /* 0x000fe400000006ff */
[----:B------:R-:W-:Y:S02]  /*1210*/  SHF.L.U32 R20, R12, 0x10, RZ ;  /* 0x000000100c147819 */ /* 0x000fe400000006ff */
[----:B------:R-:W-:Y:S02]  /*1220*/  SHF.L.U32 R11, R5, 0x10, RZ ;  /* 0x00000010050b7819 */ /* 0x000fe400000006ff */
[----:B------:R-:W-:Y:S02]  /*1230*/  SHF.L.U32 R10, R6, 0x10, RZ ;  /* 0x00000010060a7819 */ /* 0x000fe400000006ff */
[----:B------:R-:W-:-:S02]  /*1240*/  SHF.L.U32 R33, R76, 0x10, RZ ;  /* 0x000000104c217819 */ /* 0x000fc400000006ff */
[----:B------:R-:W-:Y:S01]  /*1250*/  SHF.L.U32 R31, R78, 0x10, RZ ;  /* 0x000000104e1f7819 */ /* 0x000fe200000006ff */
[----:B------:R-:W-:Y:S01]  /*1260*/  IMAD.U32 R78, R66, 0x10000, RZ ;  /* 0x00010000424e7824 */ /* 0x000fe200078e00ff */
[----:B------:R-:W-:Y:S01]  /*1270*/  SHF.L.U32 R12, R4, 0x10, RZ ;  /* 0x00000010040c7819 */ /* 0x000fe200000006ff */
[----:B------:R-:W-:Y:S01]  /*1280*/  IMAD.U32 R4, R68, 0x10000, RZ ;  /* 0x0001000044047824 */ /* 0x000fe200078e00ff */
[----:B------:R-:W-:Y:S02]  /*1290*/  SHF.L.U32 R7, R73, 0x10, RZ ;  /* 0x0000001049077819 */ /* 0x000fe400000006ff */
[----:B------:R-:W-:Y:S02]  /*12a0*/  SHF.L.U32 R6, R74, 0x10, RZ ;  /* 0x000000104a067819 */ /* 0x000fe400000006ff */
[----:B------:R-:W-:Y:S02]  /*12b0*/  SHF.L.U32 R5, R75, 0x10, RZ ;  /* 0x000000104b057819 */ /* 0x000fe400000006ff */
[----:B------:R-:W-:-:S02]  /*12c0*/  ISETP.NE.AND.EX P0, PT, R81, RZ, PT, P0 ;  /* 0x000000ff5100720c */ /* 0x000fc40003f05300 */
[----:B------:R-:W-:Y:S02]  /*12d0*/  SHF.L.U32 R3, R69, 0x10, RZ ;  /* 0x0000001045037819 */ /* 0x000fe400000006ff */
[----:B------:R-:W-:Y:S02]  /*12e0*/  SHF.L.U32 R2, R70, 0x10, RZ ;  /* 0x0000001046027819 */ /* 0x000fe400000006ff */
[----:B------:R-:W-:Y:S02]  /*12f0*/  SHF.L.U32 R0, R71, 0x10, RZ ;  /* 0x0000001047007819 */ /* 0x000fe400000006ff */
[----:B------:R-:W-:Y:S02]  /*1300*/  SHF.L.U32 R73, R62, 0x10, RZ ;  /* 0x000000103e497819 */ /* 0x000fe400000006ff */
[----:B------:R-:W-:Y:S02]  /*1310*/  SHF.L.U32 R74, R63, 0x10, RZ ;  /* 0x000000103f4a7819 */ /* 0x000fe400000006ff */
[----:B------:R-:W-:-:S02]  /*1320*/  SHF.L.U32 R76, R64, 0x10, RZ ;  /* 0x00000010404c7819 */ /* 0x000fc400000006ff */
        /* <DEDUP_REMOVED lines=53> */
[----:B------:R-:W-:-:S07]  /*1680*/  @P3 LOP3.LUT R56, R56, 0x1000, RZ, 0xfc, !PT ;  /* 0x0000100038383812 */ /* 0x000fce00078efcff */
.L_x_241:
[----:B------:R-:W0:Y:S02]  /*1690*/  @P0 LDC.64 R68, c[0x0][0x270] ;  /* 0x00009c00ff440b82 */ /* 0x000e240000000a00 */
[----:B0-----:R-:W-:-:S06]  /*16a0*/  @P0 IMAD.WIDE R68, R141, 0x2, R68 ;  /* 0x000000028d440825 */ /* 0x001fcc00078e0244 */
[----:B------:R-:W2:Y:S01]  /*16b0*/  @P0 LDG.E.U16 R68, desc[UR4][R68.64] ;  /* 0x0000000444440981 */ /* 0x000ea2000c1e1500 */
[----:B------:R-:W-:Y:S01]  /*16c0*/  IMAD R70, R141, UR8, RZ ;  /* 0x000000088d467c24 */ /* 0x000fe2000f8e02ff */
[----:B------:R-:W-:Y:S01]  /*16d0*/  HFMA2.MMA R210, -RZ, RZ, 1.875, 0 ;  /* 0x3f800000ffd27435 */ /* 0x000fe200000001ff */
[----:B------:R-:W-:Y:S01]  /*16e0*/  BSSY B0, `(.L_x_16) ;  /* 0x0000068000007945 */ /* 0x000fe20003800000 */
[----:B------:R-:W0:Y:S02]  /*16f0*/  S2R R209, SR_TID.X ;  /* 0x0000000000d17919 */ /* 0x000e240000002100 */
[----:B------:R-:W-:-:S04]  /*1700*/  SHF.R.S32.HI R71, RZ, 0x1f, R70 ;  /* 0x0000001fff477819 */ /* 0x000fc80000011446 */
[----:B------:R-:W-:Y:S02]  /*1710*/  LEA.HI R70, R71, R70, RZ, 0x3 ;  /* 0x0000004647467211 */ /* 0x000fe400078f18ff */
[----:B0-----:R-:W-:-:S04]  /*1720*/  LOP3.LUT R209, R209, 0x1f, RZ, 0xc0, !PT ;  /* 0x0000001fd1d17812 */ /* 0x001fc800078ec0ff */
[----:B------:R-:W-:-:S04]  /*1730*/  LEA.HI.SX32 R208, R70, R209, 0x1d ;  /* 0x000000d146d07211 */ /* 0x000fc800078feaff */
[----:B------:R-:W-:Y:S02]  /*1740*/  MOV R211, R208 ;  /* 0x000000d000d37202 */ /* 0x000fe40000000f00 */
[----:B--2---:R-:W-:Y:S01]  /*1750*/  @P0 SHF.L.U32 R210, R68, 0x10, RZ ;  /* 0x0000001044d20819 */ /* 0x004fe200000006ff */
[----:B-----5:R-:W-:Y:S06]  /*1760*/  @!P2 BRA `(.L_x_17) ;  /* 0x00000004007ca947 */ /* 0x020fec0003800000 */
[----:B------:R-:W0:Y:S01]  /*1770*/  LDC.64 R68, c[0x0][0x220] ;  /* 0x00008800ff447b82 */ /* 0x000e220000000a00 */
[----:B------:R-:W-:-:S04]  /*1780*/  ISETP.NE.U32.AND P3, PT, RZ, UR10, PT ;  /* 0x0000000aff007c0c */ /* 0x000fc8000bf65070 */
[----:B------:R-:W-:-:S13]  /*1790*/  ISETP.NE.AND.EX P3, PT, RZ, UR11, PT, P3 ;  /* 0x0000000bff007c0c */ /* 0x000fda000bf65330 */
[----:B------:R-:W-:-:S04]  /*17a0*/  @P3 LEA R160, P4, R208, UR10, 0x4 ;  /* 0x0000000ad0a03c11 */ /* 0x000fc8000f8820ff */
[C---:B------:R-:W-:Y:S01]  /*17b0*/  @P3 LEA.HI.X R161, R208.reuse, UR11, RZ, 0x4, P4 ;  /* 0x0000000bd0a13c11 */ /* 0x040fe2000a0f24ff */
[----:B0-----:R-:W-:-:S04]  /*17c0*/  IMAD.WIDE.U32 R68, R208, 0x10, R68 ;  /* 0x00000010d0447825 */ /* 0x001fc800078e0044 */
[----:B------:R0:W5:Y:S04]  /*17d0*/  @P3 LDG.E.128 R60, desc[UR4][R160.64] ;  /* 0x00000004a03c3981 */ /* 0x000168000c1e1d00 */
[----:B------:R-:W2:Y:S01]  /*17e0*/  LDG.E.128 R68, desc[UR4][R68.64] ;  /* 0x0000000444447981 */ /* 0x000ea2000c1e1d00 */
[----:B------:R-:W-:-:S04]  /*17f0*/  ISETP.NE.U32.AND P3, PT, RZ, UR10, PT ;  /* 0x0000000aff007c0c */ /* 0x000fc8000bf65070 */
[----:B------:R-:W-:Y:S02]  /*1800*/  ISETP.NE.AND.EX P3, PT, RZ, UR11, PT, P3 ;  /* 0x0000000bff007c0c */ /* 0x000fe4000bf65330 */
[C---:B--2---:R-:W-:Y:S02]  /*1810*/  SHF.L.U32 R145, R68.reuse, 0x10, RZ ;  /* 0x0000001044917819 */ /* 0x044fe400000006ff */
[----:B------:R-:W-:-:S03]  /*1820*/  PRMT R144, R68, 0x7632, R144 ;  /* 0x0000763244907816 */ /* 0x000fc60000000090 */
[----:B------:R-:W-:-:S06]  /*1830*/  FMUL.FTZ R145, R145, R210 ;  /* 0x000000d291917220 */ /* 0x000fcc0000410000 */
[----:B0-----:R-:W-:Y:S05]  /*1840*/  @P3 BRA `(.L_x_18) ;  /* 0x0000000000083947 */ /* 0x001fea0003800000 */
[----:B------:R-:W-:Y:S05]  /*1850*/  @P1 BRA `(.L_x_19) ;  /* 0x00000000000c1947 */ /* 0x000fea0003800000 */
[----:B------:R-:W-:Y:S05]  /*1860*/  BRA `(.L_x_20) ;  /* 0x0000000000107947 */ /* 0x000fea0003800000 */
.L_x_18:
[----:B-----5:R-:W-:-:S05]  /*1870*/  SHF.L.U32 R68, R60, 0x10, RZ ;  /* 0x000000103c447819 */ /* 0x020fca00000006ff */
[----:B------:R-:W-:-:S07]  /*1880*/  FADD.FTZ R145, R68, R145 ;  /* 0x0000009144917221 */ /* 0x000fce0000010000 */
.L_x_19:
[----:B------:R-:W-:-:S04]  /*1890*/  F2FP.BF16.F32.PACK_AB R68, RZ, R145 ;  /* 0x00000091ff44723e */ /* 0x000fc800000010ff */
[----:B------:R-:W-:-:S07]  /*18a0*/  PRMT R64, R68, 0x7610, R64 ;  /* 0x0000761044407816 */ /* 0x000fce0000000040 */
.L_x_20:
[----:B------:R-:W-:-:S04]  /*18b0*/  IMAD.U32 R161, R144, 0x10000, RZ ;  /* 0x0001000090a17824 */ /* 0x000fc800078e00ff */
[----:B------:R-:W-:Y:S01]  /*18c0*/  FMUL.FTZ R144, R161, R210 ;  /* 0x000000d2a1907220 */ /* 0x000fe20000410000 */
[----:B------:R-:W-:Y:S06]  /*18d0*/  @P3 BRA `(.L_x_21) ;  /* 0x0000000000083947 */ /* 0x000fec0003800000 */
[----:B------:R-:W-:Y:S05]  /*18e0*/  @P1 BRA `(.L_x_22) ;  /* 0x0000000000101947 */ /* 0x000fea0003800000 */
[----:B------:R-:W-:Y:S05]  /*18f0*/  BRA `(.L_x_23) ;  /* 0x0000000000147947 */ /* 0x000fea0003800000 */
.L_x_21:
[----:B-----5:R-:W-:-:S04]  /*1900*/  PRMT R68, R60, 0x7632, R68 ;  /* 0x000076323c447816 */ /* 0x020fc80000000044 */
[----:B------:R-:W-:-:S05]  /*1910*/  SHF.L.U32 R161, R68, 0x10, RZ ;  /* 0x0000001044a17819 */ /* 0x000fca00000006ff */
[----:B------:R-:W-:-:S07]  /*1920*/  FADD.FTZ R144, R161, R144 ;  /* 0x00000090a1907221 */ /* 0x000fce0000010000 */
.L_x_22:
[----:B------:R-:W-:-:S04]  /*1930*/  F2FP.BF16.F32.PACK_AB R68, RZ, R144 ;  /* 0x00000090ff44723e */ /* 0x000fc800000010ff */
[----:B------:R-:W-:-:S07]  /*1940*/  PRMT R64, R64, 0x5410, R68 ;  /* 0x0000541040407816 */ /* 0x000fce0000000044 */
.L_x_23:
[C---:B------:R-:W-:Y:S02]  /*1950*/  SHF.L.U32 R161, R69.reuse, 0x10, RZ ;  /* 0x0000001045a17819 */ /* 0x040fe400000006ff */
[----:B------:R-:W-:-:S03]  /*1960*/  PRMT R69, R69, 0x7632, R69 ;  /* 0x0000763245457816 */ /* 0x000fc60000000045 */
[----:B------:R-:W-:Y:S01]  /*1970*/  FMUL.FTZ R161, R161, R210 ;  /* 0x000000d2a1a17220 */ /* 0x000fe20000410000 */
[----:B------:R-:W-:Y:S06]  /*1980*/  @P3 BRA `(.L_x_24) ;  /* 0x0000000000083947 */ /* 0x000fec0003800000 */
[----:B------:R-:W-:Y:S05]  /*1990*/  @P1 BRA `(.L_x_25) ;  /* 0x00000000000c1947 */ /* 0x000fea0003800000 */
[----:B------:R-:W-:Y:S05]  /*19a0*/  BRA `(.L_x_26) ;  /* 0x0000000000107947 */ /* 0x000fea0003800000 */
.L_x_24:
[----:B-----5:R-:W-:-:S05]  /*19b0*/  SHF.L.U32 R68, R61, 0x10, RZ ;  /* 0x000000103d447819 */ /* 0x020fca00000006ff */
[----:B------:R-:W-:-:S07]  /*19c0*/  FADD.FTZ R161, R68, R161 ;  /* 0x000000a144a17221 */ /* 0x000fce0000010000 */
.L_x_25:
[----:B------:R-:W-:-:S04]  /*19d0*/  F2FP.BF16.F32.PACK_AB R68, RZ, R161 ;  /* 0x000000a1ff44723e */ /* 0x000fc800000010ff */
[----:B------:R-:W-:-:S07]  /*19e0*/  PRMT R65, R68, 0x7610, R65 ;  /* 0x0000761044417816 */ /* 0x000fce0000000041 */
.L_x_26:
[----:B------:R-:W-:-:S05]  /*19f0*/  SHF.L.U32 R69, R69, 0x10, RZ ;  /* 0x0000001045457819 */ /* 0x000fca00000006ff */
[----:B------:R-:W-:Y:S01]  /*1a00*/  FMUL.FTZ R160, R69, R210 ;  /* 0x000000d245a07220 */ /* 0x000fe20000410000 */
[----:B------:R-:W-:Y:S06]  /*1a10*/  @P3 BRA `(.L_x_27) ;  /* 0x0000000000083947 */ /* 0x000fec0003800000 */
[----:B------:R-:W-:Y:S05]  /*1a20*/  @P1 BRA `(.L_x_28) ;  /* 0x0000000000101947 */ /* 0x000fea0003800000 */
[----:B------:R-:W-:Y:S05]  /*1a30*/  BRA `(.L_x_29) ;  /* 0x0000000000147947 */ /* 0x000fea0003800000 */
.L_x_27:
[----:B-----5:R-:W-:-:S04]  /*1a40*/  PRMT R68, R61, 0x7632, R68 ;  /* 0x000076323d447816 */ /* 0x020fc80000000044 */
[----:B------:R-:W-:-:S05]  /*1a50*/  SHF.L.U32 R69, R68, 0x10, RZ ;  /* 0x0000001044457819 */ /* 0x000fca00000006ff */
[----:B------:R-:W-:-:S07]  /*1a60*/  FADD.FTZ R160, R69, R160 ;  /* 0x000000a045a07221 */ /* 0x000fce0000010000 */
.L_x_28:
[----:B------:R-:W-:-:S04]  /*1a70*/  F2FP.BF16.F32.PACK_AB R68, RZ, R160 ;  /* 0x000000a0ff44723e */ /* 0x000fc800000010ff */
[----:B------:R-:W-:-:S07]  /*1a80*/  PRMT R65, R65, 0x5410, R68 ;  /* 0x0000541041417816 */ /* 0x000fce0000000044 */
.L_x_29:
[C---:B------:R-:W-:Y:S01]  /*1a90*/  IMAD.U32 R177, R70.reuse, 0x10000, RZ ;  /* 0x0001000046b17824 */ /* 0x040fe200078e00ff */
[----:B------:R-:W-:-:S03]  /*1aa0*/  PRMT R70, R70, 0x7632, R70 ;  /* 0x0000763246467816 */ /* 0x000fc60000000046 */
[----:B------:R-:W-:Y:S01]  /*1ab0*/  FMUL.FTZ R177, R177, R210 ;  /* 0x000000d2b1b17220 */ /* 0x000fe20000410000 */
[----:B------:R-:W-:Y:S06]  /*1ac0*/  @P3 BRA `(.L_x_30) ;  /* 0x0000000000083947 */ /* 0x000fec0003800000 */
[----:B------:R-:W-:Y:S05]  /*1ad0*/  @P1 BRA `(.L_x_31) ;  /* 0x00000000000c1947 */ /* 0x000fea0003800000 */
[----:B------:R-:W-:Y:S05]  /*1ae0*/  BRA `(.L_x_32) ;  /* 0x0000000000107947 */ /* 0x000fea0003800000 */
.L_x_30:
[----:B-----5:R-:W-:-:S05]  /*1af0*/  SHF.L.U32 R68, R62, 0x10, RZ ;  /* 0x000000103e447819 */ /* 0x020fca00000006ff */
[----:B------:R-:W-:-:S07]  /*1b00*/  FADD.FTZ R177, R68, R177 ;  /* 0x000000b144b17221 */ /* 0x000fce0000010000 */
.L_x_31:
[----:B------:R-:W-:-:S04]  /*1b10*/  F2FP.BF16.F32.PACK_AB R68, RZ, R177 ;  /* 0x000000b1ff44723e */ /* 0x000fc800000010ff */
[----:B------:R-:W-:-:S07]  /*1b20*/  PRMT R66, R68, 0x7610, R66 ;  /* 0x0000761044427816 */ /* 0x000fce0000000042 */
.L_x_32:
[----:B------:R-:W-:-:S05]  /*1b30*/  SHF.L.U32 R69, R70, 0x10, RZ ;  /* 0x0000001046457819 */ /* 0x000fca00000006ff */
[----:B------:R-:W-:Y:S01]  /*1b40*/  FMUL.FTZ R176, R69, R210 ;  /* 0x000000d245b07220 */ /* 0x000fe20000410000 */
[----:B------:R-:W-:Y:S06]  /*1b50*/  @P3 BRA `(.L_x_33) ;  /* 0x0000000000083947 */ /* 0x000fec0003800000 */
[----:B------:R-:W-:Y:S05]  /*1b60*/  @P1 BRA `(.L_x_34) ;  /* 0x0000000000101947 */ /* 0x000fea0003800000 */
[----:B------:R-:W-:Y:S05]  /*1b70*/  BRA `(.L_x_35) ;  /* 0x0000000000147947 */ /* 0x000fea0003800000 */
.L_x_33:
[----:B-----5:R-:W-:-:S04]  /*1b80*/  PRMT R68, R62, 0x7632, R68 ;  /* 0x000076323e447816 */ /* 0x020fc80000000044 */
[----:B------:R-:W-:-:S05]  /*1b90*/  SHF.L.U32 R69, R68, 0x10, RZ ;  /* 0x0000001044457819 */ /* 0x000fca00000006ff */
[----:B------:R-:W-:-:S07]  /*1ba0*/  FADD.FTZ R176, R69, R176 ;  /* 0x000000b045b07221 */ /* 0x000fce0000010000 */
.L_x_34:
[----:B------:R-:W-:-:S04]  /*1bb0*/  F2FP.BF16.F32.PACK_AB R68, RZ, R176 ;  /* 0x000000b0ff44723e */ /* 0x000fc800000010ff */
[----:B------:R-:W-:-:S07]  /*1bc0*/  PRMT R66, R66, 0x5410, R68 ;  /* 0x0000541042427816 */ /* 0x000fce0000000044 */
.L_x_35:
[C---:B------:R-:W-:Y:S02]  /*1bd0*/  SHF.L.U32 R69, R71.reuse, 0x10, RZ ;  /* 0x0000001047457819 */ /* 0x040fe400000006ff */
[----:B------:R-:W-:-:S03]  /*1be0*/  PRMT R71, R71, 0x7632, R71 ;  /* 0x0000763247477816 */ /* 0x000fc60000000047 */
[----:B------:R-:W-:Y:S01]  /*1bf0*/  FMUL.FTZ R192, R69, R210 ;  /* 0x000000d245c07220 */ /* 0x000fe20000410000 */
[----:B------:R-:W-:Y:S06]  /*1c00*/  @P3 BRA `(.L_x_36) ;  /* 0x0000000000083947 */ /* 0x000fec0003800000 */
[----:B------:R-:W-:Y:S05]  /*1c10*/  @P1 BRA `(.L_x_37) ;  /* 0x00000000000c1947 */ /* 0x000fea0003800000 */
[----:B------:R-:W-:Y:S05]  /*1c20*/  BRA `(.L_x_38) ;  /* 0x0000000000107947 */ /* 0x000fea0003800000 */
.L_x_36:
[----:B-----5:R-:W-:-:S05]  /*1c30*/  SHF.L.U32 R69, R63, 0x10, RZ ;  /* 0x000000103f457819 */ /* 0x020fca00000006ff */
[----:B------:R-:W-:-:S07]  /*1c40*/  FADD.FTZ R192, R69, R192 ;  /* 0x000000c045c07221 */ /* 0x000fce0000010000 */
.L_x_37:
[----:B------:R-:W-:-:S04]  /*1c50*/  F2FP.BF16.F32.PACK_AB R68, RZ, R192 ;  /* 0x000000c0ff44723e */ /* 0x000fc800000010ff */
[----:B------:R-:W-:-:S07]  /*1c60*/  PRMT R67, R68, 0x7610, R67 ;  /* 0x0000761044437816 */ /* 0x000fce0000000043 */
.L_x_38:
[----:B------:R-:W-:-:S04]  /*1c70*/  IMAD.U32 R71, R71, 0x10000, RZ ;  /* 0x0001000047477824 */ /* 0x000fc800078e00ff */
[----:B------:R-:W-:Y:S01]  /*1c80*/  FMUL.FTZ R193, R71, R210 ;  /* 0x000000d247c17220 */ /* 0x000fe20000410000 */
[----:B------:R-:W-:Y:S06]  /*1c90*/  @P3 BRA `(.L_x_39) ;  /* 0x0000000000083947 */ /* 0x000fec0003800000 */
[----:B------:R-:W-:Y:S05]  /*1ca0*/  @P1 BRA `(.L_x_40) ;  /* 0x0000000000101947 */ /* 0x000fea0003800000 */
[----:B------:R-:W-:Y:S05]  /*1cb0*/  BRA `(.L_x_41) ;  /* 0x0000000000147947 */ /* 0x000fea0003800000 */
.L_x_39:
[----:B-----5:R-:W-:-:S04]  /*1cc0*/  PRMT R68, R63, 0x7632, R68 ;  /* 0x000076323f447816 */ /* 0x020fc80000000044 */
[----:B------:R-:W-:-:S05]  /*1cd0*/  SHF.L.U32 R68, R68, 0x10, RZ ;  /* 0x0000001044447819 */ /* 0x000fca00000006ff */
[----:B------:R-:W-:-:S07]  /*1ce0*/  FADD.FTZ R193, R68, R193 ;  /* 0x000000c144c17221 */ /* 0x000fce0000010000 */
.L_x_40:
[----:B------:R-:W-:-:S04]  /*1cf0*/  F2FP.BF16.F32.PACK_AB R68, RZ, R193 ;  /* 0x000000c1ff44723e */ /* 0x000fc800000010ff */
[----:B------:R-:W-:-:S07]  /*1d00*/  PRMT R67, R67, 0x5410, R68 ;  /* 0x0000541043437816 */ /* 0x000fce0000000044 */
.L_x_41:
[----:B------:R-:W0:Y:S01]  /*1d10*/  @P1 LDC.64 R68, c[0x0][0x238] ;  /* 0x00008e00ff441b82 */ /* 0x000e220000000a00 */
[C---:B------:R-:W-:Y:S02]  /*1d20*/  IADD3 R211, R208.reuse, 0x20, RZ ;  /* 0x00000020d0d37810 */ /* 0x040fe40007ffe0ff */
[----:B0-----:R-:W-:-:S04]  /*1d30*/  @P1 LEA R68, P3, R208, R68, 0x4 ;  /* 0x00000044d0441211 */ /* 0x001fc800078620ff */
[----:B------:R-:W-:-:S05]  /*1d40*/  @P1 LEA.HI.X R69, R208, R69, RZ, 0x4, P3 ;  /* 0x00000045d0451211 */ /* 0x000fca00018f24ff */
[----:B------:R0:W-:Y:S04]  /*1d50*/  @P1 STG.E.128 desc[UR4][R68.64], R64 ;  /* 0x0000004044001986 */ /* 0x0001e8000c101d04 */
.L_x_17:
[----:B------:R-:W-:Y:S05]  /*1d60*/  BSYNC B0 ;  /* 0x0000000000007941 */ /* 0x000fea0003800000 */
.L_x_16:
[----:B------:R-:W-:Y:S01]  /*1d70*/  ISETP.GE.U32.AND P3, PT, R58, 0x40, PT ;  /* 0x000000403a00780c */ /* 0x000fe20003f66070 */
[----:B------:R-:W-:-:S12]  /*1d80*/  BSSY B0, `(.L_x_42) ;  /* 0x0000061000007945 */ /* 0x000fd80003800000 */
[----:B------:R-:W-:Y:S05]  /*1d90*/  @!P3 BRA `(.L_x_43) ;  /* 0x00000004007cb947 */ /* 0x000fea0003800000 */
[----:B0-----:R-:W0:Y:S01]  /*1da0*/  LDC.64 R68, c[0x0][0x220] ;  /* 0x00008800ff447b82 */ /* 0x001e220000000a00 */
[----:B------:R-:W-:-:S04]  /*1db0*/  ISETP.NE.U32.AND P3, PT, RZ, UR10, PT ;  /* 0x0000000aff007c0c */ /* 0x000fc8000bf65070 */
[----:B------:R-:W-:-:S13]  /*1dc0*/  ISETP.NE.AND.EX P3, PT, RZ, UR11, PT, P3 ;  /* 0x0000000bff007c0c */ /* 0x000fda000bf65330 */
[----:B------:R-:W-:-:S04]  /*1dd0*/  @P3 LEA R162, P4, R211, UR10, 0x4 ;  /* 0x0000000ad3a23c11 */ /* 0x000fc8000f8820ff */
[C---:B------:R-:W-:Y:S01]  /*1de0*/  @P3 LEA.HI.X R163, R211.reuse, UR11, RZ, 0x4, P4 ;  /* 0x0000000bd3a33c11 */ /* 0x040fe2000a0f24ff */
[----:B0-----:R-:W-:-:S04]  /*1df0*/  IMAD.WIDE.U32 R68, R211, 0x10, R68 ;  /* 0x00000010d3447825 */ /* 0x001fc800078e0044 */
[----:B-----5:R0:W5:Y:S04]  /*1e00*/  @P3 LDG.E.128 R60, desc[UR4][R162.64] ;  /* 0x00000004a23c3981 */ /* 0x020168000c1e1d00 */
        /* <DEDUP_REMOVED lines=9> */
.L_x_44:
[----:B-----5:R-:W-:-:S05]  /*1ea0*/  SHF.L.U32 R147, R60, 0x10, RZ ;  /* 0x000000103c937819 */ /* 0x020fca00000006ff */
[----:B------:R-:W-:-:S07]  /*1eb0*/  FADD.FTZ R146, R147, R146 ;  /* 0x0000009293927221 */ /* 0x000fce0000010000 */
.L_x_45:
[----:B------:R-:W-:-:S04]  /*1ec0*/  F2FP.BF16.F32.PACK_AB R68, RZ, R146 ;  /* 0x00000092ff44723e */ /* 0x000fc800000010ff */
[----:B------:R-:W-:-:S07]  /*1ed0*/  PRMT R64, R68, 0x7610, R64 ;  /* 0x0000761044407816 */ /* 0x000fce0000000040 */
.L_x_46:
[----:B------:R-:W-:-:S05]  /*1ee0*/  SHF.L.U32 R147, R178, 0x10, RZ ;  /* 0x00000010b2937819 */ /* 0x000fca00000006ff */
[----:B------:R-:W-:Y:S01]  /*1ef0*/  FMUL.FTZ R147, R147, R210 ;  /* 0x000000d293937220 */ /* 0x000fe20000410000 */
[----:B------:R-:W-:Y:S06]  /*1f00*/  @P3 BRA `(.L_x_47) ;  /* 0x0000000000083947 */ /* 0x000fec0003800000 */
[----:B------:R-:W-:Y:S05]  /*1f10*/  @P1 BRA `(.L_x_48) ;  /* 0x0000000000101947 */ /* 0x000fea0003800000 */
[----:B------:R-:W-:Y:S05]  /*1f20*/  BRA `(.L_x_49) ;  /* 0x0000000000147947 */ /* 0x000fea0003800000 */
.L_x_47:
[----:B-----5:R-:W-:-:S05]  /*1f30*/  PRMT R68, R60, 0x7632, R68 ;  /* 0x000076323c447816 */ /* 0x020fca0000000044 */
[----:B------:R-:W-:-:S04]  /*1f40*/  IMAD.U32 R68, R68, 0x10000, RZ ;  /* 0x0001000044447824 */ /* 0x000fc800078e00ff */
[----:B------:R-:W-:-:S07]  /*1f50*/  FADD.FTZ R147, R68, R147 ;  /* 0x0000009344937221 */ /* 0x000fce0000010000 */
.L_x_48:
[----:B------:R-:W-:-:S04]  /*1f60*/  F2FP.BF16.F32.PACK_AB R68, RZ, R147 ;  /* 0x00000093ff44723e */ /* 0x000fc800000010ff */
[----:B------:R-:W-:-:S07]  /*1f70*/  PRMT R64, R64, 0x5410, R68 ;  /* 0x0000541040407816 */ /* 0x000fce0000000044 */
.L_x_49:
[C---:B------:R-:W-:Y:S02]  /*1f80*/  SHF.L.U32 R163, R69.reuse, 0x10, RZ ;  /* 0x0000001045a37819 */ /* 0x040fe400000006ff */
[----:B------:R-:W-:-:S03]  /*1f90*/  PRMT R69, R69, 0x7632, R69 ;  /* 0x0000763245457816 */ /* 0x000fc60000000045 */
[----:B------:R-:W-:Y:S01]  /*1fa0*/  FMUL.FTZ R162, R163, R210 ;  /* 0x000000d2a3a27220 */ /* 0x000fe20000410000 */
[----:B------:R-:W-:Y:S06]  /*1fb0*/  @P3 BRA `(.L_x_50) ;  /* 0x0000000000083947 */ /* 0x000fec0003800000 */
[----:B------:R-:W-:Y:S05]  /*1fc0*/  @P1 BRA `(.L_x_51) ;  /* 0x00000000000c1947 */ /* 0x000fea0003800000 */
[----:B------:R-:W-:Y:S05]  /*1fd0*/  BRA `(.L_x_52) ;  /* 0x0000000000107947 */ /* 0x000fea0003800000 */
.L_x_50:
[----:B-----5:R-:W-:-:S05]  /*1fe0*/  SHF.L.U32 R163, R61, 0x10, RZ ;  /* 0x000000103da37819 */ /* 0x020fca00000006ff */
[----:B------:R-:W-:-:S07]  /*1ff0*/  FADD.FTZ R162, R163, R162 ;  /* 0x000000a2a3a27221 */ /* 0x000fce0000010000 */
.L_x_51:
[----:B------:R-:W-:-:S04]  /*2000*/  F2FP.BF16.F32.PACK_AB R68, RZ, R162 ;  /* 0x000000a2ff44723e */ /* 0x000fc800000010ff */
[----:B------:R-:W-:-:S07]  /*2010*/  PRMT R65, R68, 0x7610, R65 ;  /* 0x0000761044417816 */ /* 0x000fce0000000041 */
.L_x_52:
[----:B------:R-:W-:-:S05]  /*2020*/  SHF.L.U32 R69, R69, 0x10, RZ ;  /* 0x0000001045457819 */ /* 0x000fca00000006ff */
[----:B------:R-:W-:Y:S01]  /*2030*/  FMUL.FTZ R163, R69, R210 ;  /* 0x000000d245a37220 */ /* 0x000fe20000410000 */
[----:B------:R-:W-:Y:S06]  /*2040*/  @P3 BRA `(.L_x_53) ;  /* 0x0000000000083947 */ /* 0x000fec0003800000 */
[----:B------:R-:W-:Y:S05]  /*2050*/  @P1 BRA `(.L_x_54) ;  /* 0x0000000000101947 */ /* 0x000fea0003800000 */
[----:B------:R-:W-:Y:S05]  /*2060*/  BRA `(.L_x_55) ;  /* 0x0000000000147947 */ /* 0x000fea0003800000 */
.L_x_53:
[----:B-----5:R-:W-:-:S04]  /*2070*/  PRMT R68, R61, 0x7632, R68 ;  /* 0x000076323d447816 */ /* 0x020fc80000000044 */
[----:B------:R-:W-:-:S05]  /*2080*/  SHF.L.U32 R68, R68, 0x10, RZ ;  /* 0x0000001044447819 */ /* 0x000fca00000006ff */
[----:B------:R-:W-:-:S07]  /*2090*/  FADD.FTZ R163, R68, R163 ;  /* 0x000000a344a37221 */ /* 0x000fce0000010000 */
.L_x_54:
[----:B------:R-:W-:-:S04]  /*20a0*/  F2FP.BF16.F32.PACK_AB R68, RZ, R163 ;  /* 0x000000a3ff44723e */ /* 0x000fc800000010ff */
[----:B------:R-:W-:-:S07]  /*20b0*/  PRMT R65, R65, 0x5410, R68 ;  /* 0x0000541041417816 */ /* 0x000fce0000000044 */
.L_x_55:
[C---:B------:R-:W-:Y:S02]  /*20c0*/  SHF.L.U32 R69, R70.reuse, 0x10, RZ ;  /* 0x0000001046457819 */ /* 0x040fe400000006ff */
[----:B------:R-:W-:-:S03]  /*20d0*/  PRMT R70, R70, 0x7632, R70 ;  /* 0x0000763246467816 */ /* 0x000fc60000000046 */
[----:B------:R-:W-:Y:S01]  /*20e0*/  FMUL.FTZ R178, R69, R210 ;  /* 0x000000d245b27220 */ /* 0x000fe20000410000 */
[----:B------:R-:W-:Y:S06]  /*20f0*/  @P3 BRA `(.L_x_56) ;  /* 0x0000000000083947 */ /* 0x000fec0003800000 */
[----:B------:R-:W-:Y:S05]  /*2100*/  @P1 BRA `(.L_x_57) ;  /* 0x00000000000c1947 */ /* 0x000fea0003800000 */
[----:B------:R-:W-:Y:S05]  /*2110*/  BRA `(.L_x_58) ;  /* 0x0000000000107947 */ /* 0x000fea0003800000 */
.L_x_56:
[----:B-----5:R-:W-:-:S04]  /*2120*/  IMAD.U32 R69, R62, 0x10000, RZ ;  /* 0x000100003e457824 */ /* 0x020fc800078e00ff */
[----:B------:R-:W-:-:S07]  /*2130*/  FADD.FTZ R178, R69, R178 ;  /* 0x000000b245b27221 */ /* 0x000fce0000010000 */
.L_x_57:
[----:B------:R-:W-:-:S04]  /*2140*/  F2FP.BF16.F32.PACK_AB R68, RZ, R178 ;  /* 0x000000b2ff44723e */ /* 0x000fc800000010ff */
[----:B------:R-:W-:-:S07]  /*2150*/  PRMT R66, R68, 0x7610, R66 ;  /* 0x0000761044427816 */ /* 0x000fce0000000042 */
.L_x_58:
[----:B------:R-:W-:-:S05]  /*2160*/  SHF.L.U32 R179, R70, 0x10, RZ ;  /* 0x0000001046b37819 */ /* 0x000fca00000006ff */
[----:B------:R-:W-:Y:S01]  /*2170*/  FMUL.FTZ R179, R179, R210 ;  /* 0x000000d2b3b37220 */ /* 0x000fe20000410000 */
[----:B------:R-:W-:Y:S06]  /*2180*/  @P3 BRA `(.L_x_59) ;  /* 0x0000000000083947 */ /* 0x000fec0003800000 */
[----:B------:R-:W-:Y:S05]  /*2190*/  @P1 BRA `(.L_x_60) ;  /* 0x0000000000101947 */ /* 0x000fea0003800000 */
[----:B------:R-:W-:Y:S05]  /*21a0*/  BRA `(.L_x_61) ;  /* 0x0000000000147947 */ /* 0x000fea0003800000 */
.L_x_59:
[----:B-----5:R-:W-:-:S04]  /*21b0*/  PRMT R68, R62, 0x7632, R68 ;  /* 0x000076323e447816 */ /* 0x020fc80000000044 */
[----:B------:R-:W-:-:S05]  /*21c0*/  SHF.L.U32 R68, R68, 0x10, RZ ;  /* 0x0000001044447819 */ /* 0x000fca00000006ff */
[----:B------:R-:W-:-:S07]  /*21d0*/  FADD.FTZ R179, R68, R179 ;  /* 0x000000b344b37221 */ /* 0x000fce0000010000 */
.L_x_60:
[----:B------:R-:W-:-:S04]  /*21e0*/  F2FP.BF16.F32.PACK_AB R68, RZ, R179 ;  /* 0x000000b3ff44723e */ /* 0x000fc800000010ff */
[----:B------:R-:W-:-:S07]  /*21f0*/  PRMT R66, R66, 0x5410, R68 ;  /* 0x0000541042427816 */ /* 0x000fce0000000044 */
.L_x_61:
[C---:B------:R-:W-:Y:S02]  /*2200*/  SHF.L.U32 R69, R71.reuse, 0x10, RZ ;  /* 0x0000001047457819 */ /* 0x040fe400000006ff */
[----:B------:R-:W-:-:S03]  /*2210*/  PRMT R71, R71, 0x7632, R71 ;  /* 0x0000763247477816 */ /* 0x000fc60000000047 */
[----:B------:R-:W-:Y:S01]  /*2220*/  FMUL.FTZ R194, R69, R210 ;  /* 0x000000d245c27220 */ /* 0x000fe20000410000 */
[----:B------:R-:W-:Y:S06]  /*2230*/  @P3 BRA `(.L_x_62) ;  /* 0x0000000000083947 */ /* 0x000fec0003800000 */
[----:B------:R-:W-:Y:S05]  /*2240*/  @P1 BRA `(.L_x_63) ;  /* 0x00000000000c1947 */ /* 0x000fea0003800000 */
[----:B------:R-:W-:Y:S05]  /*2250*/  BRA `(.L_x_64) ;  /* 0x0000000000107947 */ /* 0x000fea0003800000 */
.L_x_62:
[----:B-----5:R-:W-:-:S05]  /*2260*/  SHF.L.U32 R69, R63, 0x10, RZ ;  /* 0x000000103f457819 */ /* 0x020fca00000006ff */
[----:B------:R-:W-:-:S07]  /*2270*/  FADD.FTZ R194, R69, R194 ;  /* 0x000000c245c27221 */ /* 0x000fce0000010000 */
.L_x_63:
[----:B------:R-:W-:-:S04]  /*2280*/  F2FP.BF16.F32.PACK_AB R68, RZ, R194 ;  /* 0x000000c2ff44723e */ /* 0x000fc800000010ff */
[----:B------:R-:W-:-:S07]  /*2290*/  PRMT R67, R68, 0x7610, R67 ;  /* 0x0000761044437816 */ /* 0x000fce0000000043 */
.L_x_64:
[----:B------:R-:W-:-:S05]  /*22a0*/  SHF.L.U32 R71, R71, 0x10, RZ ;  /* 0x0000001047477819 */ /* 0x000fca00000006ff */
[----:B------:R-:W-:Y:S01]  /*22b0*/  FMUL.FTZ R195, R71, R210 ;  /* 0x000000d247c37220 */ /* 0x000fe20000410000 */
[----:B------:R-:W-:Y:S06]  /*22c0*/  @P3 BRA `(.L_x_65) ;  /* 0x0000000000083947 */ /* 0x000fec0003800000 */
[----:B------:R-:W-:Y:S05]  /*22d0*/  @P1 BRA `(.L_x_66) ;  /* 0x0000000000101947 */ /* 0x000fea0003800000 */
[----:B------:R-:W-:Y:S05]  /*22e0*/  BRA `(.L_x_67) ;  /* 0x0000000000147947 */ /* 0x000fea0003800000 */
.L_x_65:
[----:B-----5:R-:W-:-:S05]  /*22f0*/  PRMT R68, R63, 0x7632, R68 ;  /* 0x000076323f447816 */ /* 0x020fca0000000044 */
[----:B------:R-:W-:-:S04]  /*2300*/  IMAD.U32 R68, R68, 0x10000, RZ ;  /* 0x0001000044447824 */ /* 0x000fc800078e00ff */
[----:B------:R-:W-:-:S07]  /*2310*/  FADD.FTZ R195, R68, R195 ;  /* 0x000000c344c37221 */ /* 0x000fce0000010000 */
.L_x_66:
[----:B------:R-:W-:-:S04]  /*2320*/  F2FP.BF16.F32.PACK_AB R68, RZ, R195 ;  /* 0x000000c3ff44723e */ /* 0x000fc800000010ff */
[----:B------:R-:W-:-:S07]  /*2330*/  PRMT R67, R67, 0x5410, R68 ;  /* 0x0000541043437816 */ /* 0x000fce0000000044 */
.L_x_67:
[----:B------:R-:W0:Y:S02]  /*2340*/  @P1 LDC.64 R68, c[0x0][0x238] ;  /* 0x00008e00ff441b82 */ /* 0x000e240000000a00 */
[----:B0-----:R-:W-:-:S04]  /*2350*/  @P1 LEA R68, P3, R211, R68, 0x4 ;  /* 0x00000044d3441211 */ /* 0x001fc800078620ff */
[C---:B------:R-:W-:Y:S02]  /*2360*/  @P1 LEA.HI.X R69, R211.reuse, R69, RZ, 0x4, P3 ;  /* 0x00000045d3451211 */ /* 0x040fe400018f24ff */
[----:B------:R-:W-:-:S03]  /*2370*/  IADD3 R211, R211, 0x20, RZ ;  /* 0x00000020d3d37810 */ /* 0x000fc60007ffe0ff */
[----:B------:R1:W-:Y:S04]  /*2380*/  @P1 STG.E.128 desc[UR4][R68.64], R64 ;  /* 0x0000004044001986 */ /* 0x0003e8000c101d04 */
.L_x_43:
[----:B------:R-:W-:Y:S05]  /*2390*/  BSYNC B0 ;  /* 0x0000000000007941 */ /* 0x000fea0003800000 */
.L_x_42:
[----:B------:R-:W-:Y:S01]  /*23a0*/  ISETP.GE.U32.AND P3, PT, R58, 0x60, PT ;  /* 0x000000603a00780c */ /* 0x000fe20003f66070 */
[----:B------:R-:W-:-:S12]  /*23b0*/  BSSY B0, `(.L_x_68) ;  /* 0x0000061000007945 */ /* 0x000fd80003800000 */
[----:B------:R-:W-:Y:S05]  /*23c0*/  @!P3 BRA `(.L_x_69) ;  /* 0x00000004007cb947 */ /* 0x000fea0003800000 */
[----:B01----:R-:W0:Y:S01]  /*23d0*/  LDC.64 R68, c[0x0][0x220] ;  /* 0x00008800ff447b82 */ /* 0x003e220000000a00 */
        /* <DEDUP_REMOVED lines=15> */
.L_x_70:
[----:B-----5:R-:W-:-:S05]  /*24d0*/  SHF.L.U32 R149, R60, 0x10, RZ ;  /* 0x000000103c957819 */ /* 0x020fca00000006ff */
[----:B------:R-:W-:-:S07]  /*24e0*/  FADD.FTZ R148, R149, R148 ;  /* 0x0000009495947221 */ /* 0x000fce0000010000 */
.L_x_71:
[----:B------:R-:W-:-:S04]  /*24f0*/  F2FP.BF16.F32.PACK_AB R68, RZ, R148 ;  /* 0x00000094ff44723e */ /* 0x000fc800000010ff */
[----:B------:R-:W-:-:S07]  /*2500*/  PRMT R64, R68, 0x7610, R64 ;  /* 0x0000761044407816 */ /* 0x000fce0000000040 */
.L_x_72:
[----:B------:R-:W-:-:S05]  /*2510*/  SHF.L.U32 R149, R180, 0x10, RZ ;  /* 0x00000010b4957819 */ /* 0x000fca00000006ff */
[----:B------:R-:W-:Y:S01]  /*2520*/  FMUL.FTZ R149, R149, R210 ;  /* 0x000000d295957220 */ /* 0x000fe20000410000 */
[----:B------:R-:W-:Y:S06]  /*2530*/  @P3 BRA `(.L_x_73) ;  /* 0x0000000000083947 */ /* 0x000fec0003800000 */
[----:B------:R-:W-:Y:S05]  /*2540*/  @P1 BRA `(.L_x_74) ;  /* 0x0000000000101947 */ /* 0x000fea0003800000 */
[----:B------:R-:W-:Y:S05]  /*2550*/  BRA `(.L_x_75) ;  /* 0x0000000000147947 */ /* 0x000fea0003800000 */
.L_x_73:
[----:B-----5:R-:W-:-:S04]  /*2560*/  PRMT R68, R60, 0x7632, R68 ;  /* 0x000076323c447816 */ /* 0x020fc80000000044 */
[----:B------:R-:W-:-:S05]  /*2570*/  SHF.L.U32 R68, R68, 0x10, RZ ;  /* 0x0000001044447819 */ /* 0x000fca00000006ff */
[----:B------:R-:W-:-:S07]  /*2580*/  FADD.FTZ R149, R68, R149 ;  /* 0x0000009544957221 */ /* 0x000fce0000010000 */
.L_x_74:
[----:B------:R-:W-:-:S04]  /*2590*/  F2FP.BF16.F32.PACK_AB R68, RZ, R149 ;  /* 0x00000095ff44723e */ /* 0x000fc800000010ff */
[----:B------:R-:W-:-:S07]  /*25a0*/  PRMT R64, R64, 0x5410, R68 ;  /* 0x0000541040407816 */ /* 0x000fce0000000044 */
.L_x_75:
[C---:B------:R-:W-:Y:S01]  /*25b0*/  IMAD.U32 R165, R69.reuse, 0x10000, RZ ;  /* 0x0001000045a57824 */ /* 0x040fe200078e00ff */
[----:B------:R-:W-:-:S03]  /*25c0*/  PRMT R69, R69, 0x7632, R69 ;  /* 0x0000763245457816 */ /* 0x000fc60000000045 */
[----:B------:R-:W-:Y:S01]  /*25d0*/  FMUL.FTZ R164, R165, R210 ;  /* 0x000000d2a5a47220 */ /* 0x000fe20000410000 */
[----:B------:R-:W-:Y:S06]  /*25e0*/  @P3 BRA `(.L_x_76) ;  /* 0x0000000000083947 */ /* 0x000fec0003800000 */
[----:B------:R-:W-:Y:S05]  /*25f0*/  @P1 BRA `(.L_x_77) ;  /* 0x00000000000c1947 */ /* 0x000fea0003800000 */
[----:B------:R-:W-:Y:S05]  /*2600*/  BRA `(.L_x_78) ;  /* 0x0000000000107947 */ /* 0x000fea0003800000 */
.L_x_76:
[----:B-----5:R-:W-:-:S05]  /*2610*/  SHF.L.U32 R165, R61, 0x10, RZ ;  /* 0x000000103da57819 */ /* 0x020fca00000006ff */
[----:B------:R-:W-:-:S07]  /*2620*/  FADD.FTZ R164, R165, R164 ;  /* 0x000000a4a5a47221 */ /* 0x000fce0000010000 */
.L_x_77:
[----:B------:R-:W-:-:S04]  /*2630*/  F2FP.BF16.F32.PACK_AB R68, RZ, R164 ;  /* 0x000000a4ff44723e */ /* 0x000fc800000010ff */
[----:B------:R-:W-:-:S07]  /*2640*/  PRMT R65, R68, 0x7610, R65 ;  /* 0x0000761044417816 */ /* 0x000fce0000000041 */
.L_x_78:
[----:B------:R-:W-:-:S05]  /*2650*/  SHF.L.U32 R69, R69, 0x10, RZ ;  /* 0x0000001045457819 */ /* 0x000fca00000006ff */
[----:B------:R-:W-:Y:S01]  /*2660*/  FMUL.FTZ R165, R69, R210 ;  /* 0x000000d245a57220 */ /* 0x000fe20000410000 */
[----:B------:R-:W-:Y:S06]  /*2670*/  @P3 BRA `(.L_x_79) ;  /* 0x0000000000083947 */ /* 0x000fec0003800000 */
[----:B------:R-:W-:Y:S05]  /*2680*/  @P1 BRA `(.L_x_80) ;  /* 0x0000000000101947 */ /* 0x000fea0003800000 */
[----:B------:R-:W-:Y:S05]  /*2690*/  BRA `(.L_x_81) ;  /* 0x0000000000147947 */ /* 0x000fea0003800000 */
.L_x_79:
[----:B-----5:R-:W-:-:S04]  /*26a0*/  PRMT R68, R61, 0x7632, R68 ;  /* 0x000076323d447816 */ /* 0x020fc80000000044 */
[----:B------:R-:W-:-:S05]  /*26b0*/  SHF.L.U32 R68, R68, 0x10, RZ ;  /* 0x0000001044447819 */ /* 0x000fca00000006ff */
[----:B------:R-:W-:-:S07]  /*26c0*/  FADD.FTZ R165, R68, R165 ;  /* 0x000000a544a57221 */ /* 0x000fce0000010000 */
.L_x_80:
[----:B------:R-:W-:-:S04]  /*26d0*/  F2FP.BF16.F32.PACK_AB R68, RZ, R165 ;  /* 0x000000a5ff44723e */ /* 0x000fc800000010ff */
[----:B------:R-:W-:-:S07]  /*26e0*/  PRMT R65, R65, 0x5410, R68 ;  /* 0x0000541041417816 */ /* 0x000fce0000000044 */
.L_x_81:
[C---:B------:R-:W-:Y:S02]  /*26f0*/  SHF.L.U32 R69, R70.reuse, 0x10, RZ ;  /* 0x0000001046457819 */ /* 0x040fe400000006ff */
[----:B------:R-:W-:-:S03]  /*2700*/  PRMT R70, R70, 0x7632, R70 ;  /* 0x0000763246467816 */ /* 0x000fc60000000046 */
[----:B------:R-:W-:Y:S01]  /*2710*/  FMUL.FTZ R180, R69, R210 ;  /* 0x000000d245b47220 */ /* 0x000fe20000410000 */
[----:B------:R-:W-:Y:S06]  /*2720*/  @P3 BRA `(.L_x_82) ;  /* 0x0000000000083947 */ /* 0x000fec0003800000 */
[----:B------:R-:W-:Y:S05]  /*2730*/  @P1 BRA `(.L_x_83) ;  /* 0x00000000000c1947 */ /* 0x000fea0003800000 */
[----:B------:R-:W-:Y:S05]  /*2740*/  BRA `(.L_x_84) ;  /* 0x0000000000107947 */ /* 0x000fea0003800000 */
.L_x_82:
[----:B-----5:R-:W-:-:S05]  /*2750*/  SHF.L.U32 R69, R62, 0x10, RZ ;  /* 0x000000103e457819 */ /* 0x020fca00000006ff */
[----:B------:R-:W-:-:S07]  /*2760*/  FADD.FTZ R180, R69, R180 ;  /* 0x000000b445b47221 */ /* 0x000fce0000010000 */
.L_x_83:
[----:B------:R-:W-:-:S04]  /*2770*/  F2FP.BF16.F32.PACK_AB R68, RZ, R180 ;  /* 0x000000b4ff44723e */ /* 0x000fc800000010ff */
[----:B------:R-:W-:-:S07]  /*2780*/  PRMT R66, R68, 0x7610, R66 ;  /* 0x0000761044427816 */ /* 0x000fce0000000042 */
.L_x_84:
[----:B------:R-:W-:-:S04]  /*2790*/  IMAD.U32 R181, R70, 0x10000, RZ ;  /* 0x0001000046b57824 */ /* 0x000fc800078e00ff */
[----:B------:R-:W-:Y:S01]  /*27a0*/  FMUL.FTZ R181, R181, R210 ;  /* 0x000000d2b5b57220 */ /* 0x000fe20000410000 */
[----:B------:R-:W-:Y:S06]  /*27b0*/  @P3 BRA `(.L_x_85) ;  /* 0x0000000000083947 */ /* 0x000fec0003800000 */
[----:B------:R-:W-:Y:S05]  /*27c0*/  @P1 BRA `(.L_x_86) ;  /* 0x0000000000101947 */ /* 0x000fea0003800000 */
[----:B------:R-:W-:Y:S05]  /*27d0*/  BRA `(.L_x_87) ;  /* 0x0000000000147947 */ /* 0x000fea0003800000 */
.L_x_85:
[----:B-----5:R-:W-:-:S04]  /*27e0*/  PRMT R68, R62, 0x7632, R68 ;  /* 0x000076323e447816 */ /* 0x020fc80000000044 */
[----:B------:R-:W-:-:S05]  /*27f0*/  SHF.L.U32 R68, R68, 0x10, RZ ;  /* 0x0000001044447819 */ /* 0x000fca00000006ff */
[----:B------:R-:W-:-:S07]  /*2800*/  FADD.FTZ R181, R68, R181 ;  /* 0x000000b544b57221 */ /* 0x000fce0000010000 */
.L_x_86:
[----:B------:R-:W-:-:S04]  /*2810*/  F2FP.BF16.F32.PACK_AB R68, RZ, R181 ;  /* 0x000000b5ff44723e */ /* 0x000fc800000010ff */
[----:B------:R-:W-:-:S07]  /*2820*/  PRMT R66, R66, 0x5410, R68 ;  /* 0x0000541042427816 */ /* 0x000fce0000000044 */
.L_x_87:
[C---:B------:R-:W-:Y:S02]  /*2830*/  SHF.L.U32 R69, R71.reuse, 0x10, RZ ;  /* 0x0000001047457819 */ /* 0x040fe400000006ff */
[----:B------:R-:W-:-:S03]  /*2840*/  PRMT R71, R71, 0x7632, R71 ;  /* 0x0000763247477816 */ /* 0x000fc60000000047 */
[----:B------:R-:W-:Y:S01]  /*2850*/  FMUL.FTZ R196, R69, R210 ;  /* 0x000000d245c47220 */ /* 0x000fe20000410000 */
[----:B------:R-:W-:Y:S06]  /*2860*/  @P3 BRA `(.L_x_88) ;  /* 0x0000000000083947 */ /* 0x000fec0003800000 */
[----:B------:R-:W-:Y:S05]  /*2870*/  @P1 BRA `(.L_x_89) ;  /* 0x00000000000c1947 */ /* 0x000fea0003800000 */
[----:B------:R-:W-:Y:S05]  /*2880*/  BRA `(.L_x_90) ;  /* 0x0000000000107947 */ /* 0x000fea0003800000 */
.L_x_88:
[----:B-----5:R-:W-:-:S05]  /*2890*/  SHF.L.U32 R69, R63, 0x10, RZ ;  /* 0x000000103f457819 */ /* 0x020fca00000006ff */
[----:B------:R-:W-:-:S07]  /*28a0*/  FADD.FTZ R196, R69, R196 ;  /* 0x000000c445c47221 */ /* 0x000fce0000010000 */
.L_x_89:
[----:B------:R-:W-:-:S04]  /*28b0*/  F2FP.BF16.F32.PACK_AB R68, RZ, R196 ;  /* 0x000000c4ff44723e */ /* 0x000fc800000010ff */
[----:B------:R-:W-:-:S07]  /*28c0*/  PRMT R67, R68, 0x7610, R67 ;  /* 0x0000761044437816 */ /* 0x000fce0000000043 */
.L_x_90:
[----:B------:R-:W-:-:S05]  /*28d0*/  SHF.L.U32 R71, R71, 0x10, RZ ;  /* 0x0000001047477819 */ /* 0x000fca00000006ff */
[----:B------:R-:W-:Y:S01]  /*28e0*/  FMUL.FTZ R197, R71, R210 ;  /* 0x000000d247c57220 */ /* 0x000fe20000410000 */
[----:B------:R-:W-:Y:S06]  /*28f0*/  @P3 BRA `(.L_x_91) ;  /* 0x0000000000083947 */ /* 0x000fec0003800000 */
[----:B------:R-:W-:Y:S05]  /*2900*/  @P1 BRA `(.L_x_92) ;  /* 0x0000000000101947 */ /* 0x000fea0003800000 */
[----:B------:R-:W-:Y:S05]  /*2910*/  BRA `(.L_x_93) ;  /* 0x0000000000147947 */ /* 0x000fea0003800000 */
.L_x_91:
[----:B-----5:R-:W-:-:S04]  /*2920*/  PRMT R68, R63, 0x7632, R68 ;  /* 0x000076323f447816 */ /* 0x020fc80000000044 */
[----:B------:R-:W-:-:S05]  /*2930*/  SHF.L.U32 R68, R68, 0x10, RZ ;  /* 0x0000001044447819 */ /* 0x000fca00000006ff */
[----:B------:R-:W-:-:S07]  /*2940*/  FADD.FTZ R197, R68, R197 ;  /* 0x000000c544c57221 */ /* 0x000fce0000010000 */
.L_x_92:
[----:B------:R-:W-:-:S04]  /*2950*/  F2FP.BF16.F32.PACK_AB R68, RZ, R197 ;  /* 0x000000c5ff44723e */ /* 0x000fc800000010ff */
[----:B------:R-:W-:-:S07]  /*2960*/  PRMT R67, R67, 0x5410, R68 ;  /* 0x0000541043437816 */ /* 0x000fce0000000044 */
.L_x_93:
[----:B------:R-:W0:Y:S02]  /*2970*/  @P1 LDC.64 R68, c[0x0][0x238] ;  /* 0x00008e00ff441b82 */ /* 0x000e240000000a00 */
[----:B0-----:R-:W-:-:S04]  /*2980*/  @P1 LEA R68, P3, R211, R68, 0x4 ;  /* 0x00000044d3441211 */ /* 0x001fc800078620ff */
[C---:B------:R-:W-:Y:S01]  /*2990*/  @P1 LEA.HI.X R69, R211.reuse, R69, RZ, 0x4, P3 ;  /* 0x00000045d3451211 */ /* 0x040fe200018f24ff */
[----:B------:R-:W-:-:S04]  /*29a0*/  VIADD R211, R211, 0x20 ;  /* 0x00000020d3d37836 */ /* 0x000fc80000000000 */
[----:B------:R2:W-:Y:S04]  /*29b0*/  @P1 STG.E.128 desc[UR4][R68.64], R64 ;  /* 0x0000004044001986 */ /* 0x0005e8000c101d04 */
.L_x_69:
[----:B------:R-:W-:Y:S05]  /*29c0*/  BSYNC B0 ;  /* 0x0000000000007941 */ /* 0x000fea0003800000 */
.L_x_68:
[----:B------:R-:W-:Y:S01]  /*29d0*/  ISETP.GE.U32.AND P3, PT, R58, 0x80, PT ;  /* 0x000000803a00780c */ /* 0x000fe20003f66070 */
[----:B------:R-:W-:-:S12]  /*29e0*/  BSSY B0, `(.L_x_94) ;  /* 0x0000061000007945 */ /* 0x000fd80003800000 */
[----:B------:R-:W-:Y:S05]  /*29f0*/  @!P3 BRA `(.L_x_95) ;  /* 0x00000004007cb947 */ /* 0x000fea0003800000 */
[----:B012---:R-:W0:Y:S01]  /*2a00*/  LDC.64 R68, c[0x0][0x220] ;  /* 0x00008800ff447b82 */ /* 0x007e220000000a00 */
        /* <DEDUP_REMOVED lines=15> */
.L_x_96:
[----:B-----5:R-:W-:-:S05]  /*2b00*/  SHF.L.U32 R151, R60, 0x10, RZ ;  /* 0x000000103c977819 */ /* 0x020fca00000006ff */
[----:B------:R-:W-:-:S07]  /*2b10*/  FADD.FTZ R150, R151, R150 ;  /* 0x0000009697967221 */ /* 0x000fce0000010000 */
.L_x_97:
[----:B------:R-:W-:-:S04]  /*2b20*/  F2FP.BF16.F32.PACK_AB R68, RZ, R150 ;  /* 0x00000096ff44723e */ /* 0x000fc800000010ff */
[----:B------:R-:W-:-:S07]  /*2b30*/  PRMT R64, R68, 0x7610, R64 ;  /* 0x0000761044407816 */ /* 0x000fce0000000040 */
.L_x_98:
[----:B------:R-:W-:-:S05]  /*2b40*/  SHF.L.U32 R151, R182, 0x10, RZ ;  /* 0x00000010b6977819 */ /* 0x000fca00000006ff */
[----:B------:R-:W-:Y:S01]  /*2b50*/  FMUL.FTZ R151, R151, R210 ;  /* 0x000000d297977220 */ /* 0x000fe20000410000 */
[----:B------:R-:W-:Y:S06]  /*2b60*/  @P3 BRA `(.L_x_99) ;  /* 0x0000000000083947 */ /* 0x000fec0003800000 */
[----:B------:R-:W-:Y:S05]  /*2b70*/  @P1 BRA `(.L_x_100) ;  /* 0x0000000000101947 */ /* 0x000fea0003800000 */
[----:B------:R-:W-:Y:S05]  /*2b80*/  BRA `(.L_x_101) ;  /* 0x0000000000147947 */ /* 0x000fea0003800000 */
.L_x_99:
[----:B-----5:R-:W-:-:S04]  /*2b90*/  PRMT R68, R60, 0x7632, R68 ;  /* 0x000076323c447816 */ /* 0x020fc80000000044 */
[----:B------:R-:W-:-:S05]  /*2ba0*/  SHF.L.U32 R68, R68, 0x10, RZ ;  /* 0x0000001044447819 */ /* 0x000fca00000006ff */
[----:B------:R-:W-:-:S07]  /*2bb0*/  FADD.FTZ R151, R68, R151 ;  /* 0x0000009744977221 */ /* 0x000fce0000010000 */
.L_x_100:
[----:B------:R-:W-:-:S04]  /*2bc0*/  F2FP.BF16.F32.PACK_AB R68, RZ, R151 ;  /* 0x00000097ff44723e */ /* 0x000fc800000010ff */
[----:B------:R-:W-:-:S07]  /*2bd0*/  PRMT R64, R64, 0x5410, R68 ;  /* 0x0000541040407816 */ /* 0x000fce0000000044 */
.L_x_101:
[C---:B------:R-:W-:Y:S02]  /*2be0*/  SHF.L.U32 R167, R69.reuse, 0x10, RZ ;  /* 0x0000001045a77819 */ /* 0x040fe400000006ff */
[----:B------:R-:W-:-:S03]  /*2bf0*/  PRMT R69, R69, 0x7632, R69 ;  /* 0x0000763245457816 */ /* 0x000fc60000000045 */
[----:B------:R-:W-:Y:S01]  /*2c00*/  FMUL.FTZ R166, R167, R210 ;  /* 0x000000d2a7a67220 */ /* 0x000fe20000410000 */
[----:B------:R-:W-:Y:S06]  /*2c10*/  @P3 BRA `(.L_x_102) ;  /* 0x0000000000083947 */ /* 0x000fec0003800000 */
[----:B------:R-:W-:Y:S05]  /*2c20*/  @P1 BRA `(.L_x_103) ;  /* 0x00000000000c1947 */ /* 0x000fea0003800000 */
[----:B------:R-:W-:Y:S05]  /*2c30*/  BRA `(.L_x_104) ;  /* 0x0000000000107947 */ /* 0x000fea0003800000 */
.L_x_102:
[----:B-----5:R-:W-:-:S04]  /*2c40*/  IMAD.U32 R167, R61, 0x10000, RZ ;  /* 0x000100003da77824 */ /* 0x020fc800078e00ff */
[----:B------:R-:W-:-:S07]  /*2c50*/  FADD.FTZ R166, R167, R166 ;  /* 0x000000a6a7a67221 */ /* 0x000fce0000010000 */
.L_x_103:
[----:B------:R-:W-:-:S04]  /*2c60*/  F2FP.BF16.F32.PACK_AB R68, RZ, R166 ;  /* 0x000000a6ff44723e */ /* 0x000fc800000010ff */
[----:B------:R-:W-:-:S07]  /*2c70*/  PRMT R65, R68, 0x7610, R65 ;  /* 0x0000761044417816 */ /* 0x000fce0000000041 */
.L_x_104:
[----:B------:R-:W-:-:S05]  /*2c80*/  SHF.L.U32 R69, R69, 0x10, RZ ;  /* 0x0000001045457819 */ /* 0x000fca00000006ff */
[----:B------:R-:W-:Y:S01]  /*2c90*/  FMUL.FTZ R167, R69, R210 ;  /* 0x000000d245a77220 */ /* 0x000fe20000410000 */
[----:B------:R-:W-:Y:S06]  /*2ca0*/  @P3 BRA `(.L_x_105) ;  /* 0x0000000000083947 */ /* 0x000fec0003800000 */
[----:B------:R-:W-:Y:S05]  /*2cb0*/  @P1 BRA `(.L_x_106) ;  /* 0x0000000000101947 */ /* 0x000fea0003800000 */
[----:B------:R-:W-:Y:S05]  /*2cc0*/  BRA `(.L_x_107) ;  /* 0x0000000000147947 */ /* 0x000fea0003800000 */
.L_x_105:
[----:B-----5:R-:W-:-:S04]  /*2cd0*/  PRMT R68, R61, 0x7632, R68 ;  /* 0x000076323d447816 */ /* 0x020fc80000000044 */
[----:B------:R-:W-:-:S05]  /*2ce0*/  SHF.L.U32 R68, R68, 0x10, RZ ;  /* 0x0000001044447819 */ /* 0x000fca00000006ff */
[----:B------:R-:W-:-:S07]  /*2cf0*/  FADD.FTZ R167, R68, R167 ;  /* 0x000000a744a77221 */ /* 0x000fce0000010000 */
.L_x_106:
[----:B------:R-:W-:-:S04]  /*2d00*/  F2FP.BF16.F32.PACK_AB R68, RZ, R167 ;  /* 0x000000a7ff44723e */ /* 0x000fc800000010ff */
[----:B------:R-:W-:-:S07]  /*2d10*/  PRMT R65, R65, 0x5410, R68 ;  /* 0x0000541041417816 */ /* 0x000fce0000000044 */
.L_x_107:
[C---:B------:R-:W-:Y:S02]  /*2d20*/  SHF.L.U32 R69, R70.reuse, 0x10, RZ ;  /* 0x0000001046457819 */ /* 0x040fe400000006ff */
[----:B------:R-:W-:-:S03]  /*2d30*/  PRMT R70, R70, 0x7632, R70 ;  /* 0x0000763246467816 */ /* 0x000fc60000000046 */
[----:B------:R-:W-:Y:S01]  /*2d40*/  FMUL.FTZ R182, R69, R210 ;  /* 0x000000d245b67220 */ /* 0x000fe20000410000 */
[----:B------:R-:W-:Y:S06]  /*2d50*/  @P3 BRA `(.L_x_108) ;  /* 0x0000000000083947 */ /* 0x000fec0003800000 */
[----:B------:R-:W-:Y:S05]  /*2d60*/  @P1 BRA `(.L_x_109) ;  /* 0x00000000000c1947 */ /* 0x000fea0003800000 */
[----:B------:R-:W-:Y:S05]  /*2d70*/  BRA `(.L_x_110) ;  /* 0x0000000000107947 */ /* 0x000fea0003800000 */
.L_x_108:
[----:B-----5:R-:W-:-:S05]  /*2d80*/  SHF.L.U32 R69, R62, 0x10, RZ ;  /* 0x000000103e457819 */ /* 0x020fca00000006ff */
[----:B------:R-:W-:-:S07]  /*2d90*/  FADD.FTZ R182, R69, R182 ;  /* 0x000000b645b67221 */ /* 0x000fce0000010000 */
.L_x_109:
[----:B------:R-:W-:-:S04]  /*2da0*/  F2FP.BF16.F32.PACK_AB R68, RZ, R182 ;  /* 0x000000b6ff44723e */ /* 0x000fc800000010ff */
[----:B------:R-:W-:-:S07]  /*2db0*/  PRMT R66, R68, 0x7610, R66 ;  /* 0x0000761044427816 */ /* 0x000fce0000000042 */
.L_x_110:
[----:B------:R-:W-:-:S05]  /*2dc0*/  SHF.L.U32 R183, R70, 0x10, RZ ;  /* 0x0000001046b77819 */ /* 0x000fca00000006ff */
[----:B------:R-:W-:Y:S01]  /*2dd0*/  FMUL.FTZ R183, R183, R210 ;  /* 0x000000d2b7b77220 */ /* 0x000fe20000410000 */
[----:B------:R-:W-:Y:S06]  /*2de0*/  @P3 BRA `(.L_x_111) ;  /* 0x0000000000083947 */ /* 0x000fec0003800000 */
[----:B------:R-:W-:Y:S05]  /*2df0*/  @P1 BRA `(.L_x_112) ;  /* 0x0000000000101947 */ /* 0x000fea0003800000 */
[----:B------:R-:W-:Y:S05]  /*2e00*/  BRA `(.L_x_113) ;  /* 0x0000000000147947 */ /* 0x000fea0003800000 */
.L_x_111:
[----:B-----5:R-:W-:-:S05]  /*2e10*/  PRMT R68, R62, 0x7632, R68 ;  /* 0x000076323e447816 */ /* 0x020fca0000000044 */
[----:B------:R-:W-:-:S04]  /*2e20*/  IMAD.U32 R68, R68, 0x10000, RZ ;  /* 0x0001000044447824 */ /* 0x000fc800078e00ff */
[----:B------:R-:W-:-:S07]  /*2e30*/  FADD.FTZ R183, R68, R183 ;  /* 0x000000b744b77221 */ /* 0x000fce0000010000 */
.L_x_112:
[----:B------:R-:W-:-:S04]  /*2e40*/  F2FP.BF16.F32.PACK_AB R68, RZ, R183 ;  /* 0x000000b7ff44723e */ /* 0x000fc800000010ff */
[----:B------:R-:W-:-:S07]  /*2e50*/  PRMT R66, R66, 0x5410, R68 ;  /* 0x0000541042427816 */ /* 0x000fce0000000044 */
.L_x_113:
[C---:B------:R-:W-:Y:S02]  /*2e60*/  SHF.L.U32 R69, R71.reuse, 0x10, RZ ;  /* 0x0000001047457819 */ /* 0x040fe400000006ff */
[----:B------:R-:W-:-:S03]  /*2e70*/  PRMT R71, R71, 0x7632, R71 ;  /* 0x0000763247477816 */ /* 0x000fc60000000047 */
[----:B------:R-:W-:Y:S01]  /*2e80*/  FMUL.FTZ R198, R69, R210 ;  /* 0x000000d245c67220 */ /* 0x000fe20000410000 */
[----:B------:R-:W-:Y:S06]  /*2e90*/  @P3 BRA `(.L_x_114) ;  /* 0x0000000000083947 */ /* 0x000fec0003800000 */
[----:B------:R-:W-:Y:S05]  /*2ea0*/  @P1 BRA `(.L_x_115) ;  /* 0x00000000000c1947 */ /* 0x000fea0003800000 */
[----:B------:R-:W-:Y:S05]  /*2eb0*/  BRA `(.L_x_116) ;  /* 0x0000000000107947 */ /* 0x000fea0003800000 */
.L_x_114:
[----:B-----5:R-:W-:-:S05]  /*2ec0*/  SHF.L.U32 R69, R63, 0x10, RZ ;  /* 0x000000103f457819 */ /* 0x020fca00000006ff */
[----:B------:R-:W-:-:S07]  /*2ed0*/  FADD.FTZ R198, R69, R198 ;  /* 0x000000c645c67221 */ /* 0x000fce0000010000 */
.L_x_115:
[----:B------:R-:W-:-:S04]  /*2ee0*/  F2FP.BF16.F32.PACK_AB R68, RZ, R198 ;  /* 0x000000c6ff44723e */ /* 0x000fc800000010ff */
[----:B------:R-:W-:-:S07]  /*2ef0*/  PRMT R67, R68, 0x7610, R67 ;  /* 0x0000761044437816 */ /* 0x000fce0000000043 */
.L_x_116:
[----:B------:R-:W-:-:S05]  /*2f00*/  SHF.L.U32 R71, R71, 0x10, RZ ;  /* 0x0000001047477819 */ /* 0x000fca00000006ff */
[----:B------:R-:W-:Y:S01]  /*2f10*/  FMUL.FTZ R199, R71, R210 ;  /* 0x000000d247c77220 */ /* 0x000fe20000410000 */
[----:B------:R-:W-:Y:S06]  /*2f20*/  @P3 BRA `(.L_x_117) ;  /* 0x0000000000083947 */ /* 0x000fec0003800000 */
[----:B------:R-:W-:Y:S05]  /*2f30*/  @P1 BRA `(.L_x_118) ;  /* 0x0000000000101947 */ /* 0x000fea0003800000 */
[----:B------:R-:W-:Y:S05]  /*2f40*/  BRA `(.L_x_119) ;  /* 0x0000000000147947 */ /* 0x000fea0003800000 */
.L_x_117:
[----:B-----5:R-:W-:-:S04]  /*2f50*/  PRMT R68, R63, 0x7632, R68 ;  /* 0x000076323f447816 */ /* 0x020fc80000000044 */
[----:B------:R-:W-:-:S05]  /*2f60*/  SHF.L.U32 R68, R68, 0x10, RZ ;  /* 0x0000001044447819 */ /* 0x000fca00000006ff */
[----:B------:R-:W-:-:S07]  /*2f70*/  FADD.FTZ R199, R68, R199 ;  /* 0x000000c744c77221 */ /* 0x000fce0000010000 */
.L_x_118:
[----:B------:R-:W-:-:S04]  /*2f80*/  F2FP.BF16.F32.PACK_AB R68, RZ, R199 ;  /* 0x000000c7ff44723e */ /* 0x000fc800000010ff */
[----:B------:R-:W-:-:S07]  /*2f90*/  PRMT R67, R67, 0x5410, R68 ;  /* 0x0000541043437816 */ /* 0x000fce0000000044 */
.L_x_119:
[----:B------:R-:W0:Y:S02]  /*2fa0*/  @P1 LDC.64 R68, c[0x0][0x238] ;  /* 0x00008e00ff441b82 */ /* 0x000e240000000a00 */
[----:B0-----:R-:W-:-:S04]  /*2fb0*/  @P1 LEA R68, P3, R211, R68, 0x4 ;  /* 0x00000044d3441211 */ /* 0x001fc800078620ff */
[C---:B------:R-:W-:Y:S02]  /*2fc0*/  @P1 LEA.HI.X R69, R211.reuse, R69, RZ, 0x4, P3 ;  /* 0x00000045d3451211 */ /* 0x040fe400018f24ff */
[----:B------:R-:W-:-:S03]  /*2fd0*/  IADD3 R211, R211, 0x20, RZ ;  /* 0x00000020d3d37810 */ /* 0x000fc60007ffe0ff */
[----:B------:R3:W-:Y:S04]  /*2fe0*/  @P1 STG.E.128 desc[UR4][R68.64], R64 ;  /* 0x0000004044001986 */ /* 0x0007e8000c101d04 */
.L_x_95:
[----:B------:R-:W-:Y:S05]  /*2ff0*/  BSYNC B0 ;  /* 0x0000000000007941 */ /* 0x000fea0003800000 */
.L_x_94:
[----:B------:R-:W-:Y:S01]  /*3000*/  ISETP.GE.U32.AND P3, PT, R58, 0xa0, PT ;  /* 0x000000a03a00780c */ /* 0x000fe20003f66070 */
[----:B------:R-:W-:-:S12]  /*3010*/  BSSY B0, `(.L_x_120) ;  /* 0x0000061000007945 */ /* 0x000fd80003800000 */
[----:B------:R-:W-:Y:S05]  /*3020*/  @!P3 BRA `(.L_x_121) ;  /* 0x00000004007cb947 */ /* 0x000fea0003800000 */
[----:B0123--:R-:W0:Y:S01]  /*3030*/  LDC.64 R68, c[0x0][0x220] ;  /* 0x00008800ff447b82 */ /* 0x00fe220000000a00 */
        /* <DEDUP_REMOVED lines=8> */
[----:B------:R-:W-:Y:S01]  /*30c0*/  ISETP.NE.AND.EX P3, PT, RZ, UR11, PT, P3 ;  /* 0x0000000bff007c0c */ /* 0x000fe2000bf65330 */
[C---:B--2---:R-:W-:Y:S01]  /*30d0*/  IMAD.U32 R153, R68.reuse, 0x10000, RZ ;  /* 0x0001000044997824 */ /* 0x044fe200078e00ff */
[----:B------:R-:W-:-:S03]  /*30e0*/  PRMT R184, R68, 0x7632, R184 ;  /* 0x0000763244b87816 */ /* 0x000fc600000000b8 */
[----:B------:R-:W-:-:S08]  /*30f0*/  FMUL.FTZ R152, R153, R210 ;  /* 0x000000d299987220 */ /* 0x000fd00000410000 */
[----:B0-----:R-:W-:Y:S05]  /*3100*/  @P3 BRA `(.L_x_122) ;  /* 0x0000000000083947 */ /* 0x001fea0003800000 */
[----:B------:R-:W-:Y:S05]  /*3110*/  @P1 BRA `(.L_x_123) ;  /* 0x00000000000c1947 */ /* 0x000fea0003800000 */
[----:B------:R-:W-:Y:S05]  /*3120*/  BRA `(.L_x_124) ;  /* 0x0000000000107947 */ /* 0x000fea0003800000 */
.L_x_122:
[----:B-----5:R-:W-:-:S05]  /*3130*/  SHF.L.U32 R153, R60, 0x10, RZ ;  /* 0x000000103c997819 */ /* 0x020fca00000006ff */
[----:B------:R-:W-:-:S07]  /*3140*/  FADD.FTZ R152, R153, R152 ;  /* 0x0000009899987221 */ /* 0x000fce0000010000 */
.L_x_123:
[----:B------:R-:W-:-:S04]  /*3150*/  F2FP.BF16.F32.PACK_AB R68, RZ, R152 ;  /* 0x00000098ff44723e */ /* 0x000fc800000010ff */
[----:B------:R-:W-:-:S07]  /*3160*/  PRMT R64, R68, 0x7610, R64 ;  /* 0x0000761044407816 */ /* 0x000fce0000000040 */
.L_x_124:
[----:B------:R-:W-:-:S05]  /*3170*/  SHF.L.U32 R153, R184, 0x10, RZ ;  /* 0x00000010b8997819 */ /* 0x000fca00000006ff */
[----:B------:R-:W-:Y:S01]  /*3180*/  FMUL.FTZ R153, R153, R210 ;  /* 0x000000d299997220 */ /* 0x000fe20000410000 */
[----:B------:R-:W-:Y:S06]  /*3190*/  @P3 BRA `(.L_x_125) ;  /* 0x0000000000083947 */ /* 0x000fec0003800000 */
[----:B------:R-:W-:Y:S05]  /*31a0*/  @P1 BRA `(.L_x_126) ;  /* 0x0000000000101947 */ /* 0x000fea0003800000 */
[----:B------:R-:W-:Y:S05]  /*31b0*/  BRA `(.L_x_127) ;  /* 0x0000000000147947 */ /* 0x000fea0003800000 */
.L_x_125:
[----:B-----5:R-:W-:-:S04]  /*31c0*/  PRMT R68, R60, 0x7632, R68 ;  /* 0x000076323c447816 */ /* 0x020fc80000000044 */
[----:B------:R-:W-:-:S05]  /*31d0*/  SHF.L.U32 R68, R68, 0x10, RZ ;  /* 0x0000001044447819 */ /* 0x000fca00000006ff */
[----:B------:R-:W-:-:S07]  /*31e0*/  FADD.FTZ R153, R68, R153 ;  /* 0x0000009944997221 */ /* 0x000fce0000010000 */
.L_x_126:
[----:B------:R-:W-:-:S04]  /*31f0*/  F2FP.BF16.F32.PACK_AB R68, RZ, R153 ;  /* 0x00000099ff44723e */ /* 0x000fc800000010ff */
[----:B------:R-:W-:-:S07]  /*3200*/  PRMT R64, R64, 0x5410, R68 ;  /* 0x0000541040407816 */ /* 0x000fce0000000044 */
.L_x_127:
[C---:B------:R-:W-:Y:S02]  /*3210*/  SHF.L.U32 R169, R69.reuse, 0x10, RZ ;  /* 0x0000001045a97819 */ /* 0x040fe400000006ff */
[----:B------:R-:W-:-:S03]  /*3220*/  PRMT R69, R69, 0x7632, R69 ;  /* 0x0000763245457816 */ /* 0x000fc60000000045 */
[----:B------:R-:W-:Y:S01]  /*3230*/  FMUL.FTZ R168, R169, R210 ;  /* 0x000000d2a9a87220 */ /* 0x000fe20000410000 */
[----:B------:R-:W-:Y:S06]  /*3240*/  @P3 BRA `(.L_x_128) ;  /* 0x0000000000083947 */ /* 0x000fec0003800000 */
[----:B------:R-:W-:Y:S05]  /*3250*/  @P1 BRA `(.L_x_129) ;  /* 0x00000000000c1947 */ /* 0x000fea0003800000 */
[----:B------:R-:W-:Y:S05]  /*3260*/  BRA `(.L_x_130) ;  /* 0x0000000000107947 */ /* 0x000fea0003800000 */
.L_x_128:
[----:B-----5:R-:W-:-:S05]  /*3270*/  SHF.L.U32 R169, R61, 0x10, RZ ;  /* 0x000000103da97819 */ /* 0x020fca00000006ff */
[----:B------:R-:W-:-:S07]  /*3280*/  FADD.FTZ R168, R169, R168 ;  /* 0x000000a8a9a87221 */ /* 0x000fce0000010000 */
.L_x_129:
[----:B------:R-:W-:-:S04]  /*3290*/  F2FP.BF16.F32.PACK_AB R68, RZ, R168 ;  /* 0x000000a8ff44723e */ /* 0x000fc800000010ff */
[----:B------:R-:W-:-:S07]  /*32a0*/  PRMT R65, R68, 0x7610, R65 ;  /* 0x0000761044417816 */ /* 0x000fce0000000041 */
.L_x_130:
[----:B------:R-:W-:-:S04]  /*32b0*/  IMAD.U32 R69, R69, 0x10000, RZ ;  /* 0x0001000045457824 */ /* 0x000fc800078e00ff */
[----:B------:R-:W-:Y:S01]  /*32c0*/  FMUL.FTZ R169, R69, R210 ;  /* 0x000000d245a97220 */ /* 0x000fe20000410000 */
[----:B------:R-:W-:Y:S06]  /*32d0*/  @P3 BRA `(.L_x_131) ;  /* 0x0000000000083947 */ /* 0x000fec0003800000 */
[----:B------:R-:W-:Y:S05]  /*32e0*/  @P1 BRA `(.L_x_132) ;  /* 0x0000000000101947 */ /* 0x000fea0003800000 */
[----:B------:R-:W-:Y:S05]  /*32f0*/  BRA `(.L_x_133) ;  /* 0x0000000000147947 */ /* 0x000fea0003800000 */
.L_x_131:
[----:B-----5:R-:W-:-:S04]  /*3300*/  PRMT R68, R61, 0x7632, R68 ;  /* 0x000076323d447816 */ /* 0x020fc80000000044 */
[----:B------:R-:W-:-:S05]  /*3310*/  SHF.L.U32 R68, R68, 0x10, RZ ;  /* 0x0000001044447819 */ /* 0x000fca00000006ff */
[----:B------:R-:W-:-:S07]  /*3320*/  FADD.FTZ R169, R68, R169 ;  /* 0x000000a944a97221 */ /* 0x000fce0000010000 */
.L_x_132:
[----:B------:R-:W-:-:S04]  /*3330*/  F2FP.BF16.F32.PACK_AB R68, RZ, R169 ;  /* 0x000000a9ff44723e */ /* 0x000fc800000010ff */
[----:B------:R-:W-:-:S07]  /*3340*/  PRMT R65, R65, 0x5410, R68 ;  /* 0x0000541041417816 */ /* 0x000fce0000000044 */
.L_x_133:
[C---:B------:R-:W-:Y:S02]  /*3350*/  SHF.L.U32 R69, R70.reuse, 0x10, RZ ;  /* 0x0000001046457819 */ /* 0x040fe400000006ff */
[----:B------:R-:W-:-:S03]  /*3360*/  PRMT R70, R70, 0x7632, R70 ;  /* 0x0000763246467816 */ /* 0x000fc60000000046 */
[----:B------:R-:W-:Y:S01]  /*3370*/  FMUL.FTZ R184, R69, R210 ;  /* 0x000000d245b87220 */ /* 0x000fe20000410000 */
[----:B------:R-:W-:Y:S06]  /*3380*/  @P3 BRA `(.L_x_134) ;  /* 0x0000000000083947 */ /* 0x000fec0003800000 */
[----:B------:R-:W-:Y:S05]  /*3390*/  @P1 BRA `(.L_x_135) ;  /* 0x00000000000c1947 */ /* 0x000fea0003800000 */
[----:B------:R-:W-:Y:S05]  /*33a0*/  BRA `(.L_x_136) ;  /* 0x0000000000107947 */ /* 0x000fea0003800000 */
.L_x_134:
[----:B-----5:R-:W-:-:S05]  /*33b0*/  SHF.L.U32 R69, R62, 0x10, RZ ;  /* 0x000000103e457819 */ /* 0x020fca00000006ff */
[----:B------:R-:W-:-:S07]  /*33c0*/  FADD.FTZ R184, R69, R184 ;  /* 0x000000b845b87221 */ /* 0x000fce0000010000 */
.L_x_135:
[----:B------:R-:W-:-:S04]  /*33d0*/  F2FP.BF16.F32.PACK_AB R68, RZ, R184 ;  /* 0x000000b8ff44723e */ /* 0x000fc800000010ff */
[----:B------:R-:W-:-:S07]  /*33e0*/  PRMT R66, R68, 0x7610, R66 ;  /* 0x0000761044427816 */ /* 0x000fce0000000042 */
.L_x_136:
[----:B------:R-:W-:-:S05]  /*33f0*/  SHF.L.U32 R185, R70, 0x10, RZ ;  /* 0x0000001046b97819 */ /* 0x000fca00000006ff */
[----:B------:R-:W-:Y:S01]  /*3400*/  FMUL.FTZ R185, R185, R210 ;  /* 0x000000d2b9b97220 */ /* 0x000fe20000410000 */
[----:B------:R-:W-:Y:S06]  /*3410*/  @P3 BRA `(.L_x_137) ;  /* 0x0000000000083947 */ /* 0x000fec0003800000 */
[----:B------:R-:W-:Y:S05]  /*3420*/  @P1 BRA `(.L_x_138) ;  /* 0x0000000000101947 */ /* 0x000fea0003800000 */
[----:B------:R-:W-:Y:S05]  /*3430*/  BRA `(.L_x_139) ;  /* 0x0000000000147947 */ /* 0x000fea0003800000 */
.L_x_137:
[----:B-----5:R-:W-:-:S04]  /*3440*/  PRMT R68, R62, 0x7632, R68 ;  /* 0x000076323e447816 */ /* 0x020fc80000000044 */
[----:B------:R-:W-:-:S05]  /*3450*/  SHF.L.U32 R68, R68, 0x10, RZ ;  /* 0x0000001044447819 */ /* 0x000fca00000006ff */
[----:B------:R-:W-:-:S07]  /*3460*/  FADD.FTZ R185, R68, R185 ;  /* 0x000000b944b97221 */ /* 0x000fce0000010000 */
.L_x_138:
[----:B------:R-:W-:-:S04]  /*3470*/  F2FP.BF16.F32.PACK_AB R68, RZ, R185 ;  /* 0x000000b9ff44723e */ /* 0x000fc800000010ff */
[----:B------:R-:W-:-:S07]  /*3480*/  PRMT R66, R66, 0x5410, R68 ;  /* 0x0000541042427816 */ /* 0x000fce0000000044 */
.L_x_139:
[C---:B------:R-:W-:Y:S01]  /*3490*/  IMAD.U32 R69, R71.reuse, 0x10000, RZ ;  /* 0x0001000047457824 */ /* 0x040fe200078e00ff */
[----:B------:R-:W-:-:S03]  /*34a0*/  PRMT R71, R71, 0x7632, R71 ;  /* 0x0000763247477816 */ /* 0x000fc60000000047 */
[----:B------:R-:W-:Y:S01]  /*34b0*/  FMUL.FTZ R200, R69, R210 ;  /* 0x000000d245c87220 */ /* 0x000fe20000410000 */
[----:B------:R-:W-:Y:S06]  /*34c0*/  @P3 BRA `(.L_x_140) ;  /* 0x0000000000083947 */ /* 0x000fec0003800000 */
[----:B------:R-:W-:Y:S05]  /*34d0*/  @P1 BRA `(.L_x_141) ;  /* 0x00000000000c1947 */ /* 0x000fea0003800000 */
[----:B------:R-:W-:Y:S05]  /*34e0*/  BRA `(.L_x_142) ;  /* 0x0000000000107947 */ /* 0x000fea0003800000 */
.L_x_140:
[----:B-----5:R-:W-:-:S05]  /*34f0*/  SHF.L.U32 R69, R63, 0x10, RZ ;  /* 0x000000103f457819 */ /* 0x020fca00000006ff */
[----:B------:R-:W-:-:S07]  /*3500*/  FADD.FTZ R200, R69, R200 ;  /* 0x000000c845c87221 */ /* 0x000fce0000010000 */
.L_x_141:
[----:B------:R-:W-:-:S04]  /*3510*/  F2FP.BF16.F32.PACK_AB R68, RZ, R200 ;  /* 0x000000c8ff44723e */ /* 0x000fc800000010ff */
[----:B------:R-:W-:-:S07]  /*3520*/  PRMT R67, R68, 0x7610, R67 ;  /* 0x0000761044437816 */ /* 0x000fce0000000043 */
.L_x_142:
[----:B------:R-:W-:-:S05]  /*3530*/  SHF.L.U32 R71, R71, 0x10, RZ ;  /* 0x0000001047477819 */ /* 0x000fca00000006ff */
[----:B------:R-:W-:Y:S01]  /*3540*/  FMUL.FTZ R201, R71, R210 ;  /* 0x000000d247c97220 */ /* 0x000fe20000410000 */
[----:B------:R-:W-:Y:S06]  /*3550*/  @P3 BRA `(.L_x_143) ;  /* 0x0000000000083947 */ /* 0x000fec0003800000 */
[----:B------:R-:W-:Y:S05]  /*3560*/  @P1 BRA `(.L_x_144) ;  /* 0x0000000000101947 */ /* 0x000fea0003800000 */
[----:B------:R-:W-:Y:S05]  /*3570*/  BRA `(.L_x_145) ;  /* 0x0000000000147947 */ /* 0x000fea0003800000 */
.L_x_143:
[----:B-----5:R-:W-:-:S04]  /*3580*/  PRMT R68, R63, 0x7632, R68 ;  /* 0x000076323f447816 */ /* 0x020fc80000000044 */
[----:B------:R-:W-:-:S05]  /*3590*/  SHF.L.U32 R68, R68, 0x10, RZ ;  /* 0x0000001044447819 */ /* 0x000fca00000006ff */
[----:B------:R-:W-:-:S07]  /*35a0*/  FADD.FTZ R201, R68, R201 ;  /* 0x000000c944c97221 */ /* 0x000fce0000010000 */
.L_x_144:
[----:B------:R-:W-:-:S04]  /*35b0*/  F2FP.BF16.F32.PACK_AB R68, RZ, R201 ;  /* 0x000000c9ff44723e */ /* 0x000fc800000010ff */
[----:B------:R-:W-:-:S07]  /*35c0*/  PRMT R67, R67, 0x5410, R68 ;  /* 0x0000541043437816 */ /* 0x000fce0000000044 */
.L_x_145:
[----:B------:R-:W0:Y:S02]  /*35d0*/  @P1 LDC.64 R68, c[0x0][0x238] ;  /* 0x00008e00ff441b82 */ /* 0x000e240000000a00 */
[----:B0-----:R-:W-:-:S04]  /*35e0*/  @P1 LEA R68, P3, R211, R68, 0x4 ;  /* 0x00000044d3441211 */ /* 0x001fc800078620ff */
[C---:B------:R-:W-:Y:S02]  /*35f0*/  @P1 LEA.HI.X R69, R211.reuse, R69, RZ, 0x4, P3 ;  /* 0x00000045d3451211 */ /* 0x040fe400018f24ff */
[----:B------:R-:W-:-:S03]  /*3600*/  IADD3 R211, R211, 0x20, RZ ;  /* 0x00000020d3d37810 */ /* 0x000fc60007ffe0ff */
[----:B------:R4:W-:Y:S04]  /*3610*/  @P1 STG.E.128 desc[UR4][R68.64], R64 ;  /* 0x0000004044001986 */ /* 0x0009e8000c101d04 */
.L_x_121:
[----:B------:R-:W-:Y:S05]  /*3620*/  BSYNC B0 ;  /* 0x0000000000007941 */ /* 0x000fea0003800000 */
.L_x_120:
[----:B------:R-:W-:Y:S01]  /*3630*/  ISETP.GE.U32.AND P3, PT, R58, 0xc0, PT ;  /* 0x000000c03a00780c */ /* 0x000fe20003f66070 */
[----:B------:R-:W-:-:S12]  /*3640*/  BSSY B0, `(.L_x_146) ;  /* 0x0000061000007945 */ /* 0x000fd80003800000 */
[----:B------:R-:W-:Y:S05]  /*3650*/  @!P3 BRA `(.L_x_147) ;  /* 0x00000004007cb947 */ /* 0x000fea0003800000 */
[----:B01234-:R-:W0:Y:S01]  /*3660*/  LDC.64 R68, c[0x0][0x220] ;  /* 0x00008800ff447b82 */ /* 0x01fe220000000a00 */
        /* <DEDUP_REMOVED lines=15> */
.L_x_148:
[----:B-----5:R-:W-:-:S04]  /*3760*/  IMAD.U32 R155, R60, 0x10000, RZ ;  /* 0x000100003c9b7824 */ /* 0x020fc800078e00ff */
[----:B------:R-:W-:-:S07]  /*3770*/  FADD.FTZ R154, R155, R154 ;  /* 0x0000009a9b9a7221 */ /* 0x000fce0000010000 */
.L_x_149:
[----:B------:R-:W-:-:S04]  /*3780*/  F2FP.BF16.F32.PACK_AB R68, RZ, R154 ;  /* 0x0000009aff44723e */ /* 0x000fc800000010ff */
[----:B------:R-:W-:-:S07]  /*3790*/  PRMT R64, R68, 0x7610, R64 ;  /* 0x0000761044407816 */ /* 0x000fce0000000040 */
.L_x_150:
[----:B------:R-:W-:-:S05]  /*37a0*/  SHF.L.U32 R155, R186, 0x10, RZ ;  /* 0x00000010ba9b7819 */ /* 0x000fca00000006ff */
[----:B------:R-:W-:Y:S01]  /*37b0*/  FMUL.FTZ R155, R155, R210 ;  /* 0x000000d29b9b7220 */ /* 0x000fe20000410000 */
[----:B------:R-:W-:Y:S06]  /*37c0*/  @P3 BRA `(.L_x_151) ;  /* 0x0000000000083947 */ /* 0x000fec0003800000 */
[----:B------:R-:W-:Y:S05]  /*37d0*/  @P1 BRA `(.L_x_152) ;  /* 0x0000000000101947 */ /* 0x000fea0003800000 */
[----:B------:R-:W-:Y:S05]  /*37e0*/  BRA `(.L_x_153) ;  /* 0x0000000000147947 */ /* 0x000fea0003800000 */
.L_x_151:
[----:B-----5:R-:W-:-:S04]  /*37f0*/  PRMT R68, R60, 0x7632, R68 ;  /* 0x000076323c447816 */ /* 0x020fc80000000044 */
[----:B------:R-:W-:-:S05]  /*3800*/  SHF.L.U32 R68, R68, 0x10, RZ ;  /* 0x0000001044447819 */ /* 0x000fca00000006ff */
[----:B------:R-:W-:-:S07]  /*3810*/  FADD.FTZ R155, R68, R155 ;  /* 0x0000009b449b7221 */ /* 0x000fce0000010000 */
.L_x_152:
[----:B------:R-:W-:-:S04]  /*3820*/  F2FP.BF16.F32.PACK_AB R68, RZ, R155 ;  /* 0x0000009bff44723e */ /* 0x000fc800000010ff */
[----:B------:R-:W-:-:S07]  /*3830*/  PRMT R64, R64, 0x5410, R68 ;  /* 0x0000541040407816 */ /* 0x000fce0000000044 */
.L_x_153:
[C---:B------:R-:W-:Y:S02]  /*3840*/  SHF.L.U32 R171, R69.reuse, 0x10, RZ ;  /* 0x0000001045ab7819 */ /* 0x040fe400000006ff */
[----:B------:R-:W-:-:S03]  /*3850*/  PRMT R69, R69, 0x7632, R69 ;  /* 0x0000763245457816 */ /* 0x000fc60000000045 */
[----:B------:R-:W-:Y:S01]  /*3860*/  FMUL.FTZ R170, R171, R210 ;  /* 0x000000d2abaa7220 */ /* 0x000fe20000410000 */
[----:B------:R-:W-:Y:S06]  /*3870*/  @P3 BRA `(.L_x_154) ;  /* 0x0000000000083947 */ /* 0x000fec0003800000 */
[----:B------:R-:W-:Y:S05]  /*3880*/  @P1 BRA `(.L_x_155) ;  /* 0x00000000000c1947 */ /* 0x000fea0003800000 */
[----:B------:R-:W-:Y:S05]  /*3890*/  BRA `(.L_x_156) ;  /* 0x0000000000107947 */ /* 0x000fea0003800000 */
.L_x_154:
[----:B-----5:R-:W-:-:S05]  /*38a0*/  SHF.L.U32 R171, R61, 0x10, RZ ;  /* 0x000000103dab7819 */ /* 0x020fca00000006ff */
[----:B------:R-:W-:-:S07]  /*38b0*/  FADD.FTZ R170, R171, R170 ;  /* 0x000000aaabaa7221 */ /* 0x000fce0000010000 */
.L_x_155:
[----:B------:R-:W-:-:S04]  /*38c0*/  F2FP.BF16.F32.PACK_AB R68, RZ, R170 ;  /* 0x000000aaff44723e */ /* 0x000fc800000010ff */
[----:B------:R-:W-:-:S07]  /*38d0*/  PRMT R65, R68, 0x7610, R65 ;  /* 0x0000761044417816 */ /* 0x000fce0000000041 */
.L_x_156:
[----:B------:R-:W-:-:S05]  /*38e0*/  SHF.L.U32 R69, R69, 0x10, RZ ;  /* 0x0000001045457819 */ /* 0x000fca00000006ff */
[----:B------:R-:W-:Y:S01]  /*38f0*/  FMUL.FTZ R171, R69, R210 ;  /* 0x000000d245ab7220 */ /* 0x000fe20000410000 */
[----:B------:R-:W-:Y:S06]  /*3900*/  @P3 BRA `(.L_x_157) ;  /* 0x0000000000083947 */ /* 0x000fec0003800000 */
[----:B------:R-:W-:Y:S05]  /*3910*/  @P1 BRA `(.L_x_158) ;  /* 0x0000000000101947 */ /* 0x000fea0003800000 */
[----:B------:R-:W-:Y:S05]  /*3920*/  BRA `(.L_x_159) ;  /* 0x0000000000147947 */ /* 0x000fea0003800000 */
.L_x_157:
[----:B-----5:R-:W-:-:S05]  /*3930*/  PRMT R68, R61, 0x7632, R68 ;  /* 0x000076323d447816 */ /* 0x020fca0000000044 */
[----:B------:R-:W-:-:S04]  /*3940*/  IMAD.U32 R68, R68, 0x10000, RZ ;  /* 0x0001000044447824 */ /* 0x000fc800078e00ff */
[----:B------:R-:W-:-:S07]  /*3950*/  FADD.FTZ R171, R68, R171 ;  /* 0x000000ab44ab7221 */ /* 0x000fce0000010000 */
.L_x_158:
[----:B------:R-:W-:-:S04]  /*3960*/  F2FP.BF16.F32.PACK_AB R68, RZ, R171 ;  /* 0x000000abff44723e */ /* 0x000fc800000010ff */
[----:B------:R-:W-:-:S07]  /*3970*/  PRMT R65, R65, 0x5410, R68 ;  /* 0x0000541041417816 */ /* 0x000fce0000000044 */
.L_x_159:
[C---:B------:R-:W-:Y:S02]  /*3980*/  SHF.L.U32 R69, R70.reuse, 0x10, RZ ;  /* 0x0000001046457819 */ /* 0x040fe400000006ff */
[----:B------:R-:W-:-:S03]  /*3990*/  PRMT R70, R70, 0x7632, R70 ;  /* 0x0000763246467816 */ /* 0x000fc60000000046 */
[----:B------:R-:W-:Y:S01]  /*39a0*/  FMUL.FTZ R186, R69, R210 ;  /* 0x000000d245ba7220 */ /* 0x000fe20000410000 */
[----:B------:R-:W-:Y:S06]  /*39b0*/  @P3 BRA `(.L_x_160) ;  /* 0x0000000000083947 */ /* 0x000fec0003800000 */
[----:B------:R-:W-:Y:S05]  /*39c0*/  @P1 BRA `(.L_x_161) ;  /* 0x00000000000c1947 */ /* 0x000fea0003800000 */
[----:B------:R-:W-:Y:S05]  /*39d0*/  BRA `(.L_x_162) ;  /* 0x0000000000107947 */ /* 0x000fea0003800000 */
.L_x_160:
[----:B-----5:R-:W-:-:S05]  /*39e0*/  SHF.L.U32 R69, R62, 0x10, RZ ;  /* 0x000000103e457819 */ /* 0x020fca00000006ff */
[----:B------:R-:W-:-:S07]  /*39f0*/  FADD.FTZ R186, R69, R186 ;  /* 0x000000ba45ba7221 */ /* 0x000fce0000010000 */
.L_x_161:
[----:B------:R-:W-:-:S04]  /*3a00*/  F2FP.BF16.F32.PACK_AB R68, RZ, R186 ;  /* 0x000000baff44723e */ /* 0x000fc800000010ff */
[----:B------:R-:W-:-:S07]  /*3a10*/  PRMT R66, R68, 0x7610, R66 ;  /* 0x0000761044427816 */ /* 0x000fce0000000042 */
.L_x_162:
[----:B------:R-:W-:-:S05]  /*3a20*/  SHF.L.U32 R187, R70, 0x10, RZ ;  /* 0x0000001046bb7819 */ /* 0x000fca00000006ff */
[----:B------:R-:W-:Y:S01]  /*3a30*/  FMUL.FTZ R187, R187, R210 ;  /* 0x000000d2bbbb7220 */ /* 0x000fe20000410000 */
[----:B------:R-:W-:Y:S06]  /*3a40*/  @P3 BRA `(.L_x_163) ;  /* 0x0000000000083947 */ /* 0x000fec0003800000 */
[----:B------:R-:W-:Y:S05]  /*3a50*/  @P1 BRA `(.L_x_164) ;  /* 0x0000000000101947 */ /* 0x000fea0003800000 */
[----:B------:R-:W-:Y:S05]  /*3a60*/  BRA `(.L_x_165) ;  /* 0x0000000000147947 */ /* 0x000fea0003800000 */
.L_x_163:
[----:B-----5:R-:W-:-:S04]  /*3a70*/  PRMT R68, R62, 0x7632, R68 ;  /* 0x000076323e447816 */ /* 0x020fc80000000044 */
[----:B------:R-:W-:-:S05]  /*3a80*/  SHF.L.U32 R68, R68, 0x10, RZ ;  /* 0x0000001044447819 */ /* 0x000fca00000006ff */
[----:B------:R-:W-:-:S07]  /*3a90*/  FADD.FTZ R187, R68, R187 ;  /* 0x000000bb44bb7221 */ /* 0x000fce0000010000 */
.L_x_164:
[----:B------:R-:W-:-:S04]  /*3aa0*/  F2FP.BF16.F32.PACK_AB R68, RZ, R187 ;  /* 0x000000bbff44723e */ /* 0x000fc800000010ff */
[----:B------:R-:W-:-:S07]  /*3ab0*/  PRMT R66, R66, 0x5410, R68 ;  /* 0x0000541042427816 */ /* 0x000fce0000000044 */
.L_x_165:
[C---:B------:R-:W-:Y:S02]  /*3ac0*/  SHF.L.U32 R69, R71.reuse, 0x10, RZ ;  /* 0x0000001047457819 */ /* 0x040fe400000006ff */
[----:B------:R-:W-:-:S03]  /*3ad0*/  PRMT R71, R71, 0x7632, R71 ;  /* 0x0000763247477816 */ /* 0x000fc60000000047 */
[----:B------:R-:W-:Y:S01]  /*3ae0*/  FMUL.FTZ R202, R69, R210 ;  /* 0x000000d245ca7220 */ /* 0x000fe20000410000 */
[----:B------:R-:W-:Y:S06]  /*3af0*/  @P3 BRA `(.L_x_166) ;  /* 0x0000000000083947 */ /* 0x000fec0003800000 */
[----:B------:R-:W-:Y:S05]  /*3b00*/  @P1 BRA `(.L_x_167) ;  /* 0x00000000000c1947 */ /* 0x000fea0003800000 */
[----:B------:R-:W-:Y:S05]  /*3b10*/  BRA `(.L_x_168) ;  /* 0x0000000000107947 */ /* 0x000fea0003800000 */
.L_x_166:
[----:B-----5:R-:W-:-:S04]  /*3b20*/  IMAD.U32 R69, R63, 0x10000, RZ ;  /* 0x000100003f457824 */ /* 0x020fc800078e00ff */
[----:B------:R-:W-:-:S07]  /*3b30*/  FADD.FTZ R202, R69, R202 ;  /* 0x000000ca45ca7221 */ /* 0x000fce0000010000 */
.L_x_167:
[----:B------:R-:W-:-:S04]  /*3b40*/  F2FP.BF16.F32.PACK_AB R68, RZ, R202 ;  /* 0x000000caff44723e */ /* 0x000fc800000010ff */
[----:B------:R-:W-:-:S07]  /*3b50*/  PRMT R67, R68, 0x7610, R67 ;  /* 0x0000761044437816 */ /* 0x000fce0000000043 */
.L_x_168:
[----:B------:R-:W-:-:S05]  /*3b60*/  SHF.L.U32 R71, R71, 0x10, RZ ;  /* 0x0000001047477819 */ /* 0x000fca00000006ff */
[----:B------:R-:W-:Y:S01]  /*3b70*/  FMUL.FTZ R203, R71, R210 ;  /* 0x000000d247cb7220 */ /* 0x000fe20000410000 */
[----:B------:R-:W-:Y:S06]  /*3b80*/  @P3 BRA `(.L_x_169) ;  /* 0x0000000000083947 */ /* 0x000fec0003800000 */
[----:B------:R-:W-:Y:S05]  /*3b90*/  @P1 BRA `(.L_x_170) ;  /* 0x0000000000101947 */ /* 0x000fea0003800000 */
[----:B------:R-:W-:Y:S05]  /*3ba0*/  BRA `(.L_x_171) ;  /* 0x0000000000147947 */ /* 0x000fea0003800000 */
.L_x_169:
[----:B-----5:R-:W-:-:S04]  /*3bb0*/  PRMT R68, R63, 0x7632, R68 ;  /* 0x000076323f447816 */ /* 0x020fc80000000044 */
[----:B------:R-:W-:-:S05]  /*3bc0*/  SHF.L.U32 R68, R68, 0x10, RZ ;  /* 0x0000001044447819 */ /* 0x000fca00000006ff */
[----:B------:R-:W-:-:S07]  /*3bd0*/  FADD.FTZ R203, R68, R203 ;  /* 0x000000cb44cb7221 */ /* 0x000fce0000010000 */
.L_x_170:
[----:B------:R-:W-:-:S04]  /*3be0*/  F2FP.BF16.F32.PACK_AB R68, RZ, R203 ;  /* 0x000000cbff44723e */ /* 0x000fc800000010ff */
[----:B------:R-:W-:-:S07]  /*3bf0*/  PRMT R67, R67, 0x5410, R68 ;  /* 0x0000541043437816 */ /* 0x000fce0000000044 */
.L_x_171:
[----:B------:R-:W0:Y:S02]  /*3c00*/  @P1 LDC.64 R68, c[0x0][0x238] ;  /* 0x00008e00ff441b82 */ /* 0x000e240000000a00 */
[----:B0-----:R-:W-:-:S04]  /*3c10*/  @P1 LEA R68, P3, R211, R68, 0x4 ;  /* 0x00000044d3441211 */ /* 0x001fc800078620ff */
[C---:B------:R-:W-:Y:S02]  /*3c20*/  @P1 LEA.HI.X R69, R211.reuse, R69, RZ, 0x4, P3 ;  /* 0x00000045d3451211 */ /* 0x040fe400018f24ff */
[----:B------:R-:W-:-:S03]  /*3c30*/  IADD3 R211, R211, 0x20, RZ ;  /* 0x00000020d3d37810 */ /* 0x000fc60007ffe0ff */
[----:B------:R0:W-:Y:S04]  /*3c40*/  @P1 STG.E.128 desc[UR4][R68.64], R64 ;  /* 0x0000004044001986 */ /* 0x0001e8000c101d04 */
.L_x_147:
[----:B------:R-:W-:Y:S05]  /*3c50*/  BSYNC B0 ;  /* 0x0000000000007941 */ /* 0x000fea0003800000 */
.L_x_146:
        /* <DEDUP_REMOVED lines=19> */
.L_x_174:
[----:B-----5:R-:W-:-:S05]  /*3d90*/  SHF.L.U32 R157, R60, 0x10, RZ ;  /* 0x000000103c9d7819 */ /* 0x020fca00000006ff */
[----:B------:R-:W-:-:S07]  /*3da0*/  FADD.FTZ R156, R157, R156 ;  /* 0x0000009c9d9c7221 */ /* 0x000fce0000010000 */
.L_x_175:
[----:B------:R-:W-:-:S04]  /*3db0*/  F2FP.BF16.F32.PACK_AB R68, RZ, R156 ;  /* 0x0000009cff44723e */ /* 0x000fc800000010ff */
[----:B------:R-:W-:-:S07]  /*3dc0*/  PRMT R64, R68, 0x7610, R64 ;  /* 0x0000761044407816 */ /* 0x000fce0000000040 */
.L_x_176:
[----:B------:R-:W-:-:S04]  /*3dd0*/  IMAD.U32 R157, R188, 0x10000, RZ ;  /* 0x00010000bc9d7824 */ /* 0x000fc800078e00ff */
[----:B------:R-:W-:Y:S01]  /*3de0*/  FMUL.FTZ R157, R157, R210 ;  /* 0x000000d29d9d7220 */ /* 0x000fe20000410000 */
[----:B------:R-:W-:Y:S06]  /*3df0*/  @P3 BRA `(.L_x_177) ;  /* 0x0000000000083947 */ /* 0x000fec0003800000 */
[----:B------:R-:W-:Y:S05]  /*3e00*/  @P1 BRA `(.L_x_178) ;  /* 0x0000000000101947 */ /* 0x000fea0003800000 */
[----:B------:R-:W-:Y:S05]  /*3e10*/  BRA `(.L_x_179) ;  /* 0x0000000000147947 */ /* 0x000fea0003800000 */
.L_x_177:
[----:B-----5:R-:W-:-:S04]  /*3e20*/  PRMT R68, R60, 0x7632, R68 ;  /* 0x000076323c447816 */ /* 0x020fc80000000044 */
[----:B------:R-:W-:-:S05]  /*3e30*/  SHF.L.U32 R68, R68, 0x10, RZ ;  /* 0x0000001044447819 */ /* 0x000fca00000006ff */
[----:B------:R-:W-:-:S07]  /*3e40*/  FADD.FTZ R157, R68, R157 ;  /* 0x0000009d449d7221 */ /* 0x000fce0000010000 */
.L_x_178:
[----:B------:R-:W-:-:S04]  /*3e50*/  F2FP.BF16.F32.PACK_AB R68, RZ, R157 ;  /* 0x0000009dff44723e */ /* 0x000fc800000010ff */
[----:B------:R-:W-:-:S07]  /*3e60*/  PRMT R64, R64, 0x5410, R68 ;  /* 0x0000541040407816 */ /* 0x000fce0000000044 */
.L_x_179:
[C---:B------:R-:W-:Y:S02]  /*3e70*/  SHF.L.U32 R173, R69.reuse, 0x10, RZ ;  /* 0x0000001045ad7819 */ /* 0x040fe400000006ff */
[----:B------:R-:W-:-:S03]  /*3e80*/  PRMT R69, R69, 0x7632, R69 ;  /* 0x0000763245457816 */ /* 0x000fc60000000045 */
[----:B------:R-:W-:Y:S01]  /*3e90*/  FMUL.FTZ R172, R173, R210 ;  /* 0x000000d2adac7220 */ /* 0x000fe20000410000 */
[----:B------:R-:W-:Y:S06]  /*3ea0*/  @P3 BRA `(.L_x_180) ;  /* 0x0000000000083947 */ /* 0x000fec0003800000 */
[----:B------:R-:W-:Y:S05]  /*3eb0*/  @P1 BRA `(.L_x_181) ;  /* 0x00000000000c1947 */ /* 0x000fea0003800000 */
[----:B------:R-:W-:Y:S05]  /*3ec0*/  BRA `(.L_x_182) ;  /* 0x0000000000107947 */ /* 0x000fea0003800000 */
.L_x_180:
[----:B-----5:R-:W-:-:S05]  /*3ed0*/  SHF.L.U32 R173, R61, 0x10, RZ ;  /* 0x000000103dad7819 */ /* 0x020fca00000006ff */
[----:B------:R-:W-:-:S07]  /*3ee0*/  FADD.FTZ R172, R173, R172 ;  /* 0x000000acadac7221 */ /* 0x000fce0000010000 */
.L_x_181:
[----:B------:R-:W-:-:S04]  /*3ef0*/  F2FP.BF16.F32.PACK_AB R68, RZ, R172 ;  /* 0x000000acff44723e */ /* 0x000fc800000010ff */
[----:B------:R-:W-:-:S07]  /*3f00*/  PRMT R65, R68, 0x7610, R65 ;  /* 0x0000761044417816 */ /* 0x000fce0000000041 */
.L_x_182:
[----:B------:R-:W-:-:S05]  /*3f10*/  SHF.L.U32 R69, R69, 0x10, RZ ;  /* 0x0000001045457819 */ /* 0x000fca00000006ff */
[----:B------:R-:W-:Y:S01]  /*3f20*/  FMUL.FTZ R173, R69, R210 ;  /* 0x000000d245ad7220 */ /* 0x000fe20000410000 */
[----:B------:R-:W-:Y:S06]  /*3f30*/  @P3 BRA `(.L_x_183) ;  /* 0x0000000000083947 */ /* 0x000fec0003800000 */
[----:B------:R-:W-:Y:S05]  /*3f40*/  @P1 BRA `(.L_x_184) ;  /* 0x0000000000101947 */ /* 0x000fea0003800000 */
[----:B------:R-:W-:Y:S05]  /*3f50*/  BRA `(.L_x_185) ;  /* 0x0000000000147947 */ /* 0x000fea0003800000 */
.L_x_183:
[----:B-----5:R-:W-:-:S04]  /*3f60*/  PRMT R68, R61, 0x7632, R68 ;  /* 0x000076323d447816 */ /* 0x020fc80000000044 */
[----:B------:R-:W-:-:S05]  /*3f70*/  SHF.L.U32 R68, R68, 0x10, RZ ;  /* 0x0000001044447819 */ /* 0x000fca00000006ff */
[----:B------:R-:W-:-:S07]  /*3f80*/  FADD.FTZ R173, R68, R173 ;  /* 0x000000ad44ad7221 */ /* 0x000fce0000010000 */
.L_x_184:
[----:B------:R-:W-:-:S04]  /*3f90*/  F2FP.BF16.F32.PACK_AB R68, RZ, R173 ;  /* 0x000000adff44723e */ /* 0x000fc800000010ff */
[----:B------:R-:W-:-:S07]  /*3fa0*/  PRMT R65, R65, 0x5410, R68 ;  /* 0x0000541041417816 */ /* 0x000fce0000000044 */
.L_x_185:
[C---:B------:R-:W-:Y:S01]  /*3fb0*/  IMAD.U32 R69, R70.reuse, 0x10000, RZ ;  /* 0x0001000046457824 */ /* 0x040fe200078e00ff */
[----:B------:R-:W-:-:S03]  /*3fc0*/  PRMT R70, R70, 0x7632, R70 ;  /* 0x0000763246467816 */ /* 0x000fc60000000046 */
[----:B------:R-:W-:Y:S01]  /*3fd0*/  FMUL.FTZ R188, R69, R210 ;  /* 0x000000d245bc7220 */ /* 0x000fe20000410000 */
[----:B------:R-:W-:Y:S06]  /*3fe0*/  @P3 BRA `(.L_x_186) ;  /* 0x0000000000083947 */ /* 0x000fec0003800000 */
[----:B------:R-:W-:Y:S05]  /*3ff0*/  @P1 BRA `(.L_x_187) ;  /* 0x00000000000c1947 */ /* 0x000fea0003800000 */
[----:B------:R-:W-:Y:S05]  /*4000*/  BRA `(.L_x_188) ;  /* 0x0000000000107947 */ /* 0x000fea0003800000 */
.L_x_186:
[----:B-----5:R-:W-:-:S05]  /*4010*/  SHF.L.U32 R69, R62, 0x10, RZ ;  /* 0x000000103e457819 */ /* 0x020fca00000006ff */
[----:B------:R-:W-:-:S07]  /*4020*/  FADD.FTZ R188, R69, R188 ;  /* 0x000000bc45bc7221 */ /* 0x000fce0000010000 */
.L_x_187:
[----:B------:R-:W-:-:S04]  /*4030*/  F2FP.BF16.F32.PACK_AB R68, RZ, R188 ;  /* 0x000000bcff44723e */ /* 0x000fc800000010ff */
[----:B------:R-:W-:-:S07]  /*4040*/  PRMT R66, R68, 0x7610, R66 ;  /* 0x0000761044427816 */ /* 0x000fce0000000042 */
.L_x_188:
[----:B------:R-:W-:-:S05]  /*4050*/  SHF.L.U32 R189, R70, 0x10, RZ ;  /* 0x0000001046bd7819 */ /* 0x000fca00000006ff */
[----:B------:R-:W-:Y:S01]  /*4060*/  FMUL.FTZ R189, R189, R210 ;  /* 0x000000d2bdbd7220 */ /* 0x000fe20000410000 */
[----:B------:R-:W-:Y:S06]  /*4070*/  @P3 BRA `(.L_x_189) ;  /* 0x0000000000083947 */ /* 0x000fec0003800000 */
[----:B------:R-:W-:Y:S05]  /*4080*/  @P1 BRA `(.L_x_190) ;  /* 0x0000000000101947 */ /* 0x000fea0003800000 */
[----:B------:R-:W-:Y:S05]  /*4090*/  BRA `(.L_x_191) ;  /* 0x0000000000147947 */ /* 0x000fea0003800000 */
.L_x_189:
[----:B-----5:R-:W-:-:S04]  /*40a0*/  PRMT R68, R62, 0x7632, R68 ;  /* 0x000076323e447816 */ /* 0x020fc80000000044 */
[----:B------:R-:W-:-:S05]  /*40b0*/  SHF.L.U32 R68, R68, 0x10, RZ ;  /* 0x0000001044447819 */ /* 0x000fca00000006ff */
[----:B------:R-:W-:-:S07]  /*40c0*/  FADD.FTZ R189, R68, R189 ;  /* 0x000000bd44bd7221 */ /* 0x000fce0000010000 */
.L_x_190:
[----:B------:R-:W-:-:S04]  /*40d0*/  F2FP.BF16.F32.PACK_AB R68, RZ, R189 ;  /* 0x000000bdff44723e */ /* 0x000fc800000010ff */
[----:B------:R-:W-:-:S07]  /*40e0*/  PRMT R66, R66, 0x5410, R68 ;  /* 0x0000541042427816 */ /* 0x000fce0000000044 */
.L_x_191:
[C---:B------:R-:W-:Y:S02]  /*40f0*/  SHF.L.U32 R69, R71.reuse, 0x10, RZ ;  /* 0x0000001047457819 */ /* 0x040fe400000006ff */
[----:B------:R-:W-:-:S03]  /*4100*/  PRMT R71, R71, 0x7632, R71 ;  /* 0x0000763247477816 */ /* 0x000fc60000000047 */
[----:B------:R-:W-:Y:S01]  /*4110*/  FMUL.FTZ R204, R69, R210 ;  /* 0x000000d245cc7220 */ /* 0x000fe20000410000 */
[----:B------:R-:W-:Y:S06]  /*4120*/  @P3 BRA `(.L_x_192) ;  /* 0x0000000000083947 */ /* 0x000fec0003800000 */
[----:B------:R-:W-:Y:S05]  /*4130*/  @P1 BRA `(.L_x_193) ;  /* 0x00000000000c1947 */ /* 0x000fea0003800000 */
[----:B------:R-:W-:Y:S05]  /*4140*/  BRA `(.L_x_194) ;  /* 0x0000000000107947 */ /* 0x000fea0003800000 */
.L_x_192:
[----:B-----5:R-:W-:-:S05]  /*4150*/  SHF.L.U32 R69, R63, 0x10, RZ ;  /* 0x000000103f457819 */ /* 0x020fca00000006ff */
[----:B------:R-:W-:-:S07]  /*4160*/  FADD.FTZ R204, R69, R204 ;  /* 0x000000cc45cc7221 */ /* 0x000fce0000010000 */
.L_x_193:
[----:B------:R-:W-:-:S04]  /*4170*/  F2FP.BF16.F32.PACK_AB R68, RZ, R204 ;  /* 0x000000ccff44723e */ /* 0x000fc800000010ff */
[----:B------:R-:W-:-:S07]  /*4180*/  PRMT R67, R68, 0x7610, R67 ;  /* 0x0000761044437816 */ /* 0x000fce0000000043 */
.L_x_194:
[----:B------:R-:W-:-:S04]  /*4190*/  IMAD.U32 R71, R71, 0x10000, RZ ;  /* 0x0001000047477824 */ /* 0x000fc800078e00ff */
[----:B------:R-:W-:Y:S01]  /*41a0*/  FMUL.FTZ R205, R71, R210 ;  /* 0x000000d247cd7220 */ /* 0x000fe20000410000 */
[----:B------:R-:W-:Y:S06]  /*41b0*/  @P3 BRA `(.L_x_195) ;  /* 0x0000000000083947 */ /* 0x000fec0003800000 */
[----:B------:R-:W-:Y:S05]  /*41c0*/  @P1 BRA `(.L_x_196) ;  /* 0x0000000000101947 */ /* 0x000fea0003800000 */
[----:B------:R-:W-:Y:S05]  /*41d0*/  BRA `(.L_x_197) ;  /* 0x0000000000147947 */ /* 0x000fea0003800000 */
.L_x_195:
[----:B-----5:R-:W-:-:S04]  /*41e0*/  PRMT R68, R63, 0x7632, R68 ;  /* 0x000076323f447816 */ /* 0x020fc80000000044 */
[----:B------:R-:W-:-:S05]  /*41f0*/  SHF.L.U32 R68, R68, 0x10, RZ ;  /* 0x0000001044447819 */ /* 0x000fca00000006ff */
[----:B------:R-:W-:-:S07]  /*4200*/  FADD.FTZ R205, R68, R205 ;  /* 0x000000cd44cd7221 */ /* 0x000fce0000010000 */
.L_x_196:
[----:B------:R-:W-:-:S04]  /*4210*/  F2FP.BF16.F32.PACK_AB R68, RZ, R205 ;  /* 0x000000cdff44723e */ /* 0x000fc800000010ff */
[----:B------:R-:W-:-:S07]  /*4220*/  PRMT R67, R67, 0x5410, R68 ;  /* 0x0000541043437816 */ /* 0x000fce0000000044 */
.L_x_197:
[----:B------:R-:W0:Y:S02]  /*4230*/  @P1 LDC.64 R68, c[0x0][0x238] ;  /* 0x00008e00ff441b82 */ /* 0x000e240000000a00 */
[----:B0-----:R-:W-:-:S04]  /*4240*/  @P1 LEA R68, P3, R211, R68, 0x4 ;  /* 0x00000044d3441211 */ /* 0x001fc800078620ff */
[C---:B------:R-:W-:Y:S02]  /*4250*/  @P1 LEA.HI.X R69, R211.reuse, R69, RZ, 0x4, P3 ;  /* 0x00000045d3451211 */ /* 0x040fe400018f24ff */
[----:B------:R-:W-:-:S03]  /*4260*/  IADD3 R211, R211, 0x20, RZ ;  /* 0x00000020d3d37810 */ /* 0x000fc60007ffe0ff */
[----:B------:R0:W-:Y:S04]  /*4270*/  @P1 STG.E.128 desc[UR4][R68.64], R64 ;  /* 0x0000004044001986 */ /* 0x0001e8000c101d04 */
.L_x_173:
[----:B------:R-:W-:Y:S05]  /*4280*/  BSYNC B0 ;  /* 0x0000000000007941 */ /* 0x000fea0003800000 */
.L_x_172:
        /* <DEDUP_REMOVED lines=19> */
.L_x_200:
[----:B-----5:R-:W-:-:S05]  /*43c0*/  SHF.L.U32 R159, R60, 0x10, RZ ;  /* 0x000000103c9f7819 */ /* 0x020fca00000006ff */
[----:B------:R-:W-:-:S07]  /*43d0*/  FADD.FTZ R158, R159, R158 ;  /* 0x0000009e9f9e7221 */ /* 0x000fce0000010000 */
.L_x_201:
[----:B------:R-:W-:-:S04]  /*43e0*/  F2FP.BF16.F32.PACK_AB R68, RZ, R158 ;  /* 0x0000009eff44723e */ /* 0x000fc800000010ff */
[----:B------:R-:W-:-:S07]  /*43f0*/  PRMT R64, R68, 0x7610, R64 ;  /* 0x0000761044407816 */ /* 0x000fce0000000040 */
.L_x_202:
[----:B------:R-:W-:-:S05]  /*4400*/  SHF.L.U32 R159, R190, 0x10, RZ ;  /* 0x00000010be9f7819 */ /* 0x000fca00000006ff */
[----:B------:R-:W-:Y:S01]  /*4410*/  FMUL.FTZ R159, R159, R210 ;  /* 0x000000d29f9f7220 */ /* 0x000fe20000410000 */
[----:B------:R-:W-:Y:S06]  /*4420*/  @P3 BRA `(.L_x_203) ;  /* 0x0000000000083947 */ /* 0x000fec0003800000 */
[----:B------:R-:W-:Y:S05]  /*4430*/  @P1 BRA `(.L_x_204) ;  /* 0x0000000000101947 */ /* 0x000fea0003800000 */
[----:B------:R-:W-:Y:S05]  /*4440*/  BRA `(.L_x_205) ;  /* 0x0000000000147947 */ /* 0x000fea0003800000 */
.L_x_203:
[----:B-----5:R-:W-:-:S05]  /*4450*/  PRMT R68, R60, 0x7632, R68 ;  /* 0x000076323c447816 */ /* 0x020fca0000000044 */
[----:B------:R-:W-:-:S04]  /*4460*/  IMAD.U32 R68, R68, 0x10000, RZ ;  /* 0x0001000044447824 */ /* 0x000fc800078e00ff */
[----:B------:R-:W-:-:S07]  /*4470*/  FADD.FTZ R159, R68, R159 ;  /* 0x0000009f449f7221 */ /* 0x000fce0000010000 */
.L_x_204:
[----:B------:R-:W-:-:S04]  /*4480*/  F2FP.BF16.F32.PACK_AB R68, RZ, R159 ;  /* 0x0000009fff44723e */ /* 0x000fc800000010ff */
[----:B------:R-:W-:-:S07]  /*4490*/  PRMT R64, R64, 0x5410, R68 ;  /* 0x0000541040407816 */ /* 0x000fce0000000044 */
.L_x_205:
[C---:B------:R-:W-:Y:S02]  /*44a0*/  SHF.L.U32 R175, R69.reuse, 0x10, RZ ;  /* 0x0000001045af7819 */ /* 0x040fe400000006ff */
[----:B------:R-:W-:-:S03]  /*44b0*/  PRMT R69, R69, 0x7632, R69 ;  /* 0x0000763245457816 */ /* 0x000fc60000000045 */
[----:B------:R-:W-:Y:S01]  /*44c0*/  FMUL.FTZ R174, R175, R210 ;  /* 0x000000d2afae7220 */ /* 0x000fe20000410000 */
[----:B------:R-:W-:Y:S06]  /*44d0*/  @P3 BRA `(.L_x_206) ;  /* 0x0000000000083947 */ /* 0x000fec0003800000 */
[----:B------:R-:W-:Y:S05]  /*44e0*/  @P1 BRA `(.L_x_207) ;  /* 0x00000000000c1947 */ /* 0x000fea0003800000 */
[----:B------:R-:W-:Y:S05]  /*44f0*/  BRA `(.L_x_208) ;  /* 0x0000000000107947 */ /* 0x000fea0003800000 */
.L_x_206:
[----:B-----5:R-:W-:-:S05]  /*4500*/  SHF.L.U32 R175, R61, 0x10, RZ ;  /* 0x000000103daf7819 */ /* 0x020fca00000006ff */
[----:B------:R-:W-:-:S07]  /*4510*/  FADD.FTZ R174, R175, R174 ;  /* 0x000000aeafae7221 */ /* 0x000fce0000010000 */
.L_x_207:
[----:B------:R-:W-:-:S04]  /*4520*/  F2FP.BF16.F32.PACK_AB R68, RZ, R174 ;  /* 0x000000aeff44723e */ /* 0x000fc800000010ff */
[----:B------:R-:W-:-:S07]  /*4530*/  PRMT R65, R68, 0x7610, R65 ;  /* 0x0000761044417816 */ /* 0x000fce0000000041 */
.L_x_208:
[----:B------:R-:W-:-:S05]  /*4540*/  SHF.L.U32 R69, R69, 0x10, RZ ;  /* 0x0000001045457819 */ /* 0x000fca00000006ff */
[----:B------:R-:W-:Y:S01]  /*4550*/  FMUL.FTZ R175, R69, R210 ;  /* 0x000000d245af7220 */ /* 0x000fe20000410000 */
[----:B------:R-:W-:Y:S06]  /*4560*/  @P3 BRA `(.L_x_209) ;  /* 0x0000000000083947 */ /* 0x000fec0003800000 */
[----:B------:R-:W-:Y:S05]  /*4570*/  @P1 BRA `(.L_x_210) ;  /* 0x0000000000101947 */ /* 0x000fea0003800000 */
[----:B------:R-:W-:Y:S05]  /*4580*/  BRA `(.L_x_211) ;  /* 0x0000000000147947 */ /* 0x000fea0003800000 */
.L_x_209:
[----:B-----5:R-:W-:-:S04]  /*4590*/  PRMT R68, R61, 0x7632, R68 ;  /* 0x000076323d447816 */ /* 0x020fc80000000044 */
[----:B------:R-:W-:-:S05]  /*45a0*/  SHF.L.U32 R68, R68, 0x10, RZ ;  /* 0x0000001044447819 */ /* 0x000fca00000006ff */
[----:B------:R-:W-:-:S07]  /*45b0*/  FADD.FTZ R175, R68, R175 ;  /* 0x000000af44af7221 */ /* 0x000fce0000010000 */
.L_x_210:
[----:B------:R-:W-:-:S04]  /*45c0*/  F2FP.BF16.F32.PACK_AB R68, RZ, R175 ;  /* 0x000000afff44723e */ /* 0x000fc800000010ff */
[----:B------:R-:W-:-:S07]  /*45d0*/  PRMT R65, R65, 0x5410, R68 ;  /* 0x0000541041417816 */ /* 0x000fce0000000044 */
.L_x_211:
[C---:B------:R-:W-:Y:S02]  /*45e0*/  SHF.L.U32 R69, R70.reuse, 0x10, RZ ;  /* 0x0000001046457819 */ /* 0x040fe400000006ff */
[----:B------:R-:W-:-:S03]  /*45f0*/  PRMT R70, R70, 0x7632, R70 ;  /* 0x0000763246467816 */ /* 0x000fc60000000046 */
[----:B------:R-:W-:Y:S01]  /*4600*/  FMUL.FTZ R190, R69, R210 ;  /* 0x000000d245be7220 */ /* 0x000fe20000410000 */
[----:B------:R-:W-:Y:S06]  /*4610*/  @P3 BRA `(.L_x_212) ;  /* 0x0000000000083947 */ /* 0x000fec0003800000 */
[----:B------:R-:W-:Y:S05]  /*4620*/  @P1 BRA `(.L_x_213) ;  /* 0x00000000000c1947 */ /* 0x000fea0003800000 */
[----:B------:R-:W-:Y:S05]  /*4630*/  BRA `(.L_x_214) ;  /* 0x0000000000107947 */ /* 0x000fea0003800000 */
.L_x_212:
[----:B-----5:R-:W-:-:S04]  /*4640*/  IMAD.U32 R69, R62, 0x10000, RZ ;  /* 0x000100003e457824 */ /* 0x020fc800078e00ff */
[----:B------:R-:W-:-:S07]  /*4650*/  FADD.FTZ R190, R69, R190 ;  /* 0x000000be45be7221 */ /* 0x000fce0000010000 */
.L_x_213:
[----:B------:R-:W-:-:S04]  /*4660*/  F2FP.BF16.F32.PACK_AB R68, RZ, R190 ;  /* 0x000000beff44723e */ /* 0x000fc800000010ff */
[----:B------:R-:W-:-:S07]  /*4670*/  PRMT R66, R68, 0x7610, R66 ;  /* 0x0000761044427816 */ /* 0x000fce0000000042 */
.L_x_214:
[----:B------:R-:W-:-:S05]  /*4680*/  SHF.L.U32 R191, R70, 0x10, RZ ;  /* 0x0000001046bf7819 */ /* 0x000fca00000006ff */
[----:B------:R-:W-:Y:S01]  /*4690*/  FMUL.FTZ R191, R191, R210 ;  /* 0x000000d2bfbf7220 */ /* 0x000fe20000410000 */
[----:B------:R-:W-:Y:S06]  /*46a0*/  @P3 BRA `(.L_x_215) ;  /* 0x0000000000083947 */ /* 0x000fec0003800000 */
[----:B------:R-:W-:Y:S05]  /*46b0*/  @P1 BRA `(.L_x_216) ;  /* 0x0000000000101947 */ /* 0x000fea0003800000 */
[----:B------:R-:W-:Y:S05]  /*46c0*/  BRA `(.L_x_217) ;  /* 0x0000000000147947 */ /* 0x000fea0003800000 */
.L_x_215:
[----:B-----5:R-:W-:-:S04]  /*46d0*/  PRMT R68, R62, 0x7632, R68 ;  /* 0x000076323e447816 */ /* 0x020fc80000000044 */
[----:B------:R-:W-:-:S05]  /*46e0*/  SHF.L.U32 R68, R68, 0x10, RZ ;  /* 0x0000001044447819 */ /* 0x000fca00000006ff */
[----:B------:R-:W-:-:S07]  /*46f0*/  FADD.FTZ R191, R68, R191 ;  /* 0x000000bf44bf7221 */ /* 0x000fce0000010000 */
.L_x_216:
[----:B------:R-:W-:-:S04]  /*4700*/  F2FP.BF16.F32.PACK_AB R68, RZ, R191 ;  /* 0x000000bfff44723e */ /* 0x000fc800000010ff */
[----:B------:R-:W-:-:S07]  /*4710*/  PRMT R66, R66, 0x5410, R68 ;  /* 0x0000541042427816 */ /* 0x000fce0000000044 */
.L_x_217:
[C---:B------:R-:W-:Y:S02]  /*4720*/  SHF.L.U32 R69, R71.reuse, 0x10, RZ ;  /* 0x0000001047457819 */ /* 0x040fe400000006ff */
[----:B------:R-:W-:-:S03]  /*4730*/  PRMT R71, R71, 0x7632, R71 ;  /* 0x0000763247477816 */ /* 0x000fc60000000047 */
[----:B------:R-:W-:Y:S01]  /*4740*/  FMUL.FTZ R206, R69, R210 ;  /* 0x000000d245ce7220 */ /* 0x000fe20000410000 */
[----:B------:R-:W-:Y:S06]  /*4750*/  @P3 BRA `(.L_x_218) ;  /* 0x0000000000083947 */ /* 0x000fec0003800000 */
[----:B------:R-:W-:Y:S05]  /*4760*/  @P1 BRA `(.L_x_219) ;  /* 0x00000000000c1947 */ /* 0x000fea0003800000 */
[----:B------:R-:W-:Y:S05]  /*4770*/  BRA `(.L_x_220) ;  /* 0x0000000000107947 */ /* 0x000fea0003800000 */
.L_x_218:
[----:B-----5:R-:W-:-:S05]  /*4780*/  SHF.L.U32 R69, R63, 0x10, RZ ;  /* 0x000000103f457819 */ /* 0x020fca00000006ff */
[----:B------:R-:W-:-:S07]  /*4790*/  FADD.FTZ R206, R69, R206 ;  /* 0x000000ce45ce7221 */ /* 0x000fce0000010000 */
.L_x_219:
[----:B------:R-:W-:-:S04]  /*47a0*/  F2FP.BF16.F32.PACK_AB R68, RZ, R206 ;  /* 0x000000ceff44723e */ /* 0x000fc800000010ff */
[----:B------:R-:W-:-:S07]  /*47b0*/  PRMT R67, R68, 0x7610, R67 ;  /* 0x0000761044437816 */ /* 0x000fce0000000043 */
.L_x_220:
[----:B------:R-:W-:-:S05]  /*47c0*/  SHF.L.U32 R71, R71, 0x10, RZ ;  /* 0x0000001047477819 */ /* 0x000fca00000006ff */
[----:B------:R-:W-:Y:S01]  /*47d0*/  FMUL.FTZ R207, R71, R210 ;  /* 0x000000d247cf7220 */ /* 0x000fe20000410000 */
[----:B------:R-:W-:Y:S06]  /*47e0*/  @P3 BRA `(.L_x_221) ;  /* 0x0000000000083947 */ /* 0x000fec0003800000 */
[----:B------:R-:W-:Y:S05]  /*47f0*/  @P1 BRA `(.L_x_222) ;  /* 0x0000000000101947 */ /* 0x000fea0003800000 */
[----:B------:R-:W-:Y:S05]  /*4800*/  BRA `(.L_x_223) ;  /* 0x0000000000147947 */ /* 0x000fea0003800000 */
.L_x_221:
[----:B-----5:R-:W-:-:S05]  /*4810*/  PRMT R68, R63, 0x7632, R68 ;  /* 0x000076323f447816 */ /* 0x020fca0000000044 */
[----:B------:R-:W-:-:S04]  /*4820*/  IMAD.U32 R68, R68, 0x10000, RZ ;  /* 0x0001000044447824 */ /* 0x000fc800078e00ff */
[----:B------:R-:W-:-:S07]  /*4830*/  FADD.FTZ R207, R68, R207 ;  /* 0x000000cf44cf7221 */ /* 0x000fce0000010000 */
.L_x_222:
[----:B------:R-:W-:-:S04]  /*4840*/  F2FP.BF16.F32.PACK_AB R68, RZ, R207 ;  /* 0x000000cfff44723e */ /* 0x000fc800000010ff */
[----:B------:R-:W-:-:S07]  /*4850*/  PRMT R67, R67, 0x5410, R68 ;  /* 0x0000541043437816 */ /* 0x000fce0000000044 */
.L_x_223:
[----:B------:R-:W0:Y:S02]  /*4860*/  @P1 LDC.64 R68, c[0x0][0x238] ;  /* 0x00008e00ff441b82 */ /* 0x000e240000000a00 */
[----:B0-----:R-:W-:-:S04]  /*4870*/  @P1 LEA R68, P3, R211, R68, 0x4 ;  /* 0x00000044d3441211 */ /* 0x001fc800078620ff */
[----:B------:R-:W-:-:S05]  /*4880*/  @P1 LEA.HI.X R69, R211, R69, RZ, 0x4, P3 ;  /* 0x00000045d3451211 */ /* 0x000fca00018f24ff */
[----:B------:R0:W-:Y:S04]  /*4890*/  @P1 STG.E.128 desc[UR4][R68.64], R64 ;  /* 0x0000004044001986 */ /* 0x0001e8000c101d04 */
.L_x_199:
[----:B------:R-:W-:Y:S05]  /*48a0*/  BSYNC B0 ;  /* 0x0000000000007941 */ /* 0x000fea0003800000 */
.L_x_198:
[----:B01234-:R-:W-:Y:S01]  /*48b0*/  FADD.FTZ R69, RZ, R145 ;  /* 0x00000091ff457221 */ /* 0x01ffe20000010000 */
[----:B------:R-:W-:Y:S01]  /*48c0*/  ISETP.GT.U32.AND P3, PT, R58, 0x3f, PT ;  /* 0x0000003f3a00780c */ /* 0x000fe20003f64070 */
[----:B------:R-:W-:Y:S01]  /*48d0*/  UMOV UR6, 0xffffffff ;  /* 0xffffffff00067882 */ /* 0x000fe20000000000 */
[----:B------:R-:W-:Y:S01]  /*48e0*/  LOP3.LUT R56, R56, 0xffffffef, RZ, 0xc0, !PT ;  /* 0xffffffef38387812 */ /* 0x000fe200078ec0ff */
[----:B------:R-:W-:Y:S01]  /*48f0*/  FADD.FTZ R68, R144, R69 ;  /* 0x0000004590447221 */ /* 0x000fe20000010000 */
[----:B------:R-:W-:Y:S02]  /*4900*/  ISETP.GT.U32.AND P4, PT, R58, 0xff, PT ;  /* 0x000000ff3a00780c */ /* 0x000fe40003f84070 */
[----:B------:R-:W-:Y:S01]  /*4910*/  ISETP.NE.AND P5, PT, R209, RZ, PT ;  /* 0x000000ffd100720c */ /* 0x000fe20003fa5270 */
[----:B------:R-:W-:-:S04]  /*4920*/  FADD.FTZ R69, R161, R68 ;  /* 0x00000044a1457221 */ /* 0x000fc80000010000 */
[----:B------:R-:W-:Y:S02]  /*4930*/  FADD.FTZ R68, R160, R69 ;  /* 0x00000045a0447221 */ /* 0x000fe40000010000 */
[----:B------:R-:W-:Y:S02]  /*4940*/  @P3 LOP3.LUT R56, R56, 0x10, RZ, 0xfc, !PT ;  /* 0x0000001038383812 */ /* 0x000fe400078efcff */
[----:B------:R-:W-:Y:S02]  /*4950*/  FADD.FTZ R69, R177, R68 ;  /* 0x00000044b1457221 */ /* 0x000fe40000010000 */
[----:B------:R-:W-:Y:S02]  /*4960*/  LOP3.LUT R56, R56, 0xfffffff7, RZ, 0xc0, !PT ;  /* 0xfffffff738387812 */ /* 0x000fe400078ec0ff */
[----:B------:R-:W-:-:S04]  /*4970*/  FADD.FTZ R69, R176, R69 ;  /* 0x00000045b0457221 */ /* 0x000fc80000010000 */
[----:B------:R-:W-:-:S04]  /*4980*/  FADD.FTZ R68, R192, R69 ;  /* 0x00000045c0447221 */ /* 0x000fc80000010000 */
[----:B------:R-:W-:-:S05]  /*4990*/  FADD.FTZ R68, R193, R68 ;  /* 0x00000044c1447221 */ /* 0x000fca0000010000 */
[----:B------:R-:W-:-:S05]  /*49a0*/  FSEL R69, R68, RZ, P2 ;  /* 0x000000ff44457208 */ /* 0x000fca0001000000 */
[----:B------:R-:W-:-:S04]  /*49b0*/  FADD.FTZ R68, R146, R69 ;  /* 0x0000004592447221 */ /* 0x000fc80000010000 */
[----:B------:R-:W-:-:S04]  /*49c0*/  FADD.FTZ R71, R147, R68 ;  /* 0x0000004493477221 */ /* 0x000fc80000010000 */
[----:B------:R-:W-:-:S04]  /*49d0*/  FADD.FTZ R68, R162, R71 ;  /* 0x00000047a2447221 */ /* 0x000fc80000010000 */
[----:B------:R-:W-:-:S04]  /*49e0*/  FADD.FTZ R71, R163, R68 ;  /* 0x00000044a3477221 */ /* 0x000fc80000010000 */
[----:B------:R-:W-:-:S04]  /*49f0*/  FADD.FTZ R68, R178, R71 ;  /* 0x00000047b2447221 */ /* 0x000fc80000010000 */
[----:B------:R-:W-:-:S04]  /*4a00*/  FADD.FTZ R71, R179, R68 ;  /* 0x00000044b3477221 */ /* 0x000fc80000010000 */
[----:B------:R-:W-:-:S04]  /*4a10*/  FADD.FTZ R68, R194, R71 ;  /* 0x00000047c2447221 */ /* 0x000fc80000010000 */
[----:B------:R-:W-:Y:S01]  /*4a20*/  @P3 FADD.FTZ R69, R195, R68 ;  /* 0x00000044c3453221 */ /* 0x000fe20000010000 */
[----:B------:R-:W-:-:S03]  /*4a30*/  ISETP.GT.U32.AND P3, PT, R58, 0x5f, PT ;  /* 0x0000005f3a00780c */ /* 0x000fc60003f64070 */
[----:B------:R-:W-:-:S04]  /*4a40*/  FADD.FTZ R68, R148, R69 ;  /* 0x0000004594447221 */ /* 0x000fc80000010000 */
[----:B------:R-:W-:-:S04]  /*4a50*/  FADD.FTZ R71, R149, R68 ;  /* 0x0000004495477221 */ /* 0x000fc80000010000 */
[----:B------:R-:W-:Y:S02]  /*4a60*/  FADD.FTZ R68, R164, R71 ;  /* 0x00000047a4447221 */ /* 0x000fe40000010000 */
[----:B------:R-:W-:Y:S02]  /*4a70*/  @P3 LOP3.LUT R56, R56, 0x8, RZ, 0xfc, !PT ;  /* 0x0000000838383812 */ /* 0x000fe400078efcff */
[----:B------:R-:W-:Y:S02]  /*4a80*/  FADD.FTZ R71, R165, R68 ;  /* 0x00000044a5477221 */ /* 0x000fe40000010000 */
[----:B------:R-:W-:Y:S02]  /*4a90*/  LOP3.LUT R56, R56, 0xfffffffb, RZ, 0xc0, !PT ;  /* 0xfffffffb38387812 */ /* 0x000fe400078ec0ff */
        /* <DEDUP_REMOVED lines=39> */
[----:B------:R-:W-:-:S04]  /*4d10*/  FADD.FTZ R68, R172, R71 ;  /* 0x00000047ac447221 */ /* 0x000fc80000010000 */
[----:B------:R-:W-:-:S04]  /*4d20*/  FADD.FTZ R71, R173, R68 ;  /* 0x00000044ad477221 */ /* 0x000fc80000010000 */
[----:B------:R-:W-:-:S04]  /*4d30*/  FADD.FTZ R68, R188, R71 ;  /* 0x00000047bc447221 */ /* 0x000fc80000010000 */
[----:B------:R-:W-:-:S04]  /*4d40*/  FADD.FTZ R71, R189, R68 ;  /* 0x00000044bd477221 */ /* 0x000fc80000010000 */
[----:B------:R-:W-:-:S04]  /*4d50*/  FADD.FTZ R68, R204, R71 ;  /* 0x00000047cc447221 */ /* 0x000fc80000010000 */
[----:B------:R-:W-:-:S04]  /*4d60*/  @P3 FADD.FTZ R69, R205, R68 ;  /* 0x00000044cd453221 */ /* 0x000fc80000010000 */
        /* <DEDUP_REMOVED lines=8> */
[----:B------:R-:W-:Y:S06]  /*4df0*/  BRA.DIV UR6, `(.L_x_224) ;  /* 0x0000001e06307947 */ /* 0x000fec000b800000 */
[----:B------:R-:W0:Y:S01]  /*4e00*/  SHFL.BFLY PT, R68, R69, 0x1, 0x1f ;  /* 0x0c201f0045447f89 */ /* 0x000e2200000e0000 */
[----:B------:R-:W-:Y:S01]  /*4e10*/  ISETP.GT.U32.AND P6, PT, R58, 0x3f, PT ;  /* 0x0000003f3a00780c */ /* 0x000fe20003fc4070 */
[----:B0-----:R-:W-:-:S05]  /*4e20*/  FADD.FTZ R70, R69, R68 ;  /* 0x0000004445467221 */ /* 0x001fca0000010000 */
[----:B------:R-:W0:Y:S02]  /*4e30*/  SHFL.BFLY PT, R71, R70, 0x2, 0x1f ;  /* 0x0c401f0046477f89 */ /* 0x000e2400000e0000 */
[----:B0-----:R-:W-:-:S05]  /*4e40*/  FADD.FTZ R71, R70, R71 ;  /* 0x0000004746477221 */ /* 0x001fca0000010000 */
[----:B------:R-:W0:Y:S02]  /*4e50*/  SHFL.BFLY PT, R68, R71, 0x4, 0x1f ;  /* 0x0c801f0047447f89 */ /* 0x000e2400000e0000 */
[----:B0-----:R-:W-:-:S05]  /*4e60*/  FADD.FTZ R210, R71, R68 ;  /* 0x0000004447d27221 */ /* 0x001fca0000010000 */
[----:B------:R-:W0:Y:S02]  /*4e70*/  SHFL.BFLY PT, R209, R210, 0x8, 0x1f ;  /* 0x0d001f00d2d17f89 */ /* 0x000e2400000e0000 */
[----:B0-----:R-:W-:Y:S02]  /*4e80*/  FADD.FTZ R212, R210, R209 ;  /* 0x000000d1d2d47221 */ /* 0x001fe40000010000 */
[----:B------:R-:W0:Y:S03]  /*4e90*/  LDC R209, c[0x0][0x290] ;  /* 0x0000a400ffd17b82 */ /* 0x000e260000000800 */
[----:B------:R-:W1:Y:S02]  /*4ea0*/  SHFL.BFLY PT, R211, R212, 0x10, 0x1f ;  /* 0x0e001f00d4d37f89 */ /* 0x000e6400000e0000 */
[----:B-1----:R-:W-:-:S04]  /*4eb0*/  FADD.FTZ R68, R212, R211 ;  /* 0x000000d3d4447221 */ /* 0x002fc80000010000 */
[----:B0-----:R-:W-:-:S04]  /*4ec0*/  FMUL.FTZ R211, R68, R209 ;  /* 0x000000d144d37220 */ /* 0x001fc80000410000 */
[--C-:B------:R-:W-:Y:S01]  /*4ed0*/  FADD.FTZ R68, R145, -R211.reuse ;  /* 0x800000d391447221 */ /* 0x100fe20000010000 */
[--C-:B------:R-:W-:Y:S01]  /*4ee0*/  FADD.FTZ R69, R144, -R211.reuse ;  /* 0x800000d390457221 */ /* 0x100fe20000010000 */
[--C-:B------:R-:W-:Y:S01]  /*4ef0*/  FADD.FTZ R71, R161, -R211.reuse ;  /* 0x800000d3a1477221 */ /* 0x100fe20000010000 */
[--C-:B------:R-:W-:Y:S01]  /*4f00*/  FADD.FTZ R70, R147, -R211.reuse ;  /* 0x800000d393467221 */ /* 0x100fe20000010000 */
[----:B------:R-:W-:Y:S01]  /*4f10*/  FFMA.FTZ R68, R68, R68, RZ ;  /* 0x0000004444447223 */ /* 0x000fe200000100ff */
[----:B------:R-:W-:-:S03]  /*4f20*/  FADD.FTZ R210, R162, -R211 ;  /* 0x800000d3a2d27221 */ /* 0x000fc60000010000 */
[----:B------:R-:W-:Y:S01]  /*4f30*/  FFMA.FTZ R68, R69, R69, R68 ;  /* 0x0000004545447223 */ /* 0x000fe20000010044 */
        /* <DEDUP_REMOVED lines=9> */
[----:B------:R-:W-:-:S04]  /*4fd0*/  FFMA.FTZ R68, R71, R71, R68 ;  /* 0x0000004747447223 */ /* 0x000fc80000010044 */
[----:B------:R-:W-:Y:S01]  /*4fe0*/  FFMA.FTZ R68, R69, R69, R68 ;  /* 0x0000004545447223 */ /* 0x000fe20000010044 */
[----:B------:R-:W-:-:S04]  /*4ff0*/  FADD.FTZ R69, R146, -R211 ;  /* 0x800000d392457221 */ /* 0x000fc80000010000 */
[----:B------:R-:W-:-:S05]  /*5000*/  FSEL R68, R68, RZ, P2 ;  /* 0x000000ff44447208 */ /* 0x000fca0001000000 */
[----:B------:R-:W-:-:S04]  /*5010*/  FFMA.FTZ R69, R69, R69, R68 ;  /* 0x0000004545457223 */ /* 0x000fc80000010044 */
        /* <DEDUP_REMOVED lines=12> */
[----:B------:R-:W-:Y:S01]  /*50e0*/  @P6 FFMA.FTZ R68, R70, R70, R69 ;  /* 0x0000004646446223 */ /* 0x000fe20000010045 */
[--C-:B------:R-:W-:Y:S01]  /*50f0*/  FADD.FTZ R69, R148, -R211.reuse ;  /* 0x800000d394457221 */ /* 0x100fe20000010000 */
[----:B------:R-:W-:Y:S01]  /*5100*/  FADD.FTZ R70, R149, -R211 ;  /* 0x800000d395467221 */ /* 0x000fe20000010000 */
[----:B------:R-:W-:Y:S02]  /*5110*/  ISETP.GT.U32.AND P6, PT, R58, 0x5f, PT ;  /* 0x0000005f3a00780c */ /* 0x000fe40003fc4070 */
        /* <DEDUP_REMOVED lines=66> */
[----:B------:R-:W-:-:S03]  /*5540*/  FADD.FTZ R70, R157, -R211 ;  /* 0x800000d39d467221 */ /* 0x000fc60000010000 */
        /* <DEDUP_REMOVED lines=28> */
[----:B------:R-:W-:-:S05]  /*5710*/  @P4 FFMA.FTZ R68, R70, R70, R69 ;  /* 0x0000004646444223 */ /* 0x000fca0000010045 */
[----:B------:R-:W0:Y:S02]  /*5720*/  SHFL.BFLY PT, R69, R68, 0x1, 0x1f ;  /* 0x0c201f0044457f89 */ /* 0x000e2400000e0000 */
[----:B0-----:R-:W-:-:S05]  /*5730*/  FADD.FTZ R69, R68, R69 ;  /* 0x0000004544457221 */ /* 0x001fca0000010000 */
[----:B------:R-:W0:Y:S02]  /*5740*/  SHFL.BFLY PT, R70, R69, 0x2, 0x1f ;  /* 0x0c401f0045467f89 */ /* 0x000e2400000e0000 */
[----:B0-----:R-:W-:-:S05]  /*5750*/  FADD.FTZ R70, R69, R70 ;  /* 0x0000004645467221 */ /* 0x001fca0000010000 */
[----:B------:R-:W0:Y:S02]  /*5760*/  SHFL.BFLY PT, R71, R70, 0x4, 0x1f ;  /* 0x0c801f0046477f89 */ /* 0x000e2400000e0000 */
[----:B0-----:R-:W-:-:S05]  /*5770*/  FADD.FTZ R71, R70, R71 ;  /* 0x0000004746477221 */ /* 0x001fca0000010000 */
[----:B------:R-:W0:Y:S02]  /*5780*/  SHFL.BFLY PT, R210, R71, 0x8, 0x1f ;  /* 0x0d001f0047d27f89 */ /* 0x000e2400000e0000 */
[----:B0-----:R-:W-:-:S05]  /*5790*/  FADD.FTZ R210, R71, R210 ;  /* 0x000000d247d27221 */ /* 0x001fca0000010000 */
[----:B------:R0:W1:Y:S02]  /*57a0*/  SHFL.BFLY PT, R213, R210, 0x10, 0x1f ;  /* 0x0e001f00d2d57f89 */ /* 0x00006400000e0000 */
.L_x_253:
[----:B-1----:R-:W-:Y:S01]  /*57b0*/  FADD.FTZ R212, R210, R213 ;  /* 0x000000d5d2d47221 */ /* 0x002fe20000010000 */
[----:B0-----:R-:W-:Y:S01]  /*57c0*/  FMUL.FTZ R210, R211, R211 ;  /* 0x000000d3d3d27220 */ /* 0x001fe20000410000 */
[----:B------:R-:W-:Y:S01]  /*57d0*/  LOP3.LUT P3, RZ, R56, 0x1000, RZ, 0xc0, !PT ;  /* 0x0000100038ff7812 */ /* 0x000fe2000786c0ff */
[----:B------:R-:W0:Y:S01]  /*57e0*/  @!P5 LDC.64 R70, c[0x0][0x250] ;  /* 0x00009400ff46db82 */ /* 0x000e220000000a00 */
[----:B------:R-:W-:Y:S01]  /*57f0*/  FFMA.FTZ R209, R212, R209, UR7 ;  /* 0x00000007d4d17e23 */ /* 0x000fe200080100d1 */
[----:B------:R-:W-:Y:S01]  /*5800*/  BSSY B0, `(.L_x_225) ;  /* 0x000002b000007945 */ /* 0x000fe20003800000 */
[----:B------:R-:W-:-:S05]  /*5810*/  FSEL R210, R210, RZ, P3 ;  /* 0x000000ffd2d27208 */ /* 0x000fca0001800000 */
[----:B------:R-:W1:Y:S01]  /*5820*/  @!P5 LDC.64 R68, c[0x0][0x258] ;  /* 0x00009600ff44db82 */ /* 0x000e620000000a00 */
[----:B------:R-:W-:Y:S01]  /*5830*/  FADD.FTZ R210, R209, R210 ;  /* 0x000000d2d1d27221 */ /* 0x000fe20000010000 */
[----:B------:R-:W-:-:S03]  /*5840*/  FSEL R209, R211, RZ, !P3 ;  /* 0x000000ffd3d17208 */ /* 0x000fc60005800000 */
[----:B------:R-:W2:Y:S01]  /*5850*/  MUFU.RSQ R212, R210 ;  /* 0x000000d200d47308 */ /* 0x000ea20000001400 */
[----:B0-----:R-:W-:-:S05]  /*5860*/  @!P5 IMAD.WIDE R70, R141, 0x4, R70 ;  /* 0x000000048d46d825 */ /* 0x001fca00078e0246 */
[----:B------:R0:W-:Y:S01]  /*5870*/  @!P5 STG.E desc[UR4][R70.64], R211 ;  /* 0x000000d34600d986 */ /* 0x0001e2000c101904 */
[----:B-1----:R-:W-:-:S05]  /*5880*/  @!P5 IMAD.WIDE R68, R141, 0x4, R68 ;  /* 0x000000048d44d825 */ /* 0x002fca00078e0244 */
[----:B--2---:R0:W-:Y:S01]  /*5890*/  @!P5 STG.E desc[UR4][R68.64], R212 ;  /* 0x000000d44400d986 */ /* 0x0041e2000c101904 */
[----:B------:R-:W-:Y:S05]  /*58a0*/  @!P2 BRA `(.L_x_226) ;  /* 0x000000000080a947 */ /* 0x000fea0003800000 */
[----:B0-----:R-:W0:Y:S01]  /*58b0*/  LDC.64 R210, c[0x0][0x2b8] ;  /* 0x0000ae00ffd27b82 */ /* 0x001e220000000a00 */
[--C-:B------:R-:W-:Y:S01]  /*58c0*/  FADD.FTZ R69, R145, -R209.reuse ;  /* 0x800000d191457221 */ /* 0x100fe20000010000 */
[--C-:B------:R-:W-:Y:S01]  /*58d0*/  FADD.FTZ R71, R144, -R209.reuse ;  /* 0x800000d190477221 */ /* 0x100fe20000010000 */
[--C-:B------:R-:W-:Y:S01]  /*58e0*/  FADD.FTZ R213, R161, -R209.reuse ;  /* 0x800000d1a1d57221 */ /* 0x100fe20000010000 */
[--C-:B------:R-:W-:Y:S01]  /*58f0*/  FADD.FTZ R215, R160, -R209.reuse ;  /* 0x800000d1a0d77221 */ /* 0x100fe20000010000 */
[--C-:B------:R-:W-:Y:S01]  /*5900*/  FADD.FTZ R217, R177, -R209.reuse ;  /* 0x800000d1b1d97221 */ /* 0x100fe20000010000 */
[--C-:B------:R-:W-:Y:S01]  /*5910*/  FADD.FTZ R219, R176, -R209.reuse ;  /* 0x800000d1b0db7221 */ /* 0x100fe20000010000 */
[--C-:B------:R-:W-:Y:S01]  /*5920*/  FADD.FTZ R221, R192, -R209.reuse ;  /* 0x800000d1c0dd7221 */ /* 0x100fe20000010000 */
[----:B------:R-:W-:Y:S01]  /*5930*/  FADD.FTZ R223, R193, -R209 ;  /* 0x800000d1c1df7221 */ /* 0x000fe20000010000 */
[C---:B------:R-:W-:Y:S01]  /*5940*/  FMUL.FTZ R69, R212.reuse, R69 ;  /* 0x00000045d4457220 */ /* 0x040fe20000410000 */
[C---:B------:R-:W-:Y:S01]  /*5950*/  FMUL.FTZ R71, R212.reuse, R71 ;  /* 0x00000047d4477220 */ /* 0x040fe20000410000 */
[C---:B------:R-:W-:Y:S01]  /*5960*/  FMUL.FTZ R213, R212.reuse, R213 ;  /* 0x000000d5d4d57220 */ /* 0x040fe20000410000 */
[C---:B------:R-:W-:Y:S01]  /*5970*/  FMUL.FTZ R215, R212.reuse, R215 ;  /* 0x000000d7d4d77220 */ /* 0x040fe20000410000 */
[C---:B------:R-:W-:Y:S01]  /*5980*/  FMUL.FTZ R217, R212.reuse, R217 ;  /* 0x000000d9d4d97220 */ /* 0x040fe20000410000 */
[C---:B------:R-:W-:Y:S01]  /*5990*/  FMUL.FTZ R219, R212.reuse, R219 ;  /* 0x000000dbd4db7220 */ /* 0x040fe20000410000 */
[C---:B------:R-:W-:Y:S01]  /*59a0*/  FMUL.FTZ R221, R212.reuse, R221 ;  /* 0x000000ddd4dd7220 */ /* 0x040fe20000410000 */
[----:B------:R-:W-:Y:S01]  /*59b0*/  FMUL.FTZ R223, R212, R223 ;  /* 0x000000dfd4df7220 */ /* 0x000fe20000410000 */
[----:B------:R-:W-:Y:S01]  /*59c0*/  FFMA.FTZ R68, R57, R69, R28 ;  /* 0x0000004539447223 */ /* 0x000fe2000001001c */
[----:B------:R-:W-:Y:S01]  /*59d0*/  FFMA.FTZ R71, R142, R71, R113 ;  /* 0x000000478e477223 */ /* 0x000fe20000010071 */
[----:B------:R-:W-:Y:S01]  /*59e0*/  FFMA.FTZ R69, R54, R213, R27 ;  /* 0x000000d536457223 */ /* 0x000fe2000001001b */
[----:B------:R-:W-:Y:S01]  /*59f0*/  FFMA.FTZ R70, R139, R215, R112 ;  /* 0x000000d78b467223 */ /* 0x000fe20000010070 */
[----:B------:R-:W-:Y:S01]  /*5a00*/  FFMA.FTZ R217, R55, R217, R26 ;  /* 0x000000d937d97223 */ /* 0x000fe2000001001a */
[----:B------:R-:W-:Y:S01]  /*5a10*/  FFMA.FTZ R214, R140, R219, R111 ;  /* 0x000000db8cd67223 */ /* 0x000fe2000001006f */
[----:B------:R-:W-:Y:S01]  /*5a20*/  FFMA.FTZ R221, R52, R221, R25 ;  /* 0x000000dd34dd7223 */ /* 0x000fe20000010019 */
[----:B------:R-:W-:Y:S01]  /*5a30*/  FFMA.FTZ R216, R137, R223, R110 ;  /* 0x000000df89d87223 */ /* 0x000fe2000001006e */
[----:B------:R-:W-:Y:S01]  /*5a40*/  F2FP.BF16.F32.PACK_AB R68, R71, R68 ;  /* 0x000000444744723e */ /* 0x000fe200000010ff */
[----:B0-----:R-:W-:Y:S01]  /*5a50*/  IMAD.WIDE.U32 R210, R208, 0x10, R210 ;  /* 0x00000010d0d27825 */ /* 0x001fe200078e00d2 */
[----:B------:R-:W-:-:S02]  /*5a60*/  F2FP.BF16.F32.PACK_AB R69, R70, R69 ;  /* 0x000000454645723e */ /* 0x000fc400000010ff */
[----:B------:R-:W-:Y:S02]  /*5a70*/  F2FP.BF16.F32.PACK_AB R70, R214, R217 ;  /* 0x000000d9d646723e */ /* 0x000fe400000010ff */
[----:B------:R-:W-:Y:S02]  /*5a80*/  F2FP.BF16.F32.PACK_AB R71, R216, R221 ;  /* 0x000000ddd847723e */ /* 0x000fe400000010ff */
[----:B------:R-:W-:-:S03]  /*5a90*/  IADD3 R208, R208, 0x20, RZ ;  /* 0x00000020d0d07810 */ /* 0x000fc60007ffe0ff */
[----:B------:R1:W-:Y:S04]  /*5aa0*/  STG.E.128 desc[UR4][R210.64], R68 ;  /* 0x00000044d2007986 */ /* 0x0003e8000c101d04 */
.L_x_226:
[----:B------:R-:W-:Y:S05]  /*5ab0*/  BSYNC B0 ;  /* 0x0000000000007941 */ /* 0x000fea0003800000 */
.L_x_225:
[----:B------:R-:W-:Y:S01]  /*5ac0*/  ISETP.GE.U32.AND P3, PT, R58, 0x40, PT ;  /* 0x000000403a00780c */ /* 0x000fe20003f66070 */
[----:B------:R-:W-:-:S12]  /*5ad0*/  BSSY B0, `(.L_x_227) ;  /* 0x0000022000007945 */ /* 0x000fd80003800000 */
[----:B------:R-:W-:Y:S05]  /*5ae0*/  @!P3 BRA `(.L_x_228) ;  /* 0x000000000080b947 */ /* 0x000fea0003800000 */
[----:B01----:R-:W0:Y:S01]  /*5af0*/  LDC.64 R210, c[0x0][0x2b8] ;  /* 0x0000ae00ffd27b82 */ /* 0x003e220000000a00 */
        /* <DEDUP_REMOVED lines=31> */
.L_x_228:
[----:B------:R-:W-:Y:S05]  /*5cf0*/  BSYNC B0 ;  /* 0x0000000000007941 */ /* 0x000fea0003800000 */
.L_x_227:
[----:B------:R-:W-:Y:S01]  /*5d00*/  ISETP.GE.U32.AND P3, PT, R58, 0x60, PT ;  /* 0x000000603a00780c */ /* 0x000fe20003f66070 */
[----:B------:R-:W-:-:S12]  /*5d10*/  BSSY B0, `(.L_x_229) ;  /* 0x0000022000007945 */ /* 0x000fd80003800000 */
[----:B------:R-:W-:Y:S05]  /*5d20*/  @!P3 BRA `(.L_x_230) ;  /* 0x000000000080b947 */ /* 0x000fea0003800000 */
[----:B012---:R-:W0:Y:S01]  /*5d30*/  LDC.64 R210, c[0x0][0x2b8] ;  /* 0x0000ae00ffd27b82 */ /* 0x007e220000000a00 */
        /* <DEDUP_REMOVED lines=31> */
.L_x_230:
[----:B------:R-:W-:Y:S05]  /*5f30*/  BSYNC B0 ;  /* 0x0000000000007941 */ /* 0x000fea0003800000 */
.L_x_229:
[----:B------:R-:W-:Y:S01]  /*5f40*/  ISETP.GE.U32.AND P3, PT, R58, 0x80, PT ;  /* 0x000000803a00780c */ /* 0x000fe20003f66070 */
[----:B------:R-:W-:-:S12]  /*5f50*/  BSSY B0, `(.L_x_231) ;  /* 0x0000022000007945 */ /* 0x000fd80003800000 */
[----:B------:R-:W-:Y:S05]  /*5f60*/  @!P3 BRA `(.L_x_232) ;  /* 0x000000000080b947 */ /* 0x000fea0003800000 */
[----:B0123--:R-:W0:Y:S01]  /*5f70*/  LDC.64 R210, c[0x0][0x2b8] ;  /* 0x0000ae00ffd27b82 */ /* 0x00fe220000000a00 */
        /* <DEDUP_REMOVED lines=31> */
.L_x_232:
[----:B------:R-:W-:Y:S05]  /*6170*/  BSYNC B0 ;  /* 0x0000000000007941 */ /* 0x000fea0003800000 */
.L_x_231:
[----:B------:R-:W-:Y:S01]  /*6180*/  ISETP.GE.U32.AND P3, PT, R58, 0xa0, PT ;  /* 0x000000a03a00780c */ /* 0x000fe20003f66070 */
[----:B------:R-:W-:-:S12]  /*6190*/  BSSY B0, `(.L_x_233) ;  /* 0x0000022000007945 */ /* 0x000fd80003800000 */
[----:B------:R-:W-:Y:S05]  /*61a0*/  @!P3 BRA `(.L_x_234) ;  /* 0x000000000080b947 */ /* 0x000fea0003800000 */
[----:B01234-:R-:W0:Y:S01]  /*61b0*/  LDC.64 R210, c[0x0][0x2b8] ;  /* 0x0000ae00ffd27b82 */ /* 0x01fe220000000a00 */
        /* <DEDUP_REMOVED lines=31> */
.L_x_234:
[----:B------:R-:W-:Y:S05]  /*63b0*/  BSYNC B0 ;  /* 0x0000000000007941 */ /* 0x000fea0003800000 */
.L_x_233:
        /* <DEDUP_REMOVED lines=31> */
[----:B------:R-:W-:Y:S01]  /*65b0*/  F2FP.BF16.F32.PACK_AB R70, R214, R217 ;  /* 0x000000d9d646723e */ /* 0x000fe200000010ff */
[----:B------:R-:W-:Y:S01]  /*65c0*/  VIADD R208, R208, 0x20 ;  /* 0x00000020d0d07836 */ /* 0x000fe20000000000 */
[----:B------:R-:W-:-:S05]  /*65d0*/  F2FP.BF16.F32.PACK_AB R71, R216, R221 ;  /* 0x000000ddd847723e */ /* 0x000fca00000010ff */
[----:B------:R0:W-:Y:S02]  /*65e0*/  STG.E.128 desc[UR4][R210.64], R68 ;  /* 0x00000044d2007986 */ /* 0x0001e4000c101d04 */
.L_x_236:
[----:B------:R-:W-:Y:S05]  /*65f0*/  BSYNC B0 ;  /* 0x0000000000007941 */ /* 0x000fea0003800000 */
.L_x_235:
        /* <DEDUP_REMOVED lines=35> */
.L_x_238:
[----:B------:R-:W-:Y:S05]  /*6830*/  BSYNC B0 ;  /* 0x0000000000007941 */ /* 0x000fea0003800000 */
.L_x_237:
        /* <DEDUP_REMOVED lines=28> */
[----:B0-----:R-:W-:Y:S01]  /*6a00*/  IMAD.WIDE.U32 R208, R208, 0x10, R68 ;  /* 0x00000010d0d07825 */ /* 0x001fe200078e0044 */
[----:B------:R-:W-:-:S02]  /*6a10*/  F2FP.BF16.F32.PACK_AB R71, R214, R71 ;  /* 0x00000047d647723e */ /* 0x000fc400000010ff */
[----:B------:R-:W-:Y:S02]  /*6a20*/  F2FP.BF16.F32.PACK_AB R70, R219, R70 ;  /* 0x00000046db46723e */ /* 0x000fe400000010ff */
[----:B------:R-:W-:Y:S02]  /*6a30*/  F2FP.BF16.F32.PACK_AB R69, R212, R213 ;  /* 0x000000d5d445723e */ /* 0x000fe400000010ff */
[----:B------:R-:W-:-:S05]  /*6a40*/  F2FP.BF16.F32.PACK_AB R68, R211, R210 ;  /* 0x000000d2d344723e */ /* 0x000fca00000010ff */
[----:B------:R0:W-:Y:S02]  /*6a50*/  STG.E.128 desc[UR4][R208.64], R68 ;  /* 0x00000044d0007986 */ /* 0x0001e4000c101d04 */
.L_x_240:
[----:B------:R-:W-:Y:S05]  /*6a60*/  BSYNC B0 ;  /* 0x0000000000007941 */ /* 0x000fea0003800000 */
.L_x_239:
[----:B01234-:R-:W0:Y:S02]  /*6a70*/  LDC.64 R68, c[0x0][0x210] ;  /* 0x00008400ff447b82 */ /* 0x01fe240000000a00 */
[----:B0-----:R-:W-:-:S04]  /*6a80*/  LEA R141, R68, R141, 0x2 ;  /* 0x0000008d448d7211 */ /* 0x001fc800078e10ff */
[----:B------:R-:W-:-:S13]  /*6a90*/  ISETP.GE.AND P3, PT, R141, R69, PT ;  /* 0x000000458d00720c */ /* 0x000fda0003f66270 */
[----:B------:R-:W-:Y:S05]  /*6aa0*/  @!P3 BRA `(.L_x_241) ;  /* 0xffffffa800f8b947 */ /* 0x000fea000383ffff */
[----:B------:R-:W-:Y:S05]  /*6ab0*/  EXIT ;  /* 0x000000000000794d */ /* 0x000fea0003800000 */
.L_x_224:
[----:B------:R-:W-:Y:S01]  /*6ac0*/  HFMA2.MMA R216, -RZ, RZ, 0, 5.9604644775390625e-08 ;  /* 0x00000001ffd87435 */ /* 0x000fe200000001ff */
[----:B------:R-:W-:Y:S01]  /*6ad0*/  BSSY B0, `(.L_x_242) ;  /* 0x0000007000007945 */ /* 0x000fe20003800000 */
[----:B------:R-:W-:Y:S01]  /*6ae0*/  MOV R215, R69 ;  /* 0x0000004500d77202 */ /* 0x000fe20000000f00 */
[----:B------:R-:W-:Y:S01]  /*6af0*/  IMAD.MOV.U32 R214, RZ, RZ, -0x1 ;  /* 0xffffffffffd67424 */ /* 0x000fe200078e00ff */
[----:B------:R-:W-:-:S07]  /*6b00*/  MOV R217, 0x1f ;  /* 0x0000001f00d97802 */ /* 0x000fce0000000f00 */
[----:B-----5:R-:W-:Y:S05]  /*6b10*/  WARPSYNC.COLLECTIVE R214, `(.L_x_243) ;  /* 0x00000000d6087348 */ /* 0x020fea0003c00000 */
[----:B------:R0:W1:Y:S02]  /*6b20*/  SHFL.BFLY P6, R213, R215, R216, R217 ;  /* 0x0c0000d8d7d57389 */ /* 0x00006400000c00d9 */
[----:B01---5:R-:W-:Y:S01]  /*6b30*/  ENDCOLLECTIVE ;  /* 0x000000000000791b */ /* 0x023fe20003800000 */
.L_x_243:
[----:B------:R-:W-:Y:S05]  /*6b40*/  BSYNC B0 ;  /* 0x0000000000007941 */ /* 0x000fea0003800000 */
.L_x_242:
[----:B------:R-:W-:Y:S01]  /*6b50*/  MOV R68, R213 ;  /* 0x000000d500447202 */ /* 0x000fe20000000f00 */
[----:B------:R-:W-:Y:S01]  /*6b60*/  HFMA2.MMA R216, -RZ, RZ, 0, 1.1920928955078125e-07 ;  /* 0x00000002ffd87435 */ /* 0x000fe200000001ff */
[----:B------:R-:W-:Y:S02]  /*6b70*/  MOV R217, 0x1f ;  /* 0x0000001f00d97802 */ /* 0x000fe40000000f00 */
[----:B------:R-:W-:Y:S01]  /*6b80*/  MOV R214, 0xffffffff ;  /* 0xffffffff00d67802 */ /* 0x000fe20000000f00 */
[----:B------:R-:W-:-:S05]  /*6b90*/  FADD.FTZ R70, R69, R68 ;  /* 0x0000004445467221 */ /* 0x000fca0000010000 */
[----:B------:R-:W-:-:S07]  /*6ba0*/  MOV R215, R70 ;  /* 0x0000004600d77202 */ /* 0x000fce0000000f00 */
[----:B------:R-:W-:Y:S05]  /*6bb0*/  WARPSYNC.COLLECTIVE R214, `(.L_x_244) ;  /* 0x00000000d6087348 */ /* 0x000fea0003c00000 */
[----:B------:R0:W1:Y:S02]  /*6bc0*/  SHFL.BFLY P6, R213, R215, R216, R217 ;  /* 0x0c0000d8d7d57389 */ /* 0x00006400000c00d9 */
[----:B01----:R-:W-:Y:S01]  /*6bd0*/  ENDCOLLECTIVE ;  /* 0x000000000000791b */ /* 0x003fe20003800000 */
.L_x_244:
[----:B------:R-:W-:Y:S01]  /*6be0*/  HFMA2.MMA R216, -RZ, RZ, 0, 2.384185791015625e-07 ;  /* 0x00000004ffd87435 */ /* 0x000fe200000001ff */
[----:B------:R-:W-:-:S04]  /*6bf0*/  IMAD.MOV.U32 R71, RZ, RZ, R213 ;  /* 0x000000ffff477224 */ /* 0x000fc800078e00d5 */
[----:B------:R-:W-:-:S05]  /*6c00*/  FADD.FTZ R71, R70, R71 ;  /* 0x0000004746477221 */ /* 0x000fca0000010000 */
[----:B------:R-:W-:-:S07]  /*6c10*/  MOV R215, R71 ;  /* 0x0000004700d77202 */ /* 0x000fce0000000f00 */
[----:B------:R-:W-:Y:S05]  /*6c20*/  WARPSYNC.COLLECTIVE R214, `(.L_x_245) ;  /* 0x00000000d6087348 */ /* 0x000fea0003c00000 */
[----:B------:R0:W1:Y:S02]  /*6c30*/  SHFL.BFLY P6, R213, R215, R216, R217 ;  /* 0x0c0000d8d7d57389 */ /* 0x00006400000c00d9 */
[----:B01----:R-:W-:Y:S01]  /*6c40*/  ENDCOLLECTIVE ;  /* 0x000000000000791b */ /* 0x003fe20003800000 */
.L_x_245:
[----:B------:R-:W-:Y:S01]  /*6c50*/  HFMA2.MMA R216, -RZ, RZ, 0, 4.76837158203125e-07 ;  /* 0x00000008ffd87435 */ /* 0x000fe200000001ff */
[----:B------:R-:W-:-:S05]  /*6c60*/  MOV R68, R213 ;  /* 0x000000d500447202 */ /* 0x000fca0000000f00 */
[----:B------:R-:W-:-:S05]  /*6c70*/  FADD.FTZ R210, R71, R68 ;  /* 0x0000004447d27221 */ /* 0x000fca0000010000 */
[----:B------:R-:W-:-:S07]  /*6c80*/  MOV R215, R210 ;  /* 0x000000d200d77202 */ /* 0x000fce0000000f00 */
[----:B------:R-:W-:Y:S05]  /*6c90*/  WARPSYNC.COLLECTIVE R214, `(.L_x_246) ;  /* 0x00000000d6087348 */ /* 0x000fea0003c00000 */
[----:B------:R0:W1:Y:S02]  /*6ca0*/  SHFL.BFLY P6, R213, R215, R216, R217 ;  /* 0x0c0000d8d7d57389 */ /* 0x00006400000c00d9 */
[----:B01----:R-:W-:Y:S01]  /*6cb0*/  ENDCOLLECTIVE ;  /* 0x000000000000791b */ /* 0x003fe20003800000 */
.L_x_246:
[----:B------:R-:W-:Y:S01]  /*6cc0*/  HFMA2.MMA R216, -RZ, RZ, 0, 9.5367431640625e-07 ;  /* 0x00000010ffd87435 */ /* 0x000fe200000001ff */
[----:B------:R-:W-:-:S04]  /*6cd0*/  IMAD.MOV.U32 R209, RZ, RZ, R213 ;  /* 0x000000ffffd17224 */ /* 0x000fc800078e00d5 */
[----:B------:R-:W-:Y:S02]  /*6ce0*/  FADD.FTZ R212, R210, R209 ;  /* 0x000000d1d2d47221 */ /* 0x000fe40000010000 */
[----:B------:R-:W0:Y:S03]  /*6cf0*/  LDC R209, c[0x0][0x290] ;  /* 0x0000a400ffd17b82 */ /* 0x000e260000000800 */
[----:B------:R-:W-:-:S07]  /*6d00*/  MOV R215, R212 ;  /* 0x000000d400d77202 */ /* 0x000fce0000000f00 */
[----:B0-----:R-:W-:Y:S05]  /*6d10*/  WARPSYNC.COLLECTIVE R214, `(.L_x_247) ;  /* 0x00000000d6087348 */ /* 0x001fea0003c00000 */
[----:B------:R1:W2:Y:S02]  /*6d20*/  SHFL.BFLY P6, R213, R215, R216, R217 ;  /* 0x0c0000d8d7d57389 */ /* 0x0002a400000c00d9 */
[----:B012---:R-:W-:Y:S01]  /*6d30*/  ENDCOLLECTIVE ;  /* 0x000000000000791b */ /* 0x007fe20003800000 */
.L_x_247:
[----:B------:R-:W-:Y:S01]  /*6d40*/  HFMA2.MMA R216, -RZ, RZ, 0, 5.9604644775390625e-08 ;  /* 0x00000001ffd87435 */ /* 0x000fe200000001ff */
[----:B------:R-:W-:Y:S02]  /*6d50*/  MOV R211, R213 ;  /* 0x000000d500d37202 */ /* 0x000fe40000000f00 */
[----:B------:R-:W-:-:S03]  /*6d60*/  ISETP.GT.U32.AND P6, PT, R58, 0x3f, PT ;  /* 0x0000003f3a00780c */ /* 0x000fc60003fc4070 */
[----:B------:R-:W-:-:S04]  /*6d70*/  FADD.FTZ R212, R212, R211 ;  /* 0x000000d3d4d47221 */ /* 0x000fc80000010000 */
[----:B------:R-:W-:-:S04]  /*6d80*/  FMUL.FTZ R211, R212, R209 ;  /* 0x000000d1d4d37220 */ /* 0x000fc80000410000 */
[--C-:B------:R-:W-:Y:S01]  /*6d90*/  FADD.FTZ R68, R145, -R211.reuse ;  /* 0x800000d391447221 */ /* 0x100fe20000010000 */
[--C-:B------:R-:W-:Y:S01]  /*6da0*/  FADD.FTZ R69, R144, -R211.reuse ;  /* 0x800000d390457221 */ /* 0x100fe20000010000 */
[----:B------:R-:W-:Y:S02]  /*6db0*/  FADD.FTZ R70, R147, -R211 ;  /* 0x800000d393467221 */ /* 0x000fe40000010000 */
[----:B------:R-:W-:-:S04]  /*6dc0*/  FFMA.FTZ R68, R68, R68, RZ ;  /* 0x0000004444447223 */ /* 0x000fc800000100ff */
[----:B------:R-:W-:Y:S01]  /*6dd0*/  FFMA.FTZ R68, R69, R69, R68 ;  /* 0x0000004545447223 */ /* 0x000fe20000010044 */
[----:B------:R-:W-:-:S04]  /*6de0*/  FADD.FTZ R69, R161, -R211 ;  /* 0x800000d3a1457221 */ /* 0x000fc80000010000 */
        /* <DEDUP_REMOVED lines=12> */
[----:B------:R-:W-:-:S05]  /*6eb0*/  FSEL R68, R68, RZ, P2 ;  /* 0x000000ff44447208 */ /* 0x000fca0001000000 */
[----:B------:R-:W-:-:S04]  /*6ec0*/  FFMA.FTZ R69, R69, R69, R68 ;  /* 0x0000004545457223 */ /* 0x000fc80000010044 */
        /* <DEDUP_REMOVED lines=12> */
[----:B------:R-:W-:Y:S01]  /*6f90*/  @P6 FFMA.FTZ R68, R70, R70, R69 ;  /* 0x0000004646446223 */ /* 0x000fe20000010045 */
[--C-:B------:R-:W-:Y:S01]  /*6fa0*/  FADD.FTZ R69, R148, -R211.reuse ;  /* 0x800000d394457221 */ /* 0x100fe20000010000 */
[----:B------:R-:W-:Y:S01]  /*6fb0*/  FADD.FTZ R70, R149, -R211 ;  /* 0x800000d395467221 */ /* 0x000fe20000010000 */
[----:B------:R-:W-:Y:S02]  /*6fc0*/  ISETP.GT.U32.AND P6, PT, R58, 0x5f, PT ;  /* 0x0000005f3a00780c */ /* 0x000fe40003fc4070 */
        /* <DEDUP_REMOVED lines=66> */
[----:B------:R-:W-:-:S03]  /*73f0*/  FADD.FTZ R70, R157, -R211 ;  /* 0x800000d39d467221 */ /* 0x000fc60000010000 */
        /* <DEDUP_REMOVED lines=29> */
[----:B------:R-:W-:-:S05]  /*75d0*/  @P4 FFMA.FTZ R68, R70, R70, R69 ;  /* 0x0000004646444223 */ /* 0x000fca0000010045 */
[----:B------:R-:W-:-:S07]  /*75e0*/  MOV R215, R68 ;  /* 0x0000004400d77202 */ /* 0x000fce0000000f00 */
[----:B------:R-:W-:Y:S05]  /*75f0*/  WARPSYNC.COLLECTIVE R214, `(.L_x_248) ;  /* 0x00000000d6087348 */ /* 0x000fea0003c00000 */
[----:B------:R0:W1:Y:S02]  /*7600*/  SHFL.BFLY P6, R213, R215, R216, R217 ;  /* 0x0c0000d8d7d57389 */ /* 0x00006400000c00d9 */
[----:B01----:R-:W-:Y:S01]  /*7610*/  ENDCOLLECTIVE ;  /* 0x000000000000791b */ /* 0x003fe20003800000 */
.L_x_248:
[----:B------:R-:W-:Y:S01]  /*7620*/  HFMA2.MMA R216, -RZ, RZ, 0, 1.1920928955078125e-07 ;  /* 0x00000002ffd87435 */ /* 0x000fe200000001ff */
[----:B------:R-:W-:-:S04]  /*7630*/  IMAD.MOV.U32 R69, RZ, RZ, R213 ;  /* 0x000000ffff457224 */ /* 0x000fc800078e00d5 */
[----:B------:R-:W-:-:S05]  /*7640*/  FADD.FTZ R69, R68, R69 ;  /* 0x0000004544457221 */ /* 0x000fca0000010000 */
[----:B------:R-:W-:-:S07]  /*7650*/  MOV R215, R69 ;  /* 0x0000004500d77202 */ /* 0x000fce0000000f00 */
[----:B------:R-:W-:Y:S05]  /*7660*/  WARPSYNC.COLLECTIVE R214, `(.L_x_249) ;  /* 0x00000000d6087348 */ /* 0x000fea0003c00000 */
[----:B------:R0:W1:Y:S02]  /*7670*/  SHFL.BFLY P6, R213, R215, R216, R217 ;  /* 0x0c0000d8d7d57389 */ /* 0x00006400000c00d9 */
[----:B01----:R-:W-:Y:S01]  /*7680*/  ENDCOLLECTIVE ;  /* 0x000000000000791b */ /* 0x003fe20003800000 */
.L_x_249:
[----:B------:R-:W-:Y:S01]  /*7690*/  HFMA2.MMA R216, -RZ, RZ, 0, 2.384185791015625e-07 ;  /* 0x00000004ffd87435 */ /* 0x000fe200000001ff */
[----:B------:R-:W-:-:S05]  /*76a0*/  MOV R70, R213 ;  /* 0x000000d500467202 */ /* 0x000fca0000000f00 */
[----:B------:R-:W-:-:S05]  /*76b0*/  FADD.FTZ R70, R69, R70 ;  /* 0x0000004645467221 */ /* 0x000fca0000010000 */
[----:B------:R-:W-:-:S07]  /*76c0*/  MOV R215, R70 ;  /* 0x0000004600d77202 */ /* 0x000fce0000000f00 */
[----:B------:R-:W-:Y:S05]  /*76d0*/  WARPSYNC.COLLECTIVE R214, `(.L_x_250) ;  /* 0x00000000d6087348 */ /* 0x000fea0003c00000 */
[----:B------:R0:W1:Y:S02]  /*76e0*/  SHFL.BFLY P6, R213, R215, R216, R217 ;  /* 0x0c0000d8d7d57389 */ /* 0x00006400000c00d9 */
[----:B01----:R-:W-:Y:S01]  /*76f0*/  ENDCOLLECTIVE ;  /* 0x000000000000791b */ /* 0x003fe20003800000 */
.L_x_250:
[----:B------:R-:W-:Y:S01]  /*7700*/  HFMA2.MMA R216, -RZ, RZ, 0, 4.76837158203125e-07 ;  /* 0x00000008ffd87435 */ /* 0x000fe200000001ff */
[----:B------:R-:W-:-:S04]  /*7710*/  IMAD.MOV.U32 R71, RZ, RZ, R213 ;  /* 0x000000ffff477224 */ /* 0x000fc800078e00d5 */
[----:B------:R-:W-:-:S05]  /*7720*/  FADD.FTZ R71, R70, R71 ;  /* 0x0000004746477221 */ /* 0x000fca0000010000 */
[----:B------:R-:W-:-:S07]  /*7730*/  MOV R215, R71 ;  /* 0x0000004700d77202 */ /* 0x000fce0000000f00 */
[----:B------:R-:W-:Y:S05]  /*7740*/  WARPSYNC.COLLECTIVE R214, `(.L_x_251) ;  /* 0x00000000d6087348 */ /* 0x000fea0003c00000 */
[----:B------:R0:W1:Y:S02]  /*7750*/  SHFL.BFLY P6, R213, R215, R216, R217 ;  /* 0x0c0000d8d7d57389 */ /* 0x00006400000c00d9 */
[----:B01----:R-:W-:Y:S01]  /*7760*/  ENDCOLLECTIVE ;  /* 0x000000000000791b */ /* 0x003fe20003800000 */
.L_x_251:
[----:B------:R-:W-:Y:S01]  /*7770*/  HFMA2.MMA R216, -RZ, RZ, 0, 9.5367431640625e-07 ;  /* 0x00000010ffd87435 */ /* 0x000fe200000001ff */
[----:B------:R-:W-:-:S05]  /*7780*/  MOV R210, R213 ;  /* 0x000000d500d27202 */ /* 0x000fca0000000f00 */
[----:B------:R-:W-:-:S05]  /*7790*/  FADD.FTZ R210, R71, R210 ;  /* 0x000000d247d27221 */ /* 0x000fca0000010000 */
[----:B------:R-:W-:-:S07]  /*77a0*/  MOV R215, R210 ;  /* 0x000000d200d77202 */ /* 0x000fce0000000f00 */
[----:B------:R-:W-:Y:S05]  /*77b0*/  WARPSYNC.COLLECTIVE R214, `(.L_x_252) ;  /* 0x00000000d6087348 */ /* 0x000fea0003c00000 */
[----:B------:R0:W1:Y:S02]  /*77c0*/  SHFL.BFLY P6, R213, R215, R216, R217 ;  /* 0x0c0000d8d7d57389 */ /* 0x00006400000c00d9 */
[----:B01----:R-:W-:Y:S01]  /*77d0*/  ENDCOLLECTIVE ;  /* 0x000000000000791b */ /* 0x003fe20003800000 */
.L_x_252:
[----:B------:R-:W-:Y:S05]  /*77e0*/  BRA `(.L_x_253) ;  /* 0xffffffdc00f07947 */ /* 0x000fea000383ffff */
.L_x_254:
[----:B------:R-:W-:-:S00]  /*77f0*/  BRA `(.L_x_254) ;  /* 0xfffffffc00fc7947 */ /* 0x000fc0000383ffff */
[----:B------:R-:W-:-:S00]  /*7800*/  NOP ;  /* 0x0000000000007918 */ /* 0x000fc00000000000 */
[----:B------:R-:W-:-:S00]  /*7810*/  NOP ;  /* 0x0000000000007918 */ /* 0x000fc00000000000 */
[----:B------:R-:W-:-:S00]  /*7820*/  NOP ;  /* 0x0000000000007918 */ /* 0x000fc00000000000 */
[----:B------:R-:W-:-:S00]  /*7830*/  NOP ;  /* 0x0000000000007918 */ /* 0x000fc00000000000 */
[----:B------:R-:W-:-:S00]  /*7840*/  NOP ;  /* 0x0000000000007918 */ /* 0x000fc00000000000 */
[----:B------:R-:W-:-:S00]  /*7850*/  NOP ;  /* 0x0000000000007918 */ /* 0x000fc00000000000 */
[----:B------:R-:W-:-:S00]  /*7860*/  NOP ;  /* 0x0000000000007918 */ /* 0x000fc00000000000 */
[----:B------:R-:W-:-:S00]  /*7870*/  NOP ;  /* 0x0000000000007918 */ /* 0x000fc00000000000 */
.L_x_58320:


//--------------------- .text._ZN10layer_norm13ln_fwd_kernelINS_13Kernel_traitsI13__nv_bfloat16S2_S2_S2_fjLj2048ELj1ELj4ELj1ELj16ENS_18Kernel_traits_baseILj2048ES2_S2_S2_S2_fjLj128EEEEELb0ELb0ELb0ELb1EEEvNS_9FwdParamsE --------------------------
	.section	.text._ZN10layer_norm13ln_fwd_kernelINS_13Kernel_traitsI13__nv_bfloat16S2_S2_S2_fjLj2048ELj1ELj4ELj1ELj16ENS_18Kernel_traits_baseILj2048ES2_S2_S2_S2_fjLj128EEEEELb0ELb0ELb0ELb1EEEvNS_9FwdParamsE,"ax",@progbits
	.align	128
        .global         _ZN10layer_norm13ln_fwd_kernelINS_13Kernel_traitsI13__nv_bfloat16S2_S2_S2_fjLj2048ELj1ELj4ELj1ELj16ENS_18Kernel_traits_baseILj2048ES2_S2_S2_S2_fjLj128EEEEELb0ELb0ELb0ELb1EEEvNS_9FwdParamsE
        .type           _ZN10layer_norm13ln_fwd_kernelINS_13Kernel_traitsI13__nv_bfloat16S2_S2_S2_fjLj2048ELj1ELj4ELj1ELj16ENS_18Kernel_traits_baseILj2048ES2_S2_S2_S2_fjLj128EEEEELb0ELb0ELb0ELb1EEEvNS_9FwdParamsE,@function
        .size           _ZN10layer_norm13ln_fwd_kernelINS_13Kernel_traitsI13__nv_bfloat16S2_S2_S2_fjLj2048ELj1ELj4ELj1ELj16ENS_18Kernel_traits_baseILj2048ES2_S2_S2_S2_fjLj128EEEEELb0ELb0ELb0ELb1EEEvNS_9FwdParamsE,(.L_x_58321 - _ZN10layer_norm13ln_fwd_kernelINS_13Kernel_traitsI13__nv_bfloat16S2_S2_S2_fjLj2048ELj1ELj4ELj1ELj16ENS_18Kernel_traits_baseILj2048ES2_S2_S2_S2_fjLj128EEEEELb0ELb0ELb0ELb1EEEvNS_9FwdParamsE)
        .other          _ZN10layer_norm13ln_fwd_kernelINS_13Kernel_traitsI13__nv_bfloat16S2_S2_S2_fjLj2048ELj1ELj4ELj1ELj16ENS_18Kernel_traits_baseILj2048ES2_S2_S2_S2_fjLj128EEEEELb0ELb0ELb0ELb1EEEvNS_9FwdParamsE,@"STO_CUDA_ENTRY STV_DEFAULT"
_ZN10layer_norm13ln_fwd_kernelINS_13Kernel_traitsI13__nv_bfloat16S2_S2_S2_fjLj2048ELj1ELj4ELj1ELj16ENS_18Kernel_traits_baseILj2048ES2_S2_S2_S2_fjLj128EEEEELb0ELb0ELb0ELb1EEEvNS_9FwdParamsE:
.text._ZN10layer_norm13ln_fwd_kernelINS_13Kernel_traitsI13__nv_bfloat16S2_S2_S2_fjLj2048ELj1ELj4ELj1ELj16ENS_18Kernel_traits_baseILj2048ES2_S2_S2_S2_fjLj128EEEEELb0ELb0ELb0ELb1EEEvNS_9FwdParamsE:
[----:B------:R-:W-:Y:S01]  /*0000*/  LDC R1, c[0x0][0x28] ;  /* 0x00000a00ff017b82 */ /* 0x000fe20000000800 */
[----:B------:R-:W0:Y:S01]  /*0010*/  S2R R2, SR_TID.X ;  /* 0x0000000000027919 */ /* 0x000e220000002100 */
[----:B------:R-:W-:-:S06]  /*0020*/  ULDC.64 UR4, c[0x0][0x2c8] ;  /* 0x0000b20000047ab9 */ /* 0x000fcc0000000a00 */
[----:B------:R-:W1:Y:S01]  /*0030*/  LDC.64 R132, c[0x0][0x270] ;  /* 0x00009c00ff847b82 */ /* 0x000e620000000a00 */
[----:B------:R-:W-:Y:S01]  /*0040*/  ISETP.NE.U32.AND P1, PT, RZ, UR4, PT ;  /* 0x00000004ff007c0c */ /* 0x000fe2000bf25070 */
[----:B------:R-:W2:Y:S01]  /*0050*/  S2R R3, SR_CTAID.X ;  /* 0x0000000000037919 */ /* 0x000ea20000002500 */
[----:B------:R-:W-:Y:S01]  /*0060*/  ULDC UR8, c[0x0][0x214] ;  /* 0x0000850000087ab9 */ /* 0x000fe20000000800 */
[----:B------:R-:W-:Y:S01]  /*0070*/  ULDC.64 UR6, c[0x0][0x260] ;  /* 0x0000980000067ab9 */ /* 0x000fe20000000a00 */
[----:B------:R-:W-:Y:S02]  /*0080*/  ISETP.NE.AND.EX P1, PT, RZ, UR5, PT, P1 ;  /* 0x00000005ff007c0c */ /* 0x000fe4000bf25310 */
[----:B0-----:R-:W-:-:S04]  /*0090*/  SHF.L.U32 R0, R2, 0x4, RZ ;  /* 0x0000000402007819 */ /* 0x001fc800000006ff */
[----:B------:R-:W-:-:S04]  /*00a0*/  LOP3.LUT R6, R0, 0x1f0, RZ, 0xc0, !PT ;  /* 0x000001f000067812 */ /* 0x000fc800078ec0ff */
[----:B------:R-:W-:-:S04]  /*00b0*/  IADD3 R4, P0, R6, UR4, RZ ;  /* 0x0000000406047c10 */ /* 0x000fc8000ff1e0ff */
[----:B------:R-:W-:Y:S01]  /*00c0*/  IADD3.X R5, RZ, UR5, RZ, P0, !PT ;  /* 0x00000005ff057c10 */ /* 0x000fe200087fe4ff */
[----:B------:R-:W-:-:S04]  /*00d0*/  ULDC.64 UR4, c[0x0][0x208] ;  /* 0x0000820000047ab9 */ /* 0x000fc80000000a00 */
[----:B------:R0:W5:Y:S04]  /*00e0*/  @P1 LDG.E.128 R128, desc[UR4][R4.64] ;  /* 0x0000000404801981 */ /* 0x000168000c1e1d00 */
[----:B------:R0:W5:Y:S04]  /*00f0*/  @P1 LDG.E.128 R48, desc[UR4][R4.64+0x200] ;  /* 0x0002000404301981 */ /* 0x000168000c1e1d00 */
[----:B------:R0:W5:Y:S04]  /*0100*/  @P1 LDG.E.128 R52, desc[UR4][R4.64+0x400] ;  /* 0x0004000404341981 */ /* 0x000168000c1e1d00 */
[----:B------:R0:W5:Y:S04]  /*0110*/  @P1 LDG.E.128 R56, desc[UR4][R4.64+0x600] ;  /* 0x0006000404381981 */ /* 0x000168000c1e1d00 */
[----:B------:R0:W5:Y:S04]  /*0120*/  @P1 LDG.E.128 R44, desc[UR4][R4.64+0x800] ;  /* 0x00080004042c1981 */ /* 0x000168000c1e1d00 */
[----:B------:R0:W5:Y:S04]  /*0130*/  @P1 LDG.E.128 R40, desc[UR4][R4.64+0xa00] ;  /* 0x000a000404281981 */ /* 0x000168000c1e1d00 */
[----:B------:R0:W5:Y:S04]  /*0140*/  @P1 LDG.E.128 R36, desc[UR4][R4.64+0xc00] ;  /* 0x000c000404241981 */ /* 0x000168000c1e1d00 */
[----:B------:R0:W5:Y:S01]  /*0150*/  @P1 LDG.E.128 R32, desc[UR4][R4.64+0xe00] ;  /* 0x000e000404201981 */ /* 0x000162000c1e1d00 */
[----:B------:R-:W-:-:S02]  /*0160*/  SHF.R.U32.HI R0, RZ, 0x5, R2 ;  /* 0x00000005ff007819 */ /* 0x000fc40000011602 */
[----:B------:R-:W-:Y:S02]  /*0170*/  IADD3 R2, P0, R6, UR6, RZ ;  /* 0x0000000606027c10 */ /* 0x000fe4000ff1e0ff */
[----:B--2---:R-:W-:Y:S02]  /*0180*/  LEA R96, R3, R0, 0x2 ;  /* 0x0000000003607211 */ /* 0x004fe400078e10ff */
[----:B------:R-:W-:Y:S02]  /*0190*/  IADD3.X R3, RZ, UR7, RZ, P0, !PT ;  /* 0x00000007ff037c10 */ /* 0x000fe400087fe4ff */
[----:B------:R-:W-:Y:S01]  /*01a0*/  ISETP.GE.AND P2, PT, R96, UR8, PT ;  /* 0x0000000860007c0c */ /* 0x000fe2000bf46270 */
[----:B------:R-:W-:Y:S02]  /*01b0*/  ULDC.64 UR8, c[0x0][0x230] ;  /* 0x00008c0000087ab9 */ /* 0x000fe40000000a00 */
[----:B-1----:R-:W-:-:S04]  /*01c0*/  LOP3.LUT P0, RZ, R132, UR8, RZ, 0xfc, !PT ;  /* 0x0000000884ff7c12 */ /* 0x002fc8000f80fcff */
[----:B------:R-:W-:-:S06]  /*01d0*/  LOP3.LUT P0, RZ, R133, UR9, RZ, 0xfc, P0 ;  /* 0x0000000985ff7c12 */ /* 0x000fcc000800fcff */
[----:B0-----:R-:W-:Y:S07]  /*01e0*/  @P2 EXIT ;  /* 0x000000000000294d */ /* 0x001fee0003800000 */
[----:B------:R0:W5:Y:S04]  /*01f0*/  LDG.E.128 R92, desc[UR4][R2.64] ;  /* 0x00000004025c7981 */ /* 0x000168000c1e1d00 */
[----:B------:R0:W5:Y:S04]  /*0200*/  LDG.E.128 R28, desc[UR4][R2.64+0x200] ;  /* 0x00020004021c7981 */ /* 0x000168000c1e1d00 */
[----:B------:R0:W5:Y:S04]  /*0210*/  LDG.E.128 R24, desc[UR4][R2.64+0x400] ;  /* 0x0004000402187981 */ /* 0x000168000c1e1d00 */
[----:B------:R0:W5:Y:S04]  /*0220*/  LDG.E.128 R20, desc[UR4][R2.64+0x600] ;  /* 0x0006000402147981 */ /* 0x000168000c1e1d00 */
[----:B------:R0:W5:Y:S04]  /*0230*/  LDG.E.128 R16, desc[UR4][R2.64+0x800] ;  /* 0x0008000402107981 */ /* 0x000168000c1e1d00 */
[----:B------:R0:W5:Y:S04]  /*0240*/  LDG.E.128 R12, desc[UR4][R2.64+0xa00] ;  /* 0x000a0004020c7981 */ /* 0x000168000c1e1d00 */
[----:B------:R0:W5:Y:S04]  /*0250*/  LDG.E.128 R8, desc[UR4][R2.64+0xc00] ;  /* 0x000c000402087981 */ /* 0x000168000c1e1d00 */
[----:B------:R0:W5:Y:S02]  /*0260*/  LDG.E.128 R4, desc[UR4][R2.64+0xe00] ;  /* 0x000e000402047981 */ /* 0x000164000c1e1d00 */
[----:B-----5:R-:W-:-:S02]  /*0270*/  @!P1 CS2R R128, SRZ ;  /* 0x0000000000809805 */ /* 0x020fc4000001ff00 */
[----:B------:R-:W-:Y:S02]  /*0280*/  @!P1 CS2R R130, SRZ ;  /* 0x0000000000829805 */ /* 0x000fe4000001ff00 */
[----:B------:R-:W-:Y:S02]  /*0290*/  @!P1 CS2R R48, SRZ ;  /* 0x0000000000309805 */ /* 0x000fe4000001ff00 */
[----:B------:R-:W-:Y:S02]  /*02a0*/  @!P1 CS2R R50, SRZ ;  /* 0x0000000000329805 */ /* 0x000fe4000001ff00 */
[----:B------:R-:W-:Y:S02]  /*02b0*/  @!P1 CS2R R52, SRZ ;  /* 0x0000000000349805 */ /* 0x000fe4000001ff00 */
[----:B------:R-:W-:Y:S02]  /*02c0*/  @!P1 CS2R R54, SRZ ;  /* 0x0000000000369805 */ /* 0x000fe4000001ff00 */
[----:B------:R-:W-:-:S02]  /*02d0*/  @!P1 CS2R R56, SRZ ;  /* 0x0000000000389805 */ /* 0x000fc4000001ff00 */
        /* <DEDUP_REMOVED lines=9> */
[----:B------:R-:W-:Y:S01]  /*0370*/  ISETP.NE.U32.AND P2, PT, R132, RZ, PT ;  /* 0x000000ff8400720c */ /* 0x000fe20003f45070 */
[----:B------:R-:W-:Y:S01]  /*0380*/  ULDC.U8 UR6, c[0x0][0x2a0] ;  /* 0x0000a80000067ab9 */ /* 0x000fe20000000000 */
[----:B------:R-:W-:Y:S01]  /*0390*/  PRMT R91, R128, 0x7632, R91 ;  /* 0x00007632805b7816 */ /* 0x000fe2000000005b */
[----:B------:R-:W-:Y:S01]  /*03a0*/  ULDC UR7, c[0x0][0x218] ;  /* 0x0000860000077ab9 */ /* 0x000fe20000000800 */
[----:B------:R-:W-:Y:S01]  /*03b0*/  PRMT R90, R129, 0x7632, R90 ;  /* 0x00007632815a7816 */ /* 0x000fe2000000005a */
[----:B------:R-:W-:Y:S01]  /*03c0*/  ULDC UR8, c[0x0][0x2d8] ;  /* 0x0000b60000087ab9 */ /* 0x000fe20000000800 */
[----:B------:R-:W-:Y:S01]  /*03d0*/  PRMT R89, R130, 0x7632, R89 ;  /* 0x0000763282597816 */ /* 0x000fe20000000059 */
[----:B------:R-:W-:Y:S01]  /*03e0*/  ULDC.64 UR12, c[0x0][0x230] ;  /* 0x00008c00000c7ab9 */ /* 0x000fe20000000a00 */
[----:B------:R-:W-:Y:S01]  /*03f0*/  PRMT R88, R131, 0x7632, R88 ;  /* 0x0000763283587816 */ /* 0x000fe20000000058 */
[----:B------:R-:W-:Y:S01]  /*0400*/  ULDC.64 UR10, c[0x0][0x2b8] ;  /* 0x0000ae00000a7ab9 */ /* 0x000fe20000000a00 */
        /* <DEDUP_REMOVED lines=60> */
[----:B------:R-:W-:-:S02]  /*07d0*/  ISETP.NE.AND.EX P1, PT, R133, RZ, PT, P2 ;  /* 0x000000ff8500720c */ /* 0x000fc40003f25320 */
[----:B------:R-:W-:Y:S02]  /*07e0*/  ISETP.NE.AND P4, PT, RZ, UR6, PT ;  /* 0x00000006ff007c0c */ /* 0x000fe4000bf85270 */
        /* <DEDUP_REMOVED lines=31> */
[----:B0-----:R-:W-:-:S07]  /*09e0*/  SHF.L.U32 R60, R60, 0x10, RZ ;  /* 0x000000103c3c7819 */ /* 0x001fce00000006ff */
.L_x_448:
[----:B-1----:R-:W0:Y:S01]  /*09f0*/  S2R R40, SR_TID.X ;  /* 0x0000000000287919 */ /* 0x002e220000002100 */
[----:B------:R-:W1:Y:S01]  /*0a00*/  @P1 LDC.64 R44, c[0x0][0x270] ;  /* 0x00009c00ff2c1b82 */ /* 0x000e620000000a00 */
[----:B------:R-:W-:Y:S01]  /*0a10*/  IMAD R0, R96, UR7, RZ ;  /* 0x0000000760007c24 */ /* 0x000fe2000f8e02ff */
[----:B------:R-:W-:-:S04]  /*0a20*/  ISETP.NE.U32.AND P2, PT, RZ, UR12, PT ;  /* 0x0000000cff007c0c */ /* 0x000fc8000bf45070 */
[----:B------:R-:W-:Y:S02]  /*0a30*/  SHF.R.S32.HI R41, RZ, 0x1f, R0 ;  /* 0x0000001fff297819 */ /* 0x000fe40000011400 */
[----:B------:R-:W2:Y:S01]  /*0a40*/  LDC.64 R2, c[0x0][0x220] ;  /* 0x00008800ff027b82 */ /* 0x000ea20000000a00 */
[----:B------:R-:W-:Y:S02]  /*0a50*/  ISETP.NE.AND.EX P2, PT, RZ, UR13, PT, P2 ;  /* 0x0000000dff007c0c */ /* 0x000fe4000bf45320 */
[----:B------:R-:W-:Y:S01]  /*0a60*/  LEA.HI R41, R41, R0, RZ, 0x3 ;  /* 0x0000000029297211 */ /* 0x000fe200078f18ff */
[----:B-1----:R-:W-:-:S06]  /*0a70*/  @P1 IMAD.WIDE R44, R96, 0x2, R44 ;  /* 0x00000002602c1825 */ /* 0x002fcc00078e022c */
[----:B------:R-:W3:Y:S01]  /*0a80*/  @P1 LDG.E.U16 R44, desc[UR4][R44.64] ;  /* 0x000000042c2c1981 */ /* 0x000ee2000c1e1500 */
[----:B0-----:R-:W-:-:S04]  /*0a90*/  LOP3.LUT R0, R40, 0x1f, RZ, 0xc0, !PT ;  /* 0x0000001f28007812 */ /* 0x001fc800078ec0ff */
[----:B------:R-:W-:-:S05]  /*0aa0*/  LEA.HI.SX32 R49, R41, R0, 0x1d ;  /* 0x0000000029317211 */ /* 0x000fca00078feaff */
[C---:B--2---:R-:W-:Y:S01]  /*0ab0*/  IMAD.WIDE.U32 R40, R49.reuse, 0x10, R2 ;  /* 0x0000001031287825 */ /* 0x044fe200078e0002 */
[----:B------:R-:W-:-:S05]  /*0ac0*/  @P2 LEA R46, P3, R49, UR12, 0x4 ;  /* 0x0000000c312e2c11 */ /* 0x000fca000f8620ff */
[----:B------:R-:W2:Y:S01]  /*0ad0*/  LDG.E.128 R40, desc[UR4][R40.64] ;  /* 0x0000000428287981 */ /* 0x000ea2000c1e1d00 */
[----:B------:R-:W-:-:S05]  /*0ae0*/  @P2 LEA.HI.X R47, R49, UR13, RZ, 0x4, P3 ;  /* 0x0000000d312f2c11 */ /* 0x000fca00098f24ff */
[----:B-----5:R0:W5:Y:S01]  /*0af0*/  @P2 LDG.E.128 R32, desc[UR4][R46.64] ;  /* 0x000000042e202981 */ /* 0x020162000c1e1d00 */
[----:B------:R-:W-:-:S04]  /*0b00*/  ISETP.NE.U32.AND P3, PT, RZ, UR12, PT ;  /* 0x0000000cff007c0c */ /* 0x000fc8000bf65070 */
[----:B------:R-:W-:Y:S01]  /*0b10*/  ISETP.NE.AND.EX P3, PT, RZ, UR13, PT, P3 ;  /* 0x0000000dff007c0c */ /* 0x000fe2000bf65330 */
[----:B------:R-:W-:-:S06]  /*0b20*/  HFMA2.MMA R173, -RZ, RZ, 1.875, 0 ;  /* 0x3f800000ffad7435 */ /* 0x000fcc00000001ff */
[----:B---3--:R-:W-:Y:S02]  /*0b30*/  @P1 SHF.L.U32 R173, R44, 0x10, RZ ;  /* 0x000000102cad1819 */ /* 0x008fe400000006ff */
[C---:B--2---:R-:W-:Y:S02]  /*0b40*/  SHF.L.U32 R50, R40.reuse, 0x10, RZ ;  /* 0x0000001028327819 */ /* 0x044fe400000006ff */
[----:B------:R-:W-:-:S03]  /*0b50*/  PRMT R48, R40, 0x7632, R48 ;  /* 0x0000763228307816 */ /* 0x000fc60000000030 */
[----:B------:R-:W-:Y:S01]  /*0b60*/  FMUL.FTZ R50, R50, R173 ;  /* 0x000000ad32327220 */ /* 0x000fe20000410000 */
[----:B0-----:R-:W-:Y:S06]  /*0b70*/  @P3 BRA `(.L_x_255) ;  /* 0x0000000000083947 */ /* 0x001fec0003800000 */
[----:B------:R-:W-:Y:S05]  /*0b80*/  @P0 BRA `(.L_x_256) ;  /* 0x00000000000c0947 */ /* 0x000fea0003800000 */
[----:B------:R-:W-:Y:S05]  /*0b90*/  BRA `(.L_x_257) ;  /* 0x0000000000107947 */ /* 0x000fea0003800000 */
.L_x_255:
[----:B-----5:R-:W-:-:S05]  /*0ba0*/  SHF.L.U32 R45, R32, 0x10, RZ ;  /* 0x00000010202d7819 */ /* 0x020fca00000006ff */
[----:B------:R-:W-:-:S07]  /*0bb0*/  FADD.FTZ R50, R50, R45 ;  /* 0x0000002d32327221 */ /* 0x000fce0000010000 */
.L_x_256:
[----:B------:R-:W-:-:S04]  /*0bc0*/  F2FP.BF16.F32.PACK_AB R40, RZ, R50 ;  /* 0x00000032ff28723e */ /* 0x000fc800000010ff */
[----:B------:R-:W-:-:S07]  /*0bd0*/  PRMT R36, R40, 0x7610, R36 ;  /* 0x0000761028247816 */ /* 0x000fce0000000024 */
.L_x_257:
[----:B------:R-:W-:-:S05]  /*0be0*/  SHF.L.U32 R48, R48, 0x10, RZ ;  /* 0x0000001030307819 */ /* 0x000fca00000006ff */
[----:B------:R-:W-:Y:S01]  /*0bf0*/  FMUL.FTZ R48, R48, R173 ;  /* 0x000000ad30307220 */ /* 0x000fe20000410000 */
[----:B------:R-:W-:Y:S06]  /*0c00*/  @P3 BRA `(.L_x_258) ;  /* 0x0000000000083947 */ /* 0x000fec0003800000 */
[----:B------:R-:W-:Y:S05]  /*0c10*/  @P0 BRA `(.L_x_259) ;  /* 0x0000000000100947 */ /* 0x000fea0003800000 */
[----:B------:R-:W-:Y:S05]  /*0c20*/  BRA `(.L_x_260) ;  /* 0x0000000000147947 */ /* 0x000fea0003800000 */
.L_x_258:
[----:B-----5:R-:W-:-:S04]  /*0c30*/  PRMT R40, R32, 0x7632, R40 ;  /* 0x0000763220287816 */ /* 0x020fc80000000028 */
[----:B------:R-:W-:-:S05]  /*0c40*/  SHF.L.U32 R45, R40, 0x10, RZ ;  /* 0x00000010282d7819 */ /* 0x000fca00000006ff */
[----:B------:R-:W-:-:S07]  /*0c50*/  FADD.FTZ R48, R48, R45 ;  /* 0x0000002d30307221 */ /* 0x000fce0000010000 */
.L_x_259:
[----:B------:R-:W-:-:S04]  /*0c60*/  F2FP.BF16.F32.PACK_AB R40, RZ, R48 ;  /* 0x00000030ff28723e */ /* 0x000fc800000010ff */
[----:B------:R-:W-:-:S07]  /*0c70*/  PRMT R36, R36, 0x5410, R40 ;  /* 0x0000541024247816 */ /* 0x000fce0000000028 */
.L_x_260:
[C---:B------:R-:W-:Y:S02]  /*0c80*/  SHF.L.U32 R52, R41.reuse, 0x10, RZ ;  /* 0x0000001029347819 */ /* 0x040fe400000006ff */
[----:B------:R-:W-:-:S03]  /*0c90*/  PRMT R41, R41, 0x7632, R41 ;  /* 0x0000763229297816 */ /* 0x000fc60000000029 */
[----:B------:R-:W-:Y:S01]  /*0ca0*/  FMUL.FTZ R52, R52, R173 ;  /* 0x000000ad34347220 */ /* 0x000fe20000410000 */
[----:B------:R-:W-:Y:S06]  /*0cb0*/  @P3 BRA `(.L_x_261) ;  /* 0x0000000000083947 */ /* 0x000fec0003800000 */
[----:B------:R-:W-:Y:S05]  /*0cc0*/  @P0 BRA `(.L_x_262) ;  /* 0x00000000000c0947 */ /* 0x000fea0003800000 */
[----:B------:R-:W-:Y:S05]  /*0cd0*/  BRA `(.L_x_263) ;  /* 0x0000000000107947 */ /* 0x000fea0003800000 */
.L_x_261:
[----:B-----5:R-:W-:-:S05]  /*0ce0*/  SHF.L.U32 R45, R33, 0x10, RZ ;  /* 0x00000010212d7819 */ /* 0x020fca00000006ff */
[----:B------:R-:W-:-:S07]  /*0cf0*/  FADD.FTZ R52, R52, R45 ;  /* 0x0000002d34347221 */ /* 0x000fce0000010000 */
.L_x_262:
[----:B------:R-:W-:-:S04]  /*0d00*/  F2FP.BF16.F32.PACK_AB R40, RZ, R52 ;  /* 0x00000034ff28723e */ /* 0x000fc800000010ff */
[----:B------:R-:W-:-:S07]  /*0d10*/  PRMT R37, R40, 0x7610, R37 ;  /* 0x0000761028257816 */ /* 0x000fce0000000025 */
.L_x_263:
[----:B------:R-:W-:-:S05]  /*0d20*/  SHF.L.U32 R40, R41, 0x10, RZ ;  /* 0x0000001029287819 */ /* 0x000fca00000006ff */
[----:B------:R-:W-:Y:S01]  /*0d30*/  FMUL.FTZ R51, R40, R173 ;  /* 0x000000ad28337220 */ /* 0x000fe20000410000 */
[----:B------:R-:W-:Y:S06]  /*0d40*/  @P3 BRA `(.L_x_264) ;  /* 0x0000000000083947 */ /* 0x000fec0003800000 */
[----:B------:R-:W-:Y:S05]  /*0d50*/  @P0 BRA `(.L_x_265) ;  /* 0x0000000000100947 */ /* 0x000fea0003800000 */
[----:B------:R-:W-:Y:S05]  /*0d60*/  BRA `(.L_x_266) ;  /* 0x0000000000147947 */ /* 0x000fea0003800000 */
.L_x_264:
[----:B-----5:R-:W-:-:S04]  /*0d70*/  PRMT R40, R33, 0x7632, R40 ;  /* 0x0000763221287816 */ /* 0x020fc80000000028 */
[----:B------:R-:W-:-:S05]  /*0d80*/  SHF.L.U32 R40, R40, 0x10, RZ ;  /* 0x0000001028287819 */ /* 0x000fca00000006ff */
[----:B------:R-:W-:-:S07]  /*0d90*/  FADD.FTZ R51, R51, R40 ;  /* 0x0000002833337221 */ /* 0x000fce0000010000 */
.L_x_265:
[----:B------:R-:W-:-:S04]  /*0da0*/  F2FP.BF16.F32.PACK_AB R40, RZ, R51 ;  /* 0x00000033ff28723e */ /* 0x000fc800000010ff */
[----:B------:R-:W-:-:S07]  /*0db0*/  PRMT R37, R37, 0x5410, R40 ;  /* 0x0000541025257816 */ /* 0x000fce0000000028 */
.L_x_266:
[C---:B------:R-:W-:Y:S02]  /*0dc0*/  SHF.L.U32 R54, R42.reuse, 0x10, RZ ;  /* 0x000000102a367819 */ /* 0x040fe400000006ff */
[----:B------:R-:W-:-:S03]  /*0dd0*/  PRMT R42, R42, 0x7632, R42 ;  /* 0x000076322a2a7816 */ /* 0x000fc6000000002a */
[----:B------:R-:W-:Y:S01]  /*0de0*/  FMUL.FTZ R54, R54, R173 ;  /* 0x000000ad36367220 */ /* 0x000fe20000410000 */
[----:B------:R-:W-:Y:S06]  /*0df0*/  @P3 BRA `(.L_x_267) ;  /* 0x0000000000083947 */ /* 0x000fec0003800000 */
[----:B------:R-:W-:Y:S05]  /*0e00*/  @P0 BRA `(.L_x_268) ;  /* 0x00000000000c0947 */ /* 0x000fea0003800000 */
[----:B------:R-:W-:Y:S05]  /*0e10*/  BRA `(.L_x_269) ;  /* 0x0000000000107947 */ /* 0x000fea0003800000 */
.L_x_267:
[----:B-----5:R-:W-:-:S05]  /*0e20*/  SHF.L.U32 R41, R34, 0x10, RZ ;  /* 0x0000001022297819 */ /* 0x020fca00000006ff */
[----:B------:R-:W-:-:S07]  /*0e30*/  FADD.FTZ R54, R54, R41 ;  /* 0x0000002936367221 */ /* 0x000fce0000010000 */
.L_x_268:
[----:B------:R-:W-:-:S04]  /*0e40*/  F2FP.BF16.F32.PACK_AB R40, RZ, R54 ;  /* 0x00000036ff28723e */ /* 0x000fc800000010ff */
[----:B------:R-:W-:-:S07]  /*0e50*/  PRMT R38, R40, 0x7610, R38 ;  /* 0x0000761028267816 */ /* 0x000fce0000000026 */
.L_x_269:
[----:B------:R-:W-:-:S05]  /*0e60*/  SHF.L.U32 R42, R42, 0x10, RZ ;  /* 0x000000102a2a7819 */ /* 0x000fca00000006ff */
[----:B------:R-:W-:Y:S01]  /*0e70*/  FMUL.FTZ R53, R42, R173 ;  /* 0x000000ad2a357220 */ /* 0x000fe20000410000 */
[----:B------:R-:W-:Y:S06]  /*0e80*/  @P3 BRA `(.L_x_270) ;  /* 0x0000000000083947 */ /* 0x000fec0003800000 */
[----:B------:R-:W-:Y:S05]  /*0e90*/  @P0 BRA `(.L_x_271) ;  /* 0x0000000000100947 */ /* 0x000fea0003800000 */
[----:B------:R-:W-:Y:S05]  /*0ea0*/  BRA `(.L_x_272) ;  /* 0x0000000000147947 */ /* 0x000fea0003800000 */
.L_x_270:
[----:B-----5:R-:W-:-:S04]  /*0eb0*/  PRMT R40, R34, 0x7632, R40 ;  /* 0x0000763222287816 */ /* 0x020fc80000000028 */
[----:B------:R-:W-:-:S05]  /*0ec0*/  SHF.L.U32 R40, R40, 0x10, RZ ;  /* 0x0000001028287819 */ /* 0x000fca00000006ff */
[----:B------:R-:W-:-:S07]  /*0ed0*/  FADD.FTZ R53, R53, R40 ;  /* 0x0000002835357221 */ /* 0x000fce0000010000 */
.L_x_271:
[----:B------:R-:W-:-:S04]  /*0ee0*/  F2FP.BF16.F32.PACK_AB R40, RZ, R53 ;  /* 0x00000035ff28723e */ /* 0x000fc800000010ff */
[----:B------:R-:W-:-:S07]  /*0ef0*/  PRMT R38, R38, 0x5410, R40 ;  /* 0x0000541026267816 */ /* 0x000fce0000000028 */
.L_x_272:
[C---:B------:R-:W-:Y:S02]  /*0f00*/  SHF.L.U32 R56, R43.reuse, 0x10, RZ ;  /* 0x000000102b387819 */ /* 0x040fe400000006ff */
[----:B------:R-:W-:-:S03]  /*0f10*/  PRMT R43, R43, 0x7632, R43 ;  /* 0x000076322b2b7816 */ /* 0x000fc6000000002b */
[----:B------:R-:W-:Y:S01]  /*0f20*/  FMUL.FTZ R56, R56, R173 ;  /* 0x000000ad38387220 */ /* 0x000fe20000410000 */
[----:B------:R-:W-:Y:S06]  /*0f30*/  @P3 BRA `(.L_x_273) ;  /* 0x0000000000083947 */ /* 0x000fec0003800000 */
[----:B------:R-:W-:Y:S05]  /*0f40*/  @P0 BRA `(.L_x_274) ;  /* 0x00000000000c0947 */ /* 0x000fea0003800000 */
[----:B------:R-:W-:Y:S05]  /*0f50*/  BRA `(.L_x_275) ;  /* 0x0000000000107947 */ /* 0x000fea0003800000 */
.L_x_273:
[----:B-----5:R-:W-:-:S05]  /*0f60*/  SHF.L.U32 R41, R35, 0x10, RZ ;  /* 0x0000001023297819 */ /* 0x020fca00000006ff */
[----:B------:R-:W-:-:S07]  /*0f70*/  FADD.FTZ R56, R56, R41 ;  /* 0x0000002938387221 */ /* 0x000fce0000010000 */
.L_x_274:
[----:B------:R-:W-:-:S04]  /*0f80*/  F2FP.BF16.F32.PACK_AB R40, RZ, R56 ;  /* 0x00000038ff28723e */ /* 0x000fc800000010ff */
[----:B------:R-:W-:-:S07]  /*0f90*/  PRMT R39, R40, 0x7610, R39 ;  /* 0x0000761028277816 */ /* 0x000fce0000000027 */
.L_x_275:
[----:B------:R-:W-:-:S05]  /*0fa0*/  SHF.L.U32 R40, R43, 0x10, RZ ;  /* 0x000000102b287819 */ /* 0x000fca00000006ff */
[----:B------:R-:W-:Y:S01]  /*0fb0*/  FMUL.FTZ R55, R40, R173 ;  /* 0x000000ad28377220 */ /* 0x000fe20000410000 */
[----:B------:R-:W-:Y:S06]  /*0fc0*/  @P3 BRA `(.L_x_276) ;  /* 0x0000000000083947 */ /* 0x000fec0003800000 */
[----:B------:R-:W-:Y:S05]  /*0fd0*/  @P0 BRA `(.L_x_277) ;  /* 0x0000000000100947 */ /* 0x000fea0003800000 */
[----:B------:R-:W-:Y:S05]  /*0fe0*/  BRA `(.L_x_278) ;  /* 0x0000000000147947 */ /* 0x000fea0003800000 */
.L_x_276:
[----:B-----5:R-:W-:-:S04]  /*0ff0*/  PRMT R40, R35, 0x7632, R40 ;  /* 0x0000763223287816 */ /* 0x020fc80000000028 */
[----:B------:R-:W-:-:S05]  /*1000*/  SHF.L.U32 R40, R40, 0x10, RZ ;  /* 0x0000001028287819 */ /* 0x000fca00000006ff */
[----:B------:R-:W-:-:S07]  /*1010*/  FADD.FTZ R55, R55, R40 ;  /* 0x0000002837377221 */ /* 0x000fce0000010000 */
.L_x_277:
[----:B------:R-:W-:-:S04]  /*1020*/  F2FP.BF16.F32.PACK_AB R40, RZ, R55 ;  /* 0x00000037ff28723e */ /* 0x000fc800000010ff */
[----:B------:R-:W-:-:S07]  /*1030*/  PRMT R39, R39, 0x5410, R40 ;  /* 0x0000541027277816 */ /* 0x000fce0000000028 */
.L_x_278:
[----:B------:R-:W0:Y:S01]  /*1040*/  @P0 LDC.64 R46, c[0x0][0x238] ;  /* 0x00008e00ff2e0b82 */ /* 0x000e220000000a00 */
[----:B------:R-:W-:-:S05]  /*1050*/  IADD3 R57, R49, 0x20, RZ ;  /* 0x0000002031397810 */ /* 0x000fca0007ffe0ff */
[----:B------:R-:W-:Y:S02]  /*1060*/  IMAD.WIDE.U32 R40, R57, 0x10, R2 ;  /* 0x0000001039287825 */ /* 0x000fe400078e0002 */
[----:B------:R-:W1:Y:S01]  /*1070*/  @P2 LDC.64 R44, c[0x0][0x230] ;  /* 0x00008c00ff2c2b82 */ /* 0x000e620000000a00 */
[----:B0-----:R-:W-:-:S04]  /*1080*/  @P0 LEA R46, P5, R49, R46, 0x4 ;  /* 0x0000002e312e0211 */ /* 0x001fc800078a20ff */
[----:B------:R-:W-:-:S05]  /*1090*/  @P0 LEA.HI.X R47, R49, R47, RZ, 0x4, P5 ;  /* 0x0000002f312f0211 */ /* 0x000fca00028f24ff */
[----:B------:R0:W-:Y:S04]  /*10a0*/  @P0 STG.E.128 desc[UR4][R46.64], R36 ;  /* 0x000000242e000986 */ /* 0x0001e8000c101d04 */
[----:B------:R-:W2:Y:S01]  /*10b0*/  LDG.E.128 R40, desc[UR4][R40.64] ;  /* 0x0000000428287981 */ /* 0x000ea2000c1e1d00 */
[----:B-1----:R-:W-:-:S05]  /*10c0*/  @P2 IMAD.WIDE.U32 R44, R57, 0x10, R44 ;  /* 0x00000010392c2825 */ /* 0x002fca00078e002c */
[----:B-----5:R0:W5:Y:S01]  /*10d0*/  @P2 LDG.E.128 R32, desc[UR4][R44.64] ;  /* 0x000000042c202981 */ /* 0x020162000c1e1d00 */
[C---:B--2---:R-:W-:Y:S02]  /*10e0*/  SHF.L.U32 R130, R40.reuse, 0x10, RZ ;  /* 0x0000001028827819 */ /* 0x044fe400000006ff */
[----:B------:R-:W-:-:S03]  /*10f0*/  PRMT R58, R40, 0x7632, R58 ;  /* 0x00007632283a7816 */ /* 0x000fc6000000003a */
[----:B------:R-:W-:Y:S01]  /*1100*/  FMUL.FTZ R130, R130, R173 ;  /* 0x000000ad82827220 */ /* 0x000fe20000410000 */
[----:B0-----:R-:W-:Y:S06]  /*1110*/  @P3 BRA `(.L_x_279) ;  /* 0x0000000000083947 */ /* 0x001fec0003800000 */
[----:B------:R-:W-:Y:S05]  /*1120*/  @P0 BRA `(.L_x_280) ;  /* 0x00000000000c0947 */ /* 0x000fea0003800000 */
[----:B------:R-:W-:Y:S05]  /*1130*/  BRA `(.L_x_281) ;  /* 0x0000000000107947 */ /* 0x000fea0003800000 */
.L_x_279:
[----:B-----5:R-:W-:-:S05]  /*1140*/  SHF.L.U32 R45, R32, 0x10, RZ ;  /* 0x00000010202d7819 */ /* 0x020fca00000006ff */
[----:B------:R-:W-:-:S07]  /*1150*/  FADD.FTZ R130, R45, R130 ;  /* 0x000000822d827221 */ /* 0x000fce0000010000 */
.L_x_280:
[----:B------:R-:W-:-:S04]  /*1160*/  F2FP.BF16.F32.PACK_AB R40, RZ, R130 ;  /* 0x00000082ff28723e */ /* 0x000fc800000010ff */
[----:B------:R-:W-:-:S07]  /*1170*/  PRMT R36, R40, 0x7610, R36 ;  /* 0x0000761028247816 */ /* 0x000fce0000000024 */
.L_x_281:
[----:B------:R-:W-:-:S05]  /*1180*/  SHF.L.U32 R58, R58, 0x10, RZ ;  /* 0x000000103a3a7819 */ /* 0x000fca00000006ff */
[----:B------:R-:W-:Y:S01]  /*1190*/  FMUL.FTZ R58, R58, R173 ;  /* 0x000000ad3a3a7220 */ /* 0x000fe20000410000 */
[----:B------:R-:W-:Y:S06]  /*11a0*/  @P3 BRA `(.L_x_282) ;  /* 0x0000000000083947 */ /* 0x000fec0003800000 */
[----:B------:R-:W-:Y:S05]  /*11b0*/  @P0 BRA `(.L_x_283) ;  /* 0x0000000000100947 */ /* 0x000fea0003800000 */
[----:B------:R-:W-:Y:S05]  /*11c0*/  BRA `(.L_x_284) ;  /* 0x0000000000147947 */ /* 0x000fea0003800000 */
.L_x_282:
[----:B-----5:R-:W-:-:S04]  /*11d0*/  PRMT R40, R32, 0x7632, R40 ;  /* 0x0000763220287816 */ /* 0x020fc80000000028 */
[----:B------:R-:W-:-:S05]  /*11e0*/  SHF.L.U32 R45, R40, 0x10, RZ ;  /* 0x00000010282d7819 */ /* 0x000fca00000006ff */
[----:B------:R-:W-:-:S07]  /*11f0*/  FADD.FTZ R58, R58, R45 ;  /* 0x0000002d3a3a7221 */ /* 0x000fce0000010000 */
.L_x_283:
[----:B------:R-:W-:-:S04]  /*1200*/  F2FP.BF16.F32.PACK_AB R40, RZ, R58 ;  /* 0x0000003aff28723e */ /* 0x000fc800000010ff */
[----:B------:R-:W-:-:S07]  /*1210*/  PRMT R36, R36, 0x5410, R40 ;  /* 0x0000541024247816 */ /* 0x000fce0000000028 */
.L_x_284:
[C---:B------:R-:W-:Y:S02]  /*1220*/  SHF.L.U32 R134, R41.reuse, 0x10, RZ ;  /* 0x0000001029867819 */ /* 0x040fe400000006ff */
[----:B------:R-:W-:-:S03]  /*1230*/  PRMT R41, R41, 0x7632, R41 ;  /* 0x0000763229297816 */ /* 0x000fc60000000029 */
[----:B------:R-:W-:Y:S01]  /*1240*/  FMUL.FTZ R134, R134, R173 ;  /* 0x000000ad86867220 */ /* 0x000fe20000410000 */
[----:B------:R-:W-:Y:S06]  /*1250*/  @P3 BRA `(.L_x_285) ;  /* 0x0000000000083947 */ /* 0x000fec0003800000 */
[----:B------:R-:W-:Y:S05]  /*1260*/  @P0 BRA `(.L_x_286) ;  /* 0x00000000000c0947 */ /* 0x000fea0003800000 */
[----:B------:R-:W-:Y:S05]  /*1270*/  BRA `(.L_x_287) ;  /* 0x0000000000107947 */ /* 0x000fea0003800000 */
.L_x_285:
[----:B-----5:R-:W-:-:S05]  /*1280*/  SHF.L.U32 R45, R33, 0x10, RZ ;  /* 0x00000010212d7819 */ /* 0x020fca00000006ff */
[----:B------:R-:W-:-:S07]  /*1290*/  FADD.FTZ R134, R45, R134 ;  /* 0x000000862d867221 */ /* 0x000fce0000010000 */
.L_x_286:
[----:B------:R-:W-:-:S04]  /*12a0*/  F2FP.BF16.F32.PACK_AB R40, RZ, R134 ;  /* 0x00000086ff28723e */ /* 0x000fc800000010ff */
[----:B------:R-:W-:-:S07]  /*12b0*/  PRMT R37, R40, 0x7610, R37 ;  /* 0x0000761028257816 */ /* 0x000fce0000000025 */
.L_x_287:
[----:B------:R-:W-:-:S05]  /*12c0*/  SHF.L.U32 R132, R41, 0x10, RZ ;  /* 0x0000001029847819 */ /* 0x000fca00000006ff */
[----:B------:R-:W-:Y:S01]  /*12d0*/  FMUL.FTZ R132, R132, R173 ;  /* 0x000000ad84847220 */ /* 0x000fe20000410000 */
[----:B------:R-:W-:Y:S06]  /*12e0*/  @P3 BRA `(.L_x_288) ;  /* 0x0000000000083947 */ /* 0x000fec0003800000 */
[----:B------:R-:W-:Y:S05]  /*12f0*/  @P0 BRA `(.L_x_289) ;  /* 0x0000000000100947 */ /* 0x000fea0003800000 */
[----:B------:R-:W-:Y:S05]  /*1300*/  BRA `(.L_x_290) ;  /* 0x0000000000147947 */ /* 0x000fea0003800000 */
.L_x_288:
[----:B-----5:R-:W-:-:S04]  /*1310*/  PRMT R40, R33, 0x7632, R40 ;  /* 0x0000763221287816 */ /* 0x020fc80000000028 */
[----:B------:R-:W-:-:S05]  /*1320*/  SHF.L.U32 R41, R40, 0x10, RZ ;  /* 0x0000001028297819 */ /* 0x000fca00000006ff */
[----:B------:R-:W-:-:S07]  /*1330*/  FADD.FTZ R132, R132, R41 ;  /* 0x0000002984847221 */ /* 0x000fce0000010000 */
.L_x_289:
[----:B------:R-:W-:-:S04]  /*1340*/  F2FP.BF16.F32.PACK_AB R40, RZ, R132 ;  /* 0x00000084ff28723e */ /* 0x000fc800000010ff */
[----:B------:R-:W-:-:S07]  /*1350*/  PRMT R37, R37, 0x5410, R40 ;  /* 0x0000541025257816 */ /* 0x000fce0000000028 */
.L_x_290:
[C---:B------:R-:W-:Y:S02]  /*1360*/  SHF.L.U32 R136, R42.reuse, 0x10, RZ ;  /* 0x000000102a887819 */ /* 0x040fe400000006ff */
[----:B------:R-:W-:-:S03]  /*1370*/  PRMT R42, R42, 0x7632, R42 ;  /* 0x000076322a2a7816 */ /* 0x000fc6000000002a */
[----:B------:R-:W-:Y:S01]  /*1380*/  FMUL.FTZ R136, R136, R173 ;  /* 0x000000ad88887220 */ /* 0x000fe20000410000 */
[----:B------:R-:W-:Y:S06]  /*1390*/  @P3 BRA `(.L_x_291) ;  /* 0x0000000000083947 */ /* 0x000fec0003800000 */
[----:B------:R-:W-:Y:S05]  /*13a0*/  @P0 BRA `(.L_x_292) ;  /* 0x00000000000c0947 */ /* 0x000fea0003800000 */
[----:B------:R-:W-:Y:S05]  /*13b0*/  BRA `(.L_x_293) ;  /* 0x0000000000107947 */ /* 0x000fea0003800000 */
.L_x_291:
[----:B-----5:R-:W-:-:S05]  /*13c0*/  SHF.L.U32 R41, R34, 0x10, RZ ;  /* 0x0000001022297819 */ /* 0x020fca00000006ff */
[----:B------:R-:W-:-:S07]  /*13d0*/  FADD.FTZ R136, R41, R136 ;  /* 0x0000008829887221 */ /* 0x000fce0000010000 */
.L_x_292:
[----:B------:R-:W-:-:S04]  /*13e0*/  F2FP.BF16.F32.PACK_AB R40, RZ, R136 ;  /* 0x00000088ff28723e */ /* 0x000fc800000010ff */
[----:B------:R-:W-:-:S07]  /*13f0*/  PRMT R38, R40, 0x7610, R38 ;  /* 0x0000761028267816 */ /* 0x000fce0000000026 */
.L_x_293:
[----:B------:R-:W-:-:S05]  /*1400*/  SHF.L.U32 R42, R42, 0x10, RZ ;  /* 0x000000102a2a7819 */ /* 0x000fca00000006ff */
[----:B------:R-:W-:Y:S01]  /*1410*/  FMUL.FTZ R135, R42, R173 ;  /* 0x000000ad2a877220 */ /* 0x000fe20000410000 */
[----:B------:R-:W-:Y:S06]  /*1420*/  @P3 BRA `(.L_x_294) ;  /* 0x0000000000083947 */ /* 0x000fec0003800000 */
[----:B------:R-:W-:Y:S05]  /*1430*/  @P0 BRA `(.L_x_295) ;  /* 0x0000000000100947 */ /* 0x000fea0003800000 */
[----:B------:R-:W-:Y:S05]  /*1440*/  BRA `(.L_x_296) ;  /* 0x0000000000147947 */ /* 0x000fea0003800000 */
.L_x_294:
[----:B-----5:R-:W-:-:S04]  /*1450*/  PRMT R40, R34, 0x7632, R40 ;  /* 0x0000763222287816 */ /* 0x020fc80000000028 */
[----:B------:R-:W-:-:S05]  /*1460*/  SHF.L.U32 R40, R40, 0x10, RZ ;  /* 0x0000001028287819 */ /* 0x000fca00000006ff */
[----:B------:R-:W-:-:S07]  /*1470*/  FADD.FTZ R135, R135, R40 ;  /* 0x0000002887877221 */ /* 0x000fce0000010000 */
.L_x_295:
[----:B------:R-:W-:-:S04]  /*1480*/  F2FP.BF16.F32.PACK_AB R40, RZ, R135 ;  /* 0x00000087ff28723e */ /* 0x000fc800000010ff */
[----:B------:R-:W-:-:S07]  /*1490*/  PRMT R38, R38, 0x5410, R40 ;  /* 0x0000541026267816 */ /* 0x000fce0000000028 */
.L_x_296:
[C---:B------:R-:W-:Y:S02]  /*14a0*/  SHF.L.U32 R40, R43.reuse, 0x10, RZ ;  /* 0x000000102b287819 */ /* 0x040fe400000006ff */
[----:B------:R-:W-:-:S03]  /*14b0*/  PRMT R43, R43, 0x7632, R43 ;  /* 0x000076322b2b7816 */ /* 0x000fc6000000002b */
[----:B------:R-:W-:Y:S01]  /*14c0*/  FMUL.FTZ R139, R40, R173 ;  /* 0x000000ad288b7220 */ /* 0x000fe20000410000 */
[----:B------:R-:W-:Y:S06]  /*14d0*/  @P3 BRA `(.L_x_297) ;  /* 0x0000000000083947 */ /* 0x000fec0003800000 */
[----:B------:R-:W-:Y:S05]  /*14e0*/  @P0 BRA `(.L_x_298) ;  /* 0x00000000000c0947 */ /* 0x000fea0003800000 */
[----:B------:R-:W-:Y:S05]  /*14f0*/  BRA `(.L_x_299) ;  /* 0x0000000000107947 */ /* 0x000fea0003800000 */
.L_x_297:
[----:B-----5:R-:W-:-:S05]  /*1500*/  SHF.L.U32 R40, R35, 0x10, RZ ;  /* 0x0000001023287819 */ /* 0x020fca00000006ff */
[----:B------:R-:W-:-:S07]  /*1510*/  FADD.FTZ R139, R40, R139 ;  /* 0x0000008b288b7221 */ /* 0x000fce0000010000 */
.L_x_298:
[----:B------:R-:W-:-:S04]  /*1520*/  F2FP.BF16.F32.PACK_AB R40, RZ, R139 ;  /* 0x0000008bff28723e */ /* 0x000fc800000010ff */
[----:B------:R-:W-:-:S07]  /*1530*/  PRMT R39, R40, 0x7610, R39 ;  /* 0x0000761028277816 */ /* 0x000fce0000000027 */
.L_x_299:
[----:B------:R-:W-:-:S05]  /*1540*/  SHF.L.U32 R138, R43, 0x10, RZ ;  /* 0x000000102b8a7819 */ /* 0x000fca00000006ff */
[----:B------:R-:W-:Y:S01]  /*1550*/  FMUL.FTZ R138, R138, R173 ;  /* 0x000000ad8a8a7220 */ /* 0x000fe20000410000 */
[----:B------:R-:W-:Y:S06]  /*1560*/  @P3 BRA `(.L_x_300) ;  /* 0x0000000000083947 */ /* 0x000fec0003800000 */
[----:B------:R-:W-:Y:S05]  /*1570*/  @P0 BRA `(.L_x_301) ;  /* 0x0000000000100947 */ /* 0x000fea0003800000 */
[----:B------:R-:W-:Y:S05]  /*1580*/  BRA `(.L_x_302) ;  /* 0x0000000000147947 */ /* 0x000fea0003800000 */
.L_x_300:
[----:B-----5:R-:W-:-:S04]  /*1590*/  PRMT R40, R35, 0x7632, R40 ;  /* 0x0000763223287816 */ /* 0x020fc80000000028 */
[----:B------:R-:W-:-:S05]  /*15a0*/  SHF.L.U32 R41, R40, 0x10, RZ ;  /* 0x0000001028297819 */ /* 0x000fca00000006ff */
[----:B------:R-:W-:-:S07]  /*15b0*/  FADD.FTZ R138, R138, R41 ;  /* 0x000000298a8a7221 */ /* 0x000fce0000010000 */
.L_x_301:
[----:B------:R-:W-:-:S04]  /*15c0*/  F2FP.BF16.F32.PACK_AB R40, RZ, R138 ;  /* 0x0000008aff28723e */ /* 0x000fc800000010ff */
[----:B------:R-:W-:-:S07]  /*15d0*/  PRMT R39, R39, 0x5410, R40 ;  /* 0x0000541027277816 */ /* 0x000fce0000000028 */
.L_x_302:
[----:B------:R-:W0:Y:S01]  /*15e0*/  @P0 LDC.64 R44, c[0x0][0x238] ;  /* 0x00008e00ff2c0b82 */ /* 0x000e220000000a00 */
[----:B------:R-:W-:-:S05]  /*15f0*/  IADD3 R59, R49, 0x40, RZ ;  /* 0x00000040313b7810 */ /* 0x000fca0007ffe0ff */
[----:B------:R-:W-:Y:S02]  /*1600*/  IMAD.WIDE.U32 R40, R59, 0x10, R2 ;  /* 0x000000103b287825 */ /* 0x000fe400078e0002 */
[----:B------:R-:W1:Y:S02]  /*1610*/  @P2 LDC.64 R46, c[0x0][0x230] ;  /* 0x00008c00ff2e2b82 */ /* 0x000e640000000a00 */
[----:B0-----:R-:W-:-:S05]  /*1620*/  @P0 IMAD.WIDE.U32 R44, R57, 0x10, R44 ;  /* 0x00000010392c0825 */ /* 0x001fca00078e002c */
        /* <DEDUP_REMOVED lines=10> */
.L_x_303:
[----:B-----5:R-:W-:-:S05]  /*16d0*/  SHF.L.U32 R40, R32, 0x10, RZ ;  /* 0x0000001020287819 */ /* 0x020fca00000006ff */
[----:B------:R-:W-:-:S07]  /*16e0*/  FADD.FTZ R143, R40, R143 ;  /* 0x0000008f288f7221 */ /* 0x000fce0000010000 */
.L_x_304:
[----:B------:R-:W-:-:S04]  /*16f0*/  F2FP.BF16.F32.PACK_AB R40, RZ, R143 ;  /* 0x0000008fff28723e */ /* 0x000fc800000010ff */
[----:B------:R-:W-:-:S07]  /*1700*/  PRMT R36, R40, 0x7610, R36 ;  /* 0x0000761028247816 */ /* 0x000fce0000000024 */
.L_x_305:
[----:B------:R-:W-:-:S05]  /*1710*/  SHF.L.U32 R140, R129, 0x10, RZ ;  /* 0x00000010818c7819 */ /* 0x000fca00000006ff */
[----:B------:R-:W-:Y:S01]  /*1720*/  FMUL.FTZ R140, R140, R173 ;  /* 0x000000ad8c8c7220 */ /* 0x000fe20000410000 */
[----:B------:R-:W-:Y:S06]  /*1730*/  @P3 BRA `(.L_x_306) ;  /* 0x0000000000083947 */ /* 0x000fec0003800000 */
[----:B------:R-:W-:Y:S05]  /*1740*/  @P0 BRA `(.L_x_307) ;  /* 0x0000000000100947 */ /* 0x000fea0003800000 */
[----:B------:R-:W-:Y:S05]  /*1750*/  BRA `(.L_x_308) ;  /* 0x0000000000147947 */ /* 0x000fea0003800000 */
.L_x_306:
[----:B-----5:R-:W-:-:S04]  /*1760*/  PRMT R40, R32, 0x7632, R40 ;  /* 0x0000763220287816 */ /* 0x020fc80000000028 */
[----:B------:R-:W-:-:S05]  /*1770*/  SHF.L.U32 R45, R40, 0x10, RZ ;  /* 0x00000010282d7819 */ /* 0x000fca00000006ff */
[----:B------:R-:W-:-:S07]  /*1780*/  FADD.FTZ R140, R140, R45 ;  /* 0x0000002d8c8c7221 */ /* 0x000fce0000010000 */
.L_x_307:
[----:B------:R-:W-:-:S04]  /*1790*/  F2FP.BF16.F32.PACK_AB R40, RZ, R140 ;  /* 0x0000008cff28723e */ /* 0x000fc800000010ff */
[----:B------:R-:W-:-:S07]  /*17a0*/  PRMT R36, R36, 0x5410, R40 ;  /* 0x0000541024247816 */ /* 0x000fce0000000028 */
.L_x_308:
[C---:B------:R-:W-:Y:S02]  /*17b0*/  SHF.L.U32 R40, R41.reuse, 0x10, RZ ;  /* 0x0000001029287819 */ /* 0x040fe400000006ff */
[----:B------:R-:W-:-:S03]  /*17c0*/  PRMT R41, R41, 0x7632, R41 ;  /* 0x0000763229297816 */ /* 0x000fc60000000029 */
[----:B------:R-:W-:Y:S01]  /*17d0*/  FMUL.FTZ R141, R40, R173 ;  /* 0x000000ad288d7220 */ /* 0x000fe20000410000 */
[----:B------:R-:W-:Y:S06]  /*17e0*/  @P3 BRA `(.L_x_309) ;  /* 0x0000000000083947 */ /* 0x000fec0003800000 */
[----:B------:R-:W-:Y:S05]  /*17f0*/  @P0 BRA `(.L_x_310) ;  /* 0x00000000000c0947 */ /* 0x000fea0003800000 */
[----:B------:R-:W-:Y:S05]  /*1800*/  BRA `(.L_x_311) ;  /* 0x0000000000107947 */ /* 0x000fea0003800000 */
.L_x_309:
[----:B-----5:R-:W-:-:S05]  /*1810*/  SHF.L.U32 R40, R33, 0x10, RZ ;  /* 0x0000001021287819 */ /* 0x020fca00000006ff */
[----:B------:R-:W-:-:S07]  /*1820*/  FADD.FTZ R141, R40, R141 ;  /* 0x0000008d288d7221 */ /* 0x000fce0000010000 */
.L_x_310:
[----:B------:R-:W-:-:S04]  /*1830*/  F2FP.BF16.F32.PACK_AB R40, RZ, R141 ;  /* 0x0000008dff28723e */ /* 0x000fc800000010ff */
[----:B------:R-:W-:-:S07]  /*1840*/  PRMT R37, R40, 0x7610, R37 ;  /* 0x0000761028257816 */ /* 0x000fce0000000025 */
.L_x_311:
[----:B------:R-:W-:-:S05]  /*1850*/  SHF.L.U32 R142, R41, 0x10, RZ ;  /* 0x00000010298e7819 */ /* 0x000fca00000006ff */
[----:B------:R-:W-:Y:S01]  /*1860*/  FMUL.FTZ R142, R142, R173 ;  /* 0x000000ad8e8e7220 */ /* 0x000fe20000410000 */
[----:B------:R-:W-:Y:S06]  /*1870*/  @P3 BRA `(.L_x_312) ;  /* 0x0000000000083947 */ /* 0x000fec0003800000 */
[----:B------:R-:W-:Y:S05]  /*1880*/  @P0 BRA `(.L_x_313) ;  /* 0x0000000000100947 */ /* 0x000fea0003800000 */
[----:B------:R-:W-:Y:S05]  /*1890*/  BRA `(.L_x_314) ;  /* 0x0000000000147947 */ /* 0x000fea0003800000 */
.L_x_312:
[----:B-----5:R-:W-:-:S04]  /*18a0*/  PRMT R40, R33, 0x7632, R40 ;  /* 0x0000763221287816 */ /* 0x020fc80000000028 */
[----:B------:R-:W-:-:S05]  /*18b0*/  SHF.L.U32 R41, R40, 0x10, RZ ;  /* 0x0000001028297819 */ /* 0x000fca00000006ff */
[----:B------:R-:W-:-:S07]  /*18c0*/  FADD.FTZ R142, R142, R41 ;  /* 0x000000298e8e7221 */ /* 0x000fce0000010000 */
.L_x_313:
[----:B------:R-:W-:-:S04]  /*18d0*/  F2FP.BF16.F32.PACK_AB R40, RZ, R142 ;  /* 0x0000008eff28723e */ /* 0x000fc800000010ff */
[----:B------:R-:W-:-:S07]  /*18e0*/  PRMT R37, R37, 0x5410, R40 ;  /* 0x0000541025257816 */ /* 0x000fce0000000028 */
.L_x_314:
[C---:B------:R-:W-:Y:S02]  /*18f0*/  SHF.L.U32 R144, R42.reuse, 0x10, RZ ;  /* 0x000000102a907819 */ /* 0x040fe400000006ff */
[----:B------:R-:W-:-:S03]  /*1900*/  PRMT R42, R42, 0x7632, R42 ;  /* 0x000076322a2a7816 */ /* 0x000fc6000000002a */
[----:B------:R-:W-:Y:S01]  /*1910*/  FMUL.FTZ R144, R144, R173 ;  /* 0x000000ad90907220 */ /* 0x000fe20000410000 */
[----:B------:R-:W-:Y:S06]  /*1920*/  @P3 BRA `(.L_x_315) ;  /* 0x0000000000083947 */ /* 0x000fec0003800000 */
[----:B------:R-:W-:Y:S05]  /*1930*/  @P0 BRA `(.L_x_316) ;  /* 0x00000000000c0947 */ /* 0x000fea0003800000 */
[----:B------:R-:W-:Y:S05]  /*1940*/  BRA `(.L_x_317) ;  /* 0x0000000000107947 */ /* 0x000fea0003800000 */
.L_x_315:
[----:B-----5:R-:W-:-:S05]  /*1950*/  SHF.L.U32 R41, R34, 0x10, RZ ;  /* 0x0000001022297819 */ /* 0x020fca00000006ff */
[----:B------:R-:W-:-:S07]  /*1960*/  FADD.FTZ R144, R41, R144 ;  /* 0x0000009029907221 */ /* 0x000fce0000010000 */
.L_x_316:
[----:B------:R-:W-:-:S04]  /*1970*/  F2FP.BF16.F32.PACK_AB R40, RZ, R144 ;  /* 0x00000090ff28723e */ /* 0x000fc800000010ff */
[----:B------:R-:W-:-:S07]  /*1980*/  PRMT R38, R40, 0x7610, R38 ;  /* 0x0000761028267816 */ /* 0x000fce0000000026 */
.L_x_317:
[----:B------:R-:W-:-:S05]  /*1990*/  SHF.L.U32 R42, R42, 0x10, RZ ;  /* 0x000000102a2a7819 */ /* 0x000fca00000006ff */
[----:B------:R-:W-:Y:S01]  /*19a0*/  FMUL.FTZ R145, R42, R173 ;  /* 0x000000ad2a917220 */ /* 0x000fe20000410000 */
[----:B------:R-:W-:Y:S06]  /*19b0*/  @P3 BRA `(.L_x_318) ;  /* 0x0000000000083947 */ /* 0x000fec0003800000 */
[----:B------:R-:W-:Y:S05]  /*19c0*/  @P0 BRA `(.L_x_319) ;  /* 0x0000000000100947 */ /* 0x000fea0003800000 */
[----:B------:R-:W-:Y:S05]  /*19d0*/  BRA `(.L_x_320) ;  /* 0x0000000000147947 */ /* 0x000fea0003800000 */
.L_x_318:
[----:B-----5:R-:W-:-:S04]  /*19e0*/  PRMT R40, R34, 0x7632, R40 ;  /* 0x0000763222287816 */ /* 0x020fc80000000028 */
[----:B------:R-:W-:-:S05]  /*19f0*/  SHF.L.U32 R40, R40, 0x10, RZ ;  /* 0x0000001028287819 */ /* 0x000fca00000006ff */
[----:B------:R-:W-:-:S07]  /*1a00*/  FADD.FTZ R145, R145, R40 ;  /* 0x0000002891917221 */ /* 0x000fce0000010000 */
.L_x_319:
[----:B------:R-:W-:-:S04]  /*1a10*/  F2FP.BF16.F32.PACK_AB R40, RZ, R145 ;  /* 0x00000091ff28723e */ /* 0x000fc800000010ff */
[----:B------:R-:W-:-:S07]  /*1a20*/  PRMT R38, R38, 0x5410, R40 ;  /* 0x0000541026267816 */ /* 0x000fce0000000028 */
.L_x_320:
[C---:B------:R-:W-:Y:S02]  /*1a30*/  SHF.L.U32 R150, R43.reuse, 0x10, RZ ;  /* 0x000000102b967819 */ /* 0x040fe400000006ff */
[----:B------:R-:W-:-:S03]  /*1a40*/  PRMT R43, R43, 0x7632, R43 ;  /* 0x000076322b2b7816 */ /* 0x000fc6000000002b */
[----:B------:R-:W-:Y:S01]  /*1a50*/  FMUL.FTZ R150, R150, R173 ;  /* 0x000000ad96967220 */ /* 0x000fe20000410000 */
[----:B------:R-:W-:Y:S06]  /*1a60*/  @P3 BRA `(.L_x_321) ;  /* 0x0000000000083947 */ /* 0x000fec0003800000 */
[----:B------:R-:W-:Y:S05]  /*1a70*/  @P0 BRA `(.L_x_322) ;  /* 0x00000000000c0947 */ /* 0x000fea0003800000 */
[----:B------:R-:W-:Y:S05]  /*1a80*/  BRA `(.L_x_323) ;  /* 0x0000000000107947 */ /* 0x000fea0003800000 */
.L_x_321:
[----:B-----5:R-:W-:-:S05]  /*1a90*/  SHF.L.U32 R41, R35, 0x10, RZ ;  /* 0x0000001023297819 */ /* 0x020fca00000006ff */
[----:B------:R-:W-:-:S07]  /*1aa0*/  FADD.FTZ R150, R41, R150 ;  /* 0x0000009629967221 */ /* 0x000fce0000010000 */
.L_x_322:
[----:B------:R-:W-:-:S04]  /*1ab0*/  F2FP.BF16.F32.PACK_AB R40, RZ, R150 ;  /* 0x00000096ff28723e */ /* 0x000fc800000010ff */
[----:B------:R-:W-:-:S07]  /*1ac0*/  PRMT R39, R40, 0x7610, R39 ;  /* 0x0000761028277816 */ /* 0x000fce0000000027 */
.L_x_323:
[----:B------:R-:W-:-:S05]  /*1ad0*/  SHF.L.U32 R40, R43, 0x10, RZ ;  /* 0x000000102b287819 */ /* 0x000fca00000006ff */
[----:B------:R-:W-:Y:S01]  /*1ae0*/  FMUL.FTZ R149, R40, R173 ;  /* 0x000000ad28957220 */ /* 0x000fe20000410000 */
[----:B------:R-:W-:Y:S06]  /*1af0*/  @P3 BRA `(.L_x_324) ;  /* 0x0000000000083947 */ /* 0x000fec0003800000 */
[----:B------:R-:W-:Y:S05]  /*1b00*/  @P0 BRA `(.L_x_325) ;  /* 0x0000000000100947 */ /* 0x000fea0003800000 */
[----:B------:R-:W-:Y:S05]  /*1b10*/  BRA `(.L_x_326) ;  /* 0x0000000000147947 */ /* 0x000fea0003800000 */
.L_x_324:
[----:B-----5:R-:W-:-:S04]  /*1b20*/  PRMT R40, R35, 0x7632, R40 ;  /* 0x0000763223287816 */ /* 0x020fc80000000028 */
[----:B------:R-:W-:-:S05]  /*1b30*/  SHF.L.U32 R40, R40, 0x10, RZ ;  /* 0x0000001028287819 */ /* 0x000fca00000006ff */
[----:B------:R-:W-:-:S07]  /*1b40*/  FADD.FTZ R149, R149, R40 ;  /* 0x0000002895957221 */ /* 0x000fce0000010000 */
.L_x_325:
[----:B------:R-:W-:-:S04]  /*1b50*/  F2FP.BF16.F32.PACK_AB R40, RZ, R149 ;  /* 0x00000095ff28723e */ /* 0x000fc800000010ff */
[----:B------:R-:W-:-:S07]  /*1b60*/  PRMT R39, R39, 0x5410, R40 ;  /* 0x0000541027277816 */ /* 0x000fce0000000028 */
.L_x_326:
        /* <DEDUP_REMOVED lines=15> */
.L_x_327:
[----:B-----5:R-:W-:-:S05]  /*1c60*/  SHF.L.U32 R45, R32, 0x10, RZ ;  /* 0x00000010202d7819 */ /* 0x020fca00000006ff */
[----:B------:R-:W-:-:S07]  /*1c70*/  FADD.FTZ R154, R45, R154 ;  /* 0x0000009a2d9a7221 */ /* 0x000fce0000010000 */
.L_x_328:
[----:B------:R-:W-:-:S04]  /*1c80*/  F2FP.BF16.F32.PACK_AB R40, RZ, R154 ;  /* 0x0000009aff28723e */ /* 0x000fc800000010ff */
[----:B------:R-:W-:-:S07]  /*1c90*/  PRMT R36, R40, 0x7610, R36 ;  /* 0x0000761028247816 */ /* 0x000fce0000000024 */
.L_x_329:
[----:B------:R-:W-:-:S05]  /*1ca0*/  SHF.L.U32 R148, R131, 0x10, RZ ;  /* 0x0000001083947819 */ /* 0x000fca00000006ff */
[----:B------:R-:W-:Y:S01]  /*1cb0*/  FMUL.FTZ R148, R148, R173 ;  /* 0x000000ad94947220 */ /* 0x000fe20000410000 */
[----:B------:R-:W-:Y:S06]  /*1cc0*/  @P3 BRA `(.L_x_330) ;  /* 0x0000000000083947 */ /* 0x000fec0003800000 */
[----:B------:R-:W-:Y:S05]  /*1cd0*/  @P0 BRA `(.L_x_331) ;  /* 0x0000000000100947 */ /* 0x000fea0003800000 */
[----:B------:R-:W-:Y:S05]  /*1ce0*/  BRA `(.L_x_332) ;  /* 0x0000000000147947 */ /* 0x000fea0003800000 */
.L_x_330:
[----:B-----5:R-:W-:-:S04]  /*1cf0*/  PRMT R40, R32, 0x7632, R40 ;  /* 0x0000763220287816 */ /* 0x020fc80000000028 */
[----:B------:R-:W-:-:S05]  /*1d00*/  SHF.L.U32 R45, R40, 0x10, RZ ;  /* 0x00000010282d7819 */ /* 0x000fca00000006ff */
[----:B------:R-:W-:-:S07]  /*1d10*/  FADD.FTZ R148, R148, R45 ;  /* 0x0000002d94947221 */ /* 0x000fce0000010000 */
.L_x_331:
[----:B------:R-:W-:-:S04]  /*1d20*/  F2FP.BF16.F32.PACK_AB R40, RZ, R148 ;  /* 0x00000094ff28723e */ /* 0x000fc800000010ff */
[----:B------:R-:W-:-:S07]  /*1d30*/  PRMT R36, R36, 0x5410, R40 ;  /* 0x0000541024247816 */ /* 0x000fce0000000028 */
.L_x_332:
[C---:B------:R-:W-:Y:S02]  /*1d40*/  SHF.L.U32 R40, R41.reuse, 0x10, RZ ;  /* 0x0000001029287819 */ /* 0x040fe400000006ff */
[----:B------:R-:W-:-:S03]  /*1d50*/  PRMT R41, R41, 0x7632, R41 ;  /* 0x0000763229297816 */ /* 0x000fc60000000029 */
[----:B------:R-:W-:Y:S01]  /*1d60*/  FMUL.FTZ R147, R40, R173 ;  /* 0x000000ad28937220 */ /* 0x000fe20000410000 */
[----:B------:R-:W-:Y:S06]  /*1d70*/  @P3 BRA `(.L_x_333) ;  /* 0x0000000000083947 */ /* 0x000fec0003800000 */
[----:B------:R-:W-:Y:S05]  /*1d80*/  @P0 BRA `(.L_x_334) ;  /* 0x00000000000c0947 */ /* 0x000fea0003800000 */
[----:B------:R-:W-:Y:S05]  /*1d90*/  BRA `(.L_x_335) ;  /* 0x0000000000107947 */ /* 0x000fea0003800000 */
.L_x_333:
[----:B-----5:R-:W-:-:S05]  /*1da0*/  SHF.L.U32 R40, R33, 0x10, RZ ;  /* 0x0000001021287819 */ /* 0x020fca00000006ff */
[----:B------:R-:W-:-:S07]  /*1db0*/  FADD.FTZ R147, R40, R147 ;  /* 0x0000009328937221 */ /* 0x000fce0000010000 */
.L_x_334:
[----:B------:R-:W-:-:S04]  /*1dc0*/  F2FP.BF16.F32.PACK_AB R40, RZ, R147 ;  /* 0x00000093ff28723e */ /* 0x000fc800000010ff */
[----:B------:R-:W-:-:S07]  /*1dd0*/  PRMT R37, R40, 0x7610, R37 ;  /* 0x0000761028257816 */ /* 0x000fce0000000025 */
.L_x_335:
[----:B------:R-:W-:-:S05]  /*1de0*/  SHF.L.U32 R146, R41, 0x10, RZ ;  /* 0x0000001029927819 */ /* 0x000fca00000006ff */
[----:B------:R-:W-:Y:S01]  /*1df0*/  FMUL.FTZ R146, R146, R173 ;  /* 0x000000ad92927220 */ /* 0x000fe20000410000 */
[----:B------:R-:W-:Y:S06]  /*1e00*/  @P3 BRA `(.L_x_336) ;  /* 0x0000000000083947 */ /* 0x000fec0003800000 */
[----:B------:R-:W-:Y:S05]  /*1e10*/  @P0 BRA `(.L_x_337) ;  /* 0x0000000000100947 */ /* 0x000fea0003800000 */
[----:B------:R-:W-:Y:S05]  /*1e20*/  BRA `(.L_x_338) ;  /* 0x0000000000147947 */ /* 0x000fea0003800000 */
.L_x_336:
[----:B-----5:R-:W-:-:S04]  /*1e30*/  PRMT R40, R33, 0x7632, R40 ;  /* 0x0000763221287816 */ /* 0x020fc80000000028 */
[----:B------:R-:W-:-:S05]  /*1e40*/  SHF.L.U32 R41, R40, 0x10, RZ ;  /* 0x0000001028297819 */ /* 0x000fca00000006ff */
[----:B------:R-:W-:-:S07]  /*1e50*/  FADD.FTZ R146, R146, R41 ;  /* 0x0000002992927221 */ /* 0x000fce0000010000 */
.L_x_337:
[----:B------:R-:W-:-:S04]  /*1e60*/  F2FP.BF16.F32.PACK_AB R40, RZ, R146 ;  /* 0x00000092ff28723e */ /* 0x000fc800000010ff */
[----:B------:R-:W-:-:S07]  /*1e70*/  PRMT R37, R37, 0x5410, R40 ;  /* 0x0000541025257816 */ /* 0x000fce0000000028 */
.L_x_338:
[C---:B------:R-:W-:Y:S02]  /*1e80*/  SHF.L.U32 R152, R42.reuse, 0x10, RZ ;  /* 0x000000102a987819 */ /* 0x040fe400000006ff */
[----:B------:R-:W-:-:S03]  /*1e90*/  PRMT R42, R42, 0x7632, R42 ;  /* 0x000076322a2a7816 */ /* 0x000fc6000000002a */
[----:B------:R-:W-:Y:S01]  /*1ea0*/  FMUL.FTZ R152, R152, R173 ;  /* 0x000000ad98987220 */ /* 0x000fe20000410000 */
[----:B------:R-:W-:Y:S06]  /*1eb0*/  @P3 BRA `(.L_x_339) ;  /* 0x0000000000083947 */ /* 0x000fec0003800000 */
[----:B------:R-:W-:Y:S05]  /*1ec0*/  @P0 BRA `(.L_x_340) ;  /* 0x00000000000c0947 */ /* 0x000fea0003800000 */
[----:B------:R-:W-:Y:S05]  /*1ed0*/  BRA `(.L_x_341) ;  /* 0x0000000000107947 */ /* 0x000fea0003800000 */
.L_x_339:
[----:B-----5:R-:W-:-:S05]  /*1ee0*/  SHF.L.U32 R41, R34, 0x10, RZ ;  /* 0x0000001022297819 */ /* 0x020fca00000006ff */
[----:B------:R-:W-:-:S07]  /*1ef0*/  FADD.FTZ R152, R41, R152 ;  /* 0x0000009829987221 */ /* 0x000fce0000010000 */
.L_x_340:
[----:B------:R-:W-:-:S04]  /*1f00*/  F2FP.BF16.F32.PACK_AB R40, RZ, R152 ;  /* 0x00000098ff28723e */ /* 0x000fc800000010ff */
[----:B------:R-:W-:-:S07]  /*1f10*/  PRMT R38, R40, 0x7610, R38 ;  /* 0x0000761028267816 */ /* 0x000fce0000000026 */
.L_x_341:
[----:B------:R-:W-:-:S05]  /*1f20*/  SHF.L.U32 R42, R42, 0x10, RZ ;  /* 0x000000102a2a7819 */ /* 0x000fca00000006ff */
[----:B------:R-:W-:Y:S01]  /*1f30*/  FMUL.FTZ R153, R42, R173 ;  /* 0x000000ad2a997220 */ /* 0x000fe20000410000 */
[----:B------:R-:W-:Y:S06]  /*1f40*/  @P3 BRA `(.L_x_342) ;  /* 0x0000000000083947 */ /* 0x000fec0003800000 */
[----:B------:R-:W-:Y:S05]  /*1f50*/  @P0 BRA `(.L_x_343) ;  /* 0x0000000000100947 */ /* 0x000fea0003800000 */
[----:B------:R-:W-:Y:S05]  /*1f60*/  BRA `(.L_x_344) ;  /* 0x0000000000147947 */ /* 0x000fea0003800000 */
.L_x_342:
[----:B-----5:R-:W-:-:S04]  /*1f70*/  PRMT R40, R34, 0x7632, R40 ;  /* 0x0000763222287816 */ /* 0x020fc80000000028 */
[----:B------:R-:W-:-:S05]  /*1f80*/  SHF.L.U32 R40, R40, 0x10, RZ ;  /* 0x0000001028287819 */ /* 0x000fca00000006ff */
[----:B------:R-:W-:-:S07]  /*1f90*/  FADD.FTZ R153, R153, R40 ;  /* 0x0000002899997221 */ /* 0x000fce0000010000 */
.L_x_343:
[----:B------:R-:W-:-:S04]  /*1fa0*/  F2FP.BF16.F32.PACK_AB R40, RZ, R153 ;  /* 0x00000099ff28723e */ /* 0x000fc800000010ff */
[----:B------:R-:W-:-:S07]  /*1fb0*/  PRMT R38, R38, 0x5410, R40 ;  /* 0x0000541026267816 */ /* 0x000fce0000000028 */
.L_x_344:
[C---:B------:R-:W-:Y:S02]  /*1fc0*/  SHF.L.U32 R156, R43.reuse, 0x10, RZ ;  /* 0x000000102b9c7819 */ /* 0x040fe400000006ff */
[----:B------:R-:W-:-:S03]  /*1fd0*/  PRMT R43, R43, 0x7632, R43 ;  /* 0x000076322b2b7816 */ /* 0x000fc6000000002b */
[----:B------:R-:W-:Y:S01]  /*1fe0*/  FMUL.FTZ R156, R156, R173 ;  /* 0x000000ad9c9c7220 */ /* 0x000fe20000410000 */
[----:B------:R-:W-:Y:S06]  /*1ff0*/  @P3 BRA `(.L_x_345) ;  /* 0x0000000000083947 */ /* 0x000fec0003800000 */
[----:B------:R-:W-:Y:S05]  /*2000*/  @P0 BRA `(.L_x_346) ;  /* 0x00000000000c0947 */ /* 0x000fea0003800000 */
[----:B------:R-:W-:Y:S05]  /*2010*/  BRA `(.L_x_347) ;  /* 0x0000000000107947 */ /* 0x000fea0003800000 */
.L_x_345:
[----:B-----5:R-:W-:-:S05]  /*2020*/  SHF.L.U32 R41, R35, 0x10, RZ ;  /* 0x0000001023297819 */ /* 0x020fca00000006ff */
[----:B------:R-:W-:-:S07]  /*2030*/  FADD.FTZ R156, R41, R156 ;  /* 0x0000009c299c7221 */ /* 0x000fce0000010000 */
.L_x_346:
[----:B------:R-:W-:-:S04]  /*2040*/  F2FP.BF16.F32.PACK_AB R40, RZ, R156 ;  /* 0x0000009cff28723e */ /* 0x000fc800000010ff */
[----:B------:R-:W-:-:S07]  /*2050*/  PRMT R39, R40, 0x7610, R39 ;  /* 0x0000761028277816 */ /* 0x000fce0000000027 */
.L_x_347:
[----:B------:R-:W-:-:S05]  /*2060*/  SHF.L.U32 R40, R43, 0x10, RZ ;  /* 0x000000102b287819 */ /* 0x000fca00000006ff */
[----:B------:R-:W-:Y:S01]  /*2070*/  FMUL.FTZ R155, R40, R173 ;  /* 0x000000ad289b7220 */ /* 0x000fe20000410000 */
[----:B------:R-:W-:Y:S06]  /*2080*/  @P3 BRA `(.L_x_348) ;  /* 0x0000000000083947 */ /* 0x000fec0003800000 */
[----:B------:R-:W-:Y:S05]  /*2090*/  @P0 BRA `(.L_x_349) ;  /* 0x0000000000100947 */ /* 0x000fea0003800000 */
[----:B------:R-:W-:Y:S05]  /*20a0*/  BRA `(.L_x_350) ;  /* 0x0000000000147947 */ /* 0x000fea0003800000 */
.L_x_348:
[----:B-----5:R-:W-:-:S04]  /*20b0*/  PRMT R40, R35, 0x7632, R40 ;  /* 0x0000763223287816 */ /* 0x020fc80000000028 */
[----:B------:R-:W-:-:S05]  /*20c0*/  SHF.L.U32 R40, R40, 0x10, RZ ;  /* 0x0000001028287819 */ /* 0x000fca00000006ff */
[----:B------:R-:W-:-:S07]  /*20d0*/  FADD.FTZ R155, R155, R40 ;  /* 0x000000289b9b7221 */ /* 0x000fce0000010000 */
.L_x_349:
[----:B------:R-:W-:-:S04]  /*20e0*/  F2FP.BF16.F32.PACK_AB R40, RZ, R155 ;  /* 0x0000009bff28723e */ /* 0x000fc800000010ff */
[----:B------:R-:W-:-:S07]  /*20f0*/  PRMT R39, R39, 0x5410, R40 ;  /* 0x0000541027277816 */ /* 0x000fce0000000028 */
.L_x_350:
        /* <DEDUP_REMOVED lines=15> */
.L_x_351:
[----:B-----5:R-:W-:-:S05]  /*21f0*/  SHF.L.U32 R45, R32, 0x10, RZ ;  /* 0x00000010202d7819 */ /* 0x020fca00000006ff */
[----:B------:R-:W-:-:S07]  /*2200*/  FADD.FTZ R164, R45, R164 ;  /* 0x000000a42da47221 */ /* 0x000fce0000010000 */
.L_x_352:
[----:B------:R-:W-:-:S04]  /*2210*/  F2FP.BF16.F32.PACK_AB R40, RZ, R164 ;  /* 0x000000a4ff28723e */ /* 0x000fc800000010ff */
[----:B------:R-:W-:-:S07]  /*2220*/  PRMT R36, R40, 0x7610, R36 ;  /* 0x0000761028247816 */ /* 0x000fce0000000024 */
.L_x_353:
[----:B------:R-:W-:-:S05]  /*2230*/  SHF.L.U32 R40, R133, 0x10, RZ ;  /* 0x0000001085287819 */ /* 0x000fca00000006ff */
[----:B------:R-:W-:Y:S01]  /*2240*/  FMUL.FTZ R163, R40, R173 ;  /* 0x000000ad28a37220 */ /* 0x000fe20000410000 */
[----:B------:R-:W-:Y:S06]  /*2250*/  @P3 BRA `(.L_x_354) ;  /* 0x0000000000083947 */ /* 0x000fec0003800000 */
[----:B------:R-:W-:Y:S05]  /*2260*/  @P0 BRA `(.L_x_355) ;  /* 0x0000000000100947 */ /* 0x000fea0003800000 */
[----:B------:R-:W-:Y:S05]  /*2270*/  BRA `(.L_x_356) ;  /* 0x0000000000147947 */ /* 0x000fea0003800000 */
.L_x_354:
[----:B-----5:R-:W-:-:S04]  /*2280*/  PRMT R40, R32, 0x7632, R40 ;  /* 0x0000763220287816 */ /* 0x020fc80000000028 */
[----:B------:R-:W-:-:S05]  /*2290*/  SHF.L.U32 R40, R40, 0x10, RZ ;  /* 0x0000001028287819 */ /* 0x000fca00000006ff */
[----:B------:R-:W-:-:S07]  /*22a0*/  FADD.FTZ R163, R163, R40 ;  /* 0x00000028a3a37221 */ /* 0x000fce0000010000 */
.L_x_355:
[----:B------:R-:W-:-:S04]  /*22b0*/  F2FP.BF16.F32.PACK_AB R40, RZ, R163 ;  /* 0x000000a3ff28723e */ /* 0x000fc800000010ff */
[----:B------:R-:W-:-:S07]  /*22c0*/  PRMT R36, R36, 0x5410, R40 ;  /* 0x0000541024247816 */ /* 0x000fce0000000028 */
.L_x_356:
[C---:B------:R-:W-:Y:S02]  /*22d0*/  SHF.L.U32 R162, R41.reuse, 0x10, RZ ;  /* 0x0000001029a27819 */ /* 0x040fe400000006ff */
[----:B------:R-:W-:-:S03]  /*22e0*/  PRMT R41, R41, 0x7632, R41 ;  /* 0x0000763229297816 */ /* 0x000fc60000000029 */
[----:B------:R-:W-:Y:S01]  /*22f0*/  FMUL.FTZ R162, R162, R173 ;  /* 0x000000ada2a27220 */ /* 0x000fe20000410000 */
[----:B------:R-:W-:Y:S06]  /*2300*/  @P3 BRA `(.L_x_357) ;  /* 0x0000000000083947 */ /* 0x000fec0003800000 */
[----:B------:R-:W-:Y:S05]  /*2310*/  @P0 BRA `(.L_x_358) ;  /* 0x00000000000c0947 */ /* 0x000fea0003800000 */
[----:B------:R-:W-:Y:S05]  /*2320*/  BRA `(.L_x_359) ;  /* 0x0000000000107947 */ /* 0x000fea0003800000 */
.L_x_357:
[----:B-----5:R-:W-:-:S05]  /*2330*/  SHF.L.U32 R45, R33, 0x10, RZ ;  /* 0x00000010212d7819 */ /* 0x020fca00000006ff */
[----:B------:R-:W-:-:S07]  /*2340*/  FADD.FTZ R162, R45, R162 ;  /* 0x000000a22da27221 */ /* 0x000fce0000010000 */
.L_x_358:
[----:B------:R-:W-:-:S04]  /*2350*/  F2FP.BF16.F32.PACK_AB R40, RZ, R162 ;  /* 0x000000a2ff28723e */ /* 0x000fc800000010ff */
[----:B------:R-:W-:-:S07]  /*2360*/  PRMT R37, R40, 0x7610, R37 ;  /* 0x0000761028257816 */ /* 0x000fce0000000025 */
.L_x_359:
[----:B------:R-:W-:-:S05]  /*2370*/  SHF.L.U32 R40, R41, 0x10, RZ ;  /* 0x0000001029287819 */ /* 0x000fca00000006ff */
[----:B------:R-:W-:Y:S01]  /*2380*/  FMUL.FTZ R159, R40, R173 ;  /* 0x000000ad289f7220 */ /* 0x000fe20000410000 */
[----:B------:R-:W-:Y:S06]  /*2390*/  @P3 BRA `(.L_x_360) ;  /* 0x0000000000083947 */ /* 0x000fec0003800000 */
[----:B------:R-:W-:Y:S05]  /*23a0*/  @P0 BRA `(.L_x_361) ;  /* 0x0000000000100947 */ /* 0x000fea0003800000 */
[----:B------:R-:W-:Y:S05]  /*23b0*/  BRA `(.L_x_362) ;  /* 0x0000000000147947 */ /* 0x000fea0003800000 */
.L_x_360:
[----:B-----5:R-:W-:-:S04]  /*23c0*/  PRMT R40, R33, 0x7632, R40 ;  /* 0x0000763221287816 */ /* 0x020fc80000000028 */
[----:B------:R-:W-:-:S05]  /*23d0*/  SHF.L.U32 R40, R40, 0x10, RZ ;  /* 0x0000001028287819 */ /* 0x000fca00000006ff */
[----:B------:R-:W-:-:S07]  /*23e0*/  FADD.FTZ R159, R159, R40 ;  /* 0x000000289f9f7221 */ /* 0x000fce0000010000 */
.L_x_361:
[----:B------:R-:W-:-:S04]  /*23f0*/  F2FP.BF16.F32.PACK_AB R40, RZ, R159 ;  /* 0x0000009fff28723e */ /* 0x000fc800000010ff */
[----:B------:R-:W-:-:S07]  /*2400*/  PRMT R37, R37, 0x5410, R40 ;  /* 0x0000541025257816 */ /* 0x000fce0000000028 */
.L_x_362:
[C---:B------:R-:W-:Y:S02]  /*2410*/  SHF.L.U32 R158, R42.reuse, 0x10, RZ ;  /* 0x000000102a9e7819 */ /* 0x040fe400000006ff */
[----:B------:R-:W-:-:S03]  /*2420*/  PRMT R42, R42, 0x7632, R42 ;  /* 0x000076322a2a7816 */ /* 0x000fc6000000002a */
[----:B------:R-:W-:Y:S01]  /*2430*/  FMUL.FTZ R158, R158, R173 ;  /* 0x000000ad9e9e7220 */ /* 0x000fe20000410000 */
[----:B------:R-:W-:Y:S06]  /*2440*/  @P3 BRA `(.L_x_363) ;  /* 0x0000000000083947 */ /* 0x000fec0003800000 */
[----:B------:R-:W-:Y:S05]  /*2450*/  @P0 BRA `(.L_x_364) ;  /* 0x00000000000c0947 */ /* 0x000fea0003800000 */
[----:B------:R-:W-:Y:S05]  /*2460*/  BRA `(.L_x_365) ;  /* 0x0000000000107947 */ /* 0x000fea0003800000 */
.L_x_363:
[----:B-----5:R-:W-:-:S05]  /*2470*/  SHF.L.U32 R41, R34, 0x10, RZ ;  /* 0x0000001022297819 */ /* 0x020fca00000006ff */
[----:B------:R-:W-:-:S07]  /*2480*/  FADD.FTZ R158, R41, R158 ;  /* 0x0000009e299e7221 */ /* 0x000fce0000010000 */
.L_x_364:
[----:B------:R-:W-:-:S04]  /*2490*/  F2FP.BF16.F32.PACK_AB R40, RZ, R158 ;  /* 0x0000009eff28723e */ /* 0x000fc800000010ff */
[----:B------:R-:W-:-:S07]  /*24a0*/  PRMT R38, R40, 0x7610, R38 ;  /* 0x0000761028267816 */ /* 0x000fce0000000026 */
.L_x_365:
[----:B------:R-:W-:-:S05]  /*24b0*/  SHF.L.U32 R42, R42, 0x10, RZ ;  /* 0x000000102a2a7819 */ /* 0x000fca00000006ff */
[----:B------:R-:W-:Y:S01]  /*24c0*/  FMUL.FTZ R157, R42, R173 ;  /* 0x000000ad2a9d7220 */ /* 0x000fe20000410000 */
[----:B------:R-:W-:Y:S06]  /*24d0*/  @P3 BRA `(.L_x_366) ;  /* 0x0000000000083947 */ /* 0x000fec0003800000 */
[----:B------:R-:W-:Y:S05]  /*24e0*/  @P0 BRA `(.L_x_367) ;  /* 0x0000000000100947 */ /* 0x000fea0003800000 */
[----:B------:R-:W-:Y:S05]  /*24f0*/  BRA `(.L_x_368) ;  /* 0x0000000000147947 */ /* 0x000fea0003800000 */
.L_x_366:
[----:B-----5:R-:W-:-:S04]  /*2500*/  PRMT R40, R34, 0x7632, R40 ;  /* 0x0000763222287816 */ /* 0x020fc80000000028 */
[----:B------:R-:W-:-:S05]  /*2510*/  SHF.L.U32 R40, R40, 0x10, RZ ;  /* 0x0000001028287819 */ /* 0x000fca00000006ff */
[----:B------:R-:W-:-:S07]  /*2520*/  FADD.FTZ R157, R157, R40 ;  /* 0x000000289d9d7221 */ /* 0x000fce0000010000 */
.L_x_367:
[----:B------:R-:W-:-:S04]  /*2530*/  F2FP.BF16.F32.PACK_AB R40, RZ, R157 ;  /* 0x0000009dff28723e */ /* 0x000fc800000010ff */
[----:B------:R-:W-:-:S07]  /*2540*/  PRMT R38, R38, 0x5410, R40 ;  /* 0x0000541026267816 */ /* 0x000fce0000000028 */
.L_x_368:
[C---:B------:R-:W-:Y:S02]  /*2550*/  SHF.L.U32 R160, R43.reuse, 0x10, RZ ;  /* 0x000000102ba07819 */ /* 0x040fe400000006ff */
[----:B------:R-:W-:-:S03]  /*2560*/  PRMT R43, R43, 0x7632, R43 ;  /* 0x000076322b2b7816 */ /* 0x000fc6000000002b */
[----:B------:R-:W-:Y:S01]  /*2570*/  FMUL.FTZ R160, R160, R173 ;  /* 0x000000ada0a07220 */ /* 0x000fe20000410000 */
[----:B------:R-:W-:Y:S06]  /*2580*/  @P3 BRA `(.L_x_369) ;  /* 0x0000000000083947 */ /* 0x000fec0003800000 */
[----:B------:R-:W-:Y:S05]  /*2590*/  @P0 BRA `(.L_x_370) ;  /* 0x00000000000c0947 */ /* 0x000fea0003800000 */
[----:B------:R-:W-:Y:S05]  /*25a0*/  BRA `(.L_x_371) ;  /* 0x0000000000107947 */ /* 0x000fea0003800000 */
.L_x_369:
[----:B-----5:R-:W-:-:S05]  /*25b0*/  SHF.L.U32 R41, R35, 0x10, RZ ;  /* 0x0000001023297819 */ /* 0x020fca00000006ff */
[----:B------:R-:W-:-:S07]  /*25c0*/  FADD.FTZ R160, R41, R160 ;  /* 0x000000a029a07221 */ /* 0x000fce0000010000 */
.L_x_370:
[----:B------:R-:W-:-:S04]  /*25d0*/  F2FP.BF16.F32.PACK_AB R40, RZ, R160 ;  /* 0x000000a0ff28723e */ /* 0x000fc800000010ff */
[----:B------:R-:W-:-:S07]  /*25e0*/  PRMT R39, R40, 0x7610, R39 ;  /* 0x0000761028277816 */ /* 0x000fce0000000027 */
.L_x_371:
[----:B------:R-:W-:-:S05]  /*25f0*/  SHF.L.U32 R40, R43, 0x10, RZ ;  /* 0x000000102b287819 */ /* 0x000fca00000006ff */
[----:B------:R-:W-:Y:S01]  /*2600*/  FMUL.FTZ R161, R40, R173 ;  /* 0x000000ad28a17220 */ /* 0x000fe20000410000 */
[----:B------:R-:W-:Y:S06]  /*2610*/  @P3 BRA `(.L_x_372) ;  /* 0x0000000000083947 */ /* 0x000fec0003800000 */
[----:B------:R-:W-:Y:S05]  /*2620*/  @P0 BRA `(.L_x_373) ;  /* 0x0000000000100947 */ /* 0x000fea0003800000 */
[----:B------:R-:W-:Y:S05]  /*2630*/  BRA `(.L_x_374) ;  /* 0x0000000000147947 */ /* 0x000fea0003800000 */
.L_x_372:
[----:B-----5:R-:W-:-:S04]  /*2640*/  PRMT R40, R35, 0x7632, R40 ;  /* 0x0000763223287816 */ /* 0x020fc80000000028 */
[----:B------:R-:W-:-:S05]  /*2650*/  SHF.L.U32 R40, R40, 0x10, RZ ;  /* 0x0000001028287819 */ /* 0x000fca00000006ff */
[----:B------:R-:W-:-:S07]  /*2660*/  FADD.FTZ R161, R161, R40 ;  /* 0x00000028a1a17221 */ /* 0x000fce0000010000 */
.L_x_373:
[----:B------:R-:W-:-:S04]  /*2670*/  F2FP.BF16.F32.PACK_AB R40, RZ, R161 ;  /* 0x000000a1ff28723e */ /* 0x000fc800000010ff */
[----:B------:R-:W-:-:S07]  /*2680*/  PRMT R39, R39, 0x5410, R40 ;  /* 0x0000541027277816 */ /* 0x000fce0000000028 */
.L_x_374:
        /* <DEDUP_REMOVED lines=15> */
.L_x_375:
[----:B-----5:R-:W-:-:S05]  /*2780*/  SHF.L.U32 R45, R32, 0x10, RZ ;  /* 0x00000010202d7819 */ /* 0x020fca00000006ff */
[----:B------:R-:W-:-:S07]  /*2790*/  FADD.FTZ R172, R45, R172 ;  /* 0x000000ac2dac7221 */ /* 0x000fce0000010000 */
.L_x_376:
[----:B------:R-:W-:-:S04]  /*27a0*/  F2FP.BF16.F32.PACK_AB R40, RZ, R172 ;  /* 0x000000acff28723e */ /* 0x000fc800000010ff */
[----:B------:R-:W-:-:S07]  /*27b0*/  PRMT R36, R40, 0x7610, R36 ;  /* 0x0000761028247816 */ /* 0x000fce0000000024 */
.L_x_377:
[----:B------:R-:W-:-:S05]  /*27c0*/  SHF.L.U32 R170, R137, 0x10, RZ ;  /* 0x0000001089aa7819 */ /* 0x000fca00000006ff */
[----:B------:R-:W-:Y:S01]  /*27d0*/  FMUL.FTZ R170, R170, R173 ;  /* 0x000000adaaaa7220 */ /* 0x000fe20000410000 */
[----:B------:R-:W-:Y:S06]  /*27e0*/  @P3 BRA `(.L_x_378) ;  /* 0x0000000000083947 */ /* 0x000fec0003800000 */
[----:B------:R-:W-:Y:S05]  /*27f0*/  @P0 BRA `(.L_x_379) ;  /* 0x0000000000100947 */ /* 0x000fea0003800000 */
[----:B------:R-:W-:Y:S05]  /*2800*/  BRA `(.L_x_380) ;  /* 0x0000000000147947 */ /* 0x000fea0003800000 */
.L_x_378:
[----:B-----5:R-:W-:-:S04]  /*2810*/  PRMT R40, R32, 0x7632, R40 ;  /* 0x0000763220287816 */ /* 0x020fc80000000028 */
[----:B------:R-:W-:-:S05]  /*2820*/  SHF.L.U32 R45, R40, 0x10, RZ ;  /* 0x00000010282d7819 */ /* 0x000fca00000006ff */
[----:B------:R-:W-:-:S07]  /*2830*/  FADD.FTZ R170, R170, R45 ;  /* 0x0000002daaaa7221 */ /* 0x000fce0000010000 */
.L_x_379:
[----:B------:R-:W-:-:S04]  /*2840*/  F2FP.BF16.F32.PACK_AB R40, RZ, R170 ;  /* 0x000000aaff28723e */ /* 0x000fc800000010ff */
[----:B------:R-:W-:-:S07]  /*2850*/  PRMT R36, R36, 0x5410, R40 ;  /* 0x0000541024247816 */ /* 0x000fce0000000028 */
.L_x_380:
[C---:B------:R-:W-:Y:S02]  /*2860*/  SHF.L.U32 R40, R41.reuse, 0x10, RZ ;  /* 0x0000001029287819 */ /* 0x040fe400000006ff */
[----:B------:R-:W-:-:S03]  /*2870*/  PRMT R41, R41, 0x7632, R41 ;  /* 0x0000763229297816 */ /* 0x000fc60000000029 */
[----:B------:R-:W-:Y:S01]  /*2880*/  FMUL.FTZ R171, R40, R173 ;  /* 0x000000ad28ab7220 */ /* 0x000fe20000410000 */
[----:B------:R-:W-:Y:S06]  /*2890*/  @P3 BRA `(.L_x_381) ;  /* 0x0000000000083947 */ /* 0x000fec0003800000 */
[----:B------:R-:W-:Y:S05]  /*28a0*/  @P0 BRA `(.L_x_382) ;  /* 0x00000000000c0947 */ /* 0x000fea0003800000 */
[----:B------:R-:W-:Y:S05]  /*28b0*/  BRA `(.L_x_383) ;  /* 0x0000000000107947 */ /* 0x000fea0003800000 */
.L_x_381:
[----:B-----5:R-:W-:-:S05]  /*28c0*/  SHF.L.U32 R40, R33, 0x10, RZ ;  /* 0x0000001021287819 */ /* 0x020fca00000006ff */
[----:B------:R-:W-:-:S07]  /*28d0*/  FADD.FTZ R171, R40, R171 ;  /* 0x000000ab28ab7221 */ /* 0x000fce0000010000 */
.L_x_382:
[----:B------:R-:W-:-:S04]  /*28e0*/  F2FP.BF16.F32.PACK_AB R40, RZ, R171 ;  /* 0x000000abff28723e */ /* 0x000fc800000010ff */
[----:B------:R-:W-:-:S07]  /*28f0*/  PRMT R37, R40, 0x7610, R37 ;  /* 0x0000761028257816 */ /* 0x000fce0000000025 */
.L_x_383:
[----:B------:R-:W-:-:S05]  /*2900*/  SHF.L.U32 R40, R41, 0x10, RZ ;  /* 0x0000001029287819 */ /* 0x000fca00000006ff */
[----:B------:R-:W-:Y:S01]  /*2910*/  FMUL.FTZ R169, R40, R173 ;  /* 0x000000ad28a97220 */ /* 0x000fe20000410000 */
[----:B------:R-:W-:Y:S06]  /*2920*/  @P3 BRA `(.L_x_384) ;  /* 0x0000000000083947 */ /* 0x000fec0003800000 */
[----:B------:R-:W-:Y:S05]  /*2930*/  @P0 BRA `(.L_x_385) ;  /* 0x0000000000100947 */ /* 0x000fea0003800000 */
[----:B------:R-:W-:Y:S05]  /*2940*/  BRA `(.L_x_386) ;  /* 0x0000000000147947 */ /* 0x000fea0003800000 */
.L_x_384:
[----:B-----5:R-:W-:-:S04]  /*2950*/  PRMT R40, R33, 0x7632, R40 ;  /* 0x0000763221287816 */ /* 0x020fc80000000028 */
[----:B------:R-:W-:-:S05]  /*2960*/  SHF.L.U32 R40, R40, 0x10, RZ ;  /* 0x0000001028287819 */ /* 0x000fca00000006ff */
[----:B------:R-:W-:-:S07]  /*2970*/  FADD.FTZ R169, R169, R40 ;  /* 0x00000028a9a97221 */ /* 0x000fce0000010000 */
.L_x_385:
[----:B------:R-:W-:-:S04]  /*2980*/  F2FP.BF16.F32.PACK_AB R40, RZ, R169 ;  /* 0x000000a9ff28723e */ /* 0x000fc800000010ff */
[----:B------:R-:W-:-:S07]  /*2990*/  PRMT R37, R37, 0x5410, R40 ;  /* 0x0000541025257816 */ /* 0x000fce0000000028 */
.L_x_386:
[C---:B------:R-:W-:Y:S02]  /*29a0*/  SHF.L.U32 R168, R42.reuse, 0x10, RZ ;  /* 0x000000102aa87819 */ /* 0x040fe400000006ff */
[----:B------:R-:W-:-:S03]  /*29b0*/  PRMT R42, R42, 0x7632, R42 ;  /* 0x000076322a2a7816 */ /* 0x000fc6000000002a */
[----:B------:R-:W-:Y:S01]  /*29c0*/  FMUL.FTZ R168, R168, R173 ;  /* 0x000000ada8a87220 */ /* 0x000fe20000410000 */
[----:B------:R-:W-:Y:S06]  /*29d0*/  @P3 BRA `(.L_x_387) ;  /* 0x0000000000083947 */ /* 0x000fec0003800000 */
[----:B------:R-:W-:Y:S05]  /*29e0*/  @P0 BRA `(.L_x_388) ;  /* 0x00000000000c0947 */ /* 0x000fea0003800000 */
[----:B------:R-:W-:Y:S05]  /*29f0*/  BRA `(.L_x_389) ;  /* 0x0000000000107947 */ /* 0x000fea0003800000 */
.L_x_387:
[----:B-----5:R-:W-:-:S05]  /*2a00*/  SHF.L.U32 R41, R34, 0x10, RZ ;  /* 0x0000001022297819 */ /* 0x020fca00000006ff */
[----:B------:R-:W-:-:S07]  /*2a10*/  FADD.FTZ R168, R41, R168 ;  /* 0x000000a829a87221 */ /* 0x000fce0000010000 */
.L_x_388:
[----:B------:R-:W-:-:S04]  /*2a20*/  F2FP.BF16.F32.PACK_AB R40, RZ, R168 ;  /* 0x000000a8ff28723e */ /* 0x000fc800000010ff */
[----:B------:R-:W-:-:S07]  /*2a30*/  PRMT R38, R40, 0x7610, R38 ;  /* 0x0000761028267816 */ /* 0x000fce0000000026 */
.L_x_389:
[----:B------:R-:W-:-:S05]  /*2a40*/  SHF.L.U32 R42, R42, 0x10, RZ ;  /* 0x000000102a2a7819 */ /* 0x000fca00000006ff */
[----:B------:R-:W-:Y:S01]  /*2a50*/  FMUL.FTZ R167, R42, R173 ;  /* 0x000000ad2aa77220 */ /* 0x000fe20000410000 */
[----:B------:R-:W-:Y:S06]  /*2a60*/  @P3 BRA `(.L_x_390) ;  /* 0x0000000000083947 */ /* 0x000fec0003800000 */
[----:B------:R-:W-:Y:S05]  /*2a70*/  @P0 BRA `(.L_x_391) ;  /* 0x0000000000100947 */ /* 0x000fea0003800000 */
[----:B------:R-:W-:Y:S05]  /*2a80*/  BRA `(.L_x_392) ;  /* 0x0000000000147947 */ /* 0x000fea0003800000 */
.L_x_390:
[----:B-----5:R-:W-:-:S04]  /*2a90*/  PRMT R40, R34, 0x7632, R40 ;  /* 0x0000763222287816 */ /* 0x020fc80000000028 */
[----:B------:R-:W-:-:S05]  /*2aa0*/  SHF.L.U32 R40, R40, 0x10, RZ ;  /* 0x0000001028287819 */ /* 0x000fca00000006ff */
[----:B------:R-:W-:-:S07]  /*2ab0*/  FADD.FTZ R167, R167, R40 ;  /* 0x00000028a7a77221 */ /* 0x000fce0000010000 */
.L_x_391:
[----:B------:R-:W-:-:S04]  /*2ac0*/  F2FP.BF16.F32.PACK_AB R40, RZ, R167 ;  /* 0x000000a7ff28723e */ /* 0x000fc800000010ff */
[----:B------:R-:W-:-:S07]  /*2ad0*/  PRMT R38, R38, 0x5410, R40 ;  /* 0x0000541026267816 */ /* 0x000fce0000000028 */
.L_x_392:
[C---:B------:R-:W-:Y:S02]  /*2ae0*/  SHF.L.U32 R166, R43.reuse, 0x10, RZ ;  /* 0x000000102ba67819 */ /* 0x040fe400000006ff */
[----:B------:R-:W-:-:S03]  /*2af0*/  PRMT R43, R43, 0x7632, R43 ;  /* 0x000076322b2b7816 */ /* 0x000fc6000000002b */
[----:B------:R-:W-:Y:S01]  /*2b00*/  FMUL.FTZ R166, R166, R173 ;  /* 0x000000ada6a67220 */ /* 0x000fe20000410000 */
[----:B------:R-:W-:Y:S06]  /*2b10*/  @P3 BRA `(.L_x_393) ;  /* 0x0000000000083947 */ /* 0x000fec0003800000 */
[----:B------:R-:W-:Y:S05]  /*2b20*/  @P0 BRA `(.L_x_394) ;  /* 0x00000000000c0947 */ /* 0x000fea0003800000 */
[----:B------:R-:W-:Y:S05]  /*2b30*/  BRA `(.L_x_395) ;  /* 0x0000000000107947 */ /* 0x000fea0003800000 */
.L_x_393:
[----:B-----5:R-:W-:-:S05]  /*2b40*/  SHF.L.U32 R41, R35, 0x10, RZ ;  /* 0x0000001023297819 */ /* 0x020fca00000006ff */
[----:B------:R-:W-:-:S07]  /*2b50*/  FADD.FTZ R166, R41, R166 ;  /* 0x000000a629a67221 */ /* 0x000fce0000010000 */
.L_x_394:
[----:B------:R-:W-:-:S04]  /*2b60*/  F2FP.BF16.F32.PACK_AB R40, RZ, R166 ;  /* 0x000000a6ff28723e */ /* 0x000fc800000010ff */
[----:B------:R-:W-:-:S07]  /*2b70*/  PRMT R39, R40, 0x7610, R39 ;  /* 0x0000761028277816 */ /* 0x000fce0000000027 */
.L_x_395:
[----:B------:R-:W-:-:S05]  /*2b80*/  SHF.L.U32 R40, R43, 0x10, RZ ;  /* 0x000000102b287819 */ /* 0x000fca00000006ff */
[----:B------:R-:W-:Y:S01]  /*2b90*/  FMUL.FTZ R165, R40, R173 ;  /* 0x000000ad28a57220 */ /* 0x000fe20000410000 */
[----:B------:R-:W-:Y:S06]  /*2ba0*/  @P3 BRA `(.L_x_396) ;  /* 0x0000000000083947 */ /* 0x000fec0003800000 */
[----:B------:R-:W-:Y:S05]  /*2bb0*/  @P0 BRA `(.L_x_397) ;  /* 0x0000000000100947 */ /* 0x000fea0003800000 */
[----:B------:R-:W-:Y:S05]  /*2bc0*/  BRA `(.L_x_398) ;  /* 0x0000000000147947 */ /* 0x000fea0003800000 */
.L_x_396:
[----:B-----5:R-:W-:-:S04]  /*2bd0*/  PRMT R40, R35, 0x7632, R40 ;  /* 0x0000763223287816 */ /* 0x020fc80000000028 */
[----:B------:R-:W-:-:S05]  /*2be0*/  SHF.L.U32 R40, R40, 0x10, RZ ;  /* 0x0000001028287819 */ /* 0x000fca00000006ff */
[----:B------:R-:W-:-:S07]  /*2bf0*/  FADD.FTZ R165, R165, R40 ;  /* 0x00000028a5a57221 */ /* 0x000fce0000010000 */
.L_x_397:
[----:B------:R-:W-:-:S04]  /*2c00*/  F2FP.BF16.F32.PACK_AB R40, RZ, R165 ;  /* 0x000000a5ff28723e */ /* 0x000fc800000010ff */
[----:B------:R-:W-:-:S07]  /*2c10*/  PRMT R39, R39, 0x5410, R40 ;  /* 0x0000541027277816 */ /* 0x000fce0000000028 */
.L_x_398:
        /* <DEDUP_REMOVED lines=15> */
.L_x_399:
[----:B-----5:R-:W-:-:S05]  /*2d10*/  SHF.L.U32 R45, R32, 0x10, RZ ;  /* 0x00000010202d7819 */ /* 0x020fca00000006ff */
[----:B------:R-:W-:-:S07]  /*2d20*/  FADD.FTZ R188, R45, R188 ;  /* 0x000000bc2dbc7221 */ /* 0x000fce0000010000 */
.L_x_400:
[----:B------:R-:W-:-:S04]  /*2d30*/  F2FP.BF16.F32.PACK_AB R40, RZ, R188 ;  /* 0x000000bcff28723e */ /* 0x000fc800000010ff */
[----:B------:R-:W-:-:S07]  /*2d40*/  PRMT R36, R40, 0x7610, R36 ;  /* 0x0000761028247816 */ /* 0x000fce0000000024 */
.L_x_401:
[----:B------:R-:W-:-:S05]  /*2d50*/  SHF.L.U32 R186, R151, 0x10, RZ ;  /* 0x0000001097ba7819 */ /* 0x000fca00000006ff */
[----:B------:R-:W-:Y:S01]  /*2d60*/  FMUL.FTZ R186, R186, R173 ;  /* 0x000000adbaba7220 */ /* 0x000fe20000410000 */
[----:B------:R-:W-:Y:S06]  /*2d70*/  @P3 BRA `(.L_x_402) ;  /* 0x0000000000083947 */ /* 0x000fec0003800000 */
[----:B------:R-:W-:Y:S05]  /*2d80*/  @P0 BRA `(.L_x_403) ;  /* 0x0000000000100947 */ /* 0x000fea0003800000 */
[----:B------:R-:W-:Y:S05]  /*2d90*/  BRA `(.L_x_404) ;  /* 0x0000000000147947 */ /* 0x000fea0003800000 */
.L_x_402:
[----:B-----5:R-:W-:-:S04]  /*2da0*/  PRMT R40, R32, 0x7632, R40 ;  /* 0x0000763220287816 */ /* 0x020fc80000000028 */
[----:B------:R-:W-:-:S05]  /*2db0*/  SHF.L.U32 R45, R40, 0x10, RZ ;  /* 0x00000010282d7819 */ /* 0x000fca00000006ff */
[----:B------:R-:W-:-:S07]  /*2dc0*/  FADD.FTZ R186, R186, R45 ;  /* 0x0000002dbaba7221 */ /* 0x000fce0000010000 */
.L_x_403:
[----:B------:R-:W-:-:S04]  /*2dd0*/  F2FP.BF16.F32.PACK_AB R40, RZ, R186 ;  /* 0x000000baff28723e */ /* 0x000fc800000010ff */
[----:B------:R-:W-:-:S07]  /*2de0*/  PRMT R36, R36, 0x5410, R40 ;  /* 0x0000541024247816 */ /* 0x000fce0000000028 */
.L_x_404:
[C---:B------:R-:W-:Y:S02]  /*2df0*/  SHF.L.U32 R184, R41.reuse, 0x10, RZ ;  /* 0x0000001029b87819 */ /* 0x040fe400000006ff */
[----:B------:R-:W-:-:S03]  /*2e00*/  PRMT R41, R41, 0x7632, R41 ;  /* 0x0000763229297816 */ /* 0x000fc60000000029 */
[----:B------:R-:W-:Y:S01]  /*2e10*/  FMUL.FTZ R184, R184, R173 ;  /* 0x000000adb8b87220 */ /* 0x000fe20000410000 */
[----:B------:R-:W-:Y:S06]  /*2e20*/  @P3 BRA `(.L_x_405) ;  /* 0x0000000000083947 */ /* 0x000fec0003800000 */
[----:B------:R-:W-:Y:S05]  /*2e30*/  @P0 BRA `(.L_x_406) ;  /* 0x00000000000c0947 */ /* 0x000fea0003800000 */
[----:B------:R-:W-:Y:S05]  /*2e40*/  BRA `(.L_x_407) ;  /* 0x0000000000107947 */ /* 0x000fea0003800000 */
.L_x_405:
[----:B-----5:R-:W-:-:S05]  /*2e50*/  SHF.L.U32 R45, R33, 0x10, RZ ;  /* 0x00000010212d7819 */ /* 0x020fca00000006ff */
[----:B------:R-:W-:-:S07]  /*2e60*/  FADD.FTZ R184, R45, R184 ;  /* 0x000000b82db87221 */ /* 0x000fce0000010000 */
.L_x_406:
[----:B------:R-:W-:-:S04]  /*2e70*/  F2FP.BF16.F32.PACK_AB R40, RZ, R184 ;  /* 0x000000b8ff28723e */ /* 0x000fc800000010ff */
[----:B------:R-:W-:-:S07]  /*2e80*/  PRMT R37, R40, 0x7610, R37 ;  /* 0x0000761028257816 */ /* 0x000fce0000000025 */
.L_x_407:
[----:B------:R-:W-:-:S05]  /*2e90*/  SHF.L.U32 R180, R41, 0x10, RZ ;  /* 0x0000001029b47819 */ /* 0x000fca00000006ff */
[----:B------:R-:W-:Y:S01]  /*2ea0*/  FMUL.FTZ R180, R180, R173 ;  /* 0x000000adb4b47220 */ /* 0x000fe20000410000 */
[----:B------:R-:W-:Y:S06]  /*2eb0*/  @P3 BRA `(.L_x_408) ;  /* 0x0000000000083947 */ /* 0x000fec0003800000 */
[----:B------:R-:W-:Y:S05]  /*2ec0*/  @P0 BRA `(.L_x_409) ;  /* 0x0000000000100947 */ /* 0x000fea0003800000 */
[----:B------:R-:W-:Y:S05]  /*2ed0*/  BRA `(.L_x_410) ;  /* 0x0000000000147947 */ /* 0x000fea0003800000 */
.L_x_408:
[----:B-----5:R-:W-:-:S04]  /*2ee0*/  PRMT R40, R33, 0x7632, R40 ;  /* 0x0000763221287816 */ /* 0x020fc80000000028 */
[----:B------:R-:W-:-:S05]  /*2ef0*/  SHF.L.U32 R41, R40, 0x10, RZ ;  /* 0x0000001028297819 */ /* 0x000fca00000006ff */
[----:B------:R-:W-:-:S07]  /*2f00*/  FADD.FTZ R180, R180, R41 ;  /* 0x00000029b4b47221 */ /* 0x000fce0000010000 */
.L_x_409:
[----:B------:R-:W-:-:S04]  /*2f10*/  F2FP.BF16.F32.PACK_AB R40, RZ, R180 ;  /* 0x000000b4ff28723e */ /* 0x000fc800000010ff */
[----:B------:R-:W-:-:S07]  /*2f20*/  PRMT R37, R37, 0x5410, R40 ;  /* 0x0000541025257816 */ /* 0x000fce0000000028 */
.L_x_410:
[C---:B------:R-:W-:Y:S02]  /*2f30*/  SHF.L.U32 R182, R42.reuse, 0x10, RZ ;  /* 0x000000102ab67819 */ /* 0x040fe400000006ff */
[----:B------:R-:W-:-:S03]  /*2f40*/  PRMT R42, R42, 0x7632, R42 ;  /* 0x000076322a2a7816 */ /* 0x000fc6000000002a */
[----:B------:R-:W-:Y:S01]  /*2f50*/  FMUL.FTZ R182, R182, R173 ;  /* 0x000000adb6b67220 */ /* 0x000fe20000410000 */
[----:B------:R-:W-:Y:S06]  /*2f60*/  @P3 BRA `(.L_x_411) ;  /* 0x0000000000083947 */ /* 0x000fec0003800000 */
[----:B------:R-:W-:Y:S05]  /*2f70*/  @P0 BRA `(.L_x_412) ;  /* 0x00000000000c0947 */ /* 0x000fea0003800000 */
[----:B------:R-:W-:Y:S05]  /*2f80*/  BRA `(.L_x_413) ;  /* 0x0000000000107947 */ /* 0x000fea0003800000 */
.L_x_411:
[----:B-----5:R-:W-:-:S05]  /*2f90*/  SHF.L.U32 R41, R34, 0x10, RZ ;  /* 0x0000001022297819 */ /* 0x020fca00000006ff */
[----:B------:R-:W-:-:S07]  /*2fa0*/  FADD.FTZ R182, R41, R182 ;  /* 0x000000b629b67221 */ /* 0x000fce0000010000 */
.L_x_412:
[----:B------:R-:W-:-:S04]  /*2fb0*/  F2FP.BF16.F32.PACK_AB R40, RZ, R182 ;  /* 0x000000b6ff28723e */ /* 0x000fc800000010ff */
[----:B------:R-:W-:-:S07]  /*2fc0*/  PRMT R38, R40, 0x7610, R38 ;  /* 0x0000761028267816 */ /* 0x000fce0000000026 */
.L_x_413:
[----:B------:R-:W-:-:S05]  /*2fd0*/  SHF.L.U32 R42, R42, 0x10, RZ ;  /* 0x000000102a2a7819 */ /* 0x000fca00000006ff */
[----:B------:R-:W-:Y:S01]  /*2fe0*/  FMUL.FTZ R176, R42, R173 ;  /* 0x000000ad2ab07220 */ /* 0x000fe20000410000 */
[----:B------:R-:W-:Y:S06]  /*2ff0*/  @P3 BRA `(.L_x_414) ;  /* 0x0000000000083947 */ /* 0x000fec0003800000 */
[----:B------:R-:W-:Y:S05]  /*3000*/  @P0 BRA `(.L_x_415) ;  /* 0x0000000000100947 */ /* 0x000fea0003800000 */
[----:B------:R-:W-:Y:S05]  /*3010*/  BRA `(.L_x_416) ;  /* 0x0000000000147947 */ /* 0x000fea0003800000 */
.L_x_414:
[----:B-----5:R-:W-:-:S04]  /*3020*/  PRMT R40, R34, 0x7632, R40 ;  /* 0x0000763222287816 */ /* 0x020fc80000000028 */
[----:B------:R-:W-:-:S05]  /*3030*/  SHF.L.U32 R41, R40, 0x10, RZ ;  /* 0x0000001028297819 */ /* 0x000fca00000006ff */
[----:B------:R-:W-:-:S07]  /*3040*/  FADD.FTZ R176, R176, R41 ;  /* 0x00000029b0b07221 */ /* 0x000fce0000010000 */
.L_x_415:
[----:B------:R-:W-:-:S04]  /*3050*/  F2FP.BF16.F32.PACK_AB R40, RZ, R176 ;  /* 0x000000b0ff28723e */ /* 0x000fc800000010ff */
[----:B------:R-:W-:-:S07]  /*3060*/  PRMT R38, R38, 0x5410, R40 ;  /* 0x0000541026267816 */ /* 0x000fce0000000028 */
.L_x_416:
[C---:B------:R-:W-:Y:S02]  /*3070*/  SHF.L.U32 R174, R43.reuse, 0x10, RZ ;  /* 0x000000102bae7819 */ /* 0x040fe400000006ff */
[----:B------:R-:W-:-:S03]  /*3080*/  PRMT R43, R43, 0x7632, R43 ;  /* 0x000076322b2b7816 */ /* 0x000fc6000000002b */
[----:B------:R-:W-:Y:S01]  /*3090*/  FMUL.FTZ R174, R174, R173 ;  /* 0x000000adaeae7220 */ /* 0x000fe20000410000 */
[----:B------:R-:W-:Y:S06]  /*30a0*/  @P3 BRA `(.L_x_417) ;  /* 0x0000000000083947 */ /* 0x000fec0003800000 */
[----:B------:R-:W-:Y:S05]  /*30b0*/  @P0 BRA `(.L_x_418) ;  /* 0x00000000000c0947 */ /* 0x000fea0003800000 */
[----:B------:R-:W-:Y:S05]  /*30c0*/  BRA `(.L_x_419) ;  /* 0x0000000000107947 */ /* 0x000fea0003800000 */
.L_x_417:
[----:B-----5:R-:W-:-:S05]  /*30d0*/  SHF.L.U32 R41, R35, 0x10, RZ ;  /* 0x0000001023297819 */ /* 0x020fca00000006ff */
[----:B------:R-:W-:-:S07]  /*30e0*/  FADD.FTZ R174, R41, R174 ;  /* 0x000000ae29ae7221 */ /* 0x000fce0000010000 */
.L_x_418:
[----:B------:R-:W-:-:S04]  /*30f0*/  F2FP.BF16.F32.PACK_AB R40, RZ, R174 ;  /* 0x000000aeff28723e */ /* 0x000fc800000010ff */
[----:B------:R-:W-:-:S07]  /*3100*/  PRMT R39, R40, 0x7610, R39 ;  /* 0x0000761028277816 */ /* 0x000fce0000000027 */
.L_x_419:
[----:B------:R-:W-:-:S05]  /*3110*/  SHF.L.U32 R178, R43, 0x10, RZ ;  /* 0x000000102bb27819 */ /* 0x000fca00000006ff */
[----:B------:R-:W-:Y:S01]  /*3120*/  FMUL.FTZ R178, R178, R173 ;  /* 0x000000adb2b27220 */ /* 0x000fe20000410000 */
[----:B------:R-:W-:Y:S06]  /*3130*/  @P3 BRA `(.L_x_420) ;  /* 0x0000000000083947 */ /* 0x000fec0003800000 */
[----:B------:R-:W-:Y:S05]  /*3140*/  @P0 BRA `(.L_x_421) ;  /* 0x0000000000100947 */ /* 0x000fea0003800000 */
[----:B------:R-:W-:Y:S05]  /*3150*/  BRA `(.L_x_422) ;  /* 0x0000000000147947 */ /* 0x000fea0003800000 */
.L_x_420:
[----:B-----5:R-:W-:-:S04]  /*3160*/  PRMT R40, R35, 0x7632, R40 ;  /* 0x0000763223287816 */ /* 0x020fc80000000028 */
[----:B------:R-:W-:-:S05]  /*3170*/  SHF.L.U32 R41, R40, 0x10, RZ ;  /* 0x0000001028297819 */ /* 0x000fca00000006ff */
[----:B------:R-:W-:-:S07]  /*3180*/  FADD.FTZ R178, R178, R41 ;  /* 0x00000029b2b27221 */ /* 0x000fce0000010000 */
.L_x_421:
[----:B------:R-:W-:-:S04]  /*3190*/  F2FP.BF16.F32.PACK_AB R40, RZ, R178 ;  /* 0x000000b2ff28723e */ /* 0x000fc800000010ff */
[----:B------:R-:W-:-:S07]  /*31a0*/  PRMT R39, R39, 0x5410, R40 ;  /* 0x0000541027277816 */ /* 0x000fce0000000028 */
.L_x_422:
        /* <DEDUP_REMOVED lines=15> */
.L_x_423:
[----:B-----5:R-:W-:-:S05]  /*32a0*/  SHF.L.U32 R3, R32, 0x10, RZ ;  /* 0x0000001020037819 */ /* 0x020fca00000006ff */
[----:B------:R-:W-:-:S07]  /*32b0*/  FADD.FTZ R190, R3, R190 ;  /* 0x000000be03be7221 */ /* 0x000fce0000010000 */
.L_x_424:
[----:B------:R-:W-:-:S04]  /*32c0*/  F2FP.BF16.F32.PACK_AB R3, RZ, R190 ;  /* 0x000000beff03723e */ /* 0x000fc800000010ff */
[----:B------:R-:W-:-:S07]  /*32d0*/  PRMT R36, R3, 0x7610, R36 ;  /* 0x0000761003247816 */ /* 0x000fce0000000024 */
.L_x_425:
[----:B------:R-:W-:-:S05]  /*32e0*/  SHF.L.U32 R2, R2, 0x10, RZ ;  /* 0x0000001002027819 */ /* 0x000fca00000006ff */
[----:B------:R-:W-:Y:S01]  /*32f0*/  FMUL.FTZ R40, R2, R173 ;  /* 0x000000ad02287220 */ /* 0x000fe20000410000 */
[----:B------:R-:W-:Y:S06]  /*3300*/  @P3 BRA `(.L_x_426) ;  /* 0x0000000000083947 */ /* 0x000fec0003800000 */
[----:B------:R-:W-:Y:S05]  /*3310*/  @P0 BRA `(.L_x_427) ;  /* 0x0000000000100947 */ /* 0x000fea0003800000 */
[----:B------:R-:W-:Y:S05]  /*3320*/  BRA `(.L_x_428) ;  /* 0x0000000000147947 */ /* 0x000fea0003800000 */
.L_x_426:
[----:B-----5:R-:W-:-:S04]  /*3330*/  PRMT R2, R32, 0x7632, R2 ;  /* 0x0000763220027816 */ /* 0x020fc80000000002 */
[----:B------:R-:W-:-:S05]  /*3340*/  SHF.L.U32 R3, R2, 0x10, RZ ;  /* 0x0000001002037819 */ /* 0x000fca00000006ff */
[----:B------:R-:W-:-:S07]  /*3350*/  FADD.FTZ R40, R40, R3 ;  /* 0x0000000328287221 */ /* 0x000fce0000010000 */
.L_x_427:
[----:B------:R-:W-:-:S04]  /*3360*/  F2FP.BF16.F32.PACK_AB R2, RZ, R40 ;  /* 0x00000028ff02723e */ /* 0x000fc800000010ff */
[----:B------:R-:W-:-:S07]  /*3370*/  PRMT R36, R36, 0x5410, R2 ;  /* 0x0000541024247816 */ /* 0x000fce0000000002 */
.L_x_428:
[C---:B------:R-:W-:Y:S02]  /*3380*/  SHF.L.U32 R44, R41.reuse, 0x10, RZ ;  /* 0x00000010292c7819 */ /* 0x040fe400000006ff */
[----:B------:R-:W-:-:S03]  /*3390*/  PRMT R41, R41, 0x7632, R41 ;  /* 0x0000763229297816 */ /* 0x000fc60000000029 */
[----:B------:R-:W-:Y:S01]  /*33a0*/  FMUL.FTZ R44, R44, R173 ;  /* 0x000000ad2c2c7220 */ /* 0x000fe20000410000 */
[----:B------:R-:W-:Y:S06]  /*33b0*/  @P3 BRA `(.L_x_429) ;  /* 0x0000000000083947 */ /* 0x000fec0003800000 */
[----:B------:R-:W-:Y:S05]  /*33c0*/  @P0 BRA `(.L_x_430) ;  /* 0x00000000000c0947 */ /* 0x000fea0003800000 */
[----:B------:R-:W-:Y:S05]  /*33d0*/  BRA `(.L_x_431) ;  /* 0x0000000000107947 */ /* 0x000fea0003800000 */
.L_x_429:
[----:B-----5:R-:W-:-:S05]  /*33e0*/  SHF.L.U32 R3, R33, 0x10, RZ ;  /* 0x0000001021037819 */ /* 0x020fca00000006ff */
[----:B------:R-:W-:-:S07]  /*33f0*/  FADD.FTZ R44, R3, R44 ;  /* 0x0000002c032c7221 */ /* 0x000fce0000010000 */
.L_x_430:
[----:B------:R-:W-:-:S04]  /*3400*/  F2FP.BF16.F32.PACK_AB R2, RZ, R44 ;  /* 0x0000002cff02723e */ /* 0x000fc800000010ff */
[----:B------:R-:W-:-:S07]  /*3410*/  PRMT R37, R2, 0x7610, R37 ;  /* 0x0000761002257816 */ /* 0x000fce0000000025 */
.L_x_431:
[----:B------:R-:W-:-:S05]  /*3420*/  SHF.L.U32 R46, R41, 0x10, RZ ;  /* 0x00000010292e7819 */ /* 0x000fca00000006ff */
[----:B------:R-:W-:Y:S01]  /*3430*/  FMUL.FTZ R46, R46, R173 ;  /* 0x000000ad2e2e7220 */ /* 0x000fe20000410000 */
[----:B------:R-:W-:Y:S06]  /*3440*/  @P3 BRA `(.L_x_432) ;  /* 0x0000000000083947 */ /* 0x000fec0003800000 */
[----:B------:R-:W-:Y:S05]  /*3450*/  @P0 BRA `(.L_x_433) ;  /* 0x0000000000100947 */ /* 0x000fea0003800000 */
[----:B------:R-:W-:Y:S05]  /*3460*/  BRA `(.L_x_434) ;  /* 0x0000000000147947 */ /* 0x000fea0003800000 */
.L_x_432:
[----:B-----5:R-:W-:-:S04]  /*3470*/  PRMT R2, R33, 0x7632, R2 ;  /* 0x0000763221027816 */ /* 0x020fc80000000002 */
[----:B------:R-:W-:-:S05]  /*3480*/  SHF.L.U32 R3, R2, 0x10, RZ ;  /* 0x0000001002037819 */ /* 0x000fca00000006ff */
[----:B------:R-:W-:-:S07]  /*3490*/  FADD.FTZ R46, R46, R3 ;  /* 0x000000032e2e7221 */ /* 0x000fce0000010000 */
.L_x_433:
[----:B------:R-:W-:-:S04]  /*34a0*/  F2FP.BF16.F32.PACK_AB R2, RZ, R46 ;  /* 0x0000002eff02723e */ /* 0x000fc800000010ff */
[----:B------:R-:W-:-:S07]  /*34b0*/  PRMT R37, R37, 0x5410, R2 ;  /* 0x0000541025257816 */ /* 0x000fce0000000002 */
.L_x_434:
[C---:B------:R-:W-:Y:S02]  /*34c0*/  SHF.L.U32 R2, R42.reuse, 0x10, RZ ;  /* 0x000000102a027819 */ /* 0x040fe400000006ff */
[----:B------:R-:W-:-:S03]  /*34d0*/  PRMT R3, R42, 0x7632, R3 ;  /* 0x000076322a037816 */ /* 0x000fc60000000003 */
[----:B------:R-:W-:Y:S01]  /*34e0*/  FMUL.FTZ R42, R2, R173 ;  /* 0x000000ad022a7220 */ /* 0x000fe20000410000 */
[----:B------:R-:W-:Y:S06]  /*34f0*/  @P3 BRA `(.L_x_435) ;  /* 0x0000000000083947 */ /* 0x000fec0003800000 */
[----:B------:R-:W-:Y:S05]  /*3500*/  @P0 BRA `(.L_x_436) ;  /* 0x00000000000c0947 */ /* 0x000fea0003800000 */
[----:B------:R-:W-:Y:S05]  /*3510*/  BRA `(.L_x_437) ;  /* 0x0000000000107947 */ /* 0x000fea0003800000 */
.L_x_435:
[----:B-----5:R-:W-:-:S05]  /*3520*/  SHF.L.U32 R41, R34, 0x10, RZ ;  /* 0x0000001022297819 */ /* 0x020fca00000006ff */
[----:B------:R-:W-:-:S07]  /*3530*/  FADD.FTZ R42, R41, R42 ;  /* 0x0000002a292a7221 */ /* 0x000fce0000010000 */
.L_x_436:
[----:B------:R-:W-:-:S04]  /*3540*/  F2FP.BF16.F32.PACK_AB R2, RZ, R42 ;  /* 0x0000002aff02723e */ /* 0x000fc800000010ff */
[----:B------:R-:W-:-:S07]  /*3550*/  PRMT R38, R2, 0x7610, R38 ;  /* 0x0000761002267816 */ /* 0x000fce0000000026 */
.L_x_437:
[----:B------:R-:W-:-:S05]  /*3560*/  SHF.L.U32 R192, R3, 0x10, RZ ;  /* 0x0000001003c07819 */ /* 0x000fca00000006ff */
[----:B------:R-:W-:Y:S01]  /*3570*/  FMUL.FTZ R192, R192, R173 ;  /* 0x000000adc0c07220 */ /* 0x000fe20000410000 */
[----:B------:R-:W-:Y:S06]  /*3580*/  @P3 BRA `(.L_x_438) ;  /* 0x0000000000083947 */ /* 0x000fec0003800000 */
[----:B------:R-:W-:Y:S05]  /*3590*/  @P0 BRA `(.L_x_439) ;  /* 0x0000000000100947 */ /* 0x000fea0003800000 */
[----:B------:R-:W-:Y:S05]  /*35a0*/  BRA `(.L_x_440) ;  /* 0x0000000000147947 */ /* 0x000fea0003800000 */
.L_x_438:
[----:B-----5:R-:W-:-:S04]  /*35b0*/  PRMT R2, R34, 0x7632, R2 ;  /* 0x0000763222027816 */ /* 0x020fc80000000002 */
[----:B------:R-:W-:-:S05]  /*35c0*/  SHF.L.U32 R3, R2, 0x10, RZ ;  /* 0x0000001002037819 */ /* 0x000fca00000006ff */
[----:B------:R-:W-:-:S07]  /*35d0*/  FADD.FTZ R192, R192, R3 ;  /* 0x00000003c0c07221 */ /* 0x000fce0000010000 */
.L_x_439:
[----:B------:R-:W-:-:S04]  /*35e0*/  F2FP.BF16.F32.PACK_AB R2, RZ, R192 ;  /* 0x000000c0ff02723e */ /* 0x000fc800000010ff */
[----:B------:R-:W-:-:S07]  /*35f0*/  PRMT R38, R38, 0x5410, R2 ;  /* 0x0000541026267816 */ /* 0x000fce0000000002 */
.L_x_440:
[C---:B------:R-:W-:Y:S02]  /*3600*/  SHF.L.U32 R194, R43.reuse, 0x10, RZ ;  /* 0x000000102bc27819 */ /* 0x040fe400000006ff */
[----:B------:R-:W-:-:S03]  /*3610*/  PRMT R43, R43, 0x7632, R43 ;  /* 0x000076322b2b7816 */ /* 0x000fc6000000002b */
[----:B------:R-:W-:Y:S01]  /*3620*/  FMUL.FTZ R194, R194, R173 ;  /* 0x000000adc2c27220 */ /* 0x000fe20000410000 */
[----:B------:R-:W-:Y:S06]  /*3630*/  @P3 BRA `(.L_x_441) ;  /* 0x0000000000083947 */ /* 0x000fec0003800000 */
[----:B------:R-:W-:Y:S05]  /*3640*/  @P0 BRA `(.L_x_442) ;  /* 0x00000000000c0947 */ /* 0x000fea0003800000 */
[----:B------:R-:W-:Y:S05]  /*3650*/  BRA `(.L_x_443) ;  /* 0x0000000000107947 */ /* 0x000fea0003800000 */
.L_x_441:
[----:B-----5:R-:W-:-:S05]  /*3660*/  SHF.L.U32 R3, R35, 0x10, RZ ;  /* 0x0000001023037819 */ /* 0x020fca00000006ff */
[----:B------:R-:W-:-:S07]  /*3670*/  FADD.FTZ R194, R3, R194 ;  /* 0x000000c203c27221 */ /* 0x000fce0000010000 */
.L_x_442:
[----:B------:R-:W-:-:S04]  /*3680*/  F2FP.BF16.F32.PACK_AB R2, RZ, R194 ;  /* 0x000000c2ff02723e */ /* 0x000fc800000010ff */
[----:B------:R-:W-:-:S07]  /*3690*/  PRMT R39, R2, 0x7610, R39 ;  /* 0x0000761002277816 */ /* 0x000fce0000000027 */
.L_x_443:
[----:B------:R-:W-:-:S05]  /*36a0*/  SHF.L.U32 R196, R43, 0x10, RZ ;  /* 0x000000102bc47819 */ /* 0x000fca00000006ff */
[----:B------:R-:W-:Y:S01]  /*36b0*/  FMUL.FTZ R196, R196, R173 ;  /* 0x000000adc4c47220 */ /* 0x000fe20000410000 */
[----:B------:R-:W-:Y:S06]  /*36c0*/  @P3 BRA `(.L_x_444) ;  /* 0x0000000000083947 */ /* 0x000fec0003800000 */
[----:B------:R-:W-:Y:S05]  /*36d0*/  @P0 BRA `(.L_x_445) ;  /* 0x0000000000100947 */ /* 0x000fea0003800000 */
[----:B------:R-:W-:Y:S05]  /*36e0*/  BRA `(.L_x_446) ;  /* 0x0000000000147947 */ /* 0x000fea0003800000 */
.L_x_444:
[----:B-----5:R-:W-:-:S04]  /*36f0*/  PRMT R2, R35, 0x7632, R2 ;  /* 0x0000763223027816 */ /* 0x020fc80000000002 */
[----:B------:R-:W-:-:S05]  /*3700*/  SHF.L.U32 R3, R2, 0x10, RZ ;  /* 0x0000001002037819 */ /* 0x000fca00000006ff */
[----:B------:R-:W-:-:S07]  /*3710*/  FADD.FTZ R196, R196, R3 ;  /* 0x00000003c4c47221 */ /* 0x000fce0000010000 */
.L_x_445:
[----:B------:R-:W-:-:S04]  /*3720*/  F2FP.BF16.F32.PACK_AB R2, RZ, R196 ;  /* 0x000000c4ff02723e */ /* 0x000fc800000010ff */
[----:B------:R-:W-:-:S07]  /*3730*/  PRMT R39, R39, 0x5410, R2 ;  /* 0x0000541027277816 */ /* 0x000fce0000000002 */
.L_x_446:
[----:B------:R-:W-:Y:S01]  /*3740*/  FADD.FTZ R3, RZ, R50 ;  /* 0x00000032ff037221 */ /* 0x000fe20000010000 */
[----:B------:R-:W-:Y:S01]  /*3750*/  UMOV UR6, 0xffffffff ;  /* 0xffffffff00067882 */ /* 0x000fe20000000000 */
[----:B------:R-:W-:Y:S02]  /*3760*/  ISETP.NE.AND P2, PT, R0, RZ, PT ;  /* 0x000000ff0000720c */ /* 0x000fe40003f45270 */
[----:B------:R-:W-:-:S04]  /*3770*/  FADD.FTZ R3, R3, R48 ;  /* 0x0000003003037221 */ /* 0x000fc80000010000 */
        /* <DEDUP_REMOVED lines=49> */
[----:B------:R-:W-:Y:S02]  /*3a90*/  FADD.FTZ R41, R3, R180 ;  /* 0x000000b403297221 */ /* 0x000fe40000010000 */
[----:B------:R-:W0:Y:S02]  /*3aa0*/  @P0 LDC.64 R2, c[0x0][0x238] ;  /* 0x00008e00ff020b82 */ /* 0x000e240000000a00 */
[----:B------:R-:W-:-:S04]  /*3ab0*/  FADD.FTZ R41, R41, R182 ;  /* 0x000000b629297221 */ /* 0x000fc80000010000 */
[----:B------:R-:W-:-:S04]  /*3ac0*/  FADD.FTZ R41, R41, R176 ;  /* 0x000000b029297221 */ /* 0x000fc80000010000 */
[----:B------:R-:W-:-:S04]  /*3ad0*/  FADD.FTZ R41, R41, R174 ;  /* 0x000000ae29297221 */ /* 0x000fc80000010000 */
[----:B------:R-:W-:-:S04]  /*3ae0*/  FADD.FTZ R41, R41, R178 ;  /* 0x000000b229297221 */ /* 0x000fc80000010000 */
[----:B------:R-:W-:-:S04]  /*3af0*/  FADD.FTZ R41, R41, R190 ;  /* 0x000000be29297221 */ /* 0x000fc80000010000 */
[----:B------:R-:W-:Y:S01]  /*3b00*/  FADD.FTZ R41, R41, R40 ;  /* 0x0000002829297221 */ /* 0x000fe20000010000 */
[----:B0-----:R-:W-:-:S04]  /*3b10*/  @P0 IMAD.WIDE.U32 R2, R151, 0x10, R2 ;  /* 0x0000001097020825 */ /* 0x001fc800078e0002 */
[----:B------:R-:W-:Y:S01]  /*3b20*/  FADD.FTZ R41, R41, R44 ;  /* 0x0000002c29297221 */ /* 0x000fe20000010000 */
[----:B------:R0:W-:Y:S03]  /*3b30*/  @P0 STG.E.128 desc[UR4][R2.64], R36 ;  /* 0x0000002402000986 */ /* 0x0001e6000c101d04 */
[----:B------:R-:W-:-:S04]  /*3b40*/  FADD.FTZ R41, R41, R46 ;  /* 0x0000002e29297221 */ /* 0x000fc80000010000 */
[----:B------:R-:W-:-:S04]  /*3b50*/  FADD.FTZ R41, R41, R42 ;  /* 0x0000002a29297221 */ /* 0x000fc80000010000 */
[----:B------:R-:W-:-:S04]  /*3b60*/  FADD.FTZ R41, R41, R192 ;  /* 0x000000c029297221 */ /* 0x000fc80000010000 */
[----:B------:R-:W-:-:S04]  /*3b70*/  FADD.FTZ R41, R41, R194 ;  /* 0x000000c229297221 */ /* 0x000fc80000010000 */
[----:B------:R-:W-:Y:S01]  /*3b80*/  FADD.FTZ R41, R41, R196 ;  /* 0x000000c429297221 */ /* 0x000fe20000010000 */
[----:B0-----:R-:W-:Y:S06]  /*3b90*/  BRA.DIV UR6, `(.L_x_447) ;  /* 0x0000001e06e47947 */ /* 0x001fec000b800000 */
[----:B------:R-:W0:Y:S01]  /*3ba0*/  SHFL.BFLY PT, R0, R41, 0x1, 0x1f ;  /* 0x0c201f0029007f89 */ /* 0x000e2200000e0000 */
[----:B------:R-:W1:Y:S01]  /*3bb0*/  LDC R2, c[0x0][0x290] ;  /* 0x0000a400ff027b82 */ /* 0x000e620000000800 */
[----:B0-----:R-:W-:-:S05]  /*3bc0*/  FADD.FTZ R43, R41, R0 ;  /* 0x00000000292b7221 */ /* 0x001fca0000010000 */
[----:B------:R-:W0:Y:S02]  /*3bd0*/  SHFL.BFLY PT, R0, R43, 0x2, 0x1f ;  /* 0x0c401f002b007f89 */ /* 0x000e2400000e0000 */
[----:B0-----:R-:W-:-:S05]  /*3be0*/  FADD.FTZ R45, R43, R0 ;  /* 0x000000002b2d7221 */ /* 0x001fca0000010000 */
[----:B------:R-:W0:Y:S02]  /*3bf0*/  SHFL.BFLY PT, R0, R45, 0x4, 0x1f ;  /* 0x0c801f002d007f89 */ /* 0x000e2400000e0000 */
[----:B0-----:R-:W-:-:S05]  /*3c00*/  FADD.FTZ R47, R45, R0 ;  /* 0x000000002d2f7221 */ /* 0x001fca0000010000 */
[----:B------:R-:W0:Y:S02]  /*3c10*/  SHFL.BFLY PT, R0, R47, 0x8, 0x1f ;  /* 0x0d001f002f007f89 */ /* 0x000e2400000e0000 */
[----:B0-----:R-:W-:-:S05]  /*3c20*/  FADD.FTZ R173, R47, R0 ;  /* 0x000000002fad7221 */ /* 0x001fca0000010000 */
[----:B------:R-:W0:Y:S02]  /*3c30*/  SHFL.BFLY PT, R0, R173, 0x10, 0x1f ;  /* 0x0e001f00ad007f89 */ /* 0x000e2400000e0000 */
[----:B0-----:R-:W-:-:S04]  /*3c40*/  FADD.FTZ R3, R173, R0 ;  /* 0x00000000ad037221 */ /* 0x001fc80000010000 */
[----:B-1----:R-:W-:-:S04]  /*3c50*/  FMUL.FTZ R3, R3, R2 ;  /* 0x0000000203037220 */ /* 0x002fc80000410000 */
[C---:B------:R-:W-:Y:S01]  /*3c60*/  FADD.FTZ R0, -R3.reuse, R50 ;  /* 0x0000003203007221 */ /* 0x040fe20000010100 */
[C---:B------:R-:W-:Y:S01]  /*3c70*/  FADD.FTZ R41, -R3.reuse, R48 ;  /* 0x0000003003297221 */ /* 0x040fe20000010100 */
[----:B------:R-:W-:Y:S02]  /*3c80*/  FADD.FTZ R43, -R3, R52 ;  /* 0x00000034032b7221 */ /* 0x000fe40000010100 */
[----:B------:R-:W-:-:S04]  /*3c90*/  FFMA.FTZ R0, R0, R0, RZ ;  /* 0x0000000000007223 */ /* 0x000fc800000100ff */
[----:B------:R-:W-:Y:S01]  /*3ca0*/  FFMA.FTZ R0, R41, R41, R0 ;  /* 0x0000002929007223 */ /* 0x000fe20000010000 */
[----:B------:R-:W-:-:S03]  /*3cb0*/  FADD.FTZ R41, -R3, R51 ;  /* 0x0000003303297221 */ /* 0x000fc60000010100 */
        /* <DEDUP_REMOVED lines=120> */
[----:B------:R-:W-:-:S04]  /*4440*/  FFMA.FTZ R0, R43, R43, R0 ;  /* 0x0000002b2b007223 */ /* 0x000fc80000010000 */
[----:B------:R-:W-:-:S05]  /*4450*/  FFMA.FTZ R0, R41, R41, R0 ;  /* 0x0000002929007223 */ /* 0x000fca0000010000 */
        /* <DEDUP_REMOVED lines=9> */
.L_x_460:
[C---:B------:R-:W-:Y:S01]  /*44f0*/  FMUL.FTZ R0, R3.reuse, R3 ;  /* 0x0000000303007220 */ /* 0x040fe20000410000 */
[----:B-1----:R-:W-:Y:S01]  /*4500*/  FADD.FTZ R45, R200, R45 ;  /* 0x0000002dc82d7221 */ /* 0x002fe20000010000 */
[----:B------:R-:W-:Y:S02]  /*4510*/  FSEL R43, R3, RZ, !P4 ;  /* 0x000000ff032b7208 */ /* 0x000fe40006000000 */
[----:B------:R-:W-:Y:S01]  /*4520*/  SHF.L.U32 R228, R95, 0x10, RZ ;  /* 0x000000105fe47819 */ /* 0x000fe200000006ff */
[----:B------:R-:W-:Y:S01]  /*4530*/  FFMA.FTZ R2, R45, R2, UR8 ;  /* 0x000000082d027e23 */ /* 0x000fe20008010002 */
[----:B------:R-:W-:Y:S01]  /*4540*/  FSEL R41, R0, RZ, P4 ;  /* 0x000000ff00297208 */ /* 0x000fe20002000000 */
[C---:B------:R-:W-:Y:S01]  /*4550*/  FADD.FTZ R230, -R43.reuse, R54 ;  /* 0x000000362be67221 */ /* 0x040fe20000010100 */
[----:B------:R-:W-:Y:S01]  /*4560*/  FADD.FTZ R54, -R43, R141 ;  /* 0x0000008d2b367221 */ /* 0x000fe20000010100 */
[----:B------:R-:W-:Y:S01]  /*4570*/  PRMT R0, R95, 0x7632, R0 ;  /* 0x000076325f007816 */ /* 0x000fe20000000000 */
[C---:B------:R-:W-:Y:S01]  /*4580*/  FADD.FTZ R236, -R43.reuse, R55 ;  /* 0x000000372bec7221 */ /* 0x040fe20000010100 */
[----:B------:R-:W-:Y:S01]  /*4590*/  FADD.FTZ R41, R2, R41 ;  /* 0x0000002902297221 */ /* 0x000fe20000010000 */
[C---:B------:R-:W-:Y:S01]  /*45a0*/  FADD.FTZ R234, -R43.reuse, R56 ;  /* 0x000000382bea7221 */ /* 0x040fe20000010100 */
[----:B------:R-:W-:Y:S01]  /*45b0*/  SHF.L.U32 R47, R0, 0x10, RZ ;  /* 0x00000010002f7819 */ /* 0x000fe200000006ff */
[C---:B------:R-:W-:Y:S01]  /*45c0*/  FADD.FTZ R0, -R43.reuse, R40 ;  /* 0x000000282b007221 */ /* 0x040fe20000010100 */
[----:B------:R1:W2:Y:S01]  /*45d0*/  MUFU.RSQ R141, R41 ;  /* 0x00000029008d7308 */ /* 0x0002a20000001400 */
[C---:B------:R-:W-:Y:S01]  /*45e0*/  FADD.FTZ R198, -R43.reuse, R50 ;  /* 0x000000322bc67221 */ /* 0x040fe20000010100 */
[C---:B------:R-:W-:Y:S01]  /*45f0*/  FADD.FTZ R220, -R43.reuse, R52 ;  /* 0x000000342bdc7221 */ /* 0x040fe20000010100 */
[C---:B------:R-:W-:Y:S01]  /*4600*/  FADD.FTZ R40, -R43.reuse, R46 ;  /* 0x0000002e2b287221 */ /* 0x040fe20000010100 */
[C---:B------:R-:W-:Y:S01]  /*4610*/  FADD.FTZ R50, -R43.reuse, R48 ;  /* 0x000000302b327221 */ /* 0x040fe20000010100 */
[C---:B0-----:R-:W-:Y:S01]  /*4620*/  FADD.FTZ R200, -R43.reuse, R132 ;  /* 0x000000842bc87221 */ /* 0x041fe20000010100 */
[C---:B------:R-:W-:Y:S01]  /*4630*/  FADD.FTZ R208, -R43.reuse, R136 ;  /* 0x000000882bd07221 */ /* 0x040fe20000010100 */
[C---:B------:R-:W-:Y:S01]  /*4640*/  FADD.FTZ R218, -R43.reuse, R138 ;  /* 0x0000008a2bda7221 */ /* 0x040fe20000010100 */
[C---:B------:R-:W-:Y:S01]  /*4650*/  FADD.FTZ R222, -R43.reuse, R150 ;  /* 0x000000962bde7221 */ /* 0x040fe20000010100 */
[----:B-1----:R-:W-:Y:S01]  /*4660*/  PRMT R41, R94, 0x7632, R41 ;  /* 0x000076325e297816 */ /* 0x002fe20000000029 */
[C---:B------:R-:W-:Y:S01]  /*4670*/  FADD.FTZ R216, -R43.reuse, R156 ;  /* 0x0000009c2bd87221 */ /* 0x040fe20000010100 */
[C---:B------:R-:W-:Y:S01]  /*4680*/  FADD.FTZ R226, -R43.reuse, R166 ;  /* 0x000000a62be27221 */ /* 0x040fe20000010100 */
[C---:B------:R-:W-:Y:S01]  /*4690*/  FADD.FTZ R46, -R43.reuse, R42 ;  /* 0x0000002a2b2e7221 */ /* 0x040fe20000010100 */
[C---:B------:R-:W-:Y:S01]  /*46a0*/  FADD.FTZ R204, -R43.reuse, R51 ;  /* 0x000000332bcc7221 */ /* 0x040fe20000010100 */
[C---:B------:R-:W-:Y:S01]  /*46b0*/  FADD.FTZ R232, -R43.reuse, R53 ;  /* 0x000000352be87221 */ /* 0x040fe20000010100 */
[C---:B------:R-:W-:Y:S01]  /*46c0*/  FADD.FTZ R130, -R43.reuse, R130 ;  /* 0x000000822b827221 */ /* 0x040fe20000010100 */
[----:B------:R-:W-:Y:S01]  /*46d0*/  FADD.FTZ R58, -R43, R58 ;  /* 0x0000003a2b3a7221 */ /* 0x000fe20000010100 */
[C---:B--2---:R-:W-:Y:S01]  /*46e0*/  FMUL.FTZ R45, R141.reuse, R236 ;  /* 0x000000ec8d2d7220 */ /* 0x044fe20000410000 */
[----:B------:R-:W-:Y:S01]  /*46f0*/  FMUL.FTZ R234, R141, R234 ;  /* 0x000000ea8dea7220 */ /* 0x000fe20000410000 */
[C---:B------:R-:W-:Y:S01]  /*4700*/  FADD.FTZ R134, -R43.reuse, R134 ;  /* 0x000000862b867221 */ /* 0x040fe20000010100 */
        /* <DEDUP_REMOVED lines=42> */
[----:B------:R-:W-:Y:S01]  /*49b0*/  FADD.FTZ R196, -R43, R196 ;  /* 0x000000c42bc47221 */ /* 0x000fe20000010100 */
[----:B------:R-:W-:Y:S01]  /*49c0*/  FFMA.FTZ R42, R45, R47, R88 ;  /* 0x0000002f2d2a7223 */ /* 0x000fe20000010058 */
[----:B------:R-:W-:Y:S01]  /*49d0*/  FFMA.FTZ R43, R234, R228, R125 ;  /* 0x000000e4ea2b7223 */ /* 0x000fe2000001007d */
[----:B------:R-:W-:Y:S01]  /*49e0*/  SHF.L.U32 R45, R94, 0x10, RZ ;  /* 0x000000105e2d7819 */ /* 0x000fe200000006ff */
[----:B------:R-:W-:Y:S01]  /*49f0*/  FMUL.FTZ R228, R141, R220 ;  /* 0x000000dc8de47220 */ /* 0x000fe20000410000 */
[----:B------:R-:W-:Y:S01]  /*4a00*/  SHF.L.U32 R47, R41, 0x10, RZ ;  /* 0x00000010292f7819 */ /* 0x000fe200000006ff */
[----:B------:R-:W-:Y:S01]  /*4a10*/  FMUL.FTZ R41, R141, R230 ;  /* 0x000000e68d297220 */ /* 0x000fe20000410000 */
[----:B------:R-:W-:Y:S01]  /*4a20*/  SHF.L.U32 R53, R93, 0x10, RZ ;  /* 0x000000105d357819 */ /* 0x000fe200000006ff */
[----:B------:R-:W-:Y:S01]  /*4a30*/  FMUL.FTZ R232, R141, R232 ;  /* 0x000000e88de87220 */ /* 0x000fe20000410000 */
[----:B------:R-:W-:Y:S01]  /*4a40*/  PRMT R51, R93, 0x7632, R51 ;  /* 0x000076325d337816 */ /* 0x000fe20000000033 */
[----:B------:R-:W-:Y:S01]  /*4a50*/  FFMA.FTZ R41, R41, R45, R126 ;  /* 0x0000002d29297223 */ /* 0x000fe2000001007e */
[----:B------:R-:W-:Y:S01]  /*4a60*/  PRMT R45, R92, 0x7632, R45 ;  /* 0x000076325c2d7816 */ /* 0x000fe2000000002d */
[----:B------:R-:W-:Y:S01]  /*4a70*/  FFMA.FTZ R53, R228, R53, R127 ;  /* 0x00000035e4357223 */ /* 0x000fe2000001007f */
[----:B------:R-:W-:Y:S01]  /*4a80*/  SHF.L.U32 R228, R51, 0x10, RZ ;  /* 0x0000001033e47819 */ /* 0x000fe200000006ff */
[----:B------:R-:W-:Y:S01]  /*4a90*/  FMUL.FTZ R51, R141, R204 ;  /* 0x000000cc8d337220 */ /* 0x000fe20000410000 */
[----:B------:R-:W-:Y:S01]  /*4aa0*/  FFMA.FTZ R220, R232, R47, R89 ;  /* 0x0000002fe8dc7223 */ /* 0x000fe20000010059 */
[----:B------:R-:W-:Y:S01]  /*4ab0*/  SHF.L.U32 R45, R45, 0x10, RZ ;  /* 0x000000102d2d7819 */ /* 0x000fe200000006ff */
[----:B------:R-:W-:Y:S01]  /*4ac0*/  FMUL.FTZ R50, R141, R50 ;  /* 0x000000328d327220 */ /* 0x000fe20000410000 */
[----:B------:R-:W-:Y:S01]  /*4ad0*/  SHF.L.U32 R47, R92, 0x10, RZ ;  /* 0x000000105c2f7819 */ /* 0x000fe200000006ff */
[----:B------:R-:W-:Y:S01]  /*4ae0*/  FFMA.FTZ R228, R51, R228, R90 ;  /* 0x000000e433e47223 */ /* 0x000fe2000001005a */
[----:B------:R-:W-:Y:S01]  /*4af0*/  FMUL.FTZ R55, R141, R198 ;  /* 0x000000c68d377220 */ /* 0x000fe20000410000 */
[----:B------:R-:W-:Y:S01]  /*4b00*/  PRMT R51, R31, 0x7632, R51 ;  /* 0x000076321f337816 */ /* 0x000fe20000000033 */
[----:B------:R-:W-:Y:S01]  /*4b10*/  FFMA.FTZ R198, R50, R45, R91 ;  /* 0x0000002d32c67223 */ /* 0x000fe2000001005b */
[C---:B------:R-:W-:Y:S01]  /*4b20*/  SHF.L.U32 R45, R30.reuse, 0x10, RZ ;  /* 0x000000101e2d7819 */ /* 0x040fe200000006ff */
[----:B------:R-:W-:Y:S01]  /*4b30*/  FFMA.FTZ R55, R55, R47, R128 ;  /* 0x0000002f37377223 */ /* 0x000fe20000010080 */
[----:B------:R-:W-:Y:S01]  /*4b40*/  SHF.L.U32 R51, R51, 0x10, RZ ;  /* 0x0000001033337819 */ /* 0x000fe200000006ff */
[C---:B------:R-:W-:Y:S01]  /*4b50*/  FMUL.FTZ R47, R141.reuse, R218 ;  /* 0x000000da8d2f7220 */ /* 0x040fe20000410000 */
[C---:B------:R-:W-:Y:S01]  /*4b60*/  FMUL.FTZ R143, R141.reuse, R208 ;  /* 0x000000d08d8f7220 */ /* 0x040fe20000410000 */
[C---:B------:R-:W-:Y:S01]  /*4b70*/  FMUL.FTZ R50, R141.reuse, R202 ;  /* 0x000000ca8d327220 */ /* 0x040fe20000410000 */
[----:B------:R-:W-:Y:S01]  /*4b80*/  FMUL.FTZ R206, R141, R206 ;  /* 0x000000ce8dce7220 */ /* 0x000fe20000410000 */
[----:B------:R-:W-:Y:S01]  /*4b90*/  FFMA.FTZ R204, R47, R51, R84 ;  /* 0x000000332fcc7223 */ /* 0x000fe20000010054 */
[----:B------:R-:W-:Y:S01]  /*4ba0*/  FFMA.FTZ R143, R143, R45, R122 ;  /* 0x0000002d8f8f7223 */ /* 0x000fe2000001007a */
[----:B------:R-:W-:Y:S01]  /*4bb0*/  PRMT R47, R30, 0x7632, R47 ;  /* 0x000076321e2f7816 */ /* 0x000fe2000000002f */
[----:B------:R-:W-:Y:S01]  /*4bc0*/  FMUL.FTZ R163, R141, R48 ;  /* 0x000000308da37220 */ /* 0x000fe20000410000 */
[----:B------:R-:W-:Y:S01]  /*4bd0*/  PRMT R45, R29, 0x7632, R45 ;  /* 0x000076321d2d7816 */ /* 0x000fe2000000002d */
[----:B------:R-:W-:Y:S01]  /*4be0*/  FMUL.FTZ R140, R141, R140 ;  /* 0x0000008c8d8c7220 */ /* 0x000fe20000410000 */
[----:B------:R-:W-:Y:S01]  /*4bf0*/  SHF.L.U32 R51, R47, 0x10, RZ ;  /* 0x000000102f337819 */ /* 0x000fe200000006ff */
[----:B------:R-:W-:Y:S01]  /*4c00*/  FMUL.FTZ R47, R141, R200 ;  /* 0x000000c88d2f7220 */ /* 0x000fe20000410000 */
[----:B------:R-:W-:Y:S01]  /*4c10*/  SHF.L.U32 R202, R45, 0x10, RZ ;  /* 0x000000102dca7819 */ /* 0x000fe200000006ff */
[C---:B------:R-:W-:Y:S01]  /*4c20*/  FMUL.FTZ R216, R141.reuse, R216 ;  /* 0x000000d88dd87220 */ /* 0x040fe20000410000 */
[----:B------:R-:W-:Y:S01]  /*4c30*/  PRMT R45, R28, 0x7632, R45 ;  /* 0x000076321c2d7816 */ /* 0x000fe2000000002d */
[----:B------:R-:W-:Y:S01]  /*4c40*/  FFMA.FTZ R200, R50, R51, R85 ;  /* 0x0000003332c87223 */ /* 0x000fe20000010055 */
[----:B------:R-:W-:Y:S01]  /*4c50*/  FMUL.FTZ R50, R141, R58 ;  /* 0x0000003a8d327220 */ /* 0x000fe20000410000 */
[----:B------:R-:W-:Y:S01]  /*4c60*/  FFMA.FTZ R202, R47, R202, R86 ;  /* 0x000000ca2fca7223 */ /* 0x000fe20000010056 */
[----:B------:R-:W-:Y:S01]  /*4c70*/  SHF.L.U32 R47, R28, 0x10, RZ ;  /* 0x000000101c2f7819 */ /* 0x000fe200000006ff */
[----:B------:R-:W-:Y:S01]  /*4c80*/  FMUL.FTZ R155, R141, R224 ;  /* 0x000000e08d9b7220 */ /* 0x000fe20000410000 */
[----:B------:R-:W-:Y:S01]  /*4c90*/  SHF.L.U32 R149, R45, 0x10, RZ ;  /* 0x000000102d957819 */ /* 0x000fe200000006ff */
[----:B------:R-:W-:Y:S01]  /*4ca0*/  FMUL.FTZ R45, R141, R130 ;  /* 0x000000828d2d7220 */ /* 0x000fe20000410000 */
[----:B------:R-:W-:Y:S01]  /*4cb0*/  SHF.L.U32 R51, R27, 0x10, RZ ;  /* 0x000000101b337819 */ /* 0x000fe200000006ff */
[----:B------:R-:W-:Y:S01]  /*4cc0*/  FMUL.FTZ R130, R141, R222 ;  /* 0x000000de8d827220 */ /* 0x000fe20000410000 */
[----:B------:R-:W-:Y:S01]  /*4cd0*/  SHF.L.U32 R48, R23, 0x10, RZ ;  /* 0x0000001017307819 */ /* 0x000fe200000006ff */
[----:B------:R-:W-:Y:S01]  /*4ce0*/  FFMA.FTZ R58, R45, R47, R124 ;  /* 0x0000002f2d3a7223 */ /* 0x000fe2000001007c */
[----:B------:R-:W-:Y:S01]  /*4cf0*/  PRMT R45, R26, 0x7632, R45 ;  /* 0x000076321a2d7816 */ /* 0x000fe2000000002d */
[----:B------:R-:W-:Y:S01]  /*4d00*/  FFMA.FTZ R149, R50, R149, R87 ;  /* 0x0000009532957223 */ /* 0x000fe20000010057 */
[----:B------:R-:W-:Y:S01]  /*4d10*/  PRMT R47, R27, 0x7632, R47 ;  /* 0x000076321b2f7816 */ /* 0x000fe2000000002f */
[----:B------:R-:W-:Y:S01]  /*4d20*/  FFMA.FTZ R130, R130, R51, R117 ;  /* 0x0000003382827223 */ /* 0x000fe20000010075 */
[----:B------:R-:W-:Y:S01]  /*4d30*/  SHF.L.U32 R157, R45, 0x10, RZ ;  /* 0x000000102d9d7819 */ /* 0x000fe200000006ff */
[----:B------:R-:W-:Y:S01]  /*4d40*/  FMUL.FTZ R150, R141, R150 ;  /* 0x000000968d967220 */ /* 0x000fe20000410000 */
[----:B------:R-:W-:Y:S01]  /*4d50*/  PRMT R45, R25, 0x7632, R45 ;  /* 0x00007632192d7816 */ /* 0x000fe2000000002d */
[----:B------:R-:W-:Y:S01]  /*4d60*/  FMUL.FTZ R159, R141, R152 ;  /* 0x000000988d9f7220 */ /* 0x000fe20000410000 */
[----:B------:R-:W-:Y:S01]  /*4d70*/  SHF.L.U32 R50, R26, 0x10, RZ ;  /* 0x000000101a327819 */ /* 0x000fe200000006ff */
[----:B------:R-:W-:Y:S01]  /*4d80*/  FFMA.FTZ R157, R206, R157, R81 ;  /* 0x0000009dce9d7223 */ /* 0x000fe20000010051 */
[----:B------:R-:W-:Y:S01]  /*4d90*/  SHF.L.U32 R206, R45, 0x10, RZ ;  /* 0x000000102dce7819 */ /* 0x000fe200000006ff */
[----:B------:R-:W-:Y:S01]  /*4da0*/  FMUL.FTZ R45, R141, R142 ;  /* 0x0000008e8d2d7220 */ /* 0x000fe20000410000 */
[----:B------:R-:W-:Y:S01]  /*4db0*/  SHF.L.U32 R51, R47, 0x10, RZ ;  /* 0x000000102f337819 */ /* 0x000fe200000006ff */
[C---:B------:R-:W-:Y:S01]  /*4dc0*/  FMUL.FTZ R47, R141.reuse, R144 ;  /* 0x000000908d2f7220 */ /* 0x040fe20000410000 */
[----:B------:R-:W-:Y:S01]  /*4dd0*/  FMUL.FTZ R165, R141, R146 ;  /* 0x000000928da57220 */ /* 0x000fe20000410000 */
[----:B------:R-:W-:Y:S01]  /*4de0*/  FFMA.FTZ R206, R45, R206, R82 ;  /* 0x000000ce2dce7223 */ /* 0x000fe20000010052 */
[C---:B------:R-:W-:Y:S01]  /*4df0*/  PRMT R45, R24.reuse, 0x7632, R45 ;  /* 0x00007632182d7816 */ /* 0x040fe2000000002d */
[----:B------:R-:W-:Y:S01]  /*4e00*/  FFMA.FTZ R144, R47, R50, R118 ;  /* 0x000000322f907223 */ /* 0x000fe20000010076 */
        /* <DEDUP_REMOVED lines=11> */
[----:B------:R-:W-:Y:S01]  /*4ec0*/  FFMA.FTZ R169, R160, R169, R109 ;  /* 0x000000a9a0a97223 */ /* 0x000fe2000001006d */
[----:B------:R-:W-:Y:S01]  /*4ed0*/  SHF.L.U32 R45, R45, 0x10, RZ ;  /* 0x000000102d2d7819 */ /* 0x000fe200000006ff */
[----:B------:R-:W-:Y:S01]  /*4ee0*/  FMUL.FTZ R2, R141, R2 ;  /* 0x000000028d027220 */ /* 0x000fe20000410000 */
[----:B------:R-:W-:Y:S01]  /*4ef0*/  PRMT R48, R21, 0x7632, R48 ;  /* 0x0000763215307816 */ /* 0x000fe20000000030 */
[----:B------:R-:W-:Y:S01]  /*4f00*/  FFMA.FTZ R155, R155, R47, R76 ;  /* 0x0000002f9b9b7223 */ /* 0x000fe2000001004c */
[----:B------:R-:W-:Y:S01]  /*4f10*/  SHF.L.U32 R47, R22, 0x10, RZ ;  /* 0x00000010162f7819 */ /* 0x000fe200000006ff */
[----:B------:R-:W-:Y:S01]  /*4f20*/  FFMA.FTZ R150, R150, R45, R77 ;  /* 0x0000002d96967223 */ /* 0x000fe2000001004d */
[----:B------:R-:W-:Y:S01]  /*4f30*/  SHF.L.U32 R48, R48, 0x10, RZ ;  /* 0x0000001030307819 */ /* 0x000fe200000006ff */
[----:B------:R-:W-:Y:S01]  /*4f40*/  FMUL.FTZ R160, R141, R226 ;  /* 0x000000e28da07220 */ /* 0x000fe20000410000 */
[C---:B------:R-:W-:Y:S01]  /*4f50*/  PRMT R45, R20.reuse, 0x7632, R45 ;  /* 0x00007632142d7816 */ /* 0x040fe2000000002d */
[----:B------:R-:W-:Y:S01]  /*4f60*/  FFMA.FTZ R159, R159, R47, R114 ;  /* 0x0000002f9f9f7223 */ /* 0x000fe20000010072 */
[----:B------:R-:W-:Y:S01]  /*4f70*/  SHF.L.U32 R47, R20, 0x10, RZ ;  /* 0x00000010142f7819 */ /* 0x000fe200000006ff */
[----:B------:R-:W-:Y:S01]  /*4f80*/  FFMA.FTZ R165, R165, R48, R78 ;  /* 0x00000030a5a57223 */ /* 0x000fe2000001004e */
[----:B------:R-:W-:Y:S01]  /*4f90*/  SHF.L.U32 R167, R45, 0x10, RZ ;  /* 0x000000102da77819 */ /* 0x000fe200000006ff */
[----:B------:R-:W-:Y:S01]  /*4fa0*/  FMUL.FTZ R45, R141, R154 ;  /* 0x0000009a8d2d7220 */ /* 0x000fe20000410000 */
[----:B------:R-:W-:Y:S01]  /*4fb0*/  PRMT R48, R19, 0x7632, R48 ;  /* 0x0000763213307816 */ /* 0x000fe20000000030 */
[C---:B------:R-:W-:Y:S01]  /*4fc0*/  FMUL.FTZ R154, R141.reuse, R162 ;  /* 0x000000a28d9a7220 */ /* 0x040fe20000410000 */
[----:B------:R-:W-:Y:S01]  /*4fd0*/  FMUL.FTZ R173, R141, R132 ;  /* 0x000000848dad7220 */ /* 0x000fe20000410000 */
[----:B------:R-:W-:Y:S01]  /*4fe0*/  FFMA.FTZ R146, R45, R47, R116 ;  /* 0x0000002f2d927223 */ /* 0x000fe20000010074 */
[----:B------:R-:W-:Y:S01]  /*4ff0*/  FFMA.FTZ R167, R148, R167, R79 ;  /* 0x000000a794a77223 */ /* 0x000fe2000001004f */
[----:B------:R-:W-:Y:S01]  /*5000*/  SHF.L.U32 R48, R48, 0x10, RZ ;  /* 0x0000001030307819 */ /* 0x000fe200000006ff */
[C---:B------:R-:W-:Y:S01]  /*5010*/  FMUL.FTZ R47, R141.reuse, R214 ;  /* 0x000000d68d2f7220 */ /* 0x040fe20000410000 */
[----:B------:R-:W-:Y:S01]  /*5020*/  SHF.L.U32 R148, R18, 0x10, RZ ;  /* 0x0000001012947819 */ /* 0x000fe200000006ff */
[----:B------:R-:W-:Y:S01]  /*5030*/  FMUL.FTZ R45, R141, R158 ;  /* 0x0000009e8d2d7220 */ /* 0x000fe20000410000 */
[----:B------:R-:W-:Y:S01]  /*5040*/  SHF.L.U32 R158, R16, 0x10, RZ ;  /* 0x00000010109e7819 */ /* 0x000fe200000006ff */
[----:B------:R-:W-:Y:S01]  /*5050*/  FFMA.FTZ R152, R47, R48, R72 ;  /* 0x000000302f987223 */ /* 0x000fe20000010048 */
[----:B------:R-:W-:Y:S01]  /*5060*/  PRMT R48, R18, 0x7632, R48 ;  /* 0x0000763212307816 */ /* 0x000fe20000000030 */
[----:B------:R-:W-:Y:S01]  /*5070*/  FFMA.FTZ R148, R45, R148, R110 ;  /* 0x000000942d947223 */ /* 0x000fe2000001006e */
[----:B------:R-:W-:Y:S01]  /*5080*/  PRMT R45, R17, 0x7632, R45 ;  /* 0x00007632112d7816 */ /* 0x000fe2000000002d */
[C---:B------:R-:W-:Y:S01]  /*5090*/  FMUL.FTZ R181, R141.reuse, R56 ;  /* 0x000000388db57220 */ /* 0x040fe20000410000 */
[----:B------:R-:W-:Y:S01]  /*50a0*/  SHF.L.U32 R171, R48, 0x10, RZ ;  /* 0x0000001030ab7819 */ /* 0x000fe200000006ff */
[----:B------:R-:W-:Y:S01]  /*50b0*/  FMUL.FTZ R177, R141, R166 ;  /* 0x000000a68db17220 */ /* 0x000fe20000410000 */
[----:B------:R-:W-:Y:S01]  /*50c0*/  SHF.L.U32 R48, R45, 0x10, RZ ;  /* 0x000000102d307819 */ /* 0x000fe200000006ff */
[C---:B------:R-:W-:Y:S01]  /*50d0*/  FMUL.FTZ R170, R141.reuse, R170 ;  /* 0x000000aa8daa7220 */ /* 0x040fe20000410000 */
[----:B------:R-:W-:Y:S01]  /*50e0*/  PRMT R45, R16, 0x7632, R45 ;  /* 0x00007632102d7816 */ /* 0x000fe2000000002d */
[----:B------:R-:W-:Y:S01]  /*50f0*/  FMUL.FTZ R176, R141, R176 ;  /* 0x000000b08db07220 */ /* 0x000fe20000410000 */
[----:B------:R-:W-:Y:S01]  /*5100*/  SHF.L.U32 R47, R17, 0x10, RZ ;  /* 0x00000010112f7819 */ /* 0x000fe200000006ff */
[----:B------:R-:W-:Y:S01]  /*5110*/  FFMA.FTZ R173, R173, R48, R74 ;  /* 0x00000030adad7223 */ /* 0x000fe2000001004a */
[----:B------:R-:W-:Y:S01]  /*5120*/  SHF.L.U32 R175, R45, 0x10, RZ ;  /* 0x000000102daf7819 */ /* 0x000fe200000006ff */
[C---:B------:R-:W-:Y:S01]  /*5130*/  FMUL.FTZ R45, R141.reuse, R164 ;  /* 0x000000a48d2d7220 */ /* 0x040fe20000410000 */
[----:B------:R-:W-:Y:S01]  /*5140*/  FMUL.FTZ R48, R141, R156 ;  /* 0x0000009c8d307220 */ /* 0x000fe20000410000 */
[----:B------:R-:W-:Y:S01]  /*5150*/  FFMA.FTZ R154, R154, R47, R111 ;  /* 0x0000002f9a9a7223 */ /* 0x000fe2000001006f */
        /* <DEDUP_REMOVED lines=8> */
[----:B------:R-:W-:Y:S01]  /*51e0*/  SHF.L.U32 R50, R45, 0x10, RZ ;  /* 0x000000102d327819 */ /* 0x000fe200000006ff */
[C---:B------:R-:W-:Y:S01]  /*51f0*/  FMUL.FTZ R45, R141.reuse, R168 ;  /* 0x000000a88d2d7220 */ /* 0x040fe20000410000 */
[----:B------:R-:W-:Y:S01]  /*5200*/  SHF.L.U32 R179, R2, 0x10, RZ ;  /* 0x0000001002b37819 */ /* 0x000fe200000006ff */
[----:B------:R-:W-:Y:S01]  /*5210*/  FMUL.FTZ R189, R141, R180 ;  /* 0x000000b48dbd7220 */ /* 0x000fe20000410000 */
[----:B------:R-:W-:Y:S01]  /*5220*/  PRMT R2, R13, 0x7632, R2 ;  /* 0x000076320d027816 */ /* 0x000fe20000000002 */
[----:B------:R-:W-:Y:S01]  /*5230*/  FFMA.FTZ R156, R45, R47, R106 ;  /* 0x0000002f2d9c7223 */ /* 0x000fe2000001006a */
[----:B------:R-:W-:Y:S01]  /*5240*/  SHF.L.U32 R164, R12, 0x10, RZ ;  /* 0x000000100ca47819 */ /* 0x000fe200000006ff */
[----:B------:R-:W-:Y:S01]  /*5250*/  FMUL.FTZ R45, R141, R172 ;  /* 0x000000ac8d2d7220 */ /* 0x000fe20000410000 */
[----:B------:R-:W-:Y:S01]  /*5260*/  SHF.L.U32 R2, R2, 0x10, RZ ;  /* 0x0000001002027819 */ /* 0x000fe200000006ff */
        /* <DEDUP_REMOVED lines=8> */
[C---:B------:R-:W-:Y:S01]  /*52f0*/  FMUL.FTZ R45, R141.reuse, R178 ;  /* 0x000000b28d2d7220 */ /* 0x040fe20000410000 */
[----:B------:R-:W-:Y:S01]  /*5300*/  SHF.L.U32 R2, R2, 0x10, RZ ;  /* 0x0000001002027819 */ /* 0x000fe200000006ff */
[----:B------:R-:W-:Y:S01]  /*5310*/  FMUL.FTZ R52, R141, R52 ;  /* 0x000000348d347220 */ /* 0x000fe20000410000 */
[----:B------:R-:W-:Y:S01]  /*5320*/  SHF.L.U32 R172, R8, 0x10, RZ ;  /* 0x0000001008ac7819 */ /* 0x000fe200000006ff */
[----:B------:R-:W-:Y:S01]  /*5330*/  FFMA.FTZ R166, R45, R166, R64 ;  /* 0x000000a62da67223 */ /* 0x000fe20000010040 */
[C---:B------:R-:W-:Y:S01]  /*5340*/  FMUL.FTZ R45, R141.reuse, R182 ;  /* 0x000000b68d2d7220 */ /* 0x040fe20000410000 */
[----:B------:R-:W-:Y:S01]  /*5350*/  FFMA.FTZ R185, R170, R2, R71 ;  /* 0x00000002aab97223 */ /* 0x000fe20000010047 */
[----:B------:R-:W-:Y:S01]  /*5360*/  PRMT R2, R10, 0x7632, R2 ;  /* 0x000076320a027816 */ /* 0x000fe20000000002 */
[----:B------:R-:W-:Y:S01]  /*5370*/  FMUL.FTZ R170, R141, R184 ;  /* 0x000000b88daa7220 */ /* 0x000fe20000410000 */
[----:B------:R-:W-:Y:S01]  /*5380*/  FFMA.FTZ R168, R45, R168, R102 ;  /* 0x000000a82da87223 */ /* 0x000fe20000010066 */
[----:B------:R-:W-:Y:S01]  /*5390*/  PRMT R45, R9, 0x7632, R45 ;  /* 0x00007632092d7816 */ /* 0x000fe2000000002d */
[----:B------:R-:W-:Y:S01]  /*53a0*/  FMUL.FTZ R174, R141, R174 ;  /* 0x000000ae8dae7220 */ /* 0x000fe20000410000 */
[----:B------:R-:W-:Y:S01]  /*53b0*/  SHF.L.U32 R187, R2, 0x10, RZ ;  /* 0x0000001002bb7819 */ /* 0x000fe200000006ff */
[----:B------:R-:W0:Y:S01]  /*53c0*/  @!P2 LDC.64 R50, c[0x0][0x250] ;  /* 0x00009400ff32ab82 */ /* 0x000e220000000a00 */
[----:B------:R-:W-:Y:S01]  /*53d0*/  SHF.L.U32 R2, R9, 0x10, RZ ;  /* 0x0000001009027819 */ /* 0x000fe200000006ff */
[----:B------:R-:W-:Y:S01]  /*53e0*/  FMUL.FTZ R54, R141, R54 ;  /* 0x000000368d367220 */ /* 0x000fe20000410000 */
[----:B------:R-:W-:Y:S01]  /*53f0*/  SHF.L.U32 R47, R45, 0x10, RZ ;  /* 0x000000102d2f7819 */ /* 0x000fe200000006ff */
[----:B------:R-:W-:Y:S01]  /*5400*/  FMUL.FTZ R45, R141, R188 ;  /* 0x000000bc8d2d7220 */ /* 0x000fe20000410000 */
[----:B------:R-:W-:Y:S01]  /*5410*/  SHF.L.U32 R162, R13, 0x10, RZ ;  /* 0x000000100da27819 */ /* 0x000fe200000006ff */
[----:B------:R-:W-:Y:S01]  /*5420*/  FFMA.FTZ R187, R176, R187, R65 ;  /* 0x000000bbb0bb7223 */ /* 0x000fe20000010041 */
[----:B------:R-:W-:Y:S01]  /*5430*/  SHF.L.U32 R183, R11, 0x10, RZ ;  /* 0x000000100bb77819 */ /* 0x000fe200000006ff */
[----:B------:R-:W-:Y:S01]  /*5440*/  FFMA.FTZ R170, R170, R2, R103 ;  /* 0x00000002aaaa7223 */ /* 0x000fe20000010067 */
[----:B------:R-:W-:Y:S01]  /*5450*/  FFMA.FTZ R172, R45, R172, R104 ;  /* 0x000000ac2dac7223 */ /* 0x000fe20000010068 */
[----:B------:R-:W-:Y:S01]  /*5460*/  SHF.L.U32 R176, R6, 0x10, RZ ;  /* 0x0000001006b07819 */ /* 0x000fe200000006ff */
[----:B------:R-:W-:Y:S01]  /*5470*/  FFMA.FTZ R189, R189, R47, R66 ;  /* 0x0000002fbdbd7223 */ /* 0x000fe20000010042 */
[----:B------:R-:W-:Y:S01]  /*5480*/  PRMT R2, R8, 0x7632, R2 ;  /* 0x0000763208027816 */ /* 0x000fe20000000002 */
[----:B------:R-:W-:Y:S01]  /*5490*/  FMUL.FTZ R45, R141, R46 ;  /* 0x0000002e8d2d7220 */ /* 0x000fe20000410000 */
[----:B------:R-:W-:Y:S01]  /*54a0*/  PRMT R47, R7, 0x7632, R47 ;  /* 0x00007632072f7816 */ /* 0x000fe2000000002f */
[----:B------:R-:W-:Y:S01]  /*54b0*/  FFMA.FTZ R162, R52, R162, R107 ;  /* 0x000000a234a27223 */ /* 0x000fe2000001006b */
[----:B------:R-:W-:Y:S01]  /*54c0*/  SHF.L.U32 R161, R25, 0x10, RZ ;  /* 0x0000001019a17819 */ /* 0x000fe200000006ff */
[----:B------:R-:W-:Y:S01]  /*54d0*/  FFMA.FTZ R183, R174, R183, R101 ;  /* 0x000000b7aeb77223 */ /* 0x000fe20000010065 */
[----:B------:R-:W-:Y:S01]  /*54e0*/  SHF.L.U32 R2, R2, 0x10, RZ ;  /* 0x0000001002027819 */ /* 0x000fe200000006ff */
[----:B------:R-:W-:Y:S01]  /*54f0*/  FFMA.FTZ R176, R45, R176, R98 ;  /* 0x000000b02db07223 */ /* 0x000fe20000010062 */
[----:B------:R-:W-:Y:S01]  /*5500*/  PRMT R52, R6, 0x7632, R52 ;  /* 0x0000763206347816 */ /* 0x000fe20000000034 */
[----:B------:R-:W-:Y:S01]  /*5510*/  FMUL.FTZ R186, R141, R186 ;  /* 0x000000ba8dba7220 */ /* 0x000fe20000410000 */
[----:B------:R-:W-:Y:S01]  /*5520*/  SHF.L.U32 R174, R47, 0x10, RZ ;  /* 0x000000102fae7819 */ /* 0x000fe200000006ff */
[----:B------:R-:W-:Y:S01]  /*5530*/  FMUL.FTZ R47, R141, R196 ;  /* 0x000000c48d2f7220 */ /* 0x000fe20000410000 */
[----:B------:R-:W-:Y:S01]  /*5540*/  PRMT R45, R5, 0x7632, R45 ;  /* 0x00007632052d7816 */ /* 0x000fe2000000002d */
[----:B------:R-:W-:Y:S01]  /*5550*/  FFMA.FTZ R161, R54, R161, R119 ;  /* 0x000000a136a17223 */ /* 0x000fe20000010077 */
[----:B------:R-:W-:Y:S01]  /*5560*/  SHF.L.U32 R54, R52, 0x10, RZ ;  /* 0x0000001034367819 */ /* 0x000fe200000006ff */
[----:B------:R-:W-:Y:S01]  /*5570*/  FFMA.FTZ R179, R48, R179, R69 ;  /* 0x000000b330b37223 */ /* 0x000fe20000010045 */
[----:B------:R-:W-:Y:S01]  /*5580*/  FFMA.FTZ R191, R186, R2, R67 ;  /* 0x00000002babf7223 */ /* 0x000fe20000010043 */
[----:B------:R-:W-:Y:S01]  /*5590*/  SHF.L.U32 R52, R45, 0x10, RZ ;  /* 0x000000102d347819 */ /* 0x000fe200000006ff */
[----:B------:R-:W-:Y:S01]  /*55a0*/  FMUL.FTZ R44, R141, R44 ;  /* 0x0000002c8d2c7220 */ /* 0x000fe20000410000 */
[----:B------:R-:W-:Y:S01]  /*55b0*/  SHF.L.U32 R48, R5, 0x10, RZ ;  /* 0x0000001005307819 */ /* 0x000fe200000006ff */
[----:B------:R-:W-:Y:S01]  /*55c0*/  FMUL.FTZ R45, R141, R190 ;  /* 0x000000be8d2d7220 */ /* 0x000fe20000410000 */
[----:B------:R-:W-:Y:S01]  /*55d0*/  SHF.L.U32 R2, R4, 0x10, RZ ;  /* 0x0000001004027819 */ /* 0x000fe200000006ff */
[----:B------:R-:W-:Y:S01]  /*55e0*/  FFMA.FTZ R174, R47, R174, R60 ;  /* 0x000000ae2fae7223 */ /* 0x000fe2000001003c */
[----:B------:R-:W-:Y:S01]  /*55f0*/  FMUL.FTZ R138, R141, R138 ;  /* 0x0000008a8d8a7220 */ /* 0x000fe20000410000 */
[----:B------:R-:W1:Y:S01]  /*5600*/  @!P2 LDC.64 R46, c[0x0][0x258] ;  /* 0x00009600ff2eab82 */ /* 0x000e620000000a00 */
[----:B------:R-:W-:Y:S01]  /*5610*/  FFMA.FTZ R180, R44, R48, R99 ;  /* 0x000000302cb47223 */ /* 0x000fe20000010063 */
[----:B------:R-:W-:Y:S01]  /*5620*/  FFMA.FTZ R178, R45, R2, R100 ;  /* 0x000000022db27223 */ /* 0x000fe20000010064 */
[----:B------:R-:W-:Y:S01]  /*5630*/  FFMA.FTZ R171, R138, R171, R73 ;  /* 0x000000ab8aab7223 */ /* 0x000fe20000010049 */
[----:B0-----:R-:W-:Y:S01]  /*5640*/  @!P2 IMAD.WIDE R138, R96, 0x4, R50 ;  /* 0x00000004608aa825 */ /* 0x001fe200078e0232 */
[----:B------:R-:W-:-:S03]  /*5650*/  SHF.L.U32 R147, R29, 0x10, RZ ;  /* 0x000000101d937819 */ /* 0x000fc600000006ff */
[----:B------:R-:W-:Y:S01]  /*5660*/  FMUL.FTZ R134, R141, R134 ;  /* 0x000000868d867220 */ /* 0x000fe20000410000 */
[----:B------:R-:W-:Y:S01]  /*5670*/  SHF.L.U32 R145, R31, 0x10, RZ ;  /* 0x000000101f917819 */ /* 0x000fe200000006ff */
[----:B------:R-:W0:Y:S01]  /*5680*/  LDC.64 R44, c[0x0][0x2b8] ;  /* 0x0000ae00ff2c7b82 */ /* 0x000e220000000a00 */
[----:B------:R2:W-:Y:S01]  /*5690*/  @!P2 STG.E desc[UR4][R138.64], R3 ;  /* 0x000000038a00a986 */ /* 0x0005e2000c101904 */
[C---:B------:R-:W-:Y:S01]  /*56a0*/  FMUL.FTZ R210, R141.reuse, R210 ;  /* 0x000000d28dd27220 */ /* 0x040fe20000410000 */
[----:B------:R-:W-:Y:S01]  /*56b0*/  FFMA.FTZ R147, R134, R147, R123 ;  /* 0x0000009386937223 */ /* 0x000fe2000001007b */
[----:B------:R-:W-:Y:S01]  /*56c0*/  FMUL.FTZ R135, R141, R40 ;  /* 0x000000288d877220 */ /* 0x000fe20000410000 */
[----:B------:R-:W-:Y:S01]  /*56d0*/  LEA R134, P3, R49, UR10, 0x4 ;  /* 0x0000000a31867c11 */ /* 0x000fe2000f8620ff */
[----:B------:R-:W-:Y:S01]  /*56e0*/  FFMA.FTZ R145, R210, R145, R121 ;  /* 0x00000091d2917223 */ /* 0x000fe20000010079 */
[----:B------:R-:W-:Y:S01]  /*56f0*/  SHF.L.U32 R142, R21, 0x10, RZ ;  /* 0x00000010158e7819 */ /* 0x000fe200000006ff */
[C---:B------:R-:W-:Y:S01]  /*5700*/  FMUL.FTZ R136, R141.reuse, R136 ;  /* 0x000000888d887220 */ /* 0x040fe20000410000 */
[----:B------:R-:W-:Y:S01]  /*5710*/  PRMT R2, R4, 0x7632, R2 ;  /* 0x0000763204027816 */ /* 0x000fe20000000002 */
[----:B------:R-:W-:Y:S01]  /*5720*/  FMUL.FTZ R192, R141, R192 ;  /* 0x000000c08dc07220 */ /* 0x000fe20000410000 */
[----:B------:R-:W-:Y:S01]  /*5730*/  F2FP.BF16.F32.PACK_AB R43, R42, R43 ;  /* 0x0000002b2a2b723e */ /* 0x000fe200000010ff */
[----:B------:R-:W-:Y:S01]  /*5740*/  FFMA.FTZ R197, R135, R52, R62 ;  /* 0x0000003487c57223 */ /* 0x000fe2000001003e */
[----:B--2---:R-:W2:Y:S01]  /*5750*/  LDC.64 R138, c[0x0][0x210] ;  /* 0x00008400ff8a7b82 */ /* 0x004ea20000000a00 */
[----:B------:R-:W-:Y:S01]  /*5760*/  F2FP.BF16.F32.PACK_AB R42, R220, R41 ;  /* 0x00000029dc2a723e */ /* 0x000fe200000010ff */
[----:B------:R-:W-:Y:S01]  /*5770*/  FFMA.FTZ R142, R136, R142, R115 ;  /* 0x0000008e888e7223 */ /* 0x000fe20000010073 */
[----:B-1----:R-:W-:Y:S01]  /*5780*/  @!P2 IMAD.WIDE R46, R96, 0x4, R46 ;  /* 0x00000004602ea825 */ /* 0x002fe200078e022e */
[----:B------:R-:W-:-:S03]  /*5790*/  F2FP.BF16.F32.PACK_AB R41, R228, R53 ;  /* 0x00000035e429723e */ /* 0x000fc600000010ff */
[----:B------:R-:W-:Y:S01]  /*57a0*/  FMUL.FTZ R194, R141, R194 ;  /* 0x000000c28dc27220 */ /* 0x000fe20000410000 */
[----:B------:R-:W-:Y:S01]  /*57b0*/  LEA.HI.X R135, R49, UR11, RZ, 0x4, P3 ;  /* 0x0000000b31877c11 */ /* 0x000fe200098f24ff */
[----:B------:R-:W-:Y:S01]  /*57c0*/  FMUL.FTZ R0, R141, R0 ;  /* 0x000000008d007220 */ /* 0x000fe20000410000 */
[----:B------:R-:W-:Y:S01]  /*57d0*/  F2FP.BF16.F32.PACK_AB R40, R198, R55 ;  /* 0x00000037c628723e */ /* 0x000fe200000010ff */
[----:B------:R-:W-:Y:S01]  /*57e0*/  FFMA.FTZ R199, R192, R54, R61 ;  /* 0x00000036c0c77223 */ /* 0x000fe2000001003d */
[----:B------:R-:W-:Y:S01]  /*57f0*/  SHF.L.U32 R193, R7, 0x10, RZ ;  /* 0x0000001007c17819 */ /* 0x000fe200000006ff */
[----:B0-----:R-:W-:Y:S01]  /*5800*/  IMAD.WIDE.U32 R56, R57, 0x10, R44 ;  /* 0x0000001039387825 */ /* 0x001fe200078e002c */
[----:B------:R-:W-:Y:S01]  /*5810*/  SHF.L.U32 R2, R2, 0x10, RZ ;  /* 0x0000001002027819 */ /* 0x000fe200000006ff */
[----:B------:R0:W-:Y:S01]  /*5820*/  @!P2 STG.E desc[UR4][R46.64], R141 ;  /* 0x0000008d2e00a986 */ /* 0x0001e2000c101904 */
[----:B------:R-:W-:Y:S01]  /*5830*/  F2FP.BF16.F32.PACK_AB R51, R204, R145 ;  /* 0x00000091cc33723e */ /* 0x000fe200000010ff */
[----:B------:R-:W-:Y:S01]  /*5840*/  FFMA.FTZ R193, R194, R193, R97 ;  /* 0x000000c1c2c17223 */ /* 0x000fe20000010061 */
[----:B------:R-:W-:Y:S01]  /*5850*/  F2FP.BF16.F32.PACK_AB R50, R200, R143 ;  /* 0x0000008fc832723e */ /* 0x000fe200000010ff */
[----:B------:R1:W-:Y:S01]  /*5860*/  STG.E.128 desc[UR4][R134.64], R40 ;  /* 0x0000002886007986 */ /* 0x0003e2000c101d04 */
[----:B------:R-:W-:Y:S01]  /*5870*/  F2FP.BF16.F32.PACK_AB R49, R202, R147 ;  /* 0x00000093ca31723e */ /* 0x000fe200000010ff */
[----:B------:R-:W-:Y:S01]  /*5880*/  FFMA.FTZ R195, R0, R2, R63 ;  /* 0x0000000200c37223 */ /* 0x000fe2000001003f */
[----:B------:R-:W-:Y:S01]  /*5890*/  F2FP.BF16.F32.PACK_AB R48, R149, R58 ;  /* 0x0000003a9530723e */ /* 0x000fe200000010ff */
[----:B------:R-:W-:Y:S01]  /*58a0*/  IMAD.WIDE.U32 R58, R59, 0x10, R44 ;  /* 0x000000103b3a7825 */ /* 0x000fe200078e002c */
[----:B------:R-:W-:-:S02]  /*58b0*/  F2FP.BF16.F32.PACK_AB R55, R153, R130 ;  /* 0x000000829937723e */ /* 0x000fc400000010ff */
[----:B------:R-:W-:Y:S01]  /*58c0*/  F2FP.BF16.F32.PACK_AB R54, R157, R144 ;  /* 0x000000909d36723e */ /* 0x000fe200000010ff */
[--C-:B------:R-:W-:Y:S01]  /*58d0*/  IMAD.WIDE.U32 R2, R129, 0x10, R44.reuse ;  /* 0x0000001081027825 */ /* 0x100fe200078e002c */
[----:B------:R-:W-:Y:S01]  /*58e0*/  F2FP.BF16.F32.PACK_AB R53, R206, R161 ;  /* 0x000000a1ce35723e */ /* 0x000fe200000010ff */
[----:B------:R3:W-:Y:S01]  /*58f0*/  STG.E.128 desc[UR4][R56.64], R48 ;  /* 0x0000003038007986 */ /* 0x0007e2000c101d04 */
[----:B------:R-:W-:Y:S01]  /*5900*/  F2FP.BF16.F32.PACK_AB R52, R208, R163 ;  /* 0x000000a3d034723e */ /* 0x000fe200000010ff */
[--C-:B------:R-:W-:Y:S01]  /*5910*/  IMAD.WIDE.U32 R130, R131, 0x10, R44.reuse ;  /* 0x0000001083827825 */ /* 0x100fe200078e002c */
[----:B0-----:R-:W-:Y:S02]  /*5920*/  F2FP.BF16.F32.PACK_AB R47, R152, R169 ;  /* 0x000000a9982f723e */ /* 0x001fe400000010ff */
[----:B------:R-:W-:Y:S01]  /*5930*/  F2FP.BF16.F32.PACK_AB R46, R171, R148 ;  /* 0x00000094ab2e723e */ /* 0x000fe200000010ff */
[----:B------:R-:W-:Y:S01]  /*5940*/  IMAD.WIDE.U32 R132, R133, 0x10, R44 ;  /* 0x0000001085847825 */ /* 0x000fe200078e002c */
[----:B------:R0:W-:Y:S01]  /*5950*/  STG.E.128 desc[UR4][R58.64], R52 ;  /* 0x000000343a007986 */ /* 0x0001e2000c101d04 */
[----:B-1----:R-:W-:-:S02]  /*5960*/  F2FP.BF16.F32.PACK_AB R43, R155, R140 ;  /* 0x0000008c9b2b723e */ /* 0x002fc400000010ff */
[--C-:B------:R-:W-:Y:S01]  /*5970*/  IMAD.WIDE.U32 R134, R137, 0x10, R44.reuse ;  /* 0x0000001089867825 */ /* 0x100fe200078e002c */
[----:B------:R-:W-:Y:S02]  /*5980*/  F2FP.BF16.F32.PACK_AB R42, R150, R159 ;  /* 0x0000009f962a723e */ /* 0x000fe400000010ff */
[----:B------:R-:W-:Y:S01]  /*5990*/  F2FP.BF16.F32.PACK_AB R41, R165, R142 ;  /* 0x0000008ea529723e */ /* 0x000fe200000010ff */
[----:B------:R-:W-:Y:S01]  /*59a0*/  IMAD.WIDE.U32 R136, R151, 0x10, R44 ;  /* 0x0000001097887825 */ /* 0x000fe200078e002c */
[----:B------:R-:W-:Y:S02]  /*59b0*/  F2FP.BF16.F32.PACK_AB R40, R167, R146 ;  /* 0x00000092a728723e */ /* 0x000fe400000010ff */
[----:B------:R-:W-:Y:S02]  /*59c0*/  F2FP.BF16.F32.PACK_AB R45, R173, R154 ;  /* 0x0000009aad2d723e */ /* 0x000fe400000010ff */
[----:B------:R-:W-:Y:S01]  /*59d0*/  F2FP.BF16.F32.PACK_AB R44, R175, R158 ;  /* 0x0000009eaf2c723e */ /* 0x000fe200000010ff */
[----:B------:R1:W-:Y:S01]  /*59e0*/  STG.E.128 desc[UR4][R2.64], R40 ;  /* 0x0000002802007986 */ /* 0x0003e2000c101d04 */
[----:B---3--:R-:W-:-:S02]  /*59f0*/  F2FP.BF16.F32.PACK_AB R51, R177, R160 ;  /* 0x000000a0b133723e */ /* 0x008fc400000010ff */
[----:B------:R-:W-:Y:S01]  /*5a00*/  F2FP.BF16.F32.PACK_AB R50, R179, R156 ;  /* 0x0000009cb332723e */ /* 0x000fe200000010ff */
[----:B------:R1:W-:Y:S01]  /*5a10*/  STG.E.128 desc[UR4][R130.64], R44 ;  /* 0x0000002c82007986 */ /* 0x0003e2000c101d04 */
[----:B------:R-:W-:Y:S02]  /*5a20*/  F2FP.BF16.F32.PACK_AB R49, R181, R162 ;  /* 0x000000a2b531723e */ /* 0x000fe400000010ff */
[----:B------:R-:W-:Y:S02]  /*5a30*/  F2FP.BF16.F32.PACK_AB R48, R185, R164 ;  /* 0x000000a4b930723e */ /* 0x000fe400000010ff */
[----:B0-----:R-:W-:Y:S02]  /*5a40*/  F2FP.BF16.F32.PACK_AB R55, R166, R183 ;  /* 0x000000b7a637723e */ /* 0x001fe400000010ff */
[----:B------:R-:W-:Y:S01]  /*5a50*/  F2FP.BF16.F32.PACK_AB R54, R187, R168 ;  /* 0x000000a8bb36723e */ /* 0x000fe200000010ff */
[----:B------:R1:W-:Y:S01]  /*5a60*/  STG.E.128 desc[UR4][R132.64], R48 ;  /* 0x0000003084007986 */ /* 0x0003e2000c101d04 */
[----:B------:R-:W-:-:S02]  /*5a70*/  F2FP.BF16.F32.PACK_AB R53, R189, R170 ;  /* 0x000000aabd35723e */ /* 0x000fc400000010ff */
[----:B------:R-:W-:Y:S02]  /*5a80*/  F2FP.BF16.F32.PACK_AB R52, R191, R172 ;  /* 0x000000acbf34723e */ /* 0x000fe400000010ff */
[----:B------:R-:W-:Y:S02]  /*5a90*/  F2FP.BF16.F32.PACK_AB R59, R174, R193 ;  /* 0x000000c1ae3b723e */ /* 0x000fe400000010ff */
[----:B------:R-:W-:Y:S01]  /*5aa0*/  F2FP.BF16.F32.PACK_AB R58, R199, R176 ;  /* 0x000000b0c73a723e */ /* 0x000fe200000010ff */
[----:B------:R1:W-:Y:S01]  /*5ab0*/  STG.E.128 desc[UR4][R134.64], R52 ;  /* 0x0000003486007986 */ /* 0x0003e2000c101d04 */
[----:B------:R-:W-:Y:S02]  /*5ac0*/  F2FP.BF16.F32.PACK_AB R57, R197, R180 ;  /* 0x000000b4c539723e */ /* 0x000fe400000010ff */
[----:B------:R-:W-:Y:S02]  /*5ad0*/  F2FP.BF16.F32.PACK_AB R56, R195, R178 ;  /* 0x000000b2c338723e */ /* 0x000fe400000010ff */
[----:B--2---:R-:W-:-:S03]  /*5ae0*/  LEA R96, R138, R96, 0x2 ;  /* 0x000000608a607211 */ /* 0x004fc600078e10ff */
[----:B------:R1:W-:Y:S01]  /*5af0*/  STG.E.128 desc[UR4][R136.64], R56 ;  /* 0x0000003888007986 */ /* 0x0003e2000c101d04 */
[----:B------:R-:W-:-:S13]  /*5b00*/  ISETP.GE.AND P2, PT, R96, R139, PT ;  /* 0x0000008b6000720c */ /* 0x000fda0003f46270 */
[----:B------:R-:W-:Y:S05]  /*5b10*/  @!P2 BRA `(.L_x_448) ;  /* 0xffffffac00b4a947 */ /* 0x000fea000383ffff */
[----:B------:R-:W-:Y:S05]  /*5b20*/  EXIT ;  /* 0x000000000000794d */ /* 0x000fea0003800000 */
.L_x_447:
[----:B------:R-:W-:Y:S01]  /*5b30*/  HFMA2.MMA R179, -RZ, RZ, 0, 5.9604644775390625e-08 ;  /* 0x00000001ffb37435 */ /* 0x000fe200000001ff */
[----:B------:R-:W-:Y:S01]  /*5b40*/  BSSY B0, `(.L_x_449) ;  /* 0x0000007000007945 */ /* 0x000fe20003800000 */
[----:B------:R-:W-:Y:S02]  /*5b50*/  MOV R202, R41 ;  /* 0x0000002900ca7202 */ /* 0x000fe40000000f00 */
[----:B------:R-:W-:Y:S02]  /*5b60*/  MOV R204, 0x1f ;  /* 0x0000001f00cc7802 */ /* 0x000fe40000000f00 */
[----:B------:R-:W-:-:S07]  /*5b70*/  MOV R175, 0xffffffff ;  /* 0xffffffff00af7802 */ /* 0x000fce0000000f00 */
[----:B-----5:R-:W-:Y:S05]  /*5b80*/  WARPSYNC.COLLECTIVE R175, `(.L_x_450) ;  /* 0x00000000af087348 */ /* 0x020fea0003c00000 */
[----:B------:R0:W1:Y:S02]  /*5b90*/  SHFL.BFLY P3, R177, R202, R179, R204 ;  /* 0x0c0000b3cab17389 */ /* 0x00006400000600cc */
[----:B01---5:R-:W-:Y:S01]  /*5ba0*/  ENDCOLLECTIVE ;  /* 0x000000000000791b */ /* 0x023fe20003800000 */
.L_x_450:
[----:B------:R-:W-:Y:S05]  /*5bb0*/  BSYNC B0 ;  /* 0x0000000000007941 */ /* 0x000fea0003800000 */
.L_x_449:
[----:B------:R-:W-:Y:S01]  /*5bc0*/  MOV R0, R177 ;  /* 0x000000b100007202 */ /* 0x000fe20000000f00 */
[----:B------:R-:W-:Y:S01]  /*5bd0*/  HFMA2.MMA R179, -RZ, RZ, 0, 1.1920928955078125e-07 ;  /* 0x00000002ffb37435 */ /* 0x000fe200000001ff */
[----:B------:R-:W-:Y:S01]  /*5be0*/  MOV R204, 0x1f ;  /* 0x0000001f00cc7802 */ /* 0x000fe20000000f00 */
[----:B------:R-:W0:Y:S01]  /*5bf0*/  LDC R2, c[0x0][0x290] ;  /* 0x0000a400ff027b82 */ /* 0x000e220000000800 */
[----:B------:R-:W-:Y:S01]  /*5c00*/  MOV R175, 0xffffffff ;  /* 0xffffffff00af7802 */ /* 0x000fe20000000f00 */
[----:B------:R-:W-:-:S05]  /*5c10*/  FADD.FTZ R43, R41, R0 ;  /* 0x00000000292b7221 */ /* 0x000fca0000010000 */
[----:B------:R-:W-:-:S07]  /*5c20*/  MOV R202, R43 ;  /* 0x0000002b00ca7202 */ /* 0x000fce0000000f00 */
[----:B0-----:R-:W-:Y:S05]  /*5c30*/  WARPSYNC.COLLECTIVE R175, `(.L_x_451) ;  /* 0x00000000af087348 */ /* 0x001fea0003c00000 */
[----:B------:R1:W2:Y:S02]  /*5c40*/  SHFL.BFLY P3, R177, R202, R179, R204 ;  /* 0x0c0000b3cab17389 */ /* 0x0002a400000600cc */
[----:B012---:R-:W-:Y:S01]  /*5c50*/  ENDCOLLECTIVE ;  /* 0x000000000000791b */ /* 0x007fe20003800000 */
.L_x_451:
[----:B------:R-:W-:Y:S01]  /*5c60*/  HFMA2.MMA R179, -RZ, RZ, 0, 2.384185791015625e-07 ;  /* 0x00000004ffb37435 */ /* 0x000fe200000001ff */
[----:B------:R-:W-:-:S05]  /*5c70*/  MOV R0, R177 ;  /* 0x000000b100007202 */ /* 0x000fca0000000f00 */
[----:B------:R-:W-:-:S05]  /*5c80*/  FADD.FTZ R45, R43, R0 ;  /* 0x000000002b2d7221 */ /* 0x000fca0000010000 */
[----:B------:R-:W-:-:S07]  /*5c90*/  MOV R202, R45 ;  /* 0x0000002d00ca7202 */ /* 0x000fce0000000f00 */
[----:B------:R-:W-:Y:S05]  /*5ca0*/  WARPSYNC.COLLECTIVE R175, `(.L_x_452) ;  /* 0x00000000af087348 */ /* 0x000fea0003c00000 */
[----:B------:R0:W1:Y:S02]  /*5cb0*/  SHFL.BFLY P3, R177, R202, R179, R204 ;  /* 0x0c0000b3cab17389 */ /* 0x00006400000600cc */
[----:B01----:R-:W-:Y:S01]  /*5cc0*/  ENDCOLLECTIVE ;  /* 0x000000000000791b */ /* 0x003fe20003800000 */
.L_x_452:
[----:B------:R-:W-:Y:S01]  /*5cd0*/  HFMA2.MMA R179, -RZ, RZ, 0, 4.76837158203125e-07 ;  /* 0x00000008ffb37435 */ /* 0x000fe200000001ff */
[----:B------:R-:W-:-:S05]  /*5ce0*/  MOV R0, R177 ;  /* 0x000000b100007202 */ /* 0x000fca0000000f00 */
[----:B------:R-:W-:-:S05]  /*5cf0*/  FADD.FTZ R47, R45, R0 ;  /* 0x000000002d2f7221 */ /* 0x000fca0000010000 */
[----:B------:R-:W-:-:S07]  /*5d00*/  MOV R202, R47 ;  /* 0x0000002f00ca7202 */ /* 0x000fce0000000f00 */
[----:B------:R-:W-:Y:S05]  /*5d10*/  WARPSYNC.COLLECTIVE R175, `(.L_x_453) ;  /* 0x00000000af087348 */ /* 0x000fea0003c00000 */
[----:B------:R0:W1:Y:S02]  /*5d20*/  SHFL.BFLY P3, R177, R202, R179, R204 ;  /* 0x0c0000b3cab17389 */ /* 0x00006400000600cc */
[----:B01----:R-:W-:Y:S01]  /*5d30*/  ENDCOLLECTIVE ;  /* 0x000000000000791b */ /* 0x003fe20003800000 */
.L_x_453:
[----:B------:R-:W-:Y:S01]  /*5d40*/  HFMA2.MMA R179, -RZ, RZ, 0, 9.5367431640625e-07 ;  /* 0x00000010ffb37435 */ /* 0x000fe200000001ff */
[----:B------:R-:W-:-:S05]  /*5d50*/  MOV R0, R177 ;  /* 0x000000b100007202 */ /* 0x000fca0000000f00 */
[----:B------:R-:W-:-:S05]  /*5d60*/  FADD.FTZ R173, R47, R0 ;  /* 0x000000002fad7221 */ /* 0x000fca0000010000 */
[----:B------:R-:W-:-:S07]  /*5d70*/  MOV R202, R173 ;  /* 0x000000ad00ca7202 */ /* 0x000fce0000000f00 */
[----:B------:R-:W-:Y:S05]  /*5d80*/  WARPSYNC.COLLECTIVE R175, `(.L_x_454) ;  /* 0x00000000af087348 */ /* 0x000fea0003c00000 */
[----:B------:R0:W1:Y:S02]  /*5d90*/  SHFL.BFLY P3, R177, R202, R179, R204 ;  /* 0x0c0000b3cab17389 */ /* 0x00006400000600cc */
[----:B01----:R-:W-:Y:S01]  /*5da0*/  ENDCOLLECTIVE ;  /* 0x000000000000791b */ /* 0x003fe20003800000 */
.L_x_454:
[----:B------:R-:W-:Y:S01]  /*5db0*/  HFMA2.MMA R179, -RZ, RZ, 0, 5.9604644775390625e-08 ;  /* 0x00000001ffb37435 */ /* 0x000fe200000001ff */
[----:B------:R-:W-:-:S05]  /*5dc0*/  MOV R0, R177 ;  /* 0x000000b100007202 */ /* 0x000fca0000000f00 */
[----:B------:R-:W-:-:S04]  /*5dd0*/  FADD.FTZ R3, R173, R0 ;  /* 0x00000000ad037221 */ /* 0x000fc80000010000 */
[----:B------:R-:W-:-:S04]  /*5de0*/  FMUL.FTZ R3, R3, R2 ;  /* 0x0000000203037220 */ /* 0x000fc80000410000 */
        /* <DEDUP_REMOVED lines=128> */
[----:B------:R-:W-:-:S07]  /*65f0*/  MOV R202, R0 ;  /* 0x0000000000ca7202 */ /* 0x000fce0000000f00 */
[----:B------:R-:W-:Y:S05]  /*6600*/  WARPSYNC.COLLECTIVE R175, `(.L_x_455) ;  /* 0x00000000af087348 */ /* 0x000fea0003c00000 */
[----:B------:R0:W1:Y:S02]  /*6610*/  SHFL.BFLY P3, R177, R202, R179, R204 ;  /* 0x0c0000b3cab17389 */ /* 0x00006400000600cc */
[----:B01----:R-:W-:Y:S01]  /*6620*/  ENDCOLLECTIVE ;  /* 0x000000000000791b */ /* 0x003fe20003800000 */
.L_x_455:
[----:B------:R-:W-:Y:S01]  /*6630*/  HFMA2.MMA R179, -RZ, RZ, 0, 1.1920928955078125e-07 ;  /* 0x00000002ffb37435 */ /* 0x000fe200000001ff */
[----:B------:R-:W-:-:S05]  /*6640*/  MOV R41, R177 ;  /* 0x000000b100297202 */ /* 0x000fca0000000f00 */
[----:B------:R-:W-:-:S05]  /*6650*/  FADD.FTZ R41, R0, R41 ;  /* 0x0000002900297221 */ /* 0x000fca0000010000 */
[----:B------:R-:W-:-:S07]  /*6660*/  MOV R202, R41 ;  /* 0x0000002900ca7202 */ /* 0x000fce0000000f00 */
[----:B------:R-:W-:Y:S05]  /*6670*/  WARPSYNC.COLLECTIVE R175, `(.L_x_456) ;  /* 0x00000000af087348 */ /* 0x000fea0003c00000 */
[----:B------:R0:W1:Y:S02]  /*6680*/  SHFL.BFLY P3, R177, R202, R179, R204 ;  /* 0x0c0000b3cab17389 */ /* 0x00006400000600cc */
[----:B01----:R-:W-:Y:S01]  /*6690*/  ENDCOLLECTIVE ;  /* 0x000000000000791b */ /* 0x003fe20003800000 */
.L_x_456:
[----:B------:R-:W-:Y:S01]  /*66a0*/  HFMA2.MMA R179, -RZ, RZ, 0, 2.384185791015625e-07 ;  /* 0x00000004ffb37435 */ /* 0x000fe200000001ff */
[----:B------:R-:W-:-:S05]  /*66b0*/  MOV R198, R177 ;  /* 0x000000b100c67202 */ /* 0x000fca0000000f00 */
[----:B------:R-:W-:-:S05]  /*66c0*/  FADD.FTZ R198, R41, R198 ;  /* 0x000000c629c67221 */ /* 0x000fca0000010000 */
[----:B------:R-:W-:-:S07]  /*66d0*/  MOV R202, R198 ;  /* 0x000000c600ca7202 */ /* 0x000fce0000000f00 */
[----:B------:R-:W-:Y:S05]  /*66e0*/  WARPSYNC.COLLECTIVE R175, `(.L_x_457) ;  /* 0x00000000af087348 */ /* 0x000fea0003c00000 */
[----:B------:R0:W1:Y:S02]  /*66f0*/  SHFL.BFLY P3, R177, R202, R179, R204 ;  /* 0x0c0000b3cab17389 */ /* 0x00006400000600cc */
[----:B01----:R-:W-:Y:S01]  /*6700*/  ENDCOLLECTIVE ;  /* 0x000000000000791b */ /* 0x003fe20003800000 */
.L_x_457:
[----:B------:R-:W-:Y:S01]  /*6710*/  HFMA2.MMA R179, -RZ, RZ, 0, 4.76837158203125e-07 ;  /* 0x00000008ffb37435 */ /* 0x000fe200000001ff */
[----:B------:R-:W-:-:S05]  /*6720*/  MOV R43, R177 ;  /* 0x000000b1002b7202 */ /* 0x000fca0000000f00 */
[----:B------:R-:W-:-:S05]  /*6730*/  FADD.FTZ R43, R198, R43 ;  /* 0x0000002bc62b7221 */ /* 0x000fca0000010000 */
[----:B------:R-:W-:-:S07]  /*6740*/  MOV R202, R43 ;  /* 0x0000002b00ca7202 */ /* 0x000fce0000000f00 */
[----:B------:R-:W-:Y:S05]  /*6750*/  WARPSYNC.COLLECTIVE R175, `(.L_x_458) ;  /* 0x00000000af087348 */ /* 0x000fea0003c00000 */
[----:B------:R0:W1:Y:S02]  /*6760*/  SHFL.BFLY P3, R177, R202, R179, R204 ;  /* 0x0c0000b3cab17389 */ /* 0x00006400000600cc */
[----:B01----:R-:W-:Y:S01]  /*6770*/  ENDCOLLECTIVE ;  /* 0x000000000000791b */ /* 0x003fe20003800000 */
.L_x_458:
[----:B------:R-:W-:Y:S01]  /*6780*/  HFMA2.MMA R179, -RZ, RZ, 0, 9.5367431640625e-07 ;  /* 0x00000010ffb37435 */ /* 0x000fe200000001ff */
[----:B------:R-:W-:-:S05]  /*6790*/  MOV R200, R177 ;  /* 0x000000b100c87202 */ /* 0x000fca0000000f00 */
[----:B------:R-:W-:-:S05]  /*67a0*/  FADD.FTZ R200, R43, R200 ;  /* 0x000000c82bc87221 */ /* 0x000fca0000010000 */
[----:B------:R-:W-:-:S07]  /*67b0*/  MOV R202, R200 ;  /* 0x000000c800ca7202 */ /* 0x000fce0000000f00 */
[----:B------:R-:W-:Y:S05]  /*67c0*/  WARPSYNC.COLLECTIVE R175, `(.L_x_459) ;  /* 0x00000000af087348 */ /* 0x000fea0003c00000 */
[----:B------:R0:W1:Y:S02]  /*67d0*/  SHFL.BFLY P3, R177, R202, R179, R204 ;  /* 0x0c0000b3cab17389 */ /* 0x00006400000600cc */
[----:B01----:R-:W-:Y:S01]  /*67e0*/  ENDCOLLECTIVE ;  /* 0x000000000000791b */ /* 0x003fe20003800000 */
.L_x_459:
[----:B------:R-:W-:Y:S01]  /*67f0*/  MOV R45, R177 ;  /* 0x000000b1002d7202 */ /* 0x000fe20000000f00 */
[----:B------:R-:W-:Y:S06]  /*6800*/  BRA `(.L_x_460) ;  /* 0xffffffdc00387947 */ /* 0x000fec000383ffff */
.L_x_461:
        /* <DEDUP_REMOVED lines=15> */
.L_x_58321:


//--------------------- .text._ZN10layer_norm13ln_fwd_kernelINS_13Kernel_traitsI13__nv_bfloat16S2_S2_S2_fjLj2048ELj1ELj4ELj1ELj16ENS_18Kernel_traits_baseILj2048ES2_S2_S2_S2_fjLj128EEEEELb0ELb0ELb1ELb0EEEvNS_9FwdParamsE --------------------------
	.section	.text._ZN10layer_norm13ln_fwd_kernelINS_13Kernel_traitsI13__nv_bfloat16S2_S2_S2_fjLj2048ELj1ELj4ELj1ELj16ENS_18Kernel_traits_baseILj2048ES2_S2_S2_S2_fjLj128EEEEELb0ELb0ELb1ELb0EEEvNS_9FwdParamsE,"ax",@progbits
	.align	128
        .global         _ZN10layer_norm13ln_fwd_kernelINS_13Kernel_traitsI13__nv_bfloat16S2_S2_S2_fjLj2048ELj1ELj4ELj1ELj16ENS_18Kernel_traits_baseILj2048ES2_S2_S2_S2_fjLj128EEEEELb0ELb0ELb1ELb0EEEvNS_9FwdParamsE
        .type           _ZN10layer_norm13ln_fwd_kernelINS_13Kernel_traitsI13__nv_bfloat16S2_S2_S2_fjLj2048ELj1ELj4ELj1ELj16ENS_18Kernel_traits_baseILj2048ES2_S2_S2_S2_fjLj128EEEEELb0ELb0ELb1ELb0EEEvNS_9FwdParamsE,@function
        .size           _ZN10layer_norm13ln_fwd_kernelINS_13Kernel_traitsI13__nv_bfloat16S2_S2_S2_fjLj2048ELj1ELj4ELj1ELj16ENS_18Kernel_traits_baseILj2048ES2_S2_S2_S2_fjLj128EEEEELb0ELb0ELb1ELb0EEEvNS_9FwdParamsE,(.L_x_58322 - _ZN10layer_norm13ln_fwd_kernelINS_13Kernel_traitsI13__nv_bfloat16S2_S2_S2_fjLj2048ELj1ELj4ELj1ELj16ENS_18Kernel_traits_baseILj2048ES2_S2_S2_S2_fjLj128EEEEELb0ELb0ELb1ELb0EEEvNS_9FwdParamsE)
        .other          _ZN10layer_norm13ln_fwd_kernelINS_13Kernel_traitsI13__nv_bfloat16S2_S2_S2_fjLj2048ELj1ELj4ELj1ELj16ENS_18Kernel_traits_baseILj2048ES2_S2_S2_S2_fjLj128EEEEELb0ELb0ELb1ELb0EEEvNS_9FwdParamsE,@"STO_CUDA_ENTRY STV_DEFAULT"
_ZN10layer_norm13ln_fwd_kernelINS_13Kernel_traitsI13__nv_bfloat16S2_S2_S2_fjLj2048ELj1ELj4ELj1ELj16ENS_18Kernel_traits_baseILj2048ES2_S2_S2_S2_fjLj128EEEEELb0ELb0ELb1ELb0EEEvNS_9FwdParamsE:
.text._ZN10layer_norm13ln_fwd_kernelINS_13Kernel_traitsI13__nv_bfloat16S2_S2_S2_fjLj2048ELj1ELj4ELj1ELj16ENS_18Kernel_traits_baseILj2048ES2_S2_S2_S2_fjLj128EEEEELb0ELb0ELb1ELb0EEEvNS_9FwdParamsE:
[----:B------:R-:W-:Y:S01]  /*0000*/  LDC R1, c[0x0][0x28] ;  /* 0x00000a00ff017b82 */ /* 0x000fe20000000800 */
[----:B------:R-:W0:Y:S07]  /*0010*/  S2R R72, SR_TID.X ;  /* 0x0000000000487919 */ /* 0x000e2e0000002100 */
[----:B------:R-:W1:Y:S01]  /*0020*/  LDC R3, c[0x0][0x218] ;  /* 0x00008600ff037b82 */ /* 0x000e620000000800 */
[----:B------:R-:W-:Y:S01]  /*0030*/  LOP3.LUT R56, R56, 0xfffffdff, RZ, 0xc0, !PT ;  /* 0xfffffdff38387812 */ /* 0x000fe200078ec0ff */
[----:B------:R-:W-:Y:S01]  /*0040*/  ULDC.64 UR4, c[0x0][0x208] ;  /* 0x0000820000047ab9 */ /* 0x000fe20000000a00 */
[----:B------:R-:W2:Y:S01]  /*0050*/  S2R R209, SR_CTAID.X ;  /* 0x0000000000d17919 */ /* 0x000ea20000002500 */
[----:B------:R-:W-:Y:S01]  /*0060*/  BSSY B0, `(.L_x_462) ;  /* 0x0000024000007945 */ /* 0x000fe20003800000 */
[----:B-1----:R-:W-:-:S04]  /*0070*/  SHF.R.S32.HI R0, RZ, 0x1f, R3 ;  /* 0x0000001fff007819 */ /* 0x002fc80000011403 */
[----:B------:R-:W-:Y:S02]  /*0080*/  LEA.HI R0, R0, R3, RZ, 0x3 ;  /* 0x0000000300007211 */ /* 0x000fe400078f18ff */
[----:B0-----:R-:W-:-:S04]  /*0090*/  LOP3.LUT R59, R72, 0x1f, RZ, 0xc0, !PT ;  /* 0x0000001f483b7812 */ /* 0x001fc800078ec0ff */
[----:B------:R-:W-:Y:S02]  /*00a0*/  LOP3.LUT R3, R59, 0x1f, RZ, 0x3c, !PT ;  /* 0x0000001f3b037812 */ /* 0x000fe400078e3cff */
[----:B------:R-:W-:Y:S02]  /*00b0*/  MOV R51, R59 ;  /* 0x0000003b00337202 */ /* 0x000fe40000000f00 */
        /* <DEDUP_REMOVED lines=13> */
[----:B--2---:R-:W-:Y:S06]  /*0190*/  @!P0 BRA `(.L_x_463) ;  /* 0x0000000000408947 */ /* 0x004fec0003800000 */
        /* <DEDUP_REMOVED lines=16> */
.L_x_463:
[----:B------:R-:W-:Y:S05]  /*02a0*/  BSYNC B0 ;  /* 0x0000000000007941 */ /* 0x000fea0003800000 */
.L_x_462:
        /* <DEDUP_REMOVED lines=18> */
.L_x_465:
[----:B------:R-:W-:Y:S05]  /*03d0*/  BSYNC B0 ;  /* 0x0000000000007941 */ /* 0x000fea0003800000 */
.L_x_464:
        /* <DEDUP_REMOVED lines=18> */
.L_x_467:
[----:B------:R-:W-:Y:S05]  /*0500*/  BSYNC B0 ;  /* 0x0000000000007941 */ /* 0x000fea0003800000 */
.L_x_466:
        /* <DEDUP_REMOVED lines=18> */
.L_x_469:
[----:B------:R-:W-:Y:S05]  /*0630*/  BSYNC B0 ;  /* 0x0000000000007941 */ /* 0x000fea0003800000 */
.L_x_468:
        /* <DEDUP_REMOVED lines=18> */
.L_x_471:
[----:B------:R-:W-:Y:S05]  /*0760*/  BSYNC B0 ;  /* 0x0000000000007941 */ /* 0x000fea0003800000 */
.L_x_470:
        /* <DEDUP_REMOVED lines=21> */
.L_x_473:
[----:B------:R-:W-:Y:S05]  /*08c0*/  BSYNC B0 ;  /* 0x0000000000007941 */ /* 0x000fea0003800000 */
.L_x_472:
        /* <DEDUP_REMOVED lines=23> */
.L_x_475:
[----:B------:R-:W-:Y:S05]  /*0a40*/  BSYNC B0 ;  /* 0x0000000000007941 */ /* 0x000fea0003800000 */
.L_x_474:
        /* <DEDUP_REMOVED lines=16> */
.L_x_477:
[----:B------:R-:W-:Y:S05]  /*0b50*/  BSYNC B0 ;  /* 0x0000000000007941 */ /* 0x000fea0003800000 */
.L_x_476:
[----:B------:R-:W-:Y:S02]  /*0b60*/  ULDC UR6, c[0x0][0x214] ;  /* 0x0000850000067ab9 */ /* 0x000fe40000000800 */
[----:B------:R-:W-:-:S13]  /*0b70*/  ISETP.GE.AND P1, PT, R209, UR6, PT ;  /* 0x00000006d1007c0c */ /* 0x000fda000bf26270 */
[----:B------:R-:W-:Y:S05]  /*0b80*/  @P1 EXIT ;  /* 0x000000000000194d */ /* 0x000fea0003800000 */
[----:B------:R-:W-:Y:S01]  /*0b90*/  ULDC.U8 UR6, c[0x0][0x2a0] ;  /* 0x0000a80000067ab9 */ /* 0x000fe20000000000 */
[----:B------:R-:W-:Y:S01]  /*0ba0*/  SHF.L.U32 R53, R40, 0x10, RZ ;  /* 0x0000001028357819 */ /* 0x000fe200000006ff */
[----:B------:R-:W-:Y:S01]  /*0bb0*/  IMAD.U32 R40, R35, 0x10000, RZ ;  /* 0x0001000023287824 */ /* 0x000fe200078e00ff */
[----:B------:R-:W-:Y:S01]  /*0bc0*/  ISETP.NE.AND P1, PT, RZ, UR6, PT ;  /* 0x00000006ff007c0c */ /* 0x000fe2000bf25270 */
        /* <DEDUP_REMOVED lines=15> */
[C---:B------:R-:W-:Y:S01]  /*0cc0*/  PRMT R155, R22.reuse, 0x7632, R155 ;  /* 0x00007632169b7816 */ /* 0x040fe2000000009b */
[----:B------:R-:W-:Y:S01]  /*0cd0*/  IMAD.U32 R161, R161, 0x10000, RZ ;  /* 0x00010000a1a17824 */ /* 0x000fe200078e00ff */
[----:B------:R-:W-:Y:S01]  /*0ce0*/  SHF.L.U32 R26, R22, 0x10, RZ ;  /* 0x00000010161a7819 */ /* 0x000fe200000006ff */
[----:B------:R-:W-:Y:S01]  /*0cf0*/  ULDC UR7, c[0x0][0x29c] ;  /* 0x0000a70000077ab9 */ /* 0x000fe20000000800 */
[C---:B------:R-:W-:Y:S01]  /*0d00*/  PRMT R154, R23.reuse, 0x7632, R154 ;  /* 0x00007632179a7816 */ /* 0x040fe2000000009a */
[----:B------:R-:W-:Y:S01]  /*0d10*/  ULDC UR10, c[0x0][0x2d8] ;  /* 0x0000b600000a7ab9 */ /* 0x000fe20000000800 */
[----:B------:R-:W-:Y:S01]  /*0d20*/  SHF.L.U32 R25, R23, 0x10, RZ ;  /* 0x0000001017197819 */ /* 0x000fe200000006ff */
[----:B------:R-:W-:Y:S01]  /*0d30*/  IMAD.U32 R23, R17, 0x10000, RZ ;  /* 0x0001000011177824 */ /* 0x000fe200078e00ff */
[----:B------:R-:W-:Y:S01]  /*0d40*/  SHF.L.U32 R50, R41, 0x10, RZ ;  /* 0x0000001029327819 */ /* 0x000fe200000006ff */
[----:B------:R-:W-:Y:S01]  /*0d50*/  ULDC.64 UR8, c[0x0][0x230] ;  /* 0x00008c0000087ab9 */ /* 0x000fe20000000a00 */
[----:B------:R-:W-:-:S02]  /*0d60*/  PRMT R156, R21, 0x7632, R156 ;  /* 0x00007632159c7816 */ /* 0x000fc4000000009c */
[----:B------:R-:W-:Y:S02]  /*0d70*/  SHF.L.U32 R27, R21, 0x10, RZ ;  /* 0x00000010151b7819 */ /* 0x000fe400000006ff */
[----:B------:R-:W-:Y:S01]  /*0d80*/  PRMT R152, R17, 0x7632, R152 ;  /* 0x0000763211987816 */ /* 0x000fe20000000098 */
[----:B------:R-:W-:Y:S01]  /*0d90*/  IMAD.U32 R17, R15, 0x10000, RZ ;  /* 0x000100000f117824 */ /* 0x000fe200078e00ff */
[----:B------:R-:W-:Y:S01]  /*0da0*/  PRMT R151, R18, 0x7632, R151 ;  /* 0x0000763212977816 */ /* 0x000fe20000000097 */
[----:B------:R-:W-:Y:S01]  /*0db0*/  IMAD.U32 R156, R156, 0x10000, RZ ;  /* 0x000100009c9c7824 */ /* 0x000fe200078e00ff */
[----:B------:R-:W-:Y:S02]  /*0dc0*/  SHF.L.U32 R22, R18, 0x10, RZ ;  /* 0x0000001012167819 */ /* 0x000fe400000006ff */
[----:B------:R-:W-:Y:S02]  /*0dd0*/  PRMT R149, R12, 0x7632, R149 ;  /* 0x000076320c957816 */ /* 0x000fe40000000095 */
[----:B------:R-:W-:-:S02]  /*0de0*/  PRMT R142, R11, 0x7632, R142 ;  /* 0x000076320b8e7816 */ /* 0x000fc4000000008e */
[----:B------:R-:W-:Y:S01]  /*0df0*/  PRMT R135, R78, 0x7632, R135 ;  /* 0x000076324e877816 */ /* 0x000fe20000000087 */
[----:B------:R-:W-:Y:S01]  /*0e00*/  IMAD.U32 R149, R149, 0x10000, RZ ;  /* 0x0001000095957824 */ /* 0x000fe200078e00ff */
[----:B------:R-:W-:Y:S01]  /*0e10*/  PRMT R127, R64, 0x7632, R127 ;  /* 0x00007632407f7816 */ /* 0x000fe2000000007f */
[----:B------:R-:W-:Y:S01]  /*0e20*/  IMAD.U32 R142, R142, 0x10000, RZ ;  /* 0x000100008e8e7824 */ /* 0x000fe200078e00ff */
[----:B------:R-:W-:Y:S01]  /*0e30*/  SHF.L.U32 R41, R28, 0x10, RZ ;  /* 0x000000101c297819 */ /* 0x000fe200000006ff */
[----:B------:R-:W-:Y:S01]  /*0e40*/  IMAD.U32 R135, R135, 0x10000, RZ ;  /* 0x0001000087877824 */ /* 0x000fe200078e00ff */
[----:B------:R-:W-:Y:S01]  /*0e50*/  SHF.L.U32 R37, R24, 0x10, RZ ;  /* 0x0000001018257819 */ /* 0x000fe200000006ff */
[----:B------:R-:W-:Y:S01]  /*0e60*/  IMAD.U32 R127, R127, 0x10000, RZ ;  /* 0x000100007f7f7824 */ /* 0x000fe200078e00ff */
[----:B------:R-:W-:Y:S02]  /*0e70*/  PRMT R157, R20, 0x7632, R157 ;  /* 0x00007632149d7816 */ /* 0x000fe4000000009d */
[----:B------:R-:W-:-:S02]  /*0e80*/  PRMT R153, R16, 0x7632, R153 ;  /* 0x0000763210997816 */ /* 0x000fc40000000099 */
[C---:B------:R-:W-:Y:S02]  /*0e90*/  PRMT R150, R19.reuse, 0x7632, R150 ;  /* 0x0000763213967816 */ /* 0x040fe40000000096 */
[----:B------:R-:W-:Y:S02]  /*0ea0*/  SHF.L.U32 R21, R19, 0x10, RZ ;  /* 0x0000001013157819 */ /* 0x000fe400000006ff */
[----:B------:R-:W-:Y:S02]  /*0eb0*/  PRMT R148, R13, 0x7632, R148 ;  /* 0x000076320d947816 */ /* 0x000fe40000000094 */
[C---:B------:R-:W-:Y:S02]  /*0ec0*/  PRMT R147, R14.reuse, 0x7632, R147 ;  /* 0x000076320e937816 */ /* 0x040fe40000000093 */
[----:B------:R-:W-:Y:S02]  /*0ed0*/  SHF.L.U32 R18, R14, 0x10, RZ ;  /* 0x000000100e127819 */ /* 0x000fe400000006ff */
        /* <DEDUP_REMOVED lines=22> */
[----:B------:R-:W-:Y:S02]  /*1040*/  LOP3.LUT R56, R56, 0xfffffbff, RZ, 0xc0, !PT ;  /* 0xfffffbff38387812 */ /* 0x000fe400078ec0ff */
        /* <DEDUP_REMOVED lines=13> */
[----:B------:R-:W-:Y:S01]  /*1120*/  SHF.L.U32 R13, R11, 0x10, RZ ;  /* 0x000000100b0d7819 */ /* 0x000fe200000006ff */
[----:B------:R-:W-:Y:S01]  /*1130*/  IMAD.U32 R11, R5, 0x10000, RZ ;  /* 0x00010000050b7824 */ /* 0x000fe200078e00ff */
[----:B------:R-:W-:Y:S01]  /*1140*/  SHF.L.U32 R10, R6, 0x10, RZ ;  /* 0x00000010060a7819 */ /* 0x000fe200000006ff */
[----:B------:R-:W-:Y:S01]  /*1150*/  IMAD.U32 R5, R79, 0x10000, RZ ;  /* 0x000100004f057824 */ /* 0x000fe200078e00ff */
[----:B------:R-:W-:-:S02]  /*1160*/  SHF.L.U32 R9, R7, 0x10, RZ ;  /* 0x0000001007097819 */ /* 0x000fc400000006ff */
[----:B------:R-:W-:Y:S01]  /*1170*/  SHF.L.U32 R38, R29, 0x10, RZ ;  /* 0x000000101d267819 */ /* 0x000fe200000006ff */
[----:B------:R-:W-:Y:S01]  /*1180*/  IMAD.U32 R29, R83, 0x10000, RZ ;  /* 0x00010000531d7824 */ /* 0x000fe200078e00ff */
        /* <DEDUP_REMOVED lines=74> */
[----:B------:R-:W-:-:S07]  /*1630*/  @P1 LOP3.LUT R56, R56, 0x400, RZ, 0xfc, !PT ;  /* 0x0000040038381812 */ /* 0x000fce00078efcff */
.L_x_703:
[----:B------:R-:W0:Y:S08]  /*1640*/  LDC.64 R68, c[0x0][0x280] ;  /* 0x0000a000ff447b82 */ /* 0x000e300000000a00 */
[----:B------:R-:W1:Y:S01]  /*1650*/  LDC R214, c[0x0][0x218] ;  /* 0x00008600ffd67b82 */ /* 0x000e620000000800 */
[----:B0-----:R-:W-:-:S07]  /*1660*/  IMAD.WIDE R70, R209, 0x4, R68 ;  /* 0x00000004d1467825 */ /* 0x001fce00078e0244 */
[----:B------:R-:W0:Y:S01]  /*1670*/  LDC.64 R68, c[0x0][0x288] ;  /* 0x0000a200ff447b82 */ /* 0x000e220000000a00 */
[----:B------:R-:W2:Y:S01]  /*1680*/  LDG.E R215, desc[UR4][R70.64] ;  /* 0x0000000446d77981 */ /* 0x000ea2000c1e1900 */
[----:B0-----:R-:W-:-:S05]  /*1690*/  IMAD.WIDE R68, R209, 0x4, R68 ;  /* 0x00000004d1447825 */ /* 0x001fca00078e0244 */
[----:B------:R0:W5:Y:S01]  /*16a0*/  LDG.E R212, desc[UR4][R68.64] ;  /* 0x0000000444d47981 */ /* 0x000162000c1e1900 */
[----:B-1----:R-:W-:Y:S01]  /*16b0*/  IMAD R210, R209, R214, RZ ;  /* 0x000000d6d1d27224 */ /* 0x002fe200078e02ff */
[----:B------:R-:W-:Y:S01]  /*16c0*/  HFMA2.MMA R217, -RZ, RZ, 0, 0 ;  /* 0x00000000ffd97435 */ /* 0x000fe200000001ff */
[----:B------:R-:W-:Y:S01]  /*16d0*/  BSSY B0, `(.L_x_478) ;  /* 0x0000083000007945 */ /* 0x000fe20003800000 */
[----:B--2---:R-:W-:-:S13]  /*16e0*/  ISETP.GE.AND P1, PT, R215, 0x1, PT ;  /* 0x00000001d700780c */ /* 0x004fda0003f26270 */
[----:B------:R-:W-:-:S04]  /*16f0*/  @P1 VIADD R211, R215, 0xffffffff ;  /* 0xffffffffd7d31836 */ /* 0x000fc80000000000 */
[----:B------:R-:W-:Y:S01]  /*1700*/  @P1 IMAD R213, R211, R214, RZ ;  /* 0x000000d6d3d51224 */ /* 0x000fe200078e02ff */
[----:B------:R-:W-:-:S04]  /*1710*/  SHF.R.S32.HI R211, RZ, 0x1f, R210 ;  /* 0x0000001fffd37819 */ /* 0x000fc800000114d2 */
[----:B------:R-:W-:Y:S02]  /*1720*/  @P1 SHF.R.S32.HI R216, RZ, 0x1f, R213 ;  /* 0x0000001fffd81819 */ /* 0x000fe400000114d5 */
[----:B------:R-:W-:Y:S02]  /*1730*/  LEA.HI R210, R211, R210, RZ, 0x3 ;  /* 0x000000d2d3d27211 */ /* 0x000fe400078f18ff */
[----:B------:R-:W-:Y:S02]  /*1740*/  @P1 LEA.HI R70, R216, R213, RZ, 0x3 ;  /* 0x000000d5d8461211 */ /* 0x000fe400078f18ff */
[----:B------:R-:W-:Y:S02]  /*1750*/  LEA.HI.SX32 R213, R210, R59, 0x1d ;  /* 0x0000003bd2d57211 */ /* 0x000fe400078feaff */
[----:B------:R-:W-:Y:S02]  /*1760*/  @P1 LOP3.LUT R59, R72, 0x1f, RZ, 0xc0, !PT ;  /* 0x0000001f483b1812 */ /* 0x000fe400078ec0ff */
[----:B------:R-:W-:-:S02]  /*1770*/  SHF.R.S32.HI R216, RZ, 0x1f, R209 ;  /* 0x0000001fffd87819 */ /* 0x000fc400000114d1 */
[----:B------:R-:W-:Y:S01]  /*1780*/  @P1 LEA.HI.SX32 R217, R70, R59, 0x1d ;  /* 0x0000003b46d91211 */ /* 0x000fe200078feaff */
[----:B0-----:R-:W-:Y:S06]  /*1790*/  @!P0 BRA `(.L_x_479) ;  /* 0x0000000400d88947 */ /* 0x001fec0003800000 */
[----:B------:R-:W-:Y:S01]  /*17a0*/  ISETP.NE.U32.AND P2, PT, RZ, UR8, PT ;  /* 0x00000008ff007c0c */ /* 0x000fe2000bf45070 */
[----:B------:R-:W0:Y:S03]  /*17b0*/  @P1 LDC.64 R70, c[0x0][0x220] ;  /* 0x00008800ff461b82 */ /* 0x000e260000000a00 */
[----:B------:R-:W-:-:S13]  /*17c0*/  ISETP.NE.AND.EX P2, PT, RZ, UR9, PT, P2 ;  /* 0x00000009ff007c0c */ /* 0x000fda000bf45320 */
[----:B------:R-:W1:Y:S01]  /*17d0*/  @P2 LDC.64 R68, c[0x0][0x230] ;  /* 0x00008c00ff442b82 */ /* 0x000e620000000a00 */
[----:B0-----:R-:W-:-:S05]  /*17e0*/  @P1 IMAD.WIDE.U32 R70, R217, 0x10, R70 ;  /* 0x00000010d9461825 */ /* 0x001fca00078e0046 */
[----:B------:R0:W5:Y:S01]  /*17f0*/  @P1 LDG.E.128 R60, desc[UR4][R70.64] ;  /* 0x00000004463c1981 */ /* 0x000162000c1e1d00 */
[----:B-1----:R-:W-:-:S05]  /*1800*/  @P2 IMAD.WIDE.U32 R68, R213, 0x10, R68 ;  /* 0x00000010d5442825 */ /* 0x002fca00078e0044 */
[----:B------:R0:W5:Y:S01]  /*1810*/  @P2 LDG.E.128 R64, desc[UR4][R68.64] ;  /* 0x0000000444402981 */ /* 0x000162000c1e1d00 */
[----:B------:R-:W-:Y:S01]  /*1820*/  ISETP.GT.AND P3, PT, R215, RZ, PT ;  /* 0x000000ffd700720c */ /* 0x000fe20003f64270 */
[----:B------:R-:W-:-:S12]  /*1830*/  BSSY B1, `(.L_x_480) ;  /* 0x000000a000017945 */ /* 0x000fd80003800000 */
[----:B0-----:R-:W-:Y:S05]  /*1840*/  @P3 BRA `(.L_x_481) ;  /* 0x0000000000103947 */ /* 0x001fea0003800000 */
[----:B------:R-:W-:Y:S01]  /*1850*/  MOV R122, RZ ;  /* 0x000000ff007a7202 */ /* 0x000fe20000000f00 */
[----:B------:R-:W-:Y:S06]  /*1860*/  @!P2 BRA `(.L_x_482) ;  /* 0x000000000018a947 */ /* 0x000fec0003800000 */
[----:B-----5:R-:W-:Y:S01]  /*1870*/  SHF.L.U32 R122, R64, 0x10, RZ ;  /* 0x00000010407a7819 */ /* 0x020fe200000006ff */
[----:B------:R-:W-:Y:S06]  /*1880*/  BRA `(.L_x_482) ;  /* 0x0000000000107947 */ /* 0x000fec0003800000 */
.L_x_481:
[----:B-----5:R-:W-:Y:S02]  /*1890*/  SHF.L.U32 R122, R60, 0x10, RZ ;  /* 0x000000103c7a7819 */ /* 0x020fe400000006ff */
[----:B------:R-:W-:-:S03]  /*18a0*/  @P2 SHF.L.U32 R69, R64, 0x10, RZ ;  /* 0x0000001040452819 */ /* 0x000fc600000006ff */
[----:B------:R-:W-:-:S04]  /*18b0*/  FMUL.FTZ R122, R122, UR7 ;  /* 0x000000077a7a7c20 */ /* 0x000fc80008410000 */
[----:B------:R-:W-:-:S07]  /*18c0*/  @P2 FADD.FTZ R122, R69, R122 ;  /* 0x0000007a457a2221 */ /* 0x000fce0000010000 */
.L_x_482:
[----:B------:R-:W-:Y:S05]  /*18d0*/  BSYNC B1 ;  /* 0x0000000000017941 */ /* 0x000fea0003800000 */
.L_x_480:
[----:B------:R-:W-:Y:S04]  /*18e0*/  BSSY B1, `(.L_x_483) ;  /* 0x000000d000017945 */ /* 0x000fe80003800000 */
[----:B------:R-:W-:Y:S05]  /*18f0*/  @P3 BRA `(.L_x_484) ;  /* 0x0000000000143947 */ /* 0x000fea0003800000 */
[----:B------:R-:W-:Y:S01]  /*1900*/  HFMA2.MMA R119, -RZ, RZ, 0, 0 ;  /* 0x00000000ff777435 */ /* 0x000fe200000001ff */
[----:B------:R-:W-:Y:S10]  /*1910*/  @!P2 BRA `(.L_x_485) ;  /* 0x000000000024a947 */ /* 0x000ff40003800000 */
[----:B-----5:R-:W-:-:S05]  /*1920*/  PRMT R119, R64, 0x7632, R119 ;  /* 0x0000763240777816 */ /* 0x020fca0000000077 */
[----:B------:R-:W-:Y:S01]  /*1930*/  IMAD.U32 R119, R119, 0x10000, RZ ;  /* 0x0001000077777824 */ /* 0x000fe200078e00ff */
[----:B------:R-:W-:Y:S06]  /*1940*/  BRA `(.L_x_485) ;  /* 0x0000000000187947 */ /* 0x000fec0003800000 */
.L_x_484:
[----:B-----5:R-:W-:Y:S02]  /*1950*/  PRMT R68, R60, 0x7632, R68 ;  /* 0x000076323c447816 */ /* 0x020fe40000000044 */
[----:B------:R-:W-:Y:S02]  /*1960*/  @P2 PRMT R69, R64, 0x7632, R69 ;  /* 0x0000763240452816 */ /* 0x000fe40000000045 */
[----:B------:R-:W-:Y:S02]  /*1970*/  SHF.L.U32 R68, R68, 0x10, RZ ;  /* 0x0000001044447819 */ /* 0x000fe400000006ff */
[----:B------:R-:W-:-:S03]  /*1980*/  @P2 SHF.L.U32 R70, R69, 0x10, RZ ;  /* 0x0000001045462819 */ /* 0x000fc600000006ff */
[----:B------:R-:W-:-:S04]  /*1990*/  FMUL.FTZ R119, R68, UR7 ;  /* 0x0000000744777c20 */ /* 0x000fc80008410000 */
[----:B------:R-:W-:-:S07]  /*19a0*/  @P2 FADD.FTZ R119, R70, R119 ;  /* 0x0000007746772221 */ /* 0x000fce0000010000 */
.L_x_485:
[----:B------:R-:W-:Y:S05]  /*19b0*/  BSYNC B1 ;  /* 0x0000000000017941 */ /* 0x000fea0003800000 */
.L_x_483:
[----:B------:R-:W-:Y:S04]  /*19c0*/  BSSY B1, `(.L_x_486) ;  /* 0x000000a000017945 */ /* 0x000fe80003800000 */
[----:B------:R-:W-:Y:S05]  /*19d0*/  @P3 BRA `(.L_x_487) ;  /* 0x0000000000103947 */ /* 0x000fea0003800000 */
[----:B------:R-:W-:Y:S01]  /*19e0*/  MOV R120, RZ ;  /* 0x000000ff00787202 */ /* 0x000fe20000000f00 */
[----:B------:R-:W-:Y:S06]  /*19f0*/  @!P2 BRA `(.L_x_488) ;  /* 0x000000000018a947 */ /* 0x000fec0003800000 */
[----:B-----5:R-:W-:Y:S01]  /*1a00*/  SHF.L.U32 R120, R65, 0x10, RZ ;  /* 0x0000001041787819 */ /* 0x020fe200000006ff */
[----:B------:R-:W-:Y:S06]  /*1a10*/  BRA `(.L_x_488) ;  /* 0x0000000000107947 */ /* 0x000fec0003800000 */
.L_x_487:
[----:B-----5:R-:W-:Y:S02]  /*1a20*/  SHF.L.U32 R120, R61, 0x10, RZ ;  /* 0x000000103d787819 */ /* 0x020fe400000006ff */
[----:B------:R-:W-:-:S03]  /*1a30*/  @P2 SHF.L.U32 R69, R65, 0x10, RZ ;  /* 0x0000001041452819 */ /* 0x000fc600000006ff */
[----:B------:R-:W-:-:S04]  /*1a40*/  FMUL.FTZ R120, R120, UR7 ;  /* 0x0000000778787c20 */ /* 0x000fc80008410000 */
[----:B------:R-:W-:-:S07]  /*1a50*/  @P2 FADD.FTZ R120, R69, R120 ;  /* 0x0000007845782221 */ /* 0x000fce0000010000 */
.L_x_488:
[----:B------:R-:W-:Y:S05]  /*1a60*/  BSYNC B1 ;  /* 0x0000000000017941 */ /* 0x000fea0003800000 */
.L_x_486:
[----:B------:R-:W-:Y:S04]  /*1a70*/  BSSY B1, `(.L_x_489) ;  /* 0x000000d000017945 */ /* 0x000fe80003800000 */
[----:B------:R-:W-:Y:S05]  /*1a80*/  @P3 BRA `(.L_x_490) ;  /* 0x0000000000143947 */ /* 0x000fea0003800000 */
[----:B------:R-:W-:Y:S01]  /*1a90*/  IMAD.MOV.U32 R117, RZ, RZ, RZ ;  /* 0x000000ffff757224 */ /* 0x000fe200078e00ff */
[----:B------:R-:W-:Y:S06]  /*1aa0*/  @!P2 BRA `(.L_x_491) ;  /* 0x000000000024a947 */ /* 0x000fec0003800000 */
[----:B-----5:R-:W-:-:S04]  /*1ab0*/  PRMT R117, R65, 0x7632, R117 ;  /* 0x0000763241757816 */ /* 0x020fc80000000075 */
[----:B------:R-:W-:Y:S01]  /*1ac0*/  SHF.L.U32 R117, R117, 0x10, RZ ;  /* 0x0000001075757819 */ /* 0x000fe200000006ff */
[----:B------:R-:W-:Y:S06]  /*1ad0*/  BRA `(.L_x_491) ;  /* 0x0000000000187947 */ /* 0x000fec0003800000 */
.L_x_490:
[----:B-----5:R-:W-:Y:S02]  /*1ae0*/  PRMT R68, R61, 0x7632, R68 ;  /* 0x000076323d447816 */ /* 0x020fe40000000044 */
[----:B------:R-:W-:Y:S02]  /*1af0*/  @P2 PRMT R69, R65, 0x7632, R69 ;  /* 0x0000763241452816 */ /* 0x000fe40000000045 */
[----:B------:R-:W-:Y:S02]  /*1b00*/  SHF.L.U32 R68, R68, 0x10, RZ ;  /* 0x0000001044447819 */ /* 0x000fe400000006ff */
[----:B------:R-:W-:-:S03]  /*1b10*/  @P2 SHF.L.U32 R70, R69, 0x10, RZ ;  /* 0x0000001045462819 */ /* 0x000fc600000006ff */
[----:B------:R-:W-:-:S04]  /*1b20*/  FMUL.FTZ R117, R68, UR7 ;  /* 0x0000000744757c20 */ /* 0x000fc80008410000 */
[----:B------:R-:W-:-:S07]  /*1b30*/  @P2 FADD.FTZ R117, R70, R117 ;  /* 0x0000007546752221 */ /* 0x000fce0000010000 */
.L_x_491:
[----:B------:R-:W-:Y:S05]  /*1b40*/  BSYNC B1 ;  /* 0x0000000000017941 */ /* 0x000fea0003800000 */
.L_x_489:
[----:B------:R-:W-:Y:S04]  /*1b50*/  BSSY B1, `(.L_x_492) ;  /* 0x000000a000017945 */ /* 0x000fe80003800000 */
[----:B------:R-:W-:Y:S05]  /*1b60*/  @P3 BRA `(.L_x_493) ;  /* 0x0000000000103947 */ /* 0x000fea0003800000 */
[----:B------:R-:W-:Y:S01]  /*1b70*/  HFMA2.MMA R118, -RZ, RZ, 0, 0 ;  /* 0x00000000ff767435 */ /* 0x000fe200000001ff */
[----:B------:R-:W-:Y:S10]  /*1b80*/  @!P2 BRA `(.L_x_494) ;  /* 0x000000000018a947 */ /* 0x000ff40003800000 */
[----:B-----5:R-:W-:Y:S01]  /*1b90*/  SHF.L.U32 R118, R66, 0x10, RZ ;  /* 0x0000001042767819 */ /* 0x020fe200000006ff */
[----:B------:R-:W-:Y:S06]  /*1ba0*/  BRA `(.L_x_494) ;  /* 0x0000000000107947 */ /* 0x000fec0003800000 */
.L_x_493:
[----:B-----5:R-:W-:Y:S01]  /*1bb0*/  SHF.L.U32 R118, R62, 0x10, RZ ;  /* 0x000000103e767819 */ /* 0x020fe200000006ff */
[----:B------:R-:W-:-:S04]  /*1bc0*/  @P2 IMAD.U32 R69, R66, 0x10000, RZ ;  /* 0x0001000042452824 */ /* 0x000fc800078e00ff */
[----:B------:R-:W-:-:S04]  /*1bd0*/  FMUL.FTZ R118, R118, UR7 ;  /* 0x0000000776767c20 */ /* 0x000fc80008410000 */
[----:B------:R-:W-:-:S07]  /*1be0*/  @P2 FADD.FTZ R118, R69, R118 ;  /* 0x0000007645762221 */ /* 0x000fce0000010000 */
.L_x_494:
[----:B------:R-:W-:Y:S05]  /*1bf0*/  BSYNC B1 ;  /* 0x0000000000017941 */ /* 0x000fea0003800000 */
.L_x_492:
[----:B------:R-:W-:Y:S04]  /*1c00*/  BSSY B1, `(.L_x_495) ;  /* 0x000000d000017945 */ /* 0x000fe80003800000 */
[----:B------:R-:W-:Y:S05]  /*1c10*/  @P3 BRA `(.L_x_496) ;  /* 0x0000000000143947 */ /* 0x000fea0003800000 */
[----:B------:R-:W-:Y:S01]  /*1c20*/  MOV R115, RZ ;  /* 0x000000ff00737202 */ /* 0x000fe20000000f00 */
[----:B------:R-:W-:Y:S06]  /*1c30*/  @!P2 BRA `(.L_x_497) ;  /* 0x000000000024a947 */ /* 0x000fec0003800000 */
[----:B-----5:R-:W-:-:S04]  /*1c40*/  PRMT R115, R66, 0x7632, R115 ;  /* 0x0000763242737816 */ /* 0x020fc80000000073 */
[----:B------:R-:W-:Y:S01]  /*1c50*/  SHF.L.U32 R115, R115, 0x10, RZ ;  /* 0x0000001073737819 */ /* 0x000fe200000006ff */
[----:B------:R-:W-:Y:S06]  /*1c60*/  BRA `(.L_x_497) ;  /* 0x0000000000187947 */ /* 0x000fec0003800000 */
.L_x_496:
[----:B-----5:R-:W-:Y:S02]  /*1c70*/  PRMT R68, R62, 0x7632, R68 ;  /* 0x000076323e447816 */ /* 0x020fe40000000044 */
[----:B------:R-:W-:Y:S02]  /*1c80*/  @P2 PRMT R69, R66, 0x7632, R69 ;  /* 0x0000763242452816 */ /* 0x000fe40000000045 */
[----:B------:R-:W-:Y:S02]  /*1c90*/  SHF.L.U32 R68, R68, 0x10, RZ ;  /* 0x0000001044447819 */ /* 0x000fe400000006ff */
[----:B------:R-:W-:-:S03]  /*1ca0*/  @P2 SHF.L.U32 R70, R69, 0x10, RZ ;  /* 0x0000001045462819 */ /* 0x000fc600000006ff */
[----:B------:R-:W-:-:S04]  /*1cb0*/  FMUL.FTZ R115, R68, UR7 ;  /* 0x0000000744737c20 */ /* 0x000fc80008410000 */
[----:B------:R-:W-:-:S07]  /*1cc0*/  @P2 FADD.FTZ R115, R70, R115 ;  /* 0x0000007346732221 */ /* 0x000fce0000010000 */
.L_x_497:
[----:B------:R-:W-:Y:S05]  /*1cd0*/  BSYNC B1 ;  /* 0x0000000000017941 */ /* 0x000fea0003800000 */
.L_x_495:
[----:B------:R-:W-:Y:S04]  /*1ce0*/  BSSY B1, `(.L_x_498) ;  /* 0x000000a000017945 */ /* 0x000fe80003800000 */
[----:B------:R-:W-:Y:S05]  /*1cf0*/  @P3 BRA `(.L_x_499) ;  /* 0x0000000000103947 */ /* 0x000fea0003800000 */
[----:B------:R-:W-:Y:S01]  /*1d00*/  HFMA2.MMA R116, -RZ, RZ, 0, 0 ;  /* 0x00000000ff747435 */ /* 0x000fe200000001ff */
[----:B------:R-:W-:Y:S10]  /*1d10*/  @!P2 BRA `(.L_x_500) ;  /* 0x000000000018a947 */ /* 0x000ff40003800000 */
[----:B-----5:R-:W-:Y:S01]  /*1d20*/  SHF.L.U32 R116, R67, 0x10, RZ ;  /* 0x0000001043747819 */ /* 0x020fe200000006ff */
[----:B------:R-:W-:Y:S06]  /*1d30*/  BRA `(.L_x_500) ;  /* 0x0000000000107947 */ /* 0x000fec0003800000 */
.L_x_499:
[----:B-----5:R-:W-:Y:S01]  /*1d40*/  IMAD.U32 R116, R63, 0x10000, RZ ;  /* 0x000100003f747824 */ /* 0x020fe200078e00ff */
[----:B------:R-:W-:-:S03]  /*1d50*/  @P2 SHF.L.U32 R69, R67, 0x10, RZ ;  /* 0x0000001043452819 */ /* 0x000fc600000006ff */
[----:B------:R-:W-:-:S04]  /*1d60*/  FMUL.FTZ R116, R116, UR7 ;  /* 0x0000000774747c20 */ /* 0x000fc80008410000 */
[----:B------:R-:W-:-:S07]  /*1d70*/  @P2 FADD.FTZ R116, R69, R116 ;  /* 0x0000007445742221 */ /* 0x000fce0000010000 */
.L_x_500:
[----:B------:R-:W-:Y:S05]  /*1d80*/  BSYNC B1 ;  /* 0x0000000000017941 */ /* 0x000fea0003800000 */
.L_x_498:
[----:B------:R-:W-:Y:S04]  /*1d90*/  BSSY B1, `(.L_x_501) ;  /* 0x000000d000017945 */ /* 0x000fe80003800000 */
[----:B------:R-:W-:Y:S05]  /*1da0*/  @P3 BRA `(.L_x_502) ;  /* 0x0000000000143947 */ /* 0x000fea0003800000 */
[----:B------:R-:W-:Y:S01]  /*1db0*/  MOV R113, RZ ;  /* 0x000000ff00717202 */ /* 0x000fe20000000f00 */
[----:B------:R-:W-:Y:S06]  /*1dc0*/  @!P2 BRA `(.L_x_503) ;  /* 0x000000000024a947 */ /* 0x000fec0003800000 */
[----:B-----5:R-:W-:-:S04]  /*1dd0*/  PRMT R113, R67, 0x7632, R113 ;  /* 0x0000763243717816 */ /* 0x020fc80000000071 */
[----:B------:R-:W-:Y:S01]  /*1de0*/  SHF.L.U32 R113, R113, 0x10, RZ ;  /* 0x0000001071717819 */ /* 0x000fe200000006ff */
[----:B------:R-:W-:Y:S06]  /*1df0*/  BRA `(.L_x_503) ;  /* 0x0000000000187947 */ /* 0x000fec0003800000 */
.L_x_502:
[----:B-----5:R-:W-:Y:S02]  /*1e00*/  PRMT R68, R63, 0x7632, R68 ;  /* 0x000076323f447816 */ /* 0x020fe40000000044 */
[----:B------:R-:W-:Y:S02]  /*1e10*/  @P2 PRMT R69, R67, 0x7632, R69 ;  /* 0x0000763243452816 */ /* 0x000fe40000000045 */
[----:B------:R-:W-:Y:S02]  /*1e20*/  SHF.L.U32 R68, R68, 0x10, RZ ;  /* 0x0000001044447819 */ /* 0x000fe400000006ff */
[----:B------:R-:W-:-:S03]  /*1e30*/  @P2 SHF.L.U32 R70, R69, 0x10, RZ ;  /* 0x0000001045462819 */ /* 0x000fc600000006ff */
[----:B------:R-:W-:-:S04]  /*1e40*/  FMUL.FTZ R113, R68, UR7 ;  /* 0x0000000744717c20 */ /* 0x000fc80008410000 */
[----:B------:R-:W-:-:S07]  /*1e50*/  @P2 FADD.FTZ R113, R70, R113 ;  /* 0x0000007146712221 */ /* 0x000fce0000010000 */
.L_x_503:
[----:B------:R-:W-:Y:S05]  /*1e60*/  BSYNC B1 ;  /* 0x0000000000017941 */ /* 0x000fea0003800000 */
.L_x_501:
[----:B------:R-:W0:Y:S01]  /*1e70*/  LDC.64 R210, c[0x0][0x238] ;  /* 0x00008e00ffd27b82 */ /* 0x000e220000000a00 */
[----:B------:R-:W-:Y:S02]  /*1e80*/  F2FP.BF16.F32.PACK_AB R71, R113, R116 ;  /* 0x000000747147723e */ /* 0x000fe400000010ff */
[----:B------:R-:W-:Y:S02]  /*1e90*/  F2FP.BF16.F32.PACK_AB R70, R115, R118 ;  /* 0x000000767346723e */ /* 0x000fe400000010ff */
[----:B------:R-:W-:Y:S02]  /*1ea0*/  F2FP.BF16.F32.PACK_AB R69, R117, R120 ;  /* 0x000000787545723e */ /* 0x000fe400000010ff */
[----:B------:R-:W-:Y:S02]  /*1eb0*/  F2FP.BF16.F32.PACK_AB R68, R119, R122 ;  /* 0x0000007a7744723e */ /* 0x000fe400000010ff */
[----:B------:R-:W-:Y:S01]  /*1ec0*/  IADD3 R217, R217, 0x20, RZ ;  /* 0x00000020d9d97810 */ /* 0x000fe20007ffe0ff */
[----:B0-----:R-:W-:-:S04]  /*1ed0*/  IMAD.WIDE.U32 R210, R213, 0x10, R210 ;  /* 0x00000010d5d27825 */ /* 0x001fc800078e00d2 */
[----:B------:R-:W-:Y:S01]  /*1ee0*/  VIADD R213, R213, 0x20 ;  /* 0x00000020d5d57836 */ /* 0x000fe20000000000 */
[----:B------:R0:W-:Y:S06]  /*1ef0*/  STG.E.128 desc[UR4][R210.64], R68 ;  /* 0x00000044d2007986 */ /* 0x0001ec000c101d04 */
.L_x_479:
[----:B------:R-:W-:Y:S05]  /*1f00*/  BSYNC B0 ;  /* 0x0000000000007941 */ /* 0x000fea0003800000 */
.L_x_478:
[----:B------:R-:W-:Y:S01]  /*1f10*/  LOP3.LUT P2, RZ, R56, 0x200, RZ, 0xc0, !PT ;  /* 0x0000020038ff7812 */ /* 0x000fe2000784c0ff */
[----:B------:R-:W-:-:S12]  /*1f20*/  BSSY B0, `(.L_x_504) ;  /* 0x0000078000007945 */ /* 0x000fd80003800000 */
[----:B------:R-:W-:Y:S05]  /*1f30*/  @!P2 BRA `(.L_x_505) ;  /* 0x0000000400d8a947 */ /* 0x000fea0003800000 */
[----:B------:R-:W-:Y:S01]  /*1f40*/  ISETP.NE.U32.AND P2, PT, RZ, UR8, PT ;  /* 0x00000008ff007c0c */ /* 0x000fe2000bf45070 */
[----:B0-----:R-:W0:Y:S03]  /*1f50*/  @P1 LDC.64 R70, c[0x0][0x220] ;  /* 0x00008800ff461b82 */ /* 0x001e260000000a00 */
[----:B------:R-:W-:-:S13]  /*1f60*/  ISETP.NE.AND.EX P2, PT, RZ, UR9, PT, P2 ;  /* 0x00000009ff007c0c */ /* 0x000fda000bf45320 */
[----:B------:R-:W1:Y:S01]  /*1f70*/  @P2 LDC.64 R68, c[0x0][0x230] ;  /* 0x00008c00ff442b82 */ /* 0x000e620000000a00 */
[----:B0-----:R-:W-:-:S05]  /*1f80*/  @P1 IMAD.WIDE.U32 R70, R217, 0x10, R70 ;  /* 0x00000010d9461825 */ /* 0x001fca00078e0046 */
[----:B-----5:R0:W5:Y:S01]  /*1f90*/  @P1 LDG.E.128 R60, desc[UR4][R70.64] ;  /* 0x00000004463c1981 */ /* 0x020162000c1e1d00 */
[----:B-1----:R-:W-:-:S05]  /*1fa0*/  @P2 IMAD.WIDE.U32 R68, R213, 0x10, R68 ;  /* 0x00000010d5442825 */ /* 0x002fca00078e0044 */
[----:B------:R0:W5:Y:S01]  /*1fb0*/  @P2 LDG.E.128 R64, desc[UR4][R68.64] ;  /* 0x0000000444402981 */ /* 0x000162000c1e1d00 */
[----:B------:R-:W-:Y:S01]  /*1fc0*/  ISETP.GT.AND P3, PT, R215, RZ, PT ;  /* 0x000000ffd700720c */ /* 0x000fe20003f64270 */
[----:B------:R-:W-:-:S12]  /*1fd0*/  BSSY B1, `(.L_x_506) ;  /* 0x000000a000017945 */ /* 0x000fd80003800000 */
[----:B0-----:R-:W-:Y:S05]  /*1fe0*/  @P3 BRA `(.L_x_507) ;  /* 0x0000000000103947 */ /* 0x001fea0003800000 */
[----:B------:R-:W-:Y:S01]  /*1ff0*/  HFMA2.MMA R114, -RZ, RZ, 0, 0 ;  /* 0x00000000ff727435 */ /* 0x000fe200000001ff */
[----:B------:R-:W-:Y:S10]  /*2000*/  @!P2 BRA `(.L_x_508) ;  /* 0x000000000018a947 */ /* 0x000ff40003800000 */
[----:B-----5:R-:W-:Y:S01]  /*2010*/  SHF.L.U32 R114, R64, 0x10, RZ ;  /* 0x0000001040727819 */ /* 0x020fe200000006ff */
[----:B------:R-:W-:Y:S06]  /*2020*/  BRA `(.L_x_508) ;  /* 0x0000000000107947 */ /* 0x000fec0003800000 */
.L_x_507:
[----:B-----5:R-:W-:Y:S02]  /*2030*/  SHF.L.U32 R114, R60, 0x10, RZ ;  /* 0x000000103c727819 */ /* 0x020fe400000006ff */
[----:B------:R-:W-:-:S03]  /*2040*/  @P2 SHF.L.U32 R69, R64, 0x10, RZ ;  /* 0x0000001040452819 */ /* 0x000fc600000006ff */
[----:B------:R-:W-:-:S04]  /*2050*/  FMUL.FTZ R114, R114, UR7 ;  /* 0x0000000772727c20 */ /* 0x000fc80008410000 */
[----:B------:R-:W-:-:S07]  /*2060*/  @P2 FADD.FTZ R114, R69, R114 ;  /* 0x0000007245722221 */ /* 0x000fce0000010000 */
.L_x_508:
[----:B------:R-:W-:Y:S05]  /*2070*/  BSYNC B1 ;  /* 0x0000000000017941 */ /* 0x000fea0003800000 */
.L_x_506:
[----:B------:R-:W-:Y:S04]  /*2080*/  BSSY B1, `(.L_x_509) ;  /* 0x000000d000017945 */ /* 0x000fe80003800000 */
[----:B------:R-:W-:Y:S05]  /*2090*/  @P3 BRA `(.L_x_510) ;  /* 0x0000000000143947 */ /* 0x000fea0003800000 */
[----:B------:R-:W-:Y:S01]  /*20a0*/  MOV R111, RZ ;  /* 0x000000ff006f7202 */ /* 0x000fe20000000f00 */
[----:B------:R-:W-:Y:S06]  /*20b0*/  @!P2 BRA `(.L_x_511) ;  /* 0x000000000024a947 */ /* 0x000fec0003800000 */
[----:B-----5:R-:W-:-:S04]  /*20c0*/  PRMT R111, R64, 0x7632, R111 ;  /* 0x00007632406f7816 */ /* 0x020fc8000000006f */
[----:B------:R-:W-:Y:S01]  /*20d0*/  SHF.L.U32 R111, R111, 0x10, RZ ;  /* 0x000000106f6f7819 */ /* 0x000fe200000006ff */
[----:B------:R-:W-:Y:S06]  /*20e0*/  BRA `(.L_x_511) ;  /* 0x0000000000187947 */ /* 0x000fec0003800000 */
.L_x_510:
[----:B-----5:R-:W-:Y:S02]  /*20f0*/  PRMT R68, R60, 0x7632, R68 ;  /* 0x000076323c447816 */ /* 0x020fe40000000044 */
[----:B------:R-:W-:-:S03]  /*2100*/  @P2 PRMT R69, R64, 0x7632, R69 ;  /* 0x0000763240452816 */ /* 0x000fc60000000045 */
[----:B------:R-:W-:Y:S01]  /*2110*/  IMAD.U32 R68, R68, 0x10000, RZ ;  /* 0x0001000044447824 */ /* 0x000fe200078e00ff */
[----:B------:R-:W-:-:S03]  /*2120*/  @P2 SHF.L.U32 R70, R69, 0x10, RZ ;  /* 0x0000001045462819 */ /* 0x000fc600000006ff */
[----:B------:R-:W-:-:S04]  /*2130*/  FMUL.FTZ R111, R68, UR7 ;  /* 0x00000007446f7c20 */ /* 0x000fc80008410000 */
[----:B------:R-:W-:-:S07]  /*2140*/  @P2 FADD.FTZ R111, R70, R111 ;  /* 0x0000006f466f2221 */ /* 0x000fce0000010000 */
.L_x_511:
[----:B------:R-:W-:Y:S05]  /*2150*/  BSYNC B1 ;  /* 0x0000000000017941 */ /* 0x000fea0003800000 */
.L_x_509:
[----:B------:R-:W-:Y:S04]  /*2160*/  BSSY B1, `(.L_x_512) ;  /* 0x000000a000017945 */ /* 0x000fe80003800000 */
[----:B------:R-:W-:Y:S05]  /*2170*/  @P3 BRA `(.L_x_513) ;  /* 0x0000000000103947 */ /* 0x000fea0003800000 */
[----:B------:R-:W-:Y:S01]  /*2180*/  HFMA2.MMA R112, -RZ, RZ, 0, 0 ;  /* 0x00000000ff707435 */ /* 0x000fe200000001ff */
[----:B------:R-:W-:Y:S10]  /*2190*/  @!P2 BRA `(.L_x_514) ;  /* 0x000000000018a947 */ /* 0x000ff40003800000 */
[----:B-----5:R-:W-:Y:S01]  /*21a0*/  SHF.L.U32 R112, R65, 0x10, RZ ;  /* 0x0000001041707819 */ /* 0x020fe200000006ff */
[----:B------:R-:W-:Y:S06]  /*21b0*/  BRA `(.L_x_514) ;  /* 0x0000000000107947 */ /* 0x000fec0003800000 */
.L_x_513:
[----:B-----5:R-:W-:Y:S02]  /*21c0*/  SHF.L.U32 R112, R61, 0x10, RZ ;  /* 0x000000103d707819 */ /* 0x020fe400000006ff */
[----:B------:R-:W-:-:S03]  /*21d0*/  @P2 SHF.L.U32 R69, R65, 0x10, RZ ;  /* 0x0000001041452819 */ /* 0x000fc600000006ff */
[----:B------:R-:W-:-:S04]  /*21e0*/  FMUL.FTZ R112, R112, UR7 ;  /* 0x0000000770707c20 */ /* 0x000fc80008410000 */
[----:B------:R-:W-:-:S07]  /*21f0*/  @P2 FADD.FTZ R112, R69, R112 ;  /* 0x0000007045702221 */ /* 0x000fce0000010000 */
.L_x_514:
[----:B------:R-:W-:Y:S05]  /*2200*/  BSYNC B1 ;  /* 0x0000000000017941 */ /* 0x000fea0003800000 */
.L_x_512:
[----:B------:R-:W-:Y:S04]  /*2210*/  BSSY B1, `(.L_x_515) ;  /* 0x000000d000017945 */ /* 0x000fe80003800000 */
[----:B------:R-:W-:Y:S05]  /*2220*/  @P3 BRA `(.L_x_516) ;  /* 0x0000000000143947 */ /* 0x000fea0003800000 */
[----:B------:R-:W-:Y:S01]  /*2230*/  MOV R109, RZ ;  /* 0x000000ff006d7202 */ /* 0x000fe20000000f00 */
[----:B------:R-:W-:Y:S06]  /*2240*/  @!P2 BRA `(.L_x_517) ;  /* 0x000000000024a947 */ /* 0x000fec0003800000 */
[----:B-----5:R-:W-:-:S05]  /*2250*/  PRMT R109, R65, 0x7632, R109 ;  /* 0x00007632416d7816 */ /* 0x020fca000000006d */
[----:B------:R-:W-:Y:S01]  /*2260*/  IMAD.U32 R109, R109, 0x10000, RZ ;  /* 0x000100006d6d7824 */ /* 0x000fe200078e00ff */
[----:B------:R-:W-:Y:S06]  /*2270*/  BRA `(.L_x_517) ;  /* 0x0000000000187947 */ /* 0x000fec0003800000 */
.L_x_516:
[----:B-----5:R-:W-:Y:S02]  /*2280*/  PRMT R68, R61, 0x7632, R68 ;  /* 0x000076323d447816 */ /* 0x020fe40000000044 */
[----:B------:R-:W-:Y:S02]  /*2290*/  @P2 PRMT R69, R65, 0x7632, R69 ;  /* 0x0000763241452816 */ /* 0x000fe40000000045 */
[----:B------:R-:W-:Y:S02]  /*22a0*/  SHF.L.U32 R68, R68, 0x10, RZ ;  /* 0x0000001044447819 */ /* 0x000fe400000006ff */
[----:B------:R-:W-:-:S03]  /*22b0*/  @P2 SHF.L.U32 R70, R69, 0x10, RZ ;  /* 0x0000001045462819 */ /* 0x000fc600000006ff */
[----:B------:R-:W-:-:S04]  /*22c0*/  FMUL.FTZ R109, R68, UR7 ;  /* 0x00000007446d7c20 */ /* 0x000fc80008410000 */
[----:B------:R-:W-:-:S07]  /*22d0*/  @P2 FADD.FTZ R109, R70, R109 ;  /* 0x0000006d466d2221 */ /* 0x000fce0000010000 */
.L_x_517:
[----:B------:R-:W-:Y:S05]  /*22e0*/  BSYNC B1 ;  /* 0x0000000000017941 */ /* 0x000fea0003800000 */
.L_x_515:
[----:B------:R-:W-:Y:S04]  /*22f0*/  BSSY B1, `(.L_x_518) ;  /* 0x000000a000017945 */ /* 0x000fe80003800000 */
[----:B------:R-:W-:Y:S05]  /*2300*/  @P3 BRA `(.L_x_519) ;  /* 0x0000000000103947 */ /* 0x000fea0003800000 */
[----:B------:R-:W-:Y:S01]  /*2310*/  HFMA2.MMA R110, -RZ, RZ, 0, 0 ;  /* 0x00000000ff6e7435 */ /* 0x000fe200000001ff */
[----:B------:R-:W-:Y:S10]  /*2320*/  @!P2 BRA `(.L_x_520) ;  /* 0x000000000018a947 */ /* 0x000ff40003800000 */
[----:B-----5:R-:W-:Y:S01]  /*2330*/  SHF.L.U32 R110, R66, 0x10, RZ ;  /* 0x00000010426e7819 */ /* 0x020fe200000006ff */
[----:B------:R-:W-:Y:S06]  /*2340*/  BRA `(.L_x_520) ;  /* 0x0000000000107947 */ /* 0x000fec0003800000 */
.L_x_519:
[----:B-----5:R-:W-:Y:S02]  /*2350*/  SHF.L.U32 R110, R62, 0x10, RZ ;  /* 0x000000103e6e7819 */ /* 0x020fe400000006ff */
[----:B------:R-:W-:-:S03]  /*2360*/  @P2 SHF.L.U32 R69, R66, 0x10, RZ ;  /* 0x0000001042452819 */ /* 0x000fc600000006ff */
[----:B------:R-:W-:-:S04]  /*2370*/  FMUL.FTZ R110, R110, UR7 ;  /* 0x000000076e6e7c20 */ /* 0x000fc80008410000 */
[----:B------:R-:W-:-:S07]  /*2380*/  @P2 FADD.FTZ R110, R69, R110 ;  /* 0x0000006e456e2221 */ /* 0x000fce0000010000 */
.L_x_520:
[----:B------:R-:W-:Y:S05]  /*2390*/  BSYNC B1 ;  /* 0x0000000000017941 */ /* 0x000fea0003800000 */
.L_x_518:
[----:B------:R-:W-:Y:S04]  /*23a0*/  BSSY B1, `(.L_x_521) ;  /* 0x000000d000017945 */ /* 0x000fe80003800000 */
[----:B------:R-:W-:Y:S05]  /*23b0*/  @P3 BRA `(.L_x_522) ;  /* 0x0000000000143947 */ /* 0x000fea0003800000 */
[----:B------:R-:W-:Y:S01]  /*23c0*/  IMAD.MOV.U32 R107, RZ, RZ, RZ ;  /* 0x000000ffff6b7224 */ /* 0x000fe200078e00ff */
[----:B------:R-:W-:Y:S06]  /*23d0*/  @!P2 BRA `(.L_x_523) ;  /* 0x000000000024a947 */ /* 0x000fec0003800000 */
[----:B-----5:R-:W-:-:S04]  /*23e0*/  PRMT R107, R66, 0x7632, R107 ;  /* 0x00007632426b7816 */ /* 0x020fc8000000006b */
[----:B------:R-:W-:Y:S01]  /*23f0*/  SHF.L.U32 R107, R107, 0x10, RZ ;  /* 0x000000106b6b7819 */ /* 0x000fe200000006ff */
[----:B------:R-:W-:Y:S06]  /*2400*/  BRA `(.L_x_523) ;  /* 0x0000000000187947 */ /* 0x000fec0003800000 */
.L_x_522:
[----:B-----5:R-:W-:Y:S02]  /*2410*/  PRMT R68, R62, 0x7632, R68 ;  /* 0x000076323e447816 */ /* 0x020fe40000000044 */
[----:B------:R-:W-:Y:S02]  /*2420*/  @P2 PRMT R69, R66, 0x7632, R69 ;  /* 0x0000763242452816 */ /* 0x000fe40000000045 */
[----:B------:R-:W-:Y:S02]  /*2430*/  SHF.L.U32 R68, R68, 0x10, RZ ;  /* 0x0000001044447819 */ /* 0x000fe400000006ff */
[----:B------:R-:W-:-:S03]  /*2440*/  @P2 SHF.L.U32 R70, R69, 0x10, RZ ;  /* 0x0000001045462819 */ /* 0x000fc600000006ff */
[----:B------:R-:W-:-:S04]  /*2450*/  FMUL.FTZ R107, R68, UR7 ;  /* 0x00000007446b7c20 */ /* 0x000fc80008410000 */
[----:B------:R-:W-:-:S07]  /*2460*/  @P2 FADD.FTZ R107, R70, R107 ;  /* 0x0000006b466b2221 */ /* 0x000fce0000010000 */
.L_x_523:
[----:B------:R-:W-:Y:S05]  /*2470*/  BSYNC B1 ;  /* 0x0000000000017941 */ /* 0x000fea0003800000 */
.L_x_521:
[----:B------:R-:W-:Y:S04]  /*2480*/  BSSY B1, `(.L_x_524) ;  /* 0x000000a000017945 */ /* 0x000fe80003800000 */
[----:B------:R-:W-:Y:S05]  /*2490*/  @P3 BRA `(.L_x_525) ;  /* 0x0000000000103947 */ /* 0x000fea0003800000 */
[----:B------:R-:W-:Y:S01]  /*24a0*/  MOV R108, RZ ;  /* 0x000000ff006c7202 */ /* 0x000fe20000000f00 */
[----:B------:R-:W-:Y:S06]  /*24b0*/  @!P2 BRA `(.L_x_526) ;  /* 0x000000000018a947 */ /* 0x000fec0003800000 */
[----:B-----5:R-:W-:Y:S01]  /*24c0*/  SHF.L.U32 R108, R67, 0x10, RZ ;  /* 0x00000010436c7819 */ /* 0x020fe200000006ff */
[----:B------:R-:W-:Y:S06]  /*24d0*/  BRA `(.L_x_526) ;  /* 0x0000000000107947 */ /* 0x000fec0003800000 */
.L_x_525:
[----:B-----5:R-:W-:Y:S01]  /*24e0*/  SHF.L.U32 R108, R63, 0x10, RZ ;  /* 0x000000103f6c7819 */ /* 0x020fe200000006ff */
[----:B------:R-:W-:-:S04]  /*24f0*/  @P2 IMAD.U32 R69, R67, 0x10000, RZ ;  /* 0x0001000043452824 */ /* 0x000fc800078e00ff */
[----:B------:R-:W-:-:S04]  /*2500*/  FMUL.FTZ R108, R108, UR7 ;  /* 0x000000076c6c7c20 */ /* 0x000fc80008410000 */
[----:B------:R-:W-:-:S07]  /*2510*/  @P2 FADD.FTZ R108, R69, R108 ;  /* 0x0000006c456c2221 */ /* 0x000fce0000010000 */
.L_x_526:
[----:B------:R-:W-:Y:S05]  /*2520*/  BSYNC B1 ;  /* 0x0000000000017941 */ /* 0x000fea0003800000 */
.L_x_524:
[----:B------:R-:W-:Y:S04]  /*2530*/  BSSY B1, `(.L_x_527) ;  /* 0x000000d000017945 */ /* 0x000fe80003800000 */
[----:B------:R-:W-:Y:S05]  /*2540*/  @P3 BRA `(.L_x_528) ;  /* 0x0000000000143947 */ /* 0x000fea0003800000 */
[----:B------:R-:W-:Y:S01]  /*2550*/  HFMA2.MMA R105, -RZ, RZ, 0, 0 ;  /* 0x00000000ff697435 */ /* 0x000fe200000001ff */
[----:B------:R-:W-:Y:S10]  /*2560*/  @!P2 BRA `(.L_x_529) ;  /* 0x000000000024a947 */ /* 0x000ff40003800000 */
[----:B-----5:R-:W-:-:S04]  /*2570*/  PRMT R105, R67, 0x7632, R105 ;  /* 0x0000763243697816 */ /* 0x020fc80000000069 */
[----:B------:R-:W-:Y:S01]  /*2580*/  SHF.L.U32 R105, R105, 0x10, RZ ;  /* 0x0000001069697819 */ /* 0x000fe200000006ff */
[----:B------:R-:W-:Y:S06]  /*2590*/  BRA `(.L_x_529) ;  /* 0x0000000000187947 */ /* 0x000fec0003800000 */
.L_x_528:
[----:B-----5:R-:W-:Y:S02]  /*25a0*/  PRMT R68, R63, 0x7632, R68 ;  /* 0x000076323f447816 */ /* 0x020fe40000000044 */
[----:B------:R-:W-:Y:S02]  /*25b0*/  @P2 PRMT R69, R67, 0x7632, R69 ;  /* 0x0000763243452816 */ /* 0x000fe40000000045 */
[----:B------:R-:W-:Y:S02]  /*25c0*/  SHF.L.U32 R68, R68, 0x10, RZ ;  /* 0x0000001044447819 */ /* 0x000fe400000006ff */
[----:B------:R-:W-:-:S03]  /*25d0*/  @P2 SHF.L.U32 R70, R69, 0x10, RZ ;  /* 0x0000001045462819 */ /* 0x000fc600000006ff */
[----:B------:R-:W-:-:S04]  /*25e0*/  FMUL.FTZ R105, R68, UR7 ;  /* 0x0000000744697c20 */ /* 0x000fc80008410000 */
[----:B------:R-:W-:-:S07]  /*25f0*/  @P2 FADD.FTZ R105, R70, R105 ;  /* 0x0000006946692221 */ /* 0x000fce0000010000 */
.L_x_529:
[----:B------:R-:W-:Y:S05]  /*2600*/  BSYNC B1 ;  /* 0x0000000000017941 */ /* 0x000fea0003800000 */
.L_x_527:
[----:B------:R-:W0:Y:S01]  /*2610*/  LDC.64 R210, c[0x0][0x238] ;  /* 0x00008e00ffd27b82 */ /* 0x000e220000000a00 */
[----:B------:R-:W-:Y:S02]  /*2620*/  F2FP.BF16.F32.PACK_AB R71, R105, R108 ;  /* 0x0000006c6947723e */ /* 0x000fe400000010ff */
[----:B------:R-:W-:Y:S02]  /*2630*/  F2FP.BF16.F32.PACK_AB R70, R107, R110 ;  /* 0x0000006e6b46723e */ /* 0x000fe400000010ff */
[----:B------:R-:W-:Y:S02]  /*2640*/  F2FP.BF16.F32.PACK_AB R69, R109, R112 ;  /* 0x000000706d45723e */ /* 0x000fe400000010ff */
[----:B------:R-:W-:Y:S02]  /*2650*/  F2FP.BF16.F32.PACK_AB R68, R111, R114 ;  /* 0x000000726f44723e */ /* 0x000fe400000010ff */
[----:B------:R-:W-:Y:S01]  /*2660*/  IADD3 R217, R217, 0x20, RZ ;  /* 0x00000020d9d97810 */ /* 0x000fe20007ffe0ff */
[C---:B0-----:R-:W-:Y:S01]  /*2670*/  IMAD.WIDE.U32 R210, R213.reuse, 0x10, R210 ;  /* 0x00000010d5d27825 */ /* 0x041fe200078e00d2 */
[----:B------:R-:W-:-:S04]  /*2680*/  IADD3 R213, R213, 0x20, RZ ;  /* 0x00000020d5d57810 */ /* 0x000fc80007ffe0ff */
[----:B------:R1:W-:Y:S03]  /*2690*/  STG.E.128 desc[UR4][R210.64], R68 ;  /* 0x00000044d2007986 */ /* 0x0003e6000c101d04 */
.L_x_505:
[----:B------:R-:W-:Y:S05]  /*26a0*/  BSYNC B0 ;  /* 0x0000000000007941 */ /* 0x000fea0003800000 */
.L_x_504:
[----:B------:R-:W-:Y:S01]  /*26b0*/  LOP3.LUT P2, RZ, R56, 0x100, RZ, 0xc0, !PT ;  /* 0x0000010038ff7812 */ /* 0x000fe2000784c0ff */
[----:B------:R-:W-:-:S12]  /*26c0*/  BSSY B0, `(.L_x_530) ;  /* 0x0000078000007945 */ /* 0x000fd80003800000 */
[----:B------:R-:W-:Y:S05]  /*26d0*/  @!P2 BRA `(.L_x_531) ;  /* 0x0000000400d8a947 */ /* 0x000fea0003800000 */
[----:B------:R-:W-:Y:S01]  /*26e0*/  ISETP.NE.U32.AND P2, PT, RZ, UR8, PT ;  /* 0x00000008ff007c0c */ /* 0x000fe2000bf45070 */
[----:B01----:R-:W0:Y:S03]  /*26f0*/  @P1 LDC.64 R70, c[0x0][0x220] ;  /* 0x00008800ff461b82 */ /* 0x003e260000000a00 */
        /* <DEDUP_REMOVED lines=9> */
[----:B------:R-:W-:Y:S01]  /*2790*/  IMAD.MOV.U32 R106, RZ, RZ, RZ ;  /* 0x000000ffff6a7224 */ /* 0x000fe200078e00ff */
[----:B------:R-:W-:Y:S06]  /*27a0*/  @!P2 BRA `(.L_x_534) ;  /* 0x000000000018a947 */ /* 0x000fec0003800000 */
[----:B-----5:R-:W-:Y:S01]  /*27b0*/  SHF.L.U32 R106, R64, 0x10, RZ ;  /* 0x00000010406a7819 */ /* 0x020fe200000006ff */
[----:B------:R-:W-:Y:S06]  /*27c0*/  BRA `(.L_x_534) ;  /* 0x0000000000107947 */ /* 0x000fec0003800000 */
.L_x_533:
[----:B-----5:R-:W-:Y:S02]  /*27d0*/  SHF.L.U32 R106, R60, 0x10, RZ ;  /* 0x000000103c6a7819 */ /* 0x020fe400000006ff */
[----:B------:R-:W-:-:S03]  /*27e0*/  @P2 SHF.L.U32 R69, R64, 0x10, RZ ;  /* 0x0000001040452819 */ /* 0x000fc600000006ff */
[----:B------:R-:W-:-:S04]  /*27f0*/  FMUL.FTZ R106, R106, UR7 ;  /* 0x000000076a6a7c20 */ /* 0x000fc80008410000 */
[----:B------:R-:W-:-:S07]  /*2800*/  @P2 FADD.FTZ R106, R69, R106 ;  /* 0x0000006a456a2221 */ /* 0x000fce0000010000 */
.L_x_534:
[----:B------:R-:W-:Y:S05]  /*2810*/  BSYNC B1 ;  /* 0x0000000000017941 */ /* 0x000fea0003800000 */
.L_x_532:
[----:B------:R-:W-:Y:S04]  /*2820*/  BSSY B1, `(.L_x_535) ;  /* 0x000000d000017945 */ /* 0x000fe80003800000 */
[----:B------:R-:W-:Y:S05]  /*2830*/  @P3 BRA `(.L_x_536) ;  /* 0x0000000000143947 */ /* 0x000fea0003800000 */
[----:B------:R-:W-:Y:S01]  /*2840*/  MOV R103, RZ ;  /* 0x000000ff00677202 */ /* 0x000fe20000000f00 */
[----:B------:R-:W-:Y:S06]  /*2850*/  @!P2 BRA `(.L_x_537) ;  /* 0x000000000024a947 */ /* 0x000fec0003800000 */
[----:B-----5:R-:W-:-:S04]  /*2860*/  PRMT R103, R64, 0x7632, R103 ;  /* 0x0000763240677816 */ /* 0x020fc80000000067 */
[----:B------:R-:W-:Y:S01]  /*2870*/  SHF.L.U32 R103, R103, 0x10, RZ ;  /* 0x0000001067677819 */ /* 0x000fe200000006ff */
[----:B------:R-:W-:Y:S06]  /*2880*/  BRA `(.L_x_537) ;  /* 0x0000000000187947 */ /* 0x000fec0003800000 */
.L_x_536:
[----:B-----5:R-:W-:Y:S02]  /*2890*/  PRMT R68, R60, 0x7632, R68 ;  /* 0x000076323c447816 */ /* 0x020fe40000000044 */
[----:B------:R-:W-:Y:S02]  /*28a0*/  @P2 PRMT R69, R64, 0x7632, R69 ;  /* 0x0000763240452816 */ /* 0x000fe40000000045 */
[----:B------:R-:W-:-:S03]  /*28b0*/  SHF.L.U32 R68, R68, 0x10, RZ ;  /* 0x0000001044447819 */ /* 0x000fc600000006ff */
[----:B------:R-:W-:Y:S02]  /*28c0*/  @P2 IMAD.U32 R70, R69, 0x10000, RZ ;  /* 0x0001000045462824 */ /* 0x000fe400078e00ff */
[----:B------:R-:W-:-:S04]  /*28d0*/  FMUL.FTZ R103, R68, UR7 ;  /* 0x0000000744677c20 */ /* 0x000fc80008410000 */
[----:B------:R-:W-:-:S07]  /*28e0*/  @P2 FADD.FTZ R103, R70, R103 ;  /* 0x0000006746672221 */ /* 0x000fce0000010000 */
.L_x_537:
[----:B------:R-:W-:Y:S05]  /*28f0*/  BSYNC B1 ;  /* 0x0000000000017941 */ /* 0x000fea0003800000 */
.L_x_535:
[----:B------:R-:W-:Y:S04]  /*2900*/  BSSY B1, `(.L_x_538) ;  /* 0x000000a000017945 */ /* 0x000fe80003800000 */
[----:B------:R-:W-:Y:S05]  /*2910*/  @P3 BRA `(.L_x_539) ;  /* 0x0000000000103947 */ /* 0x000fea0003800000 */
[----:B------:R-:W-:Y:S01]  /*2920*/  HFMA2.MMA R104, -RZ, RZ, 0, 0 ;  /* 0x00000000ff687435 */ /* 0x000fe200000001ff */
[----:B------:R-:W-:Y:S10]  /*2930*/  @!P2 BRA `(.L_x_540) ;  /* 0x000000000018a947 */ /* 0x000ff40003800000 */
[----:B-----5:R-:W-:Y:S01]  /*2940*/  SHF.L.U32 R104, R65, 0x10, RZ ;  /* 0x0000001041687819 */ /* 0x020fe200000006ff */
[----:B------:R-:W-:Y:S06]  /*2950*/  BRA `(.L_x_540) ;  /* 0x0000000000107947 */ /* 0x000fec0003800000 */
.L_x_539:
[----:B-----5:R-:W-:Y:S02]  /*2960*/  SHF.L.U32 R104, R61, 0x10, RZ ;  /* 0x000000103d687819 */ /* 0x020fe400000006ff */
[----:B------:R-:W-:-:S03]  /*2970*/  @P2 SHF.L.U32 R69, R65, 0x10, RZ ;  /* 0x0000001041452819 */ /* 0x000fc600000006ff */
[----:B------:R-:W-:-:S04]  /*2980*/  FMUL.FTZ R104, R104, UR7 ;  /* 0x0000000768687c20 */ /* 0x000fc80008410000 */
[----:B------:R-:W-:-:S07]  /*2990*/  @P2 FADD.FTZ R104, R69, R104 ;  /* 0x0000006845682221 */ /* 0x000fce0000010000 */
.L_x_540:
[----:B------:R-:W-:Y:S05]  /*29a0*/  BSYNC B1 ;  /* 0x0000000000017941 */ /* 0x000fea0003800000 */
.L_x_538:
[----:B------:R-:W-:Y:S04]  /*29b0*/  BSSY B1, `(.L_x_541) ;  /* 0x000000d000017945 */ /* 0x000fe80003800000 */
[----:B------:R-:W-:Y:S05]  /*29c0*/  @P3 BRA `(.L_x_542) ;  /* 0x0000000000143947 */ /* 0x000fea0003800000 */
[----:B------:R-:W-:Y:S01]  /*29d0*/  MOV R101, RZ ;  /* 0x000000ff00657202 */ /* 0x000fe20000000f00 */
[----:B------:R-:W-:Y:S06]  /*29e0*/  @!P2 BRA `(.L_x_543) ;  /* 0x000000000024a947 */ /* 0x000fec0003800000 */
[----:B-----5:R-:W-:-:S04]  /*29f0*/  PRMT R101, R65, 0x7632, R101 ;  /* 0x0000763241657816 */ /* 0x020fc80000000065 */
[----:B------:R-:W-:Y:S01]  /*2a00*/  SHF.L.U32 R101, R101, 0x10, RZ ;  /* 0x0000001065657819 */ /* 0x000fe200000006ff */
[----:B------:R-:W-:Y:S06]  /*2a10*/  BRA `(.L_x_543) ;  /* 0x0000000000187947 */ /* 0x000fec0003800000 */
.L_x_542:
[----:B-----5:R-:W-:Y:S02]  /*2a20*/  PRMT R68, R61, 0x7632, R68 ;  /* 0x000076323d447816 */ /* 0x020fe40000000044 */
[----:B------:R-:W-:-:S03]  /*2a30*/  @P2 PRMT R69, R65, 0x7632, R69 ;  /* 0x0000763241452816 */ /* 0x000fc60000000045 */
[----:B------:R-:W-:Y:S01]  /*2a40*/  IMAD.U32 R68, R68, 0x10000, RZ ;  /* 0x0001000044447824 */ /* 0x000fe200078e00ff */
[----:B------:R-:W-:-:S03]  /*2a50*/  @P2 SHF.L.U32 R70, R69, 0x10, RZ ;  /* 0x0000001045462819 */ /* 0x000fc600000006ff */
[----:B------:R-:W-:-:S04]  /*2a60*/  FMUL.FTZ R101, R68, UR7 ;  /* 0x0000000744657c20 */ /* 0x000fc80008410000 */
[----:B------:R-:W-:-:S07]  /*2a70*/  @P2 FADD.FTZ R101, R70, R101 ;  /* 0x0000006546652221 */ /* 0x000fce0000010000 */
.L_x_543:
[----:B------:R-:W-:Y:S05]  /*2a80*/  BSYNC B1 ;  /* 0x0000000000017941 */ /* 0x000fea0003800000 */
.L_x_541:
[----:B------:R-:W-:Y:S04]  /*2a90*/  BSSY B1, `(.L_x_544) ;  /* 0x000000a000017945 */ /* 0x000fe80003800000 */
[----:B------:R-:W-:Y:S05]  /*2aa0*/  @P3 BRA `(.L_x_545) ;  /* 0x0000000000103947 */ /* 0x000fea0003800000 */
[----:B------:R-:W-:Y:S01]  /*2ab0*/  HFMA2.MMA R102, -RZ, RZ, 0, 0 ;  /* 0x00000000ff667435 */ /* 0x000fe200000001ff */
[----:B------:R-:W-:Y:S10]  /*2ac0*/  @!P2 BRA `(.L_x_546) ;  /* 0x000000000018a947 */ /* 0x000ff40003800000 */
[----:B-----5:R-:W-:Y:S01]  /*2ad0*/  SHF.L.U32 R102, R66, 0x10, RZ ;  /* 0x0000001042667819 */ /* 0x020fe200000006ff */
[----:B------:R-:W-:Y:S06]  /*2ae0*/  BRA `(.L_x_546) ;  /* 0x0000000000107947 */ /* 0x000fec0003800000 */
.L_x_545:
[----:B-----5:R-:W-:Y:S02]  /*2af0*/  SHF.L.U32 R102, R62, 0x10, RZ ;  /* 0x000000103e667819 */ /* 0x020fe400000006ff */
[----:B------:R-:W-:-:S03]  /*2b00*/  @P2 SHF.L.U32 R69, R66, 0x10, RZ ;  /* 0x0000001042452819 */ /* 0x000fc600000006ff */
[----:B------:R-:W-:-:S04]  /*2b10*/  FMUL.FTZ R102, R102, UR7 ;  /* 0x0000000766667c20 */ /* 0x000fc80008410000 */
[----:B------:R-:W-:-:S07]  /*2b20*/  @P2 FADD.FTZ R102, R69, R102 ;  /* 0x0000006645662221 */ /* 0x000fce0000010000 */
.L_x_546:
[----:B------:R-:W-:Y:S05]  /*2b30*/  BSYNC B1 ;  /* 0x0000000000017941 */ /* 0x000fea0003800000 */
.L_x_544:
[----:B------:R-:W-:Y:S04]  /*2b40*/  BSSY B1, `(.L_x_547) ;  /* 0x000000d000017945 */ /* 0x000fe80003800000 */
[----:B------:R-:W-:Y:S05]  /*2b50*/  @P3 BRA `(.L_x_548) ;  /* 0x0000000000143947 */ /* 0x000fea0003800000 */
[----:B------:R-:W-:Y:S01]  /*2b60*/  MOV R99, RZ ;  /* 0x000000ff00637202 */ /* 0x000fe20000000f00 */
[----:B------:R-:W-:Y:S06]  /*2b70*/  @!P2 BRA `(.L_x_549) ;  /* 0x000000000024a947 */ /* 0x000fec0003800000 */
[----:B-----5:R-:W-:-:S05]  /*2b80*/  PRMT R99, R66, 0x7632, R99 ;  /* 0x0000763242637816 */ /* 0x020fca0000000063 */
[----:B------:R-:W-:Y:S01]  /*2b90*/  IMAD.U32 R99, R99, 0x10000, RZ ;  /* 0x0001000063637824 */ /* 0x000fe200078e00ff */
[----:B------:R-:W-:Y:S06]  /*2ba0*/  BRA `(.L_x_549) ;  /* 0x0000000000187947 */ /* 0x000fec0003800000 */
.L_x_548:
[----:B-----5:R-:W-:Y:S02]  /*2bb0*/  PRMT R68, R62, 0x7632, R68 ;  /* 0x000076323e447816 */ /* 0x020fe40000000044 */
[----:B------:R-:W-:Y:S02]  /*2bc0*/  @P2 PRMT R69, R66, 0x7632, R69 ;  /* 0x0000763242452816 */ /* 0x000fe40000000045 */
[----:B------:R-:W-:Y:S02]  /*2bd0*/  SHF.L.U32 R68, R68, 0x10, RZ ;  /* 0x0000001044447819 */ /* 0x000fe400000006ff */
[----:B------:R-:W-:-:S03]  /*2be0*/  @P2 SHF.L.U32 R70, R69, 0x10, RZ ;  /* 0x0000001045462819 */ /* 0x000fc600000006ff */
[----:B------:R-:W-:-:S04]  /*2bf0*/  FMUL.FTZ R99, R68, UR7 ;  /* 0x0000000744637c20 */ /* 0x000fc80008410000 */
[----:B------:R-:W-:-:S07]  /*2c00*/  @P2 FADD.FTZ R99, R70, R99 ;  /* 0x0000006346632221 */ /* 0x000fce0000010000 */
.L_x_549:
[----:B------:R-:W-:Y:S05]  /*2c10*/  BSYNC B1 ;  /* 0x0000000000017941 */ /* 0x000fea0003800000 */
.L_x_547:
[----:B------:R-:W-:Y:S04]  /*2c20*/  BSSY B1, `(.L_x_550) ;  /* 0x000000a000017945 */ /* 0x000fe80003800000 */
[----:B------:R-:W-:Y:S05]  /*2c30*/  @P3 BRA `(.L_x_551) ;  /* 0x0000000000103947 */ /* 0x000fea0003800000 */
[----:B------:R-:W-:Y:S01]  /*2c40*/  HFMA2.MMA R100, -RZ, RZ, 0, 0 ;  /* 0x00000000ff647435 */ /* 0x000fe200000001ff */
[----:B------:R-:W-:Y:S10]  /*2c50*/  @!P2 BRA `(.L_x_552) ;  /* 0x000000000018a947 */ /* 0x000ff40003800000 */
[----:B-----5:R-:W-:Y:S01]  /*2c60*/  SHF.L.U32 R100, R67, 0x10, RZ ;  /* 0x0000001043647819 */ /* 0x020fe200000006ff */
[----:B------:R-:W-:Y:S06]  /*2c70*/  BRA `(.L_x_552) ;  /* 0x0000000000107947 */ /* 0x000fec0003800000 */
.L_x_551:
[----:B-----5:R-:W-:Y:S02]  /*2c80*/  SHF.L.U32 R100, R63, 0x10, RZ ;  /* 0x000000103f647819 */ /* 0x020fe400000006ff */
[----:B------:R-:W-:-:S03]  /*2c90*/  @P2 SHF.L.U32 R69, R67, 0x10, RZ ;  /* 0x0000001043452819 */ /* 0x000fc600000006ff */
[----:B------:R-:W-:-:S04]  /*2ca0*/  FMUL.FTZ R100, R100, UR7 ;  /* 0x0000000764647c20 */ /* 0x000fc80008410000 */
[----:B------:R-:W-:-:S07]  /*2cb0*/  @P2 FADD.FTZ R100, R69, R100 ;  /* 0x0000006445642221 */ /* 0x000fce0000010000 */
.L_x_552:
[----:B------:R-:W-:Y:S05]  /*2cc0*/  BSYNC B1 ;  /* 0x0000000000017941 */ /* 0x000fea0003800000 */
.L_x_550:
[----:B------:R-:W-:Y:S04]  /*2cd0*/  BSSY B1, `(.L_x_553) ;  /* 0x000000d000017945 */ /* 0x000fe80003800000 */
[----:B------:R-:W-:Y:S05]  /*2ce0*/  @P3 BRA `(.L_x_554) ;  /* 0x0000000000143947 */ /* 0x000fea0003800000 */
[----:B------:R-:W-:Y:S01]  /*2cf0*/  IMAD.MOV.U32 R97, RZ, RZ, RZ ;  /* 0x000000ffff617224 */ /* 0x000fe200078e00ff */
[----:B------:R-:W-:Y:S06]  /*2d00*/  @!P2 BRA `(.L_x_555) ;  /* 0x000000000024a947 */ /* 0x000fec0003800000 */
[----:B-----5:R-:W-:-:S04]  /*2d10*/  PRMT R97, R67, 0x7632, R97 ;  /* 0x0000763243617816 */ /* 0x020fc80000000061 */
[----:B------:R-:W-:Y:S01]  /*2d20*/  SHF.L.U32 R97, R97, 0x10, RZ ;  /* 0x0000001061617819 */ /* 0x000fe200000006ff */
[----:B------:R-:W-:Y:S06]  /*2d30*/  BRA `(.L_x_555) ;  /* 0x0000000000187947 */ /* 0x000fec0003800000 */
.L_x_554:
[----:B-----5:R-:W-:Y:S02]  /*2d40*/  PRMT R68, R63, 0x7632, R68 ;  /* 0x000076323f447816 */ /* 0x020fe40000000044 */
[----:B------:R-:W-:Y:S02]  /*2d50*/  @P2 PRMT R69, R67, 0x7632, R69 ;  /* 0x0000763243452816 */ /* 0x000fe40000000045 */
[----:B------:R-:W-:Y:S02]  /*2d60*/  SHF.L.U32 R68, R68, 0x10, RZ ;  /* 0x0000001044447819 */ /* 0x000fe400000006ff */
[----:B------:R-:W-:-:S03]  /*2d70*/  @P2 SHF.L.U32 R70, R69, 0x10, RZ ;  /* 0x0000001045462819 */ /* 0x000fc600000006ff */
[----:B------:R-:W-:-:S04]  /*2d80*/  FMUL.FTZ R97, R68, UR7 ;  /* 0x0000000744617c20 */ /* 0x000fc80008410000 */
[----:B------:R-:W-:-:S07]  /*2d90*/  @P2 FADD.FTZ R97, R70, R97 ;  /* 0x0000006146612221 */ /* 0x000fce0000010000 */
.L_x_555:
[----:B------:R-:W-:Y:S05]  /*2da0*/  BSYNC B1 ;  /* 0x0000000000017941 */ /* 0x000fea0003800000 */
.L_x_553:
        /* <DEDUP_REMOVED lines=9> */
.L_x_531:
[----:B------:R-:W-:Y:S05]  /*2e40*/  BSYNC B0 ;  /* 0x0000000000007941 */ /* 0x000fea0003800000 */
.L_x_530:
[----:B------:R-:W-:Y:S01]  /*2e50*/  LOP3.LUT P2, RZ, R56, 0x80, RZ, 0xc0, !PT ;  /* 0x0000008038ff7812 */ /* 0x000fe2000784c0ff */
[----:B------:R-:W-:-:S12]  /*2e60*/  BSSY B0, `(.L_x_556) ;  /* 0x0000078000007945 */ /* 0x000fd80003800000 */
[----:B------:R-:W-:Y:S05]  /*2e70*/  @!P2 BRA `(.L_x_557) ;  /* 0x0000000400d8a947 */ /* 0x000fea0003800000 */
[----:B------:R-:W-:Y:S01]  /*2e80*/  ISETP.NE.U32.AND P2, PT, RZ, UR8, PT ;  /* 0x00000008ff007c0c */ /* 0x000fe2000bf45070 */
[----:B012---:R-:W0:Y:S03]  /*2e90*/  @P1 LDC.64 R70, c[0x0][0x220] ;  /* 0x00008800ff461b82 */ /* 0x007e260000000a00 */
        /* <DEDUP_REMOVED lines=9> */
[----:B------:R-:W-:Y:S01]  /*2f30*/  MOV R98, RZ ;  /* 0x000000ff00627202 */ /* 0x000fe20000000f00 */
[----:B------:R-:W-:Y:S06]  /*2f40*/  @!P2 BRA `(.L_x_560) ;  /* 0x000000000018a947 */ /* 0x000fec0003800000 */
[----:B-----5:R-:W-:Y:S01]  /*2f50*/  IMAD.U32 R98, R64, 0x10000, RZ ;  /* 0x0001000040627824 */ /* 0x020fe200078e00ff */
[----:B------:R-:W-:Y:S06]  /*2f60*/  BRA `(.L_x_560) ;  /* 0x0000000000107947 */ /* 0x000fec0003800000 */
.L_x_559:
[----:B-----5:R-:W-:Y:S02]  /*2f70*/  SHF.L.U32 R98, R60, 0x10, RZ ;  /* 0x000000103c627819 */ /* 0x020fe400000006ff */
[----:B------:R-:W-:-:S03]  /*2f80*/  @P2 SHF.L.U32 R69, R64, 0x10, RZ ;  /* 0x0000001040452819 */ /* 0x000fc600000006ff */
[----:B------:R-:W-:-:S04]  /*2f90*/  FMUL.FTZ R98, R98, UR7 ;  /* 0x0000000762627c20 */ /* 0x000fc80008410000 */
[----:B------:R-:W-:-:S07]  /*2fa0*/  @P2 FADD.FTZ R98, R69, R98 ;  /* 0x0000006245622221 */ /* 0x000fce0000010000 */
.L_x_560:
[----:B------:R-:W-:Y:S05]  /*2fb0*/  BSYNC B1 ;  /* 0x0000000000017941 */ /* 0x000fea0003800000 */
.L_x_558:
[----:B------:R-:W-:Y:S04]  /*2fc0*/  BSSY B1, `(.L_x_561) ;  /* 0x000000d000017945 */ /* 0x000fe80003800000 */
[----:B------:R-:W-:Y:S05]  /*2fd0*/  @P3 BRA `(.L_x_562) ;  /* 0x0000000000143947 */ /* 0x000fea0003800000 */
[----:B------:R-:W-:Y:S01]  /*2fe0*/  HFMA2.MMA R95, -RZ, RZ, 0, 0 ;  /* 0x00000000ff5f7435 */ /* 0x000fe200000001ff */
[----:B------:R-:W-:Y:S10]  /*2ff0*/  @!P2 BRA `(.L_x_563) ;  /* 0x000000000024a947 */ /* 0x000ff40003800000 */
[----:B-----5:R-:W-:-:S04]  /*3000*/  PRMT R95, R64, 0x7632, R95 ;  /* 0x00007632405f7816 */ /* 0x020fc8000000005f */
[----:B------:R-:W-:Y:S01]  /*3010*/  SHF.L.U32 R95, R95, 0x10, RZ ;  /* 0x000000105f5f7819 */ /* 0x000fe200000006ff */
[----:B------:R-:W-:Y:S06]  /*3020*/  BRA `(.L_x_563) ;  /* 0x0000000000187947 */ /* 0x000fec0003800000 */
.L_x_562:
[----:B-----5:R-:W-:Y:S02]  /*3030*/  PRMT R68, R60, 0x7632, R68 ;  /* 0x000076323c447816 */ /* 0x020fe40000000044 */
[----:B------:R-:W-:Y:S02]  /*3040*/  @P2 PRMT R69, R64, 0x7632, R69 ;  /* 0x0000763240452816 */ /* 0x000fe40000000045 */
[----:B------:R-:W-:Y:S02]  /*3050*/  SHF.L.U32 R68, R68, 0x10, RZ ;  /* 0x0000001044447819 */ /* 0x000fe400000006ff */
[----:B------:R-:W-:-:S03]  /*3060*/  @P2 SHF.L.U32 R70, R69, 0x10, RZ ;  /* 0x0000001045462819 */ /* 0x000fc600000006ff */
[----:B------:R-:W-:-:S04]  /*3070*/  FMUL.FTZ R95, R68, UR7 ;  /* 0x00000007445f7c20 */ /* 0x000fc80008410000 */
[----:B------:R-:W-:-:S07]  /*3080*/  @P2 FADD.FTZ R95, R70, R95 ;  /* 0x0000005f465f2221 */ /* 0x000fce0000010000 */
.L_x_563:
[----:B------:R-:W-:Y:S05]  /*3090*/  BSYNC B1 ;  /* 0x0000000000017941 */ /* 0x000fea0003800000 */
.L_x_561:
[----:B------:R-:W-:Y:S04]  /*30a0*/  BSSY B1, `(.L_x_564) ;  /* 0x000000a000017945 */ /* 0x000fe80003800000 */
[----:B------:R-:W-:Y:S05]  /*30b0*/  @P3 BRA `(.L_x_565) ;  /* 0x0000000000103947 */ /* 0x000fea0003800000 */
[----:B------:R-:W-:Y:S01]  /*30c0*/  IMAD.MOV.U32 R96, RZ, RZ, RZ ;  /* 0x000000ffff607224 */ /* 0x000fe200078e00ff */
[----:B------:R-:W-:Y:S06]  /*30d0*/  @!P2 BRA `(.L_x_566) ;  /* 0x000000000018a947 */ /* 0x000fec0003800000 */
[----:B-----5:R-:W-:Y:S01]  /*30e0*/  SHF.L.U32 R96, R65, 0x10, RZ ;  /* 0x0000001041607819 */ /* 0x020fe200000006ff */
[----:B------:R-:W-:Y:S06]  /*30f0*/  BRA `(.L_x_566) ;  /* 0x0000000000107947 */ /* 0x000fec0003800000 */
.L_x_565:
[----:B-----5:R-:W-:Y:S02]  /*3100*/  SHF.L.U32 R96, R61, 0x10, RZ ;  /* 0x000000103d607819 */ /* 0x020fe400000006ff */
[----:B------:R-:W-:-:S03]  /*3110*/  @P2 SHF.L.U32 R69, R65, 0x10, RZ ;  /* 0x0000001041452819 */ /* 0x000fc600000006ff */
[----:B------:R-:W-:-:S04]  /*3120*/  FMUL.FTZ R96, R96, UR7 ;  /* 0x0000000760607c20 */ /* 0x000fc80008410000 */
[----:B------:R-:W-:-:S07]  /*3130*/  @P2 FADD.FTZ R96, R69, R96 ;  /* 0x0000006045602221 */ /* 0x000fce0000010000 */
.L_x_566:
[----:B------:R-:W-:Y:S05]  /*3140*/  BSYNC B1 ;  /* 0x0000000000017941 */ /* 0x000fea0003800000 */
.L_x_564:
[----:B------:R-:W-:Y:S04]  /*3150*/  BSSY B1, `(.L_x_567) ;  /* 0x000000d000017945 */ /* 0x000fe80003800000 */
[----:B------:R-:W-:Y:S05]  /*3160*/  @P3 BRA `(.L_x_568) ;  /* 0x0000000000143947 */ /* 0x000fea0003800000 */
[----:B------:R-:W-:Y:S01]  /*3170*/  MOV R93, RZ ;  /* 0x000000ff005d7202 */ /* 0x000fe20000000f00 */
[----:B------:R-:W-:Y:S06]  /*3180*/  @!P2 BRA `(.L_x_569) ;  /* 0x000000000024a947 */ /* 0x000fec0003800000 */
[----:B-----5:R-:W-:-:S04]  /*3190*/  PRMT R93, R65, 0x7632, R93 ;  /* 0x00007632415d7816 */ /* 0x020fc8000000005d */
[----:B------:R-:W-:Y:S01]  /*31a0*/  SHF.L.U32 R93, R93, 0x10, RZ ;  /* 0x000000105d5d7819 */ /* 0x000fe200000006ff */
[----:B------:R-:W-:Y:S06]  /*31b0*/  BRA `(.L_x_569) ;  /* 0x0000000000187947 */ /* 0x000fec0003800000 */
.L_x_568:
[----:B-----5:R-:W-:Y:S02]  /*31c0*/  PRMT R68, R61, 0x7632, R68 ;  /* 0x000076323d447816 */ /* 0x020fe40000000044 */
[----:B------:R-:W-:Y:S02]  /*31d0*/  @P2 PRMT R69, R65, 0x7632, R69 ;  /* 0x0000763241452816 */ /* 0x000fe40000000045 */
[----:B------:R-:W-:-:S03]  /*31e0*/  SHF.L.U32 R68, R68, 0x10, RZ ;  /* 0x0000001044447819 */ /* 0x000fc600000006ff */
[----:B------:R-:W-:Y:S02]  /*31f0*/  @P2 IMAD.U32 R70, R69, 0x10000, RZ ;  /* 0x0001000045462824 */ /* 0x000fe400078e00ff */
[----:B------:R-:W-:-:S04]  /*3200*/  FMUL.FTZ R93, R68, UR7 ;  /* 0x00000007445d7c20 */ /* 0x000fc80008410000 */
[----:B------:R-:W-:-:S07]  /*3210*/  @P2 FADD.FTZ R93, R70, R93 ;  /* 0x0000005d465d2221 */ /* 0x000fce0000010000 */
.L_x_569:
[----:B------:R-:W-:Y:S05]  /*3220*/  BSYNC B1 ;  /* 0x0000000000017941 */ /* 0x000fea0003800000 */
.L_x_567:
[----:B------:R-:W-:Y:S04]  /*3230*/  BSSY B1, `(.L_x_570) ;  /* 0x000000a000017945 */ /* 0x000fe80003800000 */
[----:B------:R-:W-:Y:S05]  /*3240*/  @P3 BRA `(.L_x_571) ;  /* 0x0000000000103947 */ /* 0x000fea0003800000 */
[----:B------:R-:W-:Y:S01]  /*3250*/  HFMA2.MMA R94, -RZ, RZ, 0, 0 ;  /* 0x00000000ff5e7435 */ /* 0x000fe200000001ff */
[----:B------:R-:W-:Y:S10]  /*3260*/  @!P2 BRA `(.L_x_572) ;  /* 0x000000000018a947 */ /* 0x000ff40003800000 */
[----:B-----5:R-:W-:Y:S01]  /*3270*/  SHF.L.U32 R94, R66, 0x10, RZ ;  /* 0x00000010425e7819 */ /* 0x020fe200000006ff */
[----:B------:R-:W-:Y:S06]  /*3280*/  BRA `(.L_x_572) ;  /* 0x0000000000107947 */ /* 0x000fec0003800000 */
.L_x_571:
[----:B-----5:R-:W-:Y:S02]  /*3290*/  SHF.L.U32 R94, R62, 0x10, RZ ;  /* 0x000000103e5e7819 */ /* 0x020fe400000006ff */
[----:B------:R-:W-:-:S03]  /*32a0*/  @P2 SHF.L.U32 R69, R66, 0x10, RZ ;  /* 0x0000001042452819 */ /* 0x000fc600000006ff */
[----:B------:R-:W-:-:S04]  /*32b0*/  FMUL.FTZ R94, R94, UR7 ;  /* 0x000000075e5e7c20 */ /* 0x000fc80008410000 */
[----:B------:R-:W-:-:S07]  /*32c0*/  @P2 FADD.FTZ R94, R69, R94 ;  /* 0x0000005e455e2221 */ /* 0x000fce0000010000 */
.L_x_572:
[----:B------:R-:W-:Y:S05]  /*32d0*/  BSYNC B1 ;  /* 0x0000000000017941 */ /* 0x000fea0003800000 */
.L_x_570:
[----:B------:R-:W-:Y:S04]  /*32e0*/  BSSY B1, `(.L_x_573) ;  /* 0x000000d000017945 */ /* 0x000fe80003800000 */
[----:B------:R-:W-:Y:S05]  /*32f0*/  @P3 BRA `(.L_x_574) ;  /* 0x0000000000143947 */ /* 0x000fea0003800000 */
[----:B------:R-:W-:Y:S01]  /*3300*/  MOV R91, RZ ;  /* 0x000000ff005b7202 */ /* 0x000fe20000000f00 */
[----:B------:R-:W-:Y:S06]  /*3310*/  @!P2 BRA `(.L_x_575) ;  /* 0x000000000024a947 */ /* 0x000fec0003800000 */
[----:B-----5:R-:W-:-:S04]  /*3320*/  PRMT R91, R66, 0x7632, R91 ;  /* 0x00007632425b7816 */ /* 0x020fc8000000005b */
[----:B------:R-:W-:Y:S01]  /*3330*/  SHF.L.U32 R91, R91, 0x10, RZ ;  /* 0x000000105b5b7819 */ /* 0x000fe200000006ff */
[----:B------:R-:W-:Y:S06]  /*3340*/  BRA `(.L_x_575) ;  /* 0x0000000000187947 */ /* 0x000fec0003800000 */
.L_x_574:
[----:B-----5:R-:W-:Y:S02]  /*3350*/  PRMT R68, R62, 0x7632, R68 ;  /* 0x000076323e447816 */ /* 0x020fe40000000044 */
[----:B------:R-:W-:-:S03]  /*3360*/  @P2 PRMT R69, R66, 0x7632, R69 ;  /* 0x0000763242452816 */ /* 0x000fc60000000045 */
[----:B------:R-:W-:Y:S01]  /*3370*/  IMAD.U32 R68, R68, 0x10000, RZ ;  /* 0x0001000044447824 */ /* 0x000fe200078e00ff */
[----:B------:R-:W-:-:S03]  /*3380*/  @P2 SHF.L.U32 R70, R69, 0x10, RZ ;  /* 0x0000001045462819 */ /* 0x000fc600000006ff */
[----:B------:R-:W-:-:S04]  /*3390*/  FMUL.FTZ R91, R68, UR7 ;  /* 0x00000007445b7c20 */ /* 0x000fc80008410000 */
[----:B------:R-:W-:-:S07]  /*33a0*/  @P2 FADD.FTZ R91, R70, R91 ;  /* 0x0000005b465b2221 */ /* 0x000fce0000010000 */
.L_x_575:
[----:B------:R-:W-:Y:S05]  /*33b0*/  BSYNC B1 ;  /* 0x0000000000017941 */ /* 0x000fea0003800000 */
.L_x_573:
[----:B------:R-:W-:Y:S04]  /*33c0*/  BSSY B1, `(.L_x_576) ;  /* 0x000000a000017945 */ /* 0x000fe80003800000 */
[----:B------:R-:W-:Y:S05]  /*33d0*/  @P3 BRA `(.L_x_577) ;  /* 0x0000000000103947 */ /* 0x000fea0003800000 */
[----:B------:R-:W-:Y:S01]  /*33e0*/  HFMA2.MMA R92, -RZ, RZ, 0, 0 ;  /* 0x00000000ff5c7435 */ /* 0x000fe200000001ff */
[----:B------:R-:W-:Y:S10]  /*33f0*/  @!P2 BRA `(.L_x_578) ;  /* 0x000000000018a947 */ /* 0x000ff40003800000 */
[----:B-----5:R-:W-:Y:S01]  /*3400*/  SHF.L.U32 R92, R67, 0x10, RZ ;  /* 0x00000010435c7819 */ /* 0x020fe200000006ff */
[----:B------:R-:W-:Y:S06]  /*3410*/  BRA `(.L_x_578) ;  /* 0x0000000000107947 */ /* 0x000fec0003800000 */
.L_x_577:
[----:B-----5:R-:W-:Y:S02]  /*3420*/  SHF.L.U32 R92, R63, 0x10, RZ ;  /* 0x000000103f5c7819 */ /* 0x020fe400000006ff */
[----:B------:R-:W-:-:S03]  /*3430*/  @P2 SHF.L.U32 R69, R67, 0x10, RZ ;  /* 0x0000001043452819 */ /* 0x000fc600000006ff */
[----:B------:R-:W-:-:S04]  /*3440*/  FMUL.FTZ R92, R92, UR7 ;  /* 0x000000075c5c7c20 */ /* 0x000fc80008410000 */
[----:B------:R-:W-:-:S07]  /*3450*/  @P2 FADD.FTZ R92, R69, R92 ;  /* 0x0000005c455c2221 */ /* 0x000fce0000010000 */
.L_x_578:
[----:B------:R-:W-:Y:S05]  /*3460*/  BSYNC B1 ;  /* 0x0000000000017941 */ /* 0x000fea0003800000 */
.L_x_576:
[----:B------:R-:W-:Y:S04]  /*3470*/  BSSY B1, `(.L_x_579) ;  /* 0x000000d000017945 */ /* 0x000fe80003800000 */
[----:B------:R-:W-:Y:S05]  /*3480*/  @P3 BRA `(.L_x_580) ;  /* 0x0000000000143947 */ /* 0x000fea0003800000 */
[----:B------:R-:W-:Y:S01]  /*3490*/  MOV R89, RZ ;  /* 0x000000ff00597202 */ /* 0x000fe20000000f00 */
[----:B------:R-:W-:Y:S06]  /*34a0*/  @!P2 BRA `(.L_x_581) ;  /* 0x000000000024a947 */ /* 0x000fec0003800000 */
[----:B-----5:R-:W-:-:S05]  /*34b0*/  PRMT R89, R67, 0x7632, R89 ;  /* 0x0000763243597816 */ /* 0x020fca0000000059 */
[----:B------:R-:W-:Y:S01]  /*34c0*/  IMAD.U32 R89, R89, 0x10000, RZ ;  /* 0x0001000059597824 */ /* 0x000fe200078e00ff */
[----:B------:R-:W-:Y:S06]  /*34d0*/  BRA `(.L_x_581) ;  /* 0x0000000000187947 */ /* 0x000fec0003800000 */
.L_x_580:
[----:B-----5:R-:W-:Y:S02]  /*34e0*/  PRMT R68, R63, 0x7632, R68 ;  /* 0x000076323f447816 */ /* 0x020fe40000000044 */
[----:B------:R-:W-:Y:S02]  /*34f0*/  @P2 PRMT R69, R67, 0x7632, R69 ;  /* 0x0000763243452816 */ /* 0x000fe40000000045 */
[----:B------:R-:W-:Y:S02]  /*3500*/  SHF.L.U32 R68, R68, 0x10, RZ ;  /* 0x0000001044447819 */ /* 0x000fe400000006ff */
[----:B------:R-:W-:-:S03]  /*3510*/  @P2 SHF.L.U32 R70, R69, 0x10, RZ ;  /* 0x0000001045462819 */ /* 0x000fc600000006ff */
[----:B------:R-:W-:-:S04]  /*3520*/  FMUL.FTZ R89, R68, UR7 ;  /* 0x0000000744597c20 */ /* 0x000fc80008410000 */
[----:B------:R-:W-:-:S07]  /*3530*/  @P2 FADD.FTZ R89, R70, R89 ;  /* 0x0000005946592221 */ /* 0x000fce0000010000 */
.L_x_581:
[----:B------:R-:W-:Y:S05]  /*3540*/  BSYNC B1 ;  /* 0x0000000000017941 */ /* 0x000fea0003800000 */
.L_x_579:
        /* <DEDUP_REMOVED lines=9> */
.L_x_557:
[----:B------:R-:W-:Y:S05]  /*35e0*/  BSYNC B0 ;  /* 0x0000000000007941 */ /* 0x000fea0003800000 */
.L_x_556:
[----:B------:R-:W-:Y:S01]  /*35f0*/  LOP3.LUT P2, RZ, R56, 0x40, RZ, 0xc0, !PT ;  /* 0x0000004038ff7812 */ /* 0x000fe2000784c0ff */
[----:B------:R-:W-:-:S12]  /*3600*/  BSSY B0, `(.L_x_582) ;  /* 0x0000078000007945 */ /* 0x000fd80003800000 */
[----:B------:R-:W-:Y:S05]  /*3610*/  @!P2 BRA `(.L_x_583) ;  /* 0x0000000400d8a947 */ /* 0x000fea0003800000 */
[----:B------:R-:W-:Y:S01]  /*3620*/  ISETP.NE.U32.AND P2, PT, RZ, UR8, PT ;  /* 0x00000008ff007c0c */ /* 0x000fe2000bf45070 */
[----:B0123--:R-:W0:Y:S03]  /*3630*/  @P1 LDC.64 R70, c[0x0][0x220] ;  /* 0x00008800ff461b82 */ /* 0x00fe260000000a00 */
        /* <DEDUP_REMOVED lines=13> */
.L_x_585:
[----:B-----5:R-:W-:Y:S01]  /*3710*/  IMAD.U32 R90, R60, 0x10000, RZ ;  /* 0x000100003c5a7824 */ /* 0x020fe200078e00ff */
[----:B------:R-:W-:-:S03]  /*3720*/  @P2 SHF.L.U32 R69, R64, 0x10, RZ ;  /* 0x0000001040452819 */ /* 0x000fc600000006ff */
[----:B------:R-:W-:-:S04]  /*3730*/  FMUL.FTZ R90, R90, UR7 ;  /* 0x000000075a5a7c20 */ /* 0x000fc80008410000 */
[----:B------:R-:W-:-:S07]  /*3740*/  @P2 FADD.FTZ R90, R69, R90 ;  /* 0x0000005a455a2221 */ /* 0x000fce0000010000 */
.L_x_586:
[----:B------:R-:W-:Y:S05]  /*3750*/  BSYNC B1 ;  /* 0x0000000000017941 */ /* 0x000fea0003800000 */
.L_x_584:
[----:B------:R-:W-:Y:S04]  /*3760*/  BSSY B1, `(.L_x_587) ;  /* 0x000000d000017945 */ /* 0x000fe80003800000 */
[----:B------:R-:W-:Y:S05]  /*3770*/  @P3 BRA `(.L_x_588) ;  /* 0x0000000000143947 */ /* 0x000fea0003800000 */
[----:B------:R-:W-:Y:S01]  /*3780*/  MOV R87, RZ ;  /* 0x000000ff00577202 */ /* 0x000fe20000000f00 */
[----:B------:R-:W-:Y:S06]  /*3790*/  @!P2 BRA `(.L_x_589) ;  /* 0x000000000024a947 */ /* 0x000fec0003800000 */
[----:B-----5:R-:W-:-:S04]  /*37a0*/  PRMT R87, R64, 0x7632, R87 ;  /* 0x0000763240577816 */ /* 0x020fc80000000057 */
[----:B------:R-:W-:Y:S01]  /*37b0*/  SHF.L.U32 R87, R87, 0x10, RZ ;  /* 0x0000001057577819 */ /* 0x000fe200000006ff */
[----:B------:R-:W-:Y:S06]  /*37c0*/  BRA `(.L_x_589) ;  /* 0x0000000000187947 */ /* 0x000fec0003800000 */
.L_x_588:
[----:B-----5:R-:W-:Y:S02]  /*37d0*/  PRMT R68, R60, 0x7632, R68 ;  /* 0x000076323c447816 */ /* 0x020fe40000000044 */
[----:B------:R-:W-:Y:S02]  /*37e0*/  @P2 PRMT R69, R64, 0x7632, R69 ;  /* 0x0000763240452816 */ /* 0x000fe40000000045 */
[----:B------:R-:W-:Y:S02]  /*37f0*/  SHF.L.U32 R68, R68, 0x10, RZ ;  /* 0x0000001044447819 */ /* 0x000fe400000006ff */
[----:B------:R-:W-:-:S03]  /*3800*/  @P2 SHF.L.U32 R70, R69, 0x10, RZ ;  /* 0x0000001045462819 */ /* 0x000fc600000006ff */
[----:B------:R-:W-:-:S04]  /*3810*/  FMUL.FTZ R87, R68, UR7 ;  /* 0x0000000744577c20 */ /* 0x000fc80008410000 */
[----:B------:R-:W-:-:S07]  /*3820*/  @P2 FADD.FTZ R87, R70, R87 ;  /* 0x0000005746572221 */ /* 0x000fce0000010000 */
.L_x_589:
[----:B------:R-:W-:Y:S05]  /*3830*/  BSYNC B1 ;  /* 0x0000000000017941 */ /* 0x000fea0003800000 */
.L_x_587:
[----:B------:R-:W-:Y:S04]  /*3840*/  BSSY B1, `(.L_x_590) ;  /* 0x000000a000017945 */ /* 0x000fe80003800000 */
[----:B------:R-:W-:Y:S05]  /*3850*/  @P3 BRA `(.L_x_591) ;  /* 0x0000000000103947 */ /* 0x000fea0003800000 */
[----:B------:R-:W-:Y:S01]  /*3860*/  HFMA2.MMA R88, -RZ, RZ, 0, 0 ;  /* 0x00000000ff587435 */ /* 0x000fe200000001ff */
[----:B------:R-:W-:Y:S10]  /*3870*/  @!P2 BRA `(.L_x_592) ;  /* 0x000000000018a947 */ /* 0x000ff40003800000 */
[----:B-----5:R-:W-:Y:S01]  /*3880*/  IMAD.U32 R88, R65, 0x10000, RZ ;  /* 0x0001000041587824 */ /* 0x020fe200078e00ff */
[----:B------:R-:W-:Y:S06]  /*3890*/  BRA `(.L_x_592) ;  /* 0x0000000000107947 */ /* 0x000fec0003800000 */
.L_x_591:
[----:B-----5:R-:W-:Y:S02]  /*38a0*/  SHF.L.U32 R88, R61, 0x10, RZ ;  /* 0x000000103d587819 */ /* 0x020fe400000006ff */
[----:B------:R-:W-:-:S03]  /*38b0*/  @P2 SHF.L.U32 R69, R65, 0x10, RZ ;  /* 0x0000001041452819 */ /* 0x000fc600000006ff */
[----:B------:R-:W-:-:S04]  /*38c0*/  FMUL.FTZ R88, R88, UR7 ;  /* 0x0000000758587c20 */ /* 0x000fc80008410000 */
[----:B------:R-:W-:-:S07]  /*38d0*/  @P2 FADD.FTZ R88, R69, R88 ;  /* 0x0000005845582221 */ /* 0x000fce0000010000 */
.L_x_592:
[----:B------:R-:W-:Y:S05]  /*38e0*/  BSYNC B1 ;  /* 0x0000000000017941 */ /* 0x000fea0003800000 */
.L_x_590:
[----:B------:R-:W-:Y:S04]  /*38f0*/  BSSY B1, `(.L_x_593) ;  /* 0x000000d000017945 */ /* 0x000fe80003800000 */
[----:B------:R-:W-:Y:S05]  /*3900*/  @P3 BRA `(.L_x_594) ;  /* 0x0000000000143947 */ /* 0x000fea0003800000 */
[----:B------:R-:W-:Y:S01]  /*3910*/  MOV R85, RZ ;  /* 0x000000ff00557202 */ /* 0x000fe20000000f00 */
[----:B------:R-:W-:Y:S06]  /*3920*/  @!P2 BRA `(.L_x_595) ;  /* 0x000000000024a947 */ /* 0x000fec0003800000 */
[----:B-----5:R-:W-:-:S04]  /*3930*/  PRMT R85, R65, 0x7632, R85 ;  /* 0x0000763241557816 */ /* 0x020fc80000000055 */
[----:B------:R-:W-:Y:S01]  /*3940*/  SHF.L.U32 R85, R85, 0x10, RZ ;  /* 0x0000001055557819 */ /* 0x000fe200000006ff */
[----:B------:R-:W-:Y:S06]  /*3950*/  BRA `(.L_x_595) ;  /* 0x0000000000187947 */ /* 0x000fec0003800000 */
.L_x_594:
[----:B-----5:R-:W-:Y:S02]  /*3960*/  PRMT R68, R61, 0x7632, R68 ;  /* 0x000076323d447816 */ /* 0x020fe40000000044 */
[----:B------:R-:W-:Y:S02]  /*3970*/  @P2 PRMT R69, R65, 0x7632, R69 ;  /* 0x0000763241452816 */ /* 0x000fe40000000045 */
[----:B------:R-:W-:Y:S02]  /*3980*/  SHF.L.U32 R68, R68, 0x10, RZ ;  /* 0x0000001044447819 */ /* 0x000fe400000006ff */
[----:B------:R-:W-:-:S03]  /*3990*/  @P2 SHF.L.U32 R70, R69, 0x10, RZ ;  /* 0x0000001045462819 */ /* 0x000fc600000006ff */
[----:B------:R-:W-:-:S04]  /*39a0*/  FMUL.FTZ R85, R68, UR7 ;  /* 0x0000000744557c20 */ /* 0x000fc80008410000 */
[----:B------:R-:W-:-:S07]  /*39b0*/  @P2 FADD.FTZ R85, R70, R85 ;  /* 0x0000005546552221 */ /* 0x000fce0000010000 */
.L_x_595:
[----:B------:R-:W-:Y:S05]  /*39c0*/  BSYNC B1 ;  /* 0x0000000000017941 */ /* 0x000fea0003800000 */
.L_x_593:
[----:B------:R-:W-:Y:S04]  /*39d0*/  BSSY B1, `(.L_x_596) ;  /* 0x000000a000017945 */ /* 0x000fe80003800000 */
[----:B------:R-:W-:Y:S05]  /*39e0*/  @P3 BRA `(.L_x_597) ;  /* 0x0000000000103947 */ /* 0x000fea0003800000 */
[----:B------:R-:W-:Y:S01]  /*39f0*/  IMAD.MOV.U32 R86, RZ, RZ, RZ ;  /* 0x000000ffff567224 */ /* 0x000fe200078e00ff */
[----:B------:R-:W-:Y:S06]  /*3a00*/  @!P2 BRA `(.L_x_598) ;  /* 0x000000000018a947 */ /* 0x000fec0003800000 */
[----:B-----5:R-:W-:Y:S01]  /*3a10*/  SHF.L.U32 R86, R66, 0x10, RZ ;  /* 0x0000001042567819 */ /* 0x020fe200000006ff */
[----:B------:R-:W-:Y:S06]  /*3a20*/  BRA `(.L_x_598) ;  /* 0x0000000000107947 */ /* 0x000fec0003800000 */
.L_x_597:
[----:B-----5:R-:W-:Y:S02]  /*3a30*/  SHF.L.U32 R86, R62, 0x10, RZ ;  /* 0x000000103e567819 */ /* 0x020fe400000006ff */
[----:B------:R-:W-:-:S03]  /*3a40*/  @P2 SHF.L.U32 R69, R66, 0x10, RZ ;  /* 0x0000001042452819 */ /* 0x000fc600000006ff */
[----:B------:R-:W-:-:S04]  /*3a50*/  FMUL.FTZ R86, R86, UR7 ;  /* 0x0000000756567c20 */ /* 0x000fc80008410000 */
[----:B------:R-:W-:-:S07]  /*3a60*/  @P2 FADD.FTZ R86, R69, R86 ;  /* 0x0000005645562221 */ /* 0x000fce0000010000 */
.L_x_598:
[----:B------:R-:W-:Y:S05]  /*3a70*/  BSYNC B1 ;  /* 0x0000000000017941 */ /* 0x000fea0003800000 */
.L_x_596:
[----:B------:R-:W-:Y:S04]  /*3a80*/  BSSY B1, `(.L_x_599) ;  /* 0x000000d000017945 */ /* 0x000fe80003800000 */
[----:B------:R-:W-:Y:S05]  /*3a90*/  @P3 BRA `(.L_x_600) ;  /* 0x0000000000143947 */ /* 0x000fea0003800000 */
[----:B------:R-:W-:Y:S01]  /*3aa0*/  HFMA2.MMA R83, -RZ, RZ, 0, 0 ;  /* 0x00000000ff537435 */ /* 0x000fe200000001ff */
[----:B------:R-:W-:Y:S10]  /*3ab0*/  @!P2 BRA `(.L_x_601) ;  /* 0x000000000024a947 */ /* 0x000ff40003800000 */
[----:B-----5:R-:W-:-:S04]  /*3ac0*/  PRMT R83, R66, 0x7632, R83 ;  /* 0x0000763242537816 */ /* 0x020fc80000000053 */
[----:B------:R-:W-:Y:S01]  /*3ad0*/  SHF.L.U32 R83, R83, 0x10, RZ ;  /* 0x0000001053537819 */ /* 0x000fe200000006ff */
[----:B------:R-:W-:Y:S06]  /*3ae0*/  BRA `(.L_x_601) ;  /* 0x0000000000187947 */ /* 0x000fec0003800000 */
.L_x_600:
[----:B-----5:R-:W-:Y:S02]  /*3af0*/  PRMT R68, R62, 0x7632, R68 ;  /* 0x000076323e447816 */ /* 0x020fe40000000044 */
[----:B------:R-:W-:Y:S02]  /*3b00*/  @P2 PRMT R69, R66, 0x7632, R69 ;  /* 0x0000763242452816 */ /* 0x000fe40000000045 */
[----:B------:R-:W-:-:S03]  /*3b10*/  SHF.L.U32 R68, R68, 0x10, RZ ;  /* 0x0000001044447819 */ /* 0x000fc600000006ff */
[----:B------:R-:W-:Y:S02]  /*3b20*/  @P2 IMAD.U32 R70, R69, 0x10000, RZ ;  /* 0x0001000045462824 */ /* 0x000fe400078e00ff */
[----:B------:R-:W-:-:S04]  /*3b30*/  FMUL.FTZ R83, R68, UR7 ;  /* 0x0000000744537c20 */ /* 0x000fc80008410000 */
[----:B------:R-:W-:-:S07]  /*3b40*/  @P2 FADD.FTZ R83, R70, R83 ;  /* 0x0000005346532221 */ /* 0x000fce0000010000 */
.L_x_601:
[----:B------:R-:W-:Y:S05]  /*3b50*/  BSYNC B1 ;  /* 0x0000000000017941 */ /* 0x000fea0003800000 */
.L_x_599:
[----:B------:R-:W-:Y:S04]  /*3b60*/  BSSY B1, `(.L_x_602) ;  /* 0x000000a000017945 */ /* 0x000fe80003800000 */
[----:B------:R-:W-:Y:S05]  /*3b70*/  @P3 BRA `(.L_x_603) ;  /* 0x0000000000103947 */ /* 0x000fea0003800000 */
[----:B------:R-:W-:Y:S01]  /*3b80*/  MOV R84, RZ ;  /* 0x000000ff00547202 */ /* 0x000fe20000000f00 */
[----:B------:R-:W-:Y:S06]  /*3b90*/  @!P2 BRA `(.L_x_604) ;  /* 0x000000000018a947 */ /* 0x000fec0003800000 */
[----:B-----5:R-:W-:Y:S01]  /*3ba0*/  SHF.L.U32 R84, R67, 0x10, RZ ;  /* 0x0000001043547819 */ /* 0x020fe200000006ff */
[----:B------:R-:W-:Y:S06]  /*3bb0*/  BRA `(.L_x_604) ;  /* 0x0000000000107947 */ /* 0x000fec0003800000 */
.L_x_603:
[----:B-----5:R-:W-:Y:S02]  /*3bc0*/  SHF.L.U32 R84, R63, 0x10, RZ ;  /* 0x000000103f547819 */ /* 0x020fe400000006ff */
[----:B------:R-:W-:-:S03]  /*3bd0*/  @P2 SHF.L.U32 R69, R67, 0x10, RZ ;  /* 0x0000001043452819 */ /* 0x000fc600000006ff */
[----:B------:R-:W-:-:S04]  /*3be0*/  FMUL.FTZ R84, R84, UR7 ;  /* 0x0000000754547c20 */ /* 0x000fc80008410000 */
[----:B------:R-:W-:-:S07]  /*3bf0*/  @P2 FADD.FTZ R84, R69, R84 ;  /* 0x0000005445542221 */ /* 0x000fce0000010000 */
.L_x_604:
[----:B------:R-:W-:Y:S05]  /*3c00*/  BSYNC B1 ;  /* 0x0000000000017941 */ /* 0x000fea0003800000 */
.L_x_602:
[----:B------:R-:W-:Y:S04]  /*3c10*/  BSSY B1, `(.L_x_605) ;  /* 0x000000d000017945 */ /* 0x000fe80003800000 */
[----:B------:R-:W-:Y:S05]  /*3c20*/  @P3 BRA `(.L_x_606) ;  /* 0x0000000000143947 */ /* 0x000fea0003800000 */
[----:B------:R-:W-:Y:S01]  /*3c30*/  HFMA2.MMA R81, -RZ, RZ, 0, 0 ;  /* 0x00000000ff517435 */ /* 0x000fe200000001ff */
[----:B------:R-:W-:Y:S10]  /*3c40*/  @!P2 BRA `(.L_x_607) ;  /* 0x000000000024a947 */ /* 0x000ff40003800000 */
[----:B-----5:R-:W-:-:S04]  /*3c50*/  PRMT R81, R67, 0x7632, R81 ;  /* 0x0000763243517816 */ /* 0x020fc80000000051 */
[----:B------:R-:W-:Y:S01]  /*3c60*/  SHF.L.U32 R81, R81, 0x10, RZ ;  /* 0x0000001051517819 */ /* 0x000fe200000006ff */
[----:B------:R-:W-:Y:S06]  /*3c70*/  BRA `(.L_x_607) ;  /* 0x0000000000187947 */ /* 0x000fec0003800000 */
.L_x_606:
[----:B-----5:R-:W-:Y:S02]  /*3c80*/  PRMT R68, R63, 0x7632, R68 ;  /* 0x000076323f447816 */ /* 0x020fe40000000044 */
[----:B------:R-:W-:-:S03]  /*3c90*/  @P2 PRMT R69, R67, 0x7632, R69 ;  /* 0x0000763243452816 */ /* 0x000fc60000000045 */
[----:B------:R-:W-:Y:S01]  /*3ca0*/  IMAD.U32 R68, R68, 0x10000, RZ ;  /* 0x0001000044447824 */ /* 0x000fe200078e00ff */
[----:B------:R-:W-:-:S03]  /*3cb0*/  @P2 SHF.L.U32 R70, R69, 0x10, RZ ;  /* 0x0000001045462819 */ /* 0x000fc600000006ff */
[----:B------:R-:W-:-:S04]  /*3cc0*/  FMUL.FTZ R81, R68, UR7 ;  /* 0x0000000744517c20 */ /* 0x000fc80008410000 */
[----:B------:R-:W-:-:S07]  /*3cd0*/  @P2 FADD.FTZ R81, R70, R81 ;  /* 0x0000005146512221 */ /* 0x000fce0000010000 */
.L_x_607:
[----:B------:R-:W-:Y:S05]  /*3ce0*/  BSYNC B1 ;  /* 0x0000000000017941 */ /* 0x000fea0003800000 */
.L_x_605:
        /* <DEDUP_REMOVED lines=9> */
.L_x_583:
[----:B------:R-:W-:Y:S05]  /*3d80*/  BSYNC B0 ;  /* 0x0000000000007941 */ /* 0x000fea0003800000 */
.L_x_582:
[----:B------:R-:W-:Y:S01]  /*3d90*/  LOP3.LUT P2, RZ, R56, 0x20, RZ, 0xc0, !PT ;  /* 0x0000002038ff7812 */ /* 0x000fe2000784c0ff */
[----:B------:R-:W-:-:S12]  /*3da0*/  BSSY B0, `(.L_x_608) ;  /* 0x0000078000007945 */ /* 0x000fd80003800000 */
[----:B------:R-:W-:Y:S05]  /*3db0*/  @!P2 BRA `(.L_x_609) ;  /* 0x0000000400d8a947 */ /* 0x000fea0003800000 */
[----:B------:R-:W-:Y:S01]  /*3dc0*/  ISETP.NE.U32.AND P2, PT, RZ, UR8, PT ;  /* 0x00000008ff007c0c */ /* 0x000fe2000bf45070 */
[----:B01234-:R-:W0:Y:S03]  /*3dd0*/  @P1 LDC.64 R70, c[0x0][0x220] ;  /* 0x00008800ff461b82 */ /* 0x01fe260000000a00 */
        /* <DEDUP_REMOVED lines=13> */
.L_x_611:
[----:B-----5:R-:W-:Y:S01]  /*3eb0*/  SHF.L.U32 R82, R60, 0x10, RZ ;  /* 0x000000103c527819 */ /* 0x020fe200000006ff */
[----:B------:R-:W-:-:S04]  /*3ec0*/  @P2 IMAD.U32 R69, R64, 0x10000, RZ ;  /* 0x0001000040452824 */ /* 0x000fc800078e00ff */
[----:B------:R-:W-:-:S04]  /*3ed0*/  FMUL.FTZ R82, R82, UR7 ;  /* 0x0000000752527c20 */ /* 0x000fc80008410000 */
[----:B------:R-:W-:-:S07]  /*3ee0*/  @P2 FADD.FTZ R82, R69, R82 ;  /* 0x0000005245522221 */ /* 0x000fce0000010000 */
.L_x_612:
[----:B------:R-:W-:Y:S05]  /*3ef0*/  BSYNC B1 ;  /* 0x0000000000017941 */ /* 0x000fea0003800000 */
.L_x_610:
[----:B------:R-:W-:Y:S04]  /*3f00*/  BSSY B1, `(.L_x_613) ;  /* 0x000000d000017945 */ /* 0x000fe80003800000 */
[----:B------:R-:W-:Y:S05]  /*3f10*/  @P3 BRA `(.L_x_614) ;  /* 0x0000000000143947 */ /* 0x000fea0003800000 */
[----:B------:R-:W-:Y:S01]  /*3f20*/  HFMA2.MMA R79, -RZ, RZ, 0, 0 ;  /* 0x00000000ff4f7435 */ /* 0x000fe200000001ff */
[----:B------:R-:W-:Y:S10]  /*3f30*/  @!P2 BRA `(.L_x_615) ;  /* 0x000000000024a947 */ /* 0x000ff40003800000 */
[----:B-----5:R-:W-:-:S04]  /*3f40*/  PRMT R79, R64, 0x7632, R79 ;  /* 0x00007632404f7816 */ /* 0x020fc8000000004f */
[----:B------:R-:W-:Y:S01]  /*3f50*/  SHF.L.U32 R79, R79, 0x10, RZ ;  /* 0x000000104f4f7819 */ /* 0x000fe200000006ff */
[----:B------:R-:W-:Y:S06]  /*3f60*/  BRA `(.L_x_615) ;  /* 0x0000000000187947 */ /* 0x000fec0003800000 */
.L_x_614:
[----:B-----5:R-:W-:Y:S02]  /*3f70*/  PRMT R68, R60, 0x7632, R68 ;  /* 0x000076323c447816 */ /* 0x020fe40000000044 */
[----:B------:R-:W-:Y:S02]  /*3f80*/  @P2 PRMT R69, R64, 0x7632, R69 ;  /* 0x0000763240452816 */ /* 0x000fe40000000045 */
[----:B------:R-:W-:Y:S02]  /*3f90*/  SHF.L.U32 R68, R68, 0x10, RZ ;  /* 0x0000001044447819 */ /* 0x000fe400000006ff */
[----:B------:R-:W-:-:S03]  /*3fa0*/  @P2 SHF.L.U32 R70, R69, 0x10, RZ ;  /* 0x0000001045462819 */ /* 0x000fc600000006ff */
[----:B------:R-:W-:-:S04]  /*3fb0*/  FMUL.FTZ R79, R68, UR7 ;  /* 0x00000007444f7c20 */ /* 0x000fc80008410000 */
[----:B------:R-:W-:-:S07]  /*3fc0*/  @P2 FADD.FTZ R79, R70, R79 ;  /* 0x0000004f464f2221 */ /* 0x000fce0000010000 */
.L_x_615:
[----:B------:R-:W-:Y:S05]  /*3fd0*/  BSYNC B1 ;  /* 0x0000000000017941 */ /* 0x000fea0003800000 */
.L_x_613:
[----:B------:R-:W-:Y:S04]  /*3fe0*/  BSSY B1, `(.L_x_616) ;  /* 0x000000a000017945 */ /* 0x000fe80003800000 */
[----:B------:R-:W-:Y:S05]  /*3ff0*/  @P3 BRA `(.L_x_617) ;  /* 0x0000000000103947 */ /* 0x000fea0003800000 */
[----:B------:R-:W-:Y:S01]  /*4000*/  MOV R187, RZ ;  /* 0x000000ff00bb7202 */ /* 0x000fe20000000f00 */
[----:B------:R-:W-:Y:S06]  /*4010*/  @!P2 BRA `(.L_x_618) ;  /* 0x000000000018a947 */ /* 0x000fec0003800000 */
[----:B-----5:R-:W-:Y:S01]  /*4020*/  SHF.L.U32 R187, R65, 0x10, RZ ;  /* 0x0000001041bb7819 */ /* 0x020fe200000006ff */
[----:B------:R-:W-:Y:S06]  /*4030*/  BRA `(.L_x_618) ;  /* 0x0000000000107947 */ /* 0x000fec0003800000 */
.L_x_617:
[----:B-----5:R-:W-:Y:S01]  /*4040*/  IMAD.U32 R187, R61, 0x10000, RZ ;  /* 0x000100003dbb7824 */ /* 0x020fe200078e00ff */
[----:B------:R-:W-:-:S03]  /*4050*/  @P2 SHF.L.U32 R68, R65, 0x10, RZ ;  /* 0x0000001041442819 */ /* 0x000fc600000006ff */
[----:B------:R-:W-:-:S04]  /*4060*/  FMUL.FTZ R187, R187, UR7 ;  /* 0x00000007bbbb7c20 */ /* 0x000fc80008410000 */
[----:B------:R-:W-:-:S07]  /*4070*/  @P2 FADD.FTZ R187, R68, R187 ;  /* 0x000000bb44bb2221 */ /* 0x000fce0000010000 */
.L_x_618:
[----:B------:R-:W-:Y:S05]  /*4080*/  BSYNC B1 ;  /* 0x0000000000017941 */ /* 0x000fea0003800000 */
.L_x_616:
[----:B------:R-:W-:Y:S04]  /*4090*/  BSSY B1, `(.L_x_619) ;  /* 0x000000d000017945 */ /* 0x000fe80003800000 */
[----:B------:R-:W-:Y:S05]  /*40a0*/  @P3 BRA `(.L_x_620) ;  /* 0x0000000000143947 */ /* 0x000fea0003800000 */
[----:B------:R-:W-:Y:S01]  /*40b0*/  HFMA2.MMA R188, -RZ, RZ, 0, 0 ;  /* 0x00000000ffbc7435 */ /* 0x000fe200000001ff */
[----:B------:R-:W-:Y:S10]  /*40c0*/  @!P2 BRA `(.L_x_621) ;  /* 0x000000000024a947 */ /* 0x000ff40003800000 */
[----:B-----5:R-:W-:-:S04]  /*40d0*/  PRMT R188, R65, 0x7632, R188 ;  /* 0x0000763241bc7816 */ /* 0x020fc800000000bc */
[----:B------:R-:W-:Y:S01]  /*40e0*/  SHF.L.U32 R188, R188, 0x10, RZ ;  /* 0x00000010bcbc7819 */ /* 0x000fe200000006ff */
[----:B------:R-:W-:Y:S06]  /*40f0*/  BRA `(.L_x_621) ;  /* 0x0000000000187947 */ /* 0x000fec0003800000 */
.L_x_620:
[----:B-----5:R-:W-:Y:S02]  /*4100*/  PRMT R68, R61, 0x7632, R68 ;  /* 0x000076323d447816 */ /* 0x020fe40000000044 */
[----:B------:R-:W-:Y:S02]  /*4110*/  @P2 PRMT R69, R65, 0x7632, R69 ;  /* 0x0000763241452816 */ /* 0x000fe40000000045 */
[----:B------:R-:W-:Y:S02]  /*4120*/  SHF.L.U32 R68, R68, 0x10, RZ ;  /* 0x0000001044447819 */ /* 0x000fe400000006ff */
[----:B------:R-:W-:-:S03]  /*4130*/  @P2 SHF.L.U32 R69, R69, 0x10, RZ ;  /* 0x0000001045452819 */ /* 0x000fc600000006ff */
[----:B------:R-:W-:-:S04]  /*4140*/  FMUL.FTZ R188, R68, UR7 ;  /* 0x0000000744bc7c20 */ /* 0x000fc80008410000 */
[----:B------:R-:W-:-:S07]  /*4150*/  @P2 FADD.FTZ R188, R69, R188 ;  /* 0x000000bc45bc2221 */ /* 0x000fce0000010000 */
.L_x_621:
[----:B------:R-:W-:Y:S05]  /*4160*/  BSYNC B1 ;  /* 0x0000000000017941 */ /* 0x000fea0003800000 */
.L_x_619:
[----:B------:R-:W-:Y:S04]  /*4170*/  BSSY B1, `(.L_x_622) ;  /* 0x000000a000017945 */ /* 0x000fe80003800000 */
[----:B------:R-:W-:Y:S05]  /*4180*/  @P3 BRA `(.L_x_623) ;  /* 0x0000000000103947 */ /* 0x000fea0003800000 */
[----:B------:R-:W-:Y:S01]  /*4190*/  MOV R189, RZ ;  /* 0x000000ff00bd7202 */ /* 0x000fe20000000f00 */
[----:B------:R-:W-:Y:S06]  /*41a0*/  @!P2 BRA `(.L_x_624) ;  /* 0x000000000018a947 */ /* 0x000fec0003800000 */
[----:B-----5:R-:W-:Y:S01]  /*41b0*/  IMAD.U32 R189, R66, 0x10000, RZ ;  /* 0x0001000042bd7824 */ /* 0x020fe200078e00ff */
[----:B------:R-:W-:Y:S06]  /*41c0*/  BRA `(.L_x_624) ;  /* 0x0000000000107947 */ /* 0x000fec0003800000 */
.L_x_623:
[----:B-----5:R-:W-:Y:S02]  /*41d0*/  SHF.L.U32 R189, R62, 0x10, RZ ;  /* 0x000000103ebd7819 */ /* 0x020fe400000006ff */
[----:B------:R-:W-:-:S03]  /*41e0*/  @P2 SHF.L.U32 R68, R66, 0x10, RZ ;  /* 0x0000001042442819 */ /* 0x000fc600000006ff */
[----:B------:R-:W-:-:S04]  /*41f0*/  FMUL.FTZ R189, R189, UR7 ;  /* 0x00000007bdbd7c20 */ /* 0x000fc80008410000 */
[----:B------:R-:W-:-:S07]  /*4200*/  @P2 FADD.FTZ R189, R68, R189 ;  /* 0x000000bd44bd2221 */ /* 0x000fce0000010000 */
.L_x_624:
[----:B------:R-:W-:Y:S05]  /*4210*/  BSYNC B1 ;  /* 0x0000000000017941 */ /* 0x000fea0003800000 */
.L_x_622:
[----:B------:R-:W-:Y:S04]  /*4220*/  BSSY B1, `(.L_x_625) ;  /* 0x000000d000017945 */ /* 0x000fe80003800000 */
[----:B------:R-:W-:Y:S05]  /*4230*/  @P3 BRA `(.L_x_626) ;  /* 0x0000000000143947 */ /* 0x000fea0003800000 */
[----:B------:R-:W-:Y:S01]  /*4240*/  HFMA2.MMA R190, -RZ, RZ, 0, 0 ;  /* 0x00000000ffbe7435 */ /* 0x000fe200000001ff */
[----:B------:R-:W-:Y:S10]  /*4250*/  @!P2 BRA `(.L_x_627) ;  /* 0x000000000024a947 */ /* 0x000ff40003800000 */
[----:B-----5:R-:W-:-:S04]  /*4260*/  PRMT R190, R66, 0x7632, R190 ;  /* 0x0000763242be7816 */ /* 0x020fc800000000be */
[----:B------:R-:W-:Y:S01]  /*4270*/  SHF.L.U32 R190, R190, 0x10, RZ ;  /* 0x00000010bebe7819 */ /* 0x000fe200000006ff */
[----:B------:R-:W-:Y:S06]  /*4280*/  BRA `(.L_x_627) ;  /* 0x0000000000187947 */ /* 0x000fec0003800000 */
.L_x_626:
[----:B-----5:R-:W-:Y:S02]  /*4290*/  PRMT R68, R62, 0x7632, R68 ;  /* 0x000076323e447816 */ /* 0x020fe40000000044 */
[----:B------:R-:W-:Y:S02]  /*42a0*/  @P2 PRMT R69, R66, 0x7632, R69 ;  /* 0x0000763242452816 */ /* 0x000fe40000000045 */
[----:B------:R-:W-:Y:S02]  /*42b0*/  SHF.L.U32 R68, R68, 0x10, RZ ;  /* 0x0000001044447819 */ /* 0x000fe400000006ff */
[----:B------:R-:W-:-:S03]  /*42c0*/  @P2 SHF.L.U32 R69, R69, 0x10, RZ ;  /* 0x0000001045452819 */ /* 0x000fc600000006ff */
[----:B------:R-:W-:-:S04]  /*42d0*/  FMUL.FTZ R190, R68, UR7 ;  /* 0x0000000744be7c20 */ /* 0x000fc80008410000 */
[----:B------:R-:W-:-:S07]  /*42e0*/  @P2 FADD.FTZ R190, R69, R190 ;  /* 0x000000be45be2221 */ /* 0x000fce0000010000 */
.L_x_627:
[----:B------:R-:W-:Y:S05]  /*42f0*/  BSYNC B1 ;  /* 0x0000000000017941 */ /* 0x000fea0003800000 */
.L_x_625:
[----:B------:R-:W-:Y:S04]  /*4300*/  BSSY B1, `(.L_x_628) ;  /* 0x000000a000017945 */ /* 0x000fe80003800000 */
[----:B------:R-:W-:Y:S05]  /*4310*/  @P3 BRA `(.L_x_629) ;  /* 0x0000000000103947 */ /* 0x000fea0003800000 */
[----:B------:R-:W-:Y:S01]  /*4320*/  IMAD.MOV.U32 R191, RZ, RZ, RZ ;  /* 0x000000ffffbf7224 */ /* 0x000fe200078e00ff */
[----:B------:R-:W-:Y:S06]  /*4330*/  @!P2 BRA `(.L_x_630) ;  /* 0x000000000018a947 */ /* 0x000fec0003800000 */
[----:B-----5:R-:W-:Y:S01]  /*4340*/  SHF.L.U32 R191, R67, 0x10, RZ ;  /* 0x0000001043bf7819 */ /* 0x020fe200000006ff */
[----:B------:R-:W-:Y:S06]  /*4350*/  BRA `(.L_x_630) ;  /* 0x0000000000107947 */ /* 0x000fec0003800000 */
.L_x_629:
[----:B-----5:R-:W-:Y:S02]  /*4360*/  SHF.L.U32 R191, R63, 0x10, RZ ;  /* 0x000000103fbf7819 */ /* 0x020fe400000006ff */
[----:B------:R-:W-:-:S03]  /*4370*/  @P2 SHF.L.U32 R68, R67, 0x10, RZ ;  /* 0x0000001043442819 */ /* 0x000fc600000006ff */
[----:B------:R-:W-:-:S04]  /*4380*/  FMUL.FTZ R191, R191, UR7 ;  /* 0x00000007bfbf7c20 */ /* 0x000fc80008410000 */
[----:B------:R-:W-:-:S07]  /*4390*/  @P2 FADD.FTZ R191, R68, R191 ;  /* 0x000000bf44bf2221 */ /* 0x000fce0000010000 */
.L_x_630:
[----:B------:R-:W-:Y:S05]  /*43a0*/  BSYNC B1 ;  /* 0x0000000000017941 */ /* 0x000fea0003800000 */
.L_x_628:
[----:B------:R-:W-:Y:S04]  /*43b0*/  BSSY B1, `(.L_x_631) ;  /* 0x000000d000017945 */ /* 0x000fe80003800000 */
[----:B------:R-:W-:Y:S05]  /*43c0*/  @P3 BRA `(.L_x_632) ;  /* 0x0000000000143947 */ /* 0x000fea0003800000 */
[----:B------:R-:W-:Y:S01]  /*43d0*/  MOV R192, RZ ;  /* 0x000000ff00c07202 */ /* 0x000fe20000000f00 */
[----:B------:R-:W-:Y:S06]  /*43e0*/  @!P2 BRA `(.L_x_633) ;  /* 0x000000000024a947 */ /* 0x000fec0003800000 */
[----:B-----5:R-:W-:-:S04]  /*43f0*/  PRMT R192, R67, 0x7632, R192 ;  /* 0x0000763243c07816 */ /* 0x020fc800000000c0 */
[----:B------:R-:W-:Y:S01]  /*4400*/  SHF.L.U32 R192, R192, 0x10, RZ ;  /* 0x00000010c0c07819 */ /* 0x000fe200000006ff */
[----:B------:R-:W-:Y:S06]  /*4410*/  BRA `(.L_x_633) ;  /* 0x0000000000187947 */ /* 0x000fec0003800000 */
.L_x_632:
[----:B-----5:R-:W-:Y:S02]  /*4420*/  PRMT R68, R63, 0x7632, R68 ;  /* 0x000076323f447816 */ /* 0x020fe40000000044 */
[----:B------:R-:W-:Y:S02]  /*4430*/  @P2 PRMT R69, R67, 0x7632, R69 ;  /* 0x0000763243452816 */ /* 0x000fe40000000045 */
[----:B------:R-:W-:-:S03]  /*4440*/  SHF.L.U32 R68, R68, 0x10, RZ ;  /* 0x0000001044447819 */ /* 0x000fc600000006ff */
[----:B------:R-:W-:Y:S02]  /*4450*/  @P2 IMAD.U32 R69, R69, 0x10000, RZ ;  /* 0x0001000045452824 */ /* 0x000fe400078e00ff */
[----:B------:R-:W-:-:S04]  /*4460*/  FMUL.FTZ R192, R68, UR7 ;  /* 0x0000000744c07c20 */ /* 0x000fc80008410000 */
[----:B------:R-:W-:-:S07]  /*4470*/  @P2 FADD.FTZ R192, R69, R192 ;  /* 0x000000c045c02221 */ /* 0x000fce0000010000 */
.L_x_633:
[----:B------:R-:W-:Y:S05]  /*4480*/  BSYNC B1 ;  /* 0x0000000000017941 */ /* 0x000fea0003800000 */
.L_x_631:
        /* <DEDUP_REMOVED lines=9> */
.L_x_609:
[----:B------:R-:W-:Y:S05]  /*4520*/  BSYNC B0 ;  /* 0x0000000000007941 */ /* 0x000fea0003800000 */
.L_x_608:
        /* <DEDUP_REMOVED lines=18> */
.L_x_637:
[----:B-----5:R-:W-:Y:S02]  /*4650*/  SHF.L.U32 R193, R60, 0x10, RZ ;  /* 0x000000103cc17819 */ /* 0x020fe400000006ff */
[----:B------:R-:W-:-:S03]  /*4660*/  @P2 SHF.L.U32 R68, R64, 0x10, RZ ;  /* 0x0000001040442819 */ /* 0x000fc600000006ff */
[----:B------:R-:W-:-:S04]  /*4670*/  FMUL.FTZ R193, R193, UR7 ;  /* 0x00000007c1c17c20 */ /* 0x000fc80008410000 */
[----:B------:R-:W-:-:S07]  /*4680*/  @P2 FADD.FTZ R193, R68, R193 ;  /* 0x000000c144c12221 */ /* 0x000fce0000010000 */
.L_x_638:
[----:B------:R-:W-:Y:S05]  /*4690*/  BSYNC B1 ;  /* 0x0000000000017941 */ /* 0x000fea0003800000 */
.L_x_636:
[----:B------:R-:W-:Y:S04]  /*46a0*/  BSSY B1, `(.L_x_639) ;  /* 0x000000d000017945 */ /* 0x000fe80003800000 */
[----:B------:R-:W-:Y:S05]  /*46b0*/  @P3 BRA `(.L_x_640) ;  /* 0x0000000000143947 */ /* 0x000fea0003800000 */
[----:B------:R-:W-:Y:S01]  /*46c0*/  IMAD.MOV.U32 R194, RZ, RZ, RZ ;  /* 0x000000ffffc27224 */ /* 0x000fe200078e00ff */
[----:B------:R-:W-:Y:S06]  /*46d0*/  @!P2 BRA `(.L_x_641) ;  /* 0x000000000024a947 */ /* 0x000fec0003800000 */
[----:B-----5:R-:W-:-:S04]  /*46e0*/  PRMT R194, R64, 0x7632, R194 ;  /* 0x0000763240c27816 */ /* 0x020fc800000000c2 */
[----:B------:R-:W-:Y:S01]  /*46f0*/  SHF.L.U32 R194, R194, 0x10, RZ ;  /* 0x00000010c2c27819 */ /* 0x000fe200000006ff */
[----:B------:R-:W-:Y:S06]  /*4700*/  BRA `(.L_x_641) ;  /* 0x0000000000187947 */ /* 0x000fec0003800000 */
.L_x_640:
[----:B-----5:R-:W-:Y:S02]  /*4710*/  PRMT R68, R60, 0x7632, R68 ;  /* 0x000076323c447816 */ /* 0x020fe40000000044 */
[----:B------:R-:W-:Y:S02]  /*4720*/  @P2 PRMT R69, R64, 0x7632, R69 ;  /* 0x0000763240452816 */ /* 0x000fe40000000045 */
[----:B------:R-:W-:Y:S02]  /*4730*/  SHF.L.U32 R68, R68, 0x10, RZ ;  /* 0x0000001044447819 */ /* 0x000fe400000006ff */
[----:B------:R-:W-:-:S03]  /*4740*/  @P2 SHF.L.U32 R69, R69, 0x10, RZ ;  /* 0x0000001045452819 */ /* 0x000fc600000006ff */
[----:B------:R-:W-:-:S04]  /*4750*/  FMUL.FTZ R194, R68, UR7 ;  /* 0x0000000744c27c20 */ /* 0x000fc80008410000 */
[----:B------:R-:W-:-:S07]  /*4760*/  @P2 FADD.FTZ R194, R69, R194 ;  /* 0x000000c245c22221 */ /* 0x000fce0000010000 */
.L_x_641:
[----:B------:R-:W-:Y:S05]  /*4770*/  BSYNC B1 ;  /* 0x0000000000017941 */ /* 0x000fea0003800000 */
.L_x_639:
[----:B------:R-:W-:Y:S04]  /*4780*/  BSSY B1, `(.L_x_642) ;  /* 0x000000a000017945 */ /* 0x000fe80003800000 */
[----:B------:R-:W-:Y:S05]  /*4790*/  @P3 BRA `(.L_x_643) ;  /* 0x0000000000103947 */ /* 0x000fea0003800000 */
[----:B------:R-:W-:Y:S01]  /*47a0*/  MOV R195, RZ ;  /* 0x000000ff00c37202 */ /* 0x000fe20000000f00 */
[----:B------:R-:W-:Y:S06]  /*47b0*/  @!P2 BRA `(.L_x_644) ;  /* 0x000000000018a947 */ /* 0x000fec0003800000 */
[----:B-----5:R-:W-:Y:S01]  /*47c0*/  SHF.L.U32 R195, R65, 0x10, RZ ;  /* 0x0000001041c37819 */ /* 0x020fe200000006ff */
[----:B------:R-:W-:Y:S06]  /*47d0*/  BRA `(.L_x_644) ;  /* 0x0000000000107947 */ /* 0x000fec0003800000 */
.L_x_643:
[----:B-----5:R-:W-:Y:S01]  /*47e0*/  SHF.L.U32 R195, R61, 0x10, RZ ;  /* 0x000000103dc37819 */ /* 0x020fe200000006ff */
[----:B------:R-:W-:-:S04]  /*47f0*/  @P2 IMAD.U32 R68, R65, 0x10000, RZ ;  /* 0x0001000041442824 */ /* 0x000fc800078e00ff */
[----:B------:R-:W-:-:S04]  /*4800*/  FMUL.FTZ R195, R195, UR7 ;  /* 0x00000007c3c37c20 */ /* 0x000fc80008410000 */
[----:B------:R-:W-:-:S07]  /*4810*/  @P2 FADD.FTZ R195, R68, R195 ;  /* 0x000000c344c32221 */ /* 0x000fce0000010000 */
.L_x_644:
[----:B------:R-:W-:Y:S05]  /*4820*/  BSYNC B1 ;  /* 0x0000000000017941 */ /* 0x000fea0003800000 */
.L_x_642:
[----:B------:R-:W-:Y:S04]  /*4830*/  BSSY B1, `(.L_x_645) ;  /* 0x000000d000017945 */ /* 0x000fe80003800000 */
[----:B------:R-:W-:Y:S05]  /*4840*/  @P3 BRA `(.L_x_646) ;  /* 0x0000000000143947 */ /* 0x000fea0003800000 */
[----:B------:R-:W-:Y:S01]  /*4850*/  HFMA2.MMA R196, -RZ, RZ, 0, 0 ;  /* 0x00000000ffc47435 */ /* 0x000fe200000001ff */
[----:B------:R-:W-:Y:S10]  /*4860*/  @!P2 BRA `(.L_x_647) ;  /* 0x000000000024a947 */ /* 0x000ff40003800000 */
[----:B-----5:R-:W-:-:S04]  /*4870*/  PRMT R196, R65, 0x7632, R196 ;  /* 0x0000763241c47816 */ /* 0x020fc800000000c4 */
[----:B------:R-:W-:Y:S01]  /*4880*/  SHF.L.U32 R196, R196, 0x10, RZ ;  /* 0x00000010c4c47819 */ /* 0x000fe200000006ff */
[----:B------:R-:W-:Y:S06]  /*4890*/  BRA `(.L_x_647) ;  /* 0x0000000000187947 */ /* 0x000fec0003800000 */
.L_x_646:
[----:B-----5:R-:W-:Y:S02]  /*48a0*/  PRMT R68, R61, 0x7632, R68 ;  /* 0x000076323d447816 */ /* 0x020fe40000000044 */
[----:B------:R-:W-:Y:S02]  /*48b0*/  @P2 PRMT R69, R65, 0x7632, R69 ;  /* 0x0000763241452816 */ /* 0x000fe40000000045 */
[----:B------:R-:W-:Y:S02]  /*48c0*/  SHF.L.U32 R68, R68, 0x10, RZ ;  /* 0x0000001044447819 */ /* 0x000fe400000006ff */
[----:B------:R-:W-:-:S03]  /*48d0*/  @P2 SHF.L.U32 R69, R69, 0x10, RZ ;  /* 0x0000001045452819 */ /* 0x000fc600000006ff */
[----:B------:R-:W-:-:S04]  /*48e0*/  FMUL.FTZ R196, R68, UR7 ;  /* 0x0000000744c47c20 */ /* 0x000fc80008410000 */
[----:B------:R-:W-:-:S07]  /*48f0*/  @P2 FADD.FTZ R196, R69, R196 ;  /* 0x000000c445c42221 */ /* 0x000fce0000010000 */
.L_x_647:
[----:B------:R-:W-:Y:S05]  /*4900*/  BSYNC B1 ;  /* 0x0000000000017941 */ /* 0x000fea0003800000 */
.L_x_645:
[----:B------:R-:W-:Y:S04]  /*4910*/  BSSY B1, `(.L_x_648) ;  /* 0x000000a000017945 */ /* 0x000fe80003800000 */
[----:B------:R-:W-:Y:S05]  /*4920*/  @P3 BRA `(.L_x_649) ;  /* 0x0000000000103947 */ /* 0x000fea0003800000 */
[----:B------:R-:W-:Y:S01]  /*4930*/  MOV R197, RZ ;  /* 0x000000ff00c57202 */ /* 0x000fe20000000f00 */
[----:B------:R-:W-:Y:S06]  /*4940*/  @!P2 BRA `(.L_x_650) ;  /* 0x000000000018a947 */ /* 0x000fec0003800000 */
[----:B-----5:R-:W-:Y:S01]  /*4950*/  SHF.L.U32 R197, R66, 0x10, RZ ;  /* 0x0000001042c57819 */ /* 0x020fe200000006ff */
[----:B------:R-:W-:Y:S06]  /*4960*/  BRA `(.L_x_650) ;  /* 0x0000000000107947 */ /* 0x000fec0003800000 */
.L_x_649:
[----:B-----5:R-:W-:Y:S01]  /*4970*/  IMAD.U32 R197, R62, 0x10000, RZ ;  /* 0x000100003ec57824 */ /* 0x020fe200078e00ff */
[----:B------:R-:W-:-:S03]  /*4980*/  @P2 SHF.L.U32 R68, R66, 0x10, RZ ;  /* 0x0000001042442819 */ /* 0x000fc600000006ff */
[----:B------:R-:W-:-:S04]  /*4990*/  FMUL.FTZ R197, R197, UR7 ;  /* 0x00000007c5c57c20 */ /* 0x000fc80008410000 */
[----:B------:R-:W-:-:S07]  /*49a0*/  @P2 FADD.FTZ R197, R68, R197 ;  /* 0x000000c544c52221 */ /* 0x000fce0000010000 */
.L_x_650:
[----:B------:R-:W-:Y:S05]  /*49b0*/  BSYNC B1 ;  /* 0x0000000000017941 */ /* 0x000fea0003800000 */
.L_x_648:
[----:B------:R-:W-:Y:S04]  /*49c0*/  BSSY B1, `(.L_x_651) ;  /* 0x000000d000017945 */ /* 0x000fe80003800000 */
[----:B------:R-:W-:Y:S05]  /*49d0*/  @P3 BRA `(.L_x_652) ;  /* 0x0000000000143947 */ /* 0x000fea0003800000 */
[----:B------:R-:W-:Y:S01]  /*49e0*/  HFMA2.MMA R198, -RZ, RZ, 0, 0 ;  /* 0x00000000ffc67435 */ /* 0x000fe200000001ff */
[----:B------:R-:W-:Y:S10]  /*49f0*/  @!P2 BRA `(.L_x_653) ;  /* 0x000000000024a947 */ /* 0x000ff40003800000 */
[----:B-----5:R-:W-:-:S04]  /*4a00*/  PRMT R198, R66, 0x7632, R198 ;  /* 0x0000763242c67816 */ /* 0x020fc800000000c6 */
[----:B------:R-:W-:Y:S01]  /*4a10*/  SHF.L.U32 R198, R198, 0x10, RZ ;  /* 0x00000010c6c67819 */ /* 0x000fe200000006ff */
[----:B------:R-:W-:Y:S06]  /*4a20*/  BRA `(.L_x_653) ;  /* 0x0000000000187947 */ /* 0x000fec0003800000 */
.L_x_652:
[----:B-----5:R-:W-:Y:S02]  /*4a30*/  PRMT R68, R62, 0x7632, R68 ;  /* 0x000076323e447816 */ /* 0x020fe40000000044 */
[----:B------:R-:W-:Y:S02]  /*4a40*/  @P2 PRMT R69, R66, 0x7632, R69 ;  /* 0x0000763242452816 */ /* 0x000fe40000000045 */
[----:B------:R-:W-:Y:S02]  /*4a50*/  SHF.L.U32 R68, R68, 0x10, RZ ;  /* 0x0000001044447819 */ /* 0x000fe400000006ff */
[----:B------:R-:W-:-:S03]  /*4a60*/  @P2 SHF.L.U32 R69, R69, 0x10, RZ ;  /* 0x0000001045452819 */ /* 0x000fc600000006ff */
[----:B------:R-:W-:-:S04]  /*4a70*/  FMUL.FTZ R198, R68, UR7 ;  /* 0x0000000744c67c20 */ /* 0x000fc80008410000 */
[----:B------:R-:W-:-:S07]  /*4a80*/  @P2 FADD.FTZ R198, R69, R198 ;  /* 0x000000c645c62221 */ /* 0x000fce0000010000 */
.L_x_653:
[----:B------:R-:W-:Y:S05]  /*4a90*/  BSYNC B1 ;  /* 0x0000000000017941 */ /* 0x000fea0003800000 */
.L_x_651:
[----:B------:R-:W-:Y:S04]  /*4aa0*/  BSSY B1, `(.L_x_654) ;  /* 0x000000a000017945 */ /* 0x000fe80003800000 */
[----:B------:R-:W-:Y:S05]  /*4ab0*/  @P3 BRA `(.L_x_655) ;  /* 0x0000000000103947 */ /* 0x000fea0003800000 */
[----:B------:R-:W-:Y:S01]  /*4ac0*/  MOV R199, RZ ;  /* 0x000000ff00c77202 */ /* 0x000fe20000000f00 */
[----:B------:R-:W-:Y:S06]  /*4ad0*/  @!P2 BRA `(.L_x_656) ;  /* 0x000000000018a947 */ /* 0x000fec0003800000 */
[----:B-----5:R-:W-:Y:S01]  /*4ae0*/  IMAD.U32 R199, R67, 0x10000, RZ ;  /* 0x0001000043c77824 */ /* 0x020fe200078e00ff */
[----:B------:R-:W-:Y:S06]  /*4af0*/  BRA `(.L_x_656) ;  /* 0x0000000000107947 */ /* 0x000fec0003800000 */
.L_x_655:
[----:B-----5:R-:W-:Y:S02]  /*4b00*/  SHF.L.U32 R199, R63, 0x10, RZ ;  /* 0x000000103fc77819 */ /* 0x020fe400000006ff */
[----:B------:R-:W-:-:S03]  /*4b10*/  @P2 SHF.L.U32 R68, R67, 0x10, RZ ;  /* 0x0000001043442819 */ /* 0x000fc600000006ff */
[----:B------:R-:W-:-:S04]  /*4b20*/  FMUL.FTZ R199, R199, UR7 ;  /* 0x00000007c7c77c20 */ /* 0x000fc80008410000 */
[----:B------:R-:W-:-:S07]  /*4b30*/  @P2 FADD.FTZ R199, R68, R199 ;  /* 0x000000c744c72221 */ /* 0x000fce0000010000 */
.L_x_656:
[----:B------:R-:W-:Y:S05]  /*4b40*/  BSYNC B1 ;  /* 0x0000000000017941 */ /* 0x000fea0003800000 */
.L_x_654:
[----:B------:R-:W-:Y:S04]  /*4b50*/  BSSY B1, `(.L_x_657) ;  /* 0x000000d000017945 */ /* 0x000fe80003800000 */
[----:B------:R-:W-:Y:S05]  /*4b60*/  @P3 BRA `(.L_x_658) ;  /* 0x0000000000143947 */ /* 0x000fea0003800000 */
[----:B------:R-:W-:Y:S01]  /*4b70*/  HFMA2.MMA R200, -RZ, RZ, 0, 0 ;  /* 0x00000000ffc87435 */ /* 0x000fe200000001ff */
[----:B------:R-:W-:Y:S10]  /*4b80*/  @!P2 BRA `(.L_x_659) ;  /* 0x000000000024a947 */ /* 0x000ff40003800000 */
[----:B-----5:R-:W-:-:S04]  /*4b90*/  PRMT R200, R67, 0x7632, R200 ;  /* 0x0000763243c87816 */ /* 0x020fc800000000c8 */
[----:B------:R-:W-:Y:S01]  /*4ba0*/  SHF.L.U32 R200, R200, 0x10, RZ ;  /* 0x00000010c8c87819 */ /* 0x000fe200000006ff */
[----:B------:R-:W-:Y:S06]  /*4bb0*/  BRA `(.L_x_659) ;  /* 0x0000000000187947 */ /* 0x000fec0003800000 */
.L_x_658:
[----:B-----5:R-:W-:Y:S02]  /*4bc0*/  PRMT R68, R63, 0x7632, R68 ;  /* 0x000076323f447816 */ /* 0x020fe40000000044 */
[----:B------:R-:W-:Y:S02]  /*4bd0*/  @P2 PRMT R69, R67, 0x7632, R69 ;  /* 0x0000763243452816 */ /* 0x000fe40000000045 */
[----:B------:R-:W-:Y:S02]  /*4be0*/  SHF.L.U32 R68, R68, 0x10, RZ ;  /* 0x0000001044447819 */ /* 0x000fe400000006ff */
[----:B------:R-:W-:-:S03]  /*4bf0*/  @P2 SHF.L.U32 R69, R69, 0x10, RZ ;  /* 0x0000001045452819 */ /* 0x000fc600000006ff */
[----:B------:R-:W-:-:S04]  /*4c00*/  FMUL.FTZ R200, R68, UR7 ;  /* 0x0000000744c87c20 */ /* 0x000fc80008410000 */
[----:B------:R-:W-:-:S07]  /*4c10*/  @P2 FADD.FTZ R200, R69, R200 ;  /* 0x000000c845c82221 */ /* 0x000fce0000010000 */
.L_x_659:
[----:B------:R-:W-:Y:S05]  /*4c20*/  BSYNC B1 ;  /* 0x0000000000017941 */ /* 0x000fea0003800000 */
.L_x_657:
[----:B------:R-:W0:Y:S01]  /*4c30*/  LDC.64 R210, c[0x0][0x238] ;  /* 0x00008e00ffd27b82 */ /* 0x000e220000000a00 */
[----:B------:R-:W-:Y:S01]  /*4c40*/  F2FP.BF16.F32.PACK_AB R71, R200, R199 ;  /* 0x000000c7c847723e */ /* 0x000fe200000010ff */
[----:B------:R-:W-:Y:S01]  /*4c50*/  VIADD R217, R217, 0x20 ;  /* 0x00000020d9d97836 */ /* 0x000fe20000000000 */
[----:B------:R-:W-:Y:S02]  /*4c60*/  F2FP.BF16.F32.PACK_AB R70, R198, R197 ;  /* 0x000000c5c646723e */ /* 0x000fe400000010ff */
[----:B------:R-:W-:Y:S02]  /*4c70*/  F2FP.BF16.F32.PACK_AB R69, R196, R195 ;  /* 0x000000c3c445723e */ /* 0x000fe400000010ff */
[----:B------:R-:W-:Y:S01]  /*4c80*/  F2FP.BF16.F32.PACK_AB R68, R194, R193 ;  /* 0x000000c1c244723e */ /* 0x000fe200000010ff */
[C---:B0-----:R-:W-:Y:S01]  /*4c90*/  IMAD.WIDE.U32 R210, R213.reuse, 0x10, R210 ;  /* 0x00000010d5d27825 */ /* 0x041fe200078e00d2 */
[----:B------:R-:W-:-:S04]  /*4ca0*/  IADD3 R213, R213, 0x20, RZ ;  /* 0x00000020d5d57810 */ /* 0x000fc80007ffe0ff */
[----:B------:R0:W-:Y:S03]  /*4cb0*/  STG.E.128 desc[UR4][R210.64], R68 ;  /* 0x00000044d2007986 */ /* 0x0001e6000c101d04 */
.L_x_635:
[----:B------:R-:W-:Y:S05]  /*4cc0*/  BSYNC B0 ;  /* 0x0000000000007941 */ /* 0x000fea0003800000 */
.L_x_634:
[----:B------:R-:W-:Y:S01]  /*4cd0*/  LOP3.LUT P2, RZ, R56, 0x8, RZ, 0xc0, !PT ;  /* 0x0000000838ff7812 */ /* 0x000fe2000784c0ff */
[----:B------:R-:W-:-:S12]  /*4ce0*/  BSSY B0, `(.L_x_660) ;  /* 0x0000076000007945 */ /* 0x000fd80003800000 */
[----:B------:R-:W-:Y:S05]  /*4cf0*/  @!P2 BRA `(.L_x_661) ;  /* 0x0000000400d0a947 */ /* 0x000fea0003800000 */
[----:B01234-:R-:W0:Y:S02]  /*4d00*/  @P1 LDC.64 R68, c[0x0][0x220] ;  /* 0x00008800ff441b82 */ /* 0x01fe240000000a00 */
[----:B0-----:R-:W-:-:S05]  /*4d10*/  @P1 IMAD.WIDE.U32 R70, R217, 0x10, R68 ;  /* 0x00000010d9461825 */ /* 0x001fca00078e0044 */
[----:B-----5:R0:W5:Y:S01]  /*4d20*/  @P1 LDG.E.128 R60, desc[UR4][R70.64] ;  /* 0x00000004463c1981 */ /* 0x020162000c1e1d00 */
[----:B------:R-:W-:-:S04]  /*4d30*/  ISETP.NE.U32.AND P1, PT, RZ, UR8, PT ;  /* 0x00000008ff007c0c */ /* 0x000fc8000bf25070 */
[----:B------:R-:W-:-:S13]  /*4d40*/  ISETP.NE.AND.EX P1, PT, RZ, UR9, PT, P1 ;  /* 0x00000009ff007c0c */ /* 0x000fda000bf25310 */
[----:B------:R-:W1:Y:S02]  /*4d50*/  @P1 LDC.64 R68, c[0x0][0x230] ;  /* 0x00008c00ff441b82 */ /* 0x000e640000000a00 */
        /* <DEDUP_REMOVED lines=9> */
.L_x_663:
[----:B-----5:R-:W-:Y:S02]  /*4df0*/  SHF.L.U32 R201, R60, 0x10, RZ ;  /* 0x000000103cc97819 */ /* 0x020fe400000006ff */
[----:B------:R-:W-:-:S03]  /*4e00*/  @P1 SHF.L.U32 R68, R64, 0x10, RZ ;  /* 0x0000001040441819 */ /* 0x000fc600000006ff */
[----:B------:R-:W-:-:S04]  /*4e10*/  FMUL.FTZ R201, R201, UR7 ;  /* 0x00000007c9c97c20 */ /* 0x000fc80008410000 */
[----:B------:R-:W-:-:S07]  /*4e20*/  @P1 FADD.FTZ R201, R68, R201 ;  /* 0x000000c944c91221 */ /* 0x000fce0000010000 */
.L_x_664:
[----:B------:R-:W-:Y:S05]  /*4e30*/  BSYNC B1 ;  /* 0x0000000000017941 */ /* 0x000fea0003800000 */
.L_x_662:
[----:B------:R-:W-:Y:S04]  /*4e40*/  BSSY B1, `(.L_x_665) ;  /* 0x000000d000017945 */ /* 0x000fe80003800000 */
[----:B------:R-:W-:Y:S05]  /*4e50*/  @P2 BRA `(.L_x_666) ;  /* 0x0000000000142947 */ /* 0x000fea0003800000 */
[----:B------:R-:W-:Y:S01]  /*4e60*/  HFMA2.MMA R202, -RZ, RZ, 0, 0 ;  /* 0x00000000ffca7435 */ /* 0x000fe200000001ff */
[----:B------:R-:W-:Y:S10]  /*4e70*/  @!P1 BRA `(.L_x_667) ;  /* 0x0000000000249947 */ /* 0x000ff40003800000 */
[----:B-----5:R-:W-:-:S05]  /*4e80*/  PRMT R202, R64, 0x7632, R202 ;  /* 0x0000763240ca7816 */ /* 0x020fca00000000ca */
[----:B------:R-:W-:Y:S01]  /*4e90*/  IMAD.U32 R202, R202, 0x10000, RZ ;  /* 0x00010000caca7824 */ /* 0x000fe200078e00ff */
[----:B------:R-:W-:Y:S06]  /*4ea0*/  BRA `(.L_x_667) ;  /* 0x0000000000187947 */ /* 0x000fec0003800000 */
.L_x_666:
[----:B-----5:R-:W-:Y:S02]  /*4eb0*/  PRMT R68, R60, 0x7632, R68 ;  /* 0x000076323c447816 */ /* 0x020fe40000000044 */
[----:B------:R-:W-:Y:S02]  /*4ec0*/  @P1 PRMT R69, R64, 0x7632, R69 ;  /* 0x0000763240451816 */ /* 0x000fe40000000045 */
[----:B------:R-:W-:Y:S02]  /*4ed0*/  SHF.L.U32 R68, R68, 0x10, RZ ;  /* 0x0000001044447819 */ /* 0x000fe400000006ff */
[----:B------:R-:W-:-:S03]  /*4ee0*/  @P1 SHF.L.U32 R69, R69, 0x10, RZ ;  /* 0x0000001045451819 */ /* 0x000fc600000006ff */
[----:B------:R-:W-:-:S04]  /*4ef0*/  FMUL.FTZ R202, R68, UR7 ;  /* 0x0000000744ca7c20 */ /* 0x000fc80008410000 */
[----:B------:R-:W-:-:S07]  /*4f00*/  @P1 FADD.FTZ R202, R69, R202 ;  /* 0x000000ca45ca1221 */ /* 0x000fce0000010000 */
.L_x_667:
[----:B------:R-:W-:Y:S05]  /*4f10*/  BSYNC B1 ;  /* 0x0000000000017941 */ /* 0x000fea0003800000 */
.L_x_665:
[----:B------:R-:W-:Y:S04]  /*4f20*/  BSSY B1, `(.L_x_668) ;  /* 0x000000a000017945 */ /* 0x000fe80003800000 */
[----:B------:R-:W-:Y:S05]  /*4f30*/  @P2 BRA `(.L_x_669) ;  /* 0x0000000000102947 */ /* 0x000fea0003800000 */
[----:B------:R-:W-:Y:S01]  /*4f40*/  MOV R203, RZ ;  /* 0x000000ff00cb7202 */ /* 0x000fe20000000f00 */
[----:B------:R-:W-:Y:S06]  /*4f50*/  @!P1 BRA `(.L_x_670) ;  /* 0x0000000000189947 */ /* 0x000fec0003800000 */
[----:B-----5:R-:W-:Y:S01]  /*4f60*/  SHF.L.U32 R203, R65, 0x10, RZ ;  /* 0x0000001041cb7819 */ /* 0x020fe200000006ff */
[----:B------:R-:W-:Y:S06]  /*4f70*/  BRA `(.L_x_670) ;  /* 0x0000000000107947 */ /* 0x000fec0003800000 */
.L_x_669:
[----:B-----5:R-:W-:Y:S02]  /*4f80*/  SHF.L.U32 R203, R61, 0x10, RZ ;  /* 0x000000103dcb7819 */ /* 0x020fe400000006ff */
[----:B------:R-:W-:-:S03]  /*4f90*/  @P1 SHF.L.U32 R68, R65, 0x10, RZ ;  /* 0x0000001041441819 */ /* 0x000fc600000006ff */
[----:B------:R-:W-:-:S04]  /*4fa0*/  FMUL.FTZ R203, R203, UR7 ;  /* 0x00000007cbcb7c20 */ /* 0x000fc80008410000 */
[----:B------:R-:W-:-:S07]  /*4fb0*/  @P1 FADD.FTZ R203, R68, R203 ;  /* 0x000000cb44cb1221 */ /* 0x000fce0000010000 */
.L_x_670:
[----:B------:R-:W-:Y:S05]  /*4fc0*/  BSYNC B1 ;  /* 0x0000000000017941 */ /* 0x000fea0003800000 */
.L_x_668:
[----:B------:R-:W-:Y:S04]  /*4fd0*/  BSSY B1, `(.L_x_671) ;  /* 0x000000d000017945 */ /* 0x000fe80003800000 */
[----:B------:R-:W-:Y:S05]  /*4fe0*/  @P2 BRA `(.L_x_672) ;  /* 0x0000000000142947 */ /* 0x000fea0003800000 */
[----:B------:R-:W-:Y:S01]  /*4ff0*/  IMAD.MOV.U32 R204, RZ, RZ, RZ ;  /* 0x000000ffffcc7224 */ /* 0x000fe200078e00ff */
[----:B------:R-:W-:Y:S06]  /*5000*/  @!P1 BRA `(.L_x_673) ;  /* 0x0000000000249947 */ /* 0x000fec0003800000 */
[----:B-----5:R-:W-:-:S04]  /*5010*/  PRMT R204, R65, 0x7632, R204 ;  /* 0x0000763241cc7816 */ /* 0x020fc800000000cc */
[----:B------:R-:W-:Y:S01]  /*5020*/  SHF.L.U32 R204, R204, 0x10, RZ ;  /* 0x00000010cccc7819 */ /* 0x000fe200000006ff */
[----:B------:R-:W-:Y:S06]  /*5030*/  BRA `(.L_x_673) ;  /* 0x0000000000187947 */ /* 0x000fec0003800000 */
.L_x_672:
[----:B-----5:R-:W-:Y:S02]  /*5040*/  PRMT R68, R61, 0x7632, R68 ;  /* 0x000076323d447816 */ /* 0x020fe40000000044 */
[----:B------:R-:W-:Y:S02]  /*5050*/  @P1 PRMT R69, R65, 0x7632, R69 ;  /* 0x0000763241451816 */ /* 0x000fe40000000045 */
[----:B------:R-:W-:Y:S02]  /*5060*/  SHF.L.U32 R68, R68, 0x10, RZ ;  /* 0x0000001044447819 */ /* 0x000fe400000006ff */
[----:B------:R-:W-:-:S03]  /*5070*/  @P1 SHF.L.U32 R69, R69, 0x10, RZ ;  /* 0x0000001045451819 */ /* 0x000fc600000006ff */
[----:B------:R-:W-:-:S04]  /*5080*/  FMUL.FTZ R204, R68, UR7 ;  /* 0x0000000744cc7c20 */ /* 0x000fc80008410000 */
[----:B------:R-:W-:-:S07]  /*5090*/  @P1 FADD.FTZ R204, R69, R204 ;  /* 0x000000cc45cc1221 */ /* 0x000fce0000010000 */
.L_x_673:
[----:B------:R-:W-:Y:S05]  /*50a0*/  BSYNC B1 ;  /* 0x0000000000017941 */ /* 0x000fea0003800000 */
.L_x_671:
[----:B------:R-:W-:Y:S04]  /*50b0*/  BSSY B1, `(.L_x_674) ;  /* 0x000000a000017945 */ /* 0x000fe80003800000 */
[----:B------:R-:W-:Y:S05]  /*50c0*/  @P2 BRA `(.L_x_675) ;  /* 0x0000000000102947 */ /* 0x000fea0003800000 */
[----:B------:R-:W-:Y:S01]  /*50d0*/  HFMA2.MMA R205, -RZ, RZ, 0, 0 ;  /* 0x00000000ffcd7435 */ /* 0x000fe200000001ff */
[----:B------:R-:W-:Y:S10]  /*50e0*/  @!P1 BRA `(.L_x_676) ;  /* 0x0000000000189947 */ /* 0x000ff40003800000 */
[----:B-----5:R-:W-:Y:S01]  /*50f0*/  SHF.L.U32 R205, R66, 0x10, RZ ;  /* 0x0000001042cd7819 */ /* 0x020fe200000006ff */
[----:B------:R-:W-:Y:S06]  /*5100*/  BRA `(.L_x_676) ;  /* 0x0000000000107947 */ /* 0x000fec0003800000 */
.L_x_675:
[----:B-----5:R-:W-:Y:S01]  /*5110*/  SHF.L.U32 R205, R62, 0x10, RZ ;  /* 0x000000103ecd7819 */ /* 0x020fe200000006ff */
[----:B------:R-:W-:-:S04]  /*5120*/  @P1 IMAD.U32 R68, R66, 0x10000, RZ ;  /* 0x0001000042441824 */ /* 0x000fc800078e00ff */
[----:B------:R-:W-:-:S04]  /*5130*/  FMUL.FTZ R205, R205, UR7 ;  /* 0x00000007cdcd7c20 */ /* 0x000fc80008410000 */
[----:B------:R-:W-:-:S07]  /*5140*/  @P1 FADD.FTZ R205, R68, R205 ;  /* 0x000000cd44cd1221 */ /* 0x000fce0000010000 */
.L_x_676:
[----:B------:R-:W-:Y:S05]  /*5150*/  BSYNC B1 ;  /* 0x0000000000017941 */ /* 0x000fea0003800000 */
.L_x_674:
[----:B------:R-:W-:Y:S04]  /*5160*/  BSSY B1, `(.L_x_677) ;  /* 0x000000d000017945 */ /* 0x000fe80003800000 */
[----:B------:R-:W-:Y:S05]  /*5170*/  @P2 BRA `(.L_x_678) ;  /* 0x0000000000142947 */ /* 0x000fea0003800000 */
[----:B------:R-:W-:Y:S01]  /*5180*/  MOV R206, RZ ;  /* 0x000000ff00ce7202 */ /* 0x000fe20000000f00 */
[----:B------:R-:W-:Y:S06]  /*5190*/  @!P1 BRA `(.L_x_679) ;  /* 0x0000000000249947 */ /* 0x000fec0003800000 */
[----:B-----5:R-:W-:-:S04]  /*51a0*/  PRMT R206, R66, 0x7632, R206 ;  /* 0x0000763242ce7816 */ /* 0x020fc800000000ce */
[----:B------:R-:W-:Y:S01]  /*51b0*/  SHF.L.U32 R206, R206, 0x10, RZ ;  /* 0x00000010cece7819 */ /* 0x000fe200000006ff */
[----:B------:R-:W-:Y:S06]  /*51c0*/  BRA `(.L_x_679) ;  /* 0x0000000000187947 */ /* 0x000fec0003800000 */
.L_x_678:
[----:B-----5:R-:W-:Y:S02]  /*51d0*/  PRMT R68, R62, 0x7632, R68 ;  /* 0x000076323e447816 */ /* 0x020fe40000000044 */
[----:B------:R-:W-:Y:S02]  /*51e0*/  @P1 PRMT R69, R66, 0x7632, R69 ;  /* 0x0000763242451816 */ /* 0x000fe40000000045 */
[----:B------:R-:W-:Y:S02]  /*51f0*/  SHF.L.U32 R68, R68, 0x10, RZ ;  /* 0x0000001044447819 */ /* 0x000fe400000006ff */
[----:B------:R-:W-:-:S03]  /*5200*/  @P1 SHF.L.U32 R69, R69, 0x10, RZ ;  /* 0x0000001045451819 */ /* 0x000fc600000006ff */
[----:B------:R-:W-:-:S04]  /*5210*/  FMUL.FTZ R206, R68, UR7 ;  /* 0x0000000744ce7c20 */ /* 0x000fc80008410000 */
[----:B------:R-:W-:-:S07]  /*5220*/  @P1 FADD.FTZ R206, R69, R206 ;  /* 0x000000ce45ce1221 */ /* 0x000fce0000010000 */
.L_x_679:
[----:B------:R-:W-:Y:S05]  /*5230*/  BSYNC B1 ;  /* 0x0000000000017941 */ /* 0x000fea0003800000 */
.L_x_677:
[----:B------:R-:W-:Y:S04]  /*5240*/  BSSY B1, `(.L_x_680) ;  /* 0x000000a000017945 */ /* 0x000fe80003800000 */
[----:B------:R-:W-:Y:S05]  /*5250*/  @P2 BRA `(.L_x_681) ;  /* 0x0000000000102947 */ /* 0x000fea0003800000 */
[----:B------:R-:W-:Y:S01]  /*5260*/  HFMA2.MMA R207, -RZ, RZ, 0, 0 ;  /* 0x00000000ffcf7435 */ /* 0x000fe200000001ff */
[----:B------:R-:W-:Y:S10]  /*5270*/  @!P1 BRA `(.L_x_682) ;  /* 0x0000000000189947 */ /* 0x000ff40003800000 */
[----:B-----5:R-:W-:Y:S01]  /*5280*/  SHF.L.U32 R207, R67, 0x10, RZ ;  /* 0x0000001043cf7819 */ /* 0x020fe200000006ff */
[----:B------:R-:W-:Y:S06]  /*5290*/  BRA `(.L_x_682) ;  /* 0x0000000000107947 */ /* 0x000fec0003800000 */
.L_x_681:
[----:B-----5:R-:W-:Y:S01]  /*52a0*/  IMAD.U32 R207, R63, 0x10000, RZ ;  /* 0x000100003fcf7824 */ /* 0x020fe200078e00ff */
[----:B------:R-:W-:-:S03]  /*52b0*/  @P1 SHF.L.U32 R68, R67, 0x10, RZ ;  /* 0x0000001043441819 */ /* 0x000fc600000006ff */
[----:B------:R-:W-:-:S04]  /*52c0*/  FMUL.FTZ R207, R207, UR7 ;  /* 0x00000007cfcf7c20 */ /* 0x000fc80008410000 */
[----:B------:R-:W-:-:S07]  /*52d0*/  @P1 FADD.FTZ R207, R68, R207 ;  /* 0x000000cf44cf1221 */ /* 0x000fce0000010000 */
.L_x_682:
[----:B------:R-:W-:Y:S05]  /*52e0*/  BSYNC B1 ;  /* 0x0000000000017941 */ /* 0x000fea0003800000 */
.L_x_680:
[----:B------:R-:W-:Y:S04]  /*52f0*/  BSSY B1, `(.L_x_683) ;  /* 0x000000d000017945 */ /* 0x000fe80003800000 */
[----:B------:R-:W-:Y:S05]  /*5300*/  @P2 BRA `(.L_x_684) ;  /* 0x0000000000142947 */ /* 0x000fea0003800000 */
[----:B------:R-:W-:Y:S01]  /*5310*/  MOV R208, RZ ;  /* 0x000000ff00d07202 */ /* 0x000fe20000000f00 */
[----:B------:R-:W-:Y:S06]  /*5320*/  @!P1 BRA `(.L_x_685) ;  /* 0x0000000000249947 */ /* 0x000fec0003800000 */
[----:B-----5:R-:W-:-:S04]  /*5330*/  PRMT R208, R67, 0x7632, R208 ;  /* 0x0000763243d07816 */ /* 0x020fc800000000d0 */
[----:B------:R-:W-:Y:S01]  /*5340*/  SHF.L.U32 R208, R208, 0x10, RZ ;  /* 0x00000010d0d07819 */ /* 0x000fe200000006ff */
[----:B------:R-:W-:Y:S06]  /*5350*/  BRA `(.L_x_685) ;  /* 0x0000000000187947 */ /* 0x000fec0003800000 */
.L_x_684:
[----:B-----5:R-:W-:Y:S02]  /*5360*/  PRMT R68, R63, 0x7632, R68 ;  /* 0x000076323f447816 */ /* 0x020fe40000000044 */
[----:B------:R-:W-:Y:S02]  /*5370*/  @P1 PRMT R69, R67, 0x7632, R69 ;  /* 0x0000763243451816 */ /* 0x000fe40000000045 */
[----:B------:R-:W-:Y:S02]  /*5380*/  SHF.L.U32 R68, R68, 0x10, RZ ;  /* 0x0000001044447819 */ /* 0x000fe400000006ff */
[----:B------:R-:W-:-:S03]  /*5390*/  @P1 SHF.L.U32 R69, R69, 0x10, RZ ;  /* 0x0000001045451819 */ /* 0x000fc600000006ff */
[----:B------:R-:W-:-:S04]  /*53a0*/  FMUL.FTZ R208, R68, UR7 ;  /* 0x0000000744d07c20 */ /* 0x000fc80008410000 */
[----:B------:R-:W-:-:S07]  /*53b0*/  @P1 FADD.FTZ R208, R69, R208 ;  /* 0x000000d045d01221 */ /* 0x000fce0000010000 */
.L_x_685:
[----:B------:R-:W-:Y:S05]  /*53c0*/  BSYNC B1 ;  /* 0x0000000000017941 */ /* 0x000fea0003800000 */
.L_x_683:
[----:B------:R-:W0:Y:S01]  /*53d0*/  LDC.64 R68, c[0x0][0x238] ;  /* 0x00008e00ff447b82 */ /* 0x000e220000000a00 */
[----:B------:R-:W-:Y:S02]  /*53e0*/  F2FP.BF16.F32.PACK_AB R71, R208, R207 ;  /* 0x000000cfd047723e */ /* 0x000fe400000010ff */
[----:B------:R-:W-:Y:S01]  /*53f0*/  F2FP.BF16.F32.PACK_AB R70, R206, R205 ;  /* 0x000000cdce46723e */ /* 0x000fe200000010ff */
[----:B0-----:R-:W-:Y:S01]  /*5400*/  IMAD.WIDE.U32 R210, R213, 0x10, R68 ;  /* 0x00000010d5d27825 */ /* 0x001fe200078e0044 */
[----:B------:R-:W-:Y:S02]  /*5410*/  F2FP.BF16.F32.PACK_AB R69, R204, R203 ;  /* 0x000000cbcc45723e */ /* 0x000fe400000010ff */
[----:B------:R-:W-:-:S05]  /*5420*/  F2FP.BF16.F32.PACK_AB R68, R202, R201 ;  /* 0x000000c9ca44723e */ /* 0x000fca00000010ff */
[----:B------:R0:W-:Y:S02]  /*5430*/  STG.E.128 desc[UR4][R210.64], R68 ;  /* 0x00000044d2007986 */ /* 0x0001e4000c101d04 */
.L_x_661:
[----:B------:R-:W-:Y:S05]  /*5440*/  BSYNC B0 ;  /* 0x0000000000007941 */ /* 0x000fea0003800000 */
.L_x_660:
[----:B01234-:R-:W-:Y:S01]  /*5450*/  FADD.FTZ R68, RZ, R122 ;  /* 0x0000007aff447221 */ /* 0x01ffe20000010000 */
[----:B------:R-:W-:Y:S01]  /*5460*/  ISETP.GT.U32.AND P1, PT, R58, 0x3f, PT ;  /* 0x0000003f3a00780c */ /* 0x000fe20003f24070 */
[----:B------:R-:W-:Y:S01]  /*5470*/  UMOV UR6, 0xffffffff ;  /* 0xffffffff00067882 */ /* 0x000fe20000000000 */
[----:B------:R-:W-:Y:S01]  /*5480*/  LOP3.LUT R56, R56, 0xfffffffd, RZ, 0xc0, !PT ;  /* 0xfffffffd38387812 */ /* 0x000fe200078ec0ff */
[----:B------:R-:W-:Y:S01]  /*5490*/  FADD.FTZ R69, R119, R68 ;  /* 0x0000004477457221 */ /* 0x000fe20000010000 */
[C---:B------:R-:W-:Y:S02]  /*54a0*/  ISETP.GT.U32.AND P2, PT, R58.reuse, 0x9f, PT ;  /* 0x0000009f3a00780c */ /* 0x040fe40003f44070 */
[----:B------:R-:W-:Y:S01]  /*54b0*/  ISETP.GT.U32.AND P3, PT, R58, 0xbf, PT ;  /* 0x000000bf3a00780c */ /* 0x000fe20003f64070 */
[----:B------:R-:W-:Y:S01]  /*54c0*/  FADD.FTZ R68, R120, R69 ;  /* 0x0000004578447221 */ /* 0x000fe20000010000 */
[C---:B------:R-:W-:Y:S02]  /*54d0*/  ISETP.GT.U32.AND P4, PT, R58.reuse, 0xdf, PT ;  /* 0x000000df3a00780c */ /* 0x040fe40003f84070 */
[----:B------:R-:W-:Y:S01]  /*54e0*/  ISETP.GT.U32.AND P5, PT, R58, 0xff, PT ;  /* 0x000000ff3a00780c */ /* 0x000fe20003fa4070 */
[----:B------:R-:W-:Y:S01]  /*54f0*/  FADD.FTZ R69, R117, R68 ;  /* 0x0000004475457221 */ /* 0x000fe20000010000 */
[----:B------:R-:W-:-:S02]  /*5500*/  LOP3.LUT P6, RZ, R72, 0x1f, RZ, 0xc0, !PT ;  /* 0x0000001f48ff7812 */ /* 0x000fc400078cc0ff */
[----:B------:R-:W-:Y:S01]  /*5510*/  @P1 LOP3.LUT R56, R56, 0x2, RZ, 0xfc, !PT ;  /* 0x0000000238381812 */ /* 0x000fe200078efcff */
[----:B------:R-:W-:-:S03]  /*5520*/  FADD.FTZ R68, R118, R69 ;  /* 0x0000004576447221 */ /* 0x000fc60000010000 */
[----:B------:R-:W-:Y:S01]  /*5530*/  LOP3.LUT R56, R56, 0xfffffffe, RZ, 0xc0, !PT ;  /* 0xfffffffe38387812 */ /* 0x000fe200078ec0ff */
        /* <DEDUP_REMOVED lines=19> */
[----:B------:R-:W-:Y:S02]  /*5670*/  FADD.FTZ R68, R102, R71 ;  /* 0x0000004766447221 */ /* 0x000fe40000010000 */
[----:B------:R-:W-:-:S02]  /*5680*/  @P6 LOP3.LUT R56, R56, 0x4, RZ, 0xfc, !PT ;  /* 0x0000000438386812 */ /* 0x000fc400078efcff */
        /* <DEDUP_REMOVED lines=46> */
[----:B------:R-:W1:Y:S01]  /*5970*/  LDC R210, c[0x0][0x290] ;  /* 0x0000a400ffd27b82 */ /* 0x000e620000000800 */
[----:B------:R-:W-:Y:S02]  /*5980*/  P2R R217, PR, RZ, 0x20 ;  /* 0x00000020ffd97803 */ /* 0x000fe40000000000 */
[C---:B------:R-:W-:Y:S02]  /*5990*/  LOP3.LUT P5, RZ, R56.reuse, 0x2, RZ, 0xc0, !PT ;  /* 0x0000000238ff7812 */ /* 0x040fe400078ac0ff */
[----:B------:R-:W-:Y:S01]  /*59a0*/  LOP3.LUT P6, RZ, R56, 0x1, RZ, 0xc0, !PT ;  /* 0x0000000138ff7812 */ /* 0x000fe200078cc0ff */
        /* <DEDUP_REMOVED lines=46> */
[----:B------:R-:W-:Y:S02]  /*5c90*/  ISETP.NE.AND P5, PT, R217, RZ, PT ;  /* 0x000000ffd900720c */ /* 0x000fe40003fa5270 */
        /* <DEDUP_REMOVED lines=102> */
.L_x_715:
[----:B------:R-:W-:Y:S01]  /*6300*/  LOP3.LUT P3, RZ, R72, 0x1f, RZ, 0xc0, !PT ;  /* 0x0000001f48ff7812 */ /* 0x000fe2000786c0ff */
[----:B------:R-:W-:Y:S01]  /*6310*/  FMUL.FTZ R215, R211, R211 ;  /* 0x000000d3d3d77220 */ /* 0x000fe20000410000 */
[----:B------:R-:W-:Y:S01]  /*6320*/  LOP3.LUT P2, RZ, R56, 0x400, RZ, 0xc0, !PT ;  /* 0x0000040038ff7812 */ /* 0x000fe2000784c0ff */
[----:B-1----:R-:W-:Y:S01]  /*6330*/  FADD.FTZ R213, R218, R213 ;  /* 0x000000d5dad57221 */ /* 0x002fe20000010000 */
[----:B------:R-:W-:Y:S02]  /*6340*/  BSSY B0, `(.L_x_687) ;  /* 0x0000132000007945 */ /* 0x000fe40003800000 */
[----:B------:R-:W-:Y:S01]  /*6350*/  FSEL R215, R215, RZ, P2 ;  /* 0x000000ffd7d77208 */ /* 0x000fe20001000000 */
[----:B------:R-:W-:-:S04]  /*6360*/  FFMA.FTZ R210, R213, R210, UR10 ;  /* 0x0000000ad5d27e23 */ /* 0x000fc800080100d2 */
[----:B------:R-:W-:Y:S02]  /*6370*/  FADD.FTZ R210, R210, R215 ;  /* 0x000000d7d2d27221 */ /* 0x000fe40000010000 */
[----:B------:R-:W1:Y:S02]  /*6380*/  @!P3 LDC.64 R68, c[0x0][0x250] ;  /* 0x00009400ff44bb82 */ /* 0x000e640000000a00 */
[----:B------:R-:W2:Y:S01]  /*6390*/  MUFU.RSQ R213, R210 ;  /* 0x000000d200d57308 */ /* 0x000ea20000001400 */
[----:B-1----:R-:W-:-:S04]  /*63a0*/  @!P3 LEA R70, P1, R209, R68, 0x2 ;  /* 0x00000044d146b211 */ /* 0x002fc800078210ff */
[C---:B------:R-:W-:Y:S02]  /*63b0*/  @!P3 LEA.HI.X R71, R209.reuse, R69, R216, 0x2, P1 ;  /* 0x00000045d147b211 */ /* 0x040fe400008f14d8 */
[----:B------:R-:W1:Y:S03]  /*63c0*/  @!P3 LDC.64 R68, c[0x0][0x258] ;  /* 0x00009600ff44bb82 */ /* 0x000e660000000a00 */
[----:B------:R3:W-:Y:S01]  /*63d0*/  @!P3 STG.E desc[UR4][R70.64], R211 ;  /* 0x000000d34600b986 */ /* 0x0007e2000c101904 */
[----:B-1----:R-:W-:-:S04]  /*63e0*/  @!P3 LEA R68, P1, R209, R68, 0x2 ;  /* 0x00000044d144b211 */ /* 0x002fc800078210ff */
[----:B------:R-:W-:Y:S02]  /*63f0*/  @!P3 LEA.HI.X R69, R209, R69, R216, 0x2, P1 ;  /* 0x00000045d145b211 */ /* 0x000fe400008f14d8 */
[----:B-----5:R-:W-:-:S03]  /*6400*/  ISETP.GE.AND P1, PT, R212, 0x1, PT ;  /* 0x00000001d400780c */ /* 0x020fc60003f26270 */
[----:B--2---:R3:W-:Y:S10]  /*6410*/  @!P3 STG.E desc[UR4][R68.64], R213 ;  /* 0x000000d54400b986 */ /* 0x0047f4000c101904 */
[----:B------:R-:W-:Y:S05]  /*6420*/  @!P1 BRA `(.L_x_688) ;  /* 0x00000010008c9947 */ /* 0x000fea0003800000 */
[----:B------:R-:W-:Y:S01]  /*6430*/  IADD3 R59, R212, -0x1, RZ ;  /* 0xffffffffd43b7810 */ /* 0x000fe20007ffe0ff */
[----:B------:R-:W-:Y:S01]  /*6440*/  BSSY B1, `(.L_x_689) ;  /* 0x0000028000017945 */ /* 0x000fe20003800000 */
[----:B------:R-:W-:-:S03]  /*6450*/  FSEL R212, R211, RZ, !P2 ;  /* 0x000000ffd3d47208 */ /* 0x000fc60005000000 */
[----:B------:R-:W-:Y:S01]  /*6460*/  IMAD R214, R59, R214, RZ ;  /* 0x000000d63bd67224 */ /* 0x000fe200078e02ff */
[----:B------:R-:W-:-:S04]  /*6470*/  LOP3.LUT R59, R72, 0x1f, RZ, 0xc0, !PT ;  /* 0x0000001f483b7812 */ /* 0x000fc800078ec0ff */
[----:B---3--:R-:W-:-:S04]  /*6480*/  SHF.R.S32.HI R69, RZ, 0x1f, R214 ;  /* 0x0000001fff457819 */ /* 0x008fc800000114d6 */
[----:B------:R-:W-:-:S04]  /*6490*/  LEA.HI R214, R69, R214, RZ, 0x3 ;  /* 0x000000d645d67211 */ /* 0x000fc800078f18ff */
[----:B------:R-:W-:Y:S01]  /*64a0*/  LEA.HI.SX32 R215, R214, R59, 0x1d ;  /* 0x0000003bd6d77211 */ /* 0x000fe200078feaff */
[----:B------:R-:W-:Y:S06]  /*64b0*/  @!P0 BRA `(.L_x_690) ;  /* 0x0000000000808947 */ /* 0x000fec0003800000 */
[----:B------:R-:W1:Y:S01]  /*64c0*/  LDC.64 R210, c[0x0][0x2b8] ;  /* 0x0000ae00ffd27b82 */ /* 0x000e620000000a00 */
[--C-:B------:R-:W-:Y:S01]  /*64d0*/  FADD.FTZ R68, R122, -R212.reuse ;  /* 0x800000d47a447221 */ /* 0x100fe20000010000 */
[--C-:B------:R-:W-:Y:S01]  /*64e0*/  FADD.FTZ R70, R119, -R212.reuse ;  /* 0x800000d477467221 */ /* 0x100fe20000010000 */
[--C-:B------:R-:W-:Y:S01]  /*64f0*/  FADD.FTZ R214, R120, -R212.reuse ;  /* 0x800000d478d67221 */ /* 0x100fe20000010000 */
[--C-:B------:R-:W-:Y:S01]  /*6500*/  FADD.FTZ R216, R117, -R212.reuse ;  /* 0x800000d475d87221 */ /* 0x100fe20000010000 */
[--C-:B0-----:R-:W-:Y:S01]  /*6510*/  FADD.FTZ R218, R118, -R212.reuse ;  /* 0x800000d476da7221 */ /* 0x101fe20000010000 */
        /* <DEDUP_REMOVED lines=20> */
[----:B-1----:R-:W-:Y:S01]  /*6660*/  IMAD.WIDE.U32 R210, R215, 0x10, R210 ;  /* 0x00000010d7d27825 */ /* 0x002fe200078e00d2 */
[----:B------:R-:W-:-:S02]  /*6670*/  F2FP.BF16.F32.PACK_AB R69, R71, R214 ;  /* 0x000000d64745723e */ /* 0x000fc400000010ff */
[----:B------:R-:W-:Y:S01]  /*6680*/  F2FP.BF16.F32.PACK_AB R70, R217, R70 ;  /* 0x00000046d946723e */ /* 0x000fe200000010ff */
[----:B------:R-:W-:Y:S01]  /*6690*/  VIADD R215, R215, 0x20 ;  /* 0x00000020d7d77836 */ /* 0x000fe20000000000 */
[----:B------:R-:W-:-:S05]  /*66a0*/  F2FP.BF16.F32.PACK_AB R71, R219, R222 ;  /* 0x000000dedb47723e */ /* 0x000fca00000010ff */
[----:B------:R1:W-:Y:S02]  /*66b0*/  STG.E.128 desc[UR4][R210.64], R68 ;  /* 0x00000044d2007986 */ /* 0x0003e4000c101d04 */
.L_x_690:
[----:B------:R-:W-:Y:S05]  /*66c0*/  BSYNC B1 ;  /* 0x0000000000017941 */ /* 0x000fea0003800000 */
.L_x_689:
[----:B------:R-:W-:Y:S01]  /*66d0*/  LOP3.LUT P1, RZ, R56, 0x200, RZ, 0xc0, !PT ;  /* 0x0000020038ff7812 */ /* 0x000fe2000782c0ff */
[----:B------:R-:W-:-:S12]  /*66e0*/  BSSY B1, `(.L_x_691) ;  /* 0x0000022000017945 */ /* 0x000fd80003800000 */
[----:B------:R-:W-:Y:S05]  /*66f0*/  @!P1 BRA `(.L_x_692) ;  /* 0x0000000000809947 */ /* 0x000fea0003800000 */
[----:B-1----:R-:W1:Y:S01]  /*6700*/  LDC.64 R210, c[0x0][0x2b8] ;  /* 0x0000ae00ffd27b82 */ /* 0x002e620000000a00 */
        /* <DEDUP_REMOVED lines=27> */
[----:B------:R-:W-:Y:S02]  /*68c0*/  F2FP.BF16.F32.PACK_AB R70, R217, R70 ;  /* 0x00000046d946723e */ /* 0x000fe400000010ff */
[----:B------:R-:W-:Y:S02]  /*68d0*/  F2FP.BF16.F32.PACK_AB R71, R219, R222 ;  /* 0x000000dedb47723e */ /* 0x000fe400000010ff */
[----:B------:R-:W-:-:S03]  /*68e0*/  IADD3 R215, R215, 0x20, RZ ;  /* 0x00000020d7d77810 */ /* 0x000fc60007ffe0ff */
[----:B------:R2:W-:Y:S04]  /*68f0*/  STG.E.128 desc[UR4][R210.64], R68 ;  /* 0x00000044d2007986 */ /* 0x0005e8000c101d04 */
.L_x_692:
[----:B------:R-:W-:Y:S05]  /*6900*/  BSYNC B1 ;  /* 0x0000000000017941 */ /* 0x000fea0003800000 */
.L_x_691:
[----:B------:R-:W-:Y:S01]  /*6910*/  LOP3.LUT P1, RZ, R56, 0x100, RZ, 0xc0, !PT ;  /* 0x0000010038ff7812 */ /* 0x000fe2000782c0ff */
[----:B------:R-:W-:-:S12]  /*6920*/  BSSY B1, `(.L_x_693) ;  /* 0x0000022000017945 */ /* 0x000fd80003800000 */
[----:B------:R-:W-:Y:S05]  /*6930*/  @!P1 BRA `(.L_x_694) ;  /* 0x0000000000809947 */ /* 0x000fea0003800000 */
[----:B-12---:R-:W1:Y:S01]  /*6940*/  LDC.64 R210, c[0x0][0x2b8] ;  /* 0x0000ae00ffd27b82 */ /* 0x006e620000000a00 */
        /* <DEDUP_REMOVED lines=31> */
.L_x_694:
[----:B------:R-:W-:Y:S05]  /*6b40*/  BSYNC B1 ;  /* 0x0000000000017941 */ /* 0x000fea0003800000 */
.L_x_693:
[----:B------:R-:W-:Y:S01]  /*6b50*/  LOP3.LUT P1, RZ, R56, 0x80, RZ, 0xc0, !PT ;  /* 0x0000008038ff7812 */ /* 0x000fe2000782c0ff */
[----:B------:R-:W-:-:S12]  /*6b60*/  BSSY B1, `(.L_x_695) ;  /* 0x0000022000017945 */ /* 0x000fd80003800000 */
[----:B------:R-:W-:Y:S05]  /*6b70*/  @!P1 BRA `(.L_x_696) ;  /* 0x0000000000809947 */ /* 0x000fea0003800000 */
[----:B-123--:R-:W1:Y:S01]  /*6b80*/  LDC.64 R210, c[0x0][0x2b8] ;  /* 0x0000ae00ffd27b82 */ /* 0x00ee620000000a00 */
        /* <DEDUP_REMOVED lines=31> */
.L_x_696:
[----:B------:R-:W-:Y:S05]  /*6d80*/  BSYNC B1 ;  /* 0x0000000000017941 */ /* 0x000fea0003800000 */
.L_x_695:
[----:B------:R-:W-:Y:S01]  /*6d90*/  LOP3.LUT P1, RZ, R56, 0x40, RZ, 0xc0, !PT ;  /* 0x0000004038ff7812 */ /* 0x000fe2000782c0ff */
[----:B------:R-:W-:-:S12]  /*6da0*/  BSSY B1, `(.L_x_697) ;  /* 0x0000022000017945 */ /* 0x000fd80003800000 */
[----:B------:R-:W-:Y:S05]  /*6db0*/  @!P1 BRA `(.L_x_698) ;  /* 0x0000000000809947 */ /* 0x000fea0003800000 */
[----:B-1234-:R-:W1:Y:S01]  /*6dc0*/  LDC.64 R210, c[0x0][0x2b8] ;  /* 0x0000ae00ffd27b82 */ /* 0x01ee620000000a00 */
        /* <DEDUP_REMOVED lines=31> */
.L_x_698:
[----:B------:R-:W-:Y:S05]  /*6fc0*/  BSYNC B1 ;  /* 0x0000000000017941 */ /* 0x000fea0003800000 */
.L_x_697:
[----:B------:R-:W-:Y:S01]  /*6fd0*/  LOP3.LUT P1, RZ, R56, 0x20, RZ, 0xc0, !PT ;  /* 0x0000002038ff7812 */ /* 0x000fe2000782c0ff */
        /* <DEDUP_REMOVED lines=34> */
.L_x_700:
[----:B------:R-:W-:Y:S05]  /*7200*/  BSYNC B1 ;  /* 0x0000000000017941 */ /* 0x000fea0003800000 */
.L_x_699:
        /* <DEDUP_REMOVED lines=35> */
.L_x_702:
[----:B------:R-:W-:Y:S05]  /*7440*/  BSYNC B1 ;  /* 0x0000000000017941 */ /* 0x000fea0003800000 */
.L_x_701:
[----:B------:R-:W-:-:S13]  /*7450*/  LOP3.LUT P1, RZ, R56, 0x8, RZ, 0xc0, !PT ;  /* 0x0000000838ff7812 */ /* 0x000fda000782c0ff */
        /* <DEDUP_REMOVED lines=32> */
.L_x_688:
[----:B------:R-:W-:Y:S05]  /*7660*/  BSYNC B0 ;  /* 0x0000000000007941 */ /* 0x000fea0003800000 */
.L_x_687:
[----:B01234-:R-:W0:Y:S02]  /*7670*/  LDC.64 R68, c[0x0][0x210] ;  /* 0x00008400ff447b82 */ /* 0x01fe240000000a00 */
[----:B0-----:R-:W-:-:S05]  /*7680*/  IMAD R209, R68, 0x4, R209 ;  /* 0x0000000444d17824 */ /* 0x001fca00078e02d1 */
[----:B------:R-:W-:-:S13]  /*7690*/  ISETP.GE.AND P1, PT, R209, R69, PT ;  /* 0x00000045d100720c */ /* 0x000fda0003f26270 */
[----:B------:R-:W-:Y:S05]  /*76a0*/  @!P1 BRA `(.L_x_703) ;  /* 0xffffff9c00e49947 */ /* 0x000fea000383ffff */
[----:B------:R-:W-:Y:S05]  /*76b0*/  EXIT ;  /* 0x000000000000794d */ /* 0x000fea0003800000 */
.L_x_686:
        /* <DEDUP_REMOVED lines=8> */
.L_x_705:
[----:B------:R-:W-:Y:S05]  /*7740*/  BSYNC B0 ;  /* 0x0000000000007941 */ /* 0x000fea0003800000 */
.L_x_704:
[----:B------:R-:W-:Y:S01]  /*7750*/  MOV R68, R220 ;  /* 0x000000dc00447202 */ /* 0x000fe20000000f00 */
[----:B------:R-:W-:Y:S01]  /*7760*/  HFMA2.MMA R224, -RZ, RZ, 0, 1.847743988037109375e-06 ;  /* 0x0000001fffe07435 */ /* 0x000fe200000001ff */
[----:B------:R-:W-:Y:S01]  /*7770*/  IMAD.MOV.U32 R221, RZ, RZ, 0x2 ;  /* 0x00000002ffdd7424 */ /* 0x000fe200078e00ff */
[----:B------:R-:W-:Y:S01]  /*7780*/  MOV R219, 0xffffffff ;  /* 0xffffffff00db7802 */ /* 0x000fe20000000f00 */
[----:B------:R-:W0:Y:S01]  /*7790*/  LDC R210, c[0x0][0x290] ;  /* 0x0000a400ffd27b82 */ /* 0x000e220000000800 */
[----:B------:R-:W-:Y:S01]  /*77a0*/  FADD.FTZ R70, R69, R68 ;  /* 0x0000004445467221 */ /* 0x000fe20000010000 */
[----:B------:R-:W-:Y:S02]  /*77b0*/  P2R R217, PR, RZ, 0x20 ;  /* 0x00000020ffd97803 */ /* 0x000fe40000000000 */
[----:B------:R-:W-:Y:S02]  /*77c0*/  LOP3.LUT P5, RZ, R56, 0x2, RZ, 0xc0, !PT ;  /* 0x0000000238ff7812 */ /* 0x000fe400078ac0ff */
[----:B------:R-:W-:-:S11]  /*77d0*/  MOV R222, R70 ;  /* 0x0000004600de7202 */ /* 0x000fd60000000f00 */
[----:B0-----:R-:W-:Y:S05]  /*77e0*/  WARPSYNC.COLLECTIVE R219, `(.L_x_706) ;  /* 0x00000000db087348 */ /* 0x001fea0003c00000 */
[----:B------:R1:W2:Y:S02]  /*77f0*/  SHFL.BFLY P6, R220, R222, R221, R224 ;  /* 0x0c0000dddedc7389 */ /* 0x0002a400000c00e0 */
[----:B012---:R-:W-:Y:S01]  /*7800*/  ENDCOLLECTIVE ;  /* 0x000000000000791b */ /* 0x007fe20003800000 */
.L_x_706:
[----:B------:R-:W-:Y:S01]  /*7810*/  HFMA2.MMA R221, -RZ, RZ, 0, 2.384185791015625e-07 ;  /* 0x00000004ffdd7435 */ /* 0x000fe200000001ff */
[----:B------:R-:W-:-:S05]  /*7820*/  MOV R71, R220 ;  /* 0x000000dc00477202 */ /* 0x000fca0000000f00 */
[----:B------:R-:W-:-:S05]  /*7830*/  FADD.FTZ R71, R70, R71 ;  /* 0x0000004746477221 */ /* 0x000fca0000010000 */
[----:B------:R-:W-:-:S07]  /*7840*/  MOV R222, R71 ;  /* 0x0000004700de7202 */ /* 0x000fce0000000f00 */
[----:B------:R-:W-:Y:S05]  /*7850*/  WARPSYNC.COLLECTIVE R219, `(.L_x_707) ;  /* 0x00000000db087348 */ /* 0x000fea0003c00000 */
[----:B------:R0:W1:Y:S02]  /*7860*/  SHFL.BFLY P6, R220, R222, R221, R224 ;  /* 0x0c0000dddedc7389 */ /* 0x00006400000c00e0 */
[----:B01----:R-:W-:Y:S01]  /*7870*/  ENDCOLLECTIVE ;  /* 0x000000000000791b */ /* 0x003fe20003800000 */
.L_x_707:
[----:B------:R-:W-:Y:S01]  /*7880*/  HFMA2.MMA R221, -RZ, RZ, 0, 4.76837158203125e-07 ;  /* 0x00000008ffdd7435 */ /* 0x000fe200000001ff */
[----:B------:R-:W-:-:S05]  /*7890*/  MOV R68, R220 ;  /* 0x000000dc00447202 */ /* 0x000fca0000000f00 */
[----:B------:R-:W-:-:S04]  /*78a0*/  FADD.FTZ R213, R71, R68 ;  /* 0x0000004447d57221 */ /* 0x000fc80000010000 */
[----:B------:R-:W-:-:S07]  /*78b0*/  IMAD.MOV.U32 R222, RZ, RZ, R213 ;  /* 0x000000ffffde7224 */ /* 0x000fce00078e00d5 */
[----:B------:R-:W-:Y:S05]  /*78c0*/  WARPSYNC.COLLECTIVE R219, `(.L_x_708) ;  /* 0x00000000db087348 */ /* 0x000fea0003c00000 */
[----:B------:R0:W1:Y:S02]  /*78d0*/  SHFL.BFLY P6, R220, R222, R221, R224 ;  /* 0x0c0000dddedc7389 */ /* 0x00006400000c00e0 */
[----:B01----:R-:W-:Y:S01]  /*78e0*/  ENDCOLLECTIVE ;  /* 0x000000000000791b */ /* 0x003fe20003800000 */
.L_x_708:
[----:B------:R-:W-:Y:S01]  /*78f0*/  HFMA2.MMA R221, -RZ, RZ, 0, 9.5367431640625e-07 ;  /* 0x00000010ffdd7435 */ /* 0x000fe200000001ff */
[----:B------:R-:W-:-:S05]  /*7900*/  MOV R68, R220 ;  /* 0x000000dc00447202 */ /* 0x000fca0000000f00 */
[----:B------:R-:W-:-:S05]  /*7910*/  FADD.FTZ R215, R213, R68 ;  /* 0x00000044d5d77221 */ /* 0x000fca0000010000 */
[----:B------:R-:W-:-:S07]  /*7920*/  MOV R222, R215 ;  /* 0x000000d700de7202 */ /* 0x000fce0000000f00 */
[----:B------:R-:W-:Y:S05]  /*7930*/  WARPSYNC.COLLECTIVE R219, `(.L_x_709) ;  /* 0x00000000db087348 */ /* 0x000fea0003c00000 */
[----:B------:R0:W1:Y:S02]  /*7940*/  SHFL.BFLY P6, R220, R222, R221, R224 ;  /* 0x0c0000dddedc7389 */ /* 0x00006400000c00e0 */
[----:B01----:R-:W-:Y:S01]  /*7950*/  ENDCOLLECTIVE ;  /* 0x000000000000791b */ /* 0x003fe20003800000 */
.L_x_709:
[----:B------:R-:W-:Y:S01]  /*7960*/  IMAD.MOV.U32 R221, RZ, RZ, 0x1 ;  /* 0x00000001ffdd7424 */ /* 0x000fe200078e00ff */
[----:B------:R-:W-:Y:S02]  /*7970*/  MOV R68, R220 ;  /* 0x000000dc00447202 */ /* 0x000fe40000000f00 */
[----:B------:R-:W-:-:S03]  /*7980*/  LOP3.LUT P6, RZ, R56, 0x1, RZ, 0xc0, !PT ;  /* 0x0000000138ff7812 */ /* 0x000fc600078cc0ff */
        /* <DEDUP_REMOVED lines=37> */
[----:B------:R-:W-:Y:S02]  /*7be0*/  ISETP.NE.AND P5, PT, R217, RZ, PT ;  /* 0x000000ffd900720c */ /* 0x000fe40003fa5270 */
        /* <DEDUP_REMOVED lines=98> */
.L_x_710:
[----:B------:R-:W-:Y:S01]  /*8210*/  HFMA2.MMA R221, -RZ, RZ, 0, 1.1920928955078125e-07 ;  /* 0x00000002ffdd7435 */ /* 0x000fe200000001ff */
[----:B------:R-:W-:-:S05]  /*8220*/  MOV R69, R220 ;  /* 0x000000dc00457202 */ /* 0x000fca0000000f00 */
[----:B------:R-:W-:-:S05]  /*8230*/  FADD.FTZ R69, R68, R69 ;  /* 0x0000004544457221 */ /* 0x000fca0000010000 */
[----:B------:R-:W-:-:S07]  /*8240*/  MOV R222, R69 ;  /* 0x0000004500de7202 */ /* 0x000fce0000000f00 */
[----:B------:R-:W-:Y:S05]  /*8250*/  WARPSYNC.COLLECTIVE R219, `(.L_x_711) ;  /* 0x00000000db087348 */ /* 0x000fea0003c00000 */
[----:B------:R0:W1:Y:S02]  /*8260*/  SHFL.BFLY P6, R220, R222, R221, R224 ;  /* 0x0c0000dddedc7389 */ /* 0x00006400000c00e0 */
[----:B01----:R-:W-:Y:S01]  /*8270*/  ENDCOLLECTIVE ;  /* 0x000000000000791b */ /* 0x003fe20003800000 */
.L_x_711:
[----:B------:R-:W-:Y:S01]  /*8280*/  HFMA2.MMA R221, -RZ, RZ, 0, 2.384185791015625e-07 ;  /* 0x00000004ffdd7435 */ /* 0x000fe200000001ff */
[----:B------:R-:W-:-:S05]  /*8290*/  MOV R70, R220 ;  /* 0x000000dc00467202 */ /* 0x000fca0000000f00 */
[----:B------:R-:W-:-:S05]  /*82a0*/  FADD.FTZ R70, R69, R70 ;  /* 0x0000004645467221 */ /* 0x000fca0000010000 */
[----:B------:R-:W-:-:S07]  /*82b0*/  MOV R222, R70 ;  /* 0x0000004600de7202 */ /* 0x000fce0000000f00 */
[----:B------:R-:W-:Y:S05]  /*82c0*/  WARPSYNC.COLLECTIVE R219, `(.L_x_712) ;  /* 0x00000000db087348 */ /* 0x000fea0003c00000 */
[----:B------:R0:W1:Y:S02]  /*82d0*/  SHFL.BFLY P6, R220, R222, R221, R224 ;  /* 0x0c0000dddedc7389 */ /* 0x00006400000c00e0 */
[----:B01----:R-:W-:Y:S01]  /*82e0*/  ENDCOLLECTIVE ;  /* 0x000000000000791b */ /* 0x003fe20003800000 */
.L_x_712:
[----:B------:R-:W-:Y:S01]  /*82f0*/  HFMA2.MMA R221, -RZ, RZ, 0, 4.76837158203125e-07 ;  /* 0x00000008ffdd7435 */ /* 0x000fe200000001ff */
[----:B------:R-:W-:-:S04]  /*8300*/  IMAD.MOV.U32 R71, RZ, RZ, R220 ;  /* 0x000000ffff477224 */ /* 0x000fc800078e00dc */
[----:B------:R-:W-:-:S05]  /*8310*/  FADD.FTZ R71, R70, R71 ;  /* 0x0000004746477221 */ /* 0x000fca0000010000 */
[----:B------:R-:W-:-:S07]  /*8320*/  MOV R222, R71 ;  /* 0x0000004700de7202 */ /* 0x000fce0000000f00 */
[----:B------:R-:W-:Y:S05]  /*8330*/  WARPSYNC.COLLECTIVE R219, `(.L_x_713) ;  /* 0x00000000db087348 */ /* 0x000fea0003c00000 */
[----:B------:R0:W1:Y:S02]  /*8340*/  SHFL.BFLY P6, R220, R222, R221, R224 ;  /* 0x0c0000dddedc7389 */ /* 0x00006400000c00e0 */
[----:B01----:R-:W-:Y:S01]  /*8350*/  ENDCOLLECTIVE ;  /* 0x000000000000791b */ /* 0x003fe20003800000 */
.L_x_713:
[----:B------:R-:W-:Y:S01]  /*8360*/  HFMA2.MMA R221, -RZ, RZ, 0, 9.5367431640625e-07 ;  /* 0x00000010ffdd7435 */ /* 0x000fe200000001ff */
[----:B------:R-:W-:-:S05]  /*8370*/  MOV R218, R220 ;  /* 0x000000dc00da7202 */ /* 0x000fca0000000f00 */
[----:B------:R-:W-:-:S05]  /*8380*/  FADD.FTZ R218, R71, R218 ;  /* 0x000000da47da7221 */ /* 0x000fca0000010000 */
[----:B------:R-:W-:-:S07]  /*8390*/  MOV R222, R218 ;  /* 0x000000da00de7202 */ /* 0x000fce0000000f00 */
[----:B------:R-:W-:Y:S05]  /*83a0*/  WARPSYNC.COLLECTIVE R219, `(.L_x_714) ;  /* 0x00000000db087348 */ /* 0x000fea0003c00000 */
[----:B------:R0:W1:Y:S02]  /*83b0*/  SHFL.BFLY P6, R220, R222, R221, R224 ;  /* 0x0c0000dddedc7389 */ /* 0x00006400000c00e0 */
[----:B01----:R-:W-:Y:S01]  /*83c0*/  ENDCOLLECTIVE ;  /* 0x000000000000791b */ /* 0x003fe20003800000 */
.L_x_714:
[----:B------:R-:W-:Y:S01]  /*83d0*/  MOV R213, R220 ;  /* 0x000000dc00d57202 */ /* 0x000fe20000000f00 */
[----:B------:R-:W-:Y:S06]  /*83e0*/  BRA `(.L_x_715) ;  /* 0xffffffdc00c47947 */ /* 0x000fec000383ffff */
.L_x_716:
        /* <DEDUP_REMOVED lines=9> */
.L_x_58322:


//--------------------- .text._ZN10layer_norm13ln_fwd_kernelINS_13Kernel_traitsI13__nv_bfloat16S2_S2_S2_fjLj2048ELj1ELj4ELj1ELj16ENS_18Kernel_traits_baseILj2048ES2_S2_S2_S2_fjLj128EEEEELb0ELb0ELb1ELb1EEEvNS_9FwdParamsE --------------------------
	.section	.text._ZN10layer_norm13ln_fwd_kernelINS_13Kernel_traitsI13__nv_bfloat16S2_S2_S2_fjLj2048ELj1ELj4ELj1ELj16ENS_18Kernel_traits_baseILj2048ES2_S2_S2_S2_fjLj128EEEEELb0ELb0ELb1ELb1EEEvNS_9FwdParamsE,"ax",@progbits
	.align	128
        .global         _ZN10layer_norm13ln_fwd_kernelINS_13Kernel_traitsI13__nv_bfloat16S2_S2_S2_fjLj2048ELj1ELj4ELj1ELj16ENS_18Kernel_traits_baseILj2048ES2_S2_S2_S2_fjLj128EEEEELb0ELb0ELb1ELb1EEEvNS_9FwdParamsE
        .type           _ZN10layer_norm13ln_fwd_kernelINS_13Kernel_traitsI13__nv_bfloat16S2_S2_S2_fjLj2048ELj1ELj4ELj1ELj16ENS_18Kernel_traits_baseILj2048ES2_S2_S2_S2_fjLj128EEEEELb0ELb0ELb1ELb1EEEvNS_9FwdParamsE,@function
        .size           _ZN10layer_norm13ln_fwd_kernelINS_13Kernel_traitsI13__nv_bfloat16S2_S2_S2_fjLj2048ELj1ELj4ELj1ELj16ENS_18Kernel_traits_baseILj2048ES2_S2_S2_S2_fjLj128EEEEELb0ELb0ELb1ELb1EEEvNS_9FwdParamsE,(.L_x_58323 - _ZN10layer_norm13ln_fwd_kernelINS_13Kernel_traitsI13__nv_bfloat16S2_S2_S2_fjLj2048ELj1ELj4ELj1ELj16ENS_18Kernel_traits_baseILj2048ES2_S2_S2_S2_fjLj128EEEEELb0ELb0ELb1ELb1EEEvNS_9FwdParamsE)
        .other          _ZN10layer_norm13ln_fwd_kernelINS_13Kernel_traitsI13__nv_bfloat16S2_S2_S2_fjLj2048ELj1ELj4ELj1ELj16ENS_18Kernel_traits_baseILj2048ES2_S2_S2_S2_fjLj128EEEEELb0ELb0ELb1ELb1EEEvNS_9FwdParamsE,@"STO_CUDA_ENTRY STV_DEFAULT"
_ZN10layer_norm13ln_fwd_kernelINS_13Kernel_traitsI13__nv_bfloat16S2_S2_S2_fjLj2048ELj1ELj4ELj1ELj16ENS_18Kernel_traits_baseILj2048ES2_S2_S2_S2_fjLj128EEEEELb0ELb0ELb1ELb1EEEvNS_9FwdParamsE:
.text._ZN10layer_norm13ln_fwd_kernelINS_13Kernel_traitsI13__nv_bfloat16S2_S2_S2_fjLj2048ELj1ELj4ELj1ELj16ENS_18Kernel_traits_baseILj2048ES2_S2_S2_S2_fjLj128EEEEELb0ELb0ELb1ELb1EEEvNS_9FwdParamsE:
[----:B------:R-:W-:Y:S01]  /*0000*/  LDC R1, c[0x0][0x28] ;  /* 0x00000a00ff017b82 */ /* 0x000fe20000000800 */
[----:B------:R-:W0:Y:S01]  /*0010*/  S2R R92, SR_TID.X ;  /* 0x00000000005c7919 */ /* 0x000e220000002100 */
[----:B------:R-:W-:Y:S01]  /*0020*/  ULDC.64 UR4, c[0x0][0x2c8] ;  /* 0x0000b20000047ab9 */ /* 0x000fe20000000a00 */
[----:B------:R-:W-:Y:S01]  /*0030*/  ULDC UR8, c[0x0][0x214] ;  /* 0x0000850000087ab9 */ /* 0x000fe20000000800 */
[----:B------:R-:W-:Y:S01]  /*0040*/  ISETP.NE.U32.AND P0, PT, RZ, UR4, PT ;  /* 0x00000004ff007c0c */ /* 0x000fe2000bf05070 */
[----:B------:R-:W1:Y:S01]  /*0050*/  S2R R93, SR_CTAID.X ;  /* 0x00000000005d7919 */ /* 0x000e620000002500 */
[----:B------:R-:W-:Y:S02]  /*0060*/  ULDC.64 UR6, c[0x0][0x260] ;  /* 0x0000980000067ab9 */ /* 0x000fe40000000a00 */
        /* <DEDUP_REMOVED lines=14> */
[----:B------:R-:W-:Y:S01]  /*0150*/  IADD3 R2, P2, R2, UR6, RZ ;  /* 0x0000000602027c10 */ /* 0x000fe2000ff5e0ff */
[----:B------:R0:W5:Y:S01]  /*0160*/  @P0 LDG.E.128 R88, desc[UR4][R4.64+0xe00] ;  /* 0x000e000404580981 */ /* 0x000162000c1e1d00 */
[----:B-1----:R-:W-:-:S04]  /*0170*/  LEA R93, R93, R0, 0x2 ;  /* 0x000000005d5d7211 */ /* 0x002fc800078e10ff */
[----:B------:R-:W-:Y:S02]  /*0180*/  ISETP.GE.AND P1, PT, R93, UR8, PT ;  /* 0x000000085d007c0c */ /* 0x000fe4000bf26270 */
[----:B------:R-:W-:-:S11]  /*0190*/  IADD3.X R3, RZ, UR7, RZ, P2, !PT ;  /* 0x00000007ff037c10 */ /* 0x000fd600097fe4ff */
[----:B0-----:R-:W-:Y:S05]  /*01a0*/  @P1 EXIT ;  /* 0x000000000000194d */ /* 0x001fea0003800000 */
[----:B------:R-:W2:Y:S04]  /*01b0*/  LDG.E.128 R28, desc[UR4][R2.64+0xa00] ;  /* 0x000a0004021c7981 */ /* 0x000ea8000c1e1d00 */
[----:B------:R-:W3:Y:S04]  /*01c0*/  LDG.E.128 R96, desc[UR4][R2.64+0x400] ;  /* 0x0004000402607981 */ /* 0x000ee8000c1e1d00 */
[----:B------:R-:W4:Y:S04]  /*01d0*/  LDG.E.128 R32, desc[UR4][R2.64+0xc00] ;  /* 0x000c000402207981 */ /* 0x000f28000c1e1d00 */
[----:B------:R-:W4:Y:S04]  /*01e0*/  LDG.E.128 R36, desc[UR4][R2.64+0xe00] ;  /* 0x000e000402247981 */ /* 0x000f28000c1e1d00 */
[----:B------:R-:W4:Y:S04]  /*01f0*/  LDG.E.128 R16, desc[UR4][R2.64+0x800] ;  /* 0x0008000402107981 */ /* 0x000f28000c1e1d00 */
        /* <DEDUP_REMOVED lines=19> */
[----:B------:R-:W-:Y:S01]  /*0330*/  PRMT R106, R68, 0x7632, R106 ;  /* 0x00007632446a7816 */ /* 0x000fe2000000006a */
[----:B------:R-:W-:Y:S01]  /*0340*/  ULDC.U8 UR6, c[0x0][0x2a0] ;  /* 0x0000a80000067ab9 */ /* 0x000fe20000000000 */
[----:B------:R-:W-:Y:S01]  /*0350*/  PRMT R0, R60, 0x7632, R0 ;  /* 0x000076323c007816 */ /* 0x000fe20000000000 */
[----:B------:R-:W-:Y:S01]  /*0360*/  ULDC UR8, c[0x0][0x29c] ;  /* 0x0000a70000087ab9 */ /* 0x000fe20000000800 */
[----:B------:R-:W-:Y:S01]  /*0370*/  PRMT R20, R61, 0x7632, R20 ;  /* 0x000076323d147816 */ /* 0x000fe20000000014 */
[----:B------:R-:W-:Y:S01]  /*0380*/  ULDC UR9, c[0x0][0x2d8] ;  /* 0x0000b60000097ab9 */ /* 0x000fe20000000800 */
        /* <DEDUP_REMOVED lines=28> */
[----:B------:R-:W-:Y:S01]  /*0550*/  PRMT R129, R91, 0x7632, R129 ;  /* 0x000076325b817816 */ /* 0x000fe20000000081 */
[----:B------:R-:W-:Y:S01]  /*0560*/  IMAD.U32 R106, R106, 0x10000, RZ ;  /* 0x000100006a6a7824 */ /* 0x000fe200078e00ff */
        /* <DEDUP_REMOVED lines=32> */
[----:B------:R-:W-:Y:S02]  /*0770*/  LOP3.LUT R92, R92, 0x1f, RZ, 0xc0, !PT ;  /* 0x0000001f5c5c7812 */ /* 0x000fe400078ec0ff */
        /* <DEDUP_REMOVED lines=28> */
[----:B------:R-:W-:Y:S01]  /*0940*/  ISETP.NE.AND P1, PT, RZ, UR6, PT ;  /* 0x00000006ff007c0c */ /* 0x000fe2000bf25270 */
[----:B------:R-:W-:Y:S01]  /*0950*/  ULDC.64 UR6, c[0x0][0x230] ;  /* 0x00008c0000067ab9 */ /* 0x000fe20000000a00 */
[----:B--2---:R-:W-:-:S02]  /*0960*/  PRMT R133, R28, 0x7632, R133 ;  /* 0x000076321c857816 */ /* 0x004fc40000000085 */
[----:B------:R-:W-:Y:S02]  /*0970*/  SHF.L.U32 R95, R28, 0x10, RZ ;  /* 0x000000101c5f7819 */ /* 0x000fe400000006ff */
[C---:B---3--:R-:W-:Y:S02]  /*0980*/  PRMT R130, R97.reuse, 0x7632, R130 ;  /* 0x0000763261827816 */ /* 0x048fe40000000082 */
[----:B------:R-:W-:Y:S02]  /*0990*/  SHF.L.U32 R94, R97, 0x10, RZ ;  /* 0x00000010615e7819 */ /* 0x000fe400000006ff */
[C---:B------:R-:W-:Y:S02]  /*09a0*/  PRMT R132, R29.reuse, 0x7632, R132 ;  /* 0x000076321d847816 */ /* 0x040fe40000000084 */
[----:B------:R-:W-:Y:S02]  /*09b0*/  SHF.L.U32 R28, R29, 0x10, RZ ;  /* 0x000000101d1c7819 */ /* 0x000fe400000006ff */
[----:B------:R-:W-:-:S02]  /*09c0*/  PRMT R135, R30, 0x7632, R135 ;  /* 0x000076321e877816 */ /* 0x000fc40000000087 */
[----:B----4-:R-:W-:Y:S02]  /*09d0*/  PRMT R137, R32, 0x7632, R137 ;  /* 0x0000763220897816 */ /* 0x010fe40000000089 */
[----:B------:R-:W-:Y:S02]  /*09e0*/  PRMT R134, R33, 0x7632, R134 ;  /* 0x0000763221867816 */ /* 0x000fe40000000086 */
[----:B------:R-:W-:Y:S02]  /*09f0*/  PRMT R139, R34, 0x7632, R139 ;  /* 0x00007632228b7816 */ /* 0x000fe4000000008b */
[----:B------:R-:W-:Y:S02]  /*0a00*/  PRMT R141, R36, 0x7632, R141 ;  /* 0x00007632248d7816 */ /* 0x000fe4000000008d */
[----:B------:R-:W-:Y:S02]  /*0a10*/  PRMT R136, R37, 0x7632, R136 ;  /* 0x0000763225887816 */ /* 0x000fe40000000088 */
[----:B------:R-:W-:-:S02]  /*0a20*/  PRMT R143, R38, 0x7632, R143 ;  /* 0x00007632268f7816 */ /* 0x000fc4000000008f */
[----:B------:R-:W-:Y:S02]  /*0a30*/  PRMT R145, R18, 0x7632, R145 ;  /* 0x0000763212917816 */ /* 0x000fe40000000091 */
        /* <DEDUP_REMOVED lines=21> */
[----:B0-----:R-:W-:-:S07]  /*0b90*/  SHF.L.U32 R145, R145, 0x10, RZ ;  /* 0x0000001091917819 */ /* 0x001fce00000006ff */
.L_x_912:
[----:B------:R-:W0:Y:S01]  /*0ba0*/  LDC.64 R2, c[0x0][0x280] ;  /* 0x0000a000ff027b82 */ /* 0x000e220000000a00 */
[----:B------:R-:W-:-:S07]  /*0bb0*/  ISETP.NE.U32.AND P0, PT, RZ, UR6, PT ;  /* 0x00000006ff007c0c */ /* 0x000fce000bf05070 */
[----:B------:R-:W1:Y:S08]  /*0bc0*/  LDC R50, c[0x0][0x218] ;  /* 0x00008600ff327b82 */ /* 0x000e700000000800 */
[----:B------:R-:W2:Y:S01]  /*0bd0*/  LDC.64 R40, c[0x0][0x288] ;  /* 0x0000a200ff287b82 */ /* 0x000ea20000000a00 */
[----:B0-----:R-:W-:-:S05]  /*0be0*/  IMAD.WIDE R2, R93, 0x4, R2 ;  /* 0x000000045d027825 */ /* 0x001fca00078e0202 */
[----:B------:R0:W3:Y:S01]  /*0bf0*/  LDG.E R46, desc[UR4][R2.64] ;  /* 0x00000004022e7981 */ /* 0x0000e2000c1e1900 */
[----:B------:R-:W-:Y:S01]  /*0c00*/  ISETP.NE.AND.EX P0, PT, RZ, UR7, PT, P0 ;  /* 0x00000007ff007c0c */ /* 0x000fe2000bf05300 */
[----:B-1----:R-:W-:-:S05]  /*0c10*/  IMAD R0, R93, R50, RZ ;  /* 0x000000325d007224 */ /* 0x002fca00078e02ff */
[----:B0-----:R-:W-:-:S07]  /*0c20*/  SHF.R.S32.HI R3, RZ, 0x1f, R0 ;  /* 0x0000001fff037819 */ /* 0x001fce0000011400 */
[----:B------:R-:W0:Y:S01]  /*0c30*/  @P0 LDC.64 R42, c[0x0][0x230] ;  /* 0x00008c00ff2a0b82 */ /* 0x000e220000000a00 */
[----:B------:R-:W-:Y:S01]  /*0c40*/  LEA.HI R3, R3, R0, RZ, 0x3 ;  /* 0x0000000003037211 */ /* 0x000fe200078f18ff */
[----:B------:R-:W-:-:S03]  /*0c50*/  HFMA2.MMA R0, -RZ, RZ, 0, 0 ;  /* 0x00000000ff007435 */ /* 0x000fc600000001ff */
[----:B------:R-:W-:-:S05]  /*0c60*/  LEA.HI.SX32 R163, R3, R92, 0x1d ;  /* 0x0000005c03a37211 */ /* 0x000fca00078feaff */
[----:B0-----:R-:W-:-:S05]  /*0c70*/  @P0 IMAD.WIDE.U32 R42, R163, 0x10, R42 ;  /* 0x00000010a32a0825 */ /* 0x001fca00078e002a */
[----:B-----5:R0:W5:Y:S01]  /*0c80*/  @P0 LDG.E.128 R20, desc[UR4][R42.64] ;  /* 0x000000042a140981 */ /* 0x020162000c1e1d00 */
[----:B---3--:R-:W-:-:S13]  /*0c90*/  ISETP.GE.AND P2, PT, R46, 0x1, PT ;  /* 0x000000012e00780c */ /* 0x008fda0003f46270 */
[----:B------:R-:W1:Y:S01]  /*0ca0*/  @P2 LDC.64 R44, c[0x0][0x220] ;  /* 0x00008800ff2c2b82 */ /* 0x000e620000000a00 */
[----:B------:R-:W-:-:S05]  /*0cb0*/  @P2 IADD3 R47, R46, -0x1, RZ ;  /* 0xffffffff2e2f2810 */ /* 0x000fca0007ffe0ff */
[----:B------:R-:W-:-:S05]  /*0cc0*/  @P2 IMAD R47, R47, R50, RZ ;  /* 0x000000322f2f2224 */ /* 0x000fca00078e02ff */
[----:B------:R-:W-:-:S04]  /*0cd0*/  @P2 SHF.R.S32.HI R2, RZ, 0x1f, R47 ;  /* 0x0000001fff022819 */ /* 0x000fc8000001142f */
[----:B------:R-:W-:Y:S01]  /*0ce0*/  @P2 LEA.HI R47, R2, R47, RZ, 0x3 ;  /* 0x0000002f022f2211 */ /* 0x000fe200078f18ff */
[----:B--2---:R-:W-:-:S03]  /*0cf0*/  IMAD.WIDE R2, R93, 0x4, R40 ;  /* 0x000000045d027825 */ /* 0x004fc600078e0228 */
[----:B------:R-:W-:Y:S02]  /*0d00*/  @P2 LEA.HI.SX32 R0, R47, R92, 0x1d ;  /* 0x0000005c2f002211 */ /* 0x000fe400078feaff */
[----:B------:R0:W5:Y:S03]  /*0d10*/  LDG.E R51, desc[UR4][R2.64] ;  /* 0x0000000402337981 */ /* 0x000166000c1e1900 */
[----:B-1----:R-:W-:-:S05]  /*0d20*/  @P2 IMAD.WIDE.U32 R40, R0, 0x10, R44 ;  /* 0x0000001000282825 */ /* 0x002fca00078e002c */
[----:B------:R0:W5:Y:S01]  /*0d30*/  @P2 LDG.E.128 R24, desc[UR4][R40.64] ;  /* 0x0000000428182981 */ /* 0x000162000c1e1d00 */
[----:B------:R-:W-:Y:S01]  /*0d40*/  ISETP.GT.AND P3, PT, R46, RZ, PT ;  /* 0x000000ff2e00720c */ /* 0x000fe20003f64270 */
[----:B------:R-:W-:Y:S01]  /*0d50*/  BSSY B0, `(.L_x_717) ;  /* 0x000000b000007945 */ /* 0x000fe20003800000 */
[----:B------:R-:W-:-:S11]  /*0d60*/  SHF.R.S32.HI R52, RZ, 0x1f, R93 ;  /* 0x0000001fff347819 */ /* 0x000fd6000001145d */
[----:B0-----:R-:W-:Y:S05]  /*0d70*/  @P3 BRA `(.L_x_718) ;  /* 0x0000000000103947 */ /* 0x001fea0003800000 */
[----:B------:R-:W-:Y:S01]  /*0d80*/  MOV R53, RZ ;  /* 0x000000ff00357202 */ /* 0x000fe20000000f00 */
[----:B------:R-:W-:Y:S06]  /*0d90*/  @!P0 BRA `(.L_x_719) ;  /* 0x0000000000188947 */ /* 0x000fec0003800000 */
[----:B-----5:R-:W-:Y:S01]  /*0da0*/  SHF.L.U32 R53, R20, 0x10, RZ ;  /* 0x0000001014357819 */ /* 0x020fe200000006ff */
[----:B------:R-:W-:Y:S06]  /*0db0*/  BRA `(.L_x_719) ;  /* 0x0000000000107947 */ /* 0x000fec0003800000 */
.L_x_718:
[----:B-----5:R-:W-:Y:S02]  /*0dc0*/  SHF.L.U32 R53, R24, 0x10, RZ ;  /* 0x0000001018357819 */ /* 0x020fe400000006ff */
[----:B------:R-:W-:-:S03]  /*0dd0*/  @P0 SHF.L.U32 R2, R20, 0x10, RZ ;  /* 0x0000001014020819 */ /* 0x000fc600000006ff */
[----:B------:R-:W-:-:S04]  /*0de0*/  FMUL.FTZ R53, R53, UR8 ;  /* 0x0000000835357c20 */ /* 0x000fc80008410000 */
[----:B------:R-:W-:-:S07]  /*0df0*/  @P0 FADD.FTZ R53, R53, R2 ;  /* 0x0000000235350221 */ /* 0x000fce0000010000 */
.L_x_719:
[----:B------:R-:W-:Y:S05]  /*0e00*/  BSYNC B0 ;  /* 0x0000000000007941 */ /* 0x000fea0003800000 */
.L_x_717:
[----:B------:R-:W-:Y:S04]  /*0e10*/  BSSY B0, `(.L_x_720) ;  /* 0x000000d000007945 */ /* 0x000fe80003800000 */
[----:B------:R-:W-:Y:S05]  /*0e20*/  @P3 BRA `(.L_x_721) ;  /* 0x0000000000143947 */ /* 0x000fea0003800000 */
[----:B------:R-:W-:Y:S01]  /*0e30*/  MOV R54, RZ ;  /* 0x000000ff00367202 */ /* 0x000fe20000000f00 */
[----:B------:R-:W-:Y:S06]  /*0e40*/  @!P0 BRA `(.L_x_722) ;  /* 0x0000000000248947 */ /* 0x000fec0003800000 */
[----:B-----5:R-:W-:-:S04]  /*0e50*/  PRMT R54, R20, 0x7632, R54 ;  /* 0x0000763214367816 */ /* 0x020fc80000000036 */
[----:B------:R-:W-:Y:S01]  /*0e60*/  SHF.L.U32 R54, R54, 0x10, RZ ;  /* 0x0000001036367819 */ /* 0x000fe200000006ff */
[----:B------:R-:W-:Y:S06]  /*0e70*/  BRA `(.L_x_722) ;  /* 0x0000000000187947 */ /* 0x000fec0003800000 */
.L_x_721:
[----:B-----5:R-:W-:Y:S02]  /*0e80*/  PRMT R2, R24, 0x7632, R2 ;  /* 0x0000763218027816 */ /* 0x020fe40000000002 */
[----:B------:R-:W-:Y:S02]  /*0e90*/  @P0 PRMT R3, R20, 0x7632, R3 ;  /* 0x0000763214030816 */ /* 0x000fe40000000003 */
[----:B------:R-:W-:Y:S02]  /*0ea0*/  SHF.L.U32 R2, R2, 0x10, RZ ;  /* 0x0000001002027819 */ /* 0x000fe400000006ff */
[----:B------:R-:W-:-:S03]  /*0eb0*/  @P0 SHF.L.U32 R3, R3, 0x10, RZ ;  /* 0x0000001003030819 */ /* 0x000fc600000006ff */
[----:B------:R-:W-:-:S04]  /*0ec0*/  FMUL.FTZ R54, R2, UR8 ;  /* 0x0000000802367c20 */ /* 0x000fc80008410000 */
[----:B------:R-:W-:-:S07]  /*0ed0*/  @P0 FADD.FTZ R54, R54, R3 ;  /* 0x0000000336360221 */ /* 0x000fce0000010000 */
.L_x_722:
[----:B------:R-:W-:Y:S05]  /*0ee0*/  BSYNC B0 ;  /* 0x0000000000007941 */ /* 0x000fea0003800000 */
.L_x_720:
[----:B------:R-:W-:Y:S04]  /*0ef0*/  BSSY B0, `(.L_x_723) ;  /* 0x000000a000007945 */ /* 0x000fe80003800000 */
[----:B------:R-:W-:Y:S05]  /*0f00*/  @P3 BRA `(.L_x_724) ;  /* 0x0000000000103947 */ /* 0x000fea0003800000 */
[----:B------:R-:W-:Y:S01]  /*0f10*/  HFMA2.MMA R55, -RZ, RZ, 0, 0 ;  /* 0x00000000ff377435 */ /* 0x000fe200000001ff */
[----:B------:R-:W-:Y:S10]  /*0f20*/  @!P0 BRA `(.L_x_725) ;  /* 0x0000000000188947 */ /* 0x000ff40003800000 */
[----:B-----5:R-:W-:Y:S01]  /*0f30*/  SHF.L.U32 R55, R21, 0x10, RZ ;  /* 0x0000001015377819 */ /* 0x020fe200000006ff */
[----:B------:R-:W-:Y:S06]  /*0f40*/  BRA `(.L_x_725) ;  /* 0x0000000000107947 */ /* 0x000fec0003800000 */
.L_x_724:
[----:B-----5:R-:W-:Y:S01]  /*0f50*/  SHF.L.U32 R55, R25, 0x10, RZ ;  /* 0x0000001019377819 */ /* 0x020fe200000006ff */
[----:B------:R-:W-:-:S04]  /*0f60*/  @P0 IMAD.U32 R2, R21, 0x10000, RZ ;  /* 0x0001000015020824 */ /* 0x000fc800078e00ff */
[----:B------:R-:W-:-:S04]  /*0f70*/  FMUL.FTZ R55, R55, UR8 ;  /* 0x0000000837377c20 */ /* 0x000fc80008410000 */
[----:B------:R-:W-:-:S07]  /*0f80*/  @P0 FADD.FTZ R55, R55, R2 ;  /* 0x0000000237370221 */ /* 0x000fce0000010000 */
.L_x_725:
[----:B------:R-:W-:Y:S05]  /*0f90*/  BSYNC B0 ;  /* 0x0000000000007941 */ /* 0x000fea0003800000 */
.L_x_723:
[----:B------:R-:W-:Y:S04]  /*0fa0*/  BSSY B0, `(.L_x_726) ;  /* 0x000000d000007945 */ /* 0x000fe80003800000 */
[----:B------:R-:W-:Y:S05]  /*0fb0*/  @P3 BRA `(.L_x_727) ;  /* 0x0000000000143947 */ /* 0x000fea0003800000 */
[----:B------:R-:W-:Y:S01]  /*0fc0*/  MOV R56, RZ ;  /* 0x000000ff00387202 */ /* 0x000fe20000000f00 */
[----:B------:R-:W-:Y:S06]  /*0fd0*/  @!P0 BRA `(.L_x_728) ;  /* 0x0000000000248947 */ /* 0x000fec0003800000 */
[----:B-----5:R-:W-:-:S04]  /*0fe0*/  PRMT R56, R21, 0x7632, R56 ;  /* 0x0000763215387816 */ /* 0x020fc80000000038 */
[----:B------:R-:W-:Y:S01]  /*0ff0*/  SHF.L.U32 R56, R56, 0x10, RZ ;  /* 0x0000001038387819 */ /* 0x000fe200000006ff */
[----:B------:R-:W-:Y:S06]  /*1000*/  BRA `(.L_x_728) ;  /* 0x0000000000187947 */ /* 0x000fec0003800000 */
.L_x_727:
[----:B-----5:R-:W-:Y:S02]  /*1010*/  PRMT R2, R25, 0x7632, R2 ;  /* 0x0000763219027816 */ /* 0x020fe40000000002 */
[----:B------:R-:W-:Y:S02]  /*1020*/  @P0 PRMT R3, R21, 0x7632, R3 ;  /* 0x0000763215030816 */ /* 0x000fe40000000003 */
[----:B------:R-:W-:Y:S02]  /*1030*/  SHF.L.U32 R2, R2, 0x10, RZ ;  /* 0x0000001002027819 */ /* 0x000fe400000006ff */
[----:B------:R-:W-:-:S03]  /*1040*/  @P0 SHF.L.U32 R3, R3, 0x10, RZ ;  /* 0x0000001003030819 */ /* 0x000fc600000006ff */
[----:B------:R-:W-:-:S04]  /*1050*/  FMUL.FTZ R56, R2, UR8 ;  /* 0x0000000802387c20 */ /* 0x000fc80008410000 */
[----:B------:R-:W-:-:S07]  /*1060*/  @P0 FADD.FTZ R56, R56, R3 ;  /* 0x0000000338380221 */ /* 0x000fce0000010000 */
.L_x_728:
[----:B------:R-:W-:Y:S05]  /*1070*/  BSYNC B0 ;  /* 0x0000000000007941 */ /* 0x000fea0003800000 */
.L_x_726:
[----:B------:R-:W-:Y:S04]  /*1080*/  BSSY B0, `(.L_x_729) ;  /* 0x000000a000007945 */ /* 0x000fe80003800000 */
[----:B------:R-:W-:Y:S05]  /*1090*/  @P3 BRA `(.L_x_730) ;  /* 0x0000000000103947 */ /* 0x000fea0003800000 */
[----:B------:R-:W-:Y:S01]  /*10a0*/  HFMA2.MMA R57, -RZ, RZ, 0, 0 ;  /* 0x00000000ff397435 */ /* 0x000fe200000001ff */
[----:B------:R-:W-:Y:S10]  /*10b0*/  @!P0 BRA `(.L_x_731) ;  /* 0x0000000000188947 */ /* 0x000ff40003800000 */
[----:B-----5:R-:W-:Y:S01]  /*10c0*/  SHF.L.U32 R57, R22, 0x10, RZ ;  /* 0x0000001016397819 */ /* 0x020fe200000006ff */
[----:B------:R-:W-:Y:S06]  /*10d0*/  BRA `(.L_x_731) ;  /* 0x0000000000107947 */ /* 0x000fec0003800000 */
.L_x_730:
[----:B-----5:R-:W-:Y:S02]  /*10e0*/  SHF.L.U32 R57, R26, 0x10, RZ ;  /* 0x000000101a397819 */ /* 0x020fe400000006ff */
[----:B------:R-:W-:-:S03]  /*10f0*/  @P0 SHF.L.U32 R2, R22, 0x10, RZ ;  /* 0x0000001016020819 */ /* 0x000fc600000006ff */
[----:B------:R-:W-:-:S04]  /*1100*/  FMUL.FTZ R57, R57, UR8 ;  /* 0x0000000839397c20 */ /* 0x000fc80008410000 */
[----:B------:R-:W-:-:S07]  /*1110*/  @P0 FADD.FTZ R57, R57, R2 ;  /* 0x0000000239390221 */ /* 0x000fce0000010000 */
.L_x_731:
[----:B------:R-:W-:Y:S05]  /*1120*/  BSYNC B0 ;  /* 0x0000000000007941 */ /* 0x000fea0003800000 */
.L_x_729:
[----:B------:R-:W-:Y:S04]  /*1130*/  BSSY B0, `(.L_x_732) ;  /* 0x000000d000007945 */ /* 0x000fe80003800000 */
[----:B------:R-:W-:Y:S05]  /*1140*/  @P3 BRA `(.L_x_733) ;  /* 0x0000000000143947 */ /* 0x000fea0003800000 */
[----:B------:R-:W-:Y:S01]  /*1150*/  MOV R58, RZ ;  /* 0x000000ff003a7202 */ /* 0x000fe20000000f00 */
[----:B------:R-:W-:Y:S06]  /*1160*/  @!P0 BRA `(.L_x_734) ;  /* 0x0000000000248947 */ /* 0x000fec0003800000 */
[----:B-----5:R-:W-:-:S04]  /*1170*/  PRMT R58, R22, 0x7632, R58 ;  /* 0x00007632163a7816 */ /* 0x020fc8000000003a */
[----:B------:R-:W-:Y:S01]  /*1180*/  SHF.L.U32 R58, R58, 0x10, RZ ;  /* 0x000000103a3a7819 */ /* 0x000fe200000006ff */
[----:B------:R-:W-:Y:S06]  /*1190*/  BRA `(.L_x_734) ;  /* 0x0000000000187947 */ /* 0x000fec0003800000 */
.L_x_733:
[----:B-----5:R-:W-:Y:S02]  /*11a0*/  PRMT R2, R26, 0x7632, R2 ;  /* 0x000076321a027816 */ /* 0x020fe40000000002 */
[----:B------:R-:W-:Y:S02]  /*11b0*/  @P0 PRMT R3, R22, 0x7632, R3 ;  /* 0x0000763216030816 */ /* 0x000fe40000000003 */
[----:B------:R-:W-:Y:S02]  /*11c0*/  SHF.L.U32 R2, R2, 0x10, RZ ;  /* 0x0000001002027819 */ /* 0x000fe400000006ff */
[----:B------:R-:W-:-:S03]  /*11d0*/  @P0 SHF.L.U32 R3, R3, 0x10, RZ ;  /* 0x0000001003030819 */ /* 0x000fc600000006ff */
[----:B------:R-:W-:-:S04]  /*11e0*/  FMUL.FTZ R58, R2, UR8 ;  /* 0x00000008023a7c20 */ /* 0x000fc80008410000 */
[----:B------:R-:W-:-:S07]  /*11f0*/  @P0 FADD.FTZ R58, R58, R3 ;  /* 0x000000033a3a0221 */ /* 0x000fce0000010000 */
.L_x_734:
[----:B------:R-:W-:Y:S05]  /*1200*/  BSYNC B0 ;  /* 0x0000000000007941 */ /* 0x000fea0003800000 */
.L_x_732:
[----:B------:R-:W-:Y:S04]  /*1210*/  BSSY B0, `(.L_x_735) ;  /* 0x000000a000007945 */ /* 0x000fe80003800000 */
[----:B------:R-:W-:Y:S05]  /*1220*/  @P3 BRA `(.L_x_736) ;  /* 0x0000000000103947 */ /* 0x000fea0003800000 */
[----:B------:R-:W-:Y:S01]  /*1230*/  HFMA2.MMA R59, -RZ, RZ, 0, 0 ;  /* 0x00000000ff3b7435 */ /* 0x000fe200000001ff */
[----:B------:R-:W-:Y:S10]  /*1240*/  @!P0 BRA `(.L_x_737) ;  /* 0x0000000000188947 */ /* 0x000ff40003800000 */
[----:B-----5:R-:W-:Y:S01]  /*1250*/  SHF.L.U32 R59, R23, 0x10, RZ ;  /* 0x00000010173b7819 */ /* 0x020fe200000006ff */
[----:B------:R-:W-:Y:S06]  /*1260*/  BRA `(.L_x_737) ;  /* 0x0000000000107947 */ /* 0x000fec0003800000 */
.L_x_736:
[----:B-----5:R-:W-:Y:S02]  /*1270*/  SHF.L.U32 R59, R27, 0x10, RZ ;  /* 0x000000101b3b7819 */ /* 0x020fe400000006ff */
[----:B------:R-:W-:-:S03]  /*1280*/  @P0 SHF.L.U32 R2, R23, 0x10, RZ ;  /* 0x0000001017020819 */ /* 0x000fc600000006ff */
[----:B------:R-:W-:-:S04]  /*1290*/  FMUL.FTZ R59, R59, UR8 ;  /* 0x000000083b3b7c20 */ /* 0x000fc80008410000 */
[----:B------:R-:W-:-:S07]  /*12a0*/  @P0 FADD.FTZ R59, R59, R2 ;  /* 0x000000023b3b0221 */ /* 0x000fce0000010000 */
.L_x_737:
[----:B------:R-:W-:Y:S05]  /*12b0*/  BSYNC B0 ;  /* 0x0000000000007941 */ /* 0x000fea0003800000 */
.L_x_735:
[----:B------:R-:W-:Y:S04]  /*12c0*/  BSSY B0, `(.L_x_738) ;  /* 0x000000d000007945 */ /* 0x000fe80003800000 */
[----:B------:R-:W-:Y:S05]  /*12d0*/  @P3 BRA `(.L_x_739) ;  /* 0x0000000000143947 */ /* 0x000fea0003800000 */
[----:B------:R-:W-:Y:S01]  /*12e0*/  MOV R138, RZ ;  /* 0x000000ff008a7202 */ /* 0x000fe20000000f00 */
[----:B------:R-:W-:Y:S06]  /*12f0*/  @!P0 BRA `(.L_x_740) ;  /* 0x0000000000248947 */ /* 0x000fec0003800000 */
[----:B-----5:R-:W-:-:S04]  /*1300*/  PRMT R138, R23, 0x7632, R138 ;  /* 0x00007632178a7816 */ /* 0x020fc8000000008a */
[----:B------:R-:W-:Y:S01]  /*1310*/  SHF.L.U32 R138, R138, 0x10, RZ ;  /* 0x000000108a8a7819 */ /* 0x000fe200000006ff */
[----:B------:R-:W-:Y:S06]  /*1320*/  BRA `(.L_x_740) ;  /* 0x0000000000187947 */ /* 0x000fec0003800000 */
.L_x_739:
[----:B-----5:R-:W-:Y:S02]  /*1330*/  PRMT R2, R27, 0x7632, R2 ;  /* 0x000076321b027816 */ /* 0x020fe40000000002 */
[----:B------:R-:W-:Y:S02]  /*1340*/  @P0 PRMT R3, R23, 0x7632, R3 ;  /* 0x0000763217030816 */ /* 0x000fe40000000003 */
[----:B------:R-:W-:Y:S02]  /*1350*/  SHF.L.U32 R2, R2, 0x10, RZ ;  /* 0x0000001002027819 */ /* 0x000fe400000006ff */
[----:B------:R-:W-:-:S03]  /*1360*/  @P0 SHF.L.U32 R3, R3, 0x10, RZ ;  /* 0x0000001003030819 */ /* 0x000fc600000006ff */
[----:B------:R-:W-:-:S04]  /*1370*/  FMUL.FTZ R138, R2, UR8 ;  /* 0x00000008028a7c20 */ /* 0x000fc80008410000 */
[----:B------:R-:W-:-:S07]  /*1380*/  @P0 FADD.FTZ R138, R138, R3 ;  /* 0x000000038a8a0221 */ /* 0x000fce0000010000 */
.L_x_740:
[----:B------:R-:W-:Y:S05]  /*1390*/  BSYNC B0 ;  /* 0x0000000000007941 */ /* 0x000fea0003800000 */
.L_x_738:
[----:B------:R-:W0:Y:S01]  /*13a0*/  LDC.64 R2, c[0x0][0x238] ;  /* 0x00008e00ff027b82 */ /* 0x000e220000000a00 */
[----:B------:R-:W-:Y:S02]  /*13b0*/  @P2 IADD3 R147, R0, 0x20, RZ ;  /* 0x0000002000932810 */ /* 0x000fe40007ffe0ff */
[----:B------:R-:W-:Y:S02]  /*13c0*/  IADD3 R155, R163, 0x20, RZ ;  /* 0x00000020a39b7810 */ /* 0x000fe40007ffe0ff */
[----:B------:R-:W-:Y:S02]  /*13d0*/  F2FP.BF16.F32.PACK_AB R43, R138, R59 ;  /* 0x0000003b8a2b723e */ /* 0x000fe400000010ff */
[----:B------:R-:W-:Y:S01]  /*13e0*/  F2FP.BF16.F32.PACK_AB R42, R58, R57 ;  /* 0x000000393a2a723e */ /* 0x000fe200000010ff */
[----:B------:R-:W1:Y:S01]  /*13f0*/  @P2 LDC.64 R48, c[0x0][0x220] ;  /* 0x00008800ff302b82 */ /* 0x000e620000000a00 */
[----:B------:R-:W-:Y:S02]  /*1400*/  F2FP.BF16.F32.PACK_AB R41, R56, R55 ;  /* 0x000000373829723e */ /* 0x000fe400000010ff */
[----:B------:R-:W-:-:S05]  /*1410*/  F2FP.BF16.F32.PACK_AB R40, R54, R53 ;  /* 0x000000353628723e */ /* 0x000fca00000010ff */
[----:B------:R-:W2:Y:S01]  /*1420*/  @P0 LDC.64 R46, c[0x0][0x230] ;  /* 0x00008c00ff2e0b82 */ /* 0x000ea20000000a00 */
[----:B0-----:R-:W-:-:S05]  /*1430*/  IMAD.WIDE.U32 R44, R163, 0x10, R2 ;  /* 0x00000010a32c7825 */ /* 0x001fca00078e0002 */
[----:B------:R0:W-:Y:S01]  /*1440*/  STG.E.128 desc[UR4][R44.64], R40 ;  /* 0x000000282c007986 */ /* 0x0001e2000c101d04 */
[----:B-1----:R-:W-:-:S05]  /*1450*/  @P2 IMAD.WIDE.U32 R48, R147, 0x10, R48 ;  /* 0x0000001093302825 */ /* 0x002fca00078e0030 */
[----:B-----5:R0:W5:Y:S01]  /*1460*/  @P2 LDG.E.128 R24, desc[UR4][R48.64] ;  /* 0x0000000430182981 */ /* 0x020162000c1e1d00 */
[----:B--2---:R-:W-:-:S05]  /*1470*/  @P0 IMAD.WIDE.U32 R46, R155, 0x10, R46 ;  /* 0x000000109b2e0825 */ /* 0x004fca00078e002e */
[----:B------:R0:W5:Y:S01]  /*1480*/  @P0 LDG.E.128 R20, desc[UR4][R46.64] ;  /* 0x000000042e140981 */ /* 0x000162000c1e1d00 */
[----:B------:R-:W-:Y:S04]  /*1490*/  BSSY B0, `(.L_x_741) ;  /* 0x000000a000007945 */ /* 0x000fe80003800000 */
[----:B------:R-:W-:Y:S05]  /*14a0*/  @P3 BRA `(.L_x_742) ;  /* 0x0000000000103947 */ /* 0x000fea0003800000 */
[----:B------:R-:W-:Y:S01]  /*14b0*/  HFMA2.MMA R153, -RZ, RZ, 0, 0 ;  /* 0x00000000ff997435 */ /* 0x000fe200000001ff */
[----:B------:R-:W-:Y:S10]  /*14c0*/  @!P0 BRA `(.L_x_743) ;  /* 0x0000000000188947 */ /* 0x000ff40003800000 */
[----:B-----5:R-:W-:Y:S01]  /*14d0*/  SHF.L.U32 R153, R20, 0x10, RZ ;  /* 0x0000001014997819 */ /* 0x020fe200000006ff */
[----:B------:R-:W-:Y:S06]  /*14e0*/  BRA `(.L_x_743) ;  /* 0x0000000000107947 */ /* 0x000fec0003800000 */
.L_x_742:
[----:B-----5:R-:W-:Y:S02]  /*14f0*/  SHF.L.U32 R153, R24, 0x10, RZ ;  /* 0x0000001018997819 */ /* 0x020fe400000006ff */
[----:B0-----:R-:W-:-:S03]  /*1500*/  @P0 SHF.L.U32 R40, R20, 0x10, RZ ;  /* 0x0000001014280819 */ /* 0x001fc600000006ff */
[----:B------:R-:W-:-:S04]  /*1510*/  FMUL.FTZ R153, R153, UR8 ;  /* 0x0000000899997c20 */ /* 0x000fc80008410000 */
[----:B------:R-:W-:-:S07]  /*1520*/  @P0 FADD.FTZ R153, R40, R153 ;  /* 0x0000009928990221 */ /* 0x000fce0000010000 */
.L_x_743:
[----:B------:R-:W-:Y:S05]  /*1530*/  BSYNC B0 ;  /* 0x0000000000007941 */ /* 0x000fea0003800000 */
.L_x_741:
[----:B------:R-:W-:Y:S04]  /*1540*/  BSSY B0, `(.L_x_744) ;  /* 0x000000d000007945 */ /* 0x000fe80003800000 */
[----:B------:R-:W-:Y:S05]  /*1550*/  @P3 BRA `(.L_x_745) ;  /* 0x0000000000143947 */ /* 0x000fea0003800000 */
[----:B------:R-:W-:Y:S01]  /*1560*/  MOV R146, RZ ;  /* 0x000000ff00927202 */ /* 0x000fe20000000f00 */
[----:B------:R-:W-:Y:S06]  /*1570*/  @!P0 BRA `(.L_x_746) ;  /* 0x0000000000248947 */ /* 0x000fec0003800000 */
[----:B-----5:R-:W-:-:S04]  /*1580*/  PRMT R146, R20, 0x7632, R146 ;  /* 0x0000763214927816 */ /* 0x020fc80000000092 */
[----:B------:R-:W-:Y:S01]  /*1590*/  SHF.L.U32 R146, R146, 0x10, RZ ;  /* 0x0000001092927819 */ /* 0x000fe200000006ff */
[----:B------:R-:W-:Y:S06]  /*15a0*/  BRA `(.L_x_746) ;  /* 0x0000000000187947 */ /* 0x000fec0003800000 */
.L_x_745:
[----:B0----5:R-:W-:Y:S02]  /*15b0*/  PRMT R40, R24, 0x7632, R40 ;  /* 0x0000763218287816 */ /* 0x021fe40000000028 */
[----:B------:R-:W-:Y:S02]  /*15c0*/  @P0 PRMT R41, R20, 0x7632, R41 ;  /* 0x0000763214290816 */ /* 0x000fe40000000029 */
[----:B------:R-:W-:Y:S02]  /*15d0*/  SHF.L.U32 R40, R40, 0x10, RZ ;  /* 0x0000001028287819 */ /* 0x000fe400000006ff */
[----:B------:R-:W-:-:S03]  /*15e0*/  @P0 SHF.L.U32 R41, R41, 0x10, RZ ;  /* 0x0000001029290819 */ /* 0x000fc600000006ff */
[----:B------:R-:W-:-:S04]  /*15f0*/  FMUL.FTZ R146, R40, UR8 ;  /* 0x0000000828927c20 */ /* 0x000fc80008410000 */
[----:B------:R-:W-:-:S07]  /*1600*/  @P0 FADD.FTZ R146, R146, R41 ;  /* 0x0000002992920221 */ /* 0x000fce0000010000 */
.L_x_746:
[----:B------:R-:W-:Y:S05]  /*1610*/  BSYNC B0 ;  /* 0x0000000000007941 */ /* 0x000fea0003800000 */
.L_x_744:
[----:B------:R-:W-:Y:S04]  /*1620*/  BSSY B0, `(.L_x_747) ;  /* 0x000000a000007945 */ /* 0x000fe80003800000 */
[----:B------:R-:W-:Y:S05]  /*1630*/  @P3 BRA `(.L_x_748) ;  /* 0x0000000000103947 */ /* 0x000fea0003800000 */
[----:B------:R-:W-:Y:S01]  /*1640*/  HFMA2.MMA R151, -RZ, RZ, 0, 0 ;  /* 0x00000000ff977435 */ /* 0x000fe200000001ff */
[----:B------:R-:W-:Y:S10]  /*1650*/  @!P0 BRA `(.L_x_749) ;  /* 0x0000000000188947 */ /* 0x000ff40003800000 */
[----:B-----5:R-:W-:Y:S01]  /*1660*/  SHF.L.U32 R151, R21, 0x10, RZ ;  /* 0x0000001015977819 */ /* 0x020fe200000006ff */
[----:B------:R-:W-:Y:S06]  /*1670*/  BRA `(.L_x_749) ;  /* 0x0000000000107947 */ /* 0x000fec0003800000 */
.L_x_748:
[----:B-----5:R-:W-:Y:S02]  /*1680*/  SHF.L.U32 R151, R25, 0x10, RZ ;  /* 0x0000001019977819 */ /* 0x020fe400000006ff */
[----:B0-----:R-:W-:-:S03]  /*1690*/  @P0 SHF.L.U32 R40, R21, 0x10, RZ ;  /* 0x0000001015280819 */ /* 0x001fc600000006ff */
[----:B------:R-:W-:-:S04]  /*16a0*/  FMUL.FTZ R151, R151, UR8 ;  /* 0x0000000897977c20 */ /* 0x000fc80008410000 */
[----:B------:R-:W-:-:S07]  /*16b0*/  @P0 FADD.FTZ R151, R40, R151 ;  /* 0x0000009728970221 */ /* 0x000fce0000010000 */
.L_x_749:
[----:B------:R-:W-:Y:S05]  /*16c0*/  BSYNC B0 ;  /* 0x0000000000007941 */ /* 0x000fea0003800000 */
.L_x_747:
[----:B------:R-:W-:Y:S04]  /*16d0*/  BSSY B0, `(.L_x_750) ;  /* 0x000000d000007945 */ /* 0x000fe80003800000 */
[----:B------:R-:W-:Y:S05]  /*16e0*/  @P3 BRA `(.L_x_751) ;  /* 0x0000000000143947 */ /* 0x000fea0003800000 */
[----:B------:R-:W-:Y:S01]  /*16f0*/  MOV R144, RZ ;  /* 0x000000ff00907202 */ /* 0x000fe20000000f00 */
[----:B------:R-:W-:Y:S06]  /*1700*/  @!P0 BRA `(.L_x_752) ;  /* 0x0000000000248947 */ /* 0x000fec0003800000 */
[----:B-----5:R-:W-:-:S04]  /*1710*/  PRMT R144, R21, 0x7632, R144 ;  /* 0x0000763215907816 */ /* 0x020fc80000000090 */
[----:B------:R-:W-:Y:S01]  /*1720*/  SHF.L.U32 R144, R144, 0x10, RZ ;  /* 0x0000001090907819 */ /* 0x000fe200000006ff */
[----:B------:R-:W-:Y:S06]  /*1730*/  BRA `(.L_x_752) ;  /* 0x0000000000187947 */ /* 0x000fec0003800000 */
.L_x_751:
[----:B0----5:R-:W-:Y:S02]  /*1740*/  PRMT R40, R25, 0x7632, R40 ;  /* 0x0000763219287816 */ /* 0x021fe40000000028 */
[----:B------:R-:W-:Y:S02]  /*1750*/  @P0 PRMT R41, R21, 0x7632, R41 ;  /* 0x0000763215290816 */ /* 0x000fe40000000029 */
[----:B------:R-:W-:Y:S02]  /*1760*/  SHF.L.U32 R40, R40, 0x10, RZ ;  /* 0x0000001028287819 */ /* 0x000fe400000006ff */
[----:B------:R-:W-:-:S03]  /*1770*/  @P0 SHF.L.U32 R41, R41, 0x10, RZ ;  /* 0x0000001029290819 */ /* 0x000fc600000006ff */
[----:B------:R-:W-:-:S04]  /*1780*/  FMUL.FTZ R144, R40, UR8 ;  /* 0x0000000828907c20 */ /* 0x000fc80008410000 */
[----:B------:R-:W-:-:S07]  /*1790*/  @P0 FADD.FTZ R144, R144, R41 ;  /* 0x0000002990900221 */ /* 0x000fce0000010000 */
.L_x_752:
[----:B------:R-:W-:Y:S05]  /*17a0*/  BSYNC B0 ;  /* 0x0000000000007941 */ /* 0x000fea0003800000 */
.L_x_750:
[----:B------:R-:W-:Y:S04]  /*17b0*/  BSSY B0, `(.L_x_753) ;  /* 0x000000a000007945 */ /* 0x000fe80003800000 */
[----:B------:R-:W-:Y:S05]  /*17c0*/  @P3 BRA `(.L_x_754) ;  /* 0x0000000000103947 */ /* 0x000fea0003800000 */
[----:B------:R-:W-:Y:S01]  /*17d0*/  HFMA2.MMA R149, -RZ, RZ, 0, 0 ;  /* 0x00000000ff957435 */ /* 0x000fe200000001ff */
[----:B------:R-:W-:Y:S10]  /*17e0*/  @!P0 BRA `(.L_x_755) ;  /* 0x0000000000188947 */ /* 0x000ff40003800000 */
[----:B-----5:R-:W-:Y:S01]  /*17f0*/  SHF.L.U32 R149, R22, 0x10, RZ ;  /* 0x0000001016957819 */ /* 0x020fe200000006ff */
[----:B------:R-:W-:Y:S06]  /*1800*/  BRA `(.L_x_755) ;  /* 0x0000000000107947 */ /* 0x000fec0003800000 */
.L_x_754:
[----:B-----5:R-:W-:Y:S02]  /*1810*/  SHF.L.U32 R149, R26, 0x10, RZ ;  /* 0x000000101a957819 */ /* 0x020fe400000006ff */
[----:B0-----:R-:W-:-:S03]  /*1820*/  @P0 SHF.L.U32 R40, R22, 0x10, RZ ;  /* 0x0000001016280819 */ /* 0x001fc600000006ff */
[----:B------:R-:W-:-:S04]  /*1830*/  FMUL.FTZ R149, R149, UR8 ;  /* 0x0000000895957c20 */ /* 0x000fc80008410000 */
[----:B------:R-:W-:-:S07]  /*1840*/  @P0 FADD.FTZ R149, R40, R149 ;  /* 0x0000009528950221 */ /* 0x000fce0000010000 */
.L_x_755:
[----:B------:R-:W-:Y:S05]  /*1850*/  BSYNC B0 ;  /* 0x0000000000007941 */ /* 0x000fea0003800000 */
.L_x_753:
[----:B------:R-:W-:Y:S04]  /*1860*/  BSSY B0, `(.L_x_756) ;  /* 0x000000d000007945 */ /* 0x000fe80003800000 */
[----:B------:R-:W-:Y:S05]  /*1870*/  @P3 BRA `(.L_x_757) ;  /* 0x0000000000143947 */ /* 0x000fea0003800000 */
[----:B------:R-:W-:Y:S01]  /*1880*/  MOV R142, RZ ;  /* 0x000000ff008e7202 */ /* 0x000fe20000000f00 */
[----:B------:R-:W-:Y:S06]  /*1890*/  @!P0 BRA `(.L_x_758) ;  /* 0x0000000000248947 */ /* 0x000fec0003800000 */
[----:B-----5:R-:W-:-:S04]  /*18a0*/  PRMT R142, R22, 0x7632, R142 ;  /* 0x00007632168e7816 */ /* 0x020fc8000000008e */
[----:B------:R-:W-:Y:S01]  /*18b0*/  SHF.L.U32 R142, R142, 0x10, RZ ;  /* 0x000000108e8e7819 */ /* 0x000fe200000006ff */
[----:B------:R-:W-:Y:S06]  /*18c0*/  BRA `(.L_x_758) ;  /* 0x0000000000187947 */ /* 0x000fec0003800000 */
.L_x_757:
[----:B0----5:R-:W-:Y:S02]  /*18d0*/  PRMT R40, R26, 0x7632, R40 ;  /* 0x000076321a287816 */ /* 0x021fe40000000028 */
[----:B------:R-:W-:Y:S02]  /*18e0*/  @P0 PRMT R41, R22, 0x7632, R41 ;  /* 0x0000763216290816 */ /* 0x000fe40000000029 */
[----:B------:R-:W-:Y:S02]  /*18f0*/  SHF.L.U32 R40, R40, 0x10, RZ ;  /* 0x0000001028287819 */ /* 0x000fe400000006ff */
[----:B------:R-:W-:-:S03]  /*1900*/  @P0 SHF.L.U32 R41, R41, 0x10, RZ ;  /* 0x0000001029290819 */ /* 0x000fc600000006ff */
[----:B------:R-:W-:-:S04]  /*1910*/  FMUL.FTZ R142, R40, UR8 ;  /* 0x00000008288e7c20 */ /* 0x000fc80008410000 */
[----:B------:R-:W-:-:S07]  /*1920*/  @P0 FADD.FTZ R142, R142, R41 ;  /* 0x000000298e8e0221 */ /* 0x000fce0000010000 */
.L_x_758:
[----:B------:R-:W-:Y:S05]  /*1930*/  BSYNC B0 ;  /* 0x0000000000007941 */ /* 0x000fea0003800000 */
.L_x_756:
[----:B------:R-:W-:Y:S04]  /*1940*/  BSSY B0, `(.L_x_759) ;  /* 0x000000a000007945 */ /* 0x000fe80003800000 */
[----:B------:R-:W-:Y:S05]  /*1950*/  @P3 BRA `(.L_x_760) ;  /* 0x0000000000103947 */ /* 0x000fea0003800000 */
[----:B------:R-:W-:Y:S01]  /*1960*/  HFMA2.MMA R147, -RZ, RZ, 0, 0 ;  /* 0x00000000ff937435 */ /* 0x000fe200000001ff */
[----:B------:R-:W-:Y:S10]  /*1970*/  @!P0 BRA `(.L_x_761) ;  /* 0x0000000000188947 */ /* 0x000ff40003800000 */
[----:B-----5:R-:W-:Y:S01]  /*1980*/  SHF.L.U32 R147, R23, 0x10, RZ ;  /* 0x0000001017937819 */ /* 0x020fe200000006ff */
[----:B------:R-:W-:Y:S06]  /*1990*/  BRA `(.L_x_761) ;  /* 0x0000000000107947 */ /* 0x000fec0003800000 */
.L_x_760:
[----:B-----5:R-:W-:Y:S01]  /*19a0*/  IMAD.U32 R147, R27, 0x10000, RZ ;  /* 0x000100001b937824 */ /* 0x020fe200078e00ff */
[----:B0-----:R-:W-:-:S03]  /*19b0*/  @P0 SHF.L.U32 R40, R23, 0x10, RZ ;  /* 0x0000001017280819 */ /* 0x001fc600000006ff */
[----:B------:R-:W-:-:S04]  /*19c0*/  FMUL.FTZ R147, R147, UR8 ;  /* 0x0000000893937c20 */ /* 0x000fc80008410000 */
[----:B------:R-:W-:-:S07]  /*19d0*/  @P0 FADD.FTZ R147, R40, R147 ;  /* 0x0000009328930221 */ /* 0x000fce0000010000 */
.L_x_761:
[----:B------:R-:W-:Y:S05]  /*19e0*/  BSYNC B0 ;  /* 0x0000000000007941 */ /* 0x000fea0003800000 */
.L_x_759:
[----:B------:R-:W-:Y:S04]  /*19f0*/  BSSY B0, `(.L_x_762) ;  /* 0x000000d000007945 */ /* 0x000fe80003800000 */
[----:B------:R-:W-:Y:S05]  /*1a00*/  @P3 BRA `(.L_x_763) ;  /* 0x0000000000143947 */ /* 0x000fea0003800000 */
[----:B------:R-:W-:Y:S01]  /*1a10*/  MOV R140, RZ ;  /* 0x000000ff008c7202 */ /* 0x000fe20000000f00 */
[----:B------:R-:W-:Y:S06]  /*1a20*/  @!P0 BRA `(.L_x_764) ;  /* 0x0000000000248947 */ /* 0x000fec0003800000 */
[----:B-----5:R-:W-:-:S04]  /*1a30*/  PRMT R140, R23, 0x7632, R140 ;  /* 0x00007632178c7816 */ /* 0x020fc8000000008c */
[----:B------:R-:W-:Y:S01]  /*1a40*/  SHF.L.U32 R140, R140, 0x10, RZ ;  /* 0x000000108c8c7819 */ /* 0x000fe200000006ff */
[----:B------:R-:W-:Y:S06]  /*1a50*/  BRA `(.L_x_764) ;  /* 0x0000000000187947 */ /* 0x000fec0003800000 */
.L_x_763:
[----:B0----5:R-:W-:Y:S02]  /*1a60*/  PRMT R40, R27, 0x7632, R40 ;  /* 0x000076321b287816 */ /* 0x021fe40000000028 */
[----:B------:R-:W-:Y:S02]  /*1a70*/  @P0 PRMT R41, R23, 0x7632, R41 ;  /* 0x0000763217290816 */ /* 0x000fe40000000029 */
[----:B------:R-:W-:Y:S02]  /*1a80*/  SHF.L.U32 R40, R40, 0x10, RZ ;  /* 0x0000001028287819 */ /* 0x000fe400000006ff */
[----:B------:R-:W-:-:S03]  /*1a90*/  @P0 SHF.L.U32 R41, R41, 0x10, RZ ;  /* 0x0000001029290819 */ /* 0x000fc600000006ff */
[----:B------:R-:W-:-:S04]  /*1aa0*/  FMUL.FTZ R140, R40, UR8 ;  /* 0x00000008288c7c20 */ /* 0x000fc80008410000 */
[----:B------:R-:W-:-:S07]  /*1ab0*/  @P0 FADD.FTZ R140, R140, R41 ;  /* 0x000000298c8c0221 */ /* 0x000fce0000010000 */
.L_x_764:
[----:B------:R-:W-:Y:S05]  /*1ac0*/  BSYNC B0 ;  /* 0x0000000000007941 */ /* 0x000fea0003800000 */
.L_x_762:
[----:B0-----:R-:W0:Y:S01]  /*1ad0*/  @P2 LDC.64 R48, c[0x0][0x220] ;  /* 0x00008800ff302b82 */ /* 0x001e220000000a00 */
[----:B------:R-:W-:Y:S01]  /*1ae0*/  IMAD.WIDE.U32 R44, R155, 0x10, R2 ;  /* 0x000000109b2c7825 */ /* 0x000fe200078e0002 */
[----:B------:R-:W-:Y:S02]  /*1af0*/  @P2 IADD3 R155, R0, 0x40, RZ ;  /* 0x00000040009b2810 */ /* 0x000fe40007ffe0ff */
[----:B------:R-:W-:Y:S02]  /*1b00*/  IADD3 R165, R163, 0x40, RZ ;  /* 0x00000040a3a57810 */ /* 0x000fe40007ffe0ff */
[----:B------:R-:W-:Y:S02]  /*1b10*/  F2FP.BF16.F32.PACK_AB R43, R140, R147 ;  /* 0x000000938c2b723e */ /* 0x000fe400000010ff */
[----:B------:R-:W1:Y:S01]  /*1b20*/  @P0 LDC.64 R46, c[0x0][0x230] ;  /* 0x00008c00ff2e0b82 */ /* 0x000e620000000a00 */
[----:B------:R-:W-:Y:S02]  /*1b30*/  F2FP.BF16.F32.PACK_AB R42, R142, R149 ;  /* 0x000000958e2a723e */ /* 0x000fe400000010ff */
[----:B------:R-:W-:-:S02]  /*1b40*/  F2FP.BF16.F32.PACK_AB R41, R144, R151 ;  /* 0x000000979029723e */ /* 0x000fc400000010ff */
[----:B------:R-:W-:-:S05]  /*1b50*/  F2FP.BF16.F32.PACK_AB R40, R146, R153 ;  /* 0x000000999228723e */ /* 0x000fca00000010ff */
[----:B------:R2:W-:Y:S01]  /*1b60*/  STG.E.128 desc[UR4][R44.64], R40 ;  /* 0x000000282c007986 */ /* 0x0005e2000c101d04 */
[----:B0-----:R-:W-:-:S05]  /*1b70*/  @P2 IMAD.WIDE.U32 R48, R155, 0x10, R48 ;  /* 0x000000109b302825 */ /* 0x001fca00078e0030 */
[----:B-----5:R2:W5:Y:S01]  /*1b80*/  @P2 LDG.E.128 R24, desc[UR4][R48.64] ;  /* 0x0000000430182981 */ /* 0x020562000c1e1d00 */
[----:B-1----:R-:W-:-:S05]  /*1b90*/  @P0 IMAD.WIDE.U32 R46, R165, 0x10, R46 ;  /* 0x00000010a52e0825 */ /* 0x002fca00078e002e */
[----:B------:R2:W5:Y:S01]  /*1ba0*/  @P0 LDG.E.128 R20, desc[UR4][R46.64] ;  /* 0x000000042e140981 */ /* 0x000562000c1e1d00 */
[----:B------:R-:W-:Y:S04]  /*1bb0*/  BSSY B0, `(.L_x_765) ;  /* 0x000000a000007945 */ /* 0x000fe80003800000 */
[----:B------:R-:W-:Y:S05]  /*1bc0*/  @P3 BRA `(.L_x_766) ;  /* 0x0000000000103947 */ /* 0x000fea0003800000 */
[----:B------:R-:W-:Y:S01]  /*1bd0*/  HFMA2.MMA R161, -RZ, RZ, 0, 0 ;  /* 0x00000000ffa17435 */ /* 0x000fe200000001ff */
[----:B------:R-:W-:Y:S10]  /*1be0*/  @!P0 BRA `(.L_x_767) ;  /* 0x0000000000188947 */ /* 0x000ff40003800000 */
[----:B-----5:R-:W-:Y:S01]  /*1bf0*/  SHF.L.U32 R161, R20, 0x10, RZ ;  /* 0x0000001014a17819 */ /* 0x020fe200000006ff */
[----:B------:R-:W-:Y:S06]  /*1c00*/  BRA `(.L_x_767) ;  /* 0x0000000000107947 */ /* 0x000fec0003800000 */
.L_x_766:
[----:B-----5:R-:W-:Y:S02]  /*1c10*/  SHF.L.U32 R161, R24, 0x10, RZ ;  /* 0x0000001018a17819 */ /* 0x020fe400000006ff */
[----:B--2---:R-:W-:-:S03]  /*1c20*/  @P0 SHF.L.U32 R40, R20, 0x10, RZ ;  /* 0x0000001014280819 */ /* 0x004fc600000006ff */
[----:B------:R-:W-:-:S04]  /*1c30*/  FMUL.FTZ R161, R161, UR8 ;  /* 0x00000008a1a17c20 */ /* 0x000fc80008410000 */
[----:B------:R-:W-:-:S07]  /*1c40*/  @P0 FADD.FTZ R161, R40, R161 ;  /* 0x000000a128a10221 */ /* 0x000fce0000010000 */
.L_x_767:
[----:B------:R-:W-:Y:S05]  /*1c50*/  BSYNC B0 ;  /* 0x0000000000007941 */ /* 0x000fea0003800000 */
.L_x_765:
[----:B------:R-:W-:Y:S04]  /*1c60*/  BSSY B0, `(.L_x_768) ;  /* 0x000000d000007945 */ /* 0x000fe80003800000 */
[----:B------:R-:W-:Y:S05]  /*1c70*/  @P3 BRA `(.L_x_769) ;  /* 0x0000000000143947 */ /* 0x000fea0003800000 */
[----:B------:R-:W-:Y:S01]  /*1c80*/  MOV R154, RZ ;  /* 0x000000ff009a7202 */ /* 0x000fe20000000f00 */
[----:B------:R-:W-:Y:S06]  /*1c90*/  @!P0 BRA `(.L_x_770) ;  /* 0x0000000000248947 */ /* 0x000fec0003800000 */
[----:B-----5:R-:W-:-:S04]  /*1ca0*/  PRMT R154, R20, 0x7632, R154 ;  /* 0x00007632149a7816 */ /* 0x020fc8000000009a */
[----:B------:R-:W-:Y:S01]  /*1cb0*/  SHF.L.U32 R154, R154, 0x10, RZ ;  /* 0x000000109a9a7819 */ /* 0x000fe200000006ff */
[----:B------:R-:W-:Y:S06]  /*1cc0*/  BRA `(.L_x_770) ;  /* 0x0000000000187947 */ /* 0x000fec0003800000 */
.L_x_769:
[----:B--2--5:R-:W-:Y:S02]  /*1cd0*/  PRMT R40, R24, 0x7632, R40 ;  /* 0x0000763218287816 */ /* 0x024fe40000000028 */
[----:B------:R-:W-:Y:S02]  /*1ce0*/  @P0 PRMT R41, R20, 0x7632, R41 ;  /* 0x0000763214290816 */ /* 0x000fe40000000029 */
[----:B------:R-:W-:Y:S02]  /*1cf0*/  SHF.L.U32 R40, R40, 0x10, RZ ;  /* 0x0000001028287819 */ /* 0x000fe400000006ff */
[----:B------:R-:W-:-:S03]  /*1d00*/  @P0 SHF.L.U32 R41, R41, 0x10, RZ ;  /* 0x0000001029290819 */ /* 0x000fc600000006ff */
[----:B------:R-:W-:-:S04]  /*1d10*/  FMUL.FTZ R154, R40, UR8 ;  /* 0x00000008289a7c20 */ /* 0x000fc80008410000 */
[----:B------:R-:W-:-:S07]  /*1d20*/  @P0 FADD.FTZ R154, R154, R41 ;  /* 0x000000299a9a0221 */ /* 0x000fce0000010000 */
.L_x_770:
[----:B------:R-:W-:Y:S05]  /*1d30*/  BSYNC B0 ;  /* 0x0000000000007941 */ /* 0x000fea0003800000 */
.L_x_768:
[----:B------:R-:W-:Y:S04]  /*1d40*/  BSSY B0, `(.L_x_771) ;  /* 0x000000a000007945 */ /* 0x000fe80003800000 */
[----:B------:R-:W-:Y:S05]  /*1d50*/  @P3 BRA `(.L_x_772) ;  /* 0x0000000000103947 */ /* 0x000fea0003800000 */
[----:B------:R-:W-:Y:S01]  /*1d60*/  HFMA2.MMA R159, -RZ, RZ, 0, 0 ;  /* 0x00000000ff9f7435 */ /* 0x000fe200000001ff */
[----:B------:R-:W-:Y:S10]  /*1d70*/  @!P0 BRA `(.L_x_773) ;  /* 0x0000000000188947 */ /* 0x000ff40003800000 */
[----:B-----5:R-:W-:Y:S01]  /*1d80*/  SHF.L.U32 R159, R21, 0x10, RZ ;  /* 0x00000010159f7819 */ /* 0x020fe200000006ff */
[----:B------:R-:W-:Y:S06]  /*1d90*/  BRA `(.L_x_773) ;  /* 0x0000000000107947 */ /* 0x000fec0003800000 */
.L_x_772:
[----:B-----5:R-:W-:Y:S02]  /*1da0*/  SHF.L.U32 R159, R25, 0x10, RZ ;  /* 0x00000010199f7819 */ /* 0x020fe400000006ff */
[----:B--2---:R-:W-:-:S03]  /*1db0*/  @P0 SHF.L.U32 R40, R21, 0x10, RZ ;  /* 0x0000001015280819 */ /* 0x004fc600000006ff */
[----:B------:R-:W-:-:S04]  /*1dc0*/  FMUL.FTZ R159, R159, UR8 ;  /* 0x000000089f9f7c20 */ /* 0x000fc80008410000 */
[----:B------:R-:W-:-:S07]  /*1dd0*/  @P0 FADD.FTZ R159, R40, R159 ;  /* 0x0000009f289f0221 */ /* 0x000fce0000010000 */
.L_x_773:
[----:B------:R-:W-:Y:S05]  /*1de0*/  BSYNC B0 ;  /* 0x0000000000007941 */ /* 0x000fea0003800000 */
.L_x_771:
[----:B------:R-:W-:Y:S04]  /*1df0*/  BSSY B0, `(.L_x_774) ;  /* 0x000000d000007945 */ /* 0x000fe80003800000 */
[----:B------:R-:W-:Y:S05]  /*1e00*/  @P3 BRA `(.L_x_775) ;  /* 0x0000000000143947 */ /* 0x000fea0003800000 */
[----:B------:R-:W-:Y:S01]  /*1e10*/  MOV R152, RZ ;  /* 0x000000ff00987202 */ /* 0x000fe20000000f00 */
[----:B------:R-:W-:Y:S06]  /*1e20*/  @!P0 BRA `(.L_x_776) ;  /* 0x0000000000248947 */ /* 0x000fec0003800000 */
[----:B-----5:R-:W-:-:S04]  /*1e30*/  PRMT R152, R21, 0x7632, R152 ;  /* 0x0000763215987816 */ /* 0x020fc80000000098 */
[----:B------:R-:W-:Y:S01]  /*1e40*/  SHF.L.U32 R152, R152, 0x10, RZ ;  /* 0x0000001098987819 */ /* 0x000fe200000006ff */
[----:B------:R-:W-:Y:S06]  /*1e50*/  BRA `(.L_x_776) ;  /* 0x0000000000187947 */ /* 0x000fec0003800000 */
.L_x_775:
[----:B--2--5:R-:W-:Y:S02]  /*1e60*/  PRMT R40, R25, 0x7632, R40 ;  /* 0x0000763219287816 */ /* 0x024fe40000000028 */
[----:B------:R-:W-:Y:S02]  /*1e70*/  @P0 PRMT R41, R21, 0x7632, R41 ;  /* 0x0000763215290816 */ /* 0x000fe40000000029 */
[----:B------:R-:W-:Y:S02]  /*1e80*/  SHF.L.U32 R40, R40, 0x10, RZ ;  /* 0x0000001028287819 */ /* 0x000fe400000006ff */
[----:B------:R-:W-:-:S03]  /*1e90*/  @P0 SHF.L.U32 R41, R41, 0x10, RZ ;  /* 0x0000001029290819 */ /* 0x000fc600000006ff */
[----:B------:R-:W-:-:S04]  /*1ea0*/  FMUL.FTZ R152, R40, UR8 ;  /* 0x0000000828987c20 */ /* 0x000fc80008410000 */
[----:B------:R-:W-:-:S07]  /*1eb0*/  @P0 FADD.FTZ R152, R152, R41 ;  /* 0x0000002998980221 */ /* 0x000fce0000010000 */
.L_x_776:
[----:B------:R-:W-:Y:S05]  /*1ec0*/  BSYNC B0 ;  /* 0x0000000000007941 */ /* 0x000fea0003800000 */
.L_x_774:
[----:B------:R-:W-:Y:S04]  /*1ed0*/  BSSY B0, `(.L_x_777) ;  /* 0x000000a000007945 */ /* 0x000fe80003800000 */
[----:B------:R-:W-:Y:S05]  /*1ee0*/  @P3 BRA `(.L_x_778) ;  /* 0x0000000000103947 */ /* 0x000fea0003800000 */
[----:B------:R-:W-:Y:S01]  /*1ef0*/  HFMA2.MMA R157, -RZ, RZ, 0, 0 ;  /* 0x00000000ff9d7435 */ /* 0x000fe200000001ff */
[----:B------:R-:W-:Y:S10]  /*1f00*/  @!P0 BRA `(.L_x_779) ;  /* 0x0000000000188947 */ /* 0x000ff40003800000 */
[----:B-----5:R-:W-:Y:S01]  /*1f10*/  SHF.L.U32 R157, R22, 0x10, RZ ;  /* 0x00000010169d7819 */ /* 0x020fe200000006ff */
[----:B------:R-:W-:Y:S06]  /*1f20*/  BRA `(.L_x_779) ;  /* 0x0000000000107947 */ /* 0x000fec0003800000 */
.L_x_778:
[----:B-----5:R-:W-:Y:S02]  /*1f30*/  SHF.L.U32 R157, R26, 0x10, RZ ;  /* 0x000000101a9d7819 */ /* 0x020fe400000006ff */
[----:B--2---:R-:W-:-:S03]  /*1f40*/  @P0 SHF.L.U32 R40, R22, 0x10, RZ ;  /* 0x0000001016280819 */ /* 0x004fc600000006ff */
[----:B------:R-:W-:-:S04]  /*1f50*/  FMUL.FTZ R157, R157, UR8 ;  /* 0x000000089d9d7c20 */ /* 0x000fc80008410000 */
[----:B------:R-:W-:-:S07]  /*1f60*/  @P0 FADD.FTZ R157, R40, R157 ;  /* 0x0000009d289d0221 */ /* 0x000fce0000010000 */
.L_x_779:
[----:B------:R-:W-:Y:S05]  /*1f70*/  BSYNC B0 ;  /* 0x0000000000007941 */ /* 0x000fea0003800000 */
.L_x_777:
[----:B------:R-:W-:Y:S04]  /*1f80*/  BSSY B0, `(.L_x_780) ;  /* 0x000000d000007945 */ /* 0x000fe80003800000 */
[----:B------:R-:W-:Y:S05]  /*1f90*/  @P3 BRA `(.L_x_781) ;  /* 0x0000000000143947 */ /* 0x000fea0003800000 */
[----:B------:R-:W-:Y:S01]  /*1fa0*/  MOV R150, RZ ;  /* 0x000000ff00967202 */ /* 0x000fe20000000f00 */
[----:B------:R-:W-:Y:S06]  /*1fb0*/  @!P0 BRA `(.L_x_782) ;  /* 0x0000000000248947 */ /* 0x000fec0003800000 */
[----:B-----5:R-:W-:-:S04]  /*1fc0*/  PRMT R150, R22, 0x7632, R150 ;  /* 0x0000763216967816 */ /* 0x020fc80000000096 */
[----:B------:R-:W-:Y:S01]  /*1fd0*/  SHF.L.U32 R150, R150, 0x10, RZ ;  /* 0x0000001096967819 */ /* 0x000fe200000006ff */
[----:B------:R-:W-:Y:S06]  /*1fe0*/  BRA `(.L_x_782) ;  /* 0x0000000000187947 */ /* 0x000fec0003800000 */
.L_x_781:
[----:B--2--5:R-:W-:Y:S02]  /*1ff0*/  PRMT R40, R26, 0x7632, R40 ;  /* 0x000076321a287816 */ /* 0x024fe40000000028 */
[----:B------:R-:W-:Y:S02]  /*2000*/  @P0 PRMT R41, R22, 0x7632, R41 ;  /* 0x0000763216290816 */ /* 0x000fe40000000029 */
[----:B------:R-:W-:Y:S02]  /*2010*/  SHF.L.U32 R40, R40, 0x10, RZ ;  /* 0x0000001028287819 */ /* 0x000fe400000006ff */
[----:B------:R-:W-:-:S03]  /*2020*/  @P0 SHF.L.U32 R41, R41, 0x10, RZ ;  /* 0x0000001029290819 */ /* 0x000fc600000006ff */
[----:B------:R-:W-:-:S04]  /*2030*/  FMUL.FTZ R150, R40, UR8 ;  /* 0x0000000828967c20 */ /* 0x000fc80008410000 */
[----:B------:R-:W-:-:S07]  /*2040*/  @P0 FADD.FTZ R150, R150, R41 ;  /* 0x0000002996960221 */ /* 0x000fce0000010000 */
.L_x_782:
[----:B------:R-:W-:Y:S05]  /*2050*/  BSYNC B0 ;  /* 0x0000000000007941 */ /* 0x000fea0003800000 */
.L_x_780:
[----:B------:R-:W-:Y:S04]  /*2060*/  BSSY B0, `(.L_x_783) ;  /* 0x000000a000007945 */ /* 0x000fe80003800000 */
[----:B------:R-:W-:Y:S05]  /*2070*/  @P3 BRA `(.L_x_784) ;  /* 0x0000000000103947 */ /* 0x000fea0003800000 */
[----:B------:R-:W-:Y:S01]  /*2080*/  HFMA2.MMA R155, -RZ, RZ, 0, 0 ;  /* 0x00000000ff9b7435 */ /* 0x000fe200000001ff */
[----:B------:R-:W-:Y:S10]  /*2090*/  @!P0 BRA `(.L_x_785) ;  /* 0x0000000000188947 */ /* 0x000ff40003800000 */
[----:B-----5:R-:W-:Y:S01]  /*20a0*/  SHF.L.U32 R155, R23, 0x10, RZ ;  /* 0x00000010179b7819 */ /* 0x020fe200000006ff */
[----:B------:R-:W-:Y:S06]  /*20b0*/  BRA `(.L_x_785) ;  /* 0x0000000000107947 */ /* 0x000fec0003800000 */
.L_x_784:
[----:B-----5:R-:W-:Y:S02]  /*20c0*/  SHF.L.U32 R155, R27, 0x10, RZ ;  /* 0x000000101b9b7819 */ /* 0x020fe400000006ff */
[----:B--2---:R-:W-:-:S03]  /*20d0*/  @P0 SHF.L.U32 R40, R23, 0x10, RZ ;  /* 0x0000001017280819 */ /* 0x004fc600000006ff */
[----:B------:R-:W-:-:S04]  /*20e0*/  FMUL.FTZ R155, R155, UR8 ;  /* 0x000000089b9b7c20 */ /* 0x000fc80008410000 */
[----:B------:R-:W-:-:S07]  /*20f0*/  @P0 FADD.FTZ R155, R40, R155 ;  /* 0x0000009b289b0221 */ /* 0x000fce0000010000 */
.L_x_785:
[----:B------:R-:W-:Y:S05]  /*2100*/  BSYNC B0 ;  /* 0x0000000000007941 */ /* 0x000fea0003800000 */
.L_x_783:
[----:B------:R-:W-:Y:S04]  /*2110*/  BSSY B0, `(.L_x_786) ;  /* 0x000000d000007945 */ /* 0x000fe80003800000 */
[----:B------:R-:W-:Y:S05]  /*2120*/  @P3 BRA `(.L_x_787) ;  /* 0x0000000000143947 */ /* 0x000fea0003800000 */
[----:B------:R-:W-:Y:S01]  /*2130*/  MOV R148, RZ ;  /* 0x000000ff00947202 */ /* 0x000fe20000000f00 */
[----:B------:R-:W-:Y:S06]  /*2140*/  @!P0 BRA `(.L_x_788) ;  /* 0x0000000000248947 */ /* 0x000fec0003800000 */
[----:B-----5:R-:W-:-:S04]  /*2150*/  PRMT R148, R23, 0x7632, R148 ;  /* 0x0000763217947816 */ /* 0x020fc80000000094 */
[----:B------:R-:W-:Y:S01]  /*2160*/  SHF.L.U32 R148, R148, 0x10, RZ ;  /* 0x0000001094947819 */ /* 0x000fe200000006ff */
[----:B------:R-:W-:Y:S06]  /*2170*/  BRA `(.L_x_788) ;  /* 0x0000000000187947 */ /* 0x000fec0003800000 */
.L_x_787:
[----:B--2--5:R-:W-:Y:S02]  /*2180*/  PRMT R40, R27, 0x7632, R40 ;  /* 0x000076321b287816 */ /* 0x024fe40000000028 */
[----:B------:R-:W-:Y:S02]  /*2190*/  @P0 PRMT R41, R23, 0x7632, R41 ;  /* 0x0000763217290816 */ /* 0x000fe40000000029 */
[----:B------:R-:W-:Y:S02]  /*21a0*/  SHF.L.U32 R40, R40, 0x10, RZ ;  /* 0x0000001028287819 */ /* 0x000fe400000006ff */
[----:B------:R-:W-:-:S03]  /*21b0*/  @P0 SHF.L.U32 R41, R41, 0x10, RZ ;  /* 0x0000001029290819 */ /* 0x000fc600000006ff */
[----:B------:R-:W-:-:S04]  /*21c0*/  FMUL.FTZ R148, R40, UR8 ;  /* 0x0000000828947c20 */ /* 0x000fc80008410000 */
[----:B------:R-:W-:-:S07]  /*21d0*/  @P0 FADD.FTZ R148, R148, R41 ;  /* 0x0000002994940221 */ /* 0x000fce0000010000 */
.L_x_788:
[----:B------:R-:W-:Y:S05]  /*21e0*/  BSYNC B0 ;  /* 0x0000000000007941 */ /* 0x000fea0003800000 */
.L_x_786:
[----:B--2---:R-:W0:Y:S01]  /*21f0*/  @P2 LDC.64 R48, c[0x0][0x220] ;  /* 0x00008800ff302b82 */ /* 0x004e220000000a00 */
        /* <DEDUP_REMOVED lines=19> */
.L_x_790:
[----:B-----5:R-:W-:Y:S02]  /*2330*/  SHF.L.U32 R171, R24, 0x10, RZ ;  /* 0x0000001018ab7819 */ /* 0x020fe400000006ff */
[----:B--2---:R-:W-:-:S03]  /*2340*/  @P0 SHF.L.U32 R40, R20, 0x10, RZ ;  /* 0x0000001014280819 */ /* 0x004fc600000006ff */
[----:B------:R-:W-:-:S04]  /*2350*/  FMUL.FTZ R171, R171, UR8 ;  /* 0x00000008abab7c20 */ /* 0x000fc80008410000 */
[----:B------:R-:W-:-:S07]  /*2360*/  @P0 FADD.FTZ R171, R40, R171 ;  /* 0x000000ab28ab0221 */ /* 0x000fce0000010000 */
.L_x_791:
[----:B------:R-:W-:Y:S05]  /*2370*/  BSYNC B0 ;  /* 0x0000000000007941 */ /* 0x000fea0003800000 */
.L_x_789:
[----:B------:R-:W-:Y:S04]  /*2380*/  BSSY B0, `(.L_x_792) ;  /* 0x000000d000007945 */ /* 0x000fe80003800000 */
[----:B------:R-:W-:Y:S05]  /*2390*/  @P3 BRA `(.L_x_793) ;  /* 0x0000000000143947 */ /* 0x000fea0003800000 */
[----:B------:R-:W-:Y:S01]  /*23a0*/  MOV R162, RZ ;  /* 0x000000ff00a27202 */ /* 0x000fe20000000f00 */
[----:B------:R-:W-:Y:S06]  /*23b0*/  @!P0 BRA `(.L_x_794) ;  /* 0x0000000000248947 */ /* 0x000fec0003800000 */
[----:B-----5:R-:W-:-:S04]  /*23c0*/  PRMT R162, R20, 0x7632, R162 ;  /* 0x0000763214a27816 */ /* 0x020fc800000000a2 */
[----:B------:R-:W-:Y:S01]  /*23d0*/  SHF.L.U32 R162, R162, 0x10, RZ ;  /* 0x00000010a2a27819 */ /* 0x000fe200000006ff */
[----:B------:R-:W-:Y:S06]  /*23e0*/  BRA `(.L_x_794) ;  /* 0x0000000000187947 */ /* 0x000fec0003800000 */
.L_x_793:
[----:B--2--5:R-:W-:Y:S02]  /*23f0*/  PRMT R40, R24, 0x7632, R40 ;  /* 0x0000763218287816 */ /* 0x024fe40000000028 */
[----:B------:R-:W-:Y:S02]  /*2400*/  @P0 PRMT R41, R20, 0x7632, R41 ;  /* 0x0000763214290816 */ /* 0x000fe40000000029 */
[----:B------:R-:W-:-:S03]  /*2410*/  SHF.L.U32 R40, R40, 0x10, RZ ;  /* 0x0000001028287819 */ /* 0x000fc600000006ff */
[----:B------:R-:W-:Y:S02]  /*2420*/  @P0 IMAD.U32 R41, R41, 0x10000, RZ ;  /* 0x0001000029290824 */ /* 0x000fe400078e00ff */
[----:B------:R-:W-:-:S04]  /*2430*/  FMUL.FTZ R162, R40, UR8 ;  /* 0x0000000828a27c20 */ /* 0x000fc80008410000 */
[----:B------:R-:W-:-:S07]  /*2440*/  @P0 FADD.FTZ R162, R162, R41 ;  /* 0x00000029a2a20221 */ /* 0x000fce0000010000 */
.L_x_794:
[----:B------:R-:W-:Y:S05]  /*2450*/  BSYNC B0 ;  /* 0x0000000000007941 */ /* 0x000fea0003800000 */
.L_x_792:
[----:B------:R-:W-:Y:S04]  /*2460*/  BSSY B0, `(.L_x_795) ;  /* 0x000000a000007945 */ /* 0x000fe80003800000 */
[----:B------:R-:W-:Y:S05]  /*2470*/  @P3 BRA `(.L_x_796) ;  /* 0x0000000000103947 */ /* 0x000fea0003800000 */
[----:B------:R-:W-:Y:S01]  /*2480*/  HFMA2.MMA R169, -RZ, RZ, 0, 0 ;  /* 0x00000000ffa97435 */ /* 0x000fe200000001ff */
[----:B------:R-:W-:Y:S10]  /*2490*/  @!P0 BRA `(.L_x_797) ;  /* 0x0000000000188947 */ /* 0x000ff40003800000 */
[----:B-----5:R-:W-:Y:S01]  /*24a0*/  SHF.L.U32 R169, R21, 0x10, RZ ;  /* 0x0000001015a97819 */ /* 0x020fe200000006ff */
[----:B------:R-:W-:Y:S06]  /*24b0*/  BRA `(.L_x_797) ;  /* 0x0000000000107947 */ /* 0x000fec0003800000 */
.L_x_796:
[----:B-----5:R-:W-:Y:S02]  /*24c0*/  SHF.L.U32 R169, R25, 0x10, RZ ;  /* 0x0000001019a97819 */ /* 0x020fe400000006ff */
[----:B--2---:R-:W-:-:S03]  /*24d0*/  @P0 SHF.L.U32 R40, R21, 0x10, RZ ;  /* 0x0000001015280819 */ /* 0x004fc600000006ff */
[----:B------:R-:W-:-:S04]  /*24e0*/  FMUL.FTZ R169, R169, UR8 ;  /* 0x00000008a9a97c20 */ /* 0x000fc80008410000 */
[----:B------:R-:W-:-:S07]  /*24f0*/  @P0 FADD.FTZ R169, R40, R169 ;  /* 0x000000a928a90221 */ /* 0x000fce0000010000 */
.L_x_797:
[----:B------:R-:W-:Y:S05]  /*2500*/  BSYNC B0 ;  /* 0x0000000000007941 */ /* 0x000fea0003800000 */
.L_x_795:
[----:B------:R-:W-:Y:S04]  /*2510*/  BSSY B0, `(.L_x_798) ;  /* 0x000000d000007945 */ /* 0x000fe80003800000 */
[----:B------:R-:W-:Y:S05]  /*2520*/  @P3 BRA `(.L_x_799) ;  /* 0x0000000000143947 */ /* 0x000fea0003800000 */
[----:B------:R-:W-:Y:S01]  /*2530*/  MOV R160, RZ ;  /* 0x000000ff00a07202 */ /* 0x000fe20000000f00 */
[----:B------:R-:W-:Y:S06]  /*2540*/  @!P0 BRA `(.L_x_800) ;  /* 0x0000000000248947 */ /* 0x000fec0003800000 */
[----:B-----5:R-:W-:-:S04]  /*2550*/  PRMT R160, R21, 0x7632, R160 ;  /* 0x0000763215a07816 */ /* 0x020fc800000000a0 */
[----:B------:R-:W-:Y:S01]  /*2560*/  SHF.L.U32 R160, R160, 0x10, RZ ;  /* 0x00000010a0a07819 */ /* 0x000fe200000006ff */
[----:B------:R-:W-:Y:S06]  /*2570*/  BRA `(.L_x_800) ;  /* 0x0000000000187947 */ /* 0x000fec0003800000 */
.L_x_799:
[----:B--2--5:R-:W-:Y:S02]  /*2580*/  PRMT R40, R25, 0x7632, R40 ;  /* 0x0000763219287816 */ /* 0x024fe40000000028 */
[----:B------:R-:W-:Y:S02]  /*2590*/  @P0 PRMT R41, R21, 0x7632, R41 ;  /* 0x0000763215290816 */ /* 0x000fe40000000029 */
[----:B------:R-:W-:Y:S02]  /*25a0*/  SHF.L.U32 R40, R40, 0x10, RZ ;  /* 0x0000001028287819 */ /* 0x000fe400000006ff */
[----:B------:R-:W-:-:S03]  /*25b0*/  @P0 SHF.L.U32 R41, R41, 0x10, RZ ;  /* 0x0000001029290819 */ /* 0x000fc600000006ff */
[----:B------:R-:W-:-:S04]  /*25c0*/  FMUL.FTZ R160, R40, UR8 ;  /* 0x0000000828a07c20 */ /* 0x000fc80008410000 */
[----:B------:R-:W-:-:S07]  /*25d0*/  @P0 FADD.FTZ R160, R160, R41 ;  /* 0x00000029a0a00221 */ /* 0x000fce0000010000 */
.L_x_800:
[----:B------:R-:W-:Y:S05]  /*25e0*/  BSYNC B0 ;  /* 0x0000000000007941 */ /* 0x000fea0003800000 */
.L_x_798:
[----:B------:R-:W-:Y:S04]  /*25f0*/  BSSY B0, `(.L_x_801) ;  /* 0x000000a000007945 */ /* 0x000fe80003800000 */
[----:B------:R-:W-:Y:S05]  /*2600*/  @P3 BRA `(.L_x_802) ;  /* 0x0000000000103947 */ /* 0x000fea0003800000 */
[----:B------:R-:W-:Y:S01]  /*2610*/  HFMA2.MMA R167, -RZ, RZ, 0, 0 ;  /* 0x00000000ffa77435 */ /* 0x000fe200000001ff */
[----:B------:R-:W-:Y:S10]  /*2620*/  @!P0 BRA `(.L_x_803) ;  /* 0x0000000000188947 */ /* 0x000ff40003800000 */
[----:B-----5:R-:W-:Y:S01]  /*2630*/  SHF.L.U32 R167, R22, 0x10, RZ ;  /* 0x0000001016a77819 */ /* 0x020fe200000006ff */
[----:B------:R-:W-:Y:S06]  /*2640*/  BRA `(.L_x_803) ;  /* 0x0000000000107947 */ /* 0x000fec0003800000 */
.L_x_802:
[----:B-----5:R-:W-:Y:S02]  /*2650*/  SHF.L.U32 R167, R26, 0x10, RZ ;  /* 0x000000101aa77819 */ /* 0x020fe400000006ff */
[----:B--2---:R-:W-:-:S03]  /*2660*/  @P0 SHF.L.U32 R40, R22, 0x10, RZ ;  /* 0x0000001016280819 */ /* 0x004fc600000006ff */
[----:B------:R-:W-:-:S04]  /*2670*/  FMUL.FTZ R167, R167, UR8 ;  /* 0x00000008a7a77c20 */ /* 0x000fc80008410000 */
[----:B------:R-:W-:-:S07]  /*2680*/  @P0 FADD.FTZ R167, R40, R167 ;  /* 0x000000a728a70221 */ /* 0x000fce0000010000 */
.L_x_803:
[----:B------:R-:W-:Y:S05]  /*2690*/  BSYNC B0 ;  /* 0x0000000000007941 */ /* 0x000fea0003800000 */
.L_x_801:
[----:B------:R-:W-:Y:S04]  /*26a0*/  BSSY B0, `(.L_x_804) ;  /* 0x000000d000007945 */ /* 0x000fe80003800000 */
[----:B------:R-:W-:Y:S05]  /*26b0*/  @P3 BRA `(.L_x_805) ;  /* 0x0000000000143947 */ /* 0x000fea0003800000 */
[----:B------:R-:W-:Y:S01]  /*26c0*/  MOV R158, RZ ;  /* 0x000000ff009e7202 */ /* 0x000fe20000000f00 */
[----:B------:R-:W-:Y:S06]  /*26d0*/  @!P0 BRA `(.L_x_806) ;  /* 0x0000000000248947 */ /* 0x000fec0003800000 */
[----:B-----5:R-:W-:-:S04]  /*26e0*/  PRMT R158, R22, 0x7632, R158 ;  /* 0x00007632169e7816 */ /* 0x020fc8000000009e */
[----:B------:R-:W-:Y:S01]  /*26f0*/  SHF.L.U32 R158, R158, 0x10, RZ ;  /* 0x000000109e9e7819 */ /* 0x000fe200000006ff */
[----:B------:R-:W-:Y:S06]  /*2700*/  BRA `(.L_x_806) ;  /* 0x0000000000187947 */ /* 0x000fec0003800000 */
.L_x_805:
[----:B--2--5:R-:W-:Y:S02]  /*2710*/  PRMT R40, R26, 0x7632, R40 ;  /* 0x000076321a287816 */ /* 0x024fe40000000028 */
[----:B------:R-:W-:Y:S02]  /*2720*/  @P0 PRMT R41, R22, 0x7632, R41 ;  /* 0x0000763216290816 */ /* 0x000fe40000000029 */
[----:B------:R-:W-:Y:S02]  /*2730*/  SHF.L.U32 R40, R40, 0x10, RZ ;  /* 0x0000001028287819 */ /* 0x000fe400000006ff */
[----:B------:R-:W-:-:S03]  /*2740*/  @P0 SHF.L.U32 R41, R41, 0x10, RZ ;  /* 0x0000001029290819 */ /* 0x000fc600000006ff */
[----:B------:R-:W-:-:S04]  /*2750*/  FMUL.FTZ R158, R40, UR8 ;  /* 0x00000008289e7c20 */ /* 0x000fc80008410000 */
[----:B------:R-:W-:-:S07]  /*2760*/  @P0 FADD.FTZ R158, R158, R41 ;  /* 0x000000299e9e0221 */ /* 0x000fce0000010000 */
.L_x_806:
[----:B------:R-:W-:Y:S05]  /*2770*/  BSYNC B0 ;  /* 0x0000000000007941 */ /* 0x000fea0003800000 */
.L_x_804:
[----:B------:R-:W-:Y:S04]  /*2780*/  BSSY B0, `(.L_x_807) ;  /* 0x000000a000007945 */ /* 0x000fe80003800000 */
[----:B------:R-:W-:Y:S05]  /*2790*/  @P3 BRA `(.L_x_808) ;  /* 0x0000000000103947 */ /* 0x000fea0003800000 */
[----:B------:R-:W-:Y:S01]  /*27a0*/  HFMA2.MMA R165, -RZ, RZ, 0, 0 ;  /* 0x00000000ffa57435 */ /* 0x000fe200000001ff */
[----:B------:R-:W-:Y:S10]  /*27b0*/  @!P0 BRA `(.L_x_809) ;  /* 0x0000000000188947 */ /* 0x000ff40003800000 */
[----:B-----5:R-:W-:Y:S01]  /*27c0*/  SHF.L.U32 R165, R23, 0x10, RZ ;  /* 0x0000001017a57819 */ /* 0x020fe200000006ff */
[----:B------:R-:W-:Y:S06]  /*27d0*/  BRA `(.L_x_809) ;  /* 0x0000000000107947 */ /* 0x000fec0003800000 */
.L_x_808:
[----:B-----5:R-:W-:Y:S02]  /*27e0*/  SHF.L.U32 R165, R27, 0x10, RZ ;  /* 0x000000101ba57819 */ /* 0x020fe400000006ff */
[----:B--2---:R-:W-:-:S03]  /*27f0*/  @P0 SHF.L.U32 R40, R23, 0x10, RZ ;  /* 0x0000001017280819 */ /* 0x004fc600000006ff */
[----:B------:R-:W-:-:S04]  /*2800*/  FMUL.FTZ R165, R165, UR8 ;  /* 0x00000008a5a57c20 */ /* 0x000fc80008410000 */
[----:B------:R-:W-:-:S07]  /*2810*/  @P0 FADD.FTZ R165, R40, R165 ;  /* 0x000000a528a50221 */ /* 0x000fce0000010000 */
.L_x_809:
[----:B------:R-:W-:Y:S05]  /*2820*/  BSYNC B0 ;  /* 0x0000000000007941 */ /* 0x000fea0003800000 */
.L_x_807:
[----:B------:R-:W-:Y:S04]  /*2830*/  BSSY B0, `(.L_x_810) ;  /* 0x000000d000007945 */ /* 0x000fe80003800000 */
[----:B------:R-:W-:Y:S05]  /*2840*/  @P3 BRA `(.L_x_811) ;  /* 0x0000000000143947 */ /* 0x000fea0003800000 */
[----:B------:R-:W-:Y:S01]  /*2850*/  MOV R156, RZ ;  /* 0x000000ff009c7202 */ /* 0x000fe20000000f00 */
[----:B------:R-:W-:Y:S06]  /*2860*/  @!P0 BRA `(.L_x_812) ;  /* 0x0000000000248947 */ /* 0x000fec0003800000 */
[----:B-----5:R-:W-:-:S04]  /*2870*/  PRMT R156, R23, 0x7632, R156 ;  /* 0x00007632179c7816 */ /* 0x020fc8000000009c */
[----:B------:R-:W-:Y:S01]  /*2880*/  SHF.L.U32 R156, R156, 0x10, RZ ;  /* 0x000000109c9c7819 */ /* 0x000fe200000006ff */
[----:B------:R-:W-:Y:S06]  /*2890*/  BRA `(.L_x_812) ;  /* 0x0000000000187947 */ /* 0x000fec0003800000 */
.L_x_811:
[----:B--2--5:R-:W-:Y:S02]  /*28a0*/  PRMT R40, R27, 0x7632, R40 ;  /* 0x000076321b287816 */ /* 0x024fe40000000028 */
[----:B------:R-:W-:Y:S02]  /*28b0*/  @P0 PRMT R41, R23, 0x7632, R41 ;  /* 0x0000763217290816 */ /* 0x000fe40000000029 */
[----:B------:R-:W-:Y:S02]  /*28c0*/  SHF.L.U32 R40, R40, 0x10, RZ ;  /* 0x0000001028287819 */ /* 0x000fe400000006ff */
[----:B------:R-:W-:-:S03]  /*28d0*/  @P0 SHF.L.U32 R41, R41, 0x10, RZ ;  /* 0x0000001029290819 */ /* 0x000fc600000006ff */
[----:B------:R-:W-:-:S04]  /*28e0*/  FMUL.FTZ R156, R40, UR8 ;  /* 0x00000008289c7c20 */ /* 0x000fc80008410000 */
[----:B------:R-:W-:-:S07]  /*28f0*/  @P0 FADD.FTZ R156, R156, R41 ;  /* 0x000000299c9c0221 */ /* 0x000fce0000010000 */
.L_x_812:
[----:B------:R-:W-:Y:S05]  /*2900*/  BSYNC B0 ;  /* 0x0000000000007941 */ /* 0x000fea0003800000 */
.L_x_810:
        /* <DEDUP_REMOVED lines=20> */
.L_x_814:
[----:B-----5:R-:W-:Y:S02]  /*2a50*/  SHF.L.U32 R175, R24, 0x10, RZ ;  /* 0x0000001018af7819 */ /* 0x020fe400000006ff */
[----:B--2---:R-:W-:-:S03]  /*2a60*/  @P0 SHF.L.U32 R40, R20, 0x10, RZ ;  /* 0x0000001014280819 */ /* 0x004fc600000006ff */
[----:B------:R-:W-:-:S04]  /*2a70*/  FMUL.FTZ R175, R175, UR8 ;  /* 0x00000008afaf7c20 */ /* 0x000fc80008410000 */
[----:B------:R-:W-:-:S07]  /*2a80*/  @P0 FADD.FTZ R175, R40, R175 ;  /* 0x000000af28af0221 */ /* 0x000fce0000010000 */
.L_x_815:
[----:B------:R-:W-:Y:S05]  /*2a90*/  BSYNC B0 ;  /* 0x0000000000007941 */ /* 0x000fea0003800000 */
.L_x_813:
[----:B------:R-:W-:Y:S04]  /*2aa0*/  BSSY B0, `(.L_x_816) ;  /* 0x000000d000007945 */ /* 0x000fe80003800000 */
[----:B------:R-:W-:Y:S05]  /*2ab0*/  @P3 BRA `(.L_x_817) ;  /* 0x0000000000143947 */ /* 0x000fea0003800000 */
[----:B------:R-:W-:Y:S01]  /*2ac0*/  MOV R164, RZ ;  /* 0x000000ff00a47202 */ /* 0x000fe20000000f00 */
[----:B------:R-:W-:Y:S06]  /*2ad0*/  @!P0 BRA `(.L_x_818) ;  /* 0x0000000000248947 */ /* 0x000fec0003800000 */
[----:B-----5:R-:W-:-:S04]  /*2ae0*/  PRMT R164, R20, 0x7632, R164 ;  /* 0x0000763214a47816 */ /* 0x020fc800000000a4 */
[----:B------:R-:W-:Y:S01]  /*2af0*/  SHF.L.U32 R164, R164, 0x10, RZ ;  /* 0x00000010a4a47819 */ /* 0x000fe200000006ff */
[----:B------:R-:W-:Y:S06]  /*2b00*/  BRA `(.L_x_818) ;  /* 0x0000000000187947 */ /* 0x000fec0003800000 */
.L_x_817:
[----:B--2--5:R-:W-:Y:S02]  /*2b10*/  PRMT R40, R24, 0x7632, R40 ;  /* 0x0000763218287816 */ /* 0x024fe40000000028 */
[----:B------:R-:W-:Y:S02]  /*2b20*/  @P0 PRMT R41, R20, 0x7632, R41 ;  /* 0x0000763214290816 */ /* 0x000fe40000000029 */
[----:B------:R-:W-:Y:S02]  /*2b30*/  SHF.L.U32 R40, R40, 0x10, RZ ;  /* 0x0000001028287819 */ /* 0x000fe400000006ff */
[----:B------:R-:W-:-:S03]  /*2b40*/  @P0 SHF.L.U32 R41, R41, 0x10, RZ ;  /* 0x0000001029290819 */ /* 0x000fc600000006ff */
[----:B------:R-:W-:-:S04]  /*2b50*/  FMUL.FTZ R164, R40, UR8 ;  /* 0x0000000828a47c20 */ /* 0x000fc80008410000 */
[----:B------:R-:W-:-:S07]  /*2b60*/  @P0 FADD.FTZ R164, R164, R41 ;  /* 0x00000029a4a40221 */ /* 0x000fce0000010000 */
.L_x_818:
[----:B------:R-:W-:Y:S05]  /*2b70*/  BSYNC B0 ;  /* 0x0000000000007941 */ /* 0x000fea0003800000 */
.L_x_816:
[----:B------:R-:W-:Y:S04]  /*2b80*/  BSSY B0, `(.L_x_819) ;  /* 0x000000a000007945 */ /* 0x000fe80003800000 */
[----:B------:R-:W-:Y:S05]  /*2b90*/  @P3 BRA `(.L_x_820) ;  /* 0x0000000000103947 */ /* 0x000fea0003800000 */
[----:B------:R-:W-:Y:S01]  /*2ba0*/  HFMA2.MMA R173, -RZ, RZ, 0, 0 ;  /* 0x00000000ffad7435 */ /* 0x000fe200000001ff */
[----:B------:R-:W-:Y:S10]  /*2bb0*/  @!P0 BRA `(.L_x_821) ;  /* 0x0000000000188947 */ /* 0x000ff40003800000 */
[----:B-----5:R-:W-:Y:S01]  /*2bc0*/  SHF.L.U32 R173, R21, 0x10, RZ ;  /* 0x0000001015ad7819 */ /* 0x020fe200000006ff */
[----:B------:R-:W-:Y:S06]  /*2bd0*/  BRA `(.L_x_821) ;  /* 0x0000000000107947 */ /* 0x000fec0003800000 */
.L_x_820:
[----:B-----5:R-:W-:Y:S02]  /*2be0*/  SHF.L.U32 R173, R25, 0x10, RZ ;  /* 0x0000001019ad7819 */ /* 0x020fe400000006ff */
[----:B--2---:R-:W-:-:S03]  /*2bf0*/  @P0 SHF.L.U32 R40, R21, 0x10, RZ ;  /* 0x0000001015280819 */ /* 0x004fc600000006ff */
[----:B------:R-:W-:-:S04]  /*2c00*/  FMUL.FTZ R173, R173, UR8 ;  /* 0x00000008adad7c20 */ /* 0x000fc80008410000 */
[----:B------:R-:W-:-:S07]  /*2c10*/  @P0 FADD.FTZ R173, R40, R173 ;  /* 0x000000ad28ad0221 */ /* 0x000fce0000010000 */
.L_x_821:
[----:B------:R-:W-:Y:S05]  /*2c20*/  BSYNC B0 ;  /* 0x0000000000007941 */ /* 0x000fea0003800000 */
.L_x_819:
[----:B------:R-:W-:Y:S04]  /*2c30*/  BSSY B0, `(.L_x_822) ;  /* 0x000000d000007945 */ /* 0x000fe80003800000 */
[----:B------:R-:W-:Y:S05]  /*2c40*/  @P3 BRA `(.L_x_823) ;  /* 0x0000000000143947 */ /* 0x000fea0003800000 */
[----:B------:R-:W-:Y:S01]  /*2c50*/  MOV R166, RZ ;  /* 0x000000ff00a67202 */ /* 0x000fe20000000f00 */
[----:B------:R-:W-:Y:S06]  /*2c60*/  @!P0 BRA `(.L_x_824) ;  /* 0x0000000000248947 */ /* 0x000fec0003800000 */
[----:B-----5:R-:W-:-:S04]  /*2c70*/  PRMT R166, R21, 0x7632, R166 ;  /* 0x0000763215a67816 */ /* 0x020fc800000000a6 */
[----:B------:R-:W-:Y:S01]  /*2c80*/  SHF.L.U32 R166, R166, 0x10, RZ ;  /* 0x00000010a6a67819 */ /* 0x000fe200000006ff */
[----:B------:R-:W-:Y:S06]  /*2c90*/  BRA `(.L_x_824) ;  /* 0x0000000000187947 */ /* 0x000fec0003800000 */
.L_x_823:
[----:B--2--5:R-:W-:Y:S02]  /*2ca0*/  PRMT R40, R25, 0x7632, R40 ;  /* 0x0000763219287816 */ /* 0x024fe40000000028 */
[----:B------:R-:W-:Y:S02]  /*2cb0*/  @P0 PRMT R41, R21, 0x7632, R41 ;  /* 0x0000763215290816 */ /* 0x000fe40000000029 */
[----:B------:R-:W-:Y:S02]  /*2cc0*/  SHF.L.U32 R40, R40, 0x10, RZ ;  /* 0x0000001028287819 */ /* 0x000fe400000006ff */
[----:B------:R-:W-:-:S03]  /*2cd0*/  @P0 SHF.L.U32 R41, R41, 0x10, RZ ;  /* 0x0000001029290819 */ /* 0x000fc600000006ff */
[----:B------:R-:W-:-:S04]  /*2ce0*/  FMUL.FTZ R166, R40, UR8 ;  /* 0x0000000828a67c20 */ /* 0x000fc80008410000 */
[----:B------:R-:W-:-:S07]  /*2cf0*/  @P0 FADD.FTZ R166, R166, R41 ;  /* 0x00000029a6a60221 */ /* 0x000fce0000010000 */
.L_x_824:
[----:B------:R-:W-:Y:S05]  /*2d00*/  BSYNC B0 ;  /* 0x0000000000007941 */ /* 0x000fea0003800000 */
.L_x_822:
[----:B------:R-:W-:Y:S04]  /*2d10*/  BSSY B0, `(.L_x_825) ;  /* 0x000000a000007945 */ /* 0x000fe80003800000 */
[----:B------:R-:W-:Y:S05]  /*2d20*/  @P3 BRA `(.L_x_826) ;  /* 0x0000000000103947 */ /* 0x000fea0003800000 */
[----:B------:R-:W-:Y:S01]  /*2d30*/  HFMA2.MMA R179, -RZ, RZ, 0, 0 ;  /* 0x00000000ffb37435 */ /* 0x000fe200000001ff */
[----:B------:R-:W-:Y:S10]  /*2d40*/  @!P0 BRA `(.L_x_827) ;  /* 0x0000000000188947 */ /* 0x000ff40003800000 */
[----:B-----5:R-:W-:Y:S01]  /*2d50*/  SHF.L.U32 R179, R22, 0x10, RZ ;  /* 0x0000001016b37819 */ /* 0x020fe200000006ff */
[----:B------:R-:W-:Y:S06]  /*2d60*/  BRA `(.L_x_827) ;  /* 0x0000000000107947 */ /* 0x000fec0003800000 */
.L_x_826:
[----:B-----5:R-:W-:Y:S02]  /*2d70*/  SHF.L.U32 R179, R26, 0x10, RZ ;  /* 0x000000101ab37819 */ /* 0x020fe400000006ff */
[----:B--2---:R-:W-:-:S03]  /*2d80*/  @P0 SHF.L.U32 R40, R22, 0x10, RZ ;  /* 0x0000001016280819 */ /* 0x004fc600000006ff */
[----:B------:R-:W-:-:S04]  /*2d90*/  FMUL.FTZ R179, R179, UR8 ;  /* 0x00000008b3b37c20 */ /* 0x000fc80008410000 */
[----:B------:R-:W-:-:S07]  /*2da0*/  @P0 FADD.FTZ R179, R40, R179 ;  /* 0x000000b328b30221 */ /* 0x000fce0000010000 */
.L_x_827:
[----:B------:R-:W-:Y:S05]  /*2db0*/  BSYNC B0 ;  /* 0x0000000000007941 */ /* 0x000fea0003800000 */
.L_x_825:
[----:B------:R-:W-:Y:S04]  /*2dc0*/  BSSY B0, `(.L_x_828) ;  /* 0x000000d000007945 */ /* 0x000fe80003800000 */
[----:B------:R-:W-:Y:S05]  /*2dd0*/  @P3 BRA `(.L_x_829) ;  /* 0x0000000000143947 */ /* 0x000fea0003800000 */
[----:B------:R-:W-:Y:S01]  /*2de0*/  MOV R170, RZ ;  /* 0x000000ff00aa7202 */ /* 0x000fe20000000f00 */
[----:B------:R-:W-:Y:S06]  /*2df0*/  @!P0 BRA `(.L_x_830) ;  /* 0x0000000000248947 */ /* 0x000fec0003800000 */
[----:B-----5:R-:W-:-:S04]  /*2e00*/  PRMT R170, R22, 0x7632, R170 ;  /* 0x0000763216aa7816 */ /* 0x020fc800000000aa */
[----:B------:R-:W-:Y:S01]  /*2e10*/  SHF.L.U32 R170, R170, 0x10, RZ ;  /* 0x00000010aaaa7819 */ /* 0x000fe200000006ff */
[----:B------:R-:W-:Y:S06]  /*2e20*/  BRA `(.L_x_830) ;  /* 0x0000000000187947 */ /* 0x000fec0003800000 */
.L_x_829:
[----:B--2--5:R-:W-:Y:S02]  /*2e30*/  PRMT R40, R26, 0x7632, R40 ;  /* 0x000076321a287816 */ /* 0x024fe40000000028 */
[----:B------:R-:W-:-:S03]  /*2e40*/  @P0 PRMT R41, R22, 0x7632, R41 ;  /* 0x0000763216290816 */ /* 0x000fc60000000029 */
[----:B------:R-:W-:Y:S01]  /*2e50*/  IMAD.U32 R40, R40, 0x10000, RZ ;  /* 0x0001000028287824 */ /* 0x000fe200078e00ff */
[----:B------:R-:W-:-:S03]  /*2e60*/  @P0 SHF.L.U32 R41, R41, 0x10, RZ ;  /* 0x0000001029290819 */ /* 0x000fc600000006ff */
[----:B------:R-:W-:-:S04]  /*2e70*/  FMUL.FTZ R170, R40, UR8 ;  /* 0x0000000828aa7c20 */ /* 0x000fc80008410000 */
[----:B------:R-:W-:-:S07]  /*2e80*/  @P0 FADD.FTZ R170, R170, R41 ;  /* 0x00000029aaaa0221 */ /* 0x000fce0000010000 */
.L_x_830:
[----:B------:R-:W-:Y:S05]  /*2e90*/  BSYNC B0 ;  /* 0x0000000000007941 */ /* 0x000fea0003800000 */
.L_x_828:
[----:B------:R-:W-:Y:S04]  /*2ea0*/  BSSY B0, `(.L_x_831) ;  /* 0x000000a000007945 */ /* 0x000fe80003800000 */
[----:B------:R-:W-:Y:S05]  /*2eb0*/  @P3 BRA `(.L_x_832) ;  /* 0x0000000000103947 */ /* 0x000fea0003800000 */
[----:B------:R-:W-:Y:S01]  /*2ec0*/  HFMA2.MMA R177, -RZ, RZ, 0, 0 ;  /* 0x00000000ffb17435 */ /* 0x000fe200000001ff */
[----:B------:R-:W-:Y:S10]  /*2ed0*/  @!P0 BRA `(.L_x_833) ;  /* 0x0000000000188947 */ /* 0x000ff40003800000 */
[----:B-----5:R-:W-:Y:S01]  /*2ee0*/  SHF.L.U32 R177, R23, 0x10, RZ ;  /* 0x0000001017b17819 */ /* 0x020fe200000006ff */
[----:B------:R-:W-:Y:S06]  /*2ef0*/  BRA `(.L_x_833) ;  /* 0x0000000000107947 */ /* 0x000fec0003800000 */
.L_x_832:
[----:B-----5:R-:W-:Y:S02]  /*2f00*/  SHF.L.U32 R177, R27, 0x10, RZ ;  /* 0x000000101bb17819 */ /* 0x020fe400000006ff */
[----:B--2---:R-:W-:-:S03]  /*2f10*/  @P0 SHF.L.U32 R40, R23, 0x10, RZ ;  /* 0x0000001017280819 */ /* 0x004fc600000006ff */
[----:B------:R-:W-:-:S04]  /*2f20*/  FMUL.FTZ R177, R177, UR8 ;  /* 0x00000008b1b17c20 */ /* 0x000fc80008410000 */
[----:B------:R-:W-:-:S07]  /*2f30*/  @P0 FADD.FTZ R177, R40, R177 ;  /* 0x000000b128b10221 */ /* 0x000fce0000010000 */
.L_x_833:
[----:B------:R-:W-:Y:S05]  /*2f40*/  BSYNC B0 ;  /* 0x0000000000007941 */ /* 0x000fea0003800000 */
.L_x_831:
[----:B------:R-:W-:Y:S04]  /*2f50*/  BSSY B0, `(.L_x_834) ;  /* 0x000000d000007945 */ /* 0x000fe80003800000 */
[----:B------:R-:W-:Y:S05]  /*2f60*/  @P3 BRA `(.L_x_835) ;  /* 0x0000000000143947 */ /* 0x000fea0003800000 */
[----:B------:R-:W-:Y:S01]  /*2f70*/  MOV R168, RZ ;  /* 0x000000ff00a87202 */ /* 0x000fe20000000f00 */
[----:B------:R-:W-:Y:S06]  /*2f80*/  @!P0 BRA `(.L_x_836) ;  /* 0x0000000000248947 */ /* 0x000fec0003800000 */
[----:B-----5:R-:W-:-:S04]  /*2f90*/  PRMT R168, R23, 0x7632, R168 ;  /* 0x0000763217a87816 */ /* 0x020fc800000000a8 */
[----:B------:R-:W-:Y:S01]  /*2fa0*/  SHF.L.U32 R168, R168, 0x10, RZ ;  /* 0x00000010a8a87819 */ /* 0x000fe200000006ff */
[----:B------:R-:W-:Y:S06]  /*2fb0*/  BRA `(.L_x_836) ;  /* 0x0000000000187947 */ /* 0x000fec0003800000 */
.L_x_835:
[----:B--2--5:R-:W-:Y:S02]  /*2fc0*/  PRMT R40, R27, 0x7632, R40 ;  /* 0x000076321b287816 */ /* 0x024fe40000000028 */
[----:B------:R-:W-:Y:S02]  /*2fd0*/  @P0 PRMT R41, R23, 0x7632, R41 ;  /* 0x0000763217290816 */ /* 0x000fe40000000029 */
[----:B------:R-:W-:Y:S02]  /*2fe0*/  SHF.L.U32 R40, R40, 0x10, RZ ;  /* 0x0000001028287819 */ /* 0x000fe400000006ff */
[----:B------:R-:W-:-:S03]  /*2ff0*/  @P0 SHF.L.U32 R41, R41, 0x10, RZ ;  /* 0x0000001029290819 */ /* 0x000fc600000006ff */
[----:B------:R-:W-:-:S04]  /*3000*/  FMUL.FTZ R168, R40, UR8 ;  /* 0x0000000828a87c20 */ /* 0x000fc80008410000 */
[----:B------:R-:W-:-:S07]  /*3010*/  @P0 FADD.FTZ R168, R168, R41 ;  /* 0x00000029a8a80221 */ /* 0x000fce0000010000 */
.L_x_836:
[----:B------:R-:W-:Y:S05]  /*3020*/  BSYNC B0 ;  /* 0x0000000000007941 */ /* 0x000fea0003800000 */
.L_x_834:
        /* <DEDUP_REMOVED lines=20> */
.L_x_838:
[----:B-----5:R-:W-:Y:S02]  /*3170*/  SHF.L.U32 R172, R24, 0x10, RZ ;  /* 0x0000001018ac7819 */ /* 0x020fe400000006ff */
[----:B--2---:R-:W-:-:S03]  /*3180*/  @P0 SHF.L.U32 R41, R20, 0x10, RZ ;  /* 0x0000001014290819 */ /* 0x004fc600000006ff */
[----:B------:R-:W-:-:S04]  /*3190*/  FMUL.FTZ R172, R172, UR8 ;  /* 0x00000008acac7c20 */ /* 0x000fc80008410000 */
[----:B------:R-:W-:-:S07]  /*31a0*/  @P0 FADD.FTZ R172, R41, R172 ;  /* 0x000000ac29ac0221 */ /* 0x000fce0000010000 */
.L_x_839:
[----:B------:R-:W-:Y:S05]  /*31b0*/  BSYNC B0 ;  /* 0x0000000000007941 */ /* 0x000fea0003800000 */
.L_x_837:
[----:B------:R-:W-:Y:S04]  /*31c0*/  BSSY B0, `(.L_x_840) ;  /* 0x000000d000007945 */ /* 0x000fe80003800000 */
[----:B------:R-:W-:Y:S05]  /*31d0*/  @P3 BRA `(.L_x_841) ;  /* 0x0000000000143947 */ /* 0x000fea0003800000 */
[----:B------:R-:W-:Y:S01]  /*31e0*/  MOV R181, RZ ;  /* 0x000000ff00b57202 */ /* 0x000fe20000000f00 */
[----:B------:R-:W-:Y:S06]  /*31f0*/  @!P0 BRA `(.L_x_842) ;  /* 0x0000000000248947 */ /* 0x000fec0003800000 */
[----:B-----5:R-:W-:-:S04]  /*3200*/  PRMT R181, R20, 0x7632, R181 ;  /* 0x0000763214b57816 */ /* 0x020fc800000000b5 */
[----:B------:R-:W-:Y:S01]  /*3210*/  SHF.L.U32 R181, R181, 0x10, RZ ;  /* 0x00000010b5b57819 */ /* 0x000fe200000006ff */
[----:B------:R-:W-:Y:S06]  /*3220*/  BRA `(.L_x_842) ;  /* 0x0000000000187947 */ /* 0x000fec0003800000 */
.L_x_841:
[----:B--2--5:R-:W-:Y:S02]  /*3230*/  PRMT R40, R24, 0x7632, R40 ;  /* 0x0000763218287816 */ /* 0x024fe40000000028 */
[----:B------:R-:W-:Y:S02]  /*3240*/  @P0 PRMT R41, R20, 0x7632, R41 ;  /* 0x0000763214290816 */ /* 0x000fe40000000029 */
[----:B------:R-:W-:Y:S02]  /*3250*/  SHF.L.U32 R40, R40, 0x10, RZ ;  /* 0x0000001028287819 */ /* 0x000fe400000006ff */
[----:B------:R-:W-:-:S03]  /*3260*/  @P0 SHF.L.U32 R42, R41, 0x10, RZ ;  /* 0x00000010292a0819 */ /* 0x000fc600000006ff */
[----:B------:R-:W-:-:S04]  /*3270*/  FMUL.FTZ R181, R40, UR8 ;  /* 0x0000000828b57c20 */ /* 0x000fc80008410000 */
[----:B------:R-:W-:-:S07]  /*3280*/  @P0 FADD.FTZ R181, R181, R42 ;  /* 0x0000002ab5b50221 */ /* 0x000fce0000010000 */
.L_x_842:
[----:B------:R-:W-:Y:S05]  /*3290*/  BSYNC B0 ;  /* 0x0000000000007941 */ /* 0x000fea0003800000 */
.L_x_840:
[----:B------:R-:W-:Y:S04]  /*32a0*/  BSSY B0, `(.L_x_843) ;  /* 0x000000a000007945 */ /* 0x000fe80003800000 */
[----:B------:R-:W-:Y:S05]  /*32b0*/  @P3 BRA `(.L_x_844) ;  /* 0x0000000000103947 */ /* 0x000fea0003800000 */
[----:B------:R-:W-:Y:S01]  /*32c0*/  HFMA2.MMA R174, -RZ, RZ, 0, 0 ;  /* 0x00000000ffae7435 */ /* 0x000fe200000001ff */
[----:B------:R-:W-:Y:S10]  /*32d0*/  @!P0 BRA `(.L_x_845) ;  /* 0x0000000000188947 */ /* 0x000ff40003800000 */
[----:B-----5:R-:W-:Y:S01]  /*32e0*/  SHF.L.U32 R174, R21, 0x10, RZ ;  /* 0x0000001015ae7819 */ /* 0x020fe200000006ff */
[----:B------:R-:W-:Y:S06]  /*32f0*/  BRA `(.L_x_845) ;  /* 0x0000000000107947 */ /* 0x000fec0003800000 */
.L_x_844:
[----:B-----5:R-:W-:Y:S02]  /*3300*/  SHF.L.U32 R174, R25, 0x10, RZ ;  /* 0x0000001019ae7819 */ /* 0x020fe400000006ff */
[----:B--2---:R-:W-:-:S03]  /*3310*/  @P0 SHF.L.U32 R41, R21, 0x10, RZ ;  /* 0x0000001015290819 */ /* 0x004fc600000006ff */
[----:B------:R-:W-:-:S04]  /*3320*/  FMUL.FTZ R174, R174, UR8 ;  /* 0x00000008aeae7c20 */ /* 0x000fc80008410000 */
[----:B------:R-:W-:-:S07]  /*3330*/  @P0 FADD.FTZ R174, R41, R174 ;  /* 0x000000ae29ae0221 */ /* 0x000fce0000010000 */
.L_x_845:
[----:B------:R-:W-:Y:S05]  /*3340*/  BSYNC B0 ;  /* 0x0000000000007941 */ /* 0x000fea0003800000 */
.L_x_843:
[----:B------:R-:W-:Y:S04]  /*3350*/  BSSY B0, `(.L_x_846) ;  /* 0x000000d000007945 */ /* 0x000fe80003800000 */
[----:B------:R-:W-:Y:S05]  /*3360*/  @P3 BRA `(.L_x_847) ;  /* 0x0000000000143947 */ /* 0x000fea0003800000 */
[----:B------:R-:W-:Y:S01]  /*3370*/  MOV R183, RZ ;  /* 0x000000ff00b77202 */ /* 0x000fe20000000f00 */
[----:B------:R-:W-:Y:S06]  /*3380*/  @!P0 BRA `(.L_x_848) ;  /* 0x0000000000248947 */ /* 0x000fec0003800000 */
[----:B-----5:R-:W-:-:S04]  /*3390*/  PRMT R183, R21, 0x7632, R183 ;  /* 0x0000763215b77816 */ /* 0x020fc800000000b7 */
[----:B------:R-:W-:Y:S01]  /*33a0*/  SHF.L.U32 R183, R183, 0x10, RZ ;  /* 0x00000010b7b77819 */ /* 0x000fe200000006ff */
[----:B------:R-:W-:Y:S06]  /*33b0*/  BRA `(.L_x_848) ;  /* 0x0000000000187947 */ /* 0x000fec0003800000 */
.L_x_847:
[----:B--2--5:R-:W-:Y:S02]  /*33c0*/  PRMT R40, R25, 0x7632, R40 ;  /* 0x0000763219287816 */ /* 0x024fe40000000028 */
[----:B------:R-:W-:Y:S02]  /*33d0*/  @P0 PRMT R41, R21, 0x7632, R41 ;  /* 0x0000763215290816 */ /* 0x000fe40000000029 */
[----:B------:R-:W-:Y:S02]  /*33e0*/  SHF.L.U32 R40, R40, 0x10, RZ ;  /* 0x0000001028287819 */ /* 0x000fe400000006ff */
[----:B------:R-:W-:-:S03]  /*33f0*/  @P0 SHF.L.U32 R42, R41, 0x10, RZ ;  /* 0x00000010292a0819 */ /* 0x000fc600000006ff */
[----:B------:R-:W-:-:S04]  /*3400*/  FMUL.FTZ R183, R40, UR8 ;  /* 0x0000000828b77c20 */ /* 0x000fc80008410000 */
[----:B------:R-:W-:-:S07]  /*3410*/  @P0 FADD.FTZ R183, R183, R42 ;  /* 0x0000002ab7b70221 */ /* 0x000fce0000010000 */
.L_x_848:
[----:B------:R-:W-:Y:S05]  /*3420*/  BSYNC B0 ;  /* 0x0000000000007941 */ /* 0x000fea0003800000 */
.L_x_846:
[----:B------:R-:W-:Y:S04]  /*3430*/  BSSY B0, `(.L_x_849) ;  /* 0x000000a000007945 */ /* 0x000fe80003800000 */
[----:B------:R-:W-:Y:S05]  /*3440*/  @P3 BRA `(.L_x_850) ;  /* 0x0000000000103947 */ /* 0x000fea0003800000 */
[----:B------:R-:W-:Y:S01]  /*3450*/  HFMA2.MMA R176, -RZ, RZ, 0, 0 ;  /* 0x00000000ffb07435 */ /* 0x000fe200000001ff */
[----:B------:R-:W-:Y:S10]  /*3460*/  @!P0 BRA `(.L_x_851) ;  /* 0x0000000000188947 */ /* 0x000ff40003800000 */
[----:B-----5:R-:W-:Y:S01]  /*3470*/  SHF.L.U32 R176, R22, 0x10, RZ ;  /* 0x0000001016b07819 */ /* 0x020fe200000006ff */
[----:B------:R-:W-:Y:S06]  /*3480*/  BRA `(.L_x_851) ;  /* 0x0000000000107947 */ /* 0x000fec0003800000 */
.L_x_850:
[----:B-----5:R-:W-:Y:S02]  /*3490*/  SHF.L.U32 R176, R26, 0x10, RZ ;  /* 0x000000101ab07819 */ /* 0x020fe400000006ff */
[----:B--2---:R-:W-:-:S03]  /*34a0*/  @P0 SHF.L.U32 R41, R22, 0x10, RZ ;  /* 0x0000001016290819 */ /* 0x004fc600000006ff */
[----:B------:R-:W-:-:S04]  /*34b0*/  FMUL.FTZ R176, R176, UR8 ;  /* 0x00000008b0b07c20 */ /* 0x000fc80008410000 */
[----:B------:R-:W-:-:S07]  /*34c0*/  @P0 FADD.FTZ R176, R41, R176 ;  /* 0x000000b029b00221 */ /* 0x000fce0000010000 */
.L_x_851:
[----:B------:R-:W-:Y:S05]  /*34d0*/  BSYNC B0 ;  /* 0x0000000000007941 */ /* 0x000fea0003800000 */
.L_x_849:
[----:B------:R-:W-:Y:S04]  /*34e0*/  BSSY B0, `(.L_x_852) ;  /* 0x000000d000007945 */ /* 0x000fe80003800000 */
[----:B------:R-:W-:Y:S05]  /*34f0*/  @P3 BRA `(.L_x_853) ;  /* 0x0000000000143947 */ /* 0x000fea0003800000 */
[----:B------:R-:W-:Y:S01]  /*3500*/  MOV R185, RZ ;  /* 0x000000ff00b97202 */ /* 0x000fe20000000f00 */
[----:B------:R-:W-:Y:S06]  /*3510*/  @!P0 BRA `(.L_x_854) ;  /* 0x0000000000248947 */ /* 0x000fec0003800000 */
[----:B-----5:R-:W-:-:S04]  /*3520*/  PRMT R185, R22, 0x7632, R185 ;  /* 0x0000763216b97816 */ /* 0x020fc800000000b9 */
[----:B------:R-:W-:Y:S01]  /*3530*/  SHF.L.U32 R185, R185, 0x10, RZ ;  /* 0x00000010b9b97819 */ /* 0x000fe200000006ff */
[----:B------:R-:W-:Y:S06]  /*3540*/  BRA `(.L_x_854) ;  /* 0x0000000000187947 */ /* 0x000fec0003800000 */
.L_x_853:
[----:B--2--5:R-:W-:Y:S02]  /*3550*/  PRMT R40, R26, 0x7632, R40 ;  /* 0x000076321a287816 */ /* 0x024fe40000000028 */
[----:B------:R-:W-:Y:S02]  /*3560*/  @P0 PRMT R41, R22, 0x7632, R41 ;  /* 0x0000763216290816 */ /* 0x000fe40000000029 */
[----:B------:R-:W-:Y:S02]  /*3570*/  SHF.L.U32 R40, R40, 0x10, RZ ;  /* 0x0000001028287819 */ /* 0x000fe400000006ff */
[----:B------:R-:W-:-:S03]  /*3580*/  @P0 SHF.L.U32 R42, R41, 0x10, RZ ;  /* 0x00000010292a0819 */ /* 0x000fc600000006ff */
[----:B------:R-:W-:-:S04]  /*3590*/  FMUL.FTZ R185, R40, UR8 ;  /* 0x0000000828b97c20 */ /* 0x000fc80008410000 */
[----:B------:R-:W-:-:S07]  /*35a0*/  @P0 FADD.FTZ R185, R185, R42 ;  /* 0x0000002ab9b90221 */ /* 0x000fce0000010000 */
.L_x_854:
[----:B------:R-:W-:Y:S05]  /*35b0*/  BSYNC B0 ;  /* 0x0000000000007941 */ /* 0x000fea0003800000 */
.L_x_852:
[----:B------:R-:W-:Y:S04]  /*35c0*/  BSSY B0, `(.L_x_855) ;  /* 0x000000a000007945 */ /* 0x000fe80003800000 */
[----:B------:R-:W-:Y:S05]  /*35d0*/  @P3 BRA `(.L_x_856) ;  /* 0x0000000000103947 */ /* 0x000fea0003800000 */
[----:B------:R-:W-:Y:S01]  /*35e0*/  HFMA2.MMA R178, -RZ, RZ, 0, 0 ;  /* 0x00000000ffb27435 */ /* 0x000fe200000001ff */
[----:B------:R-:W-:Y:S10]  /*35f0*/  @!P0 BRA `(.L_x_857) ;  /* 0x0000000000188947 */ /* 0x000ff40003800000 */
[----:B-----5:R-:W-:Y:S01]  /*3600*/  SHF.L.U32 R178, R23, 0x10, RZ ;  /* 0x0000001017b27819 */ /* 0x020fe200000006ff */
[----:B------:R-:W-:Y:S06]  /*3610*/  BRA `(.L_x_857) ;  /* 0x0000000000107947 */ /* 0x000fec0003800000 */
.L_x_856:
[----:B-----5:R-:W-:Y:S02]  /*3620*/  SHF.L.U32 R178, R27, 0x10, RZ ;  /* 0x000000101bb27819 */ /* 0x020fe400000006ff */
[----:B--2---:R-:W-:-:S03]  /*3630*/  @P0 SHF.L.U32 R41, R23, 0x10, RZ ;  /* 0x0000001017290819 */ /* 0x004fc600000006ff */
[----:B------:R-:W-:-:S04]  /*3640*/  FMUL.FTZ R178, R178, UR8 ;  /* 0x00000008b2b27c20 */ /* 0x000fc80008410000 */
[----:B------:R-:W-:-:S07]  /*3650*/  @P0 FADD.FTZ R178, R41, R178 ;  /* 0x000000b229b20221 */ /* 0x000fce0000010000 */
.L_x_857:
[----:B------:R-:W-:Y:S05]  /*3660*/  BSYNC B0 ;  /* 0x0000000000007941 */ /* 0x000fea0003800000 */
.L_x_855:
[----:B------:R-:W-:Y:S04]  /*3670*/  BSSY B0, `(.L_x_858) ;  /* 0x000000d000007945 */ /* 0x000fe80003800000 */
[----:B------:R-:W-:Y:S05]  /*3680*/  @P3 BRA `(.L_x_859) ;  /* 0x0000000000143947 */ /* 0x000fea0003800000 */
[----:B------:R-:W-:Y:S01]  /*3690*/  MOV R187, RZ ;  /* 0x000000ff00bb7202 */ /* 0x000fe20000000f00 */
[----:B------:R-:W-:Y:S06]  /*36a0*/  @!P0 BRA `(.L_x_860) ;  /* 0x0000000000248947 */ /* 0x000fec0003800000 */
[----:B-----5:R-:W-:-:S04]  /*36b0*/  PRMT R187, R23, 0x7632, R187 ;  /* 0x0000763217bb7816 */ /* 0x020fc800000000bb */
[----:B------:R-:W-:Y:S01]  /*36c0*/  SHF.L.U32 R187, R187, 0x10, RZ ;  /* 0x00000010bbbb7819 */ /* 0x000fe200000006ff */
[----:B------:R-:W-:Y:S06]  /*36d0*/  BRA `(.L_x_860) ;  /* 0x0000000000187947 */ /* 0x000fec0003800000 */
.L_x_859:
[----:B--2--5:R-:W-:Y:S02]  /*36e0*/  PRMT R40, R27, 0x7632, R40 ;  /* 0x000076321b287816 */ /* 0x024fe40000000028 */
[----:B------:R-:W-:Y:S02]  /*36f0*/  @P0 PRMT R41, R23, 0x7632, R41 ;  /* 0x0000763217290816 */ /* 0x000fe40000000029 */
[----:B------:R-:W-:Y:S02]  /*3700*/  SHF.L.U32 R40, R40, 0x10, RZ ;  /* 0x0000001028287819 */ /* 0x000fe400000006ff */
[----:B------:R-:W-:-:S03]  /*3710*/  @P0 SHF.L.U32 R42, R41, 0x10, RZ ;  /* 0x00000010292a0819 */ /* 0x000fc600000006ff */
[----:B------:R-:W-:-:S04]  /*3720*/  FMUL.FTZ R187, R40, UR8 ;  /* 0x0000000828bb7c20 */ /* 0x000fc80008410000 */
[----:B------:R-:W-:-:S07]  /*3730*/  @P0 FADD.FTZ R187, R187, R42 ;  /* 0x0000002abbbb0221 */ /* 0x000fce0000010000 */
.L_x_860:
[----:B------:R-:W-:Y:S05]  /*3740*/  BSYNC B0 ;  /* 0x0000000000007941 */ /* 0x000fea0003800000 */
.L_x_858:
        /* <DEDUP_REMOVED lines=20> */
.L_x_862:
[----:B-----5:R-:W-:Y:S01]  /*3890*/  SHF.L.U32 R180, R24, 0x10, RZ ;  /* 0x0000001018b47819 */ /* 0x020fe200000006ff */
[----:B--2---:R-:W-:-:S04]  /*38a0*/  @P0 IMAD.U32 R41, R20, 0x10000, RZ ;  /* 0x0001000014290824 */ /* 0x004fc800078e00ff */
[----:B------:R-:W-:-:S04]  /*38b0*/  FMUL.FTZ R180, R180, UR8 ;  /* 0x00000008b4b47c20 */ /* 0x000fc80008410000 */
[----:B------:R-:W-:-:S07]  /*38c0*/  @P0 FADD.FTZ R180, R41, R180 ;  /* 0x000000b429b40221 */ /* 0x000fce0000010000 */
.L_x_863:
[----:B------:R-:W-:Y:S05]  /*38d0*/  BSYNC B0 ;  /* 0x0000000000007941 */ /* 0x000fea0003800000 */
.L_x_861:
[----:B------:R-:W-:Y:S04]  /*38e0*/  BSSY B0, `(.L_x_864) ;  /* 0x000000d000007945 */ /* 0x000fe80003800000 */
[----:B------:R-:W-:Y:S05]  /*38f0*/  @P3 BRA `(.L_x_865) ;  /* 0x0000000000143947 */ /* 0x000fea0003800000 */
[----:B------:R-:W-:Y:S01]  /*3900*/  MOV R189, RZ ;  /* 0x000000ff00bd7202 */ /* 0x000fe20000000f00 */
[----:B------:R-:W-:Y:S06]  /*3910*/  @!P0 BRA `(.L_x_866) ;  /* 0x0000000000248947 */ /* 0x000fec0003800000 */
[----:B-----5:R-:W-:-:S04]  /*3920*/  PRMT R189, R20, 0x7632, R189 ;  /* 0x0000763214bd7816 */ /* 0x020fc800000000bd */
[----:B------:R-:W-:Y:S01]  /*3930*/  SHF.L.U32 R189, R189, 0x10, RZ ;  /* 0x00000010bdbd7819 */ /* 0x000fe200000006ff */
[----:B------:R-:W-:Y:S06]  /*3940*/  BRA `(.L_x_866) ;  /* 0x0000000000187947 */ /* 0x000fec0003800000 */
.L_x_865:
[----:B--2--5:R-:W-:Y:S02]  /*3950*/  PRMT R40, R24, 0x7632, R40 ;  /* 0x0000763218287816 */ /* 0x024fe40000000028 */
[----:B------:R-:W-:Y:S02]  /*3960*/  @P0 PRMT R41, R20, 0x7632, R41 ;  /* 0x0000763214290816 */ /* 0x000fe40000000029 */
[----:B------:R-:W-:Y:S02]  /*3970*/  SHF.L.U32 R40, R40, 0x10, RZ ;  /* 0x0000001028287819 */ /* 0x000fe400000006ff */
[----:B------:R-:W-:-:S03]  /*3980*/  @P0 SHF.L.U32 R42, R41, 0x10, RZ ;  /* 0x00000010292a0819 */ /* 0x000fc600000006ff */
[----:B------:R-:W-:-:S04]  /*3990*/  FMUL.FTZ R189, R40, UR8 ;  /* 0x0000000828bd7c20 */ /* 0x000fc80008410000 */
[----:B------:R-:W-:-:S07]  /*39a0*/  @P0 FADD.FTZ R189, R189, R42 ;  /* 0x0000002abdbd0221 */ /* 0x000fce0000010000 */
.L_x_866:
[----:B------:R-:W-:Y:S05]  /*39b0*/  BSYNC B0 ;  /* 0x0000000000007941 */ /* 0x000fea0003800000 */
.L_x_864:
[----:B------:R-:W-:Y:S04]  /*39c0*/  BSSY B0, `(.L_x_867) ;  /* 0x000000a000007945 */ /* 0x000fe80003800000 */
[----:B------:R-:W-:Y:S05]  /*39d0*/  @P3 BRA `(.L_x_868) ;  /* 0x0000000000103947 */ /* 0x000fea0003800000 */
[----:B------:R-:W-:Y:S01]  /*39e0*/  HFMA2.MMA R182, -RZ, RZ, 0, 0 ;  /* 0x00000000ffb67435 */ /* 0x000fe200000001ff */
[----:B------:R-:W-:Y:S10]  /*39f0*/  @!P0 BRA `(.L_x_869) ;  /* 0x0000000000188947 */ /* 0x000ff40003800000 */
[----:B-----5:R-:W-:Y:S01]  /*3a00*/  SHF.L.U32 R182, R21, 0x10, RZ ;  /* 0x0000001015b67819 */ /* 0x020fe200000006ff */
[----:B------:R-:W-:Y:S06]  /*3a10*/  BRA `(.L_x_869) ;  /* 0x0000000000107947 */ /* 0x000fec0003800000 */
.L_x_868:
[----:B-----5:R-:W-:Y:S02]  /*3a20*/  SHF.L.U32 R182, R25, 0x10, RZ ;  /* 0x0000001019b67819 */ /* 0x020fe400000006ff */
[----:B--2---:R-:W-:-:S03]  /*3a30*/  @P0 SHF.L.U32 R41, R21, 0x10, RZ ;  /* 0x0000001015290819 */ /* 0x004fc600000006ff */
[----:B------:R-:W-:-:S04]  /*3a40*/  FMUL.FTZ R182, R182, UR8 ;  /* 0x00000008b6b67c20 */ /* 0x000fc80008410000 */
[----:B------:R-:W-:-:S07]  /*3a50*/  @P0 FADD.FTZ R182, R41, R182 ;  /* 0x000000b629b60221 */ /* 0x000fce0000010000 */
.L_x_869:
[----:B------:R-:W-:Y:S05]  /*3a60*/  BSYNC B0 ;  /* 0x0000000000007941 */ /* 0x000fea0003800000 */
.L_x_867:
[----:B------:R-:W-:Y:S04]  /*3a70*/  BSSY B0, `(.L_x_870) ;  /* 0x000000d000007945 */ /* 0x000fe80003800000 */
[----:B------:R-:W-:Y:S05]  /*3a80*/  @P3 BRA `(.L_x_871) ;  /* 0x0000000000143947 */ /* 0x000fea0003800000 */
[----:B------:R-:W-:Y:S01]  /*3a90*/  MOV R191, RZ ;  /* 0x000000ff00bf7202 */ /* 0x000fe20000000f00 */
[----:B------:R-:W-:Y:S06]  /*3aa0*/  @!P0 BRA `(.L_x_872) ;  /* 0x0000000000248947 */ /* 0x000fec0003800000 */
[----:B-----5:R-:W-:-:S04]  /*3ab0*/  PRMT R191, R21, 0x7632, R191 ;  /* 0x0000763215bf7816 */ /* 0x020fc800000000bf */
[----:B------:R-:W-:Y:S01]  /*3ac0*/  SHF.L.U32 R191, R191, 0x10, RZ ;  /* 0x00000010bfbf7819 */ /* 0x000fe200000006ff */
[----:B------:R-:W-:Y:S06]  /*3ad0*/  BRA `(.L_x_872) ;  /* 0x0000000000187947 */ /* 0x000fec0003800000 */
.L_x_871:
[----:B--2--5:R-:W-:Y:S02]  /*3ae0*/  PRMT R40, R25, 0x7632, R40 ;  /* 0x0000763219287816 */ /* 0x024fe40000000028 */
[----:B------:R-:W-:Y:S02]  /*3af0*/  @P0 PRMT R41, R21, 0x7632, R41 ;  /* 0x0000763215290816 */ /* 0x000fe40000000029 */
[----:B------:R-:W-:Y:S02]  /*3b00*/  SHF.L.U32 R40, R40, 0x10, RZ ;  /* 0x0000001028287819 */ /* 0x000fe400000006ff */
[----:B------:R-:W-:-:S03]  /*3b10*/  @P0 SHF.L.U32 R42, R41, 0x10, RZ ;  /* 0x00000010292a0819 */ /* 0x000fc600000006ff */
[----:B------:R-:W-:-:S04]  /*3b20*/  FMUL.FTZ R191, R40, UR8 ;  /* 0x0000000828bf7c20 */ /* 0x000fc80008410000 */
[----:B------:R-:W-:-:S07]  /*3b30*/  @P0 FADD.FTZ R191, R191, R42 ;  /* 0x0000002abfbf0221 */ /* 0x000fce0000010000 */
.L_x_872:
[----:B------:R-:W-:Y:S05]  /*3b40*/  BSYNC B0 ;  /* 0x0000000000007941 */ /* 0x000fea0003800000 */
.L_x_870:
[----:B------:R-:W-:Y:S04]  /*3b50*/  BSSY B0, `(.L_x_873) ;  /* 0x000000a000007945 */ /* 0x000fe80003800000 */
[----:B------:R-:W-:Y:S05]  /*3b60*/  @P3 BRA `(.L_x_874) ;  /* 0x0000000000103947 */ /* 0x000fea0003800000 */
[----:B------:R-:W-:Y:S01]  /*3b70*/  HFMA2.MMA R184, -RZ, RZ, 0, 0 ;  /* 0x00000000ffb87435 */ /* 0x000fe200000001ff */
[----:B------:R-:W-:Y:S10]  /*3b80*/  @!P0 BRA `(.L_x_875) ;  /* 0x0000000000188947 */ /* 0x000ff40003800000 */
[----:B-----5:R-:W-:Y:S01]  /*3b90*/  SHF.L.U32 R184, R22, 0x10, RZ ;  /* 0x0000001016b87819 */ /* 0x020fe200000006ff */
[----:B------:R-:W-:Y:S06]  /*3ba0*/  BRA `(.L_x_875) ;  /* 0x0000000000107947 */ /* 0x000fec0003800000 */
.L_x_874:
[----:B-----5:R-:W-:Y:S02]  /*3bb0*/  SHF.L.U32 R184, R26, 0x10, RZ ;  /* 0x000000101ab87819 */ /* 0x020fe400000006ff */
[----:B--2---:R-:W-:-:S03]  /*3bc0*/  @P0 SHF.L.U32 R41, R22, 0x10, RZ ;  /* 0x0000001016290819 */ /* 0x004fc600000006ff */
[----:B------:R-:W-:-:S04]  /*3bd0*/  FMUL.FTZ R184, R184, UR8 ;  /* 0x00000008b8b87c20 */ /* 0x000fc80008410000 */
[----:B------:R-:W-:-:S07]  /*3be0*/  @P0 FADD.FTZ R184, R41, R184 ;  /* 0x000000b829b80221 */ /* 0x000fce0000010000 */
.L_x_875:
[----:B------:R-:W-:Y:S05]  /*3bf0*/  BSYNC B0 ;  /* 0x0000000000007941 */ /* 0x000fea0003800000 */
.L_x_873:
[----:B------:R-:W-:Y:S04]  /*3c00*/  BSSY B0, `(.L_x_876) ;  /* 0x000000d000007945 */ /* 0x000fe80003800000 */
[----:B------:R-:W-:Y:S05]  /*3c10*/  @P3 BRA `(.L_x_877) ;  /* 0x0000000000143947 */ /* 0x000fea0003800000 */
[----:B------:R-:W-:Y:S01]  /*3c20*/  MOV R193, RZ ;  /* 0x000000ff00c17202 */ /* 0x000fe20000000f00 */
[----:B------:R-:W-:Y:S06]  /*3c30*/  @!P0 BRA `(.L_x_878) ;  /* 0x0000000000248947 */ /* 0x000fec0003800000 */
[----:B-----5:R-:W-:-:S04]  /*3c40*/  PRMT R193, R22, 0x7632, R193 ;  /* 0x0000763216c17816 */ /* 0x020fc800000000c1 */
[----:B------:R-:W-:Y:S01]  /*3c50*/  SHF.L.U32 R193, R193, 0x10, RZ ;  /* 0x00000010c1c17819 */ /* 0x000fe200000006ff */
[----:B------:R-:W-:Y:S06]  /*3c60*/  BRA `(.L_x_878) ;  /* 0x0000000000187947 */ /* 0x000fec0003800000 */
.L_x_877:
[----:B--2--5:R-:W-:Y:S02]  /*3c70*/  PRMT R40, R26, 0x7632, R40 ;  /* 0x000076321a287816 */ /* 0x024fe40000000028 */
[----:B------:R-:W-:Y:S02]  /*3c80*/  @P0 PRMT R41, R22, 0x7632, R41 ;  /* 0x0000763216290816 */ /* 0x000fe40000000029 */
[----:B------:R-:W-:Y:S02]  /*3c90*/  SHF.L.U32 R40, R40, 0x10, RZ ;  /* 0x0000001028287819 */ /* 0x000fe400000006ff */
[----:B------:R-:W-:-:S03]  /*3ca0*/  @P0 SHF.L.U32 R42, R41, 0x10, RZ ;  /* 0x00000010292a0819 */ /* 0x000fc600000006ff */
[----:B------:R-:W-:-:S04]  /*3cb0*/  FMUL.FTZ R193, R40, UR8 ;  /* 0x0000000828c17c20 */ /* 0x000fc80008410000 */
[----:B------:R-:W-:-:S07]  /*3cc0*/  @P0 FADD.FTZ R193, R193, R42 ;  /* 0x0000002ac1c10221 */ /* 0x000fce0000010000 */
.L_x_878:
[----:B------:R-:W-:Y:S05]  /*3cd0*/  BSYNC B0 ;  /* 0x0000000000007941 */ /* 0x000fea0003800000 */
.L_x_876:
[----:B------:R-:W-:Y:S04]  /*3ce0*/  BSSY B0, `(.L_x_879) ;  /* 0x000000a000007945 */ /* 0x000fe80003800000 */
[----:B------:R-:W-:Y:S05]  /*3cf0*/  @P3 BRA `(.L_x_880) ;  /* 0x0000000000103947 */ /* 0x000fea0003800000 */
[----:B------:R-:W-:Y:S01]  /*3d00*/  HFMA2.MMA R186, -RZ, RZ, 0, 0 ;  /* 0x00000000ffba7435 */ /* 0x000fe200000001ff */
[----:B------:R-:W-:Y:S10]  /*3d10*/  @!P0 BRA `(.L_x_881) ;  /* 0x0000000000188947 */ /* 0x000ff40003800000 */
[----:B-----5:R-:W-:Y:S01]  /*3d20*/  SHF.L.U32 R186, R23, 0x10, RZ ;  /* 0x0000001017ba7819 */ /* 0x020fe200000006ff */
[----:B------:R-:W-:Y:S06]  /*3d30*/  BRA `(.L_x_881) ;  /* 0x0000000000107947 */ /* 0x000fec0003800000 */
.L_x_880:
[----:B-----5:R-:W-:Y:S02]  /*3d40*/  SHF.L.U32 R186, R27, 0x10, RZ ;  /* 0x000000101bba7819 */ /* 0x020fe400000006ff */
[----:B--2---:R-:W-:-:S03]  /*3d50*/  @P0 SHF.L.U32 R41, R23, 0x10, RZ ;  /* 0x0000001017290819 */ /* 0x004fc600000006ff */
[----:B------:R-:W-:-:S04]  /*3d60*/  FMUL.FTZ R186, R186, UR8 ;  /* 0x00000008baba7c20 */ /* 0x000fc80008410000 */
[----:B------:R-:W-:-:S07]  /*3d70*/  @P0 FADD.FTZ R186, R41, R186 ;  /* 0x000000ba29ba0221 */ /* 0x000fce0000010000 */
.L_x_881:
[----:B------:R-:W-:Y:S05]  /*3d80*/  BSYNC B0 ;  /* 0x0000000000007941 */ /* 0x000fea0003800000 */
.L_x_879:
[----:B------:R-:W-:Y:S04]  /*3d90*/  BSSY B0, `(.L_x_882) ;  /* 0x000000d000007945 */ /* 0x000fe80003800000 */
[----:B------:R-:W-:Y:S05]  /*3da0*/  @P3 BRA `(.L_x_883) ;  /* 0x0000000000143947 */ /* 0x000fea0003800000 */
[----:B------:R-:W-:Y:S01]  /*3db0*/  MOV R195, RZ ;  /* 0x000000ff00c37202 */ /* 0x000fe20000000f00 */
[----:B------:R-:W-:Y:S06]  /*3dc0*/  @!P0 BRA `(.L_x_884) ;  /* 0x0000000000248947 */ /* 0x000fec0003800000 */
[----:B-----5:R-:W-:-:S04]  /*3dd0*/  PRMT R195, R23, 0x7632, R195 ;  /* 0x0000763217c37816 */ /* 0x020fc800000000c3 */
[----:B------:R-:W-:Y:S01]  /*3de0*/  SHF.L.U32 R195, R195, 0x10, RZ ;  /* 0x00000010c3c37819 */ /* 0x000fe200000006ff */
[----:B------:R-:W-:Y:S06]  /*3df0*/  BRA `(.L_x_884) ;  /* 0x0000000000187947 */ /* 0x000fec0003800000 */
.L_x_883:
[----:B--2--5:R-:W-:Y:S02]  /*3e00*/  PRMT R40, R27, 0x7632, R40 ;  /* 0x000076321b287816 */ /* 0x024fe40000000028 */
[----:B------:R-:W-:Y:S02]  /*3e10*/  @P0 PRMT R41, R23, 0x7632, R41 ;  /* 0x0000763217290816 */ /* 0x000fe40000000029 */
[----:B------:R-:W-:Y:S02]  /*3e20*/  SHF.L.U32 R40, R40, 0x10, RZ ;  /* 0x0000001028287819 */ /* 0x000fe400000006ff */
[----:B------:R-:W-:-:S03]  /*3e30*/  @P0 SHF.L.U32 R42, R41, 0x10, RZ ;  /* 0x00000010292a0819 */ /* 0x000fc600000006ff */
[----:B------:R-:W-:-:S04]  /*3e40*/  FMUL.FTZ R195, R40, UR8 ;  /* 0x0000000828c37c20 */ /* 0x000fc80008410000 */
[----:B------:R-:W-:-:S07]  /*3e50*/  @P0 FADD.FTZ R195, R195, R42 ;  /* 0x0000002ac3c30221 */ /* 0x000fce0000010000 */
.L_x_884:
[----:B------:R-:W-:Y:S05]  /*3e60*/  BSYNC B0 ;  /* 0x0000000000007941 */ /* 0x000fea0003800000 */
.L_x_882:
[----:B--2---:R-:W0:Y:S01]  /*3e70*/  @P2 LDC.64 R48, c[0x0][0x220] ;  /* 0x00008800ff302b82 */ /* 0x004e220000000a00 */
[----:B------:R-:W-:Y:S01]  /*3e80*/  IADD3 R163, R163, 0xe0, RZ ;  /* 0x000000e0a3a37810 */ /* 0x000fe20007ffe0ff */
[----:B------:R-:W-:Y:S01]  /*3e90*/  IMAD.WIDE.U32 R44, R199, 0x10, R2 ;  /* 0x00000010c72c7825 */ /* 0x000fe200078e0002 */
[----:B------:R-:W-:Y:S02]  /*3ea0*/  @P2 IADD3 R197, R0, 0xe0, RZ ;  /* 0x000000e000c52810 */ /* 0x000fe40007ffe0ff */
[----:B------:R-:W-:Y:S02]  /*3eb0*/  F2FP.BF16.F32.PACK_AB R43, R195, R186 ;  /* 0x000000bac32b723e */ /* 0x000fe400000010ff */
[----:B------:R-:W-:Y:S01]  /*3ec0*/  F2FP.BF16.F32.PACK_AB R42, R193, R184 ;  /* 0x000000b8c12a723e */ /* 0x000fe200000010ff */
[----:B------:R-:W1:Y:S01]  /*3ed0*/  @P0 LDC.64 R46, c[0x0][0x230] ;  /* 0x00008c00ff2e0b82 */ /* 0x000e620000000a00 */
[----:B------:R-:W-:Y:S02]  /*3ee0*/  F2FP.BF16.F32.PACK_AB R41, R191, R182 ;  /* 0x000000b6bf29723e */ /* 0x000fe400000010ff */
        /* <DEDUP_REMOVED lines=8> */
[----:B--2---:R-:W-:Y:S01]  /*3f70*/  HFMA2.MMA R44, -RZ, RZ, 0, 0 ;  /* 0x00000000ff2c7435 */ /* 0x004fe200000001ff */
[----:B------:R-:W-:Y:S10]  /*3f80*/  @!P0 BRA `(.L_x_887) ;  /* 0x0000000000188947 */ /* 0x000ff40003800000 */
[----:B-----5:R-:W-:Y:S01]  /*3f90*/  SHF.L.U32 R44, R20, 0x10, RZ ;  /* 0x00000010142c7819 */ /* 0x020fe200000006ff */
[----:B------:R-:W-:Y:S06]  /*3fa0*/  BRA `(.L_x_887) ;  /* 0x0000000000107947 */ /* 0x000fec0003800000 */
.L_x_886:
[----:B--2--5:R-:W-:Y:S02]  /*3fb0*/  SHF.L.U32 R44, R24, 0x10, RZ ;  /* 0x00000010182c7819 */ /* 0x024fe400000006ff */
[----:B------:R-:W-:-:S03]  /*3fc0*/  @P0 SHF.L.U32 R41, R20, 0x10, RZ ;  /* 0x0000001014290819 */ /* 0x000fc600000006ff */
[----:B------:R-:W-:-:S04]  /*3fd0*/  FMUL.FTZ R44, R44, UR8 ;  /* 0x000000082c2c7c20 */ /* 0x000fc80008410000 */
[----:B------:R-:W-:-:S07]  /*3fe0*/  @P0 FADD.FTZ R44, R41, R44 ;  /* 0x0000002c292c0221 */ /* 0x000fce0000010000 */
.L_x_887:
[----:B------:R-:W-:Y:S05]  /*3ff0*/  BSYNC B0 ;  /* 0x0000000000007941 */ /* 0x000fea0003800000 */
.L_x_885:
[----:B------:R-:W-:Y:S04]  /*4000*/  BSSY B0, `(.L_x_888) ;  /* 0x000000d000007945 */ /* 0x000fe80003800000 */
[----:B------:R-:W-:Y:S05]  /*4010*/  @P3 BRA `(.L_x_889) ;  /* 0x0000000000143947 */ /* 0x000fea0003800000 */
[----:B------:R-:W-:Y:S01]  /*4020*/  MOV R45, RZ ;  /* 0x000000ff002d7202 */ /* 0x000fe20000000f00 */
[----:B------:R-:W-:Y:S06]  /*4030*/  @!P0 BRA `(.L_x_890) ;  /* 0x0000000000248947 */ /* 0x000fec0003800000 */
[----:B-----5:R-:W-:-:S04]  /*4040*/  PRMT R45, R20, 0x7632, R45 ;  /* 0x00007632142d7816 */ /* 0x020fc8000000002d */
[----:B------:R-:W-:Y:S01]  /*4050*/  SHF.L.U32 R45, R45, 0x10, RZ ;  /* 0x000000102d2d7819 */ /* 0x000fe200000006ff */
[----:B------:R-:W-:Y:S06]  /*4060*/  BRA `(.L_x_890) ;  /* 0x0000000000187947 */ /* 0x000fec0003800000 */
.L_x_889:
[----:B-----5:R-:W-:Y:S02]  /*4070*/  PRMT R0, R24, 0x7632, R0 ;  /* 0x0000763218007816 */ /* 0x020fe40000000000 */
[----:B------:R-:W-:Y:S02]  /*4080*/  @P0 PRMT R40, R20, 0x7632, R40 ;  /* 0x0000763214280816 */ /* 0x000fe40000000028 */
[----:B------:R-:W-:Y:S02]  /*4090*/  SHF.L.U32 R0, R0, 0x10, RZ ;  /* 0x0000001000007819 */ /* 0x000fe400000006ff */
[----:B------:R-:W-:-:S03]  /*40a0*/  @P0 SHF.L.U32 R40, R40, 0x10, RZ ;  /* 0x0000001028280819 */ /* 0x000fc600000006ff */
[----:B------:R-:W-:-:S04]  /*40b0*/  FMUL.FTZ R45, R0, UR8 ;  /* 0x00000008002d7c20 */ /* 0x000fc80008410000 */
[----:B------:R-:W-:-:S07]  /*40c0*/  @P0 FADD.FTZ R45, R45, R40 ;  /* 0x000000282d2d0221 */ /* 0x000fce0000010000 */
.L_x_890:
[----:B------:R-:W-:Y:S05]  /*40d0*/  BSYNC B0 ;  /* 0x0000000000007941 */ /* 0x000fea0003800000 */
.L_x_888:
[----:B------:R-:W-:Y:S04]  /*40e0*/  BSSY B0, `(.L_x_891) ;  /* 0x000000a000007945 */ /* 0x000fe80003800000 */
[----:B------:R-:W-:Y:S05]  /*40f0*/  @P3 BRA `(.L_x_892) ;  /* 0x0000000000103947 */ /* 0x000fea0003800000 */
[----:B------:R-:W-:Y:S01]  /*4100*/  HFMA2.MMA R46, -RZ, RZ, 0, 0 ;  /* 0x00000000ff2e7435 */ /* 0x000fe200000001ff */
[----:B------:R-:W-:Y:S10]  /*4110*/  @!P0 BRA `(.L_x_893) ;  /* 0x0000000000188947 */ /* 0x000ff40003800000 */
[----:B-----5:R-:W-:Y:S01]  /*4120*/  SHF.L.U32 R46, R21, 0x10, RZ ;  /* 0x00000010152e7819 */ /* 0x020fe200000006ff */
[----:B------:R-:W-:Y:S06]  /*4130*/  BRA `(.L_x_893) ;  /* 0x0000000000107947 */ /* 0x000fec0003800000 */
.L_x_892:
[----:B-----5:R-:W-:Y:S02]  /*4140*/  SHF.L.U32 R46, R25, 0x10, RZ ;  /* 0x00000010192e7819 */ /* 0x020fe400000006ff */
[----:B------:R-:W-:-:S03]  /*4150*/  @P0 SHF.L.U32 R41, R21, 0x10, RZ ;  /* 0x0000001015290819 */ /* 0x000fc600000006ff */
[----:B------:R-:W-:-:S04]  /*4160*/  FMUL.FTZ R46, R46, UR8 ;  /* 0x000000082e2e7c20 */ /* 0x000fc80008410000 */
[----:B------:R-:W-:-:S07]  /*4170*/  @P0 FADD.FTZ R46, R41, R46 ;  /* 0x0000002e292e0221 */ /* 0x000fce0000010000 */
.L_x_893:
[----:B------:R-:W-:Y:S05]  /*4180*/  BSYNC B0 ;  /* 0x0000000000007941 */ /* 0x000fea0003800000 */
.L_x_891:
[----:B------:R-:W-:Y:S04]  /*4190*/  BSSY B0, `(.L_x_894) ;  /* 0x000000d000007945 */ /* 0x000fe80003800000 */
[----:B------:R-:W-:Y:S05]  /*41a0*/  @P3 BRA `(.L_x_895) ;  /* 0x0000000000143947 */ /* 0x000fea0003800000 */
[----:B------:R-:W-:Y:S01]  /*41b0*/  MOV R47, RZ ;  /* 0x000000ff002f7202 */ /* 0x000fe20000000f00 */
[----:B------:R-:W-:Y:S06]  /*41c0*/  @!P0 BRA `(.L_x_896) ;  /* 0x0000000000248947 */ /* 0x000fec0003800000 */
[----:B-----5:R-:W-:-:S04]  /*41d0*/  PRMT R47, R21, 0x7632, R47 ;  /* 0x00007632152f7816 */ /* 0x020fc8000000002f */
[----:B------:R-:W-:Y:S01]  /*41e0*/  SHF.L.U32 R47, R47, 0x10, RZ ;  /* 0x000000102f2f7819 */ /* 0x000fe200000006ff */
[----:B------:R-:W-:Y:S06]  /*41f0*/  BRA `(.L_x_896) ;  /* 0x0000000000187947 */ /* 0x000fec0003800000 */
.L_x_895:
[----:B-----5:R-:W-:Y:S02]  /*4200*/  PRMT R0, R25, 0x7632, R0 ;  /* 0x0000763219007816 */ /* 0x020fe40000000000 */
[----:B------:R-:W-:Y:S02]  /*4210*/  @P0 PRMT R40, R21, 0x7632, R40 ;  /* 0x0000763215280816 */ /* 0x000fe40000000028 */
[----:B------:R-:W-:Y:S02]  /*4220*/  SHF.L.U32 R0, R0, 0x10, RZ ;  /* 0x0000001000007819 */ /* 0x000fe400000006ff */
[----:B------:R-:W-:-:S03]  /*4230*/  @P0 SHF.L.U32 R40, R40, 0x10, RZ ;  /* 0x0000001028280819 */ /* 0x000fc600000006ff */
[----:B------:R-:W-:-:S04]  /*4240*/  FMUL.FTZ R47, R0, UR8 ;  /* 0x00000008002f7c20 */ /* 0x000fc80008410000 */
[----:B------:R-:W-:-:S07]  /*4250*/  @P0 FADD.FTZ R47, R47, R40 ;  /* 0x000000282f2f0221 */ /* 0x000fce0000010000 */
.L_x_896:
[----:B------:R-:W-:Y:S05]  /*4260*/  BSYNC B0 ;  /* 0x0000000000007941 */ /* 0x000fea0003800000 */
.L_x_894:
[----:B------:R-:W-:Y:S04]  /*4270*/  BSSY B0, `(.L_x_897) ;  /* 0x000000a000007945 */ /* 0x000fe80003800000 */
[----:B------:R-:W-:Y:S05]  /*4280*/  @P3 BRA `(.L_x_898) ;  /* 0x0000000000103947 */ /* 0x000fea0003800000 */
[----:B------:R-:W-:Y:S01]  /*4290*/  HFMA2.MMA R48, -RZ, RZ, 0, 0 ;  /* 0x00000000ff307435 */ /* 0x000fe200000001ff */
[----:B------:R-:W-:Y:S10]  /*42a0*/  @!P0 BRA `(.L_x_899) ;  /* 0x0000000000188947 */ /* 0x000ff40003800000 */
[----:B-----5:R-:W-:Y:S01]  /*42b0*/  SHF.L.U32 R48, R22, 0x10, RZ ;  /* 0x0000001016307819 */ /* 0x020fe200000006ff */
[----:B------:R-:W-:Y:S06]  /*42c0*/  BRA `(.L_x_899) ;  /* 0x0000000000107947 */ /* 0x000fec0003800000 */
.L_x_898:
[----:B-----5:R-:W-:Y:S01]  /*42d0*/  IMAD.U32 R48, R26, 0x10000, RZ ;  /* 0x000100001a307824 */ /* 0x020fe200078e00ff */
[----:B------:R-:W-:-:S03]  /*42e0*/  @P0 SHF.L.U32 R41, R22, 0x10, RZ ;  /* 0x0000001016290819 */ /* 0x000fc600000006ff */
[----:B------:R-:W-:-:S04]  /*42f0*/  FMUL.FTZ R48, R48, UR8 ;  /* 0x0000000830307c20 */ /* 0x000fc80008410000 */
[----:B------:R-:W-:-:S07]  /*4300*/  @P0 FADD.FTZ R48, R41, R48 ;  /* 0x0000003029300221 */ /* 0x000fce0000010000 */
.L_x_899:
[----:B------:R-:W-:Y:S05]  /*4310*/  BSYNC B0 ;  /* 0x0000000000007941 */ /* 0x000fea0003800000 */
.L_x_897:
[----:B------:R-:W-:Y:S04]  /*4320*/  BSSY B0, `(.L_x_900) ;  /* 0x000000d000007945 */ /* 0x000fe80003800000 */
[----:B------:R-:W-:Y:S05]  /*4330*/  @P3 BRA `(.L_x_901) ;  /* 0x0000000000143947 */ /* 0x000fea0003800000 */
[----:B------:R-:W-:Y:S01]  /*4340*/  MOV R49, RZ ;  /* 0x000000ff00317202 */ /* 0x000fe20000000f00 */
[----:B------:R-:W-:Y:S06]  /*4350*/  @!P0 BRA `(.L_x_902) ;  /* 0x0000000000248947 */ /* 0x000fec0003800000 */
[----:B-----5:R-:W-:-:S04]  /*4360*/  PRMT R49, R22, 0x7632, R49 ;  /* 0x0000763216317816 */ /* 0x020fc80000000031 */
[----:B------:R-:W-:Y:S01]  /*4370*/  SHF.L.U32 R49, R49, 0x10, RZ ;  /* 0x0000001031317819 */ /* 0x000fe200000006ff */
[----:B------:R-:W-:Y:S06]  /*4380*/  BRA `(.L_x_902) ;  /* 0x0000000000187947 */ /* 0x000fec0003800000 */
.L_x_901:
[----:B-----5:R-:W-:Y:S02]  /*4390*/  PRMT R0, R26, 0x7632, R0 ;  /* 0x000076321a007816 */ /* 0x020fe40000000000 */
[----:B------:R-:W-:Y:S02]  /*43a0*/  @P0 PRMT R40, R22, 0x7632, R40 ;  /* 0x0000763216280816 */ /* 0x000fe40000000028 */
[----:B------:R-:W-:Y:S02]  /*43b0*/  SHF.L.U32 R0, R0, 0x10, RZ ;  /* 0x0000001000007819 */ /* 0x000fe400000006ff */
[----:B------:R-:W-:-:S03]  /*43c0*/  @P0 SHF.L.U32 R40, R40, 0x10, RZ ;  /* 0x0000001028280819 */ /* 0x000fc600000006ff */
[----:B------:R-:W-:-:S04]  /*43d0*/  FMUL.FTZ R49, R0, UR8 ;  /* 0x0000000800317c20 */ /* 0x000fc80008410000 */
[----:B------:R-:W-:-:S07]  /*43e0*/  @P0 FADD.FTZ R49, R49, R40 ;  /* 0x0000002831310221 */ /* 0x000fce0000010000 */
.L_x_902:
[----:B------:R-:W-:Y:S05]  /*43f0*/  BSYNC B0 ;  /* 0x0000000000007941 */ /* 0x000fea0003800000 */
.L_x_900:
[----:B------:R-:W-:Y:S04]  /*4400*/  BSSY B0, `(.L_x_903) ;  /* 0x000000a000007945 */ /* 0x000fe80003800000 */
[----:B------:R-:W-:Y:S05]  /*4410*/  @P3 BRA `(.L_x_904) ;  /* 0x0000000000103947 */ /* 0x000fea0003800000 */
[----:B------:R-:W-:Y:S01]  /*4420*/  HFMA2.MMA R188, -RZ, RZ, 0, 0 ;  /* 0x00000000ffbc7435 */ /* 0x000fe200000001ff */
[----:B------:R-:W-:Y:S10]  /*4430*/  @!P0 BRA `(.L_x_905) ;  /* 0x0000000000188947 */ /* 0x000ff40003800000 */
[----:B-----5:R-:W-:Y:S01]  /*4440*/  SHF.L.U32 R188, R23, 0x10, RZ ;  /* 0x0000001017bc7819 */ /* 0x020fe200000006ff */
[----:B------:R-:W-:Y:S06]  /*4450*/  BRA `(.L_x_905) ;  /* 0x0000000000107947 */ /* 0x000fec0003800000 */
.L_x_904:
[----:B-----5:R-:W-:Y:S02]  /*4460*/  SHF.L.U32 R188, R27, 0x10, RZ ;  /* 0x000000101bbc7819 */ /* 0x020fe400000006ff */
[----:B------:R-:W-:-:S03]  /*4470*/  @P0 SHF.L.U32 R41, R23, 0x10, RZ ;  /* 0x0000001017290819 */ /* 0x000fc600000006ff */
[----:B------:R-:W-:-:S04]  /*4480*/  FMUL.FTZ R188, R188, UR8 ;  /* 0x00000008bcbc7c20 */ /* 0x000fc80008410000 */
[----:B------:R-:W-:-:S07]  /*4490*/  @P0 FADD.FTZ R188, R41, R188 ;  /* 0x000000bc29bc0221 */ /* 0x000fce0000010000 */
.L_x_905:
[----:B------:R-:W-:Y:S05]  /*44a0*/  BSYNC B0 ;  /* 0x0000000000007941 */ /* 0x000fea0003800000 */
.L_x_903:
[----:B------:R-:W-:Y:S04]  /*44b0*/  BSSY B0, `(.L_x_906) ;  /* 0x000000d000007945 */ /* 0x000fe80003800000 */
[----:B------:R-:W-:Y:S05]  /*44c0*/  @P3 BRA `(.L_x_907) ;  /* 0x0000000000143947 */ /* 0x000fea0003800000 */
[----:B------:R-:W-:Y:S01]  /*44d0*/  MOV R197, RZ ;  /* 0x000000ff00c57202 */ /* 0x000fe20000000f00 */
[----:B------:R-:W-:Y:S06]  /*44e0*/  @!P0 BRA `(.L_x_908) ;  /* 0x0000000000248947 */ /* 0x000fec0003800000 */
[----:B-----5:R-:W-:-:S04]  /*44f0*/  PRMT R197, R23, 0x7632, R197 ;  /* 0x0000763217c57816 */ /* 0x020fc800000000c5 */
[----:B------:R-:W-:Y:S01]  /*4500*/  SHF.L.U32 R197, R197, 0x10, RZ ;  /* 0x00000010c5c57819 */ /* 0x000fe200000006ff */
[----:B------:R-:W-:Y:S06]  /*4510*/  BRA `(.L_x_908) ;  /* 0x0000000000187947 */ /* 0x000fec0003800000 */
.L_x_907:
[----:B-----5:R-:W-:Y:S02]  /*4520*/  PRMT R0, R27, 0x7632, R0 ;  /* 0x000076321b007816 */ /* 0x020fe40000000000 */
[----:B------:R-:W-:Y:S02]  /*4530*/  @P0 PRMT R40, R23, 0x7632, R40 ;  /* 0x0000763217280816 */ /* 0x000fe40000000028 */
[----:B------:R-:W-:Y:S02]  /*4540*/  SHF.L.U32 R0, R0, 0x10, RZ ;  /* 0x0000001000007819 */ /* 0x000fe400000006ff */
[----:B------:R-:W-:-:S03]  /*4550*/  @P0 SHF.L.U32 R40, R40, 0x10, RZ ;  /* 0x0000001028280819 */ /* 0x000fc600000006ff */
[----:B------:R-:W-:-:S04]  /*4560*/  FMUL.FTZ R197, R0, UR8 ;  /* 0x0000000800c57c20 */ /* 0x000fc80008410000 */
[----:B------:R-:W-:-:S07]  /*4570*/  @P0 FADD.FTZ R197, R197, R40 ;  /* 0x00000028c5c50221 */ /* 0x000fce0000010000 */
.L_x_908:
[----:B------:R-:W-:Y:S05]  /*4580*/  BSYNC B0 ;  /* 0x0000000000007941 */ /* 0x000fea0003800000 */
.L_x_906:
[----:B------:R-:W-:Y:S01]  /*4590*/  FADD.FTZ R41, RZ, R53 ;  /* 0x00000035ff297221 */ /* 0x000fe20000010000 */
[----:B------:R-:W-:Y:S01]  /*45a0*/  IMAD.WIDE.U32 R2, R163, 0x10, R2 ;  /* 0x00000010a3027825 */ /* 0x000fe200078e0002 */
[----:B------:R-:W-:Y:S01]  /*45b0*/  F2FP.BF16.F32.PACK_AB R43, R197, R188 ;  /* 0x000000bcc52b723e */ /* 0x000fe200000010ff */
[----:B------:R-:W-:Y:S02]  /*45c0*/  UMOV UR10, 0xffffffff ;  /* 0xffffffff000a7882 */ /* 0x000fe40000000000 */
[----:B------:R-:W-:Y:S01]  /*45d0*/  FADD.FTZ R0, R41, R54 ;  /* 0x0000003629007221 */ /* 0x000fe20000010000 */
[----:B------:R-:W-:Y:S02]  /*45e0*/  F2FP.BF16.F32.PACK_AB R42, R49, R48 ;  /* 0x00000030312a723e */ /* 0x000fe400000010ff */
[----:B------:R-:W-:Y:S01]  /*45f0*/  F2FP.BF16.F32.PACK_AB R40, R45, R44 ;  /* 0x0000002c2d28723e */ /* 0x000fe200000010ff */
[----:B------:R-:W-:Y:S01]  /*4600*/  FADD.FTZ R41, R0, R55 ;  /* 0x0000003700297221 */ /* 0x000fe20000010000 */
[----:B------:R-:W-:-:S03]  /*4610*/  ISETP.NE.AND P0, PT, R92, RZ, PT ;  /* 0x000000ff5c00720c */ /* 0x000fc60003f05270 */
        /* <DEDUP_REMOVED lines=53> */
[----:B------:R-:W-:Y:S01]  /*4970*/  FADD.FTZ R0, R41, R44 ;  /* 0x0000002c29007221 */ /* 0x000fe20000010000 */
[----:B------:R-:W-:-:S03]  /*4980*/  F2FP.BF16.F32.PACK_AB R41, R47, R46 ;  /* 0x0000002e2f29723e */ /* 0x000fc600000010ff */
[----:B------:R-:W-:Y:S02]  /*4990*/  FADD.FTZ R163, R0, R45 ;  /* 0x0000002d00a37221 */ /* 0x000fe40000010000 */
[----:B------:R0:W-:Y:S02]  /*49a0*/  STG.E.128 desc[UR4][R2.64], R40 ;  /* 0x0000002802007986 */ /* 0x0001e4000c101d04 */
[----:B------:R-:W-:-:S04]  /*49b0*/  FADD.FTZ R0, R163, R46 ;  /* 0x0000002ea3007221 */ /* 0x000fc80000010000 */
        /* <DEDUP_REMOVED lines=20> */
[C---:B------:R-:W-:Y:S01]  /*4b00*/  FADD.FTZ R43, -R163.reuse, R55 ;  /* 0x00000037a32b7221 */ /* 0x040fe20000010100 */
[----:B------:R-:W-:Y:S01]  /*4b10*/  FADD.FTZ R41, -R163, R57 ;  /* 0x00000039a3297221 */ /* 0x000fe20000010100 */
[----:B------:R-:W-:-:S04]  /*4b20*/  FFMA.FTZ R0, R0, R0, RZ ;  /* 0x0000000000007223 */ /* 0x000fc800000100ff */
[----:B------:R-:W-:Y:S01]  /*4b30*/  FFMA.FTZ R0, R3, R3, R0 ;  /* 0x0000000303007223 */ /* 0x000fe20000010000 */
[----:B------:R-:W-:-:S03]  /*4b40*/  FADD.FTZ R3, -R163, R56 ;  /* 0x00000038a3037221 */ /* 0x000fc60000010100 */
[----:B------:R-:W-:-:S04]  /*4b50*/  FFMA.FTZ R0, R43, R43, R0 ;  /* 0x0000002b2b007223 */ /* 0x000fc80000010000 */
        /* <DEDUP_REMOVED lines=129> */
.L_x_924:
[----:B------:R-:W2:Y:S01]  /*5370*/  @!P0 LDC.64 R2, c[0x0][0x250] ;  /* 0x00009400ff028b82 */ /* 0x000ea20000000a00 */
[----:B------:R-:W-:Y:S01]  /*5380*/  FMUL.FTZ R0, R163, R163 ;  /* 0x000000a3a3007220 */ /* 0x000fe20000410000 */
[----:B-1----:R-:W-:Y:S01]  /*5390*/  FADD.FTZ R199, R43, R190 ;  /* 0x000000be2bc77221 */ /* 0x002fe20000010000 */
[----:B------:R-:W-:Y:S03]  /*53a0*/  BSSY B0, `(.L_x_910) ;  /* 0x000014b000007945 */ /* 0x000fe60003800000 */
[----:B0-----:R-:W-:Y:S01]  /*53b0*/  FSEL R43, R0, RZ, P1 ;  /* 0x000000ff002b7208 */ /* 0x001fe20000800000 */
[----:B------:R-:W-:Y:S01]  /*53c0*/  FFMA.FTZ R42, R199, R42, UR9 ;  /* 0x00000009c72a7e23 */ /* 0x000fe2000801002a */
[----:B------:R-:W0:Y:S03]  /*53d0*/  @!P0 LDC.64 R40, c[0x0][0x258] ;  /* 0x00009600ff288b82 */ /* 0x000e260000000a00 */
[----:B------:R-:W-:-:S06]  /*53e0*/  FADD.FTZ R43, R42, R43 ;  /* 0x0000002b2a2b7221 */ /* 0x000fcc0000010000 */
[----:B------:R-:W1:Y:S01]  /*53f0*/  MUFU.RSQ R43, R43 ;  /* 0x0000002b002b7308 */ /* 0x000e620000001400 */
[----:B--2---:R-:W-:-:S04]  /*5400*/  @!P0 LEA R2, P2, R93, R2, 0x2 ;  /* 0x000000025d028211 */ /* 0x004fc800078410ff */
[C---:B------:R-:W-:Y:S02]  /*5410*/  @!P0 LEA.HI.X R3, R93.reuse, R3, R52, 0x2, P2 ;  /* 0x000000035d038211 */ /* 0x040fe400010f1434 */
[----:B0-----:R-:W-:-:S03]  /*5420*/  @!P0 LEA R40, P3, R93, R40, 0x2 ;  /* 0x000000285d288211 */ /* 0x001fc600078610ff */
[----:B------:R0:W-:Y:S01]  /*5430*/  @!P0 STG.E desc[UR4][R2.64], R163 ;  /* 0x000000a302008986 */ /* 0x0001e2000c101904 */
[----:B------:R-:W-:-:S05]  /*5440*/  @!P0 LEA.HI.X R41, R93, R41, R52, 0x2, P3 ;  /* 0x000000295d298211 */ /* 0x000fca00018f1434 */
[----:B-1----:R0:W-:Y:S01]  /*5450*/  @!P0 STG.E desc[UR4][R40.64], R43 ;  /* 0x0000002b28008986 */ /* 0x0021e2000c101904 */
[----:B------:R-:W-:-:S13]  /*5460*/  ISETP.GE.AND P0, PT, R51, 0x1, PT ;  /* 0x000000013300780c */ /* 0x000fda0003f06270 */
[----:B0-----:R-:W-:Y:S05]  /*5470*/  @!P0 BRA `(.L_x_911) ;  /* 0x0000001000f48947 */ /* 0x001fea0003800000 */
[----:B------:R-:W-:Y:S02]  /*5480*/  FSEL R163, R163, RZ, !P1 ;  /* 0x000000ffa3a37208 */ /* 0x000fe40004800000 */
[----:B------:R-:W-:Y:S02]  /*5490*/  IADD3 R51, R51, -0x1, RZ ;  /* 0xffffffff33337810 */ /* 0x000fe40007ffe0ff */
[----:B------:R-:W-:Y:S01]  /*54a0*/  PRMT R0, R15, 0x7632, R0 ;  /* 0x000076320f007816 */ /* 0x000fe20000000000 */
        /* <DEDUP_REMOVED lines=64> */
[----:B------:R-:W-:Y:S01]  /*58b0*/  SHF.L.U32 R170, R15, 0x10, RZ ;  /* 0x000000100faa7819 */ /* 0x000fe200000006ff */
[----:B------:R-:W-:Y:S01]  /*58c0*/  FMUL.FTZ R150, R43, R52 ;  /* 0x000000342b967220 */ /* 0x000fe20000410000 */
[----:B------:R-:W-:-:S02]  /*58d0*/  IMAD R50, R51, R50, RZ ;  /* 0x0000003233327224 */ /* 0x000fc400078e02ff */
[C---:B------:R-:W-:Y:S01]  /*58e0*/  FMUL.FTZ R169, R43.reuse, R54 ;  /* 0x000000362ba97220 */ /* 0x040fe20000410000 */
[----:B------:R-:W-:Y:S01]  /*58f0*/  SHF.L.U32 R55, R14, 0x10, RZ ;  /* 0x000000100e377819 */ /* 0x000fe200000006ff */
[C---:B------:R-:W-:Y:S01]  /*5900*/  FMUL.FTZ R165, R43.reuse, R2 ;  /* 0x000000022ba57220 */ /* 0x040fe20000410000 */
[----:B------:R-:W-:Y:S01]  /*5910*/  SHF.L.U32 R181, R0, 0x10, RZ ;  /* 0x0000001000b57819 */ /* 0x000fe200000006ff */
[C---:B------:R-:W-:Y:S01]  /*5920*/  FMUL.FTZ R172, R43.reuse, R40 ;  /* 0x000000282bac7220 */ /* 0x040fe20000410000 */
        /* <DEDUP_REMOVED lines=60> */
[----:B------:R-:W-:Y:S01]  /*5cf0*/  PRMT R174, R14, 0x7632, R174 ;  /* 0x000076320eae7816 */ /* 0x000fe200000000ae */
[----:B------:R-:W-:Y:S01]  /*5d00*/  FFMA.FTZ R43, R150, R170, R63 ;  /* 0x000000aa962b7223 */ /* 0x000fe2000001003f */
[----:B------:R-:W-:Y:S01]  /*5d10*/  PRMT R170, R13, 0x7632, R170 ;  /* 0x000076320daa7816 */ /* 0x000fe200000000aa */
[----:B------:R-:W-:Y:S01]  /*5d20*/  FFMA.FTZ R55, R183, R55, R62 ;  /* 0x00000037b7377223 */ /* 0x000fe2000001003e */
[----:B------:R-:W-:Y:S01]  /*5d30*/  SHF.L.U32 R187, R174, 0x10, RZ ;  /* 0x00000010aebb7819 */ /* 0x000fe200000006ff */
[----:B------:R-:W-:Y:S01]  /*5d40*/  FFMA.FTZ R150, R185, R181, R100 ;  /* 0x000000b5b9967223 */ /* 0x000fe20000010064 */
[----:B------:R-:W-:Y:S01]  /*5d50*/  SHF.L.U32 R183, R13, 0x10, RZ ;  /* 0x000000100db77819 */ /* 0x000fe200000006ff */
[----:B------:R-:W-:Y:S01]  /*5d60*/  FFMA.FTZ R45, R131, R45, R70 ;  /* 0x0000002d832d7223 */ /* 0x000fe20000010046 */
[----:B------:R-:W-:Y:S01]  /*5d70*/  PRMT R174, R12, 0x7632, R174 ;  /* 0x000076320cae7816 */ /* 0x000fe200000000ae */
[----:B------:R-:W-:Y:S01]  /*5d80*/  FFMA.FTZ R44, R94, R44, R69 ;  /* 0x0000002c5e2c7223 */ /* 0x000fe20000010045 */
[----:B------:R-:W-:Y:S01]  /*5d90*/  SHF.L.U32 R185, R170, 0x10, RZ ;  /* 0x00000010aab97819 */ /* 0x000fe200000006ff */
[----:B------:R-:W-:Y:S01]  /*5da0*/  FFMA.FTZ R170, R151, R187, R38 ;  /* 0x000000bb97aa7223 */ /* 0x000fe20000010026 */
[----:B------:R-:W-:Y:S01]  /*5db0*/  SHF.L.U32 R181, R12, 0x10, RZ ;  /* 0x000000100cb57819 */ /* 0x000fe200000006ff */
[----:B------:R-:W-:Y:S01]  /*5dc0*/  FFMA.FTZ R151, R172, R183, R61 ;  /* 0x000000b7ac977223 */ /* 0x000fe2000001003d */
[----:B------:R-:W-:Y:S01]  /*5dd0*/  SHF.L.U32 R174, R174, 0x10, RZ ;  /* 0x00000010aeae7819 */ /* 0x000fe200000006ff */
[----:B------:R-:W-:Y:S01]  /*5de0*/  FFMA.FTZ R172, R171, R185, R36 ;  /* 0x000000b9abac7223 */ /* 0x000fe20000010024 */
[----:B------:R-:W-:Y:S01]  /*5df0*/  SHF.R.S32.HI R171, RZ, 0x1f, R50 ;  /* 0x0000001fffab7819 */ /* 0x000fe20000011432 */
[----:B------:R-:W-:Y:S01]  /*5e00*/  FFMA.FTZ R165, R165, R181, R60 ;  /* 0x000000b5a5a57223 */ /* 0x000fe2000001003c */
[----:B------:R-:W-:Y:S01]  /*5e10*/  PRMT R181, R11, 0x7632, R181 ;  /* 0x000076320bb57816 */ /* 0x000fe200000000b5 */
[----:B------:R-:W-:Y:S01]  /*5e20*/  FFMA.FTZ R174, R169, R174, R34 ;  /* 0x000000aea9ae7223 */ /* 0x000fe20000010022 */
[----:B------:R-:W-:Y:S01]  /*5e30*/  LEA.HI R169, R171, R50, RZ, 0x3 ;  /* 0x00000032aba97211 */ /* 0x000fe200078f18ff */
        /* <DEDUP_REMOVED lines=13> */
[----:B------:R-:W-:Y:S01]  /*5f10*/  FFMA.FTZ R175, R175, R183, R66 ;  /* 0x000000b7afaf7223 */ /* 0x000fe20000010042 */
[----:B------:R-:W-:Y:S01]  /*5f20*/  SHF.L.U32 R185, R9, 0x10, RZ ;  /* 0x0000001009b97819 */ /* 0x000fe200000006ff */
[----:B------:R-:W-:Y:S01]  /*5f30*/  FFMA.FTZ R140, R32, R140, R89 ;  /* 0x0000008c208c7223 */ /* 0x000fe20000010059 */
        /* <DEDUP_REMOVED lines=8> */
[----:B------:R-:W-:-:S02]  /*5fc0*/  SHF.L.U32 R181, R181, 0x10, RZ ;  /* 0x00000010b5b57819 */ /* 0x000fc400000006ff */
[----:B------:R-:W-:Y:S02]  /*5fd0*/  PRMT R173, R98, 0x7632, R173 ;  /* 0x0000763262ad7816 */ /* 0x000fe400000000ad */
[----:B------:R-:W-:Y:S01]  /*5fe0*/  SHF.L.U32 R183, R99, 0x10, RZ ;  /* 0x0000001063b77819 */ /* 0x000fe200000006ff */
[----:B------:R-:W-:Y:S01]  /*5ff0*/  FFMA.FTZ R181, R167, R181, R102 ;  /* 0x000000b5a7b57223 */ /* 0x000fe20000010066 */
[----:B------:R-:W-:Y:S02]  /*6000*/  PRMT R167, R96, 0x7632, R167 ;  /* 0x0000763260a77816 */ /* 0x000fe400000000a7 */
[----:B------:R-:W-:Y:S01]  /*6010*/  SHF.L.U32 R190, R173, 0x10, RZ ;  /* 0x00000010adbe7819 */ /* 0x000fe200000006ff */
[----:B------:R-:W-:Y:S01]  /*6020*/  FFMA.FTZ R184, R184, R183, R71 ;  /* 0x000000b7b8b87223 */ /* 0x000fe20000010047 */
[----:B------:R-:W-:Y:S02]  /*6030*/  SHF.L.U32 R167, R167, 0x10, RZ ;  /* 0x00000010a7a77819 */ /* 0x000fe400000006ff */
        /* <DEDUP_REMOVED lines=9> */
[----:B------:R-:W-:Y:S02]  /*60d0*/  SHF.L.U32 R178, R6, 0x10, RZ ;  /* 0x0000001006b27819 */ /* 0x000fe400000006ff */
[----:B------:R-:W-:Y:S01]  /*60e0*/  PRMT R147, R5, 0x7632, R147 ;  /* 0x0000763205937816 */ /* 0x000fe20000000093 */
[----:B------:R-:W-:Y:S01]  /*60f0*/  FFMA.FTZ R176, R176, R179, R113 ;  /* 0x000000b3b0b07223 */ /* 0x000fe20000010071 */
        /* <DEDUP_REMOVED lines=13> */
[----:B------:R-:W-:Y:S01]  /*61d0*/  SHF.L.U32 R147, R147, 0x10, RZ ;  /* 0x0000001093937819 */ /* 0x000fe200000006ff */
[----:B------:R-:W-:Y:S01]  /*61e0*/  FFMA.FTZ R166, R53, R149, R72 ;  /* 0x0000009535a67223 */ /* 0x000fe20000010048 */
[----:B------:R-:W-:Y:S01]  /*61f0*/  SHF.L.U32 R186, R18, 0x10, RZ ;  /* 0x0000001012ba7819 */ /* 0x000fe200000006ff */
[----:B------:R-:W-:Y:S01]  /*6200*/  FFMA.FTZ R187, R152, R153, R117 ;  /* 0x0000009998bb7223 */ /* 0x000fe20000010075 */
[----:B------:R-:W-:Y:S01]  /*6210*/  SHF.L.U32 R53, R19, 0x10, RZ ;  /* 0x0000001013357819 */ /* 0x000fe200000006ff */
[----:B------:R-:W0:Y:S01]  /*6220*/  LDC.64 R152, c[0x0][0x2b8] ;  /* 0x0000ae00ff987b82 */ /* 0x000e220000000a00 */
[----:B------:R-:W-:Y:S01]  /*6230*/  SHF.L.U32 R189, R17, 0x10, RZ ;  /* 0x0000001011bd7819 */ /* 0x000fe200000006ff */
[----:B------:R-:W-:Y:S01]  /*6240*/  FFMA.FTZ R183, R51, R147, R110 ;  /* 0x0000009333b77223 */ /* 0x000fe2000001006e */
[----:B------:R-:W-:Y:S01]  /*6250*/  FFMA.FTZ R186, R49, R186, R78 ;  /* 0x000000ba31ba7223 */ /* 0x000fe2000001004e */
[----:B------:R-:W-:Y:S01]  /*6260*/  PRMT R51, R17, 0x7632, R51 ;  /* 0x0000763211337816 */ /* 0x000fe20000000033 */
[----:B------:R-:W-:Y:S01]  /*6270*/  FFMA.FTZ R164, R164, R53, R79 ;  /* 0x00000035a4a47223 */ /* 0x000fe2000001004f */
[----:B------:R-:W-:Y:S01]  /*6280*/  PRMT R49, R16, 0x7632, R49 ;  /* 0x0000763210317816 */ /* 0x000fe20000000031 */
[----:B------:R-:W-:Y:S01]  /*6290*/  FFMA.FTZ R189, R148, R189, R77 ;  /* 0x000000bd94bd7223 */ /* 0x000fe2000001004d */
[----:B------:R-:W-:Y:S01]  /*62a0*/  SHF.L.U32 R53, R51, 0x10, RZ ;  /* 0x0000001033357819 */ /* 0x000fe200000006ff */
[----:B------:R-:W-:Y:S01]  /*62b0*/  IMAD.U32 R51, R16, 0x10000, RZ ;  /* 0x0001000010337824 */ /* 0x000fe200078e00ff */
[----:B------:R-:W-:-:S02]  /*62c0*/  SHF.L.U32 R49, R49, 0x10, RZ ;  /* 0x0000001031317819 */ /* 0x000fc400000006ff */
        /* <DEDUP_REMOVED lines=8> */
[----:B------:R-:W-:Y:S02]  /*6350*/  PRMT R2, R35, 0x7632, R2 ;  /* 0x0000763223027816 */ /* 0x000fe40000000002 */
[----:B------:R-:W-:-:S02]  /*6360*/  PRMT R3, R39, 0x7632, R3 ;  /* 0x0000763227037816 */ /* 0x000fc40000000003 */
[----:B------:R-:W-:Y:S02]  /*6370*/  LEA.HI.SX32 R169, R169, R92, 0x1d ;  /* 0x0000005ca9a97211 */ /* 0x000fe400078feaff */
[----:B------:R-:W-:Y:S01]  /*6380*/  F2FP.BF16.F32.PACK_AB R42, R170, R55 ;  /* 0x00000037aa2a723e */ /* 0x000fe200000010ff */
[----:B------:R-:W-:Y:S01]  /*6390*/  FFMA.FTZ R170, R54, R49, R87 ;  /* 0x0000003136aa7223 */ /* 0x000fe20000010057 */
[----:B------:R-:W-:Y:S01]  /*63a0*/  F2FP.BF16.F32.PACK_AB R41, R172, R151 ;  /* 0x00000097ac29723e */ /* 0x000fe200000010ff */
[----:B------:R-:W-:Y:S01]  /*63b0*/  FFMA.FTZ R172, R52, R53, R91 ;  /* 0x0000003534ac7223 */ /* 0x000fe2000001005b */
[----:B------:R-:W-:Y:S01]  /*63c0*/  SHF.L.U32 R147, R147, 0x10, RZ ;  /* 0x0000001093937819 */ /* 0x000fe200000006ff */
[----:B------:R-:W-:Y:S01]  /*63d0*/  FFMA.FTZ R53, R130, R48, R107 ;  /* 0x0000003082357223 */ /* 0x000fe2000001006b */
[----:B------:R-:W-:Y:S02]  /*63e0*/  SHF.L.U32 R51, R2, 0x10, RZ ;  /* 0x0000001002337819 */ /* 0x000fe400000006ff */
[----:B------:R-:W-:Y:S01]  /*63f0*/  F2FP.BF16.F32.PACK_AB R54, R190, R45 ;  /* 0x0000002dbe36723e */ /* 0x000fe200000010ff */
[----:B------:R-:W-:Y:S01]  /*6400*/  FFMA.FTZ R198, R40, R147, R121 ;  /* 0x0000009328c67223 */ /* 0x000fe20000010079 */
[----:B------:R-:W-:Y:S01]  /*6410*/  SHF.L.U32 R55, R3, 0x10, RZ ;  /* 0x0000001003377819 */ /* 0x000fe200000006ff */
[----:B------:R-:W-:Y:S01]  /*6420*/  FFMA.FTZ R195, R56, R51, R125 ;  /* 0x0000003338c37223 */ /* 0x000fe2000001007d */
[----:B------:R-:W-:Y:S01]  /*6430*/  F2FP.BF16.F32.PACK_AB R52, R192, R57 ;  /* 0x00000039c034723e */ /* 0x000fe200000010ff */
[C---:B0-----:R-:W-:Y:S01]  /*6440*/  IMAD.WIDE.U32 R2, R169.reuse, 0x10, R152 ;  /* 0x00000010a9027825 */ /* 0x041fe200078e0098 */
[----:B------:R-:W-:-:S03]  /*6450*/  IADD3 R45, R169, 0x20, RZ ;  /* 0x00000020a92d7810 */ /* 0x000fc60007ffe0ff */
[----:B------:R-:W-:Y:S01]  /*6460*/  FFMA.FTZ R197, R146, R55, R129 ;  /* 0x0000003792c57223 */ /* 0x000fe20000010081 */
[----:B------:R-:W-:Y:S02]  /*6470*/  IADD3 R57, R169, 0x40, RZ ;  /* 0x00000040a9397810 */ /* 0x000fe40007ffe0ff */
[----:B------:R-:W-:Y:S02]  /*6480*/  F2FP.BF16.F32.PACK_AB R43, R150, R43 ;  /* 0x0000002b962b723e */ /* 0x000fe400000010ff */
[----:B------:R-:W-:Y:S01]  /*6490*/  F2FP.BF16.F32.PACK_AB R40, R174, R165 ;  /* 0x000000a5ae28723e */ /* 0x000fe200000010ff */
[----:B------:R-:W-:Y:S01]  /*64a0*/  IMAD.WIDE.U32 R56, R57, 0x10, R152 ;  /* 0x0000001039387825 */ /* 0x000fe200078e0098 */
[----:B------:R-:W-:-:S03]  /*64b0*/  F2FP.BF16.F32.PACK_AB R51, R171, R50 ;  /* 0x00000032ab33723e */ /* 0x000fc600000010ff */
[----:B------:R-:W-:Y:S01]  /*64c0*/  FFMA.FTZ R165, R145, R47, R116 ;  /* 0x0000002f91a57223 */ /* 0x000fe20000010074 */
[----:B------:R-:W-:Y:S01]  /*64d0*/  F2FP.BF16.F32.PACK_AB R53, R53, R44 ;  /* 0x0000002c3535723e */ /* 0x000fe200000010ff */
[----:B------:R-:W-:Y:S01]  /*64e0*/  IMAD.WIDE.U32 R44, R45, 0x10, R152 ;  /* 0x000000102d2c7825 */ /* 0x000fe200078e0098 */
[----:B------:R-:W-:Y:S01]  /*64f0*/  F2FP.BF16.F32.PACK_AB R50, R188, R175 ;  /* 0x000000afbc32723e */ /* 0x000fe200000010ff */
[----:B------:R0:W-:Y:S01]  /*6500*/  STG.E.128 desc[UR4][R2.64], R40 ;  /* 0x0000002802007986 */ /* 0x0001e2000c101d04 */
[----:B------:R-:W-:Y:S02]  /*6510*/  F2FP.BF16.F32.PACK_AB R49, R182, R177 ;  /* 0x000000b1b631723e */ /* 0x000fe400000010ff */
[----:B------:R-:W-:Y:S02]  /*6520*/  F2FP.BF16.F32.PACK_AB R48, R181, R180 ;  /* 0x000000b4b530723e */ /* 0x000fe400000010ff */
[----:B------:R-:W-:Y:S02]  /*6530*/  F2FP.BF16.F32.PACK_AB R55, R185, R184 ;  /* 0x000000b8b937723e */ /* 0x000fe400000010ff */
[----:B------:R-:W-:Y:S01]  /*6540*/  IADD3 R147, R169, 0x80, RZ ;  /* 0x00000080a9937810 */ /* 0x000fe20007ffe0ff */
[----:B------:R1:W-:Y:S01]  /*6550*/  STG.E.128 desc[UR4][R44.64], R48 ;  /* 0x000000302c007986 */ /* 0x0003e2000c101d04 */
[----:B------:R-:W-:Y:S01]  /*6560*/  F2FP.BF16.F32.PACK_AB R47, R187, R164 ;  /* 0x000000a4bb2f723e */ /* 0x000fe200000010ff */
[----:B------:R-:W-:Y:S01]  /*6570*/  FFMA.FTZ R164, R29, R46, R82 ;  /* 0x0000002e1da47223 */ /* 0x000fe20000010052 */
[C---:B------:R-:W-:Y:S01]  /*6580*/  IADD3 R149, R169.reuse, 0xa0, RZ ;  /* 0x000000a0a9957810 */ /* 0x040fe20007ffe0ff */
[----:B------:R2:W-:Y:S01]  /*6590*/  STG.E.128 desc[UR4][R56.64], R52 ;  /* 0x0000003438007986 */ /* 0x0005e2000c101d04 */
[----:B------:R-:W-:Y:S01]  /*65a0*/  IADD3 R151, R169, 0xc0, RZ ;  /* 0x000000c0a9977810 */ /* 0x000fe20007ffe0ff */
[----:B------:R-:W-:Y:S01]  /*65b0*/  IMAD.WIDE.U32 R146, R147, 0x10, R152 ;  /* 0x0000001093927825 */ /* 0x000fe200078e0098 */
[----:B------:R-:W-:-:S02]  /*65c0*/  F2FP.BF16.F32.PACK_AB R46, R165, R186 ;  /* 0x000000baa52e723e */ /* 0x000fc400000010ff */
[----:B0-----:R-:W-:Y:S01]  /*65d0*/  IADD3 R3, R169, 0x60, RZ ;  /* 0x00000060a9037810 */ /* 0x001fe20007ffe0ff */
[--C-:B------:R-:W-:Y:S01]  /*65e0*/  IMAD.WIDE.U32 R148, R149, 0x10, R152.reuse ;  /* 0x0000001095947825 */ /* 0x100fe200078e0098 */
[----:B------:R-:W-:Y:S02]  /*65f0*/  IADD3 R169, R169, 0xe0, RZ ;  /* 0x000000e0a9a97810 */ /* 0x000fe40007ffe0ff */
[----:B------:R-:W-:Y:S01]  /*6600*/  F2FP.BF16.F32.PACK_AB R43, R176, R167 ;  /* 0x000000a7b02b723e */ /* 0x000fe200000010ff */
[----:B------:R-:W-:Y:S01]  /*6610*/  IMAD.WIDE.U32 R2, R3, 0x10, R152 ;  /* 0x0000001003027825 */ /* 0x000fe200078e0098 */
[----:B------:R-:W-:-:S03]  /*6620*/  F2FP.BF16.F32.PACK_AB R42, R178, R173 ;  /* 0x000000adb22a723e */ /* 0x000fc600000010ff */
[----:B-1----:R-:W-:Y:S01]  /*6630*/  FFMA.FTZ R48, R95, R158, R80 ;  /* 0x0000009e5f307223 */ /* 0x002fe20000010050 */
[----:B------:R-:W-:Y:S01]  /*6640*/  FFMA.FTZ R49, R28, R157, R81 ;  /* 0x0000009d1c317223 */ /* 0x000fe20000010051 */
[----:B------:R-:W-:Y:S01]  /*6650*/  FFMA.FTZ R157, R136, R142, R127 ;  /* 0x0000008e889d7223 */ /* 0x000fe2000001007f */
[----:B------:R-:W-:Y:S01]  /*6660*/  F2FP.BF16.F32.PACK_AB R41, R179, R168 ;  /* 0x000000a8b329723e */ /* 0x000fe200000010ff */
[----:B--2---:R-:W-:Y:S01]  /*6670*/  FFMA.FTZ R54, R33, R159, R86 ;  /* 0x0000009f21367223 */ /* 0x004fe20000010056 */
[----:B------:R-:W-:Y:S01]  /*6680*/  FFMA.FTZ R57, R139, R160, R124 ;  /* 0x000000a08b397223 */ /* 0x000fe2000001007c */
[----:B------:R-:W-:Y:S01]  /*6690*/  FFMA.FTZ R53, R30, R155, R85 ;  /* 0x0000009b1e357223 */ /* 0x000fe20000010055 */
[----:B------:R-:W-:Y:S01]  /*66a0*/  FFMA.FTZ R56, R101, R59, R88 ;  /* 0x0000003b65387223 */ /* 0x000fe20000010058 */
[----:B------:R-:W-:Y:S01]  /*66b0*/  FFMA.FTZ R159, R143, R154, R128 ;  /* 0x0000009a8f9f7223 */ /* 0x000fe20000010080 */
[----:B------:R-:W-:Y:S01]  /*66c0*/  FFMA.FTZ R155, R141, R138, R126 ;  /* 0x0000008a8d9b7223 */ /* 0x000fe2000001007e */
[----:B------:R-:W-:Y:S01]  /*66d0*/  F2FP.BF16.F32.PACK_AB R54, R57, R54 ;  /* 0x000000363936723e */ /* 0x000fe200000010ff */
[----:B------:R-:W-:Y:S01]  /*66e0*/  FFMA.FTZ R57, R137, R58, R122 ;  /* 0x0000003a89397223 */ /* 0x000fe2000001007a */
[----:B------:R-:W-:Y:S01]  /*66f0*/  FFMA.FTZ R58, R37, R144, R90 ;  /* 0x00000090253a7223 */ /* 0x000fe2000001005a */
[----:B------:R-:W-:Y:S01]  /*6700*/  F2FP.BF16.F32.PACK_AB R40, R183, R166 ;  /* 0x000000a6b728723e */ /* 0x000fe200000010ff */
[----:B------:R-:W-:Y:S01]  /*6710*/  IMAD.WIDE.U32 R150, R151, 0x10, R152 ;  /* 0x0000001097967825 */ /* 0x000fe200078e0098 */
[----:B------:R-:W-:-:S02]  /*6720*/  F2FP.BF16.F32.PACK_AB R45, R196, R189 ;  /* 0x000000bdc42d723e */ /* 0x000fc400000010ff */
[----:B------:R-:W-:Y:S01]  /*6730*/  F2FP.BF16.F32.PACK_AB R44, R194, R191 ;  /* 0x000000bfc22c723e */ /* 0x000fe200000010ff */
[----:B------:R-:W-:Y:S01]  /*6740*/  IMAD.WIDE.U32 R152, R169, 0x10, R152 ;  /* 0x00000010a9987825 */ /* 0x000fe200078e0098 */
[----:B------:R-:W-:Y:S01]  /*6750*/  F2FP.BF16.F32.PACK_AB R51, R198, R193 ;  /* 0x000000c1c633723e */ /* 0x000fe200000010ff */
[----:B------:R0:W-:Y:S01]  /*6760*/  STG.E.128 desc[UR4][R2.64], R40 ;  /* 0x0000002802007986 */ /* 0x0001e2000c101d04 */
[----:B------:R-:W-:Y:S02]  /*6770*/  F2FP.BF16.F32.PACK_AB R50, R163, R164 ;  /* 0x000000a4a332723e */ /* 0x000fe400000010ff */
[----:B------:R-:W-:Y:S01]  /*6780*/  F2FP.BF16.F32.PACK_AB R49, R162, R49 ;  /* 0x00000031a231723e */ /* 0x000fe200000010ff */
[----:B------:R0:W-:Y:S01]  /*6790*/  STG.E.128 desc[UR4][R146.64], R44 ;  /* 0x0000002c92007986 */ /* 0x0001e2000c101d04 */
[----:B------:R-:W-:Y:S02]  /*67a0*/  F2FP.BF16.F32.PACK_AB R48, R161, R48 ;  /* 0x00000030a130723e */ /* 0x000fe400000010ff */
[----:B------:R-:W-:-:S02]  /*67b0*/  F2FP.BF16.F32.PACK_AB R55, R195, R170 ;  /* 0x000000aac337723e */ /* 0x000fc400000010ff */
[----:B------:R-:W-:Y:S01]  /*67c0*/  F2FP.BF16.F32.PACK_AB R53, R156, R53 ;  /* 0x000000359c35723e */ /* 0x000fe200000010ff */
[----:B------:R0:W-:Y:S01]  /*67d0*/  STG.E.128 desc[UR4][R148.64], R48 ;  /* 0x0000003094007986 */ /* 0x0001e2000c101d04 */
[----:B------:R-:W-:Y:S02]  /*67e0*/  F2FP.BF16.F32.PACK_AB R52, R57, R0 ;  /* 0x000000003934723e */ /* 0x000fe400000010ff */
[----:B------:R-:W-:Y:S02]  /*67f0*/  F2FP.BF16.F32.PACK_AB R59, R197, R172 ;  /* 0x000000acc53b723e */ /* 0x000fe400000010ff */
[----:B------:R-:W-:Y:S01]  /*6800*/  F2FP.BF16.F32.PACK_AB R58, R159, R58 ;  /* 0x0000003a9f3a723e */ /* 0x000fe200000010ff */
[----:B------:R0:W-:Y:S01]  /*6810*/  STG.E.128 desc[UR4][R150.64], R52 ;  /* 0x0000003496007986 */ /* 0x0001e2000c101d04 */
[----:B------:R-:W-:Y:S02]  /*6820*/  F2FP.BF16.F32.PACK_AB R57, R157, R140 ;  /* 0x0000008c9d39723e */ /* 0x000fe400000010ff */
[----:B------:R-:W-:-:S05]  /*6830*/  F2FP.BF16.F32.PACK_AB R56, R155, R56 ;  /* 0x000000389b38723e */ /* 0x000fca00000010ff */
[----:B------:R0:W-:Y:S02]  /*6840*/  STG.E.128 desc[UR4][R152.64], R56 ;  /* 0x0000003898007986 */ /* 0x0001e4000c101d04 */
.L_x_911:
[----:B------:R-:W-:Y:S05]  /*6850*/  BSYNC B0 ;  /* 0x0000000000007941 */ /* 0x000fea0003800000 */
.L_x_910:
[----:B0-----:R-:W0:Y:S02]  /*6860*/  LDC.64 R2, c[0x0][0x210] ;  /* 0x00008400ff027b82 */ /* 0x001e240000000a00 */
[----:B0-----:R-:W-:-:S04]  /*6870*/  LEA R93, R2, R93, 0x2 ;  /* 0x0000005d025d7211 */ /* 0x001fc800078e10ff */
[----:B------:R-:W-:-:S13]  /*6880*/  ISETP.GE.AND P0, PT, R93, R3, PT ;  /* 0x000000035d00720c */ /* 0x000fda0003f06270 */
[----:B------:R-:W-:Y:S05]  /*6890*/  @!P0 BRA `(.L_x_912) ;  /* 0xffffffa000c08947 */ /* 0x000fea000383ffff */
[----:B------:R-:W-:Y:S05]  /*68a0*/  EXIT ;  /* 0x000000000000794d */ /* 0x000fea0003800000 */
.L_x_909:
        /* <DEDUP_REMOVED lines=8> */
.L_x_914:
[----:B------:R-:W-:Y:S05]  /*6930*/  BSYNC B0 ;  /* 0x0000000000007941 */ /* 0x000fea0003800000 */
.L_x_913:
        /* <DEDUP_REMOVED lines=10> */
.L_x_915:
[----:B------:R-:W-:Y:S01]  /*69e0*/  HFMA2.MMA R194, -RZ, RZ, 0, 2.384185791015625e-07 ;  /* 0x00000004ffc27435 */ /* 0x000fe200000001ff */
[----:B------:R-:W-:-:S05]  /*69f0*/  MOV R2, R190 ;  /* 0x000000be00027202 */ /* 0x000fca0000000f00 */
[----:B------:R-:W-:-:S05]  /*6a00*/  FADD.FTZ R2, R3, R2 ;  /* 0x0000000203027221 */ /* 0x000fca0000010000 */
[----:B------:R-:W-:-:S07]  /*6a10*/  MOV R199, R2 ;  /* 0x0000000200c77202 */ /* 0x000fce0000000f00 */
[----:B------:R-:W-:Y:S05]  /*6a20*/  WARPSYNC.COLLECTIVE R192, `(.L_x_916) ;  /* 0x00000000c0087348 */ /* 0x000fea0003c00000 */
[----:B------:R0:W1:Y:S02]  /*6a30*/  SHFL.BFLY P2, R190, R199, R194, R201 ;  /* 0x0c0000c2c7be7389 */ /* 0x00006400000400c9 */
[----:B01----:R-:W-:Y:S01]  /*6a40*/  ENDCOLLECTIVE ;  /* 0x000000000000791b */ /* 0x003fe20003800000 */
.L_x_916:
[----:B------:R-:W-:Y:S01]  /*6a50*/  HFMA2.MMA R194, -RZ, RZ, 0, 4.76837158203125e-07 ;  /* 0x00000008ffc27435 */ /* 0x000fe200000001ff */
[----:B------:R-:W-:-:S05]  /*6a60*/  MOV R41, R190 ;  /* 0x000000be00297202 */ /* 0x000fca0000000f00 */
[----:B------:R-:W-:-:S05]  /*6a70*/  FADD.FTZ R41, R2, R41 ;  /* 0x0000002902297221 */ /* 0x000fca0000010000 */
[----:B------:R-:W-:-:S07]  /*6a80*/  MOV R199, R41 ;  /* 0x0000002900c77202 */ /* 0x000fce0000000f00 */
[----:B------:R-:W-:Y:S05]  /*6a90*/  WARPSYNC.COLLECTIVE R192, `(.L_x_917) ;  /* 0x00000000c0087348 */ /* 0x000fea0003c00000 */
[----:B------:R0:W1:Y:S02]  /*6aa0*/  SHFL.BFLY P2, R190, R199, R194, R201 ;  /* 0x0c0000c2c7be7389 */ /* 0x00006400000400c9 */
[----:B01----:R-:W-:Y:S01]  /*6ab0*/  ENDCOLLECTIVE ;  /* 0x000000000000791b */ /* 0x003fe20003800000 */
.L_x_917:
[----:B------:R-:W-:Y:S01]  /*6ac0*/  HFMA2.MMA R194, -RZ, RZ, 0, 9.5367431640625e-07 ;  /* 0x00000010ffc27435 */ /* 0x000fe200000001ff */
[----:B------:R-:W-:-:S05]  /*6ad0*/  MOV R40, R190 ;  /* 0x000000be00287202 */ /* 0x000fca0000000f00 */
[----:B------:R-:W-:-:S05]  /*6ae0*/  FADD.FTZ R40, R41, R40 ;  /* 0x0000002829287221 */ /* 0x000fca0000010000 */
[----:B------:R-:W-:-:S07]  /*6af0*/  MOV R199, R40 ;  /* 0x0000002800c77202 */ /* 0x000fce0000000f00 */
[----:B------:R-:W-:Y:S05]  /*6b00*/  WARPSYNC.COLLECTIVE R192, `(.L_x_918) ;  /* 0x00000000c0087348 */ /* 0x000fea0003c00000 */
[----:B------:R0:W1:Y:S02]  /*6b10*/  SHFL.BFLY P2, R190, R199, R194, R201 ;  /* 0x0c0000c2c7be7389 */ /* 0x00006400000400c9 */
[----:B01----:R-:W-:Y:S01]  /*6b20*/  ENDCOLLECTIVE ;  /* 0x000000000000791b */ /* 0x003fe20003800000 */
.L_x_918:
        /* <DEDUP_REMOVED lines=136> */
.L_x_919:
[----:B------:R-:W-:Y:S01]  /*73b0*/  HFMA2.MMA R194, -RZ, RZ, 0, 1.1920928955078125e-07 ;  /* 0x00000002ffc27435 */ /* 0x000fe200000001ff */
[----:B------:R-:W-:-:S05]  /*73c0*/  MOV R3, R190 ;  /* 0x000000be00037202 */ /* 0x000fca0000000f00 */
[----:B------:R-:W-:-:S05]  /*73d0*/  FADD.FTZ R3, R0, R3 ;  /* 0x0000000300037221 */ /* 0x000fca0000010000 */
[----:B------:R-:W-:-:S07]  /*73e0*/  MOV R199, R3 ;  /* 0x0000000300c77202 */ /* 0x000fce0000000f00 */
[----:B------:R-:W-:Y:S05]  /*73f0*/  WARPSYNC.COLLECTIVE R192, `(.L_x_920) ;  /* 0x00000000c0087348 */ /* 0x000fea0003c00000 */
[----:B------:R0:W1:Y:S02]  /*7400*/  SHFL.BFLY P2, R190, R199, R194, R201 ;  /* 0x0c0000c2c7be7389 */ /* 0x00006400000400c9 */
[----:B01----:R-:W-:Y:S01]  /*7410*/  ENDCOLLECTIVE ;  /* 0x000000000000791b */ /* 0x003fe20003800000 */
.L_x_920:
[----:B------:R-:W-:Y:S01]  /*7420*/  HFMA2.MMA R194, -RZ, RZ, 0, 2.384185791015625e-07 ;  /* 0x00000004ffc27435 */ /* 0x000fe200000001ff */
[----:B------:R-:W-:-:S05]  /*7430*/  MOV R2, R190 ;  /* 0x000000be00027202 */ /* 0x000fca0000000f00 */
[----:B------:R-:W-:-:S05]  /*7440*/  FADD.FTZ R2, R3, R2 ;  /* 0x0000000203027221 */ /* 0x000fca0000010000 */
[----:B------:R-:W-:-:S07]  /*7450*/  MOV R199, R2 ;  /* 0x0000000200c77202 */ /* 0x000fce0000000f00 */
[----:B------:R-:W-:Y:S05]  /*7460*/  WARPSYNC.COLLECTIVE R192, `(.L_x_921) ;  /* 0x00000000c0087348 */ /* 0x000fea0003c00000 */
[----:B------:R0:W1:Y:S02]  /*7470*/  SHFL.BFLY P2, R190, R199, R194, R201 ;  /* 0x0c0000c2c7be7389 */ /* 0x00006400000400c9 */
[----:B01----:R-:W-:Y:S01]  /*7480*/  ENDCOLLECTIVE ;  /* 0x000000000000791b */ /* 0x003fe20003800000 */
.L_x_921:
[----:B------:R-:W-:Y:S01]  /*7490*/  HFMA2.MMA R194, -RZ, RZ, 0, 4.76837158203125e-07 ;  /* 0x00000008ffc27435 */ /* 0x000fe200000001ff */
[----:B------:R-:W-:-:S05]  /*74a0*/  MOV R41, R190 ;  /* 0x000000be00297202 */ /* 0x000fca0000000f00 */
[----:B------:R-:W-:-:S05]  /*74b0*/  FADD.FTZ R41, R2, R41 ;  /* 0x0000002902297221 */ /* 0x000fca0000010000 */
[----:B------:R-:W-:-:S07]  /*74c0*/  MOV R199, R41 ;  /* 0x0000002900c77202 */ /* 0x000fce0000000f00 */
[----:B------:R-:W-:Y:S05]  /*74d0*/  WARPSYNC.COLLECTIVE R192, `(.L_x_922) ;  /* 0x00000000c0087348 */ /* 0x000fea0003c00000 */
[----:B------:R0:W1:Y:S02]  /*74e0*/  SHFL.BFLY P2, R190, R199, R194, R201 ;  /* 0x0c0000c2c7be7389 */ /* 0x00006400000400c9 */
[----:B01----:R-:W-:Y:S01]  /*74f0*/  ENDCOLLECTIVE ;  /* 0x000000000000791b */ /* 0x003fe20003800000 */
.L_x_922:
[----:B------:R-:W-:Y:S01]  /*7500*/  HFMA2.MMA R194, -RZ, RZ, 0, 9.5367431640625e-07 ;  /* 0x00000010ffc27435 */ /* 0x000fe200000001ff */
[----:B------:R-:W-:-:S05]  /*7510*/  MOV R40, R190 ;  /* 0x000000be00287202 */ /* 0x000fca0000000f00 */
[----:B------:R-:W-:-:S05]  /*7520*/  FADD.FTZ R43, R41, R40 ;  /* 0x00000028292b7221 */ /* 0x000fca0000010000 */
[----:B------:R-:W-:-:S07]  /*7530*/  MOV R199, R43 ;  /* 0x0000002b00c77202 */ /* 0x000fce0000000f00 */
[----:B------:R-:W-:Y:S05]  /*7540*/  WARPSYNC.COLLECTIVE R192, `(.L_x_923) ;  /* 0x00000000c0087348 */ /* 0x000fea0003c00000 */
[----:B------:R0:W1:Y:S02]  /*7550*/  SHFL.BFLY P2, R190, R199, R194, R201 ;  /* 0x0c0000c2c7be7389 */ /* 0x00006400000400c9 */
[----:B01----:R-:W-:Y:S01]  /*7560*/  ENDCOLLECTIVE ;  /* 0x000000000000791b */ /* 0x003fe20003800000 */
.L_x_923:
[----:B------:R-:W-:Y:S05]  /*7570*/  BRA `(.L_x_924) ;  /* 0xffffffdc007c7947 */ /* 0x000fea000383ffff */
.L_x_925:
        /* <DEDUP_REMOVED lines=16> */
.L_x_58323:


//--------------------- .text._ZN10layer_norm13ln_fwd_kernelINS_13Kernel_traitsI13__nv_bfloat16S2_S2_S2_fjLj2048ELj1ELj4ELj1ELj16ENS_18Kernel_traits_baseILj2048ES2_S2_S2_S2_fjLj128EEEEELb0ELb1ELb0ELb0EEEvNS_9FwdParamsE --------------------------
	.section	.text._ZN10layer_norm13ln_fwd_kernelINS_13Kernel_traitsI13__nv_bfloat16S2_S2_S2_fjLj2048ELj1ELj4ELj1ELj16ENS_18Kernel_traits_baseILj2048ES2_S2_S2_S2_fjLj128EEEEELb0ELb1ELb0ELb0EEEvNS_9FwdParamsE,"ax",@progbits
	.align	128
        .global         _ZN10layer_norm13ln_fwd_kernelINS_13Kernel_traitsI13__nv_bfloat16S2_S2_S2_fjLj2048ELj1ELj4ELj1ELj16ENS_18Kernel_traits_baseILj2048ES2_S2_S2_S2_fjLj128EEEEELb0ELb1ELb0ELb0EEEvNS_9FwdParamsE
        .type           _ZN10layer_norm13ln_fwd_kernelINS_13Kernel_traitsI13__nv_bfloat16S2_S2_S2_fjLj2048ELj1ELj4ELj1ELj16ENS_18Kernel_traits_baseILj2048ES2_S2_S2_S2_fjLj128EEEEELb0ELb1ELb0ELb0EEEvNS_9FwdParamsE,@function
        .size           _ZN10layer_norm13ln_fwd_kernelINS_13Kernel_traitsI13__nv_bfloat16S2_S2_S2_fjLj2048ELj1ELj4ELj1ELj16ENS_18Kernel_traits_baseILj2048ES2_S2_S2_S2_fjLj128EEEEELb0ELb1ELb0ELb0EEEvNS_9FwdParamsE,(.L_x_58324 - _ZN10layer_norm13ln_fwd_kernelINS_13Kernel_traitsI13__nv_bfloat16S2_S2_S2_fjLj2048ELj1ELj4ELj1ELj16ENS_18Kernel_traits_baseILj2048ES2_S2_S2_S2_fjLj128EEEEELb0ELb1ELb0ELb0EEEvNS_9FwdParamsE)
        .other          _ZN10layer_norm13ln_fwd_kernelINS_13Kernel_traitsI13__nv_bfloat16S2_S2_S2_fjLj2048ELj1ELj4ELj1ELj16ENS_18Kernel_traits_baseILj2048ES2_S2_S2_S2_fjLj128EEEEELb0ELb1ELb0ELb0EEEvNS_9FwdParamsE,@"STO_CUDA_ENTRY STV_DEFAULT"
_ZN10layer_norm13ln_fwd_kernelINS_13Kernel_traitsI13__nv_bfloat16S2_S2_S2_fjLj2048ELj1ELj4ELj1ELj16ENS_18Kernel_traits_baseILj2048ES2_S2_S2_S2_fjLj128EEEEELb0ELb1ELb0ELb0EEEvNS_9FwdParamsE:
.text._ZN10layer_norm13ln_fwd_kernelINS_13Kernel_traitsI13__nv_bfloat16S2_S2_S2_fjLj2048ELj1ELj4ELj1ELj16ENS_18Kernel_traits_baseILj2048ES2_S2_S2_S2_fjLj128EEEEELb0ELb1ELb0ELb0EEEvNS_9FwdParamsE:
[----:B------:R-:W0:Y:S01]  /*0000*/  LDC R1, c[0x0][0x28] ;  /* 0x00000a00ff017b82 */ /* 0x000e220000000800 */
[----:B------:R-:W1:Y:S07]  /*0010*/  S2R R72, SR_TID.X ;  /* 0x0000000000487919 */ /* 0x000e6e0000002100 */
[----:B------:R-:W2:Y:S01]  /*0020*/  LDC R5, c[0x0][0x218] ;  /* 0x00008600ff057b82 */ /* 0x000ea20000000800 */
[----:B------:R-:W-:Y:S01]  /*0030*/  LOP3.LUT R2, R2, 0xfffffdff, RZ, 0xc0, !PT ;  /* 0xfffffdff02027812 */ /* 0x000fe200078ec0ff */
[----:B------:R-:W-:Y:S01]  /*0040*/  ULDC.64 UR4, c[0x0][0x208] ;  /* 0x0000820000047ab9 */ /* 0x000fe20000000a00 */
[----:B------:R-:W3:Y:S01]  /*0050*/  S2R R9, SR_CTAID.X ;  /* 0x0000000000097919 */ /* 0x000ee20000002500 */
[----:B------:R-:W-:Y:S01]  /*0060*/  BSSY B0, `(.L_x_926) ;  /* 0x000002c000007945 */ /* 0x000fe20003800000 */
[----:B0-----:R-:W-:-:S02]  /*0070*/  IADD3 R1, R1, -0x58, RZ ;  /* 0xffffffa801017810 */ /* 0x001fc40007ffe0ff */
[----:B--2---:R-:W-:-:S04]  /*0080*/  SHF.R.S32.HI R0, RZ, 0x1f, R5 ;  /* 0x0000001fff007819 */ /* 0x004fc80000011405 */
[----:B------:R-:W-:Y:S02]  /*0090*/  LEA.HI R0, R0, R5, RZ, 0x3 ;  /* 0x0000000500007211 */ /* 0x000fe400078f18ff */
[----:B-1----:R-:W-:-:S04]  /*00a0*/  LOP3.LUT R3, R72, 0x1f, RZ, 0xc, !PT ;  /* 0x0000001f48037812 */ /* 0x002fc800078e0cff */
[----:B------:R-:W-:Y:S02]  /*00b0*/  LEA.HI.SX32 R0, R0, R3, 0x1d ;  /* 0x0000000300007211 */ /* 0x000fe400078feaff */
[----:B------:R-:W-:Y:S02]  /*00c0*/  LOP3.LUT R3, R72, 0x1f, RZ, 0xc0, !PT ;  /* 0x0000001f48037812 */ /* 0x000fe400078ec0ff */
[C---:B------:R-:W-:Y:S02]  /*00d0*/  ISETP.GE.U32.AND P6, PT, R0.reuse, 0x40, PT ;  /* 0x000000400000780c */ /* 0x040fe40003fc6070 */
[C---:B------:R-:W-:Y:S02]  /*00e0*/  ISETP.GE.U32.AND P5, PT, R0.reuse, 0x60, PT ;  /* 0x000000600000780c */ /* 0x040fe40003fa6070 */
[C---:B------:R-:W-:Y:S02]  /*00f0*/  ISETP.GE.U32.AND P4, PT, R0.reuse, 0x80, PT ;  /* 0x000000800000780c */ /* 0x040fe40003f86070 */
[----:B------:R-:W-:-:S02]  /*0100*/  LOP3.LUT P0, RZ, R0, 0xffffffe0, RZ, 0xc0, !PT ;  /* 0xffffffe000ff7812 */ /* 0x000fc4000780c0ff */
        /* <DEDUP_REMOVED lines=8> */
[----:B---3--:R-:W-:Y:S06]  /*0190*/  @!P0 BRA `(.L_x_927) ;  /* 0x0000000000608947 */ /* 0x008fec0003800000 */
[----:B------:R-:W-:Y:S01]  /*01a0*/  ULDC.64 UR6, c[0x0][0x2c8] ;  /* 0x0000b20000067ab9 */ /* 0x000fe20000000a00 */
[----:B------:R-:W0:Y:S01]  /*01b0*/  LDC.64 R48, c[0x0][0x260] ;  /* 0x00009800ff307b82 */ /* 0x000e220000000a00 */
[----:B------:R-:W-:Y:S01]  /*01c0*/  ISETP.NE.U32.AND P1, PT, RZ, UR6, PT ;  /* 0x00000006ff007c0c */ /* 0x000fe2000bf25070 */
[----:B------:R-:W-:-:S03]  /*01d0*/  ULDC.64 UR8, c[0x0][0x278] ;  /* 0x00009e0000087ab9 */ /* 0x000fc60000000a00 */
[----:B------:R-:W-:-:S13]  /*01e0*/  ISETP.NE.AND.EX P1, PT, RZ, UR7, PT, P1 ;  /* 0x00000007ff007c0c */ /* 0x000fda000bf25310 */
[----:B------:R-:W-:-:S04]  /*01f0*/  @P1 LEA R46, P2, R3, UR6, 0x4 ;  /* 0x00000006032e1c11 */ /* 0x000fc8000f8420ff */
[C---:B------:R-:W-:Y:S02]  /*0200*/  @P1 LEA.HI.X R47, R3.reuse, UR7, RZ, 0x4, P2 ;  /* 0x00000007032f1c11 */ /* 0x040fe400090f24ff */
[C---:B------:R-:W-:Y:S01]  /*0210*/  LEA R80, P2, R3.reuse, UR8, 0x4 ;  /* 0x0000000803507c11 */ /* 0x040fe2000f8420ff */
[----:B0-----:R-:W-:-:S03]  /*0220*/  IMAD.WIDE.U32 R48, R3, 0x10, R48 ;  /* 0x0000001003307825 */ /* 0x001fc600078e0030 */
[C---:B------:R-:W-:Y:S01]  /*0230*/  LEA.HI.X R81, R3.reuse, UR9, RZ, 0x4, P2 ;  /* 0x0000000903517c11 */ /* 0x040fe200090f24ff */
[----:B------:R-:W5:Y:S04]  /*0240*/  @P1 LDG.E.128 R44, desc[UR4][R46.64] ;  /* 0x000000042e2c1981 */ /* 0x000f68000c1e1d00 */
[----:B------:R-:W2:Y:S04]  /*0250*/  LDG.E.128 R48, desc[UR4][R48.64] ;  /* 0x0000000430307981 */ /* 0x000ea8000c1e1d00 */
[----:B------:R-:W3:Y:S01]  /*0260*/  LDG.E.128 R80, desc[UR4][R80.64] ;  /* 0x0000000450507981 */ /* 0x000ee2000c1e1d00 */
[----:B------:R-:W-:-:S02]  /*0270*/  LOP3.LUT R3, R3, 0x20, RZ, 0xfc, !PT ;  /* 0x0000002003037812 */ /* 0x000fc400078efcff */
[----:B------:R-:W-:Y:S02]  /*0280*/  @!P1 CS2R R44, SRZ ;  /* 0x00000000002c9805 */ /* 0x000fe4000001ff00 */
[----:B------:R-:W-:Y:S02]  /*0290*/  @!P1 CS2R R46, SRZ ;  /* 0x00000000002e9805 */ /* 0x000fe4000001ff00 */
[----:B--2---:R-:W-:Y:S02]  /*02a0*/  PRMT R204, R48, 0x7632, R204 ;  /* 0x0000763230cc7816 */ /* 0x004fe400000000cc */
[----:B------:R-:W-:Y:S02]  /*02b0*/  PRMT R202, R49, 0x7632, R202 ;  /* 0x0000763231ca7816 */ /* 0x000fe400000000ca */
[----:B------:R-:W-:Y:S02]  /*02c0*/  PRMT R198, R50, 0x7632, R198 ;  /* 0x0000763232c67816 */ /* 0x000fe400000000c6 */
[----:B------:R-:W-:-:S02]  /*02d0*/  PRMT R73, R51, 0x7632, R73 ;  /* 0x0000763233497816 */ /* 0x000fc40000000049 */
[----:B---3--:R-:W-:Y:S02]  /*02e0*/  PRMT R236, R80, 0x7632, R236 ;  /* 0x0000763250ec7816 */ /* 0x008fe400000000ec */
[----:B------:R-:W-:Y:S02]  /*02f0*/  PRMT R235, R81, 0x7632, R235 ;  /* 0x0000763251eb7816 */ /* 0x000fe400000000eb */
[----:B------:R-:W-:Y:S02]  /*0300*/  PRMT R234, R82, 0x7632, R234 ;  /* 0x0000763252ea7816 */ /* 0x000fe400000000ea */
[----:B------:R-:W-:-:S07]  /*0310*/  PRMT R233, R83, 0x7632, R233 ;  /* 0x0000763253e97816 */ /* 0x000fce00000000e9 */
.L_x_927:
[----:B------:R-:W-:Y:S05]  /*0320*/  BSYNC B0 ;  /* 0x0000000000007941 */ /* 0x000fea0003800000 */
.L_x_926:
[----:B------:R-:W-:Y:S04]  /*0330*/  BSSY B0, `(.L_x_928) ;  /* 0x000001a000007945 */ /* 0x000fe80003800000 */
[----:B------:R-:W-:Y:S05]  /*0340*/  @!P6 BRA `(.L_x_929) ;  /* 0x000000000060e947 */ /* 0x000fea0003800000 */
        /* <DEDUP_REMOVED lines=13> */
[----:B------:R-:W-:-:S02]  /*0420*/  IADD3 R3, R3, 0x20, RZ ;  /* 0x0000002003037810 */ /* 0x000fc40007ffe0ff */
        /* <DEDUP_REMOVED lines=10> */
.L_x_929:
[----:B------:R-:W-:Y:S05]  /*04d0*/  BSYNC B0 ;  /* 0x0000000000007941 */ /* 0x000fea0003800000 */
.L_x_928:
        /* <DEDUP_REMOVED lines=26> */
.L_x_931:
[----:B------:R-:W-:Y:S05]  /*0680*/  BSYNC B0 ;  /* 0x0000000000007941 */ /* 0x000fea0003800000 */
.L_x_930:
        /* <DEDUP_REMOVED lines=26> */
.L_x_933:
[----:B------:R-:W-:Y:S05]  /*0830*/  BSYNC B0 ;  /* 0x0000000000007941 */ /* 0x000fea0003800000 */
.L_x_932:
        /* <DEDUP_REMOVED lines=26> */
.L_x_935:
[----:B------:R-:W-:Y:S05]  /*09e0*/  BSYNC B0 ;  /* 0x0000000000007941 */ /* 0x000fea0003800000 */
.L_x_934:
[----:B------:R-:W-:Y:S01]  /*09f0*/  ISETP.GE.U32.AND P1, PT, R0, 0xc0, PT ;  /* 0x000000c00000780c */ /* 0x000fe20003f26070 */
[----:B------:R-:W-:Y:S01]  /*0a00*/  BSSY B0, `(.L_x_936) ;  /* 0x000001c000007945 */ /* 0x000fe20003800000 */
[----:B------:R-:W-:-:S11]  /*0a10*/  LOP3.LUT R2, R2, 0xffffffdf, RZ, 0xc0, !PT ;  /* 0xffffffdf02027812 */ /* 0x000fd600078ec0ff */
[----:B------:R-:W-:Y:S01]  /*0a20*/  @P1 LOP3.LUT R2, R2, 0x20, RZ, 0xfc, !PT ;  /* 0x0000002002021812 */ /* 0x000fe200078efcff */
[----:B------:R-:W-:Y:S06]  /*0a30*/  @!P1 BRA `(.L_x_937) ;  /* 0x0000000000609947 */ /* 0x000fec0003800000 */
[----:B------:R-:W-:Y:S01]  /*0a40*/  ULDC.64 UR8, c[0x0][0x278] ;  /* 0x00009e0000087ab9 */ /* 0x000fe20000000a00 */
[----:B------:R-:W0:Y:S01]  /*0a50*/  LDC.64 R4, c[0x0][0x260] ;  /* 0x00009800ff047b82 */ /* 0x000e220000000a00 */
[----:B------:R-:W-:Y:S01]  /*0a60*/  LEA R248, P1, R3, UR8, 0x4 ;  /* 0x0000000803f87c11 */ /* 0x000fe2000f8220ff */
[----:B------:R-:W-:-:S03]  /*0a70*/  ULDC.64 UR6, c[0x0][0x2c8] ;  /* 0x0000b20000067ab9 */ /* 0x000fc60000000a00 */
[----:B------:R-:W-:Y:S02]  /*0a80*/  LEA.HI.X R249, R3, UR9, RZ, 0x4, P1 ;  /* 0x0000000903f97c11 */ /* 0x000fe400088f24ff */
[----:B------:R-:W-:-:S04]  /*0a90*/  ISETP.NE.U32.AND P1, PT, RZ, UR6, PT ;  /* 0x00000006ff007c0c */ /* 0x000fc8000bf25070 */
[----:B------:R-:W-:Y:S01]  /*0aa0*/  ISETP.NE.AND.EX P1, PT, RZ, UR7, PT, P1 ;  /* 0x00000007ff007c0c */ /* 0x000fe2000bf25310 */
[----:B------:R-:W2:-:S12]  /*0ab0*/  LDG.E.128 R248, desc[UR4][R248.64] ;  /* 0x00000004f8f87981 */ /* 0x000e98000c1e1d00 */
[C---:B------:R-:W-:Y:S01]  /*0ac0*/  @P1 LEA R22, P2, R3.reuse, UR6, 0x4 ;  /* 0x0000000603161c11 */ /* 0x040fe2000f8420ff */
[----:B0-----:R-:W-:-:S03]  /*0ad0*/  IMAD.WIDE.U32 R4, R3, 0x10, R4 ;  /* 0x0000001003047825 */ /* 0x001fc600078e0004 */
[----:B------:R-:W-:-:S03]  /*0ae0*/  @P1 LEA.HI.X R23, R3, UR7, RZ, 0x4, P2 ;  /* 0x0000000703171c11 */ /* 0x000fc600090f24ff */
[----:B------:R-:W3:Y:S04]  /*0af0*/  LDG.E.128 R4, desc[UR4][R4.64] ;  /* 0x0000000404047981 */ /* 0x000ee8000c1e1d00 */
[----:B------:R-:W5:Y:S01]  /*0b00*/  @P1 LDG.E.128 R20, desc[UR4][R22.64] ;  /* 0x0000000416141981 */ /* 0x000f62000c1e1d00 */
[----:B------:R-:W-:Y:S02]  /*0b10*/  IADD3 R3, R3, 0x20, RZ ;  /* 0x0000002003037810 */ /* 0x000fe40007ffe0ff */
[----:B--2---:R-:W-:Y:S02]  /*0b20*/  PRMT R216, R248, 0x7632, R216 ;  /* 0x00007632f8d87816 */ /* 0x004fe400000000d8 */
[----:B------:R-:W-:Y:S02]  /*0b30*/  PRMT R215, R249, 0x7632, R215 ;  /* 0x00007632f9d77816 */ /* 0x000fe400000000d7 */
[----:B------:R-:W-:-:S02]  /*0b40*/  PRMT R214, R250, 0x7632, R214 ;  /* 0x00007632fad67816 */ /* 0x000fc400000000d6 */
[----:B------:R-:W-:Y:S02]  /*0b50*/  PRMT R213, R251, 0x7632, R213 ;  /* 0x00007632fbd57816 */ /* 0x000fe400000000d5 */
[----:B---3--:R-:W-:Y:S02]  /*0b60*/  PRMT R86, R4, 0x7632, R86 ;  /* 0x0000763204567816 */ /* 0x008fe40000000056 */
[----:B------:R-:W-:Y:S02]  /*0b70*/  PRMT R87, R5, 0x7632, R87 ;  /* 0x0000763205577816 */ /* 0x000fe40000000057 */
[----:B------:R-:W-:Y:S02]  /*0b80*/  PRMT R88, R6, 0x7632, R88 ;  /* 0x0000763206587816 */ /* 0x000fe40000000058 */
[----:B------:R-:W-:Y:S02]  /*0b90*/  @!P1 CS2R R20, SRZ ;  /* 0x0000000000149805 */ /* 0x000fe4000001ff00 */
[----:B------:R-:W-:-:S02]  /*0ba0*/  PRMT R89, R7, 0x7632, R89 ;  /* 0x0000763207597816 */ /* 0x000fc40000000059 */
[----:B------:R-:W-:-:S07]  /*0bb0*/  @!P1 CS2R R22, SRZ ;  /* 0x0000000000169805 */ /* 0x000fce000001ff00 */
.L_x_937:
[----:B------:R-:W-:Y:S05]  /*0bc0*/  BSYNC B0 ;  /* 0x0000000000007941 */ /* 0x000fea0003800000 */
.L_x_936:
[----:B------:R-:W-:Y:S01]  /*0bd0*/  ISETP.GE.U32.AND P1, PT, R0, 0xe0, PT ;  /* 0x000000e00000780c */ /* 0x000fe20003f26070 */
[----:B------:R-:W-:Y:S01]  /*0be0*/  BSSY B0, `(.L_x_938) ;  /* 0x000001e000007945 */ /* 0x000fe20003800000 */
[----:B------:R-:W-:Y:S02]  /*0bf0*/  SHF.R.U32.HI R72, RZ, 0x5, R72 ;  /* 0x00000005ff487819 */ /* 0x000fe40000011648 */
[----:B------:R-:W-:Y:S02]  /*0c00*/  LOP3.LUT R2, R2, 0xffffffef, RZ, 0xc0, !PT ;  /* 0xffffffef02027812 */ /* 0x000fe400078ec0ff */
[----:B------:R-:W-:-:S07]  /*0c10*/  LEA R72, R9, R72, 0x2 ;  /* 0x0000004809487211 */ /* 0x000fce00078e10ff */
        /* <DEDUP_REMOVED lines=8> */
[----:B------:R-:W-:Y:S02]  /*0ca0*/  ULDC.64 UR6, c[0x0][0x278] ;  /* 0x00009e0000067ab9 */ /* 0x000fe40000000a00 */
[C---:B------:R-:W-:Y:S01]  /*0cb0*/  LEA R56, P2, R3.reuse, UR6, 0x4 ;  /* 0x0000000603387c11 */ /* 0x040fe2000f8420ff */
[C---:B0-----:R-:W-:Y:S01]  /*0cc0*/  IMAD.WIDE.U32 R8, R3.reuse, 0x10, R8 ;  /* 0x0000001003087825 */ /* 0x041fe200078e0008 */
[----:B------:R0:W5:Y:S02]  /*0cd0*/  @P1 LDG.E.128 R24, desc[UR4][R12.64] ;  /* 0x000000040c181981 */ /* 0x000164000c1e1d00 */
[----:B------:R-:W-:-:S03]  /*0ce0*/  LEA.HI.X R57, R3, UR7, RZ, 0x4, P2 ;  /* 0x0000000703397c11 */ /* 0x000fc600090f24ff */
[----:B------:R-:W2:Y:S04]  /*0cf0*/  LDG.E.128 R8, desc[UR4][R8.64] ;  /* 0x0000000408087981 */ /* 0x000ea8000c1e1d00 */
[----:B------:R-:W3:Y:S01]  /*0d00*/  LDG.E.128 R56, desc[UR4][R56.64] ;  /* 0x0000000438387981 */ /* 0x000ee2000c1e1d00 */
[----:B------:R-:W-:Y:S02]  /*0d10*/  IADD3 R3, R3, 0x20, RZ ;  /* 0x0000002003037810 */ /* 0x000fe40007ffe0ff */
[----:B------:R-:W-:Y:S02]  /*0d20*/  @!P1 CS2R R24, SRZ ;  /* 0x0000000000189805 */ /* 0x000fe4000001ff00 */
[----:B------:R-:W-:Y:S02]  /*0d30*/  @!P1 CS2R R26, SRZ ;  /* 0x00000000001a9805 */ /* 0x000fe4000001ff00 */
[----:B--2---:R-:W-:-:S02]  /*0d40*/  PRMT R90, R8, 0x7632, R90 ;  /* 0x00007632085a7816 */ /* 0x004fc4000000005a */
[----:B------:R-:W-:Y:S02]  /*0d50*/  PRMT R91, R9, 0x7632, R91 ;  /* 0x00007632095b7816 */ /* 0x000fe4000000005b */
[----:B------:R-:W-:Y:S02]  /*0d60*/  PRMT R92, R10, 0x7632, R92 ;  /* 0x000076320a5c7816 */ /* 0x000fe4000000005c */
[----:B------:R-:W-:Y:S02]  /*0d70*/  PRMT R93, R11, 0x7632, R93 ;  /* 0x000076320b5d7816 */ /* 0x000fe4000000005d */
[----:B---3--:R-:W-:Y:S02]  /*0d80*/  PRMT R212, R56, 0x7632, R212 ;  /* 0x0000763238d47816 */ /* 0x008fe400000000d4 */
[----:B------:R-:W-:Y:S02]  /*0d90*/  PRMT R211, R57, 0x7632, R211 ;  /* 0x0000763239d37816 */ /* 0x000fe400000000d3 */
[----:B------:R-:W-:-:S02]  /*0da0*/  PRMT R210, R58, 0x7632, R210 ;  /* 0x000076323ad27816 */ /* 0x000fc400000000d2 */
[----:B0-----:R-:W-:-:S07]  /*0db0*/  PRMT R209, R59, 0x7632, R209 ;  /* 0x000076323bd17816 */ /* 0x001fce00000000d1 */
.L_x_939:
[----:B------:R-:W-:Y:S05]  /*0dc0*/  BSYNC B0 ;  /* 0x0000000000007941 */ /* 0x000fea0003800000 */
.L_x_938:
        /* <DEDUP_REMOVED lines=18> */
[----:B------:R-:W-:Y:S02]  /*0ef0*/  @!P1 CS2R R28, SRZ ;  /* 0x00000000001c9805 */ /* 0x000fe4000001ff00 */
[----:B------:R-:W-:Y:S02]  /*0f00*/  @!P1 CS2R R30, SRZ ;  /* 0x00000000001e9805 */ /* 0x000fe4000001ff00 */
[----:B--2---:R-:W-:Y:S02]  /*0f10*/  PRMT R94, R12, 0x7632, R94 ;  /* 0x000076320c5e7816 */ /* 0x004fe4000000005e */
[----:B------:R-:W-:-:S02]  /*0f20*/  PRMT R95, R13, 0x7632, R95 ;  /* 0x000076320d5f7816 */ /* 0x000fc4000000005f */
[----:B0-----:R-:W-:Y:S02]  /*0f30*/  PRMT R96, R14, 0x7632, R96 ;  /* 0x000076320e607816 */ /* 0x001fe40000000060 */
[----:B------:R-:W-:Y:S02]  /*0f40*/  PRMT R97, R15, 0x7632, R97 ;  /* 0x000076320f617816 */ /* 0x000fe40000000061 */
[----:B---3--:R-:W-:Y:S02]  /*0f50*/  PRMT R208, R52, 0x7632, R208 ;  /* 0x0000763234d07816 */ /* 0x008fe400000000d0 */
[----:B------:R-:W-:Y:S02]  /*0f60*/  PRMT R207, R53, 0x7632, R207 ;  /* 0x0000763235cf7816 */ /* 0x000fe400000000cf */
[----:B------:R-:W-:Y:S02]  /*0f70*/  PRMT R206, R54, 0x7632, R206 ;  /* 0x0000763236ce7816 */ /* 0x000fe400000000ce */
[----:B------:R-:W-:-:S07]  /*0f80*/  PRMT R205, R55, 0x7632, R205 ;  /* 0x0000763237cd7816 */ /* 0x000fce00000000cd */
.L_x_941:
[----:B------:R-:W-:Y:S05]  /*0f90*/  BSYNC B0 ;  /* 0x0000000000007941 */ /* 0x000fea0003800000 */
.L_x_940:
[----:B------:R-:W-:Y:S02]  /*0fa0*/  ULDC UR6, c[0x0][0x214] ;  /* 0x0000850000067ab9 */ /* 0x000fe40000000800 */
[----:B------:R-:W-:-:S13]  /*0fb0*/  ISETP.GE.AND P1, PT, R72, UR6, PT ;  /* 0x0000000648007c0c */ /* 0x000fda000bf26270 */
[----:B------:R-:W-:Y:S05]  /*0fc0*/  @P1 EXIT ;  /* 0x000000000000194d */ /* 0x000fea0003800000 */
[----:B------:R-:W-:Y:S01]  /*0fd0*/  SHF.L.U32 R3, R80, 0x10, RZ ;  /* 0x0000001050037819 */ /* 0x000fe200000006ff */
[----:B-----5:R-:W-:Y:S01]  /*0fe0*/  IMAD.U32 R239, R44, 0x10000, RZ ;  /* 0x000100002cef7824 */ /* 0x020fe200078e00ff */
[----:B------:R-:W-:Y:S01]  /*0ff0*/  SHF.L.U32 R81, R81, 0x10, RZ ;  /* 0x0000001051517819 */ /* 0x000fe200000006ff */
[----:B------:R-:W-:Y:S01]  /*1000*/  IMAD.U32 R244, R52, 0x10000, RZ ;  /* 0x0001000034f47824 */ /* 0x000fe200078e00ff */
[----:B------:R-:W-:Y:S01]  /*1010*/  SHF.L.U32 R80, R82, 0x10, RZ ;  /* 0x0000001052507819 */ /* 0x000fe200000006ff */
[----:B------:R0:W-:Y:S01]  /*1020*/  STL [R1+0x54], R3 ;  /* 0x0000540301007387 */ /* 0x0001e20000100800 */
[----:B------:R-:W-:Y:S01]  /*1030*/  SHF.L.U32 R76, R76, 0x10, RZ ;  /* 0x000000104c4c7819 */ /* 0x000fe200000006ff */
[----:B------:R-:W-:Y:S01]  /*1040*/  ULDC.64 UR6, c[0x0][0x270] ;  /* 0x00009c0000067ab9 */ /* 0x000fe20000000a00 */
[----:B------:R-:W-:Y:S01]  /*1050*/  SHF.L.U32 R77, R77, 0x10, RZ ;  /* 0x000000104d4d7819 */ /* 0x000fe200000006ff */
[----:B------:R-:W-:Y:S01]  /*1060*/  STL [R1+0x50], R81 ;  /* 0x0000505101007387 */ /* 0x000fe20000100800 */
[----:B------:R-:W-:Y:S01]  /*1070*/  SHF.L.U32 R68, R68, 0x10, RZ ;  /* 0x0000001044447819 */ /* 0x000fe200000006ff */
[----:B------:R-:W-:Y:S01]  /*1080*/  UISETP.NE.U32.AND UP0, UPT, UR6, URZ, UPT ;  /* 0x0000003f0600728c */ /* 0x000fe2000bf05070 */
[----:B------:R-:W-:Y:S01]  /*1090*/  SHF.L.U32 R241, R55, 0x10, RZ ;  /* 0x0000001037f17819 */ /* 0x000fe200000006ff */
[----:B------:R-:W-:Y:S01]  /*10a0*/  STL [R1+0x4c], R80 ;  /* 0x00004c5001007387 */ /* 0x000fe20000100800 */
[----:B------:R-:W-:Y:S01]  /*10b0*/  SHF.L.U32 R188, R193, 0x10, RZ ;  /* 0x00000010c1bc7819 */ /* 0x000fe200000006ff */
[----:B------:R-:W-:Y:S01]  /*10c0*/  IMAD.U32 R150, R150, 0x10000, RZ ;  /* 0x0001000096967824 */ /* 0x000fe200078e00ff */
[----:B0-----:R-:W-:Y:S01]  /*10d0*/  SHF.L.U32 R3, R83, 0x10, RZ ;  /* 0x0000001053037819 */ /* 0x001fe200000006ff */
[----:B------:R-:W-:Y:S01]  /*10e0*/  IMAD.U32 R233, R233, 0x10000, RZ ;  /* 0x00010000e9e97824 */ /* 0x000fe200078e00ff */
[----:B------:R-:W-:Y:S01]  /*10f0*/  SHF.L.U32 R180, R195, 0x10, RZ ;  /* 0x00000010c3b47819 */ /* 0x000fe200000006ff */
[----:B------:R-:W-:Y:S01]  /*1100*/  IMAD.U32 R215, R215, 0x10000, RZ ;  /* 0x00010000d7d77824 */ /* 0x000fe200078e00ff */
[----:B------:R-:W-:Y:S01]  /*1110*/  SHF.L.U32 R176, R160, 0x10, RZ ;  /* 0x00000010a0b07819 */ /* 0x000fe200000006ff */
[----:B------:R0:W-:Y:S01]  /*1120*/  STL [R1+0x48], R3 ;  /* 0x0000480301007387 */ /* 0x0001e20000100800 */
[----:B------:R-:W-:Y:S01]  /*1130*/  SHF.L.U32 R138, R133, 0x10, RZ ;  /* 0x00000010858a7819 */ /* 0x000fe200000006ff */
[----:B------:R-:W-:Y:S01]  /*1140*/  IMAD.U32 R133, R18, 0x10000, RZ ;  /* 0x0001000012857824 */ /* 0x000fe200078e00ff */
[----:B------:R-:W-:Y:S01]  /*1150*/  PRMT R203, R44, 0x7632, R203 ;  /* 0x000076322ccb7816 */ /* 0x000fe200000000cb */
[----:B------:R1:W-:Y:S01]  /*1160*/  STL [R1+0x44], R76 ;  /* 0x0000444c01007387 */ /* 0x0003e20000100800 */
[C---:B------:R-:W-:Y:S01]  /*1170*/  PRMT R201, R45.reuse, 0x7632, R201 ;  /* 0x000076322dc97816 */ /* 0x040fe200000000c9 */
[----:B------:R-:W-:Y:S01]  /*1180*/  IMAD.U32 R178, R178, 0x10000, RZ ;  /* 0x00010000b2b27824 */ /* 0x000fe200078e00ff */
[----:B------:R-:W-:Y:S01]  /*1190*/  SHF.L.U32 R237, R45, 0x10, RZ ;  /* 0x000000102ded7819 */ /* 0x000fe200000006ff */
[----:B------:R-:W-:Y:S01]  /*11a0*/  STL [R1+0x40], R77 ;  /* 0x0000404d01007387 */ /* 0x000fe20000100800 */
[----:B------:R-:W-:Y:S01]  /*11b0*/  PRMT R139, R16, 0x7632, R139 ;  /* 0x00007632108b7816 */ /* 0x000fe2000000008b */
[----:B------:R-:W-:Y:S01]  /*11c0*/  ULDC.U8 UR6, c[0x0][0x2a0] ;  /* 0x0000a80000067ab9 */ /* 0x000fe20000000000 */
[----:B0-----:R-:W-:Y:S01]  /*11d0*/  SHF.L.U32 R3, R78, 0x10, RZ ;  /* 0x000000104e037819 */ /* 0x001fe200000006ff */
[----:B------:R-:W-:Y:S01]  /*11e0*/  UISETP.NE.AND.EX UP0, UPT, UR7, URZ, UPT, UP0 ;  /* 0x0000003f0700728c */ /* 0x000fe2000bf05300 */
[----:B------:R-:W-:Y:S01]  /*11f0*/  SHF.L.U32 R141, R16, 0x10, RZ ;  /* 0x00000010108d7819 */ /* 0x000fe200000006ff */
[----:B------:R-:W-:Y:S01]  /*1200*/  ULDC UR13, c[0x0][0x218] ;  /* 0x00008600000d7ab9 */ /* 0x000fe20000000800 */
[----:B-1----:R-:W-:Y:S01]  /*1210*/  SHF.L.U32 R76, R79, 0x10, RZ ;  /* 0x000000104f4c7819 */ /* 0x002fe200000006ff */
[----:B------:R0:W-:Y:S01]  /*1220*/  STL [R1+0x3c], R3 ;  /* 0x00003c0301007387 */ /* 0x0001e20000100800 */
[----:B------:R-:W-:Y:S01]  /*1230*/  SHF.L.U32 R247, R57, 0x10, RZ ;  /* 0x0000001039f77819 */ /* 0x000fe200000006ff */
[----:B------:R-:W-:Y:S01]  /*1240*/  ULDC UR12, c[0x0][0x2d8] ;  /* 0x0000b600000c7ab9 */ /* 0x000fe20000000800 */
[----:B------:R-:W-:Y:S01]  /*1250*/  SHF.L.U32 R243, R53, 0x10, RZ ;  /* 0x0000001035f37819 */ /* 0x000fe200000006ff */
[----:B------:R-:W-:Y:S01]  /*1260*/  STL [R1+0x38], R76 ;  /* 0x0000384c01007387 */ /* 0x000fe20000100800 */
[----:B------:R-:W-:Y:S01]  /*1270*/  SHF.L.U32 R242, R54, 0x10, RZ ;  /* 0x0000001036f27819 */ /* 0x000fe200000006ff */
[----:B------:R-:W-:Y:S01]  /*1280*/  UISETP.NE.AND UP1, UPT, UR6, URZ, UPT ;  /* 0x0000003f0600728c */ /* 0x000fe2000bf25270 */
[----:B------:R-:W-:Y:S01]  /*1290*/  SHF.L.U32 R240, R48, 0x10, RZ ;  /* 0x0000001030f07819 */ /* 0x000fe200000006ff */
[----:B------:R1:W-:Y:S01]  /*12a0*/  STL [R1+0x34], R68 ;  /* 0x0000344401007387 */ /* 0x0003e20000100800 */
[----:B------:R-:W-:Y:S01]  /*12b0*/  SHF.L.U32 R238, R49, 0x10, RZ ;  /* 0x0000001031ee7819 */ /* 0x000fe200000006ff */
[----:B------:R-:W-:Y:S01]  /*12c0*/  ULDC.64 UR8, c[0x0][0x230] ;  /* 0x00008c0000087ab9 */ /* 0x000fe20000000a00 */
[----:B0-----:R-:W-:Y:S01]  /*12d0*/  SHF.L.U32 R3, R69, 0x10, RZ ;  /* 0x0000001045037819 */ /* 0x001fe200000006ff */
[----:B------:R-:W-:Y:S01]  /*12e0*/  IMAD.U32 R69, R70, 0x10000, RZ ;  /* 0x0001000046457824 */ /* 0x000fe200078e00ff */
[----:B------:R-:W-:Y:S01]  /*12f0*/  SHF.L.U32 R200, R50, 0x10, RZ ;  /* 0x0000001032c87819 */ /* 0x000fe200000006ff */
[----:B------:R-:W-:Y:S01]  /*1300*/  ULDC.64 UR10, c[0x0][0x238] ;  /* 0x00008e00000a7ab9 */ /* 0x000fe20000000a00 */
[----:B------:R-:W-:Y:S01]  /*1310*/  SHF.L.U32 R196, R51, 0x10, RZ ;  /* 0x0000001033c47819 */ /* 0x000fe200000006ff */
[----:B------:R0:W-:Y:S01]  /*1320*/  STL [R1+0x30], R3 ;  /* 0x0000300301007387 */ /* 0x0001e20000100800 */
[----:B------:R-:W-:-:S02]  /*1330*/  SHF.L.U32 R146, R151, 0x10, RZ ;  /* 0x0000001097927819 */ /* 0x000fc400000006ff */
[----:B-1----:R-:W-:Y:S01]  /*1340*/  SHF.L.U32 R68, R71, 0x10, RZ ;  /* 0x0000001047447819 */ /* 0x002fe200000006ff */
[----:B------:R-:W-:Y:S01]  /*1350*/  STL [R1+0x2c], R69 ;  /* 0x00002c4501007387 */ /* 0x000fe20000100800 */
[C---:B------:R-:W-:Y:S02]  /*1360*/  PRMT R197, R46.reuse, 0x7632, R197 ;  /* 0x000076322ec57816 */ /* 0x040fe400000000c5 */
[----:B------:R-:W-:Y:S01]  /*1370*/  SHF.L.U32 R199, R46, 0x10, RZ ;  /* 0x000000102ec77819 */ /* 0x000fe200000006ff */
[----:B------:R-:W-:Y:S01]  /*1380*/  STL [R1+0x28], R68 ;  /* 0x0000284401007387 */ /* 0x000fe20000100800 */
[----:B------:R-:W-:Y:S02]  /*1390*/  PRMT R193, R47, 0x7632, R193 ;  /* 0x000076322fc17816 */ /* 0x000fe400000000c1 */
[----:B0-----:R-:W-:Y:S02]  /*13a0*/  SHF.L.U32 R3, R64, 0x10, RZ ;  /* 0x0000001040037819 */ /* 0x001fe400000006ff */
[----:B------:R-:W-:-:S02]  /*13b0*/  SHF.L.U32 R64, R65, 0x10, RZ ;  /* 0x0000001041407819 */ /* 0x000fc400000006ff */
[----:B------:R-:W-:Y:S01]  /*13c0*/  SHF.L.U32 R65, R66, 0x10, RZ ;  /* 0x0000001042417819 */ /* 0x000fe200000006ff */
[----:B------:R0:W-:Y:S01]  /*13d0*/  STL [R1+0x24], R3 ;  /* 0x0000240301007387 */ /* 0x0001e20000100800 */
[----:B------:R-:W-:Y:S02]  /*13e0*/  SHF.L.U32 R195, R47, 0x10, RZ ;  /* 0x000000102fc37819 */ /* 0x000fe400000006ff */
[----:B------:R-:W-:Y:S01]  /*13f0*/  PRMT R160, R39, 0x7632, R160 ;  /* 0x0000763227a07816 */ /* 0x000fe200000000a0 */
[----:B------:R1:W-:Y:S01]  /*1400*/  STL [R1+0x20], R64 ;  /* 0x0000204001007387 */ /* 0x0003e20000100800 */
[----:B------:R-:W-:Y:S02]  /*1410*/  SHF.L.U32 R137, R17, 0x10, RZ ;  /* 0x0000001011897819 */ /* 0x000fe400000006ff */
[----:B------:R-:W-:Y:S01]  /*1420*/  PRMT R44, R18, 0x7632, R44 ;  /* 0x00007632122c7816 */ /* 0x000fe2000000002c */
[----:B------:R-:W-:Y:S01]  /*1430*/  STL [R1+0x1c], R65 ;  /* 0x00001c4101007387 */ /* 0x000fe20000100800 */
[----:B------:R-:W-:Y:S01]  /*1440*/  PRMT R45, R19, 0x7632, R45 ;  /* 0x00007632132d7816 */ /* 0x000fe2000000002d */
[----:B------:R-:W-:Y:S01]  /*1450*/  IMAD.U32 R160, R160, 0x10000, RZ ;  /* 0x00010000a0a07824 */ /* 0x000fe200078e00ff */
[----:B0-----:R-:W-:-:S02]  /*1460*/  SHF.L.U32 R3, R67, 0x10, RZ ;  /* 0x0000001043037819 */ /* 0x001fc400000006ff */
[----:B------:R-:W-:Y:S02]  /*1470*/  SHF.L.U32 R16, R19, 0x10, RZ ;  /* 0x0000001013107819 */ /* 0x000fe400000006ff */
[----:B-1----:R-:W-:Y:S01]  /*1480*/  SHF.L.U32 R64, R60, 0x10, RZ ;  /* 0x000000103c407819 */ /* 0x002fe200000006ff */
[----:B------:R0:W-:Y:S01]  /*1490*/  STL [R1+0x18], R3 ;  /* 0x0000180301007387 */ /* 0x0001e20000100800 */
[----:B------:R-:W-:Y:S02]  /*14a0*/  SHF.L.U32 R60, R61, 0x10, RZ ;  /* 0x000000103d3c7819 */ /* 0x000fe400000006ff */
[----:B------:R-:W-:Y:S01]  /*14b0*/  SHF.L.U32 R61, R63, 0x10, RZ ;  /* 0x000000103f3d7819 */ /* 0x000fe200000006ff */
[----:B------:R-:W-:Y:S01]  /*14c0*/  STL [R1+0x14], R64 ;  /* 0x0000144001007387 */ /* 0x000fe20000100800 */
[----:B------:R-:W-:Y:S02]  /*14d0*/  PRMT R55, R29, 0x7632, R55 ;  /* 0x000076321d377816 */ /* 0x000fe40000000037 */
[----:B------:R-:W-:Y:S01]  /*14e0*/  PRMT R189, R40, 0x7632, R189 ;  /* 0x0000763228bd7816 */ /* 0x000fe200000000bd */
[----:B------:R1:W-:Y:S01]  /*14f0*/  STL [R1+0x10], R60 ;  /* 0x0000103c01007387 */ /* 0x0003e20000100800 */
[----:B------:R-:W-:Y:S01]  /*1500*/  PRMT R185, R41, 0x7632, R185 ;  /* 0x0000763229b97816 */ /* 0x000fe200000000b9 */
[----:B------:R-:W-:Y:S01]  /*1510*/  IMAD.U32 R55, R55, 0x10000, RZ ;  /* 0x0001000037377824 */ /* 0x000fe200078e00ff */
[----:B0-----:R-:W-:-:S02]  /*1520*/  SHF.L.U32 R3, R62, 0x10, RZ ;  /* 0x000000103e037819 */ /* 0x001fc400000006ff */
[----:B------:R-:W-:Y:S02]  /*1530*/  PRMT R181, R42, 0x7632, R181 ;  /* 0x000076322ab57816 */ /* 0x000fe400000000b5 */
[----:B------:R-:W-:Y:S01]  /*1540*/  PRMT R177, R43, 0x7632, R177 ;  /* 0x000076322bb17816 */ /* 0x000fe200000000b1 */
[----:B------:R0:W-:Y:S01]  /*1550*/  STL [R1+0xc], R3 ;  /* 0x00000c0301007387 */ /* 0x0001e20000100800 */
[----:B------:R-:W-:Y:S02]  /*1560*/  PRMT R173, R36, 0x7632, R173 ;  /* 0x0000763224ad7816 */ /* 0x000fe400000000ad */
[----:B-1----:R-:W-:Y:S01]  /*1570*/  SHF.L.U32 R60, R248, 0x10, RZ ;  /* 0x00000010f83c7819 */ /* 0x002fe200000006ff */
[----:B------:R-:W-:Y:S01]  /*1580*/  STL [R1+0x8], R61 ;  /* 0x0000083d01007387 */ /* 0x000fe20000100800 */
[----:B------:R-:W-:Y:S02]  /*1590*/  SHF.L.U32 R248, R56, 0x10, RZ ;  /* 0x0000001038f87819 */ /* 0x000fe400000006ff */
[----:B------:R-:W-:Y:S01]  /*15a0*/  PRMT R169, R37, 0x7632, R169 ;  /* 0x0000763225a97816 */ /* 0x000fe200000000a9 */
[----:B------:R-:W-:Y:S01]  /*15b0*/  STL [R1+0x4], R60 ;  /* 0x0000043c01007387 */ /* 0x000fe20000100800 */
[----:B------:R-:W-:-:S02]  /*15c0*/  PRMT R165, R38, 0x7632, R165 ;  /* 0x0000763226a57816 */ /* 0x000fc400000000a5 */
[----:B0-----:R-:W-:Y:S02]  /*15d0*/  SHF.L.U32 R3, R249, 0x10, RZ ;  /* 0x00000010f9037819 */ /* 0x001fe400000006ff */
[----:B------:R-:W-:Y:S02]  /*15e0*/  PRMT R156, R32, 0x7632, R156 ;  /* 0x00007632209c7816 */ /* 0x000fe4000000009c */
[----:B------:R-:W-:Y:S01]  /*15f0*/  PRMT R151, R33, 0x7632, R151 ;  /* 0x0000763221977816 */ /* 0x000fe20000000097 */
[----:B------:R0:W-:Y:S01]  /*1600*/  STL [R1], R3 ;  /* 0x0000000301007387 */ /* 0x0001e20000100800 */
[----:B------:R-:W-:Y:S02]  /*1610*/  PRMT R147, R34, 0x7632, R147 ;  /* 0x0000763222937816 */ /* 0x000fe40000000093 */
[----:B------:R-:W-:Y:S02]  /*1620*/  PRMT R143, R35, 0x7632, R143 ;  /* 0x00007632238f7816 */ /* 0x000fe4000000008f */
[----:B------:R-:W-:-:S02]  /*1630*/  PRMT R46, R20, 0x7632, R46 ;  /* 0x00007632142e7816 */ /* 0x000fc4000000002e */
[C---:B------:R-:W-:Y:S02]  /*1640*/  PRMT R47, R21.reuse, 0x7632, R47 ;  /* 0x00007632152f7816 */ /* 0x040fe4000000002f */
[----:B------:R-:W-:Y:S02]  /*1650*/  SHF.L.U32 R18, R21, 0x10, RZ ;  /* 0x0000001015127819 */ /* 0x000fe400000006ff */
[----:B0-----:R-:W-:Y:S02]  /*1660*/  SHF.L.U32 R3, R135, 0x10, RZ ;  /* 0x0000001087037819 */ /* 0x001fe400000006ff */
[----:B------:R-:W-:Y:S02]  /*1670*/  PRMT R135, R17, 0x7632, R135 ;  /* 0x0000763211877816 */ /* 0x000fe40000000087 */
[----:B------:R-:W-:Y:S02]  /*1680*/  SHF.L.U32 R17, R20, 0x10, RZ ;  /* 0x0000001014117819 */ /* 0x000fe400000006ff */
        /* <DEDUP_REMOVED lines=26> */
[----:B------:R-:W-:Y:S01]  /*1830*/  SHF.L.U32 R171, R37, 0x10, RZ ;  /* 0x0000001025ab7819 */ /* 0x000fe200000006ff */
[----:B------:R-:W-:Y:S01]  /*1840*/  IMAD.U32 R37, R91, 0x10000, RZ ;  /* 0x000100005b257824 */ /* 0x000fe200078e00ff */
        /* <DEDUP_REMOVED lines=29> */
[----:B------:R-:W-:Y:S02]  /*1a20*/  MOV R29, R72 ;  /* 0x00000048001d7202 */ /* 0x000fe40000000f00 */
        /* <DEDUP_REMOVED lines=89> */
[----:B------:R-:W-:-:S07]  /*1fc0*/  SHF.L.U32 R57, R57, 0x10, RZ ;  /* 0x0000001039397819 */ /* 0x000fce00000006ff */
.L_x_975:
[----:B------:R-:W-:Y:S01]  /*1fd0*/  PLOP3.LUT P1, PT, PT, PT, UP0, 0x80, 0x0 ;  /* 0x000000000000781c */ /* 0x000fe20003f2f008 */
[----:B------:R-:W-:Y:S01]  /*1fe0*/  HFMA2.MMA R68, -RZ, RZ, 0, 1.1920928955078125e-07 ;  /* 0x00000002ff447435 */ /* 0x000fe200000001ff */
[----:B------:R-:W-:-:S11]  /*1ff0*/  @UP0 ULDC.64 UR6, c[0x0][0x270] ;  /* 0x00009c0000060ab9 */ /* 0x000fd60000000a00 */
[----:B------:R-:W-:Y:S01]  /*2000*/  @P1 IMAD.WIDE R68, R29, R68, UR6 ;  /* 0x000000061d441e25 */ /* 0x000fe2000f8e0244 */
[----:B------:R-:W-:-:S13]  /*2010*/  PLOP3.LUT P1, PT, PT, PT, UP0, 0x80, 0x0 ;  /* 0x000000000000781c */ /* 0x000fda0003f2f008 */
[----:B------:R-:W2:Y:S01]  /*2020*/  @P1 LDG.E.U16 R68, desc[UR4][R68.64] ;  /* 0x0000000444441981 */ /* 0x000ea2000c1e1500 */
[----:B------:R-:W-:Y:S01]  /*2030*/  PLOP3.LUT P1, PT, PT, PT, UP0, 0x80, 0x0 ;  /* 0x000000000000781c */ /* 0x000fe20003f2f008 */
[----:B------:R-:W-:Y:S01]  /*2040*/  BSSY B0, `(.L_x_942) ;  /* 0x000004f000007945 */ /* 0x000fe20003800000 */
[----:B------:R-:W-:Y:S01]  /*2050*/  MOV R152, 0x3f800000 ;  /* 0x3f80000000987802 */ /* 0x000fe20000000f00 */
[----:B------:R-:W0:Y:S02]  /*2060*/  S2R R251, SR_TID.X ;  /* 0x0000000000fb7919 */ /* 0x000e240000002100 */
[----:B0-----:R-:W-:-:S08]  /*2070*/  LOP3.LUT R251, R251, 0x1f, RZ, 0xc0, !PT ;  /* 0x0000001ffbfb7812 */ /* 0x001fd000078ec0ff */
[----:B--2---:R-:W-:Y:S01]  /*2080*/  @P1 SHF.L.U32 R152, R68, 0x10, RZ ;  /* 0x0000001044981819 */ /* 0x004fe200000006ff */
[----:B------:R-:W-:-:S05]  /*2090*/  IMAD R68, R29, UR13, RZ ;  /* 0x0000000d1d447c24 */ /* 0x000fca000f8e02ff */
[----:B------:R-:W-:-:S04]  /*20a0*/  SHF.R.S32.HI R69, RZ, 0x1f, R68 ;  /* 0x0000001fff457819 */ /* 0x000fc80000011444 */
[----:B------:R-:W-:-:S04]  /*20b0*/  LEA.HI R69, R69, R68, RZ, 0x3 ;  /* 0x0000004445457211 */ /* 0x000fc800078f18ff */
[----:B------:R-:W-:-:S04]  /*20c0*/  LEA.HI.SX32 R80, R69, R251, 0x1d ;  /* 0x000000fb45507211 */ /* 0x000fc800078feaff */
[----:B------:R-:W-:Y:S01]  /*20d0*/  MOV R164, R80 ;  /* 0x0000005000a47202 */ /* 0x000fe20000000f00 */
[----:B------:R-:W-:Y:S06]  /*20e0*/  @!P0 BRA `(.L_x_943) ;  /* 0x0000000400108947 */ /* 0x000fec0003800000 */
[----:B------:R-:W0:Y:S01]  /*20f0*/  LDC.64 R68, c[0x0][0x220] ;  /* 0x00008800ff447b82 */ /* 0x000e220000000a00 */
[----:B------:R-:W-:Y:S01]  /*2100*/  ISETP.NE.U32.AND P1, PT, RZ, UR8, PT ;  /* 0x00000008ff007c0c */ /* 0x000fe2000bf25070 */
[----:B------:R-:W2:Y:S03]  /*2110*/  LDL R104, [R1+0x54] ;  /* 0x0000540001687983 */ /* 0x000ea60000100800 */
[----:B------:R-:W-:Y:S01]  /*2120*/  ISETP.NE.AND.EX P1, PT, RZ, UR9, PT, P1 ;  /* 0x00000009ff007c0c */ /* 0x000fe2000bf25310 */
[----:B------:R-:W3:Y:S04]  /*2130*/  LDL R252, [R1+0x50] ;  /* 0x0000500001fc7983 */ /* 0x000ee80000100800 */
[----:B------:R-:W4:Y:S04]  /*2140*/  LDL R131, [R1+0x4c] ;  /* 0x00004c0001837983 */ /* 0x000f280000100800 */
[----:B------:R-:W5:Y:S04]  /*2150*/  LDL R130, [R1+0x48] ;  /* 0x0000480001827983 */ /* 0x000f680000100800 */
[----:B------:R-:W-:-:S04]  /*2160*/  @P1 LEA R58, P2, R80, UR8, 0x4 ;  /* 0x00000008503a1c11 */ /* 0x000fc8000f8420ff */
[C---:B------:R-:W-:Y:S01]  /*2170*/  @P1 LEA.HI.X R59, R80.reuse, UR9, RZ, 0x4, P2 ;  /* 0x00000009503b1c11 */ /* 0x040fe200090f24ff */
[----:B0-----:R-:W-:-:S04]  /*2180*/  IMAD.WIDE.U32 R68, R80, 0x10, R68 ;  /* 0x0000001050447825 */ /* 0x001fc800078e0044 */
[----:B------:R0:W2:Y:S04]  /*2190*/  @P1 LDG.E.128 R64, desc[UR4][R58.64] ;  /* 0x000000043a401981 */ /* 0x0000a8000c1e1d00 */
[----:B------:R-:W0:Y:S01]  /*21a0*/  LDG.E.128 R68, desc[UR4][R68.64] ;  /* 0x0000000444447981 */ /* 0x000e22000c1e1d00 */
[----:B------:R-:W-:Y:S02]  /*21b0*/  IADD3 R164, R80, 0x20, RZ ;  /* 0x0000002050a47810 */ /* 0x000fe40007ffe0ff */
[----:B0-----:R-:W-:Y:S02]  /*21c0*/  PRMT R58, R68, 0x7632, R58 ;  /* 0x00007632443a7816 */ /* 0x001fe4000000003a */
[----:B------:R-:W-:Y:S02]  /*21d0*/  PRMT R59, R69, 0x7632, R59 ;  /* 0x00007632453b7816 */ /* 0x000fe4000000003b */
[----:B------:R-:W-:-:S02]  /*21e0*/  SHF.L.U32 R58, R58, 0x10, RZ ;  /* 0x000000103a3a7819 */ /* 0x000fc400000006ff */
[----:B------:R-:W-:Y:S02]  /*21f0*/  SHF.L.U32 R59, R59, 0x10, RZ ;  /* 0x000000103b3b7819 */ /* 0x000fe400000006ff */
[----:B--2---:R-:W-:Y:S01]  /*2200*/  @P1 PRMT R93, R64, 0x7632, R93 ;  /* 0x00007632405d1816 */ /* 0x004fe2000000005d */
[-C--:B------:R-:W-:Y:S01]  /*2210*/  FMUL.FTZ R58, R58, R152.reuse ;  /* 0x000000983a3a7220 */ /* 0x080fe20000410000 */
[----:B------:R-:W-:Y:S01]  /*2220*/  @P1 PRMT R94, R65, 0x7632, R94 ;  /* 0x00007632415e1816 */ /* 0x000fe2000000005e */
[----:B------:R-:W-:Y:S01]  /*2230*/  FMUL.FTZ R59, R59, R152 ;  /* 0x000000983b3b7220 */ /* 0x000fe20000410000 */
[----:B------:R-:W-:Y:S01]  /*2240*/  @P1 SHF.L.U32 R93, R93, 0x10, RZ ;  /* 0x000000105d5d1819 */ /* 0x000fe200000006ff */
[----:B------:R-:W-:Y:S01]  /*2250*/  FMUL.FTZ R58, R236, R58 ;  /* 0x0000003aec3a7220 */ /* 0x000fe20000410000 */
[----:B------:R-:W-:Y:S01]  /*2260*/  @P1 SHF.L.U32 R94, R94, 0x10, RZ ;  /* 0x000000105e5e1819 */ /* 0x000fe200000006ff */
[----:B------:R-:W-:Y:S02]  /*2270*/  FMUL.FTZ R59, R235, R59 ;  /* 0x0000003beb3b7220 */ /* 0x000fe40000410000 */
[----:B------:R-:W-:Y:S01]  /*2280*/  @P1 FADD.FTZ R58, R93, R58 ;  /* 0x0000003a5d3a1221 */ /* 0x000fe20000010000 */
[----:B------:R-:W-:Y:S01]  /*2290*/  PRMT R93, R71, 0x7632, R93 ;  /* 0x00007632475d7816 */ /* 0x000fe2000000005d */
[----:B------:R-:W-:Y:S01]  /*22a0*/  @P1 FADD.FTZ R59, R94, R59 ;  /* 0x0000003b5e3b1221 */ /* 0x000fe20000010000 */
[----:B------:R-:W-:-:S02]  /*22b0*/  PRMT R94, R70, 0x7632, R94 ;  /* 0x00007632465e7816 */ /* 0x000fc4000000005e */
[----:B------:R-:W-:Y:S02]  /*22c0*/  SHF.L.U32 R93, R93, 0x10, RZ ;  /* 0x000000105d5d7819 */ /* 0x000fe400000006ff */
[----:B------:R-:W-:Y:S02]  /*22d0*/  SHF.L.U32 R94, R94, 0x10, RZ ;  /* 0x000000105e5e7819 */ /* 0x000fe400000006ff */
[----:B------:R-:W-:Y:S01]  /*22e0*/  @P1 PRMT R102, R67, 0x7632, R102 ;  /* 0x0000763243661816 */ /* 0x000fe20000000066 */
[-C--:B------:R-:W-:Y:S01]  /*22f0*/  FMUL.FTZ R93, R93, R152.reuse ;  /* 0x000000985d5d7220 */ /* 0x080fe20000410000 */
[----:B------:R-:W-:Y:S01]  /*2300*/  @P1 PRMT R95, R66, 0x7632, R95 ;  /* 0x00007632425f1816 */ /* 0x000fe2000000005f */
[----:B------:R-:W-:Y:S01]  /*2310*/  FMUL.FTZ R94, R94, R152 ;  /* 0x000000985e5e7220 */ /* 0x000fe20000410000 */
[----:B------:R-:W-:Y:S01]  /*2320*/  SHF.L.U32 R68, R68, 0x10, RZ ;  /* 0x0000001044447819 */ /* 0x000fe200000006ff */
[----:B------:R-:W-:Y:S01]  /*2330*/  FMUL.FTZ R93, R233, R93 ;  /* 0x0000005de95d7220 */ /* 0x000fe20000410000 */
[----:B------:R-:W-:Y:S01]  /*2340*/  @P1 SHF.L.U32 R102, R102, 0x10, RZ ;  /* 0x0000001066661819 */ /* 0x000fe200000006ff */
[----:B------:R-:W-:Y:S01]  /*2350*/  FMUL.FTZ R94, R234, R94 ;  /* 0x0000005eea5e7220 */ /* 0x000fe20000410000 */
[----:B------:R-:W-:Y:S01]  /*2360*/  @P1 SHF.L.U32 R95, R95, 0x10, RZ ;  /* 0x000000105f5f1819 */ /* 0x000fe200000006ff */
[----:B------:R-:W-:-:S02]  /*2370*/  FMUL.FTZ R68, R68, R152 ;  /* 0x0000009844447220 */ /* 0x000fc40000410000 */
[----:B------:R-:W-:Y:S01]  /*2380*/  @P1 FADD.FTZ R93, R102, R93 ;  /* 0x0000005d665d1221 */ /* 0x000fe20000010000 */
[----:B------:R-:W-:Y:S01]  /*2390*/  SHF.L.U32 R102, R69, 0x10, RZ ;  /* 0x0000001045667819 */ /* 0x000fe200000006ff */
[----:B------:R-:W-:Y:S01]  /*23a0*/  @P1 FADD.FTZ R94, R95, R94 ;  /* 0x0000005e5f5e1221 */ /* 0x000fe20000010000 */
[----:B------:R-:W-:Y:S01]  /*23b0*/  FMUL.FTZ R95, R104, R68 ;  /* 0x00000044685f7220 */ /* 0x000fe20000410000 */
[----:B------:R-:W-:Y:S02]  /*23c0*/  @P1 SHF.L.U32 R68, R64, 0x10, RZ ;  /* 0x0000001040441819 */ /* 0x000fe400000006ff */
[----:B------:R-:W-:Y:S01]  /*23d0*/  FMUL.FTZ R102, R102, R152 ;  /* 0x0000009866667220 */ /* 0x000fe20000410000 */
[----:B------:R-:W-:Y:S01]  /*23e0*/  SHF.L.U32 R71, R71, 0x10, RZ ;  /* 0x0000001047477819 */ /* 0x000fe200000006ff */
[----:B------:R-:W-:Y:S02]  /*23f0*/  IMAD.U32 R70, R70, 0x10000, RZ ;  /* 0x0001000046467824 */ /* 0x000fe400078e00ff */
[----:B------:R-:W-:Y:S01]  /*2400*/  @P1 FADD.FTZ R95, R68, R95 ;  /* 0x0000005f445f1221 */ /* 0x000fe20000010000 */
[----:B------:R-:W-:Y:S01]  /*2410*/  @P1 SHF.L.U32 R68, R65, 0x10, RZ ;  /* 0x0000001041441819 */ /* 0x000fe200000006ff */
[----:B---3--:R-:W-:Y:S01]  /*2420*/  FMUL.FTZ R102, R252, R102 ;  /* 0x00000066fc667220 */ /* 0x008fe20000410000 */
[-C--:B------:R-:W-:Y:S01]  /*2430*/  FMUL.FTZ R70, R70, R152.reuse ;  /* 0x0000009846467220 */ /* 0x080fe20000410000 */
[----:B------:R-:W-:Y:S01]  /*2440*/  FMUL.FTZ R71, R71, R152 ;  /* 0x0000009847477220 */ /* 0x000fe20000410000 */
[----:B------:R-:W-:Y:S01]  /*2450*/  @P1 SHF.L.U32 R69, R67, 0x10, RZ ;  /* 0x0000001043451819 */ /* 0x000fe200000006ff */
[----:B------:R-:W-:Y:S01]  /*2460*/  @P1 FADD.FTZ R102, R68, R102 ;  /* 0x0000006644661221 */ /* 0x000fe20000010000 */
[----:B------:R-:W-:Y:S01]  /*2470*/  @P1 SHF.L.U32 R68, R66, 0x10, RZ ;  /* 0x0000001042441819 */ /* 0x000fe200000006ff */
[----:B----4-:R-:W-:Y:S01]  /*2480*/  FMUL.FTZ R103, R131, R70 ;  /* 0x0000004683677220 */ /* 0x010fe20000410000 */
[----:B-----5:R-:W-:-:S03]  /*2490*/  FMUL.FTZ R104, R130, R71 ;  /* 0x0000004782687220 */ /* 0x020fc60000410000 */
[----:B------:R-:W-:Y:S01]  /*24a0*/  @P1 FADD.FTZ R103, R68, R103 ;  /* 0x0000006744671221 */ /* 0x000fe20000010000 */
[----:B------:R-:W-:Y:S01]  /*24b0*/  @P1 FADD.FTZ R104, R69, R104 ;  /* 0x0000006845681221 */ /* 0x000fe20000010000 */
[C---:B------:R-:W-:Y:S02]  /*24c0*/  LEA R130, P1, R80.reuse, UR10, 0x4 ;  /* 0x0000000a50827c11 */ /* 0x040fe4000f8220ff */
[----:B------:R-:W-:Y:S02]  /*24d0*/  F2FP.BF16.F32.PACK_AB R69, R59, R102 ;  /* 0x000000663b45723e */ /* 0x000fe400000010ff */
[----:B------:R-:W-:Y:S02]  /*24e0*/  LEA.HI.X R131, R80, UR11, RZ, 0x4, P1 ;  /* 0x0000000b50837c11 */ /* 0x000fe400088f24ff */
[----:B------:R-:W-:Y:S02]  /*24f0*/  F2FP.BF16.F32.PACK_AB R70, R94, R103 ;  /* 0x000000675e46723e */ /* 0x000fe400000010ff */
[----:B------:R-:W-:-:S02]  /*2500*/  F2FP.BF16.F32.PACK_AB R68, R58, R95 ;  /* 0x0000005f3a44723e */ /* 0x000fc400000010ff */
[----:B------:R-:W-:-:S05]  /*2510*/  F2FP.BF16.F32.PACK_AB R71, R93, R104 ;  /* 0x000000685d47723e */ /* 0x000fca00000010ff */
[----:B------:R0:W-:Y:S02]  /*2520*/  STG.E.128 desc[UR4][R130.64], R68 ;  /* 0x0000004482007986 */ /* 0x0001e4000c101d04 */
.L_x_943:
[----:B------:R-:W-:Y:S05]  /*2530*/  BSYNC B0 ;  /* 0x0000000000007941 */ /* 0x000fea0003800000 */
.L_x_942:
[----:B------:R-:W-:Y:S01]  /*2540*/  ISETP.GE.U32.AND P1, PT, R0, 0x40, PT ;  /* 0x000000400000780c */ /* 0x000fe20003f26070 */
[----:B------:R-:W-:-:S12]  /*2550*/  BSSY B0, `(.L_x_944) ;  /* 0x0000046000007945 */ /* 0x000fd80003800000 */
[----:B------:R-:W-:Y:S05]  /*2560*/  @!P1 BRA `(.L_x_945) ;  /* 0x0000000400109947 */ /* 0x000fea0003800000 */
[----:B0-----:R-:W0:Y:S01]  /*2570*/  LDC.64 R68, c[0x0][0x220] ;  /* 0x00008800ff447b82 */ /* 0x001e220000000a00 */
        /* <DEDUP_REMOVED lines=10> */
[----:B------:R-:W0:Y:S02]  /*2620*/  LDG.E.128 R68, desc[UR4][R68.64] ;  /* 0x0000000444447981 */ /* 0x000e24000c1e1d00 */
        /* <DEDUP_REMOVED lines=33> */
[-C--:B------:R-:W-:Y:S01]  /*2840*/  FMUL.FTZ R105, R105, R152.reuse ;  /* 0x0000009869697220 */ /* 0x080fe20000410000 */
        /* <DEDUP_REMOVED lines=20> */
[----:B------:R1:W-:Y:S01]  /*2990*/  STG.E.128 desc[UR4][R130.64], R68 ;  /* 0x0000004482007986 */ /* 0x0003e2000c101d04 */
[----:B------:R-:W-:-:S07]  /*29a0*/  IADD3 R164, R164, 0x20, RZ ;  /* 0x00000020a4a47810 */ /* 0x000fce0007ffe0ff */
.L_x_945:
[----:B------:R-:W-:Y:S05]  /*29b0*/  BSYNC B0 ;  /* 0x0000000000007941 */ /* 0x000fea0003800000 */
.L_x_944:
[----:B------:R-:W-:Y:S01]  /*29c0*/  ISETP.GE.U32.AND P1, PT, R0, 0x60, PT ;  /* 0x000000600000780c */ /* 0x000fe20003f26070 */
[----:B------:R-:W-:-:S12]  /*29d0*/  BSSY B0, `(.L_x_946) ;  /* 0x0000046000007945 */ /* 0x000fd80003800000 */
[----:B------:R-:W-:Y:S05]  /*29e0*/  @!P1 BRA `(.L_x_947) ;  /* 0x0000000400109947 */ /* 0x000fea0003800000 */
[----:B01----:R-:W0:Y:S01]  /*29f0*/  LDC.64 R68, c[0x0][0x220] ;  /* 0x00008800ff447b82 */ /* 0x003e220000000a00 */
        /* <DEDUP_REMOVED lines=45> */
[----:B------:R-:W-:Y:S02]  /*2cd0*/  SHF.L.U32 R70, R70, 0x10, RZ ;  /* 0x0000001046467819 */ /* 0x000fe400000006ff */
[----:B------:R-:W-:Y:S01]  /*2ce0*/  SHF.L.U32 R71, R71, 0x10, RZ ;  /* 0x0000001047477819 */ /* 0x000fe200000006ff */
[----:B------:R-:W-:Y:S01]  /*2cf0*/  @P1 FADD.FTZ R97, R68, R97 ;  /* 0x0000006144611221 */ /* 0x000fe20000010000 */
[----:B---3--:R-:W-:Y:S01]  /*2d00*/  FMUL.FTZ R108, R252, R108 ;  /* 0x0000006cfc6c7220 */ /* 0x008fe20000410000 */
[----:B------:R-:W-:-:S02]  /*2d10*/  @P1 IMAD.U32 R68, R65, 0x10000, RZ ;  /* 0x0001000041441824 */ /* 0x000fc400078e00ff */
        /* <DEDUP_REMOVED lines=17> */
.L_x_947:
[----:B------:R-:W-:Y:S05]  /*2e30*/  BSYNC B0 ;  /* 0x0000000000007941 */ /* 0x000fea0003800000 */
.L_x_946:
[----:B------:R-:W-:Y:S01]  /*2e40*/  ISETP.GE.U32.AND P1, PT, R0, 0x80, PT ;  /* 0x000000800000780c */ /* 0x000fe20003f26070 */
[----:B------:R-:W-:-:S12]  /*2e50*/  BSSY B0, `(.L_x_948) ;  /* 0x0000046000007945 */ /* 0x000fd80003800000 */
[----:B------:R-:W-:Y:S05]  /*2e60*/  @!P1 BRA `(.L_x_949) ;  /* 0x0000000400109947 */ /* 0x000fea0003800000 */
[----:B012---:R-:W0:Y:S01]  /*2e70*/  LDC.64 R68, c[0x0][0x220] ;  /* 0x00008800ff447b82 */ /* 0x007e220000000a00 */
        /* <DEDUP_REMOVED lines=45> */
[----:B------:R-:W-:Y:S02]  /*3150*/  SHF.L.U32 R70, R70, 0x10, RZ ;  /* 0x0000001046467819 */ /* 0x000fe400000006ff */
[----:B------:R-:W-:Y:S01]  /*3160*/  SHF.L.U32 R71, R71, 0x10, RZ ;  /* 0x0000001047477819 */ /* 0x000fe200000006ff */
[----:B------:R-:W-:Y:S01]  /*3170*/  @P1 FADD.FTZ R98, R68, R98 ;  /* 0x0000006244621221 */ /* 0x000fe20000010000 */
[----:B------:R-:W-:Y:S01]  /*3180*/  @P1 SHF.L.U32 R68, R65, 0x10, RZ ;  /* 0x0000001041441819 */ /* 0x000fe200000006ff */
[----:B---3--:R-:W-:Y:S01]  /*3190*/  FMUL.FTZ R111, R252, R111 ;  /* 0x0000006ffc6f7220 */ /* 0x008fe20000410000 */
[-C--:B------:R-:W-:Y:S01]  /*31a0*/  FMUL.FTZ R70, R70, R152.reuse ;  /* 0x0000009846467220 */ /* 0x080fe20000410000 */
[----:B------:R-:W-:Y:S01]  /*31b0*/  FMUL.FTZ R71, R71, R152 ;  /* 0x0000009847477220 */ /* 0x000fe20000410000 */
[----:B------:R-:W-:Y:S01]  /*31c0*/  @P1 SHF.L.U32 R69, R67, 0x10, RZ ;  /* 0x0000001043451819 */ /* 0x000fe200000006ff */
[----:B------:R-:W-:Y:S01]  /*31d0*/  @P1 FADD.FTZ R111, R68, R111 ;  /* 0x0000006f446f1221 */ /* 0x000fe20000010000 */
[----:B----4-:R-:W-:Y:S01]  /*31e0*/  FMUL.FTZ R112, R131, R70 ;  /* 0x0000004683707220 */ /* 0x010fe20000410000 */
[----:B-----5:R-:W-:Y:S01]  /*31f0*/  FMUL.FTZ R113, R130, R71 ;  /* 0x0000004782717220 */ /* 0x020fe20000410000 */
[----:B------:R-:W-:-:S03]  /*3200*/  @P1 IMAD.U32 R68, R66, 0x10000, RZ ;  /* 0x0001000042441824 */ /* 0x000fc600078e00ff */
        /* <DEDUP_REMOVED lines=10> */
.L_x_949:
[----:B------:R-:W-:Y:S05]  /*32b0*/  BSYNC B0 ;  /* 0x0000000000007941 */ /* 0x000fea0003800000 */
.L_x_948:
[----:B------:R-:W-:Y:S01]  /*32c0*/  ISETP.GE.U32.AND P1, PT, R0, 0xa0, PT ;  /* 0x000000a00000780c */ /* 0x000fe20003f26070 */
[----:B------:R-:W-:-:S12]  /*32d0*/  BSSY B0, `(.L_x_950) ;  /* 0x0000046000007945 */ /* 0x000fd80003800000 */
[----:B------:R-:W-:Y:S05]  /*32e0*/  @!P1 BRA `(.L_x_951) ;  /* 0x0000000400109947 */ /* 0x000fea0003800000 */
[----:B0123--:R-:W0:Y:S01]  /*32f0*/  LDC.64 R68, c[0x0][0x220] ;  /* 0x00008800ff447b82 */ /* 0x00fe220000000a00 */
        /* <DEDUP_REMOVED lines=48> */
[----:B------:R-:W-:Y:S01]  /*3600*/  @P1 SHF.L.U32 R68, R65, 0x10, RZ ;  /* 0x0000001041441819 */ /* 0x000fe200000006ff */
[----:B---3--:R-:W-:Y:S01]  /*3610*/  FMUL.FTZ R114, R252, R114 ;  /* 0x00000072fc727220 */ /* 0x008fe20000410000 */
[-C--:B------:R-:W-:Y:S01]  /*3620*/  FMUL.FTZ R70, R70, R152.reuse ;  /* 0x0000009846467220 */ /* 0x080fe20000410000 */
[----:B------:R-:W-:-:S02]  /*3630*/  FMUL.FTZ R71, R71, R152 ;  /* 0x0000009847477220 */ /* 0x000fc40000410000 */
[----:B------:R-:W-:Y:S01]  /*3640*/  @P1 FADD.FTZ R114, R68, R114 ;  /* 0x0000007244721221 */ /* 0x000fe20000010000 */
[----:B------:R-:W-:Y:S01]  /*3650*/  @P1 SHF.L.U32 R68, R66, 0x10, RZ ;  /* 0x0000001042441819 */ /* 0x000fe200000006ff */
[----:B----4-:R-:W-:Y:S01]  /*3660*/  FMUL.FTZ R115, R131, R70 ;  /* 0x0000004683737220 */ /* 0x010fe20000410000 */
[----:B-----5:R-:W-:Y:S01]  /*3670*/  FMUL.FTZ R116, R130, R71 ;  /* 0x0000004782747220 */ /* 0x020fe20000410000 */
[----:B------:R-:W-:Y:S02]  /*3680*/  @P1 IMAD.U32 R69, R67, 0x10000, RZ ;  /* 0x0001000043451824 */ /* 0x000fe400078e00ff */
[----:B------:R-:W-:Y:S02]  /*3690*/  @P1 FADD.FTZ R115, R68, R115 ;  /* 0x0000007344731221 */ /* 0x000fe40000010000 */
[----:B------:R-:W-:Y:S01]  /*36a0*/  @P1 FADD.FTZ R116, R69, R116 ;  /* 0x0000007445741221 */ /* 0x000fe20000010000 */
[----:B------:R-:W-:Y:S02]  /*36b0*/  LEA R130, P1, R164, UR10, 0x4 ;  /* 0x0000000aa4827c11 */ /* 0x000fe4000f8220ff */
[----:B------:R-:W-:-:S02]  /*36c0*/  F2FP.BF16.F32.PACK_AB R70, R86, R115 ;  /* 0x000000735646723e */ /* 0x000fc400000010ff */
[----:B------:R-:W-:Y:S02]  /*36d0*/  LEA.HI.X R131, R164, UR11, RZ, 0x4, P1 ;  /* 0x0000000ba4837c11 */ /* 0x000fe400088f24ff */
[----:B------:R-:W-:Y:S02]  /*36e0*/  F2FP.BF16.F32.PACK_AB R69, R75, R114 ;  /* 0x000000724b45723e */ /* 0x000fe400000010ff */
[----:B------:R-:W-:Y:S02]  /*36f0*/  F2FP.BF16.F32.PACK_AB R68, R74, R99 ;  /* 0x000000634a44723e */ /* 0x000fe400000010ff */
[----:B------:R-:W-:-:S05]  /*3700*/  F2FP.BF16.F32.PACK_AB R71, R85, R116 ;  /* 0x000000745547723e */ /* 0x000fca00000010ff */
[----:B------:R4:W-:Y:S01]  /*3710*/  STG.E.128 desc[UR4][R130.64], R68 ;  /* 0x0000004482007986 */ /* 0x0009e2000c101d04 */
[----:B------:R-:W-:-:S07]  /*3720*/  IADD3 R164, R164, 0x20, RZ ;  /* 0x00000020a4a47810 */ /* 0x000fce0007ffe0ff */
.L_x_951:
[----:B------:R-:W-:Y:S05]  /*3730*/  BSYNC B0 ;  /* 0x0000000000007941 */ /* 0x000fea0003800000 */
.L_x_950:
[----:B------:R-:W-:Y:S01]  /*3740*/  ISETP.GE.U32.AND P1, PT, R0, 0xc0, PT ;  /* 0x000000c00000780c */ /* 0x000fe20003f26070 */
[----:B------:R-:W-:-:S12]  /*3750*/  BSSY B0, `(.L_x_952) ;  /* 0x0000044000007945 */ /* 0x000fd80003800000 */
[----:B------:R-:W-:Y:S05]  /*3760*/  @!P1 BRA `(.L_x_953) ;  /* 0x0000000400089947 */ /* 0x000fea0003800000 */
[----:B01234-:R-:W0:Y:S01]  /*3770*/  LDC.64 R68, c[0x0][0x220] ;  /* 0x00008800ff447b82 */ /* 0x01fe220000000a00 */
[----:B------:R-:W-:Y:S01]  /*3780*/  ISETP.NE.U32.AND P1, PT, RZ, UR8, PT ;  /* 0x00000008ff007c0c */ /* 0x000fe2000bf25070 */
[----:B------:R-:W2:Y:S03]  /*3790*/  LDL R131, [R1+0x4] ;  /* 0x0000040001837983 */ /* 0x000ea60000100800 */
[----:B------:R-:W-:Y:S01]  /*37a0*/  ISETP.NE.AND.EX P1, PT, RZ, UR9, PT, P1 ;  /* 0x00000009ff007c0c */ /* 0x000fe2000bf25310 */
[----:B------:R-:W3:-:S12]  /*37b0*/  LDL R130, [R1] ;  /* 0x0000000001827983 */ /* 0x000ed80000100800 */
[----:B------:R-:W-:-:S04]  /*37c0*/  @P1 LEA R76, P2, R164, UR8, 0x4 ;  /* 0x00000008a44c1c11 */ /* 0x000fc8000f8420ff */
[C---:B------:R-:W-:Y:S01]  /*37d0*/  @P1 LEA.HI.X R77, R164.reuse, UR9, RZ, 0x4, P2 ;  /* 0x00000009a44d1c11 */ /* 0x040fe200090f24ff */
[----:B0-----:R-:W-:-:S04]  /*37e0*/  IMAD.WIDE.U32 R68, R164, 0x10, R68 ;  /* 0x00000010a4447825 */ /* 0x001fc800078e0044 */
[----:B------:R0:W4:Y:S04]  /*37f0*/  @P1 LDG.E.128 R64, desc[UR4][R76.64] ;  /* 0x000000044c401981 */ /* 0x000128000c1e1d00 */
[----:B------:R-:W0:Y:S02]  /*3800*/  LDG.E.128 R68, desc[UR4][R68.64] ;  /* 0x0000000444447981 */ /* 0x000e24000c1e1d00 */
[----:B0-----:R-:W-:Y:S02]  /*3810*/  PRMT R76, R68, 0x7632, R76 ;  /* 0x00007632444c7816 */ /* 0x001fe4000000004c */
[----:B------:R-:W-:Y:S02]  /*3820*/  PRMT R77, R69, 0x7632, R77 ;  /* 0x00007632454d7816 */ /* 0x000fe4000000004d */
[----:B------:R-:W-:-:S02]  /*3830*/  SHF.L.U32 R76, R76, 0x10, RZ ;  /* 0x000000104c4c7819 */ /* 0x000fc400000006ff */
[----:B------:R-:W-:Y:S02]  /*3840*/  SHF.L.U32 R77, R77, 0x10, RZ ;  /* 0x000000104d4d7819 */ /* 0x000fe400000006ff */
[----:B----4-:R-:W-:Y:S01]  /*3850*/  @P1 PRMT R83, R64, 0x7632, R83 ;  /* 0x0000763240531816 */ /* 0x010fe20000000053 */
        /* <DEDUP_REMOVED lines=26> */
[----:B--2---:R-:W-:Y:S01]  /*3a00*/  FMUL.FTZ R100, R131, R68 ;  /* 0x0000004483647220 */ /* 0x004fe20000410000 */
        /* <DEDUP_REMOVED lines=12> */
[----:B------:R-:W-:Y:S01]  /*3ad0*/  FMUL.FTZ R118, R250, R70 ;  /* 0x00000046fa767220 */ /* 0x000fe20000410000 */
[----:B------:R-:W-:-:S03]  /*3ae0*/  FMUL.FTZ R119, R249, R71 ;  /* 0x00000047f9777220 */ /* 0x000fc60000410000 */
        /* <DEDUP_REMOVED lines=9> */
[----:B------:R-:W-:-:S07]  /*3b80*/  VIADD R164, R164, 0x20 ;  /* 0x00000020a4a47836 */ /* 0x000fce0000000000 */
.L_x_953:
[----:B------:R-:W-:Y:S05]  /*3b90*/  BSYNC B0 ;  /* 0x0000000000007941 */ /* 0x000fea0003800000 */
.L_x_952:
        /* <DEDUP_REMOVED lines=49> */
[----:B------:R-:W-:Y:S01]  /*3eb0*/  FMUL.FTZ R120, R247, R120 ;  /* 0x00000078f7787220 */ /* 0x000fe20000410000 */
        /* <DEDUP_REMOVED lines=17> */
.L_x_955:
[----:B------:R-:W-:Y:S05]  /*3fd0*/  BSYNC B0 ;  /* 0x0000000000007941 */ /* 0x000fea0003800000 */
.L_x_954:
        /* <DEDUP_REMOVED lines=10> */
[----:B------:R-:W3:Y:S02]  /*4080*/  LDG.E.128 R68, desc[UR4][R68.64] ;  /* 0x0000000444447981 */ /* 0x000ee4000c1e1d00 */
[C---:B---3--:R-:W-:Y:S02]  /*4090*/  SHF.L.U32 R128, R69.reuse, 0x10, RZ ;  /* 0x0000001045807819 */ /* 0x048fe400000006ff */
[----:B------:R-:W-:Y:S02]  /*40a0*/  PRMT R69, R69, 0x7632, R69 ;  /* 0x0000763245457816 */ /* 0x000fe40000000045 */
[----:B0-----:R-:W-:-:S02]  /*40b0*/  SHF.L.U32 R124, R71, 0x10, RZ ;  /* 0x00000010477c7819 */ /* 0x001fc400000006ff */
[C---:B------:R-:W-:Y:S02]  /*40c0*/  PRMT R123, R68.reuse, 0x7632, R123 ;  /* 0x00007632447b7816 */ /* 0x040fe4000000007b */
[----:B------:R-:W-:Y:S01]  /*40d0*/  SHF.L.U32 R69, R69, 0x10, RZ ;  /* 0x0000001045457819 */ /* 0x000fe200000006ff */
[----:B------:R-:W-:Y:S01]  /*40e0*/  IMAD.U32 R127, R68, 0x10000, RZ ;  /* 0x00010000447f7824 */ /* 0x000fe200078e00ff */
[----:B------:R-:W-:Y:S01]  /*40f0*/  SHF.L.U32 R68, R70, 0x10, RZ ;  /* 0x0000001046447819 */ /* 0x000fe200000006ff */
[-C--:B------:R-:W-:Y:S01]  /*4100*/  FMUL.FTZ R132, R124, R152.reuse ;  /* 0x000000987c847220 */ /* 0x080fe20000410000 */
[----:B------:R-:W-:Y:S01]  /*4110*/  SHF.L.U32 R123, R123, 0x10, RZ ;  /* 0x000000107b7b7819 */ /* 0x000fe200000006ff */
[----:B------:R-:W-:Y:S01]  /*4120*/  FMUL.FTZ R69, R69, R152 ;  /* 0x0000009845457220 */ /* 0x000fe20000410000 */
[----:B------:R-:W-:Y:S02]  /*4130*/  PRMT R70, R70, 0x7632, R70 ;  /* 0x0000763246467816 */ /* 0x000fe40000000046 */
[----:B--2---:R-:W-:-:S02]  /*4140*/  @P1 PRMT R124, R65, 0x7632, R124 ;  /* 0x00007632417c1816 */ /* 0x004fc4000000007c */
[----:B------:R-:W-:Y:S01]  /*4150*/  PRMT R71, R71, 0x7632, R71 ;  /* 0x0000763247477816 */ /* 0x000fe20000000047 */
[-C--:B------:R-:W-:Y:S01]  /*4160*/  FMUL.FTZ R123, R123, R152.reuse ;  /* 0x000000987b7b7220 */ /* 0x080fe20000410000 */
[----:B------:R-:W-:Y:S02]  /*4170*/  @P1 PRMT R125, R64, 0x7632, R125 ;  /* 0x00007632407d1816 */ /* 0x000fe4000000007d */
[----:B------:R-:W-:Y:S02]  /*4180*/  SHF.L.U32 R70, R70, 0x10, RZ ;  /* 0x0000001046467819 */ /* 0x000fe400000006ff */
[----:B------:R-:W-:Y:S01]  /*4190*/  @P1 SHF.L.U32 R126, R124, 0x10, RZ ;  /* 0x000000107c7e1819 */ /* 0x000fe200000006ff */
[----:B------:R-:W-:Y:S01]  /*41a0*/  FMUL.FTZ R124, R207, R69 ;  /* 0x00000045cf7c7220 */ /* 0x000fe20000410000 */
[----:B------:R-:W-:Y:S01]  /*41b0*/  SHF.L.U32 R71, R71, 0x10, RZ ;  /* 0x0000001047477819 */ /* 0x000fe200000006ff */
[----:B------:R-:W-:Y:S01]  /*41c0*/  FMUL.FTZ R123, R208, R123 ;  /* 0x0000007bd07b7220 */ /* 0x000fe20000410000 */
[----:B------:R-:W-:Y:S01]  /*41d0*/  @P1 SHF.L.U32 R125, R125, 0x10, RZ ;  /* 0x000000107d7d1819 */ /* 0x000fe200000006ff */
[-C--:B------:R-:W-:Y:S01]  /*41e0*/  FMUL.FTZ R70, R70, R152.reuse ;  /* 0x0000009846467220 */ /* 0x080fe20000410000 */
[----:B------:R-:W-:Y:S01]  /*41f0*/  @P1 FADD.FTZ R124, R126, R124 ;  /* 0x0000007c7e7c1221 */ /* 0x000fe20000010000 */
[----:B------:R-:W-:Y:S01]  /*4200*/  @P1 PRMT R126, R66, 0x7632, R126 ;  /* 0x00007632427e1816 */ /* 0x000fe2000000007e */
[----:B------:R-:W-:Y:S01]  /*4210*/  FMUL.FTZ R71, R71, R152 ;  /* 0x0000009847477220 */ /* 0x000fe20000410000 */
[----:B------:R-:W-:Y:S01]  /*4220*/  @P1 PRMT R69, R67, 0x7632, R69 ;  /* 0x0000763243451816 */ /* 0x000fe20000000045 */
[----:B------:R-:W-:Y:S01]  /*4230*/  @P1 FADD.FTZ R123, R125, R123 ;  /* 0x0000007b7d7b1221 */ /* 0x000fe20000010000 */
[----:B------:R-:W-:Y:S01]  /*4240*/  FMUL.FTZ R125, R206, R70 ;  /* 0x00000046ce7d7220 */ /* 0x000fe20000410000 */
[----:B------:R-:W-:Y:S01]  /*4250*/  @P1 SHF.L.U32 R70, R126, 0x10, RZ ;  /* 0x000000107e461819 */ /* 0x000fe200000006ff */
[----:B------:R-:W-:Y:S01]  /*4260*/  FMUL.FTZ R126, R205, R71 ;  /* 0x00000047cd7e7220 */ /* 0x000fe20000410000 */
[----:B------:R-:W-:Y:S01]  /*4270*/  @P1 SHF.L.U32 R69, R69, 0x10, RZ ;  /* 0x0000001045451819 */ /* 0x000fe200000006ff */
[-C--:B------:R-:W-:Y:S01]  /*4280*/  FMUL.FTZ R127, R127, R152.reuse ;  /* 0x000000987f7f7220 */ /* 0x080fe20000410000 */
[----:B------:R-:W-:-:S03]  /*4290*/  FMUL.FTZ R68, R68, R152 ;  /* 0x0000009844447220 */ /* 0x000fc60000410000 */
[----:B------:R-:W-:Y:S01]  /*42a0*/  @P1 FADD.FTZ R126, R69, R126 ;  /* 0x0000007e457e1221 */ /* 0x000fe20000010000 */
[----:B------:R-:W-:Y:S01]  /*42b0*/  @P1 SHF.L.U32 R69, R64, 0x10, RZ ;  /* 0x0000001040451819 */ /* 0x000fe200000006ff */
[----:B------:R-:W-:Y:S01]  /*42c0*/  FMUL.FTZ R127, R244, R127 ;  /* 0x0000007ff47f7220 */ /* 0x000fe20000410000 */
[----:B------:R-:W-:Y:S01]  /*42d0*/  FMUL.FTZ R128, R128, R152 ;  /* 0x0000009880807220 */ /* 0x000fe20000410000 */
[----:B------:R-:W-:Y:S01]  /*42e0*/  @P1 FADD.FTZ R125, R70, R125 ;  /* 0x0000007d467d1221 */ /* 0x000fe20000010000 */
[----:B------:R-:W-:Y:S01]  /*42f0*/  FMUL.FTZ R129, R242, R68 ;  /* 0x00000044f2817220 */ /* 0x000fe20000410000 */
[----:B------:R-:W-:Y:S01]  /*4300*/  @P1 FADD.FTZ R127, R69, R127 ;  /* 0x0000007f457f1221 */ /* 0x000fe20000010000 */
[----:B------:R-:W-:Y:S01]  /*4310*/  @P1 SHF.L.U32 R70, R65, 0x10, RZ ;  /* 0x0000001041461819 */ /* 0x000fe200000006ff */
[----:B------:R-:W-:Y:S01]  /*4320*/  FMUL.FTZ R128, R243, R128 ;  /* 0x00000080f3807220 */ /* 0x000fe20000410000 */
[----:B------:R-:W-:Y:S01]  /*4330*/  @P1 SHF.L.U32 R68, R66, 0x10, RZ ;  /* 0x0000001042441819 */ /* 0x000fe200000006ff */
[----:B------:R-:W-:Y:S01]  /*4340*/  FMUL.FTZ R132, R241, R132 ;  /* 0x00000084f1847220 */ /* 0x000fe20000410000 */
[----:B------:R-:W-:Y:S01]  /*4350*/  @P1 SHF.L.U32 R69, R67, 0x10, RZ ;  /* 0x0000001043451819 */ /* 0x000fe200000006ff */
[----:B------:R-:W-:-:S02]  /*4360*/  @P1 FADD.FTZ R128, R70, R128 ;  /* 0x0000008046801221 */ /* 0x000fc40000010000 */
[----:B------:R-:W-:Y:S02]  /*4370*/  @P1 FADD.FTZ R129, R68, R129 ;  /* 0x0000008144811221 */ /* 0x000fe40000010000 */
        /* <DEDUP_REMOVED lines=8> */
.L_x_957:
[----:B------:R-:W-:Y:S05]  /*4400*/  BSYNC B0 ;  /* 0x0000000000007941 */ /* 0x000fea0003800000 */
.L_x_956:
        /* <DEDUP_REMOVED lines=8> */
[----:B------:R-:W-:Y:S02]  /*4490*/  ISETP.GT.U32.AND P4, PT, R0, 0xff, PT ;  /* 0x000000ff0000780c */ /* 0x000fe40003f84070 */
[----:B------:R-:W-:Y:S01]  /*44a0*/  ISETP.NE.AND P5, PT, R251, RZ, PT ;  /* 0x000000fffb00720c */ /* 0x000fe20003fa5270 */
[----:B------:R-:W-:-:S02]  /*44b0*/  FADD.FTZ R68, R59, R68 ;  /* 0x000000443b447221 */ /* 0x000fc40000010000 */
        /* <DEDUP_REMOVED lines=72> */
[----:B------:R-:W-:Y:S01]  /*4940*/  ISETP.GT.U32.AND P6, PT, R0, 0x3f, PT ;  /* 0x0000003f0000780c */ /* 0x000fe20003fc4070 */
        /* <DEDUP_REMOVED lines=11> */
[----:B------:R-:W-:-:S03]  /*4a00*/  FADD.FTZ R69, R58, -R71 ;  /* 0x800000473a457221 */ /* 0x000fc60000010000 */
        /* <DEDUP_REMOVED lines=15> */
[----:B------:R-:W-:Y:S01]  /*4b00*/  FSEL R130, R68, RZ, P0 ;  /* 0x000000ff44827208 */ /* 0x000fe20000000000 */
[----:B------:R-:W-:-:S04]  /*4b10*/  FADD.FTZ R68, R96, -R71 ;  /* 0x8000004760447221 */ /* 0x000fc80000010000 */
        /* <DEDUP_REMOVED lines=121> */
.L_x_987:
[----:B-1----:R-:W-:Y:S01]  /*52b0*/  FADD.FTZ R68, R130, R68 ;  /* 0x0000004482447221 */ /* 0x002fe20000010000 */
[----:B------:R-:W-:Y:S01]  /*52c0*/  PLOP3.LUT P1, PT, PT, PT, UP1, 0x40, 0x0 ;  /* 0x000000000000781c */ /* 0x000fe20003f2e818 */
[----:B------:R-:W-:Y:S02]  /*52d0*/  BSSY B0, `(.L_x_959) ;  /* 0x000002f000007945 */ /* 0x000fe40003800000 */
[----:B------:R-:W-:Y:S02]  /*52e0*/  FFMA.FTZ R70, R68, R152, UR12 ;  /* 0x0000000c44467e23 */ /* 0x000fe40008010098 */
[----:B------:R-:W1:Y:S02]  /*52f0*/  @!P5 LDC.64 R68, c[0x0][0x250] ;  /* 0x00009400ff44db82 */ /* 0x000e640000000a00 */
[----:B-1----:R-:W-:-:S05]  /*5300*/  @!P5 IMAD.WIDE R68, R29, 0x4, R68 ;  /* 0x000000041d44d825 */ /* 0x002fca00078e0244 */
[----:B------:R1:W-:Y:S02]  /*5310*/  @!P5 STG.E desc[UR4][R68.64], R71 ;  /* 0x000000474400d986 */ /* 0x0003e4000c101904 */
[----:B-1----:R-:W-:-:S05]  /*5320*/  FMUL.FTZ R68, R71, R71 ;  /* 0x0000004747447220 */ /* 0x002fca0000410000 */
[----:B------:R-:W-:Y:S02]  /*5330*/  FSEL R68, R68, RZ, !P1 ;  /* 0x000000ff44447208 */ /* 0x000fe40004800000 */
[----:B------:R-:W-:-:S03]  /*5340*/  PLOP3.LUT P1, PT, PT, PT, UP1, 0x40, 0x0 ;  /* 0x000000000000781c */ /* 0x000fc60003f2e818 */
[----:B------:R-:W-:Y:S01]  /*5350*/  FADD.FTZ R70, R70, R68 ;  /* 0x0000004446467221 */ /* 0x000fe20000010000 */
[----:B------:R-:W-:Y:S01]  /*5360*/  FSEL R164, R71, RZ, P1 ;  /* 0x000000ff47a47208 */ /* 0x000fe20000800000 */
[----:B------:R-:W1:Y:S02]  /*5370*/  @!P5 LDC.64 R68, c[0x0][0x258] ;  /* 0x00009600ff44db82 */ /* 0x000e640000000a00 */
[----:B------:R-:W2:Y:S01]  /*5380*/  MUFU.RSQ R152, R70 ;  /* 0x0000004600987308 */ /* 0x000ea20000001400 */
[----:B-1----:R-:W-:-:S05]  /*5390*/  @!P5 IMAD.WIDE R68, R29, 0x4, R68 ;  /* 0x000000041d44d825 */ /* 0x002fca00078e0244 */
[----:B--2---:R1:W-:Y:S01]  /*53a0*/  @!P5 STG.E desc[UR4][R68.64], R152 ;  /* 0x000000984400d986 */ /* 0x0043e2000c101904 */
[----:B------:R-:W-:Y:S05]  /*53b0*/  @!P0 BRA `(.L_x_960) ;  /* 0x0000000000808947 */ /* 0x000fea0003800000 */
[--C-:B-1----:R-:W-:Y:S01]  /*53c0*/  FADD.FTZ R68, R95, -R164.reuse ;  /* 0x800000a45f447221 */ /* 0x102fe20000010000 */
[--C-:B------:R-:W-:Y:S01]  /*53d0*/  FADD.FTZ R69, R58, -R164.reuse ;  /* 0x800000a43a457221 */ /* 0x100fe20000010000 */
[--C-:B------:R-:W-:Y:S01]  /*53e0*/  FADD.FTZ R70, R59, -R164.reuse ;  /* 0x800000a43b467221 */ /* 0x100fe20000010000 */
[--C-:B------:R-:W-:Y:S01]  /*53f0*/  FADD.FTZ R71, R94, -R164.reuse ;  /* 0x800000a45e477221 */ /* 0x100fe20000010000 */
        /* <DEDUP_REMOVED lines=8> */
[----:B0-----:R-:W-:-:S02]  /*5480*/  FADD.FTZ R130, R93, -R164 ;  /* 0x800000a45d827221 */ /* 0x001fc40000010000 */
[----:B------:R-:W-:Y:S01]  /*5490*/  F2FP.BF16.F32.PACK_AB R68, R69, R68 ;  /* 0x000000444544723e */ /* 0x000fe200000010ff */
[----:B------:R-:W-:Y:S01]  /*54a0*/  FADD.FTZ R69, R102, -R164 ;  /* 0x800000a466457221 */ /* 0x000fe20000010000 */
[----:B------:R-:W-:-:S03]  /*54b0*/  FMUL.FTZ R130, R152, R130 ;  /* 0x0000008298827220 */ /* 0x000fc60000410000 */
[----:B------:R-:W-:Y:S01]  /*54c0*/  FMUL.FTZ R69, R152, R69 ;  /* 0x0000004598457220 */ /* 0x000fe20000410000 */
[----:B------:R-:W-:-:S03]  /*54d0*/  FFMA.FTZ R130, R194, R130, R193 ;  /* 0x00000082c2827223 */ /* 0x000fc600000100c1 */
[----:B------:R-:W-:-:S05]  /*54e0*/  FFMA.FTZ R69, R238, R69, R237 ;  /* 0x00000045ee457223 */ /* 0x000fca00000100ed */
[----:B------:R-:W-:Y:S01]  /*54f0*/  F2FP.BF16.F32.PACK_AB R69, R70, R69 ;  /* 0x000000454645723e */ /* 0x000fe200000010ff */
[----:B------:R-:W-:-:S04]  /*5500*/  FADD.FTZ R70, R103, -R164 ;  /* 0x800000a467467221 */ /* 0x000fc80000010000 */
[----:B------:R-:W-:-:S04]  /*5510*/  FMUL.FTZ R70, R152, R70 ;  /* 0x0000004698467220 */ /* 0x000fc80000410000 */
[----:B------:R-:W-:-:S05]  /*5520*/  FFMA.FTZ R70, R200, R70, R199 ;  /* 0x00000046c8467223 */ /* 0x000fca00000100c7 */
[----:B------:R-:W-:Y:S01]  /*5530*/  F2FP.BF16.F32.PACK_AB R70, R71, R70 ;  /* 0x000000464746723e */ /* 0x000fe200000010ff */
[----:B------:R-:W-:-:S04]  /*5540*/  FADD.FTZ R71, R104, -R164 ;  /* 0x800000a468477221 */ /* 0x000fc80000010000 */
[----:B------:R-:W-:-:S04]  /*5550*/  FMUL.FTZ R71, R152, R71 ;  /* 0x0000004798477220 */ /* 0x000fc80000410000 */
[----:B------:R-:W-:-:S05]  /*5560*/  FFMA.FTZ R71, R196, R71, R195 ;  /* 0x00000047c4477223 */ /* 0x000fca00000100c3 */
[----:B------:R-:W-:Y:S02]  /*5570*/  F2FP.BF16.F32.PACK_AB R71, R130, R71 ;  /* 0x000000478247723e */ /* 0x000fe400000010ff */
[----:B------:R-:W0:Y:S02]  /*5580*/  LDC.64 R130, c[0x0][0x2b8] ;  /* 0x0000ae00ff827b82 */ /* 0x000e240000000a00 */
[C---:B0-----:R-:W-:Y:S01]  /*5590*/  IMAD.WIDE.U32 R130, R80.reuse, 0x10, R130 ;  /* 0x0000001050827825 */ /* 0x041fe200078e0082 */
[----:B------:R-:W-:-:S04]  /*55a0*/  IADD3 R80, R80, 0x20, RZ ;  /* 0x0000002050507810 */ /* 0x000fc80007ffe0ff */
[----:B------:R2:W-:Y:S03]  /*55b0*/  STG.E.128 desc[UR4][R130.64], R68 ;  /* 0x0000004482007986 */ /* 0x0005e6000c101d04 */
.L_x_960:
[----:B------:R-:W-:Y:S05]  /*55c0*/  BSYNC B0 ;  /* 0x0000000000007941 */ /* 0x000fea0003800000 */
.L_x_959:
[----:B------:R-:W-:Y:S01]  /*55d0*/  ISETP.GE.U32.AND P1, PT, R0, 0x40, PT ;  /* 0x000000400000780c */ /* 0x000fe20003f26070 */
[----:B------:R-:W-:-:S12]  /*55e0*/  BSSY B0, `(.L_x_961) ;  /* 0x0000022000007945 */ /* 0x000fd80003800000 */
[----:B------:R-:W-:Y:S05]  /*55f0*/  @!P1 BRA `(.L_x_962) ;  /* 0x0000000000809947 */ /* 0x000fea0003800000 */
[--C-:B-12---:R-:W-:Y:S01]  /*5600*/  FADD.FTZ R68, R96, -R164.reuse ;  /* 0x800000a460447221 */ /* 0x106fe20000010000 */
        /* <DEDUP_REMOVED lines=31> */
.L_x_962:
[----:B------:R-:W-:Y:S05]  /*5800*/  BSYNC B0 ;  /* 0x0000000000007941 */ /* 0x000fea0003800000 */
.L_x_961:
[----:B------:R-:W-:Y:S01]  /*5810*/  ISETP.GE.U32.AND P1, PT, R0, 0x60, PT ;  /* 0x000000600000780c */ /* 0x000fe20003f26070 */
[----:B------:R-:W-:-:S12]  /*5820*/  BSSY B0, `(.L_x_963) ;  /* 0x0000022000007945 */ /* 0x000fd80003800000 */
[----:B------:R-:W-:Y:S05]  /*5830*/  @!P1 BRA `(.L_x_964) ;  /* 0x0000000000809947 */ /* 0x000fea0003800000 */
[--C-:B-123--:R-:W-:Y:S01]  /*5840*/  FADD.FTZ R68, R97, -R164.reuse ;  /* 0x800000a461447221 */ /* 0x10efe20000010000 */
        /* <DEDUP_REMOVED lines=31> */
.L_x_964:
[----:B------:R-:W-:Y:S05]  /*5a40*/  BSYNC B0 ;  /* 0x0000000000007941 */ /* 0x000fea0003800000 */
.L_x_963:
[----:B------:R-:W-:Y:S01]  /*5a50*/  ISETP.GE.U32.AND P1, PT, R0, 0x80, PT ;  /* 0x000000800000780c */ /* 0x000fe20003f26070 */
[----:B------:R-:W-:-:S12]  /*5a60*/  BSSY B0, `(.L_x_965) ;  /* 0x0000022000007945 */ /* 0x000fd80003800000 */
[----:B------:R-:W-:Y:S05]  /*5a70*/  @!P1 BRA `(.L_x_966) ;  /* 0x0000000000809947 */ /* 0x000fea0003800000 */
[--C-:B-1234-:R-:W-:Y:S01]  /*5a80*/  FADD.FTZ R68, R98, -R164.reuse ;  /* 0x800000a462447221 */ /* 0x11efe20000010000 */
[--C-:B------:R-:W-:Y:S01]  /*5a90*/  FADD.FTZ R69, R72, -R164.reuse ;  /* 0x800000a448457221 */ /* 0x100fe20000010000 */
[--C-:B------:R-:W-:Y:S01]  /*5aa0*/  FADD.FTZ R70, R73, -R164.reuse ;  /* 0x800000a449467221 */ /* 0x100fe20000010000 */
[----:B------:R-:W-:Y:S01]  /*5ab0*/  FADD.FTZ R71, R88, -R164 ;  /* 0x800000a458477221 */ /* 0x000fe20000010000 */
        /* <DEDUP_REMOVED lines=25> */
[----:B0-----:R-:W-:-:S04]  /*5c50*/  IMAD.WIDE.U32 R130, R80, 0x10, R130 ;  /* 0x0000001050827825 */ /* 0x001fc800078e0082 */
[----:B------:R-:W-:Y:S01]  /*5c60*/  VIADD R80, R80, 0x20 ;  /* 0x0000002050507836 */ /* 0x000fe20000000000 */
[----:B------:R0:W-:Y:S06]  /*5c70*/  STG.E.128 desc[UR4][R130.64], R68 ;  /* 0x0000004482007986 */ /* 0x0001ec000c101d04 */
.L_x_966:
[----:B------:R-:W-:Y:S05]  /*5c80*/  BSYNC B0 ;  /* 0x0000000000007941 */ /* 0x000fea0003800000 */
.L_x_965:
[----:B------:R-:W-:Y:S01]  /*5c90*/  ISETP.GE.U32.AND P1, PT, R0, 0xa0, PT ;  /* 0x000000a00000780c */ /* 0x000fe20003f26070 */
[----:B------:R-:W-:-:S12]  /*5ca0*/  BSSY B0, `(.L_x_967) ;  /* 0x0000022000007945 */ /* 0x000fd80003800000 */
[----:B------:R-:W-:Y:S05]  /*5cb0*/  @!P1 BRA `(.L_x_968) ;  /* 0x0000000000809947 */ /* 0x000fea0003800000 */
[--C-:B01234-:R-:W-:Y:S01]  /*5cc0*/  FADD.FTZ R68, R99, -R164.reuse ;  /* 0x800000a463447221 */ /* 0x11ffe20000010000 */
        /* <DEDUP_REMOVED lines=11> */
[----:B------:R-:W-:-:S02]  /*5d80*/  FADD.FTZ R130, R85, -R164 ;  /* 0x800000a455827221 */ /* 0x000fc40000010000 */
        /* <DEDUP_REMOVED lines=19> */
.L_x_968:
[----:B------:R-:W-:Y:S05]  /*5ec0*/  BSYNC B0 ;  /* 0x0000000000007941 */ /* 0x000fea0003800000 */
.L_x_967:
        /* <DEDUP_REMOVED lines=35> */
.L_x_970:
[----:B------:R-:W-:Y:S05]  /*6100*/  BSYNC B0 ;  /* 0x0000000000007941 */ /* 0x000fea0003800000 */
.L_x_969:
        /* <DEDUP_REMOVED lines=35> */
.L_x_972:
[----:B------:R-:W-:Y:S05]  /*6340*/  BSYNC B0 ;  /* 0x0000000000007941 */ /* 0x000fea0003800000 */
.L_x_971:
[----:B------:R-:W-:Y:S01]  /*6350*/  ISETP.GE.U32.AND P1, PT, R0, 0x100, PT ;  /* 0x000001000000780c */ /* 0x000fe20003f26070 */
[----:B------:R-:W-:-:S12]  /*6360*/  BSSY B0, `(.L_x_973) ;  /* 0x0000021000007945 */ /* 0x000fd80003800000 */
[----:B------:R-:W-:Y:S05]  /*6370*/  @!P1 BRA `(.L_x_974) ;  /* 0x00000000007c9947 */ /* 0x000fea0003800000 */
[--C-:B01234-:R-:W-:Y:S01]  /*6380*/  FADD.FTZ R69, R129, -R164.reuse ;  /* 0x800000a481457221 */ /* 0x11ffe20000010000 */
        /* <DEDUP_REMOVED lines=19> */
[----:B------:R-:W-:Y:S01]  /*64c0*/  F2FP.BF16.F32.PACK_AB R70, R70, R69 ;  /* 0x000000454646723e */ /* 0x000fe200000010ff */
[----:B------:R-:W-:Y:S01]  /*64d0*/  FMUL.FTZ R71, R152, R71 ;  /* 0x0000004798477220 */ /* 0x000fe20000410000 */
[----:B------:R-:W-:Y:S01]  /*64e0*/  F2FP.BF16.F32.PACK_AB R69, R68, R164 ;  /* 0x000000a44445723e */ /* 0x000fe200000010ff */
[----:B------:R-:W-:Y:S01]  /*64f0*/  FMUL.FTZ R251, R152, R251 ;  /* 0x000000fb98fb7220 */ /* 0x000fe20000410000 */
[----:B------:R-:W-:Y:S01]  /*6500*/  F2FP.BF16.F32.PACK_AB R68, R131, R130 ;  /* 0x000000828344723e */ /* 0x000fe200000010ff */
[----:B------:R-:W-:Y:S01]  /*6510*/  FFMA.FTZ R71, R15, R71, R28 ;  /* 0x000000470f477223 */ /* 0x000fe2000001001c */
[----:B------:R-:W0:Y:S01]  /*6520*/  LDC.64 R130, c[0x0][0x2b8] ;  /* 0x0000ae00ff827b82 */ /* 0x000e220000000a00 */
[----:B------:R-:W-:-:S05]  /*6530*/  FFMA.FTZ R251, R43, R251, R57 ;  /* 0x000000fb2bfb7223 */ /* 0x000fca0000010039 */
[----:B------:R-:W-:Y:S01]  /*6540*/  F2FP.BF16.F32.PACK_AB R71, R251, R71 ;  /* 0x00000047fb47723e */ /* 0x000fe200000010ff */
[----:B0-----:R-:W-:-:S05]  /*6550*/  IMAD.WIDE.U32 R130, R80, 0x10, R130 ;  /* 0x0000001050827825 */ /* 0x001fca00078e0082 */
[----:B------:R0:W-:Y:S02]  /*6560*/  STG.E.128 desc[UR4][R130.64], R68 ;  /* 0x0000004482007986 */ /* 0x0001e4000c101d04 */
.L_x_974:
[----:B------:R-:W-:Y:S05]  /*6570*/  BSYNC B0 ;  /* 0x0000000000007941 */ /* 0x000fea0003800000 */
.L_x_973:
[----:B01234-:R-:W0:Y:S02]  /*6580*/  LDC.64 R68, c[0x0][0x210] ;  /* 0x00008400ff447b82 */ /* 0x01fe240000000a00 */
[----:B0-----:R-:W-:-:S04]  /*6590*/  LEA R29, R68, R29, 0x2 ;  /* 0x0000001d441d7211 */ /* 0x001fc800078e10ff */
[----:B------:R-:W-:-:S13]  /*65a0*/  ISETP.GE.AND P1, PT, R29, R69, PT ;  /* 0x000000451d00720c */ /* 0x000fda0003f26270 */
[----:B------:R-:W-:Y:S05]  /*65b0*/  @!P1 BRA `(.L_x_975) ;  /* 0xffffffb800849947 */ /* 0x000fea000383ffff */
[----:B------:R-:W-:Y:S05]  /*65c0*/  EXIT ;  /* 0x000000000000794d */ /* 0x000fea0003800000 */
.L_x_958:
[----:B------:R-:W-:Y:S01]  /*65d0*/  HFMA2.MMA R70, -RZ, RZ, 0, 5.9604644775390625e-08 ;  /* 0x00000001ff467435 */ /* 0x000fe200000001ff */
[----:B------:R-:W-:Y:S01]  /*65e0*/  BSSY B0, `(.L_x_976) ;  /* 0x0000007000007945 */ /* 0x000fe20003800000 */
[----:B------:R-:W-:Y:S02]  /*65f0*/  MOV R131, R71 ;  /* 0x0000004700837202 */ /* 0x000fe40000000f00 */
[----:B------:R-:W-:Y:S02]  /*6600*/  MOV R69, 0x1f ;  /* 0x0000001f00457802 */ /* 0x000fe40000000f00 */
[----:B------:R-:W-:-:S07]  /*6610*/  MOV R68, 0xffffffff ;  /* 0xffffffff00447802 */ /* 0x000fce0000000f00 */
[----:B------:R-:W-:Y:S05]  /*6620*/  WARPSYNC.COLLECTIVE R68, `(.L_x_977) ;  /* 0x0000000044087348 */ /* 0x000fea0003c00000 */
[----:B------:R0:W1:Y:S02]  /*6630*/  SHFL.BFLY P6, R68, R131, R70, R69 ;  /* 0x0c00004683447389 */ /* 0x00006400000c0045 */
[----:B01----:R-:W-:Y:S01]  /*6640*/  ENDCOLLECTIVE ;  /* 0x000000000000791b */ /* 0x003fe20003800000 */
.L_x_977:
[----:B------:R-:W-:Y:S05]  /*6650*/  BSYNC B0 ;  /* 0x0000000000007941 */ /* 0x000fea0003800000 */
.L_x_976:
[----:B------:R-:W-:Y:S01]  /*6660*/  FADD.FTZ R71, R71, R68 ;  /* 0x0000004447477221 */ /* 0x000fe20000010000 */
[----:B------:R-:W-:Y:S01]  /*6670*/  HFMA2.MMA R70, -RZ, RZ, 0, 1.1920928955078125e-07 ;  /* 0x00000002ff467435 */ /* 0x000fe200000001ff */
[----:B------:R-:W-:Y:S01]  /*6680*/  MOV R68, 0xffffffff ;  /* 0xffffffff00447802 */ /* 0x000fe20000000f00 */
[----:B------:R-:W0:Y:S01]  /*6690*/  LDC R152, c[0x0][0x290] ;  /* 0x0000a400ff987b82 */ /* 0x000e220000000800 */
[----:B------:R-:W-:Y:S02]  /*66a0*/  MOV R69, 0x1f ;  /* 0x0000001f00457802 */ /* 0x000fe40000000f00 */
[----:B------:R-:W-:-:S07]  /*66b0*/  MOV R131, R71 ;  /* 0x0000004700837202 */ /* 0x000fce0000000f00 */
[----:B0-----:R-:W-:Y:S05]  /*66c0*/  WARPSYNC.COLLECTIVE R68, `(.L_x_978) ;  /* 0x0000000044087348 */ /* 0x001fea0003c00000 */
[----:B------:R1:W2:Y:S02]  /*66d0*/  SHFL.BFLY P6, R68, R131, R70, R69 ;  /* 0x0c00004683447389 */ /* 0x0002a400000c0045 */
[----:B012---:R-:W-:Y:S01]  /*66e0*/  ENDCOLLECTIVE ;  /* 0x000000000000791b */ /* 0x007fe20003800000 */
.L_x_978:
[----:B------:R-:W-:Y:S01]  /*66f0*/  HFMA2.MMA R70, -RZ, RZ, 0, 2.384185791015625e-07 ;  /* 0x00000004ff467435 */ /* 0x000fe200000001ff */
[----:B------:R-:W-:Y:S01]  /*6700*/  FADD.FTZ R71, R71, R68 ;  /* 0x0000004447477221 */ /* 0x000fe20000010000 */
[----:B------:R-:W-:-:S04]  /*6710*/  MOV R68, 0xffffffff ;  /* 0xffffffff00447802 */ /* 0x000fc80000000f00 */
[----:B------:R-:W-:-:S07]  /*6720*/  MOV R131, R71 ;  /* 0x0000004700837202 */ /* 0x000fce0000000f00 */
[----:B------:R-:W-:Y:S05]  /*6730*/  WARPSYNC.COLLECTIVE R68, `(.L_x_979) ;  /* 0x0000000044087348 */ /* 0x000fea0003c00000 */
[----:B------:R0:W1:Y:S02]  /*6740*/  SHFL.BFLY P6, R68, R131, R70, R69 ;  /* 0x0c00004683447389 */ /* 0x00006400000c0045 */
[----:B01----:R-:W-:Y:S01]  /*6750*/  ENDCOLLECTIVE ;  /* 0x000000000000791b */ /* 0x003fe20003800000 */
.L_x_979:
[----:B------:R-:W-:Y:S01]  /*6760*/  HFMA2.MMA R70, -RZ, RZ, 0, 4.76837158203125e-07 ;  /* 0x00000008ff467435 */ /* 0x000fe200000001ff */
[----:B------:R-:W-:Y:S01]  /*6770*/  FADD.FTZ R71, R71, R68 ;  /* 0x0000004447477221 */ /* 0x000fe20000010000 */
[----:B------:R-:W-:-:S04]  /*6780*/  MOV R68, 0xffffffff ;  /* 0xffffffff00447802 */ /* 0x000fc80000000f00 */
[----:B------:R-:W-:-:S07]  /*6790*/  MOV R131, R71 ;  /* 0x0000004700837202 */ /* 0x000fce0000000f00 */
[----:B------:R-:W-:Y:S05]  /*67a0*/  WARPSYNC.COLLECTIVE R68, `(.L_x_980) ;  /* 0x0000000044087348 */ /* 0x000fea0003c00000 */
[----:B------:R0:W1:Y:S02]  /*67b0*/  SHFL.BFLY P6, R68, R131, R70, R69 ;  /* 0x0c00004683447389 */ /* 0x00006400000c0045 */
[----:B01----:R-:W-:Y:S01]  /*67c0*/  ENDCOLLECTIVE ;  /* 0x000000000000791b */ /* 0x003fe20003800000 */
.L_x_980:
[----:B------:R-:W-:Y:S01]  /*67d0*/  HFMA2.MMA R70, -RZ, RZ, 0, 9.5367431640625e-07 ;  /* 0x00000010ff467435 */ /* 0x000fe200000001ff */
[----:B------:R-:W-:Y:S01]  /*67e0*/  FADD.FTZ R71, R71, R68 ;  /* 0x0000004447477221 */ /* 0x000fe20000010000 */
[----:B------:R-:W-:-:S03]  /*67f0*/  MOV R68, 0xffffffff ;  /* 0xffffffff00447802 */ /* 0x000fc60000000f00 */
[----:B------:R-:W-:-:S07]  /*6800*/  IMAD.MOV.U32 R131, RZ, RZ, R71 ;  /* 0x000000ffff837224 */ /* 0x000fce00078e0047 */
[----:B------:R-:W-:Y:S05]  /*6810*/  WARPSYNC.COLLECTIVE R68, `(.L_x_981) ;  /* 0x0000000044087348 */ /* 0x000fea0003c00000 */
[----:B------:R0:W1:Y:S02]  /*6820*/  SHFL.BFLY P6, R68, R131, R70, R69 ;  /* 0x0c00004683447389 */ /* 0x00006400000c0045 */
[----:B01----:R-:W-:Y:S01]  /*6830*/  ENDCOLLECTIVE ;  /* 0x000000000000791b */ /* 0x003fe20003800000 */
.L_x_981:
[----:B------:R-:W-:Y:S01]  /*6840*/  HFMA2.MMA R70, -RZ, RZ, 0, 5.9604644775390625e-08 ;  /* 0x00000001ff467435 */ /* 0x000fe200000001ff */
[----:B------:R-:W-:Y:S01]  /*6850*/  FADD.FTZ R71, R71, R68 ;  /* 0x0000004447477221 */ /* 0x000fe20000010000 */
[----:B------:R-:W-:-:S03]  /*6860*/  ISETP.GT.U32.AND P6, PT, R0, 0x3f, PT ;  /* 0x0000003f0000780c */ /* 0x000fc60003fc4070 */
[----:B------:R-:W-:-:S04]  /*6870*/  FMUL.FTZ R71, R71, R152 ;  /* 0x0000009847477220 */ /* 0x000fc80000410000 */
        /* <DEDUP_REMOVED lines=131> */
[----:B------:R-:W-:Y:S02]  /*70b0*/  MOV R68, 0xffffffff ;  /* 0xffffffff00447802 */ /* 0x000fe40000000f00 */
[----:B------:R-:W-:Y:S02]  /*70c0*/  MOV R69, 0x1f ;  /* 0x0000001f00457802 */ /* 0x000fe40000000f00 */
[----:B------:R-:W-:-:S07]  /*70d0*/  MOV R131, R130 ;  /* 0x0000008200837202 */ /* 0x000fce0000000f00 */
[----:B------:R-:W-:Y:S05]  /*70e0*/  WARPSYNC.COLLECTIVE R68, `(.L_x_982) ;  /* 0x0000000044087348 */ /* 0x000fea0003c00000 */
[----:B------:R0:W1:Y:S02]  /*70f0*/  SHFL.BFLY P6, R68, R131, R70, R69 ;  /* 0x0c00004683447389 */ /* 0x00006400000c0045 */
[----:B01----:R-:W-:Y:S01]  /*7100*/  ENDCOLLECTIVE ;  /* 0x000000000000791b */ /* 0x003fe20003800000 */
.L_x_982:
[----:B------:R-:W-:Y:S01]  /*7110*/  HFMA2.MMA R70, -RZ, RZ, 0, 1.1920928955078125e-07 ;  /* 0x00000002ff467435 */ /* 0x000fe200000001ff */
[----:B------:R-:W-:Y:S01]  /*7120*/  FADD.FTZ R130, R130, R68 ;  /* 0x0000004482827221 */ /* 0x000fe20000010000 */
[----:B------:R-:W-:-:S04]  /*7130*/  MOV R68, 0xffffffff ;  /* 0xffffffff00447802 */ /* 0x000fc80000000f00 */
[----:B------:R-:W-:-:S07]  /*7140*/  MOV R131, R130 ;  /* 0x0000008200837202 */ /* 0x000fce0000000f00 */
[----:B------:R-:W-:Y:S05]  /*7150*/  WARPSYNC.COLLECTIVE R68, `(.L_x_983) ;  /* 0x0000000044087348 */ /* 0x000fea0003c00000 */
[----:B------:R0:W1:Y:S02]  /*7160*/  SHFL.BFLY P6, R68, R131, R70, R69 ;  /* 0x0c00004683447389 */ /* 0x00006400000c0045 */
[----:B01----:R-:W-:Y:S01]  /*7170*/  ENDCOLLECTIVE ;  /* 0x000000000000791b */ /* 0x003fe20003800000 */
.L_x_983:
[----:B------:R-:W-:Y:S01]  /*7180*/  HFMA2.MMA R70, -RZ, RZ, 0, 2.384185791015625e-07 ;  /* 0x00000004ff467435 */ /* 0x000fe200000001ff */
[----:B------:R-:W-:Y:S01]  /*7190*/  FADD.FTZ R130, R130, R68 ;  /* 0x0000004482827221 */ /* 0x000fe20000010000 */
[----:B------:R-:W-:-:S04]  /*71a0*/  MOV R68, 0xffffffff ;  /* 0xffffffff00447802 */ /* 0x000fc80000000f00 */
[----:B------:R-:W-:-:S07]  /*71b0*/  MOV R131, R130 ;  /* 0x0000008200837202 */ /* 0x000fce0000000f00 */
[----:B------:R-:W-:Y:S05]  /*71c0*/  WARPSYNC.COLLECTIVE R68, `(.L_x_984) ;  /* 0x0000000044087348 */ /* 0x000fea0003c00000 */
[----:B------:R0:W1:Y:S02]  /*71d0*/  SHFL.BFLY P6, R68, R131, R70, R69 ;  /* 0x0c00004683447389 */ /* 0x00006400000c0045 */
[----:B01----:R-:W-:Y:S01]  /*71e0*/  ENDCOLLECTIVE ;  /* 0x000000000000791b */ /* 0x003fe20003800000 */
.L_x_984:
[----:B------:R-:W-:Y:S01]  /*71f0*/  HFMA2.MMA R70, -RZ, RZ, 0, 4.76837158203125e-07 ;  /* 0x00000008ff467435 */ /* 0x000fe200000001ff */
[----:B------:R-:W-:Y:S01]  /*7200*/  FADD.FTZ R130, R130, R68 ;  /* 0x0000004482827221 */ /* 0x000fe20000010000 */
[----:B------:R-:W-:-:S04]  /*7210*/  MOV R68, 0xffffffff ;  /* 0xffffffff00447802 */ /* 0x000fc80000000f00 */
[----:B------:R-:W-:-:S07]  /*7220*/  MOV R131, R130 ;  /* 0x0000008200837202 */ /* 0x000fce0000000f00 */
[----:B------:R-:W-:Y:S05]  /*7230*/  WARPSYNC.COLLECTIVE R68, `(.L_x_985) ;  /* 0x0000000044087348 */ /* 0x000fea0003c00000 */
[----:B------:R0:W1:Y:S02]  /*7240*/  SHFL.BFLY P6, R68, R131, R70, R69 ;  /* 0x0c00004683447389 */ /* 0x00006400000c0045 */
[----:B01----:R-:W-:Y:S01]  /*7250*/  ENDCOLLECTIVE ;  /* 0x000000000000791b */ /* 0x003fe20003800000 */
.L_x_985:
[----:B------:R-:W-:Y:S01]  /*7260*/  HFMA2.MMA R70, -RZ, RZ, 0, 9.5367431640625e-07 ;  /* 0x00000010ff467435 */ /* 0x000fe200000001ff */
[----:B------:R-:W-:Y:S01]  /*7270*/  FADD.FTZ R130, R130, R68 ;  /* 0x0000004482827221 */ /* 0x000fe20000010000 */
[----:B------:R-:W-:-:S04]  /*7280*/  MOV R68, 0xffffffff ;  /* 0xffffffff00447802 */ /* 0x000fc80000000f00 */
[----:B------:R-:W-:-:S07]  /*7290*/  MOV R131, R130 ;  /* 0x0000008200837202 */ /* 0x000fce0000000f00 */
[----:B------:R-:W-:Y:S05]  /*72a0*/  WARPSYNC.COLLECTIVE R68, `(.L_x_986) ;  /* 0x0000000044087348 */ /* 0x000fea0003c00000 */
[----:B------:R0:W1:Y:S02]  /*72b0*/  SHFL.BFLY P6, R68, R131, R70, R69 ;  /* 0x0c00004683447389 */ /* 0x00006400000c0045 */
[----:B01----:R-:W-:Y:S01]  /*72c0*/  ENDCOLLECTIVE ;  /* 0x000000000000791b */ /* 0x003fe20003800000 */
.L_x_986:
[----:B------:R-:W-:Y:S05]  /*72d0*/  BRA `(.L_x_987) ;  /* 0xffffffdc00f47947 */ /* 0x000fea000383ffff */
.L_x_988:
        /* <DEDUP_REMOVED lines=10> */
.L_x_58324:


//--------------------- .text._ZN10layer_norm13ln_fwd_kernelINS_13Kernel_traitsI13__nv_bfloat16S2_S2_S2_fjLj2048ELj1ELj4ELj1ELj16ENS_18Kernel_traits_baseILj2048ES2_S2_S2_S2_fjLj128EEEEELb0ELb1ELb0ELb1EEEvNS_9FwdParamsE --------------------------
	.section	.text._ZN10layer_norm13ln_fwd_kernelINS_13Kernel_traitsI13__nv_bfloat16S2_S2_S2_fjLj2048ELj1ELj4ELj1ELj16ENS_18Kernel_traits_baseILj2048ES2_S2_S2_S2_fjLj128EEEEELb0ELb1ELb0ELb1EEEvNS_9FwdParamsE,"ax",@progbits
	.align	128
        .global         _ZN10layer_norm13ln_fwd_kernelINS_13Kernel_traitsI13__nv_bfloat16S2_S2_S2_fjLj2048ELj1ELj4ELj1ELj16ENS_18Kernel_traits_baseILj2048ES2_S2_S2_S2_fjLj128EEEEELb0ELb1ELb0ELb1EEEvNS_9FwdParamsE
        .type           _ZN10layer_norm13ln_fwd_kernelINS_13Kernel_traitsI13__nv_bfloat16S2_S2_S2_fjLj2048ELj1ELj4ELj1ELj16ENS_18Kernel_traits_baseILj2048ES2_S2_S2_S2_fjLj128EEEEELb0ELb1ELb0ELb1EEEvNS_9FwdParamsE,@function
        .size           _ZN10layer_norm13ln_fwd_kernelINS_13Kernel_traitsI13__nv_bfloat16S2_S2_S2_fjLj2048ELj1ELj4ELj1ELj16ENS_18Kernel_traits_baseILj2048ES2_S2_S2_S2_fjLj128EEEEELb0ELb1ELb0ELb1EEEvNS_9FwdParamsE,(.L_x_58325 - _ZN10layer_norm13ln_fwd_kernelINS_13Kernel_traitsI13__nv_bfloat16S2_S2_S2_fjLj2048ELj1ELj4ELj1ELj16ENS_18Kernel_traits_baseILj2048ES2_S2_S2_S2_fjLj128EEEEELb0ELb1ELb0ELb1EEEvNS_9FwdParamsE)
        .other          _ZN10layer_norm13ln_fwd_kernelINS_13Kernel_traitsI13__nv_bfloat16S2_S2_S2_fjLj2048ELj1ELj4ELj1ELj16ENS_18Kernel_traits_baseILj2048ES2_S2_S2_S2_fjLj128EEEEELb0ELb1ELb0ELb1EEEvNS_9FwdParamsE,@"STO_CUDA_ENTRY STV_DEFAULT"
_ZN10layer_norm13ln_fwd_kernelINS_13Kernel_traitsI13__nv_bfloat16S2_S2_S2_fjLj2048ELj1ELj4ELj1ELj16ENS_18Kernel_traits_baseILj2048ES2_S2_S2_S2_fjLj128EEEEELb0ELb1ELb0ELb1EEEvNS_9FwdParamsE:
.text._ZN10layer_norm13ln_fwd_kernelINS_13Kernel_traitsI13__nv_bfloat16S2_S2_S2_fjLj2048ELj1ELj4ELj1ELj16ENS_18Kernel_traits_baseILj2048ES2_S2_S2_S2_fjLj128EEEEELb0ELb1ELb0ELb1EEEvNS_9FwdParamsE:
[----:B------:R-:W-:Y:S01]  /*0000*/  LDC R1, c[0x0][0x28] ;  /* 0x00000a00ff017b82 */ /* 0x000fe20000000800 */
[----:B------:R-:W0:Y:S01]  /*0010*/  S2R R2, SR_TID.X ;  /* 0x0000000000027919 */ /* 0x000e220000002100 */
[----:B------:R-:W-:Y:S01]  /*0020*/  ULDC.64 UR4, c[0x0][0x2c8] ;  /* 0x0000b20000047ab9 */ /* 0x000fe20000000a00 */
[----:B------:R-:W-:Y:S01]  /*0030*/  ULDC.64 UR6, c[0x0][0x278] ;  /* 0x00009e0000067ab9 */ /* 0x000fe20000000a00 */
[----:B------:R-:W-:-:S04]  /*0040*/  ISETP.NE.U32.AND P0, PT, RZ, UR4, PT ;  /* 0x00000004ff007c0c */ /* 0x000fc8000bf05070 */
        /* <DEDUP_REMOVED lines=14> */
[----:B------:R-:W1:Y:S01]  /*0130*/  S2R R3, SR_CTAID.X ;  /* 0x0000000000037919 */ /* 0x000e620000002500 */
[----:B------:R-:W-:-:S02]  /*0140*/  LOP3.LUT R193, R2, 0x1f, RZ, 0xc0, !PT ;  /* 0x0000001f02c17812 */ /* 0x000fc400078ec0ff */
[----:B------:R-:W-:Y:S02]  /*0150*/  SHF.R.U32.HI R0, RZ, 0x5, R2 ;  /* 0x00000005ff007819 */ /* 0x000fe40000011602 */
[----:B------:R-:W-:Y:S01]  /*0160*/  LEA R22, P1, R193, UR6, 0x4 ;  /* 0x00000006c1167c11 */ /* 0x000fe2000f8220ff */
[----:B------:R-:W-:-:S03]  /*0170*/  ULDC UR6, c[0x0][0x214] ;  /* 0x0000850000067ab9 */ /* 0x000fc60000000800 */
[----:B------:R-:W-:Y:S02]  /*0180*/  IADD3.X R23, RZ, UR7, RZ, P1, !PT ;  /* 0x00000007ff177c10 */ /* 0x000fe40008ffe4ff */
[----:B-1----:R-:W-:-:S04]  /*0190*/  LEA R0, R3, R0, 0x2 ;  /* 0x0000000003007211 */ /* 0x002fc800078e10ff */
[----:B------:R-:W-:Y:S01]  /*01a0*/  ISETP.GE.AND P1, PT, R0, UR6, PT ;  /* 0x0000000600007c0c */ /* 0x000fe2000bf26270 */
[----:B------:R-:W-:Y:S02]  /*01b0*/  ULDC.64 UR6, c[0x0][0x260] ;  /* 0x0000980000067ab9 */ /* 0x000fe40000000a00 */
[----:B------:R-:W-:-:S04]  /*01c0*/  IADD3 R2, P2, R28, UR6, RZ ;  /* 0x000000061c027c10 */ /* 0x000fc8000ff5e0ff */
[----:B------:R-:W-:-:S06]  /*01d0*/  IADD3.X R3, RZ, UR7, RZ, P2, !PT ;  /* 0x00000007ff037c10 */ /* 0x000fcc00097fe4ff */
[----:B0-----:R-:W-:Y:S05]  /*01e0*/  @P1 EXIT ;  /* 0x000000000000194d */ /* 0x001fea0003800000 */
[----:B------:R-:W2:Y:S04]  /*01f0*/  LDG.E.128 R40, desc[UR4][R22.64+0xe00] ;  /* 0x000e000416287981 */ /* 0x000ea8000c1e1d00 */
[----:B------:R-:W3:Y:S04]  /*0200*/  LDG.E.128 R44, desc[UR4][R22.64] ;  /* 0x00000004162c7981 */ /* 0x000ee8000c1e1d00 */
[----:B------:R-:W4:Y:S04]  /*0210*/  LDG.E.128 R64, desc[UR4][R22.64+0xa00] ;  /* 0x000a000416407981 */ /* 0x000f28000c1e1d00 */
[----:B------:R-:W4:Y:S04]  /*0220*/  LDG.E.128 R48, desc[UR4][R22.64+0x200] ;  /* 0x0002000416307981 */ /* 0x000f28000c1e1d00 */
[----:B------:R-:W4:Y:S04]  /*0230*/  LDG.E.128 R52, desc[UR4][R22.64+0x400] ;  /* 0x0004000416347981 */ /* 0x000f28000c1e1d00 */
[----:B------:R-:W4:Y:S04]  /*0240*/  LDG.E.128 R56, desc[UR4][R22.64+0x600] ;  /* 0x0006000416387981 */ /* 0x000f28000c1e1d00 */
[----:B------:R-:W4:Y:S04]  /*0250*/  LDG.E.128 R60, desc[UR4][R22.64+0x800] ;  /* 0x00080004163c7981 */ /* 0x000f28000c1e1d00 */
[----:B------:R0:W4:Y:S04]  /*0260*/  LDG.E.128 R68, desc[UR4][R22.64+0xc00] ;  /* 0x000c000416447981 */ /* 0x000128000c1e1d00 */
[----:B------:R-:W4:Y:S01]  /*0270*/  LDG.E.128 R72, desc[UR4][R2.64+0xe00] ;  /* 0x000e000402487981 */ /* 0x000f22000c1e1d00 */
        /* <DEDUP_REMOVED lines=9> */
[C---:B------:R-:W-:Y:S02]  /*0310*/  PRMT R149, R19.reuse, 0x7632, R149 ;  /* 0x0000763213957816 */ /* 0x040fe40000000095 */
[----:B------:R-:W-:Y:S02]  /*0320*/  @!P0 CS2R R104, SRZ ;  /* 0x0000000000688805 */ /* 0x000fe4000001ff00 */
[----:B0-----:R-:W-:Y:S02]  /*0330*/  SHF.L.U32 R22, R19, 0x10, RZ ;  /* 0x0000001013167819 */ /* 0x001fe400000006ff */
[----:B------:R-:W-:-:S02]  /*0340*/  @!P0 CS2R R26, SRZ ;  /* 0x00000000001a8805 */ /* 0x000fc4000001ff00 */
[----:B------:R-:W-:Y:S02]  /*0350*/  @!P0 CS2R R110, SRZ ;  /* 0x00000000006e8805 */ /* 0x000fe4000001ff00 */
[----:B------:R-:W-:Y:S02]  /*0360*/  @!P0 CS2R R112, SRZ ;  /* 0x0000000000708805 */ /* 0x000fe4000001ff00 */
[----:B------:R-:W-:Y:S02]  /*0370*/  @!P0 CS2R R114, SRZ ;  /* 0x0000000000728805 */ /* 0x000fe4000001ff00 */
[----:B------:R-:W-:Y:S02]  /*0380*/  @!P0 CS2R R12, SRZ ;  /* 0x00000000000c8805 */ /* 0x000fe4000001ff00 */
[----:B------:R-:W-:Y:S02]  /*0390*/  PRMT R146, R14, 0x7632, R146 ;  /* 0x000076320e927816 */ /* 0x000fe40000000092 */
[----:B------:R-:W-:-:S02]  /*03a0*/  @!P0 CS2R R4, SRZ ;  /* 0x0000000000048805 */ /* 0x000fc4000001ff00 */
[----:B------:R-:W-:Y:S01]  /*03b0*/  SHF.L.U32 R19, R14, 0x10, RZ ;  /* 0x000000100e137819 */ /* 0x000fe200000006ff */
[----:B------:R-:W5:Y:S01]  /*03c0*/  LDG.E.128 R76, desc[UR4][R2.64] ;  /* 0x00000004024c7981 */ /* 0x000f62000c1e1d00 */
[C---:B------:R-:W-:Y:S01]  /*03d0*/  PRMT R150, R18.reuse, 0x7632, R150 ;  /* 0x0000763212967816 */ /* 0x040fe20000000096 */
[----:B------:R-:W-:Y:S01]  /*03e0*/  ULDC.64 UR6, c[0x0][0x270] ;  /* 0x00009c0000067ab9 */ /* 0x000fe20000000a00 */
[----:B------:R-:W-:Y:S01]  /*03f0*/  SHF.L.U32 R23, R18, 0x10, RZ ;  /* 0x0000001012177819 */ /* 0x000fe200000006ff */
[----:B------:R-:W5:Y:S01]  /*0400*/  LDG.E.128 R80, desc[UR4][R2.64+0x200] ;  /* 0x0002000402507981 */ /* 0x000f62000c1e1d00 */
[C---:B------:R-:W-:Y:S01]  /*0410*/  PRMT R141, R11.reuse, 0x7632, R141 ;  /* 0x000076320b8d7816 */ /* 0x040fe2000000008d */
[----:B------:R-:W-:Y:S01]  /*0420*/  ULDC UR12, c[0x0][0x2d8] ;  /* 0x0000b600000c7ab9 */ /* 0x000fe20000000800 */
[----:B------:R-:W-:Y:S01]  /*0430*/  SHF.L.U32 R14, R11, 0x10, RZ ;  /* 0x000000100b0e7819 */ /* 0x000fe200000006ff */
[----:B------:R-:W5:Y:S01]  /*0440*/  LDG.E.128 R84, desc[UR4][R2.64+0x400] ;  /* 0x0004000402547981 */ /* 0x000f62000c1e1d00 */
[C---:B------:R-:W-:Y:S01]  /*0450*/  PRMT R166, R24.reuse, 0x7632, R166 ;  /* 0x0000763218a67816 */ /* 0x040fe200000000a6 */
[----:B------:R-:W-:Y:S01]  /*0460*/  ULDC.64 UR8, c[0x0][0x230] ;  /* 0x00008c0000087ab9 */ /* 0x000fe20000000a00 */
        /* <DEDUP_REMOVED lines=10> */
[----:B------:R-:W-:-:S02]  /*0510*/  PRMT R138, R6, 0x7632, R138 ;  /* 0x00007632068a7816 */ /* 0x000fc4000000008a */
[----:B------:R-:W-:Y:S01]  /*0520*/  SHF.L.U32 R11, R6, 0x10, RZ ;  /* 0x00000010060b7819 */ /* 0x000fe200000006ff */
[----:B------:R0:W5:Y:S01]  /*0530*/  LDG.E.128 R100, desc[UR4][R2.64+0xc00] ;  /* 0x000c000402647981 */ /* 0x000162000c1e1d00 */
[C---:B------:R-:W-:Y:S02]  /*0540*/  PRMT R152, R16.reuse, 0x7632, R152 ;  /* 0x0000763210987816 */ /* 0x040fe40000000098 */
        /* <DEDUP_REMOVED lines=30> */
[C---:B------:R-:W-:Y:S02]  /*0730*/  PRMT R148, R12.reuse, 0x7632, R148 ;  /* 0x000076320c947816 */ /* 0x040fe40000000094 */
[----:B------:R-:W-:Y:S02]  /*0740*/  SHF.L.U32 R21, R12, 0x10, RZ ;  /* 0x000000100c157819 */ /* 0x000fe400000006ff */
[C---:B------:R-:W-:Y:S02]  /*0750*/  PRMT R147, R13.reuse, 0x7632, R147 ;  /* 0x000076320d937816 */ /* 0x040fe40000000093 */
[----:B------:R-:W-:-:S02]  /*0760*/  SHF.L.U32 R20, R13, 0x10, RZ ;  /* 0x000000100d147819 */ /* 0x000fc400000006ff */
[C---:B------:R-:W-:Y:S02]  /*0770*/  PRMT R140, R4.reuse, 0x7632, R140 ;  /* 0x00007632048c7816 */ /* 0x040fe4000000008c */
[C---:B------:R-:W-:Y:S02]  /*0780*/  PRMT R139, R5.reuse, 0x7632, R139 ;  /* 0x00007632058b7816 */ /* 0x040fe4000000008b */
[----:B------:R-:W-:Y:S02]  /*0790*/  SHF.L.U32 R13, R4, 0x10, RZ ;  /* 0x00000010040d7819 */ /* 0x000fe400000006ff */
[----:B------:R-:W-:Y:S02]  /*07a0*/  SHF.L.U32 R12, R5, 0x10, RZ ;  /* 0x00000010050c7819 */ /* 0x000fe400000006ff */
[----:B------:R-:W-:Y:S01]  /*07b0*/  ISETP.NE.U32.AND P0, PT, RZ, UR6, PT ;  /* 0x00000006ff007c0c */ /* 0x000fe2000bf05070 */
[----:B------:R-:W-:Y:S01]  /*07c0*/  ULDC.U8 UR6, c[0x0][0x2a0] ;  /* 0x0000a80000067ab9 */ /* 0x000fe20000000000 */
        /* <DEDUP_REMOVED lines=9> */
[----:B------:R-:W-:Y:S02]  /*0860*/  ISETP.NE.AND P2, PT, RZ, UR6, PT ;  /* 0x00000006ff007c0c */ /* 0x000fe4000bf45270 */
        /* <DEDUP_REMOVED lines=32> */
[----:B------:R-:W-:Y:S01]  /*0a70*/  ISETP.NE.AND.EX P0, PT, RZ, UR7, PT, P0 ;  /* 0x00000007ff007c0c */ /* 0x000fe2000bf05300 */
[----:B------:R-:W-:Y:S01]  /*0a80*/  ULDC UR7, c[0x0][0x218] ;  /* 0x0000860000077ab9 */ /* 0x000fe20000000800 */
[----:B--2---:R-:W-:-:S02]  /*0a90*/  PRMT R107, R43, 0x7632, R107 ;  /* 0x000076322b6b7816 */ /* 0x004fc4000000006b */
[----:B0-----:R-:W-:Y:S02]  /*0aa0*/  SHF.L.U32 R2, R43, 0x10, RZ ;  /* 0x000000102b027819 */ /* 0x001fe400000006ff */
[C---:B---3--:R-:W-:Y:S02]  /*0ab0*/  PRMT R132, R47.reuse, 0x7632, R132 ;  /* 0x000076322f847816 */ /* 0x048fe40000000084 */
[----:B------:R-:W-:Y:S02]  /*0ac0*/  SHF.L.U32 R38, R47, 0x10, RZ ;  /* 0x000000102f267819 */ /* 0x000fe400000006ff */
[C---:B----4-:R-:W-:Y:S02]  /*0ad0*/  PRMT R47, R67.reuse, 0x7632, R47 ;  /* 0x00007632432f7816 */ /* 0x050fe4000000002f */
        /* <DEDUP_REMOVED lines=8> */
[----:B------:R-:W-:Y:S02]  /*0b60*/  SHF.L.U32 R5, R40, 0x10, RZ ;  /* 0x0000001028057819 */ /* 0x000fe400000006ff */
[----:B------:R-:W-:Y:S02]  /*0b70*/  PRMT R67, R71, 0x7632, R67 ;  /* 0x0000763247437816 */ /* 0x000fe40000000043 */
[----:B------:R-:W-:Y:S02]  /*0b80*/  SHF.L.U32 R4, R41, 0x10, RZ ;  /* 0x0000001029047819 */ /* 0x000fe400000006ff */
[----:B------:R-:W-:Y:S02]  /*0b90*/  PRMT R108, R74, 0x7632, R108 ;  /* 0x000076324a6c7816 */ /* 0x000fe4000000006c */
        /* <DEDUP_REMOVED lines=17> */
[----:B------:R-:W-:-:S07]  /*0cb0*/  SHF.L.U32 R47, R108, 0x10, RZ ;  /* 0x000000106c2f7819 */ /* 0x000fce00000006ff */
.L_x_990:
[----:B--2---:R-:W0:Y:S01]  /*0cc0*/  @P0 LDC.64 R108, c[0x0][0x270] ;  /* 0x00009c00ff6c0b82 */ /* 0x004e220000000a00 */
[----:B------:R-:W-:Y:S01]  /*0cd0*/  IMAD R110, R0, UR7, RZ ;  /* 0x00000007006e7c24 */ /* 0x000fe2000f8e02ff */
[----:B------:R-:W-:-:S04]  /*0ce0*/  ISETP.NE.U32.AND P1, PT, RZ, UR8, PT ;  /* 0x00000008ff007c0c */ /* 0x000fc8000bf25070 */
[----:B------:R-:W-:Y:S02]  /*0cf0*/  SHF.R.S32.HI R111, RZ, 0x1f, R110 ;  /* 0x0000001fff6f7819 */ /* 0x000fe4000001146e */
[----:B------:R-:W1:Y:S01]  /*0d00*/  LDC.64 R228, c[0x0][0x220] ;  /* 0x00008800ffe47b82 */ /* 0x000e620000000a00 */
[----:B------:R-:W-:Y:S02]  /*0d10*/  ISETP.NE.AND.EX P1, PT, RZ, UR9, PT, P1 ;  /* 0x00000009ff007c0c */ /* 0x000fe4000bf25310 */
[----:B------:R-:W-:-:S04]  /*0d20*/  LEA.HI R116, R111, R110, RZ, 0x3 ;  /* 0x0000006e6f747211 */ /* 0x000fc800078f18ff */
[----:B------:R-:W-:Y:S01]  /*0d30*/  LEA.HI.SX32 R116, R116, R193, 0x1d ;  /* 0x000000c174747211 */ /* 0x000fe200078feaff */
[----:B0-----:R-:W-:-:S06]  /*0d40*/  @P0 IMAD.WIDE R114, R0, 0x2, R108 ;  /* 0x0000000200720825 */ /* 0x001fcc00078e026c */
[----:B------:R-:W2:Y:S01]  /*0d50*/  @P0 LDG.E.U16 R114, desc[UR4][R114.64] ;  /* 0x0000000472720981 */ /* 0x000ea2000c1e1500 */
[C---:B-1----:R-:W-:Y:S01]  /*0d60*/  IMAD.WIDE.U32 R108, R116.reuse, 0x10, R228 ;  /* 0x00000010746c7825 */ /* 0x042fe200078e00e4 */
[----:B------:R-:W-:-:S05]  /*0d70*/  @P1 LEA R112, P3, R116, UR8, 0x4 ;  /* 0x0000000874701c11 */ /* 0x000fca000f8620ff */
[----:B------:R-:W3:Y:S01]  /*0d80*/  LDG.E.128 R108, desc[UR4][R108.64] ;  /* 0x000000046c6c7981 */ /* 0x000ee2000c1e1d00 */
[----:B------:R-:W-:-:S05]  /*0d90*/  @P1 LEA.HI.X R113, R116, UR9, RZ, 0x4, P3 ;  /* 0x0000000974711c11 */ /* 0x000fca00098f24ff */
[----:B------:R0:W4:Y:S01]  /*0da0*/  @P1 LDG.E.128 R104, desc[UR4][R112.64] ;  /* 0x0000000470681981 */ /* 0x000122000c1e1d00 */
[----:B------:R-:W-:Y:S01]  /*0db0*/  HFMA2.MMA R164, -RZ, RZ, 1.875, 0 ;  /* 0x3f800000ffa47435 */ /* 0x000fe200000001ff */
[----:B------:R-:W-:Y:S02]  /*0dc0*/  SHF.L.U32 R118, R44, 0x10, RZ ;  /* 0x000000102c767819 */ /* 0x000fe400000006ff */
[----:B------:R-:W-:-:S03]  /*0dd0*/  IADD3 R169, R116, 0x20, RZ ;  /* 0x0000002074a97810 */ /* 0x000fc60007ffe0ff */
[----:B--2---:R-:W-:Y:S02]  /*0de0*/  @P0 SHF.L.U32 R164, R114, 0x10, RZ ;  /* 0x0000001072a40819 */ /* 0x004fe400000006ff */
[C---:B---3--:R-:W-:Y:S02]  /*0df0*/  SHF.L.U32 R121, R109.reuse, 0x10, RZ ;  /* 0x000000106d797819 */ /* 0x048fe400000006ff */
[----:B------:R-:W-:Y:S02]  /*0e00*/  PRMT R114, R109, 0x7632, R114 ;  /* 0x000076326d727816 */ /* 0x000fe40000000072 */
[----:B------:R-:W-:Y:S02]  /*0e10*/  SHF.L.U32 R109, R110, 0x10, RZ ;  /* 0x000000106e6d7819 */ /* 0x000fe400000006ff */
[C---:B------:R-:W-:Y:S02]  /*0e20*/  SHF.L.U32 R123, R111.reuse, 0x10, RZ ;  /* 0x000000106f7b7819 */ /* 0x040fe400000006ff */
[----:B0-----:R-:W-:Y:S01]  /*0e30*/  PRMT R112, R111, 0x7632, R112 ;  /* 0x000076326f707816 */ /* 0x001fe20000000070 */
[----:B------:R-:W-:Y:S01]  /*0e40*/  FMUL.FTZ R126, R109, R164 ;  /* 0x000000a46d7e7220 */ /* 0x000fe20000410000 */
[----:B------:R-:W-:-:S02]  /*0e50*/  SHF.L.U32 R117, R108, 0x10, RZ ;  /* 0x000000106c757819 */ /* 0x000fc400000006ff */
[----:B------:R-:W-:Y:S02]  /*0e60*/  SHF.L.U32 R111, R46, 0x10, RZ ;  /* 0x000000102e6f7819 */ /* 0x000fe400000006ff */
[----:B------:R-:W-:Y:S02]  /*0e70*/  PRMT R119, R108, 0x7632, R119 ;  /* 0x000076326c777816 */ /* 0x000fe40000000077 */
[----:B------:R-:W-:Y:S01]  /*0e80*/  PRMT R109, R44, 0x7632, R109 ;  /* 0x000076322c6d7816 */ /* 0x000fe2000000006d */
[-C--:B------:R-:W-:Y:S01]  /*0e90*/  FMUL.FTZ R121, R121, R164.reuse ;  /* 0x000000a479797220 */ /* 0x080fe20000410000 */
[----:B------:R-:W-:Y:S01]  /*0ea0*/  SHF.L.U32 R108, R45, 0x10, RZ ;  /* 0x000000102d6c7819 */ /* 0x000fe200000006ff */
[----:B------:R-:W-:Y:S01]  /*0eb0*/  FMUL.FTZ R117, R117, R164 ;  /* 0x000000a475757220 */ /* 0x000fe20000410000 */
[----:B------:R-:W-:Y:S01]  /*0ec0*/  FMUL.FTZ R126, R126, R111 ;  /* 0x0000006f7e7e7220 */ /* 0x000fe20000410000 */
[----:B------:R-:W-:Y:S02]  /*0ed0*/  SHF.L.U32 R124, R109, 0x10, RZ ;  /* 0x000000106d7c7819 */ /* 0x000fe400000006ff */
[----:B------:R-:W-:Y:S01]  /*0ee0*/  PRMT R111, R45, 0x7632, R111 ;  /* 0x000076322d6f7816 */ /* 0x000fe2000000006f */
[----:B------:R-:W-:Y:S01]  /*0ef0*/  FMUL.FTZ R125, R121, R108 ;  /* 0x0000006c797d7220 */ /* 0x000fe20000410000 */
[----:B------:R-:W-:Y:S01]  /*0f00*/  SHF.L.U32 R109, R114, 0x10, RZ ;  /* 0x00000010726d7819 */ /* 0x000fe200000006ff */
[----:B------:R-:W-:Y:S01]  /*0f10*/  FMUL.FTZ R127, R117, R118 ;  /* 0x00000076757f7220 */ /* 0x000fe20000410000 */
[----:B----4-:R-:W-:-:S02]  /*0f20*/  @P1 SHF.L.U32 R108, R104, 0x10, RZ ;  /* 0x00000010686c1819 */ /* 0x010fc400000006ff */
[----:B------:R-:W-:Y:S01]  /*0f30*/  PRMT R115, R110, 0x7632, R115 ;  /* 0x000076326e737816 */ /* 0x000fe20000000073 */
[----:B------:R-:W-:Y:S01]  /*0f40*/  FMUL.FTZ R109, R109, R164 ;  /* 0x000000a46d6d7220 */ /* 0x000fe20000410000 */
[----:B------:R-:W-:Y:S01]  /*0f50*/  SHF.L.U32 R122, R111, 0x10, RZ ;  /* 0x000000106f7a7819 */ /* 0x000fe200000006ff */
[--C-:B------:R-:W-:Y:S01]  /*0f60*/  @P1 FADD.FTZ R127, R127, R108.reuse ;  /* 0x0000006c7f7f1221 */ /* 0x100fe20000010000 */
[----:B------:R-:W-:Y:S02]  /*0f70*/  @P1 SHF.L.U32 R110, R105, 0x10, RZ ;  /* 0x00000010696e1819 */ /* 0x000fe400000006ff */
[----:B------:R-:W-:Y:S01]  /*0f80*/  PRMT R108, R46, 0x7632, R108 ;  /* 0x000076322e6c7816 */ /* 0x000fe2000000006c */
[----:B------:R-:W-:Y:S01]  /*0f90*/  FMUL.FTZ R122, R109, R122 ;  /* 0x0000007a6d7a7220 */ /* 0x000fe20000410000 */
[----:B------:R-:W-:Y:S01]  /*0fa0*/  SHF.L.U32 R115, R115, 0x10, RZ ;  /* 0x0000001073737819 */ /* 0x000fe200000006ff */
[-C--:B------:R-:W-:Y:S01]  /*0fb0*/  FMUL.FTZ R123, R123, R164.reuse ;  /* 0x000000a47b7b7220 */ /* 0x080fe20000410000 */
[----:B------:R-:W-:Y:S01]  /*0fc0*/  @P1 SHF.L.U32 R109, R106, 0x10, RZ ;  /* 0x000000106a6d1819 */ /* 0x000fe200000006ff */
[----:B------:R-:W-:Y:S01]  /*0fd0*/  @P1 FADD.FTZ R125, R125, R110 ;  /* 0x0000006e7d7d1221 */ /* 0x000fe20000010000 */
[----:B------:R-:W-:Y:S01]  /*0fe0*/  SHF.L.U32 R108, R108, 0x10, RZ ;  /* 0x000000106c6c7819 */ /* 0x000fe200000006ff */
[----:B------:R-:W-:Y:S01]  /*0ff0*/  FMUL.FTZ R115, R115, R164 ;  /* 0x000000a473737220 */ /* 0x000fe20000410000 */
[----:B------:R-:W-:Y:S01]  /*1000*/  @P1 SHF.L.U32 R110, R107, 0x10, RZ ;  /* 0x000000106b6e1819 */ /* 0x000fe200000006ff */
[----:B------:R-:W-:Y:S01]  /*1010*/  FMUL.FTZ R123, R38, R123 ;  /* 0x0000007b267b7220 */ /* 0x000fe20000410000 */
[----:B------:R-:W-:Y:S01]  /*1020*/  @P1 FADD.FTZ R126, R126, R109 ;  /* 0x0000006d7e7e1221 */ /* 0x000fe20000010000 */
[----:B------:R-:W-:Y:S01]  /*1030*/  SHF.L.U32 R119, R119, 0x10, RZ ;  /* 0x0000001077777819 */ /* 0x000fe200000006ff */
[----:B------:R-:W-:Y:S01]  /*1040*/  FMUL.FTZ R121, R115, R108 ;  /* 0x0000006c73797220 */ /* 0x000fe20000410000 */
[----:B------:R-:W-:Y:S01]  /*1050*/  SHF.L.U32 R109, R112, 0x10, RZ ;  /* 0x00000010706d7819 */ /* 0x000fe200000006ff */
[----:B------:R-:W-:Y:S01]  /*1060*/  @P1 FADD.FTZ R123, R123, R110 ;  /* 0x0000006e7b7b1221 */ /* 0x000fe20000010000 */
[----:B------:R-:W-:-:S02]  /*1070*/  @P1 PRMT R108, R104, 0x7632, R108 ;  /* 0x00007632686c1816 */ /* 0x000fc4000000006c */
[----:B------:R-:W-:Y:S01]  /*1080*/  @P1 PRMT R111, R106, 0x7632, R111 ;  /* 0x000076326a6f1816 */ /* 0x000fe2000000006f */
[-C--:B------:R-:W-:Y:S01]  /*1090*/  FMUL.FTZ R119, R119, R164.reuse ;  /* 0x000000a477777220 */ /* 0x080fe20000410000 */
[----:B------:R-:W-:Y:S01]  /*10a0*/  @P1 PRMT R110, R105, 0x7632, R110 ;  /* 0x00007632696e1816 */ /* 0x000fe2000000006e */
[----:B------:R-:W-:Y:S01]  /*10b0*/  FMUL.FTZ R113, R109, R164 ;  /* 0x000000a46d717220 */ /* 0x000fe20000410000 */
[----:B------:R-:W-:Y:S02]  /*10c0*/  @P1 PRMT R112, R107, 0x7632, R112 ;  /* 0x000076326b701816 */ /* 0x000fe40000000070 */
[----:B------:R-:W-:Y:S02]  /*10d0*/  @P1 SHF.L.U32 R109, R108, 0x10, RZ ;  /* 0x000000106c6d1819 */ /* 0x000fe400000006ff */
[----:B------:R-:W-:Y:S01]  /*10e0*/  @P1 SHF.L.U32 R108, R111, 0x10, RZ ;  /* 0x000000106f6c1819 */ /* 0x000fe200000006ff */
[----:B------:R-:W-:Y:S01]  /*10f0*/  FMUL.FTZ R124, R119, R124 ;  /* 0x0000007c777c7220 */ /* 0x000fe20000410000 */
[----:B------:R-:W-:Y:S01]  /*1100*/  @P1 SHF.L.U32 R115, R112, 0x10, RZ ;  /* 0x0000001070731819 */ /* 0x000fe200000006ff */
[----:B------:R-:W-:Y:S01]  /*1110*/  FMUL.FTZ R120, R132, R113 ;  /* 0x0000007184787220 */ /* 0x000fe20000410000 */
[----:B------:R-:W-:Y:S01]  /*1120*/  @P1 SHF.L.U32 R111, R110, 0x10, RZ ;  /* 0x000000106e6f1819 */ /* 0x000fe200000006ff */
[----:B------:R-:W-:Y:S01]  /*1130*/  @P1 FADD.FTZ R124, R124, R109 ;  /* 0x0000006d7c7c1221 */ /* 0x000fe20000010000 */
[----:B------:R-:W-:Y:S01]  /*1140*/  @P1 FADD.FTZ R121, R121, R108 ;  /* 0x0000006c79791221 */ /* 0x000fe20000010000 */
[----:B------:R-:W-:Y:S01]  /*1150*/  @P1 FADD.FTZ R120, R120, R115 ;  /* 0x0000007378781221 */ /* 0x000fe20000010000 */
[----:B------:R-:W-:Y:S01]  /*1160*/  LEA R118, P3, R116, UR10, 0x4 ;  /* 0x0000000a74767c11 */ /* 0x000fe2000f8620ff */
[----:B------:R-:W-:Y:S01]  /*1170*/  @P1 FADD.FTZ R122, R122, R111 ;  /* 0x0000006f7a7a1221 */ /* 0x000fe20000010000 */
[----:B------:R-:W-:Y:S01]  /*1180*/  F2FP.BF16.F32.PACK_AB R108, R124, R127 ;  /* 0x0000007f7c6c723e */ /* 0x000fe200000010ff */
[----:B------:R-:W-:Y:S01]  /*1190*/  IMAD.WIDE.U32 R112, R169, 0x10, R228 ;  /* 0x00000010a9707825 */ /* 0x000fe200078e00e4 */
[----:B------:R-:W-:-:S02]  /*11a0*/  LEA.HI.X R119, R116, UR11, RZ, 0x4, P3 ;  /* 0x0000000b74777c11 */ /* 0x000fc400098f24ff */
[----:B------:R-:W-:Y:S02]  /*11b0*/  F2FP.BF16.F32.PACK_AB R111, R120, R123 ;  /* 0x0000007b786f723e */ /* 0x000fe400000010ff */
[----:B------:R-:W-:Y:S02]  /*11c0*/  F2FP.BF16.F32.PACK_AB R110, R121, R126 ;  /* 0x0000007e796e723e */ /* 0x000fe400000010ff */
[----:B------:R-:W-:-:S05]  /*11d0*/  F2FP.BF16.F32.PACK_AB R109, R122, R125 ;  /* 0x0000007d7a6d723e */ /* 0x000fca00000010ff */
[----:B------:R0:W-:Y:S04]  /*11e0*/  STG.E.128 desc[UR4][R118.64], R108 ;  /* 0x0000006c76007986 */ /* 0x0001e8000c101d04 */
[----:B------:R-:W2:Y:S01]  /*11f0*/  LDG.E.128 R112, desc[UR4][R112.64] ;  /* 0x0000000470707981 */ /* 0x000ea2000c1e1d00 */
[----:B------:R-:W-:-:S04]  /*1200*/  @P1 LEA R170, P3, R169, UR8, 0x4 ;  /* 0x00000008a9aa1c11 */ /* 0x000fc8000f8620ff */
[----:B------:R-:W-:-:S05]  /*1210*/  @P1 LEA.HI.X R171, R169, UR9, RZ, 0x4, P3 ;  /* 0x00000009a9ab1c11 */ /* 0x000fca00098f24ff */
[----:B------:R-:W3:Y:S01]  /*1220*/  @P1 LDG.E.128 R104, desc[UR4][R170.64] ;  /* 0x00000004aa681981 */ /* 0x000ee2000c1e1d00 */
[----:B------:R-:W-:Y:S02]  /*1230*/  SHF.L.U32 R176, R49, 0x10, RZ ;  /* 0x0000001031b07819 */ /* 0x000fe400000006ff */
[C---:B------:R-:W-:Y:S02]  /*1240*/  SHF.L.U32 R168, R48.reuse, 0x10, RZ ;  /* 0x0000001030a87819 */ /* 0x040fe400000006ff */
[----:B0-----:R-:W-:Y:S02]  /*1250*/  PRMT R110, R48, 0x7632, R110 ;  /* 0x00007632306e7816 */ /* 0x001fe4000000006e */
[----:B------:R-:W-:Y:S02]  /*1260*/  SHF.L.U32 R172, R50, 0x10, RZ ;  /* 0x0000001032ac7819 */ /* 0x000fe400000006ff */
[----:B------:R-:W-:Y:S02]  /*1270*/  SHF.L.U32 R110, R110, 0x10, RZ ;  /* 0x000000106e6e7819 */ /* 0x000fe400000006ff */
[----:B------:R-:W-:-:S04]  /*1280*/  SHF.L.U32 R165, R169, 0x4, RZ ;  /* 0x00000004a9a57819 */ /* 0x000fc800000006ff */
[----:B------:R-:W-:Y:S02]  /*1290*/  IADD3 R178, P3, R165, UR10, RZ ;  /* 0x0000000aa5b27c10 */ /* 0x000fe4000ff7e0ff */
[----:B--2---:R-:W-:Y:S02]  /*12a0*/  SHF.L.U32 R109, R113, 0x10, RZ ;  /* 0x00000010716d7819 */ /* 0x004fe400000006ff */
[----:B------:R-:W-:-:S03]  /*12b0*/  PRMT R108, R112, 0x7632, R108 ;  /* 0x00007632706c7816 */ /* 0x000fc6000000006c */
[----:B------:R-:W-:Y:S01]  /*12c0*/  FMUL.FTZ R109, R109, R164 ;  /* 0x000000a46d6d7220 */ /* 0x000fe20000410000 */
[----:B------:R-:W-:Y:S02]  /*12d0*/  SHF.L.U32 R117, R112, 0x10, RZ ;  /* 0x0000001070757819 */ /* 0x000fe400000006ff */
[----:B------:R-:W-:Y:S01]  /*12e0*/  PRMT R113, R113, 0x7632, R113 ;  /* 0x0000763271717816 */ /* 0x000fe20000000071 */
[----:B------:R-:W-:Y:S01]  /*12f0*/  FMUL.FTZ R176, R109, R176 ;  /* 0x000000b06db07220 */ /* 0x000fe20000410000 */
[----:B------:R-:W-:Y:S02]  /*1300*/  SHF.L.U32 R111, R114, 0x10, RZ ;  /* 0x00000010726f7819 */ /* 0x000fe400000006ff */
[----:B------:R-:W-:Y:S01]  /*1310*/  SHF.L.U32 R109, R108, 0x10, RZ ;  /* 0x000000106c6d7819 */ /* 0x000fe200000006ff */
[-C--:B------:R-:W-:Y:S01]  /*1320*/  FMUL.FTZ R117, R117, R164.reuse ;  /* 0x000000a475757220 */ /* 0x080fe20000410000 */
[----:B------:R-:W-:Y:S02]  /*1330*/  PRMT R108, R49, 0x7632, R108 ;  /* 0x00007632316c7816 */ /* 0x000fe4000000006c */
[----:B------:R-:W-:Y:S01]  /*1340*/  SHF.L.U32 R113, R113, 0x10, RZ ;  /* 0x0000001071717819 */ /* 0x000fe200000006ff */
[----:B------:R-:W-:Y:S01]  /*1350*/  FMUL.FTZ R111, R111, R164 ;  /* 0x000000a46f6f7220 */ /* 0x000fe20000410000 */
[----:B------:R-:W-:Y:S01]  /*1360*/  SHF.L.U32 R108, R108, 0x10, RZ ;  /* 0x000000106c6c7819 */ /* 0x000fe200000006ff */
[----:B------:R-:W-:Y:S01]  /*1370*/  FMUL.FTZ R168, R117, R168 ;  /* 0x000000a875a87220 */ /* 0x000fe20000410000 */
[-C--:B------:R-:W-:Y:S01]  /*1380*/  FMUL.FTZ R109, R109, R164.reuse ;  /* 0x000000a46d6d7220 */ /* 0x080fe20000410000 */
[----:B------:R-:W-:Y:S01]  /*1390*/  FMUL.FTZ R113, R113, R164 ;  /* 0x000000a471717220 */ /* 0x000fe20000410000 */
[----:B------:R-:W-:-:S02]  /*13a0*/  PRMT R114, R114, 0x7632, R114 ;  /* 0x0000763272727816 */ /* 0x000fc40000000072 */
[----:B------:R-:W-:Y:S01]  /*13b0*/  SHF.L.U32 R117, R115, 0x10, RZ ;  /* 0x0000001073757819 */ /* 0x000fe200000006ff */
[----:B------:R-:W-:Y:S01]  /*13c0*/  FMUL.FTZ R177, R111, R172 ;  /* 0x000000ac6fb17220 */ /* 0x000fe20000410000 */
[----:B------:R-:W-:Y:S01]  /*13d0*/  PRMT R111, R50, 0x7632, R111 ;  /* 0x00007632326f7816 */ /* 0x000fe2000000006f */
[----:B------:R-:W-:Y:S01]  /*13e0*/  FMUL.FTZ R175, R109, R110 ;  /* 0x0000006e6daf7220 */ /* 0x000fe20000410000 */
[----:B------:R-:W-:Y:S01]  /*13f0*/  FMUL.FTZ R173, R113, R108 ;  /* 0x0000006c71ad7220 */ /* 0x000fe20000410000 */
[----:B---3--:R-:W-:Y:S01]  /*1400*/  @P1 PRMT R108, R104, 0x7632, R108 ;  /* 0x00007632686c1816 */ /* 0x008fe2000000006c */
[-C--:B------:R-:W-:Y:S01]  /*1410*/  FMUL.FTZ R174, R117, R164.reuse ;  /* 0x000000a475ae7220 */ /* 0x080fe20000410000 */
[----:B------:R-:W-:Y:S02]  /*1420*/  SHF.L.U32 R109, R114, 0x10, RZ ;  /* 0x00000010726d7819 */ /* 0x000fe400000006ff */
[----:B------:R-:W-:Y:S02]  /*1430*/  PRMT R115, R115, 0x7632, R115 ;  /* 0x0000763273737816 */ /* 0x000fe40000000073 */
[----:B------:R-:W-:Y:S01]  /*1440*/  SHF.L.U32 R172, R111, 0x10, RZ ;  /* 0x000000106fac7819 */ /* 0x000fe200000006ff */
[----:B------:R-:W-:Y:S01]  /*1450*/  FMUL.FTZ R109, R109, R164 ;  /* 0x000000a46d6d7220 */ /* 0x000fe20000410000 */
[----:B------:R-:W-:Y:S01]  /*1460*/  @P1 SHF.L.U32 R111, R107, 0x10, RZ ;  /* 0x000000106b6f1819 */ /* 0x000fe200000006ff */
[----:B------:R-:W-:Y:S01]  /*1470*/  FMUL.FTZ R174, R39, R174 ;  /* 0x000000ae27ae7220 */ /* 0x000fe20000410000 */
[----:B------:R-:W-:-:S02]  /*1480*/  @P1 SHF.L.U32 R108, R108, 0x10, RZ ;  /* 0x000000106c6c1819 */ /* 0x000fc400000006ff */
[----:B------:R-:W-:Y:S02]  /*1490*/  @P1 SHF.L.U32 R110, R106, 0x10, RZ ;  /* 0x000000106a6e1819 */ /* 0x000fe400000006ff */
[----:B------:R-:W-:Y:S02]  /*14a0*/  @P1 SHF.L.U32 R119, R104, 0x10, RZ ;  /* 0x0000001068771819 */ /* 0x000fe400000006ff */
[----:B------:R-:W-:Y:S01]  /*14b0*/  SHF.L.U32 R115, R115, 0x10, RZ ;  /* 0x0000001073737819 */ /* 0x000fe200000006ff */
[----:B------:R-:W-:Y:S01]  /*14c0*/  FMUL.FTZ R172, R109, R172 ;  /* 0x000000ac6dac7220 */ /* 0x000fe20000410000 */
[----:B------:R-:W-:Y:S01]  /*14d0*/  @P1 FADD.FTZ R174, R111, R174 ;  /* 0x000000ae6fae1221 */ /* 0x000fe20000010000 */
[----:B------:R-:W-:Y:S01]  /*14e0*/  @P1 FADD.FTZ R175, R175, R108 ;  /* 0x0000006cafaf1221 */ /* 0x000fe20000010000 */
[----:B------:R-:W-:Y:S01]  /*14f0*/  @P1 FADD.FTZ R177, R110, R177 ;  /* 0x000000b16eb11221 */ /* 0x000fe20000010000 */
[----:B------:R-:W-:Y:S01]  /*1500*/  @P1 PRMT R111, R107, 0x7632, R111 ;  /* 0x000076326b6f1816 */ /* 0x000fe2000000006f */
[----:B------:R-:W-:Y:S01]  /*1510*/  @P1 FADD.FTZ R168, R119, R168 ;  /* 0x000000a877a81221 */ /* 0x000fe20000010000 */
[----:B------:R-:W-:Y:S01]  /*1520*/  @P1 PRMT R108, R105, 0x7632, R108 ;  /* 0x00007632696c1816 */ /* 0x000fe2000000006c */
[----:B------:R-:W-:Y:S01]  /*1530*/  FMUL.FTZ R110, R115, R164 ;  /* 0x000000a4736e7220 */ /* 0x000fe20000410000 */
[----:B------:R-:W-:-:S02]  /*1540*/  @P1 PRMT R109, R106, 0x7632, R109 ;  /* 0x000076326a6d1816 */ /* 0x000fc4000000006d */
[----:B------:R-:W-:Y:S01]  /*1550*/  @P1 SHF.L.U32 R119, R105, 0x10, RZ ;  /* 0x0000001069771819 */ /* 0x000fe200000006ff */
[----:B------:R-:W-:Y:S01]  /*1560*/  FMUL.FTZ R171, R131, R110 ;  /* 0x0000006e83ab7220 */ /* 0x000fe20000410000 */
[----:B------:R-:W-:Y:S02]  /*1570*/  @P1 SHF.L.U32 R112, R111, 0x10, RZ ;  /* 0x000000106f701819 */ /* 0x000fe400000006ff */
[----:B------:R-:W-:Y:S02]  /*1580*/  @P1 SHF.L.U32 R109, R109, 0x10, RZ ;  /* 0x000000106d6d1819 */ /* 0x000fe400000006ff */
[----:B------:R-:W-:Y:S01]  /*1590*/  @P1 SHF.L.U32 R108, R108, 0x10, RZ ;  /* 0x000000106c6c1819 */ /* 0x000fe200000006ff */
[----:B------:R-:W-:Y:S01]  /*15a0*/  @P1 FADD.FTZ R176, R119, R176 ;  /* 0x000000b077b01221 */ /* 0x000fe20000010000 */
[----:B------:R-:W-:Y:S01]  /*15b0*/  SHF.R.U32.HI R119, RZ, 0x1c, R169 ;  /* 0x0000001cff777819 */ /* 0x000fe200000116a9 */
[----:B------:R-:W-:Y:S01]  /*15c0*/  @P1 FADD.FTZ R171, R171, R112 ;  /* 0x00000070abab1221 */ /* 0x000fe20000010000 */
[----:B------:R-:W-:Y:S01]  /*15d0*/  @P1 FADD.FTZ R172, R172, R109 ;  /* 0x0000006dacac1221 */ /* 0x000fe20000010000 */
[----:B------:R-:W-:Y:S01]  /*15e0*/  @P1 FADD.FTZ R173, R173, R108 ;  /* 0x0000006cadad1221 */ /* 0x000fe20000010000 */
[----:B------:R-:W-:-:S02]  /*15f0*/  IADD3 R169, R116, 0x40, RZ ;  /* 0x0000004074a97810 */ /* 0x000fc40007ffe0ff */
[----:B------:R-:W-:Y:S02]  /*1600*/  IADD3.X R179, R119, UR11, RZ, P3, !PT ;  /* 0x0000000b77b37c10 */ /* 0x000fe40009ffe4ff */
[----:B------:R-:W-:Y:S01]  /*1610*/  F2FP.BF16.F32.PACK_AB R111, R171, R174 ;  /* 0x000000aeab6f723e */ /* 0x000fe200000010ff */
[----:B------:R-:W-:Y:S01]  /*1620*/  IMAD.WIDE.U32 R112, R169, 0x10, R228 ;  /* 0x00000010a9707825 */ /* 0x000fe200078e00e4 */
[----:B------:R-:W-:Y:S02]  /*1630*/  F2FP.BF16.F32.PACK_AB R110, R172, R177 ;  /* 0x000000b1ac6e723e */ /* 0x000fe400000010ff */
[----:B------:R-:W-:Y:S02]  /*1640*/  F2FP.BF16.F32.PACK_AB R109, R173, R176 ;  /* 0x000000b0ad6d723e */ /* 0x000fe400000010ff */
[----:B------:R-:W-:Y:S02]  /*1650*/  F2FP.BF16.F32.PACK_AB R108, R175, R168 ;  /* 0x000000a8af6c723e */ /* 0x000fe400000010ff */
[----:B------:R-:W-:-:S03]  /*1660*/  @P1 LEA R182, P3, R169, UR8, 0x4 ;  /* 0x00000008a9b61c11 */ /* 0x000fc6000f8620ff */
[----:B------:R0:W-:Y:S01]  /*1670*/  STG.E.128 desc[UR4][R178.64], R108 ;  /* 0x0000006cb2007986 */ /* 0x0001e2000c101d04 */
[----:B------:R-:W-:-:S03]  /*1680*/  @P1 LEA.HI.X R183, R169, UR9, RZ, 0x4, P3 ;  /* 0x00000009a9b71c11 */ /* 0x000fc600098f24ff */
[----:B------:R-:W2:Y:S04]  /*1690*/  LDG.E.128 R112, desc[UR4][R112.64] ;  /* 0x0000000470707981 */ /* 0x000ea8000c1e1d00 */
[----:B------:R-:W3:Y:S01]  /*16a0*/  @P1 LDG.E.128 R104, desc[UR4][R182.64] ;  /* 0x00000004b6681981 */ /* 0x000ee2000c1e1d00 */
[----:B------:R-:W-:Y:S02]  /*16b0*/  SHF.L.U32 R118, R52, 0x10, RZ ;  /* 0x0000001034767819 */ /* 0x000fe400000006ff */
[----:B------:R-:W-:Y:S02]  /*16c0*/  SHF.L.U32 R170, R53, 0x10, RZ ;  /* 0x0000001035aa7819 */ /* 0x000fe400000006ff */
[----:B------:R-:W-:Y:S02]  /*16d0*/  SHF.L.U32 R190, R54, 0x10, RZ ;  /* 0x0000001036be7819 */ /* 0x000fe400000006ff */
[----:B------:R-:W-:-:S02]  /*16e0*/  IADD3 R191, R116, 0x60, RZ ;  /* 0x0000006074bf7810 */ /* 0x000fc40007ffe0ff */
[----:B--2---:R-:W-:Y:S02]  /*16f0*/  SHF.L.U32 R117, R112, 0x10, RZ ;  /* 0x0000001070757819 */ /* 0x004fe400000006ff */
[----:B0-----:R-:W-:-:S03]  /*1700*/  SHF.L.U32 R109, R113, 0x10, RZ ;  /* 0x00000010716d7819 */ /* 0x001fc600000006ff */
[-C--:B------:R-:W-:Y:S01]  /*1710*/  FMUL.FTZ R117, R117, R164.reuse ;  /* 0x000000a475757220 */ /* 0x080fe20000410000 */
[----:B---3--:R-:W-:Y:S01]  /*1720*/  @P1 SHF.L.U32 R110, R104, 0x10, RZ ;  /* 0x00000010686e1819 */ /* 0x008fe200000006ff */
[----:B------:R-:W-:Y:S01]  /*1730*/  FMUL.FTZ R109, R109, R164 ;  /* 0x000000a46d6d7220 */ /* 0x000fe20000410000 */
[----:B------:R-:W-:Y:S01]  /*1740*/  PRMT R108, R112, 0x7632, R108 ;  /* 0x00007632706c7816 */ /* 0x000fe2000000006c */
[----:B------:R-:W-:Y:S01]  /*1750*/  FMUL.FTZ R181, R117, R118 ;  /* 0x0000007675b57220 */ /* 0x000fe20000410000 */
[----:B------:R-:W-:Y:S01]  /*1760*/  SHF.L.U32 R111, R114, 0x10, RZ ;  /* 0x00000010726f7819 */ /* 0x000fe200000006ff */
[----:B------:R-:W-:Y:S01]  /*1770*/  FMUL.FTZ R189, R109, R170 ;  /* 0x000000aa6dbd7220 */ /* 0x000fe20000410000 */
[----:B------:R-:W-:Y:S01]  /*1780*/  PRMT R113, R113, 0x7632, R113 ;  /* 0x0000763271717816 */ /* 0x000fe20000000071 */
[----:B------:R-:W-:Y:S01]  /*1790*/  @P1 FADD.FTZ R181, R110, R181 ;  /* 0x000000b56eb51221 */ /* 0x000fe20000010000 */
[----:B------:R-:W-:Y:S01]  /*17a0*/  PRMT R110, R52, 0x7632, R110 ;  /* 0x00007632346e7816 */ /* 0x000fe2000000006e */
[----:B------:R-:W-:Y:S01]  /*17b0*/  FMUL.FTZ R111, R111, R164 ;  /* 0x000000a46f6f7220 */ /* 0x000fe20000410000 */
[----:B------:R-:W-:-:S02]  /*17c0*/  SHF.L.U32 R109, R108, 0x10, RZ ;  /* 0x000000106c6d7819 */ /* 0x000fc400000006ff */
[----:B------:R-:W-:Y:S02]  /*17d0*/  PRMT R108, R53, 0x7632, R108 ;  /* 0x00007632356c7816 */ /* 0x000fe4000000006c */
[----:B------:R-:W-:Y:S01]  /*17e0*/  SHF.L.U32 R113, R113, 0x10, RZ ;  /* 0x0000001071717819 */ /* 0x000fe200000006ff */
[----:B------:R-:W-:Y:S01]  /*17f0*/  FMUL.FTZ R190, R111, R190 ;  /* 0x000000be6fbe7220 */ /* 0x000fe20000410000 */
[----:B------:R-:W-:Y:S01]  /*1800*/  SHF.L.U32 R110, R110, 0x10, RZ ;  /* 0x000000106e6e7819 */ /* 0x000fe200000006ff */
[-C--:B------:R-:W-:Y:S01]  /*1810*/  FMUL.FTZ R109, R109, R164.reuse ;  /* 0x000000a46d6d7220 */ /* 0x080fe20000410000 */
[----:B------:R-:W-:Y:S01]  /*1820*/  SHF.L.U32 R108, R108, 0x10, RZ ;  /* 0x000000106c6c7819 */ /* 0x000fe200000006ff */
[----:B------:R-:W-:Y:S01]  /*1830*/  FMUL.FTZ R113, R113, R164 ;  /* 0x000000a471717220 */ /* 0x000fe20000410000 */
[----:B------:R-:W-:Y:S02]  /*1840*/  PRMT R111, R54, 0x7632, R111 ;  /* 0x00007632366f7816 */ /* 0x000fe4000000006f */
[----:B------:R-:W-:Y:S01]  /*1850*/  PRMT R114, R114, 0x7632, R114 ;  /* 0x0000763272727816 */ /* 0x000fe20000000072 */
[----:B------:R-:W-:Y:S01]  /*1860*/  FMUL.FTZ R188, R109, R110 ;  /* 0x0000006e6dbc7220 */ /* 0x000fe20000410000 */
[----:B------:R-:W-:Y:S01]  /*1870*/  SHF.L.U32 R110, R111, 0x10, RZ ;  /* 0x000000106f6e7819 */ /* 0x000fe200000006ff */
[----:B------:R-:W-:Y:S01]  /*1880*/  FMUL.FTZ R186, R113, R108 ;  /* 0x0000006c71ba7220 */ /* 0x000fe20000410000 */
[----:B------:R-:W-:-:S02]  /*1890*/  SHF.L.U32 R111, R114, 0x10, RZ ;  /* 0x00000010726f7819 */ /* 0x000fc400000006ff */
[----:B------:R-:W-:Y:S02]  /*18a0*/  @P1 PRMT R108, R104, 0x7632, R108 ;  /* 0x00007632686c1816 */ /* 0x000fe4000000006c */
[----:B------:R-:W-:Y:S01]  /*18b0*/  SHF.L.U32 R117, R115, 0x10, RZ ;  /* 0x0000001073757819 */ /* 0x000fe200000006ff */
[----:B------:R-:W-:Y:S01]  /*18c0*/  FMUL.FTZ R111, R111, R164 ;  /* 0x000000a46f6f7220 */ /* 0x000fe20000410000 */
[----:B------:R-:W-:Y:S02]  /*18d0*/  PRMT R115, R115, 0x7632, R115 ;  /* 0x0000763273737816 */ /* 0x000fe40000000073 */
[----:B------:R-:W-:Y:S01]  /*18e0*/  @P1 SHF.L.U32 R109, R108, 0x10, RZ ;  /* 0x000000106c6d1819 */ /* 0x000fe200000006ff */
[----:B------:R-:W-:Y:S01]  /*18f0*/  FMUL.FTZ R185, R111, R110 ;  /* 0x0000006e6fb97220 */ /* 0x000fe20000410000 */
[----:B------:R-:W-:Y:S02]  /*1900*/  SHF.L.U32 R115, R115, 0x10, RZ ;  /* 0x0000001073737819 */ /* 0x000fe400000006ff */
[----:B------:R-:W-:Y:S01]  /*1910*/  @P1 SHF.L.U32 R112, R105, 0x10, RZ ;  /* 0x0000001069701819 */ /* 0x000fe200000006ff */
[----:B------:R-:W-:Y:S01]  /*1920*/  @P1 FADD.FTZ R188, R188, R109 ;  /* 0x0000006dbcbc1221 */ /* 0x000fe20000010000 */
[----:B------:R-:W-:-:S02]  /*1930*/  @P1 PRMT R110, R107, 0x7632, R110 ;  /* 0x000076326b6e1816 */ /* 0x000fc4000000006e */
[----:B------:R-:W-:Y:S01]  /*1940*/  @P1 PRMT R109, R106, 0x7632, R109 ;  /* 0x000076326a6d1816 */ /* 0x000fe2000000006d */
[-C--:B------:R-:W-:Y:S01]  /*1950*/  FMUL.FTZ R117, R117, R164.reuse ;  /* 0x000000a475757220 */ /* 0x080fe20000410000 */
[----:B------:R-:W-:Y:S01]  /*1960*/  @P1 PRMT R108, R105, 0x7632, R108 ;  /* 0x00007632696c1816 */ /* 0x000fe2000000006c */
[----:B------:R-:W-:Y:S01]  /*1970*/  FMUL.FTZ R115, R115, R164 ;  /* 0x000000a473737220 */ /* 0x000fe20000410000 */
[----:B------:R-:W-:Y:S01]  /*1980*/  @P1 SHF.L.U32 R111, R110, 0x10, RZ ;  /* 0x000000106e6f1819 */ /* 0x000fe200000006ff */
[----:B------:R-:W-:Y:S01]  /*1990*/  @P1 FADD.FTZ R189, R112, R189 ;  /* 0x000000bd70bd1221 */ /* 0x000fe20000010000 */
[----:B------:R-:W-:Y:S01]  /*19a0*/  @P1 SHF.L.U32 R110, R109, 0x10, RZ ;  /* 0x000000106d6e1819 */ /* 0x000fe200000006ff */
[----:B------:R-:W-:Y:S01]  /*19b0*/  FMUL.FTZ R187, R40, R117 ;  /* 0x0000007528bb7220 */ /* 0x000fe20000410000 */
[----:B------:R-:W-:Y:S01]  /*19c0*/  @P1 SHF.L.U32 R113, R106, 0x10, RZ ;  /* 0x000000106a711819 */ /* 0x000fe200000006ff */
[----:B------:R-:W-:Y:S01]  /*19d0*/  FMUL.FTZ R184, R130, R115 ;  /* 0x0000007382b87220 */ /* 0x000fe20000410000 */
[----:B------:R-:W-:-:S02]  /*19e0*/  @P1 SHF.L.U32 R112, R107, 0x10, RZ ;  /* 0x000000106b701819 */ /* 0x000fc400000006ff */
[----:B------:R-:W-:Y:S02]  /*19f0*/  @P1 SHF.L.U32 R109, R108, 0x10, RZ ;  /* 0x000000106c6d1819 */ /* 0x000fe400000006ff */
[----:B------:R-:W-:Y:S01]  /*1a00*/  SHF.L.U32 R118, R169, 0x4, RZ ;  /* 0x00000004a9767819 */ /* 0x000fe200000006ff */
[----:B------:R-:W-:Y:S01]  /*1a10*/  @P1 FADD.FTZ R190, R113, R190 ;  /* 0x000000be71be1221 */ /* 0x000fe20000010000 */
[----:B------:R-:W-:Y:S01]  /*1a20*/  @P1 FADD.FTZ R187, R112, R187 ;  /* 0x000000bb70bb1221 */ /* 0x000fe20000010000 */
[----:B------:R-:W-:Y:S01]  /*1a30*/  @P1 FADD.FTZ R184, R184, R111 ;  /* 0x0000006fb8b81221 */ /* 0x000fe20000010000 */
[----:B------:R-:W-:Y:S01]  /*1a40*/  @P1 FADD.FTZ R185, R185, R110 ;  /* 0x0000006eb9b91221 */ /* 0x000fe20000010000 */
[----:B------:R-:W-:Y:S01]  /*1a50*/  @P1 FADD.FTZ R186, R186, R109 ;  /* 0x0000006dbaba1221 */ /* 0x000fe20000010000 */
[----:B------:R-:W-:Y:S02]  /*1a60*/  SHF.R.U32.HI R117, RZ, 0x1c, R169 ;  /* 0x0000001cff757819 */ /* 0x000fe400000116a9 */
[----:B------:R-:W-:Y:S01]  /*1a70*/  IADD3 R178, P3, R118, UR10, RZ ;  /* 0x0000000a76b27c10 */ /* 0x000fe2000ff7e0ff */
[----:B------:R-:W-:Y:S01]  /*1a80*/  IMAD.WIDE.U32 R112, R191, 0x10, R228 ;  /* 0x00000010bf707825 */ /* 0x000fe200078e00e4 */
[----:B------:R-:W-:-:S02]  /*1a90*/  F2FP.BF16.F32.PACK_AB R111, R184, R187 ;  /* 0x000000bbb86f723e */ /* 0x000fc400000010ff */
[----:B------:R-:W-:Y:S02]  /*1aa0*/  IADD3.X R179, R117, UR11, RZ, P3, !PT ;  /* 0x0000000b75b37c10 */ /* 0x000fe40009ffe4ff */
        /* <DEDUP_REMOVED lines=13> */
[----:B------:R-:W-:-:S02]  /*1b80*/  IADD3 R193, R116, 0x80, RZ ;  /* 0x0000008074c17810 */ /* 0x000fc40007ffe0ff */
        /* <DEDUP_REMOVED lines=32> */
[----:B------:R-:W-:Y:S01]  /*1d90*/  SHF.L.U32 R115, R115, 0x10, RZ ;  /* 0x0000001073737819 */ /* 0x000fe200000006ff */
[----:B------:R-:W-:Y:S01]  /*1da0*/  FMUL.FTZ R196, R109, R196 ;  /* 0x000000c46dc47220 */ /* 0x000fe20000410000 */
[----:B------:R-:W-:Y:S01]  /*1db0*/  @P1 SHF.L.U32 R179, R104, 0x10, RZ ;  /* 0x0000001068b31819 */ /* 0x000fe200000006ff */
[----:B------:R-:W-:Y:S01]  /*1dc0*/  @P1 FADD.FTZ R198, R111, R198 ;  /* 0x000000c66fc61221 */ /* 0x000fe20000010000 */
[--C-:B------:R-:W-:Y:S01]  /*1dd0*/  @P1 FADD.FTZ R199, R199, R108.reuse ;  /* 0x0000006cc7c71221 */ /* 0x100fe20000010000 */
[----:B------:R-:W-:Y:S01]  /*1de0*/  @P1 FADD.FTZ R201, R110, R201 ;  /* 0x000000c96ec91221 */ /* 0x000fe20000010000 */
[----:B------:R-:W-:Y:S01]  /*1df0*/  @P1 PRMT R111, R107, 0x7632, R111 ;  /* 0x000076326b6f1816 */ /* 0x000fe2000000006f */
[----:B------:R-:W-:Y:S01]  /*1e00*/  FMUL.FTZ R110, R115, R164 ;  /* 0x000000a4736e7220 */ /* 0x000fe20000410000 */
[----:B------:R-:W-:-:S02]  /*1e10*/  @P1 PRMT R108, R105, 0x7632, R108 ;  /* 0x00007632696c1816 */ /* 0x000fc4000000006c */
[----:B------:R-:W-:Y:S01]  /*1e20*/  @P1 PRMT R109, R106, 0x7632, R109 ;  /* 0x000076326a6d1816 */ /* 0x000fe2000000006d */
[----:B------:R-:W-:Y:S01]  /*1e30*/  @P1 FADD.FTZ R192, R179, R192 ;  /* 0x000000c0b3c01221 */ /* 0x000fe20000010000 */
[----:B------:R-:W-:Y:S01]  /*1e40*/  @P1 SHF.L.U32 R179, R105, 0x10, RZ ;  /* 0x0000001069b31819 */ /* 0x000fe200000006ff */
[----:B------:R-:W-:Y:S01]  /*1e50*/  FMUL.FTZ R195, R129, R110 ;  /* 0x0000006e81c37220 */ /* 0x000fe20000410000 */
[----:B------:R-:W-:Y:S02]  /*1e60*/  @P1 SHF.L.U32 R112, R111, 0x10, RZ ;  /* 0x000000106f701819 */ /* 0x000fe400000006ff */
[----:B------:R-:W-:Y:S02]  /*1e70*/  @P1 SHF.L.U32 R109, R109, 0x10, RZ ;  /* 0x000000106d6d1819 */ /* 0x000fe400000006ff */
[----:B------:R-:W-:Y:S02]  /*1e80*/  @P1 SHF.L.U32 R108, R108, 0x10, RZ ;  /* 0x000000106c6c1819 */ /* 0x000fe400000006ff */
[----:B------:R-:W-:Y:S01]  /*1e90*/  SHF.L.U32 R170, R191, 0x4, RZ ;  /* 0x00000004bfaa7819 */ /* 0x000fe200000006ff */
[----:B------:R-:W-:Y:S01]  /*1ea0*/  @P1 FADD.FTZ R200, R179, R200 ;  /* 0x000000c8b3c81221 */ /* 0x000fe20000010000 */
[----:B------:R-:W-:Y:S01]  /*1eb0*/  @P1 FADD.FTZ R195, R195, R112 ;  /* 0x00000070c3c31221 */ /* 0x000fe20000010000 */
[----:B------:R-:W-:Y:S01]  /*1ec0*/  @P1 FADD.FTZ R196, R196, R109 ;  /* 0x0000006dc4c41221 */ /* 0x000fe20000010000 */
[----:B------:R-:W-:Y:S01]  /*1ed0*/  @P1 FADD.FTZ R197, R197, R108 ;  /* 0x0000006cc5c51221 */ /* 0x000fe20000010000 */
[----:B------:R-:W-:-:S02]  /*1ee0*/  SHF.R.U32.HI R169, RZ, 0x1c, R191 ;  /* 0x0000001cffa97819 */ /* 0x000fc400000116bf */
[----:B------:R-:W-:Y:S01]  /*1ef0*/  IADD3 R178, P3, R170, UR10, RZ ;  /* 0x0000000aaab27c10 */ /* 0x000fe2000ff7e0ff */
[----:B------:R-:W-:Y:S01]  /*1f00*/  IMAD.WIDE.U32 R112, R193, 0x10, R228 ;  /* 0x00000010c1707825 */ /* 0x000fe200078e00e4 */
[----:B------:R-:W-:Y:S02]  /*1f10*/  F2FP.BF16.F32.PACK_AB R111, R195, R198 ;  /* 0x000000c6c36f723e */ /* 0x000fe400000010ff */
[----:B------:R-:W-:Y:S02]  /*1f20*/  IADD3.X R179, R169, UR11, RZ, P3, !PT ;  /* 0x0000000ba9b37c10 */ /* 0x000fe40009ffe4ff */
[----:B------:R-:W-:Y:S02]  /*1f30*/  F2FP.BF16.F32.PACK_AB R110, R196, R201 ;  /* 0x000000c9c46e723e */ /* 0x000fe400000010ff */
[----:B------:R-:W-:Y:S02]  /*1f40*/  F2FP.BF16.F32.PACK_AB R109, R197, R200 ;  /* 0x000000c8c56d723e */ /* 0x000fe400000010ff */
[----:B------:R-:W-:-:S02]  /*1f50*/  F2FP.BF16.F32.PACK_AB R108, R199, R192 ;  /* 0x000000c0c76c723e */ /* 0x000fc400000010ff */
[----:B------:R-:W-:-:S03]  /*1f60*/  @P1 LEA R182, P3, R193, UR8, 0x4 ;  /* 0x00000008c1b61c11 */ /* 0x000fc6000f8620ff */
[----:B------:R0:W-:Y:S01]  /*1f70*/  STG.E.128 desc[UR4][R178.64], R108 ;  /* 0x0000006cb2007986 */ /* 0x0001e2000c101d04 */
[----:B------:R-:W-:-:S03]  /*1f80*/  @P1 LEA.HI.X R183, R193, UR9, RZ, 0x4, P3 ;  /* 0x00000009c1b71c11 */ /* 0x000fc600098f24ff */
[----:B------:R-:W2:Y:S04]  /*1f90*/  LDG.E.128 R112, desc[UR4][R112.64] ;  /* 0x0000000470707981 */ /* 0x000ea8000c1e1d00 */
[----:B------:R1:W3:Y:S01]  /*1fa0*/  @P1 LDG.E.128 R104, desc[UR4][R182.64] ;  /* 0x00000004b6681981 */ /* 0x0002e2000c1e1d00 */
[----:B------:R-:W-:Y:S02]  /*1fb0*/  SHF.L.U32 R180, R60, 0x10, RZ ;  /* 0x000000103cb47819 */ /* 0x000fe400000006ff */
[----:B------:R-:W-:Y:S02]  /*1fc0*/  SHF.L.U32 R194, R61, 0x10, RZ ;  /* 0x000000103dc27819 */ /* 0x000fe400000006ff */
[----:B------:R-:W-:Y:S02]  /*1fd0*/  SHF.L.U32 R210, R62, 0x10, RZ ;  /* 0x000000103ed27819 */ /* 0x000fe400000006ff */
[----:B-1----:R-:W-:-:S02]  /*1fe0*/  SHF.L.U32 R182, R193, 0x4, RZ ;  /* 0x00000004c1b67819 */ /* 0x002fc400000006ff */
[----:B------:R-:W-:Y:S02]  /*1ff0*/  IADD3 R183, R116, 0xa0, RZ ;  /* 0x000000a074b77810 */ /* 0x000fe40007ffe0ff */
[----:B0-----:R-:W-:Y:S02]  /*2000*/  IADD3 R178, P3, R182, UR10, RZ ;  /* 0x0000000ab6b27c10 */ /* 0x001fe4000ff7e0ff */
[----:B--2---:R-:W-:Y:S02]  /*2010*/  SHF.L.U32 R191, R112, 0x10, RZ ;  /* 0x0000001070bf7819 */ /* 0x004fe400000006ff */
[----:B------:R-:W-:-:S03]  /*2020*/  SHF.L.U32 R109, R113, 0x10, RZ ;  /* 0x00000010716d7819 */ /* 0x000fc600000006ff */
        /* <DEDUP_REMOVED lines=46> */
[----:B------:R-:W-:Y:S01]  /*2310*/  @P1 SHF.L.U32 R109, R108, 0x10, RZ ;  /* 0x000000106c6d1819 */ /* 0x000fe200000006ff */
[----:B------:R-:W-:Y:S01]  /*2320*/  @P1 FADD.FTZ R210, R113, R210 ;  /* 0x000000d271d21221 */ /* 0x000fe20000010000 */
[----:B------:R-:W-:Y:S01]  /*2330*/  @P1 FADD.FTZ R204, R204, R111 ;  /* 0x0000006fcccc1221 */ /* 0x000fe20000010000 */
[----:B------:R-:W-:Y:S01]  /*2340*/  @P1 FADD.FTZ R207, R112, R207 ;  /* 0x000000cf70cf1221 */ /* 0x000fe20000010000 */
[----:B------:R-:W-:Y:S01]  /*2350*/  @P1 FADD.FTZ R205, R205, R110 ;  /* 0x0000006ecdcd1221 */ /* 0x000fe20000010000 */
[----:B------:R-:W-:Y:S01]  /*2360*/  @P1 FADD.FTZ R206, R206, R109 ;  /* 0x0000006dcece1221 */ /* 0x000fe20000010000 */
[----:B------:R-:W-:Y:S01]  /*2370*/  SHF.R.U32.HI R180, RZ, 0x1c, R193 ;  /* 0x0000001cffb47819 */ /* 0x000fe200000116c1 */
[----:B------:R-:W-:Y:S01]  /*2380*/  IMAD.WIDE.U32 R112, R183, 0x10, R228 ;  /* 0x00000010b7707825 */ /* 0x000fe200078e00e4 */
[----:B------:R-:W-:Y:S02]  /*2390*/  F2FP.BF16.F32.PACK_AB R111, R204, R207 ;  /* 0x000000cfcc6f723e */ /* 0x000fe400000010ff */
[----:B------:R-:W-:-:S02]  /*23a0*/  IADD3.X R179, R180, UR11, RZ, P3, !PT ;  /* 0x0000000bb4b37c10 */ /* 0x000fc40009ffe4ff */
[----:B------:R-:W-:Y:S02]  /*23b0*/  F2FP.BF16.F32.PACK_AB R110, R205, R210 ;  /* 0x000000d2cd6e723e */ /* 0x000fe400000010ff */
[----:B------:R-:W-:Y:S02]  /*23c0*/  F2FP.BF16.F32.PACK_AB R109, R206, R209 ;  /* 0x000000d1ce6d723e */ /* 0x000fe400000010ff */
[----:B------:R-:W-:Y:S02]  /*23d0*/  F2FP.BF16.F32.PACK_AB R108, R208, R203 ;  /* 0x000000cbd06c723e */ /* 0x000fe400000010ff */
[----:B------:R-:W-:-:S03]  /*23e0*/  @P1 LEA R212, P3, R183, UR8, 0x4 ;  /* 0x00000008b7d41c11 */ /* 0x000fc6000f8620ff */
[----:B------:R0:W-:Y:S04]  /*23f0*/  STG.E.128 desc[UR4][R178.64], R108 ;  /* 0x0000006cb2007986 */ /* 0x0001e8000c101d04 */
[----:B------:R-:W2:Y:S01]  /*2400*/  LDG.E.128 R112, desc[UR4][R112.64] ;  /* 0x0000000470707981 */ /* 0x000ea2000c1e1d00 */
[----:B------:R-:W-:-:S05]  /*2410*/  @P1 LEA.HI.X R213, R183, UR9, RZ, 0x4, P3 ;  /* 0x00000009b7d51c11 */ /* 0x000fca00098f24ff */
[----:B------:R-:W3:Y:S01]  /*2420*/  @P1 LDG.E.128 R104, desc[UR4][R212.64] ;  /* 0x00000004d4681981 */ /* 0x000ee2000c1e1d00 */
[----:B------:R-:W-:Y:S02]  /*2430*/  SHF.L.U32 R194, R64, 0x10, RZ ;  /* 0x0000001040c27819 */ /* 0x000fe400000006ff */
[----:B------:R-:W-:Y:S02]  /*2440*/  SHF.L.U32 R202, R65, 0x10, RZ ;  /* 0x0000001041ca7819 */ /* 0x000fe400000006ff */
[----:B0-----:R-:W-:Y:S02]  /*2450*/  SHF.R.U32.HI R178, RZ, 0x1c, R183 ;  /* 0x0000001cffb27819 */ /* 0x001fe400000116b7 */
[C---:B--2---:R-:W-:Y:S02]  /*2460*/  SHF.L.U32 R191, R112.reuse, 0x10, RZ ;  /* 0x0000001070bf7819 */ /* 0x044fe400000006ff */
[----:B------:R-:W-:Y:S02]  /*2470*/  SHF.L.U32 R109, R113, 0x10, RZ ;  /* 0x00000010716d7819 */ /* 0x000fe400000006ff */
[----:B------:R-:W-:Y:S01]  /*2480*/  PRMT R108, R112, 0x7632, R108 ;  /* 0x00007632706c7816 */ /* 0x000fe2000000006c */
[-C--:B------:R-:W-:Y:S01]  /*2490*/  FMUL.FTZ R191, R191, R164.reuse ;  /* 0x000000a4bfbf7220 */ /* 0x080fe20000410000 */
[----:B------:R-:W-:Y:S01]  /*24a0*/  SHF.L.U32 R111, R114, 0x10, RZ ;  /* 0x00000010726f7819 */ /* 0x000fe200000006ff */
[----:B------:R-:W-:Y:S01]  /*24b0*/  FMUL.FTZ R109, R109, R164 ;  /* 0x000000a46d6d7220 */ /* 0x000fe20000410000 */
[----:B------:R-:W-:Y:S01]  /*24c0*/  PRMT R113, R113, 0x7632, R113 ;  /* 0x0000763271717816 */ /* 0x000fe20000000071 */
[----:B------:R-:W-:Y:S01]  /*24d0*/  FMUL.FTZ R211, R191, R194 ;  /* 0x000000c2bfd37220 */ /* 0x000fe20000410000 */
[----:B---3--:R-:W-:Y:S01]  /*24e0*/  @P1 SHF.L.U32 R110, R104, 0x10, RZ ;  /* 0x00000010686e1819 */ /* 0x008fe200000006ff */
[----:B------:R-:W-:Y:S01]  /*24f0*/  FMUL.FTZ R212, R109, R202 ;  /* 0x000000ca6dd47220 */ /* 0x000fe20000410000 */
[----:B------:R-:W-:Y:S01]  /*2500*/  SHF.L.U32 R194, R66, 0x10, RZ ;  /* 0x0000001042c27819 */ /* 0x000fe200000006ff */
[----:B------:R-:W-:Y:S01]  /*2510*/  FMUL.FTZ R111, R111, R164 ;  /* 0x000000a46f6f7220 */ /* 0x000fe20000410000 */
[----:B------:R-:W-:-:S02]  /*2520*/  SHF.L.U32 R109, R108, 0x10, RZ ;  /* 0x000000106c6d7819 */ /* 0x000fc400000006ff */
[----:B------:R-:W-:Y:S02]  /*2530*/  PRMT R108, R65, 0x7632, R108 ;  /* 0x00007632416c7816 */ /* 0x000fe4000000006c */
[----:B------:R-:W-:Y:S01]  /*2540*/  SHF.L.U32 R113, R113, 0x10, RZ ;  /* 0x0000001071717819 */ /* 0x000fe200000006ff */
[----:B------:R-:W-:Y:S01]  /*2550*/  @P1 FADD.FTZ R211, R110, R211 ;  /* 0x000000d36ed31221 */ /* 0x000fe20000010000 */
[----:B------:R-:W-:Y:S01]  /*2560*/  FMUL.FTZ R213, R111, R194 ;  /* 0x000000c26fd57220 */ /* 0x000fe20000410000 */
[----:B------:R-:W-:Y:S02]  /*2570*/  PRMT R110, R64, 0x7632, R110 ;  /* 0x00007632406e7816 */ /* 0x000fe4000000006e */
[----:B------:R-:W-:Y:S01]  /*2580*/  SHF.L.U32 R108, R108, 0x10, RZ ;  /* 0x000000106c6c7819 */ /* 0x000fe200000006ff */
[-C--:B------:R-:W-:Y:S01]  /*2590*/  FMUL.FTZ R113, R113, R164.reuse ;  /* 0x000000a471717220 */ /* 0x080fe20000410000 */
[----:B------:R-:W-:Y:S02]  /*25a0*/  PRMT R111, R66, 0x7632, R111 ;  /* 0x00007632426f7816 */ /* 0x000fe4000000006f */
[----:B------:R-:W-:Y:S01]  /*25b0*/  PRMT R114, R114, 0x7632, R114 ;  /* 0x0000763272727816 */ /* 0x000fe20000000072 */
[----:B------:R-:W-:Y:S01]  /*25c0*/  FMUL.FTZ R109, R109, R164 ;  /* 0x000000a46d6d7220 */ /* 0x000fe20000410000 */
[----:B------:R-:W-:Y:S01]  /*25d0*/  SHF.L.U32 R110, R110, 0x10, RZ ;  /* 0x000000106e6e7819 */ /* 0x000fe200000006ff */
[----:B------:R-:W-:Y:S01]  /*25e0*/  FMUL.FTZ R215, R113, R108 ;  /* 0x0000006c71d77220 */ /* 0x000fe20000410000 */
[----:B------:R-:W-:-:S02]  /*25f0*/  SHF.L.U32 R216, R111, 0x10, RZ ;  /* 0x000000106fd87819 */ /* 0x000fc400000006ff */
[----:B------:R-:W-:Y:S02]  /*2600*/  @P1 PRMT R108, R104, 0x7632, R108 ;  /* 0x00007632686c1816 */ /* 0x000fe4000000006c */
[----:B------:R-:W-:Y:S02]  /*2610*/  SHF.L.U32 R111, R114, 0x10, RZ ;  /* 0x00000010726f7819 */ /* 0x000fe400000006ff */
[----:B------:R-:W-:Y:S01]  /*2620*/  SHF.L.U32 R179, R115, 0x10, RZ ;  /* 0x0000001073b37819 */ /* 0x000fe200000006ff */
[----:B------:R-:W-:Y:S01]  /*2630*/  FMUL.FTZ R214, R109, R110 ;  /* 0x0000006e6dd67220 */ /* 0x000fe20000410000 */
[----:B------:R-:W-:Y:S01]  /*2640*/  PRMT R115, R115, 0x7632, R115 ;  /* 0x0000763273737816 */ /* 0x000fe20000000073 */
[----:B------:R-:W-:Y:S01]  /*2650*/  FMUL.FTZ R111, R111, R164 ;  /* 0x000000a46f6f7220 */ /* 0x000fe20000410000 */
[----:B------:R-:W-:Y:S02]  /*2660*/  @P1 SHF.L.U32 R109, R108, 0x10, RZ ;  /* 0x000000106c6d1819 */ /* 0x000fe400000006ff */
[----:B------:R-:W-:-:S02]  /*2670*/  @P1 SHF.L.U32 R110, R106, 0x10, RZ ;  /* 0x000000106a6e1819 */ /* 0x000fc400000006ff */
[----:B------:R-:W-:Y:S01]  /*2680*/  SHF.L.U32 R115, R115, 0x10, RZ ;  /* 0x0000001073737819 */ /* 0x000fe200000006ff */
[----:B------:R-:W-:Y:S01]  /*2690*/  FMUL.FTZ R216, R111, R216 ;  /* 0x000000d86fd87220 */ /* 0x000fe20000410000 */
[----:B------:R-:W-:Y:S01]  /*26a0*/  @P1 FADD.FTZ R214, R214, R109 ;  /* 0x0000006dd6d61221 */ /* 0x000fe20000010000 */
[----:B------:R-:W-:Y:S01]  /*26b0*/  @P1 FADD.FTZ R213, R110, R213 ;  /* 0x000000d56ed51221 */ /* 0x000fe20000010000 */
[----:B------:R-:W-:Y:S01]  /*26c0*/  @P1 PRMT R111, R107, 0x7632, R111 ;  /* 0x000076326b6f1816 */ /* 0x000fe2000000006f */
[-C--:B------:R-:W-:Y:S01]  /*26d0*/  FMUL.FTZ R218, R179, R164.reuse ;  /* 0x000000a4b3da7220 */ /* 0x080fe20000410000 */
[----:B------:R-:W-:Y:S01]  /*26e0*/  @P1 PRMT R108, R105, 0x7632, R108 ;  /* 0x00007632696c1816 */ /* 0x000fe2000000006c */
[----:B------:R-:W-:Y:S01]  /*26f0*/  FMUL.FTZ R110, R115, R164 ;  /* 0x000000a4736e7220 */ /* 0x000fe20000410000 */
[----:B------:R-:W-:Y:S01]  /*2700*/  @P1 PRMT R109, R106, 0x7632, R109 ;  /* 0x000076326a6d1816 */ /* 0x000fe2000000006d */
[----:B------:R-:W-:Y:S01]  /*2710*/  FMUL.FTZ R218, R43, R218 ;  /* 0x000000da2bda7220 */ /* 0x000fe20000410000 */
[----:B------:R-:W-:Y:S01]  /*2720*/  @P1 SHF.L.U32 R191, R105, 0x10, RZ ;  /* 0x0000001069bf1819 */ /* 0x000fe200000006ff */
[----:B------:R-:W-:Y:S01]  /*2730*/  FMUL.FTZ R217, R71, R110 ;  /* 0x0000006e47d97220 */ /* 0x000fe20000410000 */
[----:B------:R-:W-:-:S02]  /*2740*/  @P1 SHF.L.U32 R113, R107, 0x10, RZ ;  /* 0x000000106b711819 */ /* 0x000fc400000006ff */
        /* <DEDUP_REMOVED lines=8> */
[----:B------:R-:W-:Y:S01]  /*27d0*/  @P1 FADD.FTZ R215, R215, R108 ;  /* 0x0000006cd7d71221 */ /* 0x000fe20000010000 */
[----:B------:R-:W-:-:S02]  /*27e0*/  IADD3 R183, R116, 0xc0, RZ ;  /* 0x000000c074b77810 */ /* 0x000fc40007ffe0ff */
[----:B------:R-:W-:Y:S02]  /*27f0*/  IADD3 R220, P3, R179, UR10, RZ ;  /* 0x0000000ab3dc7c10 */ /* 0x000fe4000ff7e0ff */
[----:B------:R-:W-:Y:S01]  /*2800*/  F2FP.BF16.F32.PACK_AB R111, R217, R218 ;  /* 0x000000dad96f723e */ /* 0x000fe200000010ff */
[----:B------:R-:W-:Y:S01]  /*2810*/  IMAD.WIDE.U32 R112, R183, 0x10, R228 ;  /* 0x00000010b7707825 */ /* 0x000fe200078e00e4 */
[----:B------:R-:W-:Y:S02]  /*2820*/  IADD3.X R221, R178, UR11, RZ, P3, !PT ;  /* 0x0000000bb2dd7c10 */ /* 0x000fe40009ffe4ff */
[----:B------:R-:W-:Y:S02]  /*2830*/  F2FP.BF16.F32.PACK_AB R110, R216, R213 ;  /* 0x000000d5d86e723e */ /* 0x000fe400000010ff */
[----:B------:R-:W-:Y:S02]  /*2840*/  F2FP.BF16.F32.PACK_AB R109, R215, R212 ;  /* 0x000000d4d76d723e */ /* 0x000fe400000010ff */
[----:B------:R-:W-:-:S02]  /*2850*/  F2FP.BF16.F32.PACK_AB R108, R214, R211 ;  /* 0x000000d3d66c723e */ /* 0x000fc400000010ff */
[----:B------:R-:W-:-:S03]  /*2860*/  @P1 LEA R222, P3, R183, UR8, 0x4 ;  /* 0x00000008b7de1c11 */ /* 0x000fc6000f8620ff */
[----:B------:R0:W-:Y:S04]  /*2870*/  STG.E.128 desc[UR4][R220.64], R108 ;  /* 0x0000006cdc007986 */ /* 0x0001e8000c101d04 */
[----:B------:R-:W2:Y:S01]  /*2880*/  LDG.E.128 R112, desc[UR4][R112.64] ;  /* 0x0000000470707981 */ /* 0x000ea2000c1e1d00 */
[----:B------:R-:W-:-:S05]  /*2890*/  @P1 LEA.HI.X R223, R183, UR9, RZ, 0x4, P3 ;  /* 0x00000009b7df1c11 */ /* 0x000fca00098f24ff */
[----:B------:R-:W3:Y:S01]  /*28a0*/  @P1 LDG.E.128 R104, desc[UR4][R222.64] ;  /* 0x00000004de681981 */ /* 0x000ee2000c1e1d00 */
[----:B------:R-:W-:Y:S02]  /*28b0*/  SHF.L.U32 R194, R68, 0x10, RZ ;  /* 0x0000001044c27819 */ /* 0x000fe400000006ff */
[----:B------:R-:W-:Y:S02]  /*28c0*/  SHF.L.U32 R202, R69, 0x10, RZ ;  /* 0x0000001045ca7819 */ /* 0x000fe400000006ff */
[----:B------:R-:W-:Y:S01]  /*28d0*/  IADD3 R193, R116, 0xe0, RZ ;  /* 0x000000e074c17810 */ /* 0x000fe20007ffe0ff */
[----:B------:R-:W-:Y:S01]  /*28e0*/  FADD.FTZ R227, RZ, R127 ;  /* 0x0000007fffe37221 */ /* 0x000fe20000010000 */
[----:B--2---:R-:W-:Y:S02]  /*28f0*/  SHF.L.U32 R191, R112, 0x10, RZ ;  /* 0x0000001070bf7819 */ /* 0x004fe400000006ff */
[----:B0-----:R-:W-:Y:S02]  /*2900*/  SHF.L.U32 R109, R113, 0x10, RZ ;  /* 0x00000010716d7819 */ /* 0x001fe400000006ff */
[----:B------:R-:W-:Y:S01]  /*2910*/  SHF.L.U32 R111, R114, 0x10, RZ ;  /* 0x00000010726f7819 */ /* 0x000fe200000006ff */
[-C--:B------:R-:W-:Y:S01]  /*2920*/  FMUL.FTZ R191, R191, R164.reuse ;  /* 0x000000a4bfbf7220 */ /* 0x080fe20000410000 */
[----:B------:R-:W-:Y:S01]  /*2930*/  PRMT R108, R112, 0x7632, R108 ;  /* 0x00007632706c7816 */ /* 0x000fe2000000006c */
[----:B------:R-:W-:Y:S01]  /*2940*/  FMUL.FTZ R109, R109, R164 ;  /* 0x000000a46d6d7220 */ /* 0x000fe20000410000 */
[----:B------:R-:W-:Y:S01]  /*2950*/  PRMT R113, R113, 0x7632, R113 ;  /* 0x0000763271717816 */ /* 0x000fe20000000071 */
[----:B------:R-:W-:Y:S01]  /*2960*/  FMUL.FTZ R219, R191, R194 ;  /* 0x000000c2bfdb7220 */ /* 0x000fe20000410000 */
[----:B------:R-:W-:Y:S01]  /*2970*/  SHF.L.U32 R194, R70, 0x10, RZ ;  /* 0x0000001046c27819 */ /* 0x000fe200000006ff */
[----:B------:R-:W-:Y:S01]  /*2980*/  FMUL.FTZ R225, R109, R202 ;  /* 0x000000ca6de17220 */ /* 0x000fe20000410000 */
[----:B---3--:R-:W-:Y:S01]  /*2990*/  @P1 SHF.L.U32 R110, R104, 0x10, RZ ;  /* 0x00000010686e1819 */ /* 0x008fe200000006ff */
[----:B------:R-:W-:Y:S01]  /*29a0*/  FMUL.FTZ R111, R111, R164 ;  /* 0x000000a46f6f7220 */ /* 0x000fe20000410000 */
[----:B------:R-:W-:-:S02]  /*29b0*/  SHF.L.U32 R109, R108, 0x10, RZ ;  /* 0x000000106c6d7819 */ /* 0x000fc400000006ff */
[----:B------:R-:W-:Y:S02]  /*29c0*/  PRMT R108, R69, 0x7632, R108 ;  /* 0x00007632456c7816 */ /* 0x000fe4000000006c */
[----:B------:R-:W-:Y:S01]  /*29d0*/  SHF.L.U32 R113, R113, 0x10, RZ ;  /* 0x0000001071717819 */ /* 0x000fe200000006ff */
[----:B------:R-:W-:Y:S01]  /*29e0*/  FMUL.FTZ R221, R111, R194 ;  /* 0x000000c26fdd7220 */ /* 0x000fe20000410000 */
[----:B------:R-:W-:Y:S01]  /*29f0*/  @P1 FADD.FTZ R219, R110, R219 ;  /* 0x000000db6edb1221 */ /* 0x000fe20000010000 */
        /* <DEDUP_REMOVED lines=9> */
[----:B------:R-:W-:Y:S02]  /*2a90*/  SHF.L.U32 R111, R114, 0x10, RZ ;  /* 0x00000010726f7819 */ /* 0x000fe400000006ff */
[----:B------:R-:W-:Y:S01]  /*2aa0*/  @P1 PRMT R108, R104, 0x7632, R108 ;  /* 0x00007632686c1816 */ /* 0x000fe2000000006c */
[----:B------:R-:W-:Y:S01]  /*2ab0*/  FMUL.FTZ R226, R109, R110 ;  /* 0x0000006e6de27220 */ /* 0x000fe20000410000 */
[----:B------:R-:W-:Y:S01]  /*2ac0*/  SHF.L.U32 R191, R115, 0x10, RZ ;  /* 0x0000001073bf7819 */ /* 0x000fe200000006ff */
[----:B------:R-:W-:Y:S01]  /*2ad0*/  FMUL.FTZ R111, R111, R164 ;  /* 0x000000a46f6f7220 */ /* 0x000fe20000410000 */
[----:B------:R-:W-:Y:S02]  /*2ae0*/  PRMT R115, R115, 0x7632, R115 ;  /* 0x0000763273737816 */ /* 0x000fe40000000073 */
[----:B------:R-:W-:Y:S02]  /*2af0*/  @P1 SHF.L.U32 R109, R108, 0x10, RZ ;  /* 0x000000106c6d1819 */ /* 0x000fe400000006ff */
[----:B------:R-:W-:Y:S01]  /*2b00*/  @P1 SHF.L.U32 R110, R106, 0x10, RZ ;  /* 0x000000106a6e1819 */ /* 0x000fe200000006ff */
[----:B------:R-:W-:Y:S01]  /*2b10*/  FMUL.FTZ R224, R111, R224 ;  /* 0x000000e06fe07220 */ /* 0x000fe20000410000 */
[----:B------:R-:W-:-:S02]  /*2b20*/  @P1 SHF.L.U32 R112, R105, 0x10, RZ ;  /* 0x0000001069701819 */ /* 0x000fc400000006ff */
[----:B------:R-:W-:Y:S01]  /*2b30*/  SHF.L.U32 R115, R115, 0x10, RZ ;  /* 0x0000001073737819 */ /* 0x000fe200000006ff */
[----:B------:R-:W-:Y:S01]  /*2b40*/  @P1 FADD.FTZ R226, R226, R109 ;  /* 0x0000006de2e21221 */ /* 0x000fe20000010000 */
[----:B------:R-:W-:Y:S01]  /*2b50*/  @P1 PRMT R111, R107, 0x7632, R111 ;  /* 0x000076326b6f1816 */ /* 0x000fe2000000006f */
[----:B------:R-:W-:Y:S01]  /*2b60*/  @P1 FADD.FTZ R221, R110, R221 ;  /* 0x000000dd6edd1221 */ /* 0x000fe20000010000 */
[----:B------:R-:W-:Y:S01]  /*2b70*/  @P1 PRMT R109, R106, 0x7632, R109 ;  /* 0x000076326a6d1816 */ /* 0x000fe2000000006d */
[----:B------:R-:W-:Y:S01]  /*2b80*/  @P1 FADD.FTZ R225, R112, R225 ;  /* 0x000000e170e11221 */ /* 0x000fe20000010000 */
[----:B------:R-:W-:Y:S01]  /*2b90*/  @P1 PRMT R108, R105, 0x7632, R108 ;  /* 0x00007632696c1816 */ /* 0x000fe2000000006c */
[-C--:B------:R-:W-:Y:S01]  /*2ba0*/  FMUL.FTZ R220, R191, R164.reuse ;  /* 0x000000a4bfdc7220 */ /* 0x080fe20000410000 */
[----:B------:R-:W-:Y:S01]  /*2bb0*/  FMUL.FTZ R110, R115, R164 ;  /* 0x000000a4736e7220 */ /* 0x000fe20000410000 */
[----:B------:R-:W-:Y:S02]  /*2bc0*/  @P1 SHF.L.U32 R112, R111, 0x10, RZ ;  /* 0x000000106f701819 */ /* 0x000fe400000006ff */
[----:B------:R-:W-:Y:S01]  /*2bd0*/  @P1 SHF.L.U32 R111, R109, 0x10, RZ ;  /* 0x000000106d6f1819 */ /* 0x000fe200000006ff */
[----:B------:R-:W-:Y:S01]  /*2be0*/  FMUL.FTZ R220, R167, R220 ;  /* 0x000000dca7dc7220 */ /* 0x000fe20000410000 */
[----:B------:R-:W-:Y:S01]  /*2bf0*/  @P1 SHF.L.U32 R113, R107, 0x10, RZ ;  /* 0x000000106b711819 */ /* 0x000fe200000006ff */
[----:B------:R-:W-:Y:S01]  /*2c00*/  FMUL.FTZ R223, R67, R110 ;  /* 0x0000006e43df7220 */ /* 0x000fe20000410000 */
[----:B------:R-:W-:-:S02]  /*2c10*/  @P1 SHF.L.U32 R109, R108, 0x10, RZ ;  /* 0x000000106c6d1819 */ /* 0x000fc400000006ff */
[----:B------:R-:W-:Y:S01]  /*2c20*/  SHF.L.U32 R191, R183, 0x4, RZ ;  /* 0x00000004b7bf7819 */ /* 0x000fe200000006ff */
[----:B------:R-:W-:Y:S01]  /*2c30*/  @P1 FADD.FTZ R220, R113, R220 ;  /* 0x000000dc71dc1221 */ /* 0x000fe20000010000 */
[----:B------:R-:W-:Y:S01]  /*2c40*/  @P1 FADD.FTZ R223, R223, R112 ;  /* 0x00000070dfdf1221 */ /* 0x000fe20000010000 */
[----:B------:R-:W-:Y:S01]  /*2c50*/  @P1 FADD.FTZ R224, R224, R111 ;  /* 0x0000006fe0e01221 */ /* 0x000fe20000010000 */
[----:B------:R-:W-:Y:S01]  /*2c60*/  @P1 FADD.FTZ R222, R222, R109 ;  /* 0x0000006ddede1221 */ /* 0x000fe20000010000 */
[----:B------:R-:W-:Y:S02]  /*2c70*/  SHF.R.U32.HI R183, RZ, 0x1c, R183 ;  /* 0x0000001cffb77819 */ /* 0x000fe400000116b7 */
[----:B------:R-:W-:Y:S01]  /*2c80*/  IADD3 R230, P3, R191, UR10, RZ ;  /* 0x0000000abfe67c10 */ /* 0x000fe2000ff7e0ff */
[----:B------:R-:W-:Y:S01]  /*2c90*/  IMAD.WIDE.U32 R112, R193, 0x10, R228 ;  /* 0x00000010c1707825 */ /* 0x000fe200078e00e4 */
[----:B------:R-:W-:Y:S02]  /*2ca0*/  F2FP.BF16.F32.PACK_AB R111, R223, R220 ;  /* 0x000000dcdf6f723e */ /* 0x000fe400000010ff */
[----:B------:R-:W-:-:S02]  /*2cb0*/  IADD3.X R231, R183, UR11, RZ, P3, !PT ;  /* 0x0000000bb7e77c10 */ /* 0x000fc40009ffe4ff */
[----:B------:R-:W-:Y:S02]  /*2cc0*/  F2FP.BF16.F32.PACK_AB R110, R224, R221 ;  /* 0x000000dde06e723e */ /* 0x000fe400000010ff */
[----:B------:R-:W-:Y:S02]  /*2cd0*/  F2FP.BF16.F32.PACK_AB R109, R222, R225 ;  /* 0x000000e1de6d723e */ /* 0x000fe400000010ff */
[----:B------:R-:W-:-:S05]  /*2ce0*/  F2FP.BF16.F32.PACK_AB R108, R226, R219 ;  /* 0x000000dbe26c723e */ /* 0x000fca00000010ff */
[----:B------:R0:W-:Y:S04]  /*2cf0*/  STG.E.128 desc[UR4][R230.64], R108 ;  /* 0x0000006ce6007986 */ /* 0x0001e8000c101d04 */
[----:B------:R-:W2:Y:S01]  /*2d00*/  LDG.E.128 R112, desc[UR4][R112.64] ;  /* 0x0000000470707981 */ /* 0x000ea2000c1e1d00 */
[----:B------:R-:W-:-:S04]  /*2d10*/  @P1 LEA R228, P3, R193, UR8, 0x4 ;  /* 0x00000008c1e41c11 */ /* 0x000fc8000f8620ff */
[----:B------:R-:W-:-:S05]  /*2d20*/  @P1 LEA.HI.X R229, R193, UR9, RZ, 0x4, P3 ;  /* 0x00000009c1e51c11 */ /* 0x000fca00098f24ff */
[----:B------:R1:W3:Y:S01]  /*2d30*/  @P1 LDG.E.128 R104, desc[UR4][R228.64] ;  /* 0x00000004e4681981 */ /* 0x0002e2000c1e1d00 */
[----:B------:R-:W-:-:S04]  /*2d40*/  FADD.FTZ R194, R227, R124 ;  /* 0x0000007ce3c27221 */ /* 0x000fc80000010000 */
[----:B------:R-:W-:-:S04]  /*2d50*/  FADD.FTZ R227, R194, R125 ;  /* 0x0000007dc2e37221 */ /* 0x000fc80000010000 */
[----:B------:R-:W-:-:S04]  /*2d60*/  FADD.FTZ R227, R227, R122 ;  /* 0x0000007ae3e37221 */ /* 0x000fc80000010000 */
[----:B------:R-:W-:-:S04]  /*2d70*/  FADD.FTZ R194, R227, R126 ;  /* 0x0000007ee3c27221 */ /* 0x000fc80000010000 */
[----:B------:R-:W-:-:S04]  /*2d80*/  FADD.FTZ R194, R194, R121 ;  /* 0x00000079c2c27221 */ /* 0x000fc80000010000 */
[----:B0-----:R-:W-:-:S04]  /*2d90*/  FADD.FTZ R109, R194, R123 ;  /* 0x0000007bc26d7221 */ /* 0x001fc80000010000 */
        /* <DEDUP_REMOVED lines=43> */
[----:B------:R-:W0:Y:S01]  /*3050*/  S2R R233, SR_TID.X ;  /* 0x0000000000e97919 */ /* 0x000e220000002100 */
[----:B------:R-:W-:Y:S01]  /*3060*/  UMOV UR6, 0xffffffff ;  /* 0xffffffff00067882 */ /* 0x000fe20000000000 */
[C---:B--2---:R-:W-:Y:S02]  /*3070*/  SHF.L.U32 R109, R112.reuse, 0x10, RZ ;  /* 0x00000010706d7819 */ /* 0x044fe400000006ff */
[----:B------:R-:W-:Y:S02]  /*3080*/  PRMT R108, R112, 0x7632, R108 ;  /* 0x00007632706c7816 */ /* 0x000fe4000000006c */
[C---:B------:R-:W-:Y:S01]  /*3090*/  SHF.L.U32 R227, R114.reuse, 0x10, RZ ;  /* 0x0000001072e37819 */ /* 0x040fe200000006ff */
[----:B------:R-:W-:Y:S01]  /*30a0*/  FMUL.FTZ R112, R109, R164 ;  /* 0x000000a46d707220 */ /* 0x000fe20000410000 */
[----:B------:R-:W-:Y:S02]  /*30b0*/  PRMT R110, R114, 0x7632, R110 ;  /* 0x00007632726e7816 */ /* 0x000fe4000000006e */
[----:B------:R-:W-:-:S02]  /*30c0*/  SHF.L.U32 R111, R113, 0x10, RZ ;  /* 0x00000010716f7819 */ /* 0x000fc400000006ff */
[----:B------:R-:W-:Y:S02]  /*30d0*/  PRMT R194, R115, 0x7632, R194 ;  /* 0x0000763273c27816 */ /* 0x000fe400000000c2 */
[----:B------:R-:W-:Y:S02]  /*30e0*/  SHF.L.U32 R109, R108, 0x10, RZ ;  /* 0x000000106c6d7819 */ /* 0x000fe400000006ff */
[----:B------:R-:W-:Y:S02]  /*30f0*/  PRMT R113, R113, 0x7632, R113 ;  /* 0x0000763271717816 */ /* 0x000fe40000000071 */
[----:B-1----:R-:W-:Y:S01]  /*3100*/  SHF.L.U32 R229, R115, 0x10, RZ ;  /* 0x0000001073e57819 */ /* 0x002fe200000006ff */
[-C--:B------:R-:W-:Y:S01]  /*3110*/  FMUL.FTZ R114, R227, R164.reuse ;  /* 0x000000a4e3727220 */ /* 0x080fe20000410000 */
[----:B------:R-:W-:Y:S01]  /*3120*/  SHF.L.U32 R115, R110, 0x10, RZ ;  /* 0x000000106e737819 */ /* 0x000fe200000006ff */
[-C--:B------:R-:W-:Y:S01]  /*3130*/  FMUL.FTZ R111, R111, R164.reuse ;  /* 0x000000a46f6f7220 */ /* 0x080fe20000410000 */
[----:B------:R-:W-:Y:S01]  /*3140*/  SHF.L.U32 R227, R194, 0x10, RZ ;  /* 0x00000010c2e37819 */ /* 0x000fe200000006ff */
[-C--:B------:R-:W-:Y:S01]  /*3150*/  FMUL.FTZ R194, R109, R164.reuse ;  /* 0x000000a46dc27220 */ /* 0x080fe20000410000 */
[----:B------:R-:W-:Y:S01]  /*3160*/  SHF.L.U32 R113, R113, 0x10, RZ ;  /* 0x0000001071717819 */ /* 0x000fe200000006ff */
[----:B------:R-:W-:Y:S01]  /*3170*/  FADD.FTZ R109, R202, R225 ;  /* 0x000000e1ca6d7221 */ /* 0x000fe20000010000 */
[-C--:B------:R-:W-:Y:S01]  /*3180*/  FMUL.FTZ R110, R115, R164.reuse ;  /* 0x000000a4736e7220 */ /* 0x080fe20000410000 */
[----:B---3--:R-:W-:Y:S01]  /*3190*/  @P1 SHF.L.U32 R115, R105, 0x10, RZ ;  /* 0x0000001069731819 */ /* 0x008fe200000006ff */
[----:B------:R-:W-:Y:S01]  /*31a0*/  FMUL.FTZ R228, R4, R111 ;  /* 0x0000006f04e47220 */ /* 0x000fe20000410000 */
[-C--:B------:R-:W-:Y:S01]  /*31b0*/  FMUL.FTZ R229, R229, R164.reuse ;  /* 0x000000a4e5e57220 */ /* 0x080fe20000410000 */
[-C--:B------:R-:W-:Y:S01]  /*31c0*/  FMUL.FTZ R108, R113, R164.reuse ;  /* 0x000000a4716c7220 */ /* 0x080fe20000410000 */
[----:B------:R-:W-:Y:S01]  /*31d0*/  @P1 SHF.L.U32 R230, R104, 0x10, RZ ;  /* 0x0000001068e61819 */ /* 0x000fe200000006ff */
[----:B------:R-:W-:Y:S01]  /*31e0*/  FADD.FTZ R202, R109, R222 ;  /* 0x000000de6dca7221 */ /* 0x000fe20000010000 */
[----:B------:R-:W-:Y:S01]  /*31f0*/  FMUL.FTZ R164, R227, R164 ;  /* 0x000000a4e3a47220 */ /* 0x000fe20000410000 */
[----:B------:R-:W-:Y:S01]  /*3200*/  FMUL.FTZ R113, R5, R112 ;  /* 0x0000007005717220 */ /* 0x000fe20000410000 */
[----:B------:R-:W-:-:S02]  /*3210*/  @P1 PRMT R111, R107, 0x7632, R111 ;  /* 0x000076326b6f1816 */ /* 0x000fc4000000006f */
[----:B------:R-:W-:Y:S01]  /*3220*/  @P1 PRMT R109, R104, 0x7632, R109 ;  /* 0x00007632686d1816 */ /* 0x000fe2000000006d */
[----:B------:R-:W-:Y:S01]  /*3230*/  @P1 FADD.FTZ R228, R115, R228 ;  /* 0x000000e473e41221 */ /* 0x000fe20000010000 */
[----:B------:R-:W-:Y:S01]  /*3240*/  FMUL.FTZ R112, R3, R114 ;  /* 0x0000007203707220 */ /* 0x000fe20000410000 */
[----:B------:R-:W-:Y:S01]  /*3250*/  FADD.FTZ R115, R202, R221 ;  /* 0x000000ddca737221 */ /* 0x000fe20000010000 */
[----:B------:R-:W-:Y:S01]  /*3260*/  @P1 FADD.FTZ R113, R230, R113 ;  /* 0x00000071e6711221 */ /* 0x000fe20000010000 */
[----:B------:R-:W-:Y:S01]  /*3270*/  @P1 SHF.L.U32 R111, R111, 0x10, RZ ;  /* 0x000000106f6f1819 */ /* 0x000fe200000006ff */
[----:B------:R-:W-:Y:S01]  /*3280*/  FMUL.FTZ R114, R51, R164 ;  /* 0x000000a433727220 */ /* 0x000fe20000410000 */
[----:B------:R-:W-:Y:S01]  /*3290*/  @P1 SHF.L.U32 R109, R109, 0x10, RZ ;  /* 0x000000106d6d1819 */ /* 0x000fe200000006ff */
[----:B------:R-:W-:Y:S01]  /*32a0*/  FMUL.FTZ R164, R63, R194 ;  /* 0x000000c23fa47220 */ /* 0x000fe20000410000 */
[----:B------:R-:W-:Y:S01]  /*32b0*/  @P1 SHF.L.U32 R230, R107, 0x10, RZ ;  /* 0x000000106be61819 */ /* 0x000fe200000006ff */
[----:B------:R-:W-:Y:S01]  /*32c0*/  FMUL.FTZ R229, R2, R229 ;  /* 0x000000e502e57220 */ /* 0x000fe20000410000 */
[----:B------:R-:W-:Y:S01]  /*32d0*/  FADD.FTZ R115, R115, R224 ;  /* 0x000000e073737221 */ /* 0x000fe20000010000 */
[----:B------:R-:W-:Y:S01]  /*32e0*/  @P1 SHF.L.U32 R227, R106, 0x10, RZ ;  /* 0x000000106ae31819 */ /* 0x000fe200000006ff */
[----:B------:R-:W-:Y:S01]  /*32f0*/  @P1 FADD.FTZ R114, R114, R111 ;  /* 0x0000006f72721221 */ /* 0x000fe20000010000 */
[----:B------:R-:W-:Y:S01]  /*3300*/  @P1 FADD.FTZ R164, R164, R109 ;  /* 0x0000006da4a41221 */ /* 0x000fe20000010000 */
[----:B------:R-:W-:Y:S01]  /*3310*/  @P1 FADD.FTZ R229, R230, R229 ;  /* 0x000000e5e6e51221 */ /* 0x000fe20000010000 */
[----:B------:R-:W-:Y:S01]  /*3320*/  @P1 PRMT R109, R105, 0x7632, R109 ;  /* 0x00007632696d1816 */ /* 0x000fe2000000006d */
[----:B------:R-:W-:Y:S01]  /*3330*/  FADD.FTZ R230, R115, R220 ;  /* 0x000000dc73e67221 */ /* 0x000fe20000010000 */
[----:B------:R-:W-:Y:S01]  /*3340*/  @P1 PRMT R111, R106, 0x7632, R111 ;  /* 0x000076326a6f1816 */ /* 0x000fe2000000006f */
[----:B------:R-:W-:Y:S01]  /*3350*/  @P1 FADD.FTZ R112, R227, R112 ;  /* 0x00000070e3701221 */ /* 0x000fe20000010000 */
[----:B------:R-:W-:Y:S01]  /*3360*/  @P1 SHF.L.U32 R232, R109, 0x10, RZ ;  /* 0x000000106de81819 */ /* 0x000fe200000006ff */
[----:B------:R-:W-:Y:S01]  /*3370*/  FADD.FTZ R236, R230, R223 ;  /* 0x000000dfe6ec7221 */ /* 0x000fe20000010000 */
[----:B------:R-:W-:Y:S01]  /*3380*/  @P1 SHF.L.U32 R234, R111, 0x10, RZ ;  /* 0x000000106fea1819 */ /* 0x000fe200000006ff */
[----:B------:R-:W-:Y:S01]  /*3390*/  FMUL.FTZ R227, R55, R110 ;  /* 0x0000006e37e37220 */ /* 0x000fe20000410000 */
[----:B------:R-:W-:Y:S01]  /*33a0*/  FMUL.FTZ R115, R59, R108 ;  /* 0x0000006c3b737220 */ /* 0x000fe20000410000 */
[----:B------:R-:W-:Y:S01]  /*33b0*/  SHF.L.U32 R202, R193, 0x4, RZ ;  /* 0x00000004c1ca7819 */ /* 0x000fe200000006ff */
[----:B------:R-:W-:Y:S01]  /*33c0*/  FADD.FTZ R109, R236, R113 ;  /* 0x00000071ec6d7221 */ /* 0x000fe20000010000 */
[----:B------:R-:W-:Y:S01]  /*33d0*/  @P1 FADD.FTZ R227, R227, R234 ;  /* 0x000000eae3e31221 */ /* 0x000fe20000010000 */
[----:B------:R-:W-:Y:S01]  /*33e0*/  @P1 FADD.FTZ R115, R115, R232 ;  /* 0x000000e873731221 */ /* 0x000fe20000010000 */
[----:B------:R-:W-:-:S02]  /*33f0*/  SHF.R.U32.HI R194, RZ, 0x1c, R193 ;  /* 0x0000001cffc27819 */ /* 0x000fc400000116c1 */
[----:B------:R-:W-:Y:S01]  /*3400*/  IADD3 R230, P3, R202, UR10, RZ ;  /* 0x0000000acae67c10 */ /* 0x000fe2000ff7e0ff */
[----:B------:R-:W-:Y:S01]  /*3410*/  FADD.FTZ R193, R109, R164 ;  /* 0x000000a46dc17221 */ /* 0x000fe20000010000 */
[----:B------:R-:W-:Y:S02]  /*3420*/  F2FP.BF16.F32.PACK_AB R111, R114, R229 ;  /* 0x000000e5726f723e */ /* 0x000fe400000010ff */
[----:B------:R-:W-:Y:S02]  /*3430*/  IADD3.X R231, R194, UR11, RZ, P3, !PT ;  /* 0x0000000bc2e77c10 */ /* 0x000fe40009ffe4ff */
[----:B------:R-:W-:Y:S02]  /*3440*/  F2FP.BF16.F32.PACK_AB R110, R227, R112 ;  /* 0x00000070e36e723e */ /* 0x000fe400000010ff */
[----:B------:R-:W-:Y:S02]  /*3450*/  F2FP.BF16.F32.PACK_AB R109, R115, R228 ;  /* 0x000000e4736d723e */ /* 0x000fe400000010ff */
[----:B------:R-:W-:Y:S01]  /*3460*/  F2FP.BF16.F32.PACK_AB R108, R164, R113 ;  /* 0x00000071a46c723e */ /* 0x000fe200000010ff */
[----:B------:R-:W-:-:S04]  /*3470*/  FADD.FTZ R232, R193, R228 ;  /* 0x000000e4c1e87221 */ /* 0x000fc80000010000 */
[----:B------:R1:W-:Y:S01]  /*3480*/  STG.E.128 desc[UR4][R230.64], R108 ;  /* 0x0000006ce6007986 */ /* 0x0003e2000c101d04 */
[----:B------:R-:W-:-:S04]  /*3490*/  FADD.FTZ R193, R232, R115 ;  /* 0x00000073e8c17221 */ /* 0x000fc80000010000 */
[----:B------:R-:W-:Y:S01]  /*34a0*/  FADD.FTZ R232, R193, R112 ;  /* 0x00000070c1e87221 */ /* 0x000fe20000010000 */
[----:B0-----:R-:W-:-:S03]  /*34b0*/  LOP3.LUT R193, R233, 0x1f, RZ, 0xc0, !PT ;  /* 0x0000001fe9c17812 */ /* 0x001fc600078ec0ff */
[----:B------:R-:W-:-:S04]  /*34c0*/  FADD.FTZ R232, R232, R227 ;  /* 0x000000e3e8e87221 */ /* 0x000fc80000010000 */
[----:B------:R-:W-:Y:S01]  /*34d0*/  FADD.FTZ R233, R232, R229 ;  /* 0x000000e5e8e97221 */ /* 0x000fe20000010000 */
[----:B------:R-:W-:-:S03]  /*34e0*/  ISETP.NE.AND P1, PT, R193, RZ, PT ;  /* 0x000000ffc100720c */ /* 0x000fc60003f25270 */
[----:B------:R-:W-:Y:S01]  /*34f0*/  FADD.FTZ R233, R233, R114 ;  /* 0x00000072e9e97221 */ /* 0x000fe20000010000 */
[----:B-1----:R-:W-:Y:S09]  /*3500*/  BRA.DIV UR6, `(.L_x_989) ;  /* 0x0000001e06f47947 */ /* 0x002ff2000b800000 */
        /* <DEDUP_REMOVED lines=149> */
.L_x_1002:
[C---:B------:R-:W-:Y:S01]  /*3e60*/  FMUL.FTZ R109, R108.reuse, R108 ;  /* 0x0000006c6c6d7220 */ /* 0x040fe20000410000 */
[----:B-1----:R-:W-:Y:S01]  /*3e70*/  FADD.FTZ R232, R233, R232 ;  /* 0x000000e8e9e87221 */ /* 0x002fe20000010000 */
[----:B------:R-:W-:-:S03]  /*3e80*/  FSEL R110, R108, RZ, !P2 ;  /* 0x000000ff6c6e7208 */ /* 0x000fc60005000000 */
[----:B------:R-:W-:Y:S01]  /*3e90*/  FSEL R230, R109, RZ, P2 ;  /* 0x000000ff6de67208 */ /* 0x000fe20001000000 */
[----:B------:R-:W-:Y:S01]  /*3ea0*/  FFMA.FTZ R111, R232, R111, UR12 ;  /* 0x0000000ce86f7e23 */ /* 0x000fe2000801006f */
[C---:B------:R-:W-:Y:S01]  /*3eb0*/  FADD.FTZ R232, -R110.reuse, R213 ;  /* 0x000000d56ee87221 */ /* 0x040fe20000010100 */
[----:B-----5:R-:W-:Y:S01]  /*3ec0*/  PRMT R109, R79, 0x7632, R109 ;  /* 0x000076324f6d7816 */ /* 0x020fe2000000006d */
[C---:B------:R-:W-:Y:S01]  /*3ed0*/  FADD.FTZ R120, -R110.reuse, R120 ;  /* 0x000000786e787221 */ /* 0x040fe20000010100 */
[----:B------:R-:W-:Y:S01]  /*3ee0*/  FADD.FTZ R111, R111, R230 ;  /* 0x000000e66f6f7221 */ /* 0x000fe20000010000 */
[C---:B------:R-:W-:Y:S01]  /*3ef0*/  FADD.FTZ R248, -R110.reuse, R112 ;  /* 0x000000706ef87221 */ /* 0x040fe20000010100 */
[C---:B------:R-:W-:Y:S01]  /*3f00*/  FADD.FTZ R127, -R110.reuse, R127 ;  /* 0x0000007f6e7f7221 */ /* 0x040fe20000010100 */
[C---:B------:R-:W-:Y:S01]  /*3f10*/  FADD.FTZ R124, -R110.reuse, R124 ;  /* 0x0000007c6e7c7221 */ /* 0x040fe20000010100 */
[----:B------:R-:W1:Y:S01]  /*3f20*/  MUFU.RSQ R213, R111 ;  /* 0x0000006f00d57308 */ /* 0x000e620000001400 */
        /* <DEDUP_REMOVED lines=60> */
[----:B-1----:R-:W-:Y:S01]  /*42f0*/  FMUL.FTZ R114, R213, R120 ;  /* 0x00000078d5727220 */ /* 0x002fe20000410000 */
[----:B------:R-:W-:Y:S01]  /*4300*/  SHF.L.U32 R111, R79, 0x10, RZ ;  /* 0x000000104f6f7819 */ /* 0x000fe200000006ff */
[----:B------:R-:W-:Y:S01]  /*4310*/  FMUL.FTZ R123, R213, R123 ;  /* 0x0000007bd57b7220 */ /* 0x000fe20000410000 */
[----:B------:R-:W-:Y:S01]  /*4320*/  SHF.L.U32 R109, R78, 0x10, RZ ;  /* 0x000000104e6d7819 */ /* 0x000fe200000006ff */
[----:B------:R-:W-:Y:S01]  /*4330*/  FFMA.FTZ R114, R114, R113, R161 ;  /* 0x0000007172727223 */ /* 0x000fe200000100a1 */
[----:B------:R-:W-:Y:S01]  /*4340*/  PRMT R113, R78, 0x7632, R113 ;  /* 0x000076324e717816 */ /* 0x000fe20000000071 */
[----:B------:R-:W-:Y:S01]  /*4350*/  FFMA.FTZ R123, R123, R111, R34 ;  /* 0x0000006f7b7b7223 */ /* 0x000fe20000010022 */
[----:B------:R-:W-:Y:S01]  /*4360*/  FMUL.FTZ R126, R213, R126 ;  /* 0x0000007ed57e7220 */ /* 0x000fe20000410000 */
[----:B------:R-:W-:Y:S01]  /*4370*/  PRMT R111, R77, 0x7632, R111 ;  /* 0x000076324d6f7816 */ /* 0x000fe2000000006f */
[----:B------:R-:W-:Y:S01]  /*4380*/  FMUL.FTZ R125, R213, R125 ;  /* 0x0000007dd57d7220 */ /* 0x000fe20000410000 */
[----:B------:R-:W-:Y:S01]  /*4390*/  SHF.L.U32 R115, R113, 0x10, RZ ;  /* 0x0000001071737819 */ /* 0x000fe200000006ff */
[----:B------:R-:W-:Y:S01]  /*43a0*/  FMUL.FTZ R113, R213, R121 ;  /* 0x00000079d5717220 */ /* 0x000fe20000410000 */
        /* <DEDUP_REMOVED lines=9> */
[----:B------:R-:W-:Y:S01]  /*4440*/  SHF.L.U32 R115, R111, 0x10, RZ ;  /* 0x000000106f737819 */ /* 0x000fe200000006ff */
[----:B------:R-:W-:Y:S01]  /*4450*/  FMUL.FTZ R111, R213, R124 ;  /* 0x0000007cd56f7220 */ /* 0x000fe20000410000 */
[----:B------:R-:W-:Y:S01]  /*4460*/  FFMA.FTZ R120, R125, R120, R36 ;  /* 0x000000787d787223 */ /* 0x000fe20000010024 */
[----:B------:R-:W-:Y:S01]  /*4470*/  SHF.L.U32 R125, R83, 0x10, RZ ;  /* 0x00000010537d7819 */ /* 0x000fe200000006ff */
[----:B------:R-:W-:Y:S01]  /*4480*/  FMUL.FTZ R127, R213, R174 ;  /* 0x000000aed57f7220 */ /* 0x000fe20000410000 */
[----:B------:R-:W-:Y:S01]  /*4490*/  FFMA.FTZ R124, R126, R113, R37 ;  /* 0x000000717e7c7223 */ /* 0x000fe20000010025 */
[----:B------:R-:W-:Y:S01]  /*44a0*/  FFMA.FTZ R111, R111, R115, R166 ;  /* 0x000000736f6f7223 */ /* 0x000fe200000100a6 */
[----:B------:R-:W-:Y:S01]  /*44b0*/  PRMT R115, R83, 0x7632, R115 ;  /* 0x0000763253737816 */ /* 0x000fe20000000073 */
[----:B------:R-:W-:Y:S01]  /*44c0*/  FFMA.FTZ R127, R127, R125, R30 ;  /* 0x0000007d7f7f7223 */ /* 0x000fe2000001001e */
[C---:B------:R-:W-:Y:S01]  /*44d0*/  PRMT R113, R82.reuse, 0x7632, R113 ;  /* 0x0000763252717816 */ /* 0x040fe20000000071 */
[C---:B------:R-:W-:Y:S01]  /*44e0*/  FMUL.FTZ R252, R213.reuse, R171 ;  /* 0x000000abd5fc7220 */ /* 0x040fe20000410000 */
[----:B------:R-:W-:Y:S01]  /*44f0*/  SHF.L.U32 R125, R82, 0x10, RZ ;  /* 0x00000010527d7819 */ /* 0x000fe200000006ff */
[----:B------:R-:W-:Y:S01]  /*4500*/  FMUL.FTZ R126, R213, R177 ;  /* 0x000000b1d57e7220 */ /* 0x000fe20000410000 */
[----:B------:R-:W-:Y:S01]  /*4510*/  SHF.L.U32 R115, R115, 0x10, RZ ;  /* 0x0000001073737819 */ /* 0x000fe200000006ff */
[----:B------:R-:W-:Y:S01]  /*4520*/  FMUL.FTZ R171, R213, R172 ;  /* 0x000000acd5ab7220 */ /* 0x000fe20000410000 */
[----:B------:R-:W-:Y:S01]  /*4530*/  SHF.L.U32 R174, R113, 0x10, RZ ;  /* 0x0000001071ae7819 */ /* 0x000fe200000006ff */
[----:B------:R-:W-:Y:S01]  /*4540*/  FFMA.FTZ R113, R126, R125, R31 ;  /* 0x0000007d7e717223 */ /* 0x000fe2000001001f */
[----:B------:R-:W-:Y:S01]  /*4550*/  FMUL.FTZ R125, R213, R176 ;  /* 0x000000b0d57d7220 */ /* 0x000fe20000410000 */
[----:B------:R-:W-:Y:S01]  /*4560*/  FFMA.FTZ R172, R252, R115, R157 ;  /* 0x00000073fcac7223 */ /* 0x000fe2000001009d */
[----:B------:R-:W-:Y:S01]  /*4570*/  PRMT R115, R81, 0x7632, R115 ;  /* 0x0000763251737816 */ /* 0x000fe20000000073 */
[----:B------:R-:W-:Y:S01]  /*4580*/  FFMA.FTZ R126, R171, R174, R158 ;  /* 0x000000aeab7e7223 */ /* 0x000fe2000001009e */
[----:B------:R-:W-:Y:S01]  /*4590*/  SHF.L.U32 R171, R81, 0x10, RZ ;  /* 0x0000001051ab7819 */ /* 0x000fe200000006ff */
[----:B------:R-:W-:Y:S01]  /*45a0*/  FMUL.FTZ R174, R213, R168 ;  /* 0x000000a8d5ae7220 */ /* 0x000fe20000410000 */
[----:B------:R-:W-:Y:S01]  /*45b0*/  SHF.L.U32 R177, R115, 0x10, RZ ;  /* 0x0000001073b17819 */ /* 0x000fe200000006ff */
[----:B------:R-:W-:Y:S01]  /*45c0*/  FMUL.FTZ R176, R213, R173 ;  /* 0x000000add5b07220 */ /* 0x000fe20000410000 */
[C---:B------:R-:W-:Y:S01]  /*45d0*/  SHF.L.U32 R115, R80.reuse, 0x10, RZ ;  /* 0x0000001050737819 */ /* 0x040fe200000006ff */
        /* <DEDUP_REMOVED lines=21> */
[----:B------:R-:W-:Y:S01]  /*4730*/  FFMA.FTZ R184, R184, R175, R27 ;  /* 0x000000afb8b87223 */ /* 0x000fe2000001001b */
[----:B------:R-:W-:Y:S01]  /*4740*/  FFMA.FTZ R175, R185, R187, R154 ;  /* 0x000000bbb9af7223 */ /* 0x000fe2000001009a */
[----:B------:R-:W-:Y:S01]  /*4750*/  PRMT R187, R85, 0x7632, R187 ;  /* 0x0000763255bb7816 */ /* 0x000fe200000000bb */
[----:B------:R-:W-:Y:S01]  /*4760*/  FFMA.FTZ R173, R173, R177, R28 ;  /* 0x000000b1adad7223 */ /* 0x000fe2000001001c */
[C---:B------:R-:W-:Y:S01]  /*4770*/  PRMT R177, R84.reuse, 0x7632, R177 ;  /* 0x0000763254b17816 */ /* 0x040fe200000000b1 */
[----:B------:R-:W-:Y:S01]  /*4780*/  FMUL.FTZ R190, R213, R186 ;  /* 0x000000bad5be7220 */ /* 0x000fe20000410000 */
[----:B------:R-:W-:Y:S01]  /*4790*/  SHF.L.U32 R189, R187, 0x10, RZ ;  /* 0x00000010bbbd7819 */ /* 0x000fe200000006ff */
[C---:B------:R-:W-:Y:S01]  /*47a0*/  FMUL.FTZ R186, R213.reuse, R181 ;  /* 0x000000b5d5ba7220 */ /* 0x040fe20000410000 */
        /* <DEDUP_REMOVED lines=25> */
[C---:B------:R-:W-:Y:S01]  /*4940*/  PRMT R189, R88.reuse, 0x7632, R189 ;  /* 0x0000763258bd7816 */ /* 0x040fe200000000bd */
[----:B------:R-:W-:Y:S01]  /*4950*/  FMUL.FTZ R199, R213, R199 ;  /* 0x000000c7d5c77220 */ /* 0x000fe20000410000 */
        /* <DEDUP_REMOVED lines=18> */
[----:B------:R-:W-:Y:S01]  /*4a80*/  FMUL.FTZ R197, R213, R205 ;  /* 0x000000cdd5c57220 */ /* 0x000fe20000410000 */
[----:B------:R-:W-:Y:S01]  /*4a90*/  FFMA.FTZ R204, R204, R199, R145 ;  /* 0x000000c7cccc7223 */ /* 0x000fe20000010091 */
[----:B------:R-:W-:Y:S01]  /*4aa0*/  PRMT R199, R93, 0x7632, R199 ;  /* 0x000076325dc77816 */ /* 0x000fe200000000c7 */
        /* <DEDUP_REMOVED lines=18> */
[C---:B------:R-:W-:Y:S01]  /*4bd0*/  PRMT R205, R98.reuse, 0x7632, R205 ;  /* 0x0000763262cd7816 */ /* 0x040fe200000000cd */
[----:B------:R-:W-:Y:S01]  /*4be0*/  FFMA.FTZ R210, R203, R210, R148 ;  /* 0x000000d2cbd27223 */ /* 0x000fe20000010094 */
[----:B------:R-:W-:Y:S01]  /*4bf0*/  FFMA.FTZ R203, R207, R209, R14 ;  /* 0x000000d1cfcb7223 */ /* 0x000fe2000001000e */
        /* <DEDUP_REMOVED lines=8> */
[----:B------:R-:W-:Y:S01]  /*4c80*/  PRMT R216, R97, 0x7632, R216 ;  /* 0x0000763261d87816 */ /* 0x000fe200000000d8 */
[----:B------:R-:W-:Y:S01]  /*4c90*/  FFMA.FTZ R205, R205, R209, R16 ;  /* 0x000000d1cdcd7223 */ /* 0x000fe20000010010 */
[----:B------:R-:W-:Y:S01]  /*4ca0*/  FFMA.FTZ R207, R215, R217, R142 ;  /* 0x000000d9d7cf7223 */ /* 0x000fe2000001008e */
[C---:B------:R-:W-:Y:S01]  /*4cb0*/  PRMT R209, R96.reuse, 0x7632, R209 ;  /* 0x0000763260d17816 */ /* 0x040fe200000000d1 */
[C---:B------:R-:W-:Y:S01]  /*4cc0*/  FMUL.FTZ R218, R213.reuse, R211 ;  /* 0x000000d3d5da7220 */ /* 0x040fe20000410000 */
[----:B------:R-:W-:Y:S01]  /*4cd0*/  SHF.L.U32 R215, R96, 0x10, RZ ;  /* 0x0000001060d77819 */ /* 0x000fe200000006ff */
[----:B------:R-:W-:Y:S01]  /*4ce0*/  FMUL.FTZ R242, R213, R242 ;  /* 0x000000f2d5f27220 */ /* 0x000fe20000410000 */
[----:B------:R-:W-:Y:S01]  /*4cf0*/  SHF.L.U32 R211, R209, 0x10, RZ ;  /* 0x00000010d1d37819 */ /* 0x000fe200000006ff */
[C---:B------:R-:W-:Y:S01]  /*4d00*/  FMUL.FTZ R209, R213.reuse, R214 ;  /* 0x000000d6d5d17220 */ /* 0x040fe20000410000 */
[----:B------:R-:W-:Y:S01]  /*4d10*/  SHF.L.U32 R217, R216, 0x10, RZ ;  /* 0x00000010d8d97819 */ /* 0x000fe200000006ff */
[----:B------:R-:W-:Y:S01]  /*4d20*/  FMUL.FTZ R216, R213, R230 ;  /* 0x000000e6d5d87220 */ /* 0x000fe20000410000 */
[----:B------:R-:W-:Y:S01]  /*4d30*/  FFMA.FTZ R214, R218, R215, R17 ;  /* 0x000000d7dad67223 */ /* 0x000fe20000010011 */
[----:B------:R-:W-:Y:S01]  /*4d40*/  PRMT R215, R103, 0x7632, R215 ;  /* 0x0000763267d77816 */ /* 0x000fe200000000d7 */
[----:B------:R-:W-:Y:S01]  /*4d50*/  FMUL.FTZ R230, R213, R222 ;  /* 0x000000ded5e67220 */ /* 0x000fe20000410000 */
[----:B------:R-:W-:Y:S01]  /*4d60*/  FFMA.FTZ R216, R216, R217, R143 ;  /* 0x000000d9d8d87223 */ /* 0x000fe2000001008f */
[----:B------:R-:W-:Y:S01]  /*4d70*/  SHF.L.U32 R218, R103, 0x10, RZ ;  /* 0x0000001067da7819 */ /* 0x000fe200000006ff */
[----:B------:R-:W-:Y:S01]  /*4d80*/  FMUL.FTZ R217, R213, R220 ;  /* 0x000000dcd5d97220 */ /* 0x000fe20000410000 */
[----:B------:R-:W-:Y:S01]  /*4d90*/  SHF.L.U32 R219, R215, 0x10, RZ ;  /* 0x00000010d7db7819 */ /* 0x000fe200000006ff */
[----:B------:R-:W-:Y:S01]  /*4da0*/  FMUL.FTZ R221, R213, R224 ;  /* 0x000000e0d5dd7220 */ /* 0x000fe20000410000 */
[----:B------:R-:W-:Y:S01]  /*4db0*/  PRMT R215, R102, 0x7632, R215 ;  /* 0x0000763266d77816 */ /* 0x000fe200000000d7 */
[----:B------:R-:W-:Y:S01]  /*4dc0*/  FFMA.FTZ R218, R217, R218, R10 ;  /* 0x000000dad9da7223 */ /* 0x000fe2000001000a */
[C---:B------:R-:W-:Y:S01]  /*4dd0*/  SHF.L.U32 R220, R101.reuse, 0x10, RZ ;  /* 0x0000001065dc7819 */ /* 0x040fe200000006ff */
[----:B------:R-:W-:Y:S01]  /*4de0*/  FFMA.FTZ R217, R242, R219, R137 ;  /* 0x000000dbf2d97223 */ /* 0x000fe20000010089 */
[----:B------:R-:W-:Y:S01]  /*4df0*/  PRMT R219, R101, 0x7632, R219 ;  /* 0x0000763265db7816 */ /* 0x000fe200000000db */
        /* <DEDUP_REMOVED lines=9> */
[C---:B------:R-:W-:Y:S01]  /*4e90*/  PRMT R219, R100.reuse, 0x7632, R219 ;  /* 0x0000763264db7816 */ /* 0x040fe200000000db */
[----:B------:R-:W-:Y:S01]  /*4ea0*/  FFMA.FTZ R222, R215, R220, R12 ;  /* 0x000000dcd7de7223 */ /* 0x000fe2000001000c */
[----:B------:R-:W1:Y:S01]  /*4eb0*/  @!P1 LDC.64 R230, c[0x0][0x250] ;  /* 0x00009400ffe69b82 */ /* 0x000e620000000a00 */
        /* <DEDUP_REMOVED lines=9> */
[----:B------:R-:W-:Y:S01]  /*4f50*/  FFMA.FTZ R215, R236, R215, R13 ;  /* 0x000000d7ecd77223 */ /* 0x000fe2000001000d */
[----:B0-----:R-:W0:Y:S01]  /*4f60*/  @!P1 LDC.64 R232, c[0x0][0x258] ;  /* 0x00009600ffe89b82 */ /* 0x001e220000000a00 */
[----:B------:R-:W-:Y:S01]  /*4f70*/  SHF.L.U32 R236, R73, 0x10, RZ ;  /* 0x0000001049ec7819 */ /* 0x000fe200000006ff */
        /* <DEDUP_REMOVED lines=8> */
[----:B------:R-:W-:Y:S01]  /*5000*/  FMUL.FTZ R246, R213, R246 ;  /* 0x000000f6d5f67220 */ /* 0x000fe20000410000 */
[----:B------:R-:W-:Y:S01]  /*5010*/  F2FP.BF16.F32.PACK_AB R123, R114, R123 ;  /* 0x0000007b727b723e */ /* 0x000fe200000010ff */
[----:B-1----:R-:W-:-:S04]  /*5020*/  @!P1 IMAD.WIDE R234, R0, 0x4, R230 ;  /* 0x0000000400ea9825 */ /* 0x002fc800078e02e6 */
[C---:B------:R-:W-:Y:S01]  /*5030*/  FMUL.FTZ R231, R213.reuse, R228 ;  /* 0x000000e4d5e77220 */ /* 0x040fe20000410000 */
[----:B------:R-:W-:Y:S01]  /*5040*/  F2FP.BF16.F32.PACK_AB R122, R122, R109 ;  /* 0x0000006d7a7a723e */ /* 0x000fe200000010ff */
[----:B------:R-:W-:Y:S01]  /*5050*/  FMUL.FTZ R228, R213, R244 ;  /* 0x000000f4d5e47220 */ /* 0x000fe20000410000 */
[----:B------:R-:W-:Y:S01]  /*5060*/  F2FP.BF16.F32.PACK_AB R120, R111, R124 ;  /* 0x0000007c6f78723e */ /* 0x000fe200000010ff */
[----:B------:R-:W-:Y:S01]  /*5070*/  FFMA.FTZ R230, R231, R236, R8 ;  /* 0x000000ece7e67223 */ /* 0x000fe20000010008 */
[----:B------:R-:W-:Y:S01]  /*5080*/  IADD3 R236, P4, R165, UR14, RZ ;  /* 0x0000000ea5ec7c10 */ /* 0x000fe2000ff9e0ff */
[----:B------:R1:W-:Y:S01]  /*5090*/  @!P1 STG.E desc[UR4][R234.64], R108 ;  /* 0x0000006cea009986 */ /* 0x0003e2000c101904 */
[----:B------:R-:W-:Y:S01]  /*50a0*/  LEA.HI.X R165, R116, UR15, RZ, 0x4, P3 ;  /* 0x0000000f74a57c11 */ /* 0x000fe200098f24ff */
[----:B------:R-:W-:Y:S01]  /*50b0*/  FFMA.FTZ R221, R246, R221, R135 ;  /* 0x000000ddf6dd7223 */ /* 0x000fe20000010087 */
[----:B------:R-:W-:Y:S01]  /*50c0*/  SHF.L.U32 R229, R110, 0x10, RZ ;  /* 0x000000106ee57819 */ /* 0x000fe200000006ff */
[----:B0-----:R-:W-:Y:S01]  /*50d0*/  @!P1 IMAD.WIDE R232, R0, 0x4, R232 ;  /* 0x0000000400e89825 */ /* 0x001fe200078e02e8 */
[----:B------:R-:W-:-:S02]  /*50e0*/  SHF.L.U32 R110, R72, 0x10, RZ ;  /* 0x00000010486e7819 */ /* 0x000fc400000006ff */
[----:B------:R-:W-:Y:S01]  /*50f0*/  F2FP.BF16.F32.PACK_AB R127, R172, R127 ;  /* 0x0000007fac7f723e */ /* 0x000fe200000010ff */
[----:B------:R-:W-:Y:S01]  /*5100*/  FMUL.FTZ R172, R213, R112 ;  /* 0x00000070d5ac7220 */ /* 0x000fe20000410000 */
[----:B------:R-:W-:Y:S01]  /*5110*/  @!P1 STG.E desc[UR4][R232.64], R213 ;  /* 0x000000d5e8009986 */ /* 0x000fe2000c101904 */
[----:B------:R-:W-:Y:S01]  /*5120*/  FFMA.FTZ R228, R228, R110, R9 ;  /* 0x0000006ee4e47223 */ /* 0x000fe20000010009 */
[----:B------:R-:W-:Y:S01]  /*5130*/  F2FP.BF16.F32.PACK_AB R126, R126, R113 ;  /* 0x000000717e7e723e */ /* 0x000fe200000010ff */
[----:B------:R-:W-:Y:S01]  /*5140*/  FFMA.FTZ R227, R227, R229, R136 ;  /* 0x000000e5e3e37223 */ /* 0x000fe20000010088 */
[----:B------:R0:W-:Y:S01]  /*5150*/  STG.E.128 desc[UR4][R164.64], R120 ;  /* 0x00000078a4007986 */ /* 0x0001e2000c101d04 */
[----:B------:R-:W-:Y:S01]  /*5160*/  F2FP.BF16.F32.PACK_AB R125, R168, R125 ;  /* 0x0000007da87d723e */ /* 0x000fe200000010ff */
[----:B------:R-:W-:Y:S01]  /*5170*/  FFMA.FTZ R172, R47, R172, R134 ;  /* 0x000000ac2fac7223 */ /* 0x000fe20000010086 */
[----:B------:R-:W-:Y:S02]  /*5180*/  F2FP.BF16.F32.PACK_AB R124, R176, R115 ;  /* 0x00000073b07c723e */ /* 0x000fe400000010ff */
[----:B------:R-:W-:-:S02]  /*5190*/  IADD3.X R237, R119, UR15, RZ, P4, !PT ;  /* 0x0000000f77ed7c10 */ /* 0x000fc4000a7fe4ff */
[----:B------:R-:W-:Y:S02]  /*51a0*/  F2FP.BF16.F32.PACK_AB R111, R174, R171 ;  /* 0x000000abae6f723e */ /* 0x000fe400000010ff */
[----:B------:R-:W-:Y:S01]  /*51b0*/  F2FP.BF16.F32.PACK_AB R110, R175, R184 ;  /* 0x000000b8af6e723e */ /* 0x000fe200000010ff */
[----:B------:R-:W-:Y:S01]  /*51c0*/  STG.E.128 desc[UR4][R236.64], R124 ;  /* 0x0000007cec007986 */ /* 0x000fe2000c101d04 */
[----:B------:R-:W-:Y:S02]  /*51d0*/  F2FP.BF16.F32.PACK_AB R109, R188, R173 ;  /* 0x000000adbc6d723e */ /* 0x000fe400000010ff */
[----:B-1----:R-:W-:Y:S02]  /*51e0*/  F2FP.BF16.F32.PACK_AB R108, R177, R186 ;  /* 0x000000bab16c723e */ /* 0x002fe400000010ff */
[----:B------:R-:W-:Y:S02]  /*51f0*/  IADD3 R170, P3, R170, UR14, RZ ;  /* 0x0000000eaaaa7c10 */ /* 0x000fe4000ff7e0ff */
[----:B------:R-:W-:-:S02]  /*5200*/  F2FP.BF16.F32.PACK_AB R115, R185, R190 ;  /* 0x000000beb973723e */ /* 0x000fc400000010ff */
[----:B0-----:R-:W-:Y:S02]  /*5210*/  IADD3 R164, P1, R118, UR14, RZ ;  /* 0x0000000e76a47c10 */ /* 0x001fe4000ff3e0ff */
[----:B------:R-:W-:Y:S02]  /*5220*/  F2FP.BF16.F32.PACK_AB R114, R198, R181 ;  /* 0x000000b5c672723e */ /* 0x000fe400000010ff */
[----:B------:R-:W-:Y:S02]  /*5230*/  IADD3.X R165, R117, UR15, RZ, P1, !PT ;  /* 0x0000000f75a57c10 */ /* 0x000fe40008ffe4ff */
[----:B------:R-:W-:Y:S02]  /*5240*/  F2FP.BF16.F32.PACK_AB R113, R187, R196 ;  /* 0x000000c4bb71723e */ /* 0x000fe400000010ff */
[----:B------:R-:W-:Y:S01]  /*5250*/  F2FP.BF16.F32.PACK_AB R112, R192, R195 ;  /* 0x000000c3c070723e */ /* 0x000fe200000010ff */
[----:B------:R0:W-:Y:S01]  /*5260*/  STG.E.128 desc[UR4][R164.64], R108 ;  /* 0x0000006ca4007986 */ /* 0x0001e2000c101d04 */
[----:B------:R-:W-:-:S02]  /*5270*/  IADD3.X R171, R169, UR15, RZ, P3, !PT ;  /* 0x0000000fa9ab7c10 */ /* 0x000fc40009ffe4ff */
[----:B------:R-:W-:Y:S02]  /*5280*/  SHF.L.U32 R211, R102, 0x10, RZ ;  /* 0x0000001066d37819 */ /* 0x000fe400000006ff */
[----:B------:R-:W-:Y:S01]  /*5290*/  SHF.L.U32 R223, R74, 0x10, RZ ;  /* 0x000000104adf7819 */ /* 0x000fe200000006ff */
[----:B------:R1:W-:Y:S01]  /*52a0*/  STG.E.128 desc[UR4][R170.64], R112 ;  /* 0x00000070aa007986 */ /* 0x0003e2000c101d04 */
[----:B------:R-:W-:Y:S01]  /*52b0*/  IADD3 R168, P4, R182, UR14, RZ ;  /* 0x0000000eb6a87c10 */ /* 0x000fe2000ff9e0ff */
[----:B------:R-:W-:Y:S01]  /*52c0*/  FFMA.FTZ R211, R240, R211, R11 ;  /* 0x000000d3f0d37223 */ /* 0x000fe2000001000b */
[----:B------:R-:W-:Y:S01]  /*52d0*/  F2FP.BF16.F32.PACK_AB R119, R204, R189 ;  /* 0x000000bdcc77723e */ /* 0x000fe200000010ff */
[----:B------:R-:W-:Y:S01]  /*52e0*/  FFMA.FTZ R223, R248, R223, R7 ;  /* 0x000000dff8df7223 */ /* 0x000fe20000010007 */
[----:B------:R-:W-:Y:S02]  /*52f0*/  IADD3.X R169, R180, UR15, RZ, P4, !PT ;  /* 0x0000000fb4a97c10 */ /* 0x000fe4000a7fe4ff */
[----:B------:R-:W-:-:S02]  /*5300*/  IADD3 R202, P4, R202, UR14, RZ ;  /* 0x0000000ecaca7c10 */ /* 0x000fc4000ff9e0ff */
[----:B------:R-:W-:Y:S02]  /*5310*/  F2FP.BF16.F32.PACK_AB R118, R197, R200 ;  /* 0x000000c8c576723e */ /* 0x000fe400000010ff */
[----:B------:R-:W-:Y:S01]  /*5320*/  F2FP.BF16.F32.PACK_AB R117, R206, R201 ;  /* 0x000000c9ce75723e */ /* 0x000fe200000010ff */
[----:B0-----:R-:W0:Y:S01]  /*5330*/  LDC.64 R164, c[0x0][0x210] ;  /* 0x00008400ffa47b82 */ /* 0x001e220000000a00 */
[----:B------:R-:W-:Y:S02]  /*5340*/  F2FP.BF16.F32.PACK_AB R116, R210, R199 ;  /* 0x000000c7d274723e */ /* 0x000fe400000010ff */
[----:B------:R-:W-:Y:S02]  /*5350*/  F2FP.BF16.F32.PACK_AB R123, R208, R203 ;  /* 0x000000cbd07b723e */ /* 0x000fe400000010ff */
[----:B------:R-:W-:Y:S01]  /*5360*/  F2FP.BF16.F32.PACK_AB R122, R207, R212 ;  /* 0x000000d4cf7a723e */ /* 0x000fe200000010ff */
[----:B------:R2:W-:Y:S01]  /*5370*/  STG.E.128 desc[UR4][R168.64], R116 ;  /* 0x00000074a8007986 */ /* 0x0005e2000c101d04 */
[----:B-1----:R-:W-:-:S02]  /*5380*/  IADD3 R112, P1, R179, UR14, RZ ;  /* 0x0000000eb3707c10 */ /* 0x002fc4000ff3e0ff */
[----:B------:R-:W-:Y:S02]  /*5390*/  IADD3 R114, P3, R191, UR14, RZ ;  /* 0x0000000ebf727c10 */ /* 0x000fe4000ff7e0ff */
[----:B------:R-:W-:Y:S02]  /*53a0*/  F2FP.BF16.F32.PACK_AB R121, R216, R205 ;  /* 0x000000cdd879723e */ /* 0x000fe400000010ff */
[----:B------:R-:W-:Y:S02]  /*53b0*/  F2FP.BF16.F32.PACK_AB R120, R209, R214 ;  /* 0x000000d6d178723e */ /* 0x000fe400000010ff */
[----:B------:R-:W-:Y:S02]  /*53c0*/  IADD3.X R113, R178, UR15, RZ, P1, !PT ;  /* 0x0000000fb2717c10 */ /* 0x000fe40008ffe4ff */
[----:B------:R-:W-:Y:S02]  /*53d0*/  F2FP.BF16.F32.PACK_AB R127, R217, R218 ;  /* 0x000000dad97f723e */ /* 0x000fe400000010ff */
[----:B------:R-:W-:Y:S01]  /*53e0*/  F2FP.BF16.F32.PACK_AB R126, R224, R211 ;  /* 0x000000d3e07e723e */ /* 0x000fe200000010ff */
[----:B------:R2:W-:Y:S01]  /*53f0*/  STG.E.128 desc[UR4][R112.64], R120 ;  /* 0x0000007870007986 */ /* 0x0005e2000c101d04 */
[----:B------:R-:W-:-:S02]  /*5400*/  F2FP.BF16.F32.PACK_AB R125, R225, R222 ;  /* 0x000000dee17d723e */ /* 0x000fc400000010ff */
[----:B------:R-:W-:Y:S02]  /*5410*/  F2FP.BF16.F32.PACK_AB R124, R226, R215 ;  /* 0x000000d7e27c723e */ /* 0x000fe400000010ff */
[----:B------:R-:W-:Y:S02]  /*5420*/  IADD3.X R115, R183, UR15, RZ, P3, !PT ;  /* 0x0000000fb7737c10 */ /* 0x000fe40009ffe4ff */
[----:B------:R-:W-:Y:S02]  /*5430*/  F2FP.BF16.F32.PACK_AB R111, R219, R220 ;  /* 0x000000dcdb6f723e */ /* 0x000fe400000010ff */
[----:B------:R-:W-:Y:S01]  /*5440*/  F2FP.BF16.F32.PACK_AB R110, R172, R223 ;  /* 0x000000dfac6e723e */ /* 0x000fe200000010ff */
[----:B------:R2:W-:Y:S01]  /*5450*/  STG.E.128 desc[UR4][R114.64], R124 ;  /* 0x0000007c72007986 */ /* 0x0005e2000c101d04 */
[----:B------:R-:W-:Y:S02]  /*5460*/  F2FP.BF16.F32.PACK_AB R109, R221, R230 ;  /* 0x000000e6dd6d723e */ /* 0x000fe400000010ff */
[----:B------:R-:W-:-:S02]  /*5470*/  F2FP.BF16.F32.PACK_AB R108, R227, R228 ;  /* 0x000000e4e36c723e */ /* 0x000fc400000010ff */
[----:B------:R-:W-:Y:S02]  /*5480*/  IADD3.X R203, R194, UR15, RZ, P4, !PT ;  /* 0x0000000fc2cb7c10 */ /* 0x000fe4000a7fe4ff */
[----:B0-----:R-:W-:-:S03]  /*5490*/  LEA R0, R164, R0, 0x2 ;  /* 0x00000000a4007211 */ /* 0x001fc600078e10ff */
[----:B------:R2:W-:Y:S01]  /*54a0*/  STG.E.128 desc[UR4][R202.64], R108 ;  /* 0x0000006cca007986 */ /* 0x0005e2000c101d04 */
[----:B------:R-:W-:-:S13]  /*54b0*/  ISETP.GE.AND P1, PT, R0, R165, PT ;  /* 0x000000a50000720c */ /* 0x000fda0003f26270 */
[----:B------:R-:W-:Y:S05]  /*54c0*/  @!P1 BRA `(.L_x_990) ;  /* 0xffffffb400fc9947 */ /* 0x000fea000383ffff */
[----:B------:R-:W-:Y:S05]  /*54d0*/  EXIT ;  /* 0x000000000000794d */ /* 0x000fea0003800000 */
.L_x_989:
[----:B------:R-:W-:Y:S01]  /*54e0*/  BSSY B0, `(.L_x_991) ;  /* 0x0000008000007945 */ /* 0x000fe20003800000 */
[----:B------:R-:W-:Y:S02]  /*54f0*/  MOV R237, R233 ;  /* 0x000000e900ed7202 */ /* 0x000fe40000000f00 */
[----:B------:R-:W-:Y:S02]  /*5500*/  MOV R236, 0x1 ;  /* 0x0000000100ec7802 */ /* 0x000fe40000000f00 */
[----:B------:R-:W-:Y:S02]  /*5510*/  MOV R239, 0x1f ;  /* 0x0000001f00ef7802 */ /* 0x000fe40000000f00 */
[----:B------:R-:W-:-:S07]  /*5520*/  MOV R234, 0xffffffff ;  /* 0xffffffff00ea7802 */ /* 0x000fce0000000f00 */
[----:B-----5:R-:W-:Y:S05]  /*5530*/  WARPSYNC.COLLECTIVE R234, `(.L_x_992) ;  /* 0x00000000ea087348 */ /* 0x020fea0003c00000 */
[----:B------:R0:W1:Y:S02]  /*5540*/  SHFL.BFLY P3, R235, R237, R236, R239 ;  /* 0x0c0000ecedeb7389 */ /* 0x00006400000600ef */
[----:B01---5:R-:W-:Y:S01]  /*5550*/  ENDCOLLECTIVE ;  /* 0x000000000000791b */ /* 0x023fe20003800000 */
.L_x_992:
[----:B------:R-:W-:Y:S05]  /*5560*/  BSYNC B0 ;  /* 0x0000000000007941 */ /* 0x000fea0003800000 */
.L_x_991:
        /* <DEDUP_REMOVED lines=10> */
.L_x_993:
[----:B------:R-:W-:Y:S01]  /*5610*/  HFMA2.MMA R236, -RZ, RZ, 0, 2.384185791015625e-07 ;  /* 0x00000004ffec7435 */ /* 0x000fe200000001ff */
[----:B------:R-:W-:-:S05]  /*5620*/  MOV R109, R235 ;  /* 0x000000eb006d7202 */ /* 0x000fca0000000f00 */
[----:B------:R-:W-:-:S05]  /*5630*/  FADD.FTZ R230, R110, R109 ;  /* 0x0000006d6ee67221 */ /* 0x000fca0000010000 */
[----:B------:R-:W-:-:S07]  /*5640*/  MOV R237, R230 ;  /* 0x000000e600ed7202 */ /* 0x000fce0000000f00 */
[----:B------:R-:W-:Y:S05]  /*5650*/  WARPSYNC.COLLECTIVE R234, `(.L_x_994) ;  /* 0x00000000ea087348 */ /* 0x000fea0003c00000 */
[----:B------:R0:W1:Y:S02]  /*5660*/  SHFL.BFLY P3, R235, R237, R236, R239 ;  /* 0x0c0000ecedeb7389 */ /* 0x00006400000600ef */
[----:B01----:R-:W-:Y:S01]  /*5670*/  ENDCOLLECTIVE ;  /* 0x000000000000791b */ /* 0x003fe20003800000 */
.L_x_994:
[----:B------:R-:W-:Y:S01]  /*5680*/  HFMA2.MMA R236, -RZ, RZ, 0, 4.76837158203125e-07 ;  /* 0x00000008ffec7435 */ /* 0x000fe200000001ff */
[----:B------:R-:W-:-:S05]  /*5690*/  MOV R109, R235 ;  /* 0x000000eb006d7202 */ /* 0x000fca0000000f00 */
[----:B------:R-:W-:-:S05]  /*56a0*/  FADD.FTZ R231, R230, R109 ;  /* 0x0000006de6e77221 */ /* 0x000fca0000010000 */
[----:B------:R-:W-:-:S07]  /*56b0*/  MOV R237, R231 ;  /* 0x000000e700ed7202 */ /* 0x000fce0000000f00 */
[----:B------:R-:W-:Y:S05]  /*56c0*/  WARPSYNC.COLLECTIVE R234, `(.L_x_995) ;  /* 0x00000000ea087348 */ /* 0x000fea0003c00000 */
[----:B------:R0:W1:Y:S02]  /*56d0*/  SHFL.BFLY P3, R235, R237, R236, R239 ;  /* 0x0c0000ecedeb7389 */ /* 0x00006400000600ef */
[----:B01----:R-:W-:Y:S01]  /*56e0*/  ENDCOLLECTIVE ;  /* 0x000000000000791b */ /* 0x003fe20003800000 */
.L_x_995:
[----:B------:R-:W-:Y:S01]  /*56f0*/  HFMA2.MMA R236, -RZ, RZ, 0, 9.5367431640625e-07 ;  /* 0x00000010ffec7435 */ /* 0x000fe200000001ff */
[----:B------:R-:W-:-:S05]  /*5700*/  MOV R108, R235 ;  /* 0x000000eb006c7202 */ /* 0x000fca0000000f00 */
[----:B------:R-:W-:-:S05]  /*5710*/  FADD.FTZ R232, R231, R108 ;  /* 0x0000006ce7e87221 */ /* 0x000fca0000010000 */
[----:B------:R-:W-:-:S07]  /*5720*/  MOV R237, R232 ;  /* 0x000000e800ed7202 */ /* 0x000fce0000000f00 */
[----:B------:R-:W-:Y:S05]  /*5730*/  WARPSYNC.COLLECTIVE R234, `(.L_x_996) ;  /* 0x00000000ea087348 */ /* 0x000fea0003c00000 */
[----:B------:R0:W1:Y:S02]  /*5740*/  SHFL.BFLY P3, R235, R237, R236, R239 ;  /* 0x0c0000ecedeb7389 */ /* 0x00006400000600ef */
[----:B01----:R-:W-:Y:S01]  /*5750*/  ENDCOLLECTIVE ;  /* 0x000000000000791b */ /* 0x003fe20003800000 */
.L_x_996:
[----:B------:R-:W-:Y:S01]  /*5760*/  HFMA2.MMA R236, -RZ, RZ, 0, 5.9604644775390625e-08 ;  /* 0x00000001ffec7435 */ /* 0x000fe200000001ff */
[----:B------:R-:W-:-:S05]  /*5770*/  MOV R109, R235 ;  /* 0x000000eb006d7202 */ /* 0x000fca0000000f00 */
[----:B------:R-:W-:-:S04]  /*5780*/  FADD.FTZ R108, R232, R109 ;  /* 0x0000006de86c7221 */ /* 0x000fc80000010000 */
[----:B------:R-:W-:-:S04]  /*5790*/  FMUL.FTZ R108, R108, R111 ;  /* 0x0000006f6c6c7220 */ /* 0x000fc80000410000 */
[C---:B------:R-:W-:Y:S01]  /*57a0*/  FADD.FTZ R109, -R108.reuse, R127 ;  /* 0x0000007f6c6d7221 */ /* 0x040fe20000010100 */
[----:B------:R-:W-:-:S03]  /*57b0*/  FADD.FTZ R110, -R108, R124 ;  /* 0x0000007c6c6e7221 */ /* 0x000fc60000010100 */
[----:B------:R-:W-:-:S04]  /*57c0*/  FFMA.FTZ R109, R109, R109, RZ ;  /* 0x0000006d6d6d7223 */ /* 0x000fc800000100ff */
[----:B------:R-:W-:Y:S01]  /*57d0*/  FFMA.FTZ R109, R110, R110, R109 ;  /* 0x0000006e6e6d7223 */ /* 0x000fe2000001006d */
[----:B------:R-:W-:-:S04]  /*57e0*/  FADD.FTZ R110, -R108, R125 ;  /* 0x0000007d6c6e7221 */ /* 0x000fc80000010100 */
        /* <DEDUP_REMOVED lines=122> */
[----:B------:R-:W-:-:S05]  /*5f90*/  FFMA.FTZ R109, R110, R110, R109 ;  /* 0x0000006e6e6d7223 */ /* 0x000fca000001006d */
[----:B------:R-:W-:-:S07]  /*5fa0*/  MOV R237, R109 ;  /* 0x0000006d00ed7202 */ /* 0x000fce0000000f00 */
[----:B------:R-:W-:Y:S05]  /*5fb0*/  WARPSYNC.COLLECTIVE R234, `(.L_x_997) ;  /* 0x00000000ea087348 */ /* 0x000fea0003c00000 */
[----:B------:R0:W1:Y:S02]  /*5fc0*/  SHFL.BFLY P3, R235, R237, R236, R239 ;  /* 0x0c0000ecedeb7389 */ /* 0x00006400000600ef */
[----:B01----:R-:W-:Y:S01]  /*5fd0*/  ENDCOLLECTIVE ;  /* 0x000000000000791b */ /* 0x003fe20003800000 */
.L_x_997:
[----:B------:R-:W-:Y:S01]  /*5fe0*/  HFMA2.MMA R236, -RZ, RZ, 0, 1.1920928955078125e-07 ;  /* 0x00000002ffec7435 */ /* 0x000fe200000001ff */
[----:B------:R-:W-:-:S05]  /*5ff0*/  MOV R110, R235 ;  /* 0x000000eb006e7202 */ /* 0x000fca0000000f00 */
[----:B------:R-:W-:-:S05]  /*6000*/  FADD.FTZ R110, R109, R110 ;  /* 0x0000006e6d6e7221 */ /* 0x000fca0000010000 */
[----:B------:R-:W-:-:S07]  /*6010*/  MOV R237, R110 ;  /* 0x0000006e00ed7202 */ /* 0x000fce0000000f00 */
[----:B------:R-:W-:Y:S05]  /*6020*/  WARPSYNC.COLLECTIVE R234, `(.L_x_998) ;  /* 0x00000000ea087348 */ /* 0x000fea0003c00000 */
[----:B------:R0:W1:Y:S02]  /*6030*/  SHFL.BFLY P3, R235, R237, R236, R239 ;  /* 0x0c0000ecedeb7389 */ /* 0x00006400000600ef */
[----:B01----:R-:W-:Y:S01]  /*6040*/  ENDCOLLECTIVE ;  /* 0x000000000000791b */ /* 0x003fe20003800000 */
.L_x_998:
[----:B------:R-:W-:Y:S01]  /*6050*/  HFMA2.MMA R236, -RZ, RZ, 0, 2.384185791015625e-07 ;  /* 0x00000004ffec7435 */ /* 0x000fe200000001ff */
[----:B------:R-:W-:-:S05]  /*6060*/  MOV R231, R235 ;  /* 0x000000eb00e77202 */ /* 0x000fca0000000f00 */
[----:B------:R-:W-:-:S05]  /*6070*/  FADD.FTZ R231, R110, R231 ;  /* 0x000000e76ee77221 */ /* 0x000fca0000010000 */
[----:B------:R-:W-:-:S07]  /*6080*/  MOV R237, R231 ;  /* 0x000000e700ed7202 */ /* 0x000fce0000000f00 */
[----:B------:R-:W-:Y:S05]  /*6090*/  WARPSYNC.COLLECTIVE R234, `(.L_x_999) ;  /* 0x00000000ea087348 */ /* 0x000fea0003c00000 */
[----:B------:R0:W1:Y:S02]  /*60a0*/  SHFL.BFLY P3, R235, R237, R236, R239 ;  /* 0x0c0000ecedeb7389 */ /* 0x00006400000600ef */
[----:B01----:R-:W-:Y:S01]  /*60b0*/  ENDCOLLECTIVE ;  /* 0x000000000000791b */ /* 0x003fe20003800000 */
.L_x_999:
[----:B------:R-:W-:Y:S01]  /*60c0*/  HFMA2.MMA R236, -RZ, RZ, 0, 4.76837158203125e-07 ;  /* 0x00000008ffec7435 */ /* 0x000fe200000001ff */
[----:B------:R-:W-:-:S05]  /*60d0*/  MOV R230, R235 ;  /* 0x000000eb00e67202 */ /* 0x000fca0000000f00 */
[----:B------:R-:W-:-:S05]  /*60e0*/  FADD.FTZ R230, R231, R230 ;  /* 0x000000e6e7e67221 */ /* 0x000fca0000010000 */
[----:B------:R-:W-:-:S07]  /*60f0*/  MOV R237, R230 ;  /* 0x000000e600ed7202 */ /* 0x000fce0000000f00 */
[----:B------:R-:W-:Y:S05]  /*6100*/  WARPSYNC.COLLECTIVE R234, `(.L_x_1000) ;  /* 0x00000000ea087348 */ /* 0x000fea0003c00000 */
[----:B------:R0:W1:Y:S02]  /*6110*/  SHFL.BFLY P3, R235, R237, R236, R239 ;  /* 0x0c0000ecedeb7389 */ /* 0x00006400000600ef */
[----:B01----:R-:W-:Y:S01]  /*6120*/  ENDCOLLECTIVE ;  /* 0x000000000000791b */ /* 0x003fe20003800000 */
.L_x_1000:
[----:B------:R-:W-:Y:S01]  /*6130*/  HFMA2.MMA R236, -RZ, RZ, 0, 9.5367431640625e-07 ;  /* 0x00000010ffec7435 */ /* 0x000fe200000001ff */
[----:B------:R-:W-:-:S05]  /*6140*/  MOV R233, R235 ;  /* 0x000000eb00e97202 */ /* 0x000fca0000000f00 */
[----:B------:R-:W-:-:S05]  /*6150*/  FADD.FTZ R233, R230, R233 ;  /* 0x000000e9e6e97221 */ /* 0x000fca0000010000 */
[----:B------:R-:W-:-:S07]  /*6160*/  MOV R237, R233 ;  /* 0x000000e900ed7202 */ /* 0x000fce0000000f00 */
[----:B------:R-:W-:Y:S05]  /*6170*/  WARPSYNC.COLLECTIVE R234, `(.L_x_1001) ;  /* 0x00000000ea087348 */ /* 0x000fea0003c00000 */
[----:B------:R0:W1:Y:S02]  /*6180*/  SHFL.BFLY P3, R235, R237, R236, R239 ;  /* 0x0c0000ecedeb7389 */ /* 0x00006400000600ef */
[----:B01----:R-:W-:Y:S01]  /*6190*/  ENDCOLLECTIVE ;  /* 0x000000000000791b */ /* 0x003fe20003800000 */
.L_x_1001:
[----:B------:R-:W-:Y:S01]  /*61a0*/  MOV R232, R235 ;  /* 0x000000eb00e87202 */ /* 0x000fe20000000f00 */
[----:B------:R-:W-:Y:S06]  /*61b0*/  BRA `(.L_x_1002) ;  /* 0xffffffdc00287947 */ /* 0x000fec000383ffff */
.L_x_1003:
        /* <DEDUP_REMOVED lines=12> */
.L_x_58325:


//--------------------- .text._ZN10layer_norm13ln_fwd_kernelINS_13Kernel_traitsI13__nv_bfloat16S2_S2_S2_fjLj2048ELj1ELj4ELj1ELj16ENS_18Kernel_traits_baseILj2048ES2_S2_S2_S2_fjLj128EEEEELb0ELb1ELb1ELb0EEEvNS_9FwdParamsE --------------------------
	.section	.text._ZN10layer_norm13ln_fwd_kernelINS_13Kernel_traitsI13__nv_bfloat16S2_S2_S2_fjLj2048ELj1ELj4ELj1ELj16ENS_18Kernel_traits_baseILj2048ES2_S2_S2_S2_fjLj128EEEEELb0ELb1ELb1ELb0EEEvNS_9FwdParamsE,"ax",@progbits
	.align	128
        .global         _ZN10layer_norm13ln_fwd_kernelINS_13Kernel_traitsI13__nv_bfloat16S2_S2_S2_fjLj2048ELj1ELj4ELj1ELj16ENS_18Kernel_traits_baseILj2048ES2_S2_S2_S2_fjLj128EEEEELb0ELb1ELb1ELb0EEEvNS_9FwdParamsE
        .type           _ZN10layer_norm13ln_fwd_kernelINS_13Kernel_traitsI13__nv_bfloat16S2_S2_S2_fjLj2048ELj1ELj4ELj1ELj16ENS_18Kernel_traits_baseILj2048ES2_S2_S2_S2_fjLj128EEEEELb0ELb1ELb1ELb0EEEvNS_9FwdParamsE,@function
        .size           _ZN10layer_norm13ln_fwd_kernelINS_13Kernel_traitsI13__nv_bfloat16S2_S2_S2_fjLj2048ELj1ELj4ELj1ELj16ENS_18Kernel_traits_baseILj2048ES2_S2_S2_S2_fjLj128EEEEELb0ELb1ELb1ELb0EEEvNS_9FwdParamsE,(.L_x_58326 - _ZN10layer_norm13ln_fwd_kernelINS_13Kernel_traitsI13__nv_bfloat16S2_S2_S2_fjLj2048ELj1ELj4ELj1ELj16ENS_18Kernel_traits_baseILj2048ES2_S2_S2_S2_fjLj128EEEEELb0ELb1ELb1ELb0EEEvNS_9FwdParamsE)
        .other          _ZN10layer_norm13ln_fwd_kernelINS_13Kernel_traitsI13__nv_bfloat16S2_S2_S2_fjLj2048ELj1ELj4ELj1ELj16ENS_18Kernel_traits_baseILj2048ES2_S2_S2_S2_fjLj128EEEEELb0ELb1ELb1ELb0EEEvNS_9FwdParamsE,@"STO_CUDA_ENTRY STV_DEFAULT"
_ZN10layer_norm13ln_fwd_kernelINS_13Kernel_traitsI13__nv_bfloat16S2_S2_S2_fjLj2048ELj1ELj4ELj1ELj16ENS_18Kernel_traits_baseILj2048ES2_S2_S2_S2_fjLj128EEEEELb0ELb1ELb1ELb0EEEvNS_9FwdParamsE:
.text._ZN10layer_norm13ln_fwd_kernelINS_13Kernel_traitsI13__nv_bfloat16S2_S2_S2_fjLj2048ELj1ELj4ELj1ELj16ENS_18Kernel_traits_baseILj2048ES2_S2_S2_S2_fjLj128EEEEELb0ELb1ELb1ELb0EEEvNS_9FwdParamsE:
        /* <DEDUP_REMOVED lines=51> */
.L_x_1005:
[----:B------:R-:W-:Y:S05]  /*0330*/  BSYNC B0 ;  /* 0x0000000000007941 */ /* 0x000fea0003800000 */
.L_x_1004:
        /* <DEDUP_REMOVED lines=26> */
.L_x_1007:
[----:B------:R-:W-:Y:S05]  /*04e0*/  BSYNC B0 ;  /* 0x0000000000007941 */ /* 0x000fea0003800000 */
.L_x_1006:
        /* <DEDUP_REMOVED lines=26> */
.L_x_1009:
[----:B------:R-:W-:Y:S05]  /*0690*/  BSYNC B0 ;  /* 0x0000000000007941 */ /* 0x000fea0003800000 */
.L_x_1008:
        /* <DEDUP_REMOVED lines=15> */
[----:B------:R-:W-:Y:S01]  /*0790*/  VIADD R19, R19, 0x20 ;  /* 0x0000002013137836 */ /* 0x000fe20000000000 */
[----:B------:R-:W-:-:S02]  /*07a0*/  @!P1 CS2R R36, SRZ ;  /* 0x0000000000249805 */ /* 0x000fc4000001ff00 */
[----:B------:R-:W-:Y:S02]  /*07b0*/  @!P1 CS2R R38, SRZ ;  /* 0x0000000000269805 */ /* 0x000fe4000001ff00 */
[----:B--2---:R-:W-:Y:S02]  /*07c0*/  PRMT R165, R4, 0x7632, R165 ;  /* 0x0000763204a57816 */ /* 0x004fe400000000a5 */
[----:B------:R-:W-:Y:S02]  /*07d0*/  PRMT R161, R5, 0x7632, R161 ;  /* 0x0000763205a17816 */ /* 0x000fe400000000a1 */
[----:B------:R-:W-:Y:S02]  /*07e0*/  PRMT R156, R6, 0x7632, R156 ;  /* 0x00007632069c7816 */ /* 0x000fe4000000009c */
[----:B------:R-:W-:Y:S02]  /*07f0*/  PRMT R88, R7, 0x7632, R88 ;  /* 0x0000763207587816 */ /* 0x000fe40000000058 */
[----:B---3--:R-:W-:-:S02]  /*0800*/  PRMT R227, R67, 0x7632, R227 ;  /* 0x0000763243e37816 */ /* 0x008fc400000000e3 */
[----:B------:R-:W-:Y:S02]  /*0810*/  PRMT R228, R66, 0x7632, R228 ;  /* 0x0000763242e47816 */ /* 0x000fe400000000e4 */
[----:B------:R-:W-:Y:S02]  /*0820*/  PRMT R229, R65, 0x7632, R229 ;  /* 0x0000763241e57816 */ /* 0x000fe400000000e5 */
[----:B------:R-:W-:-:S07]  /*0830*/  PRMT R230, R64, 0x7632, R230 ;  /* 0x0000763240e67816 */ /* 0x000fce00000000e6 */
.L_x_1011:
[----:B------:R-:W-:Y:S05]  /*0840*/  BSYNC B0 ;  /* 0x0000000000007941 */ /* 0x000fea0003800000 */
.L_x_1010:
        /* <DEDUP_REMOVED lines=26> */
.L_x_1013:
[----:B------:R-:W-:Y:S05]  /*09f0*/  BSYNC B0 ;  /* 0x0000000000007941 */ /* 0x000fea0003800000 */
.L_x_1012:
        /* <DEDUP_REMOVED lines=29> */
.L_x_1015:
[----:B------:R-:W-:Y:S05]  /*0bd0*/  BSYNC B0 ;  /* 0x0000000000007941 */ /* 0x000fea0003800000 */
.L_x_1014:
        /* <DEDUP_REMOVED lines=31> */
.L_x_1017:
[----:B------:R-:W-:Y:S05]  /*0dd0*/  BSYNC B0 ;  /* 0x0000000000007941 */ /* 0x000fea0003800000 */
.L_x_1016:
        /* <DEDUP_REMOVED lines=22> */
[----:B------:R-:W-:Y:S02]  /*0f40*/  PRMT R102, R18, 0x7632, R102 ;  /* 0x0000763212667816 */ /* 0x000fe40000000066 */
[----:B------:R-:W-:Y:S02]  /*0f50*/  PRMT R103, R19, 0x7632, R103 ;  /* 0x0000763213677816 */ /* 0x000fe40000000067 */
[----:B---3--:R-:W-:Y:S02]  /*0f60*/  PRMT R211, R51, 0x7632, R211 ;  /* 0x0000763233d37816 */ /* 0x008fe400000000d3 */
[----:B------:R-:W-:Y:S02]  /*0f70*/  PRMT R212, R50, 0x7632, R212 ;  /* 0x0000763232d47816 */ /* 0x000fe400000000d4 */
[----:B------:R-:W-:Y:S02]  /*0f80*/  PRMT R213, R49, 0x7632, R213 ;  /* 0x0000763231d57816 */ /* 0x000fe400000000d5 */
[----:B0-----:R-:W-:-:S07]  /*0f90*/  PRMT R214, R48, 0x7632, R214 ;  /* 0x0000763230d67816 */ /* 0x001fce00000000d6 */
.L_x_1019:
[----:B------:R-:W-:Y:S05]  /*0fa0*/  BSYNC B0 ;  /* 0x0000000000007941 */ /* 0x000fea0003800000 */
.L_x_1018:
[----:B------:R-:W-:Y:S02]  /*0fb0*/  ULDC UR6, c[0x0][0x214] ;  /* 0x0000850000067ab9 */ /* 0x000fe40000000800 */
[----:B------:R-:W-:-:S13]  /*0fc0*/  ISETP.GE.AND P1, PT, R75, UR6, PT ;  /* 0x000000064b007c0c */ /* 0x000fda000bf26270 */
[----:B------:R-:W-:Y:S05]  /*0fd0*/  @P1 EXIT ;  /* 0x000000000000194d */ /* 0x000fea0003800000 */
[----:B------:R-:W-:Y:S01]  /*0fe0*/  IMAD.U32 R104, R80, 0x10000, RZ ;  /* 0x0001000050687824 */ /* 0x000fe200078e00ff */
[----:B------:R-:W-:Y:S01]  /*0ff0*/  SHF.L.U32 R81, R81, 0x10, RZ ;  /* 0x0000001051517819 */ /* 0x000fe200000006ff */
[----:B------:R-:W-:Y:S01]  /*1000*/  IMAD.U32 R249, R50, 0x10000, RZ ;  /* 0x0001000032f97824 */ /* 0x000fe200078e00ff */
[----:B------:R-:W-:Y:S01]  /*1010*/  SHF.L.U32 R80, R82, 0x10, RZ ;  /* 0x0000001052507819 */ /* 0x000fe200000006ff */
[----:B------:R-:W-:Y:S01]  /*1020*/  IMAD.U32 R183, R168, 0x10000, RZ ;  /* 0x00010000a8b77824 */ /* 0x000fe200078e00ff */
[----:B------:R-:W-:Y:S01]  /*1030*/  STL [R1+0x68], R104 ;  /* 0x0000686801007387 */ /* 0x000fe20000100800 */
[----:B------:R-:W-:Y:S01]  /*1040*/  SHF.L.U32 R82, R83, 0x10, RZ ;  /* 0x0000001053527819 */ /* 0x000fe200000006ff */
[----:B------:R-:W-:Y:S01]  /*1050*/  IMAD.U32 R163, R5, 0x10000, RZ ;  /* 0x0001000005a37824 */ /* 0x000fe200078e00ff */
[----:B------:R-:W-:Y:S01]  /*1060*/  SHF.L.U32 R68, R68, 0x10, RZ ;  /* 0x0000001044447819 */ /* 0x000fe200000006ff */
[----:B------:R0:W-:Y:S01]  /*1070*/  STL [R1+0x64], R81 ;  /* 0x0000645101007387 */ /* 0x0001e20000100800 */
[----:B------:R-:W-:Y:S01]  /*1080*/  SHF.L.U32 R64, R64, 0x10, RZ ;  /* 0x0000001040407819 */ /* 0x000fe200000006ff */
[----:B-----5:R-:W-:Y:S01]  /*1090*/  IMAD.U32 R244, R205, 0x10000, RZ ;  /* 0x00010000cdf47824 */ /* 0x020fe200078e00ff */
[----:B------:R-:W-:Y:S01]  /*10a0*/  SHF.L.U32 R65, R65, 0x10, RZ ;  /* 0x0000001041417819 */ /* 0x000fe200000006ff */
[----:B------:R1:W-:Y:S01]  /*10b0*/  STL [R1+0x60], R80 ;  /* 0x0000605001007387 */ /* 0x0003e20000100800 */
[----:B------:R-:W-:Y:S01]  /*10c0*/  SHF.L.U32 R66, R66, 0x10, RZ ;  /* 0x0000001042427819 */ /* 0x000fe200000006ff */
[----:B------:R-:W-:Y:S01]  /*10d0*/  IMAD.U32 R190, R46, 0x10000, RZ ;  /* 0x000100002ebe7824 */ /* 0x000fe200078e00ff */
[----:B------:R-:W-:Y:S01]  /*10e0*/  SHF.L.U32 R61, R61, 0x10, RZ ;  /* 0x000000103d3d7819 */ /* 0x000fe200000006ff */
[----:B------:R-:W-:Y:S01]  /*10f0*/  STL [R1+0x5c], R82 ;  /* 0x00005c5201007387 */ /* 0x000fe20000100800 */
[----:B------:R-:W-:Y:S01]  /*1100*/  SHF.L.U32 R251, R48, 0x10, RZ ;  /* 0x0000001030fb7819 */ /* 0x000fe200000006ff */
[----:B------:R-:W-:Y:S01]  /*1110*/  IMAD.U32 R147, R32, 0x10000, RZ ;  /* 0x0001000020937824 */ /* 0x000fe200078e00ff */
[----:B0-----:R-:W-:Y:S01]  /*1120*/  SHF.L.U32 R81, R76, 0x10, RZ ;  /* 0x000000104c517819 */ /* 0x001fe200000006ff */
[----:B------:R-:W-:Y:S01]  /*1130*/  IMAD.U32 R203, R203, 0x10000, RZ ;  /* 0x00010000cbcb7824 */ /* 0x000fe200078e00ff */
[----:B------:R-:W-:Y:S01]  /*1140*/  SHF.L.U32 R76, R78, 0x10, RZ ;  /* 0x000000104e4c7819 */ /* 0x000fe200000006ff */
[----:B-1----:R-:W-:Y:S01]  /*1150*/  IMAD.U32 R80, R77, 0x10000, RZ ;  /* 0x000100004d507824 */ /* 0x002fe200078e00ff */
[----:B------:R-:W-:Y:S01]  /*1160*/  SHF.L.U32 R77, R79, 0x10, RZ ;  /* 0x000000104f4d7819 */ /* 0x000fe200000006ff */
[----:B------:R-:W-:Y:S01]  /*1170*/  STL [R1+0x58], R81 ;  /* 0x0000585101007387 */ /* 0x000fe20000100800 */
[----:B------:R-:W-:Y:S01]  /*1180*/  SHF.L.U32 R250, R49, 0x10, RZ ;  /* 0x0000001031fa7819 */ /* 0x000fe200000006ff */
[----:B------:R-:W-:Y:S01]  /*1190*/  ULDC.U8 UR6, c[0x0][0x2a0] ;  /* 0x0000a80000067ab9 */ /* 0x000fe20000000000 */
[----:B------:R-:W-:Y:S01]  /*11a0*/  PRMT R48, R205, 0x7632, R48 ;  /* 0x00007632cd307816 */ /* 0x000fe20000000030 */
[----:B------:R-:W-:Y:S01]  /*11b0*/  STL [R1+0x54], R80 ;  /* 0x0000545001007387 */ /* 0x000fe20000100800 */
[----:B------:R-:W-:Y:S01]  /*11c0*/  PRMT R49, R33, 0x7632, R49 ;  /* 0x0000763221317816 */ /* 0x000fe20000000031 */
[----:B------:R-:W-:Y:S01]  /*11d0*/  IMAD.U32 R239, R239, 0x10000, RZ ;  /* 0x00010000efef7824 */ /* 0x000fe200078e00ff */
[----:B------:R-:W-:Y:S01]  /*11e0*/  SHF.L.U32 R248, R51, 0x10, RZ ;  /* 0x0000001033f87819 */ /* 0x000fe200000006ff */
[----:B------:R0:W-:Y:S01]  /*11f0*/  STL [R1+0x50], R76 ;  /* 0x0000504c01007387 */ /* 0x0001e20000100800 */
[----:B------:R-:W-:Y:S01]  /*1200*/  SHF.L.U32 R247, R200, 0x10, RZ ;  /* 0x00000010c8f77819 */ /* 0x000fe200000006ff */
[----:B------:R-:W-:Y:S01]  /*1210*/  IMAD.U32 R234, R234, 0x10000, RZ ;  /* 0x00010000eaea7824 */ /* 0x000fe200078e00ff */
[----:B------:R-:W-:Y:S01]  /*1220*/  SHF.L.U32 R243, R202, 0x10, RZ ;  /* 0x00000010caf37819 */ /* 0x000fe200000006ff */
[----:B------:R-:W-:Y:S01]  /*1230*/  STL [R1+0x4c], R77 ;  /* 0x00004c4d01007387 */ /* 0x000fe20000100800 */
[----:B------:R-:W-:Y:S01]  /*1240*/  PRMT R50, R34, 0x7632, R50 ;  /* 0x0000763222327816 */ /* 0x000fe20000000032 */
[----:B------:R-:W-:Y:S01]  /*1250*/  IMAD.U32 R229, R229, 0x10000, RZ ;  /* 0x00010000e5e57824 */ /* 0x000fe200078e00ff */
[C---:B------:R-:W-:Y:S01]  /*1260*/  PRMT R200, R207.reuse, 0x7632, R200 ;  /* 0x00007632cfc87816 */ /* 0x040fe200000000c8 */
[----:B------:R1:W-:Y:S01]  /*1270*/  STL [R1+0x48], R68 ;  /* 0x0000484401007387 */ /* 0x0003e20000100800 */
[----:B------:R-:W-:Y:S01]  /*1280*/  SHF.L.U32 R202, R207, 0x10, RZ ;  /* 0x00000010cfca7819 */ /* 0x000fe200000006ff */
[----:B------:R-:W-:Y:S01]  /*1290*/  IMAD.U32 R224, R224, 0x10000, RZ ;  /* 0x00010000e0e07824 */ /* 0x000fe200078e00ff */
[----:B0-----:R-:W-:Y:S01]  /*12a0*/  SHF.L.U32 R76, R69, 0x10, RZ ;  /* 0x00000010454c7819 */ /* 0x001fe200000006ff */
[----:B------:R-:W-:Y:S01]  /*12b0*/  IMAD.U32 R69, R70, 0x10000, RZ ;  /* 0x0001000046457824 */ /* 0x000fe200078e00ff */
[----:B------:R-:W-:Y:S01]  /*12c0*/  PRMT R51, R35, 0x7632, R51 ;  /* 0x0000763223337816 */ /* 0x000fe20000000033 */
[----:B------:R-:W-:Y:S01]  /*12d0*/  IMAD.U32 R219, R219, 0x10000, RZ ;  /* 0x00010000dbdb7824 */ /* 0x000fe200078e00ff */
[----:B------:R-:W-:Y:S01]  /*12e0*/  SHF.L.U32 R207, R48, 0x10, RZ ;  /* 0x0000001030cf7819 */ /* 0x000fe200000006ff */
[----:B------:R-:W-:Y:S01]  /*12f0*/  STL [R1+0x44], R76 ;  /* 0x0000444c01007387 */ /* 0x000fe20000100800 */
[----:B------:R-:W-:Y:S01]  /*1300*/  SHF.L.U32 R48, R49, 0x10, RZ ;  /* 0x0000001031307819 */ /* 0x000fe200000006ff */
[----:B------:R-:W-:Y:S01]  /*1310*/  IMAD.U32 R214, R214, 0x10000, RZ ;  /* 0x00010000d6d67824 */ /* 0x000fe200078e00ff */
[----:B-1----:R-:W-:Y:S01]  /*1320*/  SHF.L.U32 R68, R71, 0x10, RZ ;  /* 0x0000001047447819 */ /* 0x002fe200000006ff */
[----:B------:R-:W-:Y:S01]  /*1330*/  STL [R1+0x40], R69 ;  /* 0x0000404501007387 */ /* 0x000fe20000100800 */
[----:B------:R-:W-:Y:S01]  /*1340*/  SHF.L.U32 R252, R55, 0x10, RZ ;  /* 0x0000001037fc7819 */ /* 0x000fe200000006ff */
[----:B------:R-:W-:Y:S01]  /*1350*/  IMAD.U32 R208, R208, 0x10000, RZ ;  /* 0x00010000d0d07824 */ /* 0x000fe200078e00ff */
[----:B------:R-:W-:Y:S01]  /*1360*/  SHF.L.U32 R49, R50, 0x10, RZ ;  /* 0x0000001032317819 */ /* 0x000fe200000006ff */
        /* <DEDUP_REMOVED lines=8> */
[----:B------:R1:W-:Y:S01]  /*13f0*/  STL [R1+0x34], R65 ;  /* 0x0000344101007387 */ /* 0x0003e20000100800 */
[----:B------:R-:W-:Y:S01]  /*1400*/  SHF.L.U32 R6, R8, 0x10, RZ ;  /* 0x0000001008067819 */ /* 0x000fe200000006ff */
[----:B------:R-:W-:Y:S01]  /*1410*/  UISETP.NE.AND UP0, UPT, UR6, URZ, UPT ;  /* 0x0000003f0600728c */ /* 0x000fe2000bf05270 */
[----:B------:R-:W-:Y:S01]  /*1420*/  SHF.L.U32 R7, R9, 0x10, RZ ;  /* 0x0000001009077819 */ /* 0x000fe200000006ff */
[----:B------:R-:W-:Y:S01]  /*1430*/  STL [R1+0x30], R66 ;  /* 0x0000304201007387 */ /* 0x000fe20000100800 */
[----:B------:R-:W-:Y:S01]  /*1440*/  SHF.L.U32 R8, R10, 0x10, RZ ;  /* 0x000000100a087819 */ /* 0x000fe200000006ff */
[----:B0-----:R-:W-:Y:S01]  /*1450*/  IMAD.U32 R64, R67, 0x10000, RZ ;  /* 0x0001000043407824 */ /* 0x001fe200078e00ff */
[----:B------:R-:W-:Y:S01]  /*1460*/  SHF.L.U32 R199, R184, 0x10, RZ ;  /* 0x00000010b8c77819 */ /* 0x000fe200000006ff */
[----:B------:R-:W-:Y:S01]  /*1470*/  IMAD.U32 R9, R11, 0x10000, RZ ;  /* 0x000100000b097824 */ /* 0x000fe200078e00ff */
        /* <DEDUP_REMOVED lines=8> */
[C---:B------:R-:W-:Y:S01]  /*1500*/  PRMT R209, R204.reuse, 0x7632, R209 ;  /* 0x00007632ccd17816 */ /* 0x040fe200000000d1 */
[----:B------:R-:W-:Y:S01]  /*1510*/  ULDC.64 UR6, c[0x0][0x230] ;  /* 0x00008c0000067ab9 */ /* 0x000fe20000000a00 */
[----:B------:R-:W-:Y:S01]  /*1520*/  SHF.L.U32 R246, R204, 0x10, RZ ;  /* 0x00000010ccf67819 */ /* 0x000fe200000006ff */
[----:B------:R1:W-:Y:S01]  /*1530*/  STL [R1+0x24], R61 ;  /* 0x0000243d01007387 */ /* 0x0003e20000100800 */
[----:B------:R-:W-:-:S02]  /*1540*/  PRMT R196, R44, 0x7632, R196 ;  /* 0x000076322cc47816 */ /* 0x000fc400000000c4 */
[----:B0-----:R-:W-:Y:S02]  /*1550*/  SHF.L.U32 R64, R62, 0x10, RZ ;  /* 0x000000103e407819 */ /* 0x001fe400000006ff */
[----:B------:R-:W-:Y:S01]  /*1560*/  SHF.L.U32 R62, R63, 0x10, RZ ;  /* 0x000000103f3e7819 */ /* 0x000fe200000006ff */
[----:B------:R-:W-:Y:S01]  /*1570*/  IMAD.U32 R196, R196, 0x10000, RZ ;  /* 0x00010000c4c47824 */ /* 0x000fe200078e00ff */
[----:B------:R-:W-:Y:S01]  /*1580*/  SHF.L.U32 R63, R57, 0x10, RZ ;  /* 0x00000010393f7819 */ /* 0x000fe200000006ff */
[----:B------:R-:W-:Y:S01]  /*1590*/  STL [R1+0x20], R64 ;  /* 0x0000204001007387 */ /* 0x000fe20000100800 */
[----:B------:R-:W-:Y:S01]  /*15a0*/  PRMT R57, R25, 0x7632, R57 ;  /* 0x0000763219397816 */ /* 0x000fe20000000039 */
[----:B-1----:R-:W-:Y:S01]  /*15b0*/  IMAD.U32 R61, R56, 0x10000, RZ ;  /* 0x00010000383d7824 */ /* 0x002fe200078e00ff */
[----:B------:R-:W-:Y:S01]  /*15c0*/  PRMT R56, R24, 0x7632, R56 ;  /* 0x0000763218387816 */ /* 0x000fe20000000038 */
[----:B------:R0:W-:Y:S01]  /*15d0*/  STL [R1+0x1c], R62 ;  /* 0x00001c3e01007387 */ /* 0x0001e20000100800 */
[----:B------:R-:W-:-:S02]  /*15e0*/  PRMT R172, R42, 0x7632, R172 ;  /* 0x000076322aac7816 */ /* 0x000fc400000000ac */
[----:B------:R-:W-:Y:S01]  /*15f0*/  PRMT R145, R32, 0x7632, R145 ;  /* 0x0000763220917816 */ /* 0x000fe20000000091 */
[----:B------:R1:W-:Y:S01]  /*1600*/  STL [R1+0x18], R61 ;  /* 0x0000183d01007387 */ /* 0x0003e20000100800 */
[----:B------:R-:W-:Y:S01]  /*1610*/  PRMT R60, R28, 0x7632, R60 ;  /* 0x000076321c3c7816 */ /* 0x000fe2000000003c */
[----:B------:R-:W-:Y:S01]  /*1620*/  IMAD.U32 R172, R172, 0x10000, RZ ;  /* 0x00010000acac7824 */ /* 0x000fe200078e00ff */
[----:B------:R-:W-:Y:S01]  /*1630*/  SHF.L.U32 R12, R14, 0x10, RZ ;  /* 0x000000100e0c7819 */ /* 0x000fe200000006ff */
[----:B------:R2:W-:Y:S01]  /*1640*/  STL [R1+0x14], R63 ;  /* 0x0000143f01007387 */ /* 0x0005e20000100800 */
[----:B------:R-:W-:Y:S01]  /*1650*/  SHF.L.U32 R13, R15, 0x10, RZ ;  /* 0x000000100f0d7819 */ /* 0x000fe200000006ff */
[----:B------:R-:W-:Y:S01]  /*1660*/  IMAD.U32 R14, R16, 0x10000, RZ ;  /* 0x00010000100e7824 */ /* 0x000fe200078e00ff */
[----:B0-----:R-:W-:Y:S01]  /*1670*/  SHF.L.U32 R62, R58, 0x10, RZ ;  /* 0x000000103a3e7819 */ /* 0x001fe200000006ff */
[----:B------:R-:W-:Y:S01]  /*1680*/  IMAD.U32 R145, R145, 0x10000, RZ ;  /* 0x0001000091917824 */ /* 0x000fe200078e00ff */
[C---:B------:R-:W-:Y:S01]  /*1690*/  PRMT R58, R26.reuse, 0x7632, R58 ;  /* 0x000076321a3a7816 */ /* 0x040fe2000000003a */
[----:B------:R-:W-:Y:S01]  /*16a0*/  IMAD.U32 R26, R26, 0x10000, RZ ;  /* 0x000100001a1a7824 */ /* 0x000fe200078e00ff */
[----:B-1----:R-:W-:Y:S01]  /*16b0*/  SHF.L.U32 R61, R59, 0x10, RZ ;  /* 0x000000103b3d7819 */ /* 0x002fe200000006ff */
[----:B------:R0:W-:Y:S01]  /*16c0*/  STL [R1+0x10], R62 ;  /* 0x0000103e01007387 */ /* 0x0001e20000100800 */
[----:B------:R-:W-:-:S02]  /*16d0*/  PRMT R59, R27, 0x7632, R59 ;  /* 0x000076321b3b7816 */ /* 0x000fc4000000003b */
[----:B--2---:R-:W-:Y:S01]  /*16e0*/  SHF.L.U32 R63, R52, 0x10, RZ ;  /* 0x00000010343f7819 */ /* 0x004fe200000006ff */
[----:B------:R1:W-:Y:S01]  /*16f0*/  STL [R1+0xc], R61 ;  /* 0x00000c3d01007387 */ /* 0x0003e20000100800 */
[----:B------:R-:W-:Y:S02]  /*1700*/  PRMT R52, R20, 0x7632, R52 ;  /* 0x0000763214347816 */ /* 0x000fe40000000034 */
[----:B------:R-:W-:Y:S01]  /*1710*/  PRMT R204, R206, 0x7632, R204 ;  /* 0x00007632cecc7816 */ /* 0x000fe200000000cc */
[----:B------:R2:W-:Y:S01]  /*1720*/  STL [R1+0x8], R63 ;  /* 0x0000083f01007387 */ /* 0x0005e20000100800 */
[----:B------:R-:W-:Y:S01]  /*1730*/  SHF.L.U32 R51, R52, 0x10, RZ ;  /* 0x0000001034337819 */ /* 0x000fe200000006ff */
[----:B0-----:R-:W-:Y:S01]  /*1740*/  IMAD.U32 R62, R53, 0x10000, RZ ;  /* 0x00010000353e7824 */ /* 0x001fe200078e00ff */
[C---:B------:R-:W-:Y:S01]  /*1750*/  PRMT R53, R21.reuse, 0x7632, R53 ;  /* 0x0000763215357816 */ /* 0x040fe20000000035 */
[----:B------:R-:W-:Y:S01]  /*1760*/  IMAD.U32 R21, R21, 0x10000, RZ ;  /* 0x0001000015157824 */ /* 0x000fe200078e00ff */
[----:B------:R-:W-:-:S02]  /*1770*/  PRMT R192, R45, 0x7632, R192 ;  /* 0x000076322dc07816 */ /* 0x000fc400000000c0 */
[----:B-1----:R-:W-:Y:S01]  /*1780*/  SHF.L.U32 R61, R54, 0x10, RZ ;  /* 0x00000010363d7819 */ /* 0x002fe200000006ff */
[----:B------:R2:W-:Y:S01]  /*1790*/  STL [R1+0x4], R62 ;  /* 0x0000043e01007387 */ /* 0x0005e20000100800 */
[----:B------:R-:W-:Y:S02]  /*17a0*/  PRMT R54, R22, 0x7632, R54 ;  /* 0x0000763216367816 */ /* 0x000fe40000000036 */
[----:B------:R-:W-:Y:S01]  /*17b0*/  SHF.L.U32 R52, R53, 0x10, RZ ;  /* 0x0000001035347819 */ /* 0x000fe200000006ff */
[----:B------:R2:W-:Y:S01]  /*17c0*/  STL [R1], R61 ;  /* 0x0000003d01007387 */ /* 0x0005e20000100800 */
[----:B------:R-:W-:Y:S01]  /*17d0*/  PRMT R188, R46, 0x7632, R188 ;  /* 0x000076322ebc7816 */ /* 0x000fe200000000bc */
[----:B------:R-:W-:Y:S01]  /*17e0*/  IMAD.U32 R53, R54, 0x10000, RZ ;  /* 0x0001000036357824 */ /* 0x000fe200078e00ff */
        /* <DEDUP_REMOVED lines=11> */
[C---:B------:R-:W-:Y:S01]  /*18a0*/  PRMT R74, R31.reuse, 0x7632, R74 ;  /* 0x000076321f4a7816 */ /* 0x040fe2000000004a */
[----:B------:R-:W-:Y:S01]  /*18b0*/  IMAD.U32 R31, R31, 0x10000, RZ ;  /* 0x000100001f1f7824 */ /* 0x000fe200078e00ff */
[----:B------:R-:W-:Y:S02]  /*18c0*/  SHF.L.U32 R55, R56, 0x10, RZ ;  /* 0x0000001038377819 */ /* 0x000fe400000006ff */
[----:B------:R-:W-:-:S02]  /*18d0*/  SHF.L.U32 R15, R17, 0x10, RZ ;  /* 0x00000010110f7819 */ /* 0x000fc400000006ff */
[----:B------:R-:W-:Y:S02]  /*18e0*/  SHF.L.U32 R56, R57, 0x10, RZ ;  /* 0x0000001039387819 */ /* 0x000fe400000006ff */
[----:B------:R-:W-:Y:S02]  /*18f0*/  SHF.L.U32 R191, R186, 0x10, RZ ;  /* 0x00000010babf7819 */ /* 0x000fe400000006ff */
[----:B------:R-:W-:Y:S01]  /*1900*/  SHF.L.U32 R175, R170, 0x10, RZ ;  /* 0x00000010aaaf7819 */ /* 0x000fe200000006ff */
[----:B------:R-:W-:Y:S01]  /*1910*/  IMAD.U32 R170, R43, 0x10000, RZ ;  /* 0x000100002baa7824 */ /* 0x000fe200078e00ff */
[----:B------:R-:W-:Y:S02]  /*1920*/  SHF.L.U32 R16, R18, 0x10, RZ ;  /* 0x0000001012107819 */ /* 0x000fe400000006ff */
[----:B------:R-:W-:Y:S02]  /*1930*/  SHF.L.U32 R17, R19, 0x10, RZ ;  /* 0x0000001013117819 */ /* 0x000fe400000006ff */
[----:B------:R-:W-:-:S02]  /*1940*/  SHF.L.U32 R57, R58, 0x10, RZ ;  /* 0x000000103a397819 */ /* 0x000fc400000006ff */
[----:B------:R-:W-:Y:S02]  /*1950*/  SHF.L.U32 R245, R201, 0x10, RZ ;  /* 0x00000010c9f57819 */ /* 0x000fe400000006ff */
[----:B------:R-:W-:Y:S02]  /*1960*/  SHF.L.U32 R195, R185, 0x10, RZ ;  /* 0x00000010b9c37819 */ /* 0x000fe400000006ff */
[----:B------:R-:W-:Y:S01]  /*1970*/  SHF.L.U32 R179, R169, 0x10, RZ ;  /* 0x00000010a9b37819 */ /* 0x000fe200000006ff */
[----:B------:R-:W-:Y:S01]  /*1980*/  IMAD.U32 R169, R87, 0x10000, RZ ;  /* 0x0001000057a97824 */ /* 0x000fe200078e00ff */
[----:B------:R-:W-:Y:S01]  /*1990*/  SHF.L.U32 R167, R4, 0x10, RZ ;  /* 0x0000001004a77819 */ /* 0x000fe200000006ff */
[----:B------:R-:W-:Y:S01]  /*19a0*/  IMAD.U32 R4, R150, 0x10000, RZ ;  /* 0x0001000096047824 */ /* 0x000fe200078e00ff */
[----:B------:R-:W-:Y:S02]  /*19b0*/  SHF.L.U32 R5, R151, 0x10, RZ ;  /* 0x0000001097057819 */ /* 0x000fe400000006ff */
[----:B------:R-:W-:-:S02]  /*19c0*/  SHF.L.U32 R198, R44, 0x10, RZ ;  /* 0x000000102cc67819 */ /* 0x000fc400000006ff */
[----:B------:R-:W-:Y:S02]  /*19d0*/  SHF.L.U32 R194, R45, 0x10, RZ ;  /* 0x000000102dc27819 */ /* 0x000fe400000006ff */
[----:B------:R-:W-:Y:S01]  /*19e0*/  SHF.L.U32 R186, R47, 0x10, RZ ;  /* 0x000000102fba7819 */ /* 0x000fe200000006ff */
[----:B------:R-:W-:Y:S01]  /*19f0*/  IMAD.U32 R47, R103, 0x10000, RZ ;  /* 0x00010000672f7824 */ /* 0x000fe200078e00ff */
[----:B------:R-:W-:Y:S02]  /*1a00*/  SHF.L.U32 R182, R40, 0x10, RZ ;  /* 0x0000001028b67819 */ /* 0x000fe400000006ff */
[----:B------:R-:W-:Y:S02]  /*1a10*/  SHF.L.U32 R178, R41, 0x10, RZ ;  /* 0x0000001029b27819 */ /* 0x000fe400000006ff */
        /* <DEDUP_REMOVED lines=25> */
[----:B------:R-:W-:Y:S02]  /*1bb0*/  MOV R32, R75 ;  /* 0x0000004b00207202 */ /* 0x000fe40000000f00 */
        /* <DEDUP_REMOVED lines=66> */
[----:B--2---:R-:W-:-:S07]  /*1fe0*/  SHF.L.U32 R74, R74, 0x10, RZ ;  /* 0x000000104a4a7819 */ /* 0x004fce00000006ff */
.L_x_1245:
[----:B------:R-:W0:Y:S08]  /*1ff0*/  LDC.64 R68, c[0x0][0x280] ;  /* 0x0000a000ff447b82 */ /* 0x000e300000000a00 */
[----:B------:R-:W1:Y:S01]  /*2000*/  LDC R70, c[0x0][0x218] ;  /* 0x00008600ff467b82 */ /* 0x000e620000000800 */
[----:B0-----:R-:W-:-:S05]  /*2010*/  IMAD.WIDE R68, R32, 0x4, R68 ;  /* 0x0000000420447825 */ /* 0x001fca00078e0244 */
[----:B------:R0:W2:Y:S02]  /*2020*/  LDG.E R150, desc[UR4][R68.64] ;  /* 0x0000000444967981 */ /* 0x0000a4000c1e1900 */
[----:B0-----:R-:W0:Y:S01]  /*2030*/  LDC.64 R68, c[0x0][0x288] ;  /* 0x0000a200ff447b82 */ /* 0x001e220000000a00 */
[C---:B-1----:R-:W-:Y:S02]  /*2040*/  IMAD R152, R32.reuse, R70, RZ ;  /* 0x0000004620987224 */ /* 0x042fe400078e02ff */
[----:B0-----:R-:W-:-:S05]  /*2050*/  IMAD.WIDE R68, R32, 0x4, R68 ;  /* 0x0000000420447825 */ /* 0x001fca00078e0244 */
[----:B------:R0:W5:Y:S01]  /*2060*/  LDG.E R141, desc[UR4][R68.64] ;  /* 0x00000004448d7981 */ /* 0x000162000c1e1900 */
[----:B------:R-:W-:Y:S01]  /*2070*/  HFMA2.MMA R158, -RZ, RZ, 0, 0 ;  /* 0x00000000ff9e7435 */ /* 0x000fe200000001ff */
[----:B------:R-:W-:Y:S01]  /*2080*/  BSSY B0, `(.L_x_1020) ;  /* 0x0000090000007945 */ /* 0x000fe20003800000 */
[----:B------:R-:W-:Y:S02]  /*2090*/  SHF.R.S32.HI R142, RZ, 0x1f, R32 ;  /* 0x0000001fff8e7819 */ /* 0x000fe40000011420 */
[----:B0-----:R-:W-:-:S04]  /*20a0*/  SHF.R.S32.HI R68, RZ, 0x1f, R152 ;  /* 0x0000001fff447819 */ /* 0x001fc80000011498 */
[----:B------:R-:W-:-:S04]  /*20b0*/  LEA.HI R152, R68, R152, RZ, 0x3 ;  /* 0x0000009844987211 */ /* 0x000fc800078f18ff */
[----:B------:R-:W-:Y:S02]  /*20c0*/  LEA.HI.SX32 R152, R152, R0, 0x1d ;  /* 0x0000000098987211 */ /* 0x000fe400078feaff */
[----:B--2---:R-:W-:-:S13]  /*20d0*/  ISETP.GE.AND P1, PT, R150, 0x1, PT ;  /* 0x000000019600780c */ /* 0x004fda0003f26270 */
[----:B------:R-:W-:-:S05]  /*20e0*/  @P1 IADD3 R68, R150, -0x1, RZ ;  /* 0xffffffff96441810 */ /* 0x000fca0007ffe0ff */
[----:B------:R-:W-:Y:S02]  /*20f0*/  @P1 IMAD R68, R68, R70, RZ ;  /* 0x0000004644441224 */ /* 0x000fe400078e02ff */
[----:B------:R-:W0:Y:S03]  /*2100*/  S2R R70, SR_TID.X ;  /* 0x0000000000467919 */ /* 0x000e260000002100 */
[----:B------:R-:W-:-:S04]  /*2110*/  @P1 SHF.R.S32.HI R69, RZ, 0x1f, R68 ;  /* 0x0000001fff451819 */ /* 0x000fc80000011444 */
[----:B------:R-:W-:Y:S02]  /*2120*/  @P1 LEA.HI R68, R69, R68, RZ, 0x3 ;  /* 0x0000004445441211 */ /* 0x000fe400078f18ff */
[----:B0-----:R-:W-:-:S04]  /*2130*/  @P1 LOP3.LUT R0, R70, 0x1f, RZ, 0xc0, !PT ;  /* 0x0000001f46001812 */ /* 0x001fc800078ec0ff */
[----:B------:R-:W-:Y:S01]  /*2140*/  @P1 LEA.HI.SX32 R158, R68, R0, 0x1d ;  /* 0x00000000449e1211 */ /* 0x000fe200078feaff */
[----:B------:R-:W-:Y:S06]  /*2150*/  @!P0 BRA `(.L_x_1021) ;  /* 0x0000000800088947 */ /* 0x000fec0003800000 */
[----:B------:R-:W0:Y:S01]  /*2160*/  @P1 LDC.64 R68, c[0x0][0x220] ;  /* 0x00008800ff441b82 */ /* 0x000e220000000a00 */
[----:B------:R-:W-:-:S04]  /*2170*/  ISETP.NE.U32.AND P2, PT, RZ, UR6, PT ;  /* 0x00000006ff007c0c */ /* 0x000fc8000bf45070 */
[----:B------:R-:W-:Y:S01]  /*2180*/  ISETP.NE.AND.EX P2, PT, RZ, UR7, PT, P2 ;  /* 0x00000007ff007c0c */ /* 0x000fe2000bf45320 */
[----:B0-----:R-:W-:-:S05]  /*2190*/  @P1 IMAD.WIDE.U32 R68, R158, 0x10, R68 ;  /* 0x000000109e441825 */ /* 0x001fca00078e0044 */
[----:B------:R0:W5:Y:S07]  /*21a0*/  @P1 LDG.E.128 R60, desc[UR4][R68.64] ;  /* 0x00000004443c1981 */ /* 0x00016e000c1e1d00 */
[----:B0-----:R-:W0:Y:S02]  /*21b0*/  @P2 LDC.64 R68, c[0x0][0x230] ;  /* 0x00008c00ff442b82 */ /* 0x001e240000000a00 */
[----:B0-----:R-:W-:-:S05]  /*21c0*/  @P2 IMAD.WIDE.U32 R68, R152, 0x10, R68 ;  /* 0x0000001098442825 */ /* 0x001fca00078e0044 */
        /* <DEDUP_REMOVED lines=8> */
.L_x_1023:
[----:B------:R-:W2:Y:S01]  /*2250*/  LDL R69, [R1+0x68] ;  /* 0x0000680001457983 */ /* 0x000ea20000100800 */
[----:B-----5:R-:W-:-:S05]  /*2260*/  SHF.L.U32 R68, R60, 0x10, RZ ;  /* 0x000000103c447819 */ /* 0x020fca00000006ff */
[----:B------:R-:W-:-:S04]  /*2270*/  FMUL.FTZ R68, R68, UR8 ;  /* 0x0000000844447c20 */ /* 0x000fc80008410000 */
[----:B--2---:R-:W-:Y:S01]  /*2280*/  FMUL.FTZ R131, R69, R68 ;  /* 0x0000004445837220 */ /* 0x004fe20000410000 */
[----:B------:R-:W-:-:S05]  /*2290*/  @P2 SHF.L.U32 R68, R64, 0x10, RZ ;  /* 0x0000001040442819 */ /* 0x000fca00000006ff */
[----:B------:R-:W-:-:S07]  /*22a0*/  @P2 FADD.FTZ R131, R68, R131 ;  /* 0x0000008344832221 */ /* 0x000fce0000010000 */
.L_x_1024:
[----:B------:R-:W-:Y:S05]  /*22b0*/  BSYNC B1 ;  /* 0x0000000000017941 */ /* 0x000fea0003800000 */
.L_x_1022:
[----:B------:R-:W-:Y:S04]  /*22c0*/  BSSY B1, `(.L_x_1025) ;  /* 0x000000e000017945 */ /* 0x000fe80003800000 */
[----:B------:R-:W-:Y:S05]  /*22d0*/  @P3 BRA `(.L_x_1026) ;  /* 0x0000000000143947 */ /* 0x000fea0003800000 */
[----:B------:R-:W-:Y:S01]  /*22e0*/  MOV R134, RZ ;  /* 0x000000ff00867202 */ /* 0x000fe20000000f00 */
[----:B------:R-:W-:Y:S06]  /*22f0*/  @!P2 BRA `(.L_x_1027) ;  /* 0x000000000028a947 */ /* 0x000fec0003800000 */
[----:B-----5:R-:W-:-:S04]  /*2300*/  PRMT R134, R64, 0x7632, R134 ;  /* 0x0000763240867816 */ /* 0x020fc80000000086 */
[----:B------:R-:W-:Y:S01]  /*2310*/  SHF.L.U32 R134, R134, 0x10, RZ ;  /* 0x0000001086867819 */ /* 0x000fe200000006ff */
[----:B------:R-:W-:Y:S06]  /*2320*/  BRA `(.L_x_1027) ;  /* 0x00000000001c7947 */ /* 0x000fec0003800000 */
.L_x_1026:
[----:B-----5:R-:W-:-:S05]  /*2330*/  PRMT R68, R60, 0x7632, R68 ;  /* 0x000076323c447816 */ /* 0x020fca0000000044 */
[----:B------:R-:W-:-:S04]  /*2340*/  IMAD.U32 R68, R68, 0x10000, RZ ;  /* 0x0001000044447824 */ /* 0x000fc800078e00ff */
[----:B------:R-:W-:Y:S01]  /*2350*/  FMUL.FTZ R134, R68, UR8 ;  /* 0x0000000844867c20 */ /* 0x000fe20008410000 */
[----:B------:R-:W-:-:S03]  /*2360*/  @P2 PRMT R68, R64, 0x7632, R68 ;  /* 0x0000763240442816 */ /* 0x000fc60000000044 */
[----:B------:R-:W-:Y:S01]  /*2370*/  FMUL.FTZ R134, R242, R134 ;  /* 0x00000086f2867220 */ /* 0x000fe20000410000 */
[----:B------:R-:W-:-:S05]  /*2380*/  @P2 SHF.L.U32 R68, R68, 0x10, RZ ;  /* 0x0000001044442819 */ /* 0x000fca00000006ff */
[----:B------:R-:W-:-:S07]  /*2390*/  @P2 FADD.FTZ R134, R68, R134 ;  /* 0x0000008644862221 */ /* 0x000fce0000010000 */
.L_x_1027:
[----:B------:R-:W-:Y:S05]  /*23a0*/  BSYNC B1 ;  /* 0x0000000000017941 */ /* 0x000fea0003800000 */
.L_x_1025:
[----:B------:R-:W-:Y:S04]  /*23b0*/  BSSY B1, `(.L_x_1028) ;  /* 0x000000c000017945 */ /* 0x000fe80003800000 */
[----:B------:R-:W-:Y:S05]  /*23c0*/  @P3 BRA `(.L_x_1029) ;  /* 0x0000000000103947 */ /* 0x000fea0003800000 */
[----:B------:R-:W-:Y:S01]  /*23d0*/  HFMA2.MMA R135, -RZ, RZ, 0, 0 ;  /* 0x00000000ff877435 */ /* 0x000fe200000001ff */
[----:B------:R-:W-:Y:S10]  /*23e0*/  @!P2 BRA `(.L_x_1030) ;  /* 0x000000000020a947 */ /* 0x000ff40003800000 */
[----:B-----5:R-:W-:Y:S01]  /*23f0*/  SHF.L.U32 R135, R65, 0x10, RZ ;  /* 0x0000001041877819 */ /* 0x020fe200000006ff */
[----:B------:R-:W-:Y:S06]  /*2400*/  BRA `(.L_x_1030) ;  /* 0x0000000000187947 */ /* 0x000fec0003800000 */
.L_x_1029:
[----:B------:R-:W2:Y:S01]  /*2410*/  LDL R69, [R1+0x64] ;  /* 0x0000640001457983 */ /* 0x000ea20000100800 */
[----:B-----5:R-:W-:-:S05]  /*2420*/  SHF.L.U32 R68, R61, 0x10, RZ ;  /* 0x000000103d447819 */ /* 0x020fca00000006ff */
[----:B------:R-:W-:-:S04]  /*2430*/  FMUL.FTZ R68, R68, UR8 ;  /* 0x0000000844447c20 */ /* 0x000fc80008410000 */
[----:B--2---:R-:W-:Y:S01]  /*2440*/  FMUL.FTZ R135, R69, R68 ;  /* 0x0000004445877220 */ /* 0x004fe20000410000 */
[----:B------:R-:W-:-:S05]  /*2450*/  @P2 SHF.L.U32 R68, R65, 0x10, RZ ;  /* 0x0000001041442819 */ /* 0x000fca00000006ff */
[----:B------:R-:W-:-:S07]  /*2460*/  @P2 FADD.FTZ R135, R68, R135 ;  /* 0x0000008744872221 */ /* 0x000fce0000010000 */
.L_x_1030:
[----:B------:R-:W-:Y:S05]  /*2470*/  BSYNC B1 ;  /* 0x0000000000017941 */ /* 0x000fea0003800000 */
.L_x_1028:
[----:B------:R-:W-:Y:S04]  /*2480*/  BSSY B1, `(.L_x_1031) ;  /* 0x000000e000017945 */ /* 0x000fe80003800000 */
[----:B------:R-:W-:Y:S05]  /*2490*/  @P3 BRA `(.L_x_1032) ;  /* 0x0000000000143947 */ /* 0x000fea0003800000 */
[----:B------:R-:W-:Y:S01]  /*24a0*/  IMAD.MOV.U32 R136, RZ, RZ, RZ ;  /* 0x000000ffff887224 */ /* 0x000fe200078e00ff */
[----:B------:R-:W-:Y:S06]  /*24b0*/  @!P2 BRA `(.L_x_1033) ;  /* 0x000000000028a947 */ /* 0x000fec0003800000 */
[----:B-----5:R-:W-:-:S04]  /*24c0*/  PRMT R136, R65, 0x7632, R136 ;  /* 0x0000763241887816 */ /* 0x020fc80000000088 */
[----:B------:R-:W-:Y:S01]  /*24d0*/  SHF.L.U32 R136, R136, 0x10, RZ ;  /* 0x0000001088887819 */ /* 0x000fe200000006ff */
[----:B------:R-:W-:Y:S06]  /*24e0*/  BRA `(.L_x_1033) ;  /* 0x00000000001c7947 */ /* 0x000fec0003800000 */
.L_x_1032:
[----:B-----5:R-:W-:-:S04]  /*24f0*/  PRMT R68, R61, 0x7632, R68 ;  /* 0x000076323d447816 */ /* 0x020fc80000000044 */
[----:B------:R-:W-:-:S05]  /*2500*/  SHF.L.U32 R68, R68, 0x10, RZ ;  /* 0x0000001044447819 */ /* 0x000fca00000006ff */
[----:B------:R-:W-:Y:S01]  /*2510*/  FMUL.FTZ R136, R68, UR8 ;  /* 0x0000000844887c20 */ /* 0x000fe20008410000 */
[----:B------:R-:W-:-:S03]  /*2520*/  @P2 PRMT R68, R65, 0x7632, R68 ;  /* 0x0000763241442816 */ /* 0x000fc60000000044 */
[----:B------:R-:W-:Y:S01]  /*2530*/  FMUL.FTZ R136, R241, R136 ;  /* 0x00000088f1887220 */ /* 0x000fe20000410000 */
[----:B------:R-:W-:-:S05]  /*2540*/  @P2 SHF.L.U32 R68, R68, 0x10, RZ ;  /* 0x0000001044442819 */ /* 0x000fca00000006ff */
[----:B------:R-:W-:-:S07]  /*2550*/  @P2 FADD.FTZ R136, R68, R136 ;  /* 0x0000008844882221 */ /* 0x000fce0000010000 */
.L_x_1033:
[----:B------:R-:W-:Y:S05]  /*2560*/  BSYNC B1 ;  /* 0x0000000000017941 */ /* 0x000fea0003800000 */
.L_x_1031:
[----:B------:R-:W-:Y:S04]  /*2570*/  BSSY B1, `(.L_x_1034) ;  /* 0x000000c000017945 */ /* 0x000fe80003800000 */
[----:B------:R-:W-:Y:S05]  /*2580*/  @P3 BRA `(.L_x_1035) ;  /* 0x0000000000103947 */ /* 0x000fea0003800000 */
[----:B------:R-:W-:Y:S01]  /*2590*/  MOV R137, RZ ;  /* 0x000000ff00897202 */ /* 0x000fe20000000f00 */
[----:B------:R-:W-:Y:S06]  /*25a0*/  @!P2 BRA `(.L_x_1036) ;  /* 0x000000000020a947 */ /* 0x000fec0003800000 */
[----:B-----5:R-:W-:Y:S01]  /*25b0*/  SHF.L.U32 R137, R66, 0x10, RZ ;  /* 0x0000001042897819 */ /* 0x020fe200000006ff */
[----:B------:R-:W-:Y:S06]  /*25c0*/  BRA `(.L_x_1036) ;  /* 0x0000000000187947 */ /* 0x000fec0003800000 */
.L_x_1035:
[----:B------:R-:W2:Y:S01]  /*25d0*/  LDL R69, [R1+0x60] ;  /* 0x0000600001457983 */ /* 0x000ea20000100800 */
[----:B-----5:R-:W-:-:S04]  /*25e0*/  IMAD.U32 R68, R62, 0x10000, RZ ;  /* 0x000100003e447824 */ /* 0x020fc800078e00ff */
[----:B------:R-:W-:-:S04]  /*25f0*/  FMUL.FTZ R68, R68, UR8 ;  /* 0x0000000844447c20 */ /* 0x000fc80008410000 */
[----:B--2---:R-:W-:Y:S01]  /*2600*/  FMUL.FTZ R137, R69, R68 ;  /* 0x0000004445897220 */ /* 0x004fe20000410000 */
[----:B------:R-:W-:-:S05]  /*2610*/  @P2 SHF.L.U32 R68, R66, 0x10, RZ ;  /* 0x0000001042442819 */ /* 0x000fca00000006ff */
[----:B------:R-:W-:-:S07]  /*2620*/  @P2 FADD.FTZ R137, R68, R137 ;  /* 0x0000008944892221 */ /* 0x000fce0000010000 */
.L_x_1036:
[----:B------:R-:W-:Y:S05]  /*2630*/  BSYNC B1 ;  /* 0x0000000000017941 */ /* 0x000fea0003800000 */
.L_x_1034:
[----:B------:R-:W-:Y:S04]  /*2640*/  BSSY B1, `(.L_x_1037) ;  /* 0x000000e000017945 */ /* 0x000fe80003800000 */
[----:B------:R-:W-:Y:S05]  /*2650*/  @P3 BRA `(.L_x_1038) ;  /* 0x0000000000143947 */ /* 0x000fea0003800000 */
[----:B------:R-:W-:Y:S01]  /*2660*/  HFMA2.MMA R138, -RZ, RZ, 0, 0 ;  /* 0x00000000ff8a7435 */ /* 0x000fe200000001ff */
[----:B------:R-:W-:Y:S10]  /*2670*/  @!P2 BRA `(.L_x_1039) ;  /* 0x000000000028a947 */ /* 0x000ff40003800000 */
[----:B-----5:R-:W-:-:S04]  /*2680*/  PRMT R138, R66, 0x7632, R138 ;  /* 0x00007632428a7816 */ /* 0x020fc8000000008a */
[----:B------:R-:W-:Y:S01]  /*2690*/  SHF.L.U32 R138, R138, 0x10, RZ ;  /* 0x000000108a8a7819 */ /* 0x000fe200000006ff */
[----:B------:R-:W-:Y:S06]  /*26a0*/  BRA `(.L_x_1039) ;  /* 0x00000000001c7947 */ /* 0x000fec0003800000 */
.L_x_1038:
[----:B-----5:R-:W-:-:S04]  /*26b0*/  PRMT R68, R62, 0x7632, R68 ;  /* 0x000076323e447816 */ /* 0x020fc80000000044 */
[----:B------:R-:W-:-:S05]  /*26c0*/  SHF.L.U32 R68, R68, 0x10, RZ ;  /* 0x0000001044447819 */ /* 0x000fca00000006ff */
[----:B------:R-:W-:Y:S01]  /*26d0*/  FMUL.FTZ R138, R68, UR8 ;  /* 0x00000008448a7c20 */ /* 0x000fe20008410000 */
[----:B------:R-:W-:-:S03]  /*26e0*/  @P2 PRMT R68, R66, 0x7632, R68 ;  /* 0x0000763242442816 */ /* 0x000fc60000000044 */
[----:B------:R-:W-:Y:S01]  /*26f0*/  FMUL.FTZ R138, R240, R138 ;  /* 0x0000008af08a7220 */ /* 0x000fe20000410000 */
[----:B------:R-:W-:-:S05]  /*2700*/  @P2 SHF.L.U32 R68, R68, 0x10, RZ ;  /* 0x0000001044442819 */ /* 0x000fca00000006ff */
[----:B------:R-:W-:-:S07]  /*2710*/  @P2 FADD.FTZ R138, R68, R138 ;  /* 0x0000008a448a2221 */ /* 0x000fce0000010000 */
.L_x_1039:
[----:B------:R-:W-:Y:S05]  /*2720*/  BSYNC B1 ;  /* 0x0000000000017941 */ /* 0x000fea0003800000 */
.L_x_1037:
[----:B------:R-:W-:Y:S04]  /*2730*/  BSSY B1, `(.L_x_1040) ;  /* 0x000000c000017945 */ /* 0x000fe80003800000 */
[----:B------:R-:W-:Y:S05]  /*2740*/  @P3 BRA `(.L_x_1041) ;  /* 0x0000000000103947 */ /* 0x000fea0003800000 */
[----:B------:R-:W-:Y:S01]  /*2750*/  IMAD.MOV.U32 R139, RZ, RZ, RZ ;  /* 0x000000ffff8b7224 */ /* 0x000fe200078e00ff */
[----:B------:R-:W-:Y:S06]  /*2760*/  @!P2 BRA `(.L_x_1042) ;  /* 0x000000000020a947 */ /* 0x000fec0003800000 */
[----:B-----5:R-:W-:Y:S01]  /*2770*/  SHF.L.U32 R139, R67, 0x10, RZ ;  /* 0x00000010438b7819 */ /* 0x020fe200000006ff */
[----:B------:R-:W-:Y:S06]  /*2780*/  BRA `(.L_x_1042) ;  /* 0x0000000000187947 */ /* 0x000fec0003800000 */
.L_x_1041:
[----:B------:R-:W2:Y:S01]  /*2790*/  LDL R69, [R1+0x5c] ;  /* 0x00005c0001457983 */ /* 0x000ea20000100800 */
[----:B-----5:R-:W-:-:S05]  /*27a0*/  SHF.L.U32 R68, R63, 0x10, RZ ;  /* 0x000000103f447819 */ /* 0x020fca00000006ff */
[----:B------:R-:W-:-:S04]  /*27b0*/  FMUL.FTZ R68, R68, UR8 ;  /* 0x0000000844447c20 */ /* 0x000fc80008410000 */
[----:B--2---:R-:W-:Y:S01]  /*27c0*/  FMUL.FTZ R139, R69, R68 ;  /* 0x00000044458b7220 */ /* 0x004fe20000410000 */
[----:B------:R-:W-:-:S05]  /*27d0*/  @P2 SHF.L.U32 R68, R67, 0x10, RZ ;  /* 0x0000001043442819 */ /* 0x000fca00000006ff */
[----:B------:R-:W-:-:S07]  /*27e0*/  @P2 FADD.FTZ R139, R68, R139 ;  /* 0x0000008b448b2221 */ /* 0x000fce0000010000 */
.L_x_1042:
[----:B------:R-:W-:Y:S05]  /*27f0*/  BSYNC B1 ;  /* 0x0000000000017941 */ /* 0x000fea0003800000 */
.L_x_1040:
[----:B------:R-:W-:Y:S04]  /*2800*/  BSSY B1, `(.L_x_1043) ;  /* 0x000000e000017945 */ /* 0x000fe80003800000 */
[----:B------:R-:W-:Y:S05]  /*2810*/  @P3 BRA `(.L_x_1044) ;  /* 0x0000000000143947 */ /* 0x000fea0003800000 */
[----:B------:R-:W-:Y:S01]  /*2820*/  MOV R140, RZ ;  /* 0x000000ff008c7202 */ /* 0x000fe20000000f00 */
[----:B------:R-:W-:Y:S06]  /*2830*/  @!P2 BRA `(.L_x_1045) ;  /* 0x000000000028a947 */ /* 0x000fec0003800000 */
[----:B-----5:R-:W-:-:S04]  /*2840*/  PRMT R140, R67, 0x7632, R140 ;  /* 0x00007632438c7816 */ /* 0x020fc8000000008c */
[----:B------:R-:W-:Y:S01]  /*2850*/  SHF.L.U32 R140, R140, 0x10, RZ ;  /* 0x000000108c8c7819 */ /* 0x000fe200000006ff */
[----:B------:R-:W-:Y:S06]  /*2860*/  BRA `(.L_x_1045) ;  /* 0x00000000001c7947 */ /* 0x000fec0003800000 */
.L_x_1044:
[----:B-----5:R-:W-:-:S05]  /*2870*/  PRMT R68, R63, 0x7632, R68 ;  /* 0x000076323f447816 */ /* 0x020fca0000000044 */
[----:B------:R-:W-:-:S04]  /*2880*/  IMAD.U32 R68, R68, 0x10000, RZ ;  /* 0x0001000044447824 */ /* 0x000fc800078e00ff */
[----:B------:R-:W-:Y:S01]  /*2890*/  FMUL.FTZ R140, R68, UR8 ;  /* 0x00000008448c7c20 */ /* 0x000fe20008410000 */
[----:B------:R-:W-:-:S03]  /*28a0*/  @P2 PRMT R68, R67, 0x7632, R68 ;  /* 0x0000763243442816 */ /* 0x000fc60000000044 */
[----:B------:R-:W-:Y:S01]  /*28b0*/  FMUL.FTZ R140, R239, R140 ;  /* 0x0000008cef8c7220 */ /* 0x000fe20000410000 */
[----:B------:R-:W-:-:S05]  /*28c0*/  @P2 SHF.L.U32 R68, R68, 0x10, RZ ;  /* 0x0000001044442819 */ /* 0x000fca00000006ff */
[----:B------:R-:W-:-:S07]  /*28d0*/  @P2 FADD.FTZ R140, R68, R140 ;  /* 0x0000008c448c2221 */ /* 0x000fce0000010000 */
.L_x_1045:
[----:B------:R-:W-:Y:S05]  /*28e0*/  BSYNC B1 ;  /* 0x0000000000017941 */ /* 0x000fea0003800000 */
.L_x_1043:
        /* <DEDUP_REMOVED lines=9> */
.L_x_1021:
[----:B------:R-:W-:Y:S05]  /*2980*/  BSYNC B0 ;  /* 0x0000000000007941 */ /* 0x000fea0003800000 */
.L_x_1020:
[----:B------:R-:W-:Y:S01]  /*2990*/  LOP3.LUT P2, RZ, R3, 0x200, RZ, 0xc0, !PT ;  /* 0x0000020003ff7812 */ /* 0x000fe2000784c0ff */
[----:B------:R-:W-:-:S12]  /*29a0*/  BSSY B0, `(.L_x_1046) ;  /* 0x0000084000007945 */ /* 0x000fd80003800000 */
[----:B------:R-:W-:Y:S05]  /*29b0*/  @!P2 BRA `(.L_x_1047) ;  /* 0x000000080008a947 */ /* 0x000fea0003800000 */
[----:B0-----:R-:W0:Y:S01]  /*29c0*/  @P1 LDC.64 R68, c[0x0][0x220] ;  /* 0x00008800ff441b82 */ /* 0x001e220000000a00 */
[----:B------:R-:W-:-:S04]  /*29d0*/  ISETP.NE.U32.AND P2, PT, RZ, UR6, PT ;  /* 0x00000006ff007c0c */ /* 0x000fc8000bf45070 */
[----:B------:R-:W-:Y:S01]  /*29e0*/  ISETP.NE.AND.EX P2, PT, RZ, UR7, PT, P2 ;  /* 0x00000007ff007c0c */ /* 0x000fe2000bf45320 */
[----:B0-----:R-:W-:-:S05]  /*29f0*/  @P1 IMAD.WIDE.U32 R68, R158, 0x10, R68 ;  /* 0x000000109e441825 */ /* 0x001fca00078e0044 */
[----:B-----5:R0:W5:Y:S07]  /*2a00*/  @P1 LDG.E.128 R60, desc[UR4][R68.64] ;  /* 0x00000004443c1981 */ /* 0x02016e000c1e1d00 */
[----:B0-----:R-:W0:Y:S02]  /*2a10*/  @P2 LDC.64 R68, c[0x0][0x230] ;  /* 0x00008c00ff442b82 */ /* 0x001e240000000a00 */
[----:B0-----:R-:W-:-:S05]  /*2a20*/  @P2 IMAD.WIDE.U32 R68, R152, 0x10, R68 ;  /* 0x0000001098442825 */ /* 0x001fca00078e0044 */
        /* <DEDUP_REMOVED lines=8> */
.L_x_1049:
[----:B------:R-:W2:Y:S01]  /*2ab0*/  LDL R69, [R1+0x58] ;  /* 0x0000580001457983 */ /* 0x000ea20000100800 */
[----:B-----5:R-:W-:-:S04]  /*2ac0*/  IMAD.U32 R68, R60, 0x10000, RZ ;  /* 0x000100003c447824 */ /* 0x020fc800078e00ff */
[----:B------:R-:W-:-:S04]  /*2ad0*/  FMUL.FTZ R68, R68, UR8 ;  /* 0x0000000844447c20 */ /* 0x000fc80008410000 */
[----:B--2---:R-:W-:Y:S01]  /*2ae0*/  FMUL.FTZ R75, R69, R68 ;  /* 0x00000044454b7220 */ /* 0x004fe20000410000 */
[----:B------:R-:W-:-:S05]  /*2af0*/  @P2 SHF.L.U32 R68, R64, 0x10, RZ ;  /* 0x0000001040442819 */ /* 0x000fca00000006ff */
[----:B------:R-:W-:-:S07]  /*2b00*/  @P2 FADD.FTZ R75, R68, R75 ;  /* 0x0000004b444b2221 */ /* 0x000fce0000010000 */
.L_x_1050:
[----:B------:R-:W-:Y:S05]  /*2b10*/  BSYNC B1 ;  /* 0x0000000000017941 */ /* 0x000fea0003800000 */
.L_x_1048:
[----:B------:R-:W-:Y:S04]  /*2b20*/  BSSY B1, `(.L_x_1051) ;  /* 0x000000e000017945 */ /* 0x000fe80003800000 */
[----:B------:R-:W-:Y:S05]  /*2b30*/  @P3 BRA `(.L_x_1052) ;  /* 0x0000000000143947 */ /* 0x000fea0003800000 */
[----:B------:R-:W-:Y:S01]  /*2b40*/  MOV R76, RZ ;  /* 0x000000ff004c7202 */ /* 0x000fe20000000f00 */
[----:B------:R-:W-:Y:S06]  /*2b50*/  @!P2 BRA `(.L_x_1053) ;  /* 0x000000000028a947 */ /* 0x000fec0003800000 */
[----:B-----5:R-:W-:-:S04]  /*2b60*/  PRMT R76, R64, 0x7632, R76 ;  /* 0x00007632404c7816 */ /* 0x020fc8000000004c */
[----:B------:R-:W-:Y:S01]  /*2b70*/  SHF.L.U32 R76, R76, 0x10, RZ ;  /* 0x000000104c4c7819 */ /* 0x000fe200000006ff */
[----:B------:R-:W-:Y:S06]  /*2b80*/  BRA `(.L_x_1053) ;  /* 0x00000000001c7947 */ /* 0x000fec0003800000 */
.L_x_1052:
[----:B-----5:R-:W-:-:S04]  /*2b90*/  PRMT R68, R60, 0x7632, R68 ;  /* 0x000076323c447816 */ /* 0x020fc80000000044 */
[----:B------:R-:W-:-:S05]  /*2ba0*/  SHF.L.U32 R68, R68, 0x10, RZ ;  /* 0x0000001044447819 */ /* 0x000fca00000006ff */
[----:B------:R-:W-:Y:S01]  /*2bb0*/  FMUL.FTZ R76, R68, UR8 ;  /* 0x00000008444c7c20 */ /* 0x000fe20008410000 */
[----:B------:R-:W-:-:S03]  /*2bc0*/  @P2 PRMT R68, R64, 0x7632, R68 ;  /* 0x0000763240442816 */ /* 0x000fc60000000044 */
[----:B------:R-:W-:Y:S01]  /*2bd0*/  FMUL.FTZ R76, R238, R76 ;  /* 0x0000004cee4c7220 */ /* 0x000fe20000410000 */
[----:B------:R-:W-:-:S05]  /*2be0*/  @P2 SHF.L.U32 R68, R68, 0x10, RZ ;  /* 0x0000001044442819 */ /* 0x000fca00000006ff */
[----:B------:R-:W-:-:S07]  /*2bf0*/  @P2 FADD.FTZ R76, R68, R76 ;  /* 0x0000004c444c2221 */ /* 0x000fce0000010000 */
.L_x_1053:
[----:B------:R-:W-:Y:S05]  /*2c00*/  BSYNC B1 ;  /* 0x0000000000017941 */ /* 0x000fea0003800000 */
.L_x_1051:
[----:B------:R-:W-:Y:S04]  /*2c10*/  BSSY B1, `(.L_x_1054) ;  /* 0x000000c000017945 */ /* 0x000fe80003800000 */
[----:B------:R-:W-:Y:S05]  /*2c20*/  @P3 BRA `(.L_x_1055) ;  /* 0x0000000000103947 */ /* 0x000fea0003800000 */
[----:B------:R-:W-:Y:S01]  /*2c30*/  IMAD.MOV.U32 R77, RZ, RZ, RZ ;  /* 0x000000ffff4d7224 */ /* 0x000fe200078e00ff */
[----:B------:R-:W-:Y:S06]  /*2c40*/  @!P2 BRA `(.L_x_1056) ;  /* 0x000000000020a947 */ /* 0x000fec0003800000 */
[----:B-----5:R-:W-:Y:S01]  /*2c50*/  SHF.L.U32 R77, R65, 0x10, RZ ;  /* 0x00000010414d7819 */ /* 0x020fe200000006ff */
[----:B------:R-:W-:Y:S06]  /*2c60*/  BRA `(.L_x_1056) ;  /* 0x0000000000187947 */ /* 0x000fec0003800000 */
.L_x_1055:
[----:B------:R-:W2:Y:S01]  /*2c70*/  LDL R69, [R1+0x54] ;  /* 0x0000540001457983 */ /* 0x000ea20000100800 */
[----:B-----5:R-:W-:-:S05]  /*2c80*/  SHF.L.U32 R68, R61, 0x10, RZ ;  /* 0x000000103d447819 */ /* 0x020fca00000006ff */
[----:B------:R-:W-:-:S04]  /*2c90*/  FMUL.FTZ R68, R68, UR8 ;  /* 0x0000000844447c20 */ /* 0x000fc80008410000 */
[----:B--2---:R-:W-:Y:S01]  /*2ca0*/  FMUL.FTZ R77, R69, R68 ;  /* 0x00000044454d7220 */ /* 0x004fe20000410000 */
[----:B------:R-:W-:-:S05]  /*2cb0*/  @P2 SHF.L.U32 R68, R65, 0x10, RZ ;  /* 0x0000001041442819 */ /* 0x000fca00000006ff */
[----:B------:R-:W-:-:S07]  /*2cc0*/  @P2 FADD.FTZ R77, R68, R77 ;  /* 0x0000004d444d2221 */ /* 0x000fce0000010000 */
.L_x_1056:
[----:B------:R-:W-:Y:S05]  /*2cd0*/  BSYNC B1 ;  /* 0x0000000000017941 */ /* 0x000fea0003800000 */
.L_x_1054:
[----:B------:R-:W-:Y:S04]  /*2ce0*/  BSSY B1, `(.L_x_1057) ;  /* 0x000000e000017945 */ /* 0x000fe80003800000 */
[----:B------:R-:W-:Y:S05]  /*2cf0*/  @P3 BRA `(.L_x_1058) ;  /* 0x0000000000143947 */ /* 0x000fea0003800000 */
[----:B------:R-:W-:Y:S01]  /*2d00*/  HFMA2.MMA R78, -RZ, RZ, 0, 0 ;  /* 0x00000000ff4e7435 */ /* 0x000fe200000001ff */
[----:B------:R-:W-:Y:S10]  /*2d10*/  @!P2 BRA `(.L_x_1059) ;  /* 0x000000000028a947 */ /* 0x000ff40003800000 */
[----:B-----5:R-:W-:-:S04]  /*2d20*/  PRMT R78, R65, 0x7632, R78 ;  /* 0x00007632414e7816 */ /* 0x020fc8000000004e */
[----:B------:R-:W-:Y:S01]  /*2d30*/  SHF.L.U32 R78, R78, 0x10, RZ ;  /* 0x000000104e4e7819 */ /* 0x000fe200000006ff */
[----:B------:R-:W-:Y:S06]  /*2d40*/  BRA `(.L_x_1059) ;  /* 0x00000000001c7947 */ /* 0x000fec0003800000 */
.L_x_1058:
[----:B-----5:R-:W-:-:S05]  /*2d50*/  PRMT R68, R61, 0x7632, R68 ;  /* 0x000076323d447816 */ /* 0x020fca0000000044 */
[----:B------:R-:W-:-:S04]  /*2d60*/  IMAD.U32 R68, R68, 0x10000, RZ ;  /* 0x0001000044447824 */ /* 0x000fc800078e00ff */
[----:B------:R-:W-:Y:S01]  /*2d70*/  FMUL.FTZ R78, R68, UR8 ;  /* 0x00000008444e7c20 */ /* 0x000fe20008410000 */
[----:B------:R-:W-:-:S03]  /*2d80*/  @P2 PRMT R68, R65, 0x7632, R68 ;  /* 0x0000763241442816 */ /* 0x000fc60000000044 */
[----:B------:R-:W-:Y:S01]  /*2d90*/  FMUL.FTZ R78, R237, R78 ;  /* 0x0000004eed4e7220 */ /* 0x000fe20000410000 */
[----:B------:R-:W-:-:S05]  /*2da0*/  @P2 SHF.L.U32 R68, R68, 0x10, RZ ;  /* 0x0000001044442819 */ /* 0x000fca00000006ff */
[----:B------:R-:W-:-:S07]  /*2db0*/  @P2 FADD.FTZ R78, R68, R78 ;  /* 0x0000004e444e2221 */ /* 0x000fce0000010000 */
.L_x_1059:
[----:B------:R-:W-:Y:S05]  /*2dc0*/  BSYNC B1 ;  /* 0x0000000000017941 */ /* 0x000fea0003800000 */
.L_x_1057:
[----:B------:R-:W-:Y:S04]  /*2dd0*/  BSSY B1, `(.L_x_1060) ;  /* 0x000000c000017945 */ /* 0x000fe80003800000 */
[----:B------:R-:W-:Y:S05]  /*2de0*/  @P3 BRA `(.L_x_1061) ;  /* 0x0000000000103947 */ /* 0x000fea0003800000 */
[----:B------:R-:W-:Y:S01]  /*2df0*/  MOV R79, RZ ;  /* 0x000000ff004f7202 */ /* 0x000fe20000000f00 */
[----:B------:R-:W-:Y:S06]  /*2e00*/  @!P2 BRA `(.L_x_1062) ;  /* 0x000000000020a947 */ /* 0x000fec0003800000 */
[----:B-----5:R-:W-:Y:S01]  /*2e10*/  SHF.L.U32 R79, R66, 0x10, RZ ;  /* 0x00000010424f7819 */ /* 0x020fe200000006ff */
[----:B------:R-:W-:Y:S06]  /*2e20*/  BRA `(.L_x_1062) ;  /* 0x0000000000187947 */ /* 0x000fec0003800000 */
.L_x_1061:
[----:B------:R-:W2:Y:S01]  /*2e30*/  LDL R69, [R1+0x50] ;  /* 0x0000500001457983 */ /* 0x000ea20000100800 */
[----:B-----5:R-:W-:-:S05]  /*2e40*/  SHF.L.U32 R68, R62, 0x10, RZ ;  /* 0x000000103e447819 */ /* 0x020fca00000006ff */
[----:B------:R-:W-:-:S04]  /*2e50*/  FMUL.FTZ R68, R68, UR8 ;  /* 0x0000000844447c20 */ /* 0x000fc80008410000 */
[----:B--2---:R-:W-:Y:S01]  /*2e60*/  FMUL.FTZ R79, R69, R68 ;  /* 0x00000044454f7220 */ /* 0x004fe20000410000 */
[----:B------:R-:W-:-:S05]  /*2e70*/  @P2 SHF.L.U32 R68, R66, 0x10, RZ ;  /* 0x0000001042442819 */ /* 0x000fca00000006ff */
[----:B------:R-:W-:-:S07]  /*2e80*/  @P2 FADD.FTZ R79, R68, R79 ;  /* 0x0000004f444f2221 */ /* 0x000fce0000010000 */
.L_x_1062:
[----:B------:R-:W-:Y:S05]  /*2e90*/  BSYNC B1 ;  /* 0x0000000000017941 */ /* 0x000fea0003800000 */
.L_x_1060:
[----:B------:R-:W-:Y:S04]  /*2ea0*/  BSSY B1, `(.L_x_1063) ;  /* 0x000000e000017945 */ /* 0x000fe80003800000 */
[----:B------:R-:W-:Y:S05]  /*2eb0*/  @P3 BRA `(.L_x_1064) ;  /* 0x0000000000143947 */ /* 0x000fea0003800000 */
[----:B------:R-:W-:Y:S01]  /*2ec0*/  IMAD.MOV.U32 R80, RZ, RZ, RZ ;  /* 0x000000ffff507224 */ /* 0x000fe200078e00ff */
[----:B------:R-:W-:Y:S06]  /*2ed0*/  @!P2 BRA `(.L_x_1065) ;  /* 0x000000000028a947 */ /* 0x000fec0003800000 */
[----:B-----5:R-:W-:-:S04]  /*2ee0*/  PRMT R80, R66, 0x7632, R80 ;  /* 0x0000763242507816 */ /* 0x020fc80000000050 */
[----:B------:R-:W-:Y:S01]  /*2ef0*/  SHF.L.U32 R80, R80, 0x10, RZ ;  /* 0x0000001050507819 */ /* 0x000fe200000006ff */
[----:B------:R-:W-:Y:S06]  /*2f00*/  BRA `(.L_x_1065) ;  /* 0x00000000001c7947 */ /* 0x000fec0003800000 */
.L_x_1064:
[----:B-----5:R-:W-:-:S04]  /*2f10*/  PRMT R68, R62, 0x7632, R68 ;  /* 0x000076323e447816 */ /* 0x020fc80000000044 */
[----:B------:R-:W-:-:S05]  /*2f20*/  SHF.L.U32 R68, R68, 0x10, RZ ;  /* 0x0000001044447819 */ /* 0x000fca00000006ff */
[----:B------:R-:W-:Y:S01]  /*2f30*/  FMUL.FTZ R80, R68, UR8 ;  /* 0x0000000844507c20 */ /* 0x000fe20008410000 */
[----:B------:R-:W-:-:S03]  /*2f40*/  @P2 PRMT R68, R66, 0x7632, R68 ;  /* 0x0000763242442816 */ /* 0x000fc60000000044 */
[----:B------:R-:W-:Y:S01]  /*2f50*/  FMUL.FTZ R80, R236, R80 ;  /* 0x00000050ec507220 */ /* 0x000fe20000410000 */
[----:B------:R-:W-:-:S05]  /*2f60*/  @P2 SHF.L.U32 R68, R68, 0x10, RZ ;  /* 0x0000001044442819 */ /* 0x000fca00000006ff */
[----:B------:R-:W-:-:S07]  /*2f70*/  @P2 FADD.FTZ R80, R68, R80 ;  /* 0x0000005044502221 */ /* 0x000fce0000010000 */
.L_x_1065:
[----:B------:R-:W-:Y:S05]  /*2f80*/  BSYNC B1 ;  /* 0x0000000000017941 */ /* 0x000fea0003800000 */
.L_x_1063:
[----:B------:R-:W-:Y:S04]  /*2f90*/  BSSY B1, `(.L_x_1066) ;  /* 0x000000c000017945 */ /* 0x000fe80003800000 */
[----:B------:R-:W-:Y:S05]  /*2fa0*/  @P3 BRA `(.L_x_1067) ;  /* 0x0000000000103947 */ /* 0x000fea0003800000 */
[----:B------:R-:W-:Y:S01]  /*2fb0*/  HFMA2.MMA R81, -RZ, RZ, 0, 0 ;  /* 0x00000000ff517435 */ /* 0x000fe200000001ff */
[----:B------:R-:W-:Y:S10]  /*2fc0*/  @!P2 BRA `(.L_x_1068) ;  /* 0x000000000020a947 */ /* 0x000ff40003800000 */
[----:B-----5:R-:W-:Y:S01]  /*2fd0*/  SHF.L.U32 R81, R67, 0x10, RZ ;  /* 0x0000001043517819 */ /* 0x020fe200000006ff */
[----:B------:R-:W-:Y:S06]  /*2fe0*/  BRA `(.L_x_1068) ;  /* 0x0000000000187947 */ /* 0x000fec0003800000 */
.L_x_1067:
[----:B------:R-:W2:Y:S01]  /*2ff0*/  LDL R69, [R1+0x4c] ;  /* 0x00004c0001457983 */ /* 0x000ea20000100800 */
[----:B-----5:R-:W-:-:S04]  /*3000*/  IMAD.U32 R68, R63, 0x10000, RZ ;  /* 0x000100003f447824 */ /* 0x020fc800078e00ff */
[----:B------:R-:W-:-:S04]  /*3010*/  FMUL.FTZ R68, R68, UR8 ;  /* 0x0000000844447c20 */ /* 0x000fc80008410000 */
[----:B--2---:R-:W-:Y:S01]  /*3020*/  FMUL.FTZ R81, R69, R68 ;  /* 0x0000004445517220 */ /* 0x004fe20000410000 */
[----:B------:R-:W-:-:S05]  /*3030*/  @P2 SHF.L.U32 R68, R67, 0x10, RZ ;  /* 0x0000001043442819 */ /* 0x000fca00000006ff */
[----:B------:R-:W-:-:S07]  /*3040*/  @P2 FADD.FTZ R81, R68, R81 ;  /* 0x0000005144512221 */ /* 0x000fce0000010000 */
.L_x_1068:
[----:B------:R-:W-:Y:S05]  /*3050*/  BSYNC B1 ;  /* 0x0000000000017941 */ /* 0x000fea0003800000 */
.L_x_1066:
[----:B------:R-:W-:Y:S04]  /*3060*/  BSSY B1, `(.L_x_1069) ;  /* 0x000000e000017945 */ /* 0x000fe80003800000 */
[----:B------:R-:W-:Y:S05]  /*3070*/  @P3 BRA `(.L_x_1070) ;  /* 0x0000000000143947 */ /* 0x000fea0003800000 */
[----:B------:R-:W-:Y:S01]  /*3080*/  MOV R82, RZ ;  /* 0x000000ff00527202 */ /* 0x000fe20000000f00 */
[----:B------:R-:W-:Y:S06]  /*3090*/  @!P2 BRA `(.L_x_1071) ;  /* 0x000000000028a947 */ /* 0x000fec0003800000 */
[----:B-----5:R-:W-:-:S04]  /*30a0*/  PRMT R82, R67, 0x7632, R82 ;  /* 0x0000763243527816 */ /* 0x020fc80000000052 */
[----:B------:R-:W-:Y:S01]  /*30b0*/  SHF.L.U32 R82, R82, 0x10, RZ ;  /* 0x0000001052527819 */ /* 0x000fe200000006ff */
[----:B------:R-:W-:Y:S06]  /*30c0*/  BRA `(.L_x_1071) ;  /* 0x00000000001c7947 */ /* 0x000fec0003800000 */
.L_x_1070:
[----:B-----5:R-:W-:-:S04]  /*30d0*/  PRMT R68, R63, 0x7632, R68 ;  /* 0x000076323f447816 */ /* 0x020fc80000000044 */
[----:B------:R-:W-:-:S05]  /*30e0*/  SHF.L.U32 R68, R68, 0x10, RZ ;  /* 0x0000001044447819 */ /* 0x000fca00000006ff */
[----:B------:R-:W-:Y:S01]  /*30f0*/  FMUL.FTZ R82, R68, UR8 ;  /* 0x0000000844527c20 */ /* 0x000fe20008410000 */
[----:B------:R-:W-:-:S03]  /*3100*/  @P2 PRMT R68, R67, 0x7632, R68 ;  /* 0x0000763243442816 */ /* 0x000fc60000000044 */
[----:B------:R-:W-:Y:S01]  /*3110*/  FMUL.FTZ R82, R235, R82 ;  /* 0x00000052eb527220 */ /* 0x000fe20000410000 */
[----:B------:R-:W-:-:S05]  /*3120*/  @P2 SHF.L.U32 R68, R68, 0x10, RZ ;  /* 0x0000001044442819 */ /* 0x000fca00000006ff */
[----:B------:R-:W-:-:S07]  /*3130*/  @P2 FADD.FTZ R82, R68, R82 ;  /* 0x0000005244522221 */ /* 0x000fce0000010000 */
.L_x_1071:
[----:B------:R-:W-:Y:S05]  /*3140*/  BSYNC B1 ;  /* 0x0000000000017941 */ /* 0x000fea0003800000 */
.L_x_1069:
        /* <DEDUP_REMOVED lines=9> */
.L_x_1047:
[----:B------:R-:W-:Y:S05]  /*31e0*/  BSYNC B0 ;  /* 0x0000000000007941 */ /* 0x000fea0003800000 */
.L_x_1046:
[----:B------:R-:W-:Y:S01]  /*31f0*/  LOP3.LUT P2, RZ, R3, 0x100, RZ, 0xc0, !PT ;  /* 0x0000010003ff7812 */ /* 0x000fe2000784c0ff */
[----:B------:R-:W-:-:S12]  /*3200*/  BSSY B0, `(.L_x_1072) ;  /* 0x0000084000007945 */ /* 0x000fd80003800000 */
[----:B------:R-:W-:Y:S05]  /*3210*/  @!P2 BRA `(.L_x_1073) ;  /* 0x000000080008a947 */ /* 0x000fea0003800000 */
[----:B01----:R-:W0:Y:S01]  /*3220*/  @P1 LDC.64 R68, c[0x0][0x220] ;  /* 0x00008800ff441b82 */ /* 0x003e220000000a00 */
        /* <DEDUP_REMOVED lines=14> */
.L_x_1075:
[----:B------:R-:W2:Y:S01]  /*3310*/  LDL R69, [R1+0x48] ;  /* 0x0000480001457983 */ /* 0x000ea20000100800 */
[----:B-----5:R-:W-:-:S05]  /*3320*/  SHF.L.U32 R68, R60, 0x10, RZ ;  /* 0x000000103c447819 */ /* 0x020fca00000006ff */
[----:B------:R-:W-:-:S04]  /*3330*/  FMUL.FTZ R68, R68, UR8 ;  /* 0x0000000844447c20 */ /* 0x000fc80008410000 */
[----:B--2---:R-:W-:Y:S01]  /*3340*/  FMUL.FTZ R83, R69, R68 ;  /* 0x0000004445537220 */ /* 0x004fe20000410000 */
[----:B------:R-:W-:-:S05]  /*3350*/  @P2 SHF.L.U32 R68, R64, 0x10, RZ ;  /* 0x0000001040442819 */ /* 0x000fca00000006ff */
[----:B------:R-:W-:-:S07]  /*3360*/  @P2 FADD.FTZ R83, R68, R83 ;  /* 0x0000005344532221 */ /* 0x000fce0000010000 */
.L_x_1076:
[----:B------:R-:W-:Y:S05]  /*3370*/  BSYNC B1 ;  /* 0x0000000000017941 */ /* 0x000fea0003800000 */
.L_x_1074:
[----:B------:R-:W-:Y:S04]  /*3380*/  BSSY B1, `(.L_x_1077) ;  /* 0x000000e000017945 */ /* 0x000fe80003800000 */
[----:B------:R-:W-:Y:S05]  /*3390*/  @P3 BRA `(.L_x_1078) ;  /* 0x0000000000143947 */ /* 0x000fea0003800000 */
[----:B------:R-:W-:Y:S01]  /*33a0*/  IMAD.MOV.U32 R84, RZ, RZ, RZ ;  /* 0x000000ffff547224 */ /* 0x000fe200078e00ff */
[----:B------:R-:W-:Y:S06]  /*33b0*/  @!P2 BRA `(.L_x_1079) ;  /* 0x000000000028a947 */ /* 0x000fec0003800000 */
[----:B-----5:R-:W-:-:S04]  /*33c0*/  PRMT R84, R64, 0x7632, R84 ;  /* 0x0000763240547816 */ /* 0x020fc80000000054 */
[----:B------:R-:W-:Y:S01]  /*33d0*/  SHF.L.U32 R84, R84, 0x10, RZ ;  /* 0x0000001054547819 */ /* 0x000fe200000006ff */
[----:B------:R-:W-:Y:S06]  /*33e0*/  BRA `(.L_x_1079) ;  /* 0x00000000001c7947 */ /* 0x000fec0003800000 */
.L_x_1078:
[----:B-----5:R-:W-:-:S04]  /*33f0*/  PRMT R68, R60, 0x7632, R68 ;  /* 0x000076323c447816 */ /* 0x020fc80000000044 */
[----:B------:R-:W-:-:S05]  /*3400*/  SHF.L.U32 R68, R68, 0x10, RZ ;  /* 0x0000001044447819 */ /* 0x000fca00000006ff */
[----:B------:R-:W-:Y:S01]  /*3410*/  FMUL.FTZ R84, R68, UR8 ;  /* 0x0000000844547c20 */ /* 0x000fe20008410000 */
[----:B------:R-:W-:-:S03]  /*3420*/  @P2 PRMT R68, R64, 0x7632, R68 ;  /* 0x0000763240442816 */ /* 0x000fc60000000044 */
[----:B------:R-:W-:Y:S01]  /*3430*/  FMUL.FTZ R84, R234, R84 ;  /* 0x00000054ea547220 */ /* 0x000fe20000410000 */
[----:B------:R-:W-:-:S05]  /*3440*/  @P2 SHF.L.U32 R68, R68, 0x10, RZ ;  /* 0x0000001044442819 */ /* 0x000fca00000006ff */
[----:B------:R-:W-:-:S07]  /*3450*/  @P2 FADD.FTZ R84, R68, R84 ;  /* 0x0000005444542221 */ /* 0x000fce0000010000 */
.L_x_1079:
[----:B------:R-:W-:Y:S05]  /*3460*/  BSYNC B1 ;  /* 0x0000000000017941 */ /* 0x000fea0003800000 */
.L_x_1077:
[----:B------:R-:W-:Y:S04]  /*3470*/  BSSY B1, `(.L_x_1080) ;  /* 0x000000c000017945 */ /* 0x000fe80003800000 */
[----:B------:R-:W-:Y:S05]  /*3480*/  @P3 BRA `(.L_x_1081) ;  /* 0x0000000000103947 */ /* 0x000fea0003800000 */
[----:B------:R-:W-:Y:S01]  /*3490*/  MOV R85, RZ ;  /* 0x000000ff00557202 */ /* 0x000fe20000000f00 */
[----:B------:R-:W-:Y:S06]  /*34a0*/  @!P2 BRA `(.L_x_1082) ;  /* 0x000000000020a947 */ /* 0x000fec0003800000 */
[----:B-----5:R-:W-:Y:S01]  /*34b0*/  SHF.L.U32 R85, R65, 0x10, RZ ;  /* 0x0000001041557819 */ /* 0x020fe200000006ff */
[----:B------:R-:W-:Y:S06]  /*34c0*/  BRA `(.L_x_1082) ;  /* 0x0000000000187947 */ /* 0x000fec0003800000 */
.L_x_1081:
[----:B------:R-:W2:Y:S01]  /*34d0*/  LDL R69, [R1+0x44] ;  /* 0x0000440001457983 */ /* 0x000ea20000100800 */
[----:B-----5:R-:W-:-:S04]  /*34e0*/  IMAD.U32 R68, R61, 0x10000, RZ ;  /* 0x000100003d447824 */ /* 0x020fc800078e00ff */
[----:B------:R-:W-:-:S04]  /*34f0*/  FMUL.FTZ R68, R68, UR8 ;  /* 0x0000000844447c20 */ /* 0x000fc80008410000 */
[----:B--2---:R-:W-:Y:S01]  /*3500*/  FMUL.FTZ R85, R69, R68 ;  /* 0x0000004445557220 */ /* 0x004fe20000410000 */
[----:B------:R-:W-:-:S05]  /*3510*/  @P2 SHF.L.U32 R68, R65, 0x10, RZ ;  /* 0x0000001041442819 */ /* 0x000fca00000006ff */
[----:B------:R-:W-:-:S07]  /*3520*/  @P2 FADD.FTZ R85, R68, R85 ;  /* 0x0000005544552221 */ /* 0x000fce0000010000 */
.L_x_1082:
[----:B------:R-:W-:Y:S05]  /*3530*/  BSYNC B1 ;  /* 0x0000000000017941 */ /* 0x000fea0003800000 */
.L_x_1080:
[----:B------:R-:W-:Y:S04]  /*3540*/  BSSY B1, `(.L_x_1083) ;  /* 0x000000e000017945 */ /* 0x000fe80003800000 */
[----:B------:R-:W-:Y:S05]  /*3550*/  @P3 BRA `(.L_x_1084) ;  /* 0x0000000000143947 */ /* 0x000fea0003800000 */
[----:B------:R-:W-:Y:S01]  /*3560*/  HFMA2.MMA R86, -RZ, RZ, 0, 0 ;  /* 0x00000000ff567435 */ /* 0x000fe200000001ff */
[----:B------:R-:W-:Y:S10]  /*3570*/  @!P2 BRA `(.L_x_1085) ;  /* 0x000000000028a947 */ /* 0x000ff40003800000 */
[----:B-----5:R-:W-:-:S04]  /*3580*/  PRMT R86, R65, 0x7632, R86 ;  /* 0x0000763241567816 */ /* 0x020fc80000000056 */
[----:B------:R-:W-:Y:S01]  /*3590*/  SHF.L.U32 R86, R86, 0x10, RZ ;  /* 0x0000001056567819 */ /* 0x000fe200000006ff */
[----:B------:R-:W-:Y:S06]  /*35a0*/  BRA `(.L_x_1085) ;  /* 0x00000000001c7947 */ /* 0x000fec0003800000 */
.L_x_1084:
[----:B-----5:R-:W-:-:S04]  /*35b0*/  PRMT R68, R61, 0x7632, R68 ;  /* 0x000076323d447816 */ /* 0x020fc80000000044 */
[----:B------:R-:W-:-:S05]  /*35c0*/  SHF.L.U32 R68, R68, 0x10, RZ ;  /* 0x0000001044447819 */ /* 0x000fca00000006ff */
[----:B------:R-:W-:Y:S01]  /*35d0*/  FMUL.FTZ R86, R68, UR8 ;  /* 0x0000000844567c20 */ /* 0x000fe20008410000 */
[----:B------:R-:W-:-:S03]  /*35e0*/  @P2 PRMT R68, R65, 0x7632, R68 ;  /* 0x0000763241442816 */ /* 0x000fc60000000044 */
[----:B------:R-:W-:Y:S01]  /*35f0*/  FMUL.FTZ R86, R233, R86 ;  /* 0x00000056e9567220 */ /* 0x000fe20000410000 */
[----:B------:R-:W-:-:S05]  /*3600*/  @P2 SHF.L.U32 R68, R68, 0x10, RZ ;  /* 0x0000001044442819 */ /* 0x000fca00000006ff */
[----:B------:R-:W-:-:S07]  /*3610*/  @P2 FADD.FTZ R86, R68, R86 ;  /* 0x0000005644562221 */ /* 0x000fce0000010000 */
.L_x_1085:
[----:B------:R-:W-:Y:S05]  /*3620*/  BSYNC B1 ;  /* 0x0000000000017941 */ /* 0x000fea0003800000 */
.L_x_1083:
[----:B------:R-:W-:Y:S04]  /*3630*/  BSSY B1, `(.L_x_1086) ;  /* 0x000000c000017945 */ /* 0x000fe80003800000 */
[----:B------:R-:W-:Y:S05]  /*3640*/  @P3 BRA `(.L_x_1087) ;  /* 0x0000000000103947 */ /* 0x000fea0003800000 */
[----:B------:R-:W-:Y:S01]  /*3650*/  IMAD.MOV.U32 R87, RZ, RZ, RZ ;  /* 0x000000ffff577224 */ /* 0x000fe200078e00ff */
[----:B------:R-:W-:Y:S06]  /*3660*/  @!P2 BRA `(.L_x_1088) ;  /* 0x000000000020a947 */ /* 0x000fec0003800000 */
[----:B-----5:R-:W-:Y:S01]  /*3670*/  SHF.L.U32 R87, R66, 0x10, RZ ;  /* 0x0000001042577819 */ /* 0x020fe200000006ff */
[----:B------:R-:W-:Y:S06]  /*3680*/  BRA `(.L_x_1088) ;  /* 0x0000000000187947 */ /* 0x000fec0003800000 */
.L_x_1087:
[----:B------:R-:W2:Y:S01]  /*3690*/  LDL R69, [R1+0x40] ;  /* 0x0000400001457983 */ /* 0x000ea20000100800 */
[----:B-----5:R-:W-:-:S05]  /*36a0*/  SHF.L.U32 R68, R62, 0x10, RZ ;  /* 0x000000103e447819 */ /* 0x020fca00000006ff */
[----:B------:R-:W-:-:S04]  /*36b0*/  FMUL.FTZ R68, R68, UR8 ;  /* 0x0000000844447c20 */ /* 0x000fc80008410000 */
[----:B--2---:R-:W-:Y:S01]  /*36c0*/  FMUL.FTZ R87, R69, R68 ;  /* 0x0000004445577220 */ /* 0x004fe20000410000 */
[----:B------:R-:W-:-:S05]  /*36d0*/  @P2 SHF.L.U32 R68, R66, 0x10, RZ ;  /* 0x0000001042442819 */ /* 0x000fca00000006ff */
[----:B------:R-:W-:-:S07]  /*36e0*/  @P2 FADD.FTZ R87, R68, R87 ;  /* 0x0000005744572221 */ /* 0x000fce0000010000 */
.L_x_1088:
[----:B------:R-:W-:Y:S05]  /*36f0*/  BSYNC B1 ;  /* 0x0000000000017941 */ /* 0x000fea0003800000 */
.L_x_1086:
[----:B------:R-:W-:Y:S04]  /*3700*/  BSSY B1, `(.L_x_1089) ;  /* 0x000000e000017945 */ /* 0x000fe80003800000 */
[----:B------:R-:W-:Y:S05]  /*3710*/  @P3 BRA `(.L_x_1090) ;  /* 0x0000000000143947 */ /* 0x000fea0003800000 */
[----:B------:R-:W-:Y:S01]  /*3720*/  MOV R88, RZ ;  /* 0x000000ff00587202 */ /* 0x000fe20000000f00 */
[----:B------:R-:W-:Y:S06]  /*3730*/  @!P2 BRA `(.L_x_1091) ;  /* 0x000000000028a947 */ /* 0x000fec0003800000 */
[----:B-----5:R-:W-:-:S04]  /*3740*/  PRMT R88, R66, 0x7632, R88 ;  /* 0x0000763242587816 */ /* 0x020fc80000000058 */
[----:B------:R-:W-:Y:S01]  /*3750*/  SHF.L.U32 R88, R88, 0x10, RZ ;  /* 0x0000001058587819 */ /* 0x000fe200000006ff */
[----:B------:R-:W-:Y:S06]  /*3760*/  BRA `(.L_x_1091) ;  /* 0x00000000001c7947 */ /* 0x000fec0003800000 */
.L_x_1090:
[----:B-----5:R-:W-:-:S05]  /*3770*/  PRMT R68, R62, 0x7632, R68 ;  /* 0x000076323e447816 */ /* 0x020fca0000000044 */
[----:B------:R-:W-:-:S04]  /*3780*/  IMAD.U32 R68, R68, 0x10000, RZ ;  /* 0x0001000044447824 */ /* 0x000fc800078e00ff */
[----:B------:R-:W-:Y:S01]  /*3790*/  FMUL.FTZ R88, R68, UR8 ;  /* 0x0000000844587c20 */ /* 0x000fe20008410000 */
[----:B------:R-:W-:-:S03]  /*37a0*/  @P2 PRMT R68, R66, 0x7632, R68 ;  /* 0x0000763242442816 */ /* 0x000fc60000000044 */
[----:B------:R-:W-:Y:S01]  /*37b0*/  FMUL.FTZ R88, R232, R88 ;  /* 0x00000058e8587220 */ /* 0x000fe20000410000 */
[----:B------:R-:W-:-:S05]  /*37c0*/  @P2 SHF.L.U32 R68, R68, 0x10, RZ ;  /* 0x0000001044442819 */ /* 0x000fca00000006ff */
[----:B------:R-:W-:-:S07]  /*37d0*/  @P2 FADD.FTZ R88, R68, R88 ;  /* 0x0000005844582221 */ /* 0x000fce0000010000 */
.L_x_1091:
[----:B------:R-:W-:Y:S05]  /*37e0*/  BSYNC B1 ;  /* 0x0000000000017941 */ /* 0x000fea0003800000 */
.L_x_1089:
[----:B------:R-:W-:Y:S04]  /*37f0*/  BSSY B1, `(.L_x_1092) ;  /* 0x000000c000017945 */ /* 0x000fe80003800000 */
[----:B------:R-:W-:Y:S05]  /*3800*/  @P3 BRA `(.L_x_1093) ;  /* 0x0000000000103947 */ /* 0x000fea0003800000 */
[----:B------:R-:W-:Y:S01]  /*3810*/  HFMA2.MMA R89, -RZ, RZ, 0, 0 ;  /* 0x00000000ff597435 */ /* 0x000fe200000001ff */
[----:B------:R-:W-:Y:S10]  /*3820*/  @!P2 BRA `(.L_x_1094) ;  /* 0x000000000020a947 */ /* 0x000ff40003800000 */
[----:B-----5:R-:W-:Y:S01]  /*3830*/  SHF.L.U32 R89, R67, 0x10, RZ ;  /* 0x0000001043597819 */ /* 0x020fe200000006ff */
[----:B------:R-:W-:Y:S06]  /*3840*/  BRA `(.L_x_1094) ;  /* 0x0000000000187947 */ /* 0x000fec0003800000 */
.L_x_1093:
[----:B------:R-:W2:Y:S01]  /*3850*/  LDL R69, [R1+0x3c] ;  /* 0x00003c0001457983 */ /* 0x000ea20000100800 */
[----:B-----5:R-:W-:-:S05]  /*3860*/  SHF.L.U32 R68, R63, 0x10, RZ ;  /* 0x000000103f447819 */ /* 0x020fca00000006ff */
[----:B------:R-:W-:-:S04]  /*3870*/  FMUL.FTZ R68, R68, UR8 ;  /* 0x0000000844447c20 */ /* 0x000fc80008410000 */
[----:B--2---:R-:W-:Y:S01]  /*3880*/  FMUL.FTZ R89, R69, R68 ;  /* 0x0000004445597220 */ /* 0x004fe20000410000 */
[----:B------:R-:W-:-:S05]  /*3890*/  @P2 SHF.L.U32 R68, R67, 0x10, RZ ;  /* 0x0000001043442819 */ /* 0x000fca00000006ff */
[----:B------:R-:W-:-:S07]  /*38a0*/  @P2 FADD.FTZ R89, R68, R89 ;  /* 0x0000005944592221 */ /* 0x000fce0000010000 */
.L_x_1094:
[----:B------:R-:W-:Y:S05]  /*38b0*/  BSYNC B1 ;  /* 0x0000000000017941 */ /* 0x000fea0003800000 */
.L_x_1092:
[----:B------:R-:W-:Y:S04]  /*38c0*/  BSSY B1, `(.L_x_1095) ;  /* 0x000000e000017945 */ /* 0x000fe80003800000 */
[----:B------:R-:W-:Y:S05]  /*38d0*/  @P3 BRA `(.L_x_1096) ;  /* 0x0000000000143947 */ /* 0x000fea0003800000 */
[----:B------:R-:W-:Y:S01]  /*38e0*/  IMAD.MOV.U32 R90, RZ, RZ, RZ ;  /* 0x000000ffff5a7224 */ /* 0x000fe200078e00ff */
[----:B------:R-:W-:Y:S06]  /*38f0*/  @!P2 BRA `(.L_x_1097) ;  /* 0x000000000028a947 */ /* 0x000fec0003800000 */
[----:B-----5:R-:W-:-:S04]  /*3900*/  PRMT R90, R67, 0x7632, R90 ;  /* 0x00007632435a7816 */ /* 0x020fc8000000005a */
[----:B------:R-:W-:Y:S01]  /*3910*/  SHF.L.U32 R90, R90, 0x10, RZ ;  /* 0x000000105a5a7819 */ /* 0x000fe200000006ff */
[----:B------:R-:W-:Y:S06]  /*3920*/  BRA `(.L_x_1097) ;  /* 0x00000000001c7947 */ /* 0x000fec0003800000 */
.L_x_1096:
[----:B-----5:R-:W-:-:S04]  /*3930*/  PRMT R68, R63, 0x7632, R68 ;  /* 0x000076323f447816 */ /* 0x020fc80000000044 */
[----:B------:R-:W-:-:S05]  /*3940*/  SHF.L.U32 R68, R68, 0x10, RZ ;  /* 0x0000001044447819 */ /* 0x000fca00000006ff */
[----:B------:R-:W-:Y:S01]  /*3950*/  FMUL.FTZ R90, R68, UR8 ;  /* 0x00000008445a7c20 */ /* 0x000fe20008410000 */
[----:B------:R-:W-:-:S03]  /*3960*/  @P2 PRMT R68, R67, 0x7632, R68 ;  /* 0x0000763243442816 */ /* 0x000fc60000000044 */
[----:B------:R-:W-:Y:S01]  /*3970*/  FMUL.FTZ R90, R231, R90 ;  /* 0x0000005ae75a7220 */ /* 0x000fe20000410000 */
[----:B------:R-:W-:-:S05]  /*3980*/  @P2 SHF.L.U32 R68, R68, 0x10, RZ ;  /* 0x0000001044442819 */ /* 0x000fca00000006ff */
[----:B------:R-:W-:-:S07]  /*3990*/  @P2 FADD.FTZ R90, R68, R90 ;  /* 0x0000005a445a2221 */ /* 0x000fce0000010000 */
.L_x_1097:
[----:B------:R-:W-:Y:S05]  /*39a0*/  BSYNC B1 ;  /* 0x0000000000017941 */ /* 0x000fea0003800000 */
.L_x_1095:
        /* <DEDUP_REMOVED lines=9> */
.L_x_1073:
[----:B------:R-:W-:Y:S05]  /*3a40*/  BSYNC B0 ;  /* 0x0000000000007941 */ /* 0x000fea0003800000 */
.L_x_1072:
[----:B------:R-:W-:Y:S01]  /*3a50*/  LOP3.LUT P2, RZ, R3, 0x80, RZ, 0xc0, !PT ;  /* 0x0000008003ff7812 */ /* 0x000fe2000784c0ff */
[----:B------:R-:W-:-:S12]  /*3a60*/  BSSY B0, `(.L_x_1098) ;  /* 0x0000084000007945 */ /* 0x000fd80003800000 */
[----:B------:R-:W-:Y:S05]  /*3a70*/  @!P2 BRA `(.L_x_1099) ;  /* 0x000000080008a947 */ /* 0x000fea0003800000 */
[----:B012---:R-:W0:Y:S01]  /*3a80*/  @P1 LDC.64 R68, c[0x0][0x220] ;  /* 0x00008800ff441b82 */ /* 0x007e220000000a00 */
        /* <DEDUP_REMOVED lines=14> */
.L_x_1101:
[----:B------:R-:W2:Y:S01]  /*3b70*/  LDL R69, [R1+0x38] ;  /* 0x0000380001457983 */ /* 0x000ea20000100800 */
[----:B-----5:R-:W-:-:S05]  /*3b80*/  SHF.L.U32 R68, R60, 0x10, RZ ;  /* 0x000000103c447819 */ /* 0x020fca00000006ff */
[----:B------:R-:W-:-:S04]  /*3b90*/  FMUL.FTZ R68, R68, UR8 ;  /* 0x0000000844447c20 */ /* 0x000fc80008410000 */
[----:B--2---:R-:W-:Y:S01]  /*3ba0*/  FMUL.FTZ R91, R69, R68 ;  /* 0x00000044455b7220 */ /* 0x004fe20000410000 */
[----:B------:R-:W-:-:S05]  /*3bb0*/  @P2 SHF.L.U32 R68, R64, 0x10, RZ ;  /* 0x0000001040442819 */ /* 0x000fca00000006ff */
[----:B------:R-:W-:-:S07]  /*3bc0*/  @P2 FADD.FTZ R91, R68, R91 ;  /* 0x0000005b445b2221 */ /* 0x000fce0000010000 */
.L_x_1102:
[----:B------:R-:W-:Y:S05]  /*3bd0*/  BSYNC B1 ;  /* 0x0000000000017941 */ /* 0x000fea0003800000 */
.L_x_1100:
[----:B------:R-:W-:Y:S04]  /*3be0*/  BSSY B1, `(.L_x_1103) ;  /* 0x000000e000017945 */ /* 0x000fe80003800000 */
[----:B------:R-:W-:Y:S05]  /*3bf0*/  @P3 BRA `(.L_x_1104) ;  /* 0x0000000000143947 */ /* 0x000fea0003800000 */
[----:B------:R-:W-:Y:S01]  /*3c00*/  MOV R92, RZ ;  /* 0x000000ff005c7202 */ /* 0x000fe20000000f00 */
[----:B------:R-:W-:Y:S06]  /*3c10*/  @!P2 BRA `(.L_x_1105) ;  /* 0x000000000028a947 */ /* 0x000fec0003800000 */
[----:B-----5:R-:W-:-:S04]  /*3c20*/  PRMT R92, R64, 0x7632, R92 ;  /* 0x00007632405c7816 */ /* 0x020fc8000000005c */
[----:B------:R-:W-:Y:S01]  /*3c30*/  SHF.L.U32 R92, R92, 0x10, RZ ;  /* 0x000000105c5c7819 */ /* 0x000fe200000006ff */
[----:B------:R-:W-:Y:S06]  /*3c40*/  BRA `(.L_x_1105) ;  /* 0x00000000001c7947 */ /* 0x000fec0003800000 */
.L_x_1104:
[----:B-----5:R-:W-:-:S05]  /*3c50*/  PRMT R68, R60, 0x7632, R68 ;  /* 0x000076323c447816 */ /* 0x020fca0000000044 */
[----:B------:R-:W-:-:S04]  /*3c60*/  IMAD.U32 R68, R68, 0x10000, RZ ;  /* 0x0001000044447824 */ /* 0x000fc800078e00ff */
[----:B------:R-:W-:Y:S01]  /*3c70*/  FMUL.FTZ R92, R68, UR8 ;  /* 0x00000008445c7c20 */ /* 0x000fe20008410000 */
[----:B------:R-:W-:-:S03]  /*3c80*/  @P2 PRMT R68, R64, 0x7632, R68 ;  /* 0x0000763240442816 */ /* 0x000fc60000000044 */
[----:B------:R-:W-:Y:S01]  /*3c90*/  FMUL.FTZ R92, R230, R92 ;  /* 0x0000005ce65c7220 */ /* 0x000fe20000410000 */
[----:B------:R-:W-:-:S05]  /*3ca0*/  @P2 SHF.L.U32 R68, R68, 0x10, RZ ;  /* 0x0000001044442819 */ /* 0x000fca00000006ff */
[----:B------:R-:W-:-:S07]  /*3cb0*/  @P2 FADD.FTZ R92, R68, R92 ;  /* 0x0000005c445c2221 */ /* 0x000fce0000010000 */
.L_x_1105:
[----:B------:R-:W-:Y:S05]  /*3cc0*/  BSYNC B1 ;  /* 0x0000000000017941 */ /* 0x000fea0003800000 */
.L_x_1103:
[----:B------:R-:W-:Y:S04]  /*3cd0*/  BSSY B1, `(.L_x_1106) ;  /* 0x000000c000017945 */ /* 0x000fe80003800000 */
[----:B------:R-:W-:Y:S05]  /*3ce0*/  @P3 BRA `(.L_x_1107) ;  /* 0x0000000000103947 */ /* 0x000fea0003800000 */
[----:B------:R-:W-:Y:S01]  /*3cf0*/  HFMA2.MMA R93, -RZ, RZ, 0, 0 ;  /* 0x00000000ff5d7435 */ /* 0x000fe200000001ff */
[----:B------:R-:W-:Y:S10]  /*3d00*/  @!P2 BRA `(.L_x_1108) ;  /* 0x000000000020a947 */ /* 0x000ff40003800000 */
[----:B-----5:R-:W-:Y:S01]  /*3d10*/  SHF.L.U32 R93, R65, 0x10, RZ ;  /* 0x00000010415d7819 */ /* 0x020fe200000006ff */
[----:B------:R-:W-:Y:S06]  /*3d20*/  BRA `(.L_x_1108) ;  /* 0x0000000000187947 */ /* 0x000fec0003800000 */
.L_x_1107:
[----:B------:R-:W2:Y:S01]  /*3d30*/  LDL R69, [R1+0x34] ;  /* 0x0000340001457983 */ /* 0x000ea20000100800 */
[----:B-----5:R-:W-:-:S05]  /*3d40*/  SHF.L.U32 R68, R61, 0x10, RZ ;  /* 0x000000103d447819 */ /* 0x020fca00000006ff */
[----:B------:R-:W-:-:S04]  /*3d50*/  FMUL.FTZ R68, R68, UR8 ;  /* 0x0000000844447c20 */ /* 0x000fc80008410000 */
[----:B--2---:R-:W-:Y:S01]  /*3d60*/  FMUL.FTZ R93, R69, R68 ;  /* 0x00000044455d7220 */ /* 0x004fe20000410000 */
[----:B------:R-:W-:-:S05]  /*3d70*/  @P2 SHF.L.U32 R68, R65, 0x10, RZ ;  /* 0x0000001041442819 */ /* 0x000fca00000006ff */
[----:B------:R-:W-:-:S07]  /*3d80*/  @P2 FADD.FTZ R93, R68, R93 ;  /* 0x0000005d445d2221 */ /* 0x000fce0000010000 */
.L_x_1108:
[----:B------:R-:W-:Y:S05]  /*3d90*/  BSYNC B1 ;  /* 0x0000000000017941 */ /* 0x000fea0003800000 */
.L_x_1106:
[----:B------:R-:W-:Y:S04]  /*3da0*/  BSSY B1, `(.L_x_1109) ;  /* 0x000000e000017945 */ /* 0x000fe80003800000 */
[----:B------:R-:W-:Y:S05]  /*3db0*/  @P3 BRA `(.L_x_1110) ;  /* 0x0000000000143947 */ /* 0x000fea0003800000 */
[----:B------:R-:W-:Y:S01]  /*3dc0*/  IMAD.MOV.U32 R94, RZ, RZ, RZ ;  /* 0x000000ffff5e7224 */ /* 0x000fe200078e00ff */
[----:B------:R-:W-:Y:S06]  /*3dd0*/  @!P2 BRA `(.L_x_1111) ;  /* 0x000000000028a947 */ /* 0x000fec0003800000 */
[----:B-----5:R-:W-:-:S04]  /*3de0*/  PRMT R94, R65, 0x7632, R94 ;  /* 0x00007632415e7816 */ /* 0x020fc8000000005e */
[----:B------:R-:W-:Y:S01]  /*3df0*/  SHF.L.U32 R94, R94, 0x10, RZ ;  /* 0x000000105e5e7819 */ /* 0x000fe200000006ff */
[----:B------:R-:W-:Y:S06]  /*3e00*/  BRA `(.L_x_1111) ;  /* 0x00000000001c7947 */ /* 0x000fec0003800000 */
.L_x_1110:
[----:B-----5:R-:W-:-:S04]  /*3e10*/  PRMT R68, R61, 0x7632, R68 ;  /* 0x000076323d447816 */ /* 0x020fc80000000044 */
[----:B------:R-:W-:-:S05]  /*3e20*/  SHF.L.U32 R68, R68, 0x10, RZ ;  /* 0x0000001044447819 */ /* 0x000fca00000006ff */
[----:B------:R-:W-:Y:S01]  /*3e30*/  FMUL.FTZ R94, R68, UR8 ;  /* 0x00000008445e7c20 */ /* 0x000fe20008410000 */
[----:B------:R-:W-:-:S03]  /*3e40*/  @P2 PRMT R68, R65, 0x7632, R68 ;  /* 0x0000763241442816 */ /* 0x000fc60000000044 */
[----:B------:R-:W-:Y:S01]  /*3e50*/  FMUL.FTZ R94, R229, R94 ;  /* 0x0000005ee55e7220 */ /* 0x000fe20000410000 */
[----:B------:R-:W-:-:S05]  /*3e60*/  @P2 SHF.L.U32 R68, R68, 0x10, RZ ;  /* 0x0000001044442819 */ /* 0x000fca00000006ff */
[----:B------:R-:W-:-:S07]  /*3e70*/  @P2 FADD.FTZ R94, R68, R94 ;  /* 0x0000005e445e2221 */ /* 0x000fce0000010000 */
.L_x_1111:
[----:B------:R-:W-:Y:S05]  /*3e80*/  BSYNC B1 ;  /* 0x0000000000017941 */ /* 0x000fea0003800000 */
.L_x_1109:
[----:B------:R-:W-:Y:S04]  /*3e90*/  BSSY B1, `(.L_x_1112) ;  /* 0x000000c000017945 */ /* 0x000fe80003800000 */
[----:B------:R-:W-:Y:S05]  /*3ea0*/  @P3 BRA `(.L_x_1113) ;  /* 0x0000000000103947 */ /* 0x000fea0003800000 */
[----:B------:R-:W-:Y:S01]  /*3eb0*/  MOV R95, RZ ;  /* 0x000000ff005f7202 */ /* 0x000fe20000000f00 */
[----:B------:R-:W-:Y:S06]  /*3ec0*/  @!P2 BRA `(.L_x_1114) ;  /* 0x000000000020a947 */ /* 0x000fec0003800000 */
[----:B-----5:R-:W-:Y:S01]  /*3ed0*/  SHF.L.U32 R95, R66, 0x10, RZ ;  /* 0x00000010425f7819 */ /* 0x020fe200000006ff */
[----:B------:R-:W-:Y:S06]  /*3ee0*/  BRA `(.L_x_1114) ;  /* 0x0000000000187947 */ /* 0x000fec0003800000 */
.L_x_1113:
[----:B------:R-:W2:Y:S01]  /*3ef0*/  LDL R69, [R1+0x30] ;  /* 0x0000300001457983 */ /* 0x000ea20000100800 */
[----:B-----5:R-:W-:-:S04]  /*3f00*/  IMAD.U32 R68, R62, 0x10000, RZ ;  /* 0x000100003e447824 */ /* 0x020fc800078e00ff */
[----:B------:R-:W-:-:S04]  /*3f10*/  FMUL.FTZ R68, R68, UR8 ;  /* 0x0000000844447c20 */ /* 0x000fc80008410000 */
[----:B--2---:R-:W-:Y:S01]  /*3f20*/  FMUL.FTZ R95, R69, R68 ;  /* 0x00000044455f7220 */ /* 0x004fe20000410000 */
[----:B------:R-:W-:-:S05]  /*3f30*/  @P2 SHF.L.U32 R68, R66, 0x10, RZ ;  /* 0x0000001042442819 */ /* 0x000fca00000006ff */
[----:B------:R-:W-:-:S07]  /*3f40*/  @P2 FADD.FTZ R95, R68, R95 ;  /* 0x0000005f445f2221 */ /* 0x000fce0000010000 */
.L_x_1114:
[----:B------:R-:W-:Y:S05]  /*3f50*/  BSYNC B1 ;  /* 0x0000000000017941 */ /* 0x000fea0003800000 */
.L_x_1112:
[----:B------:R-:W-:Y:S04]  /*3f60*/  BSSY B1, `(.L_x_1115) ;  /* 0x000000e000017945 */ /* 0x000fe80003800000 */
[----:B------:R-:W-:Y:S05]  /*3f70*/  @P3 BRA `(.L_x_1116) ;  /* 0x0000000000143947 */ /* 0x000fea0003800000 */
[----:B------:R-:W-:Y:S01]  /*3f80*/  HFMA2.MMA R96, -RZ, RZ, 0, 0 ;  /* 0x00000000ff607435 */ /* 0x000fe200000001ff */
[----:B------:R-:W-:Y:S10]  /*3f90*/  @!P2 BRA `(.L_x_1117) ;  /* 0x000000000028a947 */ /* 0x000ff40003800000 */
[----:B-----5:R-:W-:-:S04]  /*3fa0*/  PRMT R96, R66, 0x7632, R96 ;  /* 0x0000763242607816 */ /* 0x020fc80000000060 */
[----:B------:R-:W-:Y:S01]  /*3fb0*/  SHF.L.U32 R96, R96, 0x10, RZ ;  /* 0x0000001060607819 */ /* 0x000fe200000006ff */
[----:B------:R-:W-:Y:S06]  /*3fc0*/  BRA `(.L_x_1117) ;  /* 0x00000000001c7947 */ /* 0x000fec0003800000 */
.L_x_1116:
[----:B-----5:R-:W-:-:S04]  /*3fd0*/  PRMT R68, R62, 0x7632, R68 ;  /* 0x000076323e447816 */ /* 0x020fc80000000044 */
[----:B------:R-:W-:-:S05]  /*3fe0*/  SHF.L.U32 R68, R68, 0x10, RZ ;  /* 0x0000001044447819 */ /* 0x000fca00000006ff */
[----:B------:R-:W-:Y:S01]  /*3ff0*/  FMUL.FTZ R96, R68, UR8 ;  /* 0x0000000844607c20 */ /* 0x000fe20008410000 */
[----:B------:R-:W-:-:S03]  /*4000*/  @P2 PRMT R68, R66, 0x7632, R68 ;  /* 0x0000763242442816 */ /* 0x000fc60000000044 */
[----:B------:R-:W-:Y:S01]  /*4010*/  FMUL.FTZ R96, R228, R96 ;  /* 0x00000060e4607220 */ /* 0x000fe20000410000 */
[----:B------:R-:W-:-:S05]  /*4020*/  @P2 SHF.L.U32 R68, R68, 0x10, RZ ;  /* 0x0000001044442819 */ /* 0x000fca00000006ff */
[----:B------:R-:W-:-:S07]  /*4030*/  @P2 FADD.FTZ R96, R68, R96 ;  /* 0x0000006044602221 */ /* 0x000fce0000010000 */
.L_x_1117:
[----:B------:R-:W-:Y:S05]  /*4040*/  BSYNC B1 ;  /* 0x0000000000017941 */ /* 0x000fea0003800000 */
.L_x_1115:
[----:B------:R-:W-:Y:S04]  /*4050*/  BSSY B1, `(.L_x_1118) ;  /* 0x000000c000017945 */ /* 0x000fe80003800000 */
[----:B------:R-:W-:Y:S05]  /*4060*/  @P3 BRA `(.L_x_1119) ;  /* 0x0000000000103947 */ /* 0x000fea0003800000 */
[----:B------:R-:W-:Y:S01]  /*4070*/  IMAD.MOV.U32 R97, RZ, RZ, RZ ;  /* 0x000000ffff617224 */ /* 0x000fe200078e00ff */
[----:B------:R-:W-:Y:S06]  /*4080*/  @!P2 BRA `(.L_x_1120) ;  /* 0x000000000020a947 */ /* 0x000fec0003800000 */
[----:B-----5:R-:W-:Y:S01]  /*4090*/  SHF.L.U32 R97, R67, 0x10, RZ ;  /* 0x0000001043617819 */ /* 0x020fe200000006ff */
[----:B------:R-:W-:Y:S06]  /*40a0*/  BRA `(.L_x_1120) ;  /* 0x0000000000187947 */ /* 0x000fec0003800000 */
.L_x_1119:
[----:B------:R-:W2:Y:S01]  /*40b0*/  LDL R69, [R1+0x2c] ;  /* 0x00002c0001457983 */ /* 0x000ea20000100800 */
[----:B-----5:R-:W-:-:S05]  /*40c0*/  SHF.L.U32 R68, R63, 0x10, RZ ;  /* 0x000000103f447819 */ /* 0x020fca00000006ff */
[----:B------:R-:W-:-:S04]  /*40d0*/  FMUL.FTZ R68, R68, UR8 ;  /* 0x0000000844447c20 */ /* 0x000fc80008410000 */
[----:B--2---:R-:W-:Y:S01]  /*40e0*/  FMUL.FTZ R97, R69, R68 ;  /* 0x0000004445617220 */ /* 0x004fe20000410000 */
[----:B------:R-:W-:-:S05]  /*40f0*/  @P2 SHF.L.U32 R68, R67, 0x10, RZ ;  /* 0x0000001043442819 */ /* 0x000fca00000006ff */
[----:B------:R-:W-:-:S07]  /*4100*/  @P2 FADD.FTZ R97, R68, R97 ;  /* 0x0000006144612221 */ /* 0x000fce0000010000 */
.L_x_1120:
[----:B------:R-:W-:Y:S05]  /*4110*/  BSYNC B1 ;  /* 0x0000000000017941 */ /* 0x000fea0003800000 */
.L_x_1118:
[----:B------:R-:W-:Y:S04]  /*4120*/  BSSY B1, `(.L_x_1121) ;  /* 0x000000e000017945 */ /* 0x000fe80003800000 */
[----:B------:R-:W-:Y:S05]  /*4130*/  @P3 BRA `(.L_x_1122) ;  /* 0x0000000000143947 */ /* 0x000fea0003800000 */
[----:B------:R-:W-:Y:S01]  /*4140*/  MOV R98, RZ ;  /* 0x000000ff00627202 */ /* 0x000fe20000000f00 */
[----:B------:R-:W-:Y:S06]  /*4150*/  @!P2 BRA `(.L_x_1123) ;  /* 0x000000000028a947 */ /* 0x000fec0003800000 */
[----:B-----5:R-:W-:-:S04]  /*4160*/  PRMT R98, R67, 0x7632, R98 ;  /* 0x0000763243627816 */ /* 0x020fc80000000062 */
[----:B------:R-:W-:Y:S01]  /*4170*/  SHF.L.U32 R98, R98, 0x10, RZ ;  /* 0x0000001062627819 */ /* 0x000fe200000006ff */
[----:B------:R-:W-:Y:S06]  /*4180*/  BRA `(.L_x_1123) ;  /* 0x00000000001c7947 */ /* 0x000fec0003800000 */
.L_x_1122:
[----:B-----5:R-:W-:-:S05]  /*4190*/  PRMT R68, R63, 0x7632, R68 ;  /* 0x000076323f447816 */ /* 0x020fca0000000044 */
[----:B------:R-:W-:-:S04]  /*41a0*/  IMAD.U32 R68, R68, 0x10000, RZ ;  /* 0x0001000044447824 */ /* 0x000fc800078e00ff */
[----:B------:R-:W-:Y:S01]  /*41b0*/  FMUL.FTZ R98, R68, UR8 ;  /* 0x0000000844627c20 */ /* 0x000fe20008410000 */
[----:B------:R-:W-:-:S03]  /*41c0*/  @P2 PRMT R68, R67, 0x7632, R68 ;  /* 0x0000763243442816 */ /* 0x000fc60000000044 */
[----:B------:R-:W-:Y:S01]  /*41d0*/  FMUL.FTZ R98, R227, R98 ;  /* 0x00000062e3627220 */ /* 0x000fe20000410000 */
[----:B------:R-:W-:-:S05]  /*41e0*/  @P2 SHF.L.U32 R68, R68, 0x10, RZ ;  /* 0x0000001044442819 */ /* 0x000fca00000006ff */
[----:B------:R-:W-:-:S07]  /*41f0*/  @P2 FADD.FTZ R98, R68, R98 ;  /* 0x0000006244622221 */ /* 0x000fce0000010000 */
.L_x_1123:
[----:B------:R-:W-:Y:S05]  /*4200*/  BSYNC B1 ;  /* 0x0000000000017941 */ /* 0x000fea0003800000 */
.L_x_1121:
        /* <DEDUP_REMOVED lines=9> */
.L_x_1099:
[----:B------:R-:W-:Y:S05]  /*42a0*/  BSYNC B0 ;  /* 0x0000000000007941 */ /* 0x000fea0003800000 */
.L_x_1098:
[----:B------:R-:W-:Y:S01]  /*42b0*/  LOP3.LUT P2, RZ, R3, 0x40, RZ, 0xc0, !PT ;  /* 0x0000004003ff7812 */ /* 0x000fe2000784c0ff */
[----:B------:R-:W-:-:S12]  /*42c0*/  BSSY B0, `(.L_x_1124) ;  /* 0x0000084000007945 */ /* 0x000fd80003800000 */
[----:B------:R-:W-:Y:S05]  /*42d0*/  @!P2 BRA `(.L_x_1125) ;  /* 0x000000080008a947 */ /* 0x000fea0003800000 */
[----:B0123--:R-:W0:Y:S01]  /*42e0*/  @P1 LDC.64 R68, c[0x0][0x220] ;  /* 0x00008800ff441b82 */ /* 0x00fe220000000a00 */
        /* <DEDUP_REMOVED lines=14> */
.L_x_1127:
[----:B------:R-:W2:Y:S01]  /*43d0*/  LDL R69, [R1+0x28] ;  /* 0x0000280001457983 */ /* 0x000ea20000100800 */
[----:B-----5:R-:W-:-:S04]  /*43e0*/  IMAD.U32 R68, R60, 0x10000, RZ ;  /* 0x000100003c447824 */ /* 0x020fc800078e00ff */
[----:B------:R-:W-:-:S04]  /*43f0*/  FMUL.FTZ R68, R68, UR8 ;  /* 0x0000000844447c20 */ /* 0x000fc80008410000 */
[----:B--2---:R-:W-:Y:S01]  /*4400*/  FMUL.FTZ R99, R69, R68 ;  /* 0x0000004445637220 */ /* 0x004fe20000410000 */
[----:B------:R-:W-:-:S05]  /*4410*/  @P2 SHF.L.U32 R68, R64, 0x10, RZ ;  /* 0x0000001040442819 */ /* 0x000fca00000006ff */
[----:B------:R-:W-:-:S07]  /*4420*/  @P2 FADD.FTZ R99, R68, R99 ;  /* 0x0000006344632221 */ /* 0x000fce0000010000 */
.L_x_1128:
[----:B------:R-:W-:Y:S05]  /*4430*/  BSYNC B1 ;  /* 0x0000000000017941 */ /* 0x000fea0003800000 */
.L_x_1126:
[----:B------:R-:W-:Y:S04]  /*4440*/  BSSY B1, `(.L_x_1129) ;  /* 0x000000e000017945 */ /* 0x000fe80003800000 */
[----:B------:R-:W-:Y:S05]  /*4450*/  @P3 BRA `(.L_x_1130) ;  /* 0x0000000000143947 */ /* 0x000fea0003800000 */
[----:B------:R-:W-:Y:S01]  /*4460*/  MOV R100, RZ ;  /* 0x000000ff00647202 */ /* 0x000fe20000000f00 */
[----:B------:R-:W-:Y:S06]  /*4470*/  @!P2 BRA `(.L_x_1131) ;  /* 0x000000000028a947 */ /* 0x000fec0003800000 */
[----:B-----5:R-:W-:-:S04]  /*4480*/  PRMT R100, R64, 0x7632, R100 ;  /* 0x0000763240647816 */ /* 0x020fc80000000064 */
[----:B------:R-:W-:Y:S01]  /*4490*/  SHF.L.U32 R100, R100, 0x10, RZ ;  /* 0x0000001064647819 */ /* 0x000fe200000006ff */
[----:B------:R-:W-:Y:S06]  /*44a0*/  BRA `(.L_x_1131) ;  /* 0x00000000001c7947 */ /* 0x000fec0003800000 */
.L_x_1130:
[----:B-----5:R-:W-:-:S04]  /*44b0*/  PRMT R68, R60, 0x7632, R68 ;  /* 0x000076323c447816 */ /* 0x020fc80000000044 */
[----:B------:R-:W-:-:S05]  /*44c0*/  SHF.L.U32 R68, R68, 0x10, RZ ;  /* 0x0000001044447819 */ /* 0x000fca00000006ff */
[----:B------:R-:W-:Y:S01]  /*44d0*/  FMUL.FTZ R100, R68, UR8 ;  /* 0x0000000844647c20 */ /* 0x000fe20008410000 */
[----:B------:R-:W-:-:S03]  /*44e0*/  @P2 PRMT R68, R64, 0x7632, R68 ;  /* 0x0000763240442816 */ /* 0x000fc60000000044 */
[----:B------:R-:W-:Y:S01]  /*44f0*/  FMUL.FTZ R100, R226, R100 ;  /* 0x00000064e2647220 */ /* 0x000fe20000410000 */
[----:B------:R-:W-:-:S05]  /*4500*/  @P2 SHF.L.U32 R68, R68, 0x10, RZ ;  /* 0x0000001044442819 */ /* 0x000fca00000006ff */
[----:B------:R-:W-:-:S07]  /*4510*/  @P2 FADD.FTZ R100, R68, R100 ;  /* 0x0000006444642221 */ /* 0x000fce0000010000 */
.L_x_1131:
[----:B------:R-:W-:Y:S05]  /*4520*/  BSYNC B1 ;  /* 0x0000000000017941 */ /* 0x000fea0003800000 */
.L_x_1129:
[----:B------:R-:W-:Y:S04]  /*4530*/  BSSY B1, `(.L_x_1132) ;  /* 0x000000c000017945 */ /* 0x000fe80003800000 */
[----:B------:R-:W-:Y:S05]  /*4540*/  @P3 BRA `(.L_x_1133) ;  /* 0x0000000000103947 */ /* 0x000fea0003800000 */
[----:B------:R-:W-:Y:S01]  /*4550*/  IMAD.MOV.U32 R101, RZ, RZ, RZ ;  /* 0x000000ffff657224 */ /* 0x000fe200078e00ff */
[----:B------:R-:W-:Y:S06]  /*4560*/  @!P2 BRA `(.L_x_1134) ;  /* 0x000000000020a947 */ /* 0x000fec0003800000 */
[----:B-----5:R-:W-:Y:S01]  /*4570*/  SHF.L.U32 R101, R65, 0x10, RZ ;  /* 0x0000001041657819 */ /* 0x020fe200000006ff */
[----:B------:R-:W-:Y:S06]  /*4580*/  BRA `(.L_x_1134) ;  /* 0x0000000000187947 */ /* 0x000fec0003800000 */
.L_x_1133:
[----:B------:R-:W2:Y:S01]  /*4590*/  LDL R69, [R1+0x24] ;  /* 0x0000240001457983 */ /* 0x000ea20000100800 */
[----:B-----5:R-:W-:-:S05]  /*45a0*/  SHF.L.U32 R68, R61, 0x10, RZ ;  /* 0x000000103d447819 */ /* 0x020fca00000006ff */
[----:B------:R-:W-:-:S04]  /*45b0*/  FMUL.FTZ R68, R68, UR8 ;  /* 0x0000000844447c20 */ /* 0x000fc80008410000 */
[----:B--2---:R-:W-:Y:S01]  /*45c0*/  FMUL.FTZ R101, R69, R68 ;  /* 0x0000004445657220 */ /* 0x004fe20000410000 */
[----:B------:R-:W-:-:S05]  /*45d0*/  @P2 SHF.L.U32 R68, R65, 0x10, RZ ;  /* 0x0000001041442819 */ /* 0x000fca00000006ff */
[----:B------:R-:W-:-:S07]  /*45e0*/  @P2 FADD.FTZ R101, R68, R101 ;  /* 0x0000006544652221 */ /* 0x000fce0000010000 */
.L_x_1134:
[----:B------:R-:W-:Y:S05]  /*45f0*/  BSYNC B1 ;  /* 0x0000000000017941 */ /* 0x000fea0003800000 */
.L_x_1132:
[----:B------:R-:W-:Y:S04]  /*4600*/  BSSY B1, `(.L_x_1135) ;  /* 0x000000e000017945 */ /* 0x000fe80003800000 */
[----:B------:R-:W-:Y:S05]  /*4610*/  @P3 BRA `(.L_x_1136) ;  /* 0x0000000000143947 */ /* 0x000fea0003800000 */
[----:B------:R-:W-:Y:S01]  /*4620*/  HFMA2.MMA R102, -RZ, RZ, 0, 0 ;  /* 0x00000000ff667435 */ /* 0x000fe200000001ff */
[----:B------:R-:W-:Y:S10]  /*4630*/  @!P2 BRA `(.L_x_1137) ;  /* 0x000000000028a947 */ /* 0x000ff40003800000 */
[----:B-----5:R-:W-:-:S04]  /*4640*/  PRMT R102, R65, 0x7632, R102 ;  /* 0x0000763241667816 */ /* 0x020fc80000000066 */
[----:B------:R-:W-:Y:S01]  /*4650*/  SHF.L.U32 R102, R102, 0x10, RZ ;  /* 0x0000001066667819 */ /* 0x000fe200000006ff */
[----:B------:R-:W-:Y:S06]  /*4660*/  BRA `(.L_x_1137) ;  /* 0x00000000001c7947 */ /* 0x000fec0003800000 */
.L_x_1136:
[----:B-----5:R-:W-:-:S05]  /*4670*/  PRMT R68, R61, 0x7632, R68 ;  /* 0x000076323d447816 */ /* 0x020fca0000000044 */
[----:B------:R-:W-:-:S04]  /*4680*/  IMAD.U32 R68, R68, 0x10000, RZ ;  /* 0x0001000044447824 */ /* 0x000fc800078e00ff */
[----:B------:R-:W-:Y:S01]  /*4690*/  FMUL.FTZ R102, R68, UR8 ;  /* 0x0000000844667c20 */ /* 0x000fe20008410000 */
[----:B------:R-:W-:-:S03]  /*46a0*/  @P2 PRMT R68, R65, 0x7632, R68 ;  /* 0x0000763241442816 */ /* 0x000fc60000000044 */
[----:B------:R-:W-:Y:S01]  /*46b0*/  FMUL.FTZ R102, R225, R102 ;  /* 0x00000066e1667220 */ /* 0x000fe20000410000 */
[----:B------:R-:W-:-:S05]  /*46c0*/  @P2 SHF.L.U32 R68, R68, 0x10, RZ ;  /* 0x0000001044442819 */ /* 0x000fca00000006ff */
[----:B------:R-:W-:-:S07]  /*46d0*/  @P2 FADD.FTZ R102, R68, R102 ;  /* 0x0000006644662221 */ /* 0x000fce0000010000 */
.L_x_1137:
[----:B------:R-:W-:Y:S05]  /*46e0*/  BSYNC B1 ;  /* 0x0000000000017941 */ /* 0x000fea0003800000 */
.L_x_1135:
[----:B------:R-:W-:Y:S04]  /*46f0*/  BSSY B1, `(.L_x_1138) ;  /* 0x000000c000017945 */ /* 0x000fe80003800000 */
[----:B------:R-:W-:Y:S05]  /*4700*/  @P3 BRA `(.L_x_1139) ;  /* 0x0000000000103947 */ /* 0x000fea0003800000 */
[----:B------:R-:W-:Y:S01]  /*4710*/  MOV R103, RZ ;  /* 0x000000ff00677202 */ /* 0x000fe20000000f00 */
[----:B------:R-:W-:Y:S06]  /*4720*/  @!P2 BRA `(.L_x_1140) ;  /* 0x000000000020a947 */ /* 0x000fec0003800000 */
[----:B-----5:R-:W-:Y:S01]  /*4730*/  SHF.L.U32 R103, R66, 0x10, RZ ;  /* 0x0000001042677819 */ /* 0x020fe200000006ff */
[----:B------:R-:W-:Y:S06]  /*4740*/  BRA `(.L_x_1140) ;  /* 0x0000000000187947 */ /* 0x000fec0003800000 */
.L_x_1139:
[----:B------:R-:W2:Y:S01]  /*4750*/  LDL R69, [R1+0x20] ;  /* 0x0000200001457983 */ /* 0x000ea20000100800 */
[----:B-----5:R-:W-:-:S05]  /*4760*/  SHF.L.U32 R68, R62, 0x10, RZ ;  /* 0x000000103e447819 */ /* 0x020fca00000006ff */
[----:B------:R-:W-:-:S04]  /*4770*/  FMUL.FTZ R68, R68, UR8 ;  /* 0x0000000844447c20 */ /* 0x000fc80008410000 */
[----:B--2---:R-:W-:Y:S01]  /*4780*/  FMUL.FTZ R103, R69, R68 ;  /* 0x0000004445677220 */ /* 0x004fe20000410000 */
[----:B------:R-:W-:-:S05]  /*4790*/  @P2 SHF.L.U32 R68, R66, 0x10, RZ ;  /* 0x0000001042442819 */ /* 0x000fca00000006ff */
[----:B------:R-:W-:-:S07]  /*47a0*/  @P2 FADD.FTZ R103, R68, R103 ;  /* 0x0000006744672221 */ /* 0x000fce0000010000 */
.L_x_1140:
[----:B------:R-:W-:Y:S05]  /*47b0*/  BSYNC B1 ;  /* 0x0000000000017941 */ /* 0x000fea0003800000 */
.L_x_1138:
[----:B------:R-:W-:Y:S04]  /*47c0*/  BSSY B1, `(.L_x_1141) ;  /* 0x000000e000017945 */ /* 0x000fe80003800000 */
[----:B------:R-:W-:Y:S05]  /*47d0*/  @P3 BRA `(.L_x_1142) ;  /* 0x0000000000143947 */ /* 0x000fea0003800000 */
[----:B------:R-:W-:Y:S01]  /*47e0*/  IMAD.MOV.U32 R104, RZ, RZ, RZ ;  /* 0x000000ffff687224 */ /* 0x000fe200078e00ff */
[----:B------:R-:W-:Y:S06]  /*47f0*/  @!P2 BRA `(.L_x_1143) ;  /* 0x000000000028a947 */ /* 0x000fec0003800000 */
[----:B-----5:R-:W-:-:S04]  /*4800*/  PRMT R104, R66, 0x7632, R104 ;  /* 0x0000763242687816 */ /* 0x020fc80000000068 */
[----:B------:R-:W-:Y:S01]  /*4810*/  SHF.L.U32 R104, R104, 0x10, RZ ;  /* 0x0000001068687819 */ /* 0x000fe200000006ff */
[----:B------:R-:W-:Y:S06]  /*4820*/  BRA `(.L_x_1143) ;  /* 0x00000000001c7947 */ /* 0x000fec0003800000 */
.L_x_1142:
[----:B-----5:R-:W-:-:S04]  /*4830*/  PRMT R68, R62, 0x7632, R68 ;  /* 0x000076323e447816 */ /* 0x020fc80000000044 */
[----:B------:R-:W-:-:S05]  /*4840*/  SHF.L.U32 R68, R68, 0x10, RZ ;  /* 0x0000001044447819 */ /* 0x000fca00000006ff */
[----:B------:R-:W-:Y:S01]  /*4850*/  FMUL.FTZ R104, R68, UR8 ;  /* 0x0000000844687c20 */ /* 0x000fe20008410000 */
[----:B------:R-:W-:-:S03]  /*4860*/  @P2 PRMT R68, R66, 0x7632, R68 ;  /* 0x0000763242442816 */ /* 0x000fc60000000044 */
[----:B------:R-:W-:Y:S01]  /*4870*/  FMUL.FTZ R104, R224, R104 ;  /* 0x00000068e0687220 */ /* 0x000fe20000410000 */
[----:B------:R-:W-:-:S05]  /*4880*/  @P2 SHF.L.U32 R68, R68, 0x10, RZ ;  /* 0x0000001044442819 */ /* 0x000fca00000006ff */
[----:B------:R-:W-:-:S07]  /*4890*/  @P2 FADD.FTZ R104, R68, R104 ;  /* 0x0000006844682221 */ /* 0x000fce0000010000 */
.L_x_1143:
[----:B------:R-:W-:Y:S05]  /*48a0*/  BSYNC B1 ;  /* 0x0000000000017941 */ /* 0x000fea0003800000 */
.L_x_1141:
[----:B------:R-:W-:Y:S04]  /*48b0*/  BSSY B1, `(.L_x_1144) ;  /* 0x000000c000017945 */ /* 0x000fe80003800000 */
[----:B------:R-:W-:Y:S05]  /*48c0*/  @P3 BRA `(.L_x_1145) ;  /* 0x0000000000103947 */ /* 0x000fea0003800000 */
[----:B------:R-:W-:Y:S01]  /*48d0*/  HFMA2.MMA R105, -RZ, RZ, 0, 0 ;  /* 0x00000000ff697435 */ /* 0x000fe200000001ff */
[----:B------:R-:W-:Y:S10]  /*48e0*/  @!P2 BRA `(.L_x_1146) ;  /* 0x000000000020a947 */ /* 0x000ff40003800000 */
[----:B-----5:R-:W-:Y:S01]  /*48f0*/  SHF.L.U32 R105, R67, 0x10, RZ ;  /* 0x0000001043697819 */ /* 0x020fe200000006ff */
[----:B------:R-:W-:Y:S06]  /*4900*/  BRA `(.L_x_1146) ;  /* 0x0000000000187947 */ /* 0x000fec0003800000 */
.L_x_1145:
[----:B------:R-:W2:Y:S01]  /*4910*/  LDL R69, [R1+0x1c] ;  /* 0x00001c0001457983 */ /* 0x000ea20000100800 */
[----:B-----5:R-:W-:-:S04]  /*4920*/  IMAD.U32 R68, R63, 0x10000, RZ ;  /* 0x000100003f447824 */ /* 0x020fc800078e00ff */
[----:B------:R-:W-:-:S04]  /*4930*/  FMUL.FTZ R68, R68, UR8 ;  /* 0x0000000844447c20 */ /* 0x000fc80008410000 */
[----:B--2---:R-:W-:Y:S01]  /*4940*/  FMUL.FTZ R105, R69, R68 ;  /* 0x0000004445697220 */ /* 0x004fe20000410000 */
[----:B------:R-:W-:-:S05]  /*4950*/  @P2 SHF.L.U32 R68, R67, 0x10, RZ ;  /* 0x0000001043442819 */ /* 0x000fca00000006ff */
[----:B------:R-:W-:-:S07]  /*4960*/  @P2 FADD.FTZ R105, R68, R105 ;  /* 0x0000006944692221 */ /* 0x000fce0000010000 */
.L_x_1146:
[----:B------:R-:W-:Y:S05]  /*4970*/  BSYNC B1 ;  /* 0x0000000000017941 */ /* 0x000fea0003800000 */
.L_x_1144:
[----:B------:R-:W-:Y:S04]  /*4980*/  BSSY B1, `(.L_x_1147) ;  /* 0x000000e000017945 */ /* 0x000fe80003800000 */
[----:B------:R-:W-:Y:S05]  /*4990*/  @P3 BRA `(.L_x_1148) ;  /* 0x0000000000143947 */ /* 0x000fea0003800000 */
[----:B------:R-:W-:Y:S01]  /*49a0*/  MOV R106, RZ ;  /* 0x000000ff006a7202 */ /* 0x000fe20000000f00 */
[----:B------:R-:W-:Y:S06]  /*49b0*/  @!P2 BRA `(.L_x_1149) ;  /* 0x000000000028a947 */ /* 0x000fec0003800000 */
[----:B-----5:R-:W-:-:S04]  /*49c0*/  PRMT R106, R67, 0x7632, R106 ;  /* 0x00007632436a7816 */ /* 0x020fc8000000006a */
[----:B------:R-:W-:Y:S01]  /*49d0*/  SHF.L.U32 R106, R106, 0x10, RZ ;  /* 0x000000106a6a7819 */ /* 0x000fe200000006ff */
[----:B------:R-:W-:Y:S06]  /*49e0*/  BRA `(.L_x_1149) ;  /* 0x00000000001c7947 */ /* 0x000fec0003800000 */
.L_x_1148:
[----:B-----5:R-:W-:-:S04]  /*49f0*/  PRMT R68, R63, 0x7632, R68 ;  /* 0x000076323f447816 */ /* 0x020fc80000000044 */
[----:B------:R-:W-:-:S05]  /*4a00*/  SHF.L.U32 R68, R68, 0x10, RZ ;  /* 0x0000001044447819 */ /* 0x000fca00000006ff */
[----:B------:R-:W-:Y:S01]  /*4a10*/  FMUL.FTZ R106, R68, UR8 ;  /* 0x00000008446a7c20 */ /* 0x000fe20008410000 */
[----:B------:R-:W-:-:S03]  /*4a20*/  @P2 PRMT R68, R67, 0x7632, R68 ;  /* 0x0000763243442816 */ /* 0x000fc60000000044 */
[----:B------:R-:W-:Y:S01]  /*4a30*/  FMUL.FTZ R106, R223, R106 ;  /* 0x0000006adf6a7220 */ /* 0x000fe20000410000 */
[----:B------:R-:W-:-:S05]  /*4a40*/  @P2 SHF.L.U32 R68, R68, 0x10, RZ ;  /* 0x0000001044442819 */ /* 0x000fca00000006ff */
[----:B------:R-:W-:-:S07]  /*4a50*/  @P2 FADD.FTZ R106, R68, R106 ;  /* 0x0000006a446a2221 */ /* 0x000fce0000010000 */
.L_x_1149:
[----:B------:R-:W-:Y:S05]  /*4a60*/  BSYNC B1 ;  /* 0x0000000000017941 */ /* 0x000fea0003800000 */
.L_x_1147:
        /* <DEDUP_REMOVED lines=9> */
.L_x_1125:
[----:B------:R-:W-:Y:S05]  /*4b00*/  BSYNC B0 ;  /* 0x0000000000007941 */ /* 0x000fea0003800000 */
.L_x_1124:
[----:B------:R-:W-:Y:S01]  /*4b10*/  LOP3.LUT P2, RZ, R3, 0x20, RZ, 0xc0, !PT ;  /* 0x0000002003ff7812 */ /* 0x000fe2000784c0ff */
[----:B------:R-:W-:-:S12]  /*4b20*/  BSSY B0, `(.L_x_1150) ;  /* 0x0000084000007945 */ /* 0x000fd80003800000 */
[----:B------:R-:W-:Y:S05]  /*4b30*/  @!P2 BRA `(.L_x_1151) ;  /* 0x000000080008a947 */ /* 0x000fea0003800000 */
[----:B01234-:R-:W0:Y:S01]  /*4b40*/  @P1 LDC.64 R68, c[0x0][0x220] ;  /* 0x00008800ff441b82 */ /* 0x01fe220000000a00 */
        /* <DEDUP_REMOVED lines=14> */
.L_x_1153:
[----:B------:R-:W2:Y:S01]  /*4c30*/  LDL R69, [R1+0x18] ;  /* 0x0000180001457983 */ /* 0x000ea20000100800 */
[----:B-----5:R-:W-:-:S05]  /*4c40*/  SHF.L.U32 R68, R60, 0x10, RZ ;  /* 0x000000103c447819 */ /* 0x020fca00000006ff */
[----:B------:R-:W-:-:S04]  /*4c50*/  FMUL.FTZ R68, R68, UR8 ;  /* 0x0000000844447c20 */ /* 0x000fc80008410000 */
[----:B--2---:R-:W-:Y:S01]  /*4c60*/  FMUL.FTZ R107, R69, R68 ;  /* 0x00000044456b7220 */ /* 0x004fe20000410000 */
[----:B------:R-:W-:-:S05]  /*4c70*/  @P2 SHF.L.U32 R68, R64, 0x10, RZ ;  /* 0x0000001040442819 */ /* 0x000fca00000006ff */
[----:B------:R-:W-:-:S07]  /*4c80*/  @P2 FADD.FTZ R107, R68, R107 ;  /* 0x0000006b446b2221 */ /* 0x000fce0000010000 */
.L_x_1154:
[----:B------:R-:W-:Y:S05]  /*4c90*/  BSYNC B1 ;  /* 0x0000000000017941 */ /* 0x000fea0003800000 */
.L_x_1152:
[----:B------:R-:W-:Y:S04]  /*4ca0*/  BSSY B1, `(.L_x_1155) ;  /* 0x000000e000017945 */ /* 0x000fe80003800000 */
[----:B------:R-:W-:Y:S05]  /*4cb0*/  @P3 BRA `(.L_x_1156) ;  /* 0x0000000000143947 */ /* 0x000fea0003800000 */
[----:B------:R-:W-:Y:S01]  /*4cc0*/  IMAD.MOV.U32 R108, RZ, RZ, RZ ;  /* 0x000000ffff6c7224 */ /* 0x000fe200078e00ff */
[----:B------:R-:W-:Y:S06]  /*4cd0*/  @!P2 BRA `(.L_x_1157) ;  /* 0x000000000028a947 */ /* 0x000fec0003800000 */
[----:B-----5:R-:W-:-:S04]  /*4ce0*/  PRMT R108, R64, 0x7632, R108 ;  /* 0x00007632406c7816 */ /* 0x020fc8000000006c */
[----:B------:R-:W-:Y:S01]  /*4cf0*/  SHF.L.U32 R108, R108, 0x10, RZ ;  /* 0x000000106c6c7819 */ /* 0x000fe200000006ff */
[----:B------:R-:W-:Y:S06]  /*4d00*/  BRA `(.L_x_1157) ;  /* 0x00000000001c7947 */ /* 0x000fec0003800000 */
.L_x_1156:
[----:B-----5:R-:W-:-:S04]  /*4d10*/  PRMT R68, R60, 0x7632, R68 ;  /* 0x000076323c447816 */ /* 0x020fc80000000044 */
[----:B------:R-:W-:-:S05]  /*4d20*/  SHF.L.U32 R68, R68, 0x10, RZ ;  /* 0x0000001044447819 */ /* 0x000fca00000006ff */
[----:B------:R-:W-:Y:S01]  /*4d30*/  FMUL.FTZ R108, R68, UR8 ;  /* 0x00000008446c7c20 */ /* 0x000fe20008410000 */
[----:B------:R-:W-:-:S03]  /*4d40*/  @P2 PRMT R68, R64, 0x7632, R68 ;  /* 0x0000763240442816 */ /* 0x000fc60000000044 */
[----:B------:R-:W-:Y:S01]  /*4d50*/  FMUL.FTZ R108, R222, R108 ;  /* 0x0000006cde6c7220 */ /* 0x000fe20000410000 */
[----:B------:R-:W-:-:S05]  /*4d60*/  @P2 SHF.L.U32 R68, R68, 0x10, RZ ;  /* 0x0000001044442819 */ /* 0x000fca00000006ff */
[----:B------:R-:W-:-:S07]  /*4d70*/  @P2 FADD.FTZ R108, R68, R108 ;  /* 0x0000006c446c2221 */ /* 0x000fce0000010000 */
.L_x_1157:
[----:B------:R-:W-:Y:S05]  /*4d80*/  BSYNC B1 ;  /* 0x0000000000017941 */ /* 0x000fea0003800000 */
.L_x_1155:
[----:B------:R-:W-:Y:S04]  /*4d90*/  BSSY B1, `(.L_x_1158) ;  /* 0x000000c000017945 */ /* 0x000fe80003800000 */
[----:B------:R-:W-:Y:S05]  /*4da0*/  @P3 BRA `(.L_x_1159) ;  /* 0x0000000000103947 */ /* 0x000fea0003800000 */
[----:B------:R-:W-:Y:S01]  /*4db0*/  MOV R109, RZ ;  /* 0x000000ff006d7202 */ /* 0x000fe20000000f00 */
[----:B------:R-:W-:Y:S06]  /*4dc0*/  @!P2 BRA `(.L_x_1160) ;  /* 0x000000000020a947 */ /* 0x000fec0003800000 */
[----:B-----5:R-:W-:Y:S01]  /*4dd0*/  SHF.L.U32 R109, R65, 0x10, RZ ;  /* 0x00000010416d7819 */ /* 0x020fe200000006ff */
[----:B------:R-:W-:Y:S06]  /*4de0*/  BRA `(.L_x_1160) ;  /* 0x0000000000187947 */ /* 0x000fec0003800000 */
.L_x_1159:
[----:B------:R-:W2:Y:S01]  /*4df0*/  LDL R69, [R1+0x14] ;  /* 0x0000140001457983 */ /* 0x000ea20000100800 */
[----:B-----5:R-:W-:-:S04]  /*4e00*/  IMAD.U32 R68, R61, 0x10000, RZ ;  /* 0x000100003d447824 */ /* 0x020fc800078e00ff */
[----:B------:R-:W-:-:S04]  /*4e10*/  FMUL.FTZ R68, R68, UR8 ;  /* 0x0000000844447c20 */ /* 0x000fc80008410000 */
[----:B--2---:R-:W-:Y:S01]  /*4e20*/  FMUL.FTZ R109, R69, R68 ;  /* 0x00000044456d7220 */ /* 0x004fe20000410000 */
[----:B------:R-:W-:-:S05]  /*4e30*/  @P2 SHF.L.U32 R68, R65, 0x10, RZ ;  /* 0x0000001041442819 */ /* 0x000fca00000006ff */
[----:B------:R-:W-:-:S07]  /*4e40*/  @P2 FADD.FTZ R109, R68, R109 ;  /* 0x0000006d446d2221 */ /* 0x000fce0000010000 */
.L_x_1160:
[----:B------:R-:W-:Y:S05]  /*4e50*/  BSYNC B1 ;  /* 0x0000000000017941 */ /* 0x000fea0003800000 */
.L_x_1158:
[----:B------:R-:W-:Y:S04]  /*4e60*/  BSSY B1, `(.L_x_1161) ;  /* 0x000000e000017945 */ /* 0x000fe80003800000 */
[----:B------:R-:W-:Y:S05]  /*4e70*/  @P3 BRA `(.L_x_1162) ;  /* 0x0000000000143947 */ /* 0x000fea0003800000 */
[----:B------:R-:W-:Y:S01]  /*4e80*/  HFMA2.MMA R110, -RZ, RZ, 0, 0 ;  /* 0x00000000ff6e7435 */ /* 0x000fe200000001ff */
[----:B------:R-:W-:Y:S10]  /*4e90*/  @!P2 BRA `(.L_x_1163) ;  /* 0x000000000028a947 */ /* 0x000ff40003800000 */
[----:B-----5:R-:W-:-:S04]  /*4ea0*/  PRMT R110, R65, 0x7632, R110 ;  /* 0x00007632416e7816 */ /* 0x020fc8000000006e */
[----:B------:R-:W-:Y:S01]  /*4eb0*/  SHF.L.U32 R110, R110, 0x10, RZ ;  /* 0x000000106e6e7819 */ /* 0x000fe200000006ff */
[----:B------:R-:W-:Y:S06]  /*4ec0*/  BRA `(.L_x_1163) ;  /* 0x00000000001c7947 */ /* 0x000fec0003800000 */
.L_x_1162:
[----:B-----5:R-:W-:-:S04]  /*4ed0*/  PRMT R68, R61, 0x7632, R68 ;  /* 0x000076323d447816 */ /* 0x020fc80000000044 */
[----:B------:R-:W-:-:S05]  /*4ee0*/  SHF.L.U32 R68, R68, 0x10, RZ ;  /* 0x0000001044447819 */ /* 0x000fca00000006ff */
[----:B------:R-:W-:Y:S01]  /*4ef0*/  FMUL.FTZ R110, R68, UR8 ;  /* 0x00000008446e7c20 */ /* 0x000fe20008410000 */
[----:B------:R-:W-:-:S03]  /*4f00*/  @P2 PRMT R68, R65, 0x7632, R68 ;  /* 0x0000763241442816 */ /* 0x000fc60000000044 */
[----:B------:R-:W-:Y:S01]  /*4f10*/  FMUL.FTZ R110, R221, R110 ;  /* 0x0000006edd6e7220 */ /* 0x000fe20000410000 */
[----:B------:R-:W-:-:S05]  /*4f20*/  @P2 SHF.L.U32 R68, R68, 0x10, RZ ;  /* 0x0000001044442819 */ /* 0x000fca00000006ff */
[----:B------:R-:W-:-:S07]  /*4f30*/  @P2 FADD.FTZ R110, R68, R110 ;  /* 0x0000006e446e2221 */ /* 0x000fce0000010000 */
.L_x_1163:
[----:B------:R-:W-:Y:S05]  /*4f40*/  BSYNC B1 ;  /* 0x0000000000017941 */ /* 0x000fea0003800000 */
.L_x_1161:
[----:B------:R-:W-:Y:S04]  /*4f50*/  BSSY B1, `(.L_x_1164) ;  /* 0x000000c000017945 */ /* 0x000fe80003800000 */
[----:B------:R-:W-:Y:S05]  /*4f60*/  @P3 BRA `(.L_x_1165) ;  /* 0x0000000000103947 */ /* 0x000fea0003800000 */
[----:B------:R-:W-:Y:S01]  /*4f70*/  IMAD.MOV.U32 R111, RZ, RZ, RZ ;  /* 0x000000ffff6f7224 */ /* 0x000fe200078e00ff */
[----:B------:R-:W-:Y:S06]  /*4f80*/  @!P2 BRA `(.L_x_1166) ;  /* 0x000000000020a947 */ /* 0x000fec0003800000 */
[----:B-----5:R-:W-:Y:S01]  /*4f90*/  SHF.L.U32 R111, R66, 0x10, RZ ;  /* 0x00000010426f7819 */ /* 0x020fe200000006ff */
[----:B------:R-:W-:Y:S06]  /*4fa0*/  BRA `(.L_x_1166) ;  /* 0x0000000000187947 */ /* 0x000fec0003800000 */
.L_x_1165:
[----:B------:R-:W2:Y:S01]  /*4fb0*/  LDL R69, [R1+0x10] ;  /* 0x0000100001457983 */ /* 0x000ea20000100800 */
[----:B-----5:R-:W-:-:S05]  /*4fc0*/  SHF.L.U32 R68, R62, 0x10, RZ ;  /* 0x000000103e447819 */ /* 0x020fca00000006ff */
[----:B------:R-:W-:-:S04]  /*4fd0*/  FMUL.FTZ R68, R68, UR8 ;  /* 0x0000000844447c20 */ /* 0x000fc80008410000 */
[----:B--2---:R-:W-:Y:S01]  /*4fe0*/  FMUL.FTZ R111, R69, R68 ;  /* 0x00000044456f7220 */ /* 0x004fe20000410000 */
[----:B------:R-:W-:-:S05]  /*4ff0*/  @P2 SHF.L.U32 R68, R66, 0x10, RZ ;  /* 0x0000001042442819 */ /* 0x000fca00000006ff */
[----:B------:R-:W-:-:S07]  /*5000*/  @P2 FADD.FTZ R111, R68, R111 ;  /* 0x0000006f446f2221 */ /* 0x000fce0000010000 */
.L_x_1166:
[----:B------:R-:W-:Y:S05]  /*5010*/  BSYNC B1 ;  /* 0x0000000000017941 */ /* 0x000fea0003800000 */
.L_x_1164:
[----:B------:R-:W-:Y:S04]  /*5020*/  BSSY B1, `(.L_x_1167) ;  /* 0x000000e000017945 */ /* 0x000fe80003800000 */
[----:B------:R-:W-:Y:S05]  /*5030*/  @P3 BRA `(.L_x_1168) ;  /* 0x0000000000143947 */ /* 0x000fea0003800000 */
[----:B------:R-:W-:Y:S01]  /*5040*/  MOV R112, RZ ;  /* 0x000000ff00707202 */ /* 0x000fe20000000f00 */
[----:B------:R-:W-:Y:S06]  /*5050*/  @!P2 BRA `(.L_x_1169) ;  /* 0x000000000028a947 */ /* 0x000fec0003800000 */
[----:B-----5:R-:W-:-:S04]  /*5060*/  PRMT R112, R66, 0x7632, R112 ;  /* 0x0000763242707816 */ /* 0x020fc80000000070 */
[----:B------:R-:W-:Y:S01]  /*5070*/  SHF.L.U32 R112, R112, 0x10, RZ ;  /* 0x0000001070707819 */ /* 0x000fe200000006ff */
[----:B------:R-:W-:Y:S06]  /*5080*/  BRA `(.L_x_1169) ;  /* 0x00000000001c7947 */ /* 0x000fec0003800000 */
.L_x_1168:
[----:B-----5:R-:W-:-:S05]  /*5090*/  PRMT R68, R62, 0x7632, R68 ;  /* 0x000076323e447816 */ /* 0x020fca0000000044 */
[----:B------:R-:W-:-:S04]  /*50a0*/  IMAD.U32 R68, R68, 0x10000, RZ ;  /* 0x0001000044447824 */ /* 0x000fc800078e00ff */
[----:B------:R-:W-:Y:S01]  /*50b0*/  FMUL.FTZ R112, R68, UR8 ;  /* 0x0000000844707c20 */ /* 0x000fe20008410000 */
[----:B------:R-:W-:-:S03]  /*50c0*/  @P2 PRMT R68, R66, 0x7632, R68 ;  /* 0x0000763242442816 */ /* 0x000fc60000000044 */
[----:B------:R-:W-:Y:S01]  /*50d0*/  FMUL.FTZ R112, R220, R112 ;  /* 0x00000070dc707220 */ /* 0x000fe20000410000 */
[----:B------:R-:W-:-:S05]  /*50e0*/  @P2 SHF.L.U32 R68, R68, 0x10, RZ ;  /* 0x0000001044442819 */ /* 0x000fca00000006ff */
[----:B------:R-:W-:-:S07]  /*50f0*/  @P2 FADD.FTZ R112, R68, R112 ;  /* 0x0000007044702221 */ /* 0x000fce0000010000 */
.L_x_1169:
[----:B------:R-:W-:Y:S05]  /*5100*/  BSYNC B1 ;  /* 0x0000000000017941 */ /* 0x000fea0003800000 */
.L_x_1167:
[----:B------:R-:W-:Y:S04]  /*5110*/  BSSY B1, `(.L_x_1170) ;  /* 0x000000c000017945 */ /* 0x000fe80003800000 */
[----:B------:R-:W-:Y:S05]  /*5120*/  @P3 BRA `(.L_x_1171) ;  /* 0x0000000000103947 */ /* 0x000fea0003800000 */
[----:B------:R-:W-:Y:S01]  /*5130*/  HFMA2.MMA R113, -RZ, RZ, 0, 0 ;  /* 0x00000000ff717435 */ /* 0x000fe200000001ff */
[----:B------:R-:W-:Y:S10]  /*5140*/  @!P2 BRA `(.L_x_1172) ;  /* 0x000000000020a947 */ /* 0x000ff40003800000 */
[----:B-----5:R-:W-:Y:S01]  /*5150*/  SHF.L.U32 R113, R67, 0x10, RZ ;  /* 0x0000001043717819 */ /* 0x020fe200000006ff */
[----:B------:R-:W-:Y:S06]  /*5160*/  BRA `(.L_x_1172) ;  /* 0x0000000000187947 */ /* 0x000fec0003800000 */
.L_x_1171:
[----:B------:R-:W2:Y:S01]  /*5170*/  LDL R69, [R1+0xc] ;  /* 0x00000c0001457983 */ /* 0x000ea20000100800 */
[----:B-----5:R-:W-:-:S05]  /*5180*/  SHF.L.U32 R68, R63, 0x10, RZ ;  /* 0x000000103f447819 */ /* 0x020fca00000006ff */
[----:B------:R-:W-:-:S04]  /*5190*/  FMUL.FTZ R68, R68, UR8 ;  /* 0x0000000844447c20 */ /* 0x000fc80008410000 */
[----:B--2---:R-:W-:Y:S01]  /*51a0*/  FMUL.FTZ R113, R69, R68 ;  /* 0x0000004445717220 */ /* 0x004fe20000410000 */
[----:B------:R-:W-:-:S05]  /*51b0*/  @P2 SHF.L.U32 R68, R67, 0x10, RZ ;  /* 0x0000001043442819 */ /* 0x000fca00000006ff */
[----:B------:R-:W-:-:S07]  /*51c0*/  @P2 FADD.FTZ R113, R68, R113 ;  /* 0x0000007144712221 */ /* 0x000fce0000010000 */
.L_x_1172:
[----:B------:R-:W-:Y:S05]  /*51d0*/  BSYNC B1 ;  /* 0x0000000000017941 */ /* 0x000fea0003800000 */
.L_x_1170:
[----:B------:R-:W-:Y:S04]  /*51e0*/  BSSY B1, `(.L_x_1173) ;  /* 0x000000e000017945 */ /* 0x000fe80003800000 */
[----:B------:R-:W-:Y:S05]  /*51f0*/  @P3 BRA `(.L_x_1174) ;  /* 0x0000000000143947 */ /* 0x000fea0003800000 */
[----:B------:R-:W-:Y:S01]  /*5200*/  IMAD.MOV.U32 R114, RZ, RZ, RZ ;  /* 0x000000ffff727224 */ /* 0x000fe200078e00ff */
[----:B------:R-:W-:Y:S06]  /*5210*/  @!P2 BRA `(.L_x_1175) ;  /* 0x000000000028a947 */ /* 0x000fec0003800000 */
[----:B-----5:R-:W-:-:S04]  /*5220*/  PRMT R114, R67, 0x7632, R114 ;  /* 0x0000763243727816 */ /* 0x020fc80000000072 */
[----:B------:R-:W-:Y:S01]  /*5230*/  SHF.L.U32 R114, R114, 0x10, RZ ;  /* 0x0000001072727819 */ /* 0x000fe200000006ff */
[----:B------:R-:W-:Y:S06]  /*5240*/  BRA `(.L_x_1175) ;  /* 0x00000000001c7947 */ /* 0x000fec0003800000 */
.L_x_1174:
[----:B-----5:R-:W-:-:S04]  /*5250*/  PRMT R68, R63, 0x7632, R68 ;  /* 0x000076323f447816 */ /* 0x020fc80000000044 */
[----:B------:R-:W-:-:S05]  /*5260*/  SHF.L.U32 R68, R68, 0x10, RZ ;  /* 0x0000001044447819 */ /* 0x000fca00000006ff */
[----:B------:R-:W-:Y:S01]  /*5270*/  FMUL.FTZ R114, R68, UR8 ;  /* 0x0000000844727c20 */ /* 0x000fe20008410000 */
[----:B------:R-:W-:-:S03]  /*5280*/  @P2 PRMT R68, R67, 0x7632, R68 ;  /* 0x0000763243442816 */ /* 0x000fc60000000044 */
[----:B------:R-:W-:Y:S01]  /*5290*/  FMUL.FTZ R114, R219, R114 ;  /* 0x00000072db727220 */ /* 0x000fe20000410000 */
[----:B------:R-:W-:-:S05]  /*52a0*/  @P2 SHF.L.U32 R68, R68, 0x10, RZ ;  /* 0x0000001044442819 */ /* 0x000fca00000006ff */
[----:B------:R-:W-:-:S07]  /*52b0*/  @P2 FADD.FTZ R114, R68, R114 ;  /* 0x0000007244722221 */ /* 0x000fce0000010000 */
.L_x_1175:
[----:B------:R-:W-:Y:S05]  /*52c0*/  BSYNC B1 ;  /* 0x0000000000017941 */ /* 0x000fea0003800000 */
.L_x_1173:
        /* <DEDUP_REMOVED lines=9> */
.L_x_1151:
[----:B------:R-:W-:Y:S05]  /*5360*/  BSYNC B0 ;  /* 0x0000000000007941 */ /* 0x000fea0003800000 */
.L_x_1150:
        /* <DEDUP_REMOVED lines=18> */
.L_x_1179:
[----:B------:R-:W2:Y:S01]  /*5490*/  LDL R69, [R1+0x8] ;  /* 0x0000080001457983 */ /* 0x000ea20000100800 */
[----:B-----5:R-:W-:-:S05]  /*54a0*/  SHF.L.U32 R68, R60, 0x10, RZ ;  /* 0x000000103c447819 */ /* 0x020fca00000006ff */
[----:B------:R-:W-:-:S04]  /*54b0*/  FMUL.FTZ R68, R68, UR8 ;  /* 0x0000000844447c20 */ /* 0x000fc80008410000 */
[----:B--2---:R-:W-:Y:S01]  /*54c0*/  FMUL.FTZ R115, R69, R68 ;  /* 0x0000004445737220 */ /* 0x004fe20000410000 */
[----:B------:R-:W-:-:S05]  /*54d0*/  @P2 SHF.L.U32 R68, R64, 0x10, RZ ;  /* 0x0000001040442819 */ /* 0x000fca00000006ff */
[----:B------:R-:W-:-:S07]  /*54e0*/  @P2 FADD.FTZ R115, R68, R115 ;  /* 0x0000007344732221 */ /* 0x000fce0000010000 */
.L_x_1180:
[----:B------:R-:W-:Y:S05]  /*54f0*/  BSYNC B1 ;  /* 0x0000000000017941 */ /* 0x000fea0003800000 */
.L_x_1178:
[----:B------:R-:W-:Y:S04]  /*5500*/  BSSY B1, `(.L_x_1181) ;  /* 0x000000e000017945 */ /* 0x000fe80003800000 */
[----:B------:R-:W-:Y:S05]  /*5510*/  @P3 BRA `(.L_x_1182) ;  /* 0x0000000000143947 */ /* 0x000fea0003800000 */
[----:B------:R-:W-:Y:S01]  /*5520*/  MOV R116, RZ ;  /* 0x000000ff00747202 */ /* 0x000fe20000000f00 */
[----:B------:R-:W-:Y:S06]  /*5530*/  @!P2 BRA `(.L_x_1183) ;  /* 0x000000000028a947 */ /* 0x000fec0003800000 */
[----:B-----5:R-:W-:-:S04]  /*5540*/  PRMT R116, R64, 0x7632, R116 ;  /* 0x0000763240747816 */ /* 0x020fc80000000074 */
[----:B------:R-:W-:Y:S01]  /*5550*/  SHF.L.U32 R116, R116, 0x10, RZ ;  /* 0x0000001074747819 */ /* 0x000fe200000006ff */
[----:B------:R-:W-:Y:S06]  /*5560*/  BRA `(.L_x_1183) ;  /* 0x00000000001c7947 */ /* 0x000fec0003800000 */
.L_x_1182:
[----:B-----5:R-:W-:-:S05]  /*5570*/  PRMT R68, R60, 0x7632, R68 ;  /* 0x000076323c447816 */ /* 0x020fca0000000044 */
[----:B------:R-:W-:-:S04]  /*5580*/  IMAD.U32 R68, R68, 0x10000, RZ ;  /* 0x0001000044447824 */ /* 0x000fc800078e00ff */
[----:B------:R-:W-:Y:S01]  /*5590*/  FMUL.FTZ R116, R68, UR8 ;  /* 0x0000000844747c20 */ /* 0x000fe20008410000 */
[----:B------:R-:W-:-:S03]  /*55a0*/  @P2 PRMT R68, R64, 0x7632, R68 ;  /* 0x0000763240442816 */ /* 0x000fc60000000044 */
[----:B------:R-:W-:Y:S01]  /*55b0*/  FMUL.FTZ R116, R218, R116 ;  /* 0x00000074da747220 */ /* 0x000fe20000410000 */
[----:B------:R-:W-:-:S05]  /*55c0*/  @P2 SHF.L.U32 R68, R68, 0x10, RZ ;  /* 0x0000001044442819 */ /* 0x000fca00000006ff */
[----:B------:R-:W-:-:S07]  /*55d0*/  @P2 FADD.FTZ R116, R68, R116 ;  /* 0x0000007444742221 */ /* 0x000fce0000010000 */
.L_x_1183:
[----:B------:R-:W-:Y:S05]  /*55e0*/  BSYNC B1 ;  /* 0x0000000000017941 */ /* 0x000fea0003800000 */
.L_x_1181:
[----:B------:R-:W-:Y:S04]  /*55f0*/  BSSY B1, `(.L_x_1184) ;  /* 0x000000c000017945 */ /* 0x000fe80003800000 */
[----:B------:R-:W-:Y:S05]  /*5600*/  @P3 BRA `(.L_x_1185) ;  /* 0x0000000000103947 */ /* 0x000fea0003800000 */
[----:B------:R-:W-:Y:S01]  /*5610*/  HFMA2.MMA R117, -RZ, RZ, 0, 0 ;  /* 0x00000000ff757435 */ /* 0x000fe200000001ff */
[----:B------:R-:W-:Y:S10]  /*5620*/  @!P2 BRA `(.L_x_1186) ;  /* 0x000000000020a947 */ /* 0x000ff40003800000 */
[----:B-----5:R-:W-:Y:S01]  /*5630*/  SHF.L.U32 R117, R65, 0x10, RZ ;  /* 0x0000001041757819 */ /* 0x020fe200000006ff */
[----:B------:R-:W-:Y:S06]  /*5640*/  BRA `(.L_x_1186) ;  /* 0x0000000000187947 */ /* 0x000fec0003800000 */
.L_x_1185:
[----:B------:R-:W2:Y:S01]  /*5650*/  LDL R69, [R1+0x4] ;  /* 0x0000040001457983 */ /* 0x000ea20000100800 */
[----:B-----5:R-:W-:-:S05]  /*5660*/  SHF.L.U32 R68, R61, 0x10, RZ ;  /* 0x000000103d447819 */ /* 0x020fca00000006ff */
[----:B------:R-:W-:-:S04]  /*5670*/  FMUL.FTZ R68, R68, UR8 ;  /* 0x0000000844447c20 */ /* 0x000fc80008410000 */
[----:B--2---:R-:W-:Y:S01]  /*5680*/  FMUL.FTZ R117, R69, R68 ;  /* 0x0000004445757220 */ /* 0x004fe20000410000 */
[----:B------:R-:W-:-:S05]  /*5690*/  @P2 SHF.L.U32 R68, R65, 0x10, RZ ;  /* 0x0000001041442819 */ /* 0x000fca00000006ff */
[----:B------:R-:W-:-:S07]  /*56a0*/  @P2 FADD.FTZ R117, R68, R117 ;  /* 0x0000007544752221 */ /* 0x000fce0000010000 */
.L_x_1186:
[----:B------:R-:W-:Y:S05]  /*56b0*/  BSYNC B1 ;  /* 0x0000000000017941 */ /* 0x000fea0003800000 */
.L_x_1184:
[----:B------:R-:W-:Y:S04]  /*56c0*/  BSSY B1, `(.L_x_1187) ;  /* 0x000000e000017945 */ /* 0x000fe80003800000 */
[----:B------:R-:W-:Y:S05]  /*56d0*/  @P3 BRA `(.L_x_1188) ;  /* 0x0000000000143947 */ /* 0x000fea0003800000 */
[----:B------:R-:W-:Y:S01]  /*56e0*/  IMAD.MOV.U32 R118, RZ, RZ, RZ ;  /* 0x000000ffff767224 */ /* 0x000fe200078e00ff */
[----:B------:R-:W-:Y:S06]  /*56f0*/  @!P2 BRA `(.L_x_1189) ;  /* 0x000000000028a947 */ /* 0x000fec0003800000 */
[----:B-----5:R-:W-:-:S04]  /*5700*/  PRMT R118, R65, 0x7632, R118 ;  /* 0x0000763241767816 */ /* 0x020fc80000000076 */
[----:B------:R-:W-:Y:S01]  /*5710*/  SHF.L.U32 R118, R118, 0x10, RZ ;  /* 0x0000001076767819 */ /* 0x000fe200000006ff */
[----:B------:R-:W-:Y:S06]  /*5720*/  BRA `(.L_x_1189) ;  /* 0x00000000001c7947 */ /* 0x000fec0003800000 */
.L_x_1188:
[----:B-----5:R-:W-:-:S04]  /*5730*/  PRMT R68, R61, 0x7632, R68 ;  /* 0x000076323d447816 */ /* 0x020fc80000000044 */
[----:B------:R-:W-:-:S05]  /*5740*/  SHF.L.U32 R68, R68, 0x10, RZ ;  /* 0x0000001044447819 */ /* 0x000fca00000006ff */
[----:B------:R-:W-:Y:S01]  /*5750*/  FMUL.FTZ R118, R68, UR8 ;  /* 0x0000000844767c20 */ /* 0x000fe20008410000 */
[----:B------:R-:W-:-:S03]  /*5760*/  @P2 PRMT R68, R65, 0x7632, R68 ;  /* 0x0000763241442816 */ /* 0x000fc60000000044 */
[----:B------:R-:W-:Y:S01]  /*5770*/  FMUL.FTZ R118, R217, R118 ;  /* 0x00000076d9767220 */ /* 0x000fe20000410000 */
[----:B------:R-:W-:-:S05]  /*5780*/  @P2 SHF.L.U32 R68, R68, 0x10, RZ ;  /* 0x0000001044442819 */ /* 0x000fca00000006ff */
[----:B------:R-:W-:-:S07]  /*5790*/  @P2 FADD.FTZ R118, R68, R118 ;  /* 0x0000007644762221 */ /* 0x000fce0000010000 */
.L_x_1189:
[----:B------:R-:W-:Y:S05]  /*57a0*/  BSYNC B1 ;  /* 0x0000000000017941 */ /* 0x000fea0003800000 */
.L_x_1187:
[----:B------:R-:W-:Y:S04]  /*57b0*/  BSSY B1, `(.L_x_1190) ;  /* 0x000000c000017945 */ /* 0x000fe80003800000 */
[----:B------:R-:W-:Y:S05]  /*57c0*/  @P3 BRA `(.L_x_1191) ;  /* 0x0000000000103947 */ /* 0x000fea0003800000 */
[----:B------:R-:W-:Y:S01]  /*57d0*/  MOV R119, RZ ;  /* 0x000000ff00777202 */ /* 0x000fe20000000f00 */
[----:B------:R-:W-:Y:S06]  /*57e0*/  @!P2 BRA `(.L_x_1192) ;  /* 0x000000000020a947 */ /* 0x000fec0003800000 */
[----:B-----5:R-:W-:Y:S01]  /*57f0*/  SHF.L.U32 R119, R66, 0x10, RZ ;  /* 0x0000001042777819 */ /* 0x020fe200000006ff */
[----:B------:R-:W-:Y:S06]  /*5800*/  BRA `(.L_x_1192) ;  /* 0x0000000000187947 */ /* 0x000fec0003800000 */
.L_x_1191:
[----:B------:R-:W2:Y:S01]  /*5810*/  LDL R69, [R1] ;  /* 0x0000000001457983 */ /* 0x000ea20000100800 */
[----:B-----5:R-:W-:-:S04]  /*5820*/  IMAD.U32 R68, R62, 0x10000, RZ ;  /* 0x000100003e447824 */ /* 0x020fc800078e00ff */
[----:B------:R-:W-:-:S04]  /*5830*/  FMUL.FTZ R68, R68, UR8 ;  /* 0x0000000844447c20 */ /* 0x000fc80008410000 */
[----:B--2---:R-:W-:Y:S01]  /*5840*/  FMUL.FTZ R119, R69, R68 ;  /* 0x0000004445777220 */ /* 0x004fe20000410000 */
[----:B------:R-:W-:-:S05]  /*5850*/  @P2 SHF.L.U32 R68, R66, 0x10, RZ ;  /* 0x0000001042442819 */ /* 0x000fca00000006ff */
[----:B------:R-:W-:-:S07]  /*5860*/  @P2 FADD.FTZ R119, R68, R119 ;  /* 0x0000007744772221 */ /* 0x000fce0000010000 */
.L_x_1192:
[----:B------:R-:W-:Y:S05]  /*5870*/  BSYNC B1 ;  /* 0x0000000000017941 */ /* 0x000fea0003800000 */
.L_x_1190:
[----:B------:R-:W-:Y:S04]  /*5880*/  BSSY B1, `(.L_x_1193) ;  /* 0x000000e000017945 */ /* 0x000fe80003800000 */
[----:B------:R-:W-:Y:S05]  /*5890*/  @P3 BRA `(.L_x_1194) ;  /* 0x0000000000143947 */ /* 0x000fea0003800000 */
[----:B------:R-:W-:Y:S01]  /*58a0*/  HFMA2.MMA R120, -RZ, RZ, 0, 0 ;  /* 0x00000000ff787435 */ /* 0x000fe200000001ff */
[----:B------:R-:W-:Y:S10]  /*58b0*/  @!P2 BRA `(.L_x_1195) ;  /* 0x000000000028a947 */ /* 0x000ff40003800000 */
[----:B-----5:R-:W-:-:S04]  /*58c0*/  PRMT R120, R66, 0x7632, R120 ;  /* 0x0000763242787816 */ /* 0x020fc80000000078 */
[----:B------:R-:W-:Y:S01]  /*58d0*/  SHF.L.U32 R120, R120, 0x10, RZ ;  /* 0x0000001078787819 */ /* 0x000fe200000006ff */
[----:B------:R-:W-:Y:S06]  /*58e0*/  BRA `(.L_x_1195) ;  /* 0x00000000001c7947 */ /* 0x000fec0003800000 */
.L_x_1194:
[----:B-----5:R-:W-:-:S04]  /*58f0*/  PRMT R68, R62, 0x7632, R68 ;  /* 0x000076323e447816 */ /* 0x020fc80000000044 */
[----:B------:R-:W-:-:S05]  /*5900*/  SHF.L.U32 R68, R68, 0x10, RZ ;  /* 0x0000001044447819 */ /* 0x000fca00000006ff */
[----:B------:R-:W-:Y:S01]  /*5910*/  FMUL.FTZ R120, R68, UR8 ;  /* 0x0000000844787c20 */ /* 0x000fe20008410000 */
[----:B------:R-:W-:-:S03]  /*5920*/  @P2 PRMT R68, R66, 0x7632, R68 ;  /* 0x0000763242442816 */ /* 0x000fc60000000044 */
[----:B------:R-:W-:Y:S01]  /*5930*/  FMUL.FTZ R120, R216, R120 ;  /* 0x00000078d8787220 */ /* 0x000fe20000410000 */
[----:B------:R-:W-:-:S05]  /*5940*/  @P2 SHF.L.U32 R68, R68, 0x10, RZ ;  /* 0x0000001044442819 */ /* 0x000fca00000006ff */
[----:B------:R-:W-:-:S07]  /*5950*/  @P2 FADD.FTZ R120, R68, R120 ;  /* 0x0000007844782221 */ /* 0x000fce0000010000 */
.L_x_1195:
[----:B------:R-:W-:Y:S05]  /*5960*/  BSYNC B1 ;  /* 0x0000000000017941 */ /* 0x000fea0003800000 */
.L_x_1193:
[----:B------:R-:W-:Y:S04]  /*5970*/  BSSY B1, `(.L_x_1196) ;  /* 0x000000b000017945 */ /* 0x000fe80003800000 */
[----:B------:R-:W-:Y:S05]  /*5980*/  @P3 BRA `(.L_x_1197) ;  /* 0x0000000000103947 */ /* 0x000fea0003800000 */
[----:B------:R-:W-:Y:S01]  /*5990*/  IMAD.MOV.U32 R121, RZ, RZ, RZ ;  /* 0x000000ffff797224 */ /* 0x000fe200078e00ff */
[----:B------:R-:W-:Y:S06]  /*59a0*/  @!P2 BRA `(.L_x_1198) ;  /* 0x00000000001ca947 */ /* 0x000fec0003800000 */
[----:B-----5:R-:W-:Y:S01]  /*59b0*/  SHF.L.U32 R121, R67, 0x10, RZ ;  /* 0x0000001043797819 */ /* 0x020fe200000006ff */
[----:B------:R-:W-:Y:S06]  /*59c0*/  BRA `(.L_x_1198) ;  /* 0x0000000000147947 */ /* 0x000fec0003800000 */
.L_x_1197:
[----:B-----5:R-:W-:-:S05]  /*59d0*/  SHF.L.U32 R68, R63, 0x10, RZ ;  /* 0x000000103f447819 */ /* 0x020fca00000006ff */
[----:B------:R-:W-:-:S04]  /*59e0*/  FMUL.FTZ R68, R68, UR8 ;  /* 0x0000000844447c20 */ /* 0x000fc80008410000 */
[----:B------:R-:W-:Y:S01]  /*59f0*/  FMUL.FTZ R121, R252, R68 ;  /* 0x00000044fc797220 */ /* 0x000fe20000410000 */
[----:B------:R-:W-:-:S05]  /*5a00*/  @P2 SHF.L.U32 R68, R67, 0x10, RZ ;  /* 0x0000001043442819 */ /* 0x000fca00000006ff */
[----:B------:R-:W-:-:S07]  /*5a10*/  @P2 FADD.FTZ R121, R68, R121 ;  /* 0x0000007944792221 */ /* 0x000fce0000010000 */
.L_x_1198:
[----:B------:R-:W-:Y:S05]  /*5a20*/  BSYNC B1 ;  /* 0x0000000000017941 */ /* 0x000fea0003800000 */
.L_x_1196:
[----:B------:R-:W-:Y:S04]  /*5a30*/  BSSY B1, `(.L_x_1199) ;  /* 0x000000e000017945 */ /* 0x000fe80003800000 */
[----:B------:R-:W-:Y:S05]  /*5a40*/  @P3 BRA `(.L_x_1200) ;  /* 0x0000000000143947 */ /* 0x000fea0003800000 */
[----:B------:R-:W-:Y:S01]  /*5a50*/  MOV R122, RZ ;  /* 0x000000ff007a7202 */ /* 0x000fe20000000f00 */
[----:B------:R-:W-:Y:S06]  /*5a60*/  @!P2 BRA `(.L_x_1201) ;  /* 0x000000000028a947 */ /* 0x000fec0003800000 */
[----:B-----5:R-:W-:-:S04]  /*5a70*/  PRMT R122, R67, 0x7632, R122 ;  /* 0x00007632437a7816 */ /* 0x020fc8000000007a */
[----:B------:R-:W-:Y:S01]  /*5a80*/  SHF.L.U32 R122, R122, 0x10, RZ ;  /* 0x000000107a7a7819 */ /* 0x000fe200000006ff */
[----:B------:R-:W-:Y:S06]  /*5a90*/  BRA `(.L_x_1201) ;  /* 0x00000000001c7947 */ /* 0x000fec0003800000 */
.L_x_1200:
[----:B-----5:R-:W-:-:S05]  /*5aa0*/  PRMT R68, R63, 0x7632, R68 ;  /* 0x000076323f447816 */ /* 0x020fca0000000044 */
[----:B------:R-:W-:-:S04]  /*5ab0*/  IMAD.U32 R68, R68, 0x10000, RZ ;  /* 0x0001000044447824 */ /* 0x000fc800078e00ff */
[----:B------:R-:W-:Y:S01]  /*5ac0*/  FMUL.FTZ R122, R68, UR8 ;  /* 0x00000008447a7c20 */ /* 0x000fe20008410000 */
[----:B------:R-:W-:-:S03]  /*5ad0*/  @P2 PRMT R68, R67, 0x7632, R68 ;  /* 0x0000763243442816 */ /* 0x000fc60000000044 */
[----:B------:R-:W-:Y:S01]  /*5ae0*/  FMUL.FTZ R122, R215, R122 ;  /* 0x0000007ad77a7220 */ /* 0x000fe20000410000 */
[----:B------:R-:W-:-:S05]  /*5af0*/  @P2 SHF.L.U32 R68, R68, 0x10, RZ ;  /* 0x0000001044442819 */ /* 0x000fca00000006ff */
[----:B------:R-:W-:-:S07]  /*5b00*/  @P2 FADD.FTZ R122, R68, R122 ;  /* 0x0000007a447a2221 */ /* 0x000fce0000010000 */
.L_x_1201:
[----:B------:R-:W-:Y:S05]  /*5b10*/  BSYNC B1 ;  /* 0x0000000000017941 */ /* 0x000fea0003800000 */
.L_x_1199:
        /* <DEDUP_REMOVED lines=9> */
.L_x_1177:
[----:B------:R-:W-:Y:S05]  /*5bb0*/  BSYNC B0 ;  /* 0x0000000000007941 */ /* 0x000fea0003800000 */
.L_x_1176:
        /* <DEDUP_REMOVED lines=18> */
.L_x_1205:
[----:B-----5:R-:W-:-:S04]  /*5ce0*/  IMAD.U32 R68, R60, 0x10000, RZ ;  /* 0x000100003c447824 */ /* 0x020fc800078e00ff */
[----:B------:R-:W-:-:S04]  /*5cf0*/  FMUL.FTZ R68, R68, UR8 ;  /* 0x0000000844447c20 */ /* 0x000fc80008410000 */
[----:B------:R-:W-:Y:S01]  /*5d00*/  FMUL.FTZ R123, R251, R68 ;  /* 0x00000044fb7b7220 */ /* 0x000fe20000410000 */
[----:B------:R-:W-:-:S05]  /*5d10*/  @P1 SHF.L.U32 R68, R64, 0x10, RZ ;  /* 0x0000001040441819 */ /* 0x000fca00000006ff */
[----:B------:R-:W-:-:S07]  /*5d20*/  @P1 FADD.FTZ R123, R68, R123 ;  /* 0x0000007b447b1221 */ /* 0x000fce0000010000 */
.L_x_1206:
[----:B------:R-:W-:Y:S05]  /*5d30*/  BSYNC B1 ;  /* 0x0000000000017941 */ /* 0x000fea0003800000 */
.L_x_1204:
[----:B------:R-:W-:Y:S04]  /*5d40*/  BSSY B1, `(.L_x_1207) ;  /* 0x000000e000017945 */ /* 0x000fe80003800000 */
[----:B------:R-:W-:Y:S05]  /*5d50*/  @P2 BRA `(.L_x_1208) ;  /* 0x0000000000142947 */ /* 0x000fea0003800000 */
[----:B------:R-:W-:Y:S01]  /*5d60*/  MOV R124, RZ ;  /* 0x000000ff007c7202 */ /* 0x000fe20000000f00 */
[----:B------:R-:W-:Y:S06]  /*5d70*/  @!P1 BRA `(.L_x_1209) ;  /* 0x0000000000289947 */ /* 0x000fec0003800000 */
[----:B-----5:R-:W-:-:S04]  /*5d80*/  PRMT R124, R64, 0x7632, R124 ;  /* 0x00007632407c7816 */ /* 0x020fc8000000007c */
[----:B------:R-:W-:Y:S01]  /*5d90*/  SHF.L.U32 R124, R124, 0x10, RZ ;  /* 0x000000107c7c7819 */ /* 0x000fe200000006ff */
[----:B------:R-:W-:Y:S06]  /*5da0*/  BRA `(.L_x_1209) ;  /* 0x00000000001c7947 */ /* 0x000fec0003800000 */
.L_x_1208:
[----:B-----5:R-:W-:-:S04]  /*5db0*/  PRMT R68, R60, 0x7632, R68 ;  /* 0x000076323c447816 */ /* 0x020fc80000000044 */
[----:B------:R-:W-:-:S05]  /*5dc0*/  SHF.L.U32 R68, R68, 0x10, RZ ;  /* 0x0000001044447819 */ /* 0x000fca00000006ff */
[----:B------:R-:W-:Y:S01]  /*5dd0*/  FMUL.FTZ R124, R68, UR8 ;  /* 0x00000008447c7c20 */ /* 0x000fe20008410000 */
[----:B------:R-:W-:-:S03]  /*5de0*/  @P1 PRMT R68, R64, 0x7632, R68 ;  /* 0x0000763240441816 */ /* 0x000fc60000000044 */
[----:B------:R-:W-:Y:S01]  /*5df0*/  FMUL.FTZ R124, R214, R124 ;  /* 0x0000007cd67c7220 */ /* 0x000fe20000410000 */
[----:B------:R-:W-:-:S05]  /*5e00*/  @P1 SHF.L.U32 R68, R68, 0x10, RZ ;  /* 0x0000001044441819 */ /* 0x000fca00000006ff */
[----:B------:R-:W-:-:S07]  /*5e10*/  @P1 FADD.FTZ R124, R68, R124 ;  /* 0x0000007c447c1221 */ /* 0x000fce0000010000 */
.L_x_1209:
[----:B------:R-:W-:Y:S05]  /*5e20*/  BSYNC B1 ;  /* 0x0000000000017941 */ /* 0x000fea0003800000 */
.L_x_1207:
[----:B------:R-:W-:Y:S04]  /*5e30*/  BSSY B1, `(.L_x_1210) ;  /* 0x000000b000017945 */ /* 0x000fe80003800000 */
[----:B------:R-:W-:Y:S05]  /*5e40*/  @P2 BRA `(.L_x_1211) ;  /* 0x0000000000102947 */ /* 0x000fea0003800000 */
[----:B------:R-:W-:Y:S01]  /*5e50*/  IMAD.MOV.U32 R125, RZ, RZ, RZ ;  /* 0x000000ffff7d7224 */ /* 0x000fe200078e00ff */
[----:B------:R-:W-:Y:S06]  /*5e60*/  @!P1 BRA `(.L_x_1212) ;  /* 0x00000000001c9947 */ /* 0x000fec0003800000 */
[----:B-----5:R-:W-:Y:S01]  /*5e70*/  SHF.L.U32 R125, R65, 0x10, RZ ;  /* 0x00000010417d7819 */ /* 0x020fe200000006ff */
[----:B------:R-:W-:Y:S06]  /*5e80*/  BRA `(.L_x_1212) ;  /* 0x0000000000147947 */ /* 0x000fec0003800000 */
.L_x_1211:
[----:B-----5:R-:W-:-:S05]  /*5e90*/  SHF.L.U32 R68, R61, 0x10, RZ ;  /* 0x000000103d447819 */ /* 0x020fca00000006ff */
[----:B------:R-:W-:-:S04]  /*5ea0*/  FMUL.FTZ R68, R68, UR8 ;  /* 0x0000000844447c20 */ /* 0x000fc80008410000 */
[----:B------:R-:W-:Y:S01]  /*5eb0*/  FMUL.FTZ R125, R250, R68 ;  /* 0x00000044fa7d7220 */ /* 0x000fe20000410000 */
[----:B------:R-:W-:-:S05]  /*5ec0*/  @P1 SHF.L.U32 R68, R65, 0x10, RZ ;  /* 0x0000001041441819 */ /* 0x000fca00000006ff */
[----:B------:R-:W-:-:S07]  /*5ed0*/  @P1 FADD.FTZ R125, R68, R125 ;  /* 0x0000007d447d1221 */ /* 0x000fce0000010000 */
.L_x_1212:
[----:B------:R-:W-:Y:S05]  /*5ee0*/  BSYNC B1 ;  /* 0x0000000000017941 */ /* 0x000fea0003800000 */
.L_x_1210:
[----:B------:R-:W-:Y:S04]  /*5ef0*/  BSSY B1, `(.L_x_1213) ;  /* 0x000000e000017945 */ /* 0x000fe80003800000 */
[----:B------:R-:W-:Y:S05]  /*5f00*/  @P2 BRA `(.L_x_1214) ;  /* 0x0000000000142947 */ /* 0x000fea0003800000 */
[----:B------:R-:W-:Y:S01]  /*5f10*/  HFMA2.MMA R126, -RZ, RZ, 0, 0 ;  /* 0x00000000ff7e7435 */ /* 0x000fe200000001ff */
[----:B------:R-:W-:Y:S10]  /*5f20*/  @!P1 BRA `(.L_x_1215) ;  /* 0x0000000000289947 */ /* 0x000ff40003800000 */
[----:B-----5:R-:W-:-:S04]  /*5f30*/  PRMT R126, R65, 0x7632, R126 ;  /* 0x00007632417e7816 */ /* 0x020fc8000000007e */
[----:B------:R-:W-:Y:S01]  /*5f40*/  SHF.L.U32 R126, R126, 0x10, RZ ;  /* 0x000000107e7e7819 */ /* 0x000fe200000006ff */
[----:B------:R-:W-:Y:S06]  /*5f50*/  BRA `(.L_x_1215) ;  /* 0x00000000001c7947 */ /* 0x000fec0003800000 */
.L_x_1214:
[----:B-----5:R-:W-:-:S05]  /*5f60*/  PRMT R68, R61, 0x7632, R68 ;  /* 0x000076323d447816 */ /* 0x020fca0000000044 */
[----:B------:R-:W-:-:S04]  /*5f70*/  IMAD.U32 R68, R68, 0x10000, RZ ;  /* 0x0001000044447824 */ /* 0x000fc800078e00ff */
[----:B------:R-:W-:Y:S01]  /*5f80*/  FMUL.FTZ R126, R68, UR8 ;  /* 0x00000008447e7c20 */ /* 0x000fe20008410000 */
[----:B------:R-:W-:-:S03]  /*5f90*/  @P1 PRMT R68, R65, 0x7632, R68 ;  /* 0x0000763241441816 */ /* 0x000fc60000000044 */
[----:B------:R-:W-:Y:S01]  /*5fa0*/  FMUL.FTZ R126, R213, R126 ;  /* 0x0000007ed57e7220 */ /* 0x000fe20000410000 */
[----:B------:R-:W-:-:S05]  /*5fb0*/  @P1 SHF.L.U32 R68, R68, 0x10, RZ ;  /* 0x0000001044441819 */ /* 0x000fca00000006ff */
[----:B------:R-:W-:-:S07]  /*5fc0*/  @P1 FADD.FTZ R126, R68, R126 ;  /* 0x0000007e447e1221 */ /* 0x000fce0000010000 */
.L_x_1215:
[----:B------:R-:W-:Y:S05]  /*5fd0*/  BSYNC B1 ;  /* 0x0000000000017941 */ /* 0x000fea0003800000 */
.L_x_1213:
[----:B------:R-:W-:Y:S04]  /*5fe0*/  BSSY B1, `(.L_x_1216) ;  /* 0x000000b000017945 */ /* 0x000fe80003800000 */
[----:B------:R-:W-:Y:S05]  /*5ff0*/  @P2 BRA `(.L_x_1217) ;  /* 0x0000000000102947 */ /* 0x000fea0003800000 */
[----:B------:R-:W-:Y:S01]  /*6000*/  MOV R127, RZ ;  /* 0x000000ff007f7202 */ /* 0x000fe20000000f00 */
[----:B------:R-:W-:Y:S06]  /*6010*/  @!P1 BRA `(.L_x_1218) ;  /* 0x00000000001c9947 */ /* 0x000fec0003800000 */
[----:B-----5:R-:W-:Y:S01]  /*6020*/  SHF.L.U32 R127, R66, 0x10, RZ ;  /* 0x00000010427f7819 */ /* 0x020fe200000006ff */
[----:B------:R-:W-:Y:S06]  /*6030*/  BRA `(.L_x_1218) ;  /* 0x0000000000147947 */ /* 0x000fec0003800000 */
.L_x_1217:
[----:B-----5:R-:W-:-:S05]  /*6040*/  SHF.L.U32 R68, R62, 0x10, RZ ;  /* 0x000000103e447819 */ /* 0x020fca00000006ff */
[----:B------:R-:W-:-:S04]  /*6050*/  FMUL.FTZ R68, R68, UR8 ;  /* 0x0000000844447c20 */ /* 0x000fc80008410000 */
[----:B------:R-:W-:Y:S01]  /*6060*/  FMUL.FTZ R127, R249, R68 ;  /* 0x00000044f97f7220 */ /* 0x000fe20000410000 */
[----:B------:R-:W-:-:S05]  /*6070*/  @P1 SHF.L.U32 R68, R66, 0x10, RZ ;  /* 0x0000001042441819 */ /* 0x000fca00000006ff */
[----:B------:R-:W-:-:S07]  /*6080*/  @P1 FADD.FTZ R127, R68, R127 ;  /* 0x0000007f447f1221 */ /* 0x000fce0000010000 */
.L_x_1218:
[----:B------:R-:W-:Y:S05]  /*6090*/  BSYNC B1 ;  /* 0x0000000000017941 */ /* 0x000fea0003800000 */
.L_x_1216:
[----:B------:R-:W-:Y:S04]  /*60a0*/  BSSY B1, `(.L_x_1219) ;  /* 0x000000e000017945 */ /* 0x000fe80003800000 */
[----:B------:R-:W-:Y:S05]  /*60b0*/  @P2 BRA `(.L_x_1220) ;  /* 0x0000000000142947 */ /* 0x000fea0003800000 */
[----:B------:R-:W-:Y:S01]  /*60c0*/  IMAD.MOV.U32 R128, RZ, RZ, RZ ;  /* 0x000000ffff807224 */ /* 0x000fe200078e00ff */
[----:B------:R-:W-:Y:S06]  /*60d0*/  @!P1 BRA `(.L_x_1221) ;  /* 0x0000000000289947 */ /* 0x000fec0003800000 */
[----:B-----5:R-:W-:-:S04]  /*60e0*/  PRMT R128, R66, 0x7632, R128 ;  /* 0x0000763242807816 */ /* 0x020fc80000000080 */
[----:B------:R-:W-:Y:S01]  /*60f0*/  SHF.L.U32 R128, R128, 0x10, RZ ;  /* 0x0000001080807819 */ /* 0x000fe200000006ff */
[----:B------:R-:W-:Y:S06]  /*6100*/  BRA `(.L_x_1221) ;  /* 0x00000000001c7947 */ /* 0x000fec0003800000 */
.L_x_1220:
[----:B-----5:R-:W-:-:S04]  /*6110*/  PRMT R68, R62, 0x7632, R68 ;  /* 0x000076323e447816 */ /* 0x020fc80000000044 */
[----:B------:R-:W-:-:S05]  /*6120*/  SHF.L.U32 R68, R68, 0x10, RZ ;  /* 0x0000001044447819 */ /* 0x000fca00000006ff */
[----:B------:R-:W-:Y:S01]  /*6130*/  FMUL.FTZ R128, R68, UR8 ;  /* 0x0000000844807c20 */ /* 0x000fe20008410000 */
[----:B------:R-:W-:-:S03]  /*6140*/  @P1 PRMT R68, R66, 0x7632, R68 ;  /* 0x0000763242441816 */ /* 0x000fc60000000044 */
[----:B------:R-:W-:Y:S01]  /*6150*/  FMUL.FTZ R128, R212, R128 ;  /* 0x00000080d4807220 */ /* 0x000fe20000410000 */
[----:B------:R-:W-:-:S05]  /*6160*/  @P1 SHF.L.U32 R68, R68, 0x10, RZ ;  /* 0x0000001044441819 */ /* 0x000fca00000006ff */
[----:B------:R-:W-:-:S07]  /*6170*/  @P1 FADD.FTZ R128, R68, R128 ;  /* 0x0000008044801221 */ /* 0x000fce0000010000 */
.L_x_1221:
[----:B------:R-:W-:Y:S05]  /*6180*/  BSYNC B1 ;  /* 0x0000000000017941 */ /* 0x000fea0003800000 */
.L_x_1219:
[----:B------:R-:W-:Y:S04]  /*6190*/  BSSY B1, `(.L_x_1222) ;  /* 0x000000b000017945 */ /* 0x000fe80003800000 */
[----:B------:R-:W-:Y:S05]  /*61a0*/  @P2 BRA `(.L_x_1223) ;  /* 0x0000000000102947 */ /* 0x000fea0003800000 */
[----:B------:R-:W-:Y:S01]  /*61b0*/  HFMA2.MMA R129, -RZ, RZ, 0, 0 ;  /* 0x00000000ff817435 */ /* 0x000fe200000001ff */
[----:B------:R-:W-:Y:S10]  /*61c0*/  @!P1 BRA `(.L_x_1224) ;  /* 0x00000000001c9947 */ /* 0x000ff40003800000 */
[----:B-----5:R-:W-:Y:S01]  /*61d0*/  SHF.L.U32 R129, R67, 0x10, RZ ;  /* 0x0000001043817819 */ /* 0x020fe200000006ff */
[----:B------:R-:W-:Y:S06]  /*61e0*/  BRA `(.L_x_1224) ;  /* 0x0000000000147947 */ /* 0x000fec0003800000 */
.L_x_1223:
[----:B-----5:R-:W-:-:S04]  /*61f0*/  IMAD.U32 R68, R63, 0x10000, RZ ;  /* 0x000100003f447824 */ /* 0x020fc800078e00ff */
[----:B------:R-:W-:-:S04]  /*6200*/  FMUL.FTZ R68, R68, UR8 ;  /* 0x0000000844447c20 */ /* 0x000fc80008410000 */
[----:B------:R-:W-:Y:S01]  /*6210*/  FMUL.FTZ R129, R248, R68 ;  /* 0x00000044f8817220 */ /* 0x000fe20000410000 */
[----:B------:R-:W-:-:S05]  /*6220*/  @P1 SHF.L.U32 R68, R67, 0x10, RZ ;  /* 0x0000001043441819 */ /* 0x000fca00000006ff */
[----:B------:R-:W-:-:S07]  /*6230*/  @P1 FADD.FTZ R129, R68, R129 ;  /* 0x0000008144811221 */ /* 0x000fce0000010000 */
.L_x_1224:
[----:B------:R-:W-:Y:S05]  /*6240*/  BSYNC B1 ;  /* 0x0000000000017941 */ /* 0x000fea0003800000 */
.L_x_1222:
[----:B------:R-:W-:Y:S04]  /*6250*/  BSSY B1, `(.L_x_1225) ;  /* 0x000000e000017945 */ /* 0x000fe80003800000 */
[----:B------:R-:W-:Y:S05]  /*6260*/  @P2 BRA `(.L_x_1226) ;  /* 0x0000000000142947 */ /* 0x000fea0003800000 */
[----:B------:R-:W-:Y:S01]  /*6270*/  MOV R130, RZ ;  /* 0x000000ff00827202 */ /* 0x000fe20000000f00 */
[----:B------:R-:W-:Y:S06]  /*6280*/  @!P1 BRA `(.L_x_1227) ;  /* 0x0000000000289947 */ /* 0x000fec0003800000 */
[----:B-----5:R-:W-:-:S04]  /*6290*/  PRMT R130, R67, 0x7632, R130 ;  /* 0x0000763243827816 */ /* 0x020fc80000000082 */
[----:B------:R-:W-:Y:S01]  /*62a0*/  SHF.L.U32 R130, R130, 0x10, RZ ;  /* 0x0000001082827819 */ /* 0x000fe200000006ff */
[----:B------:R-:W-:Y:S06]  /*62b0*/  BRA `(.L_x_1227) ;  /* 0x00000000001c7947 */ /* 0x000fec0003800000 */
.L_x_1226:
[----:B-----5:R-:W-:-:S04]  /*62c0*/  PRMT R68, R63, 0x7632, R68 ;  /* 0x000076323f447816 */ /* 0x020fc80000000044 */
[----:B------:R-:W-:-:S05]  /*62d0*/  SHF.L.U32 R68, R68, 0x10, RZ ;  /* 0x0000001044447819 */ /* 0x000fca00000006ff */
[----:B------:R-:W-:Y:S01]  /*62e0*/  FMUL.FTZ R130, R68, UR8 ;  /* 0x0000000844827c20 */ /* 0x000fe20008410000 */
[----:B------:R-:W-:-:S03]  /*62f0*/  @P1 PRMT R68, R67, 0x7632, R68 ;  /* 0x0000763243441816 */ /* 0x000fc60000000044 */
[----:B------:R-:W-:Y:S01]  /*6300*/  FMUL.FTZ R130, R211, R130 ;  /* 0x00000082d3827220 */ /* 0x000fe20000410000 */
[----:B------:R-:W-:-:S05]  /*6310*/  @P1 SHF.L.U32 R68, R68, 0x10, RZ ;  /* 0x0000001044441819 */ /* 0x000fca00000006ff */
[----:B------:R-:W-:-:S07]  /*6320*/  @P1 FADD.FTZ R130, R68, R130 ;  /* 0x0000008244821221 */ /* 0x000fce0000010000 */
.L_x_1227:
[----:B------:R-:W-:Y:S05]  /*6330*/  BSYNC B1 ;  /* 0x0000000000017941 */ /* 0x000fea0003800000 */
.L_x_1225:
[----:B------:R-:W0:Y:S01]  /*6340*/  LDC.64 R132, c[0x0][0x238] ;  /* 0x00008e00ff847b82 */ /* 0x000e220000000a00 */
[----:B------:R-:W-:Y:S02]  /*6350*/  F2FP.BF16.F32.PACK_AB R71, R130, R129 ;  /* 0x000000818247723e */ /* 0x000fe400000010ff */
[----:B------:R-:W-:Y:S02]  /*6360*/  F2FP.BF16.F32.PACK_AB R70, R128, R127 ;  /* 0x0000007f8046723e */ /* 0x000fe400000010ff */
[----:B------:R-:W-:Y:S02]  /*6370*/  F2FP.BF16.F32.PACK_AB R69, R126, R125 ;  /* 0x0000007d7e45723e */ /* 0x000fe400000010ff */
[----:B------:R-:W-:Y:S01]  /*6380*/  F2FP.BF16.F32.PACK_AB R68, R124, R123 ;  /* 0x0000007b7c44723e */ /* 0x000fe200000010ff */
[----:B0-----:R-:W-:-:S05]  /*6390*/  IMAD.WIDE.U32 R132, R152, 0x10, R132 ;  /* 0x0000001098847825 */ /* 0x001fca00078e0084 */
[----:B------:R0:W-:Y:S02]  /*63a0*/  STG.E.128 desc[UR4][R132.64], R68 ;  /* 0x0000004484007986 */ /* 0x0001e4000c101d04 */
.L_x_1203:
[----:B------:R-:W-:Y:S05]  /*63b0*/  BSYNC B0 ;  /* 0x0000000000007941 */ /* 0x000fea0003800000 */
.L_x_1202:
[----:B01234-:R-:W-:Y:S01]  /*63c0*/  FADD.FTZ R68, RZ, R131 ;  /* 0x00000083ff447221 */ /* 0x01ffe20000010000 */
[----:B------:R-:W-:Y:S01]  /*63d0*/  ISETP.GT.U32.AND P1, PT, R2, 0x3f, PT ;  /* 0x0000003f0200780c */ /* 0x000fe20003f24070 */
[----:B------:R-:W0:Y:S01]  /*63e0*/  S2R R152, SR_TID.X ;  /* 0x0000000000987919 */ /* 0x000e220000002100 */
[----:B------:R-:W-:Y:S01]  /*63f0*/  LOP3.LUT R3, R3, 0xfffffffd, RZ, 0xc0, !PT ;  /* 0xfffffffd03037812 */ /* 0x000fe200078ec0ff */
[----:B------:R-:W-:Y:S01]  /*6400*/  FADD.FTZ R68, R134, R68 ;  /* 0x0000004486447221 */ /* 0x000fe20000010000 */
[C---:B------:R-:W-:Y:S01]  /*6410*/  ISETP.GT.U32.AND P2, PT, R2.reuse, 0x9f, PT ;  /* 0x0000009f0200780c */ /* 0x040fe20003f44070 */
[----:B------:R-:W-:Y:S01]  /*6420*/  UMOV UR10, 0xffffffff ;  /* 0xffffffff000a7882 */ /* 0x000fe20000000000 */
[C---:B------:R-:W-:Y:S01]  /*6430*/  ISETP.GT.U32.AND P3, PT, R2.reuse, 0xbf, PT ;  /* 0x000000bf0200780c */ /* 0x040fe20003f64070 */
[----:B------:R-:W-:Y:S01]  /*6440*/  FADD.FTZ R68, R135, R68 ;  /* 0x0000004487447221 */ /* 0x000fe20000010000 */
[C---:B------:R-:W-:Y:S02]  /*6450*/  ISETP.GT.U32.AND P4, PT, R2.reuse, 0xdf, PT ;  /* 0x000000df0200780c */ /* 0x040fe40003f84070 */
[----:B------:R-:W-:Y:S01]  /*6460*/  ISETP.GT.U32.AND P5, PT, R2, 0xff, PT ;  /* 0x000000ff0200780c */ /* 0x000fe20003fa4070 */
[----:B------:R-:W-:-:S02]  /*6470*/  FADD.FTZ R68, R136, R68 ;  /* 0x0000004488447221 */ /* 0x000fc40000010000 */
[----:B------:R-:W-:Y:S02]  /*6480*/  @P1 LOP3.LUT R3, R3, 0x2, RZ, 0xfc, !PT ;  /* 0x0000000203031812 */ /* 0x000fe400078efcff */
[----:B------:R-:W-:Y:S02]  /*6490*/  FADD.FTZ R68, R137, R68 ;  /* 0x0000004489447221 */ /* 0x000fe40000010000 */
[----:B------:R-:W-:Y:S02]  /*64a0*/  LOP3.LUT R3, R3, 0xfffffffe, RZ, 0xc0, !PT ;  /* 0xfffffffe03037812 */ /* 0x000fe400078ec0ff */
[----:B------:R-:W-:-:S04]  /*64b0*/  FADD.FTZ R68, R138, R68 ;  /* 0x000000448a447221 */ /* 0x000fc80000010000 */
[----:B------:R-:W-:-:S04]  /*64c0*/  FADD.FTZ R68, R139, R68 ;  /* 0x000000448b447221 */ /* 0x000fc80000010000 */
[----:B------:R-:W-:-:S05]  /*64d0*/  FADD.FTZ R68, R140, R68 ;  /* 0x000000448c447221 */ /* 0x000fca0000010000 */
[----:B------:R-:W-:Y:S02]  /*64e0*/  FSEL R71, R68, RZ, P0 ;  /* 0x000000ff44477208 */ /* 0x000fe40000000000 */
[----:B0-----:R-:W-:-:S03]  /*64f0*/  LOP3.LUT P6, RZ, R152, 0x1f, RZ, 0xc0, !PT ;  /* 0x0000001f98ff7812 */ /* 0x001fc600078cc0ff */
        /* <DEDUP_REMOVED lines=64> */
[----:B------:R-:W-:-:S04]  /*6900*/  LOP3.LUT R3, R3, 0xfffffbff, RZ, 0xc0, !PT ;  /* 0xfffffbff03037812 */ /* 0x000fc800078ec0ff */
[----:B------:R-:W-:-:S04]  /*6910*/  @P5 LOP3.LUT R3, R3, 0x400, RZ, 0xfc, !PT ;  /* 0x0000040003035812 */ /* 0x000fc800078efcff */
        /* <DEDUP_REMOVED lines=47> */
[----:B------:R-:W-:Y:S02]  /*6c10*/  LOP3.LUT P5, RZ, R3, 0x400, RZ, 0xc0, !PT ;  /* 0x0000040003ff7812 */ /* 0x000fe400078ac0ff */
        /* <DEDUP_REMOVED lines=103> */
.L_x_1257:
[----:B------:R-:W-:Y:S01]  /*7290*/  LOP3.LUT P2, RZ, R152, 0x1f, RZ, 0xc0, !PT ;  /* 0x0000001f98ff7812 */ /* 0x000fe2000784c0ff */
[----:B-1----:R-:W-:Y:S01]  /*72a0*/  FADD.FTZ R68, R132, R68 ;  /* 0x0000004484447221 */ /* 0x002fe20000010000 */
[----:B------:R-:W-:Y:S03]  /*72b0*/  BSSY B0, `(.L_x_1229) ;  /* 0x0000136000007945 */ /* 0x000fe60003800000 */
[----:B------:R-:W-:-:S08]  /*72c0*/  FFMA.FTZ R70, R68, R150, UR9 ;  /* 0x0000000944467e23 */ /* 0x000fd00008010096 */
[----:B------:R-:W1:Y:S02]  /*72d0*/  @!P2 LDC.64 R68, c[0x0][0x250] ;  /* 0x00009400ff44ab82 */ /* 0x000e640000000a00 */
[----:B-1----:R-:W-:-:S04]  /*72e0*/  @!P2 LEA R68, P1, R32, R68, 0x2 ;  /* 0x000000442044a211 */ /* 0x002fc800078210ff */
[----:B------:R-:W-:Y:S02]  /*72f0*/  @!P2 LEA.HI.X R69, R32, R69, R142, 0x2, P1 ;  /* 0x000000452045a211 */ /* 0x000fe400008f148e */
[----:B------:R-:W-:-:S03]  /*7300*/  PLOP3.LUT P1, PT, PT, PT, UP0, 0x40, 0x0 ;  /* 0x000000000000781c */ /* 0x000fc60003f2e808 */
[----:B------:R1:W-:Y:S02]  /*7310*/  @!P2 STG.E desc[UR4][R68.64], R71 ;  /* 0x000000474400a986 */ /* 0x0003e4000c101904 */
[----:B-1----:R-:W-:-:S05]  /*7320*/  FMUL.FTZ R68, R71, R71 ;  /* 0x0000004747447220 */ /* 0x002fca0000410000 */
[----:B------:R-:W-:-:S05]  /*7330*/  FSEL R68, R68, RZ, !P1 ;  /* 0x000000ff44447208 */ /* 0x000fca0004800000 */
[----:B------:R-:W-:Y:S02]  /*7340*/  FADD.FTZ R70, R70, R68 ;  /* 0x0000004446467221 */ /* 0x000fe40000010000 */
[----:B------:R-:W1:Y:S02]  /*7350*/  @!P2 LDC.64 R68, c[0x0][0x258] ;  /* 0x00009600ff44ab82 */ /* 0x000e640000000a00 */
[----:B-1----:R-:W-:-:S04]  /*7360*/  @!P2 LEA R68, P1, R32, R68, 0x2 ;  /* 0x000000442044a211 */ /* 0x002fc800078210ff */
[----:B------:R-:W-:Y:S02]  /*7370*/  @!P2 LEA.HI.X R69, R32, R69, R142, 0x2, P1 ;  /* 0x000000452045a211 */ /* 0x000fe400008f148e */
[----:B------:R-:W1:Y:S01]  /*7380*/  MUFU.RSQ R142, R70 ;  /* 0x00000046008e7308 */ /* 0x000e620000001400 */
[----:B-----5:R-:W-:Y:S02]  /*7390*/  ISETP.GE.AND P1, PT, R141, 0x1, PT ;  /* 0x000000018d00780c */ /* 0x020fe40003f26270 */
[----:B-1----:R1:W-:Y:S11]  /*73a0*/  @!P2 STG.E desc[UR4][R68.64], R142 ;  /* 0x0000008e4400a986 */ /* 0x0023f6000c101904 */
[----:B------:R-:W-:Y:S05]  /*73b0*/  @!P1 BRA `(.L_x_1230) ;  /* 0x0000001000949947 */ /* 0x000fea0003800000 */
[----:B------:R-:W2:Y:S01]  /*73c0*/  LDC R133, c[0x0][0x218] ;  /* 0x00008600ff857b82 */ /* 0x000ea20000000800 */
[----:B------:R-:W-:Y:S01]  /*73d0*/  VIADD R0, R141, 0xffffffff ;  /* 0xffffffff8d007836 */ /* 0x000fe20000000000 */
[----:B------:R-:W-:Y:S01]  /*73e0*/  PLOP3.LUT P1, PT, PT, PT, UP0, 0x40, 0x0 ;  /* 0x000000000000781c */ /* 0x000fe20003f2e808 */
[----:B------:R-:W-:Y:S03]  /*73f0*/  BSSY B1, `(.L_x_1231) ;  /* 0x0000028000017945 */ /* 0x000fe60003800000 */
[----:B------:R-:W-:Y:S01]  /*7400*/  FSEL R150, R71, RZ, P1 ;  /* 0x000000ff47967208 */ /* 0x000fe20000800000 */
[----:B--2---:R-:W-:-:S05]  /*7410*/  IMAD R0, R0, R133, RZ ;  /* 0x0000008500007224 */ /* 0x004fca00078e02ff */
[----:B-1----:R-:W-:-:S04]  /*7420*/  SHF.R.S32.HI R68, RZ, 0x1f, R0 ;  /* 0x0000001fff447819 */ /* 0x002fc80000011400 */
[----:B------:R-:W-:Y:S02]  /*7430*/  LEA.HI R68, R68, R0, RZ, 0x3 ;  /* 0x0000000044447211 */ /* 0x000fe400078f18ff */
[----:B------:R-:W-:-:S04]  /*7440*/  LOP3.LUT R0, R152, 0x1f, RZ, 0xc0, !PT ;  /* 0x0000001f98007812 */ /* 0x000fc800078ec0ff */
[----:B------:R-:W-:Y:S01]  /*7450*/  LEA.HI.SX32 R141, R68, R0, 0x1d ;  /* 0x00000000448d7211 */ /* 0x000fe200078feaff */
[----:B------:R-:W-:Y:S06]  /*7460*/  @!P0 BRA `(.L_x_1232) ;  /* 0x0000000000808947 */ /* 0x000fec0003800000 */
[--C-:B------:R-:W-:Y:S01]  /*7470*/  FADD.FTZ R68, R131, -R150.reuse ;  /* 0x8000009683447221 */ /* 0x100fe20000010000 */
        /* <DEDUP_REMOVED lines=31> */
.L_x_1232:
[----:B------:R-:W-:Y:S05]  /*7670*/  BSYNC B1 ;  /* 0x0000000000017941 */ /* 0x000fea0003800000 */
.L_x_1231:
[----:B------:R-:W-:Y:S01]  /*7680*/  LOP3.LUT P1, RZ, R3, 0x200, RZ, 0xc0, !PT ;  /* 0x0000020003ff7812 */ /* 0x000fe2000782c0ff */
[----:B------:R-:W-:-:S12]  /*7690*/  BSSY B1, `(.L_x_1233) ;  /* 0x0000022000017945 */ /* 0x000fd80003800000 */
[----:B------:R-:W-:Y:S05]  /*76a0*/  @!P1 BRA `(.L_x_1234) ;  /* 0x0000000000809947 */ /* 0x000fea0003800000 */
[--C-:B-1----:R-:W-:Y:S01]  /*76b0*/  FADD.FTZ R68, R75, -R150.reuse ;  /* 0x800000964b447221 */ /* 0x102fe20000010000 */
        /* <DEDUP_REMOVED lines=31> */
.L_x_1234:
[----:B------:R-:W-:Y:S05]  /*78b0*/  BSYNC B1 ;  /* 0x0000000000017941 */ /* 0x000fea0003800000 */
.L_x_1233:
[----:B------:R-:W-:Y:S01]  /*78c0*/  LOP3.LUT P1, RZ, R3, 0x100, RZ, 0xc0, !PT ;  /* 0x0000010003ff7812 */ /* 0x000fe2000782c0ff */
[----:B------:R-:W-:-:S12]  /*78d0*/  BSSY B1, `(.L_x_1235) ;  /* 0x0000022000017945 */ /* 0x000fd80003800000 */
[----:B------:R-:W-:Y:S05]  /*78e0*/  @!P1 BRA `(.L_x_1236) ;  /* 0x0000000000809947 */ /* 0x000fea0003800000 */
[--C-:B-12---:R-:W-:Y:S01]  /*78f0*/  FADD.FTZ R68, R83, -R150.reuse ;  /* 0x8000009653447221 */ /* 0x106fe20000010000 */
        /* <DEDUP_REMOVED lines=31> */
.L_x_1236:
[----:B------:R-:W-:Y:S05]  /*7af0*/  BSYNC B1 ;  /* 0x0000000000017941 */ /* 0x000fea0003800000 */
.L_x_1235:
[----:B------:R-:W-:Y:S01]  /*7b00*/  LOP3.LUT P1, RZ, R3, 0x80, RZ, 0xc0, !PT ;  /* 0x0000008003ff7812 */ /* 0x000fe2000782c0ff */
[----:B------:R-:W-:-:S12]  /*7b10*/  BSSY B1, `(.L_x_1237) ;  /* 0x0000022000017945 */ /* 0x000fd80003800000 */
[----:B------:R-:W-:Y:S05]  /*7b20*/  @!P1 BRA `(.L_x_1238) ;  /* 0x0000000000809947 */ /* 0x000fea0003800000 */
[--C-:B-123--:R-:W-:Y:S01]  /*7b30*/  FADD.FTZ R68, R91, -R150.reuse ;  /* 0x800000965b447221 */ /* 0x10efe20000010000 */
        /* <DEDUP_REMOVED lines=31> */
.L_x_1238:
[----:B------:R-:W-:Y:S05]  /*7d30*/  BSYNC B1 ;  /* 0x0000000000017941 */ /* 0x000fea0003800000 */
.L_x_1237:
[----:B------:R-:W-:Y:S01]  /*7d40*/  LOP3.LUT P1, RZ, R3, 0x40, RZ, 0xc0, !PT ;  /* 0x0000004003ff7812 */ /* 0x000fe2000782c0ff */
        /* <DEDUP_REMOVED lines=34> */
.L_x_1240:
[----:B------:R-:W-:Y:S05]  /*7f70*/  BSYNC B1 ;  /* 0x0000000000017941 */ /* 0x000fea0003800000 */
.L_x_1239:
[----:B------:R-:W-:Y:S01]  /*7f80*/  LOP3.LUT P1, RZ, R3, 0x20, RZ, 0xc0, !PT ;  /* 0x0000002003ff7812 */ /* 0x000fe2000782c0ff */
        /* <DEDUP_REMOVED lines=34> */
.L_x_1242:
[----:B------:R-:W-:Y:S05]  /*81b0*/  BSYNC B1 ;  /* 0x0000000000017941 */ /* 0x000fea0003800000 */
.L_x_1241:
        /* <DEDUP_REMOVED lines=35> */
.L_x_1244:
[----:B------:R-:W-:Y:S05]  /*83f0*/  BSYNC B1 ;  /* 0x0000000000017941 */ /* 0x000fea0003800000 */
.L_x_1243:
[----:B------:R-:W-:-:S13]  /*8400*/  LOP3.LUT P1, RZ, R3, 0x8, RZ, 0xc0, !PT ;  /* 0x0000000803ff7812 */ /* 0x000fda000782c0ff */
        /* <DEDUP_REMOVED lines=32> */
.L_x_1230:
[----:B------:R-:W-:Y:S05]  /*8610*/  BSYNC B0 ;  /* 0x0000000000007941 */ /* 0x000fea0003800000 */
.L_x_1229:
[----:B01234-:R-:W0:Y:S02]  /*8620*/  LDC.64 R68, c[0x0][0x210] ;  /* 0x00008400ff447b82 */ /* 0x01fe240000000a00 */
[----:B0-----:R-:W-:-:S04]  /*8630*/  LEA R32, R68, R32, 0x2 ;  /* 0x0000002044207211 */ /* 0x001fc800078e10ff */
[----:B------:R-:W-:-:S13]  /*8640*/  ISETP.GE.AND P1, PT, R32, R69, PT ;  /* 0x000000452000720c */ /* 0x000fda0003f26270 */
[----:B------:R-:W-:Y:S05]  /*8650*/  @!P1 BRA `(.L_x_1245) ;  /* 0xffffff9800649947 */ /* 0x000fea000383ffff */
[----:B------:R-:W-:Y:S05]  /*8660*/  EXIT ;  /* 0x000000000000794d */ /* 0x000fea0003800000 */
.L_x_1228:
        /* <DEDUP_REMOVED lines=8> */
.L_x_1247:
[----:B------:R-:W-:Y:S05]  /*86f0*/  BSYNC B0 ;  /* 0x0000000000007941 */ /* 0x000fea0003800000 */
.L_x_1246:
[----:B------:R-:W-:Y:S01]  /*8700*/  FADD.FTZ R71, R71, R68 ;  /* 0x0000004447477221 */ /* 0x000fe20000010000 */
[----:B------:R-:W-:Y:S01]  /*8710*/  HFMA2.MMA R70, -RZ, RZ, 0, 1.1920928955078125e-07 ;  /* 0x00000002ff467435 */ /* 0x000fe200000001ff */
[----:B------:R-:W-:Y:S01]  /*8720*/  MOV R68, 0xffffffff ;  /* 0xffffffff00447802 */ /* 0x000fe20000000f00 */
[----:B------:R-:W0:Y:S01]  /*8730*/  LDC R150, c[0x0][0x290] ;  /* 0x0000a400ff967b82 */ /* 0x000e220000000800 */
[----:B------:R-:W-:Y:S02]  /*8740*/  MOV R69, 0x1f ;  /* 0x0000001f00457802 */ /* 0x000fe40000000f00 */
[----:B------:R-:W-:Y:S02]  /*8750*/  MOV R133, R71 ;  /* 0x0000004700857202 */ /* 0x000fe40000000f00 */
[----:B------:R-:W-:-:S07]  /*8760*/  LOP3.LUT R3, R3, 0xfffffbff, RZ, 0xc0, !PT ;  /* 0xfffffbff03037812 */ /* 0x000fce00078ec0ff */
[----:B0-----:R-:W-:Y:S05]  /*8770*/  WARPSYNC.COLLECTIVE R68, `(.L_x_1248) ;  /* 0x0000000044087348 */ /* 0x001fea0003c00000 */
[----:B------:R1:W2:Y:S02]  /*8780*/  SHFL.BFLY P6, R68, R133, R70, R69 ;  /* 0x0c00004685447389 */ /* 0x0002a400000c0045 */
[----:B012---:R-:W-:Y:S01]  /*8790*/  ENDCOLLECTIVE ;  /* 0x000000000000791b */ /* 0x007fe20003800000 */
.L_x_1248:
[----:B------:R-:W-:-:S04]  /*87a0*/  @P5 LOP3.LUT R3, R3, 0x400, RZ, 0xfc, !PT ;  /* 0x0000040003035812 */ /* 0x000fc800078efcff */
[----:B------:R-:W-:Y:S01]  /*87b0*/  LOP3.LUT P5, RZ, R3, 0x2, RZ, 0xc0, !PT ;  /* 0x0000000203ff7812 */ /* 0x000fe200078ac0ff */
[----:B------:R-:W-:Y:S02]  /*87c0*/  IMAD.MOV.U32 R70, RZ, RZ, 0x4 ;  /* 0x00000004ff467424 */ /* 0x000fe400078e00ff */
[----:B------:R-:W-:Y:S01]  /*87d0*/  FADD.FTZ R71, R71, R68 ;  /* 0x0000004447477221 */ /* 0x000fe20000010000 */
[----:B------:R-:W-:-:S04]  /*87e0*/  MOV R68, 0xffffffff ;  /* 0xffffffff00447802 */ /* 0x000fc80000000f00 */
[----:B------:R-:W-:-:S07]  /*87f0*/  MOV R133, R71 ;  /* 0x0000004700857202 */ /* 0x000fce0000000f00 */
[----:B------:R-:W-:Y:S05]  /*8800*/  WARPSYNC.COLLECTIVE R68, `(.L_x_1249) ;  /* 0x0000000044087348 */ /* 0x000fea0003c00000 */
[----:B------:R0:W1:Y:S02]  /*8810*/  SHFL.BFLY P6, R68, R133, R70, R69 ;  /* 0x0c00004685447389 */ /* 0x00006400000c0045 */
[----:B01----:R-:W-:Y:S01]  /*8820*/  ENDCOLLECTIVE ;  /* 0x000000000000791b */ /* 0x003fe20003800000 */
.L_x_1249:
[----:B------:R-:W-:Y:S01]  /*8830*/  HFMA2.MMA R70, -RZ, RZ, 0, 4.76837158203125e-07 ;  /* 0x00000008ff467435 */ /* 0x000fe200000001ff */
[----:B------:R-:W-:Y:S01]  /*8840*/  FADD.FTZ R71, R71, R68 ;  /* 0x0000004447477221 */ /* 0x000fe20000010000 */
[----:B------:R-:W-:-:S04]  /*8850*/  MOV R68, 0xffffffff ;  /* 0xffffffff00447802 */ /* 0x000fc80000000f00 */
[----:B------:R-:W-:-:S07]  /*8860*/  MOV R133, R71 ;  /* 0x0000004700857202 */ /* 0x000fce0000000f00 */
[----:B------:R-:W-:Y:S05]  /*8870*/  WARPSYNC.COLLECTIVE R68, `(.L_x_1250) ;  /* 0x0000000044087348 */ /* 0x000fea0003c00000 */
[----:B------:R0:W1:Y:S02]  /*8880*/  SHFL.BFLY P6, R68, R133, R70, R69 ;  /* 0x0c00004685447389 */ /* 0x00006400000c0045 */
[----:B01----:R-:W-:Y:S01]  /*8890*/  ENDCOLLECTIVE ;  /* 0x000000000000791b */ /* 0x003fe20003800000 */
.L_x_1250:
[----:B------:R-:W-:Y:S02]  /*88a0*/  IMAD.MOV.U32 R70, RZ, RZ, 0x10 ;  /* 0x00000010ff467424 */ /* 0x000fe400078e00ff */
[----:B------:R-:W-:Y:S01]  /*88b0*/  FADD.FTZ R71, R71, R68 ;  /* 0x0000004447477221 */ /* 0x000fe20000010000 */
[----:B------:R-:W-:-:S04]  /*88c0*/  MOV R68, 0xffffffff ;  /* 0xffffffff00447802 */ /* 0x000fc80000000f00 */
[----:B------:R-:W-:-:S07]  /*88d0*/  MOV R133, R71 ;  /* 0x0000004700857202 */ /* 0x000fce0000000f00 */
[----:B------:R-:W-:Y:S05]  /*88e0*/  WARPSYNC.COLLECTIVE R68, `(.L_x_1251) ;  /* 0x0000000044087348 */ /* 0x000fea0003c00000 */
[----:B------:R0:W1:Y:S02]  /*88f0*/  SHFL.BFLY P6, R68, R133, R70, R69 ;  /* 0x0c00004685447389 */ /* 0x00006400000c0045 */
[----:B01----:R-:W-:Y:S01]  /*8900*/  ENDCOLLECTIVE ;  /* 0x000000000000791b */ /* 0x003fe20003800000 */
.L_x_1251:
[----:B------:R-:W-:Y:S01]  /*8910*/  HFMA2.MMA R70, -RZ, RZ, 0, 5.9604644775390625e-08 ;  /* 0x00000001ff467435 */ /* 0x000fe200000001ff */
[----:B------:R-:W-:Y:S01]  /*8920*/  FADD.FTZ R71, R71, R68 ;  /* 0x0000004447477221 */ /* 0x000fe20000010000 */
[----:B------:R-:W-:-:S03]  /*8930*/  LOP3.LUT P6, RZ, R3, 0x1, RZ, 0xc0, !PT ;  /* 0x0000000103ff7812 */ /* 0x000fc600078cc0ff */
        /* <DEDUP_REMOVED lines=137> */
.L_x_1252:
[----:B------:R-:W-:Y:S01]  /*91d0*/  HFMA2.MMA R70, -RZ, RZ, 0, 1.1920928955078125e-07 ;  /* 0x00000002ff467435 */ /* 0x000fe200000001ff */
[----:B------:R-:W-:Y:S01]  /*91e0*/  FADD.FTZ R132, R132, R68 ;  /* 0x0000004484847221 */ /* 0x000fe20000010000 */
[----:B------:R-:W-:-:S03]  /*91f0*/  MOV R68, 0xffffffff ;  /* 0xffffffff00447802 */ /* 0x000fc60000000f00 */
[----:B------:R-:W-:-:S07]  /*9200*/  IMAD.MOV.U32 R133, RZ, RZ, R132 ;  /* 0x000000ffff857224 */ /* 0x000fce00078e0084 */
[----:B------:R-:W-:Y:S05]  /*9210*/  WARPSYNC.COLLECTIVE R68, `(.L_x_1253) ;  /* 0x0000000044087348 */ /* 0x000fea0003c00000 */
[----:B------:R0:W1:Y:S02]  /*9220*/  SHFL.BFLY P6, R68, R133, R70, R69 ;  /* 0x0c00004685447389 */ /* 0x00006400000c0045 */
[----:B01----:R-:W-:Y:S01]  /*9230*/  ENDCOLLECTIVE ;  /* 0x000000000000791b */ /* 0x003fe20003800000 */
.L_x_1253:
[----:B------:R-:W-:Y:S01]  /*9240*/  HFMA2.MMA R70, -RZ, RZ, 0, 2.384185791015625e-07 ;  /* 0x00000004ff467435 */ /* 0x000fe200000001ff */
[----:B------:R-:W-:Y:S01]  /*9250*/  FADD.FTZ R132, R132, R68 ;  /* 0x0000004484847221 */ /* 0x000fe20000010000 */
[----:B------:R-:W-:-:S04]  /*9260*/  MOV R68, 0xffffffff ;  /* 0xffffffff00447802 */ /* 0x000fc80000000f00 */
[----:B------:R-:W-:-:S07]  /*9270*/  MOV R133, R132 ;  /* 0x0000008400857202 */ /* 0x000fce0000000f00 */
[----:B------:R-:W-:Y:S05]  /*9280*/  WARPSYNC.COLLECTIVE R68, `(.L_x_1254) ;  /* 0x0000000044087348 */ /* 0x000fea0003c00000 */
[----:B------:R0:W1:Y:S02]  /*9290*/  SHFL.BFLY P6, R68, R133, R70, R69 ;  /* 0x0c00004685447389 */ /* 0x00006400000c0045 */
[----:B01----:R-:W-:Y:S01]  /*92a0*/  ENDCOLLECTIVE ;  /* 0x000000000000791b */ /* 0x003fe20003800000 */
.L_x_1254:
[----:B------:R-:W-:Y:S01]  /*92b0*/  HFMA2.MMA R70, -RZ, RZ, 0, 4.76837158203125e-07 ;  /* 0x00000008ff467435 */ /* 0x000fe200000001ff */
[----:B------:R-:W-:Y:S01]  /*92c0*/  FADD.FTZ R132, R132, R68 ;  /* 0x0000004484847221 */ /* 0x000fe20000010000 */
[----:B------:R-:W-:-:S03]  /*92d0*/  MOV R68, 0xffffffff ;  /* 0xffffffff00447802 */ /* 0x000fc60000000f00 */
[----:B------:R-:W-:-:S07]  /*92e0*/  IMAD.MOV.U32 R133, RZ, RZ, R132 ;  /* 0x000000ffff857224 */ /* 0x000fce00078e0084 */
[----:B------:R-:W-:Y:S05]  /*92f0*/  WARPSYNC.COLLECTIVE R68, `(.L_x_1255) ;  /* 0x0000000044087348 */ /* 0x000fea0003c00000 */
[----:B------:R0:W1:Y:S02]  /*9300*/  SHFL.BFLY P6, R68, R133, R70, R69 ;  /* 0x0c00004685447389 */ /* 0x00006400000c0045 */
[----:B01----:R-:W-:Y:S01]  /*9310*/  ENDCOLLECTIVE ;  /* 0x000000000000791b */ /* 0x003fe20003800000 */
.L_x_1255:
[----:B------:R-:W-:Y:S01]  /*9320*/  HFMA2.MMA R70, -RZ, RZ, 0, 9.5367431640625e-07 ;  /* 0x00000010ff467435 */ /* 0x000fe200000001ff */
[----:B------:R-:W-:Y:S01]  /*9330*/  FADD.FTZ R132, R132, R68 ;  /* 0x0000004484847221 */ /* 0x000fe20000010000 */
[----:B------:R-:W-:-:S04]  /*9340*/  MOV R68, 0xffffffff ;  /* 0xffffffff00447802 */ /* 0x000fc80000000f00 */
[----:B------:R-:W-:-:S07]  /*9350*/  MOV R133, R132 ;  /* 0x0000008400857202 */ /* 0x000fce0000000f00 */
[----:B------:R-:W-:Y:S05]  /*9360*/  WARPSYNC.COLLECTIVE R68, `(.L_x_1256) ;  /* 0x0000000044087348 */ /* 0x000fea0003c00000 */
[----:B------:R0:W1:Y:S02]  /*9370*/  SHFL.BFLY P6, R68, R133, R70, R69 ;  /* 0x0c00004685447389 */ /* 0x00006400000c0045 */
[----:B01----:R-:W-:Y:S01]  /*9380*/  ENDCOLLECTIVE ;  /* 0x000000000000791b */ /* 0x003fe20003800000 */
.L_x_1256:
[----:B------:R-:W-:Y:S05]  /*9390*/  BRA `(.L_x_1257) ;  /* 0xffffffdc00bc7947 */ /* 0x000fea000383ffff */
.L_x_1258:
        /* <DEDUP_REMOVED lines=14> */
.L_x_58326:


//--------------------- .text._ZN10layer_norm13ln_fwd_kernelINS_13Kernel_traitsI13__nv_bfloat16S2_S2_S2_fjLj2048ELj1ELj4ELj1ELj16ENS_18Kernel_traits_baseILj2048ES2_S2_S2_S2_fjLj128EEEEELb0ELb1ELb1ELb1EEEvNS_9FwdParamsE --------------------------
	.section	.text._ZN10layer_norm13ln_fwd_kernelINS_13Kernel_traitsI13__nv_bfloat16S2_S2_S2_fjLj2048ELj1ELj4ELj1ELj16ENS_18Kernel_traits_baseILj2048ES2_S2_S2_S2_fjLj128EEEEELb0ELb1ELb1ELb1EEEvNS_9FwdParamsE,"ax",@progbits
	.align	128
        .global         _ZN10layer_norm13ln_fwd_kernelINS_13Kernel_traitsI13__nv_bfloat16S2_S2_S2_fjLj2048ELj1ELj4ELj1ELj16ENS_18Kernel_traits_baseILj2048ES2_S2_S2_S2_fjLj128EEEEELb0ELb1ELb1ELb1EEEvNS_9FwdParamsE
        .type           _ZN10layer_norm13ln_fwd_kernelINS_13Kernel_traitsI13__nv_bfloat16S2_S2_S2_fjLj2048ELj1ELj4ELj1ELj16ENS_18Kernel_traits_baseILj2048ES2_S2_S2_S2_fjLj128EEEEELb0ELb1ELb1ELb1EEEvNS_9FwdParamsE,@function
        .size           _ZN10layer_norm13ln_fwd_kernelINS_13Kernel_traitsI13__nv_bfloat16S2_S2_S2_fjLj2048ELj1ELj4ELj1ELj16ENS_18Kernel_traits_baseILj2048ES2_S2_S2_S2_fjLj128EEEEELb0ELb1ELb1ELb1EEEvNS_9FwdParamsE,(.L_x_58327 - _ZN10layer_norm13ln_fwd_kernelINS_13Kernel_traitsI13__nv_bfloat16S2_S2_S2_fjLj2048ELj1ELj4ELj1ELj16ENS_18Kernel_traits_baseILj2048ES2_S2_S2_S2_fjLj128EEEEELb0ELb1ELb1ELb1EEEvNS_9FwdParamsE)
        .other          _ZN10layer_norm13ln_fwd_kernelINS_13Kernel_traitsI13__nv_bfloat16S2_S2_S2_fjLj2048ELj1ELj4ELj1ELj16ENS_18Kernel_traits_baseILj2048ES2_S2_S2_S2_fjLj128EEEEELb0ELb1ELb1ELb1EEEvNS_9FwdParamsE,@"STO_CUDA_ENTRY STV_DEFAULT"
_ZN10layer_norm13ln_fwd_kernelINS_13Kernel_traitsI13__nv_bfloat16S2_S2_S2_fjLj2048ELj1ELj4ELj1ELj16ENS_18Kernel_traits_baseILj2048ES2_S2_S2_S2_fjLj128EEEEELb0ELb1ELb1ELb1EEEvNS_9FwdParamsE:
.text._ZN10layer_norm13ln_fwd_kernelINS_13Kernel_traitsI13__nv_bfloat16S2_S2_S2_fjLj2048ELj1ELj4ELj1ELj16ENS_18Kernel_traits_baseILj2048ES2_S2_S2_S2_fjLj128EEEEELb0ELb1ELb1ELb1EEEvNS_9FwdParamsE:
        /* <DEDUP_REMOVED lines=21> */
[----:B------:R-:W-:Y:S01]  /*0150*/  LOP3.LUT R34, R34, 0x1f, RZ, 0xc0, !PT ;  /* 0x0000001f22227812 */ /* 0x000fe200078ec0ff */
[----:B------:R0:W5:Y:S01]  /*0160*/  @P0 LDG.E.128 R36, desc[UR4][R16.64+0xe00] ;  /* 0x000e000410240981 */ /* 0x000162000c1e1d00 */
[----:B-1----:R-:W-:Y:S02]  /*0170*/  LEA R0, R3, R0, 0x2 ;  /* 0x0000000003007211 */ /* 0x002fe400078e10ff */
[----:B------:R-:W-:Y:S02]  /*0180*/  LEA R18, P2, R34, UR8, 0x4 ;  /* 0x0000000822127c11 */ /* 0x000fe4000f8420ff */
[----:B------:R-:W-:Y:S01]  /*0190*/  ISETP.GE.AND P1, PT, R0, UR6, PT ;  /* 0x0000000600007c0c */ /* 0x000fe2000bf26270 */
[----:B------:R-:W-:Y:S01]  /*01a0*/  ULDC.64 UR6, c[0x0][0x260] ;  /* 0x0000980000067ab9 */ /* 0x000fe20000000a00 */
[----:B------:R-:W-:Y:S02]  /*01b0*/  IADD3.X R19, RZ, UR9, RZ, P2, !PT ;  /* 0x00000009ff137c10 */ /* 0x000fe400097fe4ff */
[----:B------:R-:W-:-:S04]  /*01c0*/  IADD3 R2, P2, R2, UR6, RZ ;  /* 0x0000000602027c10 */ /* 0x000fc8000ff5e0ff */
[----:B------:R-:W-:-:S05]  /*01d0*/  IADD3.X R3, RZ, UR7, RZ, P2, !PT ;  /* 0x00000007ff037c10 */ /* 0x000fca00097fe4ff */
        /* <DEDUP_REMOVED lines=26> */
[C---:B------:R-:W-:Y:S01]  /*0380*/  PRMT R116, R20.reuse, 0x7632, R116 ;  /* 0x0000763214747816 */ /* 0x040fe20000000074 */
[----:B------:R-:W5:Y:S01]  /*0390*/  LDG.E.128 R64, desc[UR4][R2.64] ;  /* 0x0000000402407981 */ /* 0x000f62000c1e1d00 */
[----:B------:R-:W-:Y:S01]  /*03a0*/  SHF.L.U32 R33, R20, 0x10, RZ ;  /* 0x0000001014217819 */ /* 0x000fe200000006ff */
[----:B------:R-:W-:Y:S01]  /*03b0*/  IMAD.U32 R20, R13, 0x10000, RZ ;  /* 0x000100000d147824 */ /* 0x000fe200078e00ff */
[C---:B------:R-:W-:Y:S01]  /*03c0*/  PRMT R117, R21.reuse, 0x7632, R117 ;  /* 0x0000763215757816 */ /* 0x040fe20000000075 */
[----:B------:R-:W5:Y:S01]  /*03d0*/  LDG.E.128 R60, desc[UR4][R2.64+0x200] ;  /* 0x00020004023c7981 */ /* 0x000f62000c1e1d00 */
[----:B------:R-:W-:Y:S01]  /*03e0*/  SHF.L.U32 R32, R21, 0x10, RZ ;  /* 0x0000001015207819 */ /* 0x000fe200000006ff */
[----:B------:R-:W-:Y:S01]  /*03f0*/  ULDC.U8 UR6, c[0x0][0x2a0] ;  /* 0x0000a80000067ab9 */ /* 0x000fe20000000000 */
[----:B------:R-:W-:Y:S01]  /*0400*/  PRMT R135, R112, 0x7632, R135 ;  /* 0x0000763270877816 */ /* 0x000fe20000000087 */
[----:B------:R-:W5:Y:S01]  /*0410*/  LDG.E.128 R56, desc[UR4][R2.64+0x400] ;  /* 0x0004000402387981 */ /* 0x000f62000c1e1d00 */
[----:B------:R-:W-:Y:S01]  /*0420*/  PRMT R162, R95, 0x7632, R162 ;  /* 0x000076325fa27816 */ /* 0x000fe200000000a2 */
[----:B------:R-:W-:Y:S01]  /*0430*/  ULDC UR8, c[0x0][0x29c] ;  /* 0x0000a70000087ab9 */ /* 0x000fe20000000800 */
[----:B------:R-:W-:Y:S01]  /*0440*/  PRMT R118, R22, 0x7632, R118 ;  /* 0x0000763216767816 */ /* 0x000fe20000000076 */
[----:B------:R-:W5:Y:S01]  /*0450*/  LDG.E.128 R52, desc[UR4][R2.64+0x600] ;  /* 0x0006000402347981 */ /* 0x000f62000c1e1d00 */
[----:B------:R-:W-:Y:S01]  /*0460*/  PRMT R119, R23, 0x7632, R119 ;  /* 0x0000763217777816 */ /* 0x000fe20000000077 */
[----:B------:R-:W-:Y:S01]  /*0470*/  ULDC UR9, c[0x0][0x2d8] ;  /* 0x0000b60000097ab9 */ /* 0x000fe20000000800 */
[----:B------:R-:W-:Y:S01]  /*0480*/  PRMT R120, R96, 0x7632, R120 ;  /* 0x0000763260787816 */ /* 0x000fe20000000078 */
[----:B------:R-:W5:Y:S01]  /*0490*/  LDG.E.128 R48, desc[UR4][R2.64+0x800] ;  /* 0x0008000402307981 */ /* 0x000f62000c1e1d00 */
[----:B------:R-:W-:-:S02]  /*04a0*/  PRMT R132, R97, 0x7632, R132 ;  /* 0x0000763261847816 */ /* 0x000fc40000000084 */
[----:B------:R-:W-:Y:S01]  /*04b0*/  PRMT R133, R98, 0x7632, R133 ;  /* 0x0000763262857816 */ /* 0x000fe20000000085 */
[----:B------:R-:W5:Y:S01]  /*04c0*/  LDG.E.128 R44, desc[UR4][R2.64+0xa00] ;  /* 0x000a0004022c7981 */ /* 0x000f62000c1e1d00 */
[----:B------:R-:W-:Y:S02]  /*04d0*/  PRMT R134, R99, 0x7632, R134 ;  /* 0x0000763263867816 */ /* 0x000fe40000000086 */
[----:B------:R-:W-:Y:S01]  /*04e0*/  PRMT R136, R113, 0x7632, R136 ;  /* 0x0000763271887816 */ /* 0x000fe20000000088 */
[----:B------:R1:W5:Y:S01]  /*04f0*/  LDG.E.128 R40, desc[UR4][R2.64+0xc00] ;  /* 0x000c000402287981 */ /* 0x000362000c1e1d00 */
[----:B------:R-:W-:Y:S01]  /*0500*/  PRMT R137, R114, 0x7632, R137 ;  /* 0x0000763272897816 */ /* 0x000fe20000000089 */
[----:B------:R-:W-:Y:S01]  /*0510*/  IMAD.U32 R135, R135, 0x10000, RZ ;  /* 0x0001000087877824 */ /* 0x000fe200078e00ff */
[----:B------:R-:W-:Y:S01]  /*0520*/  PRMT R138, R115, 0x7632, R138 ;  /* 0x00007632738a7816 */ /* 0x000fe2000000008a */
        /* <DEDUP_REMOVED lines=21> */
[----:B0-----:R-:W-:Y:S02]  /*0680*/  SHF.L.U32 R19, R14, 0x10, RZ ;  /* 0x000000100e137819 */ /* 0x001fe400000006ff */
[----:B------:R-:W-:Y:S02]  /*0690*/  SHF.L.U32 R18, R15, 0x10, RZ ;  /* 0x000000100f127819 */ /* 0x000fe400000006ff */
[----:B------:R-:W-:Y:S02]  /*06a0*/  SHF.L.U32 R13, R4, 0x10, RZ ;  /* 0x00000010040d7819 */ /* 0x000fe400000006ff */
[----:B------:R-:W-:Y:S02]  /*06b0*/  SHF.L.U32 R12, R5, 0x10, RZ ;  /* 0x00000010050c7819 */ /* 0x000fe400000006ff */
[----:B------:R-:W-:-:S02]  /*06c0*/  SHF.L.U32 R15, R10, 0x10, RZ ;  /* 0x000000100a0f7819 */ /* 0x000fc400000006ff */
[----:B------:R-:W-:Y:S02]  /*06d0*/  SHF.L.U32 R14, R11, 0x10, RZ ;  /* 0x000000100b0e7819 */ /* 0x000fe400000006ff */
[----:B------:R-:W-:Y:S02]  /*06e0*/  SHF.L.U32 R5, R36, 0x10, RZ ;  /* 0x0000001024057819 */ /* 0x000fe400000006ff */
[----:B------:R-:W-:Y:S02]  /*06f0*/  SHF.L.U32 R4, R37, 0x10, RZ ;  /* 0x0000001025047819 */ /* 0x000fe400000006ff */
[----:B-1----:R-:W-:Y:S02]  /*0700*/  SHF.L.U32 R3, R38, 0x10, RZ ;  /* 0x0000001026037819 */ /* 0x002fe400000006ff */
        /* <DEDUP_REMOVED lines=44> */
[----:B------:R-:W-:Y:S01]  /*09d0*/  ISETP.NE.AND P1, PT, RZ, UR6, PT ;  /* 0x00000006ff007c0c */ /* 0x000fe2000bf25270 */
[----:B------:R-:W-:Y:S01]  /*09e0*/  ULDC.64 UR6, c[0x0][0x230] ;  /* 0x00008c0000067ab9 */ /* 0x000fe20000000a00 */
[C---:B--2---:R-:W-:Y:S01]  /*09f0*/  PRMT R167, R91.reuse, 0x7632, R167 ;  /* 0x000076325ba77816 */ /* 0x044fe200000000a7 */
[----:B------:R-:W-:Y:S01]  /*0a00*/  IMAD.U32 R35, R91, 0x10000, RZ ;  /* 0x000100005b237824 */ /* 0x000fe200078e00ff */
[----:B------:R-:W-:Y:S02]  /*0a10*/  SHF.L.U32 R91, R120, 0x10, RZ ;  /* 0x00000010785b7819 */ /* 0x000fe400000006ff */
[C---:B---3--:R-:W-:Y:S02]  /*0a20*/  PRMT R168, R87.reuse, 0x7632, R168 ;  /* 0x0000763257a87816 */ /* 0x048fe400000000a8 */
[----:B------:R-:W-:Y:S02]  /*0a30*/  SHF.L.U32 R36, R87, 0x10, RZ ;  /* 0x0000001057247819 */ /* 0x000fe400000006ff */
[----:B----4-:R-:W-:-:S02]  /*0a40*/  PRMT R169, R83, 0x7632, R169 ;  /* 0x0000763253a97816 */ /* 0x010fc400000000a9 */
        /* <DEDUP_REMOVED lines=12> */
[C---:B------:R-:W-:Y:S02]  /*0b10*/  PRMT R175, R109.reuse, 0x7632, R175 ;  /* 0x000076326daf7816 */ /* 0x040fe400000000af */
[----:B------:R-:W-:Y:S02]  /*0b20*/  PRMT R178, R110, 0x7632, R178 ;  /* 0x000076326eb27816 */ /* 0x000fe400000000b2 */
        /* <DEDUP_REMOVED lines=18> */
.L_x_1454:
[----:B0-----:R-:W0:Y:S01]  /*0c50*/  LDC.64 R118, c[0x0][0x280] ;  /* 0x0000a000ff767b82 */ /* 0x001e220000000a00 */
[----:B------:R-:W-:-:S07]  /*0c60*/  ISETP.NE.U32.AND P0, PT, RZ, UR6, PT ;  /* 0x00000006ff007c0c */ /* 0x000fce000bf05070 */
[----:B------:R-:W1:Y:S08]  /*0c70*/  LDC R157, c[0x0][0x218] ;  /* 0x00008600ff9d7b82 */ /* 0x000e700000000800 */
[----:B------:R-:W2:Y:S01]  /*0c80*/  LDC.64 R116, c[0x0][0x288] ;  /* 0x0000a200ff747b82 */ /* 0x000ea20000000a00 */
[----:B0-----:R-:W-:-:S06]  /*0c90*/  IMAD.WIDE R118, R0, 0x4, R118 ;  /* 0x0000000400767825 */ /* 0x001fcc00078e0276 */
[----:B------:R0:W3:Y:S01]  /*0ca0*/  LDG.E R118, desc[UR4][R118.64] ;  /* 0x0000000476767981 */ /* 0x0000e2000c1e1900 */
[----:B------:R-:W-:Y:S01]  /*0cb0*/  ISETP.NE.AND.EX P0, PT, RZ, UR7, PT, P0 ;  /* 0x00000007ff007c0c */ /* 0x000fe2000bf05300 */
[----:B-1----:R-:W-:Y:S01]  /*0cc0*/  IMAD R120, R0, R157, RZ ;  /* 0x0000009d00787224 */ /* 0x002fe200078e02ff */
[----:B------:R-:W-:-:S04]  /*0cd0*/  HFMA2.MMA R221, -RZ, RZ, 0, 0 ;  /* 0x00000000ffdd7435 */ /* 0x000fc800000001ff */
[----:B0-----:R-:W-:Y:S01]  /*0ce0*/  SHF.R.S32.HI R119, RZ, 0x1f, R120 ;  /* 0x0000001fff777819 */ /* 0x001fe20000011478 */
[----:B--2---:R-:W-:-:S06]  /*0cf0*/  IMAD.WIDE R116, R0, 0x4, R116 ;  /* 0x0000000400747825 */ /* 0x004fcc00078e0274 */
[----:B------:R-:W0:Y:S01]  /*0d00*/  @P0 LDC.64 R112, c[0x0][0x230] ;  /* 0x00008c00ff700b82 */ /* 0x000e220000000a00 */
[----:B------:R-:W-:Y:S01]  /*0d10*/  LEA.HI R119, R119, R120, RZ, 0x3 ;  /* 0x0000007877777211 */ /* 0x000fe200078f18ff */
[----:B-----5:R1:W5:Y:S03]  /*0d20*/  LDG.E R155, desc[UR4][R116.64] ;  /* 0x00000004749b7981 */ /* 0x020366000c1e1900 */
[----:B------:R-:W-:-:S05]  /*0d30*/  LEA.HI.SX32 R223, R119, R34, 0x1d ;  /* 0x0000002277df7211 */ /* 0x000fca00078feaff */
[----:B0-----:R-:W-:-:S05]  /*0d40*/  @P0 IMAD.WIDE.U32 R112, R223, 0x10, R112 ;  /* 0x00000010df700825 */ /* 0x001fca00078e0070 */
[----:B------:R1:W5:Y:S01]  /*0d50*/  @P0 LDG.E.128 R92, desc[UR4][R112.64] ;  /* 0x00000004705c0981 */ /* 0x000362000c1e1d00 */
[----:B---3--:R-:W-:-:S13]  /*0d60*/  ISETP.GE.AND P2, PT, R118, 0x1, PT ;  /* 0x000000017600780c */ /* 0x008fda0003f46270 */
[----:B------:R-:W0:Y:S01]  /*0d70*/  @P2 LDC.64 R114, c[0x0][0x220] ;  /* 0x00008800ff722b82 */ /* 0x000e220000000a00 */
[----:B------:R-:W-:-:S05]  /*0d80*/  @P2 IADD3 R122, R118, -0x1, RZ ;  /* 0xffffffff767a2810 */ /* 0x000fca0007ffe0ff */
[----:B------:R-:W-:-:S05]  /*0d90*/  @P2 IMAD R122, R122, R157, RZ ;  /* 0x0000009d7a7a2224 */ /* 0x000fca00078e02ff */
[----:B------:R-:W-:-:S04]  /*0da0*/  @P2 SHF.R.S32.HI R121, RZ, 0x1f, R122 ;  /* 0x0000001fff792819 */ /* 0x000fc8000001147a */
[----:B------:R-:W-:-:S04]  /*0db0*/  @P2 LEA.HI R121, R121, R122, RZ, 0x3 ;  /* 0x0000007a79792211 */ /* 0x000fc800078f18ff */
[----:B------:R-:W-:-:S05]  /*0dc0*/  @P2 LEA.HI.SX32 R221, R121, R34, 0x1d ;  /* 0x0000002279dd2211 */ /* 0x000fca00078feaff */
[----:B0-----:R-:W-:-:S05]  /*0dd0*/  @P2 IMAD.WIDE.U32 R114, R221, 0x10, R114 ;  /* 0x00000010dd722825 */ /* 0x001fca00078e0072 */
[----:B------:R1:W5:Y:S01]  /*0de0*/  @P2 LDG.E.128 R96, desc[UR4][R114.64] ;  /* 0x0000000472602981 */ /* 0x000362000c1e1d00 */
[----:B------:R-:W-:Y:S01]  /*0df0*/  ISETP.GT.AND P3, PT, R118, RZ, PT ;  /* 0x000000ff7600720c */ /* 0x000fe20003f64270 */
[----:B------:R-:W-:Y:S01]  /*0e00*/  BSSY B0, `(.L_x_1259) ;  /* 0x000000d000007945 */ /* 0x000fe20003800000 */
[----:B------:R-:W-:-:S11]  /*0e10*/  SHF.R.S32.HI R154, RZ, 0x1f, R0 ;  /* 0x0000001fff9a7819 */ /* 0x000fd60000011400 */
[----:B-1----:R-:W-:Y:S05]  /*0e20*/  @P3 BRA `(.L_x_1260) ;  /* 0x0000000000103947 */ /* 0x002fea0003800000 */
[----:B------:R-:W-:Y:S01]  /*0e30*/  MOV R131, RZ ;  /* 0x000000ff00837202 */ /* 0x000fe20000000f00 */
[----:B------:R-:W-:Y:S06]  /*0e40*/  @!P0 BRA `(.L_x_1261) ;  /* 0x0000000000208947 */ /* 0x000fec0003800000 */
[----:B-----5:R-:W-:Y:S01]  /*0e50*/  IMAD.U32 R131, R92, 0x10000, RZ ;  /* 0x000100005c837824 */ /* 0x020fe200078e00ff */
[----:B------:R-:W-:Y:S06]  /*0e60*/  BRA `(.L_x_1261) ;  /* 0x0000000000187947 */ /* 0x000fec0003800000 */
.L_x_1260:
[----:B-----5:R-:W-:Y:S02]  /*0e70*/  SHF.L.U32 R112, R96, 0x10, RZ ;  /* 0x0000001060707819 */ /* 0x020fe400000006ff */
[----:B------:R-:W-:Y:S02]  /*0e80*/  SHF.L.U32 R131, R88, 0x10, RZ ;  /* 0x0000001058837819 */ /* 0x000fe400000006ff */
[----:B------:R-:W-:Y:S01]  /*0e90*/  @P0 SHF.L.U32 R114, R92, 0x10, RZ ;  /* 0x000000105c720819 */ /* 0x000fe200000006ff */
[----:B------:R-:W-:-:S04]  /*0ea0*/  FMUL.FTZ R112, R112, UR8 ;  /* 0x0000000870707c20 */ /* 0x000fc80008410000 */
[----:B------:R-:W-:-:S04]  /*0eb0*/  FMUL.FTZ R131, R112, R131 ;  /* 0x0000008370837220 */ /* 0x000fc80000410000 */
[----:B------:R-:W-:-:S07]  /*0ec0*/  @P0 FADD.FTZ R131, R131, R114 ;  /* 0x0000007283830221 */ /* 0x000fce0000010000 */
.L_x_1261:
[----:B------:R-:W-:Y:S05]  /*0ed0*/  BSYNC B0 ;  /* 0x0000000000007941 */ /* 0x000fea0003800000 */
.L_x_1259:
[----:B------:R-:W-:Y:S04]  /*0ee0*/  BSSY B0, `(.L_x_1262) ;  /* 0x0000010000007945 */ /* 0x000fe80003800000 */
[----:B------:R-:W-:Y:S05]  /*0ef0*/  @P3 BRA `(.L_x_1263) ;  /* 0x0000000000143947 */ /* 0x000fea0003800000 */
[----:B------:R-:W-:Y:S01]  /*0f00*/  MOV R130, RZ ;  /* 0x000000ff00827202 */ /* 0x000fe20000000f00 */
[----:B------:R-:W-:Y:S06]  /*0f10*/  @!P0 BRA `(.L_x_1264) ;  /* 0x0000000000308947 */ /* 0x000fec0003800000 */
[----:B-----5:R-:W-:-:S04]  /*0f20*/  PRMT R130, R92, 0x7632, R130 ;  /* 0x000076325c827816 */ /* 0x020fc80000000082 */
[----:B------:R-:W-:Y:S01]  /*0f30*/  SHF.L.U32 R130, R130, 0x10, RZ ;  /* 0x0000001082827819 */ /* 0x000fe200000006ff */
[----:B------:R-:W-:Y:S06]  /*0f40*/  BRA `(.L_x_1264) ;  /* 0x0000000000247947 */ /* 0x000fec0003800000 */
.L_x_1263:
[----:B-----5:R-:W-:Y:S02]  /*0f50*/  PRMT R112, R96, 0x7632, R112 ;  /* 0x0000763260707816 */ /* 0x020fe40000000070 */
[----:B------:R-:W-:Y:S02]  /*0f60*/  PRMT R113, R88, 0x7632, R113 ;  /* 0x0000763258717816 */ /* 0x000fe40000000071 */
[----:B------:R-:W-:Y:S02]  /*0f70*/  SHF.L.U32 R112, R112, 0x10, RZ ;  /* 0x0000001070707819 */ /* 0x000fe400000006ff */
[----:B------:R-:W-:Y:S02]  /*0f80*/  @P0 PRMT R114, R92, 0x7632, R114 ;  /* 0x000076325c720816 */ /* 0x000fe40000000072 */
[----:B------:R-:W-:Y:S01]  /*0f90*/  SHF.L.U32 R113, R113, 0x10, RZ ;  /* 0x0000001071717819 */ /* 0x000fe200000006ff */
[----:B------:R-:W-:Y:S01]  /*0fa0*/  FMUL.FTZ R112, R112, UR8 ;  /* 0x0000000870707c20 */ /* 0x000fe20008410000 */
[----:B------:R-:W-:-:S03]  /*0fb0*/  @P0 SHF.L.U32 R115, R114, 0x10, RZ ;  /* 0x0000001072730819 */ /* 0x000fc600000006ff */
[----:B------:R-:W-:-:S04]  /*0fc0*/  FMUL.FTZ R130, R112, R113 ;  /* 0x0000007170827220 */ /* 0x000fc80000410000 */
[----:B------:R-:W-:-:S07]  /*0fd0*/  @P0 FADD.FTZ R130, R130, R115 ;  /* 0x0000007382820221 */ /* 0x000fce0000010000 */
.L_x_1264:
[----:B------:R-:W-:Y:S05]  /*0fe0*/  BSYNC B0 ;  /* 0x0000000000007941 */ /* 0x000fea0003800000 */
.L_x_1262:
[----:B------:R-:W-:Y:S04]  /*0ff0*/  BSSY B0, `(.L_x_1265) ;  /* 0x000000c000007945 */ /* 0x000fe80003800000 */
[----:B------:R-:W-:Y:S05]  /*1000*/  @P3 BRA `(.L_x_1266) ;  /* 0x0000000000103947 */ /* 0x000fea0003800000 */
[----:B------:R-:W-:Y:S01]  /*1010*/  HFMA2.MMA R129, -RZ, RZ, 0, 0 ;  /* 0x00000000ff817435 */ /* 0x000fe200000001ff */
[----:B------:R-:W-:Y:S10]  /*1020*/  @!P0 BRA `(.L_x_1267) ;  /* 0x0000000000208947 */ /* 0x000ff40003800000 */
[----:B-----5:R-:W-:Y:S01]  /*1030*/  SHF.L.U32 R129, R93, 0x10, RZ ;  /* 0x000000105d817819 */ /* 0x020fe200000006ff */
[----:B------:R-:W-:Y:S06]  /*1040*/  BRA `(.L_x_1267) ;  /* 0x0000000000187947 */ /* 0x000fec0003800000 */
.L_x_1266:
[----:B-----5:R-:W-:Y:S02]  /*1050*/  SHF.L.U32 R112, R97, 0x10, RZ ;  /* 0x0000001061707819 */ /* 0x020fe400000006ff */
[----:B------:R-:W-:Y:S02]  /*1060*/  SHF.L.U32 R129, R89, 0x10, RZ ;  /* 0x0000001059817819 */ /* 0x000fe400000006ff */
[----:B------:R-:W-:Y:S01]  /*1070*/  @P0 SHF.L.U32 R114, R93, 0x10, RZ ;  /* 0x000000105d720819 */ /* 0x000fe200000006ff */
[----:B------:R-:W-:-:S04]  /*1080*/  FMUL.FTZ R112, R112, UR8 ;  /* 0x0000000870707c20 */ /* 0x000fc80008410000 */
[----:B------:R-:W-:-:S04]  /*1090*/  FMUL.FTZ R129, R112, R129 ;  /* 0x0000008170817220 */ /* 0x000fc80000410000 */
[----:B------:R-:W-:-:S07]  /*10a0*/  @P0 FADD.FTZ R129, R129, R114 ;  /* 0x0000007281810221 */ /* 0x000fce0000010000 */
.L_x_1267:
[----:B------:R-:W-:Y:S05]  /*10b0*/  BSYNC B0 ;  /* 0x0000000000007941 */ /* 0x000fea0003800000 */
.L_x_1265:
[----:B------:R-:W-:Y:S04]  /*10c0*/  BSSY B0, `(.L_x_1268) ;  /* 0x0000010000007945 */ /* 0x000fe80003800000 */
[----:B------:R-:W-:Y:S05]  /*10d0*/  @P3 BRA `(.L_x_1269) ;  /* 0x0000000000143947 */ /* 0x000fea0003800000 */
[----:B------:R-:W-:Y:S01]  /*10e0*/  MOV R128, RZ ;  /* 0x000000ff00807202 */ /* 0x000fe20000000f00 */
[----:B------:R-:W-:Y:S06]  /*10f0*/  @!P0 BRA `(.L_x_1270) ;  /* 0x0000000000308947 */ /* 0x000fec0003800000 */
[----:B-----5:R-:W-:-:S04]  /*1100*/  PRMT R128, R93, 0x7632, R128 ;  /* 0x000076325d807816 */ /* 0x020fc80000000080 */
[----:B------:R-:W-:Y:S01]  /*1110*/  SHF.L.U32 R128, R128, 0x10, RZ ;  /* 0x0000001080807819 */ /* 0x000fe200000006ff */
[----:B------:R-:W-:Y:S06]  /*1120*/  BRA `(.L_x_1270) ;  /* 0x0000000000247947 */ /* 0x000fec0003800000 */
.L_x_1269:
        /* <DEDUP_REMOVED lines=9> */
.L_x_1270:
[----:B------:R-:W-:Y:S05]  /*11c0*/  BSYNC B0 ;  /* 0x0000000000007941 */ /* 0x000fea0003800000 */
.L_x_1268:
[----:B------:R-:W-:Y:S04]  /*11d0*/  BSSY B0, `(.L_x_1271) ;  /* 0x000000c000007945 */ /* 0x000fe80003800000 */
[----:B------:R-:W-:Y:S05]  /*11e0*/  @P3 BRA `(.L_x_1272) ;  /* 0x0000000000103947 */ /* 0x000fea0003800000 */
[----:B------:R-:W-:Y:S01]  /*11f0*/  IMAD.MOV.U32 R127, RZ, RZ, RZ ;  /* 0x000000ffff7f7224 */ /* 0x000fe200078e00ff */
[----:B------:R-:W-:Y:S06]  /*1200*/  @!P0 BRA `(.L_x_1273) ;  /* 0x0000000000208947 */ /* 0x000fec0003800000 */
[----:B-----5:R-:W-:Y:S01]  /*1210*/  SHF.L.U32 R127, R94, 0x10, RZ ;  /* 0x000000105e7f7819 */ /* 0x020fe200000006ff */
[----:B------:R-:W-:Y:S06]  /*1220*/  BRA `(.L_x_1273) ;  /* 0x0000000000187947 */ /* 0x000fec0003800000 */
.L_x_1272:
[----:B-----5:R-:W-:Y:S02]  /*1230*/  SHF.L.U32 R112, R98, 0x10, RZ ;  /* 0x0000001062707819 */ /* 0x020fe400000006ff */
[----:B------:R-:W-:Y:S02]  /*1240*/  SHF.L.U32 R127, R90, 0x10, RZ ;  /* 0x000000105a7f7819 */ /* 0x000fe400000006ff */
[----:B------:R-:W-:Y:S01]  /*1250*/  @P0 SHF.L.U32 R114, R94, 0x10, RZ ;  /* 0x000000105e720819 */ /* 0x000fe200000006ff */
[----:B------:R-:W-:-:S04]  /*1260*/  FMUL.FTZ R112, R112, UR8 ;  /* 0x0000000870707c20 */ /* 0x000fc80008410000 */
[----:B------:R-:W-:-:S04]  /*1270*/  FMUL.FTZ R127, R112, R127 ;  /* 0x0000007f707f7220 */ /* 0x000fc80000410000 */
[----:B------:R-:W-:-:S07]  /*1280*/  @P0 FADD.FTZ R127, R127, R114 ;  /* 0x000000727f7f0221 */ /* 0x000fce0000010000 */
.L_x_1273:
[----:B------:R-:W-:Y:S05]  /*1290*/  BSYNC B0 ;  /* 0x0000000000007941 */ /* 0x000fea0003800000 */
.L_x_1271:
[----:B------:R-:W-:Y:S04]  /*12a0*/  BSSY B0, `(.L_x_1274) ;  /* 0x0000010000007945 */ /* 0x000fe80003800000 */
[----:B------:R-:W-:Y:S05]  /*12b0*/  @P3 BRA `(.L_x_1275) ;  /* 0x0000000000143947 */ /* 0x000fea0003800000 */
[----:B------:R-:W-:Y:S01]  /*12c0*/  HFMA2.MMA R126, -RZ, RZ, 0, 0 ;  /* 0x00000000ff7e7435 */ /* 0x000fe200000001ff */
[----:B------:R-:W-:Y:S10]  /*12d0*/  @!P0 BRA `(.L_x_1276) ;  /* 0x0000000000308947 */ /* 0x000ff40003800000 */
[----:B-----5:R-:W-:-:S04]  /*12e0*/  PRMT R126, R94, 0x7632, R126 ;  /* 0x000076325e7e7816 */ /* 0x020fc8000000007e */
[----:B------:R-:W-:Y:S01]  /*12f0*/  SHF.L.U32 R126, R126, 0x10, RZ ;  /* 0x000000107e7e7819 */ /* 0x000fe200000006ff */
[----:B------:R-:W-:Y:S06]  /*1300*/  BRA `(.L_x_1276) ;  /* 0x0000000000247947 */ /* 0x000fec0003800000 */
.L_x_1275:
        /* <DEDUP_REMOVED lines=9> */
.L_x_1276:
[----:B------:R-:W-:Y:S05]  /*13a0*/  BSYNC B0 ;  /* 0x0000000000007941 */ /* 0x000fea0003800000 */
.L_x_1274:
[----:B------:R-:W-:Y:S04]  /*13b0*/  BSSY B0, `(.L_x_1277) ;  /* 0x000000b000007945 */ /* 0x000fe80003800000 */
[----:B------:R-:W-:Y:S05]  /*13c0*/  @P3 BRA `(.L_x_1278) ;  /* 0x0000000000103947 */ /* 0x000fea0003800000 */
[----:B------:R-:W-:Y:S01]  /*13d0*/  MOV R125, RZ ;  /* 0x000000ff007d7202 */ /* 0x000fe20000000f00 */
[----:B------:R-:W-:Y:S06]  /*13e0*/  @!P0 BRA `(.L_x_1279) ;  /* 0x00000000001c8947 */ /* 0x000fec0003800000 */
[----:B-----5:R-:W-:Y:S01]  /*13f0*/  SHF.L.U32 R125, R95, 0x10, RZ ;  /* 0x000000105f7d7819 */ /* 0x020fe200000006ff */
[----:B------:R-:W-:Y:S06]  /*1400*/  BRA `(.L_x_1279) ;  /* 0x0000000000147947 */ /* 0x000fec0003800000 */
.L_x_1278:
[----:B-----5:R-:W-:Y:S02]  /*1410*/  SHF.L.U32 R112, R99, 0x10, RZ ;  /* 0x0000001063707819 */ /* 0x020fe400000006ff */
[----:B------:R-:W-:-:S03]  /*1420*/  @P0 SHF.L.U32 R114, R95, 0x10, RZ ;  /* 0x000000105f720819 */ /* 0x000fc600000006ff */
[----:B------:R-:W-:-:S04]  /*1430*/  FMUL.FTZ R112, R112, UR8 ;  /* 0x0000000870707c20 */ /* 0x000fc80008410000 */
[----:B------:R-:W-:-:S04]  /*1440*/  FMUL.FTZ R125, R35, R112 ;  /* 0x00000070237d7220 */ /* 0x000fc80000410000 */
[----:B------:R-:W-:-:S07]  /*1450*/  @P0 FADD.FTZ R125, R125, R114 ;  /* 0x000000727d7d0221 */ /* 0x000fce0000010000 */
.L_x_1279:
[----:B------:R-:W-:Y:S05]  /*1460*/  BSYNC B0 ;  /* 0x0000000000007941 */ /* 0x000fea0003800000 */
.L_x_1277:
[----:B------:R-:W-:Y:S04]  /*1470*/  BSSY B0, `(.L_x_1280) ;  /* 0x000000e000007945 */ /* 0x000fe80003800000 */
[----:B------:R-:W-:Y:S05]  /*1480*/  @P3 BRA `(.L_x_1281) ;  /* 0x0000000000143947 */ /* 0x000fea0003800000 */
[----:B------:R-:W-:Y:S01]  /*1490*/  HFMA2.MMA R124, -RZ, RZ, 0, 0 ;  /* 0x00000000ff7c7435 */ /* 0x000fe200000001ff */
[----:B------:R-:W-:Y:S10]  /*14a0*/  @!P0 BRA `(.L_x_1282) ;  /* 0x0000000000288947 */ /* 0x000ff40003800000 */
[----:B-----5:R-:W-:-:S04]  /*14b0*/  PRMT R124, R95, 0x7632, R124 ;  /* 0x000076325f7c7816 */ /* 0x020fc8000000007c */
[----:B------:R-:W-:Y:S01]  /*14c0*/  SHF.L.U32 R124, R124, 0x10, RZ ;  /* 0x000000107c7c7819 */ /* 0x000fe200000006ff */
[----:B------:R-:W-:Y:S06]  /*14d0*/  BRA `(.L_x_1282) ;  /* 0x00000000001c7947 */ /* 0x000fec0003800000 */
.L_x_1281:
[----:B-----5:R-:W-:Y:S02]  /*14e0*/  PRMT R112, R99, 0x7632, R112 ;  /* 0x0000763263707816 */ /* 0x020fe40000000070 */
[----:B------:R-:W-:Y:S02]  /*14f0*/  @P0 PRMT R113, R95, 0x7632, R113 ;  /* 0x000076325f710816 */ /* 0x000fe40000000071 */
[----:B------:R-:W-:Y:S02]  /*1500*/  SHF.L.U32 R112, R112, 0x10, RZ ;  /* 0x0000001070707819 */ /* 0x000fe400000006ff */
[----:B------:R-:W-:-:S03]  /*1510*/  @P0 SHF.L.U32 R113, R113, 0x10, RZ ;  /* 0x0000001071710819 */ /* 0x000fc600000006ff */
[----:B------:R-:W-:-:S04]  /*1520*/  FMUL.FTZ R112, R112, UR8 ;  /* 0x0000000870707c20 */ /* 0x000fc80008410000 */
[----:B------:R-:W-:-:S04]  /*1530*/  FMUL.FTZ R124, R167, R112 ;  /* 0x00000070a77c7220 */ /* 0x000fc80000410000 */
[----:B------:R-:W-:-:S07]  /*1540*/  @P0 FADD.FTZ R124, R124, R113 ;  /* 0x000000717c7c0221 */ /* 0x000fce0000010000 */
.L_x_1282:
[----:B------:R-:W-:Y:S05]  /*1550*/  BSYNC B0 ;  /* 0x0000000000007941 */ /* 0x000fea0003800000 */
.L_x_1280:
[----:B------:R-:W0:Y:S01]  /*1560*/  LDC.64 R116, c[0x0][0x238] ;  /* 0x00008e00ff747b82 */ /* 0x000e220000000a00 */
[----:B------:R-:W-:Y:S01]  /*1570*/  @P2 IADD3 R159, R221, 0x20, RZ ;  /* 0x00000020dd9f2810 */ /* 0x000fe20007ffe0ff */
[----:B------:R-:W-:Y:S01]  /*1580*/  VIADD R181, R223, 0x20 ;  /* 0x00000020dfb57836 */ /* 0x000fe20000000000 */
[----:B------:R-:W-:Y:S02]  /*1590*/  F2FP.BF16.F32.PACK_AB R115, R124, R125 ;  /* 0x0000007d7c73723e */ /* 0x000fe400000010ff */
[----:B------:R-:W-:Y:S02]  /*15a0*/  F2FP.BF16.F32.PACK_AB R114, R126, R127 ;  /* 0x0000007f7e72723e */ /* 0x000fe400000010ff */
[----:B------:R-:W-:Y:S01]  /*15b0*/  F2FP.BF16.F32.PACK_AB R113, R128, R129 ;  /* 0x000000818071723e */ /* 0x000fe200000010ff */
[----:B------:R-:W1:Y:S01]  /*15c0*/  @P2 LDC.64 R120, c[0x0][0x220] ;  /* 0x00008800ff782b82 */ /* 0x000e620000000a00 */
[----:B------:R-:W-:-:S07]  /*15d0*/  F2FP.BF16.F32.PACK_AB R112, R130, R131 ;  /* 0x000000838270723e */ /* 0x000fce00000010ff */
        /* <DEDUP_REMOVED lines=9> */
[----:B------:R-:W-:Y:S01]  /*1670*/  MOV R180, RZ ;  /* 0x000000ff00b47202 */ /* 0x000fe20000000f00 */
[----:B------:R-:W-:Y:S06]  /*1680*/  @!P0 BRA `(.L_x_1285) ;  /* 0x0000000000208947 */ /* 0x000fec0003800000 */
[----:B-----5:R-:W-:Y:S01]  /*1690*/  SHF.L.U32 R180, R92, 0x10, RZ ;  /* 0x000000105cb47819 */ /* 0x020fe200000006ff */
[----:B------:R-:W-:Y:S06]  /*16a0*/  BRA `(.L_x_1285) ;  /* 0x0000000000187947 */ /* 0x000fec0003800000 */
.L_x_1284:
[----:B0----5:R-:W-:Y:S02]  /*16b0*/  SHF.L.U32 R112, R96, 0x10, RZ ;  /* 0x0000001060707819 */ /* 0x021fe400000006ff */
[----:B------:R-:W-:Y:S02]  /*16c0*/  SHF.L.U32 R180, R84, 0x10, RZ ;  /* 0x0000001054b47819 */ /* 0x000fe400000006ff */
[----:B------:R-:W-:Y:S01]  /*16d0*/  @P0 SHF.L.U32 R115, R92, 0x10, RZ ;  /* 0x000000105c730819 */ /* 0x000fe200000006ff */
[----:B------:R-:W-:-:S04]  /*16e0*/  FMUL.FTZ R113, R112, UR8 ;  /* 0x0000000870717c20 */ /* 0x000fc80008410000 */
[----:B------:R-:W-:-:S04]  /*16f0*/  FMUL.FTZ R180, R113, R180 ;  /* 0x000000b471b47220 */ /* 0x000fc80000410000 */
[----:B------:R-:W-:-:S07]  /*1700*/  @P0 FADD.FTZ R180, R115, R180 ;  /* 0x000000b473b40221 */ /* 0x000fce0000010000 */
.L_x_1285:
[----:B------:R-:W-:Y:S05]  /*1710*/  BSYNC B0 ;  /* 0x0000000000007941 */ /* 0x000fea0003800000 */
.L_x_1283:
[----:B------:R-:W-:Y:S04]  /*1720*/  BSSY B0, `(.L_x_1286) ;  /* 0x0000010000007945 */ /* 0x000fe80003800000 */
[----:B------:R-:W-:Y:S05]  /*1730*/  @P3 BRA `(.L_x_1287) ;  /* 0x0000000000143947 */ /* 0x000fea0003800000 */
[----:B------:R-:W-:Y:S01]  /*1740*/  HFMA2.MMA R179, -RZ, RZ, 0, 0 ;  /* 0x00000000ffb37435 */ /* 0x000fe200000001ff */
[----:B------:R-:W-:Y:S10]  /*1750*/  @!P0 BRA `(.L_x_1288) ;  /* 0x0000000000308947 */ /* 0x000ff40003800000 */
[----:B-----5:R-:W-:-:S04]  /*1760*/  PRMT R179, R92, 0x7632, R179 ;  /* 0x000076325cb37816 */ /* 0x020fc800000000b3 */
[----:B------:R-:W-:Y:S01]  /*1770*/  SHF.L.U32 R179, R179, 0x10, RZ ;  /* 0x00000010b3b37819 */ /* 0x000fe200000006ff */
[----:B------:R-:W-:Y:S06]  /*1780*/  BRA `(.L_x_1288) ;  /* 0x0000000000247947 */ /* 0x000fec0003800000 */
.L_x_1287:
[----:B0----5:R-:W-:Y:S02]  /*1790*/  PRMT R112, R96, 0x7632, R112 ;  /* 0x0000763260707816 */ /* 0x021fe40000000070 */
        /* <DEDUP_REMOVED lines=8> */
.L_x_1288:
[----:B------:R-:W-:Y:S05]  /*1820*/  BSYNC B0 ;  /* 0x0000000000007941 */ /* 0x000fea0003800000 */
.L_x_1286:
[----:B------:R-:W-:Y:S04]  /*1830*/  BSSY B0, `(.L_x_1289) ;  /* 0x000000c000007945 */ /* 0x000fe80003800000 */
[----:B------:R-:W-:Y:S05]  /*1840*/  @P3 BRA `(.L_x_1290) ;  /* 0x0000000000103947 */ /* 0x000fea0003800000 */
[----:B------:R-:W-:Y:S01]  /*1850*/  MOV R177, RZ ;  /* 0x000000ff00b17202 */ /* 0x000fe20000000f00 */
[----:B------:R-:W-:Y:S06]  /*1860*/  @!P0 BRA `(.L_x_1291) ;  /* 0x0000000000208947 */ /* 0x000fec0003800000 */
[----:B-----5:R-:W-:Y:S01]  /*1870*/  SHF.L.U32 R177, R93, 0x10, RZ ;  /* 0x000000105db17819 */ /* 0x020fe200000006ff */
[----:B------:R-:W-:Y:S06]  /*1880*/  BRA `(.L_x_1291) ;  /* 0x0000000000187947 */ /* 0x000fec0003800000 */
.L_x_1290:
[----:B0----5:R-:W-:Y:S02]  /*1890*/  SHF.L.U32 R112, R97, 0x10, RZ ;  /* 0x0000001061707819 */ /* 0x021fe400000006ff */
[----:B------:R-:W-:Y:S02]  /*18a0*/  SHF.L.U32 R177, R85, 0x10, RZ ;  /* 0x0000001055b17819 */ /* 0x000fe400000006ff */
[----:B------:R-:W-:Y:S01]  /*18b0*/  @P0 SHF.L.U32 R114, R93, 0x10, RZ ;  /* 0x000000105d720819 */ /* 0x000fe200000006ff */
[----:B------:R-:W-:-:S04]  /*18c0*/  FMUL.FTZ R112, R112, UR8 ;  /* 0x0000000870707c20 */ /* 0x000fc80008410000 */
[----:B------:R-:W-:-:S04]  /*18d0*/  FMUL.FTZ R177, R112, R177 ;  /* 0x000000b170b17220 */ /* 0x000fc80000410000 */
[----:B------:R-:W-:-:S07]  /*18e0*/  @P0 FADD.FTZ R177, R114, R177 ;  /* 0x000000b172b10221 */ /* 0x000fce0000010000 */
.L_x_1291:
[----:B------:R-:W-:Y:S05]  /*18f0*/  BSYNC B0 ;  /* 0x0000000000007941 */ /* 0x000fea0003800000 */
.L_x_1289:
[----:B------:R-:W-:Y:S04]  /*1900*/  BSSY B0, `(.L_x_1292) ;  /* 0x0000010000007945 */ /* 0x000fe80003800000 */
[----:B------:R-:W-:Y:S05]  /*1910*/  @P3 BRA `(.L_x_1293) ;  /* 0x0000000000143947 */ /* 0x000fea0003800000 */
[----:B------:R-:W-:Y:S01]  /*1920*/  HFMA2.MMA R160, -RZ, RZ, 0, 0 ;  /* 0x00000000ffa07435 */ /* 0x000fe200000001ff */
[----:B------:R-:W-:Y:S10]  /*1930*/  @!P0 BRA `(.L_x_1294) ;  /* 0x0000000000308947 */ /* 0x000ff40003800000 */
[----:B-----5:R-:W-:-:S04]  /*1940*/  PRMT R160, R93, 0x7632, R160 ;  /* 0x000076325da07816 */ /* 0x020fc800000000a0 */
[----:B------:R-:W-:Y:S01]  /*1950*/  SHF.L.U32 R160, R160, 0x10, RZ ;  /* 0x00000010a0a07819 */ /* 0x000fe200000006ff */
[----:B------:R-:W-:Y:S06]  /*1960*/  BRA `(.L_x_1294) ;  /* 0x0000000000247947 */ /* 0x000fec0003800000 */
.L_x_1293:
[----:B0----5:R-:W-:Y:S02]  /*1970*/  PRMT R112, R97, 0x7632, R112 ;  /* 0x0000763261707816 */ /* 0x021fe40000000070 */
[----:B------:R-:W-:Y:S02]  /*1980*/  PRMT R113, R85, 0x7632, R113 ;  /* 0x0000763255717816 */ /* 0x000fe40000000071 */
[----:B------:R-:W-:Y:S02]  /*1990*/  SHF.L.U32 R112, R112, 0x10, RZ ;  /* 0x0000001070707819 */ /* 0x000fe400000006ff */
[----:B------:R-:W-:Y:S01]  /*19a0*/  @P0 PRMT R114, R93, 0x7632, R114 ;  /* 0x000076325d720816 */ /* 0x000fe20000000072 */
[----:B------:R-:W-:Y:S02]  /*19b0*/  IMAD.U32 R113, R113, 0x10000, RZ ;  /* 0x0001000071717824 */ /* 0x000fe400078e00ff */
[----:B------:R-:W-:Y:S01]  /*19c0*/  FMUL.FTZ R112, R112, UR8 ;  /* 0x0000000870707c20 */ /* 0x000fe20008410000 */
[----:B------:R-:W-:-:S03]  /*19d0*/  @P0 SHF.L.U32 R115, R114, 0x10, RZ ;  /* 0x0000001072730819 */ /* 0x000fc600000006ff */
[----:B------:R-:W-:-:S04]  /*19e0*/  FMUL.FTZ R160, R112, R113 ;  /* 0x0000007170a07220 */ /* 0x000fc80000410000 */
[----:B------:R-:W-:-:S07]  /*19f0*/  @P0 FADD.FTZ R160, R160, R115 ;  /* 0x00000073a0a00221 */ /* 0x000fce0000010000 */
.L_x_1294:
[----:B------:R-:W-:Y:S05]  /*1a00*/  BSYNC B0 ;  /* 0x0000000000007941 */ /* 0x000fea0003800000 */
.L_x_1292:
[----:B------:R-:W-:Y:S04]  /*1a10*/  BSSY B0, `(.L_x_1295) ;  /* 0x000000c000007945 */ /* 0x000fe80003800000 */
[----:B------:R-:W-:Y:S05]  /*1a20*/  @P3 BRA `(.L_x_1296) ;  /* 0x0000000000103947 */ /* 0x000fea0003800000 */
[----:B------:R-:W-:Y:S01]  /*1a30*/  MOV R161, RZ ;  /* 0x000000ff00a17202 */ /* 0x000fe20000000f00 */
[----:B------:R-:W-:Y:S06]  /*1a40*/  @!P0 BRA `(.L_x_1297) ;  /* 0x0000000000208947 */ /* 0x000fec0003800000 */
[----:B-----5:R-:W-:Y:S01]  /*1a50*/  SHF.L.U32 R161, R94, 0x10, RZ ;  /* 0x000000105ea17819 */ /* 0x020fe200000006ff */
[----:B------:R-:W-:Y:S06]  /*1a60*/  BRA `(.L_x_1297) ;  /* 0x0000000000187947 */ /* 0x000fec0003800000 */
.L_x_1296:
[----:B0----5:R-:W-:Y:S02]  /*1a70*/  SHF.L.U32 R112, R98, 0x10, RZ ;  /* 0x0000001062707819 */ /* 0x021fe400000006ff */
[----:B------:R-:W-:Y:S02]  /*1a80*/  SHF.L.U32 R161, R86, 0x10, RZ ;  /* 0x0000001056a17819 */ /* 0x000fe400000006ff */
[----:B------:R-:W-:Y:S01]  /*1a90*/  @P0 SHF.L.U32 R114, R94, 0x10, RZ ;  /* 0x000000105e720819 */ /* 0x000fe200000006ff */
[----:B------:R-:W-:-:S04]  /*1aa0*/  FMUL.FTZ R112, R112, UR8 ;  /* 0x0000000870707c20 */ /* 0x000fc80008410000 */
[----:B------:R-:W-:-:S04]  /*1ab0*/  FMUL.FTZ R161, R112, R161 ;  /* 0x000000a170a17220 */ /* 0x000fc80000410000 */
[----:B------:R-:W-:-:S07]  /*1ac0*/  @P0 FADD.FTZ R161, R114, R161 ;  /* 0x000000a172a10221 */ /* 0x000fce0000010000 */
.L_x_1297:
[----:B------:R-:W-:Y:S05]  /*1ad0*/  BSYNC B0 ;  /* 0x0000000000007941 */ /* 0x000fea0003800000 */
.L_x_1295:
[----:B------:R-:W-:Y:S04]  /*1ae0*/  BSSY B0, `(.L_x_1298) ;  /* 0x0000010000007945 */ /* 0x000fe80003800000 */
[----:B------:R-:W-:Y:S05]  /*1af0*/  @P3 BRA `(.L_x_1299) ;  /* 0x0000000000143947 */ /* 0x000fea0003800000 */
[----:B------:R-:W-:Y:S01]  /*1b00*/  HFMA2.MMA R158, -RZ, RZ, 0, 0 ;  /* 0x00000000ff9e7435 */ /* 0x000fe200000001ff */
[----:B------:R-:W-:Y:S10]  /*1b10*/  @!P0 BRA `(.L_x_1300) ;  /* 0x0000000000308947 */ /* 0x000ff40003800000 */
[----:B-----5:R-:W-:-:S04]  /*1b20*/  PRMT R158, R94, 0x7632, R158 ;  /* 0x000076325e9e7816 */ /* 0x020fc8000000009e */
[----:B------:R-:W-:Y:S01]  /*1b30*/  SHF.L.U32 R158, R158, 0x10, RZ ;  /* 0x000000109e9e7819 */ /* 0x000fe200000006ff */
[----:B------:R-:W-:Y:S06]  /*1b40*/  BRA `(.L_x_1300) ;  /* 0x0000000000247947 */ /* 0x000fec0003800000 */
.L_x_1299:
        /* <DEDUP_REMOVED lines=9> */
.L_x_1300:
[----:B------:R-:W-:Y:S05]  /*1be0*/  BSYNC B0 ;  /* 0x0000000000007941 */ /* 0x000fea0003800000 */
.L_x_1298:
[----:B------:R-:W-:Y:S04]  /*1bf0*/  BSSY B0, `(.L_x_1301) ;  /* 0x000000b000007945 */ /* 0x000fe80003800000 */
[----:B------:R-:W-:Y:S05]  /*1c00*/  @P3 BRA `(.L_x_1302) ;  /* 0x0000000000103947 */ /* 0x000fea0003800000 */
[----:B------:R-:W-:Y:S01]  /*1c10*/  MOV R159, RZ ;  /* 0x000000ff009f7202 */ /* 0x000fe20000000f00 */
[----:B------:R-:W-:Y:S06]  /*1c20*/  @!P0 BRA `(.L_x_1303) ;  /* 0x00000000001c8947 */ /* 0x000fec0003800000 */
[----:B-----5:R-:W-:Y:S01]  /*1c30*/  SHF.L.U32 R159, R95, 0x10, RZ ;  /* 0x000000105f9f7819 */ /* 0x020fe200000006ff */
[----:B------:R-:W-:Y:S06]  /*1c40*/  BRA `(.L_x_1303) ;  /* 0x0000000000147947 */ /* 0x000fec0003800000 */
.L_x_1302:
[----:B0----5:R-:W-:-:S05]  /*1c50*/  SHF.L.U32 R112, R99, 0x10, RZ ;  /* 0x0000001063707819 */ /* 0x021fca00000006ff */
[----:B------:R-:W-:Y:S01]  /*1c60*/  FMUL.FTZ R159, R112, UR8 ;  /* 0x00000008709f7c20 */ /* 0x000fe20008410000 */
[----:B------:R-:W-:-:S03]  /*1c70*/  @P0 SHF.L.U32 R112, R95, 0x10, RZ ;  /* 0x000000105f700819 */ /* 0x000fc600000006ff */
[----:B------:R-:W-:-:S04]  /*1c80*/  FMUL.FTZ R159, R36, R159 ;  /* 0x0000009f249f7220 */ /* 0x000fc80000410000 */
[----:B------:R-:W-:-:S07]  /*1c90*/  @P0 FADD.FTZ R159, R112, R159 ;  /* 0x0000009f709f0221 */ /* 0x000fce0000010000 */
.L_x_1303:
[----:B------:R-:W-:Y:S05]  /*1ca0*/  BSYNC B0 ;  /* 0x0000000000007941 */ /* 0x000fea0003800000 */
.L_x_1301:
[----:B------:R-:W-:Y:S04]  /*1cb0*/  BSSY B0, `(.L_x_1304) ;  /* 0x000000e000007945 */ /* 0x000fe80003800000 */
[----:B------:R-:W-:Y:S05]  /*1cc0*/  @P3 BRA `(.L_x_1305) ;  /* 0x0000000000143947 */ /* 0x000fea0003800000 */
[----:B------:R-:W-:Y:S01]  /*1cd0*/  HFMA2.MMA R156, -RZ, RZ, 0, 0 ;  /* 0x00000000ff9c7435 */ /* 0x000fe200000001ff */
[----:B------:R-:W-:Y:S10]  /*1ce0*/  @!P0 BRA `(.L_x_1306) ;  /* 0x0000000000288947 */ /* 0x000ff40003800000 */
[----:B-----5:R-:W-:-:S04]  /*1cf0*/  PRMT R156, R95, 0x7632, R156 ;  /* 0x000076325f9c7816 */ /* 0x020fc8000000009c */
[----:B------:R-:W-:Y:S01]  /*1d00*/  SHF.L.U32 R156, R156, 0x10, RZ ;  /* 0x000000109c9c7819 */ /* 0x000fe200000006ff */
[----:B------:R-:W-:Y:S06]  /*1d10*/  BRA `(.L_x_1306) ;  /* 0x00000000001c7947 */ /* 0x000fec0003800000 */
.L_x_1305:
[----:B0----5:R-:W-:Y:S02]  /*1d20*/  PRMT R112, R99, 0x7632, R112 ;  /* 0x0000763263707816 */ /* 0x021fe40000000070 */
[----:B------:R-:W-:Y:S02]  /*1d30*/  @P0 PRMT R114, R95, 0x7632, R114 ;  /* 0x000076325f720816 */ /* 0x000fe40000000072 */
[----:B------:R-:W-:-:S03]  /*1d40*/  SHF.L.U32 R112, R112, 0x10, RZ ;  /* 0x0000001070707819 */ /* 0x000fc600000006ff */
[----:B------:R-:W-:Y:S02]  /*1d50*/  @P0 IMAD.U32 R115, R114, 0x10000, RZ ;  /* 0x0001000072730824 */ /* 0x000fe400078e00ff */
[----:B------:R-:W-:-:S04]  /*1d60*/  FMUL.FTZ R113, R112, UR8 ;  /* 0x0000000870717c20 */ /* 0x000fc80008410000 */
[----:B------:R-:W-:-:S04]  /*1d70*/  FMUL.FTZ R156, R168, R113 ;  /* 0x00000071a89c7220 */ /* 0x000fc80000410000 */
[----:B------:R-:W-:-:S07]  /*1d80*/  @P0 FADD.FTZ R156, R156, R115 ;  /* 0x000000739c9c0221 */ /* 0x000fce0000010000 */
.L_x_1306:
[----:B------:R-:W-:Y:S05]  /*1d90*/  BSYNC B0 ;  /* 0x0000000000007941 */ /* 0x000fea0003800000 */
.L_x_1304:
        /* <DEDUP_REMOVED lines=16> */
[----:B------:R-:W-:Y:S01]  /*1ea0*/  MOV R188, RZ ;  /* 0x000000ff00bc7202 */ /* 0x000fe20000000f00 */
[----:B------:R-:W-:Y:S06]  /*1eb0*/  @!P0 BRA `(.L_x_1309) ;  /* 0x0000000000208947 */ /* 0x000fec0003800000 */
[----:B-----5:R-:W-:Y:S01]  /*1ec0*/  SHF.L.U32 R188, R92, 0x10, RZ ;  /* 0x000000105cbc7819 */ /* 0x020fe200000006ff */
[----:B------:R-:W-:Y:S06]  /*1ed0*/  BRA `(.L_x_1309) ;  /* 0x0000000000187947 */ /* 0x000fec0003800000 */
.L_x_1308:
[----:B--2--5:R-:W-:Y:S02]  /*1ee0*/  SHF.L.U32 R112, R96, 0x10, RZ ;  /* 0x0000001060707819 */ /* 0x024fe400000006ff */
[----:B------:R-:W-:Y:S02]  /*1ef0*/  SHF.L.U32 R188, R80, 0x10, RZ ;  /* 0x0000001050bc7819 */ /* 0x000fe400000006ff */
[----:B------:R-:W-:Y:S01]  /*1f00*/  @P0 SHF.L.U32 R115, R92, 0x10, RZ ;  /* 0x000000105c730819 */ /* 0x000fe200000006ff */
[----:B------:R-:W-:-:S04]  /*1f10*/  FMUL.FTZ R113, R112, UR8 ;  /* 0x0000000870717c20 */ /* 0x000fc80008410000 */
[----:B------:R-:W-:-:S04]  /*1f20*/  FMUL.FTZ R188, R113, R188 ;  /* 0x000000bc71bc7220 */ /* 0x000fc80000410000 */
[----:B------:R-:W-:-:S07]  /*1f30*/  @P0 FADD.FTZ R188, R115, R188 ;  /* 0x000000bc73bc0221 */ /* 0x000fce0000010000 */
.L_x_1309:
[----:B------:R-:W-:Y:S05]  /*1f40*/  BSYNC B0 ;  /* 0x0000000000007941 */ /* 0x000fea0003800000 */
.L_x_1307:
[----:B------:R-:W-:Y:S04]  /*1f50*/  BSSY B0, `(.L_x_1310) ;  /* 0x0000010000007945 */ /* 0x000fe80003800000 */
[----:B------:R-:W-:Y:S05]  /*1f60*/  @P3 BRA `(.L_x_1311) ;  /* 0x0000000000143947 */ /* 0x000fea0003800000 */
[----:B------:R-:W-:Y:S01]  /*1f70*/  HFMA2.MMA R187, -RZ, RZ, 0, 0 ;  /* 0x00000000ffbb7435 */ /* 0x000fe200000001ff */
[----:B------:R-:W-:Y:S10]  /*1f80*/  @!P0 BRA `(.L_x_1312) ;  /* 0x0000000000308947 */ /* 0x000ff40003800000 */
[----:B-----5:R-:W-:-:S04]  /*1f90*/  PRMT R187, R92, 0x7632, R187 ;  /* 0x000076325cbb7816 */ /* 0x020fc800000000bb */
[----:B------:R-:W-:Y:S01]  /*1fa0*/  SHF.L.U32 R187, R187, 0x10, RZ ;  /* 0x00000010bbbb7819 */ /* 0x000fe200000006ff */
[----:B------:R-:W-:Y:S06]  /*1fb0*/  BRA `(.L_x_1312) ;  /* 0x0000000000247947 */ /* 0x000fec0003800000 */
.L_x_1311:
[----:B--2--5:R-:W-:Y:S02]  /*1fc0*/  PRMT R112, R96, 0x7632, R112 ;  /* 0x0000763260707816 */ /* 0x024fe40000000070 */
        /* <DEDUP_REMOVED lines=8> */
.L_x_1312:
[----:B------:R-:W-:Y:S05]  /*2050*/  BSYNC B0 ;  /* 0x0000000000007941 */ /* 0x000fea0003800000 */
.L_x_1310:
[----:B------:R-:W-:Y:S04]  /*2060*/  BSSY B0, `(.L_x_1313) ;  /* 0x000000c000007945 */ /* 0x000fe80003800000 */
[----:B------:R-:W-:Y:S05]  /*2070*/  @P3 BRA `(.L_x_1314) ;  /* 0x0000000000103947 */ /* 0x000fea0003800000 */
[----:B------:R-:W-:Y:S01]  /*2080*/  MOV R186, RZ ;  /* 0x000000ff00ba7202 */ /* 0x000fe20000000f00 */
[----:B------:R-:W-:Y:S06]  /*2090*/  @!P0 BRA `(.L_x_1315) ;  /* 0x0000000000208947 */ /* 0x000fec0003800000 */
[----:B-----5:R-:W-:Y:S01]  /*20a0*/  SHF.L.U32 R186, R93, 0x10, RZ ;  /* 0x000000105dba7819 */ /* 0x020fe200000006ff */
[----:B------:R-:W-:Y:S06]  /*20b0*/  BRA `(.L_x_1315) ;  /* 0x0000000000187947 */ /* 0x000fec0003800000 */
.L_x_1314:
[----:B--2--5:R-:W-:Y:S02]  /*20c0*/  SHF.L.U32 R112, R97, 0x10, RZ ;  /* 0x0000001061707819 */ /* 0x024fe400000006ff */
[----:B------:R-:W-:Y:S02]  /*20d0*/  SHF.L.U32 R186, R81, 0x10, RZ ;  /* 0x0000001051ba7819 */ /* 0x000fe400000006ff */
[----:B------:R-:W-:Y:S01]  /*20e0*/  @P0 SHF.L.U32 R115, R93, 0x10, RZ ;  /* 0x000000105d730819 */ /* 0x000fe200000006ff */
[----:B------:R-:W-:-:S04]  /*20f0*/  FMUL.FTZ R113, R112, UR8 ;  /* 0x0000000870717c20 */ /* 0x000fc80008410000 */
[----:B------:R-:W-:-:S04]  /*2100*/  FMUL.FTZ R186, R113, R186 ;  /* 0x000000ba71ba7220 */ /* 0x000fc80000410000 */
[----:B------:R-:W-:-:S07]  /*2110*/  @P0 FADD.FTZ R186, R115, R186 ;  /* 0x000000ba73ba0221 */ /* 0x000fce0000010000 */
.L_x_1315:
[----:B------:R-:W-:Y:S05]  /*2120*/  BSYNC B0 ;  /* 0x0000000000007941 */ /* 0x000fea0003800000 */
.L_x_1313:
[----:B------:R-:W-:Y:S04]  /*2130*/  BSSY B0, `(.L_x_1316) ;  /* 0x0000010000007945 */ /* 0x000fe80003800000 */
[----:B------:R-:W-:Y:S05]  /*2140*/  @P3 BRA `(.L_x_1317) ;  /* 0x0000000000143947 */ /* 0x000fea0003800000 */
[----:B------:R-:W-:Y:S01]  /*2150*/  HFMA2.MMA R185, -RZ, RZ, 0, 0 ;  /* 0x00000000ffb97435 */ /* 0x000fe200000001ff */
[----:B------:R-:W-:Y:S10]  /*2160*/  @!P0 BRA `(.L_x_1318) ;  /* 0x0000000000308947 */ /* 0x000ff40003800000 */
[----:B-----5:R-:W-:-:S05]  /*2170*/  PRMT R185, R93, 0x7632, R185 ;  /* 0x000076325db97816 */ /* 0x020fca00000000b9 */
[----:B------:R-:W-:Y:S01]  /*2180*/  IMAD.U32 R185, R185, 0x10000, RZ ;  /* 0x00010000b9b97824 */ /* 0x000fe200078e00ff */
[----:B------:R-:W-:Y:S06]  /*2190*/  BRA `(.L_x_1318) ;  /* 0x0000000000247947 */ /* 0x000fec0003800000 */
.L_x_1317:
        /* <DEDUP_REMOVED lines=9> */
.L_x_1318:
[----:B------:R-:W-:Y:S05]  /*2230*/  BSYNC B0 ;  /* 0x0000000000007941 */ /* 0x000fea0003800000 */
.L_x_1316:
[----:B------:R-:W-:Y:S04]  /*2240*/  BSSY B0, `(.L_x_1319) ;  /* 0x000000c000007945 */ /* 0x000fe80003800000 */
[----:B------:R-:W-:Y:S05]  /*2250*/  @P3 BRA `(.L_x_1320) ;  /* 0x0000000000103947 */ /* 0x000fea0003800000 */
[----:B------:R-:W-:Y:S01]  /*2260*/  MOV R184, RZ ;  /* 0x000000ff00b87202 */ /* 0x000fe20000000f00 */
[----:B------:R-:W-:Y:S06]  /*2270*/  @!P0 BRA `(.L_x_1321) ;  /* 0x0000000000208947 */ /* 0x000fec0003800000 */
[----:B-----5:R-:W-:Y:S01]  /*2280*/  SHF.L.U32 R184, R94, 0x10, RZ ;  /* 0x000000105eb87819 */ /* 0x020fe200000006ff */
[----:B------:R-:W-:Y:S06]  /*2290*/  BRA `(.L_x_1321) ;  /* 0x0000000000187947 */ /* 0x000fec0003800000 */
.L_x_1320:
[----:B--2--5:R-:W-:Y:S02]  /*22a0*/  SHF.L.U32 R112, R98, 0x10, RZ ;  /* 0x0000001062707819 */ /* 0x024fe400000006ff */
[----:B------:R-:W-:Y:S02]  /*22b0*/  SHF.L.U32 R184, R82, 0x10, RZ ;  /* 0x0000001052b87819 */ /* 0x000fe400000006ff */
[----:B------:R-:W-:Y:S01]  /*22c0*/  @P0 SHF.L.U32 R115, R94, 0x10, RZ ;  /* 0x000000105e730819 */ /* 0x000fe200000006ff */
[----:B------:R-:W-:-:S04]  /*22d0*/  FMUL.FTZ R113, R112, UR8 ;  /* 0x0000000870717c20 */ /* 0x000fc80008410000 */
[----:B------:R-:W-:-:S04]  /*22e0*/  FMUL.FTZ R184, R113, R184 ;  /* 0x000000b871b87220 */ /* 0x000fc80000410000 */
[----:B------:R-:W-:-:S07]  /*22f0*/  @P0 FADD.FTZ R184, R115, R184 ;  /* 0x000000b873b80221 */ /* 0x000fce0000010000 */
.L_x_1321:
[----:B------:R-:W-:Y:S05]  /*2300*/  BSYNC B0 ;  /* 0x0000000000007941 */ /* 0x000fea0003800000 */
.L_x_1319:
[----:B------:R-:W-:Y:S04]  /*2310*/  BSSY B0, `(.L_x_1322) ;  /* 0x0000010000007945 */ /* 0x000fe80003800000 */
[----:B------:R-:W-:Y:S05]  /*2320*/  @P3 BRA `(.L_x_1323) ;  /* 0x0000000000143947 */ /* 0x000fea0003800000 */
[----:B------:R-:W-:Y:S01]  /*2330*/  HFMA2.MMA R183, -RZ, RZ, 0, 0 ;  /* 0x00000000ffb77435 */ /* 0x000fe200000001ff */
[----:B------:R-:W-:Y:S10]  /*2340*/  @!P0 BRA `(.L_x_1324) ;  /* 0x0000000000308947 */ /* 0x000ff40003800000 */
[----:B-----5:R-:W-:-:S04]  /*2350*/  PRMT R183, R94, 0x7632, R183 ;  /* 0x000076325eb77816 */ /* 0x020fc800000000b7 */
[----:B------:R-:W-:Y:S01]  /*2360*/  SHF.L.U32 R183, R183, 0x10, RZ ;  /* 0x00000010b7b77819 */ /* 0x000fe200000006ff */
[----:B------:R-:W-:Y:S06]  /*2370*/  BRA `(.L_x_1324) ;  /* 0x0000000000247947 */ /* 0x000fec0003800000 */
.L_x_1323:
        /* <DEDUP_REMOVED lines=9> */
.L_x_1324:
[----:B------:R-:W-:Y:S05]  /*2410*/  BSYNC B0 ;  /* 0x0000000000007941 */ /* 0x000fea0003800000 */
.L_x_1322:
[----:B------:R-:W-:Y:S04]  /*2420*/  BSSY B0, `(.L_x_1325) ;  /* 0x000000b000007945 */ /* 0x000fe80003800000 */
[----:B------:R-:W-:Y:S05]  /*2430*/  @P3 BRA `(.L_x_1326) ;  /* 0x0000000000103947 */ /* 0x000fea0003800000 */
[----:B------:R-:W-:Y:S01]  /*2440*/  MOV R182, RZ ;  /* 0x000000ff00b67202 */ /* 0x000fe20000000f00 */
[----:B------:R-:W-:Y:S06]  /*2450*/  @!P0 BRA `(.L_x_1327) ;  /* 0x00000000001c8947 */ /* 0x000fec0003800000 */
[----:B-----5:R-:W-:Y:S01]  /*2460*/  SHF.L.U32 R182, R95, 0x10, RZ ;  /* 0x000000105fb67819 */ /* 0x020fe200000006ff */
[----:B------:R-:W-:Y:S06]  /*2470*/  BRA `(.L_x_1327) ;  /* 0x0000000000147947 */ /* 0x000fec0003800000 */
.L_x_1326:
[----:B--2--5:R-:W-:Y:S02]  /*2480*/  SHF.L.U32 R112, R99, 0x10, RZ ;  /* 0x0000001063707819 */ /* 0x024fe400000006ff */
[----:B------:R-:W-:-:S03]  /*2490*/  @P0 SHF.L.U32 R113, R95, 0x10, RZ ;  /* 0x000000105f710819 */ /* 0x000fc600000006ff */
[----:B------:R-:W-:-:S04]  /*24a0*/  FMUL.FTZ R112, R112, UR8 ;  /* 0x0000000870707c20 */ /* 0x000fc80008410000 */
[----:B------:R-:W-:-:S04]  /*24b0*/  FMUL.FTZ R182, R37, R112 ;  /* 0x0000007025b67220 */ /* 0x000fc80000410000 */
[----:B------:R-:W-:-:S07]  /*24c0*/  @P0 FADD.FTZ R182, R113, R182 ;  /* 0x000000b671b60221 */ /* 0x000fce0000010000 */
.L_x_1327:
[----:B------:R-:W-:Y:S05]  /*24d0*/  BSYNC B0 ;  /* 0x0000000000007941 */ /* 0x000fea0003800000 */
.L_x_1325:
[----:B------:R-:W-:Y:S04]  /*24e0*/  BSSY B0, `(.L_x_1328) ;  /* 0x000000e000007945 */ /* 0x000fe80003800000 */
[----:B------:R-:W-:Y:S05]  /*24f0*/  @P3 BRA `(.L_x_1329) ;  /* 0x0000000000143947 */ /* 0x000fea0003800000 */
[----:B------:R-:W-:Y:S01]  /*2500*/  HFMA2.MMA R181, -RZ, RZ, 0, 0 ;  /* 0x00000000ffb57435 */ /* 0x000fe200000001ff */
[----:B------:R-:W-:Y:S10]  /*2510*/  @!P0 BRA `(.L_x_1330) ;  /* 0x0000000000288947 */ /* 0x000ff40003800000 */
[----:B-----5:R-:W-:-:S05]  /*2520*/  PRMT R181, R95, 0x7632, R181 ;  /* 0x000076325fb57816 */ /* 0x020fca00000000b5 */
[----:B------:R-:W-:Y:S01]  /*2530*/  IMAD.U32 R181, R181, 0x10000, RZ ;  /* 0x00010000b5b57824 */ /* 0x000fe200078e00ff */
[----:B------:R-:W-:Y:S06]  /*2540*/  BRA `(.L_x_1330) ;  /* 0x00000000001c7947 */ /* 0x000fec0003800000 */
.L_x_1329:
[----:B--2--5:R-:W-:Y:S02]  /*2550*/  PRMT R112, R99, 0x7632, R112 ;  /* 0x0000763263707816 */ /* 0x024fe40000000070 */
[----:B------:R-:W-:Y:S02]  /*2560*/  @P0 PRMT R113, R95, 0x7632, R113 ;  /* 0x000076325f710816 */ /* 0x000fe40000000071 */
[----:B------:R-:W-:Y:S02]  /*2570*/  SHF.L.U32 R112, R112, 0x10, RZ ;  /* 0x0000001070707819 */ /* 0x000fe400000006ff */
[----:B------:R-:W-:-:S03]  /*2580*/  @P0 SHF.L.U32 R114, R113, 0x10, RZ ;  /* 0x0000001071720819 */ /* 0x000fc600000006ff */
[----:B------:R-:W-:-:S04]  /*2590*/  FMUL.FTZ R112, R112, UR8 ;  /* 0x0000000870707c20 */ /* 0x000fc80008410000 */
[----:B------:R-:W-:-:S04]  /*25a0*/  FMUL.FTZ R181, R169, R112 ;  /* 0x00000070a9b57220 */ /* 0x000fc80000410000 */
[----:B------:R-:W-:-:S07]  /*25b0*/  @P0 FADD.FTZ R181, R181, R114 ;  /* 0x00000072b5b50221 */ /* 0x000fce0000010000 */
.L_x_1330:
[----:B------:R-:W-:Y:S05]  /*25c0*/  BSYNC B0 ;  /* 0x0000000000007941 */ /* 0x000fea0003800000 */
.L_x_1328:
        /* <DEDUP_REMOVED lines=20> */
.L_x_1332:
[----:B--2--5:R-:W-:Y:S02]  /*2710*/  SHF.L.U32 R112, R96, 0x10, RZ ;  /* 0x0000001060707819 */ /* 0x024fe400000006ff */
[----:B------:R-:W-:Y:S02]  /*2720*/  SHF.L.U32 R196, R76, 0x10, RZ ;  /* 0x000000104cc47819 */ /* 0x000fe400000006ff */
[----:B------:R-:W-:Y:S01]  /*2730*/  @P0 SHF.L.U32 R115, R92, 0x10, RZ ;  /* 0x000000105c730819 */ /* 0x000fe200000006ff */
[----:B------:R-:W-:-:S04]  /*2740*/  FMUL.FTZ R113, R112, UR8 ;  /* 0x0000000870717c20 */ /* 0x000fc80008410000 */
[----:B------:R-:W-:-:S04]  /*2750*/  FMUL.FTZ R196, R113, R196 ;  /* 0x000000c471c47220 */ /* 0x000fc80000410000 */
[----:B------:R-:W-:-:S07]  /*2760*/  @P0 FADD.FTZ R196, R115, R196 ;  /* 0x000000c473c40221 */ /* 0x000fce0000010000 */
.L_x_1333:
[----:B------:R-:W-:Y:S05]  /*2770*/  BSYNC B0 ;  /* 0x0000000000007941 */ /* 0x000fea0003800000 */
.L_x_1331:
[----:B------:R-:W-:Y:S04]  /*2780*/  BSSY B0, `(.L_x_1334) ;  /* 0x0000010000007945 */ /* 0x000fe80003800000 */
[----:B------:R-:W-:Y:S05]  /*2790*/  @P3 BRA `(.L_x_1335) ;  /* 0x0000000000143947 */ /* 0x000fea0003800000 */
[----:B------:R-:W-:Y:S01]  /*27a0*/  HFMA2.MMA R195, -RZ, RZ, 0, 0 ;  /* 0x00000000ffc37435 */ /* 0x000fe200000001ff */
[----:B------:R-:W-:Y:S10]  /*27b0*/  @!P0 BRA `(.L_x_1336) ;  /* 0x0000000000308947 */ /* 0x000ff40003800000 */
[----:B-----5:R-:W-:-:S04]  /*27c0*/  PRMT R195, R92, 0x7632, R195 ;  /* 0x000076325cc37816 */ /* 0x020fc800000000c3 */
[----:B------:R-:W-:Y:S01]  /*27d0*/  SHF.L.U32 R195, R195, 0x10, RZ ;  /* 0x00000010c3c37819 */ /* 0x000fe200000006ff */
[----:B------:R-:W-:Y:S06]  /*27e0*/  BRA `(.L_x_1336) ;  /* 0x0000000000247947 */ /* 0x000fec0003800000 */
.L_x_1335:
        /* <DEDUP_REMOVED lines=9> */
.L_x_1336:
[----:B------:R-:W-:Y:S05]  /*2880*/  BSYNC B0 ;  /* 0x0000000000007941 */ /* 0x000fea0003800000 */
.L_x_1334:
[----:B------:R-:W-:Y:S04]  /*2890*/  BSSY B0, `(.L_x_1337) ;  /* 0x000000c000007945 */ /* 0x000fe80003800000 */
[----:B------:R-:W-:Y:S05]  /*28a0*/  @P3 BRA `(.L_x_1338) ;  /* 0x0000000000103947 */ /* 0x000fea0003800000 */
[----:B------:R-:W-:Y:S01]  /*28b0*/  MOV R194, RZ ;  /* 0x000000ff00c27202 */ /* 0x000fe20000000f00 */
[----:B------:R-:W-:Y:S06]  /*28c0*/  @!P0 BRA `(.L_x_1339) ;  /* 0x0000000000208947 */ /* 0x000fec0003800000 */
[----:B-----5:R-:W-:Y:S01]  /*28d0*/  SHF.L.U32 R194, R93, 0x10, RZ ;  /* 0x000000105dc27819 */ /* 0x020fe200000006ff */
[----:B------:R-:W-:Y:S06]  /*28e0*/  BRA `(.L_x_1339) ;  /* 0x0000000000187947 */ /* 0x000fec0003800000 */
.L_x_1338:
[----:B--2--5:R-:W-:Y:S01]  /*28f0*/  SHF.L.U32 R112, R97, 0x10, RZ ;  /* 0x0000001061707819 */ /* 0x024fe200000006ff */
[----:B------:R-:W-:Y:S01]  /*2900*/  @P0 IMAD.U32 R115, R93, 0x10000, RZ ;  /* 0x000100005d730824 */ /* 0x000fe200078e00ff */
[----:B------:R-:W-:-:S03]  /*2910*/  SHF.L.U32 R194, R77, 0x10, RZ ;  /* 0x000000104dc27819 */ /* 0x000fc600000006ff */
[----:B------:R-:W-:-:S04]  /*2920*/  FMUL.FTZ R113, R112, UR8 ;  /* 0x0000000870717c20 */ /* 0x000fc80008410000 */
[----:B------:R-:W-:-:S04]  /*2930*/  FMUL.FTZ R194, R113, R194 ;  /* 0x000000c271c27220 */ /* 0x000fc80000410000 */
[----:B------:R-:W-:-:S07]  /*2940*/  @P0 FADD.FTZ R194, R115, R194 ;  /* 0x000000c273c20221 */ /* 0x000fce0000010000 */
.L_x_1339:
[----:B------:R-:W-:Y:S05]  /*2950*/  BSYNC B0 ;  /* 0x0000000000007941 */ /* 0x000fea0003800000 */
.L_x_1337:
[----:B------:R-:W-:Y:S04]  /*2960*/  BSSY B0, `(.L_x_1340) ;  /* 0x0000010000007945 */ /* 0x000fe80003800000 */
[----:B------:R-:W-:Y:S05]  /*2970*/  @P3 BRA `(.L_x_1341) ;  /* 0x0000000000143947 */ /* 0x000fea0003800000 */
[----:B------:R-:W-:Y:S01]  /*2980*/  HFMA2.MMA R193, -RZ, RZ, 0, 0 ;  /* 0x00000000ffc17435 */ /* 0x000fe200000001ff */
[----:B------:R-:W-:Y:S10]  /*2990*/  @!P0 BRA `(.L_x_1342) ;  /* 0x0000000000308947 */ /* 0x000ff40003800000 */
[----:B-----5:R-:W-:-:S04]  /*29a0*/  PRMT R193, R93, 0x7632, R193 ;  /* 0x000076325dc17816 */ /* 0x020fc800000000c1 */
[----:B------:R-:W-:Y:S01]  /*29b0*/  SHF.L.U32 R193, R193, 0x10, RZ ;  /* 0x00000010c1c17819 */ /* 0x000fe200000006ff */
[----:B------:R-:W-:Y:S06]  /*29c0*/  BRA `(.L_x_1342) ;  /* 0x0000000000247947 */ /* 0x000fec0003800000 */
.L_x_1341:
        /* <DEDUP_REMOVED lines=9> */
.L_x_1342:
[----:B------:R-:W-:Y:S05]  /*2a60*/  BSYNC B0 ;  /* 0x0000000000007941 */ /* 0x000fea0003800000 */
.L_x_1340:
[----:B------:R-:W-:Y:S04]  /*2a70*/  BSSY B0, `(.L_x_1343) ;  /* 0x000000c000007945 */ /* 0x000fe80003800000 */
[----:B------:R-:W-:Y:S05]  /*2a80*/  @P3 BRA `(.L_x_1344) ;  /* 0x0000000000103947 */ /* 0x000fea0003800000 */
[----:B------:R-:W-:Y:S01]  /*2a90*/  MOV R192, RZ ;  /* 0x000000ff00c07202 */ /* 0x000fe20000000f00 */
[----:B------:R-:W-:Y:S06]  /*2aa0*/  @!P0 BRA `(.L_x_1345) ;  /* 0x0000000000208947 */ /* 0x000fec0003800000 */
[----:B-----5:R-:W-:Y:S01]  /*2ab0*/  SHF.L.U32 R192, R94, 0x10, RZ ;  /* 0x000000105ec07819 */ /* 0x020fe200000006ff */
[----:B------:R-:W-:Y:S06]  /*2ac0*/  BRA `(.L_x_1345) ;  /* 0x0000000000187947 */ /* 0x000fec0003800000 */
.L_x_1344:
[----:B--2--5:R-:W-:Y:S02]  /*2ad0*/  SHF.L.U32 R112, R98, 0x10, RZ ;  /* 0x0000001062707819 */ /* 0x024fe400000006ff */
[----:B------:R-:W-:Y:S02]  /*2ae0*/  SHF.L.U32 R192, R78, 0x10, RZ ;  /* 0x000000104ec07819 */ /* 0x000fe400000006ff */
[----:B------:R-:W-:Y:S01]  /*2af0*/  @P0 SHF.L.U32 R115, R94, 0x10, RZ ;  /* 0x000000105e730819 */ /* 0x000fe200000006ff */
[----:B------:R-:W-:-:S04]  /*2b00*/  FMUL.FTZ R113, R112, UR8 ;  /* 0x0000000870717c20 */ /* 0x000fc80008410000 */
[----:B------:R-:W-:-:S04]  /*2b10*/  FMUL.FTZ R192, R113, R192 ;  /* 0x000000c071c07220 */ /* 0x000fc80000410000 */
[----:B------:R-:W-:-:S07]  /*2b20*/  @P0 FADD.FTZ R192, R115, R192 ;  /* 0x000000c073c00221 */ /* 0x000fce0000010000 */
.L_x_1345:
[----:B------:R-:W-:Y:S05]  /*2b30*/  BSYNC B0 ;  /* 0x0000000000007941 */ /* 0x000fea0003800000 */
.L_x_1343:
[----:B------:R-:W-:Y:S04]  /*2b40*/  BSSY B0, `(.L_x_1346) ;  /* 0x0000010000007945 */ /* 0x000fe80003800000 */
[----:B------:R-:W-:Y:S05]  /*2b50*/  @P3 BRA `(.L_x_1347) ;  /* 0x0000000000143947 */ /* 0x000fea0003800000 */
[----:B------:R-:W-:Y:S01]  /*2b60*/  HFMA2.MMA R191, -RZ, RZ, 0, 0 ;  /* 0x00000000ffbf7435 */ /* 0x000fe200000001ff */
[----:B------:R-:W-:Y:S10]  /*2b70*/  @!P0 BRA `(.L_x_1348) ;  /* 0x0000000000308947 */ /* 0x000ff40003800000 */
[----:B-----5:R-:W-:-:S04]  /*2b80*/  PRMT R191, R94, 0x7632, R191 ;  /* 0x000076325ebf7816 */ /* 0x020fc800000000bf */
[----:B------:R-:W-:Y:S01]  /*2b90*/  SHF.L.U32 R191, R191, 0x10, RZ ;  /* 0x00000010bfbf7819 */ /* 0x000fe200000006ff */
[----:B------:R-:W-:Y:S06]  /*2ba0*/  BRA `(.L_x_1348) ;  /* 0x0000000000247947 */ /* 0x000fec0003800000 */
.L_x_1347:
        /* <DEDUP_REMOVED lines=9> */
.L_x_1348:
[----:B------:R-:W-:Y:S05]  /*2c40*/  BSYNC B0 ;  /* 0x0000000000007941 */ /* 0x000fea0003800000 */
.L_x_1346:
[----:B------:R-:W-:Y:S04]  /*2c50*/  BSSY B0, `(.L_x_1349) ;  /* 0x000000b000007945 */ /* 0x000fe80003800000 */
[----:B------:R-:W-:Y:S05]  /*2c60*/  @P3 BRA `(.L_x_1350) ;  /* 0x0000000000103947 */ /* 0x000fea0003800000 */
[----:B------:R-:W-:Y:S01]  /*2c70*/  MOV R190, RZ ;  /* 0x000000ff00be7202 */ /* 0x000fe20000000f00 */
[----:B------:R-:W-:Y:S06]  /*2c80*/  @!P0 BRA `(.L_x_1351) ;  /* 0x00000000001c8947 */ /* 0x000fec0003800000 */
[----:B-----5:R-:W-:Y:S01]  /*2c90*/  SHF.L.U32 R190, R95, 0x10, RZ ;  /* 0x000000105fbe7819 */ /* 0x020fe200000006ff */
[----:B------:R-:W-:Y:S06]  /*2ca0*/  BRA `(.L_x_1351) ;  /* 0x0000000000147947 */ /* 0x000fec0003800000 */
.L_x_1350:
[----:B--2--5:R-:W-:Y:S01]  /*2cb0*/  SHF.L.U32 R112, R99, 0x10, RZ ;  /* 0x0000001063707819 */ /* 0x024fe200000006ff */
[----:B------:R-:W-:-:S04]  /*2cc0*/  @P0 IMAD.U32 R115, R95, 0x10000, RZ ;  /* 0x000100005f730824 */ /* 0x000fc800078e00ff */
[----:B------:R-:W-:-:S04]  /*2cd0*/  FMUL.FTZ R113, R112, UR8 ;  /* 0x0000000870717c20 */ /* 0x000fc80008410000 */
[----:B------:R-:W-:-:S04]  /*2ce0*/  FMUL.FTZ R190, R38, R113 ;  /* 0x0000007126be7220 */ /* 0x000fc80000410000 */
[----:B------:R-:W-:-:S07]  /*2cf0*/  @P0 FADD.FTZ R190, R115, R190 ;  /* 0x000000be73be0221 */ /* 0x000fce0000010000 */
.L_x_1351:
[----:B------:R-:W-:Y:S05]  /*2d00*/  BSYNC B0 ;  /* 0x0000000000007941 */ /* 0x000fea0003800000 */
.L_x_1349:
[----:B------:R-:W-:Y:S04]  /*2d10*/  BSSY B0, `(.L_x_1352) ;  /* 0x000000e000007945 */ /* 0x000fe80003800000 */
[----:B------:R-:W-:Y:S05]  /*2d20*/  @P3 BRA `(.L_x_1353) ;  /* 0x0000000000143947 */ /* 0x000fea0003800000 */
[----:B------:R-:W-:Y:S01]  /*2d30*/  HFMA2.MMA R189, -RZ, RZ, 0, 0 ;  /* 0x00000000ffbd7435 */ /* 0x000fe200000001ff */
[----:B------:R-:W-:Y:S10]  /*2d40*/  @!P0 BRA `(.L_x_1354) ;  /* 0x0000000000288947 */ /* 0x000ff40003800000 */
[----:B-----5:R-:W-:-:S04]  /*2d50*/  PRMT R189, R95, 0x7632, R189 ;  /* 0x000076325fbd7816 */ /* 0x020fc800000000bd */
[----:B------:R-:W-:Y:S01]  /*2d60*/  SHF.L.U32 R189, R189, 0x10, RZ ;  /* 0x00000010bdbd7819 */ /* 0x000fe200000006ff */
[----:B------:R-:W-:Y:S06]  /*2d70*/  BRA `(.L_x_1354) ;  /* 0x00000000001c7947 */ /* 0x000fec0003800000 */
.L_x_1353:
[----:B--2--5:R-:W-:Y:S02]  /*2d80*/  PRMT R112, R99, 0x7632, R112 ;  /* 0x0000763263707816 */ /* 0x024fe40000000070 */
[----:B------:R-:W-:Y:S02]  /*2d90*/  @P0 PRMT R113, R95, 0x7632, R113 ;  /* 0x000076325f710816 */ /* 0x000fe40000000071 */
[----:B------:R-:W-:-:S05]  /*2da0*/  SHF.L.U32 R112, R112, 0x10, RZ ;  /* 0x0000001070707819 */ /* 0x000fca00000006ff */
[----:B------:R-:W-:Y:S01]  /*2db0*/  FMUL.FTZ R189, R112, UR8 ;  /* 0x0000000870bd7c20 */ /* 0x000fe20008410000 */
[----:B------:R-:W-:-:S03]  /*2dc0*/  @P0 SHF.L.U32 R112, R113, 0x10, RZ ;  /* 0x0000001071700819 */ /* 0x000fc600000006ff */
[----:B------:R-:W-:-:S04]  /*2dd0*/  FMUL.FTZ R189, R170, R189 ;  /* 0x000000bdaabd7220 */ /* 0x000fc80000410000 */
[----:B------:R-:W-:-:S07]  /*2de0*/  @P0 FADD.FTZ R189, R189, R112 ;  /* 0x00000070bdbd0221 */ /* 0x000fce0000010000 */
.L_x_1354:
[----:B------:R-:W-:Y:S05]  /*2df0*/  BSYNC B0 ;  /* 0x0000000000007941 */ /* 0x000fea0003800000 */
.L_x_1352:
        /* <DEDUP_REMOVED lines=20> */
.L_x_1356:
[----:B--2--5:R-:W-:Y:S02]  /*2f40*/  SHF.L.U32 R112, R96, 0x10, RZ ;  /* 0x0000001060707819 */ /* 0x024fe400000006ff */
[----:B------:R-:W-:Y:S02]  /*2f50*/  SHF.L.U32 R204, R72, 0x10, RZ ;  /* 0x0000001048cc7819 */ /* 0x000fe400000006ff */
[----:B------:R-:W-:Y:S01]  /*2f60*/  @P0 SHF.L.U32 R115, R92, 0x10, RZ ;  /* 0x000000105c730819 */ /* 0x000fe200000006ff */
[----:B------:R-:W-:-:S04]  /*2f70*/  FMUL.FTZ R113, R112, UR8 ;  /* 0x0000000870717c20 */ /* 0x000fc80008410000 */
[----:B------:R-:W-:-:S04]  /*2f80*/  FMUL.FTZ R204, R113, R204 ;  /* 0x000000cc71cc7220 */ /* 0x000fc80000410000 */
[----:B------:R-:W-:-:S07]  /*2f90*/  @P0 FADD.FTZ R204, R115, R204 ;  /* 0x000000cc73cc0221 */ /* 0x000fce0000010000 */
.L_x_1357:
[----:B------:R-:W-:Y:S05]  /*2fa0*/  BSYNC B0 ;  /* 0x0000000000007941 */ /* 0x000fea0003800000 */
.L_x_1355:
[----:B------:R-:W-:Y:S04]  /*2fb0*/  BSSY B0, `(.L_x_1358) ;  /* 0x0000010000007945 */ /* 0x000fe80003800000 */
[----:B------:R-:W-:Y:S05]  /*2fc0*/  @P3 BRA `(.L_x_1359) ;  /* 0x0000000000143947 */ /* 0x000fea0003800000 */
[----:B------:R-:W-:Y:S01]  /*2fd0*/  HFMA2.MMA R203, -RZ, RZ, 0, 0 ;  /* 0x00000000ffcb7435 */ /* 0x000fe200000001ff */
[----:B------:R-:W-:Y:S10]  /*2fe0*/  @!P0 BRA `(.L_x_1360) ;  /* 0x0000000000308947 */ /* 0x000ff40003800000 */
[----:B-----5:R-:W-:-:S04]  /*2ff0*/  PRMT R203, R92, 0x7632, R203 ;  /* 0x000076325ccb7816 */ /* 0x020fc800000000cb */
[----:B------:R-:W-:Y:S01]  /*3000*/  SHF.L.U32 R203, R203, 0x10, RZ ;  /* 0x00000010cbcb7819 */ /* 0x000fe200000006ff */
[----:B------:R-:W-:Y:S06]  /*3010*/  BRA `(.L_x_1360) ;  /* 0x0000000000247947 */ /* 0x000fec0003800000 */
.L_x_1359:
        /* <DEDUP_REMOVED lines=9> */
.L_x_1360:
[----:B------:R-:W-:Y:S05]  /*30b0*/  BSYNC B0 ;  /* 0x0000000000007941 */ /* 0x000fea0003800000 */
.L_x_1358:
[----:B------:R-:W-:Y:S04]  /*30c0*/  BSSY B0, `(.L_x_1361) ;  /* 0x000000c000007945 */ /* 0x000fe80003800000 */
[----:B------:R-:W-:Y:S05]  /*30d0*/  @P3 BRA `(.L_x_1362) ;  /* 0x0000000000103947 */ /* 0x000fea0003800000 */
[----:B------:R-:W-:Y:S01]  /*30e0*/  MOV R202, RZ ;  /* 0x000000ff00ca7202 */ /* 0x000fe20000000f00 */
[----:B------:R-:W-:Y:S06]  /*30f0*/  @!P0 BRA `(.L_x_1363) ;  /* 0x0000000000208947 */ /* 0x000fec0003800000 */
[----:B-----5:R-:W-:Y:S01]  /*3100*/  SHF.L.U32 R202, R93, 0x10, RZ ;  /* 0x000000105dca7819 */ /* 0x020fe200000006ff */
[----:B------:R-:W-:Y:S06]  /*3110*/  BRA `(.L_x_1363) ;  /* 0x0000000000187947 */ /* 0x000fec0003800000 */
.L_x_1362:
[----:B--2--5:R-:W-:Y:S01]  /*3120*/  IMAD.U32 R112, R97, 0x10000, RZ ;  /* 0x0001000061707824 */ /* 0x024fe200078e00ff */
[----:B------:R-:W-:Y:S02]  /*3130*/  SHF.L.U32 R202, R73, 0x10, RZ ;  /* 0x0000001049ca7819 */ /* 0x000fe400000006ff */
[----:B------:R-:W-:Y:S01]  /*3140*/  @P0 SHF.L.U32 R115, R93, 0x10, RZ ;  /* 0x000000105d730819 */ /* 0x000fe200000006ff */
[----:B------:R-:W-:-:S04]  /*3150*/  FMUL.FTZ R113, R112, UR8 ;  /* 0x0000000870717c20 */ /* 0x000fc80008410000 */
[----:B------:R-:W-:-:S04]  /*3160*/  FMUL.FTZ R202, R113, R202 ;  /* 0x000000ca71ca7220 */ /* 0x000fc80000410000 */
[----:B------:R-:W-:-:S07]  /*3170*/  @P0 FADD.FTZ R202, R115, R202 ;  /* 0x000000ca73ca0221 */ /* 0x000fce0000010000 */
.L_x_1363:
[----:B------:R-:W-:Y:S05]  /*3180*/  BSYNC B0 ;  /* 0x0000000000007941 */ /* 0x000fea0003800000 */
.L_x_1361:
[----:B------:R-:W-:Y:S04]  /*3190*/  BSSY B0, `(.L_x_1364) ;  /* 0x0000010000007945 */ /* 0x000fe80003800000 */
[----:B------:R-:W-:Y:S05]  /*31a0*/  @P3 BRA `(.L_x_1365) ;  /* 0x0000000000143947 */ /* 0x000fea0003800000 */
[----:B------:R-:W-:Y:S01]  /*31b0*/  HFMA2.MMA R201, -RZ, RZ, 0, 0 ;  /* 0x00000000ffc97435 */ /* 0x000fe200000001ff */
[----:B------:R-:W-:Y:S10]  /*31c0*/  @!P0 BRA `(.L_x_1366) ;  /* 0x0000000000308947 */ /* 0x000ff40003800000 */
[----:B-----5:R-:W-:-:S04]  /*31d0*/  PRMT R201, R93, 0x7632, R201 ;  /* 0x000076325dc97816 */ /* 0x020fc800000000c9 */
[----:B------:R-:W-:Y:S01]  /*31e0*/  SHF.L.U32 R201, R201, 0x10, RZ ;  /* 0x00000010c9c97819 */ /* 0x000fe200000006ff */
[----:B------:R-:W-:Y:S06]  /*31f0*/  BRA `(.L_x_1366) ;  /* 0x0000000000247947 */ /* 0x000fec0003800000 */
.L_x_1365:
        /* <DEDUP_REMOVED lines=9> */
.L_x_1366:
[----:B------:R-:W-:Y:S05]  /*3290*/  BSYNC B0 ;  /* 0x0000000000007941 */ /* 0x000fea0003800000 */
.L_x_1364:
[----:B------:R-:W-:Y:S04]  /*32a0*/  BSSY B0, `(.L_x_1367) ;  /* 0x000000c000007945 */ /* 0x000fe80003800000 */
[----:B------:R-:W-:Y:S05]  /*32b0*/  @P3 BRA `(.L_x_1368) ;  /* 0x0000000000103947 */ /* 0x000fea0003800000 */
[----:B------:R-:W-:Y:S01]  /*32c0*/  MOV R200, RZ ;  /* 0x000000ff00c87202 */ /* 0x000fe20000000f00 */
[----:B------:R-:W-:Y:S06]  /*32d0*/  @!P0 BRA `(.L_x_1369) ;  /* 0x0000000000208947 */ /* 0x000fec0003800000 */
[----:B-----5:R-:W-:Y:S01]  /*32e0*/  SHF.L.U32 R200, R94, 0x10, RZ ;  /* 0x000000105ec87819 */ /* 0x020fe200000006ff */
[----:B------:R-:W-:Y:S06]  /*32f0*/  BRA `(.L_x_1369) ;  /* 0x0000000000187947 */ /* 0x000fec0003800000 */
.L_x_1368:
[----:B--2--5:R-:W-:Y:S02]  /*3300*/  SHF.L.U32 R112, R98, 0x10, RZ ;  /* 0x0000001062707819 */ /* 0x024fe400000006ff */
[----:B------:R-:W-:Y:S02]  /*3310*/  SHF.L.U32 R200, R74, 0x10, RZ ;  /* 0x000000104ac87819 */ /* 0x000fe400000006ff */
[----:B------:R-:W-:Y:S01]  /*3320*/  @P0 SHF.L.U32 R115, R94, 0x10, RZ ;  /* 0x000000105e730819 */ /* 0x000fe200000006ff */
[----:B------:R-:W-:-:S04]  /*3330*/  FMUL.FTZ R113, R112, UR8 ;  /* 0x0000000870717c20 */ /* 0x000fc80008410000 */
[----:B------:R-:W-:-:S04]  /*3340*/  FMUL.FTZ R200, R113, R200 ;  /* 0x000000c871c87220 */ /* 0x000fc80000410000 */
[----:B------:R-:W-:-:S07]  /*3350*/  @P0 FADD.FTZ R200, R115, R200 ;  /* 0x000000c873c80221 */ /* 0x000fce0000010000 */
.L_x_1369:
[----:B------:R-:W-:Y:S05]  /*3360*/  BSYNC B0 ;  /* 0x0000000000007941 */ /* 0x000fea0003800000 */
.L_x_1367:
[----:B------:R-:W-:Y:S04]  /*3370*/  BSSY B0, `(.L_x_1370) ;  /* 0x0000010000007945 */ /* 0x000fe80003800000 */
[----:B------:R-:W-:Y:S05]  /*3380*/  @P3 BRA `(.L_x_1371) ;  /* 0x0000000000143947 */ /* 0x000fea0003800000 */
[----:B------:R-:W-:Y:S01]  /*3390*/  HFMA2.MMA R199, -RZ, RZ, 0, 0 ;  /* 0x00000000ffc77435 */ /* 0x000fe200000001ff */
[----:B------:R-:W-:Y:S10]  /*33a0*/  @!P0 BRA `(.L_x_1372) ;  /* 0x0000000000308947 */ /* 0x000ff40003800000 */
[----:B-----5:R-:W-:-:S04]  /*33b0*/  PRMT R199, R94, 0x7632, R199 ;  /* 0x000076325ec77816 */ /* 0x020fc800000000c7 */
[----:B------:R-:W-:Y:S01]  /*33c0*/  SHF.L.U32 R199, R199, 0x10, RZ ;  /* 0x00000010c7c77819 */ /* 0x000fe200000006ff */
[----:B------:R-:W-:Y:S06]  /*33d0*/  BRA `(.L_x_1372) ;  /* 0x0000000000247947 */ /* 0x000fec0003800000 */
.L_x_1371:
        /* <DEDUP_REMOVED lines=9> */
.L_x_1372:
[----:B------:R-:W-:Y:S05]  /*3470*/  BSYNC B0 ;  /* 0x0000000000007941 */ /* 0x000fea0003800000 */
.L_x_1370:
[----:B------:R-:W-:Y:S04]  /*3480*/  BSSY B0, `(.L_x_1373) ;  /* 0x000000b000007945 */ /* 0x000fe80003800000 */
[----:B------:R-:W-:Y:S05]  /*3490*/  @P3 BRA `(.L_x_1374) ;  /* 0x0000000000103947 */ /* 0x000fea0003800000 */
[----:B------:R-:W-:Y:S01]  /*34a0*/  MOV R198, RZ ;  /* 0x000000ff00c67202 */ /* 0x000fe20000000f00 */
[----:B------:R-:W-:Y:S06]  /*34b0*/  @!P0 BRA `(.L_x_1375) ;  /* 0x00000000001c8947 */ /* 0x000fec0003800000 */
[----:B-----5:R-:W-:Y:S01]  /*34c0*/  IMAD.U32 R198, R95, 0x10000, RZ ;  /* 0x000100005fc67824 */ /* 0x020fe200078e00ff */
[----:B------:R-:W-:Y:S06]  /*34d0*/  BRA `(.L_x_1375) ;  /* 0x0000000000147947 */ /* 0x000fec0003800000 */
.L_x_1374:
[----:B--2--5:R-:W-:Y:S02]  /*34e0*/  SHF.L.U32 R112, R99, 0x10, RZ ;  /* 0x0000001063707819 */ /* 0x024fe400000006ff */
[----:B------:R-:W-:-:S03]  /*34f0*/  @P0 SHF.L.U32 R113, R95, 0x10, RZ ;  /* 0x000000105f710819 */ /* 0x000fc600000006ff */
[----:B------:R-:W-:-:S04]  /*3500*/  FMUL.FTZ R112, R112, UR8 ;  /* 0x0000000870707c20 */ /* 0x000fc80008410000 */
[----:B------:R-:W-:-:S04]  /*3510*/  FMUL.FTZ R198, R39, R112 ;  /* 0x0000007027c67220 */ /* 0x000fc80000410000 */
[----:B------:R-:W-:-:S07]  /*3520*/  @P0 FADD.FTZ R198, R113, R198 ;  /* 0x000000c671c60221 */ /* 0x000fce0000010000 */
.L_x_1375:
[----:B------:R-:W-:Y:S05]  /*3530*/  BSYNC B0 ;  /* 0x0000000000007941 */ /* 0x000fea0003800000 */
.L_x_1373:
[----:B------:R-:W-:Y:S04]  /*3540*/  BSSY B0, `(.L_x_1376) ;  /* 0x000000e000007945 */ /* 0x000fe80003800000 */
[----:B------:R-:W-:Y:S05]  /*3550*/  @P3 BRA `(.L_x_1377) ;  /* 0x0000000000143947 */ /* 0x000fea0003800000 */
[----:B------:R-:W-:Y:S01]  /*3560*/  HFMA2.MMA R197, -RZ, RZ, 0, 0 ;  /* 0x00000000ffc57435 */ /* 0x000fe200000001ff */
[----:B------:R-:W-:Y:S10]  /*3570*/  @!P0 BRA `(.L_x_1378) ;  /* 0x0000000000288947 */ /* 0x000ff40003800000 */
[----:B-----5:R-:W-:-:S04]  /*3580*/  PRMT R197, R95, 0x7632, R197 ;  /* 0x000076325fc57816 */ /* 0x020fc800000000c5 */
[----:B------:R-:W-:Y:S01]  /*3590*/  SHF.L.U32 R197, R197, 0x10, RZ ;  /* 0x00000010c5c57819 */ /* 0x000fe200000006ff */
[----:B------:R-:W-:Y:S06]  /*35a0*/  BRA `(.L_x_1378) ;  /* 0x00000000001c7947 */ /* 0x000fec0003800000 */
.L_x_1377:
[----:B--2--5:R-:W-:Y:S02]  /*35b0*/  PRMT R112, R99, 0x7632, R112 ;  /* 0x0000763263707816 */ /* 0x024fe40000000070 */
[----:B------:R-:W-:Y:S02]  /*35c0*/  @P0 PRMT R113, R95, 0x7632, R113 ;  /* 0x000076325f710816 */ /* 0x000fe40000000071 */
[----:B------:R-:W-:Y:S02]  /*35d0*/  SHF.L.U32 R112, R112, 0x10, RZ ;  /* 0x0000001070707819 */ /* 0x000fe400000006ff */
[----:B------:R-:W-:-:S03]  /*35e0*/  @P0 SHF.L.U32 R114, R113, 0x10, RZ ;  /* 0x0000001071720819 */ /* 0x000fc600000006ff */
[----:B------:R-:W-:-:S04]  /*35f0*/  FMUL.FTZ R112, R112, UR8 ;  /* 0x0000000870707c20 */ /* 0x000fc80008410000 */
[----:B------:R-:W-:-:S04]  /*3600*/  FMUL.FTZ R197, R171, R112 ;  /* 0x00000070abc57220 */ /* 0x000fc80000410000 */
[----:B------:R-:W-:-:S07]  /*3610*/  @P0 FADD.FTZ R197, R197, R114 ;  /* 0x00000072c5c50221 */ /* 0x000fce0000010000 */
.L_x_1378:
[----:B------:R-:W-:Y:S05]  /*3620*/  BSYNC B0 ;  /* 0x0000000000007941 */ /* 0x000fea0003800000 */
.L_x_1376:
        /* <DEDUP_REMOVED lines=20> */
.L_x_1380:
[----:B--2--5:R-:W-:Y:S02]  /*3770*/  SHF.L.U32 R112, R96, 0x10, RZ ;  /* 0x0000001060707819 */ /* 0x024fe400000006ff */
[----:B------:R-:W-:Y:S02]  /*3780*/  SHF.L.U32 R212, R68, 0x10, RZ ;  /* 0x0000001044d47819 */ /* 0x000fe400000006ff */
[----:B------:R-:W-:Y:S01]  /*3790*/  @P0 SHF.L.U32 R115, R92, 0x10, RZ ;  /* 0x000000105c730819 */ /* 0x000fe200000006ff */
[----:B------:R-:W-:-:S04]  /*37a0*/  FMUL.FTZ R113, R112, UR8 ;  /* 0x0000000870717c20 */ /* 0x000fc80008410000 */
[----:B------:R-:W-:-:S04]  /*37b0*/  FMUL.FTZ R212, R113, R212 ;  /* 0x000000d471d47220 */ /* 0x000fc80000410000 */
[----:B------:R-:W-:-:S07]  /*37c0*/  @P0 FADD.FTZ R212, R115, R212 ;  /* 0x000000d473d40221 */ /* 0x000fce0000010000 */
.L_x_1381:
[----:B------:R-:W-:Y:S05]  /*37d0*/  BSYNC B0 ;  /* 0x0000000000007941 */ /* 0x000fea0003800000 */
.L_x_1379:
[----:B------:R-:W-:Y:S04]  /*37e0*/  BSSY B0, `(.L_x_1382) ;  /* 0x0000010000007945 */ /* 0x000fe80003800000 */
[----:B------:R-:W-:Y:S05]  /*37f0*/  @P3 BRA `(.L_x_1383) ;  /* 0x0000000000143947 */ /* 0x000fea0003800000 */
[----:B------:R-:W-:Y:S01]  /*3800*/  HFMA2.MMA R211, -RZ, RZ, 0, 0 ;  /* 0x00000000ffd37435 */ /* 0x000fe200000001ff */
[----:B------:R-:W-:Y:S10]  /*3810*/  @!P0 BRA `(.L_x_1384) ;  /* 0x0000000000308947 */ /* 0x000ff40003800000 */
[----:B-----5:R-:W-:-:S04]  /*3820*/  PRMT R211, R92, 0x7632, R211 ;  /* 0x000076325cd37816 */ /* 0x020fc800000000d3 */
[----:B------:R-:W-:Y:S01]  /*3830*/  SHF.L.U32 R211, R211, 0x10, RZ ;  /* 0x00000010d3d37819 */ /* 0x000fe200000006ff */
[----:B------:R-:W-:Y:S06]  /*3840*/  BRA `(.L_x_1384) ;  /* 0x0000000000247947 */ /* 0x000fec0003800000 */
.L_x_1383:
        /* <DEDUP_REMOVED lines=9> */
.L_x_1384:
[----:B------:R-:W-:Y:S05]  /*38e0*/  BSYNC B0 ;  /* 0x0000000000007941 */ /* 0x000fea0003800000 */
.L_x_1382:
[----:B------:R-:W-:Y:S04]  /*38f0*/  BSSY B0, `(.L_x_1385) ;  /* 0x000000c000007945 */ /* 0x000fe80003800000 */
[----:B------:R-:W-:Y:S05]  /*3900*/  @P3 BRA `(.L_x_1386) ;  /* 0x0000000000103947 */ /* 0x000fea0003800000 */
[----:B------:R-:W-:Y:S01]  /*3910*/  IMAD.MOV.U32 R210, RZ, RZ, RZ ;  /* 0x000000ffffd27224 */ /* 0x000fe200078e00ff */
[----:B------:R-:W-:Y:S06]  /*3920*/  @!P0 BRA `(.L_x_1387) ;  /* 0x0000000000208947 */ /* 0x000fec0003800000 */
[----:B-----5:R-:W-:Y:S01]  /*3930*/  SHF.L.U32 R210, R93, 0x10, RZ ;  /* 0x000000105dd27819 */ /* 0x020fe200000006ff */
[----:B------:R-:W-:Y:S06]  /*3940*/  BRA `(.L_x_1387) ;  /* 0x0000000000187947 */ /* 0x000fec0003800000 */
.L_x_1386:
[----:B--2--5:R-:W-:Y:S02]  /*3950*/  SHF.L.U32 R112, R97, 0x10, RZ ;  /* 0x0000001061707819 */ /* 0x024fe400000006ff */
[----:B------:R-:W-:Y:S02]  /*3960*/  SHF.L.U32 R210, R69, 0x10, RZ ;  /* 0x0000001045d27819 */ /* 0x000fe400000006ff */
[----:B------:R-:W-:Y:S01]  /*3970*/  @P0 SHF.L.U32 R115, R93, 0x10, RZ ;  /* 0x000000105d730819 */ /* 0x000fe200000006ff */
[----:B------:R-:W-:-:S04]  /*3980*/  FMUL.FTZ R113, R112, UR8 ;  /* 0x0000000870717c20 */ /* 0x000fc80008410000 */
[----:B------:R-:W-:-:S04]  /*3990*/  FMUL.FTZ R210, R113, R210 ;  /* 0x000000d271d27220 */ /* 0x000fc80000410000 */
[----:B------:R-:W-:-:S07]  /*39a0*/  @P0 FADD.FTZ R210, R115, R210 ;  /* 0x000000d273d20221 */ /* 0x000fce0000010000 */
.L_x_1387:
[----:B------:R-:W-:Y:S05]  /*39b0*/  BSYNC B0 ;  /* 0x0000000000007941 */ /* 0x000fea0003800000 */
.L_x_1385:
[----:B------:R-:W-:Y:S04]  /*39c0*/  BSSY B0, `(.L_x_1388) ;  /* 0x0000010000007945 */ /* 0x000fe80003800000 */
[----:B------:R-:W-:Y:S05]  /*39d0*/  @P3 BRA `(.L_x_1389) ;  /* 0x0000000000143947 */ /* 0x000fea0003800000 */
[----:B------:R-:W-:Y:S01]  /*39e0*/  MOV R209, RZ ;  /* 0x000000ff00d17202 */ /* 0x000fe20000000f00 */
[----:B------:R-:W-:Y:S06]  /*39f0*/  @!P0 BRA `(.L_x_1390) ;  /* 0x0000000000308947 */ /* 0x000fec0003800000 */
[----:B-----5:R-:W-:-:S04]  /*3a00*/  PRMT R209, R93, 0x7632, R209 ;  /* 0x000076325dd17816 */ /* 0x020fc800000000d1 */
[----:B------:R-:W-:Y:S01]  /*3a10*/  SHF.L.U32 R209, R209, 0x10, RZ ;  /* 0x00000010d1d17819 */ /* 0x000fe200000006ff */
[----:B------:R-:W-:Y:S06]  /*3a20*/  BRA `(.L_x_1390) ;  /* 0x0000000000247947 */ /* 0x000fec0003800000 */
.L_x_1389:
        /* <DEDUP_REMOVED lines=9> */
.L_x_1390:
[----:B------:R-:W-:Y:S05]  /*3ac0*/  BSYNC B0 ;  /* 0x0000000000007941 */ /* 0x000fea0003800000 */
.L_x_1388:
[----:B------:R-:W-:Y:S04]  /*3ad0*/  BSSY B0, `(.L_x_1391) ;  /* 0x000000c000007945 */ /* 0x000fe80003800000 */
[----:B------:R-:W-:Y:S05]  /*3ae0*/  @P3 BRA `(.L_x_1392) ;  /* 0x0000000000103947 */ /* 0x000fea0003800000 */
[----:B------:R-:W-:Y:S01]  /*3af0*/  HFMA2.MMA R208, -RZ, RZ, 0, 0 ;  /* 0x00000000ffd07435 */ /* 0x000fe200000001ff */
[----:B------:R-:W-:Y:S10]  /*3b00*/  @!P0 BRA `(.L_x_1393) ;  /* 0x0000000000208947 */ /* 0x000ff40003800000 */
[----:B-----5:R-:W-:Y:S01]  /*3b10*/  SHF.L.U32 R208, R94, 0x10, RZ ;  /* 0x000000105ed07819 */ /* 0x020fe200000006ff */
[----:B------:R-:W-:Y:S06]  /*3b20*/  BRA `(.L_x_1393) ;  /* 0x0000000000187947 */ /* 0x000fec0003800000 */
.L_x_1392:
[----:B--2--5:R-:W-:Y:S02]  /*3b30*/  SHF.L.U32 R112, R98, 0x10, RZ ;  /* 0x0000001062707819 */ /* 0x024fe400000006ff */
[----:B------:R-:W-:Y:S02]  /*3b40*/  SHF.L.U32 R208, R70, 0x10, RZ ;  /* 0x0000001046d07819 */ /* 0x000fe400000006ff */
[----:B------:R-:W-:Y:S01]  /*3b50*/  @P0 SHF.L.U32 R115, R94, 0x10, RZ ;  /* 0x000000105e730819 */ /* 0x000fe200000006ff */
[----:B------:R-:W-:-:S04]  /*3b60*/  FMUL.FTZ R113, R112, UR8 ;  /* 0x0000000870717c20 */ /* 0x000fc80008410000 */
[----:B------:R-:W-:-:S04]  /*3b70*/  FMUL.FTZ R208, R113, R208 ;  /* 0x000000d071d07220 */ /* 0x000fc80000410000 */
[----:B------:R-:W-:-:S07]  /*3b80*/  @P0 FADD.FTZ R208, R115, R208 ;  /* 0x000000d073d00221 */ /* 0x000fce0000010000 */
.L_x_1393:
[----:B------:R-:W-:Y:S05]  /*3b90*/  BSYNC B0 ;  /* 0x0000000000007941 */ /* 0x000fea0003800000 */
.L_x_1391:
[----:B------:R-:W-:Y:S04]  /*3ba0*/  BSSY B0, `(.L_x_1394) ;  /* 0x0000010000007945 */ /* 0x000fe80003800000 */
[----:B------:R-:W-:Y:S05]  /*3bb0*/  @P3 BRA `(.L_x_1395) ;  /* 0x0000000000143947 */ /* 0x000fea0003800000 */
[----:B------:R-:W-:Y:S01]  /*3bc0*/  MOV R207, RZ ;  /* 0x000000ff00cf7202 */ /* 0x000fe20000000f00 */
[----:B------:R-:W-:Y:S06]  /*3bd0*/  @!P0 BRA `(.L_x_1396) ;  /* 0x0000000000308947 */ /* 0x000fec0003800000 */
[----:B-----5:R-:W-:-:S04]  /*3be0*/  PRMT R207, R94, 0x7632, R207 ;  /* 0x000076325ecf7816 */ /* 0x020fc800000000cf */
[----:B------:R-:W-:Y:S01]  /*3bf0*/  SHF.L.U32 R207, R207, 0x10, RZ ;  /* 0x00000010cfcf7819 */ /* 0x000fe200000006ff */
[----:B------:R-:W-:Y:S06]  /*3c00*/  BRA `(.L_x_1396) ;  /* 0x0000000000247947 */ /* 0x000fec0003800000 */
.L_x_1395:
[----:B--2--5:R-:W-:Y:S02]  /*3c10*/  PRMT R112, R98, 0x7632, R112 ;  /* 0x0000763262707816 */ /* 0x024fe40000000070 */
[----:B------:R-:W-:Y:S02]  /*3c20*/  PRMT R113, R70, 0x7632, R113 ;  /* 0x0000763246717816 */ /* 0x000fe40000000071 */
[----:B------:R-:W-:Y:S02]  /*3c30*/  SHF.L.U32 R112, R112, 0x10, RZ ;  /* 0x0000001070707819 */ /* 0x000fe400000006ff */
[----:B------:R-:W-:Y:S02]  /*3c40*/  @P0 PRMT R114, R94, 0x7632, R114 ;  /* 0x000076325e720816 */ /* 0x000fe40000000072 */
[----:B------:R-:W-:Y:S01]  /*3c50*/  SHF.L.U32 R113, R113, 0x10, RZ ;  /* 0x0000001071717819 */ /* 0x000fe200000006ff */
[----:B------:R-:W-:Y:S02]  /*3c60*/  FMUL.FTZ R112, R112, UR8 ;  /* 0x0000000870707c20 */ /* 0x000fe40008410000 */
[----:B------:R-:W-:-:S02]  /*3c70*/  @P0 IMAD.U32 R114, R114, 0x10000, RZ ;  /* 0x0001000072720824 */ /* 0x000fc400078e00ff */
[----:B------:R-:W-:-:S04]  /*3c80*/  FMUL.FTZ R207, R112, R113 ;  /* 0x0000007170cf7220 */ /* 0x000fc80000410000 */
[----:B------:R-:W-:-:S07]  /*3c90*/  @P0 FADD.FTZ R207, R207, R114 ;  /* 0x00000072cfcf0221 */ /* 0x000fce0000010000 */
.L_x_1396:
[----:B------:R-:W-:Y:S05]  /*3ca0*/  BSYNC B0 ;  /* 0x0000000000007941 */ /* 0x000fea0003800000 */
.L_x_1394:
[----:B------:R-:W-:Y:S04]  /*3cb0*/  BSSY B0, `(.L_x_1397) ;  /* 0x000000b000007945 */ /* 0x000fe80003800000 */
[----:B------:R-:W-:Y:S05]  /*3cc0*/  @P3 BRA `(.L_x_1398) ;  /* 0x0000000000103947 */ /* 0x000fea0003800000 */
[----:B------:R-:W-:Y:S01]  /*3cd0*/  HFMA2.MMA R206, -RZ, RZ, 0, 0 ;  /* 0x00000000ffce7435 */ /* 0x000fe200000001ff */
[----:B------:R-:W-:Y:S10]  /*3ce0*/  @!P0 BRA `(.L_x_1399) ;  /* 0x00000000001c8947 */ /* 0x000ff40003800000 */
[----:B-----5:R-:W-:Y:S01]  /*3cf0*/  SHF.L.U32 R206, R95, 0x10, RZ ;  /* 0x000000105fce7819 */ /* 0x020fe200000006ff */
[----:B------:R-:W-:Y:S06]  /*3d00*/  BRA `(.L_x_1399) ;  /* 0x0000000000147947 */ /* 0x000fec0003800000 */
.L_x_1398:
[----:B--2--5:R-:W-:Y:S02]  /*3d10*/  SHF.L.U32 R112, R99, 0x10, RZ ;  /* 0x0000001063707819 */ /* 0x024fe400000006ff */
[----:B------:R-:W-:-:S03]  /*3d20*/  @P0 SHF.L.U32 R113, R95, 0x10, RZ ;  /* 0x000000105f710819 */ /* 0x000fc600000006ff */
[----:B------:R-:W-:-:S04]  /*3d30*/  FMUL.FTZ R112, R112, UR8 ;  /* 0x0000000870707c20 */ /* 0x000fc80008410000 */
[----:B------:R-:W-:-:S04]  /*3d40*/  FMUL.FTZ R206, R71, R112 ;  /* 0x0000007047ce7220 */ /* 0x000fc80000410000 */
[----:B------:R-:W-:-:S07]  /*3d50*/  @P0 FADD.FTZ R206, R113, R206 ;  /* 0x000000ce71ce0221 */ /* 0x000fce0000010000 */
.L_x_1399:
[----:B------:R-:W-:Y:S05]  /*3d60*/  BSYNC B0 ;  /* 0x0000000000007941 */ /* 0x000fea0003800000 */
.L_x_1397:
[----:B------:R-:W-:Y:S04]  /*3d70*/  BSSY B0, `(.L_x_1400) ;  /* 0x000000e000007945 */ /* 0x000fe80003800000 */
[----:B------:R-:W-:Y:S05]  /*3d80*/  @P3 BRA `(.L_x_1401) ;  /* 0x0000000000143947 */ /* 0x000fea0003800000 */
[----:B------:R-:W-:Y:S01]  /*3d90*/  MOV R205, RZ ;  /* 0x000000ff00cd7202 */ /* 0x000fe20000000f00 */
[----:B------:R-:W-:Y:S06]  /*3da0*/  @!P0 BRA `(.L_x_1402) ;  /* 0x0000000000288947 */ /* 0x000fec0003800000 */
[----:B-----5:R-:W-:-:S04]  /*3db0*/  PRMT R205, R95, 0x7632, R205 ;  /* 0x000076325fcd7816 */ /* 0x020fc800000000cd */
[----:B------:R-:W-:Y:S01]  /*3dc0*/  SHF.L.U32 R205, R205, 0x10, RZ ;  /* 0x00000010cdcd7819 */ /* 0x000fe200000006ff */
[----:B------:R-:W-:Y:S06]  /*3dd0*/  BRA `(.L_x_1402) ;  /* 0x00000000001c7947 */ /* 0x000fec0003800000 */
.L_x_1401:
[----:B--2--5:R-:W-:Y:S02]  /*3de0*/  PRMT R112, R99, 0x7632, R112 ;  /* 0x0000763263707816 */ /* 0x024fe40000000070 */
[----:B------:R-:W-:Y:S02]  /*3df0*/  @P0 PRMT R113, R95, 0x7632, R113 ;  /* 0x000076325f710816 */ /* 0x000fe40000000071 */
[----:B------:R-:W-:-:S05]  /*3e00*/  SHF.L.U32 R112, R112, 0x10, RZ ;  /* 0x0000001070707819 */ /* 0x000fca00000006ff */
[----:B------:R-:W-:Y:S01]  /*3e10*/  FMUL.FTZ R205, R112, UR8 ;  /* 0x0000000870cd7c20 */ /* 0x000fe20008410000 */
[----:B------:R-:W-:-:S03]  /*3e20*/  @P0 SHF.L.U32 R112, R113, 0x10, RZ ;  /* 0x0000001071700819 */ /* 0x000fc600000006ff */
[----:B------:R-:W-:-:S04]  /*3e30*/  FMUL.FTZ R205, R172, R205 ;  /* 0x000000cdaccd7220 */ /* 0x000fc80000410000 */
[----:B------:R-:W-:-:S07]  /*3e40*/  @P0 FADD.FTZ R205, R205, R112 ;  /* 0x00000070cdcd0221 */ /* 0x000fce0000010000 */
.L_x_1402:
[----:B------:R-:W-:Y:S05]  /*3e50*/  BSYNC B0 ;  /* 0x0000000000007941 */ /* 0x000fea0003800000 */
.L_x_1400:
        /* <DEDUP_REMOVED lines=20> */
.L_x_1404:
[----:B--2--5:R-:W-:Y:S02]  /*3fa0*/  SHF.L.U32 R112, R96, 0x10, RZ ;  /* 0x0000001060707819 */ /* 0x024fe400000006ff */
[----:B------:R-:W-:Y:S02]  /*3fb0*/  SHF.L.U32 R216, R100, 0x10, RZ ;  /* 0x0000001064d87819 */ /* 0x000fe400000006ff */
[----:B------:R-:W-:Y:S01]  /*3fc0*/  @P0 SHF.L.U32 R115, R92, 0x10, RZ ;  /* 0x000000105c730819 */ /* 0x000fe200000006ff */
[----:B------:R-:W-:-:S04]  /*3fd0*/  FMUL.FTZ R113, R112, UR8 ;  /* 0x0000000870717c20 */ /* 0x000fc80008410000 */
[----:B------:R-:W-:-:S04]  /*3fe0*/  FMUL.FTZ R216, R113, R216 ;  /* 0x000000d871d87220 */ /* 0x000fc80000410000 */
[----:B------:R-:W-:-:S07]  /*3ff0*/  @P0 FADD.FTZ R216, R115, R216 ;  /* 0x000000d873d80221 */ /* 0x000fce0000010000 */
.L_x_1405:
[----:B------:R-:W-:Y:S05]  /*4000*/  BSYNC B0 ;  /* 0x0000000000007941 */ /* 0x000fea0003800000 */
.L_x_1403:
[----:B------:R-:W-:Y:S04]  /*4010*/  BSSY B0, `(.L_x_1406) ;  /* 0x0000010000007945 */ /* 0x000fe80003800000 */
[----:B------:R-:W-:Y:S05]  /*4020*/  @P3 BRA `(.L_x_1407) ;  /* 0x0000000000143947 */ /* 0x000fea0003800000 */
[----:B------:R-:W-:Y:S01]  /*4030*/  MOV R217, RZ ;  /* 0x000000ff00d97202 */ /* 0x000fe20000000f00 */
[----:B------:R-:W-:Y:S06]  /*4040*/  @!P0 BRA `(.L_x_1408) ;  /* 0x0000000000308947 */ /* 0x000fec0003800000 */
[----:B-----5:R-:W-:-:S04]  /*4050*/  PRMT R217, R92, 0x7632, R217 ;  /* 0x000076325cd97816 */ /* 0x020fc800000000d9 */
[----:B------:R-:W-:Y:S01]  /*4060*/  SHF.L.U32 R217, R217, 0x10, RZ ;  /* 0x00000010d9d97819 */ /* 0x000fe200000006ff */
[----:B------:R-:W-:Y:S06]  /*4070*/  BRA `(.L_x_1408) ;  /* 0x0000000000247947 */ /* 0x000fec0003800000 */
.L_x_1407:
[----:B--2--5:R-:W-:Y:S02]  /*4080*/  PRMT R112, R96, 0x7632, R112 ;  /* 0x0000763260707816 */ /* 0x024fe40000000070 */
        /* <DEDUP_REMOVED lines=8> */
.L_x_1408:
[----:B------:R-:W-:Y:S05]  /*4110*/  BSYNC B0 ;  /* 0x0000000000007941 */ /* 0x000fea0003800000 */
.L_x_1406:
[----:B------:R-:W-:Y:S04]  /*4120*/  BSSY B0, `(.L_x_1409) ;  /* 0x000000c000007945 */ /* 0x000fe80003800000 */
[----:B------:R-:W-:Y:S05]  /*4130*/  @P3 BRA `(.L_x_1410) ;  /* 0x0000000000103947 */ /* 0x000fea0003800000 */
[----:B------:R-:W-:Y:S01]  /*4140*/  HFMA2.MMA R218, -RZ, RZ, 0, 0 ;  /* 0x00000000ffda7435 */ /* 0x000fe200000001ff */
[----:B------:R-:W-:Y:S10]  /*4150*/  @!P0 BRA `(.L_x_1411) ;  /* 0x0000000000208947 */ /* 0x000ff40003800000 */
[----:B-----5:R-:W-:Y:S01]  /*4160*/  SHF.L.U32 R218, R93, 0x10, RZ ;  /* 0x000000105dda7819 */ /* 0x020fe200000006ff */
[----:B------:R-:W-:Y:S06]  /*4170*/  BRA `(.L_x_1411) ;  /* 0x0000000000187947 */ /* 0x000fec0003800000 */
.L_x_1410:
[----:B--2--5:R-:W-:Y:S02]  /*4180*/  SHF.L.U32 R112, R97, 0x10, RZ ;  /* 0x0000001061707819 */ /* 0x024fe400000006ff */
[----:B------:R-:W-:Y:S02]  /*4190*/  SHF.L.U32 R218, R101, 0x10, RZ ;  /* 0x0000001065da7819 */ /* 0x000fe400000006ff */
[----:B------:R-:W-:Y:S01]  /*41a0*/  @P0 SHF.L.U32 R115, R93, 0x10, RZ ;  /* 0x000000105d730819 */ /* 0x000fe200000006ff */
[----:B------:R-:W-:-:S04]  /*41b0*/  FMUL.FTZ R113, R112, UR8 ;  /* 0x0000000870717c20 */ /* 0x000fc80008410000 */
[----:B------:R-:W-:-:S04]  /*41c0*/  FMUL.FTZ R218, R113, R218 ;  /* 0x000000da71da7220 */ /* 0x000fc80000410000 */
[----:B------:R-:W-:-:S07]  /*41d0*/  @P0 FADD.FTZ R218, R115, R218 ;  /* 0x000000da73da0221 */ /* 0x000fce0000010000 */
.L_x_1411:
[----:B------:R-:W-:Y:S05]  /*41e0*/  BSYNC B0 ;  /* 0x0000000000007941 */ /* 0x000fea0003800000 */
.L_x_1409:
[----:B------:R-:W-:Y:S04]  /*41f0*/  BSSY B0, `(.L_x_1412) ;  /* 0x0000010000007945 */ /* 0x000fe80003800000 */
[----:B------:R-:W-:Y:S05]  /*4200*/  @P3 BRA `(.L_x_1413) ;  /* 0x0000000000143947 */ /* 0x000fea0003800000 */
[----:B------:R-:W-:Y:S01]  /*4210*/  MOV R219, RZ ;  /* 0x000000ff00db7202 */ /* 0x000fe20000000f00 */
[----:B------:R-:W-:Y:S06]  /*4220*/  @!P0 BRA `(.L_x_1414) ;  /* 0x0000000000308947 */ /* 0x000fec0003800000 */
[----:B-----5:R-:W-:-:S04]  /*4230*/  PRMT R219, R93, 0x7632, R219 ;  /* 0x000076325ddb7816 */ /* 0x020fc800000000db */
[----:B------:R-:W-:Y:S01]  /*4240*/  SHF.L.U32 R219, R219, 0x10, RZ ;  /* 0x00000010dbdb7819 */ /* 0x000fe200000006ff */
[----:B------:R-:W-:Y:S06]  /*4250*/  BRA `(.L_x_1414) ;  /* 0x0000000000247947 */ /* 0x000fec0003800000 */
.L_x_1413:
        /* <DEDUP_REMOVED lines=9> */
.L_x_1414:
[----:B------:R-:W-:Y:S05]  /*42f0*/  BSYNC B0 ;  /* 0x0000000000007941 */ /* 0x000fea0003800000 */
.L_x_1412:
[----:B------:R-:W-:Y:S04]  /*4300*/  BSSY B0, `(.L_x_1415) ;  /* 0x000000c000007945 */ /* 0x000fe80003800000 */
[----:B------:R-:W-:Y:S05]  /*4310*/  @P3 BRA `(.L_x_1416) ;  /* 0x0000000000103947 */ /* 0x000fea0003800000 */
[----:B------:R-:W-:Y:S01]  /*4320*/  HFMA2.MMA R214, -RZ, RZ, 0, 0 ;  /* 0x00000000ffd67435 */ /* 0x000fe200000001ff */
[----:B------:R-:W-:Y:S10]  /*4330*/  @!P0 BRA `(.L_x_1417) ;  /* 0x0000000000208947 */ /* 0x000ff40003800000 */
[----:B-----5:R-:W-:Y:S01]  /*4340*/  SHF.L.U32 R214, R94, 0x10, RZ ;  /* 0x000000105ed67819 */ /* 0x020fe200000006ff */
[----:B------:R-:W-:Y:S06]  /*4350*/  BRA `(.L_x_1417) ;  /* 0x0000000000187947 */ /* 0x000fec0003800000 */
.L_x_1416:
[----:B--2--5:R-:W-:Y:S02]  /*4360*/  SHF.L.U32 R112, R98, 0x10, RZ ;  /* 0x0000001062707819 */ /* 0x024fe400000006ff */
[----:B------:R-:W-:Y:S02]  /*4370*/  SHF.L.U32 R214, R102, 0x10, RZ ;  /* 0x0000001066d67819 */ /* 0x000fe400000006ff */
[----:B------:R-:W-:Y:S01]  /*4380*/  @P0 SHF.L.U32 R115, R94, 0x10, RZ ;  /* 0x000000105e730819 */ /* 0x000fe200000006ff */
[----:B------:R-:W-:-:S04]  /*4390*/  FMUL.FTZ R113, R112, UR8 ;  /* 0x0000000870717c20 */ /* 0x000fc80008410000 */
[----:B------:R-:W-:-:S04]  /*43a0*/  FMUL.FTZ R214, R113, R214 ;  /* 0x000000d671d67220 */ /* 0x000fc80000410000 */
[----:B------:R-:W-:-:S07]  /*43b0*/  @P0 FADD.FTZ R214, R115, R214 ;  /* 0x000000d673d60221 */ /* 0x000fce0000010000 */
.L_x_1417:
[----:B------:R-:W-:Y:S05]  /*43c0*/  BSYNC B0 ;  /* 0x0000000000007941 */ /* 0x000fea0003800000 */
.L_x_1415:
[----:B------:R-:W-:Y:S04]  /*43d0*/  BSSY B0, `(.L_x_1418) ;  /* 0x0000010000007945 */ /* 0x000fe80003800000 */
[----:B------:R-:W-:Y:S05]  /*43e0*/  @P3 BRA `(.L_x_1419) ;  /* 0x0000000000143947 */ /* 0x000fea0003800000 */
[----:B------:R-:W-:Y:S01]  /*43f0*/  MOV R213, RZ ;  /* 0x000000ff00d57202 */ /* 0x000fe20000000f00 */
[----:B------:R-:W-:Y:S06]  /*4400*/  @!P0 BRA `(.L_x_1420) ;  /* 0x0000000000308947 */ /* 0x000fec0003800000 */
[----:B-----5:R-:W-:-:S04]  /*4410*/  PRMT R213, R94, 0x7632, R213 ;  /* 0x000076325ed57816 */ /* 0x020fc800000000d5 */
[----:B------:R-:W-:Y:S01]  /*4420*/  SHF.L.U32 R213, R213, 0x10, RZ ;  /* 0x00000010d5d57819 */ /* 0x000fe200000006ff */
[----:B------:R-:W-:Y:S06]  /*4430*/  BRA `(.L_x_1420) ;  /* 0x0000000000247947 */ /* 0x000fec0003800000 */
.L_x_1419:
[----:B--2--5:R-:W-:Y:S02]  /*4440*/  PRMT R112, R98, 0x7632, R112 ;  /* 0x0000763262707816 */ /* 0x024fe40000000070 */
[----:B------:R-:W-:Y:S02]  /*4450*/  PRMT R113, R102, 0x7632, R113 ;  /* 0x0000763266717816 */ /* 0x000fe40000000071 */
[----:B------:R-:W-:Y:S01]  /*4460*/  @P0 PRMT R114, R94, 0x7632, R114 ;  /* 0x000076325e720816 */ /* 0x000fe20000000072 */
[----:B------:R-:W-:Y:S01]  /*4470*/  IMAD.U32 R112, R112, 0x10000, RZ ;  /* 0x0001000070707824 */ /* 0x000fe200078e00ff */
[----:B------:R-:W-:Y:S02]  /*4480*/  SHF.L.U32 R113, R113, 0x10, RZ ;  /* 0x0000001071717819 */ /* 0x000fe400000006ff */
[----:B------:R-:W-:Y:S01]  /*4490*/  @P0 SHF.L.U32 R114, R114, 0x10, RZ ;  /* 0x0000001072720819 */ /* 0x000fe200000006ff */
[----:B------:R-:W-:-:S04]  /*44a0*/  FMUL.FTZ R112, R112, UR8 ;  /* 0x0000000870707c20 */ /* 0x000fc80008410000 */
[----:B------:R-:W-:-:S04]  /*44b0*/  FMUL.FTZ R213, R112, R113 ;  /* 0x0000007170d57220 */ /* 0x000fc80000410000 */
[----:B------:R-:W-:-:S07]  /*44c0*/  @P0 FADD.FTZ R213, R213, R114 ;  /* 0x00000072d5d50221 */ /* 0x000fce0000010000 */
.L_x_1420:
[----:B------:R-:W-:Y:S05]  /*44d0*/  BSYNC B0 ;  /* 0x0000000000007941 */ /* 0x000fea0003800000 */
.L_x_1418:
[----:B------:R-:W-:Y:S04]  /*44e0*/  BSSY B0, `(.L_x_1421) ;  /* 0x000000b000007945 */ /* 0x000fe80003800000 */
[----:B------:R-:W-:Y:S05]  /*44f0*/  @P3 BRA `(.L_x_1422) ;  /* 0x0000000000103947 */ /* 0x000fea0003800000 */
[----:B------:R-:W-:Y:S01]  /*4500*/  HFMA2.MMA R220, -RZ, RZ, 0, 0 ;  /* 0x00000000ffdc7435 */ /* 0x000fe200000001ff */
[----:B------:R-:W-:Y:S10]  /*4510*/  @!P0 BRA `(.L_x_1423) ;  /* 0x00000000001c8947 */ /* 0x000ff40003800000 */
[----:B-----5:R-:W-:Y:S01]  /*4520*/  SHF.L.U32 R220, R95, 0x10, RZ ;  /* 0x000000105fdc7819 */ /* 0x020fe200000006ff */
[----:B------:R-:W-:Y:S06]  /*4530*/  BRA `(.L_x_1423) ;  /* 0x0000000000147947 */ /* 0x000fec0003800000 */
.L_x_1422:
[----:B--2--5:R-:W-:Y:S02]  /*4540*/  SHF.L.U32 R112, R99, 0x10, RZ ;  /* 0x0000001063707819 */ /* 0x024fe400000006ff */
[----:B------:R-:W-:-:S03]  /*4550*/  @P0 SHF.L.U32 R113, R95, 0x10, RZ ;  /* 0x000000105f710819 */ /* 0x000fc600000006ff */
[----:B------:R-:W-:-:S04]  /*4560*/  FMUL.FTZ R112, R112, UR8 ;  /* 0x0000000870707c20 */ /* 0x000fc80008410000 */
[----:B------:R-:W-:-:S04]  /*4570*/  FMUL.FTZ R220, R103, R112 ;  /* 0x0000007067dc7220 */ /* 0x000fc80000410000 */
[----:B------:R-:W-:-:S07]  /*4580*/  @P0 FADD.FTZ R220, R113, R220 ;  /* 0x000000dc71dc0221 */ /* 0x000fce0000010000 */
.L_x_1423:
[----:B------:R-:W-:Y:S05]  /*4590*/  BSYNC B0 ;  /* 0x0000000000007941 */ /* 0x000fea0003800000 */
.L_x_1421:
[----:B------:R-:W-:Y:S04]  /*45a0*/  BSSY B0, `(.L_x_1424) ;  /* 0x000000e000007945 */ /* 0x000fe80003800000 */
[----:B------:R-:W-:Y:S05]  /*45b0*/  @P3 BRA `(.L_x_1425) ;  /* 0x0000000000143947 */ /* 0x000fea0003800000 */
[----:B------:R-:W-:Y:S01]  /*45c0*/  MOV R215, RZ ;  /* 0x000000ff00d77202 */ /* 0x000fe20000000f00 */
[----:B------:R-:W-:Y:S06]  /*45d0*/  @!P0 BRA `(.L_x_1426) ;  /* 0x0000000000288947 */ /* 0x000fec0003800000 */
[----:B-----5:R-:W-:-:S04]  /*45e0*/  PRMT R215, R95, 0x7632, R215 ;  /* 0x000076325fd77816 */ /* 0x020fc800000000d7 */
[----:B------:R-:W-:Y:S01]  /*45f0*/  SHF.L.U32 R215, R215, 0x10, RZ ;  /* 0x00000010d7d77819 */ /* 0x000fe200000006ff */
[----:B------:R-:W-:Y:S06]  /*4600*/  BRA `(.L_x_1426) ;  /* 0x00000000001c7947 */ /* 0x000fec0003800000 */
.L_x_1425:
[----:B--2--5:R-:W-:Y:S02]  /*4610*/  PRMT R112, R99, 0x7632, R112 ;  /* 0x0000763263707816 */ /* 0x024fe40000000070 */
[----:B------:R-:W-:Y:S02]  /*4620*/  @P0 PRMT R113, R95, 0x7632, R113 ;  /* 0x000076325f710816 */ /* 0x000fe40000000071 */
[----:B------:R-:W-:Y:S02]  /*4630*/  SHF.L.U32 R112, R112, 0x10, RZ ;  /* 0x0000001070707819 */ /* 0x000fe400000006ff */
[----:B------:R-:W-:-:S03]  /*4640*/  @P0 SHF.L.U32 R114, R113, 0x10, RZ ;  /* 0x0000001071720819 */ /* 0x000fc600000006ff */
[----:B------:R-:W-:-:S04]  /*4650*/  FMUL.FTZ R112, R112, UR8 ;  /* 0x0000000870707c20 */ /* 0x000fc80008410000 */
[----:B------:R-:W-:-:S04]  /*4660*/  FMUL.FTZ R215, R173, R112 ;  /* 0x00000070add77220 */ /* 0x000fc80000410000 */
[----:B------:R-:W-:-:S07]  /*4670*/  @P0 FADD.FTZ R215, R215, R114 ;  /* 0x00000072d7d70221 */ /* 0x000fce0000010000 */
.L_x_1426:
[----:B------:R-:W-:Y:S05]  /*4680*/  BSYNC B0 ;  /* 0x0000000000007941 */ /* 0x000fea0003800000 */
.L_x_1424:
        /* <DEDUP_REMOVED lines=20> */
.L_x_1428:
[----:B--2--5:R-:W-:Y:S02]  /*47d0*/  SHF.L.U32 R112, R96, 0x10, RZ ;  /* 0x0000001060707819 */ /* 0x024fe400000006ff */
[----:B------:R-:W-:Y:S02]  /*47e0*/  SHF.L.U32 R222, R104, 0x10, RZ ;  /* 0x0000001068de7819 */ /* 0x000fe400000006ff */
[----:B------:R-:W-:Y:S01]  /*47f0*/  @P0 SHF.L.U32 R115, R92, 0x10, RZ ;  /* 0x000000105c730819 */ /* 0x000fe200000006ff */
[----:B------:R-:W-:-:S04]  /*4800*/  FMUL.FTZ R113, R112, UR8 ;  /* 0x0000000870717c20 */ /* 0x000fc80008410000 */
[----:B------:R-:W-:-:S04]  /*4810*/  FMUL.FTZ R222, R113, R222 ;  /* 0x000000de71de7220 */ /* 0x000fc80000410000 */
[----:B------:R-:W-:-:S07]  /*4820*/  @P0 FADD.FTZ R222, R115, R222 ;  /* 0x000000de73de0221 */ /* 0x000fce0000010000 */
.L_x_1429:
[----:B------:R-:W-:Y:S05]  /*4830*/  BSYNC B0 ;  /* 0x0000000000007941 */ /* 0x000fea0003800000 */
.L_x_1427:
[----:B------:R-:W-:Y:S04]  /*4840*/  BSSY B0, `(.L_x_1430) ;  /* 0x0000010000007945 */ /* 0x000fe80003800000 */
[----:B------:R-:W-:Y:S05]  /*4850*/  @P3 BRA `(.L_x_1431) ;  /* 0x0000000000143947 */ /* 0x000fea0003800000 */
[----:B------:R-:W-:Y:S01]  /*4860*/  MOV R221, RZ ;  /* 0x000000ff00dd7202 */ /* 0x000fe20000000f00 */
[----:B------:R-:W-:Y:S06]  /*4870*/  @!P0 BRA `(.L_x_1432) ;  /* 0x0000000000308947 */ /* 0x000fec0003800000 */
[----:B-----5:R-:W-:-:S05]  /*4880*/  PRMT R221, R92, 0x7632, R221 ;  /* 0x000076325cdd7816 */ /* 0x020fca00000000dd */
[----:B------:R-:W-:Y:S01]  /*4890*/  IMAD.U32 R221, R221, 0x10000, RZ ;  /* 0x00010000dddd7824 */ /* 0x000fe200078e00ff */
[----:B------:R-:W-:Y:S06]  /*48a0*/  BRA `(.L_x_1432) ;  /* 0x0000000000247947 */ /* 0x000fec0003800000 */
.L_x_1431:
        /* <DEDUP_REMOVED lines=9> */
.L_x_1432:
[----:B------:R-:W-:Y:S05]  /*4940*/  BSYNC B0 ;  /* 0x0000000000007941 */ /* 0x000fea0003800000 */
.L_x_1430:
[----:B------:R-:W-:Y:S04]  /*4950*/  BSSY B0, `(.L_x_1433) ;  /* 0x000000c000007945 */ /* 0x000fe80003800000 */
[----:B------:R-:W-:Y:S05]  /*4960*/  @P3 BRA `(.L_x_1434) ;  /* 0x0000000000103947 */ /* 0x000fea0003800000 */
[----:B--2---:R-:W-:Y:S01]  /*4970*/  HFMA2.MMA R121, -RZ, RZ, 0, 0 ;  /* 0x00000000ff797435 */ /* 0x004fe200000001ff */
[----:B------:R-:W-:Y:S10]  /*4980*/  @!P0 BRA `(.L_x_1435) ;  /* 0x0000000000208947 */ /* 0x000ff40003800000 */
[----:B-----5:R-:W-:Y:S01]  /*4990*/  SHF.L.U32 R121, R93, 0x10, RZ ;  /* 0x000000105d797819 */ /* 0x020fe200000006ff */
[----:B------:R-:W-:Y:S06]  /*49a0*/  BRA `(.L_x_1435) ;  /* 0x0000000000187947 */ /* 0x000fec0003800000 */
.L_x_1434:
[----:B--2--5:R-:W-:Y:S02]  /*49b0*/  SHF.L.U32 R112, R97, 0x10, RZ ;  /* 0x0000001061707819 */ /* 0x024fe400000006ff */
[----:B------:R-:W-:Y:S02]  /*49c0*/  SHF.L.U32 R121, R105, 0x10, RZ ;  /* 0x0000001069797819 */ /* 0x000fe400000006ff */
[----:B------:R-:W-:Y:S01]  /*49d0*/  @P0 SHF.L.U32 R114, R93, 0x10, RZ ;  /* 0x000000105d720819 */ /* 0x000fe200000006ff */
[----:B------:R-:W-:-:S04]  /*49e0*/  FMUL.FTZ R112, R112, UR8 ;  /* 0x0000000870707c20 */ /* 0x000fc80008410000 */
[----:B------:R-:W-:-:S04]  /*49f0*/  FMUL.FTZ R121, R112, R121 ;  /* 0x0000007970797220 */ /* 0x000fc80000410000 */
[----:B------:R-:W-:-:S07]  /*4a00*/  @P0 FADD.FTZ R121, R114, R121 ;  /* 0x0000007972790221 */ /* 0x000fce0000010000 */
.L_x_1435:
[----:B------:R-:W-:Y:S05]  /*4a10*/  BSYNC B0 ;  /* 0x0000000000007941 */ /* 0x000fea0003800000 */
.L_x_1433:
[----:B------:R-:W-:Y:S04]  /*4a20*/  BSSY B0, `(.L_x_1436) ;  /* 0x0000010000007945 */ /* 0x000fe80003800000 */
[----:B------:R-:W-:Y:S05]  /*4a30*/  @P3 BRA `(.L_x_1437) ;  /* 0x0000000000143947 */ /* 0x000fea0003800000 */
[----:B------:R-:W-:Y:S01]  /*4a40*/  MOV R118, RZ ;  /* 0x000000ff00767202 */ /* 0x000fe20000000f00 */
[----:B------:R-:W-:Y:S06]  /*4a50*/  @!P0 BRA `(.L_x_1438) ;  /* 0x0000000000308947 */ /* 0x000fec0003800000 */
[----:B-----5:R-:W-:-:S04]  /*4a60*/  PRMT R118, R93, 0x7632, R118 ;  /* 0x000076325d767816 */ /* 0x020fc80000000076 */
[----:B------:R-:W-:Y:S01]  /*4a70*/  SHF.L.U32 R118, R118, 0x10, RZ ;  /* 0x0000001076767819 */ /* 0x000fe200000006ff */
[----:B------:R-:W-:Y:S06]  /*4a80*/  BRA `(.L_x_1438) ;  /* 0x0000000000247947 */ /* 0x000fec0003800000 */
.L_x_1437:
        /* <DEDUP_REMOVED lines=9> */
.L_x_1438:
[----:B------:R-:W-:Y:S05]  /*4b20*/  BSYNC B0 ;  /* 0x0000000000007941 */ /* 0x000fea0003800000 */
.L_x_1436:
[----:B------:R-:W-:Y:S04]  /*4b30*/  BSSY B0, `(.L_x_1439) ;  /* 0x000000c000007945 */ /* 0x000fe80003800000 */
[----:B------:R-:W-:Y:S05]  /*4b40*/  @P3 BRA `(.L_x_1440) ;  /* 0x0000000000103947 */ /* 0x000fea0003800000 */
[----:B------:R-:W-:Y:S01]  /*4b50*/  HFMA2.MMA R120, -RZ, RZ, 0, 0 ;  /* 0x00000000ff787435 */ /* 0x000fe200000001ff */
[----:B------:R-:W-:Y:S10]  /*4b60*/  @!P0 BRA `(.L_x_1441) ;  /* 0x0000000000208947 */ /* 0x000ff40003800000 */
[----:B-----5:R-:W-:Y:S01]  /*4b70*/  SHF.L.U32 R120, R94, 0x10, RZ ;  /* 0x000000105e787819 */ /* 0x020fe200000006ff */
[----:B------:R-:W-:Y:S06]  /*4b80*/  BRA `(.L_x_1441) ;  /* 0x0000000000187947 */ /* 0x000fec0003800000 */
.L_x_1440:
[----:B-----5:R-:W-:Y:S02]  /*4b90*/  SHF.L.U32 R112, R98, 0x10, RZ ;  /* 0x0000001062707819 */ /* 0x020fe400000006ff */
[----:B------:R-:W-:Y:S02]  /*4ba0*/  SHF.L.U32 R120, R106, 0x10, RZ ;  /* 0x000000106a787819 */ /* 0x000fe400000006ff */
[----:B------:R-:W-:Y:S01]  /*4bb0*/  @P0 SHF.L.U32 R115, R94, 0x10, RZ ;  /* 0x000000105e730819 */ /* 0x000fe200000006ff */
[----:B------:R-:W-:-:S04]  /*4bc0*/  FMUL.FTZ R113, R112, UR8 ;  /* 0x0000000870717c20 */ /* 0x000fc80008410000 */
[----:B------:R-:W-:-:S04]  /*4bd0*/  FMUL.FTZ R120, R113, R120 ;  /* 0x0000007871787220 */ /* 0x000fc80000410000 */
[----:B------:R-:W-:-:S07]  /*4be0*/  @P0 FADD.FTZ R120, R115, R120 ;  /* 0x0000007873780221 */ /* 0x000fce0000010000 */
.L_x_1441:
[----:B------:R-:W-:Y:S05]  /*4bf0*/  BSYNC B0 ;  /* 0x0000000000007941 */ /* 0x000fea0003800000 */
.L_x_1439:
[----:B------:R-:W-:Y:S04]  /*4c00*/  BSSY B0, `(.L_x_1442) ;  /* 0x0000010000007945 */ /* 0x000fe80003800000 */
[----:B------:R-:W-:Y:S05]  /*4c10*/  @P3 BRA `(.L_x_1443) ;  /* 0x0000000000143947 */ /* 0x000fea0003800000 */
[----:B------:R-:W-:Y:S01]  /*4c20*/  IMAD.MOV.U32 R119, RZ, RZ, RZ ;  /* 0x000000ffff777224 */ /* 0x000fe200078e00ff */
[----:B------:R-:W-:Y:S06]  /*4c30*/  @!P0 BRA `(.L_x_1444) ;  /* 0x0000000000308947 */ /* 0x000fec0003800000 */
[----:B-----5:R-:W-:-:S04]  /*4c40*/  PRMT R119, R94, 0x7632, R119 ;  /* 0x000076325e777816 */ /* 0x020fc80000000077 */
[----:B------:R-:W-:Y:S01]  /*4c50*/  SHF.L.U32 R119, R119, 0x10, RZ ;  /* 0x0000001077777819 */ /* 0x000fe200000006ff */
[----:B------:R-:W-:Y:S06]  /*4c60*/  BRA `(.L_x_1444) ;  /* 0x0000000000247947 */ /* 0x000fec0003800000 */
.L_x_1443:
        /* <DEDUP_REMOVED lines=9> */
.L_x_1444:
[----:B------:R-:W-:Y:S05]  /*4d00*/  BSYNC B0 ;  /* 0x0000000000007941 */ /* 0x000fea0003800000 */
.L_x_1442:
[----:B------:R-:W-:Y:S04]  /*4d10*/  BSSY B0, `(.L_x_1445) ;  /* 0x000000b000007945 */ /* 0x000fe80003800000 */
[----:B------:R-:W-:Y:S05]  /*4d20*/  @P3 BRA `(.L_x_1446) ;  /* 0x0000000000103947 */ /* 0x000fea0003800000 */
[----:B------:R-:W-:Y:S01]  /*4d30*/  MOV R122, RZ ;  /* 0x000000ff007a7202 */ /* 0x000fe20000000f00 */
[----:B------:R-:W-:Y:S06]  /*4d40*/  @!P0 BRA `(.L_x_1447) ;  /* 0x00000000001c8947 */ /* 0x000fec0003800000 */
[----:B-----5:R-:W-:Y:S01]  /*4d50*/  SHF.L.U32 R122, R95, 0x10, RZ ;  /* 0x000000105f7a7819 */ /* 0x020fe200000006ff */
[----:B------:R-:W-:Y:S06]  /*4d60*/  BRA `(.L_x_1447) ;  /* 0x0000000000147947 */ /* 0x000fec0003800000 */
.L_x_1446:
[----:B-----5:R-:W-:Y:S02]  /*4d70*/  SHF.L.U32 R112, R99, 0x10, RZ ;  /* 0x0000001063707819 */ /* 0x020fe400000006ff */
[----:B------:R-:W-:-:S03]  /*4d80*/  @P0 SHF.L.U32 R113, R95, 0x10, RZ ;  /* 0x000000105f710819 */ /* 0x000fc600000006ff */
[----:B------:R-:W-:-:S04]  /*4d90*/  FMUL.FTZ R112, R112, UR8 ;  /* 0x0000000870707c20 */ /* 0x000fc80008410000 */
[----:B------:R-:W-:-:S04]  /*4da0*/  FMUL.FTZ R122, R107, R112 ;  /* 0x000000706b7a7220 */ /* 0x000fc80000410000 */
[----:B------:R-:W-:-:S07]  /*4db0*/  @P0 FADD.FTZ R122, R113, R122 ;  /* 0x0000007a717a0221 */ /* 0x000fce0000010000 */
.L_x_1447:
[----:B------:R-:W-:Y:S05]  /*4dc0*/  BSYNC B0 ;  /* 0x0000000000007941 */ /* 0x000fea0003800000 */
.L_x_1445:
[----:B------:R-:W-:Y:S04]  /*4dd0*/  BSSY B0, `(.L_x_1448) ;  /* 0x000000e000007945 */ /* 0x000fe80003800000 */
[----:B------:R-:W-:Y:S05]  /*4de0*/  @P3 BRA `(.L_x_1449) ;  /* 0x0000000000143947 */ /* 0x000fea0003800000 */
[----:B------:R-:W-:Y:S01]  /*4df0*/  HFMA2.MMA R123, -RZ, RZ, 0, 0 ;  /* 0x00000000ff7b7435 */ /* 0x000fe200000001ff */
[----:B------:R-:W-:Y:S10]  /*4e00*/  @!P0 BRA `(.L_x_1450) ;  /* 0x0000000000288947 */ /* 0x000ff40003800000 */
[----:B-----5:R-:W-:-:S04]  /*4e10*/  PRMT R123, R95, 0x7632, R123 ;  /* 0x000076325f7b7816 */ /* 0x020fc8000000007b */
[----:B------:R-:W-:Y:S01]  /*4e20*/  SHF.L.U32 R123, R123, 0x10, RZ ;  /* 0x000000107b7b7819 */ /* 0x000fe200000006ff */
[----:B------:R-:W-:Y:S06]  /*4e30*/  BRA `(.L_x_1450) ;  /* 0x00000000001c7947 */ /* 0x000fec0003800000 */
.L_x_1449:
[----:B-----5:R-:W-:Y:S02]  /*4e40*/  PRMT R112, R99, 0x7632, R112 ;  /* 0x0000763263707816 */ /* 0x020fe40000000070 */
[----:B------:R-:W-:Y:S02]  /*4e50*/  @P0 PRMT R113, R95, 0x7632, R113 ;  /* 0x000076325f710816 */ /* 0x000fe40000000071 */
[----:B------:R-:W-:-:S05]  /*4e60*/  SHF.L.U32 R112, R112, 0x10, RZ ;  /* 0x0000001070707819 */ /* 0x000fca00000006ff */
[----:B------:R-:W-:Y:S01]  /*4e70*/  FMUL.FTZ R123, R112, UR8 ;  /* 0x00000008707b7c20 */ /* 0x000fe20008410000 */
[----:B------:R-:W-:-:S03]  /*4e80*/  @P0 SHF.L.U32 R112, R113, 0x10, RZ ;  /* 0x0000001071700819 */ /* 0x000fc600000006ff */
[----:B------:R-:W-:-:S04]  /*4e90*/  FMUL.FTZ R123, R174, R123 ;  /* 0x0000007bae7b7220 */ /* 0x000fc80000410000 */
[----:B------:R-:W-:-:S07]  /*4ea0*/  @P0 FADD.FTZ R123, R123, R112 ;  /* 0x000000707b7b0221 */ /* 0x000fce0000010000 */
.L_x_1450:
[----:B------:R-:W-:Y:S05]  /*4eb0*/  BSYNC B0 ;  /* 0x0000000000007941 */ /* 0x000fea0003800000 */
.L_x_1448:
[----:B------:R-:W-:Y:S01]  /*4ec0*/  FADD.FTZ R113, RZ, R131 ;  /* 0x00000083ff717221 */ /* 0x000fe20000010000 */
[----:B------:R-:W-:Y:S01]  /*4ed0*/  IMAD.WIDE.U32 R116, R223, 0x10, R116 ;  /* 0x00000010df747825 */ /* 0x000fe200078e0074 */
[----:B------:R-:W-:Y:S01]  /*4ee0*/  F2FP.BF16.F32.PACK_AB R115, R123, R122 ;  /* 0x0000007a7b73723e */ /* 0x000fe200000010ff */
[----:B------:R-:W-:Y:S02]  /*4ef0*/  UMOV UR10, 0xffffffff ;  /* 0xffffffff000a7882 */ /* 0x000fe40000000000 */
[----:B------:R-:W-:Y:S01]  /*4f00*/  FADD.FTZ R112, R113, R130 ;  /* 0x0000008271707221 */ /* 0x000fe20000010000 */
[----:B------:R-:W-:Y:S02]  /*4f10*/  F2FP.BF16.F32.PACK_AB R114, R119, R120 ;  /* 0x000000787772723e */ /* 0x000fe400000010ff */
[----:B------:R-:W-:Y:S01]  /*4f20*/  ISETP.NE.AND P0, PT, R34, RZ, PT ;  /* 0x000000ff2200720c */ /* 0x000fe20003f05270 */
        /* <DEDUP_REMOVED lines=215> */
.L_x_1466:
[----:B------:R-:W2:Y:S01]  /*5ca0*/  @!P0 LDC.64 R112, c[0x0][0x250] ;  /* 0x00009400ff708b82 */ /* 0x000ea20000000a00 */
[----:B------:R-:W-:Y:S01]  /*5cb0*/  FMUL.FTZ R225, R223, R223 ;  /* 0x000000dfdfe17220 */ /* 0x000fe20000410000 */
[----:B-1----:R-:W-:Y:S01]  /*5cc0*/  FADD.FTZ R117, R224, R117 ;  /* 0x00000075e0757221 */ /* 0x002fe20000010000 */
[----:B------:R-:W-:Y:S03]  /*5cd0*/  BSSY B0, `(.L_x_1452) ;  /* 0x0000163000007945 */ /* 0x000fe60003800000 */
[----:B------:R-:W-:Y:S01]  /*5ce0*/  FSEL R225, R225, RZ, P1 ;  /* 0x000000ffe1e17208 */ /* 0x000fe20000800000 */
[----:B------:R-:W-:Y:S01]  /*5cf0*/  FFMA.FTZ R116, R117, R116, UR9 ;  /* 0x0000000975747e23 */ /* 0x000fe20008010074 */
[----:B------:R-:W1:Y:S03]  /*5d00*/  @!P0 LDC.64 R114, c[0x0][0x258] ;  /* 0x00009600ff728b82 */ /* 0x000e660000000a00 */
[----:B------:R-:W-:-:S04]  /*5d10*/  FADD.FTZ R116, R116, R225 ;  /* 0x000000e174747221 */ /* 0x000fc80000010000 */
[----:B------:R-:W3:Y:S01]  /*5d20*/  MUFU.RSQ R117, R116 ;  /* 0x0000007400757308 */ /* 0x000ee20000001400 */
[----:B--2---:R-:W-:-:S04]  /*5d30*/  @!P0 LEA R112, P2, R0, R112, 0x2 ;  /* 0x0000007000708211 */ /* 0x004fc800078410ff */
[C---:B------:R-:W-:Y:S02]  /*5d40*/  @!P0 LEA.HI.X R113, R0.reuse, R113, R154, 0x2, P2 ;  /* 0x0000007100718211 */ /* 0x040fe400010f149a */
[----:B-1----:R-:W-:-:S03]  /*5d50*/  @!P0 LEA R114, P3, R0, R114, 0x2 ;  /* 0x0000007200728211 */ /* 0x002fc600078610ff */
[----:B------:R1:W-:Y:S01]  /*5d60*/  @!P0 STG.E desc[UR4][R112.64], R223 ;  /* 0x000000df70008986 */ /* 0x0003e2000c101904 */
[----:B------:R-:W-:-:S05]  /*5d70*/  @!P0 LEA.HI.X R115, R0, R115, R154, 0x2, P3 ;  /* 0x0000007300738211 */ /* 0x000fca00018f149a */
[----:B---3--:R1:W-:Y:S01]  /*5d80*/  @!P0 STG.E desc[UR4][R114.64], R117 ;  /* 0x0000007572008986 */ /* 0x0083e2000c101904 */
[----:B------:R-:W-:-:S13]  /*5d90*/  ISETP.GE.AND P0, PT, R155, 0x1, PT ;  /* 0x000000019b00780c */ /* 0x000fda0003f06270 */
[----:B-1----:R-:W-:Y:S05]  /*5da0*/  @!P0 BRA `(.L_x_1453) ;  /* 0x0000001400548947 */ /* 0x002fea0003800000 */
[----:B------:R-:W-:Y:S02]  /*5db0*/  FSEL R113, R223, RZ, !P1 ;  /* 0x000000ffdf717208 */ /* 0x000fe40004800000 */
[----:B------:R-:W-:Y:S02]  /*5dc0*/  IADD3 R114, R155, -0x1, RZ ;  /* 0xffffffff9b727810 */ /* 0x000fe40007ffe0ff */
[----:B------:R-:W-:Y:S01]  /*5dd0*/  PRMT R112, R67, 0x7632, R112 ;  /* 0x0000763243707816 */ /* 0x000fe20000000070 */
[C---:B------:R-:W-:Y:S01]  /*5de0*/  FADD.FTZ R116, -R113.reuse, R129 ;  /* 0x0000008171747221 */ /* 0x040fe20000010100 */
[C---:B------:R-:W-:Y:S01]  /*5df0*/  FADD.FTZ R156, -R113.reuse, R156 ;  /* 0x0000009c719c7221 */ /* 0x040fe20000010100 */
[C---:B------:R-:W-:Y:S01]  /*5e00*/  FADD.FTZ R186, -R113.reuse, R186 ;  /* 0x000000ba71ba7221 */ /* 0x040fe20000010100 */
[C---:B------:R-:W-:Y:S01]  /*5e10*/  FADD.FTZ R190, -R113.reuse, R190 ;  /* 0x000000be71be7221 */ /* 0x040fe20000010100 */
[----:B------:R-:W-:Y:S01]  /*5e20*/  FADD.FTZ R118, -R113, R118 ;  /* 0x0000007671767221 */ /* 0x000fe20000010100 */
[----:B------:R-:W-:-:S02]  /*5e30*/  IMAD R157, R114, R157, RZ ;  /* 0x0000009d729d7224 */ /* 0x000fc400078e02ff */
[C---:B0-----:R-:W-:Y:S01]  /*5e40*/  FADD.FTZ R224, -R113.reuse, R125 ;  /* 0x0000007d71e07221 */ /* 0x041fe20000010100 */
        /* <DEDUP_REMOVED lines=124> */
[----:B------:R-:W-:Y:S01]  /*6610*/  SHF.L.U32 R120, R65, 0x10, RZ ;  /* 0x0000001041787819 */ /* 0x000fe200000006ff */
[----:B------:R-:W-:Y:S01]  /*6620*/  FFMA.FTZ R113, R125, R113, R30 ;  /* 0x000000717d717223 */ /* 0x000fe2000001001e */
[----:B------:R-:W-:Y:S01]  /*6630*/  PRMT R117, R66, 0x7632, R117 ;  /* 0x0000763242757816 */ /* 0x000fe20000000075 */
[----:B------:R-:W-:Y:S01]  /*6640*/  IMAD.U32 R125, R118, 0x10000, RZ ;  /* 0x00010000767d7824 */ /* 0x000fe200078e00ff */
        /* <DEDUP_REMOVED lines=8> */
[C---:B------:R-:W-:Y:S01]  /*66d0*/  SHF.L.U32 R115, R63.reuse, 0x10, RZ ;  /* 0x000000103f737819 */ /* 0x040fe200000006ff */
[----:B------:R-:W-:Y:S01]  /*66e0*/  FFMA.FTZ R120, R114, R120, R33 ;  /* 0x0000007872787223 */ /* 0x000fe20000010021 */
[----:B------:R-:W-:Y:S01]  /*66f0*/  SHF.R.S32.HI R122, RZ, 0x1f, R157 ;  /* 0x0000001fff7a7819 */ /* 0x000fe2000001149d */
[----:B------:R-:W-:Y:S01]  /*6700*/  FFMA.FTZ R221, R176, R221, R163 ;  /* 0x000000ddb0dd7223 */ /* 0x000fe200000100a3 */
[----:B------:R-:W-:Y:S01]  /*6710*/  PRMT R114, R63, 0x7632, R114 ;  /* 0x000076323f727816 */ /* 0x000fe20000000072 */
[----:B------:R-:W-:Y:S01]  /*6720*/  FFMA.FTZ R131, R131, R115, R26 ;  /* 0x0000007383837223 */ /* 0x000fe2000001001a */
[----:B------:R-:W-:-:S02]  /*6730*/  SHF.L.U32 R117, R117, 0x10, RZ ;  /* 0x0000001075757819 */ /* 0x000fc400000006ff */
[----:B------:R-:W-:Y:S02]  /*6740*/  LEA.HI R157, R122, R157, RZ, 0x3 ;  /* 0x0000009d7a9d7211 */ /* 0x000fe400078f18ff */
[----:B------:R-:W-:Y:S01]  /*6750*/  PRMT R115, R62, 0x7632, R115 ;  /* 0x000076323e737816 */ /* 0x000fe20000000073 */
[----:B------:R-:W-:Y:S01]  /*6760*/  FFMA.FTZ R217, R130, R117, R75 ;  /* 0x0000007582d97223 */ /* 0x000fe2000001004b */
[----:B------:R-:W-:Y:S02]  /*6770*/  SHF.L.U32 R122, R114, 0x10, RZ ;  /* 0x00000010727a7819 */ /* 0x000fe400000006ff */
[----:B------:R-:W-:Y:S02]  /*6780*/  PRMT R114, R61, 0x7632, R114 ;  /* 0x000076323d727816 */ /* 0x000fe40000000072 */
[----:B------:R-:W-:Y:S01]  /*6790*/  SHF.L.U32 R117, R115, 0x10, RZ ;  /* 0x0000001073757819 */ /* 0x000fe200000006ff */
[----:B------:R-:W-:Y:S01]  /*67a0*/  FFMA.FTZ R122, R155, R122, R134 ;  /* 0x0000007a9b7a7223 */ /* 0x000fe20000010086 */
[----:B------:R-:W-:-:S02]  /*67b0*/  SHF.L.U32 R115, R114, 0x10, RZ ;  /* 0x0000001072737819 */ /* 0x000fc400000006ff */
[----:B------:R-:W-:Y:S01]  /*67c0*/  PRMT R114, R60, 0x7632, R114 ;  /* 0x000076323c727816 */ /* 0x000fe20000000072 */
[----:B------:R-:W-:Y:S01]  /*67d0*/  FFMA.FTZ R155, R158, R117, R133 ;  /* 0x000000759e9b7223 */ /* 0x000fe20000010085 */
        /* <DEDUP_REMOVED lines=16> */
[----:B------:R-:W-:Y:S01]  /*68e0*/  PRMT R114, R56, 0x7632, R114 ;  /* 0x0000763238727816 */ /* 0x000fe20000000072 */
[----:B------:R-:W-:Y:S01]  /*68f0*/  FFMA.FTZ R198, R161, R198, R136 ;  /* 0x000000c6a1c67223 */ /* 0x000fe20000010088 */
[----:B------:R-:W-:Y:S01]  /*6900*/  SHF.L.U32 R158, R58, 0x10, RZ ;  /* 0x000000103a9e7819 */ /* 0x000fe200000006ff */
[----:B------:R-:W-:Y:S01]  /*6910*/  FFMA.FTZ R161, R188, R115, R25 ;  /* 0x00000073bca17223 */ /* 0x000fe20000010019 */
[----:B------:R-:W-:Y:S02]  /*6920*/  PRMT R115, R55, 0x7632, R115 ;  /* 0x0000763237737816 */ /* 0x000fe40000000073 */
[----:B------:R-:W-:Y:S01]  /*6930*/  SHF.L.U32 R114, R114, 0x10, RZ ;  /* 0x0000001072727819 */ /* 0x000fe200000006ff */
[----:B------:R-:W-:Y:S01]  /*6940*/  FFMA.FTZ R158, R184, R158, R23 ;  /* 0x0000009eb89e7223 */ /* 0x000fe20000010017 */
[----:B------:R-:W-:-:S02]  /*6950*/  SHF.L.U32 R180, R115, 0x10, RZ ;  /* 0x0000001073b47819 */ /* 0x000fc400000006ff */
        /* <DEDUP_REMOVED lines=13> */
[C---:B------:R-:W-:Y:S01]  /*6a30*/  SHF.L.U32 R115, R52.reuse, 0x10, RZ ;  /* 0x0000001034737819 */ /* 0x040fe200000006ff */
[----:B------:R-:W-:Y:S01]  /*6a40*/  FFMA.FTZ R184, R189, R184, R140 ;  /* 0x000000b8bdb87223 */ /* 0x000fe2000001008c */
[----:B------:R-:W-:Y:S01]  /*6a50*/  PRMT R117, R51, 0x7632, R117 ;  /* 0x0000763233757816 */ /* 0x000fe20000000075 */
        /* <DEDUP_REMOVED lines=9> */
[C---:B------:R-:W-:Y:S01]  /*6af0*/  SHF.L.U32 R117, R49.reuse, 0x10, RZ ;  /* 0x0000001031757819 */ /* 0x040fe200000006ff */
[----:B------:R-:W-:Y:S01]  /*6b00*/  FFMA.FTZ R185, R242, R114, R139 ;  /* 0x00000072f2b97223 */ /* 0x000fe2000001008b */
[----:B------:R-:W-:Y:S01]  /*6b10*/  SHF.L.U32 R112, R112, 0x10, RZ ;  /* 0x0000001070707819 */ /* 0x000fe200000006ff */
[----:B------:R-:W-:Y:S01]  /*6b20*/  FFMA.FTZ R189, R116, R189, R145 ;  /* 0x000000bd74bd7223 */ /* 0x000fe20000010091 */
[----:B------:R-:W-:Y:S01]  /*6b30*/  PRMT R114, R49, 0x7632, R114 ;  /* 0x0000763231727816 */ /* 0x000fe20000000072 */
[----:B------:R-:W-:Y:S01]  /*6b40*/  FFMA.FTZ R195, R195, R117, R16 ;  /* 0x00000075c3c37223 */ /* 0x000fe20000010010 */
[----:B------:R-:W-:Y:S01]  /*6b50*/  SHF.L.U32 R115, R48, 0x10, RZ ;  /* 0x0000001030737819 */ /* 0x000fe200000006ff */
[----:B------:R-:W-:Y:S01]  /*6b60*/  FFMA.FTZ R112, R124, R112, R87 ;  /* 0x000000707c707223 */ /* 0x000fe20000010057 */
[----:B------:R-:W-:-:S02]  /*6b70*/  PRMT R116, R47, 0x7632, R116 ;  /* 0x000076322f747816 */ /* 0x000fc40000000074 */
[----:B------:R-:W-:Y:S01]  /*6b80*/  SHF.L.U32 R194, R114, 0x10, RZ ;  /* 0x0000001072c27819 */ /* 0x000fe200000006ff */
[----:B------:R-:W-:Y:S01]  /*6b90*/  FFMA.FTZ R204, R204, R115, R17 ;  /* 0x00000073cccc7223 */ /* 0x000fe20000010011 */
[----:B------:R-:W-:Y:S02]  /*6ba0*/  SHF.L.U32 R202, R116, 0x10, RZ ;  /* 0x0000001074ca7819 */ /* 0x000fe400000006ff */
[----:B------:R-:W-:Y:S01]  /*6bb0*/  PRMT R114, R48, 0x7632, R114 ;  /* 0x0000763230727816 */ /* 0x000fe20000000072 */
[----:B------:R-:W-:Y:S01]  /*6bc0*/  FFMA.FTZ R194, R201, R194, R144 ;  /* 0x000000c2c9c27223 */ /* 0x000fe20000010090 */
[----:B------:R-:W-:Y:S01]  /*6bd0*/  SHF.L.U32 R117, R47, 0x10, RZ ;  /* 0x000000102f757819 */ /* 0x000fe200000006ff */
[----:B------:R-:W-:Y:S01]  /*6be0*/  FFMA.FTZ R202, R205, R202, R150 ;  /* 0x000000cacdca7223 */ /* 0x000fe20000010096 */
[C---:B------:R-:W-:Y:S02]  /*6bf0*/  SHF.L.U32 R116, R46.reuse, 0x10, RZ ;  /* 0x000000102e747819 */ /* 0x040fe400000006ff */
[----:B------:R-:W-:Y:S01]  /*6c00*/  SHF.L.U32 R124, R61, 0x10, RZ ;  /* 0x000000103d7c7819 */ /* 0x000fe200000006ff */
[----:B------:R-:W-:Y:S01]  /*6c10*/  FFMA.FTZ R207, R207, R117, R10 ;  /* 0x00000075cfcf7223 */ /* 0x000fe2000001000a */
[----:B------:R-:W-:Y:S01]  /*6c20*/  PRMT R115, R46, 0x7632, R115 ;  /* 0x000076322e737816 */ /* 0x000fe20000000073 */
[----:B------:R-:W-:Y:S01]  /*6c30*/  FFMA.FTZ R208, R208, R116, R11 ;  /* 0x00000074d0d07223 */ /* 0x000fe2000001000b */
[----:B------:R-:W-:Y:S01]  /*6c40*/  SHF.L.U32 R114, R114, 0x10, RZ ;  /* 0x0000001072727819 */ /* 0x000fe200000006ff */
[----:B------:R-:W-:Y:S01]  /*6c50*/  FFMA.FTZ R124, R127, R124, R28 ;  /* 0x0000007c7f7c7223 */ /* 0x000fe2000001001c */
[----:B------:R-:W-:Y:S01]  /*6c60*/  SHF.L.U32 R116, R45, 0x10, RZ ;  /* 0x000000102d747819 */ /* 0x000fe200000006ff */
[----:B------:R-:W-:Y:S01]  /*6c70*/  IMAD.U32 R197, R115, 0x10000, RZ ;  /* 0x0001000073c57824 */ /* 0x000fe200078e00ff */
[----:B------:R-:W-:Y:S01]  /*6c80*/  SHF.L.U32 R117, R43, 0x10, RZ ;  /* 0x000000102b757819 */ /* 0x000fe200000006ff */
[----:B------:R-:W-:Y:S01]  /*6c90*/  FFMA.FTZ R193, R250, R114, R143 ;  /* 0x00000072fac17223 */ /* 0x000fe2000001008f */
[----:B------:R-:W-:Y:S01]  /*6ca0*/  SHF.L.U32 R127, R51, 0x10, RZ ;  /* 0x00000010337f7819 */ /* 0x000fe200000006ff */
[----:B------:R-:W-:Y:S01]  /*6cb0*/  FFMA.FTZ R197, R186, R197, R149 ;  /* 0x000000c5bac57223 */ /* 0x000fe20000010095 */
[----:B------:R-:W-:Y:S01]  /*6cc0*/  PRMT R115, R45, 0x7632, R115 ;  /* 0x000076322d737816 */ /* 0x000fe20000000073 */
[----:B------:R-:W-:Y:S01]  /*6cd0*/  FFMA.FTZ R203, R203, R116, R12 ;  /* 0x00000074cbcb7223 */ /* 0x000fe2000001000c */
[C---:B------:R-:W-:Y:S01]  /*6ce0*/  PRMT R114, R44.reuse, 0x7632, R114 ;  /* 0x000076322c727816 */ /* 0x040fe20000000072 */
[----:B------:R-:W-:Y:S01]  /*6cf0*/  FFMA.FTZ R213, R213, R117, R6 ;  /* 0x00000075d5d57223 */ /* 0x000fe20000010006 */
[----:B------:R-:W-:Y:S01]  /*6d00*/  SHF.L.U32 R186, R115, 0x10, RZ ;  /* 0x0000001073ba7819 */ /* 0x000fe200000006ff */
[----:B------:R-:W-:Y:S01]  /*6d10*/  FFMA.FTZ R199, R199, R127, R14 ;  /* 0x0000007fc7c77223 */ /* 0x000fe2000001000e */
[----:B------:R-:W-:Y:S01]  /*6d20*/  SHF.L.U32 R115, R44, 0x10, RZ ;  /* 0x000000102c737819 */ /* 0x000fe200000006ff */
[----:B------:R-:W0:Y:S01]  /*6d30*/  LDC.64 R116, c[0x0][0x2b8] ;  /* 0x0000ae00ff747b82 */ /* 0x000e220000000a00 */
        /* <DEDUP_REMOVED lines=8> */
[----:B------:R-:W-:-:S02]  /*6dc0*/  PRMT R114, R41, 0x7632, R114 ;  /* 0x0000763229727816 */ /* 0x000fc40000000072 */
[----:B------:R-:W-:Y:S02]  /*6dd0*/  SHF.L.U32 R205, R115, 0x10, RZ ;  /* 0x0000001073cd7819 */ /* 0x000fe400000006ff */
[----:B------:R-:W-:Y:S02]  /*6de0*/  SHF.L.U32 R206, R127, 0x10, RZ ;  /* 0x000000107fce7819 */ /* 0x000fe400000006ff */
[----:B------:R-:W-:Y:S01]  /*6df0*/  SHF.L.U32 R115, R41, 0x10, RZ ;  /* 0x0000001029737819 */ /* 0x000fe200000006ff */
[----:B------:R-:W-:Y:S01]  /*6e00*/  FFMA.FTZ R205, R190, R205, R153 ;  /* 0x000000cdbecd7223 */ /* 0x000fe20000010099 */
[----:B------:R-:W-:Y:S01]  /*6e10*/  SHF.L.U32 R114, R114, 0x10, RZ ;  /* 0x0000001072727819 */ /* 0x000fe200000006ff */
[----:B------:R-:W-:Y:S01]  /*6e20*/  FFMA.FTZ R206, R215, R206, R162 ;  /* 0x000000ced7ce7223 */ /* 0x000fe200000100a2 */
[----:B------:R-:W-:Y:S01]  /*6e30*/  SHF.L.U32 R126, R62, 0x10, RZ ;  /* 0x000000103e7e7819 */ /* 0x000fe200000006ff */
[----:B------:R-:W-:Y:S01]  /*6e40*/  FFMA.FTZ R211, R211, R115, R8 ;  /* 0x00000073d3d37223 */ /* 0x000fe20000010008 */
[----:B------:R-:W-:Y:S01]  /*6e50*/  F2FP.BF16.F32.PACK_AB R115, R112, R113 ;  /* 0x000000717073723e */ /* 0x000fe200000010ff */
[----:B------:R-:W-:Y:S01]  /*6e60*/  FFMA.FTZ R190, R219, R114, R152 ;  /* 0x00000072dbbe7223 */ /* 0x000fe20000010098 */
[----:B------:R-:W-:Y:S01]  /*6e70*/  SHF.L.U32 R215, R111, 0x10, RZ ;  /* 0x000000106fd77819 */ /* 0x000fe200000006ff */
[----:B------:R-:W-:Y:S01]  /*6e80*/  FFMA.FTZ R126, R230, R126, R27 ;  /* 0x0000007ee67e7223 */ /* 0x000fe2000001001b */
[----:B------:R-:W-:-:S02]  /*6e90*/  F2FP.BF16.F32.PACK_AB R114, R119, R154 ;  /* 0x0000009a7772723e */ /* 0x000fc400000010ff */
[----:B------:R-:W-:Y:S01]  /*6ea0*/  F2FP.BF16.F32.PACK_AB R113, R125, R118 ;  /* 0x000000767d71723e */ /* 0x000fe200000010ff */
[----:B------:R-:W-:Y:S01]  /*6eb0*/  FFMA.FTZ R215, R121, R215, R2 ;  /* 0x000000d779d77223 */ /* 0x000fe20000010002 */
[----:B------:R-:W-:Y:S02]  /*6ec0*/  LEA.HI.SX32 R157, R157, R34, 0x1d ;  /* 0x000000229d9d7211 */ /* 0x000fe400078feaff */
[----:B------:R-:W-:Y:S02]  /*6ed0*/  PRMT R118, R40, 0x7632, R118 ;  /* 0x0000763228767816 */ /* 0x000fe40000000076 */
[----:B------:R-:W-:Y:S02]  /*6ee0*/  PRMT R119, R111, 0x7632, R119 ;  /* 0x000076326f777816 */ /* 0x000fe40000000077 */
[----:B------:R-:W-:Y:S02]  /*6ef0*/  SHF.L.U32 R127, R42, 0x10, RZ ;  /* 0x000000102a7f7819 */ /* 0x000fe400000006ff */
[----:B------:R-:W-:-:S02]  /*6f00*/  IADD3 R219, R157, 0x20, RZ ;  /* 0x000000209ddb7810 */ /* 0x000fc40007ffe0ff */
[----:B------:R-:W-:Y:S01]  /*6f10*/  SHF.L.U32 R210, R118, 0x10, RZ ;  /* 0x0000001076d27819 */ /* 0x000fe200000006ff */
[----:B------:R-:W-:Y:S01]  /*6f20*/  FFMA.FTZ R214, R214, R127, R7 ;  /* 0x0000007fd6d67223 */ /* 0x000fe20000010007 */
[----:B------:R-:W-:Y:S01]  /*6f30*/  SHF.L.U32 R220, R119, 0x10, RZ ;  /* 0x0000001077dc7819 */ /* 0x000fe200000006ff */
[C---:B0-----:R-:W-:Y:S01]  /*6f40*/  IMAD.WIDE.U32 R118, R157.reuse, 0x10, R116 ;  /* 0x000000109d767825 */ /* 0x041fe200078e0074 */
[----:B------:R-:W-:-:S03]  /*6f50*/  IADD3 R121, R157, 0x40, RZ ;  /* 0x000000409d797810 */ /* 0x000fc60007ffe0ff */
[----:B------:R-:W-:Y:S01]  /*6f60*/  FFMA.FTZ R210, R160, R210, R151 ;  /* 0x000000d2a0d27223 */ /* 0x000fe20000010097 */
        /* <DEDUP_REMOVED lines=10> */
[----:B------:R-:W-:Y:S01]  /*7010*/  F2FP.BF16.F32.PACK_AB R130, R227, R158 ;  /* 0x0000009ee382723e */ /* 0x000fe200000010ff */
[----:B------:R-:W-:Y:S01]  /*7020*/  STG.E.128 desc[UR4][R218.64], R124 ;  /* 0x0000007cda007986 */ /* 0x000fe2000c101d04 */
[----:B------:R-:W-:Y:S01]  /*7030*/  F2FP.BF16.F32.PACK_AB R129, R198, R159 ;  /* 0x0000009fc681723e */ /* 0x000fe200000010ff */
[----:B------:R-:W-:Y:S01]  /*7040*/  VIADD R159, R157, 0xa0 ;  /* 0x000000a09d9f7836 */ /* 0x000fe20000000000 */
[----:B------:R-:W-:-:S02]  /*7050*/  F2FP.BF16.F32.PACK_AB R128, R234, R161 ;  /* 0x000000a1ea80723e */ /* 0x000fc400000010ff */
[----:B------:R-:W-:Y:S01]  /*7060*/  SHF.L.U32 R209, R40, 0x10, RZ ;  /* 0x0000001028d17819 */ /* 0x000fe200000006ff */
[----:B------:R-:W-:Y:S01]  /*7070*/  IMAD.WIDE.U32 R158, R159, 0x10, R116 ;  /* 0x000000109f9e7825 */ /* 0x000fe200078e0074 */
[C---:B------:R-:W-:Y:S01]  /*7080*/  IADD3 R155, R157.reuse, 0x60, RZ ;  /* 0x000000609d9b7810 */ /* 0x040fe20007ffe0ff */
[----:B------:R1:W-:Y:S01]  /*7090*/  STG.E.128 desc[UR4][R120.64], R128 ;  /* 0x0000008078007986 */ /* 0x0003e2000c101d04 */
[C---:B------:R-:W-:Y:S01]  /*70a0*/  IADD3 R161, R157.reuse, 0xc0, RZ ;  /* 0x000000c09da17810 */ /* 0x040fe20007ffe0ff */
[----:B------:R-:W-:Y:S01]  /*70b0*/  FFMA.FTZ R209, R216, R209, R9 ;  /* 0x000000d1d8d17223 */ /* 0x000fe20000010009 */
[----:B------:R-:W-:Y:S01]  /*70c0*/  IADD3 R217, R157, 0xe0, RZ ;  /* 0x000000e09dd97810 */ /* 0x000fe20007ffe0ff */
[----:B------:R-:W-:Y:S01]  /*70d0*/  IMAD.WIDE.U32 R154, R155, 0x10, R116 ;  /* 0x000000109b9a7825 */ /* 0x000fe200078e0074 */
[----:B0-----:R-:W-:Y:S02]  /*70e0*/  IADD3 R113, R157, 0x80, RZ ;  /* 0x000000809d717810 */ /* 0x001fe40007ffe0ff */
[----:B------:R-:W-:Y:S01]  /*70f0*/  F2FP.BF16.F32.PACK_AB R115, R180, R191 ;  /* 0x000000bfb473723e */ /* 0x000fe200000010ff */
[----:B------:R-:W-:Y:S01]  /*7100*/  FFMA.FTZ R180, R175, R179, R164 ;  /* 0x000000b3afb47223 */ /* 0x000fe200000100a4 */
[----:B------:R-:W-:Y:S01]  /*7110*/  IMAD.WIDE.U32 R160, R161, 0x10, R116 ;  /* 0x00000010a1a07825 */ /* 0x000fe200078e0074 */
[----:B------:R-:W-:-:S02]  /*7120*/  F2FP.BF16.F32.PACK_AB R114, R183, R192 ;  /* 0x000000c0b772723e */ /* 0x000fc400000010ff */
[----:B------:R-:W-:Y:S01]  /*7130*/  F2FP.BF16.F32.PACK_AB R112, R185, R196 ;  /* 0x000000c4b970723e */ /* 0x000fe200000010ff */
[--C-:B------:R-:W-:Y:S01]  /*7140*/  IMAD.WIDE.U32 R156, R113, 0x10, R116.reuse ;  /* 0x00000010719c7825 */ /* 0x100fe200078e0074 */
[----:B------:R-:W-:Y:S02]  /*7150*/  F2FP.BF16.F32.PACK_AB R113, R184, R187 ;  /* 0x000000bbb871723e */ /* 0x000fe400000010ff */
[----:B------:R-:W-:Y:S01]  /*7160*/  F2FP.BF16.F32.PACK_AB R119, R188, R199 ;  /* 0x000000c7bc77723e */ /* 0x000fe200000010ff */
[----:B------:R-:W-:-:S04]  /*7170*/  IMAD.WIDE.U32 R216, R217, 0x10, R116 ;  /* 0x00000010d9d87825 */ /* 0x000fc800078e0074 */
[----:B-1----:R-:W-:Y:S01]  /*7180*/  FFMA.FTZ R129, R109, R177, R4 ;  /* 0x000000b16d817223 */ /* 0x002fe20000010004 */
[----:B------:R-:W-:Y:S01]  /*7190*/  FFMA.FTZ R128, R108, R222, R5 ;  /* 0x000000de6c807223 */ /* 0x000fe20000010005 */
[----:B------:R-:W-:Y:S01]  /*71a0*/  FFMA.FTZ R130, R110, R181, R3 ;  /* 0x000000b56e827223 */ /* 0x000fe20000010003 */
[----:B------:R-:W-:Y:S01]  /*71b0*/  FFMA.FTZ R177, R178, R182, R165 ;  /* 0x000000b6b2b17223 */ /* 0x000fe200000100a5 */
[----:B------:R-:W-:Y:S01]  /*71c0*/  F2FP.BF16.F32.PACK_AB R118, R189, R200 ;  /* 0x000000c8bd76723e */ /* 0x000fe200000010ff */
[----:B------:R1:W-:Y:S01]  /*71d0*/  STG.E.128 desc[UR4][R154.64], R112 ;  /* 0x000000709a007986 */ /* 0x0003e2000c101d04 */
[----:B------:R-:W-:Y:S02]  /*71e0*/  F2FP.BF16.F32.PACK_AB R117, R194, R195 ;  /* 0x000000c3c275723e */ /* 0x000fe400000010ff */
[----:B------:R-:W-:Y:S02]  /*71f0*/  F2FP.BF16.F32.PACK_AB R116, R193, R204 ;  /* 0x000000ccc174723e */ /* 0x000fe400000010ff */
[----:B------:R-:W-:-:S02]  /*7200*/  F2FP.BF16.F32.PACK_AB R123, R202, R207 ;  /* 0x000000cfca7b723e */ /* 0x000fc400000010ff */
[----:B------:R-:W-:Y:S01]  /*7210*/  F2FP.BF16.F32.PACK_AB R122, R197, R208 ;  /* 0x000000d0c57a723e */ /* 0x000fe200000010ff */
[----:B------:R1:W-:Y:S01]  /*7220*/  STG.E.128 desc[UR4][R156.64], R116 ;  /* 0x000000749c007986 */ /* 0x0003e2000c101d04 */
[----:B------:R-:W-:Y:S02]  /*7230*/  F2FP.BF16.F32.PACK_AB R121, R186, R203 ;  /* 0x000000cbba79723e */ /* 0x000fe400000010ff */
[----:B------:R-:W-:Y:S02]  /*7240*/  F2FP.BF16.F32.PACK_AB R120, R201, R212 ;  /* 0x000000d4c978723e */ /* 0x000fe400000010ff */
[----:B------:R-:W-:Y:S02]  /*7250*/  F2FP.BF16.F32.PACK_AB R127, R206, R213 ;  /* 0x000000d5ce7f723e */ /* 0x000fe400000010ff */
        /* <DEDUP_REMOVED lines=8> */
[----:B------:R-:W-:-:S05]  /*72e0*/  F2FP.BF16.F32.PACK_AB R128, R221, R128 ;  /* 0x00000080dd80723e */ /* 0x000fca00000010ff */
[----:B------:R1:W-:Y:S02]  /*72f0*/  STG.E.128 desc[UR4][R216.64], R128 ;  /* 0x00000080d8007986 */ /* 0x0003e4000c101d04 */
.L_x_1453:
[----:B------:R-:W-:Y:S05]  /*7300*/  BSYNC B0 ;  /* 0x0000000000007941 */ /* 0x000fea0003800000 */
.L_x_1452:
[----:B-1----:R-:W1:Y:S02]  /*7310*/  LDC.64 R112, c[0x0][0x210] ;  /* 0x00008400ff707b82 */ /* 0x002e640000000a00 */
[----:B-1----:R-:W-:-:S04]  /*7320*/  LEA R0, R112, R0, 0x2 ;  /* 0x0000000070007211 */ /* 0x002fc800078e10ff */
[----:B------:R-:W-:-:S13]  /*7330*/  ISETP.GE.AND P0, PT, R0, R113, PT ;  /* 0x000000710000720c */ /* 0x000fda0003f06270 */
[----:B------:R-:W-:Y:S05]  /*7340*/  @!P0 BRA `(.L_x_1454) ;  /* 0xffffff9800408947 */ /* 0x000fea000383ffff */
[----:B------:R-:W-:Y:S05]  /*7350*/  EXIT ;  /* 0x000000000000794d */ /* 0x000fea0003800000 */
.L_x_1451:
        /* <DEDUP_REMOVED lines=8> */
.L_x_1456:
[----:B------:R-:W-:Y:S05]  /*73e0*/  BSYNC B0 ;  /* 0x0000000000007941 */ /* 0x000fea0003800000 */
.L_x_1455:
        /* <DEDUP_REMOVED lines=10> */
.L_x_1457:
[----:B------:R-:W-:Y:S01]  /*7490*/  HFMA2.MMA R227, -RZ, RZ, 0, 2.384185791015625e-07 ;  /* 0x00000004ffe37435 */ /* 0x000fe200000001ff */
[----:B------:R-:W-:-:S05]  /*74a0*/  MOV R112, R226 ;  /* 0x000000e200707202 */ /* 0x000fca0000000f00 */
[----:B------:R-:W-:-:S05]  /*74b0*/  FADD.FTZ R114, R113, R112 ;  /* 0x0000007071727221 */ /* 0x000fca0000010000 */
[----:B------:R-:W-:-:S07]  /*74c0*/  MOV R228, R114 ;  /* 0x0000007200e47202 */ /* 0x000fce0000000f00 */
[----:B------:R-:W-:Y:S05]  /*74d0*/  WARPSYNC.COLLECTIVE R225, `(.L_x_1458) ;  /* 0x00000000e1087348 */ /* 0x000fea0003c00000 */
[----:B------:R0:W1:Y:S02]  /*74e0*/  SHFL.BFLY P2, R226, R228, R227, R230 ;  /* 0x0c0000e3e4e27389 */ /* 0x00006400000400e6 */
[----:B01----:R-:W-:Y:S01]  /*74f0*/  ENDCOLLECTIVE ;  /* 0x000000000000791b */ /* 0x003fe20003800000 */
.L_x_1458:
[----:B------:R-:W-:Y:S01]  /*7500*/  HFMA2.MMA R227, -RZ, RZ, 0, 4.76837158203125e-07 ;  /* 0x00000008ffe37435 */ /* 0x000fe200000001ff */
[----:B------:R-:W-:-:S05]  /*7510*/  MOV R115, R226 ;  /* 0x000000e200737202 */ /* 0x000fca0000000f00 */
[----:B------:R-:W-:-:S05]  /*7520*/  FADD.FTZ R115, R114, R115 ;  /* 0x0000007372737221 */ /* 0x000fca0000010000 */
[----:B------:R-:W-:-:S07]  /*7530*/  MOV R228, R115 ;  /* 0x0000007300e47202 */ /* 0x000fce0000000f00 */
[----:B------:R-:W-:Y:S05]  /*7540*/  WARPSYNC.COLLECTIVE R225, `(.L_x_1459) ;  /* 0x00000000e1087348 */ /* 0x000fea0003c00000 */
[----:B------:R0:W1:Y:S02]  /*7550*/  SHFL.BFLY P2, R226, R228, R227, R230 ;  /* 0x0c0000e3e4e27389 */ /* 0x00006400000400e6 */
[----:B01----:R-:W-:Y:S01]  /*7560*/  ENDCOLLECTIVE ;  /* 0x000000000000791b */ /* 0x003fe20003800000 */
.L_x_1459:
[----:B------:R-:W-:Y:S01]  /*7570*/  HFMA2.MMA R227, -RZ, RZ, 0, 9.5367431640625e-07 ;  /* 0x00000010ffe37435 */ /* 0x000fe200000001ff */
[----:B------:R-:W-:-:S04]  /*7580*/  IMAD.MOV.U32 R112, RZ, RZ, R226 ;  /* 0x000000ffff707224 */ /* 0x000fc800078e00e2 */
[----:B------:R-:W-:-:S05]  /*7590*/  FADD.FTZ R117, R115, R112 ;  /* 0x0000007073757221 */ /* 0x000fca0000010000 */
[----:B------:R-:W-:-:S07]  /*75a0*/  MOV R228, R117 ;  /* 0x0000007500e47202 */ /* 0x000fce0000000f00 */
[----:B------:R-:W-:Y:S05]  /*75b0*/  WARPSYNC.COLLECTIVE R225, `(.L_x_1460) ;  /* 0x00000000e1087348 */ /* 0x000fea0003c00000 */
[----:B------:R0:W1:Y:S02]  /*75c0*/  SHFL.BFLY P2, R226, R228, R227, R230 ;  /* 0x0c0000e3e4e27389 */ /* 0x00006400000400e6 */
[----:B01----:R-:W-:Y:S01]  /*75d0*/  ENDCOLLECTIVE ;  /* 0x000000000000791b */ /* 0x003fe20003800000 */
.L_x_1460:
        /* <DEDUP_REMOVED lines=136> */
.L_x_1461:
[----:B------:R-:W-:Y:S01]  /*7e60*/  HFMA2.MMA R227, -RZ, RZ, 0, 1.1920928955078125e-07 ;  /* 0x00000002ffe37435 */ /* 0x000fe200000001ff */
[----:B------:R-:W-:-:S05]  /*7e70*/  MOV R113, R226 ;  /* 0x000000e200717202 */ /* 0x000fca0000000f00 */
[----:B------:R-:W-:-:S05]  /*7e80*/  FADD.FTZ R113, R112, R113 ;  /* 0x0000007170717221 */ /* 0x000fca0000010000 */
[----:B------:R-:W-:-:S07]  /*7e90*/  MOV R228, R113 ;  /* 0x0000007100e47202 */ /* 0x000fce0000000f00 */
[----:B------:R-:W-:Y:S05]  /*7ea0*/  WARPSYNC.COLLECTIVE R225, `(.L_x_1462) ;  /* 0x00000000e1087348 */ /* 0x000fea0003c00000 */
[----:B------:R0:W1:Y:S02]  /*7eb0*/  SHFL.BFLY P2, R226, R228, R227, R230 ;  /* 0x0c0000e3e4e27389 */ /* 0x00006400000400e6 */
[----:B01----:R-:W-:Y:S01]  /*7ec0*/  ENDCOLLECTIVE ;  /* 0x000000000000791b */ /* 0x003fe20003800000 */
.L_x_1462:
[----:B------:R-:W-:Y:S01]  /*7ed0*/  HFMA2.MMA R227, -RZ, RZ, 0, 2.384185791015625e-07 ;  /* 0x00000004ffe37435 */ /* 0x000fe200000001ff */
[----:B------:R-:W-:-:S05]  /*7ee0*/  MOV R114, R226 ;  /* 0x000000e200727202 */ /* 0x000fca0000000f00 */
[----:B------:R-:W-:-:S05]  /*7ef0*/  FADD.FTZ R114, R113, R114 ;  /* 0x0000007271727221 */ /* 0x000fca0000010000 */
[----:B------:R-:W-:-:S07]  /*7f00*/  MOV R228, R114 ;  /* 0x0000007200e47202 */ /* 0x000fce0000000f00 */
[----:B------:R-:W-:Y:S05]  /*7f10*/  WARPSYNC.COLLECTIVE R225, `(.L_x_1463) ;  /* 0x00000000e1087348 */ /* 0x000fea0003c00000 */
[----:B------:R0:W1:Y:S02]  /*7f20*/  SHFL.BFLY P2, R226, R228, R227, R230 ;  /* 0x0c0000e3e4e27389 */ /* 0x00006400000400e6 */
[----:B01----:R-:W-:Y:S01]  /*7f30*/  ENDCOLLECTIVE ;  /* 0x000000000000791b */ /* 0x003fe20003800000 */
.L_x_1463:
[----:B------:R-:W-:Y:S01]  /*7f40*/  HFMA2.MMA R227, -RZ, RZ, 0, 4.76837158203125e-07 ;  /* 0x00000008ffe37435 */ /* 0x000fe200000001ff */
[----:B------:R-:W-:-:S05]  /*7f50*/  MOV R115, R226 ;  /* 0x000000e200737202 */ /* 0x000fca0000000f00 */
[----:B------:R-:W-:-:S05]  /*7f60*/  FADD.FTZ R115, R114, R115 ;  /* 0x0000007372737221 */ /* 0x000fca0000010000 */
[----:B------:R-:W-:-:S07]  /*7f70*/  MOV R228, R115 ;  /* 0x0000007300e47202 */ /* 0x000fce0000000f00 */
[----:B------:R-:W-:Y:S05]  /*7f80*/  WARPSYNC.COLLECTIVE R225, `(.L_x_1464) ;  /* 0x00000000e1087348 */ /* 0x000fea0003c00000 */
[----:B------:R0:W1:Y:S02]  /*7f90*/  SHFL.BFLY P2, R226, R228, R227, R230 ;  /* 0x0c0000e3e4e27389 */ /* 0x00006400000400e6 */
[----:B01----:R-:W-:Y:S01]  /*7fa0*/  ENDCOLLECTIVE ;  /* 0x000000000000791b */ /* 0x003fe20003800000 */
.L_x_1464:
[----:B------:R-:W-:Y:S01]  /*7fb0*/  HFMA2.MMA R227, -RZ, RZ, 0, 9.5367431640625e-07 ;  /* 0x00000010ffe37435 */ /* 0x000fe200000001ff */
[----:B------:R-:W-:-:S05]  /*7fc0*/  MOV R224, R226 ;  /* 0x000000e200e07202 */ /* 0x000fca0000000f00 */
[----:B------:R-:W-:-:S05]  /*7fd0*/  FADD.FTZ R224, R115, R224 ;  /* 0x000000e073e07221 */ /* 0x000fca0000010000 */
[----:B------:R-:W-:-:S07]  /*7fe0*/  MOV R228, R224 ;  /* 0x000000e000e47202 */ /* 0x000fce0000000f00 */
[----:B------:R-:W-:Y:S05]  /*7ff0*/  WARPSYNC.COLLECTIVE R225, `(.L_x_1465) ;  /* 0x00000000e1087348 */ /* 0x000fea0003c00000 */
[----:B------:R0:W1:Y:S02]  /*8000*/  SHFL.BFLY P2, R226, R228, R227, R230 ;  /* 0x0c0000e3e4e27389 */ /* 0x00006400000400e6 */
[----:B01----:R-:W-:Y:S01]  /*8010*/  ENDCOLLECTIVE ;  /* 0x000000000000791b */ /* 0x003fe20003800000 */
.L_x_1465:
[----:B------:R-:W-:Y:S01]  /*8020*/  MOV R117, R226 ;  /* 0x000000e200757202 */ /* 0x000fe20000000f00 */
[----:B------:R-:W-:Y:S06]  /*8030*/  BRA `(.L_x_1466) ;  /* 0xffffffdc00187947 */ /* 0x000fec000383ffff */
.L_x_1467:
        /* <DEDUP_REMOVED lines=12> */
.L_x_58327:


//--------------------- .text._ZN10layer_norm13ln_fwd_kernelINS_13Kernel_traitsI13__nv_bfloat16S2_S2_S2_fjLj2048ELj1ELj4ELj1ELj16ENS_18Kernel_traits_baseILj2048ES2_S2_S2_S2_fjLj128EEEEELb1ELb0ELb0ELb0EEEvNS_9FwdParamsE --------------------------
	.section	.text._ZN10layer_norm13ln_fwd_kernelINS_13Kernel_traitsI13__nv_bfloat16S2_S2_S2_fjLj2048ELj1ELj4ELj1ELj16ENS_18Kernel_traits_baseILj2048ES2_S2_S2_S2_fjLj128EEEEELb1ELb0ELb0ELb0EEEvNS_9FwdParamsE,"ax",@progbits
	.align	128
        .global         _ZN10layer_norm13ln_fwd_kernelINS_13Kernel_traitsI13__nv_bfloat16S2_S2_S2_fjLj2048ELj1ELj4ELj1ELj16ENS_18Kernel_traits_baseILj2048ES2_S2_S2_S2_fjLj128EEEEELb1ELb0ELb0ELb0EEEvNS_9FwdParamsE
        .type           _ZN10layer_norm13ln_fwd_kernelINS_13Kernel_traitsI13__nv_bfloat16S2_S2_S2_fjLj2048ELj1ELj4ELj1ELj16ENS_18Kernel_traits_baseILj2048ES2_S2_S2_S2_fjLj128EEEEELb1ELb0ELb0ELb0EEEvNS_9FwdParamsE,@function
        .size           _ZN10layer_norm13ln_fwd_kernelINS_13Kernel_traitsI13__nv_bfloat16S2_S2_S2_fjLj2048ELj1ELj4ELj1ELj16ENS_18Kernel_traits_baseILj2048ES2_S2_S2_S2_fjLj128EEEEELb1ELb0ELb0ELb0EEEvNS_9FwdParamsE,(.L_x_58328 - _ZN10layer_norm13ln_fwd_kernelINS_13Kernel_traitsI13__nv_bfloat16S2_S2_S2_fjLj2048ELj1ELj4ELj1ELj16ENS_18Kernel_traits_baseILj2048ES2_S2_S2_S2_fjLj128EEEEELb1ELb0ELb0ELb0EEEvNS_9FwdParamsE)
        .other          _ZN10layer_norm13ln_fwd_kernelINS_13Kernel_traitsI13__nv_bfloat16S2_S2_S2_fjLj2048ELj1ELj4ELj1ELj16ENS_18Kernel_traits_baseILj2048ES2_S2_S2_S2_fjLj128EEEEELb1ELb0ELb0ELb0EEEvNS_9FwdParamsE,@"STO_CUDA_ENTRY STV_DEFAULT"
_ZN10layer_norm13ln_fwd_kernelINS_13Kernel_traitsI13__nv_bfloat16S2_S2_S2_fjLj2048ELj1ELj4ELj1ELj16ENS_18Kernel_traits_baseILj2048ES2_S2_S2_S2_fjLj128EEEEELb1ELb0ELb0ELb0EEEvNS_9FwdParamsE:
.text._ZN10layer_norm13ln_fwd_kernelINS_13Kernel_traitsI13__nv_bfloat16S2_S2_S2_fjLj2048ELj1ELj4ELj1ELj16ENS_18Kernel_traits_baseILj2048ES2_S2_S2_S2_fjLj128EEEEELb1ELb0ELb0ELb0EEEvNS_9FwdParamsE:
[----:B------:R-:W-:Y:S08]  /*0000*/  LDC R1, c[0x0][0x28] ;  /* 0x00000a00ff017b82 */ /* 0x000ff00000000800 */
[----:B------:R-:W0:Y:S01]  /*0010*/  LDC R80, c[0x0][0x2e8] ;  /* 0x0000ba00ff507b82 */ /* 0x000e220000000800 */
[----:B------:R-:W-:Y:S01]  /*0020*/  ULDC.U8 UR4, c[0x0][0x2f4] ;  /* 0x0000bd0000047ab9 */ /* 0x000fe20000000000 */
[----:B------:R-:W-:Y:S01]  /*0030*/  ULDC.64 UR6, c[0x0][0x2e0] ;  /* 0x0000b80000067ab9 */ /* 0x000fe20000000a00 */
[----:B------:R-:W-:Y:S01]  /*0040*/  ISETP.NE.AND P0, PT, RZ, UR4, PT ;  /* 0x00000004ff007c0c */ /* 0x000fe2000bf05270 */
[----:B------:R-:W-:Y:S01]  /*0050*/  IMAD.U32 R2, RZ, RZ, UR6 ;  /* 0x00000006ff027e24 */ /* 0x000fe2000f8e00ff */
[----:B------:R-:W-:Y:S01]  /*0060*/  ULDC.64 UR4, c[0x0][0x208] ;  /* 0x0000820000047ab9 */ /* 0x000fe20000000a00 */
[----:B------:R-:W-:-:S02]  /*0070*/  IMAD.U32 R3, RZ, RZ, UR7 ;  /* 0x00000007ff037e24 */ /* 0x000fc4000f8e00ff */
[----:B------:R-:W1:Y:S08]  /*0080*/  LDC R81, c[0x0][0x2ec] ;  /* 0x0000bb00ff517b82 */ /* 0x000e700000000800 */
[----:B------:R-:W2:Y:S01]  /*0090*/  @P0 LDG.E.64 R2, desc[UR4][R2.64] ;  /* 0x0000000402020981 */ /* 0x000ea2000c1e1b00 */
[----:B------:R-:W3:Y:S01]  /*00a0*/  @P0 LDC R9, c[0x0][0x2f0] ;  /* 0x0000bc00ff090b82 */ /* 0x000ee20000000800 */
[----:B0-----:R-:W-:Y:S01]  /*00b0*/  @P0 MOV R6, R80 ;  /* 0x0000005000060202 */ /* 0x001fe20000000f00 */
[----:B------:R-:W0:Y:S06]  /*00c0*/  S2R R52, SR_TID.X ;  /* 0x0000000000347919 */ /* 0x000e2c0000002100 */
[----:B------:R-:W4:Y:S01]  /*00d0*/  LDC R11, c[0x0][0x218] ;  /* 0x00008600ff0b7b82 */ /* 0x000f220000000800 */
[----:B-1----:R-:W-:-:S05]  /*00e0*/  @P0 IMAD.MOV.U32 R7, RZ, RZ, R81 ;  /* 0x000000ffff070224 */ /* 0x002fca00078e0051 */
[----:B------:R-:W3:Y:S01]  /*00f0*/  @P0 LDG.E.64 R4, desc[UR4][R6.64] ;  /* 0x0000000406040981 */ /* 0x000ee2000c1e1b00 */
[----:B------:R-:W-:Y:S01]  /*0100*/  ULDC UR8, c[0x0][0x0] ;  /* 0x0000000000087ab9 */ /* 0x000fe20000000800 */
[----:B------:R-:W-:Y:S01]  /*0110*/  LOP3.LUT R54, R54, 0xfffffff7, RZ, 0xc0, !PT ;  /* 0xfffffff736367812 */ /* 0x000fe200078ec0ff */
[----:B------:R-:W-:Y:S01]  /*0120*/  BSSY B0, `(.L_x_1468) ;  /* 0x0000058000007945 */ /* 0x000fe20003800000 */
[----:B------:R-:W1:Y:S01]  /*0130*/  S2R R53, SR_CTAID.X ;  /* 0x0000000000357919 */ /* 0x000e620000002500 */
[----:B----4-:R-:W-:-:S04]  /*0140*/  SHF.R.S32.HI R0, RZ, 0x1f, R11 ;  /* 0x0000001fff007819 */ /* 0x010fc8000001140b */
[----:B------:R-:W-:Y:S02]  /*0150*/  LEA.HI R0, R0, R11, RZ, 0x3 ;  /* 0x0000000b00007211 */ /* 0x000fe400078f18ff */
[----:B0-----:R-:W-:-:S04]  /*0160*/  LOP3.LUT R51, R52, 0x1f, RZ, 0xc0, !PT ;  /* 0x0000001f34337812 */ /* 0x001fc800078ec0ff */
[----:B------:R-:W-:-:S04]  /*0170*/  LOP3.LUT R55, R51, 0x1f, RZ, 0x3c, !PT ;  /* 0x0000001f33377812 */ /* 0x000fc800078e3cff */
[----:B------:R-:W-:-:S04]  /*0180*/  LEA.HI.SX32 R55, R0, R55, 0x1d ;  /* 0x0000003700377211 */ /* 0x000fc800078feaff */
[C---:B------:R-:W-:Y:S02]  /*0190*/  LOP3.LUT P6, RZ, R55.reuse, 0xffffffe0, RZ, 0xc0, !PT ;  /* 0xffffffe037ff7812 */ /* 0x040fe400078cc0ff */
[----:B------:R-:W-:Y:S01]  /*01a0*/  ISETP.GE.U32.AND P5, PT, R55, 0x40, PT ;  /* 0x000000403700780c */ /* 0x000fe20003fa6070 */
[----:B-1----:R-:W-:Y:S01]  /*01b0*/  IMAD R58, R53, UR8, R52 ;  /* 0x00000008353a7c24 */ /* 0x002fe2000f8e0234 */
[C---:B------:R-:W-:Y:S02]  /*01c0*/  ISETP.GE.U32.AND P4, PT, R55.reuse, 0x60, PT ;  /* 0x000000603700780c */ /* 0x040fe40003f86070 */
[C---:B------:R-:W-:Y:S02]  /*01d0*/  ISETP.GE.U32.AND P3, PT, R55.reuse, 0x80, PT ;  /* 0x000000803700780c */ /* 0x040fe40003f66070 */
[----:B------:R-:W-:-:S05]  /*01e0*/  ISETP.GE.U32.AND P2, PT, R55, 0xa0, PT ;  /* 0x000000a03700780c */ /* 0x000fca0003f46070 */
[----:B------:R-:W-:-:S04]  /*01f0*/  @P6 LOP3.LUT R54, R54, 0x8, RZ, 0xfc, !PT ;  /* 0x0000000836366812 */ /* 0x000fc800078efcff */
[----:B------:R-:W-:-:S04]  /*0200*/  LOP3.LUT R54, R54, 0xfffffbff, RZ, 0xc0, !PT ;  /* 0xfffffbff36367812 */ /* 0x000fc800078ec0ff */
[----:B------:R-:W-:-:S04]  /*0210*/  @P5 LOP3.LUT R54, R54, 0x400, RZ, 0xfc, !PT ;  /* 0x0000040036365812 */ /* 0x000fc800078efcff */
[----:B------:R-:W-:-:S04]  /*0220*/  LOP3.LUT R54, R54, 0xfffffdff, RZ, 0xc0, !PT ;  /* 0xfffffdff36367812 */ /* 0x000fc800078ec0ff */
[----:B------:R-:W-:-:S04]  /*0230*/  @P4 LOP3.LUT R54, R54, 0x200, RZ, 0xfc, !PT ;  /* 0x0000020036364812 */ /* 0x000fc800078efcff */
[----:B------:R-:W-:-:S04]  /*0240*/  LOP3.LUT R54, R54, 0xfffffeff, RZ, 0xc0, !PT ;  /* 0xfffffeff36367812 */ /* 0x000fc800078ec0ff */
[----:B------:R-:W-:-:S04]  /*0250*/  @P3 LOP3.LUT R54, R54, 0x100, RZ, 0xfc, !PT ;  /* 0x0000010036363812 */ /* 0x000fc800078efcff */
[----:B------:R-:W-:-:S04]  /*0260*/  LOP3.LUT R54, R54, 0xffffff7f, RZ, 0xc0, !PT ;  /* 0xffffff7f36367812 */ /* 0x000fc800078ec0ff */
[----:B------:R-:W-:Y:S02]  /*0270*/  @P2 LOP3.LUT R54, R54, 0x80, RZ, 0xfc, !PT ;  /* 0x0000008036362812 */ /* 0x000fe400078efcff */
[----:B--2---:R-:W-:Y:S02]  /*0280*/  @P0 R2UR UR6, R2 ;  /* 0x00000000020602ca */ /* 0x004fe400000e0000 */
[----:B------:R-:W-:-:S11]  /*0290*/  @P0 R2UR UR7, R3 ;  /* 0x00000000030702ca */ /* 0x000fd600000e0000 */
[----:B------:R-:W-:Y:S02]  /*02a0*/  UIADD3 UR17, UR6, -0x61c88647, URZ ;  /* 0x9e3779b906117890 */ /* 0x000fe4000fffe03f */
[----:B------:R-:W-:Y:S02]  /*02b0*/  UIADD3 UR18, UR7, -0x4498517b, URZ ;  /* 0xbb67ae8507127890 */ /* 0x000fe4000fffe03f */
[----:B------:R-:W-:Y:S02]  /*02c0*/  UIADD3 UR19, UR6, 0x3c6ef372, URZ ;  /* 0x3c6ef37206137890 */ /* 0x000fe4000fffe03f */
[----:B------:R-:W-:Y:S01]  /*02d0*/  UIADD3 UR20, UR7, 0x76cf5d0a, URZ ;  /* 0x76cf5d0a07147890 */ /* 0x000fe2000fffe03f */
[----:B---3--:R-:W-:Y:S01]  /*02e0*/  @P0 IADD3 R80, P1, R4, R9, RZ ;  /* 0x0000000904500210 */ /* 0x008fe20007f3e0ff */
[----:B------:R-:W-:Y:S02]  /*02f0*/  UIADD3 UR22, UR7, 0x32370b8f, URZ ;  /* 0x32370b8f07167890 */ /* 0x000fe4000fffe03f */
[----:B------:R-:W-:-:S02]  /*0300*/  UIADD3 UR21, UR6, -0x255992d5, URZ ;  /* 0xdaa66d2b06157890 */ /* 0x000fc4000fffe03f */
[----:B------:R-:W-:Y:S01]  /*0310*/  @P0 IMAD.X R81, RZ, RZ, R5, P1 ;  /* 0x000000ffff510224 */ /* 0x000fe200008e0605 */
[----:B------:R-:W-:Y:S01]  /*0320*/  UIADD3 UR23, UR6, 0x78dde6e4, URZ ;  /* 0x78dde6e406177890 */ /* 0x000fe2000fffe03f */
[----:B------:R-:W-:Y:S01]  /*0330*/  IMAD.WIDE.U32 R4, R58, -0x326172a9, RZ ;  /* 0xcd9e8d573a047825 */ /* 0x000fe200078e00ff */
[----:B------:R-:W-:Y:S02]  /*0340*/  UIADD3 UR24, UR7, -0x126145ec, URZ ;  /* 0xed9eba1407187890 */ /* 0x000fe4000fffe03f */
[--C-:B------:R-:W-:Y:S01]  /*0350*/  SHF.R.U32.HI R57, RZ, 0x2, R81.reuse ;  /* 0x00000002ff397819 */ /* 0x100fe20000011651 */
[----:B------:R-:W-:Y:S01]  /*0360*/  UIADD3 UR26, UR7, -0x56f99767, URZ ;  /* 0xa9066899071a7890 */ /* 0x000fe2000fffe03f */
[----:B------:R-:W-:Y:S01]  /*0370*/  SHF.R.U64 R56, R80, 0x2, R81 ;  /* 0x0000000250387819 */ /* 0x000fe20000001251 */
[----:B------:R-:W-:Y:S02]  /*0380*/  UIADD3 UR25, UR6, 0x1715609d, URZ ;  /* 0x1715609d06197890 */ /* 0x000fe4000fffe03f */
[----:B------:R-:W-:Y:S01]  /*0390*/  LOP3.LUT R6, R5, UR6, R57, 0x96, !PT ;  /* 0x0000000605067c12 */ /* 0x000fe2000f8e9639 */
[----:B------:R-:W-:Y:S01]  /*03a0*/  UIADD3 UR27, UR6, -0x4ab325aa, URZ ;  /* 0xb54cda56061b7890 */ /* 0x000fe2000fffe03f */
[----:B------:R-:W-:Y:S01]  /*03b0*/  IMAD.WIDE.U32 R2, R56, -0x2daee0ad, RZ ;  /* 0xd2511f5338027825 */ /* 0x000fe200078e00ff */
[----:B------:R-:W-:-:S02]  /*03c0*/  UIADD3 UR28, UR7, 0x646e171e, URZ ;  /* 0x646e171e071c7890 */ /* 0x000fc4000fffe03f */
[----:B------:R-:W-:Y:S01]  /*03d0*/  UIADD3 UR29, UR6, 0x5384540f, URZ ;  /* 0x5384540f061d7890 */ /* 0x000fe2000fffe03f */
[----:B------:R-:W-:Y:S01]  /*03e0*/  IMAD.WIDE.U32 R6, R6, -0x2daee0ad, RZ ;  /* 0xd2511f5306067825 */ /* 0x000fe200078e00ff */
[----:B------:R-:W-:Y:S01]  /*03f0*/  LOP3.LUT R3, R3, UR7, RZ, 0x3c, !PT ;  /* 0x0000000703037c12 */ /* 0x000fe2000f8e3cff */
[----:B------:R-:W-:Y:S02]  /*0400*/  UIADD3 UR30, UR7, 0x1fd5c5a3, URZ ;  /* 0x1fd5c5a3071e7890 */ /* 0x000fe4000fffe03f */
[----:B------:R-:W-:Y:S01]  /*0410*/  UIADD3 UR31, UR6, -0xe443238, URZ ;  /* 0xf1bbcdc8061f7890 */ /* 0x000fe2000fffe03f */
[----:B------:R-:W-:Y:S01]  /*0420*/  LOP3.LUT R8, R7, UR18, R2, 0x96, !PT ;  /* 0x0000001207087c12 */ /* 0x000fe2000f8e9602 */
[----:B------:R-:W-:Y:S01]  /*0430*/  IMAD.WIDE.U32 R2, R3, -0x326172a9, RZ ;  /* 0xcd9e8d5703027825 */ /* 0x000fe200078e00ff */
[----:B------:R-:W-:Y:S02]  /*0440*/  UIADD3 UR32, UR7, -0x24c28bd8, URZ ;  /* 0xdb3d742807207890 */ /* 0x000fe4000fffe03f */
[----:B------:R-:W-:Y:S01]  /*0450*/  UIADD3 UR33, UR6, -0x700cb87f, URZ ;  /* 0x8ff3478106217890 */ /* 0x000fe2000fffe03f */
[----:B------:R-:W-:Y:S01]  /*0460*/  IMAD.WIDE.U32 R8, R8, -0x326172a9, RZ ;  /* 0xcd9e8d5708087825 */ /* 0x000fe200078e00ff */
[----:B------:R-:W-:-:S04]  /*0470*/  LOP3.LUT R3, R3, UR17, R4, 0x96, !PT ;  /* 0x0000001103037c12 */ /* 0x000fc8000f8e9604 */
[----:B------:R-:W-:Y:S01]  /*0480*/  LOP3.LUT R4, R9, UR19, R2, 0x96, !PT ;  /* 0x0000001309047c12 */ /* 0x000fe2000f8e9602 */
[----:B------:R-:W-:-:S04]  /*0490*/  IMAD.WIDE.U32 R2, R3, -0x2daee0ad, RZ ;  /* 0xd2511f5303027825 */ /* 0x000fc800078e00ff */
        /* <DEDUP_REMOVED lines=32> */
.L_x_1469:
[----:B------:R-:W-:Y:S05]  /*06a0*/  BSYNC B0 ;  /* 0x0000000000007941 */ /* 0x000fea0003800000 */
.L_x_1468:
        /* <DEDUP_REMOVED lines=18> */
.L_x_1471:
[----:B------:R-:W-:Y:S05]  /*07d0*/  BSYNC B0 ;  /* 0x0000000000007941 */ /* 0x000fea0003800000 */
.L_x_1470:
        /* <DEDUP_REMOVED lines=18> */
.L_x_1473:
[----:B------:R-:W-:Y:S05]  /*0900*/  BSYNC B0 ;  /* 0x0000000000007941 */ /* 0x000fea0003800000 */
.L_x_1472:
        /* <DEDUP_REMOVED lines=18> */
.L_x_1475:
[----:B------:R-:W-:Y:S05]  /*0a30*/  BSYNC B0 ;  /* 0x0000000000007941 */ /* 0x000fea0003800000 */
.L_x_1474:
        /* <DEDUP_REMOVED lines=18> */
.L_x_1477:
[----:B------:R-:W-:Y:S05]  /*0b60*/  BSYNC B0 ;  /* 0x0000000000007941 */ /* 0x000fea0003800000 */
.L_x_1476:
[----:B------:R-:W-:Y:S01]  /*0b70*/  ISETP.GE.U32.AND P0, PT, R55, 0xc0, PT ;  /* 0x000000c03700780c */ /* 0x000fe20003f06070 */
[----:B------:R-:W-:Y:S01]  /*0b80*/  IMAD.WIDE.U32 R2, R0, -0x2daee0ad, RZ ;  /* 0xd2511f5300027825 */ /* 0x000fe200078e00ff */
[----:B------:R-:W-:Y:S01]  /*0b90*/  LOP3.LUT R54, R54, 0xffffffbf, RZ, 0xc0, !PT ;  /* 0xffffffbf36367812 */ /* 0x000fe200078ec0ff */
[----:B------:R-:W-:Y:S01]  /*0ba0*/  UIADD3 UR34, UR7, -0x695add53, URZ ;  /* 0x96a522ad07227890 */ /* 0x000fe2000fffe03f */
[----:B------:R-:W-:Y:S01]  /*0bb0*/  BSSY B0, `(.L_x_1478) ;  /* 0x0000017000007945 */ /* 0x000fe20003800000 */
[----:B------:R-:W-:Y:S01]  /*0bc0*/  IMAD.WIDE.U32 R48, R48, -0x2daee0ad, RZ ;  /* 0xd2511f5330307825 */ /* 0x000fe200078e00ff */
[----:B------:R-:W-:Y:S02]  /*0bd0*/  LOP3.LUT R116, R3, UR28, R20, 0x96, !PT ;  /* 0x0000001c03747c12 */ /* 0x000fe4000f8e9614 */
[----:B------:R-:W-:Y:S02]  /*0be0*/  SHF.R.U32.HI R52, RZ, 0x5, R52 ;  /* 0x00000005ff347819 */ /* 0x000fe40000011634 */
[----:B------:R-:W-:-:S03]  /*0bf0*/  LOP3.LUT R148, R49, UR30, R2, 0x96, !PT ;  /* 0x0000001e31947c12 */ /* 0x000fc6000f8e9602 */
        /* <DEDUP_REMOVED lines=11> */
[----:B------:R-:W-:Y:S01]  /*0cb0*/  VIADD R51, R51, 0x20 ;  /* 0x0000002033337836 */ /* 0x000fe20000000000 */
[----:B------:R-:W-:Y:S02]  /*0cc0*/  @!P0 CS2R R72, SRZ ;  /* 0x0000000000488805 */ /* 0x000fe4000001ff00 */
[----:B------:R-:W-:Y:S02]  /*0cd0*/  @!P0 CS2R R74, SRZ ;  /* 0x00000000004a8805 */ /* 0x000fe4000001ff00 */
[----:B--2---:R-:W-:-:S02]  /*0ce0*/  PRMT R123, R24, 0x7632, R123 ;  /* 0x00007632187b7816 */ /* 0x004fc4000000007b */
[----:B------:R-:W-:Y:S02]  /*0cf0*/  PRMT R126, R25, 0x7632, R126 ;  /* 0x00007632197e7816 */ /* 0x000fe4000000007e */
[----:B------:R-:W-:Y:S02]  /*0d00*/  PRMT R121, R26, 0x7632, R121 ;  /* 0x000076321a797816 */ /* 0x000fe40000000079 */
[----:B0-----:R-:W-:-:S07]  /*0d10*/  PRMT R124, R27, 0x7632, R124 ;  /* 0x000076321b7c7816 */ /* 0x001fce000000007c */
.L_x_1479:
[----:B------:R-:W-:Y:S05]  /*0d20*/  BSYNC B0 ;  /* 0x0000000000007941 */ /* 0x000fea0003800000 */
.L_x_1478:
[----:B------:R-:W-:Y:S01]  /*0d30*/  ISETP.GE.U32.AND P0, PT, R55, 0xe0, PT ;  /* 0x000000e03700780c */ /* 0x000fe20003f06070 */
[----:B------:R-:W-:Y:S01]  /*0d40*/  IMAD.WIDE.U32 R116, R116, -0x326172a9, RZ ;  /* 0xcd9e8d5774747825 */ /* 0x000fe200078e00ff */
[----:B------:R-:W-:Y:S01]  /*0d50*/  LOP3.LUT R54, R54, 0xffffffdf, RZ, 0xc0, !PT ;  /* 0xffffffdf36367812 */ /* 0x000fe200078ec0ff */
[----:B------:R-:W-:Y:S02]  /*0d60*/  BSSY B0, `(.L_x_1480) ;  /* 0x0000017000007945 */ /* 0x000fe40003800000 */
[----:B------:R-:W-:Y:S01]  /*0d70*/  IMAD.HI.U32 R3, R148, -0x326172a9, RZ ;  /* 0xcd9e8d5794037827 */ /* 0x000fe200078e00ff */
[----:B------:R-:W-:-:S03]  /*0d80*/  LOP3.LUT R147, R117, UR29, R22, 0x96, !PT ;  /* 0x0000001d75937c12 */ /* 0x000fc6000f8e9616 */
[----:B------:R-:W-:Y:S01]  /*0d90*/  IMAD R52, R53, 0x4, R52 ;  /* 0x0000000435347824 */ /* 0x000fe200078e0234 */
[----:B------:R-:W-:-:S03]  /*0da0*/  LOP3.LUT R116, R3, UR31, R116, 0x96, !PT ;  /* 0x0000001f03747c12 */ /* 0x000fc6000f8e9674 */
        /* <DEDUP_REMOVED lines=8> */
[----:B------:R-:W-:-:S05]  /*0e30*/  @P0 LEA.HI.X R3, R51, UR9, RZ, 0x4, P1 ;  /* 0x0000000933030c11 */ /* 0x000fca00088f24ff */
        /* <DEDUP_REMOVED lines=9> */
.L_x_1481:
[----:B------:R-:W-:Y:S05]  /*0ed0*/  BSYNC B0 ;  /* 0x0000000000007941 */ /* 0x000fea0003800000 */
.L_x_1480:
[----:B------:R-:W-:Y:S01]  /*0ee0*/  ISETP.GE.U32.AND P0, PT, R55, 0x100, PT ;  /* 0x000001003700780c */ /* 0x000fe20003f06070 */
[----:B------:R-:W-:Y:S01]  /*0ef0*/  BSSY B0, `(.L_x_1482) ;  /* 0x0000010000007945 */ /* 0x000fe20003800000 */
[----:B------:R-:W-:Y:S01]  /*0f00*/  LOP3.LUT R54, R54, 0xffffffef, RZ, 0xc0, !PT ;  /* 0xffffffef36367812 */ /* 0x000fe200078ec0ff */
[----:B------:R-:W-:-:S10]  /*0f10*/  IMAD.HI.U32 R53, R147, -0x2daee0ad, RZ ;  /* 0xd2511f5393357827 */ /* 0x000fd400078e00ff */
        /* <DEDUP_REMOVED lines=13> */
.L_x_1483:
[----:B------:R-:W-:Y:S05]  /*0ff0*/  BSYNC B0 ;  /* 0x0000000000007941 */ /* 0x000fea0003800000 */
.L_x_1482:
[----:B------:R-:W-:Y:S01]  /*1000*/  ULDC UR8, c[0x0][0x214] ;  /* 0x0000850000087ab9 */ /* 0x000fe20000000800 */
[----:B------:R-:W-:Y:S02]  /*1010*/  LOP3.LUT R118, R53, UR32, R48, 0x96, !PT ;  /* 0x0000002035767c12 */ /* 0x000fe4000f8e9630 */
[----:B------:R-:W-:-:S13]  /*1020*/  ISETP.GE.AND P0, PT, R52, UR8, PT ;  /* 0x0000000834007c0c */ /* 0x000fda000bf06270 */
[----:B------:R-:W-:Y:S05]  /*1030*/  @P0 EXIT ;  /* 0x000000000000094d */ /* 0x000fea0003800000 */
        /* <DEDUP_REMOVED lines=13> */
[----:B-----5:R-:W-:Y:S01]  /*1110*/  PRMT R90, R68, 0x7632, R90 ;  /* 0x00007632445a7816 */ /* 0x020fe2000000005a */
[----:B------:R-:W-:Y:S01]  /*1120*/  IMAD.U32 R27, R21, 0x10000, RZ ;  /* 0x00010000151b7824 */ /* 0x000fe200078e00ff */
[----:B------:R-:W-:Y:S01]  /*1130*/  SHF.L.U32 R45, R36, 0x10, RZ ;  /* 0x00000010242d7819 */ /* 0x000fe200000006ff */
[----:B------:R-:W-:Y:S01]  /*1140*/  IMAD.U32 R59, R68, 0x10000, RZ ;  /* 0x00010000443b7824 */ /* 0x000fe200078e00ff */
[C---:B------:R-:W-:Y:S01]  /*1150*/  PRMT R111, R19.reuse, 0x7632, R111 ;  /* 0x00007632136f7816 */ /* 0x040fe2000000006f */
[----:B------:R-:W-:Y:S01]  /*1160*/  IMAD.U32 R41, R32, 0x10000, RZ ;  /* 0x0001000020297824 */ /* 0x000fe200078e00ff */
[C---:B------:R-:W-:Y:S01]  /*1170*/  PRMT R110, R12.reuse, 0x7632, R110 ;  /* 0x000076320c6e7816 */ /* 0x040fe2000000006e */
[----:B------:R-:W-:Y:S01]  /*1180*/  IMAD.U32 R21, R19, 0x10000, RZ ;  /* 0x0001000013157824 */ /* 0x000fe200078e00ff */
[----:B------:R-:W-:Y:S01]  /*1190*/  SHF.L.U32 R20, R12, 0x10, RZ ;  /* 0x000000100c147819 */ /* 0x000fe200000006ff */
[----:B------:R-:W-:Y:S01]  /*11a0*/  IMAD.U32 R53, R44, 0x10000, RZ ;  /* 0x000100002c357824 */ /* 0x000fe200078e00ff */
[----:B------:R-:W-:Y:S01]  /*11b0*/  PRMT R89, R69, 0x7632, R89 ;  /* 0x0000763245597816 */ /* 0x000fe20000000059 */
[----:B------:R-:W-:Y:S01]  /*11c0*/  IMAD.U32 R36, R35, 0x10000, RZ ;  /* 0x0001000023247824 */ /* 0x000fe200078e00ff */
[----:B------:R-:W-:Y:S01]  /*11d0*/  SHF.L.U32 R68, R69, 0x10, RZ ;  /* 0x0000001045447819 */ /* 0x000fe200000006ff */
[----:B------:R-:W-:Y:S01]  /*11e0*/  IMAD.U32 R32, R31, 0x10000, RZ ;  /* 0x000100001f207824 */ /* 0x000fe200078e00ff */
[C---:B------:R-:W-:Y:S01]  /*11f0*/  PRMT R109, R13.reuse, 0x7632, R109 ;  /* 0x000076320d6d7816 */ /* 0x040fe2000000006d */
[----:B------:R-:W-:Y:S01]  /*1200*/  IMAD.U32 R19, R13, 0x10000, RZ ;  /* 0x000100000d137824 */ /* 0x000fe200078e00ff */
[C---:B------:R-:W-:Y:S01]  /*1210*/  PRMT R102, R4.reuse, 0x7632, R102 ;  /* 0x0000763204667816 */ /* 0x040fe20000000066 */
[----:B------:R-:W-:Y:S01]  /*1220*/  IMAD.U32 R12, R4, 0x10000, RZ ;  /* 0x00010000040c7824 */ /* 0x000fe200078e00ff */
[C---:B------:R-:W-:Y:S01]  /*1230*/  PRMT R88, R70.reuse, 0x7632, R88 ;  /* 0x0000763246587816 */ /* 0x040fe20000000058 */
[----:B------:R-:W-:Y:S01]  /*1240*/  IMAD.U32 R69, R70, 0x10000, RZ ;  /* 0x0001000046457824 */ /* 0x000fe200078e00ff */
[----:B------:R-:W-:Y:S01]  /*1250*/  PRMT R103, R11, 0x7632, R103 ;  /* 0x000076320b677816 */ /* 0x000fe20000000067 */
[----:B------:R-:W-:Y:S01]  /*1260*/  IMAD.U32 R44, R43, 0x10000, RZ ;  /* 0x000100002b2c7824 */ /* 0x000fe200078e00ff */
[----:B------:R-:W-:Y:S01]  /*1270*/  PRMT R94, R72, 0x7632, R94 ;  /* 0x00007632485e7816 */ /* 0x000fe2000000005e */
[----:B------:R-:W-:Y:S01]  /*1280*/  IMAD.U32 R35, R30, 0x10000, RZ ;  /* 0x000100001e237824 */ /* 0x000fe200078e00ff */
[----:B------:R-:W-:Y:S01]  /*1290*/  PRMT R93, R73, 0x7632, R93 ;  /* 0x00007632495d7816 */ /* 0x000fe2000000005d */
[----:B------:R-:W-:Y:S01]  /*12a0*/  IMAD.U32 R31, R26, 0x10000, RZ ;  /* 0x000100001a1f7824 */ /* 0x000fe200078e00ff */
[----:B------:R-:W-:Y:S01]  /*12b0*/  PRMT R87, R71, 0x7632, R87 ;  /* 0x0000763247577816 */ /* 0x000fe20000000057 */
[----:B------:R-:W-:Y:S01]  /*12c0*/  IMAD.U32 R13, R11, 0x10000, RZ ;  /* 0x000100000b0d7824 */ /* 0x000fe200078e00ff */
[----:B------:R-:W-:Y:S01]  /*12d0*/  SHF.L.U32 R26, R22, 0x10, RZ ;  /* 0x00000010161a7819 */ /* 0x000fe200000006ff */
        /* <DEDUP_REMOVED lines=17> */
[C---:B------:R-:W-:Y:S01]  /*13f0*/  PRMT R112, R18.reuse, 0x7632, R112 ;  /* 0x0000763212707816 */ /* 0x040fe20000000070 */
[----:B------:R-:W-:Y:S01]  /*1400*/  IMAD.U32 R22, R18, 0x10000, RZ ;  /* 0x0001000012167824 */ /* 0x000fe200078e00ff */
[----:B------:R-:W-:Y:S01]  /*1410*/  PRMT R108, R14, 0x7632, R108 ;  /* 0x000076320e6c7816 */ /* 0x000fe2000000006c */
[----:B------:R-:W-:Y:S01]  /*1420*/  IMAD R147, R147, -0x2daee0ad, RZ ;  /* 0xd2511f5393937824 */ /* 0x000fe200078e02ff */
[----:B------:R-:W-:Y:S01]  /*1430*/  PRMT R107, R15, 0x7632, R107 ;  /* 0x000076320f6b7816 */ /* 0x000fe2000000006b */
[----:B------:R-:W-:Y:S01]  /*1440*/  IMAD R148, R148, -0x326172a9, RZ ;  /* 0xcd9e8d5794947824 */ /* 0x000fe200078e02ff */
[----:B------:R-:W-:Y:S01]  /*1450*/  PRMT R105, R9, 0x7632, R105 ;  /* 0x0000763209697816 */ /* 0x000fe20000000069 */
[----:B------:R-:W-:Y:S01]  /*1460*/  IMAD.HI.U32 R61, R118, -0x326172a9, RZ ;  /* 0xcd9e8d57763d7827 */ /* 0x000fe200078e00ff */
[----:B------:R-:W-:Y:S01]  /*1470*/  PRMT R104, R10, 0x7632, R104 ;  /* 0x000076320a687816 */ /* 0x000fe20000000068 */
[----:B------:R-:W-:Y:S01]  /*1480*/  ULDC.64 UR8, c[0x0][0x270] ;  /* 0x00009c0000087ab9 */ /* 0x000fe20000000a00 */
[----:B------:R-:W-:Y:S01]  /*1490*/  PRMT R99, R7, 0x7632, R99 ;  /* 0x0000763207637816 */ /* 0x000fe20000000063 */
[----:B------:R-:W-:Y:S01]  /*14a0*/  IMAD.HI.U32 R62, R116, -0x2daee0ad, RZ ;  /* 0xd2511f53743e7827 */ /* 0x000fe200078e00ff */
[----:B------:R-:W-:Y:S01]  /*14b0*/  PRMT R98, R76, 0x7632, R98 ;  /* 0x000076324c627816 */ /* 0x000fe20000000062 */
[----:B------:R-:W-:Y:S01]  /*14c0*/  HFMA2.MMA R115, -RZ, RZ, 0, 0 ;  /* 0x00000000ff737435 */ /* 0x000fe200000001ff */
[----:B------:R-:W-:Y:S01]  /*14d0*/  PRMT R96, R78, 0x7632, R96 ;  /* 0x000076324e607816 */ /* 0x000fe20000000060 */
[----:B------:R-:W-:Y:S01]  /*14e0*/  IMAD.U32 R18, R14, 0x10000, RZ ;  /* 0x000100000e127824 */ /* 0x000fe200078e00ff */
[C---:B------:R-:W-:Y:S01]  /*14f0*/  PRMT R95, R79.reuse, 0x7632, R95 ;  /* 0x000076324f5f7816 */ /* 0x040fe2000000005f */
[----:B------:R-:W-:Y:S01]  /*1500*/  BSSY B0, `(.L_x_1484) ;  /* 0x00019a9000007945 */ /* 0x000fe20003800000 */
[----:B------:R-:W-:Y:S01]  /*1510*/  SHF.L.U32 R5, R79, 0x10, RZ ;  /* 0x000000104f057819 */ /* 0x000fe200000006ff */
[----:B------:R-:W-:Y:S01]  /*1520*/  IMAD.U32 R0, R75, 0x10000, RZ ;  /* 0x000100004b007824 */ /* 0x000fe200078e00ff */
[----:B------:R-:W-:Y:S01]  /*1530*/  PRMT R92, R74, 0x7632, R92 ;  /* 0x000076324a5c7816 */ /* 0x000fe2000000005c */
[----:B------:R-:W-:Y:S01]  /*1540*/  UISETP.NE.U32.AND UP0, UPT, UR8, URZ, UPT ;  /* 0x0000003f0800728c */ /* 0x000fe2000bf05070 */
        /* <DEDUP_REMOVED lines=8> */
[----:B------:R-:W-:Y:S01]  /*15d0*/  SHF.L.U32 R23, R17, 0x10, RZ ;  /* 0x0000001011177819 */ /* 0x000fe200000006ff */
[C---:B------:R-:W-:Y:S01]  /*15e0*/  IMAD.U32 R16, R8.reuse, 0x10000, RZ ;  /* 0x0001000008107824 */ /* 0x040fe200078e00ff */
        /* <DEDUP_REMOVED lines=20> */
[----:B------:R-:W-:Y:S01]  /*1730*/  LOP3.LUT R145, R80, 0x3, RZ, 0xc0, !PT ;  /* 0x0000000350917812 */ /* 0x000fe200078ec0ff */
[----:B------:R-:W-:Y:S01]  /*1740*/  IMAD.U32 R7, R77, 0x10000, RZ ;  /* 0x000100004d077824 */ /* 0x000fe200078e00ff */
[----:B------:R-:W-:Y:S01]  /*1750*/  SHF.L.U32 R74, R63, 0x10, RZ ;  /* 0x000000103f4a7819 */ /* 0x000fe200000006ff */
[----:B------:R-:W-:Y:S01]  /*1760*/  IMAD.U32 R76, R64, 0x10000, RZ ;  /* 0x00010000404c7824 */ /* 0x000fe200078e00ff */
[----:B------:R-:W-:Y:S01]  /*1770*/  SHF.L.U32 R78, R66, 0x10, RZ ;  /* 0x00000010424e7819 */ /* 0x000fe200000006ff */
[----:B------:R-:W-:Y:S01]  /*1780*/  IMAD.U32 R136, R136, 0x10000, RZ ;  /* 0x0001000088887824 */ /* 0x000fe200078e00ff */
[----:B------:R-:W-:Y:S01]  /*1790*/  LOP3.LUT R148, R61, UR33, R148, 0x96, !PT ;  /* 0x000000213d947c12 */ /* 0x000fe2000f8e9694 */
[----:B------:R-:W-:Y:S01]  /*17a0*/  IMAD.U32 R131, R131, 0x10000, RZ ;  /* 0x0001000083837824 */ /* 0x000fe200078e00ff */
[----:B------:R-:W-:Y:S01]  /*17b0*/  LOP3.LUT R147, R62, UR34, R147, 0x96, !PT ;  /* 0x000000223e937c12 */ /* 0x000fe2000f8e9693 */
        /* <DEDUP_REMOVED lines=20> */
[----:B------:R-:W-:Y:S01]  /*1900*/  IMAD R118, R118, -0x326172a9, RZ ;  /* 0xcd9e8d5776767824 */ /* 0x000fe200078e02ff */
[----:B------:R-:W-:Y:S01]  /*1910*/  SHF.L.U32 R109, R109, 0x10, RZ ;  /* 0x000000106d6d7819 */ /* 0x000fe200000006ff */
[----:B------:R-:W-:Y:S01]  /*1920*/  IMAD R116, R116, -0x2daee0ad, RZ ;  /* 0xd2511f5374747824 */ /* 0x000fe200078e02ff */
        /* <DEDUP_REMOVED lines=20> */
[----:B------:R-:W-:Y:S01]  /*1a70*/  ULDC.U8 UR8, c[0x0][0x2a0] ;  /* 0x0000a80000087ab9 */ /* 0x000fe20000000000 */
[----:B------:R-:W-:Y:S01]  /*1a80*/  IMAD.U32 R99, R99, 0x10000, RZ ;  /* 0x0001000063637824 */ /* 0x000fe200078e00ff */
[----:B------:R-:W-:Y:S01]  /*1a90*/  UISETP.NE.AND.EX UP0, UPT, UR9, URZ, UPT, UP0 ;  /* 0x0000003f0900728c */ /* 0x000fe2000bf05300 */
[----:B------:R-:W-:Y:S01]  /*1aa0*/  IMAD.U32 R98, R98, 0x10000, RZ ;  /* 0x0001000062627824 */ /* 0x000fe200078e00ff */
[----:B------:R-:W-:Y:S01]  /*1ab0*/  ULDC UR35, c[0x0][0x218] ;  /* 0x0000860000237ab9 */ /* 0x000fe20000000800 */
[----:B------:R-:W-:Y:S01]  /*1ac0*/  IMAD.U32 R96, R96, 0x10000, RZ ;  /* 0x0001000060607824 */ /* 0x000fe200078e00ff */
[----:B------:R-:W-:Y:S01]  /*1ad0*/  ULDC UR16, c[0x0][0x2d8] ;  /* 0x0000b60000107ab9 */ /* 0x000fe20000000800 */
[----:B------:R-:W-:Y:S01]  /*1ae0*/  IMAD.U32 R95, R95, 0x10000, RZ ;  /* 0x000100005f5f7824 */ /* 0x000fe200078e00ff */
[----:B------:R-:W-:Y:S01]  /*1af0*/  ULDC.64 UR10, c[0x0][0x230] ;  /* 0x00008c00000a7ab9 */ /* 0x000fe20000000a00 */
[----:B------:R-:W-:Y:S01]  /*1b00*/  IMAD.U32 R93, R93, 0x10000, RZ ;  /* 0x000100005d5d7824 */ /* 0x000fe200078e00ff */
[----:B------:R-:W-:Y:S01]  /*1b10*/  UISETP.NE.AND UP1, UPT, UR8, URZ, UPT ;  /* 0x0000003f0800728c */ /* 0x000fe2000bf25270 */
[----:B------:R-:W-:Y:S01]  /*1b20*/  IMAD.U32 R92, R92, 0x10000, RZ ;  /* 0x000100005c5c7824 */ /* 0x000fe200078e00ff */
[----:B------:R-:W-:Y:S01]  /*1b30*/  ULDC.64 UR12, c[0x0][0x238] ;  /* 0x00008e00000c7ab9 */ /* 0x000fe20000000a00 */
[----:B------:R-:W-:Y:S01]  /*1b40*/  IMAD.U32 R90, R90, 0x10000, RZ ;  /* 0x000100005a5a7824 */ /* 0x000fe200078e00ff */
[----:B------:R-:W-:Y:S01]  /*1b50*/  ULDC.64 UR14, c[0x0][0x240] ;  /* 0x00009000000e7ab9 */ /* 0x000fe20000000a00 */
[----:B------:R-:W-:-:S02]  /*1b60*/  IMAD.U32 R89, R89, 0x10000, RZ ;  /* 0x0001000059597824 */ /* 0x000fc400078e00ff */
[----:B------:R-:W-:Y:S02]  /*1b70*/  IMAD.U32 R87, R87, 0x10000, RZ ;  /* 0x0001000057577824 */ /* 0x000fe400078e00ff */
[----:B------:R-:W-:Y:S02]  /*1b80*/  IMAD.U32 R86, R86, 0x10000, RZ ;  /* 0x0001000056567824 */ /* 0x000fe400078e00ff */
[----:B------:R-:W-:Y:S02]  /*1b90*/  IMAD.U32 R84, R84, 0x10000, RZ ;  /* 0x0001000054547824 */ /* 0x000fe400078e00ff */
[----:B------:R-:W-:Y:S02]  /*1ba0*/  IMAD.U32 R83, R83, 0x10000, RZ ;  /* 0x0001000053537824 */ /* 0x000fe400078e00ff */
[----:B------:R-:W-:Y:S02]  /*1bb0*/  IMAD.U32 R81, R81, 0x10000, RZ ;  /* 0x0001000051517824 */ /* 0x000fe400078e00ff */
[----:B------:R-:W-:-:S07]  /*1bc0*/  IMAD.U32 R80, R60, 0x10000, RZ ;  /* 0x000100003c507824 */ /* 0x000fce00078e00ff */
.L_x_1966:
[----:B------:R-:W-:Y:S01]  /*1bd0*/  PLOP3.LUT P0, PT, PT, PT, UP0, 0x80, 0x0 ;  /* 0x000000000000781c */ /* 0x000fe20003f0f008 */
[----:B------:R-:W-:Y:S01]  /*1be0*/  IMAD.MOV.U32 R65, RZ, RZ, 0x2 ;  /* 0x00000002ff417424 */ /* 0x000fe200078e00ff */
[----:B------:R-:W-:Y:S01]  /*1bf0*/  @UP0 ULDC.64 UR8, c[0x0][0x270] ;  /* 0x00009c0000080ab9 */ /* 0x000fe20000000a00 */
[----:B------:R-:W-:-:S10]  /*1c00*/  LOP3.LUT P1, RZ, R54, 0x8, RZ, 0xc0, !PT ;  /* 0x0000000836ff7812 */ /* 0x000fd4000782c0ff */
[----:B------:R-:W-:Y:S01]  /*1c10*/  @P0 IMAD.WIDE R64, R52, R65, UR8 ;  /* 0x0000000834400e25 */ /* 0x000fe2000f8e0241 */
[----:B------:R-:W-:-:S13]  /*1c20*/  PLOP3.LUT P0, PT, PT, PT, UP0, 0x80, 0x0 ;  /* 0x000000000000781c */ /* 0x000fda0003f0f008 */
[----:B------:R-:W2:Y:S01]  /*1c30*/  @P0 LDG.E.U16 R64, desc[UR4][R64.64] ;  /* 0x0000000440400981 */ /* 0x000ea2000c1e1500 */
[----:B------:R-:W-:Y:S01]  /*1c40*/  IMAD R66, R52, UR35, RZ ;  /* 0x0000002334427c24 */ /* 0x000fe2000f8e02ff */
[----:B------:R-:W-:Y:S01]  /*1c50*/  PLOP3.LUT P0, PT, PT, PT, UP0, 0x80, 0x0 ;  /* 0x000000000000781c */ /* 0x000fe20003f0f008 */
[----:B------:R-:W-:Y:S01]  /*1c60*/  BSSY B1, `(.L_x_1485) ;  /* 0x00002e8000017945 */ /* 0x000fe20003800000 */
[----:B------:R-:W0:Y:S01]  /*1c70*/  S2R R214, SR_TID.X ;  /* 0x0000000000d67919 */ /* 0x000e220000002100 */
[----:B------:R-:W-:Y:S01]  /*1c80*/  IMAD.MOV.U32 R215, RZ, RZ, 0x3f800000 ;  /* 0x3f800000ffd77424 */ /* 0x000fe200078e00ff */
[----:B------:R-:W-:-:S04]  /*1c90*/  SHF.R.S32.HI R67, RZ, 0x1f, R66 ;  /* 0x0000001fff437819 */ /* 0x000fc80000011442 */
[----:B------:R-:W-:Y:S02]  /*1ca0*/  LEA.HI R67, R67, R66, RZ, 0x3 ;  /* 0x0000004243437211 */ /* 0x000fe400078f18ff */
[----:B0-----:R-:W-:-:S04]  /*1cb0*/  LOP3.LUT R214, R214, 0x1f, RZ, 0xc0, !PT ;  /* 0x0000001fd6d67812 */ /* 0x001fc800078ec0ff */
[----:B------:R-:W-:-:S05]  /*1cc0*/  LEA.HI.SX32 R213, R67, R214, 0x1d ;  /* 0x000000d643d57211 */ /* 0x000fca00078feaff */
[----:B------:R-:W-:Y:S01]  /*1cd0*/  IMAD.MOV.U32 R216, RZ, RZ, R213 ;  /* 0x000000ffffd87224 */ /* 0x000fe200078e00d5 */
[----:B--2---:R-:W-:Y:S01]  /*1ce0*/  @P0 SHF.L.U32 R215, R64, 0x10, RZ ;  /* 0x0000001040d70819 */ /* 0x004fe200000006ff */
[----:B------:R-:W-:Y:S06]  /*1cf0*/  @!P1 BRA `(.L_x_1486) ;  /* 0x0000002c00789947 */ /* 0x000fec0003800000 */
        /* <DEDUP_REMOVED lines=8> */
[C---:B------:R-:W-:Y:S01]  /*1d80*/  ISETP.NE.AND P1, PT, R145.reuse, 0x1, PT ;  /* 0x000000019100780c */ /* 0x040fe20003f25270 */
[----:B------:R-:W-:Y:S01]  /*1d90*/  BSSY B2, `(.L_x_1487) ;  /* 0x000000c000027945 */ /* 0x000fe20003800000 */
[----:B------:R-:W-:-:S11]  /*1da0*/  VIADD R158, R145, 0x1 ;  /* 0x00000001919e7836 */ /* 0x000fd60000000000 */
[----:B0-----:R-:W-:Y:S05]  /*1db0*/  @!P1 BRA `(.L_x_1488) ;  /* 0x0000000000209947 */ /* 0x001fea0003800000 */
[----:B------:R-:W-:Y:S02]  /*1dc0*/  ISETP.NE.AND P1, PT, R145, 0x2, PT ;  /* 0x000000029100780c */ /* 0x000fe40003f25270 */
[----:B------:R-:W-:-:S11]  /*1dd0*/  MOV R77, R147 ;  /* 0x00000093004d7202 */ /* 0x000fd60000000f00 */
[----:B------:R-:W-:Y:S05]  /*1de0*/  @!P1 BRA `(.L_x_1489) ;  /* 0x0000000000189947 */ /* 0x000fea0003800000 */
[----:B------:R-:W-:Y:S01]  /*1df0*/  ISETP.NE.AND P1, PT, R145, 0x3, PT ;  /* 0x000000039100780c */ /* 0x000fe20003f25270 */
[----:B------:R-:W-:-:S12]  /*1e00*/  IMAD.MOV.U32 R77, RZ, RZ, R148 ;  /* 0x000000ffff4d7224 */ /* 0x000fd800078e0094 */
[----:B------:R-:W-:Y:S05]  /*1e10*/  @P1 BRA `(.L_x_1489) ;  /* 0x00000000000c1947 */ /* 0x000fea0003800000 */
[----:B------:R-:W-:Y:S01]  /*1e20*/  IMAD.MOV.U32 R77, RZ, RZ, R116 ;  /* 0x000000ffff4d7224 */ /* 0x000fe200078e0074 */
[----:B------:R-:W-:Y:S06]  /*1e30*/  BRA `(.L_x_1489) ;  /* 0x0000000000047947 */ /* 0x000fec0003800000 */
.L_x_1488:
[----:B------:R-:W-:-:S07]  /*1e40*/  MOV R77, R118 ;  /* 0x00000076004d7202 */ /* 0x000fce0000000f00 */
.L_x_1489:
[----:B------:R-:W-:Y:S05]  /*1e50*/  BSYNC B2 ;  /* 0x0000000000027941 */ /* 0x000fea0003800000 */
.L_x_1487:
[----:B------:R-:W-:Y:S01]  /*1e60*/  ISETP.NE.AND P1, PT, R158, 0x4, PT ;  /* 0x000000049e00780c */ /* 0x000fe20003f25270 */
[----:B------:R-:W-:-:S12]  /*1e70*/  BSSY B2, `(.L_x_1490) ;  /* 0x000003c000027945 */ /* 0x000fd80003800000 */
[----:B------:R-:W-:Y:S05]  /*1e80*/  @P1 BRA `(.L_x_1491) ;  /* 0x0000000000e81947 */ /* 0x000fea0003800000 */
[----:B------:R-:W-:Y:S01]  /*1e90*/  VIADD R56, R56, 0x1 ;  /* 0x0000000138387836 */ /* 0x000fe20000000000 */
[----:B------:R-:W-:Y:S03]  /*1ea0*/  BSSY B3, `(.L_x_1492) ;  /* 0x000000c000037945 */ /* 0x000fe60003800000 */
[C---:B------:R-:W-:Y:S01]  /*1eb0*/  IMAD.HI.U32 R118, R56.reuse, -0x2daee0ad, RZ ;  /* 0xd2511f5338767827 */ /* 0x040fe200078e00ff */
[----:B------:R-:W-:-:S13]  /*1ec0*/  ISETP.NE.AND P1, PT, R56, RZ, PT ;  /* 0x000000ff3800720c */ /* 0x000fda0003f25270 */
[----:B------:R-:W-:Y:S05]  /*1ed0*/  @P1 BRA `(.L_x_1493) ;  /* 0x0000000000201947 */ /* 0x000fea0003800000 */
[----:B------:R-:W-:-:S05]  /*1ee0*/  VIADD R57, R57, 0x1 ;  /* 0x0000000139397836 */ /* 0x000fca0000000000 */
[----:B------:R-:W-:-:S13]  /*1ef0*/  ISETP.NE.AND P1, PT, R57, RZ, PT ;  /* 0x000000ff3900720c */ /* 0x000fda0003f25270 */
[----:B------:R-:W-:Y:S01]  /*1f00*/  @!P1 IADD3 R58, R58, 0x1, RZ ;  /* 0x000000013a3a9810 */ /* 0x000fe20007ffe0ff */
[----:B------:R-:W-:Y:S01]  /*1f10*/  @!P1 VIADD R116, R115, 0x1 ;  /* 0x0000000173749836 */ /* 0x000fe20000000000 */
[----:B------:R-:W-:Y:S02]  /*1f20*/  @!P1 MOV R57, RZ ;  /* 0x000000ff00399202 */ /* 0x000fe40000000f00 */
[----:B------:R-:W-:-:S13]  /*1f30*/  ISETP.NE.AND P2, PT, R58, RZ, !P1 ;  /* 0x000000ff3a00720c */ /* 0x000fda0004f45270 */
[----:B------:R-:W-:-:S04]  /*1f40*/  @P2 IMAD.MOV R116, RZ, RZ, R115 ;  /* 0x000000ffff742224 */ /* 0x000fc800078e0273 */
[----:B------:R-:W-:-:S07]  /*1f50*/  @!P1 IMAD.MOV.U32 R115, RZ, RZ, R116 ;  /* 0x000000ffff739224 */ /* 0x000fce00078e0074 */
.L_x_1493:
[----:B------:R-:W-:Y:S05]  /*1f60*/  BSYNC B3 ;  /* 0x0000000000037941 */ /* 0x000fea0003800000 */
.L_x_1492:
[----:B------:R-:W-:Y:S01]  /*1f70*/  IMAD.HI.U32 R116, R58, -0x326172a9, RZ ;  /* 0xcd9e8d573a747827 */ /* 0x000fe200078e00ff */
[----:B------:R-:W-:-:S03]  /*1f80*/  LOP3.LUT R118, R118, UR7, R115, 0x96, !PT ;  /* 0x0000000776767c12 */ /* 0x000fc6000f8e9673 */
[----:B------:R-:W-:Y:S01]  /*1f90*/  IMAD R145, R58, -0x326172a9, RZ ;  /* 0xcd9e8d573a917824 */ /* 0x000fe200078e02ff */
[----:B------:R-:W-:Y:S01]  /*1fa0*/  LOP3.LUT R116, R116, UR6, R57, 0x96, !PT ;  /* 0x0000000674747c12 */ /* 0x000fe2000f8e9639 */
[----:B------:R-:W-:-:S04]  /*1fb0*/  IMAD.WIDE.U32 R216, R118, -0x326172a9, RZ ;  /* 0xcd9e8d5776d87825 */ /* 0x000fc800078e00ff */
[----:B------:R-:W-:Y:S01]  /*1fc0*/  IMAD R147, R56, -0x2daee0ad, RZ ;  /* 0xd2511f5338937824 */ /* 0x000fe200078e02ff */
[----:B------:R-:W-:Y:S01]  /*1fd0*/  LOP3.LUT R145, R217, UR17, R145, 0x96, !PT ;  /* 0x00000011d9917c12 */ /* 0x000fe2000f8e9691 */
[----:B------:R-:W-:-:S04]  /*1fe0*/  IMAD.WIDE.U32 R220, R116, -0x2daee0ad, RZ ;  /* 0xd2511f5374dc7825 */ /* 0x000fc800078e00ff */
[----:B------:R-:W-:Y:S01]  /*1ff0*/  IMAD.WIDE.U32 R222, R145, -0x2daee0ad, RZ ;  /* 0xd2511f5391de7825 */ /* 0x000fe200078e00ff */
[----:B------:R-:W-:-:S03]  /*2000*/  LOP3.LUT R147, R221, UR18, R147, 0x96, !PT ;  /* 0x00000012dd937c12 */ /* 0x000fc6000f8e9693 */
[----:B------:R-:W-:Y:S01]  /*2010*/  IMAD.MOV.U32 R158, RZ, RZ, RZ ;  /* 0x000000ffff9e7224 */ /* 0x000fe200078e00ff */
[----:B------:R-:W-:Y:S01]  /*2020*/  LOP3.LUT R217, R223, UR20, R220, 0x96, !PT ;  /* 0x00000014dfd97c12 */ /* 0x000fe2000f8e96dc */
[----:B------:R-:W-:-:S05]  /*2030*/  IMAD.WIDE.U32 R218, R147, -0x326172a9, RZ ;  /* 0xcd9e8d5793da7825 */ /* 0x000fca00078e00ff */
        /* <DEDUP_REMOVED lines=27> */
[----:B------:R-:W-:-:S03]  /*21f0*/  LOP3.LUT R148, R221, UR33, R222, 0x96, !PT ;  /* 0x00000021dd947c12 */ /* 0x000fc6000f8e96de */
[----:B------:R-:W-:Y:S01]  /*2200*/  IMAD.MOV.U32 R118, RZ, RZ, R220 ;  /* 0x000000ffff767224 */ /* 0x000fe200078e00dc */
[----:B------:R-:W-:Y:S02]  /*2210*/  LOP3.LUT R147, R217, UR34, R218, 0x96, !PT ;  /* 0x00000022d9937c12 */ /* 0x000fe4000f8e96da */
[----:B------:R-:W-:-:S07]  /*2220*/  MOV R116, R216 ;  /* 0x000000d800747202 */ /* 0x000fce0000000f00 */
.L_x_1491:
[----:B------:R-:W-:Y:S05]  /*2230*/  BSYNC B2 ;  /* 0x0000000000027941 */ /* 0x000fea0003800000 */
.L_x_1490:
[----:B------:R-:W0:Y:S01]  /*2240*/  LDC R220, c[0x0][0x294] ;  /* 0x0000a500ffdc7b82 */ /* 0x000e220000000800 */
[----:B------:R-:W-:Y:S01]  /*2250*/  I2FP.F32.U32 R160, R77 ;  /* 0x0000004d00a07245 */ /* 0x000fe20000201000 */
[----:B------:R-:W-:Y:S01]  /*2260*/  IMAD.MOV.U32 R221, RZ, RZ, 0x2f800000 ;  /* 0x2f800000ffdd7424 */ /* 0x000fe200078e00ff */
[----:B-----5:R-:W-:Y:S01]  /*2270*/  SHF.L.U32 R174, R64, 0x10, RZ ;  /* 0x0000001040ae7819 */ /* 0x020fe200000006ff */
[----:B------:R-:W-:Y:S01]  /*2280*/  BSSY B2, `(.L_x_1494) ;  /* 0x0000018000027945 */ /* 0x000fe20003800000 */
[----:B------:R-:W-:Y:S01]  /*2290*/  LOP3.LUT R54, R54, 0xfffffffb, RZ, 0xc0, !PT ;  /* 0xfffffffb36367812 */ /* 0x000fe200078ec0ff */
[----:B------:R-:W-:Y:S01]  /*22a0*/  FFMA.FTZ R77, R160, R221, 1.1641532182693481445e-10 ;  /* 0x2f000000a04d7423 */ /* 0x000fe200000100dd */
[----:B------:R-:W-:Y:S01]  /*22b0*/  @P0 IMAD.U32 R160, R60, 0x10000, RZ ;  /* 0x000100003ca00824 */ /* 0x000fe200078e00ff */
[----:B------:R-:W1:Y:S01]  /*22c0*/  LDC R205, c[0x0][0x298] ;  /* 0x0000a600ffcd7b82 */ /* 0x000e620000000800 */
[----:B------:R-:W-:Y:S01]  /*22d0*/  FMUL.FTZ R174, R174, R215 ;  /* 0x000000d7aeae7220 */ /* 0x000fe20000410000 */
[----:B------:R-:W-:-:S02]  /*22e0*/  PRMT R64, R64, 0x7632, R64 ;  /* 0x0000763240407816 */ /* 0x000fc40000000040 */
[----:B0-----:R-:W-:Y:S01]  /*22f0*/  FSETP.GTU.FTZ.AND P1, PT, R77, R220, PT ;  /* 0x000000dc4d00720b */ /* 0x001fe20003f3c000 */
[----:B-1----:R-:W-:-:S12]  /*2300*/  FMUL.FTZ R174, R174, R205 ;  /* 0x000000cdaeae7220 */ /* 0x002fd80000410000 */
[----:B------:R-:W-:Y:S02]  /*2310*/  @P1 LOP3.LUT R54, R54, 0x4, RZ, 0xfc, !PT ;  /* 0x0000000436361812 */ /* 0x000fe400078efcff */
[----:B------:R-:W-:Y:S01]  /*2320*/  FSEL R77, R174, RZ, !P1 ;  /* 0x000000ffae4d7208 */ /* 0x000fe20004800000 */
[C---:B------:R-:W-:Y:S01]  /*2330*/  VIADD R174, R158.reuse, 0x1 ;  /* 0x000000019eae7836 */ /* 0x040fe20000000000 */
[----:B------:R-:W-:-:S03]  /*2340*/  ISETP.NE.AND P1, PT, R158, 0x1, PT ;  /* 0x000000019e00780c */ /* 0x000fc60003f25270 */
[----:B------:R-:W-:-:S10]  /*2350*/  @P0 FADD.FTZ R77, R160, R77 ;  /* 0x0000004da04d0221 */ /* 0x000fd40000010000 */
[----:B------:R-:W-:Y:S05]  /*2360*/  @!P1 BRA `(.L_x_1495) ;  /* 0x0000000000209947 */ /* 0x000fea0003800000 */
        /* <DEDUP_REMOVED lines=8> */
.L_x_1495:
[----:B------:R-:W-:-:S07]  /*23f0*/  MOV R145, R118 ;  /* 0x0000007600917202 */ /* 0x000fce0000000f00 */
.L_x_1496:
[----:B------:R-:W-:Y:S05]  /*2400*/  BSYNC B2 ;  /* 0x0000000000027941 */ /* 0x000fea0003800000 */
.L_x_1494:
        /* <DEDUP_REMOVED lines=16> */
.L_x_1500:
[----:B------:R-:W-:Y:S05]  /*2510*/  BSYNC B3 ;  /* 0x0000000000037941 */ /* 0x000fea0003800000 */
.L_x_1499:
        /* <DEDUP_REMOVED lines=44> */
.L_x_1498:
[----:B------:R-:W-:Y:S05]  /*27e0*/  BSYNC B2 ;  /* 0x0000000000027941 */ /* 0x000fea0003800000 */
.L_x_1497:
[----:B------:R-:W-:Y:S01]  /*27f0*/  I2FP.F32.U32 R158, R145 ;  /* 0x00000091009e7245 */ /* 0x000fe20000201000 */
[----:B------:R-:W-:Y:S01]  /*2800*/  IMAD.U32 R64, R64, 0x10000, RZ ;  /* 0x0001000040407824 */ /* 0x000fe200078e00ff */
[----:B------:R-:W-:Y:S01]  /*2810*/  @P0 PRMT R160, R60, 0x7632, R160 ;  /* 0x000076323ca00816 */ /* 0x000fe200000000a0 */
[----:B------:R-:W-:Y:S01]  /*2820*/  BSSY B2, `(.L_x_1501) ;  /* 0x0000016000027945 */ /* 0x000fe20003800000 */
[----:B------:R-:W-:Y:S01]  /*2830*/  LOP3.LUT R54, R54, 0xfffffffd, RZ, 0xc0, !PT ;  /* 0xfffffffd36367812 */ /* 0x000fe200078ec0ff */
[----:B------:R-:W-:Y:S01]  /*2840*/  FFMA.FTZ R145, R158, R221, 1.1641532182693481445e-10 ;  /* 0x2f0000009e917423 */ /* 0x000fe200000100dd */
[----:B------:R-:W-:Y:S01]  /*2850*/  FMUL.FTZ R64, R64, R215 ;  /* 0x000000d740407220 */ /* 0x000fe20000410000 */
[----:B------:R-:W-:Y:S01]  /*2860*/  @P0 SHF.L.U32 R173, R160, 0x10, RZ ;  /* 0x00000010a0ad0819 */ /* 0x000fe200000006ff */
[----:B------:R-:W-:Y:S02]  /*2870*/  VIADD R189, R174, 0x1 ;  /* 0x00000001aebd7836 */ /* 0x000fe40000000000 */
[----:B------:R-:W-:Y:S01]  /*2880*/  FSETP.GTU.FTZ.AND P1, PT, R145, R220, PT ;  /* 0x000000dc9100720b */ /* 0x000fe20003f3c000 */
[----:B------:R-:W-:-:S05]  /*2890*/  FMUL.FTZ R64, R64, R205 ;  /* 0x000000cd40407220 */ /* 0x000fca0000410000 */
[----:B------:R-:W-:-:S05]  /*28a0*/  FSEL R160, R64, RZ, !P1 ;  /* 0x000000ff40a07208 */ /* 0x000fca0004800000 */
[----:B------:R-:W-:Y:S02]  /*28b0*/  @P0 FADD.FTZ R160, R173, R160 ;  /* 0x000000a0ada00221 */ /* 0x000fe40000010000 */
[----:B------:R-:W-:Y:S02]  /*28c0*/  @P1 LOP3.LUT R54, R54, 0x2, RZ, 0xfc, !PT ;  /* 0x0000000236361812 */ /* 0x000fe400078efcff */
[----:B------:R-:W-:-:S13]  /*28d0*/  ISETP.NE.AND P1, PT, R174, 0x1, PT ;  /* 0x00000001ae00780c */ /* 0x000fda0003f25270 */
[----:B------:R-:W-:Y:S05]  /*28e0*/  @!P1 BRA `(.L_x_1502) ;  /* 0x0000000000209947 */ /* 0x000fea0003800000 */
[----:B------:R-:W-:Y:S01]  /*28f0*/  ISETP.NE.AND P1, PT, R174, 0x2, PT ;  /* 0x00000002ae00780c */ /* 0x000fe20003f25270 */
[----:B------:R-:W-:-:S12]  /*2900*/  IMAD.MOV.U32 R64, RZ, RZ, R147 ;  /* 0x000000ffff407224 */ /* 0x000fd800078e0093 */
[----:B------:R-:W-:Y:S05]  /*2910*/  @!P1 BRA `(.L_x_1503) ;  /* 0x0000000000189947 */ /* 0x000fea0003800000 */
[----:B------:R-:W-:Y:S02]  /*2920*/  ISETP.NE.AND P1, PT, R174, 0x3, PT ;  /* 0x00000003ae00780c */ /* 0x000fe40003f25270 */
[----:B------:R-:W-:-:S11]  /*2930*/  MOV R64, R148 ;  /* 0x0000009400407202 */ /* 0x000fd60000000f00 */
[----:B------:R-:W-:Y:S05]  /*2940*/  @P1 BRA `(.L_x_1503) ;  /* 0x00000000000c1947 */ /* 0x000fea0003800000 */
[----:B------:R-:W-:Y:S01]  /*2950*/  IMAD.MOV.U32 R64, RZ, RZ, R116 ;  /* 0x000000ffff407224 */ /* 0x000fe200078e0074 */
[----:B------:R-:W-:Y:S06]  /*2960*/  BRA `(.L_x_1503) ;  /* 0x0000000000047947 */ /* 0x000fec0003800000 */
.L_x_1502:
[----:B------:R-:W-:-:S07]  /*2970*/  IMAD.MOV.U32 R64, RZ, RZ, R118 ;  /* 0x000000ffff407224 */ /* 0x000fce00078e0076 */
.L_x_1503:
[----:B------:R-:W-:Y:S05]  /*2980*/  BSYNC B2 ;  /* 0x0000000000027941 */ /* 0x000fea0003800000 */
.L_x_1501:
[----:B------:R-:W-:Y:S01]  /*2990*/  ISETP.NE.AND P1, PT, R189, 0x4, PT ;  /* 0x00000004bd00780c */ /* 0x000fe20003f25270 */
[----:B------:R-:W-:-:S12]  /*29a0*/  BSSY B2, `(.L_x_1504) ;  /* 0x000003c000027945 */ /* 0x000fd80003800000 */
[----:B------:R-:W-:Y:S05]  /*29b0*/  @P1 BRA `(.L_x_1505) ;  /* 0x0000000000e81947 */ /* 0x000fea0003800000 */
[----:B------:R-:W-:Y:S01]  /*29c0*/  IADD3 R56, R56, 0x1, RZ ;  /* 0x0000000138387810 */ /* 0x000fe20007ffe0ff */
[----:B------:R-:W-:Y:S03]  /*29d0*/  BSSY B3, `(.L_x_1506) ;  /* 0x000000c000037945 */ /* 0x000fe60003800000 */
[C---:B------:R-:W-:Y:S01]  /*29e0*/  ISETP.NE.AND P1, PT, R56.reuse, RZ, PT ;  /* 0x000000ff3800720c */ /* 0x040fe20003f25270 */
[----:B------:R-:W-:-:S12]  /*29f0*/  IMAD.HI.U32 R118, R56, -0x2daee0ad, RZ ;  /* 0xd2511f5338767827 */ /* 0x000fd800078e00ff */
[----:B------:R-:W-:Y:S05]  /*2a00*/  @P1 BRA `(.L_x_1507) ;  /* 0x0000000000201947 */ /* 0x000fea0003800000 */
[----:B------:R-:W-:-:S05]  /*2a10*/  VIADD R57, R57, 0x1 ;  /* 0x0000000139397836 */ /* 0x000fca0000000000 */
[----:B------:R-:W-:-:S13]  /*2a20*/  ISETP.NE.AND P1, PT, R57, RZ, PT ;  /* 0x000000ff3900720c */ /* 0x000fda0003f25270 */
[----:B------:R-:W-:Y:S01]  /*2a30*/  @!P1 VIADD R58, R58, 0x1 ;  /* 0x000000013a3a9836 */ /* 0x000fe20000000000 */
[----:B------:R-:W-:Y:S01]  /*2a40*/  @!P1 IADD3 R116, R115, 0x1, RZ ;  /* 0x0000000173749810 */ /* 0x000fe20007ffe0ff */
[----:B------:R-:W-:-:S03]  /*2a50*/  @!P1 IMAD.MOV.U32 R57, RZ, RZ, RZ ;  /* 0x000000ffff399224 */ /* 0x000fc600078e00ff */
[----:B------:R-:W-:-:S13]  /*2a60*/  ISETP.NE.AND P2, PT, R58, RZ, !P1 ;  /* 0x000000ff3a00720c */ /* 0x000fda0004f45270 */
[----:B------:R-:W-:-:S05]  /*2a70*/  @P2 IMAD.MOV R116, RZ, RZ, R115 ;  /* 0x000000ffff742224 */ /* 0x000fca00078e0273 */
[----:B------:R-:W-:-:S07]  /*2a80*/  @!P1 MOV R115, R116 ;  /* 0x0000007400739202 */ /* 0x000fce0000000f00 */
.L_x_1507:
[----:B------:R-:W-:Y:S05]  /*2a90*/  BSYNC B3 ;  /* 0x0000000000037941 */ /* 0x000fea0003800000 */
.L_x_1506:
[----:B------:R-:W-:Y:S01]  /*2aa0*/  IMAD.HI.U32 R116, R58, -0x326172a9, RZ ;  /* 0xcd9e8d573a747827 */ /* 0x000fe200078e00ff */
[----:B------:R-:W-:Y:S01]  /*2ab0*/  LOP3.LUT R118, R118, UR7, R115, 0x96, !PT ;  /* 0x0000000776767c12 */ /* 0x000fe2000f8e9673 */
[----:B------:R-:W-:Y:S02]  /*2ac0*/  HFMA2.MMA R189, -RZ, RZ, 0, 0 ;  /* 0x00000000ffbd7435 */ /* 0x000fe400000001ff */
[----:B------:R-:W-:Y:S01]  /*2ad0*/  IMAD R145, R58, -0x326172a9, RZ ;  /* 0xcd9e8d573a917824 */ /* 0x000fe200078e02ff */
[----:B------:R-:W-:Y:S01]  /*2ae0*/  LOP3.LUT R116, R116, UR6, R57, 0x96, !PT ;  /* 0x0000000674747c12 */ /* 0x000fe2000f8e9639 */
[----:B------:R-:W-:-:S04]  /*2af0*/  IMAD.WIDE.U32 R216, R118, -0x326172a9, RZ ;  /* 0xcd9e8d5776d87825 */ /* 0x000fc800078e00ff */
[----:B------:R-:W-:Y:S01]  /*2b00*/  IMAD R147, R56, -0x2daee0ad, RZ ;  /* 0xd2511f5338937824 */ /* 0x000fe200078e02ff */
[----:B------:R-:W-:Y:S01]  /*2b10*/  LOP3.LUT R145, R217, UR17, R145, 0x96, !PT ;  /* 0x00000011d9917c12 */ /* 0x000fe2000f8e9691 */
[----:B------:R-:W-:-:S04]  /*2b20*/  IMAD.WIDE.U32 R222, R116, -0x2daee0ad, RZ ;  /* 0xd2511f5374de7825 */ /* 0x000fc800078e00ff */
[----:B------:R-:W-:Y:S01]  /*2b30*/  IMAD.WIDE.U32 R224, R145, -0x2daee0ad, RZ ;  /* 0xd2511f5391e07825 */ /* 0x000fe200078e00ff */
[----:B------:R-:W-:-:S04]  /*2b40*/  LOP3.LUT R147, R223, UR18, R147, 0x96, !PT ;  /* 0x00000012df937c12 */ /* 0x000fc8000f8e9693 */
        /* <DEDUP_REMOVED lines=31> */
[----:B------:R-:W-:Y:S01]  /*2d40*/  LOP3.LUT R147, R217, UR34, R218, 0x96, !PT ;  /* 0x00000022d9937c12 */ /* 0x000fe2000f8e96da */
[----:B------:R-:W-:-:S07]  /*2d50*/  IMAD.MOV.U32 R116, RZ, RZ, R216 ;  /* 0x000000ffff747224 */ /* 0x000fce00078e00d8 */
.L_x_1505:
[----:B------:R-:W-:Y:S05]  /*2d60*/  BSYNC B2 ;  /* 0x0000000000027941 */ /* 0x000fea0003800000 */
.L_x_1504:
[----:B------:R-:W-:Y:S01]  /*2d70*/  I2FP.F32.U32 R64, R64 ;  /* 0x0000004000407245 */ /* 0x000fe20000201000 */
[----:B------:R-:W-:Y:S01]  /*2d80*/  IMAD.U32 R158, R65, 0x10000, RZ ;  /* 0x00010000419e7824 */ /* 0x000fe200078e00ff */
[----:B------:R-:W-:Y:S01]  /*2d90*/  ISETP.NE.AND P2, PT, R189, 0x1, PT ;  /* 0x00000001bd00780c */ /* 0x000fe20003f45270 */
[----:B------:R-:W-:Y:S01]  /*2da0*/  @P0 IMAD.U32 R173, R61, 0x10000, RZ ;  /* 0x000100003dad0824 */ /* 0x000fe200078e00ff */
[----:B------:R-:W-:Y:S01]  /*2db0*/  BSSY B2, `(.L_x_1508) ;  /* 0x0000013000027945 */ /* 0x000fe20003800000 */
[----:B------:R-:W-:Y:S01]  /*2dc0*/  FFMA.FTZ R145, R64, R221, 1.1641532182693481445e-10 ;  /* 0x2f00000040917423 */ /* 0x000fe200000100dd */
[----:B------:R-:W-:Y:S01]  /*2dd0*/  FMUL.FTZ R158, R158, R215 ;  /* 0x000000d79e9e7220 */ /* 0x000fe20000410000 */
[----:B------:R-:W-:-:S03]  /*2de0*/  IADD3 R190, R189, 0x1, RZ ;  /* 0x00000001bdbe7810 */ /* 0x000fc60007ffe0ff */
[----:B------:R-:W-:Y:S01]  /*2df0*/  FMUL.FTZ R158, R158, R205 ;  /* 0x000000cd9e9e7220 */ /* 0x000fe20000410000 */
[----:B------:R-:W-:Y:S02]  /*2e00*/  FSETP.GTU.FTZ.AND P1, PT, R145, R220, PT ;  /* 0x000000dc9100720b */ /* 0x000fe40003f3c000 */
[----:B------:R-:W-:Y:S02]  /*2e10*/  PRMT R145, R65, 0x7632, R145 ;  /* 0x0000763241917816 */ /* 0x000fe40000000091 */
[----:B------:R-:W-:-:S05]  /*2e20*/  FSEL R158, R158, RZ, !P1 ;  /* 0x000000ff9e9e7208 */ /* 0x000fca0004800000 */
[----:B------:R-:W-:Y:S01]  /*2e30*/  @P0 FADD.FTZ R158, R173, R158 ;  /* 0x0000009ead9e0221 */ /* 0x000fe20000010000 */
[----:B------:R-:W-:Y:S06]  /*2e40*/  @!P2 BRA `(.L_x_1509) ;  /* 0x000000000020a947 */ /* 0x000fec0003800000 */
[----:B------:R-:W-:Y:S01]  /*2e50*/  ISETP.NE.AND P2, PT, R189, 0x2, PT ;  /* 0x00000002bd00780c */ /* 0x000fe20003f45270 */
[----:B------:R-:W-:-:S12]  /*2e60*/  IMAD.MOV.U32 R173, RZ, RZ, R147 ;  /* 0x000000ffffad7224 */ /* 0x000fd800078e0093 */
[----:B------:R-:W-:Y:S05]  /*2e70*/  @!P2 BRA `(.L_x_1510) ;  /* 0x000000000018a947 */ /* 0x000fea0003800000 */
[----:B------:R-:W-:Y:S01]  /*2e80*/  ISETP.NE.AND P2, PT, R189, 0x3, PT ;  /* 0x00000003bd00780c */ /* 0x000fe20003f45270 */
[----:B------:R-:W-:-:S12]  /*2e90*/  IMAD.MOV.U32 R173, RZ, RZ, R148 ;  /* 0x000000ffffad7224 */ /* 0x000fd800078e0094 */
[----:B------:R-:W-:Y:S05]  /*2ea0*/  @P2 BRA `(.L_x_1510) ;  /* 0x00000000000c2947 */ /* 0x000fea0003800000 */
[----:B------:R-:W-:Y:S01]  /*2eb0*/  MOV R173, R116 ;  /* 0x0000007400ad7202 */ /* 0x000fe20000000f00 */
[----:B------:R-:W-:Y:S06]  /*2ec0*/  BRA `(.L_x_1510) ;  /* 0x0000000000047947 */ /* 0x000fec0003800000 */
.L_x_1509:
[----:B------:R-:W-:-:S07]  /*2ed0*/  IMAD.MOV.U32 R173, RZ, RZ, R118 ;  /* 0x000000ffffad7224 */ /* 0x000fce00078e0076 */
.L_x_1510:
[----:B------:R-:W-:Y:S05]  /*2ee0*/  BSYNC B2 ;  /* 0x0000000000027941 */ /* 0x000fea0003800000 */
.L_x_1508:
        /* <DEDUP_REMOVED lines=8> */
[----:B------:R-:W-:-:S04]  /*2f70*/  IADD3 R57, R57, 0x1, RZ ;  /* 0x0000000139397810 */ /* 0x000fc80007ffe0ff */
[----:B------:R-:W-:-:S13]  /*2f80*/  ISETP.NE.AND P2, PT, R57, RZ, PT ;  /* 0x000000ff3900720c */ /* 0x000fda0003f45270 */
[----:B------:R-:W-:Y:S02]  /*2f90*/  @!P2 VIADD R58, R58, 0x1 ;  /* 0x000000013a3aa836 */ /* 0x000fe40000000000 */
[----:B------:R-:W-:Y:S02]  /*2fa0*/  @!P2 VIADD R64, R115, 0x1 ;  /* 0x000000017340a836 */ /* 0x000fe40000000000 */
[----:B------:R-:W-:Y:S01]  /*2fb0*/  @!P2 IMAD.MOV.U32 R57, RZ, RZ, RZ ;  /* 0x000000ffff39a224 */ /* 0x000fe200078e00ff */
[----:B------:R-:W-:-:S13]  /*2fc0*/  ISETP.NE.AND P3, PT, R58, RZ, !P2 ;  /* 0x000000ff3a00720c */ /* 0x000fda0005765270 */
[----:B------:R-:W-:-:S05]  /*2fd0*/  @P3 IADD3 R64, R115, RZ, RZ ;  /* 0x000000ff73403210 */ /* 0x000fca0007ffe0ff */
[----:B------:R-:W-:-:S07]  /*2fe0*/  @!P2 IMAD.MOV.U32 R115, RZ, RZ, R64 ;  /* 0x000000ffff73a224 */ /* 0x000fce00078e0040 */
.L_x_1514:
[----:B------:R-:W-:Y:S05]  /*2ff0*/  BSYNC B3 ;  /* 0x0000000000037941 */ /* 0x000fea0003800000 */
.L_x_1513:
        /* <DEDUP_REMOVED lines=40> */
[----:B------:R-:W-:Y:S02]  /*3280*/  LOP3.LUT R148, R219, UR33, R222, 0x96, !PT ;  /* 0x00000021db947c12 */ /* 0x000fe4000f8e96de */
[----:B------:R-:W-:Y:S01]  /*3290*/  MOV R118, R218 ;  /* 0x000000da00767202 */ /* 0x000fe20000000f00 */
[----:B------:R-:W-:Y:S01]  /*32a0*/  IMAD.MOV.U32 R116, RZ, RZ, R64 ;  /* 0x000000ffff747224 */ /* 0x000fe200078e0040 */
[----:B------:R-:W-:-:S07]  /*32b0*/  LOP3.LUT R147, R65, UR34, R216, 0x96, !PT ;  /* 0x0000002241937c12 */ /* 0x000fce000f8e96d8 */
.L_x_1512:
[----:B------:R-:W-:Y:S05]  /*32c0*/  BSYNC B2 ;  /* 0x0000000000027941 */ /* 0x000fea0003800000 */
.L_x_1511:
[----:B------:R-:W-:Y:S01]  /*32d0*/  I2FP.F32.U32 R64, R173 ;  /* 0x000000ad00407245 */ /* 0x000fe20000201000 */
[----:B------:R-:W-:Y:S01]  /*32e0*/  BSSY B2, `(.L_x_1515) ;  /* 0x0000016000027945 */ /* 0x000fe20003800000 */
[----:B------:R-:W-:Y:S01]  /*32f0*/  SHF.L.U32 R174, R145, 0x10, RZ ;  /* 0x0000001091ae7819 */ /* 0x000fe200000006ff */
[C---:B------:R-:W-:Y:S01]  /*3300*/  VIADD R189, R190.reuse, 0x1 ;  /* 0x00000001bebd7836 */ /* 0x040fe20000000000 */
[----:B------:R-:W-:Y:S01]  /*3310*/  ISETP.NE.AND P3, PT, R190, 0x1, PT ;  /* 0x00000001be00780c */ /* 0x000fe20003f65270 */
[----:B------:R-:W-:Y:S01]  /*3320*/  FFMA.FTZ R65, R64, R221, 1.1641532182693481445e-10 ;  /* 0x2f00000040417423 */ /* 0x000fe200000100dd */
[----:B------:R-:W-:Y:S01]  /*3330*/  @P0 PRMT R145, R61, 0x7632, R145 ;  /* 0x000076323d910816 */ /* 0x000fe20000000091 */
[----:B------:R-:W-:-:S03]  /*3340*/  FMUL.FTZ R174, R174, R215 ;  /* 0x000000d7aeae7220 */ /* 0x000fc60000410000 */
[----:B------:R-:W-:Y:S01]  /*3350*/  FSETP.GTU.FTZ.AND P2, PT, R65, R220, PT ;  /* 0x000000dc4100720b */ /* 0x000fe20003f5c000 */
[----:B------:R-:W-:Y:S01]  /*3360*/  FMUL.FTZ R174, R174, R205 ;  /* 0x000000cdaeae7220 */ /* 0x000fe20000410000 */
[----:B------:R-:W-:-:S04]  /*3370*/  @P0 IMAD.U32 R64, R145, 0x10000, RZ ;  /* 0x0001000091400824 */ /* 0x000fc800078e00ff */
[----:B------:R-:W-:-:S05]  /*3380*/  FSEL R173, R174, RZ, !P2 ;  /* 0x000000ffaead7208 */ /* 0x000fca0005000000 */
[----:B------:R-:W-:Y:S01]  /*3390*/  @P0 FADD.FTZ R173, R64, R173 ;  /* 0x000000ad40ad0221 */ /* 0x000fe20000010000 */
[----:B------:R-:W-:Y:S06]  /*33a0*/  @!P3 BRA `(.L_x_1516) ;  /* 0x000000000020b947 */ /* 0x000fec0003800000 */
        /* <DEDUP_REMOVED lines=8> */
.L_x_1516:
[----:B------:R-:W-:-:S07]  /*3430*/  MOV R145, R118 ;  /* 0x0000007600917202 */ /* 0x000fce0000000f00 */
.L_x_1517:
[----:B------:R-:W-:Y:S05]  /*3440*/  BSYNC B2 ;  /* 0x0000000000027941 */ /* 0x000fea0003800000 */
.L_x_1515:
        /* <DEDUP_REMOVED lines=16> */
.L_x_1521:
[----:B------:R-:W-:Y:S05]  /*3550*/  BSYNC B3 ;  /* 0x0000000000037941 */ /* 0x000fea0003800000 */
.L_x_1520:
        /* <DEDUP_REMOVED lines=11> */
[----:B------:R-:W-:-:S04]  /*3610*/  IMAD.WIDE.U32 R216, R189, -0x326172a9, RZ ;  /* 0xcd9e8d57bdd87825 */ /* 0x000fc800078e00ff */
[----:B------:R-:W-:Y:S01]  /*3620*/  IMAD.MOV.U32 R189, RZ, RZ, RZ ;  /* 0x000000ffffbd7224 */ /* 0x000fe200078e00ff */
        /* <DEDUP_REMOVED lines=31> */
.L_x_1519:
[----:B------:R-:W-:Y:S05]  /*3820*/  BSYNC B2 ;  /* 0x0000000000027941 */ /* 0x000fea0003800000 */
.L_x_1518:
[----:B------:R-:W-:Y:S01]  /*3830*/  I2FP.F32.U32 R64, R145 ;  /* 0x0000009100407245 */ /* 0x000fe20000201000 */
[----:B------:R-:W-:Y:S01]  /*3840*/  IMAD.U32 R174, R66, 0x10000, RZ ;  /* 0x0001000042ae7824 */ /* 0x000fe200078e00ff */
[C---:B------:R-:W-:Y:S01]  /*3850*/  ISETP.NE.AND P4, PT, R189.reuse, 0x1, PT ;  /* 0x00000001bd00780c */ /* 0x040fe20003f85270 */
[----:B------:R-:W-:Y:S01]  /*3860*/  BSSY B2, `(.L_x_1522) ;  /* 0x0000014000027945 */ /* 0x000fe20003800000 */
[----:B------:R-:W-:Y:S01]  /*3870*/  @P0 SHF.L.U32 R145, R62, 0x10, RZ ;  /* 0x000000103e910819 */ /* 0x000fe200000006ff */
[----:B------:R-:W-:Y:S01]  /*3880*/  FFMA.FTZ R65, R64, R221, 1.1641532182693481445e-10 ;  /* 0x2f00000040417423 */ /* 0x000fe200000100dd */
[----:B------:R-:W-:Y:S01]  /*3890*/  FMUL.FTZ R174, R174, R215 ;  /* 0x000000d7aeae7220 */ /* 0x000fe20000410000 */
[----:B------:R-:W-:Y:S01]  /*38a0*/  PRMT R66, R66, 0x7632, R66 ;  /* 0x0000763242427816 */ /* 0x000fe20000000042 */
[----:B------:R-:W-:Y:S02]  /*38b0*/  VIADD R190, R189, 0x1 ;  /* 0x00000001bdbe7836 */ /* 0x000fe40000000000 */
[----:B------:R-:W-:Y:S01]  /*38c0*/  FMUL.FTZ R174, R174, R205 ;  /* 0x000000cdaeae7220 */ /* 0x000fe20000410000 */
[----:B------:R-:W-:-:S04]  /*38d0*/  FSETP.GTU.FTZ.AND P3, PT, R65, R220, PT ;  /* 0x000000dc4100720b */ /* 0x000fc80003f7c000 */
[----:B------:R-:W-:-:S05]  /*38e0*/  FSEL R174, R174, RZ, !P3 ;  /* 0x000000ffaeae7208 */ /* 0x000fca0005800000 */
[----:B------:R-:W-:Y:S01]  /*38f0*/  @P0 FADD.FTZ R174, R145, R174 ;  /* 0x000000ae91ae0221 */ /* 0x000fe20000010000 */
[----:B------:R-:W-:Y:S06]  /*3900*/  @!P4 BRA `(.L_x_1523) ;  /* 0x000000000020c947 */ /* 0x000fec0003800000 */
        /* <DEDUP_REMOVED lines=8> */
.L_x_1523:
[----:B------:R-:W-:-:S07]  /*3990*/  IMAD.MOV.U32 R145, RZ, RZ, R118 ;  /* 0x000000ffff917224 */ /* 0x000fce00078e0076 */
.L_x_1524:
[----:B------:R-:W-:Y:S05]  /*39a0*/  BSYNC B2 ;  /* 0x0000000000027941 */ /* 0x000fea0003800000 */
.L_x_1522:
        /* <DEDUP_REMOVED lines=16> */
.L_x_1528:
[----:B------:R-:W-:Y:S05]  /*3ab0*/  BSYNC B3 ;  /* 0x0000000000037941 */ /* 0x000fea0003800000 */
.L_x_1527:
        /* <DEDUP_REMOVED lines=44> */
.L_x_1526:
[----:B------:R-:W-:Y:S05]  /*3d80*/  BSYNC B2 ;  /* 0x0000000000027941 */ /* 0x000fea0003800000 */
.L_x_1525:
[----:B------:R-:W-:Y:S01]  /*3d90*/  I2FP.F32.U32 R64, R145 ;  /* 0x0000009100407245 */ /* 0x000fe20000201000 */
[----:B------:R-:W-:Y:S01]  /*3da0*/  IMAD.U32 R66, R66, 0x10000, RZ ;  /* 0x0001000042427824 */ /* 0x000fe200078e00ff */
[----:B------:R-:W-:Y:S01]  /*3db0*/  ISETP.NE.AND P5, PT, R190, 0x1, PT ;  /* 0x00000001be00780c */ /* 0x000fe20003fa5270 */
[----:B------:R-:W-:Y:S01]  /*3dc0*/  BSSY B2, `(.L_x_1529) ;  /* 0x0000014000027945 */ /* 0x000fe20003800000 */
[----:B------:R-:W-:Y:S01]  /*3dd0*/  @P0 PRMT R145, R62, 0x7632, R145 ;  /* 0x000076323e910816 */ /* 0x000fe20000000091 */
[----:B------:R-:W-:Y:S01]  /*3de0*/  FFMA.FTZ R65, R64, R221, 1.1641532182693481445e-10 ;  /* 0x2f00000040417423 */ /* 0x000fe200000100dd */
[----:B------:R-:W-:Y:S01]  /*3df0*/  FMUL.FTZ R66, R66, R215 ;  /* 0x000000d742427220 */ /* 0x000fe20000410000 */
[----:B------:R-:W-:Y:S02]  /*3e00*/  IADD3 R216, R190, 0x1, RZ ;  /* 0x00000001bed87810 */ /* 0x000fe40007ffe0ff */
[----:B------:R-:W-:Y:S02]  /*3e10*/  @P0 IMAD.U32 R64, R145, 0x10000, RZ ;  /* 0x0001000091400824 */ /* 0x000fe400078e00ff */
        /* <DEDUP_REMOVED lines=13> */
.L_x_1530:
[----:B------:R-:W-:-:S07]  /*3ef0*/  IMAD.MOV.U32 R66, RZ, RZ, R118 ;  /* 0x000000ffff427224 */ /* 0x000fce00078e0076 */
.L_x_1531:
[----:B------:R-:W-:Y:S05]  /*3f00*/  BSYNC B2 ;  /* 0x0000000000027941 */ /* 0x000fea0003800000 */
.L_x_1529:
        /* <DEDUP_REMOVED lines=16> */
.L_x_1535:
[----:B------:R-:W-:Y:S05]  /*4010*/  BSYNC B3 ;  /* 0x0000000000037941 */ /* 0x000fea0003800000 */
.L_x_1534:
        /* <DEDUP_REMOVED lines=42> */
[----:B------:R-:W-:Y:S01]  /*42c0*/  LOP3.LUT R147, R65, UR34, R216, 0x96, !PT ;  /* 0x0000002241937c12 */ /* 0x000fe2000f8e96d8 */
[----:B------:R-:W-:-:S07]  /*42d0*/  IMAD.MOV.U32 R216, RZ, RZ, RZ ;  /* 0x000000ffffd87224 */ /* 0x000fce00078e00ff */
.L_x_1533:
[----:B------:R-:W-:Y:S05]  /*42e0*/  BSYNC B2 ;  /* 0x0000000000027941 */ /* 0x000fea0003800000 */
.L_x_1532:
[----:B------:R-:W-:Y:S01]  /*42f0*/  I2FP.F32.U32 R64, R66 ;  /* 0x0000004200407245 */ /* 0x000fe20000201000 */
[----:B------:R-:W-:Y:S01]  /*4300*/  @P0 IMAD.U32 R217, R63, 0x10000, RZ ;  /* 0x000100003fd90824 */ /* 0x000fe200078e00ff */
[C---:B------:R-:W-:Y:S01]  /*4310*/  SHF.L.U32 R66, R67.reuse, 0x10, RZ ;  /* 0x0000001043427819 */ /* 0x040fe200000006ff */
[----:B------:R-:W-:Y:S01]  /*4320*/  BSSY B2, `(.L_x_1536) ;  /* 0x0000014000027945 */ /* 0x000fe20003800000 */
[----:B------:R-:W-:Y:S01]  /*4330*/  ISETP.NE.AND P6, PT, R216, 0x1, PT ;  /* 0x00000001d800780c */ /* 0x000fe20003fc5270 */
[----:B------:R-:W-:Y:S01]  /*4340*/  FFMA.FTZ R65, R64, R221, 1.1641532182693481445e-10 ;  /* 0x2f00000040417423 */ /* 0x000fe200000100dd */
[----:B------:R-:W-:Y:S01]  /*4350*/  PRMT R222, R67, 0x7632, R222 ;  /* 0x0000763243de7816 */ /* 0x000fe200000000de */
[----:B------:R-:W-:Y:S01]  /*4360*/  FMUL.FTZ R66, R66, R215 ;  /* 0x000000d742427220 */ /* 0x000fe20000410000 */
[----:B------:R-:W-:Y:S02]  /*4370*/  VIADD R145, R216, 0x1 ;  /* 0x00000001d8917836 */ /* 0x000fe40000000000 */
[----:B------:R-:W-:Y:S01]  /*4380*/  FSETP.GTU.FTZ.AND P5, PT, R65, R220, PT ;  /* 0x000000dc4100720b */ /* 0x000fe20003fbc000 */
[----:B------:R-:W-:-:S05]  /*4390*/  FMUL.FTZ R66, R66, R205 ;  /* 0x000000cd42427220 */ /* 0x000fca0000410000 */
        /* <DEDUP_REMOVED lines=11> */
.L_x_1537:
[----:B------:R-:W-:-:S07]  /*4450*/  MOV R223, R118 ;  /* 0x0000007600df7202 */ /* 0x000fce0000000f00 */
.L_x_1538:
[----:B------:R-:W-:Y:S05]  /*4460*/  BSYNC B2 ;  /* 0x0000000000027941 */ /* 0x000fea0003800000 */
.L_x_1536:
        /* <DEDUP_REMOVED lines=8> */
[----:B------:R-:W-:Y:S01]  /*44f0*/  VIADD R57, R57, 0x1 ;  /* 0x0000000139397836 */ /* 0x000fe20000000000 */
[----:B------:R-:W-:-:S04]  /*4500*/  P2R R64, PR, RZ, 0x1 ;  /* 0x00000001ff407803 */ /* 0x000fc80000000000 */
[----:B------:R-:W-:-:S13]  /*4510*/  ISETP.NE.AND P6, PT, R57, RZ, PT ;  /* 0x000000ff3900720c */ /* 0x000fda0003fc5270 */
[----:B------:R-:W-:Y:S01]  /*4520*/  @!P6 IADD3 R58, R58, 0x1, RZ ;  /* 0x000000013a3ae810 */ /* 0x000fe20007ffe0ff */
[----:B------:R-:W-:Y:S01]  /*4530*/  @!P6 VIADD R65, R115, 0x1 ;  /* 0x000000017341e836 */ /* 0x000fe20000000000 */
[----:B------:R-:W-:Y:S02]  /*4540*/  @!P6 MOV R57, RZ ;  /* 0x000000ff0039e202 */ /* 0x000fe40000000f00 */
[----:B------:R-:W-:-:S13]  /*4550*/  ISETP.NE.AND P0, PT, R58, RZ, !P6 ;  /* 0x000000ff3a00720c */ /* 0x000fda0007705270 */
[----:B------:R-:W-:Y:S01]  /*4560*/  @P0 IMAD.MOV R65, RZ, RZ, R115 ;  /* 0x000000ffff410224 */ /* 0x000fe200078e0273 */
[----:B------:R-:W-:-:S03]  /*4570*/  ISETP.NE.AND P0, PT, R64, RZ, PT ;  /* 0x000000ff4000720c */ /* 0x000fc60003f05270 */
[----:B------:R-:W-:-:S10]  /*4580*/  @!P6 IMAD.MOV.U32 R115, RZ, RZ, R65 ;  /* 0x000000ffff73e224 */ /* 0x000fd400078e0041 */
.L_x_1542:
[----:B------:R-:W-:Y:S05]  /*4590*/  BSYNC B3 ;  /* 0x0000000000037941 */ /* 0x000fea0003800000 */
.L_x_1541:
        /* <DEDUP_REMOVED lines=44> */
.L_x_1540:
[----:B------:R-:W-:Y:S05]  /*4860*/  BSYNC B2 ;  /* 0x0000000000027941 */ /* 0x000fea0003800000 */
.L_x_1539:
[----:B------:R-:W-:Y:S01]  /*4870*/  I2FP.F32.U32 R64, R223 ;  /* 0x000000df00407245 */ /* 0x000fe20000201000 */
[----:B------:R-:W-:Y:S01]  /*4880*/  IMAD.U32 R222, R222, 0x10000, RZ ;  /* 0x00010000dede7824 */ /* 0x000fe200078e00ff */
[----:B------:R-:W-:Y:S02]  /*4890*/  SEL R66, RZ, 0x100, P4 ;  /* 0x00000100ff427807 */ /* 0x000fe40002000000 */
[----:B------:R-:W-:Y:S01]  /*48a0*/  SEL R67, RZ, 0x10000, P5 ;  /* 0x00010000ff437807 */ /* 0x000fe20002800000 */
[----:B------:R-:W-:Y:S01]  /*48b0*/  FFMA.FTZ R221, R64, R221, 1.1641532182693481445e-10 ;  /* 0x2f00000040dd7423 */ /* 0x000fe200000100dd */
[----:B------:R-:W-:Y:S01]  /*48c0*/  FMUL.FTZ R222, R222, R215 ;  /* 0x000000d7dede7220 */ /* 0x000fe20000410000 */
[----:B------:R-:W-:Y:S02]  /*48d0*/  @P0 PRMT R64, R63, 0x7632, R64 ;  /* 0x000076323f400816 */ /* 0x000fe40000000040 */
[----:B------:R-:W-:Y:S01]  /*48e0*/  LOP3.LUT P5, RZ, R54, 0x2, RZ, 0xc0, !PT ;  /* 0x0000000236ff7812 */ /* 0x000fe200078ac0ff */
[----:B------:R-:W-:Y:S01]  /*48f0*/  FMUL.FTZ R205, R222, R205 ;  /* 0x000000cddecd7220 */ /* 0x000fe20000410000 */
[----:B------:R-:W-:-:S02]  /*4900*/  FSETP.GTU.FTZ.AND P4, PT, R221, R220, PT ;  /* 0x000000dcdd00720b */ /* 0x000fc40003f9c000 */
[----:B------:R-:W-:Y:S02]  /*4910*/  @P0 SHF.L.U32 R64, R64, 0x10, RZ ;  /* 0x0000001040400819 */ /* 0x000fe400000006ff */
[----:B------:R-:W-:Y:S02]  /*4920*/  FSEL R205, R205, RZ, !P4 ;  /* 0x000000ffcdcd7208 */ /* 0x000fe40006000000 */
[----:B------:R-:W-:Y:S02]  /*4930*/  SEL R222, RZ, 0x1, P1 ;  /* 0x00000001ffde7807 */ /* 0x000fe40000800000 */
[----:B------:R-:W-:Y:S01]  /*4940*/  SEL R216, RZ, 0x1, P5 ;  /* 0x00000001ffd87807 */ /* 0x000fe20002800000 */
[----:B------:R-:W-:Y:S01]  /*4950*/  @P0 FADD.FTZ R205, R64, R205 ;  /* 0x000000cd40cd0221 */ /* 0x000fe20000010000 */
[----:B------:R-:W-:Y:S01]  /*4960*/  SEL R64, RZ, 0x1, P2 ;  /* 0x00000001ff407807 */ /* 0x000fe20001000000 */
[----:B------:R-:W-:Y:S01]  /*4970*/  IMAD.WIDE.U32 R222, R222, 0x10000, RZ ;  /* 0x00010000dede7825 */ /* 0x000fe200078e00ff */
[----:B------:R-:W-:-:S02]  /*4980*/  SEL R224, RZ, 0x1000000, P4 ;  /* 0x01000000ffe07807 */ /* 0x000fc40002000000 */
[C---:B------:R-:W-:Y:S01]  /*4990*/  LEA R220, P0, R213.reuse, UR12, 0x4 ;  /* 0x0000000cd5dc7c11 */ /* 0x040fe2000f8020ff */
[----:B------:R-:W-:Y:S01]  /*49a0*/  IMAD.WIDE.U32 R64, R64, 0x1000000, RZ ;  /* 0x0100000040407825 */ /* 0x000fe200078e00ff */
[----:B------:R-:W-:Y:S02]  /*49b0*/  LOP3.LUT P6, RZ, R54, 0x4, RZ, 0xc0, !PT ;  /* 0x0000000436ff7812 */ /* 0x000fe400078cc0ff */
[----:B------:R-:W-:Y:S01]  /*49c0*/  SEL R227, RZ, 0x1, P3 ;  /* 0x00000001ffe37807 */ /* 0x000fe20001800000 */
[----:B------:R-:W-:Y:S01]  /*49d0*/  IMAD.WIDE.U32 R216, R216, 0x100, RZ ;  /* 0x00000100d8d87825 */ /* 0x000fe200078e00ff */
[----:B------:R-:W-:Y:S02]  /*49e0*/  LOP3.LUT R66, R66, R224, R67, 0xfe, !PT ;  /* 0x000000e042427212 */ /* 0x000fe400078efe43 */
[----:B------:R-:W-:Y:S02]  /*49f0*/  LEA.HI.X R221, R213, UR13, RZ, 0x4, P0 ;  /* 0x0000000dd5dd7c11 */ /* 0x000fe400080f24ff */
[----:B------:R-:W-:-:S02]  /*4a00*/  SEL R225, RZ, 0x1, P6 ;  /* 0x00000001ffe17807 */ /* 0x000fc40003000000 */
[C---:B------:R-:W-:Y:S02]  /*4a10*/  LEA R218, P0, R213.reuse, UR14, 0x3 ;  /* 0x0000000ed5da7c11 */ /* 0x040fe4000f8018ff */
[----:B------:R-:W-:Y:S01]  /*4a20*/  LOP3.LUT R222, R216, R64, R222, 0xfe, !PT ;  /* 0x00000040d8de7212 */ /* 0x000fe200078efede */
[----:B------:R-:W-:Y:S01]  /*4a30*/  VIADD R216, R213, 0x20 ;  /* 0x00000020d5d87836 */ /* 0x000fe20000000000 */
[----:B------:R-:W-:Y:S02]  /*4a40*/  LOP3.LUT R227, R65, R66, R227, 0xfe, !PT ;  /* 0x0000004241e37212 */ /* 0x000fe400078efee3 */
[----:B------:R-:W-:Y:S02]  /*4a50*/  F2FP.BF16.F32.PACK_AB R66, R189, R174 ;  /* 0x000000aebd42723e */ /* 0x000fe400000010ff */
[----:B------:R-:W-:Y:S02]  /*4a60*/  F2FP.BF16.F32.PACK_AB R65, R173, R158 ;  /* 0x0000009ead41723e */ /* 0x000fe400000010ff */
[----:B------:R-:W-:-:S02]  /*4a70*/  F2FP.BF16.F32.PACK_AB R64, R160, R77 ;  /* 0x0000004da040723e */ /* 0x000fc400000010ff */
[----:B------:R-:W-:Y:S02]  /*4a80*/  F2FP.BF16.F32.PACK_AB R67, R205, R190 ;  /* 0x000000becd43723e */ /* 0x000fe400000010ff */
[----:B------:R-:W-:Y:S02]  /*4a90*/  LEA.HI.X R219, R213, UR15, RZ, 0x3, P0 ;  /* 0x0000000fd5db7c11 */ /* 0x000fe400080f1cff */
[----:B------:R-:W-:Y:S01]  /*4aa0*/  LOP3.LUT R222, R222, R225, RZ, 0xfc, !PT ;  /* 0x000000e1dede7212 */ /* 0x000fe200078efcff */
[----:B------:R0:W-:Y:S01]  /*4ab0*/  STG.E.128 desc[UR4][R220.64], R64 ;  /* 0x00000040dc007986 */ /* 0x0001e2000c101d04 */
[----:B------:R-:W-:-:S05]  /*4ac0*/  LOP3.LUT R223, R217, R227, R223, 0xfe, !PT ;  /* 0x000000e3d9df7212 */ /* 0x000fca00078efedf */
[----:B------:R0:W-:Y:S02]  /*4ad0*/  STG.E.64 desc[UR4][R218.64], R222 ;  /* 0x000000deda007986 */ /* 0x0001e4000c101b04 */
.L_x_1486:
[----:B------:R-:W-:Y:S05]  /*4ae0*/  BSYNC B1 ;  /* 0x0000000000017941 */ /* 0x000fea0003800000 */
.L_x_1485:
[----:B------:R-:W-:Y:S01]  /*4af0*/  LOP3.LUT P0, RZ, R54, 0x400, RZ, 0xc0, !PT ;  /* 0x0000040036ff7812 */ /* 0x000fe2000780c0ff */
        /* <DEDUP_REMOVED lines=22> */
.L_x_1546:
[----:B------:R-:W-:-:S07]  /*4c60*/  MOV R150, R118 ;  /* 0x0000007600967202 */ /* 0x000fce0000000f00 */
.L_x_1547:
[----:B------:R-:W-:Y:S05]  /*4c70*/  BSYNC B2 ;  /* 0x0000000000027941 */ /* 0x000fea0003800000 */
.L_x_1545:
        /* <DEDUP_REMOVED lines=16> */
.L_x_1551:
[----:B------:R-:W-:Y:S05]  /*4d80*/  BSYNC B3 ;  /* 0x0000000000037941 */ /* 0x000fea0003800000 */
.L_x_1550:
        /* <DEDUP_REMOVED lines=44> */
.L_x_1549:
[----:B------:R-:W-:Y:S05]  /*5050*/  BSYNC B2 ;  /* 0x0000000000027941 */ /* 0x000fea0003800000 */
.L_x_1548:
[----:B------:R-:W0:Y:S01]  /*5060*/  LDC R217, c[0x0][0x294] ;  /* 0x0000a500ffd97b82 */ /* 0x000e220000000800 */
[----:B------:R-:W-:Y:S01]  /*5070*/  I2FP.F32.U32 R145, R150 ;  /* 0x0000009600917245 */ /* 0x000fe20000201000 */
[----:B------:R-:W-:Y:S01]  /*5080*/  IMAD.MOV.U32 R222, RZ, RZ, 0x2f800000 ;  /* 0x2f800000ffde7424 */ /* 0x000fe200078e00ff */
[----:B-----5:R-:W-:Y:S01]  /*5090*/  SHF.L.U32 R176, R64, 0x10, RZ ;  /* 0x0000001040b07819 */ /* 0x020fe200000006ff */
[----:B------:R-:W-:Y:S01]  /*50a0*/  @P0 IMAD.U32 R159, R60, 0x10000, RZ ;  /* 0x000100003c9f0824 */ /* 0x000fe200078e00ff */
[----:B------:R-:W-:Y:S01]  /*50b0*/  LOP3.LUT R54, R54, 0xfffffffb, RZ, 0xc0, !PT ;  /* 0xfffffffb36367812 */ /* 0x000fe200078ec0ff */
[----:B------:R-:W-:Y:S01]  /*50c0*/  FFMA.FTZ R150, R145, R222, 1.1641532182693481445e-10 ;  /* 0x2f00000091967423 */ /* 0x000fe200000100de */
[----:B------:R-:W-:Y:S01]  /*50d0*/  BSSY B2, `(.L_x_1552) ;  /* 0x0000015000027945 */ /* 0x000fe20003800000 */
[----:B------:R-:W1:Y:S01]  /*50e0*/  LDC R206, c[0x0][0x298] ;  /* 0x0000a600ffce7b82 */ /* 0x000e620000000800 */
[----:B------:R-:W-:Y:S01]  /*50f0*/  FMUL.FTZ R145, R176, R215 ;  /* 0x000000d7b0917220 */ /* 0x000fe20000410000 */
[----:B------:R-:W-:Y:S01]  /*5100*/  PRMT R64, R64, 0x7632, R64 ;  /* 0x0000763240407816 */ /* 0x000fe20000000040 */
[----:B------:R-:W-:Y:S01]  /*5110*/  VIADD R175, R157, 0x1 ;  /* 0x000000019daf7836 */ /* 0x000fe20000000000 */
[----:B0-----:R-:W-:Y:S01]  /*5120*/  FSETP.GTU.FTZ.AND P1, PT, R150, R217, PT ;  /* 0x000000d99600720b */ /* 0x001fe20003f3c000 */
[----:B-1----:R-:W-:-:S12]  /*5130*/  FMUL.FTZ R145, R145, R206 ;  /* 0x000000ce91917220 */ /* 0x002fd80000410000 */
[----:B------:R-:W-:Y:S02]  /*5140*/  @P1 LOP3.LUT R54, R54, 0x4, RZ, 0xfc, !PT ;  /* 0x0000000436361812 */ /* 0x000fe400078efcff */
[----:B------:R-:W-:Y:S02]  /*5150*/  FSEL R150, R145, RZ, !P1 ;  /* 0x000000ff91967208 */ /* 0x000fe40004800000 */
        /* <DEDUP_REMOVED lines=11> */
.L_x_1553:
[----:B------:R-:W-:-:S07]  /*5210*/  MOV R145, R118 ;  /* 0x0000007600917202 */ /* 0x000fce0000000f00 */
.L_x_1554:
[----:B------:R-:W-:Y:S05]  /*5220*/  BSYNC B2 ;  /* 0x0000000000027941 */ /* 0x000fea0003800000 */
.L_x_1552:
        /* <DEDUP_REMOVED lines=16> */
.L_x_1558:
[----:B------:R-:W-:Y:S05]  /*5330*/  BSYNC B3 ;  /* 0x0000000000037941 */ /* 0x000fea0003800000 */
.L_x_1557:
        /* <DEDUP_REMOVED lines=44> */
.L_x_1556:
[----:B------:R-:W-:Y:S05]  /*5600*/  BSYNC B2 ;  /* 0x0000000000027941 */ /* 0x000fea0003800000 */
.L_x_1555:
        /* <DEDUP_REMOVED lines=24> */
.L_x_1560:
[----:B------:R-:W-:-:S07]  /*5790*/  IMAD.MOV.U32 R64, RZ, RZ, R118 ;  /* 0x000000ffff407224 */ /* 0x000fce00078e0076 */
.L_x_1561:
[----:B------:R-:W-:Y:S05]  /*57a0*/  BSYNC B2 ;  /* 0x0000000000027941 */ /* 0x000fea0003800000 */
.L_x_1559:
        /* <DEDUP_REMOVED lines=16> */
.L_x_1565:
[----:B------:R-:W-:Y:S05]  /*58b0*/  BSYNC B3 ;  /* 0x0000000000037941 */ /* 0x000fea0003800000 */
.L_x_1564:
        /* <DEDUP_REMOVED lines=44> */
.L_x_1563:
[----:B------:R-:W-:Y:S05]  /*5b80*/  BSYNC B2 ;  /* 0x0000000000027941 */ /* 0x000fea0003800000 */
.L_x_1562:
[----:B------:R-:W-:Y:S01]  /*5b90*/  I2FP.F32.U32 R145, R64 ;  /* 0x0000004000917245 */ /* 0x000fe20000201000 */
[----:B------:R-:W-:Y:S01]  /*5ba0*/  IMAD.U32 R176, R65, 0x10000, RZ ;  /* 0x0001000041b07824 */ /* 0x000fe200078e00ff */
[C---:B------:R-:W-:Y:S01]  /*5bb0*/  ISETP.NE.AND P2, PT, R191.reuse, 0x1, PT ;  /* 0x00000001bf00780c */ /* 0x040fe20003f45270 */
[----:B------:R-:W-:Y:S01]  /*5bc0*/  BSSY B2, `(.L_x_1566) ;  /* 0x0000014000027945 */ /* 0x000fe20003800000 */
[----:B------:R-:W-:Y:S01]  /*5bd0*/  IADD3 R192, R191, 0x1, RZ ;  /* 0x00000001bfc07810 */ /* 0x000fe20007ffe0ff */
[----:B------:R-:W-:Y:S01]  /*5be0*/  FFMA.FTZ R64, R145, R222, 1.1641532182693481445e-10 ;  /* 0x2f00000091407423 */ /* 0x000fe200000100de */
[----:B------:R-:W-:Y:S01]  /*5bf0*/  FMUL.FTZ R145, R176, R215 ;  /* 0x000000d7b0917220 */ /* 0x000fe20000410000 */
[----:B------:R-:W-:-:S03]  /*5c00*/  @P0 IMAD.U32 R176, R61, 0x10000, RZ ;  /* 0x000100003db00824 */ /* 0x000fc600078e00ff */
[----:B------:R-:W-:Y:S01]  /*5c10*/  FMUL.FTZ R145, R145, R206 ;  /* 0x000000ce91917220 */ /* 0x000fe20000410000 */
[----:B------:R-:W-:-:S04]  /*5c20*/  FSETP.GTU.FTZ.AND P1, PT, R64, R217, PT ;  /* 0x000000d94000720b */ /* 0x000fc80003f3c000 */
[----:B------:R-:W-:Y:S02]  /*5c30*/  FSEL R159, R145, RZ, !P1 ;  /* 0x000000ff919f7208 */ /* 0x000fe40004800000 */
[----:B------:R-:W-:-:S03]  /*5c40*/  PRMT R145, R65, 0x7632, R145 ;  /* 0x0000763241917816 */ /* 0x000fc60000000091 */
        /* <DEDUP_REMOVED lines=10> */
.L_x_1567:
[----:B------:R-:W-:-:S07]  /*5cf0*/  IMAD.MOV.U32 R175, RZ, RZ, R118 ;  /* 0x000000ffffaf7224 */ /* 0x000fce00078e0076 */
.L_x_1568:
[----:B------:R-:W-:Y:S05]  /*5d00*/  BSYNC B2 ;  /* 0x0000000000027941 */ /* 0x000fea0003800000 */
.L_x_1566:
        /* <DEDUP_REMOVED lines=16> */
.L_x_1572:
[----:B------:R-:W-:Y:S05]  /*5e10*/  BSYNC B3 ;  /* 0x0000000000037941 */ /* 0x000fea0003800000 */
.L_x_1571:
        /* <DEDUP_REMOVED lines=44> */
.L_x_1570:
[----:B------:R-:W-:Y:S05]  /*60e0*/  BSYNC B2 ;  /* 0x0000000000027941 */ /* 0x000fea0003800000 */
.L_x_1569:
        /* <DEDUP_REMOVED lines=22> */
.L_x_1574:
[----:B------:R-:W-:-:S07]  /*6250*/  MOV R145, R118 ;  /* 0x0000007600917202 */ /* 0x000fce0000000f00 */
.L_x_1575:
[----:B------:R-:W-:Y:S05]  /*6260*/  BSYNC B2 ;  /* 0x0000000000027941 */ /* 0x000fea0003800000 */
.L_x_1573:
        /* <DEDUP_REMOVED lines=16> */
.L_x_1579:
[----:B------:R-:W-:Y:S05]  /*6370*/  BSYNC B3 ;  /* 0x0000000000037941 */ /* 0x000fea0003800000 */
.L_x_1578:
        /* <DEDUP_REMOVED lines=44> */
.L_x_1577:
[----:B------:R-:W-:Y:S05]  /*6640*/  BSYNC B2 ;  /* 0x0000000000027941 */ /* 0x000fea0003800000 */
.L_x_1576:
[----:B------:R-:W-:Y:S01]  /*6650*/  I2FP.F32.U32 R65, R145 ;  /* 0x0000009100417245 */ /* 0x000fe20000201000 */
[C---:B------:R-:W-:Y:S01]  /*6660*/  IMAD.U32 R192, R66.reuse, 0x10000, RZ ;  /* 0x0001000042c07824 */ /* 0x040fe200078e00ff */
[----:B------:R-:W-:Y:S01]  /*6670*/  ISETP.NE.AND P4, PT, R191, 0x1, PT ;  /* 0x00000001bf00780c */ /* 0x000fe20003f85270 */
[----:B------:R-:W-:Y:S01]  /*6680*/  BSSY B2, `(.L_x_1580) ;  /* 0x0000014000027945 */ /* 0x000fe20003800000 */
[----:B------:R-:W-:Y:S01]  /*6690*/  PRMT R66, R66, 0x7632, R66 ;  /* 0x0000763242427816 */ /* 0x000fe20000000042 */
[----:B------:R-:W-:Y:S01]  /*66a0*/  FFMA.FTZ R64, R65, R222, 1.1641532182693481445e-10 ;  /* 0x2f00000041407423 */ /* 0x000fe200000100de */
[----:B------:R-:W-:Y:S01]  /*66b0*/  FMUL.FTZ R65, R192, R215 ;  /* 0x000000d7c0417220 */ /* 0x000fe20000410000 */
[----:B------:R-:W-:Y:S01]  /*66c0*/  @P0 SHF.L.U32 R192, R62, 0x10, RZ ;  /* 0x000000103ec00819 */ /* 0x000fe200000006ff */
        /* <DEDUP_REMOVED lines=14> */
.L_x_1581:
[----:B------:R-:W-:-:S07]  /*67b0*/  IMAD.MOV.U32 R145, RZ, RZ, R118 ;  /* 0x000000ffff917224 */ /* 0x000fce00078e0076 */
.L_x_1582:
[----:B------:R-:W-:Y:S05]  /*67c0*/  BSYNC B2 ;  /* 0x0000000000027941 */ /* 0x000fea0003800000 */
.L_x_1580:
        /* <DEDUP_REMOVED lines=16> */
.L_x_1586:
[----:B------:R-:W-:Y:S05]  /*68d0*/  BSYNC B3 ;  /* 0x0000000000037941 */ /* 0x000fea0003800000 */
.L_x_1585:
        /* <DEDUP_REMOVED lines=42> */
[----:B------:R-:W-:Y:S01]  /*6b80*/  HFMA2.MMA R218, -RZ, RZ, 0, 0 ;  /* 0x00000000ffda7435 */ /* 0x000fe200000001ff */
[----:B------:R-:W-:-:S10]  /*6b90*/  IMAD.MOV.U32 R116, RZ, RZ, R64 ;  /* 0x000000ffff747224 */ /* 0x000fd400078e0040 */
.L_x_1584:
[----:B------:R-:W-:Y:S05]  /*6ba0*/  BSYNC B2 ;  /* 0x0000000000027941 */ /* 0x000fea0003800000 */
.L_x_1583:
        /* <DEDUP_REMOVED lines=22> */
.L_x_1588:
[----:B------:R-:W-:-:S07]  /*6d10*/  IMAD.MOV.U32 R66, RZ, RZ, R118 ;  /* 0x000000ffff427224 */ /* 0x000fce00078e0076 */
.L_x_1589:
[----:B------:R-:W-:Y:S05]  /*6d20*/  BSYNC B2 ;  /* 0x0000000000027941 */ /* 0x000fea0003800000 */
.L_x_1587:
        /* <DEDUP_REMOVED lines=16> */
.L_x_1593:
[----:B------:R-:W-:Y:S05]  /*6e30*/  BSYNC B3 ;  /* 0x0000000000037941 */ /* 0x000fea0003800000 */
.L_x_1592:
        /* <DEDUP_REMOVED lines=36> */
[----:B------:R-:W-:Y:S01]  /*7080*/  IMAD.MOV.U32 R219, RZ, RZ, RZ ;  /* 0x000000ffffdb7224 */ /* 0x000fe200078e00ff */
[----:B------:R-:W-:Y:S01]  /*7090*/  LOP3.LUT R64, R225, UR31, R64, 0x96, !PT ;  /* 0x0000001fe1407c12 */ /* 0x000fe2000f8e9640 */
[----:B------:R-:W-:-:S04]  /*70a0*/  IMAD.WIDE.U32 R220, R220, -0x326172a9, RZ ;  /* 0xcd9e8d57dcdc7825 */ /* 0x000fc800078e00ff */
[----:B------:R-:W-:Y:S01]  /*70b0*/  IMAD.WIDE.U32 R64, R64, -0x2daee0ad, RZ ;  /* 0xd2511f5340407825 */ /* 0x000fe200078e00ff */
[----:B------:R-:W-:Y:S02]  /*70c0*/  LOP3.LUT R148, R221, UR33, R224, 0x96, !PT ;  /* 0x00000021dd947c12 */ /* 0x000fe4000f8e96e0 */
[----:B------:R-:W-:Y:S01]  /*70d0*/  MOV R118, R220 ;  /* 0x000000dc00767202 */ /* 0x000fe20000000f00 */
[----:B------:R-:W-:Y:S01]  /*70e0*/  IMAD.MOV.U32 R116, RZ, RZ, R64 ;  /* 0x000000ffff747224 */ /* 0x000fe200078e0040 */
[----:B------:R-:W-:-:S07]  /*70f0*/  LOP3.LUT R147, R65, UR34, R218, 0x96, !PT ;  /* 0x0000002241937c12 */ /* 0x000fce000f8e96da */
.L_x_1591:
[----:B------:R-:W-:Y:S05]  /*7100*/  BSYNC B2 ;  /* 0x0000000000027941 */ /* 0x000fea0003800000 */
.L_x_1590:
[----:B------:R-:W-:Y:S01]  /*7110*/  I2FP.F32.U32 R65, R66 ;  /* 0x0000004200417245 */ /* 0x000fe20000201000 */
[----:B------:R-:W-:Y:S01]  /*7120*/  BSSY B2, `(.L_x_1594) ;  /* 0x0000016000027945 */ /* 0x000fe20003800000 */
[----:B------:R-:W-:Y:S01]  /*7130*/  SHF.L.U32 R66, R67, 0x10, RZ ;  /* 0x0000001043427819 */ /* 0x000fe200000006ff */
[C---:B------:R-:W-:Y:S01]  /*7140*/  VIADD R145, R219.reuse, 0x1 ;  /* 0x00000001db917836 */ /* 0x040fe20000000000 */
[----:B------:R-:W-:Y:S01]  /*7150*/  ISETP.NE.AND P6, PT, R219, 0x1, PT ;  /* 0x00000001db00780c */ /* 0x000fe20003fc5270 */
[----:B------:R-:W-:Y:S01]  /*7160*/  FFMA.FTZ R64, R65, R222, 1.1641532182693481445e-10 ;  /* 0x2f00000041407423 */ /* 0x000fe200000100de */
[----:B------:R-:W-:Y:S01]  /*7170*/  PRMT R223, R67, 0x7632, R223 ;  /* 0x0000763243df7816 */ /* 0x000fe200000000df */
[----:B------:R-:W-:Y:S01]  /*7180*/  FMUL.FTZ R65, R66, R215 ;  /* 0x000000d742417220 */ /* 0x000fe20000410000 */
[----:B------:R-:W-:Y:S02]  /*7190*/  @P0 IMAD.U32 R66, R63, 0x10000, RZ ;  /* 0x000100003f420824 */ /* 0x000fe400078e00ff */
        /* <DEDUP_REMOVED lines=13> */
.L_x_1595:
[----:B------:R-:W-:-:S07]  /*7270*/  MOV R224, R118 ;  /* 0x0000007600e07202 */ /* 0x000fce0000000f00 */
.L_x_1596:
[----:B------:R-:W-:Y:S05]  /*7280*/  BSYNC B2 ;  /* 0x0000000000027941 */ /* 0x000fea0003800000 */
.L_x_1594:
        /* <DEDUP_REMOVED lines=18> */
.L_x_1600:
[----:B------:R-:W-:Y:S05]  /*73b0*/  BSYNC B3 ;  /* 0x0000000000037941 */ /* 0x000fea0003800000 */
.L_x_1599:
        /* <DEDUP_REMOVED lines=44> */
.L_x_1598:
[----:B------:R-:W-:Y:S05]  /*7680*/  BSYNC B2 ;  /* 0x0000000000027941 */ /* 0x000fea0003800000 */
.L_x_1597:
        /* <DEDUP_REMOVED lines=18> */
[----:B------:R-:W-:Y:S01]  /*77b0*/  LEA R220, P0, R216, UR12, 0x4 ;  /* 0x0000000cd8dc7c11 */ /* 0x000fe2000f8020ff */
[----:B------:R-:W-:Y:S01]  /*77c0*/  IMAD.WIDE.U32 R224, R224, 0x10000, RZ ;  /* 0x00010000e0e07825 */ /* 0x000fe200078e00ff */
[----:B------:R-:W-:Y:S02]  /*77d0*/  LOP3.LUT P6, RZ, R54, 0x4, RZ, 0xc0, !PT ;  /* 0x0000000436ff7812 */ /* 0x000fe400078cc0ff */
[----:B------:R-:W-:Y:S01]  /*77e0*/  SEL R227, RZ, 0x1, P3 ;  /* 0x00000001ffe37807 */ /* 0x000fe20001800000 */
[----:B------:R-:W-:Y:S01]  /*77f0*/  IMAD.WIDE.U32 R222, R222, 0x100, RZ ;  /* 0x00000100dede7825 */ /* 0x000fe200078e00ff */
[----:B------:R-:W-:Y:S02]  /*7800*/  LOP3.LUT R66, R66, R67, R229, 0xfe, !PT ;  /* 0x0000004342427212 */ /* 0x000fe400078efee5 */
[----:B------:R-:W-:Y:S02]  /*7810*/  LEA.HI.X R221, R216, UR13, RZ, 0x4, P0 ;  /* 0x0000000dd8dd7c11 */ /* 0x000fe400080f24ff */
[----:B------:R-:W-:-:S02]  /*7820*/  SEL R217, RZ, 0x1, P6 ;  /* 0x00000001ffd97807 */ /* 0x000fc40003000000 */
[----:B------:R-:W-:Y:S02]  /*7830*/  LEA R218, P0, R216, UR14, 0x3 ;  /* 0x0000000ed8da7c11 */ /* 0x000fe4000f8018ff */
[----:B------:R-:W-:Y:S02]  /*7840*/  LOP3.LUT R222, R222, R64, R224, 0xfe, !PT ;  /* 0x00000040dede7212 */ /* 0x000fe400078efee0 */
[----:B------:R-:W-:Y:S02]  /*7850*/  LOP3.LUT R227, R65, R66, R227, 0xfe, !PT ;  /* 0x0000004241e37212 */ /* 0x000fe400078efee3 */
[----:B------:R-:W-:Y:S02]  /*7860*/  F2FP.BF16.F32.PACK_AB R66, R192, R175 ;  /* 0x000000afc042723e */ /* 0x000fe400000010ff */
[----:B------:R-:W-:Y:S02]  /*7870*/  F2FP.BF16.F32.PACK_AB R65, R176, R159 ;  /* 0x0000009fb041723e */ /* 0x000fe400000010ff */
[----:B------:R-:W-:-:S02]  /*7880*/  F2FP.BF16.F32.PACK_AB R64, R157, R150 ;  /* 0x000000969d40723e */ /* 0x000fc400000010ff */
[----:B------:R-:W-:Y:S02]  /*7890*/  F2FP.BF16.F32.PACK_AB R67, R206, R191 ;  /* 0x000000bfce43723e */ /* 0x000fe400000010ff */
[C---:B------:R-:W-:Y:S01]  /*78a0*/  LEA.HI.X R219, R216.reuse, UR15, RZ, 0x3, P0 ;  /* 0x0000000fd8db7c11 */ /* 0x040fe200080f1cff */
[----:B------:R-:W-:Y:S01]  /*78b0*/  VIADD R216, R216, 0x20 ;  /* 0x00000020d8d87836 */ /* 0x000fe20000000000 */
[----:B------:R-:W-:Y:S01]  /*78c0*/  LOP3.LUT R222, R222, R217, RZ, 0xfc, !PT ;  /* 0x000000d9dede7212 */ /* 0x000fe200078efcff */
[----:B------:R1:W-:Y:S01]  /*78d0*/  STG.E.128 desc[UR4][R220.64], R64 ;  /* 0x00000040dc007986 */ /* 0x0003e2000c101d04 */
[----:B------:R-:W-:-:S05]  /*78e0*/  LOP3.LUT R223, R223, R227, R225, 0xfe, !PT ;  /* 0x000000e3dfdf7212 */ /* 0x000fca00078efee1 */
[----:B------:R1:W-:Y:S02]  /*78f0*/  STG.E.64 desc[UR4][R218.64], R222 ;  /* 0x000000deda007986 */ /* 0x0003e4000c101b04 */
.L_x_1544:
[----:B------:R-:W-:Y:S05]  /*7900*/  BSYNC B1 ;  /* 0x0000000000017941 */ /* 0x000fea0003800000 */
.L_x_1543:
[----:B------:R-:W-:Y:S01]  /*7910*/  LOP3.LUT P0, RZ, R54, 0x200, RZ, 0xc0, !PT ;  /* 0x0000020036ff7812 */ /* 0x000fe2000780c0ff */
        /* <DEDUP_REMOVED lines=22> */
.L_x_1604:
[----:B------:R-:W-:-:S07]  /*7a80*/  MOV R151, R118 ;  /* 0x0000007600977202 */ /* 0x000fce0000000f00 */
.L_x_1605:
[----:B------:R-:W-:Y:S05]  /*7a90*/  BSYNC B2 ;  /* 0x0000000000027941 */ /* 0x000fea0003800000 */
.L_x_1603:
        /* <DEDUP_REMOVED lines=16> */
.L_x_1609:
[----:B------:R-:W-:Y:S05]  /*7ba0*/  BSYNC B3 ;  /* 0x0000000000037941 */ /* 0x000fea0003800000 */
.L_x_1608:
        /* <DEDUP_REMOVED lines=44> */
.L_x_1607:
[----:B------:R-:W-:Y:S05]  /*7e70*/  BSYNC B2 ;  /* 0x0000000000027941 */ /* 0x000fea0003800000 */
.L_x_1606:
[----:B------:R-:W0:Y:S01]  /*7e80*/  LDC R217, c[0x0][0x294] ;  /* 0x0000a500ffd97b82 */ /* 0x000e220000000800 */
[----:B------:R-:W-:Y:S01]  /*7e90*/  I2FP.F32.U32 R145, R151 ;  /* 0x0000009700917245 */ /* 0x000fe20000201000 */
[----:B------:R-:W-:Y:S01]  /*7ea0*/  IMAD.MOV.U32 R222, RZ, RZ, 0x2f800000 ;  /* 0x2f800000ffde7424 */ /* 0x000fe200078e00ff */
[----:B-----5:R-:W-:Y:S01]  /*7eb0*/  SHF.L.U32 R178, R64, 0x10, RZ ;  /* 0x0000001040b27819 */ /* 0x020fe200000006ff */
[----:B------:R-:W-:Y:S01]  /*7ec0*/  BSSY B2, `(.L_x_1610) ;  /* 0x0000018000027945 */ /* 0x000fe20003800000 */
[----:B------:R-:W-:Y:S01]  /*7ed0*/  LOP3.LUT R54, R54, 0xfffffffb, RZ, 0xc0, !PT ;  /* 0xfffffffb36367812 */ /* 0x000fe200078ec0ff */
[----:B------:R-:W-:Y:S01]  /*7ee0*/  FFMA.FTZ R162, R145, R222, 1.1641532182693481445e-10 ;  /* 0x2f00000091a27423 */ /* 0x000fe200000100de */
[----:B------:R-:W-:Y:S01]  /*7ef0*/  PRMT R64, R64, 0x7632, R64 ;  /* 0x0000763240407816 */ /* 0x000fe20000000040 */
[----:B------:R-:W1:Y:S01]  /*7f00*/  LDC R208, c[0x0][0x298] ;  /* 0x0000a600ffd07b82 */ /* 0x000e620000000800 */
[----:B------:R-:W-:Y:S01]  /*7f10*/  FMUL.FTZ R145, R178, R215 ;  /* 0x000000d7b2917220 */ /* 0x000fe20000410000 */
[----:B------:R-:W-:-:S02]  /*7f20*/  @P0 IMAD.U32 R178, R60, 0x10000, RZ ;  /* 0x000100003cb20824 */ /* 0x000fc400078e00ff */
        /* <DEDUP_REMOVED lines=16> */
.L_x_1611:
[----:B------:R-:W-:-:S07]  /*8030*/  MOV R145, R118 ;  /* 0x0000007600917202 */ /* 0x000fce0000000f00 */
.L_x_1612:
[----:B------:R-:W-:Y:S05]  /*8040*/  BSYNC B2 ;  /* 0x0000000000027941 */ /* 0x000fea0003800000 */
.L_x_1610:
        /* <DEDUP_REMOVED lines=16> */
.L_x_1616:
[----:B------:R-:W-:Y:S05]  /*8150*/  BSYNC B3 ;  /* 0x0000000000037941 */ /* 0x000fea0003800000 */
.L_x_1615:
        /* <DEDUP_REMOVED lines=44> */
.L_x_1614:
[----:B------:R-:W-:Y:S05]  /*8420*/  BSYNC B2 ;  /* 0x0000000000027941 */ /* 0x000fea0003800000 */
.L_x_1613:
[----:B------:R-:W-:Y:S01]  /*8430*/  I2FP.F32.U32 R145, R145 ;  /* 0x0000009100917245 */ /* 0x000fe20000201000 */
[----:B------:R-:W-:Y:S01]  /*8440*/  IMAD.U32 R162, R64, 0x10000, RZ ;  /* 0x0001000040a27824 */ /* 0x000fe200078e00ff */
[----:B------:R-:W-:Y:S01]  /*8450*/  LOP3.LUT R54, R54, 0xfffffffd, RZ, 0xc0, !PT ;  /* 0xfffffffd36367812 */ /* 0x000fe200078ec0ff */
[----:B------:R-:W-:Y:S01]  /*8460*/  BSSY B2, `(.L_x_1617) ;  /* 0x0000016000027945 */ /* 0x000fe20003800000 */
[----:B------:R-:W-:Y:S01]  /*8470*/  @P0 PRMT R161, R60, 0x7632, R161 ;  /* 0x000076323ca10816 */ /* 0x000fe200000000a1 */
[----:B------:R-:W-:Y:S01]  /*8480*/  FFMA.FTZ R64, R145, R222, 1.1641532182693481445e-10 ;  /* 0x2f00000091407423 */ /* 0x000fe200000100de */
[----:B------:R-:W-:Y:S01]  /*8490*/  FMUL.FTZ R145, R162, R215 ;  /* 0x000000d7a2917220 */ /* 0x000fe20000410000 */
[----:B------:R-:W-:Y:S01]  /*84a0*/  VIADD R193, R177, 0x1 ;  /* 0x00000001b1c17836 */ /* 0x000fe20000000000 */
[----:B------:R-:W-:Y:S02]  /*84b0*/  @P0 SHF.L.U32 R161, R161, 0x10, RZ ;  /* 0x00000010a1a10819 */ /* 0x000fe400000006ff */
        /* <DEDUP_REMOVED lines=15> */
.L_x_1618:
[----:B------:R-:W-:-:S07]  /*85b0*/  IMAD.MOV.U32 R64, RZ, RZ, R118 ;  /* 0x000000ffff407224 */ /* 0x000fce00078e0076 */
.L_x_1619:
[----:B------:R-:W-:Y:S05]  /*85c0*/  BSYNC B2 ;  /* 0x0000000000027941 */ /* 0x000fea0003800000 */
.L_x_1617:
        /* <DEDUP_REMOVED lines=16> */
.L_x_1623:
[----:B------:R-:W-:Y:S05]  /*86d0*/  BSYNC B3 ;  /* 0x0000000000037941 */ /* 0x000fea0003800000 */
.L_x_1622:
        /* <DEDUP_REMOVED lines=44> */
.L_x_1621:
[----:B------:R-:W-:Y:S05]  /*89a0*/  BSYNC B2 ;  /* 0x0000000000027941 */ /* 0x000fea0003800000 */
.L_x_1620:
        /* <DEDUP_REMOVED lines=22> */
.L_x_1625:
[----:B------:R-:W-:-:S07]  /*8b10*/  IMAD.MOV.U32 R177, RZ, RZ, R118 ;  /* 0x000000ffffb17224 */ /* 0x000fce00078e0076 */
.L_x_1626:
[----:B------:R-:W-:Y:S05]  /*8b20*/  BSYNC B2 ;  /* 0x0000000000027941 */ /* 0x000fea0003800000 */
.L_x_1624:
        /* <DEDUP_REMOVED lines=16> */
.L_x_1630:
[----:B------:R-:W-:Y:S05]  /*8c30*/  BSYNC B3 ;  /* 0x0000000000037941 */ /* 0x000fea0003800000 */
.L_x_1629:
        /* <DEDUP_REMOVED lines=44> */
.L_x_1628:
[----:B------:R-:W-:Y:S05]  /*8f00*/  BSYNC B2 ;  /* 0x0000000000027941 */ /* 0x000fea0003800000 */
.L_x_1627:
        /* <DEDUP_REMOVED lines=22> */
.L_x_1632:
[----:B------:R-:W-:-:S07]  /*9070*/  MOV R145, R118 ;  /* 0x0000007600917202 */ /* 0x000fce0000000f00 */
.L_x_1633:
[----:B------:R-:W-:Y:S05]  /*9080*/  BSYNC B2 ;  /* 0x0000000000027941 */ /* 0x000fea0003800000 */
.L_x_1631:
        /* <DEDUP_REMOVED lines=16> */
.L_x_1637:
[----:B------:R-:W-:Y:S05]  /*9190*/  BSYNC B3 ;  /* 0x0000000000037941 */ /* 0x000fea0003800000 */
.L_x_1636:
        /* <DEDUP_REMOVED lines=44> */
.L_x_1635:
[----:B------:R-:W-:Y:S05]  /*9460*/  BSYNC B2 ;  /* 0x0000000000027941 */ /* 0x000fea0003800000 */
.L_x_1634:
        /* <DEDUP_REMOVED lines=22> */
.L_x_1639:
[----:B------:R-:W-:-:S07]  /*95d0*/  IMAD.MOV.U32 R145, RZ, RZ, R118 ;  /* 0x000000ffff917224 */ /* 0x000fce00078e0076 */
.L_x_1640:
[----:B------:R-:W-:Y:S05]  /*95e0*/  BSYNC B2 ;  /* 0x0000000000027941 */ /* 0x000fea0003800000 */
.L_x_1638:
        /* <DEDUP_REMOVED lines=16> */
.L_x_1644:
[----:B------:R-:W-:Y:S05]  /*96f0*/  BSYNC B3 ;  /* 0x0000000000037941 */ /* 0x000fea0003800000 */
.L_x_1643:
        /* <DEDUP_REMOVED lines=44> */
.L_x_1642:
[----:B------:R-:W-:Y:S05]  /*99c0*/  BSYNC B2 ;  /* 0x0000000000027941 */ /* 0x000fea0003800000 */
.L_x_1641:
        /* <DEDUP_REMOVED lines=22> */
.L_x_1646:
[----:B------:R-:W-:-:S07]  /*9b30*/  IMAD.MOV.U32 R66, RZ, RZ, R118 ;  /* 0x000000ffff427224 */ /* 0x000fce00078e0076 */
.L_x_1647:
[----:B------:R-:W-:Y:S05]  /*9b40*/  BSYNC B2 ;  /* 0x0000000000027941 */ /* 0x000fea0003800000 */
.L_x_1645:
        /* <DEDUP_REMOVED lines=16> */
.L_x_1651:
[----:B------:R-:W-:Y:S05]  /*9c50*/  BSYNC B3 ;  /* 0x0000000000037941 */ /* 0x000fea0003800000 */
.L_x_1650:
        /* <DEDUP_REMOVED lines=44> */
.L_x_1649:
[----:B------:R-:W-:Y:S05]  /*9f20*/  BSYNC B2 ;  /* 0x0000000000027941 */ /* 0x000fea0003800000 */
.L_x_1648:
        /* <DEDUP_REMOVED lines=22> */
.L_x_1653:
[----:B------:R-:W-:-:S07]  /*a090*/  MOV R224, R118 ;  /* 0x0000007600e07202 */ /* 0x000fce0000000f00 */
.L_x_1654:
[----:B------:R-:W-:Y:S05]  /*a0a0*/  BSYNC B2 ;  /* 0x0000000000027941 */ /* 0x000fea0003800000 */
.L_x_1652:
        /* <DEDUP_REMOVED lines=18> */
.L_x_1658:
[----:B------:R-:W-:Y:S05]  /*a1d0*/  BSYNC B3 ;  /* 0x0000000000037941 */ /* 0x000fea0003800000 */
.L_x_1657:
        /* <DEDUP_REMOVED lines=44> */
.L_x_1656:
[----:B------:R-:W-:Y:S05]  /*a4a0*/  BSYNC B2 ;  /* 0x0000000000027941 */ /* 0x000fea0003800000 */
.L_x_1655:
        /* <DEDUP_REMOVED lines=39> */
.L_x_1602:
[----:B------:R-:W-:Y:S05]  /*a720*/  BSYNC B1 ;  /* 0x0000000000017941 */ /* 0x000fea0003800000 */
.L_x_1601:
[----:B------:R-:W-:Y:S01]  /*a730*/  LOP3.LUT P0, RZ, R54, 0x100, RZ, 0xc0, !PT ;  /* 0x0000010036ff7812 */ /* 0x000fe2000780c0ff */
        /* <DEDUP_REMOVED lines=22> */
.L_x_1662:
[----:B------:R-:W-:-:S07]  /*a8a0*/  MOV R152, R118 ;  /* 0x0000007600987202 */ /* 0x000fce0000000f00 */
.L_x_1663:
[----:B------:R-:W-:Y:S05]  /*a8b0*/  BSYNC B2 ;  /* 0x0000000000027941 */ /* 0x000fea0003800000 */
.L_x_1661:
        /* <DEDUP_REMOVED lines=16> */
.L_x_1667:
[----:B------:R-:W-:Y:S05]  /*a9c0*/  BSYNC B3 ;  /* 0x0000000000037941 */ /* 0x000fea0003800000 */
.L_x_1666:
        /* <DEDUP_REMOVED lines=44> */
.L_x_1665:
[----:B------:R-:W-:Y:S05]  /*ac90*/  BSYNC B2 ;  /* 0x0000000000027941 */ /* 0x000fea0003800000 */
.L_x_1664:
        /* <DEDUP_REMOVED lines=27> */
.L_x_1669:
[----:B------:R-:W-:-:S07]  /*ae50*/  MOV R145, R118 ;  /* 0x0000007600917202 */ /* 0x000fce0000000f00 */
.L_x_1670:
[----:B------:R-:W-:Y:S05]  /*ae60*/  BSYNC B2 ;  /* 0x0000000000027941 */ /* 0x000fea0003800000 */
.L_x_1668:
        /* <DEDUP_REMOVED lines=16> */
.L_x_1674:
[----:B------:R-:W-:Y:S05]  /*af70*/  BSYNC B3 ;  /* 0x0000000000037941 */ /* 0x000fea0003800000 */
.L_x_1673:
        /* <DEDUP_REMOVED lines=44> */
.L_x_1672:
[----:B------:R-:W-:Y:S05]  /*b240*/  BSYNC B2 ;  /* 0x0000000000027941 */ /* 0x000fea0003800000 */
.L_x_1671:
        /* <DEDUP_REMOVED lines=24> */
.L_x_1676:
[----:B------:R-:W-:-:S07]  /*b3d0*/  IMAD.MOV.U32 R64, RZ, RZ, R118 ;  /* 0x000000ffff407224 */ /* 0x000fce00078e0076 */
.L_x_1677:
[----:B------:R-:W-:Y:S05]  /*b3e0*/  BSYNC B2 ;  /* 0x0000000000027941 */ /* 0x000fea0003800000 */
.L_x_1675:
        /* <DEDUP_REMOVED lines=16> */
.L_x_1681:
[----:B------:R-:W-:Y:S05]  /*b4f0*/  BSYNC B3 ;  /* 0x0000000000037941 */ /* 0x000fea0003800000 */
.L_x_1680:
        /* <DEDUP_REMOVED lines=44> */
.L_x_1679:
[----:B------:R-:W-:Y:S05]  /*b7c0*/  BSYNC B2 ;  /* 0x0000000000027941 */ /* 0x000fea0003800000 */
.L_x_1678:
[----:B------:R-:W-:Y:S01]  /*b7d0*/  I2FP.F32.U32 R145, R64 ;  /* 0x0000004000917245 */ /* 0x000fe20000201000 */
[----:B------:R-:W-:Y:S01]  /*b7e0*/  IMAD.U32 R164, R65, 0x10000, RZ ;  /* 0x0001000041a47824 */ /* 0x000fe200078e00ff */
[----:B------:R-:W-:Y:S01]  /*b7f0*/  ISETP.NE.AND P2, PT, R195, 0x1, PT ;  /* 0x00000001c300780c */ /* 0x000fe20003f45270 */
[----:B------:R-:W-:Y:S01]  /*b800*/  @P0 IMAD.U32 R179, R61, 0x10000, RZ ;  /* 0x000100003db30824 */ /* 0x000fe200078e00ff */
[----:B------:R-:W-:Y:S01]  /*b810*/  BSSY B2, `(.L_x_1682) ;  /* 0x0000013000027945 */ /* 0x000fe20003800000 */
[----:B------:R-:W-:Y:S01]  /*b820*/  FFMA.FTZ R64, R145, R222, 1.1641532182693481445e-10 ;  /* 0x2f00000091407423 */ /* 0x000fe200000100de */
[----:B------:R-:W-:Y:S01]  /*b830*/  FMUL.FTZ R164, R164, R215 ;  /* 0x000000d7a4a47220 */ /* 0x000fe20000410000 */
[----:B------:R-:W-:Y:S02]  /*b840*/  PRMT R145, R65, 0x7632, R145 ;  /* 0x0000763241917816 */ /* 0x000fe40000000091 */
[----:B------:R-:W-:Y:S01]  /*b850*/  IADD3 R218, R195, 0x1, RZ ;  /* 0x00000001c3da7810 */ /* 0x000fe20007ffe0ff */
        /* <DEDUP_REMOVED lines=13> */
.L_x_1683:
[----:B------:R-:W-:-:S07]  /*b930*/  IMAD.MOV.U32 R179, RZ, RZ, R118 ;  /* 0x000000ffffb37224 */ /* 0x000fce00078e0076 */
.L_x_1684:
[----:B------:R-:W-:Y:S05]  /*b940*/  BSYNC B2 ;  /* 0x0000000000027941 */ /* 0x000fea0003800000 */
.L_x_1682:
        /* <DEDUP_REMOVED lines=16> */
.L_x_1688:
[----:B------:R-:W-:Y:S05]  /*ba50*/  BSYNC B3 ;  /* 0x0000000000037941 */ /* 0x000fea0003800000 */
.L_x_1687:
        /* <DEDUP_REMOVED lines=44> */
.L_x_1686:
[----:B------:R-:W-:Y:S05]  /*bd20*/  BSYNC B2 ;  /* 0x0000000000027941 */ /* 0x000fea0003800000 */
.L_x_1685:
        /* <DEDUP_REMOVED lines=22> */
.L_x_1690:
[----:B------:R-:W-:-:S07]  /*be90*/  MOV R145, R118 ;  /* 0x0000007600917202 */ /* 0x000fce0000000f00 */
.L_x_1691:
[----:B------:R-:W-:Y:S05]  /*bea0*/  BSYNC B2 ;  /* 0x0000000000027941 */ /* 0x000fea0003800000 */
.L_x_1689:
        /* <DEDUP_REMOVED lines=16> */
.L_x_1695:
[----:B------:R-:W-:Y:S05]  /*bfb0*/  BSYNC B3 ;  /* 0x0000000000037941 */ /* 0x000fea0003800000 */
.L_x_1694:
        /* <DEDUP_REMOVED lines=44> */
.L_x_1693:
[----:B------:R-:W-:Y:S05]  /*c280*/  BSYNC B2 ;  /* 0x0000000000027941 */ /* 0x000fea0003800000 */
.L_x_1692:
        /* <DEDUP_REMOVED lines=22> */
.L_x_1697:
[----:B------:R-:W-:-:S07]  /*c3f0*/  IMAD.MOV.U32 R145, RZ, RZ, R118 ;  /* 0x000000ffff917224 */ /* 0x000fce00078e0076 */
.L_x_1698:
[----:B------:R-:W-:Y:S05]  /*c400*/  BSYNC B2 ;  /* 0x0000000000027941 */ /* 0x000fea0003800000 */
.L_x_1696:
        /* <DEDUP_REMOVED lines=16> */
.L_x_1702:
[----:B------:R-:W-:Y:S05]  /*c510*/  BSYNC B3 ;  /* 0x0000000000037941 */ /* 0x000fea0003800000 */
.L_x_1701:
        /* <DEDUP_REMOVED lines=44> */
.L_x_1700:
[----:B------:R-:W-:Y:S05]  /*c7e0*/  BSYNC B2 ;  /* 0x0000000000027941 */ /* 0x000fea0003800000 */
.L_x_1699:
        /* <DEDUP_REMOVED lines=22> */
.L_x_1704:
[----:B------:R-:W-:-:S07]  /*c950*/  IMAD.MOV.U32 R66, RZ, RZ, R118 ;  /* 0x000000ffff427224 */ /* 0x000fce00078e0076 */
.L_x_1705:
[----:B------:R-:W-:Y:S05]  /*c960*/  BSYNC B2 ;  /* 0x0000000000027941 */ /* 0x000fea0003800000 */
.L_x_1703:
        /* <DEDUP_REMOVED lines=16> */
.L_x_1709:
[----:B------:R-:W-:Y:S05]  /*ca70*/  BSYNC B3 ;  /* 0x0000000000037941 */ /* 0x000fea0003800000 */
.L_x_1708:
        /* <DEDUP_REMOVED lines=35> */
[----:B------:R-:W-:Y:S01]  /*ccb0*/  LOP3.LUT R220, R219, UR32, R220, 0x96, !PT ;  /* 0x00000020dbdc7c12 */ /* 0x000fe2000f8e96dc */
[----:B------:R-:W-:-:S03]  /*ccc0*/  HFMA2.MMA R219, -RZ, RZ, 0, 0 ;  /* 0x00000000ffdb7435 */ /* 0x000fc600000001ff */
[----:B------:R-:W-:Y:S01]  /*ccd0*/  LOP3.LUT R64, R225, UR31, R64, 0x96, !PT ;  /* 0x0000001fe1407c12 */ /* 0x000fe2000f8e9640 */
[----:B------:R-:W-:-:S04]  /*cce0*/  IMAD.WIDE.U32 R220, R220, -0x326172a9, RZ ;  /* 0xcd9e8d57dcdc7825 */ /* 0x000fc800078e00ff */
[----:B------:R-:W-:Y:S01]  /*ccf0*/  IMAD.WIDE.U32 R64, R64, -0x2daee0ad, RZ ;  /* 0xd2511f5340407825 */ /* 0x000fe200078e00ff */
[----:B------:R-:W-:Y:S02]  /*cd00*/  LOP3.LUT R148, R221, UR33, R224, 0x96, !PT ;  /* 0x00000021dd947c12 */ /* 0x000fe4000f8e96e0 */
[----:B------:R-:W-:Y:S01]  /*cd10*/  MOV R118, R220 ;  /* 0x000000dc00767202 */ /* 0x000fe20000000f00 */
[----:B------:R-:W-:Y:S01]  /*cd20*/  IMAD.MOV.U32 R116, RZ, RZ, R64 ;  /* 0x000000ffff747224 */ /* 0x000fe200078e0040 */
[----:B------:R-:W-:-:S07]  /*cd30*/  LOP3.LUT R147, R65, UR34, R218, 0x96, !PT ;  /* 0x0000002241937c12 */ /* 0x000fce000f8e96da */
.L_x_1707:
[----:B------:R-:W-:Y:S05]  /*cd40*/  BSYNC B2 ;  /* 0x0000000000027941 */ /* 0x000fea0003800000 */
.L_x_1706:
[----:B------:R-:W-:Y:S01]  /*cd50*/  I2FP.F32.U32 R65, R66 ;  /* 0x0000004200417245 */ /* 0x000fe20000201000 */
[----:B------:R-:W-:Y:S01]  /*cd60*/  IMAD.U32 R66, R67, 0x10000, RZ ;  /* 0x0001000043427824 */ /* 0x000fe200078e00ff */
        /* <DEDUP_REMOVED lines=18> */
[----:B------:R-:W-:Y:S01]  /*ce90*/  MOV R224, R116 ;  /* 0x0000007400e07202 */ /* 0x000fe20000000f00 */
[----:B------:R-:W-:Y:S06]  /*cea0*/  BRA `(.L_x_1712) ;  /* 0x0000000000047947 */ /* 0x000fec0003800000 */
.L_x_1711:
[----:B------:R-:W-:-:S07]  /*ceb0*/  IMAD.MOV.U32 R224, RZ, RZ, R118 ;  /* 0x000000ffffe07224 */ /* 0x000fce00078e0076 */
.L_x_1712:
[----:B------:R-:W-:Y:S05]  /*cec0*/  BSYNC B2 ;  /* 0x0000000000027941 */ /* 0x000fea0003800000 */
.L_x_1710:
        /* <DEDUP_REMOVED lines=8> */
[----:B------:R-:W-:Y:S01]  /*cf50*/  VIADD R57, R57, 0x1 ;  /* 0x0000000139397836 */ /* 0x000fe20000000000 */
[----:B------:R-:W-:-:S04]  /*cf60*/  P2R R64, PR, RZ, 0x1 ;  /* 0x00000001ff407803 */ /* 0x000fc80000000000 */
[----:B------:R-:W-:-:S13]  /*cf70*/  ISETP.NE.AND P6, PT, R57, RZ, PT ;  /* 0x000000ff3900720c */ /* 0x000fda0003fc5270 */
[----:B------:R-:W-:Y:S01]  /*cf80*/  @!P6 IADD3 R58, R58, 0x1, RZ ;  /* 0x000000013a3ae810 */ /* 0x000fe20007ffe0ff */
[----:B------:R-:W-:Y:S02]  /*cf90*/  @!P6 VIADD R65, R115, 0x1 ;  /* 0x000000017341e836 */ /* 0x000fe40000000000 */
[----:B------:R-:W-:Y:S01]  /*cfa0*/  @!P6 IMAD.MOV.U32 R57, RZ, RZ, RZ ;  /* 0x000000ffff39e224 */ /* 0x000fe200078e00ff */
[----:B------:R-:W-:-:S13]  /*cfb0*/  ISETP.NE.AND P0, PT, R58, RZ, !P6 ;  /* 0x000000ff3a00720c */ /* 0x000fda0007705270 */
[----:B------:R-:W-:Y:S02]  /*cfc0*/  @P0 IADD3 R65, R115, RZ, RZ ;  /* 0x000000ff73410210 */ /* 0x000fe40007ffe0ff */
[----:B------:R-:W-:Y:S02]  /*cfd0*/  ISETP.NE.AND P0, PT, R64, RZ, PT ;  /* 0x000000ff4000720c */ /* 0x000fe40003f05270 */
[----:B------:R-:W-:-:S11]  /*cfe0*/  @!P6 MOV R115, R65 ;  /* 0x000000410073e202 */ /* 0x000fd60000000f00 */
.L_x_1716:
[----:B------:R-:W-:Y:S05]  /*cff0*/  BSYNC B3 ;  /* 0x0000000000037941 */ /* 0x000fea0003800000 */
.L_x_1715:
        /* <DEDUP_REMOVED lines=44> */
.L_x_1714:
[----:B------:R-:W-:Y:S05]  /*d2c0*/  BSYNC B2 ;  /* 0x0000000000027941 */ /* 0x000fea0003800000 */
.L_x_1713:
[----:B------:R-:W-:Y:S02]  /*d2d0*/  I2FP.F32.U32 R65, R224 ;  /* 0x000000e000417245 */ /* 0x000fe40000201000 */
[----:B------:R-:W-:Y:S02]  /*d2e0*/  SHF.L.U32 R64, R223, 0x10, RZ ;  /* 0x00000010df407819 */ /* 0x000fe400000006ff */
[----:B------:R-:W-:Y:S01]  /*d2f0*/  SEL R67, RZ, 0x100, P4 ;  /* 0x00000100ff437807 */ /* 0x000fe20002000000 */
[----:B------:R-:W-:Y:S01]  /*d300*/  FFMA.FTZ R222, R65, R222, 1.1641532182693481445e-10 ;  /* 0x2f00000041de7423 */ /* 0x000fe200000100de */
[----:B------:R-:W-:Y:S01]  /*d310*/  @P0 PRMT R65, R63, 0x7632, R65 ;  /* 0x000076323f410816 */ /* 0x000fe20000000041 */
[----:B------:R-:W-:Y:S01]  /*d320*/  FMUL.FTZ R64, R64, R215 ;  /* 0x000000d740407220 */ /* 0x000fe20000410000 */
[----:B------:R-:W-:Y:S02]  /*d330*/  SEL R226, RZ, 0x10000, P5 ;  /* 0x00010000ffe27807 */ /* 0x000fe40002800000 */
[----:B------:R-:W-:Y:S01]  /*d340*/  FSETP.GTU.FTZ.AND P4, PT, R222, R217, PT ;  /* 0x000000d9de00720b */ /* 0x000fe20003f9c000 */
[----:B------:R-:W-:Y:S01]  /*d350*/  FMUL.FTZ R64, R64, R207 ;  /* 0x000000cf40407220 */ /* 0x000fe20000410000 */
[----:B------:R-:W-:Y:S01]  /*d360*/  LOP3.LUT P5, RZ, R54, 0x2, RZ, 0xc0, !PT ;  /* 0x0000000236ff7812 */ /* 0x000fe200078ac0ff */
[----:B------:R-:W-:Y:S01]  /*d370*/  @P0 IMAD.U32 R66, R65, 0x10000, RZ ;  /* 0x0001000041420824 */ /* 0x000fe200078e00ff */
[----:B------:R-:W-:-:S02]  /*d380*/  SEL R224, RZ, 0x1, P1 ;  /* 0x00000001ffe07807 */ /* 0x000fc40000800000 */
[----:B------:R-:W-:Y:S02]  /*d390*/  FSEL R207, R64, RZ, !P4 ;  /* 0x000000ff40cf7208 */ /* 0x000fe40006000000 */
[----:B------:R-:W-:Y:S01]  /*d3a0*/  SEL R64, RZ, 0x1, P2 ;  /* 0x00000001ff407807 */ /* 0x000fe20001000000 */
[----:B------:R-:W-:Y:S01]  /*d3b0*/  IMAD.WIDE.U32 R224, R224, 0x10000, RZ ;  /* 0x00010000e0e07825 */ /* 0x000fe200078e00ff */
[----:B------:R-:W-:-:S03]  /*d3c0*/  SEL R222, RZ, 0x1, P5 ;  /* 0x00000001ffde7807 */ /* 0x000fc60002800000 */
[----:B------:R-:W-:Y:S01]  /*d3d0*/  @P0 FADD.FTZ R207, R66, R207 ;  /* 0x000000cf42cf0221 */ /* 0x000fe20000010000 */
[----:B------:R-:W-:Y:S01]  /*d3e0*/  SEL R66, RZ, 0x1000000, P4 ;  /* 0x01000000ff427807 */ /* 0x000fe20002000000 */
[----:B------:R-:W-:Y:S01]  /*d3f0*/  IMAD.WIDE.U32 R64, R64, 0x1000000, RZ ;  /* 0x0100000040407825 */ /* 0x000fe200078e00ff */
[----:B------:R-:W-:Y:S02]  /*d400*/  LEA R220, P0, R216, UR12, 0x4 ;  /* 0x0000000cd8dc7c11 */ /* 0x000fe4000f8020ff */
[----:B------:R-:W-:Y:S01]  /*d410*/  LOP3.LUT P6, RZ, R54, 0x4, RZ, 0xc0, !PT ;  /* 0x0000000436ff7812 */ /* 0x000fe200078cc0ff */
[----:B------:R-:W-:Y:S01]  /*d420*/  IMAD.WIDE.U32 R222, R222, 0x100, RZ ;  /* 0x00000100dede7825 */ /* 0x000fe200078e00ff */
[----:B------:R-:W-:Y:S02]  /*d430*/  SEL R227, RZ, 0x1, P3 ;  /* 0x00000001ffe37807 */ /* 0x000fe40001800000 */
[----:B------:R-:W-:Y:S02]  /*d440*/  LOP3.LUT R66, R67, R66, R226, 0xfe, !PT ;  /* 0x0000004243427212 */ /* 0x000fe400078efee2 */
[----:B------:R-:W-:-:S02]  /*d450*/  LEA.HI.X R221, R216, UR13, RZ, 0x4, P0 ;  /* 0x0000000dd8dd7c11 */ /* 0x000fc400080f24ff */
[----:B------:R-:W-:Y:S02]  /*d460*/  SEL R217, RZ, 0x1, P6 ;  /* 0x00000001ffd97807 */ /* 0x000fe40003000000 */
[----:B------:R-:W-:Y:S02]  /*d470*/  LEA R218, P0, R216, UR14, 0x3 ;  /* 0x0000000ed8da7c11 */ /* 0x000fe4000f8018ff */
[----:B------:R-:W-:Y:S02]  /*d480*/  LOP3.LUT R222, R222, R64, R224, 0xfe, !PT ;  /* 0x00000040dede7212 */ /* 0x000fe400078efee0 */
[----:B------:R-:W-:Y:S02]  /*d490*/  LOP3.LUT R227, R65, R66, R227, 0xfe, !PT ;  /* 0x0000004241e37212 */ /* 0x000fe400078efee3 */
[----:B------:R-:W-:Y:S02]  /*d4a0*/  F2FP.BF16.F32.PACK_AB R66, R195, R180 ;  /* 0x000000b4c342723e */ /* 0x000fe400000010ff */
[----:B------:R-:W-:-:S02]  /*d4b0*/  F2FP.BF16.F32.PACK_AB R65, R179, R164 ;  /* 0x000000a4b341723e */ /* 0x000fc400000010ff */
[----:B------:R-:W-:Y:S02]  /*d4c0*/  F2FP.BF16.F32.PACK_AB R64, R163, R152 ;  /* 0x00000098a340723e */ /* 0x000fe400000010ff */
[----:B------:R-:W-:Y:S02]  /*d4d0*/  F2FP.BF16.F32.PACK_AB R67, R207, R196 ;  /* 0x000000c4cf43723e */ /* 0x000fe400000010ff */
[----:B------:R-:W-:Y:S02]  /*d4e0*/  LEA.HI.X R219, R216, UR15, RZ, 0x3, P0 ;  /* 0x0000000fd8db7c11 */ /* 0x000fe400080f1cff */
[----:B------:R-:W-:Y:S01]  /*d4f0*/  LOP3.LUT R222, R222, R217, RZ, 0xfc, !PT ;  /* 0x000000d9dede7212 */ /* 0x000fe200078efcff */
[----:B------:R3:W-:Y:S01]  /*d500*/  STG.E.128 desc[UR4][R220.64], R64 ;  /* 0x00000040dc007986 */ /* 0x0007e2000c101d04 */
[----:B------:R-:W-:Y:S02]  /*d510*/  LOP3.LUT R223, R223, R227, R225, 0xfe, !PT ;  /* 0x000000e3dfdf7212 */ /* 0x000fe400078efee1 */
[----:B------:R-:W-:-:S03]  /*d520*/  IADD3 R216, R216, 0x20, RZ ;  /* 0x00000020d8d87810 */ /* 0x000fc60007ffe0ff */
[----:B------:R3:W-:Y:S04]  /*d530*/  STG.E.64 desc[UR4][R218.64], R222 ;  /* 0x000000deda007986 */ /* 0x0007e8000c101b04 */
.L_x_1660:
[----:B------:R-:W-:Y:S05]  /*d540*/  BSYNC B1 ;  /* 0x0000000000017941 */ /* 0x000fea0003800000 */
.L_x_1659:
[----:B------:R-:W-:Y:S01]  /*d550*/  LOP3.LUT P0, RZ, R54, 0x80, RZ, 0xc0, !PT ;  /* 0x0000008036ff7812 */ /* 0x000fe2000780c0ff */
        /* <DEDUP_REMOVED lines=22> */
.L_x_1720:
[----:B------:R-:W-:-:S07]  /*d6c0*/  IMAD.MOV.U32 R153, RZ, RZ, R118 ;  /* 0x000000ffff997224 */ /* 0x000fce00078e0076 */
.L_x_1721:
[----:B------:R-:W-:Y:S05]  /*d6d0*/  BSYNC B2 ;  /* 0x0000000000027941 */ /* 0x000fea0003800000 */
.L_x_1719:
        /* <DEDUP_REMOVED lines=10> */
[----:B------:R-:W-:Y:S01]  /*d780*/  @!P1 IADD3 R58, R58, 0x1, RZ ;  /* 0x000000013a3a9810 */ /* 0x000fe20007ffe0ff */
[----:B------:R-:W-:Y:S02]  /*d790*/  @!P1 VIADD R116, R115, 0x1 ;  /* 0x0000000173749836 */ /* 0x000fe40000000000 */
[----:B------:R-:W-:Y:S01]  /*d7a0*/  @!P1 IMAD.MOV.U32 R57, RZ, RZ, RZ ;  /* 0x000000ffff399224 */ /* 0x000fe200078e00ff */
[----:B------:R-:W-:-:S13]  /*d7b0*/  ISETP.NE.AND P2, PT, R58, RZ, !P1 ;  /* 0x000000ff3a00720c */ /* 0x000fda0004f45270 */
[----:B------:R-:W-:-:S04]  /*d7c0*/  @P2 IADD3 R116, R115, RZ, RZ ;  /* 0x000000ff73742210 */ /* 0x000fc80007ffe0ff */
[----:B------:R-:W-:-:S07]  /*d7d0*/  @!P1 MOV R115, R116 ;  /* 0x0000007400739202 */ /* 0x000fce0000000f00 */
.L_x_1725:
[----:B------:R-:W-:Y:S05]  /*d7e0*/  BSYNC B3 ;  /* 0x0000000000037941 */ /* 0x000fea0003800000 */
.L_x_1724:
        /* <DEDUP_REMOVED lines=44> */
.L_x_1723:
[----:B------:R-:W-:Y:S05]  /*dab0*/  BSYNC B2 ;  /* 0x0000000000027941 */ /* 0x000fea0003800000 */
.L_x_1722:
[----:B------:R-:W0:Y:S01]  /*dac0*/  LDC R217, c[0x0][0x294] ;  /* 0x0000a500ffd97b82 */ /* 0x000e220000000800 */
[----:B------:R-:W-:Y:S01]  /*dad0*/  HFMA2.MMA R222, -RZ, RZ, 0.1171875, 0 ;  /* 0x2f800000ffde7435 */ /* 0x000fe200000001ff */
[----:B------:R-:W-:Y:S01]  /*dae0*/  I2FP.F32.U32 R145, R153 ;  /* 0x0000009900917245 */ /* 0x000fe20000201000 */
[----:B-----5:R-:W-:Y:S01]  /*daf0*/  IMAD.U32 R182, R64, 0x10000, RZ ;  /* 0x0001000040b67824 */ /* 0x020fe200078e00ff */
[----:B------:R-:W-:Y:S01]  /*db00*/  LOP3.LUT R54, R54, 0xfffffffb, RZ, 0xc0, !PT ;  /* 0xfffffffb36367812 */ /* 0x000fe200078ec0ff */
[----:B------:R-:W-:Y:S01]  /*db10*/  BSSY B2, `(.L_x_1726) ;  /* 0x0000017000027945 */ /* 0x000fe20003800000 */
[----:B------:R-:W-:Y:S01]  /*db20*/  PRMT R64, R64, 0x7632, R64 ;  /* 0x0000763240407816 */ /* 0x000fe20000000040 */
[----:B------:R-:W-:Y:S01]  /*db30*/  VIADD R181, R165, 0x1 ;  /* 0x00000001a5b57836 */ /* 0x000fe20000000000 */
[----:B------:R-:W1:Y:S03]  /*db40*/  LDC R210, c[0x0][0x298] ;  /* 0x0000a600ffd27b82 */ /* 0x000e660000000800 */
[----:B------:R-:W-:Y:S01]  /*db50*/  FFMA.FTZ R166, R145, R222, 1.1641532182693481445e-10 ;  /* 0x2f00000091a67423 */ /* 0x000fe200000100de */
[----:B------:R-:W-:Y:S01]  /*db60*/  FMUL.FTZ R145, R182, R215 ;  /* 0x000000d7b6917220 */ /* 0x000fe20000410000 */
[----:B------:R-:W-:-:S03]  /*db70*/  @P0 SHF.L.U32 R182, R60, 0x10, RZ ;  /* 0x000000103cb60819 */ /* 0x000fc600000006ff */
        /* <DEDUP_REMOVED lines=15> */
.L_x_1727:
[----:B------:R-:W-:-:S07]  /*dc70*/  IMAD.MOV.U32 R145, RZ, RZ, R118 ;  /* 0x000000ffff917224 */ /* 0x000fce00078e0076 */
.L_x_1728:
[----:B------:R-:W-:Y:S05]  /*dc80*/  BSYNC B2 ;  /* 0x0000000000027941 */ /* 0x000fea0003800000 */
.L_x_1726:
        /* <DEDUP_REMOVED lines=16> */
.L_x_1732:
[----:B------:R-:W-:Y:S05]  /*dd90*/  BSYNC B3 ;  /* 0x0000000000037941 */ /* 0x000fea0003800000 */
.L_x_1731:
        /* <DEDUP_REMOVED lines=44> */
.L_x_1730:
[----:B------:R-:W-:Y:S05]  /*e060*/  BSYNC B2 ;  /* 0x0000000000027941 */ /* 0x000fea0003800000 */
.L_x_1729:
[----:B------:R-:W-:Y:S01]  /*e070*/  I2FP.F32.U32 R145, R145 ;  /* 0x0000009100917245 */ /* 0x000fe20000201000 */
[----:B------:R-:W-:Y:S01]  /*e080*/  BSSY B2, `(.L_x_1733) ;  /* 0x0000018000027945 */ /* 0x000fe20003800000 */
[----:B------:R-:W-:Y:S02]  /*e090*/  SHF.L.U32 R166, R64, 0x10, RZ ;  /* 0x0000001040a67819 */ /* 0x000fe400000006ff */
[----:B------:R-:W-:Y:S01]  /*e0a0*/  LOP3.LUT R54, R54, 0xfffffffd, RZ, 0xc0, !PT ;  /* 0xfffffffd36367812 */ /* 0x000fe200078ec0ff */
[----:B------:R-:W-:Y:S01]  /*e0b0*/  FFMA.FTZ R64, R145, R222, 1.1641532182693481445e-10 ;  /* 0x2f00000091407423 */ /* 0x000fe200000100de */
[----:B------:R-:W-:Y:S01]  /*e0c0*/  @P0 PRMT R165, R60, 0x7632, R165 ;  /* 0x000076323ca50816 */ /* 0x000fe200000000a5 */
[----:B------:R-:W-:Y:S01]  /*e0d0*/  FMUL.FTZ R145, R166, R215 ;  /* 0x000000d7a6917220 */ /* 0x000fe20000410000 */
[----:B------:R-:W-:Y:S02]  /*e0e0*/  IADD3 R197, R181, 0x1, RZ ;  /* 0x00000001b5c57810 */ /* 0x000fe40007ffe0ff */
[----:B------:R-:W-:Y:S01]  /*e0f0*/  FSETP.GTU.FTZ.AND P1, PT, R64, R217, PT ;  /* 0x000000d94000720b */ /* 0x000fe20003f3c000 */
[----:B------:R-:W-:Y:S01]  /*e100*/  FMUL.FTZ R145, R145, R210 ;  /* 0x000000d291917220 */ /* 0x000fe20000410000 */
[----:B------:R-:W-:-:S04]  /*e110*/  @P0 IMAD.U32 R165, R165, 0x10000, RZ ;  /* 0x00010000a5a50824 */ /* 0x000fc800078e00ff */
        /* <DEDUP_REMOVED lines=13> */
.L_x_1734:
[----:B------:R-:W-:-:S07]  /*e1f0*/  MOV R64, R118 ;  /* 0x0000007600407202 */ /* 0x000fce0000000f00 */
.L_x_1735:
[----:B------:R-:W-:Y:S05]  /*e200*/  BSYNC B2 ;  /* 0x0000000000027941 */ /* 0x000fea0003800000 */
.L_x_1733:
        /* <DEDUP_REMOVED lines=10> */
[----:B------:R-:W-:Y:S01]  /*e2b0*/  @!P1 VIADD R58, R58, 0x1 ;  /* 0x000000013a3a9836 */ /* 0x000fe20000000000 */
[----:B------:R-:W-:Y:S02]  /*e2c0*/  @!P1 IADD3 R116, R115, 0x1, RZ ;  /* 0x0000000173749810 */ /* 0x000fe40007ffe0ff */
[----:B------:R-:W-:Y:S02]  /*e2d0*/  @!P1 MOV R57, RZ ;  /* 0x000000ff00399202 */ /* 0x000fe40000000f00 */
[----:B------:R-:W-:-:S13]  /*e2e0*/  ISETP.NE.AND P2, PT, R58, RZ, !P1 ;  /* 0x000000ff3a00720c */ /* 0x000fda0004f45270 */
[----:B------:R-:W-:-:S04]  /*e2f0*/  @P2 IMAD.MOV R116, RZ, RZ, R115 ;  /* 0x000000ffff742224 */ /* 0x000fc800078e0273 */
[----:B------:R-:W-:-:S07]  /*e300*/  @!P1 IMAD.MOV.U32 R115, RZ, RZ, R116 ;  /* 0x000000ffff739224 */ /* 0x000fce00078e0074 */
.L_x_1739:
[----:B------:R-:W-:Y:S05]  /*e310*/  BSYNC B3 ;  /* 0x0000000000037941 */ /* 0x000fea0003800000 */
.L_x_1738:
        /* <DEDUP_REMOVED lines=44> */
.L_x_1737:
[----:B------:R-:W-:Y:S05]  /*e5e0*/  BSYNC B2 ;  /* 0x0000000000027941 */ /* 0x000fea0003800000 */
.L_x_1736:
[----:B------:R-:W-:Y:S01]  /*e5f0*/  I2FP.F32.U32 R145, R64 ;  /* 0x0000004000917245 */ /* 0x000fe20000201000 */
[----:B------:R-:W-:Y:S01]  /*e600*/  IMAD.U32 R182, R65, 0x10000, RZ ;  /* 0x0001000041b67824 */ /* 0x000fe200078e00ff */
[C---:B------:R-:W-:Y:S01]  /*e610*/  ISETP.NE.AND P2, PT, R197.reuse, 0x1, PT ;  /* 0x00000001c500780c */ /* 0x040fe20003f45270 */
[----:B------:R-:W-:Y:S01]  /*e620*/  BSSY B2, `(.L_x_1740) ;  /* 0x0000014000027945 */ /* 0x000fe20003800000 */
[----:B------:R-:W-:Y:S02]  /*e630*/  VIADD R198, R197, 0x1 ;  /* 0x00000001c5c67836 */ /* 0x000fe40000000000 */
[----:B------:R-:W-:Y:S01]  /*e640*/  FFMA.FTZ R64, R145, R222, 1.1641532182693481445e-10 ;  /* 0x2f00000091407423 */ /* 0x000fe200000100de */
[----:B------:R-:W-:Y:S01]  /*e650*/  FMUL.FTZ R145, R182, R215 ;  /* 0x000000d7b6917220 */ /* 0x000fe20000410000 */
[----:B------:R-:W-:-:S03]  /*e660*/  @P0 SHF.L.U32 R182, R61, 0x10, RZ ;  /* 0x000000103db60819 */ /* 0x000fc600000006ff */
[----:B------:R-:W-:Y:S01]  /*e670*/  FMUL.FTZ R145, R145, R210 ;  /* 0x000000d291917220 */ /* 0x000fe20000410000 */
[----:B------:R-:W-:-:S04]  /*e680*/  FSETP.GTU.FTZ.AND P1, PT, R64, R217, PT ;  /* 0x000000d94000720b */ /* 0x000fc80003f3c000 */
[----:B------:R-:W-:Y:S02]  /*e690*/  FSEL R165, R145, RZ, !P1 ;  /* 0x000000ff91a57208 */ /* 0x000fe40004800000 */
[----:B------:R-:W-:-:S03]  /*e6a0*/  PRMT R145, R65, 0x7632, R145 ;  /* 0x0000763241917816 */ /* 0x000fc60000000091 */
        /* <DEDUP_REMOVED lines=10> */
.L_x_1741:
[----:B------:R-:W-:-:S07]  /*e750*/  IMAD.MOV.U32 R181, RZ, RZ, R118 ;  /* 0x000000ffffb57224 */ /* 0x000fce00078e0076 */
.L_x_1742:
[----:B------:R-:W-:Y:S05]  /*e760*/  BSYNC B2 ;  /* 0x0000000000027941 */ /* 0x000fea0003800000 */
.L_x_1740:
        /* <DEDUP_REMOVED lines=16> */
.L_x_1746:
[----:B------:R-:W-:Y:S05]  /*e870*/  BSYNC B3 ;  /* 0x0000000000037941 */ /* 0x000fea0003800000 */
.L_x_1745:
        /* <DEDUP_REMOVED lines=44> */
.L_x_1744:
[----:B------:R-:W-:Y:S05]  /*eb40*/  BSYNC B2 ;  /* 0x0000000000027941 */ /* 0x000fea0003800000 */
.L_x_1743:
[----:B------:R-:W-:Y:S01]  /*eb50*/  I2FP.F32.U32 R65, R181 ;  /* 0x000000b500417245 */ /* 0x000fe20000201000 */
[----:B------:R-:W-:Y:S01]  /*eb60*/  BSSY B2, `(.L_x_1747) ;  /* 0x0000016000027945 */ /* 0x000fe20003800000 */
[----:B------:R-:W-:Y:S02]  /*eb70*/  SHF.L.U32 R182, R145, 0x10, RZ ;  /* 0x0000001091b67819 */ /* 0x000fe400000006ff */
[----:B------:R-:W-:Y:S01]  /*eb80*/  ISETP.NE.AND P3, PT, R198, 0x1, PT ;  /* 0x00000001c600780c */ /* 0x000fe20003f65270 */
        /* <DEDUP_REMOVED lines=18> */
.L_x_1748:
[----:B------:R-:W-:-:S07]  /*ecb0*/  MOV R145, R118 ;  /* 0x0000007600917202 */ /* 0x000fce0000000f00 */
.L_x_1749:
[----:B------:R-:W-:Y:S05]  /*ecc0*/  BSYNC B2 ;  /* 0x0000000000027941 */ /* 0x000fea0003800000 */
.L_x_1747:
        /* <DEDUP_REMOVED lines=16> */
.L_x_1753:
[----:B------:R-:W-:Y:S05]  /*edd0*/  BSYNC B3 ;  /* 0x0000000000037941 */ /* 0x000fea0003800000 */
.L_x_1752:
        /* <DEDUP_REMOVED lines=44> */
.L_x_1751:
[----:B------:R-:W-:Y:S05]  /*f0a0*/  BSYNC B2 ;  /* 0x0000000000027941 */ /* 0x000fea0003800000 */
.L_x_1750:
        /* <DEDUP_REMOVED lines=22> */
.L_x_1755:
[----:B------:R-:W-:-:S07]  /*f210*/  IMAD.MOV.U32 R145, RZ, RZ, R118 ;  /* 0x000000ffff917224 */ /* 0x000fce00078e0076 */
.L_x_1756:
[----:B------:R-:W-:Y:S05]  /*f220*/  BSYNC B2 ;  /* 0x0000000000027941 */ /* 0x000fea0003800000 */
.L_x_1754:
        /* <DEDUP_REMOVED lines=16> */
.L_x_1760:
[----:B------:R-:W-:Y:S05]  /*f330*/  BSYNC B3 ;  /* 0x0000000000037941 */ /* 0x000fea0003800000 */
.L_x_1759:
        /* <DEDUP_REMOVED lines=42> */
[----:B------:R-:W-:Y:S01]  /*f5e0*/  IMAD.MOV.U32 R218, RZ, RZ, RZ ;  /* 0x000000ffffda7224 */ /* 0x000fe200078e00ff */
[----:B------:R-:W-:-:S07]  /*f5f0*/  MOV R116, R64 ;  /* 0x0000004000747202 */ /* 0x000fce0000000f00 */
.L_x_1758:
[----:B------:R-:W-:Y:S05]  /*f600*/  BSYNC B2 ;  /* 0x0000000000027941 */ /* 0x000fea0003800000 */
.L_x_1757:
        /* <DEDUP_REMOVED lines=22> */
.L_x_1762:
[----:B------:R-:W-:-:S07]  /*f770*/  MOV R66, R118 ;  /* 0x0000007600427202 */ /* 0x000fce0000000f00 */
.L_x_1763:
[----:B------:R-:W-:Y:S05]  /*f780*/  BSYNC B2 ;  /* 0x0000000000027941 */ /* 0x000fea0003800000 */
.L_x_1761:
        /* <DEDUP_REMOVED lines=16> */
.L_x_1767:
[----:B------:R-:W-:Y:S05]  /*f890*/  BSYNC B3 ;  /* 0x0000000000037941 */ /* 0x000fea0003800000 */
.L_x_1766:
        /* <DEDUP_REMOVED lines=44> */
.L_x_1765:
[----:B------:R-:W-:Y:S05]  /*fb60*/  BSYNC B2 ;  /* 0x0000000000027941 */ /* 0x000fea0003800000 */
.L_x_1764:
        /* <DEDUP_REMOVED lines=22> */
.L_x_1769:
[----:B------:R-:W-:-:S07]  /*fcd0*/  IMAD.MOV.U32 R224, RZ, RZ, R118 ;  /* 0x000000ffffe07224 */ /* 0x000fce00078e0076 */
.L_x_1770:
[----:B------:R-:W-:Y:S05]  /*fce0*/  BSYNC B2 ;  /* 0x0000000000027941 */ /* 0x000fea0003800000 */
.L_x_1768:
        /* <DEDUP_REMOVED lines=18> */
.L_x_1774:
[----:B------:R-:W-:Y:S05]  /*fe10*/  BSYNC B3 ;  /* 0x0000000000037941 */ /* 0x000fea0003800000 */
.L_x_1773:
        /* <DEDUP_REMOVED lines=44> */
.L_x_1772:
[----:B------:R-:W-:Y:S05]  /*100e0*/  BSYNC B2 ;  /* 0x0000000000027941 */ /* 0x000fea0003800000 */
.L_x_1771:
[----:B------:R-:W-:Y:S02]  /*100f0*/  I2FP.F32.U32 R65, R224 ;  /* 0x000000e000417245 */ /* 0x000fe40000201000 */
[----:B------:R-:W-:Y:S02]  /*10100*/  SHF.L.U32 R64, R223, 0x10, RZ ;  /* 0x00000010df407819 */ /* 0x000fe400000006ff */
[----:B------:R-:W-:Y:S01]  /*10110*/  SEL R66, RZ, 0x100, P4 ;  /* 0x00000100ff427807 */ /* 0x000fe20002000000 */
[----:B------:R-:W-:Y:S01]  /*10120*/  FFMA.FTZ R222, R65, R222, 1.1641532182693481445e-10 ;  /* 0x2f00000041de7423 */ /* 0x000fe200000100de */
[----:B------:R-:W-:Y:S01]  /*10130*/  SEL R229, RZ, 0x10000, P5 ;  /* 0x00010000ffe57807 */ /* 0x000fe20002800000 */
[----:B------:R-:W-:Y:S01]  /*10140*/  FMUL.FTZ R65, R64, R215 ;  /* 0x000000d740417220 */ /* 0x000fe20000410000 */
[----:B------:R-:W-:Y:S02]  /*10150*/  @P0 PRMT R64, R63, 0x7632, R64 ;  /* 0x000076323f400816 */ /* 0x000fe40000000040 */
        /* <DEDUP_REMOVED lines=32> */
.L_x_1718:
[----:B------:R-:W-:Y:S05]  /*10360*/  BSYNC B1 ;  /* 0x0000000000017941 */ /* 0x000fea0003800000 */
.L_x_1717:
[----:B------:R-:W-:Y:S01]  /*10370*/  LOP3.LUT P0, RZ, R54, 0x40, RZ, 0xc0, !PT ;  /* 0x0000004036ff7812 */ /* 0x000fe2000780c0ff */
        /* <DEDUP_REMOVED lines=22> */
.L_x_1778:
[----:B------:R-:W-:-:S07]  /*104e0*/  IMAD.MOV.U32 R154, RZ, RZ, R118 ;  /* 0x000000ffff9a7224 */ /* 0x000fce00078e0076 */
.L_x_1779:
[----:B------:R-:W-:Y:S05]  /*104f0*/  BSYNC B2 ;  /* 0x0000000000027941 */ /* 0x000fea0003800000 */
.L_x_1777:
        /* <DEDUP_REMOVED lines=16> */
.L_x_1783:
[----:B------:R-:W-:Y:S05]  /*10600*/  BSYNC B3 ;  /* 0x0000000000037941 */ /* 0x000fea0003800000 */
.L_x_1782:
        /* <DEDUP_REMOVED lines=44> */
.L_x_1781:
[----:B------:R-:W-:Y:S05]  /*108d0*/  BSYNC B2 ;  /* 0x0000000000027941 */ /* 0x000fea0003800000 */
.L_x_1780:
[----:B------:R-:W0:Y:S01]  /*108e0*/  LDC R217, c[0x0][0x294] ;  /* 0x0000a500ffd97b82 */ /* 0x000e220000000800 */
[----:B------:R-:W-:Y:S01]  /*108f0*/  HFMA2.MMA R222, -RZ, RZ, 0.1171875, 0 ;  /* 0x2f800000ffde7435 */ /* 0x000fe200000001ff */
[----:B------:R-:W-:Y:S01]  /*10900*/  I2FP.F32.U32 R145, R154 ;  /* 0x0000009a00917245 */ /* 0x000fe20000201000 */
[----:B-----5:R-:W-:Y:S01]  /*10910*/  IMAD.U32 R168, R64, 0x10000, RZ ;  /* 0x0001000040a87824 */ /* 0x020fe200078e00ff */
[----:B------:R-:W-:Y:S01]  /*10920*/  LOP3.LUT R54, R54, 0xfffffffb, RZ, 0xc0, !PT ;  /* 0xfffffffb36367812 */ /* 0x000fe200078ec0ff */
[----:B------:R-:W-:Y:S01]  /*10930*/  BSSY B2, `(.L_x_1784) ;  /* 0x0000017000027945 */ /* 0x000fe20003800000 */
[----:B------:R-:W-:Y:S01]  /*10940*/  PRMT R64, R64, 0x7632, R64 ;  /* 0x0000763240407816 */ /* 0x000fe20000000040 */
[----:B------:R-:W-:Y:S01]  /*10950*/  FMUL.FTZ R168, R168, R215 ;  /* 0x000000d7a8a87220 */ /* 0x000fe20000410000 */
[----:B------:R-:W1:Y:S01]  /*10960*/  LDC R209, c[0x0][0x298] ;  /* 0x0000a600ffd17b82 */ /* 0x000e620000000800 */
[----:B------:R-:W-:Y:S02]  /*10970*/  VIADD R183, R167, 0x1 ;  /* 0x00000001a7b77836 */ /* 0x000fe40000000000 */
[----:B------:R-:W-:Y:S01]  /*10980*/  FFMA.FTZ R154, R145, R222, 1.1641532182693481445e-10 ;  /* 0x2f000000919a7423 */ /* 0x000fe200000100de */
[----:B------:R-:W-:-:S04]  /*10990*/  @P0 SHF.L.U32 R145, R60, 0x10, RZ ;  /* 0x000000103c910819 */ /* 0x000fc800000006ff */
        /* <DEDUP_REMOVED lines=15> */
.L_x_1785:
[----:B------:R-:W-:-:S07]  /*10a90*/  IMAD.MOV.U32 R145, RZ, RZ, R118 ;  /* 0x000000ffff917224 */ /* 0x000fce00078e0076 */
.L_x_1786:
[----:B------:R-:W-:Y:S05]  /*10aa0*/  BSYNC B2 ;  /* 0x0000000000027941 */ /* 0x000fea0003800000 */
.L_x_1784:
        /* <DEDUP_REMOVED lines=16> */
.L_x_1790:
[----:B------:R-:W-:Y:S05]  /*10bb0*/  BSYNC B3 ;  /* 0x0000000000037941 */ /* 0x000fea0003800000 */
.L_x_1789:
        /* <DEDUP_REMOVED lines=44> */
.L_x_1788:
[----:B------:R-:W-:Y:S05]  /*10e80*/  BSYNC B2 ;  /* 0x0000000000027941 */ /* 0x000fea0003800000 */
.L_x_1787:
[----:B------:R-:W-:Y:S01]  /*10e90*/  I2FP.F32.U32 R145, R145 ;  /* 0x0000009100917245 */ /* 0x000fe20000201000 */
[----:B------:R-:W-:Y:S01]  /*10ea0*/  BSSY B2, `(.L_x_1791) ;  /* 0x0000018000027945 */ /* 0x000fe20003800000 */
[----:B------:R-:W-:Y:S02]  /*10eb0*/  SHF.L.U32 R168, R64, 0x10, RZ ;  /* 0x0000001040a87819 */ /* 0x000fe400000006ff */
[----:B------:R-:W-:Y:S01]  /*10ec0*/  @P0 PRMT R167, R60, 0x7632, R167 ;  /* 0x000076323ca70816 */ /* 0x000fe200000000a7 */
[----:B------:R-:W-:Y:S01]  /*10ed0*/  FFMA.FTZ R64, R145, R222, 1.1641532182693481445e-10 ;  /* 0x2f00000091407423 */ /* 0x000fe200000100de */
[----:B------:R-:W-:Y:S01]  /*10ee0*/  LOP3.LUT R54, R54, 0xfffffffd, RZ, 0xc0, !PT ;  /* 0xfffffffd36367812 */ /* 0x000fe200078ec0ff */
[----:B------:R-:W-:Y:S01]  /*10ef0*/  FMUL.FTZ R168, R168, R215 ;  /* 0x000000d7a8a87220 */ /* 0x000fe20000410000 */
[----:B------:R-:W-:Y:S01]  /*10f00*/  IADD3 R199, R183, 0x1, RZ ;  /* 0x00000001b7c77810 */ /* 0x000fe20007ffe0ff */
[----:B------:R-:W-:Y:S01]  /*10f10*/  @P0 IMAD.U32 R184, R167, 0x10000, RZ ;  /* 0x00010000a7b80824 */ /* 0x000fe200078e00ff */
        /* <DEDUP_REMOVED lines=15> */
.L_x_1792:
[----:B------:R-:W-:-:S07]  /*11010*/  MOV R64, R118 ;  /* 0x0000007600407202 */ /* 0x000fce0000000f00 */
.L_x_1793:
[----:B------:R-:W-:Y:S05]  /*11020*/  BSYNC B2 ;  /* 0x0000000000027941 */ /* 0x000fea0003800000 */
.L_x_1791:
        /* <DEDUP_REMOVED lines=16> */
.L_x_1797:
[----:B------:R-:W-:Y:S05]  /*11130*/  BSYNC B3 ;  /* 0x0000000000037941 */ /* 0x000fea0003800000 */
.L_x_1796:
        /* <DEDUP_REMOVED lines=44> */
.L_x_1795:
[----:B------:R-:W-:Y:S05]  /*11400*/  BSYNC B2 ;  /* 0x0000000000027941 */ /* 0x000fea0003800000 */
.L_x_1794:
[----:B------:R-:W-:Y:S01]  /*11410*/  I2FP.F32.U32 R145, R64 ;  /* 0x0000004000917245 */ /* 0x000fe20000201000 */
[----:B------:R-:W-:Y:S01]  /*11420*/  IMAD.U32 R168, R65, 0x10000, RZ ;  /* 0x0001000041a87824 */ /* 0x000fe200078e00ff */
[----:B------:R-:W-:Y:S01]  /*11430*/  ISETP.NE.AND P2, PT, R199, 0x1, PT ;  /* 0x00000001c700780c */ /* 0x000fe20003f45270 */
        /* <DEDUP_REMOVED lines=19> */
.L_x_1799:
[----:B------:R-:W-:-:S07]  /*11570*/  IMAD.MOV.U32 R183, RZ, RZ, R118 ;  /* 0x000000ffffb77224 */ /* 0x000fce00078e0076 */
.L_x_1800:
[----:B------:R-:W-:Y:S05]  /*11580*/  BSYNC B2 ;  /* 0x0000000000027941 */ /* 0x000fea0003800000 */
.L_x_1798:
        /* <DEDUP_REMOVED lines=16> */
.L_x_1804:
[----:B------:R-:W-:Y:S05]  /*11690*/  BSYNC B3 ;  /* 0x0000000000037941 */ /* 0x000fea0003800000 */
.L_x_1803:
        /* <DEDUP_REMOVED lines=44> */
.L_x_1802:
[----:B------:R-:W-:Y:S05]  /*11960*/  BSYNC B2 ;  /* 0x0000000000027941 */ /* 0x000fea0003800000 */
.L_x_1801:
        /* <DEDUP_REMOVED lines=22> */
.L_x_1806:
[----:B------:R-:W-:-:S07]  /*11ad0*/  MOV R145, R118 ;  /* 0x0000007600917202 */ /* 0x000fce0000000f00 */
.L_x_1807:
[----:B------:R-:W-:Y:S05]  /*11ae0*/  BSYNC B2 ;  /* 0x0000000000027941 */ /* 0x000fea0003800000 */
.L_x_1805:
        /* <DEDUP_REMOVED lines=16> */
.L_x_1811:
[----:B------:R-:W-:Y:S05]  /*11bf0*/  BSYNC B3 ;  /* 0x0000000000037941 */ /* 0x000fea0003800000 */
.L_x_1810:
        /* <DEDUP_REMOVED lines=11> */
[----:B------:R-:W-:Y:S01]  /*11cb0*/  IMAD.WIDE.U32 R218, R199, -0x326172a9, RZ ;  /* 0xcd9e8d57c7da7825 */ /* 0x000fe200078e00ff */
[----:B------:R-:W-:-:S04]  /*11cc0*/  HFMA2.MMA R199, -RZ, RZ, 0, 0 ;  /* 0x00000000ffc77435 */ /* 0x000fc800000001ff */
        /* <DEDUP_REMOVED lines=31> */
.L_x_1809:
[----:B------:R-:W-:Y:S05]  /*11ec0*/  BSYNC B2 ;  /* 0x0000000000027941 */ /* 0x000fea0003800000 */
.L_x_1808:
        /* <DEDUP_REMOVED lines=22> */
.L_x_1813:
[----:B------:R-:W-:-:S07]  /*12030*/  IMAD.MOV.U32 R145, RZ, RZ, R118 ;  /* 0x000000ffff917224 */ /* 0x000fce00078e0076 */
.L_x_1814:
[----:B------:R-:W-:Y:S05]  /*12040*/  BSYNC B2 ;  /* 0x0000000000027941 */ /* 0x000fea0003800000 */
.L_x_1812:
        /* <DEDUP_REMOVED lines=16> */
.L_x_1818:
[----:B------:R-:W-:Y:S05]  /*12150*/  BSYNC B3 ;  /* 0x0000000000037941 */ /* 0x000fea0003800000 */
.L_x_1817:
        /* <DEDUP_REMOVED lines=44> */
.L_x_1816:
[----:B------:R-:W-:Y:S05]  /*12420*/  BSYNC B2 ;  /* 0x0000000000027941 */ /* 0x000fea0003800000 */
.L_x_1815:
        /* <DEDUP_REMOVED lines=22> */
.L_x_1820:
[----:B------:R-:W-:-:S07]  /*12590*/  MOV R66, R118 ;  /* 0x0000007600427202 */ /* 0x000fce0000000f00 */
.L_x_1821:
[----:B------:R-:W-:Y:S05]  /*125a0*/  BSYNC B2 ;  /* 0x0000000000027941 */ /* 0x000fea0003800000 */
.L_x_1819:
        /* <DEDUP_REMOVED lines=16> */
.L_x_1825:
[----:B------:R-:W-:Y:S05]  /*126b0*/  BSYNC B3 ;  /* 0x0000000000037941 */ /* 0x000fea0003800000 */
.L_x_1824:
        /* <DEDUP_REMOVED lines=44> */
.L_x_1823:
[----:B------:R-:W-:Y:S05]  /*12980*/  BSYNC B2 ;  /* 0x0000000000027941 */ /* 0x000fea0003800000 */
.L_x_1822:
        /* <DEDUP_REMOVED lines=22> */
.L_x_1827:
[----:B------:R-:W-:-:S07]  /*12af0*/  IMAD.MOV.U32 R224, RZ, RZ, R118 ;  /* 0x000000ffffe07224 */ /* 0x000fce00078e0076 */
.L_x_1828:
[----:B------:R-:W-:Y:S05]  /*12b00*/  BSYNC B2 ;  /* 0x0000000000027941 */ /* 0x000fea0003800000 */
.L_x_1826:
        /* <DEDUP_REMOVED lines=18> */
.L_x_1832:
[----:B------:R-:W-:Y:S05]  /*12c30*/  BSYNC B3 ;  /* 0x0000000000037941 */ /* 0x000fea0003800000 */
.L_x_1831:
        /* <DEDUP_REMOVED lines=44> */
.L_x_1830:
[----:B------:R-:W-:Y:S05]  /*12f00*/  BSYNC B2 ;  /* 0x0000000000027941 */ /* 0x000fea0003800000 */
.L_x_1829:
        /* <DEDUP_REMOVED lines=39> */
.L_x_1776:
[----:B------:R-:W-:Y:S05]  /*13180*/  BSYNC B1 ;  /* 0x0000000000017941 */ /* 0x000fea0003800000 */
.L_x_1775:
        /* <DEDUP_REMOVED lines=23> */
.L_x_1836:
[----:B------:R-:W-:-:S07]  /*13300*/  IMAD.MOV.U32 R155, RZ, RZ, R118 ;  /* 0x000000ffff9b7224 */ /* 0x000fce00078e0076 */
.L_x_1837:
[----:B------:R-:W-:Y:S05]  /*13310*/  BSYNC B2 ;  /* 0x0000000000027941 */ /* 0x000fea0003800000 */
.L_x_1835:
        /* <DEDUP_REMOVED lines=16> */
.L_x_1841:
[----:B------:R-:W-:Y:S05]  /*13420*/  BSYNC B3 ;  /* 0x0000000000037941 */ /* 0x000fea0003800000 */
.L_x_1840:
        /* <DEDUP_REMOVED lines=44> */
.L_x_1839:
[----:B------:R-:W-:Y:S05]  /*136f0*/  BSYNC B2 ;  /* 0x0000000000027941 */ /* 0x000fea0003800000 */
.L_x_1838:
        /* <DEDUP_REMOVED lines=27> */
.L_x_1843:
[----:B------:R-:W-:-:S07]  /*138b0*/  IMAD.MOV.U32 R145, RZ, RZ, R118 ;  /* 0x000000ffff917224 */ /* 0x000fce00078e0076 */
.L_x_1844:
[----:B------:R-:W-:Y:S05]  /*138c0*/  BSYNC B2 ;  /* 0x0000000000027941 */ /* 0x000fea0003800000 */
.L_x_1842:
        /* <DEDUP_REMOVED lines=16> */
.L_x_1848:
[----:B------:R-:W-:Y:S05]  /*139d0*/  BSYNC B3 ;  /* 0x0000000000037941 */ /* 0x000fea0003800000 */
.L_x_1847:
        /* <DEDUP_REMOVED lines=44> */
.L_x_1846:
[----:B------:R-:W-:Y:S05]  /*13ca0*/  BSYNC B2 ;  /* 0x0000000000027941 */ /* 0x000fea0003800000 */
.L_x_1845:
        /* <DEDUP_REMOVED lines=24> */
.L_x_1850:
[----:B------:R-:W-:-:S07]  /*13e30*/  MOV R64, R118 ;  /* 0x0000007600407202 */ /* 0x000fce0000000f00 */
.L_x_1851:
[----:B------:R-:W-:Y:S05]  /*13e40*/  BSYNC B2 ;  /* 0x0000000000027941 */ /* 0x000fea0003800000 */
.L_x_1849:
        /* <DEDUP_REMOVED lines=16> */
.L_x_1855:
[----:B------:R-:W-:Y:S05]  /*13f50*/  BSYNC B3 ;  /* 0x0000000000037941 */ /* 0x000fea0003800000 */
.L_x_1854:
        /* <DEDUP_REMOVED lines=44> */
.L_x_1853:
[----:B------:R-:W-:Y:S05]  /*14220*/  BSYNC B2 ;  /* 0x0000000000027941 */ /* 0x000fea0003800000 */
.L_x_1852:
        /* <DEDUP_REMOVED lines=22> */
.L_x_1857:
[----:B------:R-:W-:-:S07]  /*14390*/  IMAD.MOV.U32 R185, RZ, RZ, R118 ;  /* 0x000000ffffb97224 */ /* 0x000fce00078e0076 */
.L_x_1858:
[----:B------:R-:W-:Y:S05]  /*143a0*/  BSYNC B2 ;  /* 0x0000000000027941 */ /* 0x000fea0003800000 */
.L_x_1856:
        /* <DEDUP_REMOVED lines=16> */
.L_x_1862:
[----:B------:R-:W-:Y:S05]  /*144b0*/  BSYNC B3 ;  /* 0x0000000000037941 */ /* 0x000fea0003800000 */
.L_x_1861:
        /* <DEDUP_REMOVED lines=44> */
.L_x_1860:
[----:B------:R-:W-:Y:S05]  /*14780*/  BSYNC B2 ;  /* 0x0000000000027941 */ /* 0x000fea0003800000 */
.L_x_1859:
        /* <DEDUP_REMOVED lines=22> */
.L_x_1864:
[----:B------:R-:W-:-:S07]  /*148f0*/  MOV R145, R118 ;  /* 0x0000007600917202 */ /* 0x000fce0000000f00 */
.L_x_1865:
[----:B------:R-:W-:Y:S05]  /*14900*/  BSYNC B2 ;  /* 0x0000000000027941 */ /* 0x000fea0003800000 */
.L_x_1863:
        /* <DEDUP_REMOVED lines=16> */
.L_x_1869:
[----:B------:R-:W-:Y:S05]  /*14a10*/  BSYNC B3 ;  /* 0x0000000000037941 */ /* 0x000fea0003800000 */
.L_x_1868:
        /* <DEDUP_REMOVED lines=44> */
.L_x_1867:
[----:B------:R-:W-:Y:S05]  /*14ce0*/  BSYNC B2 ;  /* 0x0000000000027941 */ /* 0x000fea0003800000 */
.L_x_1866:
        /* <DEDUP_REMOVED lines=22> */
.L_x_1871:
[----:B------:R-:W-:-:S07]  /*14e50*/  IMAD.MOV.U32 R145, RZ, RZ, R118 ;  /* 0x000000ffff917224 */ /* 0x000fce00078e0076 */
.L_x_1872:
[----:B------:R-:W-:Y:S05]  /*14e60*/  BSYNC B2 ;  /* 0x0000000000027941 */ /* 0x000fea0003800000 */
.L_x_1870:
        /* <DEDUP_REMOVED lines=16> */
.L_x_1876:
[----:B------:R-:W-:Y:S05]  /*14f70*/  BSYNC B3 ;  /* 0x0000000000037941 */ /* 0x000fea0003800000 */
.L_x_1875:
        /* <DEDUP_REMOVED lines=44> */
.L_x_1874:
[----:B------:R-:W-:Y:S05]  /*15240*/  BSYNC B2 ;  /* 0x0000000000027941 */ /* 0x000fea0003800000 */
.L_x_1873:
        /* <DEDUP_REMOVED lines=22> */
.L_x_1878:
[----:B------:R-:W-:-:S07]  /*153b0*/  MOV R66, R118 ;  /* 0x0000007600427202 */ /* 0x000fce0000000f00 */
.L_x_1879:
[----:B------:R-:W-:Y:S05]  /*153c0*/  BSYNC B2 ;  /* 0x0000000000027941 */ /* 0x000fea0003800000 */
.L_x_1877:
        /* <DEDUP_REMOVED lines=16> */
.L_x_1883:
[----:B------:R-:W-:Y:S05]  /*154d0*/  BSYNC B3 ;  /* 0x0000000000037941 */ /* 0x000fea0003800000 */
.L_x_1882:
        /* <DEDUP_REMOVED lines=44> */
.L_x_1881:
[----:B------:R-:W-:Y:S05]  /*157a0*/  BSYNC B2 ;  /* 0x0000000000027941 */ /* 0x000fea0003800000 */
.L_x_1880:
        /* <DEDUP_REMOVED lines=22> */
.L_x_1885:
[----:B------:R-:W-:-:S07]  /*15910*/  IMAD.MOV.U32 R224, RZ, RZ, R118 ;  /* 0x000000ffffe07224 */ /* 0x000fce00078e0076 */
.L_x_1886:
[----:B------:R-:W-:Y:S05]  /*15920*/  BSYNC B2 ;  /* 0x0000000000027941 */ /* 0x000fea0003800000 */
.L_x_1884:
        /* <DEDUP_REMOVED lines=18> */
.L_x_1890:
[----:B------:R-:W-:Y:S05]  /*15a50*/  BSYNC B3 ;  /* 0x0000000000037941 */ /* 0x000fea0003800000 */
.L_x_1889:
        /* <DEDUP_REMOVED lines=44> */
.L_x_1888:
[----:B------:R-:W-:Y:S05]  /*15d20*/  BSYNC B2 ;  /* 0x0000000000027941 */ /* 0x000fea0003800000 */
.L_x_1887:
        /* <DEDUP_REMOVED lines=39> */
.L_x_1834:
[----:B------:R-:W-:Y:S05]  /*15fa0*/  BSYNC B1 ;  /* 0x0000000000017941 */ /* 0x000fea0003800000 */
.L_x_1833:
        /* <DEDUP_REMOVED lines=23> */
.L_x_1894:
[----:B------:R-:W-:-:S07]  /*16120*/  IMAD.MOV.U32 R156, RZ, RZ, R118 ;  /* 0x000000ffff9c7224 */ /* 0x000fce00078e0076 */
.L_x_1895:
[----:B------:R-:W-:Y:S05]  /*16130*/  BSYNC B2 ;  /* 0x0000000000027941 */ /* 0x000fea0003800000 */
.L_x_1893:
        /* <DEDUP_REMOVED lines=16> */
.L_x_1899:
[----:B------:R-:W-:Y:S05]  /*16240*/  BSYNC B3 ;  /* 0x0000000000037941 */ /* 0x000fea0003800000 */
.L_x_1898:
        /* <DEDUP_REMOVED lines=44> */
.L_x_1897:
[----:B------:R-:W-:Y:S05]  /*16510*/  BSYNC B2 ;  /* 0x0000000000027941 */ /* 0x000fea0003800000 */
.L_x_1896:
        /* <DEDUP_REMOVED lines=27> */
.L_x_1901:
[----:B------:R-:W-:-:S07]  /*166d0*/  IMAD.MOV.U32 R145, RZ, RZ, R118 ;  /* 0x000000ffff917224 */ /* 0x000fce00078e0076 */
.L_x_1902:
[----:B------:R-:W-:Y:S05]  /*166e0*/  BSYNC B2 ;  /* 0x0000000000027941 */ /* 0x000fea0003800000 */
.L_x_1900:
        /* <DEDUP_REMOVED lines=16> */
.L_x_1906:
[----:B------:R-:W-:Y:S05]  /*167f0*/  BSYNC B3 ;  /* 0x0000000000037941 */ /* 0x000fea0003800000 */
.L_x_1905:
        /* <DEDUP_REMOVED lines=44> */
.L_x_1904:
[----:B------:R-:W-:Y:S05]  /*16ac0*/  BSYNC B2 ;  /* 0x0000000000027941 */ /* 0x000fea0003800000 */
.L_x_1903:
        /* <DEDUP_REMOVED lines=24> */
.L_x_1908:
[----:B------:R-:W-:-:S07]  /*16c50*/  MOV R64, R118 ;  /* 0x0000007600407202 */ /* 0x000fce0000000f00 */
.L_x_1909:
[----:B------:R-:W-:Y:S05]  /*16c60*/  BSYNC B2 ;  /* 0x0000000000027941 */ /* 0x000fea0003800000 */
.L_x_1907:
        /* <DEDUP_REMOVED lines=16> */
.L_x_1913:
[----:B------:R-:W-:Y:S05]  /*16d70*/  BSYNC B3 ;  /* 0x0000000000037941 */ /* 0x000fea0003800000 */
.L_x_1912:
        /* <DEDUP_REMOVED lines=44> */
.L_x_1911:
[----:B------:R-:W-:Y:S05]  /*17040*/  BSYNC B2 ;  /* 0x0000000000027941 */ /* 0x000fea0003800000 */
.L_x_1910:
        /* <DEDUP_REMOVED lines=22> */
.L_x_1915:
[----:B------:R-:W-:-:S07]  /*171b0*/  IMAD.MOV.U32 R187, RZ, RZ, R118 ;  /* 0x000000ffffbb7224 */ /* 0x000fce00078e0076 */
.L_x_1916:
[----:B------:R-:W-:Y:S05]  /*171c0*/  BSYNC B2 ;  /* 0x0000000000027941 */ /* 0x000fea0003800000 */
.L_x_1914:
        /* <DEDUP_REMOVED lines=16> */
.L_x_1920:
[----:B------:R-:W-:Y:S05]  /*172d0*/  BSYNC B3 ;  /* 0x0000000000037941 */ /* 0x000fea0003800000 */
.L_x_1919:
        /* <DEDUP_REMOVED lines=44> */
.L_x_1918:
[----:B------:R-:W-:Y:S05]  /*175a0*/  BSYNC B2 ;  /* 0x0000000000027941 */ /* 0x000fea0003800000 */
.L_x_1917:
        /* <DEDUP_REMOVED lines=22> */
.L_x_1922:
[----:B------:R-:W-:-:S07]  /*17710*/  MOV R145, R118 ;  /* 0x0000007600917202 */ /* 0x000fce0000000f00 */
.L_x_1923:
[----:B------:R-:W-:Y:S05]  /*17720*/  BSYNC B2 ;  /* 0x0000000000027941 */ /* 0x000fea0003800000 */
.L_x_1921:
        /* <DEDUP_REMOVED lines=16> */
.L_x_1927:
[----:B------:R-:W-:Y:S05]  /*17830*/  BSYNC B3 ;  /* 0x0000000000037941 */ /* 0x000fea0003800000 */
.L_x_1926:
        /* <DEDUP_REMOVED lines=44> */
.L_x_1925:
[----:B------:R-:W-:Y:S05]  /*17b00*/  BSYNC B2 ;  /* 0x0000000000027941 */ /* 0x000fea0003800000 */
.L_x_1924:
        /* <DEDUP_REMOVED lines=22> */
.L_x_1929:
[----:B------:R-:W-:-:S07]  /*17c70*/  IMAD.MOV.U32 R145, RZ, RZ, R118 ;  /* 0x000000ffff917224 */ /* 0x000fce00078e0076 */
.L_x_1930:
[----:B------:R-:W-:Y:S05]  /*17c80*/  BSYNC B2 ;  /* 0x0000000000027941 */ /* 0x000fea0003800000 */
.L_x_1928:
        /* <DEDUP_REMOVED lines=16> */
.L_x_1934:
[----:B------:R-:W-:Y:S05]  /*17d90*/  BSYNC B3 ;  /* 0x0000000000037941 */ /* 0x000fea0003800000 */
.L_x_1933:
        /* <DEDUP_REMOVED lines=44> */
.L_x_1932:
[----:B------:R-:W-:Y:S05]  /*18060*/  BSYNC B2 ;  /* 0x0000000000027941 */ /* 0x000fea0003800000 */
.L_x_1931:
        /* <DEDUP_REMOVED lines=22> */
.L_x_1936:
[----:B------:R-:W-:-:S07]  /*181d0*/  MOV R66, R118 ;  /* 0x0000007600427202 */ /* 0x000fce0000000f00 */
.L_x_1937:
[----:B------:R-:W-:Y:S05]  /*181e0*/  BSYNC B2 ;  /* 0x0000000000027941 */ /* 0x000fea0003800000 */
.L_x_1935:
        /* <DEDUP_REMOVED lines=16> */
.L_x_1941:
[----:B------:R-:W-:Y:S05]  /*182f0*/  BSYNC B3 ;  /* 0x0000000000037941 */ /* 0x000fea0003800000 */
.L_x_1940:
        /* <DEDUP_REMOVED lines=44> */
.L_x_1939:
[----:B------:R-:W-:Y:S05]  /*185c0*/  BSYNC B2 ;  /* 0x0000000000027941 */ /* 0x000fea0003800000 */
.L_x_1938:
        /* <DEDUP_REMOVED lines=22> */
.L_x_1943:
[----:B------:R-:W-:-:S07]  /*18730*/  IMAD.MOV.U32 R224, RZ, RZ, R118 ;  /* 0x000000ffffe07224 */ /* 0x000fce00078e0076 */
.L_x_1944:
[----:B------:R-:W-:Y:S05]  /*18740*/  BSYNC B2 ;  /* 0x0000000000027941 */ /* 0x000fea0003800000 */
.L_x_1942:
        /* <DEDUP_REMOVED lines=18> */
.L_x_1948:
[----:B------:R-:W-:Y:S05]  /*18870*/  BSYNC B3 ;  /* 0x0000000000037941 */ /* 0x000fea0003800000 */
.L_x_1947:
        /* <DEDUP_REMOVED lines=44> */
.L_x_1946:
[----:B------:R-:W-:Y:S05]  /*18b40*/  BSYNC B2 ;  /* 0x0000000000027941 */ /* 0x000fea0003800000 */
.L_x_1945:
        /* <DEDUP_REMOVED lines=9> */
[----:B------:R-:W-:Y:S01]  /*18be0*/  @P0 IMAD.U32 R66, R65, 0x10000, RZ ;  /* 0x0001000041420824 */ /* 0x000fe200078e00ff */
[----:B------:R-:W-:-:S02]  /*18bf0*/  LOP3.LUT P5, RZ, R54, 0x2, RZ, 0xc0, !PT ;  /* 0x0000000236ff7812 */ /* 0x000fc400078ac0ff */
[----:B------:R-:W-:Y:S02]  /*18c00*/  SEL R222, RZ, 0x1, P1 ;  /* 0x00000001ffde7807 */ /* 0x000fe40000800000 */
[----:B------:R-:W-:Y:S02]  /*18c10*/  FSEL R211, R64, RZ, !P4 ;  /* 0x000000ff40d37208 */ /* 0x000fe40006000000 */
[----:B------:R-:W-:Y:S01]  /*18c20*/  SEL R64, RZ, 0x1, P2 ;  /* 0x00000001ff407807 */ /* 0x000fe20001000000 */
[----:B------:R-:W-:Y:S01]  /*18c30*/  IMAD.WIDE.U32 R222, R222, 0x10000, RZ ;  /* 0x00010000dede7825 */ /* 0x000fe200078e00ff */
[----:B------:R-:W-:-:S03]  /*18c40*/  SEL R217, RZ, 0x1, P5 ;  /* 0x00000001ffd97807 */ /* 0x000fc60002800000 */
[----:B------:R-:W-:Y:S01]  /*18c50*/  @P0 FADD.FTZ R211, R66, R211 ;  /* 0x000000d342d30221 */ /* 0x000fe20000010000 */
[----:B------:R-:W-:Y:S01]  /*18c60*/  LEA R220, P0, R216, UR12, 0x4 ;  /* 0x0000000cd8dc7c11 */ /* 0x000fe2000f8020ff */
[----:B------:R-:W-:Y:S01]  /*18c70*/  IMAD.WIDE.U32 R64, R64, 0x1000000, RZ ;  /* 0x0100000040407825 */ /* 0x000fe200078e00ff */
[----:B------:R-:W-:Y:S02]  /*18c80*/  SEL R66, RZ, 0x1000000, P4 ;  /* 0x01000000ff427807 */ /* 0x000fe40002000000 */
[C---:B------:R-:W-:Y:S02]  /*18c90*/  LEA.HI.X R221, R216.reuse, UR13, RZ, 0x4, P0 ;  /* 0x0000000dd8dd7c11 */ /* 0x040fe400080f24ff */
[----:B------:R-:W-:Y:S02]  /*18ca0*/  LEA R218, P0, R216, UR14, 0x3 ;  /* 0x0000000ed8da7c11 */ /* 0x000fe4000f8018ff */
[----:B------:R-:W-:Y:S02]  /*18cb0*/  LOP3.LUT P6, RZ, R54, 0x4, RZ, 0xc0, !PT ;  /* 0x0000000436ff7812 */ /* 0x000fe400078cc0ff */
[----:B------:R-:W-:Y:S01]  /*18cc0*/  LEA.HI.X R219, R216, UR15, RZ, 0x3, P0 ;  /* 0x0000000fd8db7c11 */ /* 0x000fe200080f1cff */
[----:B------:R-:W-:Y:S01]  /*18cd0*/  IMAD.WIDE.U32 R216, R217, 0x100, RZ ;  /* 0x00000100d9d87825 */ /* 0x000fe200078e00ff */
[----:B------:R-:W-:-:S02]  /*18ce0*/  SEL R225, RZ, 0x1, P3 ;  /* 0x00000001ffe17807 */ /* 0x000fc40001800000 */
[----:B------:R-:W-:Y:S02]  /*18cf0*/  LOP3.LUT R66, R67, R66, R226, 0xfe, !PT ;  /* 0x0000004243427212 */ /* 0x000fe400078efee2 */
[----:B------:R-:W-:Y:S02]  /*18d00*/  SEL R215, RZ, 0x1, P6 ;  /* 0x00000001ffd77807 */ /* 0x000fe40003000000 */
[----:B------:R-:W-:Y:S02]  /*18d10*/  LOP3.LUT R216, R216, R64, R222, 0xfe, !PT ;  /* 0x00000040d8d87212 */ /* 0x000fe400078efede */
[----:B------:R-:W-:Y:S02]  /*18d20*/  LOP3.LUT R225, R65, R66, R225, 0xfe, !PT ;  /* 0x0000004241e17212 */ /* 0x000fe400078efee1 */
[----:B------:R-:W-:Y:S02]  /*18d30*/  F2FP.BF16.F32.PACK_AB R66, R203, R188 ;  /* 0x000000bccb42723e */ /* 0x000fe400000010ff */
[----:B------:R-:W-:-:S02]  /*18d40*/  F2FP.BF16.F32.PACK_AB R65, R187, R172 ;  /* 0x000000acbb41723e */ /* 0x000fc400000010ff */
[----:B------:R-:W-:Y:S02]  /*18d50*/  F2FP.BF16.F32.PACK_AB R64, R171, R156 ;  /* 0x0000009cab40723e */ /* 0x000fe400000010ff */
[----:B------:R-:W-:Y:S02]  /*18d60*/  F2FP.BF16.F32.PACK_AB R67, R211, R204 ;  /* 0x000000ccd343723e */ /* 0x000fe400000010ff */
[----:B------:R-:W-:Y:S02]  /*18d70*/  LOP3.LUT R216, R216, R215, RZ, 0xfc, !PT ;  /* 0x000000d7d8d87212 */ /* 0x000fe400078efcff */
[----:B------:R-:W-:Y:S01]  /*18d80*/  LOP3.LUT R217, R217, R225, R223, 0xfe, !PT ;  /* 0x000000e1d9d97212 */ /* 0x000fe200078efedf */
[----:B------:R0:W-:Y:S04]  /*18d90*/  STG.E.128 desc[UR4][R220.64], R64 ;  /* 0x00000040dc007986 */ /* 0x0001e8000c101d04 */
[----:B------:R0:W-:Y:S02]  /*18da0*/  STG.E.64 desc[UR4][R218.64], R216 ;  /* 0x000000d8da007986 */ /* 0x0001e4000c101b04 */
.L_x_1892:
[----:B------:R-:W-:Y:S05]  /*18db0*/  BSYNC B1 ;  /* 0x0000000000017941 */ /* 0x000fea0003800000 */
.L_x_1891:
[----:B01234-:R-:W-:Y:S01]  /*18dc0*/  FADD.FTZ R65, RZ, R77 ;  /* 0x0000004dff417221 */ /* 0x01ffe20000010000 */
[C---:B------:R-:W-:Y:S01]  /*18dd0*/  LOP3.LUT P0, RZ, R54.reuse, 0x8, RZ, 0xc0, !PT ;  /* 0x0000000836ff7812 */ /* 0x040fe2000780c0ff */
[----:B------:R-:W-:Y:S01]  /*18de0*/  UMOV UR8, 0xffffffff ;  /* 0xffffffff00087882 */ /* 0x000fe20000000000 */
[----:B------:R-:W-:Y:S01]  /*18df0*/  LOP3.LUT R54, R54, 0xfffffffd, RZ, 0xc0, !PT ;  /* 0xfffffffd36367812 */ /* 0x000fe200078ec0ff */
[----:B------:R-:W-:Y:S01]  /*18e00*/  FADD.FTZ R65, R160, R65 ;  /* 0x00000041a0417221 */ /* 0x000fe20000010000 */
[C---:B------:R-:W-:Y:S02]  /*18e10*/  ISETP.GT.U32.AND P1, PT, R55.reuse, 0x9f, PT ;  /* 0x0000009f3700780c */ /* 0x040fe40003f24070 */
[C---:B------:R-:W-:Y:S01]  /*18e20*/  ISETP.GT.U32.AND P2, PT, R55.reuse, 0xbf, PT ;  /* 0x000000bf3700780c */ /* 0x040fe20003f44070 */
[----:B------:R-:W-:Y:S01]  /*18e30*/  FADD.FTZ R64, R158, R65 ;  /* 0x000000419e407221 */ /* 0x000fe20000010000 */
[C---:B------:R-:W-:Y:S02]  /*18e40*/  ISETP.GT.U32.AND P3, PT, R55.reuse, 0xdf, PT ;  /* 0x000000df3700780c */ /* 0x040fe40003f64070 */
[----:B------:R-:W-:Y:S01]  /*18e50*/  ISETP.GT.U32.AND P4, PT, R55, 0xff, PT ;  /* 0x000000ff3700780c */ /* 0x000fe20003f84070 */
[----:B------:R-:W-:Y:S01]  /*18e60*/  FADD.FTZ R65, R173, R64 ;  /* 0x00000040ad417221 */ /* 0x000fe20000010000 */
[----:B------:R-:W-:-:S03]  /*18e70*/  ISETP.NE.AND P5, PT, R214, RZ, PT ;  /* 0x000000ffd600720c */ /* 0x000fc60003fa5270 */
[----:B------:R-:W-:-:S04]  /*18e80*/  FADD.FTZ R64, R174, R65 ;  /* 0x00000041ae407221 */ /* 0x000fc80000010000 */
[----:B------:R-:W-:-:S04]  /*18e90*/  FADD.FTZ R65, R189, R64 ;  /* 0x00000040bd417221 */ /* 0x000fc80000010000 */
[----:B------:R-:W-:-:S04]  /*18ea0*/  FADD.FTZ R64, R190, R65 ;  /* 0x00000041be407221 */ /* 0x000fc80000010000 */
[----:B------:R-:W-:-:S05]  /*18eb0*/  FADD.FTZ R64, R205, R64 ;  /* 0x00000040cd407221 */ /* 0x000fca0000010000 */
[----:B------:R-:W-:Y:S02]  /*18ec0*/  FSEL R65, R64, RZ, P0 ;  /* 0x000000ff40417208 */ /* 0x000fe40000000000 */
        /* <DEDUP_REMOVED lines=65> */
[C---:B------:R-:W-:Y:S02]  /*192e0*/  LOP3.LUT P6, RZ, R54.reuse, 0x8, RZ, 0xc0, !PT ;  /* 0x0000000836ff7812 */ /* 0x040fe400078cc0ff */
[----:B------:R-:W-:Y:S02]  /*192f0*/  P2R R218, PR, RZ, 0x20 ;  /* 0x00000020ffda7803 */ /* 0x000fe40000000000 */
        /* <DEDUP_REMOVED lines=30> */
[----:B------:R-:W-:Y:S02]  /*194e0*/  FSEL R64, R64, RZ, P6 ;  /* 0x000000ff40407208 */ /* 0x000fe40003000000 */
[----:B------:R-:W-:-:S03]  /*194f0*/  LOP3.LUT P6, RZ, R54, 0x1, RZ, 0xc0, !PT ;  /* 0x0000000136ff7812 */ /* 0x000fc600078cc0ff */
        /* <DEDUP_REMOVED lines=119> */
.L_x_1978:
[----:B------:R-:W-:Y:S01]  /*19c70*/  FMUL.FTZ R64, R215, R215 ;  /* 0x000000d7d7407220 */ /* 0x000fe20000410000 */
[----:B------:R-:W-:Y:S01]  /*19c80*/  PLOP3.LUT P0, PT, PT, PT, UP1, 0x40, 0x0 ;  /* 0x000000000000781c */ /* 0x000fe20003f0e818 */
[----:B------:R-:W2:Y:S01]  /*19c90*/  @!P5 LDC.64 R66, c[0x0][0x250] ;  /* 0x00009400ff42db82 */ /* 0x000ea20000000a00 */
[----:B-1----:R-:W-:Y:S01]  /*19ca0*/  FADD.FTZ R219, R216, R219 ;  /* 0x000000dbd8db7221 */ /* 0x002fe20000010000 */
[----:B------:R-:W-:Y:S01]  /*19cb0*/  LOP3.LUT P1, RZ, R54, 0x8, RZ, 0xc0, !PT ;  /* 0x0000000836ff7812 */ /* 0x000fe2000782c0ff */
[----:B------:R-:W-:Y:S01]  /*19cc0*/  BSSY B1, `(.L_x_1950) ;  /* 0x000002d000017945 */ /* 0x000fe20003800000 */
[----:B------:R-:W-:Y:S01]  /*19cd0*/  FSEL R221, R64, RZ, !P0 ;  /* 0x000000ff40dd7208 */ /* 0x000fe20004000000 */
[----:B------:R-:W-:Y:S01]  /*19ce0*/  FFMA.FTZ R214, R219, R214, UR16 ;  /* 0x00000010dbd67e23 */ /* 0x000fe200080100d6 */
[----:B------:R-:W-:Y:S02]  /*19cf0*/  PLOP3.LUT P0, PT, PT, PT, UP1, 0x40, 0x0 ;  /* 0x000000000000781c */ /* 0x000fe40003f0e818 */
[----:B------:R-:W1:Y:S01]  /*19d00*/  @!P5 LDC.64 R64, c[0x0][0x258] ;  /* 0x00009600ff40db82 */ /* 0x000e620000000a00 */
[----:B------:R-:W-:Y:S01]  /*19d10*/  FADD.FTZ R214, R214, R221 ;  /* 0x000000ddd6d67221 */ /* 0x000fe20000010000 */
[----:B------:R-:W-:-:S03]  /*19d20*/  FSEL R217, R215, RZ, P0 ;  /* 0x000000ffd7d97208 */ /* 0x000fc60000000000 */
[----:B0-----:R-:W0:Y:S01]  /*19d30*/  MUFU.RSQ R216, R214 ;  /* 0x000000d600d87308 */ /* 0x001e220000001400 */
[----:B--2---:R-:W-:-:S05]  /*19d40*/  @!P5 IMAD.WIDE R66, R52, 0x4, R66 ;  /* 0x000000043442d825 */ /* 0x004fca00078e0242 */
[----:B------:R2:W-:Y:S01]  /*19d50*/  @!P5 STG.E desc[UR4][R66.64], R215 ;  /* 0x000000d74200d986 */ /* 0x0005e2000c101904 */
[----:B-1----:R-:W-:-:S05]  /*19d60*/  @!P5 IMAD.WIDE R64, R52, 0x4, R64 ;  /* 0x000000043440d825 */ /* 0x002fca00078e0240 */
[----:B0-----:R2:W-:Y:S01]  /*19d70*/  @!P5 STG.E desc[UR4][R64.64], R216 ;  /* 0x000000d84000d986 */ /* 0x0015e2000c101904 */
[----:B------:R-:W-:Y:S05]  /*19d80*/  @!P1 BRA `(.L_x_1951) ;  /* 0x0000000000809947 */ /* 0x000fea0003800000 */
[----:B--2---:R-:W0:Y:S01]  /*19d90*/  LDC.64 R214, c[0x0][0x2b8] ;  /* 0x0000ae00ffd67b82 */ /* 0x004e220000000a00 */
        /* <DEDUP_REMOVED lines=31> */
.L_x_1951:
[----:B------:R-:W-:Y:S05]  /*19f90*/  BSYNC B1 ;  /* 0x0000000000017941 */ /* 0x000fea0003800000 */
.L_x_1950:
[----:B------:R-:W-:Y:S01]  /*19fa0*/  LOP3.LUT P0, RZ, R54, 0x400, RZ, 0xc0, !PT ;  /* 0x0000040036ff7812 */ /* 0x000fe2000780c0ff */
[----:B------:R-:W-:-:S12]  /*19fb0*/  BSSY B1, `(.L_x_1952) ;  /* 0x0000022000017945 */ /* 0x000fd80003800000 */
[----:B------:R-:W-:Y:S05]  /*19fc0*/  @!P0 BRA `(.L_x_1953) ;  /* 0x0000000000808947 */ /* 0x000fea0003800000 */
[----:B0-2---:R-:W0:Y:S01]  /*19fd0*/  LDC.64 R214, c[0x0][0x2b8] ;  /* 0x0000ae00ffd67b82 */ /* 0x005e220000000a00 */
        /* <DEDUP_REMOVED lines=31> */
.L_x_1953:
[----:B------:R-:W-:Y:S05]  /*1a1d0*/  BSYNC B1 ;  /* 0x0000000000017941 */ /* 0x000fea0003800000 */
.L_x_1952:
[----:B------:R-:W-:Y:S01]  /*1a1e0*/  LOP3.LUT P0, RZ, R54, 0x200, RZ, 0xc0, !PT ;  /* 0x0000020036ff7812 */ /* 0x000fe2000780c0ff */
        /* <DEDUP_REMOVED lines=34> */
.L_x_1955:
[----:B------:R-:W-:Y:S05]  /*1a410*/  BSYNC B1 ;  /* 0x0000000000017941 */ /* 0x000fea0003800000 */
.L_x_1954:
[----:B------:R-:W-:Y:S01]  /*1a420*/  LOP3.LUT P0, RZ, R54, 0x100, RZ, 0xc0, !PT ;  /* 0x0000010036ff7812 */ /* 0x000fe2000780c0ff */
        /* <DEDUP_REMOVED lines=34> */
.L_x_1957:
[----:B------:R-:W-:Y:S05]  /*1a650*/  BSYNC B1 ;  /* 0x0000000000017941 */ /* 0x000fea0003800000 */
.L_x_1956:
        /* <DEDUP_REMOVED lines=35> */
.L_x_1959:
[----:B------:R-:W-:Y:S05]  /*1a890*/  BSYNC B1 ;  /* 0x0000000000017941 */ /* 0x000fea0003800000 */
.L_x_1958:
        /* <DEDUP_REMOVED lines=35> */
.L_x_1961:
[----:B------:R-:W-:Y:S05]  /*1aad0*/  BSYNC B1 ;  /* 0x0000000000017941 */ /* 0x000fea0003800000 */
.L_x_1960:
        /* <DEDUP_REMOVED lines=35> */
.L_x_1963:
[----:B------:R-:W-:Y:S05]  /*1ad10*/  BSYNC B1 ;  /* 0x0000000000017941 */ /* 0x000fea0003800000 */
.L_x_1962:
        /* <DEDUP_REMOVED lines=34> */
.L_x_1965:
[----:B------:R-:W-:Y:S05]  /*1af40*/  BSYNC B1 ;  /* 0x0000000000017941 */ /* 0x000fea0003800000 */
.L_x_1964:
[----:B01234-:R-:W0:Y:S02]  /*1af50*/  LDC.64 R64, c[0x0][0x210] ;  /* 0x00008400ff407b82 */ /* 0x01fe240000000a00 */
[----:B0-----:R-:W-:-:S05]  /*1af60*/  IMAD R52, R64, 0x4, R52 ;  /* 0x0000000440347824 */ /* 0x001fca00078e0234 */
[----:B------:R-:W-:-:S13]  /*1af70*/  ISETP.GE.AND P0, PT, R52, R65, PT ;  /* 0x000000413400720c */ /* 0x000fda0003f06270 */
[----:B------:R-:W-:Y:S05]  /*1af80*/  @!P0 BRA `(.L_x_1966) ;  /* 0xfffffe6c00108947 */ /* 0x000fea000383ffff */
[----:B------:R-:W-:Y:S05]  /*1af90*/  BSYNC B0 ;  /* 0x0000000000007941 */ /* 0x000fea0003800000 */
.L_x_1484:
[----:B------:R-:W-:Y:S05]  /*1afa0*/  EXIT ;  /* 0x000000000000794d */ /* 0x000fea0003800000 */
.L_x_1949:
[----:B------:R-:W-:Y:S01]  /*1afb0*/  HFMA2.MMA R223, -RZ, RZ, 0, 1.847743988037109375e-06 ;  /* 0x0000001fffdf7435 */ /* 0x000fe200000001ff */
[----:B------:R-:W-:Y:S01]  /*1afc0*/  BSSY B1, `(.L_x_1967) ;  /* 0x0000007000017945 */ /* 0x000fe20003800000 */
[----:B------:R-:W-:Y:S01]  /*1afd0*/  MOV R221, R65 ;  /* 0x0000004100dd7202 */ /* 0x000fe20000000f00 */
[----:B------:R-:W-:Y:S02]  /*1afe0*/  IMAD.MOV.U32 R222, RZ, RZ, 0x1 ;  /* 0x00000001ffde7424 */ /* 0x000fe400078e00ff */
[----:B------:R-:W-:-:S07]  /*1aff0*/  IMAD.MOV.U32 R220, RZ, RZ, -0x1 ;  /* 0xffffffffffdc7424 */ /* 0x000fce00078e00ff */
[----:B------:R-:W-:Y:S05]  /*1b000*/  WARPSYNC.COLLECTIVE R220, `(.L_x_1968) ;  /* 0x00000000dc087348 */ /* 0x000fea0003c00000 */
[----:B------:R0:W1:Y:S02]  /*1b010*/  SHFL.BFLY P6, R219, R221, R222, R223 ;  /* 0x0c0000dedddb7389 */ /* 0x00006400000c00df */
[----:B01----:R-:W-:Y:S01]  /*1b020*/  ENDCOLLECTIVE ;  /* 0x000000000000791b */ /* 0x003fe20003800000 */
.L_x_1968:
[----:B------:R-:W-:Y:S05]  /*1b030*/  BSYNC B1 ;  /* 0x0000000000017941 */ /* 0x000fea0003800000 */
.L_x_1967:
[----:B------:R-:W-:Y:S01]  /*1b040*/  MOV R64, R219 ;  /* 0x000000db00407202 */ /* 0x000fe20000000f00 */
[----:B------:R-:W-:Y:S01]  /*1b050*/  HFMA2.MMA R222, -RZ, RZ, 0, 1.1920928955078125e-07 ;  /* 0x00000002ffde7435 */ /* 0x000fe200000001ff */
[----:B------:R-:W-:Y:S01]  /*1b060*/  IMAD.MOV.U32 R223, RZ, RZ, 0x1f ;  /* 0x0000001fffdf7424 */ /* 0x000fe200078e00ff */
[----:B------:R-:W-:Y:S01]  /*1b070*/  MOV R220, 0xffffffff ;  /* 0xffffffff00dc7802 */ /* 0x000fe20000000f00 */
[----:B------:R-:W0:Y:S01]  /*1b080*/  LDC R214, c[0x0][0x290] ;  /* 0x0000a400ffd67b82 */ /* 0x000e220000000800 */
[----:B------:R-:W-:Y:S01]  /*1b090*/  FADD.FTZ R66, R65, R64 ;  /* 0x0000004041427221 */ /* 0x000fe20000010000 */
[----:B------:R-:W-:Y:S02]  /*1b0a0*/  P2R R218, PR, RZ, 0x20 ;  /* 0x00000020ffda7803 */ /* 0x000fe40000000000 */
[----:B------:R-:W-:Y:S01]  /*1b0b0*/  LOP3.LUT P5, RZ, R54, 0x2, RZ, 0xc0, !PT ;  /* 0x0000000236ff7812 */ /* 0x000fe200078ac0ff */
[----:B------:R-:W-:-:S12]  /*1b0c0*/  IMAD.MOV.U32 R221, RZ, RZ, R66 ;  /* 0x000000ffffdd7224 */ /* 0x000fd800078e0042 */
[----:B0-----:R-:W-:Y:S05]  /*1b0d0*/  WARPSYNC.COLLECTIVE R220, `(.L_x_1969) ;  /* 0x00000000dc087348 */ /* 0x001fea0003c00000 */
[----:B------:R1:W2:Y:S02]  /*1b0e0*/  SHFL.BFLY P6, R219, R221, R222, R223 ;  /* 0x0c0000dedddb7389 */ /* 0x0002a400000c00df */
[----:B012---:R-:W-:Y:S01]  /*1b0f0*/  ENDCOLLECTIVE ;  /* 0x000000000000791b */ /* 0x007fe20003800000 */
.L_x_1969:
[----:B------:R-:W-:Y:S02]  /*1b100*/  IMAD.MOV.U32 R222, RZ, RZ, 0x4 ;  /* 0x00000004ffde7424 */ /* 0x000fe400078e00ff */
[----:B------:R-:W-:-:S04]  /*1b110*/  IMAD.MOV.U32 R67, RZ, RZ, R219 ;  /* 0x000000ffff437224 */ /* 0x000fc800078e00db */
[----:B------:R-:W-:-:S05]  /*1b120*/  FADD.FTZ R67, R66, R67 ;  /* 0x0000004342437221 */ /* 0x000fca0000010000 */
[----:B------:R-:W-:-:S07]  /*1b130*/  MOV R221, R67 ;  /* 0x0000004300dd7202 */ /* 0x000fce0000000f00 */
[----:B------:R-:W-:Y:S05]  /*1b140*/  WARPSYNC.COLLECTIVE R220, `(.L_x_1970) ;  /* 0x00000000dc087348 */ /* 0x000fea0003c00000 */
[----:B------:R0:W1:Y:S02]  /*1b150*/  SHFL.BFLY P6, R219, R221, R222, R223 ;  /* 0x0c0000dedddb7389 */ /* 0x00006400000c00df */
[----:B01----:R-:W-:Y:S01]  /*1b160*/  ENDCOLLECTIVE ;  /* 0x000000000000791b */ /* 0x003fe20003800000 */
.L_x_1970:
[----:B------:R-:W-:Y:S01]  /*1b170*/  HFMA2.MMA R222, -RZ, RZ, 0, 4.76837158203125e-07 ;  /* 0x00000008ffde7435 */ /* 0x000fe200000001ff */
[----:B------:R-:W-:-:S05]  /*1b180*/  MOV R64, R219 ;  /* 0x000000db00407202 */ /* 0x000fca0000000f00 */
[----:B------:R-:W-:-:S04]  /*1b190*/  FADD.FTZ R216, R67, R64 ;  /* 0x0000004043d87221 */ /* 0x000fc80000010000 */
[----:B------:R-:W-:-:S07]  /*1b1a0*/  IMAD.MOV.U32 R221, RZ, RZ, R216 ;  /* 0x000000ffffdd7224 */ /* 0x000fce00078e00d8 */
[----:B------:R-:W-:Y:S05]  /*1b1b0*/  WARPSYNC.COLLECTIVE R220, `(.L_x_1971) ;  /* 0x00000000dc087348 */ /* 0x000fea0003c00000 */
[----:B------:R0:W1:Y:S02]  /*1b1c0*/  SHFL.BFLY P6, R219, R221, R222, R223 ;  /* 0x0c0000dedddb7389 */ /* 0x00006400000c00df */
[----:B01----:R-:W-:Y:S01]  /*1b1d0*/  ENDCOLLECTIVE ;  /* 0x000000000000791b */ /* 0x003fe20003800000 */
.L_x_1971:
[----:B------:R-:W-:Y:S02]  /*1b1e0*/  IMAD.MOV.U32 R222, RZ, RZ, 0x10 ;  /* 0x00000010ffde7424 */ /* 0x000fe400078e00ff */
[----:B------:R-:W-:-:S04]  /*1b1f0*/  IMAD.MOV.U32 R215, RZ, RZ, R219 ;  /* 0x000000ffffd77224 */ /* 0x000fc800078e00db */
[----:B------:R-:W-:-:S05]  /*1b200*/  FADD.FTZ R217, R216, R215 ;  /* 0x000000d7d8d97221 */ /* 0x000fca0000010000 */
[----:B------:R-:W-:-:S07]  /*1b210*/  MOV R221, R217 ;  /* 0x000000d900dd7202 */ /* 0x000fce0000000f00 */
[----:B------:R-:W-:Y:S05]  /*1b220*/  WARPSYNC.COLLECTIVE R220, `(.L_x_1972) ;  /* 0x00000000dc087348 */ /* 0x000fea0003c00000 */
[----:B------:R0:W1:Y:S02]  /*1b230*/  SHFL.BFLY P6, R219, R221, R222, R223 ;  /* 0x0c0000dedddb7389 */ /* 0x00006400000c00df */
[----:B01----:R-:W-:Y:S01]  /*1b240*/  ENDCOLLECTIVE ;  /* 0x000000000000791b */ /* 0x003fe20003800000 */
.L_x_1972:
[----:B------:R-:W-:Y:S01]  /*1b250*/  HFMA2.MMA R222, -RZ, RZ, 0, 5.9604644775390625e-08 ;  /* 0x00000001ffde7435 */ /* 0x000fe200000001ff */
        /* <DEDUP_REMOVED lines=22> */
[----:B------:R-:W-:Y:S02]  /*1b3c0*/  FSEL R64, R64, RZ, P6 ;  /* 0x000000ff40407208 */ /* 0x000fe40003000000 */
[----:B------:R-:W-:-:S03]  /*1b3d0*/  LOP3.LUT P6, RZ, R54, 0x1, RZ, 0xc0, !PT ;  /* 0x0000000136ff7812 */ /* 0x000fc600078cc0ff */
        /* <DEDUP_REMOVED lines=110> */
[----:B------:R-:W-:-:S04]  /*1bac0*/  @P4 FFMA.FTZ R64, R66, R66, R65 ;  /* 0x0000004242404223 */ /* 0x000fc80000010041 */
[----:B------:R-:W-:-:S07]  /*1bad0*/  IMAD.MOV.U32 R221, RZ, RZ, R64 ;  /* 0x000000ffffdd7224 */ /* 0x000fce00078e0040 */
[----:B------:R-:W-:Y:S05]  /*1bae0*/  WARPSYNC.COLLECTIVE R220, `(.L_x_1973) ;  /* 0x00000000dc087348 */ /* 0x000fea0003c00000 */
[----:B------:R0:W1:Y:S02]  /*1baf0*/  SHFL.BFLY P6, R219, R221, R222, R223 ;  /* 0x0c0000dedddb7389 */ /* 0x00006400000c00df */
[----:B01----:R-:W-:Y:S01]  /*1bb00*/  ENDCOLLECTIVE ;  /* 0x000000000000791b */ /* 0x003fe20003800000 */
.L_x_1973:
[----:B------:R-:W-:Y:S02]  /*1bb10*/  IMAD.MOV.U32 R222, RZ, RZ, 0x2 ;  /* 0x00000002ffde7424 */ /* 0x000fe400078e00ff */
[----:B------:R-:W-:-:S04]  /*1bb20*/  IMAD.MOV.U32 R65, RZ, RZ, R219 ;  /* 0x000000ffff417224 */ /* 0x000fc800078e00db */
[----:B------:R-:W-:-:S05]  /*1bb30*/  FADD.FTZ R65, R64, R65 ;  /* 0x0000004140417221 */ /* 0x000fca0000010000 */
[----:B------:R-:W-:-:S07]  /*1bb40*/  MOV R221, R65 ;  /* 0x0000004100dd7202 */ /* 0x000fce0000000f00 */
[----:B------:R-:W-:Y:S05]  /*1bb50*/  WARPSYNC.COLLECTIVE R220, `(.L_x_1974) ;  /* 0x00000000dc087348 */ /* 0x000fea0003c00000 */
[----:B------:R0:W1:Y:S02]  /*1bb60*/  SHFL.BFLY P6, R219, R221, R222, R223 ;  /* 0x0c0000dedddb7389 */ /* 0x00006400000c00df */
[----:B01----:R-:W-:Y:S01]  /*1bb70*/  ENDCOLLECTIVE ;  /* 0x000000000000791b */ /* 0x003fe20003800000 */
.L_x_1974:
[----:B------:R-:W-:Y:S01]  /*1bb80*/  HFMA2.MMA R222, -RZ, RZ, 0, 2.384185791015625e-07 ;  /* 0x00000004ffde7435 */ /* 0x000fe200000001ff */
[----:B------:R-:W-:-:S05]  /*1bb90*/  MOV R66, R219 ;  /* 0x000000db00427202 */ /* 0x000fca0000000f00 */
[----:B------:R-:W-:-:S04]  /*1bba0*/  FADD.FTZ R66, R65, R66 ;  /* 0x0000004241427221 */ /* 0x000fc80000010000 */
[----:B------:R-:W-:-:S07]  /*1bbb0*/  IMAD.MOV.U32 R221, RZ, RZ, R66 ;  /* 0x000000ffffdd7224 */ /* 0x000fce00078e0042 */
[----:B------:R-:W-:Y:S05]  /*1bbc0*/  WARPSYNC.COLLECTIVE R220, `(.L_x_1975) ;  /* 0x00000000dc087348 */ /* 0x000fea0003c00000 */
[----:B------:R0:W1:Y:S02]  /*1bbd0*/  SHFL.BFLY P6, R219, R221, R222, R223 ;  /* 0x0c0000dedddb7389 */ /* 0x00006400000c00df */
[----:B01----:R-:W-:Y:S01]  /*1bbe0*/  ENDCOLLECTIVE ;  /* 0x000000000000791b */ /* 0x003fe20003800000 */
.L_x_1975:
[----:B------:R-:W-:Y:S02]  /*1bbf0*/  IMAD.MOV.U32 R222, RZ, RZ, 0x8 ;  /* 0x00000008ffde7424 */ /* 0x000fe400078e00ff */
[----:B------:R-:W-:-:S04]  /*1bc00*/  IMAD.MOV.U32 R67, RZ, RZ, R219 ;  /* 0x000000ffff437224 */ /* 0x000fc800078e00db */
[----:B------:R-:W-:-:S05]  /*1bc10*/  FADD.FTZ R67, R66, R67 ;  /* 0x0000004342437221 */ /* 0x000fca0000010000 */
[----:B------:R-:W-:-:S07]  /*1bc20*/  MOV R221, R67 ;  /* 0x0000004300dd7202 */ /* 0x000fce0000000f00 */
[----:B------:R-:W-:Y:S05]  /*1bc30*/  WARPSYNC.COLLECTIVE R220, `(.L_x_1976) ;  /* 0x00000000dc087348 */ /* 0x000fea0003c00000 */
[----:B------:R0:W1:Y:S02]  /*1bc40*/  SHFL.BFLY P6, R219, R221, R222, R223 ;  /* 0x0c0000dedddb7389 */ /* 0x00006400000c00df */
[----:B01----:R-:W-:Y:S01]  /*1bc50*/  ENDCOLLECTIVE ;  /* 0x000000000000791b */ /* 0x003fe20003800000 */
.L_x_1976:
[----:B------:R-:W-:Y:S01]  /*1bc60*/  HFMA2.MMA R222, -RZ, RZ, 0, 9.5367431640625e-07 ;  /* 0x00000010ffde7435 */ /* 0x000fe200000001ff */
[----:B------:R-:W-:-:S05]  /*1bc70*/  MOV R216, R219 ;  /* 0x000000db00d87202 */ /* 0x000fca0000000f00 */
[----:B------:R-:W-:-:S04]  /*1bc80*/  FADD.FTZ R216, R67, R216 ;  /* 0x000000d843d87221 */ /* 0x000fc80000010000 */
[----:B------:R-:W-:-:S07]  /*1bc90*/  IMAD.MOV.U32 R221, RZ, RZ, R216 ;  /* 0x000000ffffdd7224 */ /* 0x000fce00078e00d8 */
[----:B------:R-:W-:Y:S05]  /*1bca0*/  WARPSYNC.COLLECTIVE R220, `(.L_x_1977) ;  /* 0x00000000dc087348 */ /* 0x000fea0003c00000 */
[----:B------:R0:W1:Y:S02]  /*1bcb0*/  SHFL.BFLY P6, R219, R221, R222, R223 ;  /* 0x0c0000dedddb7389 */ /* 0x00006400000c00df */
[----:B01----:R-:W-:Y:S01]  /*1bcc0*/  ENDCOLLECTIVE ;  /* 0x000000000000791b */ /* 0x003fe20003800000 */
.L_x_1977:
[----:B------:R-:W-:Y:S05]  /*1bcd0*/  BRA `(.L_x_1978) ;  /* 0xffffffdc00e47947 */ /* 0x000fea000383ffff */
.L_x_1979:
        /* <DEDUP_REMOVED lines=10> */
.L_x_58328:


//--------------------- .text._ZN10layer_norm13ln_fwd_kernelINS_13Kernel_traitsI13__nv_bfloat16S2_S2_S2_fjLj2048ELj1ELj4ELj1ELj16ENS_18Kernel_traits_baseILj2048ES2_S2_S2_S2_fjLj128EEEEELb1ELb0ELb0ELb1EEEvNS_9FwdParamsE --------------------------
	.section	.text._ZN10layer_norm13ln_fwd_kernelINS_13Kernel_traitsI13__nv_bfloat16S2_S2_S2_fjLj2048ELj1ELj4ELj1ELj16ENS_18Kernel_traits_baseILj2048ES2_S2_S2_S2_fjLj128EEEEELb1ELb0ELb0ELb1EEEvNS_9FwdParamsE,"ax",@progbits
	.align	128
        .global         _ZN10layer_norm13ln_fwd_kernelINS_13Kernel_traitsI13__nv_bfloat16S2_S2_S2_fjLj2048ELj1ELj4ELj1ELj16ENS_18Kernel_traits_baseILj2048ES2_S2_S2_S2_fjLj128EEEEELb1ELb0ELb0ELb1EEEvNS_9FwdParamsE
        .type           _ZN10layer_norm13ln_fwd_kernelINS_13Kernel_traitsI13__nv_bfloat16S2_S2_S2_fjLj2048ELj1ELj4ELj1ELj16ENS_18Kernel_traits_baseILj2048ES2_S2_S2_S2_fjLj128EEEEELb1ELb0ELb0ELb1EEEvNS_9FwdParamsE,@function
        .size           _ZN10layer_norm13ln_fwd_kernelINS_13Kernel_traitsI13__nv_bfloat16S2_S2_S2_fjLj2048ELj1ELj4ELj1ELj16ENS_18Kernel_traits_baseILj2048ES2_S2_S2_S2_fjLj128EEEEELb1ELb0ELb0ELb1EEEvNS_9FwdParamsE,(.L_x_58329 - _ZN10layer_norm13ln_fwd_kernelINS_13Kernel_traitsI13__nv_bfloat16S2_S2_S2_fjLj2048ELj1ELj4ELj1ELj16ENS_18Kernel_traits_baseILj2048ES2_S2_S2_S2_fjLj128EEEEELb1ELb0ELb0ELb1EEEvNS_9FwdParamsE)
        .other          _ZN10layer_norm13ln_fwd_kernelINS_13Kernel_traitsI13__nv_bfloat16S2_S2_S2_fjLj2048ELj1ELj4ELj1ELj16ENS_18Kernel_traits_baseILj2048ES2_S2_S2_S2_fjLj128EEEEELb1ELb0ELb0ELb1EEEvNS_9FwdParamsE,@"STO_CUDA_ENTRY STV_DEFAULT"
_ZN10layer_norm13ln_fwd_kernelINS_13Kernel_traitsI13__nv_bfloat16S2_S2_S2_fjLj2048ELj1ELj4ELj1ELj16ENS_18Kernel_traits_baseILj2048ES2_S2_S2_S2_fjLj128EEEEELb1ELb0ELb0ELb1EEEvNS_9FwdParamsE:
.text._ZN10layer_norm13ln_fwd_kernelINS_13Kernel_traitsI13__nv_bfloat16S2_S2_S2_fjLj2048ELj1ELj4ELj1ELj16ENS_18Kernel_traits_baseILj2048ES2_S2_S2_S2_fjLj128EEEEELb1ELb0ELb0ELb1EEEvNS_9FwdParamsE:
[----:B------:R-:W-:Y:S01]  /*0000*/  LDC R1, c[0x0][0x28] ;  /* 0x00000a00ff017b82 */ /* 0x000fe20000000800 */
[----:B------:R-:W0:Y:S07]  /*0010*/  S2R R111, SR_TID.X ;  /* 0x00000000006f7919 */ /* 0x000e2e0000002100 */
[----:B------:R-:W1:Y:S08]  /*0020*/  LDC R208, c[0x0][0x2e8] ;  /* 0x0000ba00ffd07b82 */ /* 0x000e700000000800 */
[----:B------:R-:W2:Y:S01]  /*0030*/  LDC R209, c[0x0][0x2ec] ;  /* 0x0000bb00ffd17b82 */ /* 0x000ea20000000800 */
[----:B------:R-:W-:Y:S01]  /*0040*/  ULDC.64 UR6, c[0x0][0x2e0] ;  /* 0x0000b80000067ab9 */ /* 0x000fe20000000a00 */
[----:B------:R-:W-:Y:S01]  /*0050*/  ULDC.U8 UR4, c[0x0][0x2f4] ;  /* 0x0000bd0000047ab9 */ /* 0x000fe20000000000 */
[----:B------:R-:W-:Y:S01]  /*0060*/  MOV R116, UR6 ;  /* 0x0000000600747c02 */ /* 0x000fe20008000f00 */
[----:B------:R-:W-:Y:S01]  /*0070*/  IMAD.U32 R117, RZ, RZ, UR7 ;  /* 0x00000007ff757e24 */ /* 0x000fe2000f8e00ff */
[----:B------:R-:W-:Y:S01]  /*0080*/  ISETP.NE.AND P1, PT, RZ, UR4, PT ;  /* 0x00000004ff007c0c */ /* 0x000fe2000bf25270 */
[----:B------:R-:W-:Y:S01]  /*0090*/  ULDC.64 UR6, c[0x0][0x2c8] ;  /* 0x0000b20000067ab9 */ /* 0x000fe20000000a00 */
[----:B------:R-:W-:Y:S01]  /*00a0*/  ULDC.64 UR4, c[0x0][0x208] ;  /* 0x0000820000047ab9 */ /* 0x000fe20000000a00 */
[----:B------:R-:W-:Y:S01]  /*00b0*/  ISETP.NE.U32.AND P0, PT, RZ, UR6, PT ;  /* 0x00000006ff007c0c */ /* 0x000fe2000bf05070 */
[----:B------:R-:W-:-:S03]  /*00c0*/  ULDC UR8, c[0x0][0x214] ;  /* 0x0000850000087ab9 */ /* 0x000fc60000000800 */
[----:B------:R-:W-:-:S06]  /*00d0*/  ISETP.NE.AND.EX P0, PT, RZ, UR7, PT, P0 ;  /* 0x00000007ff007c0c */ /* 0x000fcc000bf05300 */
[----:B-1----:R-:W-:Y:S01]  /*00e0*/  @P1 IMAD.MOV.U32 R2, RZ, RZ, R208 ;  /* 0x000000ffff021224 */ /* 0x002fe200078e00d0 */
[----:B------:R-:W5:Y:S01]  /*00f0*/  @P1 LDG.E.64 R116, desc[UR4][R116.64] ;  /* 0x0000000474741981 */ /* 0x000f62000c1e1b00 */
[----:B0-----:R-:W-:Y:S02]  /*0100*/  IMAD.SHL.U32 R0, R111, 0x10, RZ ;  /* 0x000000106f007824 */ /* 0x001fe400078e00ff */
[----:B--2---:R-:W-:-:S03]  /*0110*/  @P1 IMAD.MOV.U32 R3, RZ, RZ, R209 ;  /* 0x000000ffff031224 */ /* 0x004fc600078e00d1 */
[----:B------:R-:W-:-:S03]  /*0120*/  LOP3.LUT R6, R0, 0x1f0, RZ, 0xc0, !PT ;  /* 0x000001f000067812 */ /* 0x000fc600078ec0ff */
[----:B------:R-:W5:Y:S01]  /*0130*/  @P1 LDG.E.64 R2, desc[UR4][R2.64] ;  /* 0x0000000402021981 */ /* 0x000f62000c1e1b00 */
[----:B------:R-:W-:-:S04]  /*0140*/  IADD3 R8, P2, R6, UR6, RZ ;  /* 0x0000000606087c10 */ /* 0x000fc8000ff5e0ff */
[----:B------:R-:W-:Y:S01]  /*0150*/  IADD3.X R9, RZ, UR7, RZ, P2, !PT ;  /* 0x00000007ff097c10 */ /* 0x000fe200097fe4ff */
[----:B------:R-:W0:Y:S01]  /*0160*/  S2R R0, SR_CTAID.X ;  /* 0x0000000000007919 */ /* 0x000e220000002500 */
[----:B------:R-:W-:Y:S01]  /*0170*/  SHF.R.U32.HI R4, RZ, 0x5, R111 ;  /* 0x00000005ff047819 */ /* 0x000fe2000001166f */
[----:B------:R-:W-:Y:S02]  /*0180*/  ULDC.64 UR6, c[0x0][0x260] ;  /* 0x0000980000067ab9 */ /* 0x000fe40000000a00 */
        /* <DEDUP_REMOVED lines=8> */
[----:B0-----:R-:W-:-:S05]  /*0210*/  IMAD R4, R0, 0x4, R4 ;  /* 0x0000000400047824 */ /* 0x001fca00078e0204 */
[----:B------:R-:W-:Y:S02]  /*0220*/  ISETP.GE.AND P2, PT, R4, UR8, PT ;  /* 0x0000000804007c0c */ /* 0x000fe4000bf46270 */
[----:B------:R-:W-:Y:S01]  /*0230*/  IADD3 R6, P3, R6, UR6, RZ ;  /* 0x0000000606067c10 */ /* 0x000fe2000ff7e0ff */
[----:B------:R-:W-:Y:S02]  /*0240*/  ULDC UR6, c[0x0][0x0] ;  /* 0x0000000000067ab9 */ /* 0x000fe40000000800 */
[----:B------:R-:W-:Y:S02]  /*0250*/  IMAD R111, R0, UR6, R111 ;  /* 0x00000006006f7c24 */ /* 0x000fe4000f8e026f */
[----:B------:R-:W-:-:S06]  /*0260*/  IMAD.X R7, RZ, RZ, UR7, P3 ;  /* 0x00000007ff077e24 */ /* 0x000fcc00098e06ff */
[----:B-1----:R-:W-:Y:S05]  /*0270*/  @P2 EXIT ;  /* 0x000000000000294d */ /* 0x002fea0003800000 */
[----:B------:R-:W0:Y:S01]  /*0280*/  @P1 LDC R5, c[0x0][0x2f0] ;  /* 0x0000bc00ff051b82 */ /* 0x000e220000000800 */
[----:B------:R-:W-:Y:S01]  /*0290*/  IMAD.WIDE.U32 R8, R111, -0x326172a9, RZ ;  /* 0xcd9e8d576f087825 */ /* 0x000fe200078e00ff */
[----:B------:R-:W5:Y:S01]  /*02a0*/  LDG.E.128 R80, desc[UR4][R6.64] ;  /* 0x0000000406507981 */ /* 0x000f62000c1e1d00 */
[----:B------:R-:W-:-:S03]  /*02b0*/  ULDC.64 UR6, c[0x0][0x270] ;  /* 0x00009c0000067ab9 */ /* 0x000fc60000000a00 */
[----:B------:R-:W5:Y:S04]  /*02c0*/  LDG.E.128 R76, desc[UR4][R6.64+0x200] ;  /* 0x00020004064c7981 */ /* 0x000f68000c1e1d00 */
[----:B------:R-:W5:Y:S04]  /*02d0*/  LDG.E.128 R72, desc[UR4][R6.64+0x400] ;  /* 0x0004000406487981 */ /* 0x000f68000c1e1d00 */
[----:B------:R-:W5:Y:S04]  /*02e0*/  LDG.E.128 R68, desc[UR4][R6.64+0x600] ;  /* 0x0006000406447981 */ /* 0x000f68000c1e1d00 */
[----:B------:R-:W5:Y:S04]  /*02f0*/  LDG.E.128 R64, desc[UR4][R6.64+0x800] ;  /* 0x0008000406407981 */ /* 0x000f68000c1e1d00 */
[----:B------:R-:W5:Y:S04]  /*0300*/  LDG.E.128 R60, desc[UR4][R6.64+0xa00] ;  /* 0x000a0004063c7981 */ /* 0x000f68000c1e1d00 */
[----:B------:R-:W5:Y:S02]  /*0310*/  LDG.E.128 R56, desc[UR4][R6.64+0xc00] ;  /* 0x000c000406387981 */ /* 0x000f64000c1e1d00 */
[----:B0----5:R-:W-:-:S02]  /*0320*/  @P1 IADD3 R208, P2, R2, R5, RZ ;  /* 0x0000000502d01210 */ /* 0x021fc40007f5e0ff */
[----:B------:R0:W5:Y:S02]  /*0330*/  LDG.E.128 R52, desc[UR4][R6.64+0xe00] ;  /* 0x000e000406347981 */ /* 0x000164000c1e1d00 */
[----:B------:R-:W-:Y:S01]  /*0340*/  @P1 IADD3.X R209, RZ, R3, RZ, P2, !PT ;  /* 0x00000003ffd11210 */ /* 0x000fe200017fe4ff */
[----:B------:R-:W-:Y:S01]  /*0350*/  VIADD R5, R117, 0xbb67ae85 ;  /* 0xbb67ae8575057836 */ /* 0x000fe20000000000 */
[----:B------:R-:W-:Y:S02]  /*0360*/  @!P0 CS2R R24, SRZ ;  /* 0x0000000000188805 */ /* 0x000fe4000001ff00 */
[----:B------:R-:W-:Y:S02]  /*0370*/  @!P0 CS2R R26, SRZ ;  /* 0x00000000001a8805 */ /* 0x000fe4000001ff00 */
[----:B------:R-:W-:Y:S02]  /*0380*/  SHF.R.U64 R112, R208, 0x2, R209 ;  /* 0x00000002d0707819 */ /* 0x000fe400000012d1 */
[----:B------:R-:W-:-:S02]  /*0390*/  @!P0 CS2R R28, SRZ ;  /* 0x00000000001c8805 */ /* 0x000fc4000001ff00 */
[----:B------:R-:W-:Y:S02]  /*03a0*/  SHF.R.U32.HI R113, RZ, 0x2, R209 ;  /* 0x00000002ff717819 */ /* 0x000fe400000116d1 */
[----:B------:R-:W-:Y:S02]  /*03b0*/  @!P0 CS2R R30, SRZ ;  /* 0x00000000001e8805 */ /* 0x000fe4000001ff00 */
[----:B------:R-:W-:Y:S01]  /*03c0*/  @!P0 CS2R R32, SRZ ;  /* 0x0000000000208805 */ /* 0x000fe2000001ff00 */
[----:B------:R-:W-:Y:S01]  /*03d0*/  IMAD.WIDE.U32 R2, R112, -0x2daee0ad, RZ ;  /* 0xd2511f5370027825 */ /* 0x000fe200078e00ff */
[----:B------:R-:W-:Y:S02]  /*03e0*/  LOP3.LUT R10, R9, R113, R116, 0x96, !PT ;  /* 0x00000071090a7212 */ /* 0x000fe400078e9674 */
[----:B------:R-:W-:Y:S02]  /*03f0*/  @!P0 CS2R R34, SRZ ;  /* 0x0000000000228805 */ /* 0x000fe4000001ff00 */
[C---:B0-----:R-:W-:Y:S01]  /*0400*/  IADD3 R7, R116.reuse, 0x3c6ef372, RZ ;  /* 0x3c6ef37274077810 */ /* 0x041fe20007ffe0ff */
[----:B------:R-:W-:Y:S01]  /*0410*/  VIADD R6, R116, 0x9e3779b9 ;  /* 0x9e3779b974067836 */ /* 0x000fe20000000000 */
[----:B------:R-:W-:Y:S01]  /*0420*/  LOP3.LUT R12, R3, R117, RZ, 0x3c, !PT ;  /* 0x00000075030c7212 */ /* 0x000fe200078e3cff */
[----:B------:R-:W-:Y:S01]  /*0430*/  IMAD.WIDE.U32 R10, R10, -0x2daee0ad, RZ ;  /* 0xd2511f530a0a7825 */ /* 0x000fe200078e00ff */
[----:B------:R-:W-:-:S02]  /*0440*/  @!P0 CS2R R36, SRZ ;  /* 0x0000000000248805 */ /* 0x000fc4000001ff00 */
[----:B------:R-:W-:Y:S02]  /*0450*/  @!P0 CS2R R38, SRZ ;  /* 0x0000000000268805 */ /* 0x000fe4000001ff00 */
[----:B------:R-:W-:Y:S01]  /*0460*/  @!P0 CS2R R40, SRZ ;  /* 0x0000000000288805 */ /* 0x000fe2000001ff00 */
[----:B------:R-:W-:Y:S01]  /*0470*/  IMAD.WIDE.U32 R12, R12, -0x326172a9, RZ ;  /* 0xcd9e8d570c0c7825 */ /* 0x000fe200078e00ff */
[----:B------:R-:W-:Y:S02]  /*0480*/  LOP3.LUT R14, R11, R2, R5, 0x96, !PT ;  /* 0x000000020b0e7212 */ /* 0x000fe400078e9605 */
[----:B------:R-:W-:Y:S02]  /*0490*/  @!P0 CS2R R42, SRZ ;  /* 0x00000000002a8805 */ /* 0x000fe4000001ff00 */
[----:B------:R-:W-:Y:S01]  /*04a0*/  @!P0 CS2R R44, SRZ ;  /* 0x00000000002c8805 */ /* 0x000fe2000001ff00 */
[----:B------:R-:W-:Y:S01]  /*04b0*/  VIADD R9, R117, 0x32370b8f ;  /* 0x32370b8f75097836 */ /* 0x000fe20000000000 */
[----:B------:R-:W-:Y:S01]  /*04c0*/  LOP3.LUT R2, R13, R6, R8, 0x96, !PT ;  /* 0x000000060d027212 */ /* 0x000fe200078e9608 */
[----:B------:R-:W-:Y:S01]  /*04d0*/  IMAD.WIDE.U32 R14, R14, -0x326172a9, RZ ;  /* 0xcd9e8d570e0e7825 */ /* 0x000fe200078e00ff */
[----:B------:R-:W-:-:S02]  /*04e0*/  IADD3 R13, R117, -0x56f99767, RZ ;  /* 0xa9066899750d7810 */ /* 0x000fc40007ffe0ff */
[----:B------:R-:W-:Y:S02]  /*04f0*/  @!P0 CS2R R46, SRZ ;  /* 0x00000000002e8805 */ /* 0x000fe4000001ff00 */
[----:B------:R-:W-:Y:S01]  /*0500*/  @!P0 CS2R R48, SRZ ;  /* 0x0000000000308805 */ /* 0x000fe2000001ff00 */
[----:B------:R-:W-:Y:S01]  /*0510*/  IMAD.WIDE.U32 R2, R2, -0x2daee0ad, RZ ;  /* 0xd2511f5302027825 */ /* 0x000fe200078e00ff */
[----:B------:R-:W-:Y:S02]  /*0520*/  LOP3.LUT R16, R15, R12, R7, 0x96, !PT ;  /* 0x0000000c0f107212 */ /* 0x000fe400078e9607 */
[----:B------:R-:W-:Y:S02]  /*0530*/  @!P0 CS2R R50, SRZ ;  /* 0x0000000000328805 */ /* 0x000fe4000001ff00 */
[----:B------:R-:W-:Y:S01]  /*0540*/  @!P0 CS2R R84, SRZ ;  /* 0x0000000000548805 */ /* 0x000fe2000001ff00 */
[----:B------:R-:W-:Y:S01]  /*0550*/  VIADD R8, R117, 0x76cf5d0a ;  /* 0x76cf5d0a75087836 */ /* 0x000fe20000000000 */
[----:B------:R-:W-:Y:S01]  /*0560*/  @!P0 CS2R R86, SRZ ;  /* 0x0000000000568805 */ /* 0x000fe2000001ff00 */
[----:B------:R-:W-:Y:S01]  /*0570*/  IMAD.WIDE.U32 R16, R16, -0x2daee0ad, RZ ;  /* 0xd2511f5310107825 */ /* 0x000fe200078e00ff */
[----:B------:R-:W-:Y:S01]  /*0580*/  ISETP.NE.U32.AND P0, PT, RZ, UR6, PT ;  /* 0x00000006ff007c0c */ /* 0x000fe2000bf05070 */
[----:B------:R-:W-:Y:S01]  /*0590*/  ULDC.U8 UR6, c[0x0][0x2a0] ;  /* 0x0000a80000067ab9 */ /* 0x000fe20000000000 */
[----:B------:R-:W-:Y:S01]  /*05a0*/  LOP3.LUT R18, R3, R10, R8, 0x96, !PT ;  /* 0x0000000a03127212 */ /* 0x000fe200078e9608 */
[C---:B------:R-:W-:Y:S01]  /*05b0*/  VIADD R11, R116.reuse, 0x78dde6e4 ;  /* 0x78dde6e4740b7836 */ /* 0x040fe20000000000 */
[----:B------:R-:W-:Y:S01]  /*05c0*/  IADD3 R10, R116, -0x255992d5, RZ ;  /* 0xdaa66d2b740a7810 */ /* 0x000fe20007ffe0ff */
[----:B------:R-:W-:Y:S01]  /*05d0*/  VIADD R12, R117, 0xed9eba14 ;  /* 0xed9eba14750c7836 */ /* 0x000fe20000000000 */
[----:B------:R-:W-:Y:S01]  /*05e0*/  LOP3.LUT R20, R17, R2, R9, 0x96, !PT ;  /* 0x0000000211147212 */ /* 0x000fe200078e9609 */
[----:B------:R-:W-:Y:S01]  /*05f0*/  IMAD.WIDE.U32 R18, R18, -0x326172a9, RZ ;  /* 0xcd9e8d5712127825 */ /* 0x000fe200078e00ff */
[----:B------:R-:W-:Y:S01]  /*0600*/  ISETP.NE.AND.EX P0, PT, RZ, UR7, PT, P0 ;  /* 0x00000007ff007c0c */ /* 0x000fe2000bf05300 */
[----:B------:R-:W-:Y:S01]  /*0610*/  HFMA2.MMA R114, -RZ, RZ, 0, 0 ;  /* 0x00000000ff727435 */ /* 0x000fe200000001ff */
[----:B------:R-:W-:Y:S01]  /*0620*/  LOP3.LUT R149, R149, 0xfffffff7, RZ, 0xc0, !PT ;  /* 0xfffffff795957812 */ /* 0x000fe200078ec0ff */
[----:B------:R-:W-:Y:S01]  /*0630*/  IMAD.WIDE.U32 R20, R20, -0x326172a9, RZ ;  /* 0xcd9e8d5714147825 */ /* 0x000fe200078e00ff */
[----:B------:R-:W-:Y:S01]  /*0640*/  LOP3.LUT R2, R19, R14, R10, 0x96, !PT ;  /* 0x0000000e13027212 */ /* 0x000fe200078e960a */
[----:B------:R-:W-:Y:S01]  /*0650*/  ULDC UR7, c[0x0][0x218] ;  /* 0x0000860000077ab9 */ /* 0x000fe20000000800 */
[----:B------:R-:W-:Y:S01]  /*0660*/  PRMT R118, R25, 0x7632, R118 ;  /* 0x0000763219767816 */ /* 0x000fe20000000076 */
[----:B------:R-:W-:Y:S01]  /*0670*/  VIADD R14, R116, 0x1715609d ;  /* 0x1715609d740e7836 */ /* 0x000fe20000000000 */
[----:B------:R-:W-:Y:S01]  /*0680*/  LOP3.LUT R18, R21, R18, R11, 0x96, !PT ;  /* 0x0000001215127212 */ /* 0x000fe200078e960b */
[----:B------:R-:W-:Y:S01]  /*0690*/  IMAD.WIDE.U32 R2, R2, -0x2daee0ad, RZ ;  /* 0xd2511f5302027825 */ /* 0x000fe200078e00ff */
[----:B------:R-:W-:Y:S01]  /*06a0*/  PRMT R121, R28, 0x7632, R121 ;  /* 0x000076321c797816 */ /* 0x000fe20000000079 */
[----:B------:R-:W-:Y:S01]  /*06b0*/  ULDC UR10, c[0x0][0x2d8] ;  /* 0x0000b600000a7ab9 */ /* 0x000fe20000000800 */
[----:B------:R-:W-:Y:S01]  /*06c0*/  PRMT R124, R31, 0x7632, R124 ;  /* 0x000076321f7c7816 */ /* 0x000fe2000000007c */
[----:B------:R-:W-:Y:S01]  /*06d0*/  IMAD.WIDE.U32 R18, R18, -0x2daee0ad, RZ ;  /* 0xd2511f5312127825 */ /* 0x000fe200078e00ff */
[----:B------:R-:W-:Y:S01]  /*06e0*/  LOP3.LUT R22, R3, R16, R12, 0x96, !PT ;  /* 0x0000001003167212 */ /* 0x000fe200078e960c */
[----:B------:R-:W-:Y:S01]  /*06f0*/  ULDC.64 UR8, c[0x0][0x230] ;  /* 0x00008c0000087ab9 */ /* 0x000fe20000000a00 */
[----:B------:R-:W-:Y:S01]  /*0700*/  IADD3 R16, R117, 0x646e171e, RZ ;  /* 0x646e171e75107810 */ /* 0x000fe20007ffe0ff */
[----:B------:R-:W-:Y:S01]  /*0710*/  VIADD R15, R116, 0xb54cda56 ;  /* 0xb54cda56740f7836 */ /* 0x000fe20000000000 */
[----:B------:R-:W-:Y:S01]  /*0720*/  LOP3.LUT R21, R19, R2, R13, 0x96, !PT ;  /* 0x0000000213157212 */ /* 0x000fe200078e960d */
[----:B------:R-:W-:Y:S01]  /*0730*/  IMAD.WIDE.U32 R22, R22, -0x326172a9, RZ ;  /* 0xcd9e8d5716167825 */ /* 0x000fe200078e00ff */
[----:B------:R-:W-:Y:S01]  /*0740*/  IADD3 R19, R116, -0xe443238, RZ ;  /* 0xf1bbcdc874137810 */ /* 0x000fe20007ffe0ff */
[----:B------:R-:W-:Y:S01]  /*0750*/  ULDC.64 UR12, c[0x0][0x2b8] ;  /* 0x0000ae00000c7ab9 */ /* 0x000fe20000000a00 */
[----:B------:R-:W-:Y:S01]  /*0760*/  @P0 LOP3.LUT R149, R149, 0x8, RZ, 0xfc, !PT ;  /* 0x0000000895950812 */ /* 0x000fe200078efcff */
[----:B------:R-:W-:Y:S01]  /*0770*/  VIADD R17, R117, 0x1fd5c5a3 ;  /* 0x1fd5c5a375117836 */ /* 0x000fe20000000000 */
[----:B------:R-:W-:Y:S01]  /*0780*/  LOP3.LUT R2, R23, R20, R14, 0x96, !PT ;  /* 0x0000001417027212 */ /* 0x000fe200078e960e */
[----:B------:R-:W-:Y:S01]  /*0790*/  IMAD.WIDE.U32 R20, R21, -0x326172a9, RZ ;  /* 0xcd9e8d5715147825 */ /* 0x000fe200078e00ff */
[----:B------:R-:W-:-:S02]  /*07a0*/  ISETP.NE.AND P0, PT, RZ, UR6, PT ;  /* 0x00000006ff007c0c */ /* 0x000fc4000bf05270 */
[----:B------:R-:W-:Y:S01]  /*07b0*/  PRMT R127, R34, 0x7632, R127 ;  /* 0x00007632227f7816 */ /* 0x000fe2000000007f */
[----:B------:R-:W-:Y:S01]  /*07c0*/  IMAD.WIDE.U32 R2, R2, -0x2daee0ad, RZ ;  /* 0xd2511f5302027825 */ /* 0x000fe200078e00ff */
[----:B------:R-:W-:Y:S02]  /*07d0*/  LOP3.LUT R22, R21, R22, R15, 0x96, !PT ;  /* 0x0000001615167212 */ /* 0x000fe400078e960f */
[----:B------:R-:W-:Y:S01]  /*07e0*/  PRMT R130, R37, 0x7632, R130 ;  /* 0x0000763225827816 */ /* 0x000fe20000000082 */
[----:B------:R-:W-:Y:S01]  /*07f0*/  IMAD.U32 R21, R24, 0x10000, RZ ;  /* 0x0001000018157824 */ /* 0x000fe200078e00ff */
[----:B------:R-:W-:Y:S01]  /*0800*/  LOP3.LUT R88, R3, R18, R16, 0x96, !PT ;  /* 0x0000001203587212 */ /* 0x000fe200078e9610 */
[----:B------:R-:W-:Y:S01]  /*0810*/  IMAD.WIDE.U32 R22, R22, -0x2daee0ad, RZ ;  /* 0xd2511f5316167825 */ /* 0x000fe200078e00ff */
[----:B------:R-:W-:Y:S02]  /*0820*/  PRMT R115, R24, 0x7632, R115 ;  /* 0x0000763218737816 */ /* 0x000fe40000000073 */
[----:B------:R-:W-:Y:S01]  /*0830*/  PRMT R133, R40, 0x7632, R133 ;  /* 0x0000763228857816 */ /* 0x000fe20000000085 */
[----:B------:R-:W-:Y:S01]  /*0840*/  IMAD.WIDE.U32 R88, R88, -0x326172a9, RZ ;  /* 0xcd9e8d5758587825 */ /* 0x000fe200078e00ff */
[----:B------:R-:W-:-:S02]  /*0850*/  LOP3.LUT R90, R23, R2, R17, 0x96, !PT ;  /* 0x00000002175a7212 */ /* 0x000fc400078e9611 */
[----:B------:R-:W-:Y:S01]  /*0860*/  PRMT R119, R26, 0x7632, R119 ;  /* 0x000076321a777816 */ /* 0x000fe20000000077 */
[----:B------:R-:W-:Y:S01]  /*0870*/  VIADD R18, R116, 0x5384540f ;  /* 0x5384540f74127836 */ /* 0x000fe20000000000 */
[----:B------:R-:W-:Y:S01]  /*0880*/  PRMT R120, R27, 0x7632, R120 ;  /* 0x000076321b787816 */ /* 0x000fe20000000078 */
[----:B------:R-:W-:Y:S01]  /*0890*/  IMAD.HI.U32 R0, R90, -0x326172a9, RZ ;  /* 0xcd9e8d575a007827 */ /* 0x000fe200078e00ff */
[----:B------:R-:W-:Y:S02]  /*08a0*/  PRMT R136, R43, 0x7632, R136 ;  /* 0x000076322b887816 */ /* 0x000fe40000000088 */
[----:B------:R-:W-:Y:S01]  /*08b0*/  LOP3.LUT R2, R89, R20, R18, 0x96, !PT ;  /* 0x0000001459027212 */ /* 0x000fe200078e9612 */
[----:B------:R-:W-:Y:S01]  /*08c0*/  VIADD R20, R117, 0xdb3d7428 ;  /* 0xdb3d742875147836 */ /* 0x000fe20000000000 */
[----:B------:R-:W-:Y:S01]  /*08d0*/  LOP3.LUT R88, R0, R88, R19, 0x96, !PT ;  /* 0x0000005800587212 */ /* 0x000fe200078e9613 */
[----:B------:R-:W-:Y:S01]  /*08e0*/  IMAD.U32 R23, R26, 0x10000, RZ ;  /* 0x000100001a177824 */ /* 0x000fe200078e00ff */
[----:B------:R-:W-:Y:S01]  /*08f0*/  PRMT R122, R29, 0x7632, R122 ;  /* 0x000076321d7a7816 */ /* 0x000fe2000000007a */
[----:B------:R-:W-:Y:S01]  /*0900*/  IMAD.HI.U32 R3, R2, -0x2daee0ad, RZ ;  /* 0xd2511f5302037827 */ /* 0x000fe200078e00ff */
[----:B------:R-:W-:-:S02]  /*0910*/  PRMT R123, R30, 0x7632, R123 ;  /* 0x000076321e7b7816 */ /* 0x000fc4000000007b */
[----:B------:R-:W-:Y:S01]  /*0920*/  PRMT R139, R46, 0x7632, R139 ;  /* 0x000076322e8b7816 */ /* 0x000fe2000000008b */
[----:B------:R-:W-:Y:S01]  /*0930*/  IMAD.U32 R24, R27, 0x10000, RZ ;  /* 0x000100001b187824 */ /* 0x000fe200078e00ff */
[----:B------:R-:W-:Y:S01]  /*0940*/  LOP3.LUT R89, R3, R22, R20, 0x96, !PT ;  /* 0x0000001603597212 */ /* 0x000fe200078e9614 */
        /* <DEDUP_REMOVED lines=10> */
[----:B------:R-:W-:Y:S01]  /*09f0*/  VIADD R109, R117, 0x96a522ad ;  /* 0x96a522ad756d7836 */ /* 0x000fe20000000000 */
[----:B------:R-:W-:Y:S01]  /*0a00*/  SHF.L.U32 R37, R40, 0x10, RZ ;  /* 0x0000001028257819 */ /* 0x000fe200000006ff */
[----:B------:R-:W-:Y:S01]  /*0a10*/  IMAD.HI.U32 R2, R88, -0x2daee0ad, RZ ;  /* 0xd2511f5358027827 */ /* 0x000fe200078e00ff */
[----:B------:R-:W-:-:S02]  /*0a20*/  SHF.L.U32 R40, R43, 0x10, RZ ;  /* 0x000000102b287819 */ /* 0x000fc400000006ff */
[----:B------:R-:W-:Y:S01]  /*0a30*/  SHF.L.U32 R43, R46, 0x10, RZ ;  /* 0x000000102e2b7819 */ /* 0x000fe200000006ff */
[----:B------:R-:W-:Y:S01]  /*0a40*/  IMAD R3, R90, -0x326172a9, RZ ;  /* 0xcd9e8d575a037824 */ /* 0x000fe200078e02ff */
        /* <DEDUP_REMOVED lines=15> */
[----:B------:R-:W-:Y:S01]  /*0b40*/  IMAD.HI.U32 R84, R89, -0x326172a9, RZ ;  /* 0xcd9e8d5759547827 */ /* 0x000fe200078e00ff */
[----:B------:R-:W-:-:S02]  /*0b50*/  PRMT R131, R38, 0x7632, R131 ;  /* 0x0000763226837816 */ /* 0x000fc40000000083 */
[----:B------:R-:W-:Y:S01]  /*0b60*/  PRMT R132, R39, 0x7632, R132 ;  /* 0x0000763227847816 */ /* 0x000fe20000000084 */
[----:B------:R-:W-:Y:S01]  /*0b70*/  IMAD.U32 R38, R41, 0x10000, RZ ;  /* 0x0001000029267824 */ /* 0x000fe200078e00ff */
[C---:B------:R-:W-:Y:S01]  /*0b80*/  PRMT R135, R42.reuse, 0x7632, R135 ;  /* 0x000076322a877816 */ /* 0x040fe20000000087 */
        /* <DEDUP_REMOVED lines=12> */
[C---:B------:R-:W-:Y:S01]  /*0c50*/  IMAD.U32 R41, R44.reuse, 0x10000, RZ ;  /* 0x000100002c297824 */ /* 0x040fe200078e00ff */
[----:B------:R-:W-:Y:S01]  /*0c60*/  PRMT R137, R44, 0x7632, R137 ;  /* 0x000076322c897816 */ /* 0x000fe20000000089 */
[C---:B------:R-:W-:Y:S01]  /*0c70*/  IMAD.U32 R44, R47.reuse, 0x10000, RZ ;  /* 0x000100002f2c7824 */ /* 0x040fe200078e00ff */
[----:B------:R-:W-:Y:S01]  /*0c80*/  PRMT R140, R47, 0x7632, R140 ;  /* 0x000076322f8c7816 */ /* 0x000fe2000000008c */
[C---:B------:R-:W-:Y:S01]  /*0c90*/  IMAD.U32 R47, R50.reuse, 0x10000, RZ ;  /* 0x00010000322f7824 */ /* 0x040fe200078e00ff */
[----:B------:R-:W-:Y:S01]  /*0ca0*/  PRMT R143, R50, 0x7632, R143 ;  /* 0x00007632328f7816 */ /* 0x000fe2000000008f */
[C---:B------:R-:W-:Y:S01]  /*0cb0*/  IMAD.U32 R50, R85.reuse, 0x10000, RZ ;  /* 0x0001000055327824 */ /* 0x040fe200078e00ff */
[----:B------:R-:W-:Y:S01]  /*0cc0*/  PRMT R146, R85, 0x7632, R146 ;  /* 0x0000763255927816 */ /* 0x000fe20000000092 */
[----:B------:R-:W-:Y:S01]  /*0cd0*/  IMAD.U32 R121, R121, 0x10000, RZ ;  /* 0x0001000079797824 */ /* 0x000fe200078e00ff */
[----:B------:R-:W-:Y:S01]  /*0ce0*/  IADD3 R108, R116, -0x700cb87f, RZ ;  /* 0x8ff34781746c7810 */ /* 0x000fe20007ffe0ff */
[----:B------:R-:W-:Y:S01]  /*0cf0*/  IMAD.U32 R123, R123, 0x10000, RZ ;  /* 0x000100007b7b7824 */ /* 0x000fe200078e00ff */
[----:B------:R-:W-:Y:S01]  /*0d00*/  LOP3.LUT R149, R149, 0xffffffef, RZ, 0xc0, !PT ;  /* 0xffffffef95957812 */ /* 0x000fe200078ec0ff */
[----:B------:R-:W-:Y:S01]  /*0d10*/  IMAD.U32 R124, R124, 0x10000, RZ ;  /* 0x000100007c7c7824 */ /* 0x000fe200078e00ff */
[----:B------:R-:W-:Y:S01]  /*0d20*/  LOP3.LUT R0, R2, R0, R109, 0x96, !PT ;  /* 0x0000000002007212 */ /* 0x000fe200078e966d */
[----:B------:R-:W-:Y:S01]  /*0d30*/  IMAD.U32 R126, R126, 0x10000, RZ ;  /* 0x000100007e7e7824 */ /* 0x000fe200078e00ff */
[----:B------:R-:W-:Y:S01]  /*0d40*/  LOP3.LUT R3, R84, R3, R108, 0x96, !PT ;  /* 0x0000000354037212 */ /* 0x000fe200078e966c */
[----:B------:R-:W-:Y:S01]  /*0d50*/  IMAD.U32 R127, R127, 0x10000, RZ ;  /* 0x000100007f7f7824 */ /* 0x000fe200078e00ff */
[----:B------:R-:W-:Y:S01]  /*0d60*/  LOP3.LUT R208, R208, 0x3, RZ, 0xc0, !PT ;  /* 0x00000003d0d07812 */ /* 0x000fe200078ec0ff */
[----:B------:R-:W-:Y:S01]  /*0d70*/  IMAD.U32 R129, R129, 0x10000, RZ ;  /* 0x0001000081817824 */ /* 0x000fe200078e00ff */
[----:B------:R-:W-:Y:S01]  /*0d80*/  @P0 LOP3.LUT R149, R149, 0x10, RZ, 0xfc, !PT ;  /* 0x0000001095950812 */ /* 0x000fe200078efcff */
        /* <DEDUP_REMOVED lines=20> */
[----:B------:R-:W-:-:S02]  /*0ed0*/  IMAD.U32 R145, R145, 0x10000, RZ ;  /* 0x0001000091917824 */ /* 0x000fc400078e00ff */
[----:B------:R-:W-:Y:S02]  /*0ee0*/  IMAD.U32 R147, R147, 0x10000, RZ ;  /* 0x0001000093937824 */ /* 0x000fe400078e00ff */
[----:B------:R-:W-:Y:S02]  /*0ef0*/  IMAD.U32 R148, R148, 0x10000, RZ ;  /* 0x0001000094947824 */ /* 0x000fe400078e00ff */
[----:B------:R-:W-:Y:S02]  /*0f00*/  IMAD R150, R88, -0x2daee0ad, RZ ;  /* 0xd2511f5358967824 */ /* 0x000fe400078e02ff */
[----:B------:R-:W-:-:S07]  /*0f10*/  IMAD R2, R89, -0x326172a9, RZ ;  /* 0xcd9e8d5759027824 */ /* 0x000fce00078e02ff */
.L_x_2429:
[----:B------:R-:W-:Y:S01]  /*0f20*/  LOP3.LUT P2, RZ, R149, 0x8, RZ, 0xc0, !PT ;  /* 0x0000000895ff7812 */ /* 0x000fe2000784c0ff */
[----:B-1----:R-:W0:Y:S01]  /*0f30*/  S2R R104, SR_TID.X ;  /* 0x0000000000687919 */ /* 0x002e220000002100 */
[----:B------:R-:W-:Y:S01]  /*0f40*/  ISETP.NE.U32.AND P0, PT, RZ, UR8, PT ;  /* 0x00000008ff007c0c */ /* 0x000fe2000bf05070 */
[----:B------:R-:W1:Y:S01]  /*0f50*/  LDC.64 R98, c[0x0][0x220] ;  /* 0x00008800ff627b82 */ /* 0x000e620000000a00 */
[----:B------:R-:W-:Y:S02]  /*0f60*/  IMAD R88, R4, UR7, RZ ;  /* 0x0000000704587c24 */ /* 0x000fe4000f8e02ff */
[----:B------:R-:W-:-:S03]  /*0f70*/  ISETP.NE.AND.EX P0, PT, RZ, UR9, PT, P0 ;  /* 0x00000009ff007c0c */ /* 0x000fc6000bf05300 */
[----:B------:R-:W-:-:S04]  /*0f80*/  SHF.R.S32.HI R89, RZ, 0x1f, R88 ;  /* 0x0000001fff597819 */ /* 0x000fc80000011458 */
[----:B------:R-:W2:Y:S01]  /*0f90*/  @P2 LDC.64 R92, c[0x0][0x270] ;  /* 0x00009c00ff5c2b82 */ /* 0x000ea20000000a00 */
[----:B------:R-:W-:-:S07]  /*0fa0*/  LEA.HI R89, R89, R88, RZ, 0x3 ;  /* 0x0000005859597211 */ /* 0x000fce00078f18ff */
[----:B------:R-:W3:Y:S01]  /*0fb0*/  @P0 LDC.64 R94, c[0x0][0x230] ;  /* 0x00008c00ff5e0b82 */ /* 0x000ee20000000a00 */
[----:B0-----:R-:W-:-:S04]  /*0fc0*/  LOP3.LUT R104, R104, 0x1f, RZ, 0xc0, !PT ;  /* 0x0000001f68687812 */ /* 0x001fc800078ec0ff */
[----:B------:R-:W-:Y:S01]  /*0fd0*/  LEA.HI.SX32 R103, R89, R104, 0x1d ;  /* 0x0000006859677211 */ /* 0x000fe200078feaff */
[----:B--2---:R-:W-:-:S04]  /*0fe0*/  @P2 IMAD.WIDE R92, R4, 0x2, R92 ;  /* 0x00000002045c2825 */ /* 0x004fc800078e025c */
[C---:B-1----:R-:W-:Y:S02]  /*0ff0*/  IMAD.WIDE.U32 R88, R103.reuse, 0x10, R98 ;  /* 0x0000001067587825 */ /* 0x042fe400078e0062 */
[----:B------:R-:W2:Y:S02]  /*1000*/  @P2 LDG.E.U16 R92, desc[UR4][R92.64] ;  /* 0x000000045c5c2981 */ /* 0x000ea4000c1e1500 */
[----:B---3--:R-:W-:Y:S02]  /*1010*/  @P0 IMAD.WIDE.U32 R94, R103, 0x10, R94 ;  /* 0x00000010675e0825 */ /* 0x008fe400078e005e */
[----:B-----5:R-:W5:Y:S04]  /*1020*/  LDG.E.128 R88, desc[UR4][R88.64] ;  /* 0x0000000458587981 */ /* 0x020f68000c1e1d00 */
[----:B------:R0:W5:Y:S01]  /*1030*/  @P0 LDG.E.128 R84, desc[UR4][R94.64] ;  /* 0x000000045e540981 */ /* 0x000162000c1e1d00 */
[C---:B------:R-:W-:Y:S01]  /*1040*/  ISETP.NE.AND P1, PT, R208.reuse, 0x1, PT ;  /* 0x00000001d000780c */ /* 0x040fe20003f25270 */
[----:B------:R-:W-:Y:S01]  /*1050*/  BSSY B0, `(.L_x_1980) ;  /* 0x000000e000007945 */ /* 0x000fe20003800000 */
[----:B------:R-:W-:Y:S01]  /*1060*/  MOV R169, 0x3f800000 ;  /* 0x3f80000000a97802 */ /* 0x000fe20000000f00 */
[----:B------:R-:W-:-:S02]  /*1070*/  VIADD R97, R208, 0x1 ;  /* 0x00000001d0617836 */ /* 0x000fc40000000000 */
[----:B--2---:R-:W-:-:S08]  /*1080*/  @P2 IMAD.U32 R169, R92, 0x10000, RZ ;  /* 0x000100005ca92824 */ /* 0x004fd000078e00ff */
        /* <DEDUP_REMOVED lines=9> */
.L_x_1981:
[----:B------:R-:W-:-:S07]  /*1120*/  MOV R100, R2 ;  /* 0x0000000200647202 */ /* 0x000fce0000000f00 */
.L_x_1982:
[----:B------:R-:W-:Y:S05]  /*1130*/  BSYNC B0 ;  /* 0x0000000000007941 */ /* 0x000fea0003800000 */
.L_x_1980:
        /* <DEDUP_REMOVED lines=16> */
.L_x_1986:
[----:B------:R-:W-:Y:S05]  /*1240*/  BSYNC B1 ;  /* 0x0000000000017941 */ /* 0x000fea0003800000 */
.L_x_1985:
[----:B------:R-:W-:Y:S01]  /*1250*/  IMAD.HI.U32 R0, R111, -0x326172a9, RZ ;  /* 0xcd9e8d576f007827 */ /* 0x000fe200078e00ff */
[----:B------:R-:W-:-:S03]  /*1260*/  LOP3.LUT R3, R3, R114, R117, 0x96, !PT ;  /* 0x0000007203037212 */ /* 0x000fc600078e9675 */
[----:B------:R-:W-:Y:S01]  /*1270*/  IMAD R95, R111, -0x326172a9, RZ ;  /* 0xcd9e8d576f5f7824 */ /* 0x000fe200078e02ff */
[----:B------:R-:W-:Y:S01]  /*1280*/  LOP3.LUT R0, R0, R113, R116, 0x96, !PT ;  /* 0x0000007100007212 */ /* 0x000fe200078e9674 */
[----:B------:R-:W-:-:S04]  /*1290*/  IMAD.WIDE.U32 R92, R3, -0x326172a9, RZ ;  /* 0xcd9e8d57035c7825 */ /* 0x000fc800078e00ff */
[----:B------:R-:W-:Y:S01]  /*12a0*/  IMAD R94, R112, -0x2daee0ad, RZ ;  /* 0xd2511f53705e7824 */ /* 0x000fe200078e02ff */
[----:B------:R-:W-:Y:S01]  /*12b0*/  LOP3.LUT R95, R93, R95, R6, 0x96, !PT ;  /* 0x0000005f5d5f7212 */ /* 0x000fe200078e9606 */
[----:B------:R-:W-:-:S05]  /*12c0*/  IMAD.WIDE.U32 R2, R0, -0x2daee0ad, RZ ;  /* 0xd2511f5300027825 */ /* 0x000fca00078e00ff */
[----:B------:R-:W-:Y:S01]  /*12d0*/  LOP3.LUT R96, R3, R94, R5, 0x96, !PT ;  /* 0x0000005e03607212 */ /* 0x000fe200078e9605 */
[----:B------:R-:W-:-:S04]  /*12e0*/  IMAD.WIDE.U32 R94, R95, -0x2daee0ad, RZ ;  /* 0xd2511f535f5e7825 */ /* 0x000fc800078e00ff */
[----:B------:R-:W-:Y:S01]  /*12f0*/  IMAD.WIDE.U32 R96, R96, -0x326172a9, RZ ;  /* 0xcd9e8d5760607825 */ /* 0x000fe200078e00ff */
[----:B------:R-:W-:-:S04]  /*1300*/  LOP3.LUT R93, R95, R2, R8, 0x96, !PT ;  /* 0x000000025f5d7212 */ /* 0x000fc800078e9608 */
        /* <DEDUP_REMOVED lines=27> */
[----:B------:R-:W-:-:S03]  /*14c0*/  LOP3.LUT R3, R3, R96, R108, 0x96, !PT ;  /* 0x0000006003037212 */ /* 0x000fc600078e966c */
[----:B------:R-:W-:Y:S01]  /*14d0*/  IMAD.MOV.U32 R97, RZ, RZ, RZ ;  /* 0x000000ffff617224 */ /* 0x000fe200078e00ff */
[----:B------:R-:W-:-:S07]  /*14e0*/  LOP3.LUT R0, R151, R94, R109, 0x96, !PT ;  /* 0x0000005e97007212 */ /* 0x000fce00078e966d */
.L_x_1984:
[----:B------:R-:W-:Y:S05]  /*14f0*/  BSYNC B0 ;  /* 0x0000000000007941 */ /* 0x000fea0003800000 */
.L_x_1983:
[----:B------:R-:W0:Y:S01]  /*1500*/  LDC R168, c[0x0][0x298] ;  /* 0x0000a600ffa87b82 */ /* 0x000e220000000800 */
[----:B------:R-:W-:Y:S01]  /*1510*/  HFMA2.MMA R164, -RZ, RZ, 0.1171875, 0 ;  /* 0x2f800000ffa47435 */ /* 0x000fe200000001ff */
[----:B------:R-:W-:Y:S01]  /*1520*/  I2FP.F32.U32 R93, R100 ;  /* 0x00000064005d7245 */ /* 0x000fe20000201000 */
[C---:B-----5:R-:W-:Y:S01]  /*1530*/  IMAD.U32 R92, R88.reuse, 0x10000, RZ ;  /* 0x00010000585c7824 */ /* 0x060fe200078e00ff */
[C---:B------:R-:W-:Y:S01]  /*1540*/  ISETP.NE.AND P1, PT, R97.reuse, 0x1, PT ;  /* 0x000000016100780c */ /* 0x040fe20003f25270 */
[----:B------:R-:W-:Y:S01]  /*1550*/  BSSY B0, `(.L_x_1987) ;  /* 0x0000016000007945 */ /* 0x000fe20003800000 */
[----:B------:R-:W-:Y:S01]  /*1560*/  PRMT R88, R88, 0x7632, R88 ;  /* 0x0000763258587816 */ /* 0x000fe20000000058 */
[----:B------:R-:W-:Y:S01]  /*1570*/  FMUL.FTZ R95, R92, R169 ;  /* 0x000000a95c5f7220 */ /* 0x000fe20000410000 */
[----:B------:R-:W1:Y:S01]  /*1580*/  LDC R166, c[0x0][0x294] ;  /* 0x0000a500ffa67b82 */ /* 0x000e620000000800 */
[----:B------:R-:W-:Y:S02]  /*1590*/  IADD3 R92, R97, 0x1, RZ ;  /* 0x00000001615c7810 */ /* 0x000fe40007ffe0ff */
[----:B------:R-:W-:Y:S01]  /*15a0*/  FFMA.FTZ R93, R93, R164, 1.1641532182693481445e-10 ;  /* 0x2f0000005d5d7423 */ /* 0x000fe200000100a4 */
[----:B0-----:R-:W-:-:S04]  /*15b0*/  FMUL.FTZ R95, R95, R168 ;  /* 0x000000a85f5f7220 */ /* 0x001fc80000410000 */
[----:B-1----:R-:W-:Y:S01]  /*15c0*/  FSETP.GTU.FTZ.AND P2, PT, R93, R166, PT ;  /* 0x000000a65d00720b */ /* 0x002fe20003f5c000 */
[----:B------:R-:W-:-:S03]  /*15d0*/  @P0 IMAD.U32 R93, R84, 0x10000, RZ ;  /* 0x00010000545d0824 */ /* 0x000fc600078e00ff */
[----:B------:R-:W-:Y:S02]  /*15e0*/  FSEL R102, R95, RZ, !P2 ;  /* 0x000000ff5f667208 */ /* 0x000fe40005000000 */
[----:B------:R-:W-:-:S03]  /*15f0*/  P2R R96, PR, RZ, 0x4 ;  /* 0x00000004ff607803 */ /* 0x000fc60000000000 */
        /* <DEDUP_REMOVED lines=10> */
.L_x_1988:
[----:B------:R-:W-:-:S07]  /*16a0*/  IMAD.MOV.U32 R105, RZ, RZ, R2 ;  /* 0x000000ffff697224 */ /* 0x000fce00078e0002 */
.L_x_1989:
[----:B------:R-:W-:Y:S05]  /*16b0*/  BSYNC B0 ;  /* 0x0000000000007941 */ /* 0x000fea0003800000 */
.L_x_1987:
        /* <DEDUP_REMOVED lines=16> */
.L_x_1993:
[----:B------:R-:W-:Y:S05]  /*17c0*/  BSYNC B1 ;  /* 0x0000000000017941 */ /* 0x000fea0003800000 */
.L_x_1992:
        /* <DEDUP_REMOVED lines=39> */
[----:B------:R-:W-:Y:S02]  /*1a40*/  LOP3.LUT R3, R95, R2, R108, 0x96, !PT ;  /* 0x000000025f037212 */ /* 0x000fe400078e966c */
[----:B------:R-:W-:Y:S02]  /*1a50*/  MOV R2, R94 ;  /* 0x0000005e00027202 */ /* 0x000fe40000000f00 */
[----:B------:R-:W-:Y:S01]  /*1a60*/  LOP3.LUT R0, R151, R92, R109, 0x96, !PT ;  /* 0x0000005c97007212 */ /* 0x000fe200078e966d */
[----:B------:R-:W-:-:S07]  /*1a70*/  IMAD.MOV.U32 R92, RZ, RZ, RZ ;  /* 0x000000ffff5c7224 */ /* 0x000fce00078e00ff */
.L_x_1991:
[----:B------:R-:W-:Y:S05]  /*1a80*/  BSYNC B0 ;  /* 0x0000000000007941 */ /* 0x000fea0003800000 */
.L_x_1990:
[----:B------:R-:W-:Y:S01]  /*1a90*/  I2FP.F32.U32 R93, R105 ;  /* 0x00000069005d7245 */ /* 0x000fe20000201000 */
[----:B------:R-:W-:Y:S01]  /*1aa0*/  IMAD.U32 R88, R88, 0x10000, RZ ;  /* 0x0001000058587824 */ /* 0x000fe200078e00ff */
[C---:B------:R-:W-:Y:S01]  /*1ab0*/  ISETP.NE.AND P1, PT, R92.reuse, 0x1, PT ;  /* 0x000000015c00780c */ /* 0x040fe20003f25270 */
[----:B------:R-:W-:Y:S01]  /*1ac0*/  BSSY B0, `(.L_x_1994) ;  /* 0x0000015000007945 */ /* 0x000fe20003800000 */
[----:B------:R-:W-:Y:S02]  /*1ad0*/  VIADD R94, R92, 0x1 ;  /* 0x000000015c5e7836 */ /* 0x000fe40000000000 */
[----:B------:R-:W-:Y:S01]  /*1ae0*/  FFMA.FTZ R93, R93, R164, 1.1641532182693481445e-10 ;  /* 0x2f0000005d5d7423 */ /* 0x000fe200000100a4 */
[----:B------:R-:W-:Y:S01]  /*1af0*/  FMUL.FTZ R95, R88, R169 ;  /* 0x000000a9585f7220 */ /* 0x000fe20000410000 */
[----:B------:R-:W-:-:S03]  /*1b00*/  @P0 PRMT R88, R84, 0x7632, R88 ;  /* 0x0000763254580816 */ /* 0x000fc60000000058 */
[----:B------:R-:W-:Y:S01]  /*1b10*/  FMUL.FTZ R95, R95, R168 ;  /* 0x000000a85f5f7220 */ /* 0x000fe20000410000 */
[----:B------:R-:W-:Y:S02]  /*1b20*/  FSETP.GTU.FTZ.AND P2, PT, R93, R166, PT ;  /* 0x000000a65d00720b */ /* 0x000fe40003f5c000 */
[----:B------:R-:W-:Y:S02]  /*1b30*/  @P0 SHF.L.U32 R88, R88, 0x10, RZ ;  /* 0x0000001058580819 */ /* 0x000fe400000006ff */
[----:B------:R-:W-:Y:S02]  /*1b40*/  FSEL R107, R95, RZ, !P2 ;  /* 0x000000ff5f6b7208 */ /* 0x000fe40005000000 */
[----:B------:R-:W-:-:S03]  /*1b50*/  P2R R97, PR, RZ, 0x4 ;  /* 0x00000004ff617803 */ /* 0x000fc60000000000 */
        /* <DEDUP_REMOVED lines=10> */
.L_x_1995:
[----:B------:R-:W-:-:S07]  /*1c00*/  IMAD.MOV.U32 R88, RZ, RZ, R2 ;  /* 0x000000ffff587224 */ /* 0x000fce00078e0002 */
.L_x_1996:
[----:B------:R-:W-:Y:S05]  /*1c10*/  BSYNC B0 ;  /* 0x0000000000007941 */ /* 0x000fea0003800000 */
.L_x_1994:
        /* <DEDUP_REMOVED lines=16> */
.L_x_2000:
[----:B------:R-:W-:Y:S05]  /*1d20*/  BSYNC B1 ;  /* 0x0000000000017941 */ /* 0x000fea0003800000 */
.L_x_1999:
        /* <DEDUP_REMOVED lines=42> */
.L_x_1998:
[----:B------:R-:W-:Y:S05]  /*1fd0*/  BSYNC B0 ;  /* 0x0000000000007941 */ /* 0x000fea0003800000 */
.L_x_1997:
        /* <DEDUP_REMOVED lines=22> */
.L_x_2002:
[----:B------:R-:W-:-:S07]  /*2140*/  IMAD.MOV.U32 R152, RZ, RZ, R2 ;  /* 0x000000ffff987224 */ /* 0x000fce00078e0002 */
.L_x_2003:
[----:B------:R-:W-:Y:S05]  /*2150*/  BSYNC B0 ;  /* 0x0000000000007941 */ /* 0x000fea0003800000 */
.L_x_2001:
        /* <DEDUP_REMOVED lines=11> */
[----:B------:R-:W-:Y:S02]  /*2210*/  @!P2 IADD3 R0, R114, 0x1, RZ ;  /* 0x000000017200a810 */ /* 0x000fe40007ffe0ff */
[----:B------:R-:W-:Y:S02]  /*2220*/  @!P2 MOV R113, RZ ;  /* 0x000000ff0071a202 */ /* 0x000fe40000000f00 */
[----:B------:R-:W-:-:S13]  /*2230*/  ISETP.NE.AND P3, PT, R111, RZ, !P2 ;  /* 0x000000ff6f00720c */ /* 0x000fda0005765270 */
[----:B------:R-:W-:-:S04]  /*2240*/  @P3 IMAD.MOV R0, RZ, RZ, R114 ;  /* 0x000000ffff003224 */ /* 0x000fc800078e0272 */
[----:B------:R-:W-:-:S07]  /*2250*/  @!P2 IMAD.MOV.U32 R114, RZ, RZ, R0 ;  /* 0x000000ffff72a224 */ /* 0x000fce00078e0000 */
.L_x_2007:
[----:B------:R-:W-:Y:S05]  /*2260*/  BSYNC B1 ;  /* 0x0000000000017941 */ /* 0x000fea0003800000 */
.L_x_2006:
        /* <DEDUP_REMOVED lines=42> */
.L_x_2005:
[----:B------:R-:W-:Y:S05]  /*2510*/  BSYNC B0 ;  /* 0x0000000000007941 */ /* 0x000fea0003800000 */
.L_x_2004:
[----:B------:R-:W-:Y:S01]  /*2520*/  I2FP.F32.U32 R89, R152 ;  /* 0x0000009800597245 */ /* 0x000fe20000201000 */
[----:B------:R-:W-:Y:S01]  /*2530*/  IMAD.U32 R106, R106, 0x10000, RZ ;  /* 0x000100006a6a7824 */ /* 0x000fe200078e00ff */
[----:B------:R-:W-:Y:S01]  /*2540*/  ISETP.NE.AND P3, PT, R92, 0x1, PT ;  /* 0x000000015c00780c */ /* 0x000fe20003f65270 */
[----:B------:R-:W-:Y:S01]  /*2550*/  BSSY B0, `(.L_x_2008) ;  /* 0x0000014000007945 */ /* 0x000fe20003800000 */
[----:B------:R-:W-:Y:S01]  /*2560*/  @P0 PRMT R88, R85, 0x7632, R88 ;  /* 0x0000763255580816 */ /* 0x000fe20000000058 */
[----:B------:R-:W-:Y:S01]  /*2570*/  FFMA.FTZ R89, R89, R164, 1.1641532182693481445e-10 ;  /* 0x2f00000059597423 */ /* 0x000fe200000100a4 */
[----:B------:R-:W-:Y:S01]  /*2580*/  FMUL.FTZ R93, R106, R169 ;  /* 0x000000a96a5d7220 */ /* 0x000fe20000410000 */
[----:B------:R-:W-:-:S03]  /*2590*/  VIADD R94, R92, 0x1 ;  /* 0x000000015c5e7836 */ /* 0x000fc60000000000 */
[----:B------:R-:W-:Y:S01]  /*25a0*/  FMUL.FTZ R93, R93, R168 ;  /* 0x000000a85d5d7220 */ /* 0x000fe20000410000 */
[----:B------:R-:W-:Y:S02]  /*25b0*/  FSETP.GTU.FTZ.AND P2, PT, R89, R166, PT ;  /* 0x000000a65900720b */ /* 0x000fe40003f5c000 */
[----:B------:R-:W-:Y:S02]  /*25c0*/  @P0 SHF.L.U32 R89, R88, 0x10, RZ ;  /* 0x0000001058590819 */ /* 0x000fe400000006ff */
        /* <DEDUP_REMOVED lines=11> */
.L_x_2009:
[----:B------:R-:W-:-:S07]  /*2680*/  MOV R100, R2 ;  /* 0x0000000200647202 */ /* 0x000fce0000000f00 */
.L_x_2010:
[----:B------:R-:W-:Y:S05]  /*2690*/  BSYNC B0 ;  /* 0x0000000000007941 */ /* 0x000fea0003800000 */
.L_x_2008:
        /* <DEDUP_REMOVED lines=16> */
.L_x_2014:
[----:B------:R-:W-:Y:S05]  /*27a0*/  BSYNC B1 ;  /* 0x0000000000017941 */ /* 0x000fea0003800000 */
.L_x_2013:
        /* <DEDUP_REMOVED lines=35> */
[----:B------:R-:W-:Y:S01]  /*29e0*/  LOP3.LUT R3, R89, R94, R20, 0x96, !PT ;  /* 0x0000005e59037212 */ /* 0x000fe200078e9614 */
[----:B------:R-:W-:-:S03]  /*29f0*/  HFMA2.MMA R94, -RZ, RZ, 0, 0 ;  /* 0x00000000ff5e7435 */ /* 0x000fc600000001ff */
[----:B------:R-:W-:Y:S01]  /*2a00*/  LOP3.LUT R150, R93, R2, R19, 0x96, !PT ;  /* 0x000000025d967212 */ /* 0x000fe200078e9613 */
[----:B------:R-:W-:-:S04]  /*2a10*/  IMAD.WIDE.U32 R2, R3, -0x326172a9, RZ ;  /* 0xcd9e8d5703027825 */ /* 0x000fc800078e00ff */
[----:B------:R-:W-:Y:S01]  /*2a20*/  IMAD.WIDE.U32 R150, R150, -0x2daee0ad, RZ ;  /* 0xd2511f5396967825 */ /* 0x000fe200078e00ff */
[----:B------:R-:W-:-:S04]  /*2a30*/  LOP3.LUT R3, R3, R92, R108, 0x96, !PT ;  /* 0x0000005c03037212 */ /* 0x000fc800078e966c */
[----:B------:R-:W-:-:S07]  /*2a40*/  LOP3.LUT R0, R151, R88, R109, 0x96, !PT ;  /* 0x0000005897007212 */ /* 0x000fce00078e966d */
.L_x_2012:
[----:B------:R-:W-:Y:S05]  /*2a50*/  BSYNC B0 ;  /* 0x0000000000007941 */ /* 0x000fea0003800000 */
.L_x_2011:
        /* <DEDUP_REMOVED lines=22> */
.L_x_2016:
[----:B------:R-:W-:-:S07]  /*2bc0*/  IMAD.MOV.U32 R100, RZ, RZ, R2 ;  /* 0x000000ffff647224 */ /* 0x000fce00078e0002 */
.L_x_2017:
[----:B------:R-:W-:Y:S05]  /*2bd0*/  BSYNC B0 ;  /* 0x0000000000007941 */ /* 0x000fea0003800000 */
.L_x_2015:
        /* <DEDUP_REMOVED lines=16> */
.L_x_2021:
[----:B------:R-:W-:Y:S05]  /*2ce0*/  BSYNC B1 ;  /* 0x0000000000017941 */ /* 0x000fea0003800000 */
.L_x_2020:
[----:B------:R-:W-:Y:S01]  /*2cf0*/  IMAD.HI.U32 R0, R111, -0x326172a9, RZ ;  /* 0xcd9e8d576f007827 */ /* 0x000fe200078e00ff */
[----:B------:R-:W-:-:S03]  /*2d00*/  LOP3.LUT R3, R3, R114, R117, 0x96, !PT ;  /* 0x0000007203037212 */ /* 0x000fc600078e9675 */
[----:B------:R-:W-:Y:S01]  /*2d10*/  IMAD R89, R111, -0x326172a9, RZ ;  /* 0xcd9e8d576f597824 */ /* 0x000fe200078e02ff */
[----:B------:R-:W-:Y:S01]  /*2d20*/  LOP3.LUT R0, R0, R113, R116, 0x96, !PT ;  /* 0x0000007100007212 */ /* 0x000fe200078e9674 */
[----:B------:R-:W-:-:S04]  /*2d30*/  IMAD.WIDE.U32 R2, R3, -0x326172a9, RZ ;  /* 0xcd9e8d5703027825 */ /* 0x000fc800078e00ff */
[----:B------:R-:W-:Y:S01]  /*2d40*/  IMAD R88, R112, -0x2daee0ad, RZ ;  /* 0xd2511f5370587824 */ /* 0x000fe200078e02ff */
[----:B------:R-:W-:Y:S01]  /*2d50*/  LOP3.LUT R89, R3, R89, R6, 0x96, !PT ;  /* 0x0000005903597212 */ /* 0x000fe200078e9606 */
[----:B------:R-:W-:-:S04]  /*2d60*/  IMAD.WIDE.U32 R94, R0, -0x2daee0ad, RZ ;  /* 0xd2511f53005e7825 */ /* 0x000fc800078e00ff */
[----:B------:R-:W-:Y:S01]  /*2d70*/  IMAD.WIDE.U32 R92, R89, -0x2daee0ad, RZ ;  /* 0xd2511f53595c7825 */ /* 0x000fe200078e00ff */
[----:B------:R-:W-:-:S04]  /*2d80*/  LOP3.LUT R88, R95, R88, R5, 0x96, !PT ;  /* 0x000000585f587212 */ /* 0x000fc800078e9605 */
        /* <DEDUP_REMOVED lines=32> */
.L_x_2019:
[----:B------:R-:W-:Y:S05]  /*2f90*/  BSYNC B0 ;  /* 0x0000000000007941 */ /* 0x000fea0003800000 */
.L_x_2018:
        /* <DEDUP_REMOVED lines=22> */
.L_x_2023:
[----:B------:R-:W-:-:S07]  /*3100*/  MOV R90, R2 ;  /* 0x00000002005a7202 */ /* 0x000fce0000000f00 */
.L_x_2024:
[----:B------:R-:W-:Y:S05]  /*3110*/  BSYNC B0 ;  /* 0x0000000000007941 */ /* 0x000fea0003800000 */
.L_x_2022:
        /* <DEDUP_REMOVED lines=16> */
.L_x_2028:
[----:B------:R-:W-:Y:S05]  /*3220*/  BSYNC B1 ;  /* 0x0000000000017941 */ /* 0x000fea0003800000 */
.L_x_2027:
[----:B------:R-:W-:Y:S01]  /*3230*/  IMAD.HI.U32 R0, R111, -0x326172a9, RZ ;  /* 0xcd9e8d576f007827 */ /* 0x000fe200078e00ff */
[----:B------:R-:W-:Y:S01]  /*3240*/  LOP3.LUT R3, R3, R114, R117, 0x96, !PT ;  /* 0x0000007203037212 */ /* 0x000fe200078e9675 */
[----:B------:R-:W-:Y:S02]  /*3250*/  HFMA2.MMA R100, -RZ, RZ, 0, 0 ;  /* 0x00000000ff647435 */ /* 0x000fe400000001ff */
        /* <DEDUP_REMOVED lines=38> */
[----:B------:R-:W-:-:S07]  /*34c0*/  LOP3.LUT R0, R151, R88, R109, 0x96, !PT ;  /* 0x0000005897007212 */ /* 0x000fce00078e966d */
.L_x_2026:
[----:B------:R-:W-:Y:S05]  /*34d0*/  BSYNC B0 ;  /* 0x0000000000007941 */ /* 0x000fea0003800000 */
.L_x_2025:
        /* <DEDUP_REMOVED lines=22> */
.L_x_2030:
[----:B------:R-:W-:-:S07]  /*3640*/  IMAD.MOV.U32 R95, RZ, RZ, R2 ;  /* 0x000000ffff5f7224 */ /* 0x000fce00078e0002 */
.L_x_2031:
[----:B------:R-:W-:Y:S05]  /*3650*/  BSYNC B0 ;  /* 0x0000000000007941 */ /* 0x000fea0003800000 */
.L_x_2029:
        /* <DEDUP_REMOVED lines=18> */
.L_x_2035:
[----:B------:R-:W-:Y:S05]  /*3780*/  BSYNC B1 ;  /* 0x0000000000017941 */ /* 0x000fea0003800000 */
.L_x_2034:
        /* <DEDUP_REMOVED lines=8> */
[----:B------:R-:W-:Y:S01]  /*3810*/  IMAD.MOV.U32 R167, RZ, RZ, RZ ;  /* 0x000000ffffa77224 */ /* 0x000fe200078e00ff */
        /* <DEDUP_REMOVED lines=33> */
.L_x_2033:
[----:B------:R-:W-:Y:S05]  /*3a30*/  BSYNC B0 ;  /* 0x0000000000007941 */ /* 0x000fea0003800000 */
.L_x_2032:
[----:B------:R-:W-:Y:S01]  /*3a40*/  I2FP.F32.U32 R89, R95 ;  /* 0x0000005f00597245 */ /* 0x000fe20000201000 */
[----:B------:R-:W0:Y:S01]  /*3a50*/  LDC.64 R100, c[0x0][0x238] ;  /* 0x00008e00ff647b82 */ /* 0x000e220000000a00 */
[----:B------:R-:W-:Y:S02]  /*3a60*/  SEL R156, RZ, 0x10000, P5 ;  /* 0x00010000ff9c7807 */ /* 0x000fe40002800000 */
[----:B------:R-:W-:Y:S01]  /*3a70*/  ISETP.NE.AND P6, PT, R96, RZ, PT ;  /* 0x000000ff6000720c */ /* 0x000fe20003fc5270 */
[----:B------:R-:W-:Y:S01]  /*3a80*/  FFMA.FTZ R89, R89, R164, 1.1641532182693481445e-10 ;  /* 0x2f00000059597423 */ /* 0x000fe200000100a4 */
[----:B------:R-:W-:Y:S02]  /*3a90*/  ISETP.NE.AND P5, PT, R97, RZ, PT ;  /* 0x000000ff6100720c */ /* 0x000fe40003fa5270 */
[----:B------:R-:W-:Y:S01]  /*3aa0*/  SHF.L.U32 R94, R94, 0x10, RZ ;  /* 0x000000105e5e7819 */ /* 0x000fe200000006ff */
[----:B------:R-:W1:Y:S01]  /*3ab0*/  LDC.64 R96, c[0x0][0x240] ;  /* 0x00009000ff607b82 */ /* 0x000e620000000a00 */
[----:B------:R-:W-:-:S02]  /*3ac0*/  SEL R92, RZ, 0x1, P2 ;  /* 0x00000001ff5c7807 */ /* 0x000fc40001000000 */
[----:B------:R-:W-:Y:S01]  /*3ad0*/  SEL R90, RZ, 0x1, P1 ;  /* 0x00000001ff5a7807 */ /* 0x000fe20000800000 */
[----:B------:R-:W-:Y:S01]  /*3ae0*/  FMUL.FTZ R95, R94, R169 ;  /* 0x000000a95e5f7220 */ /* 0x000fe20000410000 */
[----:B------:R-:W-:Y:S01]  /*3af0*/  SEL R88, RZ, 0x1, P5 ;  /* 0x00000001ff587807 */ /* 0x000fe20002800000 */
[----:B------:R-:W-:Y:S01]  /*3b00*/  IMAD.WIDE.U32 R92, R92, 0x1000000, RZ ;  /* 0x010000005c5c7825 */ /* 0x000fe200078e00ff */
[----:B------:R-:W-:Y:S01]  /*3b10*/  FSETP.GTU.FTZ.AND P1, PT, R89, R166, PT ;  /* 0x000000a65900720b */ /* 0x000fe20003f3c000 */
[----:B------:R-:W2:Y:S02]  /*3b20*/  @P0 LDC.64 R160, c[0x0][0x230] ;  /* 0x00008c00ffa00b82 */ /* 0x000ea40000000a00 */
[----:B------:R-:W-:Y:S01]  /*3b30*/  FMUL.FTZ R95, R95, R168 ;  /* 0x000000a85f5f7220 */ /* 0x000fe20000410000 */
[----:B------:R-:W-:Y:S01]  /*3b40*/  IMAD.WIDE.U32 R90, R90, 0x10000, RZ ;  /* 0x000100005a5a7825 */ /* 0x000fe200078e00ff */
[----:B------:R-:W-:Y:S02]  /*3b50*/  @P0 PRMT R151, R87, 0x7632, R151 ;  /* 0x0000763257970816 */ /* 0x000fe40000000097 */
[----:B------:R-:W-:Y:S01]  /*3b60*/  SEL R153, RZ, 0x100, P4 ;  /* 0x00000100ff997807 */ /* 0x000fe20002000000 */
[----:B------:R-:W-:Y:S01]  /*3b70*/  IMAD.WIDE.U32 R88, R88, 0x100, RZ ;  /* 0x0000010058587825 */ /* 0x000fe200078e00ff */
[----:B------:R-:W-:-:S02]  /*3b80*/  SEL R162, RZ, 0x1000000, P1 ;  /* 0x01000000ffa27807 */ /* 0x000fc40000800000 */
[----:B------:R-:W-:Y:S01]  /*3b90*/  FSEL R157, R95, RZ, !P1 ;  /* 0x000000ff5f9d7208 */ /* 0x000fe20004800000 */
[----:B------:R-:W-:Y:S01]  /*3ba0*/  @P0 IMAD.U32 R94, R151, 0x10000, RZ ;  /* 0x00010000975e0824 */ /* 0x000fe200078e00ff */
[----:B------:R-:W-:Y:S01]  /*3bb0*/  LOP3.LUT R158, R88, R92, R90, 0xfe, !PT ;  /* 0x0000005c589e7212 */ /* 0x000fe200078efe5a */
[----:B0-----:R-:W-:Y:S01]  /*3bc0*/  IMAD.WIDE.U32 R170, R103, 0x10, R100 ;  /* 0x0000001067aa7825 */ /* 0x001fe200078e0064 */
[----:B------:R-:W-:-:S03]  /*3bd0*/  LOP3.LUT R92, R153, R162, R156, 0xfe, !PT ;  /* 0x000000a2995c7212 */ /* 0x000fc600078efe9c */
[----:B------:R-:W-:Y:S01]  /*3be0*/  @P0 FADD.FTZ R157, R157, R94 ;  /* 0x0000005e9d9d0221 */ /* 0x000fe20000010000 */
[----:B------:R-:W-:Y:S01]  /*3bf0*/  SEL R153, RZ, 0x1, P3 ;  /* 0x00000001ff997807 */ /* 0x000fe20001800000 */
[----:B-1----:R-:W-:Y:S01]  /*3c00*/  IMAD.WIDE.U32 R162, R103, 0x8, R96 ;  /* 0x0000000867a27825 */ /* 0x002fe200078e0060 */
[----:B------:R-:W-:Y:S02]  /*3c10*/  SEL R159, RZ, 0x1, P6 ;  /* 0x00000001ff9f7807 */ /* 0x000fe40003000000 */
[----:B------:R-:W-:Y:S02]  /*3c20*/  LOP3.LUT R153, R93, R92, R153, 0xfe, !PT ;  /* 0x0000005c5d997212 */ /* 0x000fe400078efe99 */
[----:B------:R-:W-:Y:S02]  /*3c30*/  IADD3 R151, R103, 0x20, RZ ;  /* 0x0000002067977810 */ /* 0x000fe40007ffe0ff */
[----:B------:R-:W-:Y:S02]  /*3c40*/  LOP3.LUT R158, R158, R159, RZ, 0xfc, !PT ;  /* 0x0000009f9e9e7212 */ /* 0x000fe400078efcff */
[----:B------:R-:W-:Y:S01]  /*3c50*/  F2FP.BF16.F32.PACK_AB R94, R155, R106 ;  /* 0x0000006a9b5e723e */ /* 0x000fe200000010ff */
[----:B--2---:R-:W-:Y:S01]  /*3c60*/  @P0 IMAD.WIDE.U32 R160, R151, 0x10, R160 ;  /* 0x0000001097a00825 */ /* 0x004fe200078e00a0 */
[----:B------:R-:W-:-:S02]  /*3c70*/  F2FP.BF16.F32.PACK_AB R93, R152, R105 ;  /* 0x00000069985d723e */ /* 0x000fc400000010ff */
[----:B------:R-:W-:Y:S02]  /*3c80*/  F2FP.BF16.F32.PACK_AB R92, R107, R102 ;  /* 0x000000666b5c723e */ /* 0x000fe400000010ff */
[----:B------:R-:W-:Y:S02]  /*3c90*/  F2FP.BF16.F32.PACK_AB R95, R157, R154 ;  /* 0x0000009a9d5f723e */ /* 0x000fe400000010ff */
[----:B------:R-:W-:Y:S01]  /*3ca0*/  LOP3.LUT R159, R89, R153, R91, 0xfe, !PT ;  /* 0x00000099599f7212 */ /* 0x000fe200078efe5b */
[----:B------:R-:W-:Y:S02]  /*3cb0*/  IMAD.WIDE.U32 R88, R151, 0x10, R98 ;  /* 0x0000001097587825 */ /* 0x000fe400078e0062 */
[----:B------:R0:W-:Y:S04]  /*3cc0*/  STG.E.128 desc[UR4][R170.64], R92 ;  /* 0x0000005caa007986 */ /* 0x0001e8000c101d04 */
[----:B------:R0:W-:Y:S04]  /*3cd0*/  STG.E.64 desc[UR4][R162.64], R158 ;  /* 0x0000009ea2007986 */ /* 0x0001e8000c101b04 */
        /* <DEDUP_REMOVED lines=14> */
.L_x_2037:
[----:B------:R-:W-:-:S07]  /*3dc0*/  IMAD.MOV.U32 R153, RZ, RZ, R2 ;  /* 0x000000ffff997224 */ /* 0x000fce00078e0002 */
.L_x_2038:
[----:B------:R-:W-:Y:S05]  /*3dd0*/  BSYNC B0 ;  /* 0x0000000000007941 */ /* 0x000fea0003800000 */
.L_x_2036:
        /* <DEDUP_REMOVED lines=16> */
.L_x_2042:
[----:B------:R-:W-:Y:S05]  /*3ee0*/  BSYNC B1 ;  /* 0x0000000000017941 */ /* 0x000fea0003800000 */
.L_x_2041:
        /* <DEDUP_REMOVED lines=41> */
[----:B------:R-:W-:Y:S01]  /*4180*/  IMAD.MOV.U32 R150, RZ, RZ, R92 ;  /* 0x000000ffff967224 */ /* 0x000fe200078e005c */
[----:B------:R-:W-:-:S07]  /*4190*/  LOP3.LUT R0, R93, R94, R109, 0x96, !PT ;  /* 0x0000005e5d007212 */ /* 0x000fce00078e966d */
.L_x_2040:
[----:B------:R-:W-:Y:S05]  /*41a0*/  BSYNC B0 ;  /* 0x0000000000007941 */ /* 0x000fea0003800000 */
.L_x_2039:
[----:B------:R-:W-:Y:S01]  /*41b0*/  I2FP.F32.U32 R93, R153 ;  /* 0x00000099005d7245 */ /* 0x000fe20000201000 */
[C---:B-----5:R-:W-:Y:S01]  /*41c0*/  IMAD.U32 R92, R88.reuse, 0x10000, RZ ;  /* 0x00010000585c7824 */ /* 0x060fe200078e00ff */
[----:B------:R-:W-:Y:S01]  /*41d0*/  ISETP.NE.AND P1, PT, R165, 0x1, PT ;  /* 0x00000001a500780c */ /* 0x000fe20003f25270 */
[----:B------:R-:W-:Y:S01]  /*41e0*/  BSSY B0, `(.L_x_2043) ;  /* 0x0000015000007945 */ /* 0x000fe20003800000 */
[----:B------:R-:W-:Y:S01]  /*41f0*/  PRMT R88, R88, 0x7632, R88 ;  /* 0x0000763258587816 */ /* 0x000fe20000000058 */
[----:B------:R-:W-:Y:S01]  /*4200*/  FFMA.FTZ R93, R93, R164, 1.1641532182693481445e-10 ;  /* 0x2f0000005d5d7423 */ /* 0x000fe200000100a4 */
[----:B------:R-:W-:Y:S01]  /*4210*/  FMUL.FTZ R95, R92, R169 ;  /* 0x000000a95c5f7220 */ /* 0x000fe20000410000 */
[----:B------:R-:W-:-:S03]  /*4220*/  VIADD R92, R165, 0x1 ;  /* 0x00000001a55c7836 */ /* 0x000fc60000000000 */
[----:B------:R-:W-:Y:S01]  /*4230*/  FMUL.FTZ R95, R95, R168 ;  /* 0x000000a85f5f7220 */ /* 0x000fe20000410000 */
[----:B------:R-:W-:Y:S02]  /*4240*/  FSETP.GTU.FTZ.AND P2, PT, R93, R166, PT ;  /* 0x000000a65d00720b */ /* 0x000fe40003f5c000 */
[----:B------:R-:W-:Y:S02]  /*4250*/  @P0 SHF.L.U32 R93, R84, 0x10, RZ ;  /* 0x00000010545d0819 */ /* 0x000fe400000006ff */
[----:B------:R-:W-:Y:S02]  /*4260*/  FSEL R156, R95, RZ, !P2 ;  /* 0x000000ff5f9c7208 */ /* 0x000fe40005000000 */
[----:B------:R-:W-:-:S03]  /*4270*/  P2R R153, PR, RZ, 0x4 ;  /* 0x00000004ff997803 */ /* 0x000fc60000000000 */
        /* <DEDUP_REMOVED lines=10> */
.L_x_2044:
[----:B------:R-:W-:-:S07]  /*4320*/  IMAD.MOV.U32 R160, RZ, RZ, R2 ;  /* 0x000000ffffa07224 */ /* 0x000fce00078e0002 */
.L_x_2045:
[----:B------:R-:W-:Y:S05]  /*4330*/  BSYNC B0 ;  /* 0x0000000000007941 */ /* 0x000fea0003800000 */
.L_x_2043:
        /* <DEDUP_REMOVED lines=16> */
.L_x_2049:
[----:B------:R-:W-:Y:S05]  /*4440*/  BSYNC B1 ;  /* 0x0000000000017941 */ /* 0x000fea0003800000 */
.L_x_2048:
        /* <DEDUP_REMOVED lines=41> */
[----:B------:R-:W-:Y:S01]  /*46e0*/  HFMA2.MMA R92, -RZ, RZ, 0, 0 ;  /* 0x00000000ff5c7435 */ /* 0x000fe200000001ff */
[----:B------:R-:W-:-:S10]  /*46f0*/  LOP3.LUT R0, R93, R94, R109, 0x96, !PT ;  /* 0x0000005e5d007212 */ /* 0x000fd400078e966d */
.L_x_2047:
[----:B------:R-:W-:Y:S05]  /*4700*/  BSYNC B0 ;  /* 0x0000000000007941 */ /* 0x000fea0003800000 */
.L_x_2046:
        /* <DEDUP_REMOVED lines=23> */
.L_x_2051:
[----:B------:R-:W-:-:S07]  /*4880*/  IMAD.MOV.U32 R88, RZ, RZ, R2 ;  /* 0x000000ffff587224 */ /* 0x000fce00078e0002 */
.L_x_2052:
[----:B------:R-:W-:Y:S05]  /*4890*/  BSYNC B0 ;  /* 0x0000000000007941 */ /* 0x000fea0003800000 */
.L_x_2050:
        /* <DEDUP_REMOVED lines=16> */
.L_x_2056:
[----:B------:R-:W-:Y:S05]  /*49a0*/  BSYNC B1 ;  /* 0x0000000000017941 */ /* 0x000fea0003800000 */
.L_x_2055:
        /* <DEDUP_REMOVED lines=41> */
[----:B------:R-:W-:Y:S01]  /*4c40*/  LOP3.LUT R0, R93, R94, R109, 0x96, !PT ;  /* 0x0000005e5d007212 */ /* 0x000fe200078e966d */
[----:B------:R-:W-:-:S11]  /*4c50*/  HFMA2.MMA R94, -RZ, RZ, 0, 0 ;  /* 0x00000000ff5e7435 */ /* 0x000fd600000001ff */
.L_x_2054:
[----:B------:R-:W-:Y:S05]  /*4c60*/  BSYNC B0 ;  /* 0x0000000000007941 */ /* 0x000fea0003800000 */
.L_x_2053:
[----:B------:R-:W-:Y:S01]  /*4c70*/  I2FP.F32.U32 R93, R88 ;  /* 0x00000058005d7245 */ /* 0x000fe20000201000 */
[C---:B------:R-:W-:Y:S01]  /*4c80*/  IMAD.U32 R88, R89.reuse, 0x10000, RZ ;  /* 0x0001000059587824 */ /* 0x040fe200078e00ff */
        /* <DEDUP_REMOVED lines=20> */
.L_x_2058:
[----:B------:R-:W-:-:S07]  /*4dd0*/  IMAD.MOV.U32 R162, RZ, RZ, R2 ;  /* 0x000000ffffa27224 */ /* 0x000fce00078e0002 */
.L_x_2059:
[----:B------:R-:W-:Y:S05]  /*4de0*/  BSYNC B0 ;  /* 0x0000000000007941 */ /* 0x000fea0003800000 */
.L_x_2057:
        /* <DEDUP_REMOVED lines=11> */
[----:B------:R-:W-:Y:S01]  /*4ea0*/  @!P2 VIADD R0, R114, 0x1 ;  /* 0x000000017200a836 */ /* 0x000fe20000000000 */
[----:B------:R-:W-:Y:S02]  /*4eb0*/  @!P2 MOV R113, RZ ;  /* 0x000000ff0071a202 */ /* 0x000fe40000000f00 */
[----:B------:R-:W-:-:S13]  /*4ec0*/  ISETP.NE.AND P3, PT, R111, RZ, !P2 ;  /* 0x000000ff6f00720c */ /* 0x000fda0005765270 */
[----:B------:R-:W-:-:S05]  /*4ed0*/  @P3 IADD3 R0, R114, RZ, RZ ;  /* 0x000000ff72003210 */ /* 0x000fca0007ffe0ff */
[----:B------:R-:W-:-:S07]  /*4ee0*/  @!P2 IMAD.MOV.U32 R114, RZ, RZ, R0 ;  /* 0x000000ffff72a224 */ /* 0x000fce00078e0000 */
.L_x_2063:
[----:B------:R-:W-:Y:S05]  /*4ef0*/  BSYNC B1 ;  /* 0x0000000000017941 */ /* 0x000fea0003800000 */
.L_x_2062:
        /* <DEDUP_REMOVED lines=43> */
.L_x_2061:
[----:B------:R-:W-:Y:S05]  /*51b0*/  BSYNC B0 ;  /* 0x0000000000007941 */ /* 0x000fea0003800000 */
.L_x_2060:
[----:B------:R-:W-:Y:S01]  /*51c0*/  I2FP.F32.U32 R89, R162 ;  /* 0x000000a200597245 */ /* 0x000fe20000201000 */
[----:B------:R-:W-:Y:S01]  /*51d0*/  IMAD.U32 R160, R160, 0x10000, RZ ;  /* 0x00010000a0a07824 */ /* 0x000fe200078e00ff */
[----:B------:R-:W-:Y:S01]  /*51e0*/  ISETP.NE.AND P3, PT, R92, 0x1, PT ;  /* 0x000000015c00780c */ /* 0x000fe20003f65270 */
[----:B------:R-:W-:Y:S01]  /*51f0*/  BSSY B0, `(.L_x_2064) ;  /* 0x0000014000007945 */ /* 0x000fe20003800000 */
[----:B------:R-:W-:Y:S01]  /*5200*/  @P0 PRMT R88, R85, 0x7632, R88 ;  /* 0x0000763255580816 */ /* 0x000fe20000000058 */
[----:B------:R-:W-:Y:S01]  /*5210*/  FFMA.FTZ R89, R89, R164, 1.1641532182693481445e-10 ;  /* 0x2f00000059597423 */ /* 0x000fe200000100a4 */
[----:B------:R-:W-:Y:S01]  /*5220*/  FMUL.FTZ R93, R160, R169 ;  /* 0x000000a9a05d7220 */ /* 0x000fe20000410000 */
[----:B------:R-:W-:Y:S01]  /*5230*/  VIADD R94, R92, 0x1 ;  /* 0x000000015c5e7836 */ /* 0x000fe20000000000 */
[----:B------:R-:W-:Y:S02]  /*5240*/  @P0 SHF.L.U32 R88, R88, 0x10, RZ ;  /* 0x0000001058580819 */ /* 0x000fe400000006ff */
        /* <DEDUP_REMOVED lines=13> */
.L_x_2065:
[----:B------:R-:W-:-:S07]  /*5320*/  IMAD.MOV.U32 R160, RZ, RZ, R2 ;  /* 0x000000ffffa07224 */ /* 0x000fce00078e0002 */
.L_x_2066:
[----:B------:R-:W-:Y:S05]  /*5330*/  BSYNC B0 ;  /* 0x0000000000007941 */ /* 0x000fea0003800000 */
.L_x_2064:
        /* <DEDUP_REMOVED lines=16> */
.L_x_2070:
[----:B------:R-:W-:Y:S05]  /*5440*/  BSYNC B1 ;  /* 0x0000000000017941 */ /* 0x000fea0003800000 */
.L_x_2069:
        /* <DEDUP_REMOVED lines=40> */
[----:B------:R-:W-:Y:S02]  /*56d0*/  HFMA2.MMA R94, -RZ, RZ, 0, 0 ;  /* 0x00000000ff5e7435 */ /* 0x000fe400000001ff */
[----:B------:R-:W-:Y:S01]  /*56e0*/  IMAD.MOV.U32 R150, RZ, RZ, R88 ;  /* 0x000000ffff967224 */ /* 0x000fe200078e0058 */
[----:B------:R-:W-:-:S08]  /*56f0*/  LOP3.LUT R0, R89, R92, R109, 0x96, !PT ;  /* 0x0000005c59007212 */ /* 0x000fd000078e966d */
.L_x_2068:
[----:B------:R-:W-:Y:S05]  /*5700*/  BSYNC B0 ;  /* 0x0000000000007941 */ /* 0x000fea0003800000 */
.L_x_2067:
        /* <DEDUP_REMOVED lines=22> */
.L_x_2072:
[----:B------:R-:W-:-:S07]  /*5870*/  IMAD.MOV.U32 R162, RZ, RZ, R2 ;  /* 0x000000ffffa27224 */ /* 0x000fce00078e0002 */
.L_x_2073:
[----:B------:R-:W-:Y:S05]  /*5880*/  BSYNC B0 ;  /* 0x0000000000007941 */ /* 0x000fea0003800000 */
.L_x_2071:
        /* <DEDUP_REMOVED lines=16> */
.L_x_2077:
[----:B------:R-:W-:Y:S05]  /*5990*/  BSYNC B1 ;  /* 0x0000000000017941 */ /* 0x000fea0003800000 */
.L_x_2076:
        /* <DEDUP_REMOVED lines=43> */
.L_x_2075:
[----:B------:R-:W-:Y:S05]  /*5c50*/  BSYNC B0 ;  /* 0x0000000000007941 */ /* 0x000fea0003800000 */
.L_x_2074:
        /* <DEDUP_REMOVED lines=22> */
.L_x_2079:
[----:B------:R-:W-:-:S07]  /*5dc0*/  IMAD.MOV.U32 R90, RZ, RZ, R2 ;  /* 0x000000ffff5a7224 */ /* 0x000fce00078e0002 */
.L_x_2080:
[----:B------:R-:W-:Y:S05]  /*5dd0*/  BSYNC B0 ;  /* 0x0000000000007941 */ /* 0x000fea0003800000 */
.L_x_2078:
        /* <DEDUP_REMOVED lines=16> */
.L_x_2084:
[----:B------:R-:W-:Y:S05]  /*5ee0*/  BSYNC B1 ;  /* 0x0000000000017941 */ /* 0x000fea0003800000 */
.L_x_2083:
        /* <DEDUP_REMOVED lines=43> */
.L_x_2082:
[----:B------:R-:W-:Y:S05]  /*61a0*/  BSYNC B0 ;  /* 0x0000000000007941 */ /* 0x000fea0003800000 */
.L_x_2081:
        /* <DEDUP_REMOVED lines=22> */
.L_x_2086:
[----:B------:R-:W-:-:S07]  /*6310*/  IMAD.MOV.U32 R95, RZ, RZ, R2 ;  /* 0x000000ffff5f7224 */ /* 0x000fce00078e0002 */
.L_x_2087:
[----:B------:R-:W-:Y:S05]  /*6320*/  BSYNC B0 ;  /* 0x0000000000007941 */ /* 0x000fea0003800000 */
.L_x_2085:
        /* <DEDUP_REMOVED lines=18> */
.L_x_2091:
[----:B------:R-:W-:Y:S05]  /*6450*/  BSYNC B1 ;  /* 0x0000000000017941 */ /* 0x000fea0003800000 */
.L_x_2090:
        /* <DEDUP_REMOVED lines=43> */
.L_x_2089:
[----:B------:R-:W-:Y:S05]  /*6710*/  BSYNC B0 ;  /* 0x0000000000007941 */ /* 0x000fea0003800000 */
.L_x_2088:
[----:B------:R-:W-:Y:S01]  /*6720*/  I2FP.F32.U32 R89, R95 ;  /* 0x0000005f00597245 */ /* 0x000fe20000201000 */
[----:B------:R-:W-:Y:S01]  /*6730*/  IMAD.U32 R94, R94, 0x10000, RZ ;  /* 0x000100005e5e7824 */ /* 0x000fe200078e00ff */
[----:B------:R-:W-:Y:S01]  /*6740*/  SEL R174, RZ, 0x10000, P5 ;  /* 0x00010000ffae7807 */ /* 0x000fe20002800000 */
[----:B------:R-:W0:Y:S01]  /*6750*/  @P0 LDC.64 R172, c[0x0][0x230] ;  /* 0x00008c00ffac0b82 */ /* 0x000e220000000a00 */
[----:B------:R-:W-:Y:S01]  /*6760*/  ISETP.NE.AND P5, PT, R159, RZ, PT ;  /* 0x000000ff9f00720c */ /* 0x000fe20003fa5270 */
[----:B------:R-:W-:Y:S01]  /*6770*/  FFMA.FTZ R89, R89, R164, 1.1641532182693481445e-10 ;  /* 0x2f00000059597423 */ /* 0x000fe200000100a4 */
[----:B------:R-:W-:Y:S01]  /*6780*/  SEL R92, RZ, 0x1, P2 ;  /* 0x00000001ff5c7807 */ /* 0x000fe20001000000 */
[----:B------:R-:W-:Y:S01]  /*6790*/  FMUL.FTZ R95, R94, R169 ;  /* 0x000000a95e5f7220 */ /* 0x000fe20000410000 */
[----:B------:R-:W-:Y:S01]  /*67a0*/  SEL R90, RZ, 0x1, P1 ;  /* 0x00000001ff5a7807 */ /* 0x000fe20000800000 */
[----:B------:R-:W-:Y:S01]  /*67b0*/  IMAD.WIDE.U32 R176, R151, 0x10, R100 ;  /* 0x0000001097b07825 */ /* 0x000fe200078e0064 */
[----:B------:R-:W-:-:S03]  /*67c0*/  SEL R88, RZ, 0x1, P5 ;  /* 0x00000001ff587807 */ /* 0x000fc60002800000 */
[----:B------:R-:W-:Y:S01]  /*67d0*/  FMUL.FTZ R95, R95, R168 ;  /* 0x000000a85f5f7220 */ /* 0x000fe20000410000 */
[----:B------:R-:W-:Y:S01]  /*67e0*/  FSETP.GTU.FTZ.AND P1, PT, R89, R166, PT ;  /* 0x000000a65900720b */ /* 0x000fe20003f3c000 */
[----:B------:R-:W-:Y:S01]  /*67f0*/  IMAD.WIDE.U32 R92, R92, 0x1000000, RZ ;  /* 0x010000005c5c7825 */ /* 0x000fe200078e00ff */
[----:B------:R-:W-:Y:S02]  /*6800*/  ISETP.NE.AND P6, PT, R153, RZ, PT ;  /* 0x000000ff9900720c */ /* 0x000fe40003fc5270 */
[----:B------:R-:W-:Y:S01]  /*6810*/  @P0 PRMT R153, R87, 0x7632, R153 ;  /* 0x0000763257990816 */ /* 0x000fe20000000099 */
[----:B------:R-:W-:Y:S01]  /*6820*/  IMAD.WIDE.U32 R90, R90, 0x10000, RZ ;  /* 0x000100005a5a7825 */ /* 0x000fe200078e00ff */
[----:B------:R-:W-:Y:S02]  /*6830*/  SEL R159, RZ, 0x100, P4 ;  /* 0x00000100ff9f7807 */ /* 0x000fe40002000000 */
[----:B------:R-:W-:Y:S01]  /*6840*/  SEL R175, RZ, 0x1000000, P1 ;  /* 0x01000000ffaf7807 */ /* 0x000fe20000800000 */
[----:B------:R-:W-:Y:S01]  /*6850*/  IMAD.WIDE.U32 R88, R88, 0x100, RZ ;  /* 0x0000010058587825 */ /* 0x000fe200078e00ff */
[----:B------:R-:W-:-:S02]  /*6860*/  @P0 SHF.L.U32 R94, R153, 0x10, RZ ;  /* 0x00000010995e0819 */ /* 0x000fc400000006ff */
[----:B------:R-:W-:Y:S01]  /*6870*/  FSEL R167, R95, RZ, !P1 ;  /* 0x000000ff5fa77208 */ /* 0x000fe20004800000 */
[----:B------:R-:W-:Y:S01]  /*6880*/  VIADD R153, R103, 0x40 ;  /* 0x0000004067997836 */ /* 0x000fe20000000000 */
[----:B------:R-:W-:Y:S02]  /*6890*/  LOP3.LUT R170, R88, R92, R90, 0xfe, !PT ;  /* 0x0000005c58aa7212 */ /* 0x000fe400078efe5a */
[----:B------:R-:W-:Y:S01]  /*68a0*/  LOP3.LUT R92, R159, R175, R174, 0xfe, !PT ;  /* 0x000000af9f5c7212 */ /* 0x000fe200078efeae */
[----:B------:R-:W-:Y:S01]  /*68b0*/  @P0 FADD.FTZ R167, R167, R94 ;  /* 0x0000005ea7a70221 */ /* 0x000fe20000010000 */
[----:B------:R-:W-:Y:S01]  /*68c0*/  SEL R159, RZ, 0x1, P3 ;  /* 0x00000001ff9f7807 */ /* 0x000fe20001800000 */
[----:B------:R-:W-:Y:S01]  /*68d0*/  IMAD.WIDE.U32 R174, R151, 0x8, R96 ;  /* 0x0000000897ae7825 */ /* 0x000fe200078e0060 */
[----:B------:R-:W-:Y:S02]  /*68e0*/  SEL R171, RZ, 0x1, P6 ;  /* 0x00000001ffab7807 */ /* 0x000fe40003000000 */
[----:B------:R-:W-:Y:S01]  /*68f0*/  LOP3.LUT R159, R93, R92, R159, 0xfe, !PT ;  /* 0x0000005c5d9f7212 */ /* 0x000fe200078efe9f */
[----:B0-----:R-:W-:Y:S01]  /*6900*/  @P0 IMAD.WIDE.U32 R172, R153, 0x10, R172 ;  /* 0x0000001099ac0825 */ /* 0x001fe200078e00ac */
[----:B------:R-:W-:-:S02]  /*6910*/  LOP3.LUT R170, R170, R171, RZ, 0xfc, !PT ;  /* 0x000000abaaaa7212 */ /* 0x000fc400078efcff */
[----:B------:R-:W-:Y:S02]  /*6920*/  F2FP.BF16.F32.PACK_AB R94, R165, R160 ;  /* 0x000000a0a55e723e */ /* 0x000fe400000010ff */
[----:B------:R-:W-:Y:S02]  /*6930*/  F2FP.BF16.F32.PACK_AB R93, R163, R158 ;  /* 0x0000009ea35d723e */ /* 0x000fe400000010ff */
        /* <DEDUP_REMOVED lines=10> */
[----:B------:R-:W-:-:S11]  /*69e0*/  IADD3 R159, R178, 0x1, RZ ;  /* 0x00000001b29f7810 */ /* 0x000fd60007ffe0ff */
[----:B0-----:R-:W-:Y:S05]  /*69f0*/  @!P1 BRA `(.L_x_2093) ;  /* 0x0000000000209947 */ /* 0x001fea0003800000 */
        /* <DEDUP_REMOVED lines=8> */
.L_x_2093:
[----:B------:R-:W-:-:S07]  /*6a80*/  MOV R172, R2 ;  /* 0x0000000200ac7202 */ /* 0x000fce0000000f00 */
.L_x_2094:
[----:B------:R-:W-:Y:S05]  /*6a90*/  BSYNC B0 ;  /* 0x0000000000007941 */ /* 0x000fea0003800000 */
.L_x_2092:
        /* <DEDUP_REMOVED lines=16> */
.L_x_2098:
[----:B------:R-:W-:Y:S05]  /*6ba0*/  BSYNC B1 ;  /* 0x0000000000017941 */ /* 0x000fea0003800000 */
.L_x_2097:
        /* <DEDUP_REMOVED lines=9> */
[----:B------:R-:W-:-:S03]  /*6c40*/  LOP3.LUT R94, R93, R94, R5, 0x96, !PT ;  /* 0x0000005e5d5e7212 */ /* 0x000fc600078e9605 */
[----:B------:R-:W-:Y:S01]  /*6c50*/  IMAD.MOV.U32 R159, RZ, RZ, RZ ;  /* 0x000000ffff9f7224 */ /* 0x000fe200078e00ff */
        /* <DEDUP_REMOVED lines=30> */
[----:B------:R-:W-:Y:S02]  /*6e40*/  LOP3.LUT R0, R93, R94, R109, 0x96, !PT ;  /* 0x0000005e5d007212 */ /* 0x000fe400078e966d */
[----:B------:R-:W-:-:S07]  /*6e50*/  MOV R150, R92 ;  /* 0x0000005c00967202 */ /* 0x000fce0000000f00 */
.L_x_2096:
[----:B------:R-:W-:Y:S05]  /*6e60*/  BSYNC B0 ;  /* 0x0000000000007941 */ /* 0x000fea0003800000 */
.L_x_2095:
[----:B------:R-:W-:Y:S01]  /*6e70*/  I2FP.F32.U32 R93, R172 ;  /* 0x000000ac005d7245 */ /* 0x000fe20000201000 */
[----:B------:R-:W-:Y:S01]  /*6e80*/  BSSY B0, `(.L_x_2099) ;  /* 0x0000018000007945 */ /* 0x000fe20003800000 */
[----:B-----5:R-:W-:Y:S02]  /*6e90*/  SHF.L.U32 R92, R88, 0x10, RZ ;  /* 0x00000010585c7819 */ /* 0x020fe400000006ff */
[----:B------:R-:W-:Y:S01]  /*6ea0*/  ISETP.NE.AND P1, PT, R159, 0x1, PT ;  /* 0x000000019f00780c */ /* 0x000fe20003f25270 */
[----:B------:R-:W-:Y:S01]  /*6eb0*/  FFMA.FTZ R93, R93, R164, 1.1641532182693481445e-10 ;  /* 0x2f0000005d5d7423 */ /* 0x000fe200000100a4 */
[----:B------:R-:W-:Y:S01]  /*6ec0*/  LOP3.LUT R149, R149, 0xfffffffb, RZ, 0xc0, !PT ;  /* 0xfffffffb95957812 */ /* 0x000fe200078ec0ff */
[----:B------:R-:W-:Y:S01]  /*6ed0*/  FMUL.FTZ R95, R92, R169 ;  /* 0x000000a95c5f7220 */ /* 0x000fe20000410000 */
[----:B------:R-:W-:Y:S02]  /*6ee0*/  PRMT R88, R88, 0x7632, R88 ;  /* 0x0000763258587816 */ /* 0x000fe40000000058 */
[----:B------:R-:W-:Y:S01]  /*6ef0*/  FSETP.GTU.FTZ.AND P2, PT, R93, R166, PT ;  /* 0x000000a65d00720b */ /* 0x000fe20003f5c000 */
[----:B------:R-:W-:Y:S01]  /*6f00*/  FMUL.FTZ R95, R95, R168 ;  /* 0x000000a85f5f7220 */ /* 0x000fe20000410000 */
[----:B------:R-:W-:Y:S01]  /*6f10*/  @P0 IMAD.U32 R93, R84, 0x10000, RZ ;  /* 0x00010000545d0824 */ /* 0x000fe200078e00ff */
[----:B------:R-:W-:-:S03]  /*6f20*/  IADD3 R92, R159, 0x1, RZ ;  /* 0x000000019f5c7810 */ /* 0x000fc60007ffe0ff */
[----:B------:R-:W-:-:S05]  /*6f30*/  FSEL R170, R95, RZ, !P2 ;  /* 0x000000ff5faa7208 */ /* 0x000fca0005000000 */
[----:B------:R-:W-:Y:S02]  /*6f40*/  @P0 FADD.FTZ R170, R93, R170 ;  /* 0x000000aa5daa0221 */ /* 0x000fe40000010000 */
[----:B------:R-:W-:Y:S01]  /*6f50*/  @P2 LOP3.LUT R149, R149, 0x4, RZ, 0xfc, !PT ;  /* 0x0000000495952812 */ /* 0x000fe200078efcff */
        /* <DEDUP_REMOVED lines=9> */
.L_x_2100:
[----:B------:R-:W-:-:S07]  /*6ff0*/  MOV R171, R2 ;  /* 0x0000000200ab7202 */ /* 0x000fce0000000f00 */
.L_x_2101:
[----:B------:R-:W-:Y:S05]  /*7000*/  BSYNC B0 ;  /* 0x0000000000007941 */ /* 0x000fea0003800000 */
.L_x_2099:
        /* <DEDUP_REMOVED lines=16> */
.L_x_2105:
[----:B------:R-:W-:Y:S05]  /*7110*/  BSYNC B1 ;  /* 0x0000000000017941 */ /* 0x000fea0003800000 */
.L_x_2104:
        /* <DEDUP_REMOVED lines=40> */
[----:B------:R-:W-:Y:S01]  /*73a0*/  MOV R150, R92 ;  /* 0x0000005c00967202 */ /* 0x000fe20000000f00 */
[----:B------:R-:W-:Y:S01]  /*73b0*/  IMAD.MOV.U32 R92, RZ, RZ, RZ ;  /* 0x000000ffff5c7224 */ /* 0x000fe200078e00ff */
[----:B------:R-:W-:-:S07]  /*73c0*/  LOP3.LUT R0, R93, R94, R109, 0x96, !PT ;  /* 0x0000005e5d007212 */ /* 0x000fce00078e966d */
.L_x_2103:
[----:B------:R-:W-:Y:S05]  /*73d0*/  BSYNC B0 ;  /* 0x0000000000007941 */ /* 0x000fea0003800000 */
.L_x_2102:
[----:B------:R-:W-:Y:S01]  /*73e0*/  I2FP.F32.U32 R93, R171 ;  /* 0x000000ab005d7245 */ /* 0x000fe20000201000 */
[----:B------:R-:W-:Y:S01]  /*73f0*/  BSSY B0, `(.L_x_2106) ;  /* 0x0000018000007945 */ /* 0x000fe20003800000 */
[----:B------:R-:W-:Y:S02]  /*7400*/  SHF.L.U32 R88, R88, 0x10, RZ ;  /* 0x0000001058587819 */ /* 0x000fe400000006ff */
[----:B------:R-:W-:Y:S01]  /*7410*/  ISETP.NE.AND P1, PT, R92, 0x1, PT ;  /* 0x000000015c00780c */ /* 0x000fe20003f25270 */
[----:B------:R-:W-:Y:S01]  /*7420*/  FFMA.FTZ R93, R93, R164, 1.1641532182693481445e-10 ;  /* 0x2f0000005d5d7423 */ /* 0x000fe200000100a4 */
[----:B------:R-:W-:Y:S01]  /*7430*/  LOP3.LUT R149, R149, 0xfffffffd, RZ, 0xc0, !PT ;  /* 0xfffffffd95957812 */ /* 0x000fe200078ec0ff */
[----:B------:R-:W-:Y:S01]  /*7440*/  FMUL.FTZ R95, R88, R169 ;  /* 0x000000a9585f7220 */ /* 0x000fe20000410000 */
[----:B------:R-:W-:Y:S02]  /*7450*/  @P0 PRMT R88, R84, 0x7632, R88 ;  /* 0x0000763254580816 */ /* 0x000fe40000000058 */
[----:B------:R-:W-:Y:S01]  /*7460*/  FSETP.GTU.FTZ.AND P2, PT, R93, R166, PT ;  /* 0x000000a65d00720b */ /* 0x000fe20003f5c000 */
[----:B------:R-:W-:Y:S01]  /*7470*/  FMUL.FTZ R95, R95, R168 ;  /* 0x000000a85f5f7220 */ /* 0x000fe20000410000 */
[----:B------:R-:W-:Y:S01]  /*7480*/  IADD3 R94, R92, 0x1, RZ ;  /* 0x000000015c5e7810 */ /* 0x000fe20007ffe0ff */
[----:B------:R-:W-:-:S03]  /*7490*/  @P0 IMAD.U32 R88, R88, 0x10000, RZ ;  /* 0x0001000058580824 */ /* 0x000fc600078e00ff */
        /* <DEDUP_REMOVED lines=12> */
.L_x_2107:
[----:B------:R-:W-:-:S07]  /*7560*/  MOV R88, R2 ;  /* 0x0000000200587202 */ /* 0x000fce0000000f00 */
.L_x_2108:
[----:B------:R-:W-:Y:S05]  /*7570*/  BSYNC B0 ;  /* 0x0000000000007941 */ /* 0x000fea0003800000 */
.L_x_2106:
        /* <DEDUP_REMOVED lines=16> */
.L_x_2112:
[----:B------:R-:W-:Y:S05]  /*7680*/  BSYNC B1 ;  /* 0x0000000000017941 */ /* 0x000fea0003800000 */
.L_x_2111:
        /* <DEDUP_REMOVED lines=41> */
[----:B------:R-:W-:Y:S01]  /*7920*/  IMAD.MOV.U32 R94, RZ, RZ, RZ ;  /* 0x000000ffff5e7224 */ /* 0x000fe200078e00ff */
[----:B------:R-:W-:-:S07]  /*7930*/  MOV R150, R92 ;  /* 0x0000005c00967202 */ /* 0x000fce0000000f00 */
.L_x_2110:
[----:B------:R-:W-:Y:S05]  /*7940*/  BSYNC B0 ;  /* 0x0000000000007941 */ /* 0x000fea0003800000 */
.L_x_2109:
[----:B------:R-:W-:Y:S01]  /*7950*/  I2FP.F32.U32 R93, R88 ;  /* 0x00000058005d7245 */ /* 0x000fe20000201000 */
[----:B------:R-:W-:Y:S01]  /*7960*/  BSSY B0, `(.L_x_2113) ;  /* 0x0000016000007945 */ /* 0x000fe20003800000 */
[----:B------:R-:W-:Y:S02]  /*7970*/  SHF.L.U32 R88, R89, 0x10, RZ ;  /* 0x0000001059587819 */ /* 0x000fe400000006ff */
[----:B------:R-:W-:Y:S01]  /*7980*/  ISETP.NE.AND P2, PT, R94, 0x1, PT ;  /* 0x000000015e00780c */ /* 0x000fe20003f45270 */
[----:B------:R-:W-:Y:S01]  /*7990*/  FFMA.FTZ R93, R93, R164, 1.1641532182693481445e-10 ;  /* 0x2f0000005d5d7423 */ /* 0x000fe200000100a4 */
[----:B------:R-:W-:Y:S01]  /*79a0*/  PRMT R159, R89, 0x7632, R159 ;  /* 0x00007632599f7816 */ /* 0x000fe2000000009f */
        /* <DEDUP_REMOVED lines=16> */
.L_x_2114:
[----:B------:R-:W-:-:S07]  /*7ab0*/  MOV R171, R2 ;  /* 0x0000000200ab7202 */ /* 0x000fce0000000f00 */
.L_x_2115:
[----:B------:R-:W-:Y:S05]  /*7ac0*/  BSYNC B0 ;  /* 0x0000000000007941 */ /* 0x000fea0003800000 */
.L_x_2113:
        /* <DEDUP_REMOVED lines=11> */
[----:B------:R-:W-:Y:S01]  /*7b80*/  @!P2 IADD3 R0, R114, 0x1, RZ ;  /* 0x000000017200a810 */ /* 0x000fe20007ffe0ff */
[----:B------:R-:W-:-:S03]  /*7b90*/  @!P2 IMAD.MOV.U32 R113, RZ, RZ, RZ ;  /* 0x000000ffff71a224 */ /* 0x000fc600078e00ff */
[----:B------:R-:W-:-:S13]  /*7ba0*/  ISETP.NE.AND P3, PT, R111, RZ, !P2 ;  /* 0x000000ff6f00720c */ /* 0x000fda0005765270 */
[----:B------:R-:W-:-:S05]  /*7bb0*/  @P3 IMAD.MOV R0, RZ, RZ, R114 ;  /* 0x000000ffff003224 */ /* 0x000fca00078e0272 */
[----:B------:R-:W-:-:S07]  /*7bc0*/  @!P2 MOV R114, R0 ;  /* 0x000000000072a202 */ /* 0x000fce0000000f00 */
.L_x_2119:
[----:B------:R-:W-:Y:S05]  /*7bd0*/  BSYNC B1 ;  /* 0x0000000000017941 */ /* 0x000fea0003800000 */
.L_x_2118:
        /* <DEDUP_REMOVED lines=43> */
.L_x_2117:
[----:B------:R-:W-:Y:S05]  /*7e90*/  BSYNC B0 ;  /* 0x0000000000007941 */ /* 0x000fea0003800000 */
.L_x_2116:
[----:B------:R-:W-:Y:S01]  /*7ea0*/  I2FP.F32.U32 R89, R171 ;  /* 0x000000ab00597245 */ /* 0x000fe20000201000 */
[----:B------:R-:W-:Y:S01]  /*7eb0*/  BSSY B0, `(.L_x_2120) ;  /* 0x0000016000007945 */ /* 0x000fe20003800000 */
[----:B------:R-:W-:Y:S02]  /*7ec0*/  SHF.L.U32 R88, R159, 0x10, RZ ;  /* 0x000000109f587819 */ /* 0x000fe400000006ff */
[C---:B------:R-:W-:Y:S01]  /*7ed0*/  ISETP.NE.AND P3, PT, R92.reuse, 0x1, PT ;  /* 0x000000015c00780c */ /* 0x040fe20003f65270 */
[----:B------:R-:W-:Y:S01]  /*7ee0*/  FFMA.FTZ R89, R89, R164, 1.1641532182693481445e-10 ;  /* 0x2f00000059597423 */ /* 0x000fe200000100a4 */
[----:B------:R-:W-:Y:S01]  /*7ef0*/  IADD3 R94, R92, 0x1, RZ ;  /* 0x000000015c5e7810 */ /* 0x000fe20007ffe0ff */
[----:B------:R-:W-:Y:S01]  /*7f00*/  FMUL.FTZ R93, R88, R169 ;  /* 0x000000a9585d7220 */ /* 0x000fe20000410000 */
[----:B------:R-:W-:Y:S02]  /*7f10*/  @P0 PRMT R88, R85, 0x7632, R88 ;  /* 0x0000763255580816 */ /* 0x000fe40000000058 */
[----:B------:R-:W-:Y:S01]  /*7f20*/  FSETP.GTU.FTZ.AND P2, PT, R89, R166, PT ;  /* 0x000000a65900720b */ /* 0x000fe20003f5c000 */
[----:B------:R-:W-:-:S02]  /*7f30*/  FMUL.FTZ R93, R93, R168 ;  /* 0x000000a85d5d7220 */ /* 0x000fc40000410000 */
[----:B------:R-:W-:-:S03]  /*7f40*/  @P0 IMAD.U32 R88, R88, 0x10000, RZ ;  /* 0x0001000058580824 */ /* 0x000fc600078e00ff */
        /* <DEDUP_REMOVED lines=11> */
.L_x_2121:
[----:B------:R-:W-:-:S07]  /*8000*/  MOV R159, R2 ;  /* 0x00000002009f7202 */ /* 0x000fce0000000f00 */
.L_x_2122:
[----:B------:R-:W-:Y:S05]  /*8010*/  BSYNC B0 ;  /* 0x0000000000007941 */ /* 0x000fea0003800000 */
.L_x_2120:
        /* <DEDUP_REMOVED lines=16> */
.L_x_2126:
[----:B------:R-:W-:Y:S05]  /*8120*/  BSYNC B1 ;  /* 0x0000000000017941 */ /* 0x000fea0003800000 */
.L_x_2125:
        /* <DEDUP_REMOVED lines=41> */
[----:B------:R-:W-:Y:S02]  /*83c0*/  LOP3.LUT R0, R89, R92, R109, 0x96, !PT ;  /* 0x0000005c59007212 */ /* 0x000fe400078e966d */
[----:B------:R-:W-:-:S07]  /*83d0*/  MOV R150, R88 ;  /* 0x0000005800967202 */ /* 0x000fce0000000f00 */
.L_x_2124:
[----:B------:R-:W-:Y:S05]  /*83e0*/  BSYNC B0 ;  /* 0x0000000000007941 */ /* 0x000fea0003800000 */
.L_x_2123:
[----:B------:R-:W-:Y:S01]  /*83f0*/  I2FP.F32.U32 R89, R159 ;  /* 0x0000009f00597245 */ /* 0x000fe20000201000 */
[----:B------:R-:W-:Y:S01]  /*8400*/  @P0 IMAD.U32 R95, R86, 0x10000, RZ ;  /* 0x00010000565f0824 */ /* 0x000fe200078e00ff */
[----:B------:R-:W-:Y:S01]  /*8410*/  SHF.L.U32 R88, R90, 0x10, RZ ;  /* 0x000000105a587819 */ /* 0x000fe200000006ff */
[----:B------:R-:W-:Y:S01]  /*8420*/  BSSY B0, `(.L_x_2127) ;  /* 0x0000014000007945 */ /* 0x000fe20003800000 */
[----:B------:R-:W-:Y:S01]  /*8430*/  ISETP.NE.AND P4, PT, R94, 0x1, PT ;  /* 0x000000015e00780c */ /* 0x000fe20003f85270 */
[----:B------:R-:W-:Y:S01]  /*8440*/  FFMA.FTZ R89, R89, R164, 1.1641532182693481445e-10 ;  /* 0x2f00000059597423 */ /* 0x000fe200000100a4 */
[----:B------:R-:W-:Y:S01]  /*8450*/  PRMT R90, R90, 0x7632, R90 ;  /* 0x000076325a5a7816 */ /* 0x000fe2000000005a */
[----:B------:R-:W-:Y:S01]  /*8460*/  FMUL.FTZ R93, R88, R169 ;  /* 0x000000a9585d7220 */ /* 0x000fe20000410000 */
[----:B------:R-:W-:Y:S02]  /*8470*/  IADD3 R92, R94, 0x1, RZ ;  /* 0x000000015e5c7810 */ /* 0x000fe40007ffe0ff */
[----:B------:R-:W-:Y:S01]  /*8480*/  FSETP.GTU.FTZ.AND P3, PT, R89, R166, PT ;  /* 0x000000a65900720b */ /* 0x000fe20003f7c000 */
[----:B------:R-:W-:-:S05]  /*8490*/  FMUL.FTZ R93, R93, R168 ;  /* 0x000000a85d5d7220 */ /* 0x000fca0000410000 */
        /* <DEDUP_REMOVED lines=11> */
.L_x_2128:
[----:B------:R-:W-:-:S07]  /*8550*/  MOV R159, R2 ;  /* 0x00000002009f7202 */ /* 0x000fce0000000f00 */
.L_x_2129:
[----:B------:R-:W-:Y:S05]  /*8560*/  BSYNC B0 ;  /* 0x0000000000007941 */ /* 0x000fea0003800000 */
.L_x_2127:
        /* <DEDUP_REMOVED lines=16> */
.L_x_2133:
[----:B------:R-:W-:Y:S05]  /*8670*/  BSYNC B1 ;  /* 0x0000000000017941 */ /* 0x000fea0003800000 */
.L_x_2132:
        /* <DEDUP_REMOVED lines=43> */
.L_x_2131:
[----:B------:R-:W-:Y:S05]  /*8930*/  BSYNC B0 ;  /* 0x0000000000007941 */ /* 0x000fea0003800000 */
.L_x_2130:
        /* <DEDUP_REMOVED lines=22> */
.L_x_2135:
[----:B------:R-:W-:-:S07]  /*8aa0*/  MOV R90, R2 ;  /* 0x00000002005a7202 */ /* 0x000fce0000000f00 */
.L_x_2136:
[----:B------:R-:W-:Y:S05]  /*8ab0*/  BSYNC B0 ;  /* 0x0000000000007941 */ /* 0x000fea0003800000 */
.L_x_2134:
        /* <DEDUP_REMOVED lines=16> */
.L_x_2140:
[----:B------:R-:W-:Y:S05]  /*8bc0*/  BSYNC B1 ;  /* 0x0000000000017941 */ /* 0x000fea0003800000 */
.L_x_2139:
        /* <DEDUP_REMOVED lines=43> */
.L_x_2138:
[----:B------:R-:W-:Y:S05]  /*8e80*/  BSYNC B0 ;  /* 0x0000000000007941 */ /* 0x000fea0003800000 */
.L_x_2137:
        /* <DEDUP_REMOVED lines=22> */
.L_x_2142:
[----:B------:R-:W-:-:S07]  /*8ff0*/  MOV R95, R2 ;  /* 0x00000002005f7202 */ /* 0x000fce0000000f00 */
.L_x_2143:
[----:B------:R-:W-:Y:S05]  /*9000*/  BSYNC B0 ;  /* 0x0000000000007941 */ /* 0x000fea0003800000 */
.L_x_2141:
        /* <DEDUP_REMOVED lines=8> */
[----:B------:R-:W-:Y:S02]  /*9090*/  IADD3 R113, R113, 0x1, RZ ;  /* 0x0000000171717810 */ /* 0x000fe40007ffe0ff */
[----:B------:R-:W-:Y:S02]  /*90a0*/  P2R R0, PR, RZ, 0x1 ;  /* 0x00000001ff007803 */ /* 0x000fe40000000000 */
[----:B------:R-:W-:-:S13]  /*90b0*/  ISETP.NE.AND P6, PT, R113, RZ, PT ;  /* 0x000000ff7100720c */ /* 0x000fda0003fc5270 */
[----:B------:R-:W-:Y:S01]  /*90c0*/  @!P6 VIADD R111, R111, 0x1 ;  /* 0x000000016f6fe836 */ /* 0x000fe20000000000 */
[----:B------:R-:W-:Y:S02]  /*90d0*/  @!P6 IADD3 R2, R114, 0x1, RZ ;  /* 0x000000017202e810 */ /* 0x000fe40007ffe0ff */
[----:B------:R-:W-:Y:S02]  /*90e0*/  @!P6 MOV R113, RZ ;  /* 0x000000ff0071e202 */ /* 0x000fe40000000f00 */
[----:B------:R-:W-:-:S13]  /*90f0*/  ISETP.NE.AND P0, PT, R111, RZ, !P6 ;  /* 0x000000ff6f00720c */ /* 0x000fda0007705270 */
[----:B------:R-:W-:Y:S01]  /*9100*/  @P0 IMAD.MOV R2, RZ, RZ, R114 ;  /* 0x000000ffff020224 */ /* 0x000fe200078e0272 */
[----:B------:R-:W-:-:S03]  /*9110*/  ISETP.NE.AND P0, PT, R0, RZ, PT ;  /* 0x000000ff0000720c */ /* 0x000fc60003f05270 */
[----:B------:R-:W-:-:S10]  /*9120*/  @!P6 IMAD.MOV.U32 R114, RZ, RZ, R2 ;  /* 0x000000ffff72e224 */ /* 0x000fd400078e0002 */
.L_x_2147:
[----:B------:R-:W-:Y:S05]  /*9130*/  BSYNC B1 ;  /* 0x0000000000017941 */ /* 0x000fea0003800000 */
.L_x_2146:
        /* <DEDUP_REMOVED lines=43> */
.L_x_2145:
[----:B------:R-:W-:Y:S05]  /*93f0*/  BSYNC B0 ;  /* 0x0000000000007941 */ /* 0x000fea0003800000 */
.L_x_2144:
[----:B------:R-:W-:Y:S01]  /*9400*/  I2FP.F32.U32 R89, R95 ;  /* 0x0000005f00597245 */ /* 0x000fe20000201000 */
[----:B------:R-:W0:Y:S01]  /*9410*/  @P0 LDC.64 R182, c[0x0][0x230] ;  /* 0x00008c00ffb60b82 */ /* 0x000e220000000a00 */
[----:B------:R-:W-:Y:S01]  /*9420*/  SEL R178, RZ, 0x10000, P5 ;  /* 0x00010000ffb27807 */ /* 0x000fe20002800000 */
[----:B------:R-:W-:Y:S01]  /*9430*/  IMAD.WIDE.U32 R186, R153, 0x10, R100 ;  /* 0x0000001099ba7825 */ /* 0x000fe200078e0064 */
[----:B------:R-:W-:-:S03]  /*9440*/  LOP3.LUT P5, RZ, R149, 0x2, RZ, 0xc0, !PT ;  /* 0x0000000295ff7812 */ /* 0x000fc600078ac0ff */
[----:B------:R-:W-:Y:S01]  /*9450*/  FFMA.FTZ R89, R89, R164, 1.1641532182693481445e-10 ;  /* 0x2f00000059597423 */ /* 0x000fe200000100a4 */
[----:B------:R-:W-:Y:S02]  /*9460*/  SHF.L.U32 R94, R94, 0x10, RZ ;  /* 0x000000105e5e7819 */ /* 0x000fe400000006ff */
[----:B------:R-:W-:Y:S02]  /*9470*/  SEL R92, RZ, 0x1, P2 ;  /* 0x00000001ff5c7807 */ /* 0x000fe40001000000 */
[----:B------:R-:W-:Y:S01]  /*9480*/  SEL R90, RZ, 0x1, P1 ;  /* 0x00000001ff5a7807 */ /* 0x000fe20000800000 */
[----:B------:R-:W-:Y:S01]  /*9490*/  FMUL.FTZ R95, R94, R169 ;  /* 0x000000a95e5f7220 */ /* 0x000fe20000410000 */
[----:B------:R-:W-:Y:S01]  /*94a0*/  SEL R88, RZ, 0x1, P5 ;  /* 0x00000001ff587807 */ /* 0x000fe20002800000 */
[----:B------:R-:W-:Y:S01]  /*94b0*/  IMAD.WIDE.U32 R92, R92, 0x1000000, RZ ;  /* 0x010000005c5c7825 */ /* 0x000fe200078e00ff */
[----:B------:R-:W-:-:S03]  /*94c0*/  FSETP.GTU.FTZ.AND P1, PT, R89, R166, PT ;  /* 0x000000a65900720b */ /* 0x000fc60003f3c000 */
[----:B------:R-:W-:Y:S01]  /*94d0*/  FMUL.FTZ R95, R95, R168 ;  /* 0x000000a85f5f7220 */ /* 0x000fe20000410000 */
[----:B------:R-:W-:Y:S01]  /*94e0*/  @P0 PRMT R159, R87, 0x7632, R159 ;  /* 0x00007632579f0816 */ /* 0x000fe2000000009f */
[----:B------:R-:W-:Y:S01]  /*94f0*/  IMAD.WIDE.U32 R90, R90, 0x10000, RZ ;  /* 0x000100005a5a7825 */ /* 0x000fe200078e00ff */
[----:B------:R-:W-:Y:S02]  /*9500*/  SEL R171, RZ, 0x100, P4 ;  /* 0x00000100ffab7807 */ /* 0x000fe40002000000 */
[----:B------:R-:W-:Y:S01]  /*9510*/  SEL R184, RZ, 0x1000000, P1 ;  /* 0x01000000ffb87807 */ /* 0x000fe20000800000 */
[----:B------:R-:W-:Y:S01]  /*9520*/  IMAD.WIDE.U32 R88, R88, 0x100, RZ ;  /* 0x0000010058587825 */ /* 0x000fe200078e00ff */
[----:B------:R-:W-:Y:S02]  /*9530*/  FSEL R179, R95, RZ, !P1 ;  /* 0x000000ff5fb37208 */ /* 0x000fe40004800000 */
[----:B------:R-:W-:Y:S01]  /*9540*/  LOP3.LUT P6, RZ, R149, 0x4, RZ, 0xc0, !PT ;  /* 0x0000000495ff7812 */ /* 0x000fe200078cc0ff */
[----:B------:R-:W-:Y:S01]  /*9550*/  @P0 IMAD.U32 R94, R159, 0x10000, RZ ;  /* 0x000100009f5e0824 */ /* 0x000fe200078e00ff */
[----:B------:R-:W-:-:S02]  /*9560*/  LOP3.LUT R180, R88, R92, R90, 0xfe, !PT ;  /* 0x0000005c58b47212 */ /* 0x000fc400078efe5a */
[----:B------:R-:W-:Y:S01]  /*9570*/  LOP3.LUT R92, R171, R184, R178, 0xfe, !PT ;  /* 0x000000b8ab5c7212 */ /* 0x000fe200078efeb2 */
[----:B------:R-:W-:Y:S01]  /*9580*/  @P0 FADD.FTZ R179, R179, R94 ;  /* 0x0000005eb3b30221 */ /* 0x000fe20000010000 */
[----:B------:R-:W-:Y:S01]  /*9590*/  SEL R171, RZ, 0x1, P3 ;  /* 0x00000001ffab7807 */ /* 0x000fe20001800000 */
[----:B------:R-:W-:Y:S01]  /*95a0*/  IMAD.WIDE.U32 R184, R153, 0x8, R96 ;  /* 0x0000000899b87825 */ /* 0x000fe200078e0060 */
[----:B------:R-:W-:Y:S02]  /*95b0*/  SEL R181, RZ, 0x1, P6 ;  /* 0x00000001ffb57807 */ /* 0x000fe40003000000 */
[----:B------:R-:W-:Y:S02]  /*95c0*/  LOP3.LUT R171, R93, R92, R171, 0xfe, !PT ;  /* 0x0000005c5dab7212 */ /* 0x000fe400078efeab */
[----:B------:R-:W-:Y:S02]  /*95d0*/  IADD3 R159, R103, 0x60, RZ ;  /* 0x00000060679f7810 */ /* 0x000fe40007ffe0ff */
[----:B------:R-:W-:-:S02]  /*95e0*/  LOP3.LUT R180, R180, R181, RZ, 0xfc, !PT ;  /* 0x000000b5b4b47212 */ /* 0x000fc400078efcff */
[----:B------:R-:W-:Y:S01]  /*95f0*/  F2FP.BF16.F32.PACK_AB R94, R177, R174 ;  /* 0x000000aeb15e723e */ /* 0x000fe200000010ff */
[----:B0-----:R-:W-:Y:S01]  /*9600*/  @P0 IMAD.WIDE.U32 R182, R159, 0x10, R182 ;  /* 0x000000109fb60825 */ /* 0x001fe200078e00b6 */
        /* <DEDUP_REMOVED lines=21> */
.L_x_2149:
[----:B------:R-:W-:-:S07]  /*9760*/  IMAD.MOV.U32 R178, RZ, RZ, R2 ;  /* 0x000000ffffb27224 */ /* 0x000fce00078e0002 */
.L_x_2150:
[----:B------:R-:W-:Y:S05]  /*9770*/  BSYNC B0 ;  /* 0x0000000000007941 */ /* 0x000fea0003800000 */
.L_x_2148:
        /* <DEDUP_REMOVED lines=16> */
.L_x_2154:
[----:B------:R-:W-:Y:S05]  /*9880*/  BSYNC B1 ;  /* 0x0000000000017941 */ /* 0x000fea0003800000 */
.L_x_2153:
        /* <DEDUP_REMOVED lines=43> */
.L_x_2152:
[----:B------:R-:W-:Y:S05]  /*9b40*/  BSYNC B0 ;  /* 0x0000000000007941 */ /* 0x000fea0003800000 */
.L_x_2151:
[----:B------:R-:W-:Y:S01]  /*9b50*/  I2FP.F32.U32 R93, R178 ;  /* 0x000000b2005d7245 */ /* 0x000fe20000201000 */
[----:B-----5:R-:W-:Y:S01]  /*9b60*/  IMAD.U32 R92, R88, 0x10000, RZ ;  /* 0x00010000585c7824 */ /* 0x020fe200078e00ff */
[----:B------:R-:W-:Y:S01]  /*9b70*/  ISETP.NE.AND P1, PT, R171, 0x1, PT ;  /* 0x00000001ab00780c */ /* 0x000fe20003f25270 */
[----:B------:R-:W-:Y:S01]  /*9b80*/  BSSY B0, `(.L_x_2155) ;  /* 0x0000016000007945 */ /* 0x000fe20003800000 */
[----:B------:R-:W-:Y:S01]  /*9b90*/  LOP3.LUT R149, R149, 0xfffffffb, RZ, 0xc0, !PT ;  /* 0xfffffffb95957812 */ /* 0x000fe200078ec0ff */
[----:B------:R-:W-:Y:S01]  /*9ba0*/  FFMA.FTZ R93, R93, R164, 1.1641532182693481445e-10 ;  /* 0x2f0000005d5d7423 */ /* 0x000fe200000100a4 */
[----:B------:R-:W-:Y:S01]  /*9bb0*/  FMUL.FTZ R95, R92, R169 ;  /* 0x000000a95c5f7220 */ /* 0x000fe20000410000 */
[----:B------:R-:W-:Y:S01]  /*9bc0*/  PRMT R88, R88, 0x7632, R88 ;  /* 0x0000763258587816 */ /* 0x000fe20000000058 */
[----:B------:R-:W-:Y:S02]  /*9bd0*/  VIADD R92, R171, 0x1 ;  /* 0x00000001ab5c7836 */ /* 0x000fe40000000000 */
[----:B------:R-:W-:Y:S01]  /*9be0*/  FSETP.GTU.FTZ.AND P2, PT, R93, R166, PT ;  /* 0x000000a65d00720b */ /* 0x000fe20003f5c000 */
[----:B------:R-:W-:Y:S01]  /*9bf0*/  FMUL.FTZ R95, R95, R168 ;  /* 0x000000a85f5f7220 */ /* 0x000fe20000410000 */
[----:B------:R-:W-:-:S04]  /*9c00*/  @P0 SHF.L.U32 R93, R84, 0x10, RZ ;  /* 0x00000010545d0819 */ /* 0x000fc800000006ff */
[----:B------:R-:W-:-:S05]  /*9c10*/  FSEL R178, R95, RZ, !P2 ;  /* 0x000000ff5fb27208 */ /* 0x000fca0005000000 */
[----:B------:R-:W-:Y:S02]  /*9c20*/  @P0 FADD.FTZ R178, R93, R178 ;  /* 0x000000b25db20221 */ /* 0x000fe40000010000 */
[----:B------:R-:W-:Y:S01]  /*9c30*/  @P2 LOP3.LUT R149, R149, 0x4, RZ, 0xfc, !PT ;  /* 0x0000000495952812 */ /* 0x000fe200078efcff */
        /* <DEDUP_REMOVED lines=9> */
.L_x_2156:
[----:B------:R-:W-:-:S07]  /*9cd0*/  IMAD.MOV.U32 R182, RZ, RZ, R2 ;  /* 0x000000ffffb67224 */ /* 0x000fce00078e0002 */
.L_x_2157:
[----:B------:R-:W-:Y:S05]  /*9ce0*/  BSYNC B0 ;  /* 0x0000000000007941 */ /* 0x000fea0003800000 */
.L_x_2155:
        /* <DEDUP_REMOVED lines=16> */
.L_x_2161:
[----:B------:R-:W-:Y:S05]  /*9df0*/  BSYNC B1 ;  /* 0x0000000000017941 */ /* 0x000fea0003800000 */
.L_x_2160:
        /* <DEDUP_REMOVED lines=43> */
.L_x_2159:
[----:B------:R-:W-:Y:S05]  /*a0b0*/  BSYNC B0 ;  /* 0x0000000000007941 */ /* 0x000fea0003800000 */
.L_x_2158:
[----:B------:R-:W-:Y:S01]  /*a0c0*/  I2FP.F32.U32 R93, R182 ;  /* 0x000000b6005d7245 */ /* 0x000fe20000201000 */
[----:B------:R-:W-:Y:S01]  /*a0d0*/  IMAD.U32 R88, R88, 0x10000, RZ ;  /* 0x0001000058587824 */ /* 0x000fe200078e00ff */
[----:B------:R-:W-:Y:S01]  /*a0e0*/  ISETP.NE.AND P1, PT, R92, 0x1, PT ;  /* 0x000000015c00780c */ /* 0x000fe20003f25270 */
[----:B------:R-:W-:Y:S01]  /*a0f0*/  BSSY B0, `(.L_x_2162) ;  /* 0x0000016000007945 */ /* 0x000fe20003800000 */
[----:B------:R-:W-:Y:S01]  /*a100*/  LOP3.LUT R149, R149, 0xfffffffd, RZ, 0xc0, !PT ;  /* 0xfffffffd95957812 */ /* 0x000fe200078ec0ff */
[----:B------:R-:W-:Y:S01]  /*a110*/  FFMA.FTZ R93, R93, R164, 1.1641532182693481445e-10 ;  /* 0x2f0000005d5d7423 */ /* 0x000fe200000100a4 */
[----:B------:R-:W-:Y:S01]  /*a120*/  FMUL.FTZ R95, R88, R169 ;  /* 0x000000a9585f7220 */ /* 0x000fe20000410000 */
[----:B------:R-:W-:Y:S01]  /*a130*/  @P0 PRMT R88, R84, 0x7632, R88 ;  /* 0x0000763254580816 */ /* 0x000fe20000000058 */
        /* <DEDUP_REMOVED lines=16> */
.L_x_2163:
[----:B------:R-:W-:-:S07]  /*a240*/  IMAD.MOV.U32 R88, RZ, RZ, R2 ;  /* 0x000000ffff587224 */ /* 0x000fce00078e0002 */
.L_x_2164:
[----:B------:R-:W-:Y:S05]  /*a250*/  BSYNC B0 ;  /* 0x0000000000007941 */ /* 0x000fea0003800000 */
.L_x_2162:
        /* <DEDUP_REMOVED lines=16> */
.L_x_2168:
[----:B------:R-:W-:Y:S05]  /*a360*/  BSYNC B1 ;  /* 0x0000000000017941 */ /* 0x000fea0003800000 */
.L_x_2167:
        /* <DEDUP_REMOVED lines=43> */
.L_x_2166:
[----:B------:R-:W-:Y:S05]  /*a620*/  BSYNC B0 ;  /* 0x0000000000007941 */ /* 0x000fea0003800000 */
.L_x_2165:
        /* <DEDUP_REMOVED lines=22> */
.L_x_2170:
[----:B------:R-:W-:-:S07]  /*a790*/  IMAD.MOV.U32 R181, RZ, RZ, R2 ;  /* 0x000000ffffb57224 */ /* 0x000fce00078e0002 */
.L_x_2171:
[----:B------:R-:W-:Y:S05]  /*a7a0*/  BSYNC B0 ;  /* 0x0000000000007941 */ /* 0x000fea0003800000 */
.L_x_2169:
        /* <DEDUP_REMOVED lines=16> */
.L_x_2175:
[----:B------:R-:W-:Y:S05]  /*a8b0*/  BSYNC B1 ;  /* 0x0000000000017941 */ /* 0x000fea0003800000 */
.L_x_2174:
        /* <DEDUP_REMOVED lines=43> */
.L_x_2173:
[----:B------:R-:W-:Y:S05]  /*ab70*/  BSYNC B0 ;  /* 0x0000000000007941 */ /* 0x000fea0003800000 */
.L_x_2172:
        /* <DEDUP_REMOVED lines=22> */
.L_x_2177:
[----:B------:R-:W-:-:S07]  /*ace0*/  IMAD.MOV.U32 R171, RZ, RZ, R2 ;  /* 0x000000ffffab7224 */ /* 0x000fce00078e0002 */
.L_x_2178:
[----:B------:R-:W-:Y:S05]  /*acf0*/  BSYNC B0 ;  /* 0x0000000000007941 */ /* 0x000fea0003800000 */
.L_x_2176:
        /* <DEDUP_REMOVED lines=16> */
.L_x_2182:
[----:B------:R-:W-:Y:S05]  /*ae00*/  BSYNC B1 ;  /* 0x0000000000017941 */ /* 0x000fea0003800000 */
.L_x_2181:
        /* <DEDUP_REMOVED lines=43> */
.L_x_2180:
[----:B------:R-:W-:Y:S05]  /*b0c0*/  BSYNC B0 ;  /* 0x0000000000007941 */ /* 0x000fea0003800000 */
.L_x_2179:
        /* <DEDUP_REMOVED lines=22> */
.L_x_2184:
[----:B------:R-:W-:-:S07]  /*b230*/  IMAD.MOV.U32 R171, RZ, RZ, R2 ;  /* 0x000000ffffab7224 */ /* 0x000fce00078e0002 */
.L_x_2185:
[----:B------:R-:W-:Y:S05]  /*b240*/  BSYNC B0 ;  /* 0x0000000000007941 */ /* 0x000fea0003800000 */
.L_x_2183:
        /* <DEDUP_REMOVED lines=16> */
.L_x_2189:
[----:B------:R-:W-:Y:S05]  /*b350*/  BSYNC B1 ;  /* 0x0000000000017941 */ /* 0x000fea0003800000 */
.L_x_2188:
        /* <DEDUP_REMOVED lines=43> */
.L_x_2187:
[----:B------:R-:W-:Y:S05]  /*b610*/  BSYNC B0 ;  /* 0x0000000000007941 */ /* 0x000fea0003800000 */
.L_x_2186:
        /* <DEDUP_REMOVED lines=22> */
.L_x_2191:
[----:B------:R-:W-:-:S07]  /*b780*/  IMAD.MOV.U32 R90, RZ, RZ, R2 ;  /* 0x000000ffff5a7224 */ /* 0x000fce00078e0002 */
.L_x_2192:
[----:B------:R-:W-:Y:S05]  /*b790*/  BSYNC B0 ;  /* 0x0000000000007941 */ /* 0x000fea0003800000 */
.L_x_2190:
        /* <DEDUP_REMOVED lines=16> */
.L_x_2196:
[----:B------:R-:W-:Y:S05]  /*b8a0*/  BSYNC B1 ;  /* 0x0000000000017941 */ /* 0x000fea0003800000 */
.L_x_2195:
        /* <DEDUP_REMOVED lines=43> */
.L_x_2194:
[----:B------:R-:W-:Y:S05]  /*bb60*/  BSYNC B0 ;  /* 0x0000000000007941 */ /* 0x000fea0003800000 */
.L_x_2193:
        /* <DEDUP_REMOVED lines=22> */
.L_x_2198:
[----:B------:R-:W-:-:S07]  /*bcd0*/  IMAD.MOV.U32 R95, RZ, RZ, R2 ;  /* 0x000000ffff5f7224 */ /* 0x000fce00078e0002 */
.L_x_2199:
[----:B------:R-:W-:Y:S05]  /*bce0*/  BSYNC B0 ;  /* 0x0000000000007941 */ /* 0x000fea0003800000 */
.L_x_2197:
        /* <DEDUP_REMOVED lines=18> */
.L_x_2203:
[----:B------:R-:W-:Y:S05]  /*be10*/  BSYNC B1 ;  /* 0x0000000000017941 */ /* 0x000fea0003800000 */
.L_x_2202:
        /* <DEDUP_REMOVED lines=43> */
.L_x_2201:
[----:B------:R-:W-:Y:S05]  /*c0d0*/  BSYNC B0 ;  /* 0x0000000000007941 */ /* 0x000fea0003800000 */
.L_x_2200:
[----:B------:R-:W-:Y:S01]  /*c0e0*/  I2FP.F32.U32 R89, R95 ;  /* 0x0000005f00597245 */ /* 0x000fe20000201000 */
[----:B------:R-:W-:Y:S01]  /*c0f0*/  IMAD.U32 R94, R94, 0x10000, RZ ;  /* 0x000100005e5e7824 */ /* 0x000fe200078e00ff */
[----:B------:R-:W-:Y:S01]  /*c100*/  SEL R186, RZ, 0x10000, P5 ;  /* 0x00010000ffba7807 */ /* 0x000fe20002800000 */
[----:B------:R-:W0:Y:S01]  /*c110*/  @P0 LDC.64 R194, c[0x0][0x230] ;  /* 0x00008c00ffc20b82 */ /* 0x000e220000000a00 */
[----:B------:R-:W-:Y:S01]  /*c120*/  LOP3.LUT P5, RZ, R149, 0x2, RZ, 0xc0, !PT ;  /* 0x0000000295ff7812 */ /* 0x000fe200078ac0ff */
        /* <DEDUP_REMOVED lines=9> */
[----:B------:R-:W-:Y:S02]  /*c1c0*/  @P0 PRMT R171, R87, 0x7632, R171 ;  /* 0x0000763257ab0816 */ /* 0x000fe400000000ab */
[----:B------:R-:W-:Y:S01]  /*c1d0*/  SEL R181, RZ, 0x100, P4 ;  /* 0x00000100ffb57807 */ /* 0x000fe20002000000 */
[----:B------:R-:W-:Y:S01]  /*c1e0*/  IMAD.WIDE.U32 R90, R90, 0x10000, RZ ;  /* 0x000100005a5a7825 */ /* 0x000fe200078e00ff */
[----:B------:R-:W-:Y:S02]  /*c1f0*/  SEL R183, RZ, 0x1000000, P1 ;  /* 0x01000000ffb77807 */ /* 0x000fe40000800000 */
[----:B------:R-:W-:Y:S01]  /*c200*/  @P0 SHF.L.U32 R94, R171, 0x10, RZ ;  /* 0x00000010ab5e0819 */ /* 0x000fe200000006ff */
[----:B------:R-:W-:Y:S01]  /*c210*/  IMAD.WIDE.U32 R88, R88, 0x100, RZ ;  /* 0x0000010058587825 */ /* 0x000fe200078e00ff */
[----:B------:R-:W-:-:S02]  /*c220*/  FSEL R191, R95, RZ, !P1 ;  /* 0x000000ff5fbf7208 */ /* 0x000fc40004800000 */
[----:B------:R-:W-:Y:S01]  /*c230*/  LOP3.LUT P6, RZ, R149, 0x4, RZ, 0xc0, !PT ;  /* 0x0000000495ff7812 */ /* 0x000fe200078cc0ff */
[----:B------:R-:W-:Y:S01]  /*c240*/  VIADD R171, R103, 0x80 ;  /* 0x0000008067ab7836 */ /* 0x000fe20000000000 */
[----:B------:R-:W-:Y:S01]  /*c250*/  LOP3.LUT R192, R88, R92, R90, 0xfe, !PT ;  /* 0x0000005c58c07212 */ /* 0x000fe200078efe5a */
[----:B------:R-:W-:Y:S01]  /*c260*/  @P0 FADD.FTZ R191, R191, R94 ;  /* 0x0000005ebfbf0221 */ /* 0x000fe20000010000 */
[----:B------:R-:W-:Y:S01]  /*c270*/  LOP3.LUT R92, R181, R183, R186, 0xfe, !PT ;  /* 0x000000b7b55c7212 */ /* 0x000fe200078efeba */
[----:B------:R-:W-:Y:S01]  /*c280*/  IMAD.WIDE.U32 R196, R159, 0x8, R96 ;  /* 0x000000089fc47825 */ /* 0x000fe200078e0060 */
[----:B------:R-:W-:Y:S02]  /*c290*/  SEL R181, RZ, 0x1, P3 ;  /* 0x00000001ffb57807 */ /* 0x000fe40001800000 */
[----:B------:R-:W-:Y:S01]  /*c2a0*/  SEL R193, RZ, 0x1, P6 ;  /* 0x00000001ffc17807 */ /* 0x000fe20003000000 */
[----:B0-----:R-:W-:Y:S01]  /*c2b0*/  @P0 IMAD.WIDE.U32 R194, R171, 0x10, R194 ;  /* 0x00000010abc20825 */ /* 0x001fe200078e00c2 */
[----:B------:R-:W-:-:S02]  /*c2c0*/  LOP3.LUT R181, R93, R92, R181, 0xfe, !PT ;  /* 0x0000005c5db57212 */ /* 0x000fc400078efeb5 */
[----:B------:R-:W-:Y:S02]  /*c2d0*/  LOP3.LUT R192, R192, R193, RZ, 0xfc, !PT ;  /* 0x000000c1c0c07212 */ /* 0x000fe400078efcff */
[----:B------:R-:W-:Y:S02]  /*c2e0*/  F2FP.BF16.F32.PACK_AB R94, R189, R182 ;  /* 0x000000b6bd5e723e */ /* 0x000fe400000010ff */
[----:B------:R-:W-:Y:S02]  /*c2f0*/  F2FP.BF16.F32.PACK_AB R93, R187, R180 ;  /* 0x000000b4bb5d723e */ /* 0x000fe400000010ff */
[----:B------:R-:W-:Y:S02]  /*c300*/  F2FP.BF16.F32.PACK_AB R92, R185, R178 ;  /* 0x000000b2b95c723e */ /* 0x000fe400000010ff */
[----:B------:R-:W-:Y:S02]  /*c310*/  F2FP.BF16.F32.PACK_AB R95, R191, R184 ;  /* 0x000000b8bf5f723e */ /* 0x000fe400000010ff */
[----:B------:R-:W-:Y:S01]  /*c320*/  LOP3.LUT R193, R89, R181, R91, 0xfe, !PT ;  /* 0x000000b559c17212 */ /* 0x000fe200078efe5b */
[----:B------:R-:W-:-:S02]  /*c330*/  IMAD.WIDE.U32 R88, R171, 0x10, R98 ;  /* 0x00000010ab587825 */ /* 0x000fc400078e0062 */
        /* <DEDUP_REMOVED lines=16> */
.L_x_2205:
[----:B------:R-:W-:-:S07]  /*c440*/  MOV R183, R2 ;  /* 0x0000000200b77202 */ /* 0x000fce0000000f00 */
.L_x_2206:
[----:B------:R-:W-:Y:S05]  /*c450*/  BSYNC B0 ;  /* 0x0000000000007941 */ /* 0x000fea0003800000 */
.L_x_2204:
        /* <DEDUP_REMOVED lines=16> */
.L_x_2210:
[----:B------:R-:W-:Y:S05]  /*c560*/  BSYNC B1 ;  /* 0x0000000000017941 */ /* 0x000fea0003800000 */
.L_x_2209:
        /* <DEDUP_REMOVED lines=43> */
.L_x_2208:
[----:B------:R-:W-:Y:S05]  /*c820*/  BSYNC B0 ;  /* 0x0000000000007941 */ /* 0x000fea0003800000 */
.L_x_2207:
        /* <DEDUP_REMOVED lines=24> */
.L_x_2212:
[----:B------:R-:W-:-:S07]  /*c9b0*/  MOV R183, R2 ;  /* 0x0000000200b77202 */ /* 0x000fce0000000f00 */
.L_x_2213:
[----:B------:R-:W-:Y:S05]  /*c9c0*/  BSYNC B0 ;  /* 0x0000000000007941 */ /* 0x000fea0003800000 */
.L_x_2211:
        /* <DEDUP_REMOVED lines=16> */
.L_x_2217:
[----:B------:R-:W-:Y:S05]  /*cad0*/  BSYNC B1 ;  /* 0x0000000000017941 */ /* 0x000fea0003800000 */
.L_x_2216:
        /* <DEDUP_REMOVED lines=43> */
.L_x_2215:
[----:B------:R-:W-:Y:S05]  /*cd90*/  BSYNC B0 ;  /* 0x0000000000007941 */ /* 0x000fea0003800000 */
.L_x_2214:
        /* <DEDUP_REMOVED lines=24> */
.L_x_2219:
[----:B------:R-:W-:-:S07]  /*cf20*/  MOV R88, R2 ;  /* 0x0000000200587202 */ /* 0x000fce0000000f00 */
.L_x_2220:
[----:B------:R-:W-:Y:S05]  /*cf30*/  BSYNC B0 ;  /* 0x0000000000007941 */ /* 0x000fea0003800000 */
.L_x_2218:
        /* <DEDUP_REMOVED lines=16> */
.L_x_2224:
[----:B------:R-:W-:Y:S05]  /*d040*/  BSYNC B1 ;  /* 0x0000000000017941 */ /* 0x000fea0003800000 */
.L_x_2223:
        /* <DEDUP_REMOVED lines=43> */
.L_x_2222:
[----:B------:R-:W-:Y:S05]  /*d300*/  BSYNC B0 ;  /* 0x0000000000007941 */ /* 0x000fea0003800000 */
.L_x_2221:
        /* <DEDUP_REMOVED lines=22> */
.L_x_2226:
[----:B------:R-:W-:-:S07]  /*d470*/  MOV R183, R2 ;  /* 0x0000000200b77202 */ /* 0x000fce0000000f00 */
.L_x_2227:
[----:B------:R-:W-:Y:S05]  /*d480*/  BSYNC B0 ;  /* 0x0000000000007941 */ /* 0x000fea0003800000 */
.L_x_2225:
        /* <DEDUP_REMOVED lines=16> */
.L_x_2231:
[----:B------:R-:W-:Y:S05]  /*d590*/  BSYNC B1 ;  /* 0x0000000000017941 */ /* 0x000fea0003800000 */
.L_x_2230:
        /* <DEDUP_REMOVED lines=43> */
.L_x_2229:
[----:B------:R-:W-:Y:S05]  /*d850*/  BSYNC B0 ;  /* 0x0000000000007941 */ /* 0x000fea0003800000 */
.L_x_2228:
        /* <DEDUP_REMOVED lines=22> */
.L_x_2233:
[----:B------:R-:W-:-:S07]  /*d9c0*/  MOV R181, R2 ;  /* 0x0000000200b57202 */ /* 0x000fce0000000f00 */
.L_x_2234:
[----:B------:R-:W-:Y:S05]  /*d9d0*/  BSYNC B0 ;  /* 0x0000000000007941 */ /* 0x000fea0003800000 */
.L_x_2232:
        /* <DEDUP_REMOVED lines=16> */
.L_x_2238:
[----:B------:R-:W-:Y:S05]  /*dae0*/  BSYNC B1 ;  /* 0x0000000000017941 */ /* 0x000fea0003800000 */
.L_x_2237:
        /* <DEDUP_REMOVED lines=43> */
.L_x_2236:
[----:B------:R-:W-:Y:S05]  /*dda0*/  BSYNC B0 ;  /* 0x0000000000007941 */ /* 0x000fea0003800000 */
.L_x_2235:
        /* <DEDUP_REMOVED lines=22> */
.L_x_2240:
[----:B------:R-:W-:-:S07]  /*df10*/  MOV R181, R2 ;  /* 0x0000000200b57202 */ /* 0x000fce0000000f00 */
.L_x_2241:
[----:B------:R-:W-:Y:S05]  /*df20*/  BSYNC B0 ;  /* 0x0000000000007941 */ /* 0x000fea0003800000 */
.L_x_2239:
        /* <DEDUP_REMOVED lines=16> */
.L_x_2245:
[----:B------:R-:W-:Y:S05]  /*e030*/  BSYNC B1 ;  /* 0x0000000000017941 */ /* 0x000fea0003800000 */
.L_x_2244:
        /* <DEDUP_REMOVED lines=43> */
.L_x_2243:
[----:B------:R-:W-:Y:S05]  /*e2f0*/  BSYNC B0 ;  /* 0x0000000000007941 */ /* 0x000fea0003800000 */
.L_x_2242:
        /* <DEDUP_REMOVED lines=22> */
.L_x_2247:
[----:B------:R-:W-:-:S07]  /*e460*/  MOV R90, R2 ;  /* 0x00000002005a7202 */ /* 0x000fce0000000f00 */
.L_x_2248:
[----:B------:R-:W-:Y:S05]  /*e470*/  BSYNC B0 ;  /* 0x0000000000007941 */ /* 0x000fea0003800000 */
.L_x_2246:
        /* <DEDUP_REMOVED lines=16> */
.L_x_2252:
[----:B------:R-:W-:Y:S05]  /*e580*/  BSYNC B1 ;  /* 0x0000000000017941 */ /* 0x000fea0003800000 */
.L_x_2251:
        /* <DEDUP_REMOVED lines=43> */
.L_x_2250:
[----:B------:R-:W-:Y:S05]  /*e840*/  BSYNC B0 ;  /* 0x0000000000007941 */ /* 0x000fea0003800000 */
.L_x_2249:
        /* <DEDUP_REMOVED lines=22> */
.L_x_2254:
[----:B------:R-:W-:-:S07]  /*e9b0*/  MOV R95, R2 ;  /* 0x00000002005f7202 */ /* 0x000fce0000000f00 */
.L_x_2255:
[----:B------:R-:W-:Y:S05]  /*e9c0*/  BSYNC B0 ;  /* 0x0000000000007941 */ /* 0x000fea0003800000 */
.L_x_2253:
        /* <DEDUP_REMOVED lines=18> */
.L_x_2259:
[----:B------:R-:W-:Y:S05]  /*eaf0*/  BSYNC B1 ;  /* 0x0000000000017941 */ /* 0x000fea0003800000 */
.L_x_2258:
        /* <DEDUP_REMOVED lines=43> */
.L_x_2257:
[----:B------:R-:W-:Y:S05]  /*edb0*/  BSYNC B0 ;  /* 0x0000000000007941 */ /* 0x000fea0003800000 */
.L_x_2256:
[----:B------:R-:W-:Y:S01]  /*edc0*/  I2FP.F32.U32 R89, R95 ;  /* 0x0000005f00597245 */ /* 0x000fe20000201000 */
[----:B------:R-:W0:Y:S01]  /*edd0*/  @P0 LDC.64 R204, c[0x0][0x230] ;  /* 0x00008c00ffcc0b82 */ /* 0x000e220000000a00 */
[----:B------:R-:W-:Y:S01]  /*ede0*/  SEL R194, RZ, 0x10000, P5 ;  /* 0x00010000ffc27807 */ /* 0x000fe20002800000 */
[----:B------:R-:W-:Y:S01]  /*edf0*/  IMAD.WIDE.U32 R208, R171, 0x10, R100 ;  /* 0x00000010abd07825 */ /* 0x000fe200078e0064 */
[----:B------:R-:W-:-:S03]  /*ee00*/  LOP3.LUT P5, RZ, R149, 0x2, RZ, 0xc0, !PT ;  /* 0x0000000295ff7812 */ /* 0x000fc600078ac0ff */
[----:B------:R-:W-:Y:S01]  /*ee10*/  FFMA.FTZ R89, R89, R164, 1.1641532182693481445e-10 ;  /* 0x2f00000059597423 */ /* 0x000fe200000100a4 */
[----:B------:R-:W-:Y:S01]  /*ee20*/  SHF.L.U32 R94, R94, 0x10, RZ ;  /* 0x000000105e5e7819 */ /* 0x000fe200000006ff */
[----:B------:R-:W-:Y:S01]  /*ee30*/  IMAD.WIDE.U32 R206, R171, 0x8, R96 ;  /* 0x00000008abce7825 */ /* 0x000fe200078e0060 */
        /* <DEDUP_REMOVED lines=18> */
[----:B------:R-:W-:Y:S02]  /*ef60*/  SEL R183, RZ, 0x1, P3 ;  /* 0x00000001ffb77807 */ /* 0x000fe40001800000 */
        /* <DEDUP_REMOVED lines=27> */
.L_x_2261:
[----:B------:R-:W-:-:S07]  /*f120*/  IMAD.MOV.U32 R183, RZ, RZ, R2 ;  /* 0x000000ffffb77224 */ /* 0x000fce00078e0002 */
.L_x_2262:
[----:B------:R-:W-:Y:S05]  /*f130*/  BSYNC B0 ;  /* 0x0000000000007941 */ /* 0x000fea0003800000 */
.L_x_2260:
        /* <DEDUP_REMOVED lines=16> */
.L_x_2266:
[----:B------:R-:W-:Y:S05]  /*f240*/  BSYNC B1 ;  /* 0x0000000000017941 */ /* 0x000fea0003800000 */
.L_x_2265:
        /* <DEDUP_REMOVED lines=43> */
.L_x_2264:
[----:B------:R-:W-:Y:S05]  /*f500*/  BSYNC B0 ;  /* 0x0000000000007941 */ /* 0x000fea0003800000 */
.L_x_2263:
        /* <DEDUP_REMOVED lines=24> */
.L_x_2268:
[----:B------:R-:W-:-:S07]  /*f690*/  IMAD.MOV.U32 R183, RZ, RZ, R2 ;  /* 0x000000ffffb77224 */ /* 0x000fce00078e0002 */
.L_x_2269:
[----:B------:R-:W-:Y:S05]  /*f6a0*/  BSYNC B0 ;  /* 0x0000000000007941 */ /* 0x000fea0003800000 */
.L_x_2267:
        /* <DEDUP_REMOVED lines=16> */
.L_x_2273:
[----:B------:R-:W-:Y:S05]  /*f7b0*/  BSYNC B1 ;  /* 0x0000000000017941 */ /* 0x000fea0003800000 */
.L_x_2272:
        /* <DEDUP_REMOVED lines=43> */
.L_x_2271:
[----:B------:R-:W-:Y:S05]  /*fa70*/  BSYNC B0 ;  /* 0x0000000000007941 */ /* 0x000fea0003800000 */
.L_x_2270:
        /* <DEDUP_REMOVED lines=24> */
.L_x_2275:
[----:B------:R-:W-:-:S07]  /*fc00*/  IMAD.MOV.U32 R88, RZ, RZ, R2 ;  /* 0x000000ffff587224 */ /* 0x000fce00078e0002 */
.L_x_2276:
[----:B------:R-:W-:Y:S05]  /*fc10*/  BSYNC B0 ;  /* 0x0000000000007941 */ /* 0x000fea0003800000 */
.L_x_2274:
        /* <DEDUP_REMOVED lines=16> */
.L_x_2280:
[----:B------:R-:W-:Y:S05]  /*fd20*/  BSYNC B1 ;  /* 0x0000000000017941 */ /* 0x000fea0003800000 */
.L_x_2279:
        /* <DEDUP_REMOVED lines=43> */
.L_x_2278:
[----:B------:R-:W-:Y:S05]  /*ffe0*/  BSYNC B0 ;  /* 0x0000000000007941 */ /* 0x000fea0003800000 */
.L_x_2277:
        /* <DEDUP_REMOVED lines=22> */
.L_x_2282:
[----:B------:R-:W-:-:S07]  /*10150*/  IMAD.MOV.U32 R193, RZ, RZ, R2 ;  /* 0x000000ffffc17224 */ /* 0x000fce00078e0002 */
.L_x_2283:
[----:B------:R-:W-:Y:S05]  /*10160*/  BSYNC B0 ;  /* 0x0000000000007941 */ /* 0x000fea0003800000 */
.L_x_2281:
        /* <DEDUP_REMOVED lines=16> */
.L_x_2287:
[----:B------:R-:W-:Y:S05]  /*10270*/  BSYNC B1 ;  /* 0x0000000000017941 */ /* 0x000fea0003800000 */
.L_x_2286:
        /* <DEDUP_REMOVED lines=43> */
.L_x_2285:
[----:B------:R-:W-:Y:S05]  /*10530*/  BSYNC B0 ;  /* 0x0000000000007941 */ /* 0x000fea0003800000 */
.L_x_2284:
        /* <DEDUP_REMOVED lines=22> */
.L_x_2289:
[----:B------:R-:W-:-:S07]  /*106a0*/  IMAD.MOV.U32 R183, RZ, RZ, R2 ;  /* 0x000000ffffb77224 */ /* 0x000fce00078e0002 */
.L_x_2290:
[----:B------:R-:W-:Y:S05]  /*106b0*/  BSYNC B0 ;  /* 0x0000000000007941 */ /* 0x000fea0003800000 */
.L_x_2288:
        /* <DEDUP_REMOVED lines=16> */
.L_x_2294:
[----:B------:R-:W-:Y:S05]  /*107c0*/  BSYNC B1 ;  /* 0x0000000000017941 */ /* 0x000fea0003800000 */
.L_x_2293:
        /* <DEDUP_REMOVED lines=43> */
.L_x_2292:
[----:B------:R-:W-:Y:S05]  /*10a80*/  BSYNC B0 ;  /* 0x0000000000007941 */ /* 0x000fea0003800000 */
.L_x_2291:
        /* <DEDUP_REMOVED lines=22> */
.L_x_2296:
[----:B------:R-:W-:-:S07]  /*10bf0*/  IMAD.MOV.U32 R183, RZ, RZ, R2 ;  /* 0x000000ffffb77224 */ /* 0x000fce00078e0002 */
.L_x_2297:
[----:B------:R-:W-:Y:S05]  /*10c00*/  BSYNC B0 ;  /* 0x0000000000007941 */ /* 0x000fea0003800000 */
.L_x_2295:
        /* <DEDUP_REMOVED lines=16> */
.L_x_2301:
[----:B------:R-:W-:Y:S05]  /*10d10*/  BSYNC B1 ;  /* 0x0000000000017941 */ /* 0x000fea0003800000 */
.L_x_2300:
        /* <DEDUP_REMOVED lines=43> */
.L_x_2299:
[----:B------:R-:W-:Y:S05]  /*10fd0*/  BSYNC B0 ;  /* 0x0000000000007941 */ /* 0x000fea0003800000 */
.L_x_2298:
        /* <DEDUP_REMOVED lines=22> */
.L_x_2303:
[----:B------:R-:W-:-:S07]  /*11140*/  IMAD.MOV.U32 R90, RZ, RZ, R2 ;  /* 0x000000ffff5a7224 */ /* 0x000fce00078e0002 */
.L_x_2304:
[----:B------:R-:W-:Y:S05]  /*11150*/  BSYNC B0 ;  /* 0x0000000000007941 */ /* 0x000fea0003800000 */
.L_x_2302:
        /* <DEDUP_REMOVED lines=16> */
.L_x_2308:
[----:B------:R-:W-:Y:S05]  /*11260*/  BSYNC B1 ;  /* 0x0000000000017941 */ /* 0x000fea0003800000 */
.L_x_2307:
        /* <DEDUP_REMOVED lines=43> */
.L_x_2306:
[----:B------:R-:W-:Y:S05]  /*11520*/  BSYNC B0 ;  /* 0x0000000000007941 */ /* 0x000fea0003800000 */
.L_x_2305:
        /* <DEDUP_REMOVED lines=22> */
.L_x_2310:
[----:B------:R-:W-:-:S07]  /*11690*/  IMAD.MOV.U32 R95, RZ, RZ, R2 ;  /* 0x000000ffff5f7224 */ /* 0x000fce00078e0002 */
.L_x_2311:
[----:B------:R-:W-:Y:S05]  /*116a0*/  BSYNC B0 ;  /* 0x0000000000007941 */ /* 0x000fea0003800000 */
.L_x_2309:
        /* <DEDUP_REMOVED lines=18> */
.L_x_2315:
[----:B------:R-:W-:Y:S05]  /*117d0*/  BSYNC B1 ;  /* 0x0000000000017941 */ /* 0x000fea0003800000 */
.L_x_2314:
        /* <DEDUP_REMOVED lines=43> */
.L_x_2313:
[----:B------:R-:W-:Y:S05]  /*11a90*/  BSYNC B0 ;  /* 0x0000000000007941 */ /* 0x000fea0003800000 */
.L_x_2312:
        /* <DEDUP_REMOVED lines=22> */
[----:B------:R-:W-:Y:S01]  /*11c00*/  IMAD.WIDE.U32 R214, R181, 0x8, R96 ;  /* 0x00000008b5d67825 */ /* 0x000fe200078e0060 */
[----:B------:R-:W-:-:S03]  /*11c10*/  LOP3.LUT R210, R88, R92, R90, 0xfe, !PT ;  /* 0x0000005c58d27212 */ /* 0x000fc600078efe5a */
[----:B------:R-:W-:Y:S01]  /*11c20*/  @P0 FADD.FTZ R209, R209, R94 ;  /* 0x0000005ed1d10221 */ /* 0x000fe20000010000 */
[----:B------:R-:W-:Y:S01]  /*11c30*/  LOP3.LUT R92, R193, R204, R202, 0xfe, !PT ;  /* 0x000000ccc15c7212 */ /* 0x000fe200078efeca */
[----:B------:R-:W-:Y:S01]  /*11c40*/  VIADD R193, R103, 0xc0 ;  /* 0x000000c067c17836 */ /* 0x000fe20000000000 */
[----:B------:R-:W-:Y:S02]  /*11c50*/  SEL R183, RZ, 0x1, P3 ;  /* 0x00000001ffb77807 */ /* 0x000fe40001800000 */
[----:B------:R-:W-:Y:S01]  /*11c60*/  SEL R211, RZ, 0x1, P6 ;  /* 0x00000001ffd37807 */ /* 0x000fe20003000000 */
[----:B0-----:R-:W-:Y:S01]  /*11c70*/  @P0 IMAD.WIDE.U32 R212, R193, 0x10, R212 ;  /* 0x00000010c1d40825 */ /* 0x001fe200078e00d4 */
[----:B------:R-:W-:Y:S02]  /*11c80*/  LOP3.LUT R183, R93, R92, R183, 0xfe, !PT ;  /* 0x0000005c5db77212 */ /* 0x000fe400078efeb7 */
[----:B------:R-:W-:Y:S02]  /*11c90*/  LOP3.LUT R210, R210, R211, RZ, 0xfc, !PT ;  /* 0x000000d3d2d27212 */ /* 0x000fe400078efcff */
[----:B------:R-:W-:-:S02]  /*11ca0*/  F2FP.BF16.F32.PACK_AB R94, R207, R198 ;  /* 0x000000c6cf5e723e */ /* 0x000fc400000010ff */
        /* <DEDUP_REMOVED lines=21> */
.L_x_2317:
[----:B------:R-:W-:-:S07]  /*11e00*/  MOV R183, R2 ;  /* 0x0000000200b77202 */ /* 0x000fce0000000f00 */
.L_x_2318:
[----:B------:R-:W-:Y:S05]  /*11e10*/  BSYNC B0 ;  /* 0x0000000000007941 */ /* 0x000fea0003800000 */
.L_x_2316:
        /* <DEDUP_REMOVED lines=16> */
.L_x_2322:
[----:B------:R-:W-:Y:S05]  /*11f20*/  BSYNC B1 ;  /* 0x0000000000017941 */ /* 0x000fea0003800000 */
.L_x_2321:
        /* <DEDUP_REMOVED lines=43> */
.L_x_2320:
[----:B------:R-:W-:Y:S05]  /*121e0*/  BSYNC B0 ;  /* 0x0000000000007941 */ /* 0x000fea0003800000 */
.L_x_2319:
        /* <DEDUP_REMOVED lines=24> */
.L_x_2324:
[----:B------:R-:W-:-:S07]  /*12370*/  MOV R183, R2 ;  /* 0x0000000200b77202 */ /* 0x000fce0000000f00 */
.L_x_2325:
[----:B------:R-:W-:Y:S05]  /*12380*/  BSYNC B0 ;  /* 0x0000000000007941 */ /* 0x000fea0003800000 */
.L_x_2323:
        /* <DEDUP_REMOVED lines=16> */
.L_x_2329:
[----:B------:R-:W-:Y:S05]  /*12490*/  BSYNC B1 ;  /* 0x0000000000017941 */ /* 0x000fea0003800000 */
.L_x_2328:
        /* <DEDUP_REMOVED lines=43> */
.L_x_2327:
[----:B------:R-:W-:Y:S05]  /*12750*/  BSYNC B0 ;  /* 0x0000000000007941 */ /* 0x000fea0003800000 */
.L_x_2326:
        /* <DEDUP_REMOVED lines=24> */
.L_x_2331:
[----:B------:R-:W-:-:S07]  /*128e0*/  MOV R88, R2 ;  /* 0x0000000200587202 */ /* 0x000fce0000000f00 */
.L_x_2332:
[----:B------:R-:W-:Y:S05]  /*128f0*/  BSYNC B0 ;  /* 0x0000000000007941 */ /* 0x000fea0003800000 */
.L_x_2330:
        /* <DEDUP_REMOVED lines=16> */
.L_x_2336:
[----:B------:R-:W-:Y:S05]  /*12a00*/  BSYNC B1 ;  /* 0x0000000000017941 */ /* 0x000fea0003800000 */
.L_x_2335:
        /* <DEDUP_REMOVED lines=43> */
.L_x_2334:
[----:B------:R-:W-:Y:S05]  /*12cc0*/  BSYNC B0 ;  /* 0x0000000000007941 */ /* 0x000fea0003800000 */
.L_x_2333:
        /* <DEDUP_REMOVED lines=22> */
.L_x_2338:
[----:B------:R-:W-:-:S07]  /*12e30*/  MOV R206, R2 ;  /* 0x0000000200ce7202 */ /* 0x000fce0000000f00 */
.L_x_2339:
[----:B------:R-:W-:Y:S05]  /*12e40*/  BSYNC B0 ;  /* 0x0000000000007941 */ /* 0x000fea0003800000 */
.L_x_2337:
        /* <DEDUP_REMOVED lines=16> */
.L_x_2343:
[----:B------:R-:W-:Y:S05]  /*12f50*/  BSYNC B1 ;  /* 0x0000000000017941 */ /* 0x000fea0003800000 */
.L_x_2342:
        /* <DEDUP_REMOVED lines=43> */
.L_x_2341:
[----:B------:R-:W-:Y:S05]  /*13210*/  BSYNC B0 ;  /* 0x0000000000007941 */ /* 0x000fea0003800000 */
.L_x_2340:
        /* <DEDUP_REMOVED lines=22> */
.L_x_2345:
[----:B------:R-:W-:-:S07]  /*13380*/  MOV R183, R2 ;  /* 0x0000000200b77202 */ /* 0x000fce0000000f00 */
.L_x_2346:
[----:B------:R-:W-:Y:S05]  /*13390*/  BSYNC B0 ;  /* 0x0000000000007941 */ /* 0x000fea0003800000 */
.L_x_2344:
        /* <DEDUP_REMOVED lines=16> */
.L_x_2350:
[----:B------:R-:W-:Y:S05]  /*134a0*/  BSYNC B1 ;  /* 0x0000000000017941 */ /* 0x000fea0003800000 */
.L_x_2349:
        /* <DEDUP_REMOVED lines=43> */
.L_x_2348:
[----:B------:R-:W-:Y:S05]  /*13760*/  BSYNC B0 ;  /* 0x0000000000007941 */ /* 0x000fea0003800000 */
.L_x_2347:
        /* <DEDUP_REMOVED lines=22> */
.L_x_2352:
[----:B------:R-:W-:-:S07]  /*138d0*/  MOV R183, R2 ;  /* 0x0000000200b77202 */ /* 0x000fce0000000f00 */
.L_x_2353:
[----:B------:R-:W-:Y:S05]  /*138e0*/  BSYNC B0 ;  /* 0x0000000000007941 */ /* 0x000fea0003800000 */
.L_x_2351:
        /* <DEDUP_REMOVED lines=16> */
.L_x_2357:
[----:B------:R-:W-:Y:S05]  /*139f0*/  BSYNC B1 ;  /* 0x0000000000017941 */ /* 0x000fea0003800000 */
.L_x_2356:
        /* <DEDUP_REMOVED lines=43> */
.L_x_2355:
[----:B------:R-:W-:Y:S05]  /*13cb0*/  BSYNC B0 ;  /* 0x0000000000007941 */ /* 0x000fea0003800000 */
.L_x_2354:
        /* <DEDUP_REMOVED lines=22> */
.L_x_2359:
[----:B------:R-:W-:-:S07]  /*13e20*/  MOV R90, R2 ;  /* 0x00000002005a7202 */ /* 0x000fce0000000f00 */
.L_x_2360:
[----:B------:R-:W-:Y:S05]  /*13e30*/  BSYNC B0 ;  /* 0x0000000000007941 */ /* 0x000fea0003800000 */
.L_x_2358:
        /* <DEDUP_REMOVED lines=16> */
.L_x_2364:
[----:B------:R-:W-:Y:S05]  /*13f40*/  BSYNC B1 ;  /* 0x0000000000017941 */ /* 0x000fea0003800000 */
.L_x_2363:
        /* <DEDUP_REMOVED lines=43> */
.L_x_2362:
[----:B------:R-:W-:Y:S05]  /*14200*/  BSYNC B0 ;  /* 0x0000000000007941 */ /* 0x000fea0003800000 */
.L_x_2361:
        /* <DEDUP_REMOVED lines=22> */
.L_x_2366:
[----:B------:R-:W-:-:S07]  /*14370*/  MOV R95, R2 ;  /* 0x00000002005f7202 */ /* 0x000fce0000000f00 */
.L_x_2367:
[----:B------:R-:W-:Y:S05]  /*14380*/  BSYNC B0 ;  /* 0x0000000000007941 */ /* 0x000fea0003800000 */
.L_x_2365:
        /* <DEDUP_REMOVED lines=18> */
.L_x_2371:
[----:B------:R-:W-:Y:S05]  /*144b0*/  BSYNC B1 ;  /* 0x0000000000017941 */ /* 0x000fea0003800000 */
.L_x_2370:
        /* <DEDUP_REMOVED lines=43> */
.L_x_2369:
[----:B------:R-:W-:Y:S05]  /*14770*/  BSYNC B0 ;  /* 0x0000000000007941 */ /* 0x000fea0003800000 */
.L_x_2368:
[----:B------:R-:W-:Y:S02]  /*14780*/  I2FP.F32.U32 R89, R95 ;  /* 0x0000005f00597245 */ /* 0x000fe40000201000 */
[----:B------:R-:W-:Y:S02]  /*14790*/  SEL R218, RZ, 0x1, P1 ;  /* 0x00000001ffda7807 */ /* 0x000fe40000800000 */
[----:B------:R-:W-:Y:S01]  /*147a0*/  SEL R223, RZ, 0x10000, P5 ;  /* 0x00010000ffdf7807 */ /* 0x000fe20002800000 */
[----:B------:R-:W-:Y:S01]  /*147b0*/  FFMA.FTZ R89, R89, R164, 1.1641532182693481445e-10 ;  /* 0x2f00000059597423 */ /* 0x000fe200000100a4 */
[----:B------:R-:W-:Y:S01]  /*147c0*/  SHF.L.U32 R94, R94, 0x10, RZ ;  /* 0x000000105e5e7819 */ /* 0x000fe200000006ff */
[----:B------:R-:W-:Y:S01]  /*147d0*/  IMAD.WIDE.U32 R218, R218, 0x10000, RZ ;  /* 0x00010000dada7825 */ /* 0x000fe200078e00ff */
[----:B------:R-:W-:Y:S02]  /*147e0*/  LOP3.LUT P5, RZ, R149, 0x2, RZ, 0xc0, !PT ;  /* 0x0000000295ff7812 */ /* 0x000fe400078ac0ff */
[----:B------:R-:W-:Y:S01]  /*147f0*/  FSETP.GTU.FTZ.AND P1, PT, R89, R166, PT ;  /* 0x000000a65900720b */ /* 0x000fe20003f3c000 */
[----:B------:R-:W-:Y:S01]  /*14800*/  FMUL.FTZ R95, R94, R169 ;  /* 0x000000a95e5f7220 */ /* 0x000fe20000410000 */
[----:B------:R-:W0:Y:S01]  /*14810*/  @P0 LDC.64 R88, c[0x0][0x230] ;  /* 0x00008c00ff580b82 */ /* 0x000e220000000a00 */
[----:B------:R-:W-:-:S02]  /*14820*/  SEL R92, RZ, 0x1, P2 ;  /* 0x00000001ff5c7807 */ /* 0x000fc40001000000 */
[----:B------:R-:W-:Y:S01]  /*14830*/  SEL R90, RZ, 0x1, P5 ;  /* 0x00000001ff5a7807 */ /* 0x000fe20002800000 */
[----:B------:R-:W-:Y:S01]  /*14840*/  FMUL.FTZ R95, R95, R168 ;  /* 0x000000a85f5f7220 */ /* 0x000fe20000410000 */
[----:B------:R-:W-:Y:S01]  /*14850*/  @P0 PRMT R183, R87, 0x7632, R183 ;  /* 0x0000763257b70816 */ /* 0x000fe200000000b7 */
[----:B------:R-:W-:Y:S01]  /*14860*/  IMAD.WIDE.U32 R92, R92, 0x1000000, RZ ;  /* 0x010000005c5c7825 */ /* 0x000fe200078e00ff */
[----:B------:R-:W-:Y:S02]  /*14870*/  LOP3.LUT P6, RZ, R149, 0x4, RZ, 0xc0, !PT ;  /* 0x0000000495ff7812 */ /* 0x000fe400078cc0ff */
[----:B------:R-:W-:Y:S01]  /*14880*/  SEL R208, RZ, 0x100, P4 ;  /* 0x00000100ffd07807 */ /* 0x000fe20002000000 */
[----:B------:R-:W-:Y:S01]  /*14890*/  IMAD.WIDE.U32 R90, R90, 0x100, RZ ;  /* 0x000001005a5a7825 */ /* 0x000fe200078e00ff */
[----:B------:R-:W-:Y:S02]  /*148a0*/  SEL R212, RZ, 0x1000000, P1 ;  /* 0x01000000ffd47807 */ /* 0x000fe40000800000 */
[----:B------:R-:W-:Y:S01]  /*148b0*/  FSEL R217, R95, RZ, !P1 ;  /* 0x000000ff5fd97208 */ /* 0x000fe20004800000 */
[----:B------:R-:W-:Y:S01]  /*148c0*/  @P0 IMAD.U32 R94, R183, 0x10000, RZ ;  /* 0x00010000b75e0824 */ /* 0x000fe200078e00ff */
[----:B------:R-:W-:-:S02]  /*148d0*/  SEL R221, RZ, 0x1, P6 ;  /* 0x00000001ffdd7807 */ /* 0x000fc40003000000 */
[----:B------:R-:W-:Y:S01]  /*148e0*/  LOP3.LUT R218, R90, R92, R218, 0xfe, !PT ;  /* 0x0000005c5ada7212 */ /* 0x000fe200078efeda */
[----:B------:R-:W-:Y:S01]  /*148f0*/  @P0 FADD.FTZ R217, R217, R94 ;  /* 0x0000005ed9d90221 */ /* 0x000fe20000010000 */
[----:B------:R-:W-:Y:S01]  /*14900*/  LOP3.LUT R95, R208, R212, R223, 0xfe, !PT ;  /* 0x000000d4d05f7212 */ /* 0x000fe200078efedf */
[----:B------:R-:W-:Y:S01]  /*14910*/  IMAD.WIDE.U32 R222, R193, 0x10, R100 ;  /* 0x00000010c1de7825 */ /* 0x000fe200078e0064 */
[----:B------:R-:W-:Y:S02]  /*14920*/  SEL R92, RZ, 0x1, P3 ;  /* 0x00000001ff5c7807 */ /* 0x000fe40001800000 */
[----:B------:R-:W-:Y:S02]  /*14930*/  LOP3.LUT R218, R218, R221, RZ, 0xfc, !PT ;  /* 0x000000dddada7212 */ /* 0x000fe400078efcff */
[----:B------:R-:W-:Y:S02]  /*14940*/  IADD3 R183, R103, 0xe0, RZ ;  /* 0x000000e067b77810 */ /* 0x000fe40007ffe0ff */
[----:B------:R-:W-:-:S02]  /*14950*/  LOP3.LUT R221, R93, R95, R92, 0xfe, !PT ;  /* 0x0000005f5ddd7212 */ /* 0x000fc400078efe5c */
[----:B------:R-:W-:Y:S01]  /*14960*/  F2FP.BF16.F32.PACK_AB R94, R215, R206 ;  /* 0x000000ced75e723e */ /* 0x000fe200000010ff */
[----:B0-----:R-:W-:Y:S01]  /*14970*/  @P0 IMAD.WIDE.U32 R224, R183, 0x10, R88 ;  /* 0x00000010b7e00825 */ /* 0x001fe200078e0058 */
[----:B------:R-:W-:Y:S02]  /*14980*/  F2FP.BF16.F32.PACK_AB R93, R213, R204 ;  /* 0x000000ccd55d723e */ /* 0x000fe400000010ff */
[----:B------:R-:W-:Y:S01]  /*14990*/  F2FP.BF16.F32.PACK_AB R92, R211, R202 ;  /* 0x000000cad35c723e */ /* 0x000fe200000010ff */
[----:B------:R-:W-:Y:S01]  /*149a0*/  IMAD.WIDE.U32 R88, R183, 0x10, R98 ;  /* 0x00000010b7587825 */ /* 0x000fe200078e0062 */
        /* <DEDUP_REMOVED lines=19> */
.L_x_2373:
[----:B------:R-:W-:-:S07]  /*14ae0*/  IMAD.MOV.U32 R208, RZ, RZ, R2 ;  /* 0x000000ffffd07224 */ /* 0x000fce00078e0002 */
.L_x_2374:
[----:B------:R-:W-:Y:S05]  /*14af0*/  BSYNC B0 ;  /* 0x0000000000007941 */ /* 0x000fea0003800000 */
.L_x_2372:
        /* <DEDUP_REMOVED lines=16> */
.L_x_2378:
[----:B------:R-:W-:Y:S05]  /*14c00*/  BSYNC B1 ;  /* 0x0000000000017941 */ /* 0x000fea0003800000 */
.L_x_2377:
        /* <DEDUP_REMOVED lines=43> */
.L_x_2376:
[----:B------:R-:W-:Y:S05]  /*14ec0*/  BSYNC B0 ;  /* 0x0000000000007941 */ /* 0x000fea0003800000 */
.L_x_2375:
        /* <DEDUP_REMOVED lines=24> */
.L_x_2380:
[----:B------:R-:W-:-:S07]  /*15050*/  IMAD.MOV.U32 R99, RZ, RZ, R2 ;  /* 0x000000ffff637224 */ /* 0x000fce00078e0002 */
.L_x_2381:
[----:B------:R-:W-:Y:S05]  /*15060*/  BSYNC B0 ;  /* 0x0000000000007941 */ /* 0x000fea0003800000 */
.L_x_2379:
        /* <DEDUP_REMOVED lines=16> */
.L_x_2385:
[----:B------:R-:W-:Y:S05]  /*15170*/  BSYNC B1 ;  /* 0x0000000000017941 */ /* 0x000fea0003800000 */
.L_x_2384:
        /* <DEDUP_REMOVED lines=43> */
.L_x_2383:
[----:B------:R-:W-:Y:S05]  /*15430*/  BSYNC B0 ;  /* 0x0000000000007941 */ /* 0x000fea0003800000 */
.L_x_2382:
        /* <DEDUP_REMOVED lines=24> */
.L_x_2387:
[----:B------:R-:W-:-:S07]  /*155c0*/  IMAD.MOV.U32 R88, RZ, RZ, R2 ;  /* 0x000000ffff587224 */ /* 0x000fce00078e0002 */
.L_x_2388:
[----:B------:R-:W-:Y:S05]  /*155d0*/  BSYNC B0 ;  /* 0x0000000000007941 */ /* 0x000fea0003800000 */
.L_x_2386:
        /* <DEDUP_REMOVED lines=16> */
.L_x_2392:
[----:B------:R-:W-:Y:S05]  /*156e0*/  BSYNC B1 ;  /* 0x0000000000017941 */ /* 0x000fea0003800000 */
.L_x_2391:
        /* <DEDUP_REMOVED lines=43> */
.L_x_2390:
[----:B------:R-:W-:Y:S05]  /*159a0*/  BSYNC B0 ;  /* 0x0000000000007941 */ /* 0x000fea0003800000 */
.L_x_2389:
        /* <DEDUP_REMOVED lines=22> */
.L_x_2394:
[----:B------:R-:W-:-:S07]  /*15b10*/  IMAD.MOV.U32 R212, RZ, RZ, R2 ;  /* 0x000000ffffd47224 */ /* 0x000fce00078e0002 */
.L_x_2395:
[----:B------:R-:W-:Y:S05]  /*15b20*/  BSYNC B0 ;  /* 0x0000000000007941 */ /* 0x000fea0003800000 */
.L_x_2393:
        /* <DEDUP_REMOVED lines=16> */
.L_x_2399:
[----:B------:R-:W-:Y:S05]  /*15c30*/  BSYNC B1 ;  /* 0x0000000000017941 */ /* 0x000fea0003800000 */
.L_x_2398:
        /* <DEDUP_REMOVED lines=43> */
.L_x_2397:
[----:B------:R-:W-:Y:S05]  /*15ef0*/  BSYNC B0 ;  /* 0x0000000000007941 */ /* 0x000fea0003800000 */
.L_x_2396:
        /* <DEDUP_REMOVED lines=22> */
.L_x_2401:
[----:B------:R-:W-:-:S07]  /*16060*/  IMAD.MOV.U32 R208, RZ, RZ, R2 ;  /* 0x000000ffffd07224 */ /* 0x000fce00078e0002 */
.L_x_2402:
[----:B------:R-:W-:Y:S05]  /*16070*/  BSYNC B0 ;  /* 0x0000000000007941 */ /* 0x000fea0003800000 */
.L_x_2400:
        /* <DEDUP_REMOVED lines=16> */
.L_x_2406:
[----:B------:R-:W-:Y:S05]  /*16180*/  BSYNC B1 ;  /* 0x0000000000017941 */ /* 0x000fea0003800000 */
.L_x_2405:
        /* <DEDUP_REMOVED lines=43> */
.L_x_2404:
[----:B------:R-:W-:Y:S05]  /*16440*/  BSYNC B0 ;  /* 0x0000000000007941 */ /* 0x000fea0003800000 */
.L_x_2403:
        /* <DEDUP_REMOVED lines=22> */
.L_x_2408:
[----:B------:R-:W-:-:S07]  /*165b0*/  IMAD.MOV.U32 R208, RZ, RZ, R2 ;  /* 0x000000ffffd07224 */ /* 0x000fce00078e0002 */
.L_x_2409:
[----:B------:R-:W-:Y:S05]  /*165c0*/  BSYNC B0 ;  /* 0x0000000000007941 */ /* 0x000fea0003800000 */
.L_x_2407:
        /* <DEDUP_REMOVED lines=16> */
.L_x_2413:
[----:B------:R-:W-:Y:S05]  /*166d0*/  BSYNC B1 ;  /* 0x0000000000017941 */ /* 0x000fea0003800000 */
.L_x_2412:
        /* <DEDUP_REMOVED lines=43> */
.L_x_2411:
[----:B------:R-:W-:Y:S05]  /*16990*/  BSYNC B0 ;  /* 0x0000000000007941 */ /* 0x000fea0003800000 */
.L_x_2410:
        /* <DEDUP_REMOVED lines=22> */
.L_x_2415:
[----:B------:R-:W-:-:S07]  /*16b00*/  IMAD.MOV.U32 R90, RZ, RZ, R2 ;  /* 0x000000ffff5a7224 */ /* 0x000fce00078e0002 */
.L_x_2416:
[----:B------:R-:W-:Y:S05]  /*16b10*/  BSYNC B0 ;  /* 0x0000000000007941 */ /* 0x000fea0003800000 */
.L_x_2414:
        /* <DEDUP_REMOVED lines=16> */
.L_x_2420:
[----:B------:R-:W-:Y:S05]  /*16c20*/  BSYNC B1 ;  /* 0x0000000000017941 */ /* 0x000fea0003800000 */
.L_x_2419:
        /* <DEDUP_REMOVED lines=43> */
.L_x_2418:
[----:B------:R-:W-:Y:S05]  /*16ee0*/  BSYNC B0 ;  /* 0x0000000000007941 */ /* 0x000fea0003800000 */
.L_x_2417:
        /* <DEDUP_REMOVED lines=22> */
.L_x_2422:
[----:B------:R-:W-:-:S07]  /*17050*/  IMAD.MOV.U32 R95, RZ, RZ, R2 ;  /* 0x000000ffff5f7224 */ /* 0x000fce00078e0002 */
.L_x_2423:
[----:B------:R-:W-:Y:S05]  /*17060*/  BSYNC B0 ;  /* 0x0000000000007941 */ /* 0x000fea0003800000 */
.L_x_2421:
        /* <DEDUP_REMOVED lines=18> */
.L_x_2427:
[----:B------:R-:W-:Y:S05]  /*17190*/  BSYNC B1 ;  /* 0x0000000000017941 */ /* 0x000fea0003800000 */
.L_x_2426:
        /* <DEDUP_REMOVED lines=43> */
.L_x_2425:
[----:B------:R-:W-:Y:S05]  /*17450*/  BSYNC B0 ;  /* 0x0000000000007941 */ /* 0x000fea0003800000 */
.L_x_2424:
[----:B------:R-:W-:Y:S01]  /*17460*/  FADD.FTZ R92, RZ, R102 ;  /* 0x00000066ff5c7221 */ /* 0x000fe20000010000 */
[----:B------:R-:W-:Y:S01]  /*17470*/  SEL R90, RZ, 0x10000, P5 ;  /* 0x00010000ff5a7807 */ /* 0x000fe20002800000 */
[----:B------:R-:W-:Y:S01]  /*17480*/  IMAD.U32 R94, R94, 0x10000, RZ ;  /* 0x000100005e5e7824 */ /* 0x000fe200078e00ff */
[----:B------:R-:W-:Y:S01]  /*17490*/  LOP3.LUT P5, RZ, R149, 0x2, RZ, 0xc0, !PT ;  /* 0x0000000295ff7812 */ /* 0x000fe200078ac0ff */
[----:B------:R-:W-:Y:S01]  /*174a0*/  FADD.FTZ R92, R92, R107 ;  /* 0x0000006b5c5c7221 */ /* 0x000fe20000010000 */
[----:B------:R-:W-:Y:S01]  /*174b0*/  SEL R88, RZ, 0x1, P2 ;  /* 0x00000001ff587807 */ /* 0x000fe20001000000 */
[----:B------:R-:W-:Y:S01]  /*174c0*/  FMUL.FTZ R169, R94, R169 ;  /* 0x000000a95ea97220 */ /* 0x000fe20000410000 */
[----:B------:R-:W-:Y:S01]  /*174d0*/  SEL R94, RZ, 0x1, P5 ;  /* 0x00000001ff5e7807 */ /* 0x000fe20002800000 */
[----:B------:R-:W-:Y:S01]  /*174e0*/  FADD.FTZ R89, R92, R105 ;  /* 0x000000695c597221 */ /* 0x000fe20000010000 */
[----:B------:R-:W-:Y:S01]  /*174f0*/  SEL R91, RZ, 0x100, P4 ;  /* 0x00000100ff5b7807 */ /* 0x000fe20002000000 */
[----:B------:R-:W-:Y:S01]  /*17500*/  FMUL.FTZ R169, R169, R168 ;  /* 0x000000a8a9a97220 */ /* 0x000fe20000410000 */
[----:B------:R-:W-:Y:S01]  /*17510*/  LOP3.LUT P6, RZ, R149, 0x4, RZ, 0xc0, !PT ;  /* 0x0000000495ff7812 */ /* 0x000fe200078cc0ff */
[----:B------:R-:W-:Y:S01]  /*17520*/  FADD.FTZ R89, R89, R152 ;  /* 0x0000009859597221 */ /* 0x000fe20000010000 */
[----:B------:R-:W-:Y:S01]  /*17530*/  IMAD.WIDE.U32 R100, R183, 0x10, R100 ;  /* 0x00000010b7647825 */ /* 0x000fe200078e0064 */
[----:B------:R-:W-:Y:S01]  /*17540*/  UMOV UR6, 0xffffffff ;  /* 0xffffffff00067882 */ /* 0x000fe20000000000 */
[----:B------:R-:W-:-:S02]  /*17550*/  SEL R225, RZ, 0x1, P6 ;  /* 0x00000001ffe17807 */ /* 0x000fc40003000000 */
[----:B------:R-:W-:Y:S01]  /*17560*/  FADD.FTZ R92, R89, R106 ;  /* 0x0000006a595c7221 */ /* 0x000fe20000010000 */
[----:B------:R-:W-:-:S04]  /*17570*/  IMAD.WIDE.U32 R96, R183, 0x8, R96 ;  /* 0x00000008b7607825 */ /* 0x000fc800078e0060 */
        /* <DEDUP_REMOVED lines=42> */
[----:B------:R-:W-:Y:S01]  /*17820*/  I2FP.F32.U32 R89, R95 ;  /* 0x0000005f00597245 */ /* 0x000fe20000201000 */
[----:B------:R-:W-:-:S04]  /*17830*/  IMAD.WIDE.U32 R94, R94, 0x100, RZ ;  /* 0x000001005e5e7825 */ /* 0x000fc800078e00ff */
[----:B------:R-:W-:Y:S01]  /*17840*/  FADD.FTZ R93, R92, R209 ;  /* 0x000000d15c5d7221 */ /* 0x000fe20000010000 */
[----:B------:R-:W-:Y:S01]  /*17850*/  FFMA.FTZ R89, R89, R164, 1.1641532182693481445e-10 ;  /* 0x2f00000059597423 */ /* 0x000fe200000100a4 */
[----:B------:R-:W-:Y:S02]  /*17860*/  @P0 PRMT R164, R87, 0x7632, R164 ;  /* 0x0000763257a40816 */ /* 0x000fe400000000a4 */
[----:B------:R-:W-:Y:S02]  /*17870*/  FADD.FTZ R92, R93, R202 ;  /* 0x000000ca5d5c7221 */ /* 0x000fe40000010000 */
[----:B------:R-:W-:Y:S02]  /*17880*/  @P0 SHF.L.U32 R164, R164, 0x10, RZ ;  /* 0x00000010a4a40819 */ /* 0x000fe400000006ff */
[----:B------:R-:W-:Y:S01]  /*17890*/  FADD.FTZ R93, R92, R211 ;  /* 0x000000d35c5d7221 */ /* 0x000fe20000010000 */
[----:B------:R-:W-:Y:S02]  /*178a0*/  SEL R92, RZ, 0x1, P1 ;  /* 0x00000001ff5c7807 */ /* 0x000fe40000800000 */
[----:B------:R-:W-:Y:S01]  /*178b0*/  FSETP.GTU.FTZ.AND P1, PT, R89, R166, PT ;  /* 0x000000a65900720b */ /* 0x000fe20003f3c000 */
[----:B------:R-:W-:Y:S01]  /*178c0*/  FADD.FTZ R166, R93, R204 ;  /* 0x000000cc5da67221 */ /* 0x000fe20000010000 */
[----:B------:R-:W-:-:S02]  /*178d0*/  IMAD.WIDE.U32 R88, R88, 0x1000000, RZ ;  /* 0x0100000058587825 */ /* 0x000fc400078e00ff */
[----:B------:R-:W-:Y:S02]  /*178e0*/  SEL R168, RZ, 0x1000000, P1 ;  /* 0x01000000ffa87807 */ /* 0x000fe40000800000 */
[----:B------:R-:W-:Y:S01]  /*178f0*/  FADD.FTZ R223, R166, R213 ;  /* 0x000000d5a6df7221 */ /* 0x000fe20000010000 */
[----:B------:R-:W-:Y:S01]  /*17900*/  IMAD.WIDE.U32 R92, R92, 0x10000, RZ ;  /* 0x000100005c5c7825 */ /* 0x000fe200078e00ff */
[----:B------:R-:W-:-:S03]  /*17910*/  FSEL R169, R169, RZ, !P1 ;  /* 0x000000ffa9a97208 */ /* 0x000fc60004800000 */
[----:B------:R-:W-:Y:S01]  /*17920*/  FADD.FTZ R166, R223, R206 ;  /* 0x000000cedfa67221 */ /* 0x000fe20000010000 */
[----:B------:R-:W-:Y:S02]  /*17930*/  LOP3.LUT R90, R91, R168, R90, 0xfe, !PT ;  /* 0x000000a85b5a7212 */ /* 0x000fe400078efe5a */
[----:B------:R-:W-:Y:S01]  /*17940*/  LOP3.LUT R92, R94, R88, R92, 0xfe, !PT ;  /* 0x000000585e5c7212 */ /* 0x000fe200078efe5c */
[----:B------:R-:W-:Y:S01]  /*17950*/  FADD.FTZ R223, R166, R215 ;  /* 0x000000d7a6df7221 */ /* 0x000fe20000010000 */
[----:B------:R-:W-:Y:S01]  /*17960*/  @P0 FADD.FTZ R169, R169, R164 ;  /* 0x000000a4a9a90221 */ /* 0x000fe20000010000 */
[----:B------:R-:W-:Y:S02]  /*17970*/  ISETP.NE.AND P0, PT, R104, RZ, PT ;  /* 0x000000ff6800720c */ /* 0x000fe40003f05270 */
[----:B------:R-:W-:Y:S01]  /*17980*/  FADD.FTZ R88, R223, R210 ;  /* 0x000000d2df587221 */ /* 0x000fe20000010000 */
[----:B------:R-:W-:Y:S02]  /*17990*/  SEL R223, RZ, 0x1, P3 ;  /* 0x00000001ffdf7807 */ /* 0x000fe40001800000 */
[----:B------:R-:W-:Y:S01]  /*179a0*/  LOP3.LUT R92, R92, R225, RZ, 0xfc, !PT ;  /* 0x000000e15c5c7212 */ /* 0x000fe200078efcff */
[----:B------:R-:W-:Y:S01]  /*179b0*/  FADD.FTZ R91, R88, R217 ;  /* 0x000000d9585b7221 */ /* 0x000fe20000010000 */
[----:B------:R-:W-:-:S02]  /*179c0*/  LOP3.LUT R223, R89, R90, R223, 0xfe, !PT ;  /* 0x0000005a59df7212 */ /* 0x000fc400078efedf */
[----:B------:R-:W-:Y:S01]  /*179d0*/  F2FP.BF16.F32.PACK_AB R90, R221, R212 ;  /* 0x000000d4dd5a723e */ /* 0x000fe200000010ff */
[----:B------:R-:W-:Y:S01]  /*179e0*/  FADD.FTZ R94, R91, R98 ;  /* 0x000000625b5e7221 */ /* 0x000fe20000010000 */
[----:B------:R-:W-:Y:S02]  /*179f0*/  F2FP.BF16.F32.PACK_AB R89, R214, R99 ;  /* 0x00000063d659723e */ /* 0x000fe400000010ff */
[----:B------:R-:W-:Y:S01]  /*17a00*/  F2FP.BF16.F32.PACK_AB R88, R219, R98 ;  /* 0x00000062db58723e */ /* 0x000fe200000010ff */
[----:B------:R-:W-:Y:S01]  /*17a10*/  FADD.FTZ R94, R94, R219 ;  /* 0x000000db5e5e7221 */ /* 0x000fe20000010000 */
[----:B------:R-:W-:Y:S02]  /*17a20*/  F2FP.BF16.F32.PACK_AB R91, R169, R216 ;  /* 0x000000d8a95b723e */ /* 0x000fe400000010ff */
[----:B------:R-:W-:Y:S01]  /*17a30*/  LOP3.LUT R93, R95, R223, R93, 0xfe, !PT ;  /* 0x000000df5f5d7212 */ /* 0x000fe200078efe5d */
[----:B------:R-:W-:Y:S02]  /*17a40*/  FADD.FTZ R95, R94, R99 ;  /* 0x000000635e5f7221 */ /* 0x000fe40000010000 */
[----:B------:R0:W-:Y:S02]  /*17a50*/  STG.E.128 desc[UR4][R100.64], R88 ;  /* 0x0000005864007986 */ /* 0x0001e4000c101d04 */
[----:B------:R-:W-:-:S02]  /*17a60*/  FADD.FTZ R95, R95, R214 ;  /* 0x000000d65f5f7221 */ /* 0x000fc40000010000 */
[----:B------:R0:W-:Y:S02]  /*17a70*/  STG.E.64 desc[UR4][R96.64], R92 ;  /* 0x0000005c60007986 */ /* 0x0001e4000c101b04 */
[----:B------:R-:W-:-:S04]  /*17a80*/  FADD.FTZ R94, R95, R212 ;  /* 0x000000d45f5e7221 */ /* 0x000fc80000010000 */
[----:B------:R-:W-:-:S04]  /*17a90*/  FADD.FTZ R95, R94, R221 ;  /* 0x000000dd5e5f7221 */ /* 0x000fc80000010000 */
[----:B------:R-:W-:-:S04]  /*17aa0*/  FADD.FTZ R94, R95, R216 ;  /* 0x000000d85f5e7221 */ /* 0x000fc80000010000 */
[----:B------:R-:W-:Y:S01]  /*17ab0*/  FADD.FTZ R94, R94, R169 ;  /* 0x000000a95e5e7221 */ /* 0x000fe20000010000 */
[----:B0-----:R-:W-:Y:S06]  /*17ac0*/  BRA.DIV UR6, `(.L_x_2428) ;  /* 0x0000001e06ec7947 */ /* 0x001fec000b800000 */
[----:B------:R-:W0:Y:S02]  /*17ad0*/  SHFL.BFLY PT, R89, R94, 0x1, 0x1f ;  /* 0x0c201f005e597f89 */ /* 0x000e2400000e0000 */
        /* <DEDUP_REMOVED lines=11> */
[C---:B------:R-:W-:Y:S01]  /*17b90*/  FADD.FTZ R88, -R223.reuse, R102 ;  /* 0x00000066df587221 */ /* 0x040fe20000010100 */
[C---:B------:R-:W-:Y:S01]  /*17ba0*/  FADD.FTZ R95, -R223.reuse, R107 ;  /* 0x0000006bdf5f7221 */ /* 0x040fe20000010100 */
[C---:B------:R-:W-:Y:S01]  /*17bb0*/  FADD.FTZ R91, -R223.reuse, R105 ;  /* 0x00000069df5b7221 */ /* 0x040fe20000010100 */
[----:B------:R-:W-:Y:S01]  /*17bc0*/  FADD.FTZ R93, -R223, R155 ;  /* 0x0000009bdf5d7221 */ /* 0x000fe20000010100 */
[----:B------:R-:W-:-:S04]  /*17bd0*/  FFMA.FTZ R88, R88, R88, RZ ;  /* 0x0000005858587223 */ /* 0x000fc800000100ff */
[----:B------:R-:W-:Y:S01]  /*17be0*/  FFMA.FTZ R88, R95, R95, R88 ;  /* 0x0000005f5f587223 */ /* 0x000fe20000010058 */
[----:B------:R-:W-:-:S03]  /*17bf0*/  FADD.FTZ R95, -R223, R152 ;  /* 0x00000098df5f7221 */ /* 0x000fc60000010100 */
        /* <DEDUP_REMOVED lines=130> */
.L_x_2441:
[----:B------:R-:W-:Y:S01]  /*18420*/  FMUL.FTZ R88, R223, R223 ;  /* 0x000000dfdf587220 */ /* 0x000fe20000410000 */
[----:B------:R-:W-:Y:S01]  /*18430*/  LOP3.LUT P1, RZ, R149, 0x10, RZ, 0xc0, !PT ;  /* 0x0000001095ff7812 */ /* 0x000fe2000782c0ff */
[--C-:B-1----:R-:W-:Y:S01]  /*18440*/  FADD.FTZ R90, R92, R95.reuse ;  /* 0x0000005f5c5a7221 */ /* 0x102fe20000010000 */
[----:B------:R-:W-:Y:S01]  /*18450*/  PRMT R95, R81, 0x7632, R95 ;  /* 0x00007632515f7816 */ /* 0x000fe2000000005f */
[----:B------:R-:W-:Y:S01]  /*18460*/  IMAD.U32 R232, R82, 0x10000, RZ ;  /* 0x0001000052e87824 */ /* 0x000fe200078e00ff */
[----:B------:R-:W-:Y:S01]  /*18470*/  FSEL R91, R88, RZ, P1 ;  /* 0x000000ff585b7208 */ /* 0x000fe20000800000 */
[----:B------:R-:W-:Y:S01]  /*18480*/  FFMA.FTZ R90, R90, R89, UR10 ;  /* 0x0000000a5a5a7e23 */ /* 0x000fe20008010059 */
[----:B------:R-:W-:Y:S01]  /*18490*/  FSEL R88, R223, RZ, !P1 ;  /* 0x000000ffdf587208 */ /* 0x000fe20004800000 */
[C---:B------:R-:W-:Y:S01]  /*184a0*/  IMAD.U32 R89, R83.reuse, 0x10000, RZ ;  /* 0x0001000053597824 */ /* 0x040fe200078e00ff */
[----:B------:R-:W-:Y:S01]  /*184b0*/  PRMT R97, R78, 0x7632, R97 ;  /* 0x000076324e617816 */ /* 0x000fe20000000061 */
[--C-:B------:R-:W-:Y:S01]  /*184c0*/  FADD.FTZ R90, R90, R91.reuse ;  /* 0x0000005b5a5a7221 */ /* 0x100fe20000010000 */
[----:B------:R-:W-:Y:S01]  /*184d0*/  PRMT R91, R83, 0x7632, R91 ;  /* 0x00007632535b7816 */ /* 0x000fe2000000005b */
[C---:B0-----:R-:W-:Y:S01]  /*184e0*/  FADD.FTZ R92, -R88.reuse, R195 ;  /* 0x000000c3585c7221 */ /* 0x041fe20000010100 */
[C---:B------:R-:W-:Y:S01]  /*184f0*/  FADD.FTZ R157, -R88.reuse, R157 ;  /* 0x0000009d589d7221 */ /* 0x040fe20000010100 */
[----:B------:R0:W1:Y:S01]  /*18500*/  MUFU.RSQ R195, R90 ;  /* 0x0000005a00c37308 */ /* 0x0000620000001400 */
[C---:B------:R-:W-:Y:S01]  /*18510*/  FADD.FTZ R154, -R88.reuse, R154 ;  /* 0x0000009a589a7221 */ /* 0x040fe20000010100 */
[C---:B------:R-:W-:Y:S01]  /*18520*/  FADD.FTZ R222, -R88.reuse, R206 ;  /* 0x000000ce58de7221 */ /* 0x040fe20000010100 */
[----:B------:R-:W-:Y:S01]  /*18530*/  SHF.L.U32 R91, R91, 0x10, RZ ;  /* 0x000000105b5b7819 */ /* 0x000fe200000006ff */
        /* <DEDUP_REMOVED lines=59> */
[C---:B-1----:R-:W-:Y:S01]  /*188f0*/  FMUL.FTZ R157, R195.reuse, R157 ;  /* 0x0000009dc39d7220 */ /* 0x042fe20000410000 */
[----:B------:R-:W-:Y:S01]  /*18900*/  FADD.FTZ R230, -R88, R169 ;  /* 0x000000a958e67221 */ /* 0x000fe20000010100 */
[----:B------:R-:W-:Y:S01]  /*18910*/  FMUL.FTZ R93, R195, R154 ;  /* 0x0000009ac35d7220 */ /* 0x000fe20000410000 */
[----:B------:R-:W-:Y:S01]  /*18920*/  PRMT R88, R82, 0x7632, R88 ;  /* 0x0000763252587816 */ /* 0x000fe20000000058 */
[----:B------:R-:W-:Y:S01]  /*18930*/  FFMA.FTZ R154, R157, R91, R120 ;  /* 0x0000005b9d9a7223 */ /* 0x000fe20000010078 */
[----:B------:R-:W-:Y:S01]  /*18940*/  FMUL.FTZ R234, R195, R155 ;  /* 0x0000009bc3ea7220 */ /* 0x000fe20000410000 */
[----:B------:R-:W-:Y:S01]  /*18950*/  FFMA.FTZ R89, R93, R89, R24 ;  /* 0x000000595d597223 */ /* 0x000fe20000010018 */
[----:B------:R-:W-:Y:S01]  /*18960*/  SHF.L.U32 R91, R88, 0x10, RZ ;  /* 0x00000010585b7819 */ /* 0x000fe200000006ff */
[----:B------:R-:W-:-:S02]  /*18970*/  IMAD.U32 R88, R81, 0x10000, RZ ;  /* 0x0001000051587824 */ /* 0x000fc400078e00ff */
[C---:B------:R-:W-:Y:S01]  /*18980*/  FMUL.FTZ R93, R195.reuse, R105 ;  /* 0x00000069c35d7220 */ /* 0x040fe20000410000 */
[C---:B------:R-:W-:Y:S01]  /*18990*/  FMUL.FTZ R106, R195.reuse, R106 ;  /* 0x0000006ac36a7220 */ /* 0x040fe20000410000 */
[----:B------:R-:W-:Y:S01]  /*189a0*/  FMUL.FTZ R157, R195, R158 ;  /* 0x0000009ec39d7220 */ /* 0x000fe20000410000 */
[----:B------:R-:W-:Y:S01]  /*189b0*/  FFMA.FTZ R105, R234, R91, R119 ;  /* 0x0000005bea697223 */ /* 0x000fe20000010077 */
[----:B------:R-:W-:Y:S01]  /*189c0*/  FFMA.FTZ R93, R93, R88, R22 ;  /* 0x000000585d5d7223 */ /* 0x000fe20000010016 */
[C---:B------:R-:W-:Y:S01]  /*189d0*/  PRMT R88, R80.reuse, 0x7632, R88 ;  /* 0x0000763250587816 */ /* 0x040fe20000000058 */
[----:B------:R-:W-:Y:S02]  /*189e0*/  IMAD.U32 R234, R95, 0x10000, RZ ;  /* 0x000100005fea7824 */ /* 0x000fe400078e00ff */
[C---:B------:R-:W-:Y:S01]  /*189f0*/  FMUL.FTZ R95, R195.reuse, R152 ;  /* 0x00000098c35f7220 */ /* 0x040fe20000410000 */
[----:B------:R-:W-:Y:S01]  /*18a00*/  SHF.L.U32 R91, R80, 0x10, RZ ;  /* 0x00000010505b7819 */ /* 0x000fe200000006ff */
[----:B------:R-:W-:Y:S01]  /*18a10*/  FFMA.FTZ R232, R106, R232, R23 ;  /* 0x000000e86ae87223 */ /* 0x000fe20000010017 */
[----:B------:R-:W-:Y:S01]  /*18a20*/  SHF.L.U32 R99, R88, 0x10, RZ ;  /* 0x0000001058637819 */ /* 0x000fe200000006ff */
[C---:B------:R-:W-:Y:S01]  /*18a30*/  FMUL.FTZ R88, R195.reuse, R102 ;  /* 0x00000066c3587220 */ /* 0x040fe20000410000 */
[----:B------:R-:W-:Y:S01]  /*18a40*/  FMUL.FTZ R102, R195, R107 ;  /* 0x0000006bc3667220 */ /* 0x000fe20000410000 */
[----:B------:R-:W-:Y:S01]  /*18a50*/  FFMA.FTZ R234, R95, R234, R118 ;  /* 0x000000ea5fea7223 */ /* 0x000fe20000010076 */
[C---:B------:R-:W-:Y:S01]  /*18a60*/  PRMT R95, R79.reuse, 0x7632, R95 ;  /* 0x000076324f5f7816 */ /* 0x040fe2000000005f */
[----:B------:R-:W-:Y:S01]  /*18a70*/  FFMA.FTZ R88, R88, R91, R21 ;  /* 0x0000005b58587223 */ /* 0x000fe20000010015 */
[----:B------:R-:W-:Y:S01]  /*18a80*/  FFMA.FTZ R99, R102, R99, R115 ;  /* 0x0000006366637223 */ /* 0x000fe20000010073 */
[----:B------:R-:W-:-:S02]  /*18a90*/  IMAD.U32 R102, R79, 0x10000, RZ ;  /* 0x000100004f667824 */ /* 0x000fc400078e00ff */
[----:B------:R-:W-:Y:S01]  /*18aa0*/  FMUL.FTZ R91, R195, R162 ;  /* 0x000000a2c35b7220 */ /* 0x000fe20000410000 */
[----:B------:R-:W-:Y:S01]  /*18ab0*/  SHF.L.U32 R95, R95, 0x10, RZ ;  /* 0x000000105f5f7819 */ /* 0x000fe200000006ff */
[----:B------:R-:W-:Y:S01]  /*18ac0*/  FMUL.FTZ R107, R195, R167 ;  /* 0x000000a7c36b7220 */ /* 0x000fe20000410000 */
[----:B------:R-:W-:Y:S02]  /*18ad0*/  IMAD.U32 R97, R97, 0x10000, RZ ;  /* 0x0001000061617824 */ /* 0x000fe400078e00ff */
[----:B------:R-:W-:Y:S01]  /*18ae0*/  FFMA.FTZ R102, R91, R102, R28 ;  /* 0x000000665b667223 */ /* 0x000fe2000001001c */
[----:B------:R-:W-:Y:S01]  /*18af0*/  PRMT R91, R77, 0x7632, R91 ;  /* 0x000076324d5b7816 */ /* 0x000fe2000000005b */
[----:B------:R-:W-:Y:S01]  /*18b00*/  FFMA.FTZ R107, R107, R95, R124 ;  /* 0x0000005f6b6b7223 */ /* 0x000fe2000001007c */
[----:B------:R-:W-:Y:S01]  /*18b10*/  SHF.L.U32 R95, R77, 0x10, RZ ;  /* 0x000000104d5f7819 */ /* 0x000fe200000006ff */
[----:B------:R-:W-:Y:S01]  /*18b20*/  FMUL.FTZ R152, R195, R165 ;  /* 0x000000a5c3987220 */ /* 0x000fe20000410000 */
[----:B------:R-:W-:Y:S01]  /*18b30*/  SHF.L.U32 R106, R91, 0x10, RZ ;  /* 0x000000105b6a7819 */ /* 0x000fe200000006ff */
[----:B------:R-:W-:Y:S01]  /*18b40*/  FMUL.FTZ R156, R195, R156 ;  /* 0x0000009cc39c7220 */ /* 0x000fe20000410000 */
[C---:B------:R-:W-:Y:S01]  /*18b50*/  PRMT R91, R76.reuse, 0x7632, R91 ;  /* 0x000076324c5b7816 */ /* 0x040fe2000000005b */
[----:B------:R-:W-:Y:S01]  /*18b60*/  FFMA.FTZ R157, R157, R95, R26 ;  /* 0x0000005f9d9d7223 */ /* 0x000fe2000001001a */
[----:B------:R-:W-:-:S02]  /*18b70*/  IMAD.U32 R95, R76, 0x10000, RZ ;  /* 0x000100004c5f7824 */ /* 0x000fc400078e00ff */
[----:B------:R-:W-:Y:S01]  /*18b80*/  FMUL.FTZ R158, R195, R161 ;  /* 0x000000a1c39e7220 */ /* 0x000fe20000410000 */
[----:B------:R-:W-:Y:S01]  /*18b90*/  SHF.L.U32 R91, R91, 0x10, RZ ;  /* 0x000000105b5b7819 */ /* 0x000fe200000006ff */
[----:B------:R-:W-:Y:S01]  /*18ba0*/  FFMA.FTZ R152, R152, R97, R123 ;  /* 0x0000006198987223 */ /* 0x000fe2000001007b */
[----:B------:R-:W-:Y:S01]  /*18bb0*/  FFMA.FTZ R161, R156, R95, R25 ;  /* 0x0000005f9ca17223 */ /* 0x000fe20000010019 */
[----:B------:R-:W-:Y:S02]  /*18bc0*/  IMAD.U32 R155, R75, 0x10000, RZ ;  /* 0x000100004b9b7824 */ /* 0x000fe400078e00ff */
[----:B------:R-:W-:Y:S01]  /*18bd0*/  FMUL.FTZ R97, R195, R176 ;  /* 0x000000b0c3617220 */ /* 0x000fe20000410000 */
[----:B------:R-:W-:Y:S01]  /*18be0*/  PRMT R95, R75, 0x7632, R95 ;  /* 0x000076324b5f7816 */ /* 0x000fe2000000005f */
[----:B------:R-:W-:Y:S01]  /*18bf0*/  FFMA.FTZ R158, R158, R91, R121 ;  /* 0x0000005b9e9e7223 */ /* 0x000fe20000010079 */
[----:B------:R-:W-:Y:S01]  /*18c00*/  PRMT R91, R74, 0x7632, R91 ;  /* 0x000076324a5b7816 */ /* 0x000fe2000000005b */
[----:B------:R-:W-:Y:S01]  /*18c10*/  FFMA.FTZ R156, R97, R155, R32 ;  /* 0x0000009b619c7223 */ /* 0x000fe20000010020 */
[----:B------:R-:W-:Y:S01]  /*18c20*/  FMUL.FTZ R165, R195, R179 ;  /* 0x000000b3c3a57220 */ /* 0x000fe20000410000 */
[----:B------:R-:W-:Y:S01]  /*18c30*/  IMAD.U32 R97, R95, 0x10000, RZ ;  /* 0x000100005f617824 */ /* 0x000fe200078e00ff */
[----:B------:R-:W-:Y:S01]  /*18c40*/  SHF.L.U32 R95, R91, 0x10, RZ ;  /* 0x000000105b5f7819 */ /* 0x000fe200000006ff */
[----:B------:R-:W-:Y:S01]  /*18c50*/  FMUL.FTZ R162, R195, R170 ;  /* 0x000000aac3a27220 */ /* 0x000fe20000410000 */
[----:B------:R-:W-:Y:S01]  /*18c60*/  PRMT R91, R73, 0x7632, R91 ;  /* 0x00007632495b7816 */ /* 0x000fe2000000005b */
[----:B------:R-:W-:Y:S01]  /*18c70*/  FFMA.FTZ R165, R165, R97, R128 ;  /* 0x00000061a5a57223 */ /* 0x000fe20000010080 */
[----:B------:R-:W-:-:S02]  /*18c80*/  IMAD.U32 R97, R73, 0x10000, RZ ;  /* 0x0001000049617824 */ /* 0x000fc400078e00ff */
[----:B------:R-:W-:Y:S01]  /*18c90*/  FMUL.FTZ R160, R195, R160 ;  /* 0x000000a0c3a07220 */ /* 0x000fe20000410000 */
[----:B------:R-:W-:Y:S01]  /*18ca0*/  SHF.L.U32 R155, R91, 0x10, RZ ;  /* 0x000000105b9b7819 */ /* 0x000fe200000006ff */
[C---:B------:R-:W-:Y:S01]  /*18cb0*/  FMUL.FTZ R91, R195.reuse, R172 ;  /* 0x000000acc35b7220 */ /* 0x040fe20000410000 */
[----:B------:R-:W-:Y:S02]  /*18cc0*/  IMAD.U32 R101, R78, 0x10000, RZ ;  /* 0x000100004e657824 */ /* 0x000fe400078e00ff */
[C---:B------:R-:W-:Y:S01]  /*18cd0*/  FMUL.FTZ R172, R195.reuse, R173 ;  /* 0x000000adc3ac7220 */ /* 0x040fe20000410000 */
[----:B------:R-:W-:Y:S01]  /*18ce0*/  FMUL.FTZ R163, R195, R163 ;  /* 0x000000a3c3a37220 */ /* 0x000fe20000410000 */
[----:B------:R-:W-:Y:S01]  /*18cf0*/  FFMA.FTZ R170, R91, R97, R30 ;  /* 0x000000615baa7223 */ /* 0x000fe2000001001e */
[----:B------:R-:W-:Y:S01]  /*18d00*/  PRMT R91, R72, 0x7632, R91 ;  /* 0x00007632485b7816 */ /* 0x000fe2000000005b */
[----:B------:R-:W-:Y:S01]  /*18d10*/  FFMA.FTZ R101, R160, R101, R27 ;  /* 0x00000065a0657223 */ /* 0x000fe2000001001b */
[----:B------:R-:W-:Y:S01]  /*18d20*/  FMUL.FTZ R160, R195, R177 ;  /* 0x000000b1c3a07220 */ /* 0x000fe20000410000 */
[----:B------:R-:W-:Y:S01]  /*18d30*/  SHF.L.U32 R97, R71, 0x10, RZ ;  /* 0x0000001047617819 */ /* 0x000fe200000006ff */
[----:B------:R-:W-:Y:S01]  /*18d40*/  FMUL.FTZ R173, R195, R184 ;  /* 0x000000b8c3ad7220 */ /* 0x000fe20000410000 */
[----:B------:R-:W-:-:S02]  /*18d50*/  IMAD.U32 R91, R91, 0x10000, RZ ;  /* 0x000100005b5b7824 */ /* 0x000fc400078e00ff */
[----:B------:R-:W-:Y:S01]  /*18d60*/  FFMA.FTZ R106, R163, R106, R122 ;  /* 0x0000006aa36a7223 */ /* 0x000fe2000001007a */
[----:B------:R-:W-:Y:S01]  /*18d70*/  FFMA.FTZ R160, R160, R95, R127 ;  /* 0x0000005fa0a07223 */ /* 0x000fe2000001007f */
[----:B------:R-:W-:Y:S01]  /*18d80*/  FFMA.FTZ R173, R173, R97, R36 ;  /* 0x00000061adad7223 */ /* 0x000fe20000010024 */
[----:B------:R-:W-:Y:S01]  /*18d90*/  FFMA.FTZ R177, R172, R91, R125 ;  /* 0x0000005bacb17223 */ /* 0x000fe2000001007d */
[----:B------:R-:W-:Y:S01]  /*18da0*/  PRMT R91, R70, 0x7632, R91 ;  /* 0x00007632465b7816 */ /* 0x000fe2000000005b */
[----:B------:R-:W-:Y:S01]  /*18db0*/  IMAD.U32 R95, R72, 0x10000, RZ ;  /* 0x00010000485f7824 */ /* 0x000fe200078e00ff */
[----:B------:R-:W-:Y:S01]  /*18dc0*/  SHF.L.U32 R163, R74, 0x10, RZ ;  /* 0x000000104aa37819 */ /* 0x000fe200000006ff */
[----:B------:R-:W-:Y:S01]  /*18dd0*/  FMUL.FTZ R174, R195, R174 ;  /* 0x000000aec3ae7220 */ /* 0x000fe20000410000 */
[----:B------:R-:W-:Y:S01]  /*18de0*/  SHF.L.U32 R97, R91, 0x10, RZ ;  /* 0x000000105b617819 */ /* 0x000fe200000006ff */
[----:B------:R-:W-:Y:S02]  /*18df0*/  IMAD.U32 R176, R69, 0x10000, RZ ;  /* 0x0001000045b07824 */ /* 0x000fe400078e00ff */
[----:B------:R-:W-:Y:S01]  /*18e00*/  FMUL.FTZ R91, R195, R180 ;  /* 0x000000b4c35b7220 */ /* 0x000fe20000410000 */
[----:B------:R-:W-:Y:S01]  /*18e10*/  FFMA.FTZ R162, R162, R95, R29 ;  /* 0x0000005fa2a27223 */ /* 0x000fe2000001001d */
[----:B------:R-:W-:Y:S01]  /*18e20*/  FFMA.FTZ R163, R174, R163, R31 ;  /* 0x000000a3aea37223 */ /* 0x000fe2000001001f */
[----:B------:R-:W-:Y:S01]  /*18e30*/  PRMT R95, R71, 0x7632, R95 ;  /* 0x00007632475f7816 */ /* 0x000fe2000000005f */
[----:B------:R-:W-:Y:S01]  /*18e40*/  FFMA.FTZ R176, R91, R176, R34 ;  /* 0x000000b05bb07223 */ /* 0x000fe20000010022 */
        /* <DEDUP_REMOVED lines=9> */
[----:B------:R-:W-:-:S02]  /*18ee0*/  IMAD.U32 R95, R70, 0x10000, RZ ;  /* 0x00010000465f7824 */ /* 0x000fc400078e00ff */
[----:B------:R-:W-:Y:S01]  /*18ef0*/  FFMA.FTZ R185, R174, R91, R129 ;  /* 0x0000005baeb97223 */ /* 0x000fe20000010081 */
[----:B------:R-:W-:Y:S02]  /*18f00*/  IMAD.U32 R174, R67, 0x10000, RZ ;  /* 0x0001000043ae7824 */ /* 0x000fe400078e00ff */
[C---:B------:R-:W-:Y:S01]  /*18f10*/  FMUL.FTZ R91, R195.reuse, R192 ;  /* 0x000000c0c35b7220 */ /* 0x040fe20000410000 */
[----:B------:R-:W-:Y:S01]  /*18f20*/  FFMA.FTZ R189, R182, R95, R35 ;  /* 0x0000005fb6bd7223 */ /* 0x000fe20000010023 */
[----:B------:R-:W-:Y:S01]  /*18f30*/  SHF.L.U32 R236, R68, 0x10, RZ ;  /* 0x0000001044ec7819 */ /* 0x000fe200000006ff */
        /* <DEDUP_REMOVED lines=9> */
[C---:B------:R-:W-:Y:S01]  /*18fd0*/  PRMT R91, R64.reuse, 0x7632, R91 ;  /* 0x00007632405b7816 */ /* 0x040fe2000000005b */
[----:B------:R-:W-:Y:S01]  /*18fe0*/  FFMA.FTZ R191, R187, R95, R130 ;  /* 0x0000005fbbbf7223 */ /* 0x000fe20000010082 */
[----:B------:R-:W-:-:S02]  /*18ff0*/  IMAD.U32 R187, R64, 0x10000, RZ ;  /* 0x0001000040bb7824 */ /* 0x000fc400078e00ff */
[----:B------:R-:W-:Y:S01]  /*19000*/  FMUL.FTZ R92, R195, R92 ;  /* 0x0000005cc35c7220 */ /* 0x000fe20000410000 */
[----:B------:R-:W-:Y:S01]  /*19010*/  SHF.L.U32 R91, R91, 0x10, RZ ;  /* 0x000000105b5b7819 */ /* 0x000fe200000006ff */
[C---:B------:R-:W-:Y:S01]  /*19020*/  FMUL.FTZ R201, R195.reuse, R168 ;  /* 0x000000a8c3c97220 */ /* 0x040fe20000410000 */
[----:B------:R-:W-:Y:S01]  /*19030*/  FFMA.FTZ R187, R186, R187, R37 ;  /* 0x000000bbbabb7223 */ /* 0x000fe20000010025 */
[----:B------:R-:W-:Y:S01]  /*19040*/  PRMT R97, R66, 0x7632, R97 ;  /* 0x0000763242617816 */ /* 0x000fe20000000061 */
[C---:B------:R-:W-:Y:S01]  /*19050*/  FMUL.FTZ R166, R195.reuse, R166 ;  /* 0x000000a6c3a67220 */ /* 0x040fe20000410000 */
[----:B------:R-:W-:Y:S01]  /*19060*/  FFMA.FTZ R186, R92, R91, R133 ;  /* 0x0000005b5cba7223 */ /* 0x000fe20000010085 */
[----:B------:R-:W-:Y:S01]  /*19070*/  PRMT R91, R62, 0x7632, R91 ;  /* 0x000076323e5b7816 */ /* 0x000fe2000000005b */
[----:B------:R-:W-:Y:S01]  /*19080*/  FMUL.FTZ R167, R195, R175 ;  /* 0x000000afc3a77220 */ /* 0x000fe20000410000 */
[----:B------:R-:W-:Y:S01]  /*19090*/  PRMT R95, R67, 0x7632, R95 ;  /* 0x00007632435f7816 */ /* 0x000fe2000000005f */
[----:B------:R-:W-:Y:S01]  /*190a0*/  IMAD.U32 R182, R97, 0x10000, RZ ;  /* 0x0001000061b67824 */ /* 0x000fe200078e00ff */
[----:B------:R-:W-:Y:S01]  /*190b0*/  PRMT R92, R63, 0x7632, R92 ;  /* 0x000076323f5c7816 */ /* 0x000fe2000000005c */
[----:B------:R-:W-:Y:S01]  /*190c0*/  FMUL.FTZ R175, R195, R100 ;  /* 0x00000064c3af7220 */ /* 0x000fe20000410000 */
[----:B------:R-:W-:Y:S01]  /*190d0*/  SHF.L.U32 R168, R91, 0x10, RZ ;  /* 0x000000105ba87819 */ /* 0x000fe200000006ff */
[----:B------:R-:W-:Y:S01]  /*190e0*/  FMUL.FTZ R97, R195, R94 ;  /* 0x0000005ec3617220 */ /* 0x000fe20000410000 */
[----:B------:R-:W-:Y:S01]  /*190f0*/  PRMT R91, R61, 0x7632, R91 ;  /* 0x000076323d5b7816 */ /* 0x000fe2000000005b */
[----:B------:R-:W-:Y:S01]  /*19100*/  IMAD.U32 R92, R92, 0x10000, RZ ;  /* 0x000100005c5c7824 */ /* 0x000fe200078e00ff */
[----:B------:R-:W-:Y:S01]  /*19110*/  SHF.L.U32 R95, R95, 0x10, RZ ;  /* 0x000000105f5f7819 */ /* 0x000fe200000006ff */
[----:B------:R-:W-:Y:S01]  /*19120*/  FFMA.FTZ R168, R166, R168, R139 ;  /* 0x000000a8a6a87223 */ /* 0x000fe2000001008b */
[----:B------:R-:W-:Y:S01]  /*19130*/  SHF.L.U32 R94, R91, 0x10, RZ ;  /* 0x000000105b5e7819 */ /* 0x000fe200000006ff */
[----:B------:R-:W-:-:S02]  /*19140*/  IMAD.U32 R166, R61, 0x10000, RZ ;  /* 0x000100003da67824 */ /* 0x000fc400078e00ff */
[----:B------:R-:W-:Y:S01]  /*19150*/  FMUL.FTZ R91, R195, R196 ;  /* 0x000000c4c35b7220 */ /* 0x000fe20000410000 */
[----:B------:R-:W-:Y:S01]  /*19160*/  FFMA.FTZ R175, R175, R95, R136 ;  /* 0x0000005fafaf7223 */ /* 0x000fe20000010088 */
[----:B------:R-:W-:Y:S01]  /*19170*/  SHF.L.U32 R95, R65, 0x10, RZ ;  /* 0x00000010415f7819 */ /* 0x000fe200000006ff */
[----:B------:R-:W-:Y:S01]  /*19180*/  FFMA.FTZ R201, R201, R92, R140 ;  /* 0x0000005cc9c97223 */ /* 0x000fe2000001008c */
[C---:B------:R-:W-:Y:S01]  /*19190*/  FMUL.FTZ R197, R195.reuse, R164 ;  /* 0x000000a4c3c57220 */ /* 0x040fe20000410000 */
[C---:B------:R-:W-:Y:S01]  /*191a0*/  FMUL.FTZ R179, R195.reuse, R188 ;  /* 0x000000bcc3b37220 */ /* 0x040fe20000410000 */
[C---:B------:R-:W-:Y:S02]  /*191b0*/  IMAD.U32 R92, R60.reuse, 0x10000, RZ ;  /* 0x000100003c5c7824 */ /* 0x040fe400078e00ff */
[----:B------:R-:W-:Y:S01]  /*191c0*/  FMUL.FTZ R164, R195, R194 ;  /* 0x000000c2c3a47220 */ /* 0x000fe20000410000 */
[----:B------:R-:W-:Y:S01]  /*191d0*/  FFMA.FTZ R166, R91, R166, R42 ;  /* 0x000000a65ba67223 */ /* 0x000fe2000001002a */
[----:B------:R-:W-:Y:S01]  /*191e0*/  PRMT R91, R60, 0x7632, R91 ;  /* 0x000076323c5b7816 */ /* 0x000fe2000000005b */
[----:B------:R-:W-:Y:S01]  /*191f0*/  FFMA.FTZ R179, R179, R95, R38 ;  /* 0x0000005fb3b37223 */ /* 0x000fe20000010026 */
[----:B------:R-:W-:Y:S01]  /*19200*/  FFMA.FTZ R164, R164, R92, R41 ;  /* 0x0000005ca4a47223 */ /* 0x000fe20000010029 */
[----:B------:R-:W-:-:S02]  /*19210*/  IMAD.U32 R184, R63, 0x10000, RZ ;  /* 0x000100003fb87824 */ /* 0x000fc400078e00ff */
[----:B------:R-:W-:Y:S01]  /*19220*/  FMUL.FTZ R95, R195, R200 ;  /* 0x000000c8c35f7220 */ /* 0x000fe20000410000 */
[----:B------:R-:W-:Y:S01]  /*19230*/  PRMT R92, R59, 0x7632, R92 ;  /* 0x000076323b5c7816 */ /* 0x000fe2000000005c */
[----:B------:R-:W-:Y:S02]  /*19240*/  IMAD.U32 R91, R91, 0x10000, RZ ;  /* 0x000100005b5b7824 */ /* 0x000fe400078e00ff */
[----:B------:R-:W-:Y:S01]  /*19250*/  FMUL.FTZ R104, R195, R104 ;  /* 0x00000068c3687220 */ /* 0x000fe20000410000 */
[----:B------:R-:W-:Y:S01]  /*19260*/  FFMA.FTZ R184, R95, R184, R44 ;  /* 0x000000b85fb87223 */ /* 0x000fe2000001002c */
[----:B------:R-:W-:Y:S01]  /*19270*/  SHF.L.U32 R92, R92, 0x10, RZ ;  /* 0x000000105c5c7819 */ /* 0x000fe200000006ff */
[C---:B------:R-:W-:Y:S01]  /*19280*/  FMUL.FTZ R95, R195.reuse, R226 ;  /* 0x000000e2c35f7220 */ /* 0x040fe20000410000 */
[----:B------:R-:W-:Y:S01]  /*19290*/  FFMA.FTZ R205, R104, R91, R137 ;  /* 0x0000005b68cd7223 */ /* 0x000fe20000010089 */
[----:B------:R-:W-:Y:S01]  /*192a0*/  PRMT R91, R58, 0x7632, R91 ;  /* 0x000076323a5b7816 */ /* 0x000fe2000000005b */
[----:B------:R-:W-:Y:S01]  /*192b0*/  FMUL.FTZ R192, R195, R224 ;  /* 0x000000e0c3c07220 */ /* 0x000fe20000410000 */
[----:B------:R-:W-:Y:S01]  /*192c0*/  FFMA.FTZ R188, R95, R92, R144 ;  /* 0x0000005c5fbc7223 */ /* 0x000fe20000010090 */
[----:B------:R-:W-:Y:S01]  /*192d0*/  IMAD.U32 R169, R66, 0x10000, RZ ;  /* 0x0001000042a97824 */ /* 0x000fe200078e00ff */
[----:B------:R-:W-:Y:S01]  /*192e0*/  SHF.L.U32 R92, R91, 0x10, RZ ;  /* 0x000000105b5c7819 */ /* 0x000fe200000006ff */
[C---:B------:R-:W-:Y:S01]  /*192f0*/  FMUL.FTZ R190, R195.reuse, R190 ;  /* 0x000000bec3be7220 */ /* 0x040fe20000410000 */
[C---:B------:R-:W-:Y:S01]  /*19300*/  FMUL.FTZ R91, R195.reuse, R204 ;  /* 0x000000ccc35b7220 */ /* 0x040fe20000410000 */
[----:B------:R-:W-:Y:S01]  /*19310*/  FMUL.FTZ R211, R195, R220 ;  /* 0x000000dcc3d37220 */ /* 0x000fe20000410000 */
[----:B------:R-:W-:Y:S01]  /*19320*/  FFMA.FTZ R197, R197, R94, R138 ;  /* 0x0000005ec5c57223 */ /* 0x000fe2000001008a */
[----:B------:R-:W-:Y:S01]  /*19330*/  FFMA.FTZ R192, R192, R92, R143 ;  /* 0x0000005cc0c07223 */ /* 0x000fe2000001008f */
[C---:B------:R-:W-:Y:S01]  /*19340*/  PRMT R92, R57.reuse, 0x7632, R92 ;  /* 0x00007632395c7816 */ /* 0x040fe2000000005c */
[----:B------:R-:W-:Y:S01]  /*19350*/  FFMA.FTZ R169, R190, R169, R39 ;  /* 0x000000a9bea97223 */ /* 0x000fe20000010027 */
[----:B------:R-:W-:Y:S01]  /*19360*/  IMAD.U32 R190, R57, 0x10000, RZ ;  /* 0x0001000039be7824 */ /* 0x000fe200078e00ff */
[----:B------:R-:W-:Y:S01]  /*19370*/  SHF.L.U32 R199, R62, 0x10, RZ ;  /* 0x000000103ec77819 */ /* 0x000fe200000006ff */
[----:B------:R-:W-:Y:S01]  /*19380*/  FMUL.FTZ R198, R195, R198 ;  /* 0x000000c6c3c67220 */ /* 0x000fe20000410000 */
[----:B------:R-:W-:-:S02]  /*19390*/  IMAD.U32 R92, R92, 0x10000, RZ ;  /* 0x000100005c5c7824 */ /* 0x000fc400078e00ff */
[----:B------:R-:W-:Y:S01]  /*193a0*/  FFMA.FTZ R190, R91, R190, R46 ;  /* 0x000000be5bbe7223 */ /* 0x000fe2000001002e */
[----:B------:R-:W-:Y:S01]  /*193b0*/  PRMT R91, R56, 0x7632, R91 ;  /* 0x00007632385b7816 */ /* 0x000fe2000000005b */
[----:B------:R-:W-:Y:S01]  /*193c0*/  FMUL.FTZ R203, R195, R210 ;  /* 0x000000d2c3cb7220 */ /* 0x000fe20000410000 */
[----:B------:R-:W-:Y:S01]  /*193d0*/  FFMA.FTZ R211, R211, R92, R142 ;  /* 0x0000005cd3d37223 */ /* 0x000fe2000001008e */
[----:B------:R-:W-:Y:S01]  /*193e0*/  PRMT R92, R55, 0x7632, R92 ;  /* 0x00007632375c7816 */ /* 0x000fe2000000005c */
[----:B------:R-:W-:Y:S01]  /*193f0*/  FMUL.FTZ R194, R195, R218 ;  /* 0x000000dac3c27220 */ /* 0x000fe20000410000 */
[----:B------:R-:W-:Y:S01]  /*19400*/  SHF.L.U32 R94, R59, 0x10, RZ ;  /* 0x000000103b5e7819 */ /* 0x000fe200000006ff */
[----:B------:R-:W-:Y:S01]  /*19410*/  FMUL.FTZ R95, R195, R230 ;  /* 0x000000e6c35f7220 */ /* 0x000fe20000410000 */
[----:B------:R-:W-:Y:S01]  /*19420*/  SHF.L.U32 R91, R91, 0x10, RZ ;  /* 0x000000105b5b7819 */ /* 0x000fe200000006ff */
[----:B------:R-:W-:Y:S01]  /*19430*/  FMUL.FTZ R96, R195, R96 ;  /* 0x00000060c3607220 */ /* 0x000fe20000410000 */
[----:B------:R-:W-:Y:S01]  /*19440*/  SHF.L.U32 R92, R92, 0x10, RZ ;  /* 0x000000105c5c7819 */ /* 0x000fe200000006ff */
[----:B------:R-:W-:Y:S01]  /*19450*/  FFMA.FTZ R199, R198, R199, R43 ;  /* 0x000000c7c6c77223 */ /* 0x000fe2000001002b */
[----:B------:R-:W-:Y:S01]  /*19460*/  FFMA.FTZ R203, R203, R94, R48 ;  /* 0x0000005ecbcb7223 */ /* 0x000fe20000010030 */
[----:B------:R-:W-:Y:S01]  /*19470*/  FFMA.FTZ R194, R194, R91, R141 ;  /* 0x0000005bc2c27223 */ /* 0x000fe2000001008d */
[----:B------:R-:W-:-:S02]  /*19480*/  IMAD.U32 R94, R55, 0x10000, RZ ;  /* 0x00010000375e7824 */ /* 0x000fc400078e00ff */
[----:B------:R-:W-:Y:S01]  /*19490*/  FMUL.FTZ R196, R195, R228 ;  /* 0x000000e4c3c47220 */ /* 0x000fe20000410000 */
[----:B------:R-:W-:Y:S02]  /*194a0*/  IMAD.U32 R91, R54, 0x10000, RZ ;  /* 0x00010000365b7824 */ /* 0x000fe400078e00ff */
[----:B------:R-:W-:Y:S01]  /*194b0*/  FFMA.FTZ R198, R95, R92, R148 ;  /* 0x0000005c5fc67223 */ /* 0x000fe20000010094 */
[----:B------:R-:W-:Y:S01]  /*194c0*/  FMUL.FTZ R213, R195, R216 ;  /* 0x000000d8c3d57220 */ /* 0x000fe20000410000 */
[----:B------:R-:W-:Y:S01]  /*194d0*/  PRMT R92, R53, 0x7632, R92 ;  /* 0x00007632355c7816 */ /* 0x000fe2000000005c */
[----:B------:R-:W-:Y:S01]  /*194e0*/  FFMA.FTZ R182, R96, R182, R135 ;  /* 0x000000b660b67223 */ /* 0x000fe20000010087 */
[----:B------:R-:W-:Y:S01]  /*194f0*/  FFMA.FTZ R178, R97, R178, R134 ;  /* 0x000000b261b27223 */ /* 0x000fe20000010086 */
[----:B------:R-:W-:Y:S01]  /*19500*/  FFMA.FTZ R196, R196, R91, R51 ;  /* 0x0000005bc4c47223 */ /* 0x000fe20000010033 */
[----:B------:R-:W0:Y:S01]  /*19510*/  @!P0 LDC.64 R96, c[0x0][0x258] ;  /* 0x00009600ff608b82 */ /* 0x000e220000000a00 */
[----:B------:R-:W-:Y:S01]  /*19520*/  FFMA.FTZ R213, R213, R94, R110 ;  /* 0x0000005ed5d57223 */ /* 0x000fe2000001006e */
[----:B------:R-:W-:-:S02]  /*19530*/  IMAD.U32 R91, R52, 0x10000, RZ ;  /* 0x00010000345b7824 */ /* 0x000fc400078e00ff */
[C---:B------:R-:W-:Y:S01]  /*19540*/  FMUL.FTZ R200, R195.reuse, R206 ;  /* 0x000000cec3c87220 */ /* 0x040fe20000410000 */
[----:B------:R-:W-:Y:S02]  /*19550*/  IMAD.U32 R92, R92, 0x10000, RZ ;  /* 0x000100005c5c7824 */ /* 0x000fe400078e00ff */
[----:B------:R-:W-:Y:S01]  /*19560*/  FMUL.FTZ R215, R195, R214 ;  /* 0x000000d6c3d77220 */ /* 0x000fe20000410000 */
[----:B------:R-:W-:Y:S01]  /*19570*/  SHF.L.U32 R209, R56, 0x10, RZ ;  /* 0x0000001038d17819 */ /* 0x000fe200000006ff */
[----:B------:R-:W-:Y:S01]  /*19580*/  FFMA.FTZ R200, R200, R91, R49 ;  /* 0x0000005bc8c87223 */ /* 0x000fe20000010031 */
[----:B------:R-:W1:Y:S01]  /*19590*/  @!P0 LDC.64 R94, c[0x0][0x250] ;  /* 0x00009400ff5e8b82 */ /* 0x000e620000000a00 */
[----:B------:R-:W-:Y:S01]  /*195a0*/  F2FP.BF16.F32.PACK_AB R91, R154, R89 ;  /* 0x000000599a5b723e */ /* 0x000fe200000010ff */
[----:B------:R-:W-:Y:S01]  /*195b0*/  FFMA.FTZ R215, R215, R92, R146 ;  /* 0x0000005cd7d77223 */ /* 0x000fe20000010092 */
[----:B------:R-:W-:Y:S01]  /*195c0*/  F2FP.BF16.F32.PACK_AB R89, R234, R93 ;  /* 0x0000005dea59723e */ /* 0x000fe200000010ff */
[----:B------:R-:W-:Y:S01]  /*195d0*/  FMUL.FTZ R202, R195, R202 ;  /* 0x000000cac3ca7220 */ /* 0x000fe20000410000 */
[----:B------:R-:W-:Y:S01]  /*195e0*/  PRMT R100, R54, 0x7632, R100 ;  /* 0x0000763236647816 */ /* 0x000fe20000000064 */
[----:B------:R-:W-:Y:S01]  /*195f0*/  FFMA.FTZ R167, R167, R155, R126 ;  /* 0x0000009ba7a77223 */ /* 0x000fe2000001007e */
[C---:B------:R-:W-:Y:S01]  /*19600*/  FMUL.FTZ R212, R195.reuse, R212 ;  /* 0x000000d4c3d47220 */ /* 0x040fe20000410000 */
[----:B------:R-:W2:Y:S01]  /*19610*/  LDC.64 R92, c[0x0][0x2b8] ;  /* 0x0000ae00ff5c7b82 */ /* 0x000ea20000000a00 */
[----:B------:R-:W-:Y:S01]  /*19620*/  FFMA.FTZ R209, R202, R209, R45 ;  /* 0x000000d1cad17223 */ /* 0x000fe2000001002d */
[----:B------:R-:W-:Y:S01]  /*19630*/  SHF.L.U32 R100, R100, 0x10, RZ ;  /* 0x0000001064647819 */ /* 0x000fe200000006ff */
[----:B------:R-:W-:Y:S01]  /*19640*/  FMUL.FTZ R155, R195, R90 ;  /* 0x0000005ac39b7220 */ /* 0x000fe20000410000 */
[----:B------:R-:W-:Y:S01]  /*19650*/  SHF.L.U32 R202, R53, 0x10, RZ ;  /* 0x0000001035ca7819 */ /* 0x000fe200000006ff */
[----:B------:R-:W-:Y:S01]  /*19660*/  FMUL.FTZ R98, R195, R98 ;  /* 0x00000062c3627220 */ /* 0x000fe20000410000 */
[----:B------:R-:W-:Y:S01]  /*19670*/  LEA R104, P1, R103, UR12, 0x4 ;  /* 0x0000000c67687c11 */ /* 0x000fe2000f8220ff */
[----:B------:R-:W-:Y:S01]  /*19680*/  FFMA.FTZ R217, R212, R100, R147 ;  /* 0x00000064d4d97223 */ /* 0x000fe20000010093 */
[----:B------:R-:W-:Y:S01]  /*19690*/  F2FP.BF16.F32.PACK_AB R90, R105, R232 ;  /* 0x000000e8695a723e */ /* 0x000fe200000010ff */
[----:B------:R-:W-:Y:S01]  /*196a0*/  FFMA.FTZ R202, R155, R202, R50 ;  /* 0x000000ca9bca7223 */ /* 0x000fe20000010032 */
[----:B------:R-:W-:Y:S01]  /*196b0*/  PRMT R100, R52, 0x7632, R100 ;  /* 0x0000763234647816 */ /* 0x000fe20000000064 */
[----:B0-----:R-:W-:Y:S01]  /*196c0*/  @!P0 IMAD.WIDE R154, R4, 0x4, R96 ;  /* 0x00000004049a8825 */ /* 0x001fe200078e0260 */
[----:B------:R-:W-:-:S03]  /*196d0*/  LEA.HI.X R105, R103, UR13, RZ, 0x4, P1 ;  /* 0x0000000d67697c11 */ /* 0x000fc600088f24ff */
[----:B------:R-:W-:Y:S01]  /*196e0*/  FMUL.FTZ R222, R195, R222 ;  /* 0x000000dec3de7220 */ /* 0x000fe20000410000 */
[----:B------:R-:W-:Y:S01]  /*196f0*/  F2FP.BF16.F32.PACK_AB R97, R106, R157 ;  /* 0x0000009d6a61723e */ /* 0x000fe200000010ff */
[----:B------:R-:W-:Y:S01]  /*19700*/  IMAD.U32 R207, R58, 0x10000, RZ ;  /* 0x000100003acf7824 */ /* 0x000fe200078e00ff */
[----:B------:R-:W-:Y:S01]  /*19710*/  F2FP.BF16.F32.PACK_AB R103, R165, R156 ;  /* 0x0000009ca567723e */ /* 0x000fe200000010ff */
[----:B-1----:R-:W-:Y:S01]  /*19720*/  @!P0 IMAD.WIDE R94, R4, 0x4, R94 ;  /* 0x00000004045e8825 */ /* 0x002fe200078e025e */
[----:B------:R-:W0:Y:S01]  /*19730*/  LDC.64 R156, c[0x0][0x210] ;  /* 0x00008400ff9c7b82 */ /* 0x000e220000000a00 */
[----:B------:R-:W-:Y:S02]  /*19740*/  SHF.L.U32 R100, R100, 0x10, RZ ;  /* 0x0000001064647819 */ /* 0x000fe400000006ff */
[----:B------:R-:W-:Y:S01]  /*19750*/  FFMA.FTZ R207, R222, R207, R47 ;  /* 0x000000cfdecf7223 */ /* 0x000fe2000001002f */
[----:B------:R-:W-:Y:S01]  /*19760*/  F2FP.BF16.F32.PACK_AB R88, R99, R88 ;  /* 0x000000586358723e */ /* 0x000fe200000010ff */
[----:B------:R1:W-:Y:S01]  /*19770*/  @!P0 STG.E desc[UR4][R94.64], R223 ;  /* 0x000000df5e008986 */ /* 0x0003e2000c101904 */
[----:B------:R-:W-:Y:S01]  /*19780*/  F2FP.BF16.F32.PACK_AB R99, R107, R102 ;  /* 0x000000666b63723e */ /* 0x000fe200000010ff */
[----:B------:R-:W-:Y:S01]  /*19790*/  FFMA.FTZ R219, R98, R100, R145 ;  /* 0x0000006462db7223 */ /* 0x000fe20000010091 */
[----:B------:R-:W-:Y:S01]  /*197a0*/  F2FP.BF16.F32.PACK_AB R96, R158, R161 ;  /* 0x000000a19e60723e */ /* 0x000fe200000010ff */
[----:B------:R3:W-:Y:S01]  /*197b0*/  @!P0 STG.E desc[UR4][R154.64], R195 ;  /* 0x000000c39a008986 */ /* 0x0007e2000c101904 */
[----:B------:R-:W-:Y:S01]  /*197c0*/  F2FP.BF16.F32.PACK_AB R102, R160, R163 ;  /* 0x000000a3a066723e */ /* 0x000fe200000010ff */
[--C-:B--2---:R-:W-:Y:S01]  /*197d0*/  IMAD.WIDE.U32 R160, R151, 0x10, R92.reuse ;  /* 0x0000001097a07825 */ /* 0x104fe200078e005c */
[----:B------:R-:W-:Y:S01]  /*197e0*/  F2FP.BF16.F32.PACK_AB R98, R152, R101 ;  /* 0x000000659862723e */ /* 0x000fe200000010ff */
[----:B------:R2:W-:Y:S01]  /*197f0*/  STG.E.128 desc[UR4][R104.64], R88 ;  /* 0x0000005868007986 */ /* 0x0005e2000c101d04 */
[----:B------:R-:W-:Y:S01]  /*19800*/  F2FP.BF16.F32.PACK_AB R100, R177, R162 ;  /* 0x000000a2b164723e */ /* 0x000fe200000010ff */
[--C-:B------:R-:W-:Y:S01]  /*19810*/  IMAD.WIDE.U32 R162, R153, 0x10, R92.reuse ;  /* 0x0000001099a27825 */ /* 0x100fe200078e005c */
[----:B------:R-:W-:Y:S01]  /*19820*/  F2FP.BF16.F32.PACK_AB R101, R167, R170 ;  /* 0x000000aaa765723e */ /* 0x000fe200000010ff */
[----:B------:R4:W-:Y:S01]  /*19830*/  STG.E.128 desc[UR4][R160.64], R96 ;  /* 0x00000060a0007986 */ /* 0x0009e2000c101d04 */
[----:B------:R-:W-:Y:S01]  /*19840*/  F2FP.BF16.F32.PACK_AB R107, R172, R173 ;  /* 0x000000adac6b723e */ /* 0x000fe200000010ff */
[--C-:B------:R-:W-:Y:S01]  /*19850*/  IMAD.WIDE.U32 R172, R159, 0x10, R92.reuse ;  /* 0x000000109fac7825 */ /* 0x100fe200078e005c */
[----:B------:R-:W-:Y:S01]  /*19860*/  F2FP.BF16.F32.PACK_AB R106, R180, R189 ;  /* 0x000000bdb46a723e */ /* 0x000fe200000010ff */
[----:B------:R5:W-:Y:S01]  /*19870*/  STG.E.128 desc[UR4][R162.64], R100 ;  /* 0x00000064a2007986 */ /* 0x000be2000c101d04 */
[----:B-1----:R-:W-:Y:S01]  /*19880*/  F2FP.BF16.F32.PACK_AB R95, R201, R184 ;  /* 0x000000b8c95f723e */ /* 0x002fe200000010ff */
[----:B------:R-:W-:Y:S01]  /*19890*/  IMAD.WIDE.U32 R152, R171, 0x10, R92 ;  /* 0x00000010ab987825 */ /* 0x000fe200078e005c */
[----:B------:R-:W-:-:S03]  /*198a0*/  F2FP.BF16.F32.PACK_AB R94, R168, R199 ;  /* 0x000000c7a85e723e */ /* 0x000fc600000010ff */
[----:B---3--:R-:W-:Y:S01]  /*198b0*/  IMAD.WIDE.U32 R154, R181, 0x10, R92 ;  /* 0x00000010b59a7825 */ /* 0x008fe200078e005c */
[----:B--2---:R-:W-:-:S03]  /*198c0*/  F2FP.BF16.F32.PACK_AB R105, R191, R176 ;  /* 0x000000b0bf69723e */ /* 0x004fc600000010ff */
[----:B------:R-:W-:Y:S01]  /*198d0*/  IMAD.WIDE.U32 R158, R193, 0x10, R92 ;  /* 0x00000010c19e7825 */ /* 0x000fe200078e005c */
[----:B------:R-:W-:Y:S02]  /*198e0*/  F2FP.BF16.F32.PACK_AB R104, R185, R236 ;  /* 0x000000ecb968723e */ /* 0x000fe400000010ff */
[----:B------:R-:W-:Y:S01]  /*198f0*/  F2FP.BF16.F32.PACK_AB R91, R175, R174 ;  /* 0x000000aeaf5b723e */ /* 0x000fe200000010ff */
[----:B0-----:R-:W-:Y:S01]  /*19900*/  IMAD R4, R156, 0x4, R4 ;  /* 0x000000049c047824 */ /* 0x001fe200078e0204 */
[----:B------:R-:W-:Y:S01]  /*19910*/  F2FP.BF16.F32.PACK_AB R90, R182, R169 ;  /* 0x000000a9b65a723e */ /* 0x000fe200000010ff */
[----:B------:R0:W-:Y:S01]  /*19920*/  STG.E.128 desc[UR4][R172.64], R104 ;  /* 0x00000068ac007986 */ /* 0x0001e2000c101d04 */
[----:B------:R-:W-:Y:S02]  /*19930*/  F2FP.BF16.F32.PACK_AB R89, R178, R179 ;  /* 0x000000b3b259723e */ /* 0x000fe400000010ff */
[----:B------:R-:W-:Y:S02]  /*19940*/  F2FP.BF16.F32.PACK_AB R88, R186, R187 ;  /* 0x000000bbba58723e */ /* 0x000fe400000010ff */
[----:B------:R-:W-:-:S02]  /*19950*/  F2FP.BF16.F32.PACK_AB R93, R197, R166 ;  /* 0x000000a6c55d723e */ /* 0x000fc400000010ff */
[----:B------:R-:W-:Y:S01]  /*19960*/  F2FP.BF16.F32.PACK_AB R92, R205, R164 ;  /* 0x000000a4cd5c723e */ /* 0x000fe200000010ff */
[----:B------:R1:W-:Y:S01]  /*19970*/  STG.E.128 desc[UR4][R152.64], R88 ;  /* 0x0000005898007986 */ /* 0x0003e2000c101d04 */
[----:B----4-:R-:W-:Y:S02]  /*19980*/  F2FP.BF16.F32.PACK_AB R99, R188, R203 ;  /* 0x000000cbbc63723e */ /* 0x010fe400000010ff */
[----:B------:R-:W-:Y:S01]  /*19990*/  F2FP.BF16.F32.PACK_AB R98, R192, R207 ;  /* 0x000000cfc062723e */ /* 0x000fe200000010ff */
[----:B------:R1:W-:Y:S01]  /*199a0*/  STG.E.128 desc[UR4][R154.64], R92 ;  /* 0x0000005c9a007986 */ /* 0x0003e2000c101d04 */
[----:B------:R-:W-:Y:S02]  /*199b0*/  F2FP.BF16.F32.PACK_AB R97, R211, R190 ;  /* 0x000000bed361723e */ /* 0x000fe400000010ff */
[----:B------:R-:W-:Y:S02]  /*199c0*/  F2FP.BF16.F32.PACK_AB R96, R194, R209 ;  /* 0x000000d1c260723e */ /* 0x000fe400000010ff */
[----:B-----5:R-:W-:-:S02]  /*199d0*/  F2FP.BF16.F32.PACK_AB R103, R198, R213 ;  /* 0x000000d5c667723e */ /* 0x020fc400000010ff */
[----:B0-----:R-:W-:Y:S01]  /*199e0*/  LEA R104, P0, R183, UR12, 0x4 ;  /* 0x0000000cb7687c11 */ /* 0x001fe2000f8020ff */
[----:B------:R1:W-:Y:S01]  /*199f0*/  STG.E.128 desc[UR4][R158.64], R96 ;  /* 0x000000609e007986 */ /* 0x0003e2000c101d04 */
[----:B------:R-:W-:Y:S02]  /*19a00*/  F2FP.BF16.F32.PACK_AB R102, R217, R196 ;  /* 0x000000c4d966723e */ /* 0x000fe400000010ff */
[----:B------:R-:W-:Y:S02]  /*19a10*/  F2FP.BF16.F32.PACK_AB R101, R215, R202 ;  /* 0x000000cad765723e */ /* 0x000fe400000010ff */
[----:B------:R-:W-:Y:S02]  /*19a20*/  LEA.HI.X R105, R183, UR13, RZ, 0x4, P0 ;  /* 0x0000000db7697c11 */ /* 0x000fe400080f24ff */
[----:B------:R-:W-:Y:S02]  /*19a30*/  F2FP.BF16.F32.PACK_AB R100, R219, R200 ;  /* 0x000000c8db64723e */ /* 0x000fe400000010ff */
[----:B------:R-:W-:-:S03]  /*19a40*/  ISETP.GE.AND P0, PT, R4, R157, PT ;  /* 0x0000009d0400720c */ /* 0x000fc60003f06270 */
[----:B------:R1:W-:Y:S10]  /*19a50*/  STG.E.128 desc[UR4][R104.64], R100 ;  /* 0x0000006468007986 */ /* 0x0003f4000c101d04 */
[----:B------:R-:W-:Y:S05]  /*19a60*/  @!P0 BRA `(.L_x_2429) ;  /* 0xfffffe74002c8947 */ /* 0x000fea000383ffff */
[----:B------:R-:W-:Y:S05]  /*19a70*/  EXIT ;  /* 0x000000000000794d */ /* 0x000fea0003800000 */
.L_x_2428:
        /* <DEDUP_REMOVED lines=8> */
.L_x_2431:
[----:B------:R-:W-:Y:S05]  /*19b00*/  BSYNC B0 ;  /* 0x0000000000007941 */ /* 0x000fea0003800000 */
.L_x_2430:
[----:B------:R-:W-:Y:S01]  /*19b10*/  MOV R89, R95 ;  /* 0x0000005f00597202 */ /* 0x000fe20000000f00 */
[----:B------:R-:W-:Y:S01]  /*19b20*/  HFMA2.MMA R100, -RZ, RZ, 0, 1.1920928955078125e-07 ;  /* 0x00000002ff647435 */ /* 0x000fe200000001ff */
[----:B------:R-:W-:Y:S01]  /*19b30*/  IMAD.MOV.U32 R101, RZ, RZ, 0x1f ;  /* 0x0000001fff657424 */ /* 0x000fe200078e00ff */
[----:B------:R-:W-:Y:S02]  /*19b40*/  MOV R96, 0xffffffff ;  /* 0xffffffff00607802 */ /* 0x000fe40000000f00 */
[----:B------:R-:W-:-:S04]  /*19b50*/  FADD.FTZ R90, R94, R89 ;  /* 0x000000595e5a7221 */ /* 0x000fc80000010000 */
[----:B------:R-:W-:-:S07]  /*19b60*/  IMAD.MOV.U32 R97, RZ, RZ, R90 ;  /* 0x000000ffff617224 */ /* 0x000fce00078e005a */
[----:B------:R-:W-:Y:S05]  /*19b70*/  WARPSYNC.COLLECTIVE R96, `(.L_x_2432) ;  /* 0x0000000060087348 */ /* 0x000fea0003c00000 */
[----:B------:R0:W1:Y:S02]  /*19b80*/  SHFL.BFLY P1, R95, R97, R100, R101 ;  /* 0x0c000064615f7389 */ /* 0x0000640000020065 */
[----:B01----:R-:W-:Y:S01]  /*19b90*/  ENDCOLLECTIVE ;  /* 0x000000000000791b */ /* 0x003fe20003800000 */
.L_x_2432:
[----:B------:R-:W-:Y:S02]  /*19ba0*/  IMAD.MOV.U32 R100, RZ, RZ, 0x4 ;  /* 0x00000004ff647424 */ /* 0x000fe400078e00ff */
[----:B------:R-:W-:-:S04]  /*19bb0*/  IMAD.MOV.U32 R89, RZ, RZ, R95 ;  /* 0x000000ffff597224 */ /* 0x000fc800078e005f */
[----:B------:R-:W-:-:S05]  /*19bc0*/  FADD.FTZ R91, R90, R89 ;  /* 0x000000595a5b7221 */ /* 0x000fca0000010000 */
[----:B------:R-:W-:-:S07]  /*19bd0*/  MOV R97, R91 ;  /* 0x0000005b00617202 */ /* 0x000fce0000000f00 */
[----:B------:R-:W-:Y:S05]  /*19be0*/  WARPSYNC.COLLECTIVE R96, `(.L_x_2433) ;  /* 0x0000000060087348 */ /* 0x000fea0003c00000 */
[----:B------:R0:W1:Y:S02]  /*19bf0*/  SHFL.BFLY P1, R95, R97, R100, R101 ;  /* 0x0c000064615f7389 */ /* 0x0000640000020065 */
[----:B01----:R-:W-:Y:S01]  /*19c00*/  ENDCOLLECTIVE ;  /* 0x000000000000791b */ /* 0x003fe20003800000 */
.L_x_2433:
[----:B------:R-:W-:Y:S01]  /*19c10*/  HFMA2.MMA R100, -RZ, RZ, 0, 4.76837158203125e-07 ;  /* 0x00000008ff647435 */ /* 0x000fe200000001ff */
[----:B------:R-:W-:-:S05]  /*19c20*/  MOV R88, R95 ;  /* 0x0000005f00587202 */ /* 0x000fca0000000f00 */
[----:B------:R-:W-:-:S04]  /*19c30*/  FADD.FTZ R92, R91, R88 ;  /* 0x000000585b5c7221 */ /* 0x000fc80000010000 */
[----:B------:R-:W-:-:S07]  /*19c40*/  IMAD.MOV.U32 R97, RZ, RZ, R92 ;  /* 0x000000ffff617224 */ /* 0x000fce00078e005c */
[----:B------:R-:W-:Y:S05]  /*19c50*/  WARPSYNC.COLLECTIVE R96, `(.L_x_2434) ;  /* 0x0000000060087348 */ /* 0x000fea0003c00000 */
[----:B------:R0:W1:Y:S02]  /*19c60*/  SHFL.BFLY P1, R95, R97, R100, R101 ;  /* 0x0c000064615f7389 */ /* 0x0000640000020065 */
[----:B01----:R-:W-:Y:S01]  /*19c70*/  ENDCOLLECTIVE ;  /* 0x000000000000791b */ /* 0x003fe20003800000 */
.L_x_2434:
[----:B------:R-:W-:Y:S02]  /*19c80*/  IMAD.MOV.U32 R100, RZ, RZ, 0x10 ;  /* 0x00000010ff647424 */ /* 0x000fe400078e00ff */
[----:B------:R-:W-:-:S04]  /*19c90*/  IMAD.MOV.U32 R89, RZ, RZ, R95 ;  /* 0x000000ffff597224 */ /* 0x000fc800078e005f */
[----:B------:R-:W-:Y:S02]  /*19ca0*/  FADD.FTZ R93, R92, R89 ;  /* 0x000000595c5d7221 */ /* 0x000fe40000010000 */
[----:B------:R-:W0:Y:S03]  /*19cb0*/  LDC R89, c[0x0][0x290] ;  /* 0x0000a400ff597b82 */ /* 0x000e260000000800 */
[----:B------:R-:W-:-:S07]  /*19cc0*/  MOV R97, R93 ;  /* 0x0000005d00617202 */ /* 0x000fce0000000f00 */
[----:B0-----:R-:W-:Y:S05]  /*19cd0*/  WARPSYNC.COLLECTIVE R96, `(.L_x_2435) ;  /* 0x0000000060087348 */ /* 0x001fea0003c00000 */
[----:B------:R1:W2:Y:S02]  /*19ce0*/  SHFL.BFLY P1, R95, R97, R100, R101 ;  /* 0x0c000064615f7389 */ /* 0x0002a40000020065 */
[----:B012---:R-:W-:Y:S01]  /*19cf0*/  ENDCOLLECTIVE ;  /* 0x000000000000791b */ /* 0x007fe20003800000 */
.L_x_2435:
        /* <DEDUP_REMOVED lines=131> */
[----:B------:R-:W-:-:S04]  /*1a530*/  FFMA.FTZ R88, R91, R91, R88 ;  /* 0x0000005b5b587223 */ /* 0x000fc80000010058 */
[----:B------:R-:W-:-:S07]  /*1a540*/  IMAD.MOV.U32 R97, RZ, RZ, R88 ;  /* 0x000000ffff617224 */ /* 0x000fce00078e0058 */
[----:B------:R-:W-:Y:S05]  /*1a550*/  WARPSYNC.COLLECTIVE R96, `(.L_x_2436) ;  /* 0x0000000060087348 */ /* 0x000fea0003c00000 */
[----:B------:R0:W1:Y:S02]  /*1a560*/  SHFL.BFLY P1, R95, R97, R100, R101 ;  /* 0x0c000064615f7389 */ /* 0x0000640000020065 */
[----:B01----:R-:W-:Y:S01]  /*1a570*/  ENDCOLLECTIVE ;  /* 0x000000000000791b */ /* 0x003fe20003800000 */
.L_x_2436:
[----:B------:R-:W-:Y:S02]  /*1a580*/  IMAD.MOV.U32 R100, RZ, RZ, 0x2 ;  /* 0x00000002ff647424 */ /* 0x000fe400078e00ff */
[----:B------:R-:W-:-:S04]  /*1a590*/  IMAD.MOV.U32 R91, RZ, RZ, R95 ;  /* 0x000000ffff5b7224 */ /* 0x000fc800078e005f */
[----:B------:R-:W-:-:S05]  /*1a5a0*/  FADD.FTZ R91, R88, R91 ;  /* 0x0000005b585b7221 */ /* 0x000fca0000010000 */
[----:B------:R-:W-:-:S07]  /*1a5b0*/  MOV R97, R91 ;  /* 0x0000005b00617202 */ /* 0x000fce0000000f00 */
[----:B------:R-:W-:Y:S05]  /*1a5c0*/  WARPSYNC.COLLECTIVE R96, `(.L_x_2437) ;  /* 0x0000000060087348 */ /* 0x000fea0003c00000 */
[----:B------:R0:W1:Y:S02]  /*1a5d0*/  SHFL.BFLY P1, R95, R97, R100, R101 ;  /* 0x0c000064615f7389 */ /* 0x0000640000020065 */
[----:B01----:R-:W-:Y:S01]  /*1a5e0*/  ENDCOLLECTIVE ;  /* 0x000000000000791b */ /* 0x003fe20003800000 */
.L_x_2437:
[----:B------:R-:W-:Y:S01]  /*1a5f0*/  HFMA2.MMA R100, -RZ, RZ, 0, 2.384185791015625e-07 ;  /* 0x00000004ff647435 */ /* 0x000fe200000001ff */
[----:B------:R-:W-:-:S05]  /*1a600*/  MOV R90, R95 ;  /* 0x0000005f005a7202 */ /* 0x000fca0000000f00 */
[----:B------:R-:W-:-:S04]  /*1a610*/  FADD.FTZ R90, R91, R90 ;  /* 0x0000005a5b5a7221 */ /* 0x000fc80000010000 */
[----:B------:R-:W-:-:S07]  /*1a620*/  IMAD.MOV.U32 R97, RZ, RZ, R90 ;  /* 0x000000ffff617224 */ /* 0x000fce00078e005a */
[----:B------:R-:W-:Y:S05]  /*1a630*/  WARPSYNC.COLLECTIVE R96, `(.L_x_2438) ;  /* 0x0000000060087348 */ /* 0x000fea0003c00000 */
[----:B------:R0:W1:Y:S02]  /*1a640*/  SHFL.BFLY P1, R95, R97, R100, R101 ;  /* 0x0c000064615f7389 */ /* 0x0000640000020065 */
[----:B01----:R-:W-:Y:S01]  /*1a650*/  ENDCOLLECTIVE ;  /* 0x000000000000791b */ /* 0x003fe20003800000 */
.L_x_2438:
[----:B------:R-:W-:Y:S02]  /*1a660*/  IMAD.MOV.U32 R100, RZ, RZ, 0x8 ;  /* 0x00000008ff647424 */ /* 0x000fe400078e00ff */
[----:B------:R-:W-:-:S04]  /*1a670*/  IMAD.MOV.U32 R93, RZ, RZ, R95 ;  /* 0x000000ffff5d7224 */ /* 0x000fc800078e005f */
[----:B------:R-:W-:-:S05]  /*1a680*/  FADD.FTZ R93, R90, R93 ;  /* 0x0000005d5a5d7221 */ /* 0x000fca0000010000 */
[----:B------:R-:W-:-:S07]  /*1a690*/  MOV R97, R93 ;  /* 0x0000005d00617202 */ /* 0x000fce0000000f00 */
[----:B------:R-:W-:Y:S05]  /*1a6a0*/  WARPSYNC.COLLECTIVE R96, `(.L_x_2439) ;  /* 0x0000000060087348 */ /* 0x000fea0003c00000 */
[----:B------:R0:W1:Y:S02]  /*1a6b0*/  SHFL.BFLY P1, R95, R97, R100, R101 ;  /* 0x0c000064615f7389 */ /* 0x0000640000020065 */
[----:B01----:R-:W-:Y:S01]  /*1a6c0*/  ENDCOLLECTIVE ;  /* 0x000000000000791b */ /* 0x003fe20003800000 */
.L_x_2439:
[----:B------:R-:W-:Y:S01]  /*1a6d0*/  HFMA2.MMA R100, -RZ, RZ, 0, 9.5367431640625e-07 ;  /* 0x00000010ff647435 */ /* 0x000fe200000001ff */
[----:B------:R-:W-:-:S05]  /*1a6e0*/  MOV R92, R95 ;  /* 0x0000005f005c7202 */ /* 0x000fca0000000f00 */
[----:B------:R-:W-:-:S04]  /*1a6f0*/  FADD.FTZ R92, R93, R92 ;  /* 0x0000005c5d5c7221 */ /* 0x000fc80000010000 */
[----:B------:R-:W-:-:S07]  /*1a700*/  IMAD.MOV.U32 R97, RZ, RZ, R92 ;  /* 0x000000ffff617224 */ /* 0x000fce00078e005c */
[----:B------:R-:W-:Y:S05]  /*1a710*/  WARPSYNC.COLLECTIVE R96, `(.L_x_2440) ;  /* 0x0000000060087348 */ /* 0x000fea0003c00000 */
[----:B------:R0:W1:Y:S02]  /*1a720*/  SHFL.BFLY P1, R95, R97, R100, R101 ;  /* 0x0c000064615f7389 */ /* 0x0000640000020065 */
[----:B01----:R-:W-:Y:S01]  /*1a730*/  ENDCOLLECTIVE ;  /* 0x000000000000791b */ /* 0x003fe20003800000 */
.L_x_2440:
[----:B------:R-:W-:Y:S05]  /*1a740*/  BRA `(.L_x_2441) ;  /* 0xffffffdc00347947 */ /* 0x000fea000383ffff */
.L_x_2442:
        /* <DEDUP_REMOVED lines=11> */
.L_x_58329:


//--------------------- .text._ZN10layer_norm13ln_fwd_kernelINS_13Kernel_traitsI13__nv_bfloat16S2_S2_S2_fjLj2048ELj1ELj4ELj1ELj16ENS_18Kernel_traits_baseILj2048ES2_S2_S2_S2_fjLj128EEEEELb1ELb0ELb1ELb0EEEvNS_9FwdParamsE --------------------------
	.section	.text._ZN10layer_norm13ln_fwd_kernelINS_13Kernel_traitsI13__nv_bfloat16S2_S2_S2_fjLj2048ELj1ELj4ELj1ELj16ENS_18Kernel_traits_baseILj2048ES2_S2_S2_S2_fjLj128EEEEELb1ELb0ELb1ELb0EEEvNS_9FwdParamsE,"ax",@progbits
	.align	128
        .global         _ZN10layer_norm13ln_fwd_kernelINS_13Kernel_traitsI13__nv_bfloat16S2_S2_S2_fjLj2048ELj1ELj4ELj1ELj16ENS_18Kernel_traits_baseILj2048ES2_S2_S2_S2_fjLj128EEEEELb1ELb0ELb1ELb0EEEvNS_9FwdParamsE
        .type           _ZN10layer_norm13ln_fwd_kernelINS_13Kernel_traitsI13__nv_bfloat16S2_S2_S2_fjLj2048ELj1ELj4ELj1ELj16ENS_18Kernel_traits_baseILj2048ES2_S2_S2_S2_fjLj128EEEEELb1ELb0ELb1ELb0EEEvNS_9FwdParamsE,@function
        .size           _ZN10layer_norm13ln_fwd_kernelINS_13Kernel_traitsI13__nv_bfloat16S2_S2_S2_fjLj2048ELj1ELj4ELj1ELj16ENS_18Kernel_traits_baseILj2048ES2_S2_S2_S2_fjLj128EEEEELb1ELb0ELb1ELb0EEEvNS_9FwdParamsE,(.L_x_58330 - _ZN10layer_norm13ln_fwd_kernelINS_13Kernel_traitsI13__nv_bfloat16S2_S2_S2_fjLj2048ELj1ELj4ELj1ELj16ENS_18Kernel_traits_baseILj2048ES2_S2_S2_S2_fjLj128EEEEELb1ELb0ELb1ELb0EEEvNS_9FwdParamsE)
        .other          _ZN10layer_norm13ln_fwd_kernelINS_13Kernel_traitsI13__nv_bfloat16S2_S2_S2_fjLj2048ELj1ELj4ELj1ELj16ENS_18Kernel_traits_baseILj2048ES2_S2_S2_S2_fjLj128EEEEELb1ELb0ELb1ELb0EEEvNS_9FwdParamsE,@"STO_CUDA_ENTRY STV_DEFAULT"
_ZN10layer_norm13ln_fwd_kernelINS_13Kernel_traitsI13__nv_bfloat16S2_S2_S2_fjLj2048ELj1ELj4ELj1ELj16ENS_18Kernel_traits_baseILj2048ES2_S2_S2_S2_fjLj128EEEEELb1ELb0ELb1ELb0EEEvNS_9FwdParamsE:
.text._ZN10layer_norm13ln_fwd_kernelINS_13Kernel_traitsI13__nv_bfloat16S2_S2_S2_fjLj2048ELj1ELj4ELj1ELj16ENS_18Kernel_traits_baseILj2048ES2_S2_S2_S2_fjLj128EEEEELb1ELb0ELb1ELb0EEEvNS_9FwdParamsE:
[----:B------:R-:W-:Y:S08]  /*0000*/  LDC R1, c[0x0][0x28] ;  /* 0x00000a00ff017b82 */ /* 0x000ff00000000800 */
[----:B------:R-:W0:Y:S01]  /*0010*/  LDC R224, c[0x0][0x2e8] ;  /* 0x0000ba00ffe07b82 */ /* 0x000e220000000800 */
[----:B------:R-:W-:Y:S01]  /*0020*/  ULDC.U8 UR4, c[0x0][0x2f4] ;  /* 0x0000bd0000047ab9 */ /* 0x000fe20000000000 */
[----:B------:R-:W-:Y:S01]  /*0030*/  ULDC.64 UR6, c[0x0][0x208] ;  /* 0x0000820000067ab9 */ /* 0x000fe20000000a00 */
[----:B------:R-:W-:Y:S01]  /*0040*/  ISETP.NE.AND P0, PT, RZ, UR4, PT ;  /* 0x00000004ff007c0c */ /* 0x000fe2000bf05270 */
[----:B------:R-:W-:-:S02]  /*0050*/  ULDC.64 UR4, c[0x0][0x2e0] ;  /* 0x0000b80000047ab9 */ /* 0x000fc40000000a00 */
[----:B------:R-:W-:Y:S02]  /*0060*/  IMAD.U32 R2, RZ, RZ, UR4 ;  /* 0x00000004ff027e24 */ /* 0x000fe4000f8e00ff */
[----:B------:R-:W1:Y:S01]  /*0070*/  LDC R225, c[0x0][0x2ec] ;  /* 0x0000bb00ffe17b82 */ /* 0x000e620000000800 */
[----:B------:R-:W-:-:S07]  /*0080*/  IMAD.U32 R3, RZ, RZ, UR5 ;  /* 0x00000005ff037e24 */ /* 0x000fce000f8e00ff */
        /* <DEDUP_REMOVED lines=14> */
[----:B------:R-:W-:-:S04]  /*0170*/  MOV R47, R52 ;  /* 0x00000034002f7202 */ /* 0x000fc80000000f00 */
[----:B------:R-:W-:-:S04]  /*0180*/  LOP3.LUT R51, R47, 0x1f, RZ, 0x3c, !PT ;  /* 0x0000001f2f337812 */ /* 0x000fc800078e3cff */
[----:B------:R-:W-:Y:S01]  /*0190*/  LEA.HI.SX32 R51, R0, R51, 0x1d ;  /* 0x0000003300337211 */ /* 0x000fe200078feaff */
[----:B-1----:R-:W-:-:S03]  /*01a0*/  IMAD R55, R49, UR8, R56 ;  /* 0x0000000831377c24 */ /* 0x002fc6000f8e0238 */
[C---:B------:R-:W-:Y:S02]  /*01b0*/  ISETP.GE.U32.AND P6, PT, R51.reuse, 0x40, PT ;  /* 0x000000403300780c */ /* 0x040fe40003fc6070 */
[C---:B------:R-:W-:Y:S02]  /*01c0*/  ISETP.GE.U32.AND P5, PT, R51.reuse, 0x60, PT ;  /* 0x000000603300780c */ /* 0x040fe40003fa6070 */
[C---:B------:R-:W-:Y:S02]  /*01d0*/  ISETP.GE.U32.AND P4, PT, R51.reuse, 0x80, PT ;  /* 0x000000803300780c */ /* 0x040fe40003f86070 */
[----:B------:R-:W-:-:S07]  /*01e0*/  ISETP.GE.U32.AND P3, PT, R51, 0xa0, PT ;  /* 0x000000a03300780c */ /* 0x000fce0003f66070 */
        /* <DEDUP_REMOVED lines=19> */
[----:B------:R-:W-:Y:S01]  /*0320*/  UIADD3 UR21, UR5, -0x126145ec, URZ ;  /* 0xed9eba1405157890 */ /* 0x000fe2000fffe03f */
[----:B------:R-:W-:Y:S01]  /*0330*/  LOP3.LUT P0, RZ, R51, 0xffffffe0, RZ, 0xc0, !PT ;  /* 0xffffffe033ff7812 */ /* 0x000fe2000780c0ff */
[----:B------:R-:W-:Y:S01]  /*0340*/  UIADD3 UR23, UR5, -0x56f99767, URZ ;  /* 0xa906689905177890 */ /* 0x000fe2000fffe03f */
[--C-:B------:R-:W-:Y:S01]  /*0350*/  SHF.R.U32.HI R54, RZ, 0x2, R225.reuse ;  /* 0x00000002ff367819 */ /* 0x100fe200000116e1 */
[----:B------:R-:W-:Y:S01]  /*0360*/  UIADD3 UR22, UR4, 0x1715609d, URZ ;  /* 0x1715609d04167890 */ /* 0x000fe2000fffe03f */
[----:B------:R-:W-:Y:S01]  /*0370*/  SHF.R.U64 R53, R224, 0x2, R225 ;  /* 0x00000002e0357819 */ /* 0x000fe200000012e1 */
[----:B------:R-:W-:Y:S02]  /*0380*/  UIADD3 UR24, UR4, -0x4ab325aa, URZ ;  /* 0xb54cda5604187890 */ /* 0x000fe4000fffe03f */
[----:B------:R-:W-:Y:S01]  /*0390*/  LOP3.LUT R6, R5, UR4, R54, 0x96, !PT ;  /* 0x0000000405067c12 */ /* 0x000fe2000f8e9636 */
[----:B------:R-:W-:Y:S01]  /*03a0*/  UIADD3 UR25, UR5, 0x646e171e, URZ ;  /* 0x646e171e05197890 */ /* 0x000fe2000fffe03f */
[----:B------:R-:W-:Y:S01]  /*03b0*/  IMAD.WIDE.U32 R2, R53, -0x2daee0ad, RZ ;  /* 0xd2511f5335027825 */ /* 0x000fe200078e00ff */
[----:B------:R-:W-:-:S02]  /*03c0*/  UIADD3 UR26, UR4, 0x5384540f, URZ ;  /* 0x5384540f041a7890 */ /* 0x000fc4000fffe03f */
[----:B------:R-:W-:Y:S01]  /*03d0*/  UIADD3 UR27, UR5, 0x1fd5c5a3, URZ ;  /* 0x1fd5c5a3051b7890 */ /* 0x000fe2000fffe03f */
[----:B------:R-:W-:Y:S01]  /*03e0*/  IMAD.WIDE.U32 R6, R6, -0x2daee0ad, RZ ;  /* 0xd2511f5306067825 */ /* 0x000fe200078e00ff */
[----:B------:R-:W-:Y:S01]  /*03f0*/  LOP3.LUT R3, R3, UR5, RZ, 0x3c, !PT ;  /* 0x0000000503037c12 */ /* 0x000fe2000f8e3cff */
[----:B------:R-:W-:Y:S02]  /*0400*/  UIADD3 UR28, UR4, -0xe443238, URZ ;  /* 0xf1bbcdc8041c7890 */ /* 0x000fe4000fffe03f */
[----:B------:R-:W-:Y:S01]  /*0410*/  UIADD3 UR29, UR5, -0x24c28bd8, URZ ;  /* 0xdb3d7428051d7890 */ /* 0x000fe2000fffe03f */
[----:B------:R-:W-:Y:S01]  /*0420*/  LOP3.LUT R8, R7, UR15, R2, 0x96, !PT ;  /* 0x0000000f07087c12 */ /* 0x000fe2000f8e9602 */
[----:B------:R-:W-:Y:S01]  /*0430*/  IMAD.WIDE.U32 R2, R3, -0x326172a9, RZ ;  /* 0xcd9e8d5703027825 */ /* 0x000fe200078e00ff */
[----:B------:R-:W-:-:S03]  /*0440*/  UIADD3 UR30, UR4, -0x700cb87f, URZ ;  /* 0x8ff34781041e7890 */ /* 0x000fc6000fffe03f */
        /* <DEDUP_REMOVED lines=36> */
.L_x_2444:
[----:B------:R-:W-:Y:S05]  /*0690*/  BSYNC B0 ;  /* 0x0000000000007941 */ /* 0x000fea0003800000 */
.L_x_2443:
        /* <DEDUP_REMOVED lines=18> */
.L_x_2446:
[----:B------:R-:W-:Y:S05]  /*07c0*/  BSYNC B0 ;  /* 0x0000000000007941 */ /* 0x000fea0003800000 */
.L_x_2445:
        /* <DEDUP_REMOVED lines=18> */
.L_x_2448:
[----:B------:R-:W-:Y:S05]  /*08f0*/  BSYNC B0 ;  /* 0x0000000000007941 */ /* 0x000fea0003800000 */
.L_x_2447:
        /* <DEDUP_REMOVED lines=18> */
.L_x_2450:
[----:B------:R-:W-:Y:S05]  /*0a20*/  BSYNC B0 ;  /* 0x0000000000007941 */ /* 0x000fea0003800000 */
.L_x_2449:
        /* <DEDUP_REMOVED lines=18> */
.L_x_2452:
[----:B------:R-:W-:Y:S05]  /*0b50*/  BSYNC B0 ;  /* 0x0000000000007941 */ /* 0x000fea0003800000 */
.L_x_2451:
        /* <DEDUP_REMOVED lines=27> */
.L_x_2454:
[----:B------:R-:W-:Y:S05]  /*0d10*/  BSYNC B0 ;  /* 0x0000000000007941 */ /* 0x000fea0003800000 */
.L_x_2453:
[----:B------:R-:W-:Y:S01]  /*0d20*/  ISETP.GE.U32.AND P1, PT, R51, 0xe0, PT ;  /* 0x000000e03300780c */ /* 0x000fe20003f26070 */
[----:B------:R-:W-:Y:S01]  /*0d30*/  IMAD.WIDE.U32 R226, R226, -0x326172a9, RZ ;  /* 0xcd9e8d57e2e27825 */ /* 0x000fe200078e00ff */
[----:B------:R-:W-:Y:S01]  /*0d40*/  LOP3.LUT R50, R50, 0xffffffef, RZ, 0xc0, !PT ;  /* 0xffffffef32327812 */ /* 0x000fe200078ec0ff */
[----:B------:R-:W-:Y:S01]  /*0d50*/  BSSY B0, `(.L_x_2455) ;  /* 0x0000017000007945 */ /* 0x000fe20003800000 */
[----:B------:R-:W-:Y:S01]  /*0d60*/  LEA R48, R49, R48, 0x2 ;  /* 0x0000003031307211 */ /* 0x000fe200078e10ff */
[----:B------:R-:W-:Y:S01]  /*0d70*/  IMAD.HI.U32 R3, R221, -0x326172a9, RZ ;  /* 0xcd9e8d57dd037827 */ /* 0x000fe200078e00ff */
[----:B------:R-:W-:-:S04]  /*0d80*/  LOP3.LUT R222, R227, UR26, R18, 0x96, !PT ;  /* 0x0000001ae3de7c12 */ /* 0x000fc8000f8e9612 */
        /* <DEDUP_REMOVED lines=19> */
.L_x_2456:
[----:B------:R-:W-:Y:S05]  /*0ec0*/  BSYNC B0 ;  /* 0x0000000000007941 */ /* 0x000fea0003800000 */
.L_x_2455:
        /* <DEDUP_REMOVED lines=17> */
.L_x_2458:
[----:B------:R-:W-:Y:S05]  /*0fe0*/  BSYNC B0 ;  /* 0x0000000000007941 */ /* 0x000fea0003800000 */
.L_x_2457:
        /* <DEDUP_REMOVED lines=17> */
[C---:B------:R-:W-:Y:S01]  /*1100*/  PRMT R139, R78.reuse, 0x7632, R139 ;  /* 0x000076324e8b7816 */ /* 0x040fe2000000008b */
[----:B------:R-:W-:Y:S01]  /*1110*/  IMAD.U32 R30, R25, 0x10000, RZ ;  /* 0x00010000191e7824 */ /* 0x000fe200078e00ff */
[----:B------:R-:W-:Y:S01]  /*1120*/  SHF.L.U32 R2, R78, 0x10, RZ ;  /* 0x000000104e027819 */ /* 0x000fe200000006ff */
[----:B------:R-:W-:Y:S01]  /*1130*/  IMAD.U32 R31, R26, 0x10000, RZ ;  /* 0x000100001a1f7824 */ /* 0x000fe200078e00ff */
[----:B------:R-:W-:Y:S01]  /*1140*/  SHF.L.U32 R29, R27, 0x10, RZ ;  /* 0x000000101b1d7819 */ /* 0x000fe200000006ff */
[----:B------:R-:W-:Y:S01]  /*1150*/  IMAD.U32 R3, R77, 0x10000, RZ ;  /* 0x000100004d037824 */ /* 0x000fe200078e00ff */
[----:B------:R-:W-:Y:S01]  /*1160*/  SHF.L.U32 R26, R22, 0x10, RZ ;  /* 0x00000010161a7819 */ /* 0x000fe200000006ff */
        /* <DEDUP_REMOVED lines=24> */
[----:B------:R-:W-:Y:S01]  /*12f0*/  BSSY B0, `(.L_x_2459) ;  /* 0x0001c87000007945 */ /* 0x000fe20003800000 */
[----:B------:R-:W-:Y:S01]  /*1300*/  PRMT R143, R82, 0x7632, R143 ;  /* 0x00007632528f7816 */ /* 0x000fe2000000008f */
[----:B------:R-:W-:Y:S01]  /*1310*/  IMAD.HI.U32 R61, R226, -0x2daee0ad, RZ ;  /* 0xd2511f53e23d7827 */ /* 0x000fe200078e00ff */
[----:B------:R-:W-:Y:S01]  /*1320*/  PRMT R142, R83, 0x7632, R142 ;  /* 0x00007632538e7816 */ /* 0x000fe2000000008e */
[----:B------:R-:W-:Y:S01]  /*1330*/  ULDC.U8 UR8, c[0x0][0x2a0] ;  /* 0x0000a80000087ab9 */ /* 0x000fe20000000000 */
        /* <DEDUP_REMOVED lines=23> */
[C---:B------:R-:W-:Y:S01]  /*14b0*/  IMAD.U32 R16, R8.reuse, 0x10000, RZ ;  /* 0x0001000008107824 */ /* 0x040fe200078e00ff */
[----:B------:R-:W-:Y:S01]  /*14c0*/  SHF.L.U32 R17, R15, 0x10, RZ ;  /* 0x000000100f117819 */ /* 0x000fe200000006ff */
[----:B------:R-:W-:Y:S01]  /*14d0*/  IMAD.U32 R15, R9, 0x10000, RZ ;  /* 0x00010000090f7824 */ /* 0x000fe200078e00ff */
[----:B------:R-:W-:Y:S01]  /*14e0*/  PRMT R153, R8, 0x7632, R153 ;  /* 0x0000763208997816 */ /* 0x000fe20000000099 */
[C---:B------:R-:W-:Y:S01]  /*14f0*/  IMAD.U32 R13, R11.reuse, 0x10000, RZ ;  /* 0x000100000b0d7824 */ /* 0x040fe200078e00ff */
[----:B------:R-:W-:Y:S01]  /*1500*/  PRMT R150, R11, 0x7632, R150 ;  /* 0x000076320b967816 */ /* 0x000fe20000000096 */
[----:B------:R-:W-:Y:S01]  /*1510*/  IMAD.U32 R9, R7, 0x10000, RZ ;  /* 0x0001000007097824 */ /* 0x000fe200078e00ff */
[----:B------:R-:W-:Y:S01]  /*1520*/  PRMT R147, R6, 0x7632, R147 ;  /* 0x0000763206937816 */ /* 0x000fe20000000093 */
        /* <DEDUP_REMOVED lines=39> */
[----:B------:R-:W-:Y:S01]  /*17a0*/  LOP3.LUT R224, R224, 0x3, RZ, 0xc0, !PT ;  /* 0x00000003e0e07812 */ /* 0x000fe200078ec0ff */
        /* <DEDUP_REMOVED lines=18> */
[----:B------:R-:W-:Y:S01]  /*18d0*/  IMAD.MOV.U32 R223, RZ, RZ, RZ ;  /* 0x000000ffffdf7224 */ /* 0x000fe200078e00ff */
        /* <DEDUP_REMOVED lines=26> */
[----:B------:R-:W-:Y:S01]  /*1a80*/  UISETP.NE.AND UP0, UPT, UR8, URZ, UPT ;  /* 0x0000003f0800728c */ /* 0x000fe2000bf05270 */
[----:B------:R-:W-:Y:S01]  /*1a90*/  IMAD.U32 R137, R137, 0x10000, RZ ;  /* 0x0001000089897824 */ /* 0x000fe200078e00ff */
[----:B------:R-:W-:Y:S01]  /*1aa0*/  ULDC UR10, c[0x0][0x294] ;  /* 0x0000a500000a7ab9 */ /* 0x000fe20000000800 */
[----:B------:R-:W-:Y:S01]  /*1ab0*/  IMAD.U32 R136, R136, 0x10000, RZ ;  /* 0x0001000088887824 */ /* 0x000fe200078e00ff */
[----:B------:R-:W-:Y:S01]  /*1ac0*/  ULDC UR11, c[0x0][0x2d8] ;  /* 0x0000b600000b7ab9 */ /* 0x000fe20000000800 */
        /* <DEDUP_REMOVED lines=11> */
.L_x_3147:
        /* <DEDUP_REMOVED lines=8> */
[----:B------:R-:W-:Y:S01]  /*1c00*/  BSSY B1, `(.L_x_2460) ;  /* 0x0000342000017945 */ /* 0x000fe20003800000 */
[----:B--2---:R-:W-:-:S13]  /*1c10*/  ISETP.GE.AND P1, PT, R231, 0x1, PT ;  /* 0x00000001e700780c */ /* 0x004fda0003f26270 */
[----:B------:R-:W-:-:S04]  /*1c20*/  @P1 VIADD R230, R231, 0xffffffff ;  /* 0xffffffffe7e61836 */ /* 0x000fc80000000000 */
[----:B------:R-:W-:Y:S01]  /*1c30*/  @P1 IMAD R232, R230, R225, RZ ;  /* 0x000000e1e6e81224 */ /* 0x000fe200078e02ff */
[----:B------:R-:W-:-:S04]  /*1c40*/  SHF.R.S32.HI R230, RZ, 0x1f, R229 ;  /* 0x0000001fffe67819 */ /* 0x000fc800000114e5 */
[----:B------:R-:W-:Y:S01]  /*1c50*/  LEA.HI R71, R230, R229, RZ, 0x3 ;  /* 0x000000e5e6477211 */ /* 0x000fe200078f18ff */
[----:B------:R-:W-:Y:S01]  /*1c60*/  HFMA2.MMA R229, -RZ, RZ, 0, 0 ;  /* 0x00000000ffe57435 */ /* 0x000fe200000001ff */
[----:B------:R-:W-:Y:S02]  /*1c70*/  @P1 SHF.R.S32.HI R233, RZ, 0x1f, R232 ;  /* 0x0000001fffe91819 */ /* 0x000fe400000114e8 */
[----:B------:R-:W-:Y:S02]  /*1c80*/  LEA.HI.SX32 R230, R71, R52, 0x1d ;  /* 0x0000003447e67211 */ /* 0x000fe400078feaff */
[----:B------:R-:W-:Y:S02]  /*1c90*/  @P1 LEA.HI R233, R233, R232, RZ, 0x3 ;  /* 0x000000e8e9e91211 */ /* 0x000fe400078f18ff */
[----:B------:R-:W-:-:S04]  /*1ca0*/  @P1 LOP3.LUT R52, R56, 0x1f, RZ, 0xc0, !PT ;  /* 0x0000001f38341812 */ /* 0x000fc800078ec0ff */
        /* <DEDUP_REMOVED lines=13> */
[----:B------:R-:W-:Y:S02]  /*1d80*/  IMAD.MOV.U32 R122, RZ, RZ, RZ ;  /* 0x000000ffff7a7224 */ /* 0x000fe400078e00ff */
[----:B------:R-:W-:Y:S01]  /*1d90*/  IMAD.MOV.U32 R68, RZ, RZ, R224 ;  /* 0x000000ffff447224 */ /* 0x000fe200078e00e0 */
[----:B------:R-:W-:Y:S06]  /*1da0*/  @!P2 BRA `(.L_x_2464) ;  /* 0x000000040068a947 */ /* 0x000fec0003800000 */
[----:B------:R-:W-:Y:S01]  /*1db0*/  MOV R68, R224 ;  /* 0x000000e000447202 */ /* 0x000fe20000000f00 */
[----:B-----5:R-:W-:Y:S01]  /*1dc0*/  IMAD.U32 R122, R64, 0x10000, RZ ;  /* 0x00010000407a7824 */ /* 0x020fe200078e00ff */
[----:B------:R-:W-:Y:S06]  /*1dd0*/  BRA `(.L_x_2464) ;  /* 0x00000004005c7947 */ /* 0x000fec0003800000 */
.L_x_2463:
[C---:B------:R-:W-:Y:S01]  /*1de0*/  ISETP.NE.AND P4, PT, R224.reuse, 0x1, PT ;  /* 0x00000001e000780c */ /* 0x040fe20003f85270 */
[----:B------:R-:W-:Y:S01]  /*1df0*/  BSSY B3, `(.L_x_2465) ;  /* 0x000000c000037945 */ /* 0x000fe20003800000 */
[----:B------:R-:W-:-:S11]  /*1e00*/  VIADD R68, R224, 0x1 ;  /* 0x00000001e0447836 */ /* 0x000fd60000000000 */
        /* <DEDUP_REMOVED lines=9> */
.L_x_2466:
[----:B------:R-:W-:-:S07]  /*1ea0*/  MOV R113, R228 ;  /* 0x000000e400717202 */ /* 0x000fce0000000f00 */
.L_x_2467:
[----:B------:R-:W-:Y:S05]  /*1eb0*/  BSYNC B3 ;  /* 0x0000000000037941 */ /* 0x000fea0003800000 */
.L_x_2465:
        /* <DEDUP_REMOVED lines=16> */
.L_x_2471:
[----:B------:R-:W-:Y:S05]  /*1fc0*/  BSYNC B4 ;  /* 0x0000000000047941 */ /* 0x000fea0003800000 */
.L_x_2470:
        /* <DEDUP_REMOVED lines=41> */
[----:B------:R-:W-:Y:S01]  /*2260*/  MOV R226, R68 ;  /* 0x0000004400e27202 */ /* 0x000fe20000000f00 */
[----:B------:R-:W-:Y:S01]  /*2270*/  IMAD.MOV.U32 R68, RZ, RZ, RZ ;  /* 0x000000ffff447224 */ /* 0x000fe200078e00ff */
[----:B------:R-:W-:-:S07]  /*2280*/  LOP3.LUT R222, R69, UR31, R70, 0x96, !PT ;  /* 0x0000001f45de7c12 */ /* 0x000fce000f8e9646 */
.L_x_2469:
[----:B------:R-:W-:Y:S05]  /*2290*/  BSYNC B3 ;  /* 0x0000000000037941 */ /* 0x000fea0003800000 */
.L_x_2468:
[----:B------:R-:W-:Y:S01]  /*22a0*/  I2FP.F32.U32 R69, R113 ;  /* 0x0000007100457245 */ /* 0x000fe20000201000 */
[----:B------:R-:W-:Y:S01]  /*22b0*/  IMAD.MOV.U32 R116, RZ, RZ, 0x2f800000 ;  /* 0x2f800000ff747424 */ /* 0x000fe200078e00ff */
[----:B-----5:R-:W-:-:S03]  /*22c0*/  SHF.L.U32 R70, R60, 0x10, RZ ;  /* 0x000000103c467819 */ /* 0x020fc600000006ff */
[----:B------:R-:W-:Y:S02]  /*22d0*/  FFMA.FTZ R69, R69, R116, 1.1641532182693481445e-10 ;  /* 0x2f00000045457423 */ /* 0x000fe40000010074 */
[----:B------:R-:W-:-:S03]  /*22e0*/  FMUL.FTZ R70, R70, UR13 ;  /* 0x0000000d46467c20 */ /* 0x000fc60008410000 */
[----:B------:R-:W-:Y:S01]  /*22f0*/  FSETP.GTU.FTZ.AND P4, PT, R69, UR10, PT ;  /* 0x0000000a45007c0b */ /* 0x000fe2000bf9c000 */
[----:B------:R-:W-:Y:S01]  /*2300*/  FMUL.FTZ R70, R70, UR12 ;  /* 0x0000000c46467c20 */ /* 0x000fe20008410000 */
[----:B------:R-:W-:Y:S02]  /*2310*/  @P2 IMAD.U32 R69, R64, 0x10000, RZ ;  /* 0x0001000040452824 */ /* 0x000fe400078e00ff */
[----:B------:R-:W-:Y:S02]  /*2320*/  SEL R220, RZ, 0x1, P4 ;  /* 0x00000001ffdc7807 */ /* 0x000fe40002000000 */
[----:B------:R-:W-:-:S05]  /*2330*/  FSEL R122, R70, RZ, !P4 ;  /* 0x000000ff467a7208 */ /* 0x000fca0006000000 */
[----:B------:R-:W-:-:S07]  /*2340*/  @P2 FADD.FTZ R122, R69, R122 ;  /* 0x0000007a457a2221 */ /* 0x000fce0000010000 */
.L_x_2464:
[----:B------:R-:W-:Y:S05]  /*2350*/  BSYNC B2 ;  /* 0x0000000000027941 */ /* 0x000fea0003800000 */
.L_x_2462:
[----:B------:R-:W-:Y:S04]  /*2360*/  BSSY B2, `(.L_x_2472) ;  /* 0x0000062000027945 */ /* 0x000fe80003800000 */
[----:B------:R-:W-:Y:S05]  /*2370*/  @P3 BRA `(.L_x_2473) ;  /* 0x00000000001c3947 */ /* 0x000fea0003800000 */
[----:B------:R-:W-:Y:S01]  /*2380*/  IMAD.MOV.U32 R119, RZ, RZ, RZ ;  /* 0x000000ffff777224 */ /* 0x000fe200078e00ff */
[----:B------:R-:W-:Y:S01]  /*2390*/  MOV R69, R68 ;  /* 0x0000004400457202 */ /* 0x000fe20000000f00 */
[----:B------:R-:W-:Y:S06]  /*23a0*/  @!P2 BRA `(.L_x_2474) ;  /* 0x000000040074a947 */ /* 0x000fec0003800000 */
[----:B-----5:R-:W-:Y:S01]  /*23b0*/  PRMT R119, R64, 0x7632, R119 ;  /* 0x0000763240777816 */ /* 0x020fe20000000077 */
[----:B------:R-:W-:-:S04]  /*23c0*/  IMAD.MOV.U32 R69, RZ, RZ, R68 ;  /* 0x000000ffff457224 */ /* 0x000fc800078e0044 */
[----:B------:R-:W-:Y:S01]  /*23d0*/  IMAD.U32 R119, R119, 0x10000, RZ ;  /* 0x0001000077777824 */ /* 0x000fe200078e00ff */
[----:B------:R-:W-:Y:S06]  /*23e0*/  BRA `(.L_x_2474) ;  /* 0x0000000400647947 */ /* 0x000fec0003800000 */
.L_x_2473:
[C---:B------:R-:W-:Y:S01]  /*23f0*/  ISETP.NE.AND P4, PT, R68.reuse, 0x1, PT ;  /* 0x000000014400780c */ /* 0x040fe20003f85270 */
[----:B------:R-:W-:Y:S01]  /*2400*/  BSSY B3, `(.L_x_2475) ;  /* 0x000000c000037945 */ /* 0x000fe20003800000 */
[----:B------:R-:W-:-:S11]  /*2410*/  IADD3 R69, R68, 0x1, RZ ;  /* 0x0000000144457810 */ /* 0x000fd60007ffe0ff */
[----:B------:R-:W-:Y:S05]  /*2420*/  @!P4 BRA `(.L_x_2476) ;  /* 0x000000000020c947 */ /* 0x000fea0003800000 */
        /* <DEDUP_REMOVED lines=8> */
.L_x_2476:
[----:B------:R-:W-:-:S07]  /*24b0*/  IMAD.MOV.U32 R113, RZ, RZ, R228 ;  /* 0x000000ffff717224 */ /* 0x000fce00078e00e4 */
.L_x_2477:
[----:B------:R-:W-:Y:S05]  /*24c0*/  BSYNC B3 ;  /* 0x0000000000037941 */ /* 0x000fea0003800000 */
.L_x_2475:
        /* <DEDUP_REMOVED lines=16> */
.L_x_2481:
[----:B------:R-:W-:Y:S05]  /*25d0*/  BSYNC B4 ;  /* 0x0000000000047941 */ /* 0x000fea0003800000 */
.L_x_2480:
        /* <DEDUP_REMOVED lines=44> */
.L_x_2479:
[----:B------:R-:W-:Y:S05]  /*28a0*/  BSYNC B3 ;  /* 0x0000000000037941 */ /* 0x000fea0003800000 */
.L_x_2478:
[----:B------:R-:W-:Y:S01]  /*28b0*/  HFMA2.MMA R71, -RZ, RZ, 0.1171875, 0 ;  /* 0x2f800000ff477435 */ /* 0x000fe200000001ff */
[----:B-----5:R-:W-:Y:S02]  /*28c0*/  PRMT R70, R60, 0x7632, R70 ;  /* 0x000076323c467816 */ /* 0x020fe40000000046 */
[----:B------:R-:W-:-:S03]  /*28d0*/  I2FP.F32.U32 R68, R113 ;  /* 0x0000007100447245 */ /* 0x000fc60000201000 */
[----:B------:R-:W-:-:S04]  /*28e0*/  IMAD.U32 R70, R70, 0x10000, RZ ;  /* 0x0001000046467824 */ /* 0x000fc800078e00ff */
[----:B------:R-:W-:Y:S01]  /*28f0*/  FFMA.FTZ R68, R68, R71, 1.1641532182693481445e-10 ;  /* 0x2f00000044447423 */ /* 0x000fe20000010047 */
[----:B------:R-:W-:-:S04]  /*2900*/  FMUL.FTZ R70, R70, UR13 ;  /* 0x0000000d46467c20 */ /* 0x000fc80008410000 */
[----:B------:R-:W-:Y:S01]  /*2910*/  FMUL.FTZ R70, R70, UR12 ;  /* 0x0000000c46467c20 */ /* 0x000fe20008410000 */
[----:B------:R-:W-:Y:S02]  /*2920*/  FSETP.GTU.FTZ.AND P4, PT, R68, UR10, PT ;  /* 0x0000000a44007c0b */ /* 0x000fe4000bf9c000 */
[----:B------:R-:W-:Y:S02]  /*2930*/  @P2 PRMT R68, R64, 0x7632, R68 ;  /* 0x0000763240442816 */ /* 0x000fe40000000044 */
[----:B------:R-:W-:Y:S02]  /*2940*/  FSEL R119, R70, RZ, !P4 ;  /* 0x000000ff46777208 */ /* 0x000fe40006000000 */
[----:B------:R-:W-:Y:S01]  /*2950*/  SEL R219, RZ, 0x1, P4 ;  /* 0x00000001ffdb7807 */ /* 0x000fe20002000000 */
[----:B------:R-:W-:-:S04]  /*2960*/  @P2 IMAD.U32 R68, R68, 0x10000, RZ ;  /* 0x0001000044442824 */ /* 0x000fc800078e00ff */
[----:B------:R-:W-:-:S07]  /*2970*/  @P2 FADD.FTZ R119, R68, R119 ;  /* 0x0000007744772221 */ /* 0x000fce0000010000 */
.L_x_2474:
[----:B------:R-:W-:Y:S05]  /*2980*/  BSYNC B2 ;  /* 0x0000000000027941 */ /* 0x000fea0003800000 */
.L_x_2472:
[----:B------:R-:W-:Y:S04]  /*2990*/  BSSY B2, `(.L_x_2482) ;  /* 0x000005f000027945 */ /* 0x000fe80003800000 */
[----:B------:R-:W-:Y:S05]  /*29a0*/  @P3 BRA `(.L_x_2483) ;  /* 0x0000000000183947 */ /* 0x000fea0003800000 */
[----:B------:R-:W-:Y:S01]  /*29b0*/  MOV R120, RZ ;  /* 0x000000ff00787202 */ /* 0x000fe20000000f00 */
[----:B------:R-:W-:Y:S01]  /*29c0*/  IMAD.MOV.U32 R68, RZ, RZ, R69 ;  /* 0x000000ffff447224 */ /* 0x000fe200078e0045 */
[----:B------:R-:W-:Y:S06]  /*29d0*/  @!P2 BRA `(.L_x_2484) ;  /* 0x000000040068a947 */ /* 0x000fec0003800000 */
[----:B------:R-:W-:Y:S01]  /*29e0*/  IMAD.MOV.U32 R68, RZ, RZ, R69 ;  /* 0x000000ffff447224 */ /* 0x000fe200078e0045 */
[----:B-----5:R-:W-:Y:S01]  /*29f0*/  SHF.L.U32 R120, R65, 0x10, RZ ;  /* 0x0000001041787819 */ /* 0x020fe200000006ff */
[----:B------:R-:W-:Y:S06]  /*2a00*/  BRA `(.L_x_2484) ;  /* 0x00000004005c7947 */ /* 0x000fec0003800000 */
.L_x_2483:
[C---:B------:R-:W-:Y:S01]  /*2a10*/  ISETP.NE.AND P4, PT, R69.reuse, 0x1, PT ;  /* 0x000000014500780c */ /* 0x040fe20003f85270 */
[----:B------:R-:W-:Y:S01]  /*2a20*/  BSSY B3, `(.L_x_2485) ;  /* 0x000000c000037945 */ /* 0x000fe20003800000 */
[----:B------:R-:W-:-:S11]  /*2a30*/  VIADD R68, R69, 0x1 ;  /* 0x0000000145447836 */ /* 0x000fd60000000000 */
        /* <DEDUP_REMOVED lines=9> */
.L_x_2486:
[----:B------:R-:W-:-:S07]  /*2ad0*/  IMAD.MOV.U32 R113, RZ, RZ, R228 ;  /* 0x000000ffff717224 */ /* 0x000fce00078e00e4 */
.L_x_2487:
[----:B------:R-:W-:Y:S05]  /*2ae0*/  BSYNC B3 ;  /* 0x0000000000037941 */ /* 0x000fea0003800000 */
.L_x_2485:
        /* <DEDUP_REMOVED lines=16> */
.L_x_2491:
[----:B------:R-:W-:Y:S05]  /*2bf0*/  BSYNC B4 ;  /* 0x0000000000047941 */ /* 0x000fea0003800000 */
.L_x_2490:
        /* <DEDUP_REMOVED lines=41> */
[----:B------:R-:W-:Y:S01]  /*2e90*/  HFMA2.MMA R68, -RZ, RZ, 0, 0 ;  /* 0x00000000ff447435 */ /* 0x000fe200000001ff */
[----:B------:R-:W-:Y:S01]  /*2ea0*/  IMAD.MOV.U32 R228, RZ, RZ, R116 ;  /* 0x000000ffffe47224 */ /* 0x000fe200078e0074 */
[----:B------:R-:W-:-:S09]  /*2eb0*/  LOP3.LUT R222, R69, UR31, R70, 0x96, !PT ;  /* 0x0000001f45de7c12 */ /* 0x000fd2000f8e9646 */
.L_x_2489:
[----:B------:R-:W-:Y:S05]  /*2ec0*/  BSYNC B3 ;  /* 0x0000000000037941 */ /* 0x000fea0003800000 */
.L_x_2488:
[----:B------:R-:W-:Y:S01]  /*2ed0*/  I2FP.F32.U32 R69, R113 ;  /* 0x0000007100457245 */ /* 0x000fe20000201000 */
[----:B------:R-:W-:Y:S02]  /*2ee0*/  IMAD.MOV.U32 R116, RZ, RZ, 0x2f800000 ;  /* 0x2f800000ff747424 */ /* 0x000fe400078e00ff */
[----:B-----5:R-:W-:Y:S02]  /*2ef0*/  IMAD.U32 R70, R61, 0x10000, RZ ;  /* 0x000100003d467824 */ /* 0x020fe400078e00ff */
[----:B------:R-:W-:Y:S02]  /*2f00*/  FFMA.FTZ R69, R69, R116, 1.1641532182693481445e-10 ;  /* 0x2f00000045457423 */ /* 0x000fe40000010074 */
[----:B------:R-:W-:-:S03]  /*2f10*/  FMUL.FTZ R70, R70, UR13 ;  /* 0x0000000d46467c20 */ /* 0x000fc60008410000 */
[----:B------:R-:W-:Y:S01]  /*2f20*/  FSETP.GTU.FTZ.AND P4, PT, R69, UR10, PT ;  /* 0x0000000a45007c0b */ /* 0x000fe2000bf9c000 */
[----:B------:R-:W-:Y:S01]  /*2f30*/  FMUL.FTZ R70, R70, UR12 ;  /* 0x0000000c46467c20 */ /* 0x000fe20008410000 */
[----:B------:R-:W-:Y:S02]  /*2f40*/  @P2 SHF.L.U32 R69, R65, 0x10, RZ ;  /* 0x0000001041452819 */ /* 0x000fe400000006ff */
[----:B------:R-:W-:Y:S02]  /*2f50*/  SEL R218, RZ, 0x1, P4 ;  /* 0x00000001ffda7807 */ /* 0x000fe40002000000 */
[----:B------:R-:W-:-:S05]  /*2f60*/  FSEL R120, R70, RZ, !P4 ;  /* 0x000000ff46787208 */ /* 0x000fca0006000000 */
[----:B------:R-:W-:-:S07]  /*2f70*/  @P2 FADD.FTZ R120, R69, R120 ;  /* 0x0000007845782221 */ /* 0x000fce0000010000 */
.L_x_2484:
[----:B------:R-:W-:Y:S05]  /*2f80*/  BSYNC B2 ;  /* 0x0000000000027941 */ /* 0x000fea0003800000 */
.L_x_2482:
[----:B------:R-:W-:Y:S04]  /*2f90*/  BSSY B2, `(.L_x_2492) ;  /* 0x0000062000027945 */ /* 0x000fe80003800000 */
[----:B------:R-:W-:Y:S05]  /*2fa0*/  @P3 BRA `(.L_x_2493) ;  /* 0x00000000001c3947 */ /* 0x000fea0003800000 */
[----:B------:R-:W-:Y:S02]  /*2fb0*/  IMAD.MOV.U32 R117, RZ, RZ, RZ ;  /* 0x000000ffff757224 */ /* 0x000fe400078e00ff */
[----:B------:R-:W-:Y:S01]  /*2fc0*/  IMAD.MOV.U32 R69, RZ, RZ, R68 ;  /* 0x000000ffff457224 */ /* 0x000fe200078e0044 */
[----:B------:R-:W-:Y:S06]  /*2fd0*/  @!P2 BRA `(.L_x_2494) ;  /* 0x000000040074a947 */ /* 0x000fec0003800000 */
[----:B-----5:R-:W-:Y:S02]  /*2fe0*/  PRMT R117, R65, 0x7632, R117 ;  /* 0x0000763241757816 */ /* 0x020fe40000000075 */
[----:B------:R-:W-:-:S03]  /*2ff0*/  MOV R69, R68 ;  /* 0x0000004400457202 */ /* 0x000fc60000000f00 */
[----:B------:R-:W-:Y:S01]  /*3000*/  IMAD.U32 R117, R117, 0x10000, RZ ;  /* 0x0001000075757824 */ /* 0x000fe200078e00ff */
[----:B------:R-:W-:Y:S06]  /*3010*/  BRA `(.L_x_2494) ;  /* 0x0000000400647947 */ /* 0x000fec0003800000 */
.L_x_2493:
        /* <DEDUP_REMOVED lines=12> */
.L_x_2496:
[----:B------:R-:W-:-:S07]  /*30e0*/  MOV R113, R228 ;  /* 0x000000e400717202 */ /* 0x000fce0000000f00 */
.L_x_2497:
[----:B------:R-:W-:Y:S05]  /*30f0*/  BSYNC B3 ;  /* 0x0000000000037941 */ /* 0x000fea0003800000 */
.L_x_2495:
        /* <DEDUP_REMOVED lines=16> */
.L_x_2501:
[----:B------:R-:W-:Y:S05]  /*3200*/  BSYNC B4 ;  /* 0x0000000000047941 */ /* 0x000fea0003800000 */
.L_x_2500:
        /* <DEDUP_REMOVED lines=44> */
.L_x_2499:
[----:B------:R-:W-:Y:S05]  /*34d0*/  BSYNC B3 ;  /* 0x0000000000037941 */ /* 0x000fea0003800000 */
.L_x_2498:
[----:B-----5:R-:W-:Y:S01]  /*34e0*/  PRMT R70, R61, 0x7632, R70 ;  /* 0x000076323d467816 */ /* 0x020fe20000000046 */
[----:B------:R-:W-:Y:S01]  /*34f0*/  IMAD.MOV.U32 R71, RZ, RZ, 0x2f800000 ;  /* 0x2f800000ff477424 */ /* 0x000fe200078e00ff */
[----:B------:R-:W-:Y:S02]  /*3500*/  I2FP.F32.U32 R68, R113 ;  /* 0x0000007100447245 */ /* 0x000fe40000201000 */
[----:B------:R-:W-:-:S03]  /*3510*/  SHF.L.U32 R70, R70, 0x10, RZ ;  /* 0x0000001046467819 */ /* 0x000fc600000006ff */
[----:B------:R-:W-:Y:S02]  /*3520*/  FFMA.FTZ R68, R68, R71, 1.1641532182693481445e-10 ;  /* 0x2f00000044447423 */ /* 0x000fe40000010047 */
[----:B------:R-:W-:-:S03]  /*3530*/  FMUL.FTZ R70, R70, UR13 ;  /* 0x0000000d46467c20 */ /* 0x000fc60008410000 */
[----:B------:R-:W-:Y:S01]  /*3540*/  FSETP.GTU.FTZ.AND P4, PT, R68, UR10, PT ;  /* 0x0000000a44007c0b */ /* 0x000fe2000bf9c000 */
[----:B------:R-:W-:Y:S01]  /*3550*/  FMUL.FTZ R70, R70, UR12 ;  /* 0x0000000c46467c20 */ /* 0x000fe20008410000 */
[----:B------:R-:W-:Y:S02]  /*3560*/  @P2 PRMT R68, R65, 0x7632, R68 ;  /* 0x0000763241442816 */ /* 0x000fe40000000044 */
[----:B------:R-:W-:Y:S02]  /*3570*/  SEL R217, RZ, 0x1, P4 ;  /* 0x00000001ffd97807 */ /* 0x000fe40002000000 */
[----:B------:R-:W-:Y:S01]  /*3580*/  FSEL R117, R70, RZ, !P4 ;  /* 0x000000ff46757208 */ /* 0x000fe20006000000 */
[----:B------:R-:W-:-:S04]  /*3590*/  @P2 IMAD.U32 R68, R68, 0x10000, RZ ;  /* 0x0001000044442824 */ /* 0x000fc800078e00ff */
[----:B------:R-:W-:-:S07]  /*35a0*/  @P2 FADD.FTZ R117, R68, R117 ;  /* 0x0000007544752221 */ /* 0x000fce0000010000 */
.L_x_2494:
[----:B------:R-:W-:Y:S05]  /*35b0*/  BSYNC B2 ;  /* 0x0000000000027941 */ /* 0x000fea0003800000 */
.L_x_2492:
[----:B------:R-:W-:Y:S04]  /*35c0*/  BSSY B2, `(.L_x_2502) ;  /* 0x000005f000027945 */ /* 0x000fe80003800000 */
[----:B------:R-:W-:Y:S05]  /*35d0*/  @P3 BRA `(.L_x_2503) ;  /* 0x0000000000183947 */ /* 0x000fea0003800000 */
[----:B------:R-:W-:Y:S01]  /*35e0*/  IMAD.MOV.U32 R118, RZ, RZ, RZ ;  /* 0x000000ffff767224 */ /* 0x000fe200078e00ff */
[----:B------:R-:W-:Y:S01]  /*35f0*/  MOV R68, R69 ;  /* 0x0000004500447202 */ /* 0x000fe20000000f00 */
[----:B------:R-:W-:Y:S06]  /*3600*/  @!P2 BRA `(.L_x_2504) ;  /* 0x000000040068a947 */ /* 0x000fec0003800000 */
[----:B------:R-:W-:Y:S02]  /*3610*/  IMAD.MOV.U32 R68, RZ, RZ, R69 ;  /* 0x000000ffff447224 */ /* 0x000fe400078e0045 */
[----:B-----5:R-:W-:Y:S01]  /*3620*/  IMAD.U32 R118, R66, 0x10000, RZ ;  /* 0x0001000042767824 */ /* 0x020fe200078e00ff */
[----:B------:R-:W-:Y:S06]  /*3630*/  BRA `(.L_x_2504) ;  /* 0x00000004005c7947 */ /* 0x000fec0003800000 */
.L_x_2503:
        /* <DEDUP_REMOVED lines=12> */
.L_x_2506:
[----:B------:R-:W-:-:S07]  /*3700*/  IMAD.MOV.U32 R113, RZ, RZ, R228 ;  /* 0x000000ffff717224 */ /* 0x000fce00078e00e4 */
.L_x_2507:
[----:B------:R-:W-:Y:S05]  /*3710*/  BSYNC B3 ;  /* 0x0000000000037941 */ /* 0x000fea0003800000 */
.L_x_2505:
        /* <DEDUP_REMOVED lines=16> */
.L_x_2511:
[----:B------:R-:W-:Y:S05]  /*3820*/  BSYNC B4 ;  /* 0x0000000000047941 */ /* 0x000fea0003800000 */
.L_x_2510:
        /* <DEDUP_REMOVED lines=44> */
.L_x_2509:
[----:B------:R-:W-:Y:S05]  /*3af0*/  BSYNC B3 ;  /* 0x0000000000037941 */ /* 0x000fea0003800000 */
.L_x_2508:
[----:B------:R-:W-:Y:S01]  /*3b00*/  HFMA2.MMA R116, -RZ, RZ, 0.1171875, 0 ;  /* 0x2f800000ff747435 */ /* 0x000fe200000001ff */
[----:B------:R-:W-:Y:S01]  /*3b10*/  I2FP.F32.U32 R69, R113 ;  /* 0x0000007100457245 */ /* 0x000fe20000201000 */
[----:B-----5:R-:W-:-:S04]  /*3b20*/  IMAD.U32 R70, R62, 0x10000, RZ ;  /* 0x000100003e467824 */ /* 0x020fc800078e00ff */
[----:B------:R-:W-:-:S04]  /*3b30*/  FMUL.FTZ R70, R70, UR13 ;  /* 0x0000000d46467c20 */ /* 0x000fc80008410000 */
[----:B------:R-:W-:Y:S01]  /*3b40*/  FFMA.FTZ R69, R69, R116, 1.1641532182693481445e-10 ;  /* 0x2f00000045457423 */ /* 0x000fe20000010074 */
[----:B------:R-:W-:-:S04]  /*3b50*/  FMUL.FTZ R70, R70, UR12 ;  /* 0x0000000c46467c20 */ /* 0x000fc80008410000 */
[----:B------:R-:W-:Y:S01]  /*3b60*/  FSETP.GTU.FTZ.AND P4, PT, R69, UR10, PT ;  /* 0x0000000a45007c0b */ /* 0x000fe2000bf9c000 */
[----:B------:R-:W-:-:S03]  /*3b70*/  @P2 IMAD.U32 R69, R66, 0x10000, RZ ;  /* 0x0001000042452824 */ /* 0x000fc600078e00ff */
[----:B------:R-:W-:Y:S02]  /*3b80*/  FSEL R118, R70, RZ, !P4 ;  /* 0x000000ff46767208 */ /* 0x000fe40006000000 */
[----:B------:R-:W-:-:S03]  /*3b90*/  SEL R216, RZ, 0x1, P4 ;  /* 0x00000001ffd87807 */ /* 0x000fc60002000000 */
[----:B------:R-:W-:-:S07]  /*3ba0*/  @P2 FADD.FTZ R118, R69, R118 ;  /* 0x0000007645762221 */ /* 0x000fce0000010000 */
.L_x_2504:
[----:B------:R-:W-:Y:S05]  /*3bb0*/  BSYNC B2 ;  /* 0x0000000000027941 */ /* 0x000fea0003800000 */
.L_x_2502:
[----:B------:R-:W-:Y:S04]  /*3bc0*/  BSSY B2, `(.L_x_2512) ;  /* 0x0000062000027945 */ /* 0x000fe80003800000 */
[----:B------:R-:W-:Y:S05]  /*3bd0*/  @P3 BRA `(.L_x_2513) ;  /* 0x00000000001c3947 */ /* 0x000fea0003800000 */
[----:B------:R-:W-:Y:S01]  /*3be0*/  MOV R115, RZ ;  /* 0x000000ff00737202 */ /* 0x000fe20000000f00 */
[----:B------:R-:W-:Y:S01]  /*3bf0*/  IMAD.MOV.U32 R69, RZ, RZ, R68 ;  /* 0x000000ffff457224 */ /* 0x000fe200078e0044 */
[----:B------:R-:W-:Y:S06]  /*3c00*/  @!P2 BRA `(.L_x_2514) ;  /* 0x000000040074a947 */ /* 0x000fec0003800000 */
[----:B-----5:R-:W-:Y:S01]  /*3c10*/  PRMT R115, R66, 0x7632, R115 ;  /* 0x0000763242737816 */ /* 0x020fe20000000073 */
[----:B------:R-:W-:-:S03]  /*3c20*/  IMAD.MOV.U32 R69, RZ, RZ, R68 ;  /* 0x000000ffff457224 */ /* 0x000fc600078e0044 */
[----:B------:R-:W-:Y:S01]  /*3c30*/  SHF.L.U32 R115, R115, 0x10, RZ ;  /* 0x0000001073737819 */ /* 0x000fe200000006ff */
[----:B------:R-:W-:Y:S06]  /*3c40*/  BRA `(.L_x_2514) ;  /* 0x0000000400647947 */ /* 0x000fec0003800000 */
.L_x_2513:
        /* <DEDUP_REMOVED lines=12> */
.L_x_2516:
[----:B------:R-:W-:-:S07]  /*3d10*/  IMAD.MOV.U32 R113, RZ, RZ, R228 ;  /* 0x000000ffff717224 */ /* 0x000fce00078e00e4 */
.L_x_2517:
[----:B------:R-:W-:Y:S05]  /*3d20*/  BSYNC B3 ;  /* 0x0000000000037941 */ /* 0x000fea0003800000 */
.L_x_2515:
        /* <DEDUP_REMOVED lines=16> */
.L_x_2521:
[----:B------:R-:W-:Y:S05]  /*3e30*/  BSYNC B4 ;  /* 0x0000000000047941 */ /* 0x000fea0003800000 */
.L_x_2520:
        /* <DEDUP_REMOVED lines=44> */
.L_x_2519:
[----:B------:R-:W-:Y:S05]  /*4100*/  BSYNC B3 ;  /* 0x0000000000037941 */ /* 0x000fea0003800000 */
.L_x_2518:
[----:B-----5:R-:W-:Y:S01]  /*4110*/  PRMT R70, R62, 0x7632, R70 ;  /* 0x000076323e467816 */ /* 0x020fe20000000046 */
[----:B------:R-:W-:Y:S01]  /*4120*/  IMAD.MOV.U32 R71, RZ, RZ, 0x2f800000 ;  /* 0x2f800000ff477424 */ /* 0x000fe200078e00ff */
[----:B------:R-:W-:-:S03]  /*4130*/  I2FP.F32.U32 R68, R113 ;  /* 0x0000007100447245 */ /* 0x000fc60000201000 */
[----:B------:R-:W-:Y:S02]  /*4140*/  IMAD.U32 R70, R70, 0x10000, RZ ;  /* 0x0001000046467824 */ /* 0x000fe400078e00ff */
[----:B------:R-:W-:Y:S02]  /*4150*/  FFMA.FTZ R68, R68, R71, 1.1641532182693481445e-10 ;  /* 0x2f00000044447423 */ /* 0x000fe40000010047 */
[----:B------:R-:W-:-:S03]  /*4160*/  FMUL.FTZ R70, R70, UR13 ;  /* 0x0000000d46467c20 */ /* 0x000fc60008410000 */
[----:B------:R-:W-:Y:S01]  /*4170*/  FSETP.GTU.FTZ.AND P4, PT, R68, UR10, PT ;  /* 0x0000000a44007c0b */ /* 0x000fe2000bf9c000 */
[----:B------:R-:W-:Y:S01]  /*4180*/  FMUL.FTZ R70, R70, UR12 ;  /* 0x0000000c46467c20 */ /* 0x000fe20008410000 */
[----:B------:R-:W-:Y:S02]  /*4190*/  @P2 PRMT R68, R66, 0x7632, R68 ;  /* 0x0000763242442816 */ /* 0x000fe40000000044 */
[----:B------:R-:W-:Y:S02]  /*41a0*/  SEL R215, RZ, 0x1, P4 ;  /* 0x00000001ffd77807 */ /* 0x000fe40002000000 */
[----:B------:R-:W-:Y:S02]  /*41b0*/  FSEL R115, R70, RZ, !P4 ;  /* 0x000000ff46737208 */ /* 0x000fe40006000000 */
[----:B------:R-:W-:-:S05]  /*41c0*/  @P2 SHF.L.U32 R68, R68, 0x10, RZ ;  /* 0x0000001044442819 */ /* 0x000fca00000006ff */
[----:B------:R-:W-:-:S07]  /*41d0*/  @P2 FADD.FTZ R115, R68, R115 ;  /* 0x0000007344732221 */ /* 0x000fce0000010000 */
.L_x_2514:
[----:B------:R-:W-:Y:S05]  /*41e0*/  BSYNC B2 ;  /* 0x0000000000027941 */ /* 0x000fea0003800000 */
.L_x_2512:
[----:B------:R-:W-:Y:S04]  /*41f0*/  BSSY B2, `(.L_x_2522) ;  /* 0x000005f000027945 */ /* 0x000fe80003800000 */
[----:B------:R-:W-:Y:S05]  /*4200*/  @P3 BRA `(.L_x_2523) ;  /* 0x0000000000183947 */ /* 0x000fea0003800000 */
[----:B------:R-:W-:Y:S02]  /*4210*/  IMAD.MOV.U32 R116, RZ, RZ, RZ ;  /* 0x000000ffff747224 */ /* 0x000fe400078e00ff */
[----:B------:R-:W-:Y:S01]  /*4220*/  IMAD.MOV.U32 R68, RZ, RZ, R69 ;  /* 0x000000ffff447224 */ /* 0x000fe200078e0045 */
[----:B------:R-:W-:Y:S06]  /*4230*/  @!P2 BRA `(.L_x_2524) ;  /* 0x000000040068a947 */ /* 0x000fec0003800000 */
[----:B------:R-:W-:Y:S01]  /*4240*/  MOV R68, R69 ;  /* 0x0000004500447202 */ /* 0x000fe20000000f00 */
[----:B-----5:R-:W-:Y:S01]  /*4250*/  IMAD.U32 R116, R67, 0x10000, RZ ;  /* 0x0001000043747824 */ /* 0x020fe200078e00ff */
[----:B------:R-:W-:Y:S06]  /*4260*/  BRA `(.L_x_2524) ;  /* 0x00000004005c7947 */ /* 0x000fec0003800000 */
.L_x_2523:
        /* <DEDUP_REMOVED lines=12> */
.L_x_2526:
[----:B------:R-:W-:-:S07]  /*4330*/  MOV R113, R228 ;  /* 0x000000e400717202 */ /* 0x000fce0000000f00 */
.L_x_2527:
[----:B------:R-:W-:Y:S05]  /*4340*/  BSYNC B3 ;  /* 0x0000000000037941 */ /* 0x000fea0003800000 */
.L_x_2525:
        /* <DEDUP_REMOVED lines=16> */
.L_x_2531:
[----:B------:R-:W-:Y:S05]  /*4450*/  BSYNC B4 ;  /* 0x0000000000047941 */ /* 0x000fea0003800000 */
.L_x_2530:
        /* <DEDUP_REMOVED lines=44> */
.L_x_2529:
[----:B------:R-:W-:Y:S05]  /*4720*/  BSYNC B3 ;  /* 0x0000000000037941 */ /* 0x000fea0003800000 */
.L_x_2528:
        /* <DEDUP_REMOVED lines=11> */
.L_x_2524:
[----:B------:R-:W-:Y:S05]  /*47e0*/  BSYNC B2 ;  /* 0x0000000000027941 */ /* 0x000fea0003800000 */
.L_x_2522:
        /* <DEDUP_REMOVED lines=9> */
.L_x_2533:
        /* <DEDUP_REMOVED lines=12> */
.L_x_2536:
[----:B------:R-:W-:-:S07]  /*4940*/  IMAD.MOV.U32 R113, RZ, RZ, R228 ;  /* 0x000000ffff717224 */ /* 0x000fce00078e00e4 */
.L_x_2537:
[----:B------:R-:W-:Y:S05]  /*4950*/  BSYNC B3 ;  /* 0x0000000000037941 */ /* 0x000fea0003800000 */
.L_x_2535:
        /* <DEDUP_REMOVED lines=16> */
.L_x_2541:
[----:B------:R-:W-:Y:S05]  /*4a60*/  BSYNC B4 ;  /* 0x0000000000047941 */ /* 0x000fea0003800000 */
.L_x_2540:
        /* <DEDUP_REMOVED lines=44> */
.L_x_2539:
[----:B------:R-:W-:Y:S05]  /*4d30*/  BSYNC B3 ;  /* 0x0000000000037941 */ /* 0x000fea0003800000 */
.L_x_2538:
        /* <DEDUP_REMOVED lines=13> */
.L_x_2534:
[----:B------:R-:W-:Y:S05]  /*4e10*/  BSYNC B2 ;  /* 0x0000000000027941 */ /* 0x000fea0003800000 */
.L_x_2532:
[----:B------:R-:W0:Y:S01]  /*4e20*/  LDC.64 R232, c[0x0][0x238] ;  /* 0x00008e00ffe87b82 */ /* 0x000e220000000a00 */
[----:B------:R-:W-:Y:S01]  /*4e30*/  F2FP.BF16.F32.PACK_AB R71, R113, R116 ;  /* 0x000000747147723e */ /* 0x000fe200000010ff */
[----:B------:R-:W-:Y:S01]  /*4e40*/  BSSY B2, `(.L_x_2542) ;  /* 0x000001b000027945 */ /* 0x000fe20003800000 */
[----:B------:R-:W-:Y:S02]  /*4e50*/  F2FP.BF16.F32.PACK_AB R70, R115, R118 ;  /* 0x000000767346723e */ /* 0x000fe400000010ff */
[----:B------:R-:W-:Y:S02]  /*4e60*/  F2FP.BF16.F32.PACK_AB R69, R117, R120 ;  /* 0x000000787545723e */ /* 0x000fe400000010ff */
[----:B------:R-:W-:Y:S01]  /*4e70*/  F2FP.BF16.F32.PACK_AB R68, R119, R122 ;  /* 0x0000007a7744723e */ /* 0x000fe200000010ff */
[----:B0-----:R-:W-:-:S05]  /*4e80*/  IMAD.WIDE.U32 R232, R230, 0x10, R232 ;  /* 0x00000010e6e87825 */ /* 0x001fca00078e00e8 */
[----:B------:R0:W-:Y:S01]  /*4e90*/  STG.E.128 desc[UR6][R232.64], R68 ;  /* 0x00000044e8007986 */ /* 0x0001e2000c101d06 */
[----:B------:R-:W-:Y:S05]  /*4ea0*/  @!P1 BRA `(.L_x_2543) ;  /* 0x0000000000509947 */ /* 0x000fea0003800000 */
[----:B0-----:R-:W-:Y:S02]  /*4eb0*/  SHF.L.U32 R68, R214, 0x10, RZ ;  /* 0x00000010d6447819 */ /* 0x001fe400000006ff */
[----:B------:R-:W-:Y:S02]  /*4ec0*/  LOP3.LUT R70, R213, 0xffff, RZ, 0xc0, !PT ;  /* 0x0000ffffd5467812 */ /* 0x000fe400078ec0ff */
[----:B------:R-:W-:Y:S02]  /*4ed0*/  LOP3.LUT R233, R68, 0xff0000, RZ, 0xc0, !PT ;  /* 0x00ff000044e97812 */ /* 0x000fe400078ec0ff */
[----:B------:R-:W0:Y:S01]  /*4ee0*/  LDC.64 R68, c[0x0][0x240] ;  /* 0x00009000ff447b82 */ /* 0x000e220000000a00 */
[----:B------:R-:W-:Y:S02]  /*4ef0*/  PRMT R71, R215, 0x7104, RZ ;  /* 0x00007104d7477816 */ /* 0x000fe400000000ff */
[----:B------:R-:W-:Y:S02]  /*4f00*/  PRMT R70, R233, 0x4210, R70 ;  /* 0x00004210e9467816 */ /* 0x000fe40000000046 */
[----:B------:R-:W-:-:S02]  /*4f10*/  LOP3.LUT R234, R217, 0xff, RZ, 0xc0, !PT ;  /* 0x000000ffd9ea7812 */ /* 0x000fc400078ec0ff */
[----:B------:R-:W-:Y:S02]  /*4f20*/  LOP3.LUT R71, R70, 0xff00, R71, 0xf8, !PT ;  /* 0x0000ff0046477812 */ /* 0x000fe400078ef847 */
[----:B------:R-:W-:Y:S01]  /*4f30*/  LOP3.LUT R232, R218, 0xff, RZ, 0xc0, !PT ;  /* 0x000000ffdae87812 */ /* 0x000fe200078ec0ff */
[----:B------:R-:W-:Y:S01]  /*4f40*/  IMAD.WIDE.U32 R234, R234, 0x1000000, RZ ;  /* 0x01000000eaea7825 */ /* 0x000fe200078e00ff */
[----:B------:R-:W-:Y:S02]  /*4f50*/  LOP3.LUT R70, R219, 0xff, RZ, 0xc0, !PT ;  /* 0x000000ffdb467812 */ /* 0x000fe400078ec0ff */
[----:B------:R-:W-:Y:S01]  /*4f60*/  LOP3.LUT R237, R71, 0xff, R216, 0xf8, !PT ;  /* 0x000000ff47ed7812 */ /* 0x000fe200078ef8d8 */
[----:B------:R-:W-:-:S04]  /*4f70*/  IMAD.WIDE.U32 R232, R232, 0x10000, RZ ;  /* 0x00010000e8e87825 */ /* 0x000fc800078e00ff */
[----:B------:R-:W-:Y:S01]  /*4f80*/  IMAD.WIDE.U32 R70, R70, 0x100, RZ ;  /* 0x0000010046467825 */ /* 0x000fe200078e00ff */
[----:B------:R-:W-:Y:S02]  /*4f90*/  LOP3.LUT R235, R233, R237, R235, 0xfe, !PT ;  /* 0x000000ede9eb7212 */ /* 0x000fe400078efeeb */
[----:B------:R-:W-:Y:S01]  /*4fa0*/  LOP3.LUT R233, R70, R234, R232, 0xfe, !PT ;  /* 0x000000ea46e97212 */ /* 0x000fe200078efee8 */
[----:B0-----:R-:W-:Y:S01]  /*4fb0*/  IMAD.WIDE.U32 R68, R229, 0x8, R68 ;  /* 0x00000008e5447825 */ /* 0x001fe200078e0044 */
[----:B------:R-:W-:Y:S02]  /*4fc0*/  LOP3.LUT R71, R235, R71, RZ, 0xfc, !PT ;  /* 0x00000047eb477212 */ /* 0x000fe400078efcff */
[----:B------:R-:W-:-:S05]  /*4fd0*/  LOP3.LUT R70, R233, 0xff, R220, 0xf8, !PT ;  /* 0x000000ffe9467812 */ /* 0x000fca00078ef8dc */
[----:B------:R1:W-:Y:S02]  /*4fe0*/  STG.E.64 desc[UR6][R68.64], R70 ;  /* 0x0000004644007986 */ /* 0x0003e4000c101b06 */
.L_x_2543:
[----:B------:R-:W-:Y:S05]  /*4ff0*/  BSYNC B2 ;  /* 0x0000000000027941 */ /* 0x000fea0003800000 */
.L_x_2542:
[----:B------:R-:W-:Y:S02]  /*5000*/  VIADD R230, R230, 0x20 ;  /* 0x00000020e6e67836 */ /* 0x000fe40000000000 */
[----:B------:R-:W-:-:S07]  /*5010*/  VIADD R229, R229, 0x20 ;  /* 0x00000020e5e57836 */ /* 0x000fce0000000000 */
.L_x_2461:
[----:B------:R-:W-:Y:S05]  /*5020*/  BSYNC B1 ;  /* 0x0000000000017941 */ /* 0x000fea0003800000 */
.L_x_2460:
        /* <DEDUP_REMOVED lines=15> */
[----:B------:R-:W-:Y:S01]  /*5120*/  IMAD.MOV.U32 R68, RZ, RZ, R224 ;  /* 0x000000ffff447224 */ /* 0x000fe200078e00e0 */
[----:B------:R-:W-:Y:S06]  /*5130*/  @!P2 BRA `(.L_x_2548) ;  /* 0x000000040068a947 */ /* 0x000fec0003800000 */
[----:B------:R-:W-:Y:S01]  /*5140*/  IMAD.MOV.U32 R68, RZ, RZ, R224 ;  /* 0x000000ffff447224 */ /* 0x000fe200078e00e0 */
[----:B-----5:R-:W-:Y:S01]  /*5150*/  SHF.L.U32 R114, R64, 0x10, RZ ;  /* 0x0000001040727819 */ /* 0x020fe200000006ff */
[----:B------:R-:W-:Y:S06]  /*5160*/  BRA `(.L_x_2548) ;  /* 0x00000004005c7947 */ /* 0x000fec0003800000 */
.L_x_2547:
        /* <DEDUP_REMOVED lines=12> */
.L_x_2550:
[----:B------:R-:W-:-:S07]  /*5230*/  IMAD.MOV.U32 R105, RZ, RZ, R228 ;  /* 0x000000ffff697224 */ /* 0x000fce00078e00e4 */
.L_x_2551:
[----:B------:R-:W-:Y:S05]  /*5240*/  BSYNC B3 ;  /* 0x0000000000037941 */ /* 0x000fea0003800000 */
.L_x_2549:
        /* <DEDUP_REMOVED lines=16> */
.L_x_2555:
[----:B------:R-:W-:Y:S05]  /*5350*/  BSYNC B4 ;  /* 0x0000000000047941 */ /* 0x000fea0003800000 */
.L_x_2554:
        /* <DEDUP_REMOVED lines=44> */
.L_x_2553:
[----:B------:R-:W-:Y:S05]  /*5620*/  BSYNC B3 ;  /* 0x0000000000037941 */ /* 0x000fea0003800000 */
.L_x_2552:
        /* <DEDUP_REMOVED lines=11> */
.L_x_2548:
[----:B------:R-:W-:Y:S05]  /*56e0*/  BSYNC B2 ;  /* 0x0000000000027941 */ /* 0x000fea0003800000 */
.L_x_2546:
        /* <DEDUP_REMOVED lines=9> */
.L_x_2557:
        /* <DEDUP_REMOVED lines=12> */
.L_x_2560:
[----:B------:R-:W-:-:S07]  /*5840*/  MOV R105, R228 ;  /* 0x000000e400697202 */ /* 0x000fce0000000f00 */
.L_x_2561:
[----:B------:R-:W-:Y:S05]  /*5850*/  BSYNC B3 ;  /* 0x0000000000037941 */ /* 0x000fea0003800000 */
.L_x_2559:
        /* <DEDUP_REMOVED lines=16> */
.L_x_2565:
[----:B------:R-:W-:Y:S05]  /*5960*/  BSYNC B4 ;  /* 0x0000000000047941 */ /* 0x000fea0003800000 */
.L_x_2564:
        /* <DEDUP_REMOVED lines=44> */
.L_x_2563:
[----:B------:R-:W-:Y:S05]  /*5c30*/  BSYNC B3 ;  /* 0x0000000000037941 */ /* 0x000fea0003800000 */
.L_x_2562:
        /* <DEDUP_REMOVED lines=13> */
.L_x_2558:
[----:B------:R-:W-:Y:S05]  /*5d10*/  BSYNC B2 ;  /* 0x0000000000027941 */ /* 0x000fea0003800000 */
.L_x_2556:
        /* <DEDUP_REMOVED lines=8> */
.L_x_2567:
        /* <DEDUP_REMOVED lines=12> */
.L_x_2570:
[----:B------:R-:W-:-:S07]  /*5e60*/  IMAD.MOV.U32 R105, RZ, RZ, R228 ;  /* 0x000000ffff697224 */ /* 0x000fce00078e00e4 */
.L_x_2571:
[----:B------:R-:W-:Y:S05]  /*5e70*/  BSYNC B3 ;  /* 0x0000000000037941 */ /* 0x000fea0003800000 */
.L_x_2569:
        /* <DEDUP_REMOVED lines=16> */
.L_x_2575:
[----:B------:R-:W-:Y:S05]  /*5f80*/  BSYNC B4 ;  /* 0x0000000000047941 */ /* 0x000fea0003800000 */
.L_x_2574:
        /* <DEDUP_REMOVED lines=44> */
.L_x_2573:
[----:B------:R-:W-:Y:S05]  /*6250*/  BSYNC B3 ;  /* 0x0000000000037941 */ /* 0x000fea0003800000 */
.L_x_2572:
        /* <DEDUP_REMOVED lines=11> */
.L_x_2568:
[----:B------:R-:W-:Y:S05]  /*6310*/  BSYNC B2 ;  /* 0x0000000000027941 */ /* 0x000fea0003800000 */
.L_x_2566:
        /* <DEDUP_REMOVED lines=9> */
.L_x_2577:
        /* <DEDUP_REMOVED lines=12> */
.L_x_2580:
[----:B------:R-:W-:-:S07]  /*6470*/  IMAD.MOV.U32 R105, RZ, RZ, R228 ;  /* 0x000000ffff697224 */ /* 0x000fce00078e00e4 */
.L_x_2581:
[----:B------:R-:W-:Y:S05]  /*6480*/  BSYNC B3 ;  /* 0x0000000000037941 */ /* 0x000fea0003800000 */
.L_x_2579:
        /* <DEDUP_REMOVED lines=16> */
.L_x_2585:
[----:B------:R-:W-:Y:S05]  /*6590*/  BSYNC B4 ;  /* 0x0000000000047941 */ /* 0x000fea0003800000 */
.L_x_2584:
        /* <DEDUP_REMOVED lines=44> */
.L_x_2583:
[----:B------:R-:W-:Y:S05]  /*6860*/  BSYNC B3 ;  /* 0x0000000000037941 */ /* 0x000fea0003800000 */
.L_x_2582:
        /* <DEDUP_REMOVED lines=13> */
.L_x_2578:
[----:B------:R-:W-:Y:S05]  /*6940*/  BSYNC B2 ;  /* 0x0000000000027941 */ /* 0x000fea0003800000 */
.L_x_2576:
        /* <DEDUP_REMOVED lines=8> */
.L_x_2587:
        /* <DEDUP_REMOVED lines=12> */
.L_x_2590:
[----:B------:R-:W-:-:S07]  /*6a90*/  MOV R105, R228 ;  /* 0x000000e400697202 */ /* 0x000fce0000000f00 */
.L_x_2591:
[----:B------:R-:W-:Y:S05]  /*6aa0*/  BSYNC B3 ;  /* 0x0000000000037941 */ /* 0x000fea0003800000 */
.L_x_2589:
        /* <DEDUP_REMOVED lines=16> */
.L_x_2595:
[----:B------:R-:W-:Y:S05]  /*6bb0*/  BSYNC B4 ;  /* 0x0000000000047941 */ /* 0x000fea0003800000 */
.L_x_2594:
        /* <DEDUP_REMOVED lines=44> */
.L_x_2593:
[----:B------:R-:W-:Y:S05]  /*6e80*/  BSYNC B3 ;  /* 0x0000000000037941 */ /* 0x000fea0003800000 */
.L_x_2592:
        /* <DEDUP_REMOVED lines=11> */
.L_x_2588:
[----:B------:R-:W-:Y:S05]  /*6f40*/  BSYNC B2 ;  /* 0x0000000000027941 */ /* 0x000fea0003800000 */
.L_x_2586:
        /* <DEDUP_REMOVED lines=9> */
.L_x_2597:
        /* <DEDUP_REMOVED lines=12> */
.L_x_2600:
[----:B------:R-:W-:-:S07]  /*70a0*/  IMAD.MOV.U32 R105, RZ, RZ, R228 ;  /* 0x000000ffff697224 */ /* 0x000fce00078e00e4 */
.L_x_2601:
[----:B------:R-:W-:Y:S05]  /*70b0*/  BSYNC B3 ;  /* 0x0000000000037941 */ /* 0x000fea0003800000 */
.L_x_2599:
        /* <DEDUP_REMOVED lines=16> */
.L_x_2605:
[----:B------:R-:W-:Y:S05]  /*71c0*/  BSYNC B4 ;  /* 0x0000000000047941 */ /* 0x000fea0003800000 */
.L_x_2604:
        /* <DEDUP_REMOVED lines=44> */
.L_x_2603:
[----:B------:R-:W-:Y:S05]  /*7490*/  BSYNC B3 ;  /* 0x0000000000037941 */ /* 0x000fea0003800000 */
.L_x_2602:
        /* <DEDUP_REMOVED lines=13> */
.L_x_2598:
[----:B------:R-:W-:Y:S05]  /*7570*/  BSYNC B2 ;  /* 0x0000000000027941 */ /* 0x000fea0003800000 */
.L_x_2596:
        /* <DEDUP_REMOVED lines=8> */
.L_x_2607:
        /* <DEDUP_REMOVED lines=12> */
.L_x_2610:
[----:B------:R-:W-:-:S07]  /*76c0*/  IMAD.MOV.U32 R105, RZ, RZ, R228 ;  /* 0x000000ffff697224 */ /* 0x000fce00078e00e4 */
.L_x_2611:
[----:B------:R-:W-:Y:S05]  /*76d0*/  BSYNC B3 ;  /* 0x0000000000037941 */ /* 0x000fea0003800000 */
.L_x_2609:
        /* <DEDUP_REMOVED lines=16> */
.L_x_2615:
[----:B------:R-:W-:Y:S05]  /*77e0*/  BSYNC B4 ;  /* 0x0000000000047941 */ /* 0x000fea0003800000 */
.L_x_2614:
        /* <DEDUP_REMOVED lines=44> */
.L_x_2613:
[----:B------:R-:W-:Y:S05]  /*7ab0*/  BSYNC B3 ;  /* 0x0000000000037941 */ /* 0x000fea0003800000 */
.L_x_2612:
        /* <DEDUP_REMOVED lines=11> */
.L_x_2608:
[----:B------:R-:W-:Y:S05]  /*7b70*/  BSYNC B2 ;  /* 0x0000000000027941 */ /* 0x000fea0003800000 */
.L_x_2606:
        /* <DEDUP_REMOVED lines=9> */
.L_x_2617:
        /* <DEDUP_REMOVED lines=12> */
.L_x_2620:
[----:B------:R-:W-:-:S07]  /*7cd0*/  MOV R105, R228 ;  /* 0x000000e400697202 */ /* 0x000fce0000000f00 */
.L_x_2621:
[----:B------:R-:W-:Y:S05]  /*7ce0*/  BSYNC B3 ;  /* 0x0000000000037941 */ /* 0x000fea0003800000 */
.L_x_2619:
        /* <DEDUP_REMOVED lines=16> */
.L_x_2625:
[----:B------:R-:W-:Y:S05]  /*7df0*/  BSYNC B4 ;  /* 0x0000000000047941 */ /* 0x000fea0003800000 */
.L_x_2624:
        /* <DEDUP_REMOVED lines=44> */
.L_x_2623:
[----:B------:R-:W-:Y:S05]  /*80c0*/  BSYNC B3 ;  /* 0x0000000000037941 */ /* 0x000fea0003800000 */
.L_x_2622:
        /* <DEDUP_REMOVED lines=13> */
.L_x_2618:
[----:B------:R-:W-:Y:S05]  /*81a0*/  BSYNC B2 ;  /* 0x0000000000027941 */ /* 0x000fea0003800000 */
.L_x_2616:
        /* <DEDUP_REMOVED lines=9> */
[----:B0-----:R-:W-:Y:S01]  /*8240*/  IMAD.U32 R68, R214, 0x10000, RZ ;  /* 0x00010000d6447824 */ /* 0x001fe200078e00ff */
[----:B------:R-:W-:Y:S02]  /*8250*/  LOP3.LUT R70, R213, 0xffff, RZ, 0xc0, !PT ;  /* 0x0000ffffd5467812 */ /* 0x000fe400078ec0ff */
[----:B------:R-:W-:Y:S02]  /*8260*/  PRMT R233, R215, 0x7104, RZ ;  /* 0x00007104d7e97816 */ /* 0x000fe400000000ff */
[----:B------:R-:W-:Y:S02]  /*8270*/  LOP3.LUT R71, R68, 0xff0000, RZ, 0xc0, !PT ;  /* 0x00ff000044477812 */ /* 0x000fe400078ec0ff */
[----:B------:R-:W0:Y:S01]  /*8280*/  LDC.64 R68, c[0x0][0x240] ;  /* 0x00009000ff447b82 */ /* 0x000e220000000a00 */
[----:B------:R-:W-:Y:S02]  /*8290*/  LOP3.LUT R234, R217, 0xff, RZ, 0xc0, !PT ;  /* 0x000000ffd9ea7812 */ /* 0x000fe400078ec0ff */
[----:B------:R-:W-:-:S02]  /*82a0*/  PRMT R70, R71, 0x4210, R70 ;  /* 0x0000421047467816 */ /* 0x000fc40000000046 */
[----:B------:R-:W-:Y:S01]  /*82b0*/  LOP3.LUT R232, R218, 0xff, RZ, 0xc0, !PT ;  /* 0x000000ffdae87812 */ /* 0x000fe200078ec0ff */
[----:B------:R-:W-:Y:S01]  /*82c0*/  IMAD.WIDE.U32 R234, R234, 0x1000000, RZ ;  /* 0x01000000eaea7825 */ /* 0x000fe200078e00ff */
[----:B------:R-:W-:Y:S02]  /*82d0*/  LOP3.LUT R233, R70, 0xff00, R233, 0xf8, !PT ;  /* 0x0000ff0046e97812 */ /* 0x000fe400078ef8e9 */
[----:B------:R-:W-:Y:S02]  /*82e0*/  LOP3.LUT R70, R219, 0xff, RZ, 0xc0, !PT ;  /* 0x000000ffdb467812 */ /* 0x000fe400078ec0ff */
[----:B------:R-:W-:Y:S01]  /*82f0*/  LOP3.LUT R237, R233, 0xff, R216, 0xf8, !PT ;  /* 0x000000ffe9ed7812 */ /* 0x000fe200078ef8d8 */
[----:B------:R-:W-:-:S04]  /*8300*/  IMAD.WIDE.U32 R232, R232, 0x10000, RZ ;  /* 0x00010000e8e87825 */ /* 0x000fc800078e00ff */
[----:B------:R-:W-:Y:S01]  /*8310*/  IMAD.WIDE.U32 R70, R70, 0x100, RZ ;  /* 0x0000010046467825 */ /* 0x000fe200078e00ff */
[----:B------:R-:W-:Y:S02]  /*8320*/  LOP3.LUT R237, R233, R237, R235, 0xfe, !PT ;  /* 0x000000ede9ed7212 */ /* 0x000fe400078efeeb */
[----:B------:R-:W-:Y:S02]  /*8330*/  LOP3.LUT R233, R70, R234, R232, 0xfe, !PT ;  /* 0x000000ea46e97212 */ /* 0x000fe400078efee8 */
[----:B------:R-:W-:Y:S01]  /*8340*/  LOP3.LUT R71, R237, R71, RZ, 0xfc, !PT ;  /* 0x00000047ed477212 */ /* 0x000fe200078efcff */
[----:B0-----:R-:W-:Y:S01]  /*8350*/  IMAD.WIDE.U32 R68, R229, 0x8, R68 ;  /* 0x00000008e5447825 */ /* 0x001fe200078e0044 */
[----:B------:R-:W-:-:S05]  /*8360*/  LOP3.LUT R70, R233, 0xff, R220, 0xf8, !PT ;  /* 0x000000ffe9467812 */ /* 0x000fca00078ef8dc */
[----:B------:R1:W-:Y:S02]  /*8370*/  STG.E.64 desc[UR6][R68.64], R70 ;  /* 0x0000004644007986 */ /* 0x0003e4000c101b06 */
.L_x_2627:
[----:B------:R-:W-:Y:S05]  /*8380*/  BSYNC B2 ;  /* 0x0000000000027941 */ /* 0x000fea0003800000 */
.L_x_2626:
[----:B------:R-:W-:Y:S01]  /*8390*/  IADD3 R230, R230, 0x20, RZ ;  /* 0x00000020e6e67810 */ /* 0x000fe20007ffe0ff */
[----:B------:R-:W-:-:S07]  /*83a0*/  VIADD R229, R229, 0x20 ;  /* 0x00000020e5e57836 */ /* 0x000fce0000000000 */
.L_x_2545:
[----:B------:R-:W-:Y:S05]  /*83b0*/  BSYNC B1 ;  /* 0x0000000000017941 */ /* 0x000fea0003800000 */
.L_x_2544:
        /* <DEDUP_REMOVED lines=15> */
[----:B------:R-:W-:Y:S01]  /*84b0*/  MOV R68, R224 ;  /* 0x000000e000447202 */ /* 0x000fe20000000f00 */
[----:B------:R-:W-:Y:S06]  /*84c0*/  @!P2 BRA `(.L_x_2632) ;  /* 0x000000040068a947 */ /* 0x000fec0003800000 */
[----:B------:R-:W-:Y:S02]  /*84d0*/  IMAD.MOV.U32 R68, RZ, RZ, R224 ;  /* 0x000000ffff447224 */ /* 0x000fe400078e00e0 */
[----:B-----5:R-:W-:Y:S01]  /*84e0*/  IMAD.U32 R106, R64, 0x10000, RZ ;  /* 0x00010000406a7824 */ /* 0x020fe200078e00ff */
[----:B------:R-:W-:Y:S06]  /*84f0*/  BRA `(.L_x_2632) ;  /* 0x00000004005c7947 */ /* 0x000fec0003800000 */
.L_x_2631:
        /* <DEDUP_REMOVED lines=12> */
.L_x_2634:
[----:B------:R-:W-:-:S07]  /*85c0*/  IMAD.MOV.U32 R97, RZ, RZ, R228 ;  /* 0x000000ffff617224 */ /* 0x000fce00078e00e4 */
.L_x_2635:
[----:B------:R-:W-:Y:S05]  /*85d0*/  BSYNC B3 ;  /* 0x0000000000037941 */ /* 0x000fea0003800000 */
.L_x_2633:
        /* <DEDUP_REMOVED lines=16> */
.L_x_2639:
[----:B------:R-:W-:Y:S05]  /*86e0*/  BSYNC B4 ;  /* 0x0000000000047941 */ /* 0x000fea0003800000 */
.L_x_2638:
        /* <DEDUP_REMOVED lines=44> */
.L_x_2637:
[----:B------:R-:W-:Y:S05]  /*89b0*/  BSYNC B3 ;  /* 0x0000000000037941 */ /* 0x000fea0003800000 */
.L_x_2636:
        /* <DEDUP_REMOVED lines=11> */
.L_x_2632:
[----:B------:R-:W-:Y:S05]  /*8a70*/  BSYNC B2 ;  /* 0x0000000000027941 */ /* 0x000fea0003800000 */
.L_x_2630:
        /* <DEDUP_REMOVED lines=9> */
.L_x_2641:
        /* <DEDUP_REMOVED lines=12> */
.L_x_2644:
[----:B------:R-:W-:-:S07]  /*8bd0*/  IMAD.MOV.U32 R97, RZ, RZ, R228 ;  /* 0x000000ffff617224 */ /* 0x000fce00078e00e4 */
.L_x_2645:
[----:B------:R-:W-:Y:S05]  /*8be0*/  BSYNC B3 ;  /* 0x0000000000037941 */ /* 0x000fea0003800000 */
.L_x_2643:
        /* <DEDUP_REMOVED lines=16> */
.L_x_2649:
[----:B------:R-:W-:Y:S05]  /*8cf0*/  BSYNC B4 ;  /* 0x0000000000047941 */ /* 0x000fea0003800000 */
.L_x_2648:
        /* <DEDUP_REMOVED lines=44> */
.L_x_2647:
[----:B------:R-:W-:Y:S05]  /*8fc0*/  BSYNC B3 ;  /* 0x0000000000037941 */ /* 0x000fea0003800000 */
.L_x_2646:
        /* <DEDUP_REMOVED lines=13> */
.L_x_2642:
[----:B------:R-:W-:Y:S05]  /*90a0*/  BSYNC B2 ;  /* 0x0000000000027941 */ /* 0x000fea0003800000 */
.L_x_2640:
        /* <DEDUP_REMOVED lines=8> */
.L_x_2651:
        /* <DEDUP_REMOVED lines=12> */
.L_x_2654:
[----:B------:R-:W-:-:S07]  /*91f0*/  MOV R97, R228 ;  /* 0x000000e400617202 */ /* 0x000fce0000000f00 */
.L_x_2655:
[----:B------:R-:W-:Y:S05]  /*9200*/  BSYNC B3 ;  /* 0x0000000000037941 */ /* 0x000fea0003800000 */
.L_x_2653:
        /* <DEDUP_REMOVED lines=16> */
.L_x_2659:
[----:B------:R-:W-:Y:S05]  /*9310*/  BSYNC B4 ;  /* 0x0000000000047941 */ /* 0x000fea0003800000 */
.L_x_2658:
        /* <DEDUP_REMOVED lines=44> */
.L_x_2657:
[----:B------:R-:W-:Y:S05]  /*95e0*/  BSYNC B3 ;  /* 0x0000000000037941 */ /* 0x000fea0003800000 */
.L_x_2656:
        /* <DEDUP_REMOVED lines=11> */
.L_x_2652:
[----:B------:R-:W-:Y:S05]  /*96a0*/  BSYNC B2 ;  /* 0x0000000000027941 */ /* 0x000fea0003800000 */
.L_x_2650:
        /* <DEDUP_REMOVED lines=9> */
.L_x_2661:
        /* <DEDUP_REMOVED lines=12> */
.L_x_2664:
[----:B------:R-:W-:-:S07]  /*9800*/  IMAD.MOV.U32 R97, RZ, RZ, R228 ;  /* 0x000000ffff617224 */ /* 0x000fce00078e00e4 */
.L_x_2665:
[----:B------:R-:W-:Y:S05]  /*9810*/  BSYNC B3 ;  /* 0x0000000000037941 */ /* 0x000fea0003800000 */
.L_x_2663:
        /* <DEDUP_REMOVED lines=16> */
.L_x_2669:
[----:B------:R-:W-:Y:S05]  /*9920*/  BSYNC B4 ;  /* 0x0000000000047941 */ /* 0x000fea0003800000 */
.L_x_2668:
        /* <DEDUP_REMOVED lines=44> */
.L_x_2667:
[----:B------:R-:W-:Y:S05]  /*9bf0*/  BSYNC B3 ;  /* 0x0000000000037941 */ /* 0x000fea0003800000 */
.L_x_2666:
        /* <DEDUP_REMOVED lines=13> */
.L_x_2662:
[----:B------:R-:W-:Y:S05]  /*9cd0*/  BSYNC B2 ;  /* 0x0000000000027941 */ /* 0x000fea0003800000 */
.L_x_2660:
        /* <DEDUP_REMOVED lines=8> */
.L_x_2671:
        /* <DEDUP_REMOVED lines=12> */
.L_x_2674:
[----:B------:R-:W-:-:S07]  /*9e20*/  MOV R97, R228 ;  /* 0x000000e400617202 */ /* 0x000fce0000000f00 */
.L_x_2675:
[----:B------:R-:W-:Y:S05]  /*9e30*/  BSYNC B3 ;  /* 0x0000000000037941 */ /* 0x000fea0003800000 */
.L_x_2673:
        /* <DEDUP_REMOVED lines=16> */
.L_x_2679:
[----:B------:R-:W-:Y:S05]  /*9f40*/  BSYNC B4 ;  /* 0x0000000000047941 */ /* 0x000fea0003800000 */
.L_x_2678:
        /* <DEDUP_REMOVED lines=42> */
[----:B------:R-:W-:Y:S01]  /*a1f0*/  HFMA2.MMA R68, -RZ, RZ, 0, 0 ;  /* 0x00000000ff447435 */ /* 0x000fe200000001ff */
[----:B------:R-:W-:-:S10]  /*a200*/  LOP3.LUT R222, R69, UR31, R70, 0x96, !PT ;  /* 0x0000001f45de7c12 */ /* 0x000fd4000f8e9646 */
.L_x_2677:
[----:B------:R-:W-:Y:S05]  /*a210*/  BSYNC B3 ;  /* 0x0000000000037941 */ /* 0x000fea0003800000 */
.L_x_2676:
        /* <DEDUP_REMOVED lines=11> */
.L_x_2672:
[----:B------:R-:W-:Y:S05]  /*a2d0*/  BSYNC B2 ;  /* 0x0000000000027941 */ /* 0x000fea0003800000 */
.L_x_2670:
[----:B------:R-:W-:Y:S04]  /*a2e0*/  BSSY B2, `(.L_x_2680) ;  /* 0x0000062000027945 */ /* 0x000fe80003800000 */
[----:B------:R-:W-:Y:S05]  /*a2f0*/  @P3 BRA `(.L_x_2681) ;  /* 0x00000000001c3947 */ /* 0x000fea0003800000 */
[----:B------:R-:W-:Y:S01]  /*a300*/  MOV R99, RZ ;  /* 0x000000ff00637202 */ /* 0x000fe20000000f00 */
[----:B------:R-:W-:Y:S01]  /*a310*/  IMAD.MOV.U32 R69, RZ, RZ, R68 ;  /* 0x000000ffff457224 */ /* 0x000fe200078e0044 */
[----:B------:R-:W-:Y:S06]  /*a320*/  @!P2 BRA `(.L_x_2682) ;  /* 0x000000040074a947 */ /* 0x000fec0003800000 */
[----:B-----5:R-:W-:Y:S02]  /*a330*/  PRMT R99, R66, 0x7632, R99 ;  /* 0x0000763242637816 */ /* 0x020fe40000000063 */
[----:B------:R-:W-:-:S03]  /*a340*/  MOV R69, R68 ;  /* 0x0000004400457202 */ /* 0x000fc60000000f00 */
[----:B------:R-:W-:Y:S01]  /*a350*/  IMAD.U32 R99, R99, 0x10000, RZ ;  /* 0x0001000063637824 */ /* 0x000fe200078e00ff */
[----:B------:R-:W-:Y:S06]  /*a360*/  BRA `(.L_x_2682) ;  /* 0x0000000400647947 */ /* 0x000fec0003800000 */
.L_x_2681:
[C---:B------:R-:W-:Y:S01]  /*a370*/  ISETP.NE.AND P4, PT, R68.reuse, 0x1, PT ;  /* 0x000000014400780c */ /* 0x040fe20003f85270 */
[----:B------:R-:W-:Y:S01]  /*a380*/  BSSY B3, `(.L_x_2683) ;  /* 0x000000c000037945 */ /* 0x000fe20003800000 */
[----:B------:R-:W-:-:S11]  /*a390*/  IADD3 R69, R68, 0x1, RZ ;  /* 0x0000000144457810 */ /* 0x000fd60007ffe0ff */
        /* <DEDUP_REMOVED lines=9> */
.L_x_2684:
[----:B------:R-:W-:-:S07]  /*a430*/  MOV R97, R228 ;  /* 0x000000e400617202 */ /* 0x000fce0000000f00 */
.L_x_2685:
[----:B------:R-:W-:Y:S05]  /*a440*/  BSYNC B3 ;  /* 0x0000000000037941 */ /* 0x000fea0003800000 */
.L_x_2683:
        /* <DEDUP_REMOVED lines=16> */
.L_x_2689:
[----:B------:R-:W-:Y:S05]  /*a550*/  BSYNC B4 ;  /* 0x0000000000047941 */ /* 0x000fea0003800000 */
.L_x_2688:
        /* <DEDUP_REMOVED lines=43> */
[----:B------:R-:W-:-:S11]  /*a810*/  HFMA2.MMA R69, -RZ, RZ, 0, 0 ;  /* 0x00000000ff457435 */ /* 0x000fd600000001ff */
.L_x_2687:
[----:B------:R-:W-:Y:S05]  /*a820*/  BSYNC B3 ;  /* 0x0000000000037941 */ /* 0x000fea0003800000 */
.L_x_2686:
        /* <DEDUP_REMOVED lines=13> */
.L_x_2682:
[----:B------:R-:W-:Y:S05]  /*a900*/  BSYNC B2 ;  /* 0x0000000000027941 */ /* 0x000fea0003800000 */
.L_x_2680:
[----:B------:R-:W-:Y:S04]  /*a910*/  BSSY B2, `(.L_x_2690) ;  /* 0x000005f000027945 */ /* 0x000fe80003800000 */
[----:B------:R-:W-:Y:S05]  /*a920*/  @P3 BRA `(.L_x_2691) ;  /* 0x0000000000183947 */ /* 0x000fea0003800000 */
[----:B------:R-:W-:Y:S01]  /*a930*/  MOV R100, RZ ;  /* 0x000000ff00647202 */ /* 0x000fe20000000f00 */
[----:B------:R-:W-:Y:S01]  /*a940*/  IMAD.MOV.U32 R68, RZ, RZ, R69 ;  /* 0x000000ffff447224 */ /* 0x000fe200078e0045 */
[----:B------:R-:W-:Y:S06]  /*a950*/  @!P2 BRA `(.L_x_2692) ;  /* 0x000000040068a947 */ /* 0x000fec0003800000 */
[----:B------:R-:W-:Y:S01]  /*a960*/  MOV R68, R69 ;  /* 0x0000004500447202 */ /* 0x000fe20000000f00 */
[----:B-----5:R-:W-:Y:S01]  /*a970*/  IMAD.U32 R100, R67, 0x10000, RZ ;  /* 0x0001000043647824 */ /* 0x020fe200078e00ff */
[----:B------:R-:W-:Y:S06]  /*a980*/  BRA `(.L_x_2692) ;  /* 0x00000004005c7947 */ /* 0x000fec0003800000 */
.L_x_2691:
        /* <DEDUP_REMOVED lines=12> */
.L_x_2694:
[----:B------:R-:W-:-:S07]  /*aa50*/  MOV R97, R228 ;  /* 0x000000e400617202 */ /* 0x000fce0000000f00 */
.L_x_2695:
[----:B------:R-:W-:Y:S05]  /*aa60*/  BSYNC B3 ;  /* 0x0000000000037941 */ /* 0x000fea0003800000 */
.L_x_2693:
        /* <DEDUP_REMOVED lines=16> */
.L_x_2699:
[----:B------:R-:W-:Y:S05]  /*ab70*/  BSYNC B4 ;  /* 0x0000000000047941 */ /* 0x000fea0003800000 */
.L_x_2698:
        /* <DEDUP_REMOVED lines=44> */
.L_x_2697:
[----:B------:R-:W-:Y:S05]  /*ae40*/  BSYNC B3 ;  /* 0x0000000000037941 */ /* 0x000fea0003800000 */
.L_x_2696:
        /* <DEDUP_REMOVED lines=11> */
.L_x_2692:
[----:B------:R-:W-:Y:S05]  /*af00*/  BSYNC B2 ;  /* 0x0000000000027941 */ /* 0x000fea0003800000 */
.L_x_2690:
        /* <DEDUP_REMOVED lines=9> */
.L_x_2701:
        /* <DEDUP_REMOVED lines=12> */
.L_x_2704:
[----:B------:R-:W-:-:S07]  /*b060*/  MOV R97, R228 ;  /* 0x000000e400617202 */ /* 0x000fce0000000f00 */
.L_x_2705:
[----:B------:R-:W-:Y:S05]  /*b070*/  BSYNC B3 ;  /* 0x0000000000037941 */ /* 0x000fea0003800000 */
.L_x_2703:
        /* <DEDUP_REMOVED lines=16> */
.L_x_2709:
[----:B------:R-:W-:Y:S05]  /*b180*/  BSYNC B4 ;  /* 0x0000000000047941 */ /* 0x000fea0003800000 */
.L_x_2708:
[C---:B------:R-:W-:Y:S01]  /*b190*/  IMAD.HI.U32 R69, R55.reuse, -0x326172a9, RZ ;  /* 0xcd9e8d5737457827 */ /* 0x040fe200078e00ff */
        /* <DEDUP_REMOVED lines=43> */
.L_x_2707:
[----:B------:R-:W-:Y:S05]  /*b450*/  BSYNC B3 ;  /* 0x0000000000037941 */ /* 0x000fea0003800000 */
.L_x_2706:
        /* <DEDUP_REMOVED lines=13> */
.L_x_2702:
[----:B------:R-:W-:Y:S05]  /*b530*/  BSYNC B2 ;  /* 0x0000000000027941 */ /* 0x000fea0003800000 */
.L_x_2700:
        /* <DEDUP_REMOVED lines=29> */
.L_x_2711:
[----:B------:R-:W-:Y:S05]  /*b710*/  BSYNC B2 ;  /* 0x0000000000027941 */ /* 0x000fea0003800000 */
.L_x_2710:
[----:B------:R-:W-:Y:S01]  /*b720*/  VIADD R230, R230, 0x20 ;  /* 0x00000020e6e67836 */ /* 0x000fe20000000000 */
[----:B------:R-:W-:-:S07]  /*b730*/  IADD3 R229, R229, 0x20, RZ ;  /* 0x00000020e5e57810 */ /* 0x000fce0007ffe0ff */
.L_x_2629:
[----:B------:R-:W-:Y:S05]  /*b740*/  BSYNC B1 ;  /* 0x0000000000017941 */ /* 0x000fea0003800000 */
.L_x_2628:
        /* <DEDUP_REMOVED lines=17> */
[----:B------:R-:W-:Y:S01]  /*b860*/  IMAD.MOV.U32 R68, RZ, RZ, R224 ;  /* 0x000000ffff447224 */ /* 0x000fe200078e00e0 */
[----:B-----5:R-:W-:Y:S01]  /*b870*/  SHF.L.U32 R98, R64, 0x10, RZ ;  /* 0x0000001040627819 */ /* 0x020fe200000006ff */
[----:B------:R-:W-:Y:S06]  /*b880*/  BRA `(.L_x_2716) ;  /* 0x00000004005c7947 */ /* 0x000fec0003800000 */
.L_x_2715:
        /* <DEDUP_REMOVED lines=12> */
.L_x_2718:
[----:B------:R-:W-:-:S07]  /*b950*/  IMAD.MOV.U32 R89, RZ, RZ, R228 ;  /* 0x000000ffff597224 */ /* 0x000fce00078e00e4 */
.L_x_2719:
[----:B------:R-:W-:Y:S05]  /*b960*/  BSYNC B3 ;  /* 0x0000000000037941 */ /* 0x000fea0003800000 */
.L_x_2717:
        /* <DEDUP_REMOVED lines=16> */
.L_x_2723:
[----:B------:R-:W-:Y:S05]  /*ba70*/  BSYNC B4 ;  /* 0x0000000000047941 */ /* 0x000fea0003800000 */
.L_x_2722:
        /* <DEDUP_REMOVED lines=44> */
.L_x_2721:
[----:B------:R-:W-:Y:S05]  /*bd40*/  BSYNC B3 ;  /* 0x0000000000037941 */ /* 0x000fea0003800000 */
.L_x_2720:
[----:B------:R-:W-:Y:S01]  /*bd50*/  HFMA2.MMA R70, -RZ, RZ, 0.1171875, 0 ;  /* 0x2f800000ff467435 */ /* 0x000fe200000001ff */
[----:B------:R-:W-:Y:S01]  /*bd60*/  I2FP.F32.U32 R69, R89 ;  /* 0x0000005900457245 */ /* 0x000fe20000201000 */
[----:B-----5:R-:W-:-:S04]  /*bd70*/  IMAD.U32 R71, R60, 0x10000, RZ ;  /* 0x000100003c477824 */ /* 0x020fc800078e00ff */
[----:B------:R-:W-:-:S04]  /*bd80*/  FMUL.FTZ R71, R71, UR13 ;  /* 0x0000000d47477c20 */ /* 0x000fc80008410000 */
[----:B------:R-:W-:Y:S01]  /*bd90*/  FFMA.FTZ R69, R69, R70, 1.1641532182693481445e-10 ;  /* 0x2f00000045457423 */ /* 0x000fe20000010046 */
[----:B------:R-:W-:-:S04]  /*bda0*/  FMUL.FTZ R71, R71, UR12 ;  /* 0x0000000c47477c20 */ /* 0x000fc80008410000 */
[----:B------:R-:W-:Y:S02]  /*bdb0*/  FSETP.GTU.FTZ.AND P4, PT, R69, UR10, PT ;  /* 0x0000000a45007c0b */ /* 0x000fe4000bf9c000 */
[----:B------:R-:W-:Y:S02]  /*bdc0*/  @P2 SHF.L.U32 R69, R64, 0x10, RZ ;  /* 0x0000001040452819 */ /* 0x000fe400000006ff */
[----:B------:R-:W-:Y:S02]  /*bdd0*/  FSEL R98, R71, RZ, !P4 ;  /* 0x000000ff47627208 */ /* 0x000fe40006000000 */
[----:B------:R-:W-:-:S03]  /*bde0*/  SEL R220, RZ, 0x1, P4 ;  /* 0x00000001ffdc7807 */ /* 0x000fc60002000000 */
[----:B------:R-:W-:-:S07]  /*bdf0*/  @P2 FADD.FTZ R98, R69, R98 ;  /* 0x0000006245622221 */ /* 0x000fce0000010000 */
.L_x_2716:
[----:B------:R-:W-:Y:S05]  /*be00*/  BSYNC B2 ;  /* 0x0000000000027941 */ /* 0x000fea0003800000 */
.L_x_2714:
[----:B------:R-:W-:Y:S04]  /*be10*/  BSSY B2, `(.L_x_2724) ;  /* 0x0000062000027945 */ /* 0x000fe80003800000 */
[----:B------:R-:W-:Y:S05]  /*be20*/  @P3 BRA `(.L_x_2725) ;  /* 0x00000000001c3947 */ /* 0x000fea0003800000 */
[----:B------:R-:W-:Y:S01]  /*be30*/  IMAD.MOV.U32 R95, RZ, RZ, RZ ;  /* 0x000000ffff5f7224 */ /* 0x000fe200078e00ff */
[----:B------:R-:W-:Y:S01]  /*be40*/  MOV R69, R68 ;  /* 0x0000004400457202 */ /* 0x000fe20000000f00 */
[----:B------:R-:W-:Y:S06]  /*be50*/  @!P2 BRA `(.L_x_2726) ;  /* 0x000000040074a947 */ /* 0x000fec0003800000 */
[----:B-----5:R-:W-:Y:S01]  /*be60*/  PRMT R95, R64, 0x7632, R95 ;  /* 0x00007632405f7816 */ /* 0x020fe2000000005f */
[----:B------:R-:W-:-:S03]  /*be70*/  IMAD.MOV.U32 R69, RZ, RZ, R68 ;  /* 0x000000ffff457224 */ /* 0x000fc600078e0044 */
[----:B------:R-:W-:Y:S01]  /*be80*/  SHF.L.U32 R95, R95, 0x10, RZ ;  /* 0x000000105f5f7819 */ /* 0x000fe200000006ff */
[----:B------:R-:W-:Y:S06]  /*be90*/  BRA `(.L_x_2726) ;  /* 0x0000000400647947 */ /* 0x000fec0003800000 */
.L_x_2725:
        /* <DEDUP_REMOVED lines=12> */
.L_x_2728:
[----:B------:R-:W-:-:S07]  /*bf60*/  IMAD.MOV.U32 R89, RZ, RZ, R228 ;  /* 0x000000ffff597224 */ /* 0x000fce00078e00e4 */
.L_x_2729:
[----:B------:R-:W-:Y:S05]  /*bf70*/  BSYNC B3 ;  /* 0x0000000000037941 */ /* 0x000fea0003800000 */
.L_x_2727:
        /* <DEDUP_REMOVED lines=16> */
.L_x_2733:
[----:B------:R-:W-:Y:S05]  /*c080*/  BSYNC B4 ;  /* 0x0000000000047941 */ /* 0x000fea0003800000 */
.L_x_2732:
        /* <DEDUP_REMOVED lines=44> */
.L_x_2731:
[----:B------:R-:W-:Y:S05]  /*c350*/  BSYNC B3 ;  /* 0x0000000000037941 */ /* 0x000fea0003800000 */
.L_x_2730:
        /* <DEDUP_REMOVED lines=10> */
[----:B------:R-:W-:Y:S02]  /*c400*/  @P2 SHF.L.U32 R68, R68, 0x10, RZ ;  /* 0x0000001044442819 */ /* 0x000fe400000006ff */
[----:B------:R-:W-:-:S03]  /*c410*/  SEL R219, RZ, 0x1, P4 ;  /* 0x00000001ffdb7807 */ /* 0x000fc60002000000 */
[----:B------:R-:W-:-:S07]  /*c420*/  @P2 FADD.FTZ R95, R68, R95 ;  /* 0x0000005f445f2221 */ /* 0x000fce0000010000 */
.L_x_2726:
[----:B------:R-:W-:Y:S05]  /*c430*/  BSYNC B2 ;  /* 0x0000000000027941 */ /* 0x000fea0003800000 */
.L_x_2724:
[----:B------:R-:W-:Y:S04]  /*c440*/  BSSY B2, `(.L_x_2734) ;  /* 0x000005f000027945 */ /* 0x000fe80003800000 */
[----:B------:R-:W-:Y:S05]  /*c450*/  @P3 BRA `(.L_x_2735) ;  /* 0x0000000000183947 */ /* 0x000fea0003800000 */
[----:B------:R-:W-:Y:S01]  /*c460*/  IMAD.MOV.U32 R96, RZ, RZ, RZ ;  /* 0x000000ffff607224 */ /* 0x000fe200078e00ff */
[----:B------:R-:W-:Y:S01]  /*c470*/  MOV R68, R69 ;  /* 0x0000004500447202 */ /* 0x000fe20000000f00 */
[----:B------:R-:W-:Y:S06]  /*c480*/  @!P2 BRA `(.L_x_2736) ;  /* 0x000000040068a947 */ /* 0x000fec0003800000 */
[----:B------:R-:W-:Y:S01]  /*c490*/  IMAD.MOV.U32 R68, RZ, RZ, R69 ;  /* 0x000000ffff447224 */ /* 0x000fe200078e0045 */
[----:B-----5:R-:W-:Y:S01]  /*c4a0*/  SHF.L.U32 R96, R65, 0x10, RZ ;  /* 0x0000001041607819 */ /* 0x020fe200000006ff */
[----:B------:R-:W-:Y:S06]  /*c4b0*/  BRA `(.L_x_2736) ;  /* 0x00000004005c7947 */ /* 0x000fec0003800000 */
.L_x_2735:
        /* <DEDUP_REMOVED lines=12> */
.L_x_2738:
[----:B------:R-:W-:-:S07]  /*c580*/  IMAD.MOV.U32 R89, RZ, RZ, R228 ;  /* 0x000000ffff597224 */ /* 0x000fce00078e00e4 */
.L_x_2739:
[----:B------:R-:W-:Y:S05]  /*c590*/  BSYNC B3 ;  /* 0x0000000000037941 */ /* 0x000fea0003800000 */
.L_x_2737:
        /* <DEDUP_REMOVED lines=16> */
.L_x_2743:
[----:B------:R-:W-:Y:S05]  /*c6a0*/  BSYNC B4 ;  /* 0x0000000000047941 */ /* 0x000fea0003800000 */
.L_x_2742:
        /* <DEDUP_REMOVED lines=44> */
.L_x_2741:
[----:B------:R-:W-:Y:S05]  /*c970*/  BSYNC B3 ;  /* 0x0000000000037941 */ /* 0x000fea0003800000 */
.L_x_2740:
        /* <DEDUP_REMOVED lines=11> */
.L_x_2736:
[----:B------:R-:W-:Y:S05]  /*ca30*/  BSYNC B2 ;  /* 0x0000000000027941 */ /* 0x000fea0003800000 */
.L_x_2734:
        /* <DEDUP_REMOVED lines=9> */
.L_x_2745:
        /* <DEDUP_REMOVED lines=12> */
.L_x_2748:
[----:B------:R-:W-:-:S07]  /*cb90*/  IMAD.MOV.U32 R89, RZ, RZ, R228 ;  /* 0x000000ffff597224 */ /* 0x000fce00078e00e4 */
.L_x_2749:
[----:B------:R-:W-:Y:S05]  /*cba0*/  BSYNC B3 ;  /* 0x0000000000037941 */ /* 0x000fea0003800000 */
.L_x_2747:
        /* <DEDUP_REMOVED lines=16> */
.L_x_2753:
[----:B------:R-:W-:Y:S05]  /*ccb0*/  BSYNC B4 ;  /* 0x0000000000047941 */ /* 0x000fea0003800000 */
.L_x_2752:
        /* <DEDUP_REMOVED lines=44> */
.L_x_2751:
[----:B------:R-:W-:Y:S05]  /*cf80*/  BSYNC B3 ;  /* 0x0000000000037941 */ /* 0x000fea0003800000 */
.L_x_2750:
        /* <DEDUP_REMOVED lines=13> */
.L_x_2746:
[----:B------:R-:W-:Y:S05]  /*d060*/  BSYNC B2 ;  /* 0x0000000000027941 */ /* 0x000fea0003800000 */
.L_x_2744:
        /* <DEDUP_REMOVED lines=8> */
.L_x_2755:
        /* <DEDUP_REMOVED lines=12> */
.L_x_2758:
[----:B------:R-:W-:-:S07]  /*d1b0*/  IMAD.MOV.U32 R89, RZ, RZ, R228 ;  /* 0x000000ffff597224 */ /* 0x000fce00078e00e4 */
.L_x_2759:
[----:B------:R-:W-:Y:S05]  /*d1c0*/  BSYNC B3 ;  /* 0x0000000000037941 */ /* 0x000fea0003800000 */
.L_x_2757:
        /* <DEDUP_REMOVED lines=16> */
.L_x_2763:
[----:B------:R-:W-:Y:S05]  /*d2d0*/  BSYNC B4 ;  /* 0x0000000000047941 */ /* 0x000fea0003800000 */
.L_x_2762:
        /* <DEDUP_REMOVED lines=44> */
.L_x_2761:
[----:B------:R-:W-:Y:S05]  /*d5a0*/  BSYNC B3 ;  /* 0x0000000000037941 */ /* 0x000fea0003800000 */
.L_x_2760:
        /* <DEDUP_REMOVED lines=11> */
.L_x_2756:
[----:B------:R-:W-:Y:S05]  /*d660*/  BSYNC B2 ;  /* 0x0000000000027941 */ /* 0x000fea0003800000 */
.L_x_2754:
        /* <DEDUP_REMOVED lines=9> */
.L_x_2765:
        /* <DEDUP_REMOVED lines=12> */
.L_x_2768:
[----:B------:R-:W-:-:S07]  /*d7c0*/  IMAD.MOV.U32 R89, RZ, RZ, R228 ;  /* 0x000000ffff597224 */ /* 0x000fce00078e00e4 */
.L_x_2769:
[----:B------:R-:W-:Y:S05]  /*d7d0*/  BSYNC B3 ;  /* 0x0000000000037941 */ /* 0x000fea0003800000 */
.L_x_2767:
        /* <DEDUP_REMOVED lines=16> */
.L_x_2773:
[----:B------:R-:W-:Y:S05]  /*d8e0*/  BSYNC B4 ;  /* 0x0000000000047941 */ /* 0x000fea0003800000 */
.L_x_2772:
        /* <DEDUP_REMOVED lines=44> */
.L_x_2771:
[----:B------:R-:W-:Y:S05]  /*dbb0*/  BSYNC B3 ;  /* 0x0000000000037941 */ /* 0x000fea0003800000 */
.L_x_2770:
        /* <DEDUP_REMOVED lines=13> */
.L_x_2766:
[----:B------:R-:W-:Y:S05]  /*dc90*/  BSYNC B2 ;  /* 0x0000000000027941 */ /* 0x000fea0003800000 */
.L_x_2764:
        /* <DEDUP_REMOVED lines=8> */
.L_x_2775:
        /* <DEDUP_REMOVED lines=12> */
.L_x_2778:
[----:B------:R-:W-:-:S07]  /*dde0*/  IMAD.MOV.U32 R89, RZ, RZ, R228 ;  /* 0x000000ffff597224 */ /* 0x000fce00078e00e4 */
.L_x_2779:
[----:B------:R-:W-:Y:S05]  /*ddf0*/  BSYNC B3 ;  /* 0x0000000000037941 */ /* 0x000fea0003800000 */
.L_x_2777:
        /* <DEDUP_REMOVED lines=16> */
.L_x_2783:
[----:B------:R-:W-:Y:S05]  /*df00*/  BSYNC B4 ;  /* 0x0000000000047941 */ /* 0x000fea0003800000 */
.L_x_2782:
        /* <DEDUP_REMOVED lines=44> */
.L_x_2781:
[----:B------:R-:W-:Y:S05]  /*e1d0*/  BSYNC B3 ;  /* 0x0000000000037941 */ /* 0x000fea0003800000 */
.L_x_2780:
        /* <DEDUP_REMOVED lines=11> */
.L_x_2776:
[----:B------:R-:W-:Y:S05]  /*e290*/  BSYNC B2 ;  /* 0x0000000000027941 */ /* 0x000fea0003800000 */
.L_x_2774:
        /* <DEDUP_REMOVED lines=9> */
.L_x_2785:
        /* <DEDUP_REMOVED lines=12> */
.L_x_2788:
[----:B------:R-:W-:-:S07]  /*e3f0*/  IMAD.MOV.U32 R89, RZ, RZ, R228 ;  /* 0x000000ffff597224 */ /* 0x000fce00078e00e4 */
.L_x_2789:
[----:B------:R-:W-:Y:S05]  /*e400*/  BSYNC B3 ;  /* 0x0000000000037941 */ /* 0x000fea0003800000 */
.L_x_2787:
        /* <DEDUP_REMOVED lines=16> */
.L_x_2793:
[----:B------:R-:W-:Y:S05]  /*e510*/  BSYNC B4 ;  /* 0x0000000000047941 */ /* 0x000fea0003800000 */
.L_x_2792:
        /* <DEDUP_REMOVED lines=44> */
.L_x_2791:
[----:B------:R-:W-:Y:S05]  /*e7e0*/  BSYNC B3 ;  /* 0x0000000000037941 */ /* 0x000fea0003800000 */
.L_x_2790:
        /* <DEDUP_REMOVED lines=13> */
.L_x_2786:
[----:B------:R-:W-:Y:S05]  /*e8c0*/  BSYNC B2 ;  /* 0x0000000000027941 */ /* 0x000fea0003800000 */
.L_x_2784:
        /* <DEDUP_REMOVED lines=29> */
.L_x_2795:
[----:B------:R-:W-:Y:S05]  /*eaa0*/  BSYNC B2 ;  /* 0x0000000000027941 */ /* 0x000fea0003800000 */
.L_x_2794:
[----:B------:R-:W-:Y:S01]  /*eab0*/  IADD3 R230, R230, 0x20, RZ ;  /* 0x00000020e6e67810 */ /* 0x000fe20007ffe0ff */
[----:B------:R-:W-:-:S07]  /*eac0*/  VIADD R229, R229, 0x20 ;  /* 0x00000020e5e57836 */ /* 0x000fce0000000000 */
.L_x_2713:
[----:B------:R-:W-:Y:S05]  /*ead0*/  BSYNC B1 ;  /* 0x0000000000017941 */ /* 0x000fea0003800000 */
.L_x_2712:
        /* <DEDUP_REMOVED lines=17> */
[----:B------:R-:W-:Y:S01]  /*ebf0*/  MOV R68, R224 ;  /* 0x000000e000447202 */ /* 0x000fe20000000f00 */
[----:B-----5:R-:W-:Y:S01]  /*ec00*/  IMAD.U32 R90, R64, 0x10000, RZ ;  /* 0x00010000405a7824 */ /* 0x020fe200078e00ff */
[----:B------:R-:W-:Y:S06]  /*ec10*/  BRA `(.L_x_2800) ;  /* 0x00000004005c7947 */ /* 0x000fec0003800000 */
.L_x_2799:
        /* <DEDUP_REMOVED lines=12> */
.L_x_2802:
[----:B------:R-:W-:-:S07]  /*ece0*/  MOV R83, R228 ;  /* 0x000000e400537202 */ /* 0x000fce0000000f00 */
.L_x_2803:
[----:B------:R-:W-:Y:S05]  /*ecf0*/  BSYNC B3 ;  /* 0x0000000000037941 */ /* 0x000fea0003800000 */
.L_x_2801:
        /* <DEDUP_REMOVED lines=16> */
.L_x_2807:
[----:B------:R-:W-:Y:S05]  /*ee00*/  BSYNC B4 ;  /* 0x0000000000047941 */ /* 0x000fea0003800000 */
.L_x_2806:
        /* <DEDUP_REMOVED lines=44> */
.L_x_2805:
[----:B------:R-:W-:Y:S05]  /*f0d0*/  BSYNC B3 ;  /* 0x0000000000037941 */ /* 0x000fea0003800000 */
.L_x_2804:
        /* <DEDUP_REMOVED lines=11> */
.L_x_2800:
[----:B------:R-:W-:Y:S05]  /*f190*/  BSYNC B2 ;  /* 0x0000000000027941 */ /* 0x000fea0003800000 */
.L_x_2798:
        /* <DEDUP_REMOVED lines=9> */
.L_x_2809:
        /* <DEDUP_REMOVED lines=12> */
.L_x_2812:
[----:B------:R-:W-:-:S07]  /*f2f0*/  MOV R83, R228 ;  /* 0x000000e400537202 */ /* 0x000fce0000000f00 */
.L_x_2813:
[----:B------:R-:W-:Y:S05]  /*f300*/  BSYNC B3 ;  /* 0x0000000000037941 */ /* 0x000fea0003800000 */
.L_x_2811:
        /* <DEDUP_REMOVED lines=16> */
.L_x_2817:
[----:B------:R-:W-:Y:S05]  /*f410*/  BSYNC B4 ;  /* 0x0000000000047941 */ /* 0x000fea0003800000 */
.L_x_2816:
        /* <DEDUP_REMOVED lines=44> */
.L_x_2815:
[----:B------:R-:W-:Y:S05]  /*f6e0*/  BSYNC B3 ;  /* 0x0000000000037941 */ /* 0x000fea0003800000 */
.L_x_2814:
        /* <DEDUP_REMOVED lines=13> */
.L_x_2810:
[----:B------:R-:W-:Y:S05]  /*f7c0*/  BSYNC B2 ;  /* 0x0000000000027941 */ /* 0x000fea0003800000 */
.L_x_2808:
        /* <DEDUP_REMOVED lines=8> */
.L_x_2819:
        /* <DEDUP_REMOVED lines=12> */
.L_x_2822:
[----:B------:R-:W-:-:S07]  /*f910*/  MOV R83, R228 ;  /* 0x000000e400537202 */ /* 0x000fce0000000f00 */
.L_x_2823:
[----:B------:R-:W-:Y:S05]  /*f920*/  BSYNC B3 ;  /* 0x0000000000037941 */ /* 0x000fea0003800000 */
.L_x_2821:
        /* <DEDUP_REMOVED lines=16> */
.L_x_2827:
[----:B------:R-:W-:Y:S05]  /*fa30*/  BSYNC B4 ;  /* 0x0000000000047941 */ /* 0x000fea0003800000 */
.L_x_2826:
        /* <DEDUP_REMOVED lines=44> */
.L_x_2825:
[----:B------:R-:W-:Y:S05]  /*fd00*/  BSYNC B3 ;  /* 0x0000000000037941 */ /* 0x000fea0003800000 */
.L_x_2824:
        /* <DEDUP_REMOVED lines=11> */
.L_x_2820:
[----:B------:R-:W-:Y:S05]  /*fdc0*/  BSYNC B2 ;  /* 0x0000000000027941 */ /* 0x000fea0003800000 */
.L_x_2818:
        /* <DEDUP_REMOVED lines=9> */
.L_x_2829:
        /* <DEDUP_REMOVED lines=12> */
.L_x_2832:
[----:B------:R-:W-:-:S07]  /*ff20*/  MOV R83, R228 ;  /* 0x000000e400537202 */ /* 0x000fce0000000f00 */
.L_x_2833:
[----:B------:R-:W-:Y:S05]  /*ff30*/  BSYNC B3 ;  /* 0x0000000000037941 */ /* 0x000fea0003800000 */
.L_x_2831:
        /* <DEDUP_REMOVED lines=16> */
.L_x_2837:
[----:B------:R-:W-:Y:S05]  /*10040*/  BSYNC B4 ;  /* 0x0000000000047941 */ /* 0x000fea0003800000 */
.L_x_2836:
        /* <DEDUP_REMOVED lines=44> */
.L_x_2835:
[----:B------:R-:W-:Y:S05]  /*10310*/  BSYNC B3 ;  /* 0x0000000000037941 */ /* 0x000fea0003800000 */
.L_x_2834:
        /* <DEDUP_REMOVED lines=13> */
.L_x_2830:
[----:B------:R-:W-:Y:S05]  /*103f0*/  BSYNC B2 ;  /* 0x0000000000027941 */ /* 0x000fea0003800000 */
.L_x_2828:
        /* <DEDUP_REMOVED lines=8> */
.L_x_2839:
        /* <DEDUP_REMOVED lines=12> */
.L_x_2842:
[----:B------:R-:W-:-:S07]  /*10540*/  MOV R83, R228 ;  /* 0x000000e400537202 */ /* 0x000fce0000000f00 */
.L_x_2843:
[----:B------:R-:W-:Y:S05]  /*10550*/  BSYNC B3 ;  /* 0x0000000000037941 */ /* 0x000fea0003800000 */
.L_x_2841:
        /* <DEDUP_REMOVED lines=16> */
.L_x_2847:
[----:B------:R-:W-:Y:S05]  /*10660*/  BSYNC B4 ;  /* 0x0000000000047941 */ /* 0x000fea0003800000 */
.L_x_2846:
        /* <DEDUP_REMOVED lines=44> */
.L_x_2845:
[----:B------:R-:W-:Y:S05]  /*10930*/  BSYNC B3 ;  /* 0x0000000000037941 */ /* 0x000fea0003800000 */
.L_x_2844:
        /* <DEDUP_REMOVED lines=11> */
.L_x_2840:
[----:B------:R-:W-:Y:S05]  /*109f0*/  BSYNC B2 ;  /* 0x0000000000027941 */ /* 0x000fea0003800000 */
.L_x_2838:
        /* <DEDUP_REMOVED lines=9> */
.L_x_2849:
        /* <DEDUP_REMOVED lines=12> */
.L_x_2852:
[----:B------:R-:W-:-:S07]  /*10b50*/  MOV R83, R228 ;  /* 0x000000e400537202 */ /* 0x000fce0000000f00 */
.L_x_2853:
[----:B------:R-:W-:Y:S05]  /*10b60*/  BSYNC B3 ;  /* 0x0000000000037941 */ /* 0x000fea0003800000 */
.L_x_2851:
        /* <DEDUP_REMOVED lines=16> */
.L_x_2857:
[----:B------:R-:W-:Y:S05]  /*10c70*/  BSYNC B4 ;  /* 0x0000000000047941 */ /* 0x000fea0003800000 */
.L_x_2856:
        /* <DEDUP_REMOVED lines=44> */
.L_x_2855:
[----:B------:R-:W-:Y:S05]  /*10f40*/  BSYNC B3 ;  /* 0x0000000000037941 */ /* 0x000fea0003800000 */
.L_x_2854:
        /* <DEDUP_REMOVED lines=13> */
.L_x_2850:
[----:B------:R-:W-:Y:S05]  /*11020*/  BSYNC B2 ;  /* 0x0000000000027941 */ /* 0x000fea0003800000 */
.L_x_2848:
        /* <DEDUP_REMOVED lines=8> */
.L_x_2859:
        /* <DEDUP_REMOVED lines=12> */
.L_x_2862:
[----:B------:R-:W-:-:S07]  /*11170*/  MOV R187, R228 ;  /* 0x000000e400bb7202 */ /* 0x000fce0000000f00 */
.L_x_2863:
[----:B------:R-:W-:Y:S05]  /*11180*/  BSYNC B3 ;  /* 0x0000000000037941 */ /* 0x000fea0003800000 */
.L_x_2861:
        /* <DEDUP_REMOVED lines=16> */
.L_x_2867:
[----:B------:R-:W-:Y:S05]  /*11290*/  BSYNC B4 ;  /* 0x0000000000047941 */ /* 0x000fea0003800000 */
.L_x_2866:
        /* <DEDUP_REMOVED lines=44> */
.L_x_2865:
[----:B------:R-:W-:Y:S05]  /*11560*/  BSYNC B3 ;  /* 0x0000000000037941 */ /* 0x000fea0003800000 */
.L_x_2864:
[----:B------:R-:W-:Y:S01]  /*11570*/  I2FP.F32.U32 R69, R187 ;  /* 0x000000bb00457245 */ /* 0x000fe20000201000 */
[----:B------:R-:W-:Y:S01]  /*11580*/  IMAD.MOV.U32 R70, RZ, RZ, 0x2f800000 ;  /* 0x2f800000ff467424 */ /* 0x000fe200078e00ff */
[----:B-----5:R-:W-:-:S03]  /*11590*/  SHF.L.U32 R71, R63, 0x10, RZ ;  /* 0x000000103f477819 */ /* 0x020fc600000006ff */
[----:B------:R-:W-:Y:S01]  /*115a0*/  FFMA.FTZ R69, R69, R70, 1.1641532182693481445e-10 ;  /* 0x2f00000045457423 */ /* 0x000fe20000010046 */
[----:B------:R-:W-:Y:S02]  /*115b0*/  @P2 IMAD.U32 R70, R67, 0x10000, RZ ;  /* 0x0001000043462824 */ /* 0x000fe400078e00ff */
[----:B------:R-:W-:Y:S02]  /*115c0*/  FMUL.FTZ R71, R71, UR13 ;  /* 0x0000000d47477c20 */ /* 0x000fe40008410000 */
[----:B------:R-:W-:Y:S02]  /*115d0*/  FSETP.GTU.FTZ.AND P4, PT, R69, UR10, PT ;  /* 0x0000000a45007c0b */ /* 0x000fe4000bf9c000 */
[----:B------:R-:W-:Y:S02]  /*115e0*/  FMUL.FTZ R71, R71, UR12 ;  /* 0x0000000c47477c20 */ /* 0x000fe40008410000 */
[----:B------:R-:W-:-:S03]  /*115f0*/  SEL R214, RZ, 0x1, P4 ;  /* 0x00000001ffd67807 */ /* 0x000fc60002000000 */
[----:B------:R-:W-:-:S05]  /*11600*/  FSEL R187, R71, RZ, !P4 ;  /* 0x000000ff47bb7208 */ /* 0x000fca0006000000 */
[----:B------:R-:W-:-:S07]  /*11610*/  @P2 FADD.FTZ R187, R70, R187 ;  /* 0x000000bb46bb2221 */ /* 0x000fce0000010000 */
.L_x_2860:
[----:B------:R-:W-:Y:S05]  /*11620*/  BSYNC B2 ;  /* 0x0000000000027941 */ /* 0x000fea0003800000 */
.L_x_2858:
        /* <DEDUP_REMOVED lines=9> */
.L_x_2869:
        /* <DEDUP_REMOVED lines=12> */
.L_x_2872:
[----:B------:R-:W-:-:S07]  /*11780*/  MOV R188, R228 ;  /* 0x000000e400bc7202 */ /* 0x000fce0000000f00 */
.L_x_2873:
[----:B------:R-:W-:Y:S05]  /*11790*/  BSYNC B3 ;  /* 0x0000000000037941 */ /* 0x000fea0003800000 */
.L_x_2871:
        /* <DEDUP_REMOVED lines=16> */
.L_x_2877:
[----:B------:R-:W-:Y:S05]  /*118a0*/  BSYNC B4 ;  /* 0x0000000000047941 */ /* 0x000fea0003800000 */
.L_x_2876:
        /* <DEDUP_REMOVED lines=44> */
.L_x_2875:
[----:B------:R-:W-:Y:S05]  /*11b70*/  BSYNC B3 ;  /* 0x0000000000037941 */ /* 0x000fea0003800000 */
.L_x_2874:
        /* <DEDUP_REMOVED lines=13> */
.L_x_2870:
[----:B------:R-:W-:Y:S05]  /*11c50*/  BSYNC B2 ;  /* 0x0000000000027941 */ /* 0x000fea0003800000 */
.L_x_2868:
        /* <DEDUP_REMOVED lines=29> */
.L_x_2879:
[----:B------:R-:W-:Y:S05]  /*11e30*/  BSYNC B2 ;  /* 0x0000000000027941 */ /* 0x000fea0003800000 */
.L_x_2878:
[----:B------:R-:W-:Y:S01]  /*11e40*/  VIADD R230, R230, 0x20 ;  /* 0x00000020e6e67836 */ /* 0x000fe20000000000 */
[----:B------:R-:W-:-:S07]  /*11e50*/  IADD3 R229, R229, 0x20, RZ ;  /* 0x00000020e5e57810 */ /* 0x000fce0007ffe0ff */
.L_x_2797:
[----:B------:R-:W-:Y:S05]  /*11e60*/  BSYNC B1 ;  /* 0x0000000000017941 */ /* 0x000fea0003800000 */
.L_x_2796:
        /* <DEDUP_REMOVED lines=20> */
.L_x_2883:
        /* <DEDUP_REMOVED lines=12> */
.L_x_2886:
[----:B------:R-:W-:-:S07]  /*12070*/  IMAD.MOV.U32 R189, RZ, RZ, R228 ;  /* 0x000000ffffbd7224 */ /* 0x000fce00078e00e4 */
.L_x_2887:
[----:B------:R-:W-:Y:S05]  /*12080*/  BSYNC B3 ;  /* 0x0000000000037941 */ /* 0x000fea0003800000 */
.L_x_2885:
        /* <DEDUP_REMOVED lines=16> */
.L_x_2891:
[----:B------:R-:W-:Y:S05]  /*12190*/  BSYNC B4 ;  /* 0x0000000000047941 */ /* 0x000fea0003800000 */
.L_x_2890:
[----:B------:R-:W-:Y:S01]  /*121a0*/  IMAD.HI.U32 R69, R55, -0x326172a9, RZ ;  /* 0xcd9e8d5737457827 */ /* 0x000fe200078e00ff */
[----:B------:R-:W-:-:S03]  /*121b0*/  LOP3.LUT R68, R68, UR5, R223, 0x96, !PT ;  /* 0x0000000544447c12 */ /* 0x000fc6000f8e96df */
[----:B------:R-:W-:Y:S01]  /*121c0*/  IMAD R71, R55, -0x326172a9, RZ ;  /* 0xcd9e8d5737477824 */ /* 0x000fe200078e02ff */
[----:B------:R-:W-:Y:S01]  /*121d0*/  LOP3.LUT R190, R69, UR4, R54, 0x96, !PT ;  /* 0x0000000445be7c12 */ /* 0x000fe2000f8e9636 */
[----:B------:R-:W-:-:S04]  /*121e0*/  IMAD.WIDE.U32 R68, R68, -0x326172a9, RZ ;  /* 0xcd9e8d5744447825 */ /* 0x000fc800078e00ff */
[----:B------:R-:W-:Y:S01]  /*121f0*/  IMAD R193, R53, -0x2daee0ad, RZ ;  /* 0xd2511f5335c17824 */ /* 0x000fe200078e02ff */
        /* <DEDUP_REMOVED lines=38> */
.L_x_2889:
[----:B------:R-:W-:Y:S05]  /*12460*/  BSYNC B3 ;  /* 0x0000000000037941 */ /* 0x000fea0003800000 */
.L_x_2888:
[----:B------:R-:W-:Y:S01]  /*12470*/  HFMA2.MMA R70, -RZ, RZ, 0.1171875, 0 ;  /* 0x2f800000ff467435 */ /* 0x000fe200000001ff */
[----:B------:R-:W-:Y:S01]  /*12480*/  I2FP.F32.U32 R69, R189 ;  /* 0x000000bd00457245 */ /* 0x000fe20000201000 */
[----:B-----5:R-:W-:-:S04]  /*12490*/  IMAD.U32 R71, R60, 0x10000, RZ ;  /* 0x000100003c477824 */ /* 0x020fc800078e00ff */
[----:B------:R-:W-:-:S04]  /*124a0*/  FMUL.FTZ R71, R71, UR13 ;  /* 0x0000000d47477c20 */ /* 0x000fc80008410000 */
[----:B------:R-:W-:Y:S01]  /*124b0*/  FFMA.FTZ R69, R69, R70, 1.1641532182693481445e-10 ;  /* 0x2f00000045457423 */ /* 0x000fe20000010046 */
[----:B------:R-:W-:Y:S01]  /*124c0*/  FMUL.FTZ R71, R71, UR12 ;  /* 0x0000000c47477c20 */ /* 0x000fe20008410000 */
[----:B------:R-:W-:-:S03]  /*124d0*/  @P2 SHF.L.U32 R70, R64, 0x10, RZ ;  /* 0x0000001040462819 */ /* 0x000fc600000006ff */
[----:B------:R-:W-:-:S04]  /*124e0*/  FSETP.GTU.FTZ.AND P4, PT, R69, UR10, PT ;  /* 0x0000000a45007c0b */ /* 0x000fc8000bf9c000 */
[----:B------:R-:W-:Y:S02]  /*124f0*/  FSEL R189, R71, RZ, !P4 ;  /* 0x000000ff47bd7208 */ /* 0x000fe40006000000 */
[----:B------:R-:W-:-:S03]  /*12500*/  SEL R220, RZ, 0x1, P4 ;  /* 0x00000001ffdc7807 */ /* 0x000fc60002000000 */
[----:B------:R-:W-:-:S07]  /*12510*/  @P2 FADD.FTZ R189, R70, R189 ;  /* 0x000000bd46bd2221 */ /* 0x000fce0000010000 */
.L_x_2884:
[----:B------:R-:W-:Y:S05]  /*12520*/  BSYNC B2 ;  /* 0x0000000000027941 */ /* 0x000fea0003800000 */
.L_x_2882:
        /* <DEDUP_REMOVED lines=9> */
.L_x_2893:
        /* <DEDUP_REMOVED lines=12> */
.L_x_2896:
[----:B------:R-:W-:-:S07]  /*12680*/  IMAD.MOV.U32 R194, RZ, RZ, R228 ;  /* 0x000000ffffc27224 */ /* 0x000fce00078e00e4 */
.L_x_2897:
[----:B------:R-:W-:Y:S05]  /*12690*/  BSYNC B3 ;  /* 0x0000000000037941 */ /* 0x000fea0003800000 */
.L_x_2895:
        /* <DEDUP_REMOVED lines=16> */
.L_x_2901:
[----:B------:R-:W-:Y:S05]  /*127a0*/  BSYNC B4 ;  /* 0x0000000000047941 */ /* 0x000fea0003800000 */
.L_x_2900:
        /* <DEDUP_REMOVED lines=44> */
.L_x_2899:
[----:B------:R-:W-:Y:S05]  /*12a70*/  BSYNC B3 ;  /* 0x0000000000037941 */ /* 0x000fea0003800000 */
.L_x_2898:
        /* <DEDUP_REMOVED lines=13> */
.L_x_2894:
[----:B------:R-:W-:Y:S05]  /*12b50*/  BSYNC B2 ;  /* 0x0000000000027941 */ /* 0x000fea0003800000 */
.L_x_2892:
        /* <DEDUP_REMOVED lines=8> */
.L_x_2903:
        /* <DEDUP_REMOVED lines=12> */
.L_x_2906:
[----:B------:R-:W-:-:S07]  /*12ca0*/  IMAD.MOV.U32 R191, RZ, RZ, R228 ;  /* 0x000000ffffbf7224 */ /* 0x000fce00078e00e4 */
.L_x_2907:
[----:B------:R-:W-:Y:S05]  /*12cb0*/  BSYNC B3 ;  /* 0x0000000000037941 */ /* 0x000fea0003800000 */
.L_x_2905:
        /* <DEDUP_REMOVED lines=16> */
.L_x_2911:
[----:B------:R-:W-:Y:S05]  /*12dc0*/  BSYNC B4 ;  /* 0x0000000000047941 */ /* 0x000fea0003800000 */
.L_x_2910:
        /* <DEDUP_REMOVED lines=44> */
.L_x_2909:
[----:B------:R-:W-:Y:S05]  /*13090*/  BSYNC B3 ;  /* 0x0000000000037941 */ /* 0x000fea0003800000 */
.L_x_2908:
        /* <DEDUP_REMOVED lines=11> */
.L_x_2904:
[----:B------:R-:W-:Y:S05]  /*13150*/  BSYNC B2 ;  /* 0x0000000000027941 */ /* 0x000fea0003800000 */
.L_x_2902:
        /* <DEDUP_REMOVED lines=9> */
.L_x_2913:
        /* <DEDUP_REMOVED lines=12> */
.L_x_2916:
[----:B------:R-:W-:-:S07]  /*132b0*/  IMAD.MOV.U32 R196, RZ, RZ, R228 ;  /* 0x000000ffffc47224 */ /* 0x000fce00078e00e4 */
.L_x_2917:
[----:B------:R-:W-:Y:S05]  /*132c0*/  BSYNC B3 ;  /* 0x0000000000037941 */ /* 0x000fea0003800000 */
.L_x_2915:
        /* <DEDUP_REMOVED lines=16> */
.L_x_2921:
[----:B------:R-:W-:Y:S05]  /*133d0*/  BSYNC B4 ;  /* 0x0000000000047941 */ /* 0x000fea0003800000 */
.L_x_2920:
        /* <DEDUP_REMOVED lines=44> */
.L_x_2919:
[----:B------:R-:W-:Y:S05]  /*136a0*/  BSYNC B3 ;  /* 0x0000000000037941 */ /* 0x000fea0003800000 */
.L_x_2918:
        /* <DEDUP_REMOVED lines=13> */
.L_x_2914:
[----:B------:R-:W-:Y:S05]  /*13780*/  BSYNC B2 ;  /* 0x0000000000027941 */ /* 0x000fea0003800000 */
.L_x_2912:
        /* <DEDUP_REMOVED lines=8> */
.L_x_2923:
        /* <DEDUP_REMOVED lines=12> */
.L_x_2926:
[----:B------:R-:W-:-:S07]  /*138d0*/  IMAD.MOV.U32 R193, RZ, RZ, R228 ;  /* 0x000000ffffc17224 */ /* 0x000fce00078e00e4 */
.L_x_2927:
[----:B------:R-:W-:Y:S05]  /*138e0*/  BSYNC B3 ;  /* 0x0000000000037941 */ /* 0x000fea0003800000 */
.L_x_2925:
        /* <DEDUP_REMOVED lines=16> */
.L_x_2931:
[----:B------:R-:W-:Y:S05]  /*139f0*/  BSYNC B4 ;  /* 0x0000000000047941 */ /* 0x000fea0003800000 */
.L_x_2930:
        /* <DEDUP_REMOVED lines=44> */
.L_x_2929:
[----:B------:R-:W-:Y:S05]  /*13cc0*/  BSYNC B3 ;  /* 0x0000000000037941 */ /* 0x000fea0003800000 */
.L_x_2928:
        /* <DEDUP_REMOVED lines=11> */
.L_x_2924:
[----:B------:R-:W-:Y:S05]  /*13d80*/  BSYNC B2 ;  /* 0x0000000000027941 */ /* 0x000fea0003800000 */
.L_x_2922:
        /* <DEDUP_REMOVED lines=9> */
.L_x_2933:
        /* <DEDUP_REMOVED lines=12> */
.L_x_2936:
[----:B------:R-:W-:-:S07]  /*13ee0*/  IMAD.MOV.U32 R196, RZ, RZ, R228 ;  /* 0x000000ffffc47224 */ /* 0x000fce00078e00e4 */
.L_x_2937:
[----:B------:R-:W-:Y:S05]  /*13ef0*/  BSYNC B3 ;  /* 0x0000000000037941 */ /* 0x000fea0003800000 */
.L_x_2935:
        /* <DEDUP_REMOVED lines=16> */
.L_x_2941:
[----:B------:R-:W-:Y:S05]  /*14000*/  BSYNC B4 ;  /* 0x0000000000047941 */ /* 0x000fea0003800000 */
.L_x_2940:
        /* <DEDUP_REMOVED lines=44> */
.L_x_2939:
[----:B------:R-:W-:Y:S05]  /*142d0*/  BSYNC B3 ;  /* 0x0000000000037941 */ /* 0x000fea0003800000 */
.L_x_2938:
        /* <DEDUP_REMOVED lines=13> */
.L_x_2934:
[----:B------:R-:W-:Y:S05]  /*143b0*/  BSYNC B2 ;  /* 0x0000000000027941 */ /* 0x000fea0003800000 */
.L_x_2932:
        /* <DEDUP_REMOVED lines=8> */
.L_x_2943:
        /* <DEDUP_REMOVED lines=12> */
.L_x_2946:
[----:B------:R-:W-:-:S07]  /*14500*/  IMAD.MOV.U32 R195, RZ, RZ, R228 ;  /* 0x000000ffffc37224 */ /* 0x000fce00078e00e4 */
.L_x_2947:
[----:B------:R-:W-:Y:S05]  /*14510*/  BSYNC B3 ;  /* 0x0000000000037941 */ /* 0x000fea0003800000 */
.L_x_2945:
        /* <DEDUP_REMOVED lines=16> */
.L_x_2951:
[----:B------:R-:W-:Y:S05]  /*14620*/  BSYNC B4 ;  /* 0x0000000000047941 */ /* 0x000fea0003800000 */
.L_x_2950:
        /* <DEDUP_REMOVED lines=44> */
.L_x_2949:
[----:B------:R-:W-:Y:S05]  /*148f0*/  BSYNC B3 ;  /* 0x0000000000037941 */ /* 0x000fea0003800000 */
.L_x_2948:
        /* <DEDUP_REMOVED lines=11> */
.L_x_2944:
[----:B------:R-:W-:Y:S05]  /*149b0*/  BSYNC B2 ;  /* 0x0000000000027941 */ /* 0x000fea0003800000 */
.L_x_2942:
        /* <DEDUP_REMOVED lines=9> */
.L_x_2953:
        /* <DEDUP_REMOVED lines=12> */
.L_x_2956:
[----:B------:R-:W-:-:S07]  /*14b10*/  IMAD.MOV.U32 R196, RZ, RZ, R228 ;  /* 0x000000ffffc47224 */ /* 0x000fce00078e00e4 */
.L_x_2957:
[----:B------:R-:W-:Y:S05]  /*14b20*/  BSYNC B3 ;  /* 0x0000000000037941 */ /* 0x000fea0003800000 */
.L_x_2955:
        /* <DEDUP_REMOVED lines=16> */
.L_x_2961:
[----:B------:R-:W-:Y:S05]  /*14c30*/  BSYNC B4 ;  /* 0x0000000000047941 */ /* 0x000fea0003800000 */
.L_x_2960:
        /* <DEDUP_REMOVED lines=44> */
.L_x_2959:
[----:B------:R-:W-:Y:S05]  /*14f00*/  BSYNC B3 ;  /* 0x0000000000037941 */ /* 0x000fea0003800000 */
.L_x_2958:
        /* <DEDUP_REMOVED lines=13> */
.L_x_2954:
[----:B------:R-:W-:Y:S05]  /*14fe0*/  BSYNC B2 ;  /* 0x0000000000027941 */ /* 0x000fea0003800000 */
.L_x_2952:
        /* <DEDUP_REMOVED lines=29> */
.L_x_2963:
[----:B------:R-:W-:Y:S05]  /*151c0*/  BSYNC B2 ;  /* 0x0000000000027941 */ /* 0x000fea0003800000 */
.L_x_2962:
[----:B------:R-:W-:Y:S01]  /*151d0*/  IADD3 R230, R230, 0x20, RZ ;  /* 0x00000020e6e67810 */ /* 0x000fe20007ffe0ff */
[----:B------:R-:W-:-:S07]  /*151e0*/  VIADD R229, R229, 0x20 ;  /* 0x00000020e5e57836 */ /* 0x000fce0000000000 */
.L_x_2881:
[----:B------:R-:W-:Y:S05]  /*151f0*/  BSYNC B1 ;  /* 0x0000000000017941 */ /* 0x000fea0003800000 */
.L_x_2880:
        /* <DEDUP_REMOVED lines=20> */
.L_x_2967:
        /* <DEDUP_REMOVED lines=12> */
.L_x_2970:
[----:B------:R-:W-:-:S07]  /*15400*/  MOV R197, R228 ;  /* 0x000000e400c57202 */ /* 0x000fce0000000f00 */
.L_x_2971:
[----:B------:R-:W-:Y:S05]  /*15410*/  BSYNC B3 ;  /* 0x0000000000037941 */ /* 0x000fea0003800000 */
.L_x_2969:
        /* <DEDUP_REMOVED lines=16> */
.L_x_2975:
[----:B------:R-:W-:Y:S05]  /*15520*/  BSYNC B4 ;  /* 0x0000000000047941 */ /* 0x000fea0003800000 */
.L_x_2974:
        /* <DEDUP_REMOVED lines=44> */
.L_x_2973:
[----:B------:R-:W-:Y:S05]  /*157f0*/  BSYNC B3 ;  /* 0x0000000000037941 */ /* 0x000fea0003800000 */
.L_x_2972:
        /* <DEDUP_REMOVED lines=11> */
.L_x_2968:
[----:B------:R-:W-:Y:S05]  /*158b0*/  BSYNC B2 ;  /* 0x0000000000027941 */ /* 0x000fea0003800000 */
.L_x_2966:
        /* <DEDUP_REMOVED lines=9> */
.L_x_2977:
        /* <DEDUP_REMOVED lines=12> */
.L_x_2980:
[----:B------:R-:W-:-:S07]  /*15a10*/  MOV R202, R228 ;  /* 0x000000e400ca7202 */ /* 0x000fce0000000f00 */
.L_x_2981:
[----:B------:R-:W-:Y:S05]  /*15a20*/  BSYNC B3 ;  /* 0x0000000000037941 */ /* 0x000fea0003800000 */
.L_x_2979:
        /* <DEDUP_REMOVED lines=16> */
.L_x_2985:
[----:B------:R-:W-:Y:S05]  /*15b30*/  BSYNC B4 ;  /* 0x0000000000047941 */ /* 0x000fea0003800000 */
.L_x_2984:
        /* <DEDUP_REMOVED lines=44> */
.L_x_2983:
[----:B------:R-:W-:Y:S05]  /*15e00*/  BSYNC B3 ;  /* 0x0000000000037941 */ /* 0x000fea0003800000 */
.L_x_2982:
        /* <DEDUP_REMOVED lines=13> */
.L_x_2978:
[----:B------:R-:W-:Y:S05]  /*15ee0*/  BSYNC B2 ;  /* 0x0000000000027941 */ /* 0x000fea0003800000 */
.L_x_2976:
        /* <DEDUP_REMOVED lines=8> */
.L_x_2987:
        /* <DEDUP_REMOVED lines=12> */
.L_x_2990:
[----:B------:R-:W-:-:S07]  /*16030*/  MOV R199, R228 ;  /* 0x000000e400c77202 */ /* 0x000fce0000000f00 */
.L_x_2991:
[----:B------:R-:W-:Y:S05]  /*16040*/  BSYNC B3 ;  /* 0x0000000000037941 */ /* 0x000fea0003800000 */
.L_x_2989:
        /* <DEDUP_REMOVED lines=16> */
.L_x_2995:
[----:B------:R-:W-:Y:S05]  /*16150*/  BSYNC B4 ;  /* 0x0000000000047941 */ /* 0x000fea0003800000 */
.L_x_2994:
        /* <DEDUP_REMOVED lines=44> */
.L_x_2993:
[----:B------:R-:W-:Y:S05]  /*16420*/  BSYNC B3 ;  /* 0x0000000000037941 */ /* 0x000fea0003800000 */
.L_x_2992:
        /* <DEDUP_REMOVED lines=11> */
.L_x_2988:
[----:B------:R-:W-:Y:S05]  /*164e0*/  BSYNC B2 ;  /* 0x0000000000027941 */ /* 0x000fea0003800000 */
.L_x_2986:
        /* <DEDUP_REMOVED lines=9> */
.L_x_2997:
        /* <DEDUP_REMOVED lines=12> */
.L_x_3000:
[----:B------:R-:W-:-:S07]  /*16640*/  MOV R204, R228 ;  /* 0x000000e400cc7202 */ /* 0x000fce0000000f00 */
.L_x_3001:
[----:B------:R-:W-:Y:S05]  /*16650*/  BSYNC B3 ;  /* 0x0000000000037941 */ /* 0x000fea0003800000 */
.L_x_2999:
        /* <DEDUP_REMOVED lines=16> */
.L_x_3005:
[----:B------:R-:W-:Y:S05]  /*16760*/  BSYNC B4 ;  /* 0x0000000000047941 */ /* 0x000fea0003800000 */
.L_x_3004:
        /* <DEDUP_REMOVED lines=44> */
.L_x_3003:
[----:B------:R-:W-:Y:S05]  /*16a30*/  BSYNC B3 ;  /* 0x0000000000037941 */ /* 0x000fea0003800000 */
.L_x_3002:
        /* <DEDUP_REMOVED lines=13> */
.L_x_2998:
[----:B------:R-:W-:Y:S05]  /*16b10*/  BSYNC B2 ;  /* 0x0000000000027941 */ /* 0x000fea0003800000 */
.L_x_2996:
        /* <DEDUP_REMOVED lines=8> */
.L_x_3007:
        /* <DEDUP_REMOVED lines=12> */
.L_x_3010:
[----:B------:R-:W-:-:S07]  /*16c60*/  MOV R201, R228 ;  /* 0x000000e400c97202 */ /* 0x000fce0000000f00 */
.L_x_3011:
[----:B------:R-:W-:Y:S05]  /*16c70*/  BSYNC B3 ;  /* 0x0000000000037941 */ /* 0x000fea0003800000 */
.L_x_3009:
        /* <DEDUP_REMOVED lines=16> */
.L_x_3015:
[----:B------:R-:W-:Y:S05]  /*16d80*/  BSYNC B4 ;  /* 0x0000000000047941 */ /* 0x000fea0003800000 */
.L_x_3014:
        /* <DEDUP_REMOVED lines=44> */
.L_x_3013:
[----:B------:R-:W-:Y:S05]  /*17050*/  BSYNC B3 ;  /* 0x0000000000037941 */ /* 0x000fea0003800000 */
.L_x_3012:
        /* <DEDUP_REMOVED lines=11> */
.L_x_3008:
[----:B------:R-:W-:Y:S05]  /*17110*/  BSYNC B2 ;  /* 0x0000000000027941 */ /* 0x000fea0003800000 */
.L_x_3006:
        /* <DEDUP_REMOVED lines=9> */
.L_x_3017:
        /* <DEDUP_REMOVED lines=12> */
.L_x_3020:
[----:B------:R-:W-:-:S07]  /*17270*/  MOV R204, R228 ;  /* 0x000000e400cc7202 */ /* 0x000fce0000000f00 */
.L_x_3021:
[----:B------:R-:W-:Y:S05]  /*17280*/  BSYNC B3 ;  /* 0x0000000000037941 */ /* 0x000fea0003800000 */
.L_x_3019:
        /* <DEDUP_REMOVED lines=16> */
.L_x_3025:
[----:B------:R-:W-:Y:S05]  /*17390*/  BSYNC B4 ;  /* 0x0000000000047941 */ /* 0x000fea0003800000 */
.L_x_3024:
        /* <DEDUP_REMOVED lines=44> */
.L_x_3023:
[----:B------:R-:W-:Y:S05]  /*17660*/  BSYNC B3 ;  /* 0x0000000000037941 */ /* 0x000fea0003800000 */
.L_x_3022:
        /* <DEDUP_REMOVED lines=13> */
.L_x_3018:
[----:B------:R-:W-:Y:S05]  /*17740*/  BSYNC B2 ;  /* 0x0000000000027941 */ /* 0x000fea0003800000 */
.L_x_3016:
        /* <DEDUP_REMOVED lines=8> */
.L_x_3027:
        /* <DEDUP_REMOVED lines=12> */
.L_x_3030:
[----:B------:R-:W-:-:S07]  /*17890*/  MOV R203, R228 ;  /* 0x000000e400cb7202 */ /* 0x000fce0000000f00 */
.L_x_3031:
[----:B------:R-:W-:Y:S05]  /*178a0*/  BSYNC B3 ;  /* 0x0000000000037941 */ /* 0x000fea0003800000 */
.L_x_3029:
        /* <DEDUP_REMOVED lines=16> */
.L_x_3035:
[----:B------:R-:W-:Y:S05]  /*179b0*/  BSYNC B4 ;  /* 0x0000000000047941 */ /* 0x000fea0003800000 */
.L_x_3034:
        /* <DEDUP_REMOVED lines=44> */
.L_x_3033:
[----:B------:R-:W-:Y:S05]  /*17c80*/  BSYNC B3 ;  /* 0x0000000000037941 */ /* 0x000fea0003800000 */
.L_x_3032:
        /* <DEDUP_REMOVED lines=11> */
.L_x_3028:
[----:B------:R-:W-:Y:S05]  /*17d40*/  BSYNC B2 ;  /* 0x0000000000027941 */ /* 0x000fea0003800000 */
.L_x_3026:
        /* <DEDUP_REMOVED lines=9> */
.L_x_3037:
        /* <DEDUP_REMOVED lines=12> */
.L_x_3040:
[----:B------:R-:W-:-:S07]  /*17ea0*/  MOV R204, R228 ;  /* 0x000000e400cc7202 */ /* 0x000fce0000000f00 */
.L_x_3041:
[----:B------:R-:W-:Y:S05]  /*17eb0*/  BSYNC B3 ;  /* 0x0000000000037941 */ /* 0x000fea0003800000 */
.L_x_3039:
        /* <DEDUP_REMOVED lines=16> */
.L_x_3045:
[----:B------:R-:W-:Y:S05]  /*17fc0*/  BSYNC B4 ;  /* 0x0000000000047941 */ /* 0x000fea0003800000 */
.L_x_3044:
        /* <DEDUP_REMOVED lines=44> */
.L_x_3043:
[----:B------:R-:W-:Y:S05]  /*18290*/  BSYNC B3 ;  /* 0x0000000000037941 */ /* 0x000fea0003800000 */
.L_x_3042:
        /* <DEDUP_REMOVED lines=13> */
.L_x_3038:
[----:B------:R-:W-:Y:S05]  /*18370*/  BSYNC B2 ;  /* 0x0000000000027941 */ /* 0x000fea0003800000 */
.L_x_3036:
        /* <DEDUP_REMOVED lines=29> */
.L_x_3047:
[----:B------:R-:W-:Y:S05]  /*18550*/  BSYNC B2 ;  /* 0x0000000000027941 */ /* 0x000fea0003800000 */
.L_x_3046:
[----:B------:R-:W-:Y:S01]  /*18560*/  VIADD R230, R230, 0x20 ;  /* 0x00000020e6e67836 */ /* 0x000fe20000000000 */
[----:B------:R-:W-:-:S07]  /*18570*/  IADD3 R229, R229, 0x20, RZ ;  /* 0x00000020e5e57810 */ /* 0x000fce0007ffe0ff */
.L_x_2965:
[----:B------:R-:W-:Y:S05]  /*18580*/  BSYNC B1 ;  /* 0x0000000000017941 */ /* 0x000fea0003800000 */
.L_x_2964:
        /* <DEDUP_REMOVED lines=20> */
.L_x_3051:
        /* <DEDUP_REMOVED lines=12> */
.L_x_3054:
[----:B------:R-:W-:-:S07]  /*18790*/  IMAD.MOV.U32 R205, RZ, RZ, R228 ;  /* 0x000000ffffcd7224 */ /* 0x000fce00078e00e4 */
.L_x_3055:
[----:B------:R-:W-:Y:S05]  /*187a0*/  BSYNC B3 ;  /* 0x0000000000037941 */ /* 0x000fea0003800000 */
.L_x_3053:
        /* <DEDUP_REMOVED lines=16> */
.L_x_3059:
[----:B------:R-:W-:Y:S05]  /*188b0*/  BSYNC B4 ;  /* 0x0000000000047941 */ /* 0x000fea0003800000 */
.L_x_3058:
        /* <DEDUP_REMOVED lines=44> */
.L_x_3057:
[----:B------:R-:W-:Y:S05]  /*18b80*/  BSYNC B3 ;  /* 0x0000000000037941 */ /* 0x000fea0003800000 */
.L_x_3056:
        /* <DEDUP_REMOVED lines=11> */
.L_x_3052:
[----:B------:R-:W-:Y:S05]  /*18c40*/  BSYNC B2 ;  /* 0x0000000000027941 */ /* 0x000fea0003800000 */
.L_x_3050:
        /* <DEDUP_REMOVED lines=9> */
.L_x_3061:
        /* <DEDUP_REMOVED lines=12> */
.L_x_3064:
[----:B------:R-:W-:-:S07]  /*18da0*/  IMAD.MOV.U32 R210, RZ, RZ, R228 ;  /* 0x000000ffffd27224 */ /* 0x000fce00078e00e4 */
.L_x_3065:
[----:B------:R-:W-:Y:S05]  /*18db0*/  BSYNC B3 ;  /* 0x0000000000037941 */ /* 0x000fea0003800000 */
.L_x_3063:
        /* <DEDUP_REMOVED lines=16> */
.L_x_3069:
[----:B------:R-:W-:Y:S05]  /*18ec0*/  BSYNC B4 ;  /* 0x0000000000047941 */ /* 0x000fea0003800000 */
.L_x_3068:
        /* <DEDUP_REMOVED lines=44> */
.L_x_3067:
[----:B------:R-:W-:Y:S05]  /*19190*/  BSYNC B3 ;  /* 0x0000000000037941 */ /* 0x000fea0003800000 */
.L_x_3066:
        /* <DEDUP_REMOVED lines=13> */
.L_x_3062:
[----:B------:R-:W-:Y:S05]  /*19270*/  BSYNC B2 ;  /* 0x0000000000027941 */ /* 0x000fea0003800000 */
.L_x_3060:
        /* <DEDUP_REMOVED lines=8> */
.L_x_3071:
        /* <DEDUP_REMOVED lines=12> */
.L_x_3074:
[----:B------:R-:W-:-:S07]  /*193c0*/  IMAD.MOV.U32 R207, RZ, RZ, R228 ;  /* 0x000000ffffcf7224 */ /* 0x000fce00078e00e4 */
.L_x_3075:
[----:B------:R-:W-:Y:S05]  /*193d0*/  BSYNC B3 ;  /* 0x0000000000037941 */ /* 0x000fea0003800000 */
.L_x_3073:
        /* <DEDUP_REMOVED lines=16> */
.L_x_3079:
[----:B------:R-:W-:Y:S05]  /*194e0*/  BSYNC B4 ;  /* 0x0000000000047941 */ /* 0x000fea0003800000 */
.L_x_3078:
        /* <DEDUP_REMOVED lines=44> */
.L_x_3077:
[----:B------:R-:W-:Y:S05]  /*197b0*/  BSYNC B3 ;  /* 0x0000000000037941 */ /* 0x000fea0003800000 */
.L_x_3076:
        /* <DEDUP_REMOVED lines=11> */
.L_x_3072:
[----:B------:R-:W-:Y:S05]  /*19870*/  BSYNC B2 ;  /* 0x0000000000027941 */ /* 0x000fea0003800000 */
.L_x_3070:
        /* <DEDUP_REMOVED lines=9> */
.L_x_3081:
        /* <DEDUP_REMOVED lines=12> */
.L_x_3084:
[----:B------:R-:W-:-:S07]  /*199d0*/  IMAD.MOV.U32 R212, RZ, RZ, R228 ;  /* 0x000000ffffd47224 */ /* 0x000fce00078e00e4 */
.L_x_3085:
[----:B------:R-:W-:Y:S05]  /*199e0*/  BSYNC B3 ;  /* 0x0000000000037941 */ /* 0x000fea0003800000 */
.L_x_3083:
        /* <DEDUP_REMOVED lines=16> */
.L_x_3089:
[----:B------:R-:W-:Y:S05]  /*19af0*/  BSYNC B4 ;  /* 0x0000000000047941 */ /* 0x000fea0003800000 */
.L_x_3088:
        /* <DEDUP_REMOVED lines=44> */
.L_x_3087:
[----:B------:R-:W-:Y:S05]  /*19dc0*/  BSYNC B3 ;  /* 0x0000000000037941 */ /* 0x000fea0003800000 */
.L_x_3086:
        /* <DEDUP_REMOVED lines=13> */
.L_x_3082:
[----:B------:R-:W-:Y:S05]  /*19ea0*/  BSYNC B2 ;  /* 0x0000000000027941 */ /* 0x000fea0003800000 */
.L_x_3080:
        /* <DEDUP_REMOVED lines=8> */
.L_x_3091:
        /* <DEDUP_REMOVED lines=12> */
.L_x_3094:
[----:B------:R-:W-:-:S07]  /*19ff0*/  IMAD.MOV.U32 R209, RZ, RZ, R228 ;  /* 0x000000ffffd17224 */ /* 0x000fce00078e00e4 */
.L_x_3095:
[----:B------:R-:W-:Y:S05]  /*1a000*/  BSYNC B3 ;  /* 0x0000000000037941 */ /* 0x000fea0003800000 */
.L_x_3093:
        /* <DEDUP_REMOVED lines=16> */
.L_x_3099:
[----:B------:R-:W-:Y:S05]  /*1a110*/  BSYNC B4 ;  /* 0x0000000000047941 */ /* 0x000fea0003800000 */
.L_x_3098:
        /* <DEDUP_REMOVED lines=44> */
.L_x_3097:
[----:B------:R-:W-:Y:S05]  /*1a3e0*/  BSYNC B3 ;  /* 0x0000000000037941 */ /* 0x000fea0003800000 */
.L_x_3096:
        /* <DEDUP_REMOVED lines=11> */
.L_x_3092:
[----:B------:R-:W-:Y:S05]  /*1a4a0*/  BSYNC B2 ;  /* 0x0000000000027941 */ /* 0x000fea0003800000 */
.L_x_3090:
        /* <DEDUP_REMOVED lines=9> */
.L_x_3101:
        /* <DEDUP_REMOVED lines=12> */
.L_x_3104:
[----:B------:R-:W-:-:S07]  /*1a600*/  IMAD.MOV.U32 R212, RZ, RZ, R228 ;  /* 0x000000ffffd47224 */ /* 0x000fce00078e00e4 */
.L_x_3105:
[----:B------:R-:W-:Y:S05]  /*1a610*/  BSYNC B3 ;  /* 0x0000000000037941 */ /* 0x000fea0003800000 */
.L_x_3103:
        /* <DEDUP_REMOVED lines=16> */
.L_x_3109:
[----:B------:R-:W-:Y:S05]  /*1a720*/  BSYNC B4 ;  /* 0x0000000000047941 */ /* 0x000fea0003800000 */
.L_x_3108:
        /* <DEDUP_REMOVED lines=44> */
.L_x_3107:
[----:B------:R-:W-:Y:S05]  /*1a9f0*/  BSYNC B3 ;  /* 0x0000000000037941 */ /* 0x000fea0003800000 */
.L_x_3106:
        /* <DEDUP_REMOVED lines=13> */
.L_x_3102:
[----:B------:R-:W-:Y:S05]  /*1aad0*/  BSYNC B2 ;  /* 0x0000000000027941 */ /* 0x000fea0003800000 */
.L_x_3100:
        /* <DEDUP_REMOVED lines=8> */
.L_x_3111:
        /* <DEDUP_REMOVED lines=12> */
.L_x_3114:
[----:B------:R-:W-:-:S07]  /*1ac20*/  IMAD.MOV.U32 R211, RZ, RZ, R228 ;  /* 0x000000ffffd37224 */ /* 0x000fce00078e00e4 */
.L_x_3115:
[----:B------:R-:W-:Y:S05]  /*1ac30*/  BSYNC B3 ;  /* 0x0000000000037941 */ /* 0x000fea0003800000 */
.L_x_3113:
        /* <DEDUP_REMOVED lines=16> */
.L_x_3119:
[----:B------:R-:W-:Y:S05]  /*1ad40*/  BSYNC B4 ;  /* 0x0000000000047941 */ /* 0x000fea0003800000 */
.L_x_3118:
        /* <DEDUP_REMOVED lines=44> */
.L_x_3117:
[----:B------:R-:W-:Y:S05]  /*1b010*/  BSYNC B3 ;  /* 0x0000000000037941 */ /* 0x000fea0003800000 */
.L_x_3116:
        /* <DEDUP_REMOVED lines=11> */
.L_x_3112:
[----:B------:R-:W-:Y:S05]  /*1b0d0*/  BSYNC B2 ;  /* 0x0000000000027941 */ /* 0x000fea0003800000 */
.L_x_3110:
        /* <DEDUP_REMOVED lines=9> */
.L_x_3121:
        /* <DEDUP_REMOVED lines=12> */
.L_x_3124:
[----:B------:R-:W-:-:S07]  /*1b230*/  IMAD.MOV.U32 R231, RZ, RZ, R228 ;  /* 0x000000ffffe77224 */ /* 0x000fce00078e00e4 */
.L_x_3125:
[----:B------:R-:W-:Y:S05]  /*1b240*/  BSYNC B3 ;  /* 0x0000000000037941 */ /* 0x000fea0003800000 */
.L_x_3123:
        /* <DEDUP_REMOVED lines=16> */
.L_x_3129:
[----:B------:R-:W-:Y:S05]  /*1b350*/  BSYNC B4 ;  /* 0x0000000000047941 */ /* 0x000fea0003800000 */
.L_x_3128:
        /* <DEDUP_REMOVED lines=44> */
.L_x_3127:
[----:B------:R-:W-:Y:S05]  /*1b620*/  BSYNC B3 ;  /* 0x0000000000037941 */ /* 0x000fea0003800000 */
.L_x_3126:
        /* <DEDUP_REMOVED lines=13> */
.L_x_3122:
[----:B------:R-:W-:Y:S05]  /*1b700*/  BSYNC B2 ;  /* 0x0000000000027941 */ /* 0x000fea0003800000 */
.L_x_3120:
[----:B------:R-:W0:Y:S01]  /*1b710*/  LDC.64 R68, c[0x0][0x238] ;  /* 0x00008e00ff447b82 */ /* 0x000e220000000a00 */
[----:B------:R-:W-:Y:S02]  /*1b720*/  F2FP.BF16.F32.PACK_AB R71, R212, R211 ;  /* 0x000000d3d447723e */ /* 0x000fe400000010ff */
[----:B------:R-:W-:Y:S01]  /*1b730*/  F2FP.BF16.F32.PACK_AB R70, R210, R209 ;  /* 0x000000d1d246723e */ /* 0x000fe200000010ff */
[----:B0-----:R-:W-:Y:S01]  /*1b740*/  IMAD.WIDE.U32 R230, R230, 0x10, R68 ;  /* 0x00000010e6e67825 */ /* 0x001fe200078e0044 */
[----:B------:R-:W-:Y:S02]  /*1b750*/  F2FP.BF16.F32.PACK_AB R69, R208, R207 ;  /* 0x000000cfd045723e */ /* 0x000fe400000010ff */
[----:B------:R-:W-:-:S05]  /*1b760*/  F2FP.BF16.F32.PACK_AB R68, R206, R205 ;  /* 0x000000cdce44723e */ /* 0x000fca00000010ff */
[----:B------:R2:W-:Y:S01]  /*1b770*/  STG.E.128 desc[UR6][R230.64], R68 ;  /* 0x00000044e6007986 */ /* 0x0005e2000c101d06 */
[----:B------:R-:W-:Y:S05]  /*1b780*/  @!P1 BRA `(.L_x_3049) ;  /* 0x0000000000509947 */ /* 0x000fea0003800000 */
[----:B--2---:R-:W-:Y:S01]  /*1b790*/  IMAD.U32 R71, R214, 0x10000, RZ ;  /* 0x00010000d6477824 */ /* 0x004fe200078e00ff */
[----:B------:R-:W0:Y:S01]  /*1b7a0*/  LDC.64 R68, c[0x0][0x240] ;  /* 0x00009000ff447b82 */ /* 0x000e220000000a00 */
[----:B------:R-:W-:Y:S02]  /*1b7b0*/  LOP3.LUT R70, R213, 0xffff, RZ, 0xc0, !PT ;  /* 0x0000ffffd5467812 */ /* 0x000fe400078ec0ff */
[----:B------:R-:W-:Y:S02]  /*1b7c0*/  PRMT R231, R215, 0x7104, RZ ;  /* 0x00007104d7e77816 */ /* 0x000fe400000000ff */
[----:B------:R-:W-:Y:S02]  /*1b7d0*/  LOP3.LUT R71, R71, 0xff0000, RZ, 0xc0, !PT ;  /* 0x00ff000047477812 */ /* 0x000fe400078ec0ff */
[----:B------:R-:W-:Y:S02]  /*1b7e0*/  LOP3.LUT R232, R217, 0xff, RZ, 0xc0, !PT ;  /* 0x000000ffd9e87812 */ /* 0x000fe400078ec0ff */
[----:B------:R-:W-:-:S02]  /*1b7f0*/  PRMT R70, R71, 0x4210, R70 ;  /* 0x0000421047467816 */ /* 0x000fc40000000046 */
[----:B------:R-:W-:Y:S01]  /*1b800*/  LOP3.LUT R230, R218, 0xff, RZ, 0xc0, !PT ;  /* 0x000000ffdae67812 */ /* 0x000fe200078ec0ff */
[----:B------:R-:W-:Y:S01]  /*1b810*/  IMAD.WIDE.U32 R232, R232, 0x1000000, RZ ;  /* 0x01000000e8e87825 */ /* 0x000fe200078e00ff */
[----:B------:R-:W-:Y:S02]  /*1b820*/  LOP3.LUT R71, R219, 0xff, RZ, 0xc0, !PT ;  /* 0x000000ffdb477812 */ /* 0x000fe400078ec0ff */
[----:B------:R-:W-:Y:S01]  /*1b830*/  LOP3.LUT R235, R70, 0xff00, R231, 0xf8, !PT ;  /* 0x0000ff0046eb7812 */ /* 0x000fe200078ef8e7 */
[----:B------:R-:W-:-:S03]  /*1b840*/  IMAD.WIDE.U32 R230, R230, 0x10000, RZ ;  /* 0x00010000e6e67825 */ /* 0x000fc600078e00ff */
[----:B------:R-:W-:Y:S01]  /*1b850*/  LOP3.LUT R235, R235, 0xff, R216, 0xf8, !PT ;  /* 0x000000ffebeb7812 */ /* 0x000fe200078ef8d8 */
[----:B------:R-:W-:-:S03]  /*1b860*/  IMAD.WIDE.U32 R70, R71, 0x100, RZ ;  /* 0x0000010047467825 */ /* 0x000fc600078e00ff */
[----:B------:R-:W-:Y:S01]  /*1b870*/  LOP3.LUT R235, R231, R235, R233, 0xfe, !PT ;  /* 0x000000ebe7eb7212 */ /* 0x000fe200078efee9 */
[----:B0-----:R-:W-:Y:S01]  /*1b880*/  IMAD.WIDE.U32 R68, R229, 0x8, R68 ;  /* 0x00000008e5447825 */ /* 0x001fe200078e0044 */
[----:B------:R-:W-:Y:S02]  /*1b890*/  LOP3.LUT R231, R70, R232, R230, 0xfe, !PT ;  /* 0x000000e846e77212 */ /* 0x000fe400078efee6 */
[----:B------:R-:W-:Y:S02]  /*1b8a0*/  LOP3.LUT R71, R235, R71, RZ, 0xfc, !PT ;  /* 0x00000047eb477212 */ /* 0x000fe400078efcff */
[----:B------:R-:W-:-:S05]  /*1b8b0*/  LOP3.LUT R70, R231, 0xff, R220, 0xf8, !PT ;  /* 0x000000ffe7467812 */ /* 0x000fca00078ef8dc */
[----:B------:R3:W-:Y:S02]  /*1b8c0*/  STG.E.64 desc[UR6][R68.64], R70 ;  /* 0x0000004644007986 */ /* 0x0007e4000c101b06 */
.L_x_3049:
[----:B------:R-:W-:Y:S05]  /*1b8d0*/  BSYNC B1 ;  /* 0x0000000000017941 */ /* 0x000fea0003800000 */
.L_x_3048:
[----:B0123--:R-:W-:Y:S01]  /*1b8e0*/  FADD.FTZ R68, RZ, R122 ;  /* 0x0000007aff447221 */ /* 0x00ffe20000010000 */
[----:B------:R-:W-:Y:S01]  /*1b8f0*/  ISETP.GT.U32.AND P1, PT, R51, 0x3f, PT ;  /* 0x0000003f3300780c */ /* 0x000fe20003f24070 */
        /* <DEDUP_REMOVED lines=9> */
[----:B------:R-:W-:-:S02]  /*1b990*/  LOP3.LUT P6, RZ, R56, 0x1f, RZ, 0xc0, !PT ;  /* 0x0000001f38ff7812 */ /* 0x000fc400078cc0ff */
[----:B------:R-:W-:Y:S01]  /*1b9a0*/  @P1 LOP3.LUT R50, R50, 0x2, RZ, 0xfc, !PT ;  /* 0x0000000232321812 */ /* 0x000fe200078efcff */
[----:B------:R-:W-:Y:S01]  /*1b9b0*/  FADD.FTZ R68, R118, R69 ;  /* 0x0000004576447221 */ /* 0x000fe20000010000 */
[----:B------:R-:W-:Y:S02]  /*1b9c0*/  SHF.R.S32.HI R229, RZ, 0x1f, R48 ;  /* 0x0000001fffe57819 */ /* 0x000fe40000011430 */
        /* <DEDUP_REMOVED lines=221> */
.L_x_3159:
[----:B------:R-:W-:Y:S01]  /*1c7a0*/  LOP3.LUT P2, RZ, R56, 0x1f, RZ, 0xc0, !PT ;  /* 0x0000001f38ff7812 */ /* 0x000fe2000784c0ff */
[----:B------:R-:W-:Y:S01]  /*1c7b0*/  FMUL.FTZ R68, R231, R231 ;  /* 0x000000e7e7447220 */ /* 0x000fe20000410000 */
[----:B------:R-:W-:Y:S01]  /*1c7c0*/  PLOP3.LUT P1, PT, PT, PT, UP0, 0x40, 0x0 ;  /* 0x000000000000781c */ /* 0x000fe20003f2e808 */
[----:B-1----:R-:W-:Y:S01]  /*1c7d0*/  FADD.FTZ R233, R232, R233 ;  /* 0x000000e9e8e97221 */ /* 0x002fe20000010000 */
[----:B------:R-:W-:Y:S02]  /*1c7e0*/  BSSY B1, `(.L_x_3131) ;  /* 0x0000133000017945 */ /* 0x000fe40003800000 */
[----:B------:R-:W-:Y:S01]  /*1c7f0*/  FSEL R235, R68, RZ, !P1 ;  /* 0x000000ff44eb7208 */ /* 0x000fe20004800000 */
[----:B------:R-:W-:-:S04]  /*1c800*/  FFMA.FTZ R230, R233, R230, UR11 ;  /* 0x0000000be9e67e23 */ /* 0x000fc800080100e6 */
[----:B------:R-:W-:Y:S02]  /*1c810*/  FADD.FTZ R230, R230, R235 ;  /* 0x000000ebe6e67221 */ /* 0x000fe40000010000 */
[----:B------:R-:W1:Y:S04]  /*1c820*/  @!P2 LDC.64 R68, c[0x0][0x250] ;  /* 0x00009400ff44ab82 */ /* 0x000e680000000a00 */
        /* <DEDUP_REMOVED lines=12> */
[----:B------:R-:W-:-:S03]  /*1c8f0*/  PLOP3.LUT P1, PT, PT, PT, UP0, 0x40, 0x0 ;  /* 0x000000000000781c */ /* 0x000fc60003f2e808 */
[----:B------:R-:W-:Y:S01]  /*1c900*/  IMAD R225, R52, R225, RZ ;  /* 0x000000e134e17224 */ /* 0x000fe200078e02ff */
[----:B------:R-:W-:Y:S02]  /*1c910*/  LOP3.LUT R52, R56, 0x1f, RZ, 0xc0, !PT ;  /* 0x0000001f38347812 */ /* 0x000fe400078ec0ff */
[----:B------:R-:W-:Y:S02]  /*1c920*/  FSEL R229, R231, RZ, P1 ;  /* 0x000000ffe7e57208 */ /* 0x000fe40000800000 */
[----:B---3--:R-:W-:-:S04]  /*1c930*/  SHF.R.S32.HI R68, RZ, 0x1f, R225 ;  /* 0x0000001fff447819 */ /* 0x008fc800000114e1 */
[----:B------:R-:W-:-:S04]  /*1c940*/  LEA.HI R225, R68, R225, RZ, 0x3 ;  /* 0x000000e144e17211 */ /* 0x000fc800078f18ff */
[----:B------:R-:W-:Y:S01]  /*1c950*/  LEA.HI.SX32 R225, R225, R52, 0x1d ;  /* 0x00000034e1e17211 */ /* 0x000fe200078feaff */
[----:B------:R-:W-:Y:S06]  /*1c960*/  @!P0 BRA `(.L_x_3134) ;  /* 0x0000000000808947 */ /* 0x000fec0003800000 */
        /* <DEDUP_REMOVED lines=32> */
.L_x_3134:
[----:B------:R-:W-:Y:S05]  /*1cb70*/  BSYNC B2 ;  /* 0x0000000000027941 */ /* 0x000fea0003800000 */
.L_x_3133:
[----:B------:R-:W-:Y:S01]  /*1cb80*/  LOP3.LUT P1, RZ, R50, 0x200, RZ, 0xc0, !PT ;  /* 0x0000020032ff7812 */ /* 0x000fe2000782c0ff */
        /* <DEDUP_REMOVED lines=34> */
.L_x_3136:
[----:B------:R-:W-:Y:S05]  /*1cdb0*/  BSYNC B2 ;  /* 0x0000000000027941 */ /* 0x000fea0003800000 */
.L_x_3135:
        /* <DEDUP_REMOVED lines=35> */
.L_x_3138:
[----:B------:R-:W-:Y:S05]  /*1cff0*/  BSYNC B2 ;  /* 0x0000000000027941 */ /* 0x000fea0003800000 */
.L_x_3137:
        /* <DEDUP_REMOVED lines=35> */
.L_x_3140:
[----:B------:R-:W-:Y:S05]  /*1d230*/  BSYNC B2 ;  /* 0x0000000000027941 */ /* 0x000fea0003800000 */
.L_x_3139:
        /* <DEDUP_REMOVED lines=35> */
.L_x_3142:
[----:B------:R-:W-:Y:S05]  /*1d470*/  BSYNC B2 ;  /* 0x0000000000027941 */ /* 0x000fea0003800000 */
.L_x_3141:
        /* <DEDUP_REMOVED lines=35> */
.L_x_3144:
[----:B------:R-:W-:Y:S05]  /*1d6b0*/  BSYNC B2 ;  /* 0x0000000000027941 */ /* 0x000fea0003800000 */
.L_x_3143:
        /* <DEDUP_REMOVED lines=35> */
.L_x_3146:
[----:B------:R-:W-:Y:S05]  /*1d8f0*/  BSYNC B2 ;  /* 0x0000000000027941 */ /* 0x000fea0003800000 */
.L_x_3145:
        /* <DEDUP_REMOVED lines=33> */
.L_x_3132:
[----:B------:R-:W-:Y:S05]  /*1db10*/  BSYNC B1 ;  /* 0x0000000000017941 */ /* 0x000fea0003800000 */
.L_x_3131:
[----:B01234-:R-:W0:Y:S02]  /*1db20*/  LDC.64 R68, c[0x0][0x210] ;  /* 0x00008400ff447b82 */ /* 0x01fe240000000a00 */
[----:B0-----:R-:W-:-:S04]  /*1db30*/  LEA R48, R68, R48, 0x2 ;  /* 0x0000003044307211 */ /* 0x001fc800078e10ff */
[----:B------:R-:W-:-:S13]  /*1db40*/  ISETP.GE.AND P1, PT, R48, R69, PT ;  /* 0x000000453000720c */ /* 0x000fda0003f26270 */
[----:B------:R-:W-:Y:S05]  /*1db50*/  @!P1 BRA `(.L_x_3147) ;  /* 0xfffffe4000089947 */ /* 0x000fea000383ffff */
[----:B------:R-:W-:Y:S05]  /*1db60*/  BSYNC B0 ;  /* 0x0000000000007941 */ /* 0x000fea0003800000 */
.L_x_2459:
[----:B------:R-:W-:Y:S05]  /*1db70*/  EXIT ;  /* 0x000000000000794d */ /* 0x000fea0003800000 */
.L_x_3130:
[----:B------:R-:W-:Y:S01]  /*1db80*/  HFMA2.MMA R237, -RZ, RZ, 0, 5.9604644775390625e-08 ;  /* 0x00000001ffed7435 */ /* 0x000fe200000001ff */
[----:B------:R-:W-:Y:S01]  /*1db90*/  BSSY B1, `(.L_x_3148) ;  /* 0x0000007000017945 */ /* 0x000fe20003800000 */
[----:B------:R-:W-:Y:S01]  /*1dba0*/  IMAD.MOV.U32 R238, RZ, RZ, R69 ;  /* 0x000000ffffee7224 */ /* 0x000fe200078e0045 */
[----:B------:R-:W-:Y:S01]  /*1dbb0*/  MOV R235, 0xffffffff ;  /* 0xffffffff00eb7802 */ /* 0x000fe20000000f00 */
[----:B------:R-:W-:-:S07]  /*1dbc0*/  IMAD.MOV.U32 R240, RZ, RZ, 0x1f ;  /* 0x0000001ffff07424 */ /* 0x000fce00078e00ff */
[----:B-----5:R-:W-:Y:S05]  /*1dbd0*/  WARPSYNC.COLLECTIVE R235, `(.L_x_3149) ;  /* 0x00000000eb087348 */ /* 0x020fea0003c00000 */
[----:B------:R0:W1:Y:S02]  /*1dbe0*/  SHFL.BFLY P6, R236, R238, R237, R240 ;  /* 0x0c0000edeeec7389 */ /* 0x00006400000c00f0 */
[----:B01---5:R-:W-:Y:S01]  /*1dbf0*/  ENDCOLLECTIVE ;  /* 0x000000000000791b */ /* 0x023fe20003800000 */
.L_x_3149:
[----:B------:R-:W-:Y:S05]  /*1dc00*/  BSYNC B1 ;  /* 0x0000000000017941 */ /* 0x000fea0003800000 */
.L_x_3148:
[----:B------:R-:W-:Y:S01]  /*1dc10*/  IMAD.MOV.U32 R68, RZ, RZ, R236 ;  /* 0x000000ffff447224 */ /* 0x000fe200078e00ec */
[----:B------:R-:W-:Y:S01]  /*1dc20*/  HFMA2.MMA R240, -RZ, RZ, 0, 1.847743988037109375e-06 ;  /* 0x0000001ffff07435 */ /* 0x000fe200000001ff */
[----:B------:R-:W-:Y:S01]  /*1dc30*/  IMAD.MOV.U32 R237, RZ, RZ, 0x2 ;  /* 0x00000002ffed7424 */ /* 0x000fe200078e00ff */
[----:B------:R-:W0:Y:S01]  /*1dc40*/  LDC R230, c[0x0][0x290] ;  /* 0x0000a400ffe67b82 */ /* 0x000e220000000800 */
[----:B------:R-:W-:Y:S01]  /*1dc50*/  FADD.FTZ R70, R69, R68 ;  /* 0x0000004445467221 */ /* 0x000fe20000010000 */
[----:B------:R-:W-:Y:S01]  /*1dc60*/  IMAD.MOV.U32 R235, RZ, RZ, -0x1 ;  /* 0xffffffffffeb7424 */ /* 0x000fe200078e00ff */
[----:B------:R-:W-:Y:S02]  /*1dc70*/  P2R R234, PR, RZ, 0x20 ;  /* 0x00000020ffea7803 */ /* 0x000fe40000000000 */
[----:B------:R-:W-:Y:S02]  /*1dc80*/  LOP3.LUT P5, RZ, R50, 0x2, RZ, 0xc0, !PT ;  /* 0x0000000232ff7812 */ /* 0x000fe400078ac0ff */
[----:B------:R-:W-:-:S11]  /*1dc90*/  MOV R238, R70 ;  /* 0x0000004600ee7202 */ /* 0x000fd60000000f00 */
[----:B0-----:R-:W-:Y:S05]  /*1dca0*/  WARPSYNC.COLLECTIVE R235, `(.L_x_3150) ;  /* 0x00000000eb087348 */ /* 0x001fea0003c00000 */
[----:B------:R1:W2:Y:S02]  /*1dcb0*/  SHFL.BFLY P6, R236, R238, R237, R240 ;  /* 0x0c0000edeeec7389 */ /* 0x0002a400000c00f0 */
[----:B012---:R-:W-:Y:S01]  /*1dcc0*/  ENDCOLLECTIVE ;  /* 0x000000000000791b */ /* 0x007fe20003800000 */
.L_x_3150:
[----:B------:R-:W-:Y:S01]  /*1dcd0*/  HFMA2.MMA R237, -RZ, RZ, 0, 2.384185791015625e-07 ;  /* 0x00000004ffed7435 */ /* 0x000fe200000001ff */
[----:B------:R-:W-:-:S05]  /*1dce0*/  MOV R71, R236 ;  /* 0x000000ec00477202 */ /* 0x000fca0000000f00 */
[----:B------:R-:W-:-:S04]  /*1dcf0*/  FADD.FTZ R71, R70, R71 ;  /* 0x0000004746477221 */ /* 0x000fc80000010000 */
[----:B------:R-:W-:-:S07]  /*1dd00*/  IMAD.MOV.U32 R238, RZ, RZ, R71 ;  /* 0x000000ffffee7224 */ /* 0x000fce00078e0047 */
[----:B------:R-:W-:Y:S05]  /*1dd10*/  WARPSYNC.COLLECTIVE R235, `(.L_x_3151) ;  /* 0x00000000eb087348 */ /* 0x000fea0003c00000 */
[----:B------:R0:W1:Y:S02]  /*1dd20*/  SHFL.BFLY P6, R236, R238, R237, R240 ;  /* 0x0c0000edeeec7389 */ /* 0x00006400000c00f0 */
[----:B01----:R-:W-:Y:S01]  /*1dd30*/  ENDCOLLECTIVE ;  /* 0x000000000000791b */ /* 0x003fe20003800000 */
.L_x_3151:
[----:B------:R-:W-:Y:S02]  /*1dd40*/  IMAD.MOV.U32 R237, RZ, RZ, 0x8 ;  /* 0x00000008ffed7424 */ /* 0x000fe400078e00ff */
[----:B------:R-:W-:-:S04]  /*1dd50*/  IMAD.MOV.U32 R68, RZ, RZ, R236 ;  /* 0x000000ffff447224 */ /* 0x000fc800078e00ec */
[----:B------:R-:W-:-:S05]  /*1dd60*/  FADD.FTZ R232, R71, R68 ;  /* 0x0000004447e87221 */ /* 0x000fca0000010000 */
[----:B------:R-:W-:-:S07]  /*1dd70*/  MOV R238, R232 ;  /* 0x000000e800ee7202 */ /* 0x000fce0000000f00 */
[----:B------:R-:W-:Y:S05]  /*1dd80*/  WARPSYNC.COLLECTIVE R235, `(.L_x_3152) ;  /* 0x00000000eb087348 */ /* 0x000fea0003c00000 */
[----:B------:R0:W1:Y:S02]  /*1dd90*/  SHFL.BFLY P6, R236, R238, R237, R240 ;  /* 0x0c0000edeeec7389 */ /* 0x00006400000c00f0 */
[----:B01----:R-:W-:Y:S01]  /*1dda0*/  ENDCOLLECTIVE ;  /* 0x000000000000791b */ /* 0x003fe20003800000 */
.L_x_3152:
[----:B------:R-:W-:Y:S01]  /*1ddb0*/  HFMA2.MMA R237, -RZ, RZ, 0, 9.5367431640625e-07 ;  /* 0x00000010ffed7435 */ /* 0x000fe200000001ff */
[----:B------:R-:W-:-:S05]  /*1ddc0*/  MOV R231, R236 ;  /* 0x000000ec00e77202 */ /* 0x000fca0000000f00 */
[----:B------:R-:W-:-:S04]  /*1ddd0*/  FADD.FTZ R233, R232, R231 ;  /* 0x000000e7e8e97221 */ /* 0x000fc80000010000 */
[----:B------:R-:W-:-:S07]  /*1dde0*/  IMAD.MOV.U32 R238, RZ, RZ, R233 ;  /* 0x000000ffffee7224 */ /* 0x000fce00078e00e9 */
[----:B------:R-:W-:Y:S05]  /*1ddf0*/  WARPSYNC.COLLECTIVE R235, `(.L_x_3153) ;  /* 0x00000000eb087348 */ /* 0x000fea0003c00000 */
[----:B------:R0:W1:Y:S02]  /*1de00*/  SHFL.BFLY P6, R236, R238, R237, R240 ;  /* 0x0c0000edeeec7389 */ /* 0x00006400000c00f0 */
[----:B01----:R-:W-:Y:S01]  /*1de10*/  ENDCOLLECTIVE ;  /* 0x000000000000791b */ /* 0x003fe20003800000 */
.L_x_3153:
[----:B------:R-:W-:Y:S02]  /*1de20*/  IMAD.MOV.U32 R237, RZ, RZ, 0x1 ;  /* 0x00000001ffed7424 */ /* 0x000fe400078e00ff */
[----:B------:R-:W-:Y:S01]  /*1de30*/  IMAD.MOV.U32 R68, RZ, RZ, R236 ;  /* 0x000000ffff447224 */ /* 0x000fe200078e00ec */
        /* <DEDUP_REMOVED lines=137> */
.L_x_3154:
[----:B------:R-:W-:Y:S01]  /*1e6d0*/  HFMA2.MMA R237, -RZ, RZ, 0, 1.1920928955078125e-07 ;  /* 0x00000002ffed7435 */ /* 0x000fe200000001ff */
[----:B------:R-:W-:-:S05]  /*1e6e0*/  MOV R69, R236 ;  /* 0x000000ec00457202 */ /* 0x000fca0000000f00 */
[----:B------:R-:W-:-:S04]  /*1e6f0*/  FADD.FTZ R69, R68, R69 ;  /* 0x0000004544457221 */ /* 0x000fc80000010000 */
[----:B------:R-:W-:-:S07]  /*1e700*/  IMAD.MOV.U32 R238, RZ, RZ, R69 ;  /* 0x000000ffffee7224 */ /* 0x000fce00078e0045 */
[----:B------:R-:W-:Y:S05]  /*1e710*/  WARPSYNC.COLLECTIVE R235, `(.L_x_3155) ;  /* 0x00000000eb087348 */ /* 0x000fea0003c00000 */
[----:B------:R0:W1:Y:S02]  /*1e720*/  SHFL.BFLY P6, R236, R238, R237, R240 ;  /* 0x0c0000edeeec7389 */ /* 0x00006400000c00f0 */
[----:B01----:R-:W-:Y:S01]  /*1e730*/  ENDCOLLECTIVE ;  /* 0x000000000000791b */ /* 0x003fe20003800000 */
.L_x_3155:
[----:B------:R-:W-:Y:S02]  /*1e740*/  IMAD.MOV.U32 R237, RZ, RZ, 0x4 ;  /* 0x00000004ffed7424 */ /* 0x000fe400078e00ff */
[----:B------:R-:W-:-:S04]  /*1e750*/  IMAD.MOV.U32 R70, RZ, RZ, R236 ;  /* 0x000000ffff467224 */ /* 0x000fc800078e00ec */
[----:B------:R-:W-:-:S05]  /*1e760*/  FADD.FTZ R70, R69, R70 ;  /* 0x0000004645467221 */ /* 0x000fca0000010000 */
[----:B------:R-:W-:-:S07]  /*1e770*/  MOV R238, R70 ;  /* 0x0000004600ee7202 */ /* 0x000fce0000000f00 */
[----:B------:R-:W-:Y:S05]  /*1e780*/  WARPSYNC.COLLECTIVE R235, `(.L_x_3156) ;  /* 0x00000000eb087348 */ /* 0x000fea0003c00000 */
[----:B------:R0:W1:Y:S02]  /*1e790*/  SHFL.BFLY P6, R236, R238, R237, R240 ;  /* 0x0c0000edeeec7389 */ /* 0x00006400000c00f0 */
[----:B01----:R-:W-:Y:S01]  /*1e7a0*/  ENDCOLLECTIVE ;  /* 0x000000000000791b */ /* 0x003fe20003800000 */
.L_x_3156:
[----:B------:R-:W-:Y:S01]  /*1e7b0*/  HFMA2.MMA R237, -RZ, RZ, 0, 4.76837158203125e-07 ;  /* 0x00000008ffed7435 */ /* 0x000fe200000001ff */
[----:B------:R-:W-:-:S05]  /*1e7c0*/  MOV R71, R236 ;  /* 0x000000ec00477202 */ /* 0x000fca0000000f00 */
[----:B------:R-:W-:-:S04]  /*1e7d0*/  FADD.FTZ R71, R70, R71 ;  /* 0x0000004746477221 */ /* 0x000fc80000010000 */
[----:B------:R-:W-:-:S07]  /*1e7e0*/  IMAD.MOV.U32 R238, RZ, RZ, R71 ;  /* 0x000000ffffee7224 */ /* 0x000fce00078e0047 */
[----:B------:R-:W-:Y:S05]  /*1e7f0*/  WARPSYNC.COLLECTIVE R235, `(.L_x_3157) ;  /* 0x00000000eb087348 */ /* 0x000fea0003c00000 */
[----:B------:R0:W1:Y:S02]  /*1e800*/  SHFL.BFLY P6, R236, R238, R237, R240 ;  /* 0x0c0000edeeec7389 */ /* 0x00006400000c00f0 */
[----:B01----:R-:W-:Y:S01]  /*1e810*/  ENDCOLLECTIVE ;  /* 0x000000000000791b */ /* 0x003fe20003800000 */
.L_x_3157:
[----:B------:R-:W-:Y:S02]  /*1e820*/  IMAD.MOV.U32 R237, RZ, RZ, 0x10 ;  /* 0x00000010ffed7424 */ /* 0x000fe400078e00ff */
[----:B------:R-:W-:-:S04]  /*1e830*/  IMAD.MOV.U32 R232, RZ, RZ, R236 ;  /* 0x000000ffffe87224 */ /* 0x000fc800078e00ec */
[----:B------:R-:W-:-:S05]  /*1e840*/  FADD.FTZ R232, R71, R232 ;  /* 0x000000e847e87221 */ /* 0x000fca0000010000 */
[----:B------:R-:W-:-:S07]  /*1e850*/  MOV R238, R232 ;  /* 0x000000e800ee7202 */ /* 0x000fce0000000f00 */
[----:B------:R-:W-:Y:S05]  /*1e860*/  WARPSYNC.COLLECTIVE R235, `(.L_x_3158) ;  /* 0x00000000eb087348 */ /* 0x000fea0003c00000 */
[----:B------:R0:W1:Y:S02]  /*1e870*/  SHFL.BFLY P6, R236, R238, R237, R240 ;  /* 0x0c0000edeeec7389 */ /* 0x00006400000c00f0 */
[----:B01----:R-:W-:Y:S01]  /*1e880*/  ENDCOLLECTIVE ;  /* 0x000000000000791b */ /* 0x003fe20003800000 */
.L_x_3158:
[----:B------:R-:W-:Y:S01]  /*1e890*/  MOV R233, R236 ;  /* 0x000000ec00e97202 */ /* 0x000fe20000000f00 */
[----:B------:R-:W-:Y:S06]  /*1e8a0*/  BRA `(.L_x_3159) ;  /* 0xffffffdc00bc7947 */ /* 0x000fec000383ffff */
.L_x_3160:
        /* <DEDUP_REMOVED lines=13> */
.L_x_58330:


//--------------------- .text._ZN10layer_norm13ln_fwd_kernelINS_13Kernel_traitsI13__nv_bfloat16S2_S2_S2_fjLj2048ELj1ELj4ELj1ELj16ENS_18Kernel_traits_baseILj2048ES2_S2_S2_S2_fjLj128EEEEELb1ELb0ELb1ELb1EEEvNS_9FwdParamsE --------------------------
	.section	.text._ZN10layer_norm13ln_fwd_kernelINS_13Kernel_traitsI13__nv_bfloat16S2_S2_S2_fjLj2048ELj1ELj4ELj1ELj16ENS_18Kernel_traits_baseILj2048ES2_S2_S2_S2_fjLj128EEEEELb1ELb0ELb1ELb1EEEvNS_9FwdParamsE,"ax",@progbits
	.align	128
        .global         _ZN10layer_norm13ln_fwd_kernelINS_13Kernel_traitsI13__nv_bfloat16S2_S2_S2_fjLj2048ELj1ELj4ELj1ELj16ENS_18Kernel_traits_baseILj2048ES2_S2_S2_S2_fjLj128EEEEELb1ELb0ELb1ELb1EEEvNS_9FwdParamsE
        .type           _ZN10layer_norm13ln_fwd_kernelINS_13Kernel_traitsI13__nv_bfloat16S2_S2_S2_fjLj2048ELj1ELj4ELj1ELj16ENS_18Kernel_traits_baseILj2048ES2_S2_S2_S2_fjLj128EEEEELb1ELb0ELb1ELb1EEEvNS_9FwdParamsE,@function
        .size           _ZN10layer_norm13ln_fwd_kernelINS_13Kernel_traitsI13__nv_bfloat16S2_S2_S2_fjLj2048ELj1ELj4ELj1ELj16ENS_18Kernel_traits_baseILj2048ES2_S2_S2_S2_fjLj128EEEEELb1ELb0ELb1ELb1EEEvNS_9FwdParamsE,(.L_x_58331 - _ZN10layer_norm13ln_fwd_kernelINS_13Kernel_traitsI13__nv_bfloat16S2_S2_S2_fjLj2048ELj1ELj4ELj1ELj16ENS_18Kernel_traits_baseILj2048ES2_S2_S2_S2_fjLj128EEEEELb1ELb0ELb1ELb1EEEvNS_9FwdParamsE)
        .other          _ZN10layer_norm13ln_fwd_kernelINS_13Kernel_traitsI13__nv_bfloat16S2_S2_S2_fjLj2048ELj1ELj4ELj1ELj16ENS_18Kernel_traits_baseILj2048ES2_S2_S2_S2_fjLj128EEEEELb1ELb0ELb1ELb1EEEvNS_9FwdParamsE,@"STO_CUDA_ENTRY STV_DEFAULT"
_ZN10layer_norm13ln_fwd_kernelINS_13Kernel_traitsI13__nv_bfloat16S2_S2_S2_fjLj2048ELj1ELj4ELj1ELj16ENS_18Kernel_traits_baseILj2048ES2_S2_S2_S2_fjLj128EEEEELb1ELb0ELb1ELb1EEEvNS_9FwdParamsE:
.text._ZN10layer_norm13ln_fwd_kernelINS_13Kernel_traitsI13__nv_bfloat16S2_S2_S2_fjLj2048ELj1ELj4ELj1ELj16ENS_18Kernel_traits_baseILj2048ES2_S2_S2_S2_fjLj128EEEEELb1ELb0ELb1ELb1EEEvNS_9FwdParamsE:
        /* <DEDUP_REMOVED lines=41> */
[----:B------:R-:W5:Y:S02]  /*0290*/  LDG.E.128 R76, desc[UR4][R36.64] ;  /* 0x00000004244c7981 */ /* 0x000f64000c1e1d00 */
[----:B-----5:R-:W-:Y:S02]  /*02a0*/  VIADD R149, R135, 0xbb67ae85 ;  /* 0xbb67ae8587957836 */ /* 0x020fe40000000000 */
[----:B------:R-:W5:Y:S01]  /*02b0*/  LDG.E.128 R72, desc[UR4][R36.64+0x200] ;  /* 0x0002000424487981 */ /* 0x000f62000c1e1d00 */
[----:B------:R-:W-:-:S03]  /*02c0*/  VIADD R148, R134, 0x9e3779b9 ;  /* 0x9e3779b986947836 */ /* 0x000fc60000000000 */
[----:B------:R-:W5:Y:S04]  /*02d0*/  LDG.E.128 R68, desc[UR4][R36.64+0x400] ;  /* 0x0004000424447981 */ /* 0x000f68000c1e1d00 */
[----:B------:R-:W5:Y:S04]  /*02e0*/  LDG.E.128 R64, desc[UR4][R36.64+0x600] ;  /* 0x0006000424407981 */ /* 0x000f68000c1e1d00 */
[----:B------:R-:W5:Y:S04]  /*02f0*/  LDG.E.128 R60, desc[UR4][R36.64+0x800] ;  /* 0x00080004243c7981 */ /* 0x000f68000c1e1d00 */
[----:B------:R-:W5:Y:S04]  /*0300*/  LDG.E.128 R56, desc[UR4][R36.64+0xa00] ;  /* 0x000a000424387981 */ /* 0x000f68000c1e1d00 */
[----:B------:R-:W5:Y:S01]  /*0310*/  LDG.E.128 R52, desc[UR4][R36.64+0xc00] ;  /* 0x000c000424347981 */ /* 0x000f62000c1e1d00 */
[----:B0-----:R-:W-:-:S03]  /*0320*/  @P1 IADD3 R165, P2, R2, R39, RZ ;  /* 0x0000002702a51210 */ /* 0x001fc60007f5e0ff */
[----:B------:R0:W5:Y:S01]  /*0330*/  LDG.E.128 R48, desc[UR4][R36.64+0xe00] ;  /* 0x000e000424307981 */ /* 0x000162000c1e1d00 */
[----:B------:R-:W-:Y:S01]  /*0340*/  @P1 IADD3.X R40, RZ, R3, RZ, P2, !PT ;  /* 0x00000003ff281210 */ /* 0x000fe200017fe4ff */
[----:B------:R-:W-:Y:S01]  /*0350*/  IMAD.WIDE.U32 R38, R0, -0x326172a9, RZ ;  /* 0xcd9e8d5700267825 */ /* 0x000fe200078e00ff */
[C---:B------:R-:W-:Y:S02]  /*0360*/  IADD3 R147, R134.reuse, 0x3c6ef372, RZ ;  /* 0x3c6ef37286937810 */ /* 0x040fe40007ffe0ff */
[----:B------:R-:W-:Y:S02]  /*0370*/  @!P0 CS2R R4, SRZ ;  /* 0x0000000000048805 */ /* 0x000fe4000001ff00 */
[--C-:B------:R-:W-:Y:S01]  /*0380*/  SHF.R.U64 R154, R165, 0x2, R40.reuse ;  /* 0x00000002a59a7819 */ /* 0x100fe20000001228 */
[C---:B------:R-:W-:Y:S01]  /*0390*/  VIADD R146, R135.reuse, 0x76cf5d0a ;  /* 0x76cf5d0a87927836 */ /* 0x040fe20000000000 */
[----:B------:R-:W-:Y:S01]  /*03a0*/  SHF.R.U32.HI R155, RZ, 0x2, R40 ;  /* 0x00000002ff9b7819 */ /* 0x000fe20000011628 */
[----:B------:R-:W-:Y:S01]  /*03b0*/  VIADD R145, R135, 0x32370b8f ;  /* 0x32370b8f87917836 */ /* 0x000fe20000000000 */
[----:B------:R-:W-:Y:S01]  /*03c0*/  IADD3 R144, R134, -0x255992d5, RZ ;  /* 0xdaa66d2b86907810 */ /* 0x000fe20007ffe0ff */
[----:B------:R-:W-:Y:S01]  /*03d0*/  IMAD.WIDE.U32 R2, R154, -0x2daee0ad, RZ ;  /* 0xd2511f539a027825 */ /* 0x000fe200078e00ff */
[----:B------:R-:W-:-:S02]  /*03e0*/  LOP3.LUT R39, R39, R155, R134, 0x96, !PT ;  /* 0x0000009b27277212 */ /* 0x000fc400078e9686 */
[----:B------:R-:W-:Y:S02]  /*03f0*/  @!P0 CS2R R6, SRZ ;  /* 0x0000000000068805 */ /* 0x000fe4000001ff00 */
[----:B------:R-:W-:Y:S01]  /*0400*/  IADD3 R141, R135, -0x56f99767, RZ ;  /* 0xa9066899878d7810 */ /* 0x000fe20007ffe0ff */
[C---:B------:R-:W-:Y:S01]  /*0410*/  VIADD R143, R134.reuse, 0x78dde6e4 ;  /* 0x78dde6e4868f7836 */ /* 0x040fe20000000000 */
[----:B------:R-:W-:Y:S01]  /*0420*/  LOP3.LUT R40, R3, R135, RZ, 0x3c, !PT ;  /* 0x0000008703287212 */ /* 0x000fe200078e3cff */
[----:B0-----:R-:W-:Y:S01]  /*0430*/  IMAD.WIDE.U32 R36, R39, -0x2daee0ad, RZ ;  /* 0xd2511f5327247825 */ /* 0x001fe200078e00ff */
[----:B------:R-:W-:Y:S02]  /*0440*/  IADD3 R138, R135, 0x646e171e, RZ ;  /* 0x646e171e878a7810 */ /* 0x000fe40007ffe0ff */
[----:B------:R-:W-:Y:S02]  /*0450*/  @!P0 CS2R R32, SRZ ;  /* 0x0000000000208805 */ /* 0x000fe4000001ff00 */
[----:B------:R-:W-:Y:S01]  /*0460*/  IADD3 R133, R134, -0xe443238, RZ ;  /* 0xf1bbcdc886857810 */ /* 0x000fe20007ffe0ff */
[----:B------:R-:W-:Y:S01]  /*0470*/  IMAD.WIDE.U32 R40, R40, -0x326172a9, RZ ;  /* 0xcd9e8d5728287825 */ /* 0x000fe200078e00ff */
[----:B------:R-:W-:-:S02]  /*0480*/  LOP3.LUT R39, R37, R2, R149, 0x96, !PT ;  /* 0x0000000225277212 */ /* 0x000fc400078e9695 */
[----:B------:R-:W-:Y:S02]  /*0490*/  @!P0 CS2R R34, SRZ ;  /* 0x0000000000228805 */ /* 0x000fe4000001ff00 */
[----:B------:R-:W-:Y:S01]  /*04a0*/  @!P0 CS2R R28, SRZ ;  /* 0x00000000001c8805 */ /* 0x000fe2000001ff00 */
[----:B------:R-:W-:Y:S01]  /*04b0*/  VIADD R142, R135, 0xed9eba14 ;  /* 0xed9eba14878e7836 */ /* 0x000fe20000000000 */
[----:B------:R-:W-:Y:S01]  /*04c0*/  LOP3.LUT R2, R41, R148, R38, 0x96, !PT ;  /* 0x0000009429027212 */ /* 0x000fe200078e9626 */
[----:B------:R-:W-:Y:S01]  /*04d0*/  IMAD.WIDE.U32 R38, R39, -0x326172a9, RZ ;  /* 0xcd9e8d5727267825 */ /* 0x000fe200078e00ff */
[----:B------:R-:W-:Y:S02]  /*04e0*/  @!P0 CS2R R30, SRZ ;  /* 0x00000000001e8805 */ /* 0x000fe4000001ff00 */
[----:B------:R-:W-:Y:S02]  /*04f0*/  @!P0 CS2R R24, SRZ ;  /* 0x0000000000188805 */ /* 0x000fe4000001ff00 */
[----:B------:R-:W-:Y:S01]  /*0500*/  @!P0 CS2R R26, SRZ ;  /* 0x00000000001a8805 */ /* 0x000fe2000001ff00 */
        /* <DEDUP_REMOVED lines=18> */
[----:B------:R-:W-:Y:S01]  /*0630*/  PRMT R106, R4, 0x7632, R106 ;  /* 0x00007632046a7816 */ /* 0x000fe2000000006a */
[----:B------:R-:W-:Y:S01]  /*0640*/  ULDC.U8 UR6, c[0x0][0x2a0] ;  /* 0x0000a80000067ab9 */ /* 0x000fe20000000000 */
[----:B------:R-:W-:Y:S01]  /*0650*/  IMAD.WIDE.U32 R2, R2, -0x2daee0ad, RZ ;  /* 0xd2511f5302027825 */ /* 0x000fe200078e00ff */
[----:B------:R-:W-:Y:S01]  /*0660*/  LOP3.LUT R37, R39, R40, R143, 0x96, !PT ;  /* 0x0000002827257212 */ /* 0x000fe200078e968f */
[----:B------:R-:W-:Y:S01]  /*0670*/  ULDC UR8, c[0x0][0x294] ;  /* 0x0000a50000087ab9 */ /* 0x000fe20000000800 */
[----:B------:R-:W-:Y:S01]  /*0680*/  SHF.L.U32 R43, R4, 0x10, RZ ;  /* 0x00000010042b7819 */ /* 0x000fe200000006ff */
        /* <DEDUP_REMOVED lines=9> */
[----:B------:R-:W-:Y:S01]  /*0720*/  PRMT R82, R28, 0x7632, R82 ;  /* 0x000076321c527816 */ /* 0x000fe20000000052 */
[----:B------:R-:W-:Y:S01]  /*0730*/  VIADD R136, R134, 0x5384540f ;  /* 0x5384540f86887836 */ /* 0x000fe20000000000 */
[----:B------:R-:W-:Y:S01]  /*0740*/  LOP3.LUT R2, R41, R38, R140, 0x96, !PT ;  /* 0x0000002629027212 */ /* 0x000fe200078e968c */
[----:B------:R-:W-:Y:S01]  /*0750*/  IMAD.WIDE.U32 R38, R39, -0x326172a9, RZ ;  /* 0xcd9e8d5727267825 */ /* 0x000fe200078e00ff */
[----:B------:R-:W-:-:S02]  /*0760*/  PRMT R84, R30, 0x7632, R84 ;  /* 0x000076321e547816 */ /* 0x000fc40000000054 */
[----:B------:R-:W-:Y:S01]  /*0770*/  PRMT R85, R31, 0x7632, R85 ;  /* 0x000076321f557816 */ /* 0x000fe20000000055 */
[----:B------:R-:W-:Y:S01]  /*0780*/  IMAD.WIDE.U32 R2, R2, -0x2daee0ad, RZ ;  /* 0xd2511f5302027825 */ /* 0x000fe200078e00ff */
[----:B------:R-:W-:Y:S02]  /*0790*/  LOP3.LUT R37, R39, R40, R139, 0x96, !PT ;  /* 0x0000002827257212 */ /* 0x000fe400078e968b */
[----:B------:R-:W-:Y:S01]  /*07a0*/  PRMT R87, R25, 0x7632, R87 ;  /* 0x0000763219577816 */ /* 0x000fe20000000057 */
[----:B------:R-:W-:Y:S01]  /*07b0*/  VIADD R132, R135, 0xdb3d7428 ;  /* 0xdb3d742887847836 */ /* 0x000fe20000000000 */
        /* <DEDUP_REMOVED lines=8> */
[----:B------:R-:W-:Y:S01]  /*0840*/  LOP3.LUT R38, R41, R38, R136, 0x96, !PT ;  /* 0x0000002629267212 */ /* 0x000fe200078e9688 */
[----:B------:R-:W-:Y:S01]  /*0850*/  IMAD.HI.U32 R2, R37, -0x326172a9, RZ ;  /* 0xcd9e8d5725027827 */ /* 0x000fe200078e00ff */
[----:B------:R-:W-:Y:S02]  /*0860*/  PRMT R93, R23, 0x7632, R93 ;  /* 0x00007632175d7816 */ /* 0x000fe4000000005d */
[----:B------:R-:W-:Y:S01]  /*0870*/  PRMT R94, R16, 0x7632, R94 ;  /* 0x00007632105e7816 */ /* 0x000fe2000000005e */
[----:B------:R-:W-:Y:S01]  /*0880*/  IMAD.HI.U32 R3, R38, -0x2daee0ad, RZ ;  /* 0xd2511f5326037827 */ /* 0x000fe200078e00ff */
[----:B------:R-:W-:Y:S02]  /*0890*/  LOP3.LUT R164, R2, R40, R133, 0x96, !PT ;  /* 0x0000002802a47212 */ /* 0x000fe400078e9685 */
[----:B------:R-:W-:Y:S01]  /*08a0*/  PRMT R2, R32, 0x7632, R2 ;  /* 0x0000763220027816 */ /* 0x000fe20000000002 */
[----:B------:R-:W-:Y:S01]  /*08b0*/  IMAD.U32 R41, R6, 0x10000, RZ ;  /* 0x0001000006297824 */ /* 0x000fe200078e00ff */
[----:B------:R-:W-:Y:S01]  /*08c0*/  LOP3.LUT R160, R3, R36, R132, 0x96, !PT ;  /* 0x0000002403a07212 */ /* 0x000fe200078e9684 */
[----:B------:R-:W-:Y:S01]  /*08d0*/  IMAD R6, R37, -0x326172a9, RZ ;  /* 0xcd9e8d5725067824 */ /* 0x000fe200078e02ff */
[----:B------:R-:W-:Y:S01]  /*08e0*/  PRMT R3, R33, 0x7632, R3 ;  /* 0x0000763221037816 */ /* 0x000fe20000000003 */
[----:B------:R-:W-:Y:S01]  /*08f0*/  IMAD R161, R38, -0x2daee0ad, RZ ;  /* 0xd2511f5326a17824 */ /* 0x000fe200078e02ff */
[----:B------:R-:W-:Y:S01]  /*0900*/  PRMT R96, R18, 0x7632, R96 ;  /* 0x0000763212607816 */ /* 0x000fe20000000060 */
[----:B------:R-:W-:Y:S01]  /*0910*/  IMAD.HI.U32 R4, R164, -0x2daee0ad, RZ ;  /* 0xd2511f53a4047827 */ /* 0x000fe200078e00ff */
[----:B------:R-:W-:-:S02]  /*0920*/  PRMT R97, R19, 0x7632, R97 ;  /* 0x0000763213617816 */ /* 0x000fc40000000061 */
[----:B------:R-:W-:Y:S01]  /*0930*/  PRMT R99, R13, 0x7632, R99 ;  /* 0x000076320d637816 */ /* 0x000fe20000000063 */
[----:B------:R-:W-:Y:S01]  /*0940*/  IMAD.HI.U32 R159, R160, -0x326172a9, RZ ;  /* 0xcd9e8d57a09f7827 */ /* 0x000fe200078e00ff */
[----:B------:R-:W-:Y:S02]  /*0950*/  PRMT R100, R14, 0x7632, R100 ;  /* 0x000076320e647816 */ /* 0x000fe40000000064 */
[----:B------:R-:W-:Y:S01]  /*0960*/  PRMT R102, R8, 0x7632, R102 ;  /* 0x0000763208667816 */ /* 0x000fe20000000066 */
[----:B------:R-:W-:Y:S01]  /*0970*/  IMAD.U32 R129, R34, 0x10000, RZ ;  /* 0x0001000022817824 */ /* 0x000fe200078e00ff */
[----:B------:R-:W-:Y:S01]  /*0980*/  PRMT R103, R9, 0x7632, R103 ;  /* 0x0000763209677816 */ /* 0x000fe20000000067 */
[----:B------:R-:W-:Y:S01]  /*0990*/  IMAD.U32 R131, R32, 0x10000, RZ ;  /* 0x0001000020837824 */ /* 0x000fe200078e00ff */
[----:B------:R-:W-:Y:S01]  /*09a0*/  PRMT R105, R11, 0x7632, R105 ;  /* 0x000076320b697816 */ /* 0x000fe20000000069 */
[----:B------:R-:W-:Y:S01]  /*09b0*/  IMAD.U32 R128, R35, 0x10000, RZ ;  /* 0x0001000023807824 */ /* 0x000fe200078e00ff */
[----:B------:R-:W-:Y:S01]  /*09c0*/  IADD3 R40, R135, -0x695add53, RZ ;  /* 0x96a522ad87287810 */ /* 0x000fe20007ffe0ff */
[----:B------:R-:W-:Y:S01]  /*09d0*/  IMAD.U32 R126, R29, 0x10000, RZ ;  /* 0x000100001d7e7824 */ /* 0x000fe200078e00ff */
[----:B------:R-:W-:Y:S01]  /*09e0*/  PRMT R153, R7, 0x7632, R153 ;  /* 0x0000763207997816 */ /* 0x000fe20000000099 */
[----:B------:R-:W-:Y:S01]  /*09f0*/  IMAD.U32 R125, R30, 0x10000, RZ ;  /* 0x000100001e7d7824 */ /* 0x000fe200078e00ff */
[----:B------:R-:W-:Y:S01]  /*0a00*/  PRMT R80, R34, 0x7632, R80 ;  /* 0x0000763222507816 */ /* 0x000fe20000000050 */
[----:B------:R-:W-:Y:S01]  /*0a10*/  HFMA2.MMA R34, -RZ, RZ, 0, 0 ;  /* 0x00000000ff227435 */ /* 0x000fe200000001ff */
[----:B------:R-:W-:Y:S01]  /*0a20*/  PRMT R83, R29, 0x7632, R83 ;  /* 0x000076321d537816 */ /* 0x000fe20000000053 */
[C---:B------:R-:W-:Y:S01]  /*0a30*/  IMAD.U32 R123, R24.reuse, 0x10000, RZ ;  /* 0x00010000187b7824 */ /* 0x040fe200078e00ff */
[----:B------:R-:W-:Y:S01]  /*0a40*/  PRMT R86, R24, 0x7632, R86 ;  /* 0x0000763218567816 */ /* 0x000fe20000000056 */
        /* <DEDUP_REMOVED lines=33> */
[----:B------:R-:W-:Y:S01]  /*0c60*/  LOP3.LUT R161, R4, R161, R40, 0x96, !PT ;  /* 0x000000a104a17212 */ /* 0x000fe200078e9628 */
[----:B------:R-:W-:Y:S01]  /*0c70*/  IMAD.MOV.U32 R36, RZ, RZ, R154 ;  /* 0x000000ffff247224 */ /* 0x000fe200078e009a */
[----:B------:R-:W-:Y:S01]  /*0c80*/  LOP3.LUT R159, R159, R6, R39, 0x96, !PT ;  /* 0x000000069f9f7212 */ /* 0x000fe200078e9627 */
[----:B------:R-:W-:Y:S01]  /*0c90*/  IMAD.MOV.U32 R35, RZ, RZ, R155 ;  /* 0x000000ffff237224 */ /* 0x000fe200078e009b */
[----:B------:R-:W-:Y:S01]  /*0ca0*/  MOV R37, R0 ;  /* 0x0000000000257202 */ /* 0x000fe20000000f00 */
[----:B------:R-:W-:Y:S01]  /*0cb0*/  IMAD.U32 R29, R81, 0x10000, RZ ;  /* 0x00010000511d7824 */ /* 0x000fe200078e00ff */
[----:B------:R-:W-:Y:S01]  /*0cc0*/  LOP3.LUT R165, R165, 0x3, RZ, 0xc0, !PT ;  /* 0x00000003a5a57812 */ /* 0x000fe200078ec0ff */
        /* <DEDUP_REMOVED lines=23> */
[----:B------:R-:W-:Y:S01]  /*0e40*/  ISETP.NE.AND P1, PT, RZ, UR6, PT ;  /* 0x00000006ff007c0c */ /* 0x000fe2000bf25270 */
        /* <DEDUP_REMOVED lines=8> */
[----:B------:R-:W-:-:S02]  /*0ed0*/  IMAD R164, R164, -0x2daee0ad, RZ ;  /* 0xd2511f53a4a47824 */ /* 0x000fc400078e02ff */
[----:B------:R-:W-:-:S07]  /*0ee0*/  IMAD R160, R160, -0x326172a9, RZ ;  /* 0xcd9e8d57a0a07824 */ /* 0x000fce00078e02ff */
.L_x_3820:
[----:B0-----:R-:W0:Y:S01]  /*0ef0*/  LDC.64 R94, c[0x0][0x280] ;  /* 0x0000a000ff5e7b82 */ /* 0x001e220000000a00 */
[----:B------:R-:W-:-:S07]  /*0f00*/  ISETP.NE.U32.AND P0, PT, RZ, UR6, PT ;  /* 0x00000006ff007c0c */ /* 0x000fce000bf05070 */
[----:B------:R-:W1:Y:S08]  /*0f10*/  LDC R163, c[0x0][0x218] ;  /* 0x00008600ffa37b82 */ /* 0x000e700000000800 */
[----:B------:R-:W2:Y:S01]  /*0f20*/  LDC.64 R92, c[0x0][0x288] ;  /* 0x0000a200ff5c7b82 */ /* 0x000ea20000000a00 */
[----:B0-----:R-:W-:-:S06]  /*0f30*/  IMAD.WIDE R94, R150, 0x4, R94 ;  /* 0x00000004965e7825 */ /* 0x001fcc00078e025e */
[----:B------:R0:W3:Y:S01]  /*0f40*/  LDG.E R94, desc[UR4][R94.64] ;  /* 0x000000045e5e7981 */ /* 0x0000e2000c1e1900 */
[----:B------:R-:W-:Y:S01]  /*0f50*/  ISETP.NE.AND.EX P0, PT, RZ, UR7, PT, P0 ;  /* 0x00000007ff007c0c */ /* 0x000fe2000bf05300 */
[----:B-1----:R-:W-:Y:S02]  /*0f60*/  IMAD R96, R150, R163, RZ ;  /* 0x000000a396607224 */ /* 0x002fe400078e02ff */
[----:B------:R-:W-:-:S03]  /*0f70*/  IMAD.MOV.U32 R221, RZ, RZ, RZ ;  /* 0x000000ffffdd7224 */ /* 0x000fc600078e00ff */
        /* <DEDUP_REMOVED lines=10> */
[----:B------:R-:W-:Y:S02]  /*1020*/  @P2 IADD3 R98, R94, -0x1, RZ ;  /* 0xffffffff5e622810 */ /* 0x000fe40007ffe0ff */
[----:B------:R-:W-:-:S03]  /*1030*/  @P2 LOP3.LUT R33, R151, 0x1f, RZ, 0xc0, !PT ;  /* 0x0000001f97212812 */ /* 0x000fc600078ec0ff */
        /* <DEDUP_REMOVED lines=10> */
[----:B------:R-:W-:Y:S01]  /*10e0*/  IMAD.MOV.U32 R105, RZ, RZ, RZ ;  /* 0x000000ffff697224 */ /* 0x000fe200078e00ff */
[----:B------:R-:W-:Y:S01]  /*10f0*/  MOV R88, R165 ;  /* 0x000000a500587202 */ /* 0x000fe20000000f00 */
[----:B------:R-:W-:Y:S06]  /*1100*/  @!P0 BRA `(.L_x_3163) ;  /* 0x0000000400608947 */ /* 0x000fec0003800000 */
[----:B------:R-:W-:Y:S02]  /*1110*/  IMAD.MOV.U32 R88, RZ, RZ, R165 ;  /* 0x000000ffff587224 */ /* 0x000fe400078e00a5 */
[----:B-----5:R-:W-:Y:S01]  /*1120*/  IMAD.U32 R105, R80, 0x10000, RZ ;  /* 0x0001000050697824 */ /* 0x020fe200078e00ff */
[----:B------:R-:W-:Y:S06]  /*1130*/  BRA `(.L_x_3163) ;  /* 0x0000000400547947 */ /* 0x000fec0003800000 */
.L_x_3162:
        /* <DEDUP_REMOVED lines=12> */
.L_x_3165:
[----:B------:R-:W-:-:S07]  /*1200*/  IMAD.MOV.U32 R96, RZ, RZ, R160 ;  /* 0x000000ffff607224 */ /* 0x000fce00078e00a0 */
.L_x_3166:
[----:B------:R-:W-:Y:S05]  /*1210*/  BSYNC B1 ;  /* 0x0000000000017941 */ /* 0x000fea0003800000 */
.L_x_3164:
        /* <DEDUP_REMOVED lines=16> */
.L_x_3170:
[----:B------:R-:W-:Y:S05]  /*1320*/  BSYNC B2 ;  /* 0x0000000000027941 */ /* 0x000fea0003800000 */
.L_x_3169:
        /* <DEDUP_REMOVED lines=41> */
[----:B------:R-:W-:-:S11]  /*15c0*/  HFMA2.MMA R88, -RZ, RZ, 0, 0 ;  /* 0x00000000ff587435 */ /* 0x000fd600000001ff */
.L_x_3168:
[----:B------:R-:W-:Y:S05]  /*15d0*/  BSYNC B1 ;  /* 0x0000000000017941 */ /* 0x000fea0003800000 */
.L_x_3167:
[----:B------:R-:W-:Y:S01]  /*15e0*/  I2FP.F32.U32 R89, R96 ;  /* 0x0000006000597245 */ /* 0x000fe20000201000 */
[----:B------:R-:W-:Y:S02]  /*15f0*/  IMAD.MOV.U32 R92, RZ, RZ, 0x2f800000 ;  /* 0x2f800000ff5c7424 */ /* 0x000fe400078e00ff */
[----:B-----5:R-:W-:Y:S02]  /*1600*/  IMAD.U32 R90, R84, 0x10000, RZ ;  /* 0x00010000545a7824 */ /* 0x020fe400078e00ff */
[----:B------:R-:W-:Y:S01]  /*1610*/  FFMA.FTZ R89, R89, R92, 1.1641532182693481445e-10 ;  /* 0x2f00000059597423 */ /* 0x000fe2000001005c */
[----:B------:R-:W-:Y:S01]  /*1620*/  @P0 SHF.L.U32 R92, R80, 0x10, RZ ;  /* 0x00000010505c0819 */ /* 0x000fe200000006ff */
[----:B------:R-:W-:-:S03]  /*1630*/  FMUL.FTZ R90, R90, UR11 ;  /* 0x0000000b5a5a7c20 */ /* 0x000fc60008410000 */
[----:B------:R-:W-:Y:S01]  /*1640*/  FSETP.GTU.FTZ.AND P4, PT, R89, UR8, PT ;  /* 0x0000000859007c0b */ /* 0x000fe2000bf9c000 */
[----:B------:R-:W-:-:S03]  /*1650*/  FMUL.FTZ R90, R90, UR10 ;  /* 0x0000000a5a5a7c20 */ /* 0x000fc60008410000 */
[----:B------:R-:W-:Y:S02]  /*1660*/  SEL R152, RZ, 0x1, P4 ;  /* 0x00000001ff987807 */ /* 0x000fe40002000000 */
[----:B------:R-:W-:-:S05]  /*1670*/  FSEL R105, R90, RZ, !P4 ;  /* 0x000000ff5a697208 */ /* 0x000fca0006000000 */
[----:B------:R-:W-:-:S07]  /*1680*/  @P0 FADD.FTZ R105, R105, R92 ;  /* 0x0000005c69690221 */ /* 0x000fce0000010000 */
.L_x_3163:
[----:B------:R-:W-:Y:S05]  /*1690*/  BSYNC B0 ;  /* 0x0000000000007941 */ /* 0x000fea0003800000 */
.L_x_3161:
        /* <DEDUP_REMOVED lines=9> */
.L_x_3172:
        /* <DEDUP_REMOVED lines=12> */
.L_x_3175:
[----:B------:R-:W-:-:S07]  /*17f0*/  MOV R96, R160 ;  /* 0x000000a000607202 */ /* 0x000fce0000000f00 */
.L_x_3176:
[----:B------:R-:W-:Y:S05]  /*1800*/  BSYNC B1 ;  /* 0x0000000000017941 */ /* 0x000fea0003800000 */
.L_x_3174:
        /* <DEDUP_REMOVED lines=16> */
.L_x_3180:
[----:B------:R-:W-:Y:S05]  /*1910*/  BSYNC B2 ;  /* 0x0000000000027941 */ /* 0x000fea0003800000 */
.L_x_3179:
        /* <DEDUP_REMOVED lines=37> */
[----:B------:R-:W-:Y:S01]  /*1b70*/  LOP3.LUT R164, R91, R92, R133, 0x96, !PT ;  /* 0x0000005c5ba47212 */ /* 0x000fe200078e9685 */
[----:B------:R-:W-:-:S04]  /*1b80*/  IMAD.WIDE.U32 R160, R160, -0x326172a9, RZ ;  /* 0xcd9e8d57a0a07825 */ /* 0x000fc800078e00ff */
[----:B------:R-:W-:Y:S01]  /*1b90*/  IMAD.WIDE.U32 R164, R164, -0x2daee0ad, RZ ;  /* 0xd2511f53a4a47825 */ /* 0x000fe200078e00ff */
[----:B------:R-:W-:-:S04]  /*1ba0*/  LOP3.LUT R159, R161, R90, R39, 0x96, !PT ;  /* 0x0000005aa19f7212 */ /* 0x000fc800078e9627 */
[----:B------:R-:W-:-:S07]  /*1bb0*/  LOP3.LUT R161, R165, R88, R40, 0x96, !PT ;  /* 0x00000058a5a17212 */ /* 0x000fce00078e9628 */
.L_x_3178:
[----:B------:R-:W-:Y:S05]  /*1bc0*/  BSYNC B1 ;  /* 0x0000000000017941 */ /* 0x000fea0003800000 */
.L_x_3177:
[----:B------:R-:W-:Y:S01]  /*1bd0*/  HFMA2.MMA R91, -RZ, RZ, 0.1171875, 0 ;  /* 0x2f800000ff5b7435 */ /* 0x000fe200000001ff */
[----:B-----5:R-:W-:Y:S02]  /*1be0*/  PRMT R90, R84, 0x7632, R90 ;  /* 0x00007632545a7816 */ /* 0x020fe4000000005a */
[----:B------:R-:W-:-:S03]  /*1bf0*/  I2FP.F32.U32 R88, R96 ;  /* 0x0000006000587245 */ /* 0x000fc60000201000 */
[----:B------:R-:W-:-:S04]  /*1c00*/  IMAD.U32 R90, R90, 0x10000, RZ ;  /* 0x000100005a5a7824 */ /* 0x000fc800078e00ff */
[----:B------:R-:W-:Y:S01]  /*1c10*/  FFMA.FTZ R88, R88, R91, 1.1641532182693481445e-10 ;  /* 0x2f00000058587423 */ /* 0x000fe2000001005b */
[----:B------:R-:W-:Y:S01]  /*1c20*/  FMUL.FTZ R90, R90, UR11 ;  /* 0x0000000b5a5a7c20 */ /* 0x000fe20008410000 */
[----:B------:R-:W-:-:S03]  /*1c30*/  @P0 PRMT R91, R80, 0x7632, R91 ;  /* 0x00007632505b0816 */ /* 0x000fc6000000005b */
[----:B------:R-:W-:Y:S01]  /*1c40*/  FMUL.FTZ R90, R90, UR10 ;  /* 0x0000000a5a5a7c20 */ /* 0x000fe20008410000 */
[----:B------:R-:W-:Y:S01]  /*1c50*/  FSETP.GTU.FTZ.AND P4, PT, R88, UR8, PT ;  /* 0x0000000858007c0b */ /* 0x000fe2000bf9c000 */
[----:B------:R-:W-:-:S03]  /*1c60*/  @P0 IMAD.U32 R91, R91, 0x10000, RZ ;  /* 0x000100005b5b0824 */ /* 0x000fc600078e00ff */
[----:B------:R-:W-:Y:S02]  /*1c70*/  FSEL R104, R90, RZ, !P4 ;  /* 0x000000ff5a687208 */ /* 0x000fe40006000000 */
[----:B------:R-:W-:-:S03]  /*1c80*/  SEL R153, RZ, 0x1, P4 ;  /* 0x00000001ff997807 */ /* 0x000fc60002000000 */
[----:B------:R-:W-:-:S07]  /*1c90*/  @P0 FADD.FTZ R104, R104, R91 ;  /* 0x0000005b68680221 */ /* 0x000fce0000010000 */
.L_x_3173:
[----:B------:R-:W-:Y:S05]  /*1ca0*/  BSYNC B0 ;  /* 0x0000000000007941 */ /* 0x000fea0003800000 */
.L_x_3171:
        /* <DEDUP_REMOVED lines=8> */
.L_x_3182:
        /* <DEDUP_REMOVED lines=12> */
.L_x_3185:
[----:B------:R-:W-:-:S07]  /*1df0*/  IMAD.MOV.U32 R96, RZ, RZ, R160 ;  /* 0x000000ffff607224 */ /* 0x000fce00078e00a0 */
.L_x_3186:
[----:B------:R-:W-:Y:S05]  /*1e00*/  BSYNC B1 ;  /* 0x0000000000017941 */ /* 0x000fea0003800000 */
.L_x_3184:
        /* <DEDUP_REMOVED lines=16> */
.L_x_3190:
[----:B------:R-:W-:Y:S05]  /*1f10*/  BSYNC B2 ;  /* 0x0000000000027941 */ /* 0x000fea0003800000 */
.L_x_3189:
        /* <DEDUP_REMOVED lines=41> */
[----:B------:R-:W-:-:S07]  /*21b0*/  IMAD.MOV.U32 R88, RZ, RZ, RZ ;  /* 0x000000ffff587224 */ /* 0x000fce00078e00ff */
.L_x_3188:
[----:B------:R-:W-:Y:S05]  /*21c0*/  BSYNC B1 ;  /* 0x0000000000017941 */ /* 0x000fea0003800000 */
.L_x_3187:
        /* <DEDUP_REMOVED lines=11> */
.L_x_3183:
[----:B------:R-:W-:Y:S05]  /*2280*/  BSYNC B0 ;  /* 0x0000000000007941 */ /* 0x000fea0003800000 */
.L_x_3181:
        /* <DEDUP_REMOVED lines=9> */
.L_x_3192:
        /* <DEDUP_REMOVED lines=12> */
.L_x_3195:
[----:B------:R-:W-:-:S07]  /*23e0*/  IMAD.MOV.U32 R96, RZ, RZ, R160 ;  /* 0x000000ffff607224 */ /* 0x000fce00078e00a0 */
.L_x_3196:
[----:B------:R-:W-:Y:S05]  /*23f0*/  BSYNC B1 ;  /* 0x0000000000017941 */ /* 0x000fea0003800000 */
.L_x_3194:
        /* <DEDUP_REMOVED lines=16> */
.L_x_3200:
[----:B------:R-:W-:Y:S05]  /*2500*/  BSYNC B2 ;  /* 0x0000000000027941 */ /* 0x000fea0003800000 */
.L_x_3199:
        /* <DEDUP_REMOVED lines=42> */
.L_x_3198:
[----:B------:R-:W-:Y:S05]  /*27b0*/  BSYNC B1 ;  /* 0x0000000000017941 */ /* 0x000fea0003800000 */
.L_x_3197:
[----:B-----5:R-:W-:Y:S01]  /*27c0*/  PRMT R90, R85, 0x7632, R90 ;  /* 0x00007632555a7816 */ /* 0x020fe2000000005a */
[----:B------:R-:W-:Y:S01]  /*27d0*/  IMAD.MOV.U32 R91, RZ, RZ, 0x2f800000 ;  /* 0x2f800000ff5b7424 */ /* 0x000fe200078e00ff */
[----:B------:R-:W-:-:S03]  /*27e0*/  I2FP.F32.U32 R88, R96 ;  /* 0x0000006000587245 */ /* 0x000fc60000201000 */
[----:B------:R-:W-:Y:S02]  /*27f0*/  IMAD.U32 R90, R90, 0x10000, RZ ;  /* 0x000100005a5a7824 */ /* 0x000fe400078e00ff */
[----:B------:R-:W-:Y:S01]  /*2800*/  FFMA.FTZ R88, R88, R91, 1.1641532182693481445e-10 ;  /* 0x2f00000058587423 */ /* 0x000fe2000001005b */
[----:B------:R-:W-:Y:S01]  /*2810*/  @P0 PRMT R91, R81, 0x7632, R91 ;  /* 0x00007632515b0816 */ /* 0x000fe2000000005b */
[----:B------:R-:W-:-:S03]  /*2820*/  FMUL.FTZ R90, R90, UR11 ;  /* 0x0000000b5a5a7c20 */ /* 0x000fc60008410000 */
[----:B------:R-:W-:Y:S01]  /*2830*/  FSETP.GTU.FTZ.AND P4, PT, R88, UR8, PT ;  /* 0x0000000858007c0b */ /* 0x000fe2000bf9c000 */
[----:B------:R-:W-:Y:S01]  /*2840*/  FMUL.FTZ R90, R90, UR10 ;  /* 0x0000000a5a5a7c20 */ /* 0x000fe20008410000 */
[----:B------:R-:W-:Y:S02]  /*2850*/  @P0 SHF.L.U32 R91, R91, 0x10, RZ ;  /* 0x000000105b5b0819 */ /* 0x000fe400000006ff */
[----:B------:R-:W-:Y:S02]  /*2860*/  SEL R155, RZ, 0x1, P4 ;  /* 0x00000001ff9b7807 */ /* 0x000fe40002000000 */
[----:B------:R-:W-:-:S05]  /*2870*/  FSEL R102, R90, RZ, !P4 ;  /* 0x000000ff5a667208 */ /* 0x000fca0006000000 */
[----:B------:R-:W-:-:S07]  /*2880*/  @P0 FADD.FTZ R102, R102, R91 ;  /* 0x0000005b66660221 */ /* 0x000fce0000010000 */
.L_x_3193:
[----:B------:R-:W-:Y:S05]  /*2890*/  BSYNC B0 ;  /* 0x0000000000007941 */ /* 0x000fea0003800000 */
.L_x_3191:
        /* <DEDUP_REMOVED lines=8> */
.L_x_3202:
        /* <DEDUP_REMOVED lines=12> */
.L_x_3205:
[----:B------:R-:W-:-:S07]  /*29e0*/  MOV R96, R160 ;  /* 0x000000a000607202 */ /* 0x000fce0000000f00 */
.L_x_3206:
[----:B------:R-:W-:Y:S05]  /*29f0*/  BSYNC B1 ;  /* 0x0000000000017941 */ /* 0x000fea0003800000 */
.L_x_3204:
        /* <DEDUP_REMOVED lines=16> */
.L_x_3210:
[----:B------:R-:W-:Y:S05]  /*2b00*/  BSYNC B2 ;  /* 0x0000000000027941 */ /* 0x000fea0003800000 */
.L_x_3209:
        /* <DEDUP_REMOVED lines=42> */
.L_x_3208:
[----:B------:R-:W-:Y:S05]  /*2db0*/  BSYNC B1 ;  /* 0x0000000000017941 */ /* 0x000fea0003800000 */
.L_x_3207:
[----:B------:R-:W-:Y:S01]  /*2dc0*/  HFMA2.MMA R92, -RZ, RZ, 0.1171875, 0 ;  /* 0x2f800000ff5c7435 */ /* 0x000fe200000001ff */
[----:B------:R-:W-:Y:S01]  /*2dd0*/  I2FP.F32.U32 R89, R96 ;  /* 0x0000006000597245 */ /* 0x000fe20000201000 */
[----:B-----5:R-:W-:-:S04]  /*2de0*/  IMAD.U32 R90, R86, 0x10000, RZ ;  /* 0x00010000565a7824 */ /* 0x020fc800078e00ff */
[----:B------:R-:W-:-:S04]  /*2df0*/  FMUL.FTZ R90, R90, UR11 ;  /* 0x0000000b5a5a7c20 */ /* 0x000fc80008410000 */
[----:B------:R-:W-:Y:S01]  /*2e00*/  FFMA.FTZ R89, R89, R92, 1.1641532182693481445e-10 ;  /* 0x2f00000059597423 */ /* 0x000fe2000001005c */
[----:B------:R-:W-:Y:S01]  /*2e10*/  FMUL.FTZ R90, R90, UR10 ;  /* 0x0000000a5a5a7c20 */ /* 0x000fe20008410000 */
[----:B------:R-:W-:-:S03]  /*2e20*/  @P0 IMAD.U32 R92, R82, 0x10000, RZ ;  /* 0x00010000525c0824 */ /* 0x000fc600078e00ff */
[----:B------:R-:W-:-:S04]  /*2e30*/  FSETP.GTU.FTZ.AND P4, PT, R89, UR8, PT ;  /* 0x0000000859007c0b */ /* 0x000fc8000bf9c000 */
[----:B------:R-:W-:Y:S02]  /*2e40*/  FSEL R99, R90, RZ, !P4 ;  /* 0x000000ff5a637208 */ /* 0x000fe40006000000 */
[----:B------:R-:W-:-:S03]  /*2e50*/  SEL R156, RZ, 0x1, P4 ;  /* 0x00000001ff9c7807 */ /* 0x000fc60002000000 */
[----:B------:R-:W-:-:S07]  /*2e60*/  @P0 FADD.FTZ R99, R99, R92 ;  /* 0x0000005c63630221 */ /* 0x000fce0000010000 */
.L_x_3203:
[----:B------:R-:W-:Y:S05]  /*2e70*/  BSYNC B0 ;  /* 0x0000000000007941 */ /* 0x000fea0003800000 */
.L_x_3201:
        /* <DEDUP_REMOVED lines=9> */
.L_x_3212:
        /* <DEDUP_REMOVED lines=12> */
.L_x_3215:
[----:B------:R-:W-:-:S07]  /*2fd0*/  IMAD.MOV.U32 R96, RZ, RZ, R160 ;  /* 0x000000ffff607224 */ /* 0x000fce00078e00a0 */
.L_x_3216:
[----:B------:R-:W-:Y:S05]  /*2fe0*/  BSYNC B1 ;  /* 0x0000000000017941 */ /* 0x000fea0003800000 */
.L_x_3214:
        /* <DEDUP_REMOVED lines=16> */
.L_x_3220:
[----:B------:R-:W-:Y:S05]  /*30f0*/  BSYNC B2 ;  /* 0x0000000000027941 */ /* 0x000fea0003800000 */
.L_x_3219:
        /* <DEDUP_REMOVED lines=42> */
.L_x_3218:
[----:B------:R-:W-:Y:S05]  /*33a0*/  BSYNC B1 ;  /* 0x0000000000017941 */ /* 0x000fea0003800000 */
.L_x_3217:
[----:B-----5:R-:W-:Y:S01]  /*33b0*/  PRMT R90, R86, 0x7632, R90 ;  /* 0x00007632565a7816 */ /* 0x020fe2000000005a */
[----:B------:R-:W-:Y:S01]  /*33c0*/  IMAD.MOV.U32 R91, RZ, RZ, 0x2f800000 ;  /* 0x2f800000ff5b7424 */ /* 0x000fe200078e00ff */
[----:B------:R-:W-:Y:S02]  /*33d0*/  I2FP.F32.U32 R88, R96 ;  /* 0x0000006000587245 */ /* 0x000fe40000201000 */
[----:B------:R-:W-:-:S03]  /*33e0*/  SHF.L.U32 R90, R90, 0x10, RZ ;  /* 0x000000105a5a7819 */ /* 0x000fc600000006ff */
[----:B------:R-:W-:Y:S01]  /*33f0*/  FFMA.FTZ R88, R88, R91, 1.1641532182693481445e-10 ;  /* 0x2f00000058587423 */ /* 0x000fe2000001005b */
[----:B------:R-:W-:Y:S01]  /*3400*/  @P0 PRMT R91, R82, 0x7632, R91 ;  /* 0x00007632525b0816 */ /* 0x000fe2000000005b */
[----:B------:R-:W-:-:S03]  /*3410*/  FMUL.FTZ R90, R90, UR11 ;  /* 0x0000000b5a5a7c20 */ /* 0x000fc60008410000 */
[----:B------:R-:W-:Y:S01]  /*3420*/  FSETP.GTU.FTZ.AND P4, PT, R88, UR8, PT ;  /* 0x0000000858007c0b */ /* 0x000fe2000bf9c000 */
[----:B------:R-:W-:Y:S01]  /*3430*/  FMUL.FTZ R90, R90, UR10 ;  /* 0x0000000a5a5a7c20 */ /* 0x000fe20008410000 */
[----:B------:R-:W-:Y:S02]  /*3440*/  @P0 IMAD.U32 R91, R91, 0x10000, RZ ;  /* 0x000100005b5b0824 */ /* 0x000fe400078e00ff */
[----:B------:R-:W-:Y:S02]  /*3450*/  SEL R157, RZ, 0x1, P4 ;  /* 0x00000001ff9d7807 */ /* 0x000fe40002000000 */
[----:B------:R-:W-:-:S05]  /*3460*/  FSEL R98, R90, RZ, !P4 ;  /* 0x000000ff5a627208 */ /* 0x000fca0006000000 */
[----:B------:R-:W-:-:S07]  /*3470*/  @P0 FADD.FTZ R98, R98, R91 ;  /* 0x0000005b62620221 */ /* 0x000fce0000010000 */
.L_x_3213:
[----:B------:R-:W-:Y:S05]  /*3480*/  BSYNC B0 ;  /* 0x0000000000007941 */ /* 0x000fea0003800000 */
.L_x_3211:
        /* <DEDUP_REMOVED lines=8> */
.L_x_3222:
        /* <DEDUP_REMOVED lines=12> */
.L_x_3225:
[----:B------:R-:W-:-:S07]  /*35d0*/  IMAD.MOV.U32 R96, RZ, RZ, R160 ;  /* 0x000000ffff607224 */ /* 0x000fce00078e00a0 */
.L_x_3226:
[----:B------:R-:W-:Y:S05]  /*35e0*/  BSYNC B1 ;  /* 0x0000000000017941 */ /* 0x000fea0003800000 */
.L_x_3224:
        /* <DEDUP_REMOVED lines=16> */
.L_x_3230:
[----:B------:R-:W-:Y:S05]  /*36f0*/  BSYNC B2 ;  /* 0x0000000000027941 */ /* 0x000fea0003800000 */
.L_x_3229:
        /* <DEDUP_REMOVED lines=42> */
.L_x_3228:
[----:B------:R-:W-:Y:S05]  /*39a0*/  BSYNC B1 ;  /* 0x0000000000017941 */ /* 0x000fea0003800000 */
.L_x_3227:
        /* <DEDUP_REMOVED lines=11> */
.L_x_3223:
[----:B------:R-:W-:Y:S05]  /*3a60*/  BSYNC B0 ;  /* 0x0000000000007941 */ /* 0x000fea0003800000 */
.L_x_3221:
        /* <DEDUP_REMOVED lines=9> */
.L_x_3232:
        /* <DEDUP_REMOVED lines=12> */
.L_x_3235:
[----:B------:R-:W-:-:S07]  /*3bc0*/  MOV R96, R160 ;  /* 0x000000a000607202 */ /* 0x000fce0000000f00 */
.L_x_3236:
[----:B------:R-:W-:Y:S05]  /*3bd0*/  BSYNC B1 ;  /* 0x0000000000017941 */ /* 0x000fea0003800000 */
.L_x_3234:
        /* <DEDUP_REMOVED lines=16> */
.L_x_3240:
[----:B------:R-:W-:Y:S05]  /*3ce0*/  BSYNC B2 ;  /* 0x0000000000027941 */ /* 0x000fea0003800000 */
.L_x_3239:
        /* <DEDUP_REMOVED lines=42> */
.L_x_3238:
[----:B------:R-:W-:Y:S05]  /*3f90*/  BSYNC B1 ;  /* 0x0000000000017941 */ /* 0x000fea0003800000 */
.L_x_3237:
[----:B------:R-:W-:Y:S01]  /*3fa0*/  HFMA2.MMA R91, -RZ, RZ, 0.1171875, 0 ;  /* 0x2f800000ff5b7435 */ /* 0x000fe200000001ff */
[----:B-----5:R-:W-:Y:S02]  /*3fb0*/  PRMT R89, R87, 0x7632, R89 ;  /* 0x0000763257597816 */ /* 0x020fe40000000059 */
[----:B------:R-:W-:Y:S02]  /*3fc0*/  I2FP.F32.U32 R88, R96 ;  /* 0x0000006000587245 */ /* 0x000fe40000201000 */
[----:B------:R-:W-:Y:S01]  /*3fd0*/  @P0 PRMT R90, R83, 0x7632, R90 ;  /* 0x00007632535a0816 */ /* 0x000fe2000000005a */
[----:B------:R-:W-:-:S04]  /*3fe0*/  IMAD.U32 R89, R89, 0x10000, RZ ;  /* 0x0001000059597824 */ /* 0x000fc800078e00ff */
[----:B------:R-:W-:Y:S01]  /*3ff0*/  FFMA.FTZ R88, R88, R91, 1.1641532182693481445e-10 ;  /* 0x2f00000058587423 */ /* 0x000fe2000001005b */
[----:B------:R-:W-:Y:S01]  /*4000*/  FMUL.FTZ R89, R89, UR11 ;  /* 0x0000000b59597c20 */ /* 0x000fe20008410000 */
[----:B------:R-:W-:-:S03]  /*4010*/  @P0 IMAD.U32 R91, R90, 0x10000, RZ ;  /* 0x000100005a5b0824 */ /* 0x000fc600078e00ff */
[----:B------:R-:W-:Y:S01]  /*4020*/  FMUL.FTZ R89, R89, UR10 ;  /* 0x0000000a59597c20 */ /* 0x000fe20008410000 */
[----:B------:R-:W-:-:S04]  /*4030*/  FSETP.GTU.FTZ.AND P4, PT, R88, UR8, PT ;  /* 0x0000000858007c0b */ /* 0x000fc8000bf9c000 */
[----:B------:R-:W-:Y:S02]  /*4040*/  FSEL R96, R89, RZ, !P4 ;  /* 0x000000ff59607208 */ /* 0x000fe40006000000 */
[----:B------:R-:W-:-:S03]  /*4050*/  SEL R162, RZ, 0x1, P4 ;  /* 0x00000001ffa27807 */ /* 0x000fc60002000000 */
[----:B------:R-:W-:-:S07]  /*4060*/  @P0 FADD.FTZ R96, R96, R91 ;  /* 0x0000005b60600221 */ /* 0x000fce0000010000 */
.L_x_3233:
[----:B------:R-:W-:Y:S05]  /*4070*/  BSYNC B0 ;  /* 0x0000000000007941 */ /* 0x000fea0003800000 */
.L_x_3231:
[----:B------:R-:W0:Y:S01]  /*4080*/  LDC.64 R92, c[0x0][0x238] ;  /* 0x00008e00ff5c7b82 */ /* 0x000e220000000a00 */
[----:B------:R-:W-:Y:S01]  /*4090*/  F2FP.BF16.F32.PACK_AB R91, R96, R97 ;  /* 0x00000061605b723e */ /* 0x000fe200000010ff */
[----:B------:R-:W-:Y:S01]  /*40a0*/  VIADD R175, R223, 0x20 ;  /* 0x00000020dfaf7836 */ /* 0x000fe20000000000 */
[----:B------:R-:W-:Y:S01]  /*40b0*/  F2FP.BF16.F32.PACK_AB R90, R98, R99 ;  /* 0x00000063625a723e */ /* 0x000fe200000010ff */
[----:B------:R-:W-:Y:S01]  /*40c0*/  BSSY B0, `(.L_x_3241) ;  /* 0x000001f000007945 */ /* 0x000fe20003800000 */
[----:B------:R-:W-:Y:S02]  /*40d0*/  F2FP.BF16.F32.PACK_AB R89, R102, R103 ;  /* 0x000000676659723e */ /* 0x000fe400000010ff */
[----:B------:R-:W-:Y:S01]  /*40e0*/  F2FP.BF16.F32.PACK_AB R88, R104, R105 ;  /* 0x000000696858723e */ /* 0x000fe200000010ff */
[----:B------:R-:W1:Y:S01]  /*40f0*/  @P2 LDC.64 R100, c[0x0][0x220] ;  /* 0x00008800ff642b82 */ /* 0x000e620000000a00 */
[----:B------:R-:W-:-:S07]  /*4100*/  IADD3 R179, R221, 0x20, RZ ;  /* 0x00000020ddb37810 */ /* 0x000fce0007ffe0ff */
[----:B------:R-:W2:Y:S01]  /*4110*/  @P0 LDC.64 R94, c[0x0][0x230] ;  /* 0x00008c00ff5e0b82 */ /* 0x000ea20000000a00 */
[----:B0-----:R-:W-:-:S05]  /*4120*/  IMAD.WIDE.U32 R166, R223, 0x10, R92 ;  /* 0x00000010dfa67825 */ /* 0x001fca00078e005c */
[----:B------:R0:W-:Y:S01]  /*4130*/  STG.E.128 desc[UR4][R166.64], R88 ;  /* 0x00000058a6007986 */ /* 0x0001e2000c101d04 */
[----:B-1----:R-:W-:-:S04]  /*4140*/  @P2 IMAD.WIDE.U32 R100, R179, 0x10, R100 ;  /* 0x00000010b3642825 */ /* 0x002fc800078e0064 */
[----:B--2---:R-:W-:Y:S01]  /*4150*/  @P0 IMAD.WIDE.U32 R94, R175, 0x10, R94 ;  /* 0x00000010af5e0825 */ /* 0x004fe200078e005e */
[----:B------:R-:W-:Y:S06]  /*4160*/  @!P2 BRA `(.L_x_3242) ;  /* 0x000000000050a947 */ /* 0x000fec0003800000 */
[----:B0-----:R-:W-:Y:S01]  /*4170*/  IMAD.U32 R91, R158, 0x10000, RZ ;  /* 0x000100009e5b7824 */ /* 0x001fe200078e00ff */
[----:B------:R-:W0:Y:S01]  /*4180*/  LDC.64 R88, c[0x0][0x240] ;  /* 0x00009000ff587b82 */ /* 0x000e220000000a00 */
[----:B------:R-:W-:Y:S02]  /*4190*/  LOP3.LUT R90, R162, 0xffff, RZ, 0xc0, !PT ;  /* 0x0000ffffa25a7812 */ /* 0x000fe400078ec0ff */
[----:B------:R-:W-:Y:S02]  /*41a0*/  LOP3.LUT R168, R155, 0xff, RZ, 0xc0, !PT ;  /* 0x000000ff9ba87812 */ /* 0x000fe400078ec0ff */
[----:B------:R-:W-:Y:S02]  /*41b0*/  LOP3.LUT R167, R91, 0xff0000, RZ, 0xc0, !PT ;  /* 0x00ff00005ba77812 */ /* 0x000fe400078ec0ff */
[----:B------:R-:W-:Y:S01]  /*41c0*/  PRMT R91, R157, 0x7104, RZ ;  /* 0x000071049d5b7816 */ /* 0x000fe200000000ff */
[----:B------:R-:W-:Y:S01]  /*41d0*/  IMAD.WIDE.U32 R168, R168, 0x1000000, RZ ;  /* 0x01000000a8a87825 */ /* 0x000fe200078e00ff */
[----:B------:R-:W-:-:S02]  /*41e0*/  PRMT R170, R167, 0x4210, R90 ;  /* 0x00004210a7aa7816 */ /* 0x000fc4000000005a */
[----:B------:R-:W-:Y:S02]  /*41f0*/  LOP3.LUT R166, R154, 0xff, RZ, 0xc0, !PT ;  /* 0x000000ff9aa67812 */ /* 0x000fe400078ec0ff */
        /* <DEDUP_REMOVED lines=11> */
.L_x_3242:
[----:B------:R-:W-:Y:S05]  /*42b0*/  BSYNC B0 ;  /* 0x0000000000007941 */ /* 0x000fea0003800000 */
.L_x_3241:
[----:B-----5:R2:W5:Y:S04]  /*42c0*/  @P2 LDG.E.128 R84, desc[UR4][R100.64] ;  /* 0x0000000464542981 */ /* 0x020568000c1e1d00 */
[----:B------:R2:W5:Y:S01]  /*42d0*/  @P0 LDG.E.128 R80, desc[UR4][R94.64] ;  /* 0x000000045e500981 */ /* 0x000562000c1e1d00 */
[----:B------:R-:W-:Y:S04]  /*42e0*/  BSSY B0, `(.L_x_3243) ;  /* 0x000005d000007945 */ /* 0x000fe80003800000 */
[----:B------:R-:W-:Y:S05]  /*42f0*/  @P3 BRA `(.L_x_3244) ;  /* 0x0000000000183947 */ /* 0x000fea0003800000 */
[----:B------:R-:W-:Y:S01]  /*4300*/  MOV R173, RZ ;  /* 0x000000ff00ad7202 */ /* 0x000fe20000000f00 */
[----:B01----:R-:W-:Y:S01]  /*4310*/  IMAD.MOV.U32 R88, RZ, RZ, R165 ;  /* 0x000000ffff587224 */ /* 0x003fe200078e00a5 */
[----:B------:R-:W-:Y:S06]  /*4320*/  @!P0 BRA `(.L_x_3245) ;  /* 0x0000000400608947 */ /* 0x000fec0003800000 */
[----:B------:R-:W-:Y:S01]  /*4330*/  IMAD.MOV.U32 R88, RZ, RZ, R165 ;  /* 0x000000ffff587224 */ /* 0x000fe200078e00a5 */
[----:B-----5:R-:W-:Y:S01]  /*4340*/  SHF.L.U32 R173, R80, 0x10, RZ ;  /* 0x0000001050ad7819 */ /* 0x020fe200000006ff */
[----:B------:R-:W-:Y:S06]  /*4350*/  BRA `(.L_x_3245) ;  /* 0x0000000400547947 */ /* 0x000fec0003800000 */
.L_x_3244:
[C---:B------:R-:W-:Y:S01]  /*4360*/  ISETP.NE.AND P4, PT, R165.reuse, 0x1, PT ;  /* 0x00000001a500780c */ /* 0x040fe20003f85270 */
[----:B------:R-:W-:Y:S01]  /*4370*/  BSSY B1, `(.L_x_3246) ;  /* 0x000000c000017945 */ /* 0x000fe20003800000 */
[----:B01----:R-:W-:-:S11]  /*4380*/  VIADD R88, R165, 0x1 ;  /* 0x00000001a5587836 */ /* 0x003fd60000000000 */
        /* <DEDUP_REMOVED lines=9> */
.L_x_3247:
[----:B------:R-:W-:-:S07]  /*4420*/  IMAD.MOV.U32 R152, RZ, RZ, R160 ;  /* 0x000000ffff987224 */ /* 0x000fce00078e00a0 */
.L_x_3248:
[----:B------:R-:W-:Y:S05]  /*4430*/  BSYNC B1 ;  /* 0x0000000000017941 */ /* 0x000fea0003800000 */
.L_x_3246:
        /* <DEDUP_REMOVED lines=16> */
.L_x_3252:
[----:B------:R-:W-:Y:S05]  /*4540*/  BSYNC B2 ;  /* 0x0000000000027941 */ /* 0x000fea0003800000 */
.L_x_3251:
[----:B------:R-:W-:Y:S01]  /*4550*/  IMAD.HI.U32 R88, R37, -0x326172a9, RZ ;  /* 0xcd9e8d5725587827 */ /* 0x000fe200078e00ff */
[----:B------:R-:W-:-:S03]  /*4560*/  LOP3.LUT R89, R89, R34, R135, 0x96, !PT ;  /* 0x0000002259597212 */ /* 0x000fc600078e9687 */
[----:B------:R-:W-:Y:S01]  /*4570*/  IMAD R91, R37, -0x326172a9, RZ ;  /* 0xcd9e8d57255b7824 */ /* 0x000fe200078e02ff */
[----:B------:R-:W-:Y:S01]  /*4580*/  LOP3.LUT R88, R88, R35, R134, 0x96, !PT ;  /* 0x0000002358587212 */ /* 0x000fe200078e9686 */
[----:B--2---:R-:W-:-:S04]  /*4590*/  IMAD.WIDE.U32 R94, R89, -0x326172a9, RZ ;  /* 0xcd9e8d57595e7825 */ /* 0x004fc800078e00ff */
        /* <DEDUP_REMOVED lines=37> */
.L_x_3250:
[----:B------:R-:W-:Y:S05]  /*47f0*/  BSYNC B1 ;  /* 0x0000000000017941 */ /* 0x000fea0003800000 */
.L_x_3249:
        /* <DEDUP_REMOVED lines=11> */
.L_x_3245:
[----:B------:R-:W-:Y:S05]  /*48b0*/  BSYNC B0 ;  /* 0x0000000000007941 */ /* 0x000fea0003800000 */
.L_x_3243:
        /* <DEDUP_REMOVED lines=9> */
.L_x_3254:
        /* <DEDUP_REMOVED lines=12> */
.L_x_3257:
[----:B------:R-:W-:-:S07]  /*4a10*/  MOV R153, R160 ;  /* 0x000000a000997202 */ /* 0x000fce0000000f00 */
.L_x_3258:
[----:B------:R-:W-:Y:S05]  /*4a20*/  BSYNC B1 ;  /* 0x0000000000017941 */ /* 0x000fea0003800000 */
.L_x_3256:
        /* <DEDUP_REMOVED lines=16> */
.L_x_3262:
[----:B------:R-:W-:Y:S05]  /*4b30*/  BSYNC B2 ;  /* 0x0000000000027941 */ /* 0x000fea0003800000 */
.L_x_3261:
        /* <DEDUP_REMOVED lines=42> */
.L_x_3260:
[----:B------:R-:W-:Y:S05]  /*4de0*/  BSYNC B1 ;  /* 0x0000000000017941 */ /* 0x000fea0003800000 */
.L_x_3259:
        /* <DEDUP_REMOVED lines=13> */
.L_x_3255:
[----:B------:R-:W-:Y:S05]  /*4ec0*/  BSYNC B0 ;  /* 0x0000000000007941 */ /* 0x000fea0003800000 */
.L_x_3253:
        /* <DEDUP_REMOVED lines=8> */
.L_x_3264:
        /* <DEDUP_REMOVED lines=12> */
.L_x_3267:
[----:B------:R-:W-:-:S07]  /*5010*/  MOV R154, R160 ;  /* 0x000000a0009a7202 */ /* 0x000fce0000000f00 */
.L_x_3268:
[----:B------:R-:W-:Y:S05]  /*5020*/  BSYNC B1 ;  /* 0x0000000000017941 */ /* 0x000fea0003800000 */
.L_x_3266:
        /* <DEDUP_REMOVED lines=16> */
.L_x_3272:
[----:B------:R-:W-:Y:S05]  /*5130*/  BSYNC B2 ;  /* 0x0000000000027941 */ /* 0x000fea0003800000 */
.L_x_3271:
        /* <DEDUP_REMOVED lines=42> */
.L_x_3270:
[----:B------:R-:W-:Y:S05]  /*53e0*/  BSYNC B1 ;  /* 0x0000000000017941 */ /* 0x000fea0003800000 */
.L_x_3269:
        /* <DEDUP_REMOVED lines=11> */
.L_x_3265:
[----:B------:R-:W-:Y:S05]  /*54a0*/  BSYNC B0 ;  /* 0x0000000000007941 */ /* 0x000fea0003800000 */
.L_x_3263:
        /* <DEDUP_REMOVED lines=9> */
.L_x_3274:
        /* <DEDUP_REMOVED lines=12> */
.L_x_3277:
[----:B------:R-:W-:-:S07]  /*5600*/  MOV R155, R160 ;  /* 0x000000a0009b7202 */ /* 0x000fce0000000f00 */
.L_x_3278:
[----:B------:R-:W-:Y:S05]  /*5610*/  BSYNC B1 ;  /* 0x0000000000017941 */ /* 0x000fea0003800000 */
.L_x_3276:
        /* <DEDUP_REMOVED lines=16> */
.L_x_3282:
[----:B------:R-:W-:Y:S05]  /*5720*/  BSYNC B2 ;  /* 0x0000000000027941 */ /* 0x000fea0003800000 */
.L_x_3281:
        /* <DEDUP_REMOVED lines=42> */
.L_x_3280:
[----:B------:R-:W-:Y:S05]  /*59d0*/  BSYNC B1 ;  /* 0x0000000000017941 */ /* 0x000fea0003800000 */
.L_x_3279:
        /* <DEDUP_REMOVED lines=13> */
.L_x_3275:
[----:B------:R-:W-:Y:S05]  /*5ab0*/  BSYNC B0 ;  /* 0x0000000000007941 */ /* 0x000fea0003800000 */
.L_x_3273:
        /* <DEDUP_REMOVED lines=8> */
.L_x_3284:
        /* <DEDUP_REMOVED lines=12> */
.L_x_3287:
[----:B------:R-:W-:-:S07]  /*5c00*/  MOV R156, R160 ;  /* 0x000000a0009c7202 */ /* 0x000fce0000000f00 */
.L_x_3288:
[----:B------:R-:W-:Y:S05]  /*5c10*/  BSYNC B1 ;  /* 0x0000000000017941 */ /* 0x000fea0003800000 */
.L_x_3286:
        /* <DEDUP_REMOVED lines=16> */
.L_x_3292:
[----:B------:R-:W-:Y:S05]  /*5d20*/  BSYNC B2 ;  /* 0x0000000000027941 */ /* 0x000fea0003800000 */
.L_x_3291:
        /* <DEDUP_REMOVED lines=42> */
.L_x_3290:
[----:B------:R-:W-:Y:S05]  /*5fd0*/  BSYNC B1 ;  /* 0x0000000000017941 */ /* 0x000fea0003800000 */
.L_x_3289:
        /* <DEDUP_REMOVED lines=11> */
.L_x_3285:
[----:B------:R-:W-:Y:S05]  /*6090*/  BSYNC B0 ;  /* 0x0000000000007941 */ /* 0x000fea0003800000 */
.L_x_3283:
        /* <DEDUP_REMOVED lines=9> */
.L_x_3294:
        /* <DEDUP_REMOVED lines=12> */
.L_x_3297:
[----:B------:R-:W-:-:S07]  /*61f0*/  MOV R157, R160 ;  /* 0x000000a0009d7202 */ /* 0x000fce0000000f00 */
.L_x_3298:
[----:B------:R-:W-:Y:S05]  /*6200*/  BSYNC B1 ;  /* 0x0000000000017941 */ /* 0x000fea0003800000 */
.L_x_3296:
        /* <DEDUP_REMOVED lines=16> */
.L_x_3302:
[----:B------:R-:W-:Y:S05]  /*6310*/  BSYNC B2 ;  /* 0x0000000000027941 */ /* 0x000fea0003800000 */
.L_x_3301:
        /* <DEDUP_REMOVED lines=42> */
.L_x_3300:
[----:B------:R-:W-:Y:S05]  /*65c0*/  BSYNC B1 ;  /* 0x0000000000017941 */ /* 0x000fea0003800000 */
.L_x_3299:
        /* <DEDUP_REMOVED lines=13> */
.L_x_3295:
[----:B------:R-:W-:Y:S05]  /*66a0*/  BSYNC B0 ;  /* 0x0000000000007941 */ /* 0x000fea0003800000 */
.L_x_3293:
        /* <DEDUP_REMOVED lines=8> */
.L_x_3304:
        /* <DEDUP_REMOVED lines=12> */
.L_x_3307:
[----:B------:R-:W-:-:S07]  /*67f0*/  MOV R158, R160 ;  /* 0x000000a0009e7202 */ /* 0x000fce0000000f00 */
.L_x_3308:
[----:B------:R-:W-:Y:S05]  /*6800*/  BSYNC B1 ;  /* 0x0000000000017941 */ /* 0x000fea0003800000 */
.L_x_3306:
        /* <DEDUP_REMOVED lines=16> */
.L_x_3312:
[----:B------:R-:W-:Y:S05]  /*6910*/  BSYNC B2 ;  /* 0x0000000000027941 */ /* 0x000fea0003800000 */
.L_x_3311:
        /* <DEDUP_REMOVED lines=42> */
.L_x_3310:
[----:B------:R-:W-:Y:S05]  /*6bc0*/  BSYNC B1 ;  /* 0x0000000000017941 */ /* 0x000fea0003800000 */
.L_x_3309:
        /* <DEDUP_REMOVED lines=11> */
.L_x_3305:
[----:B------:R-:W-:Y:S05]  /*6c80*/  BSYNC B0 ;  /* 0x0000000000007941 */ /* 0x000fea0003800000 */
.L_x_3303:
        /* <DEDUP_REMOVED lines=9> */
.L_x_3314:
        /* <DEDUP_REMOVED lines=12> */
.L_x_3317:
[----:B------:R-:W-:-:S07]  /*6de0*/  MOV R162, R160 ;  /* 0x000000a000a27202 */ /* 0x000fce0000000f00 */
.L_x_3318:
[----:B------:R-:W-:Y:S05]  /*6df0*/  BSYNC B1 ;  /* 0x0000000000017941 */ /* 0x000fea0003800000 */
.L_x_3316:
        /* <DEDUP_REMOVED lines=16> */
.L_x_3322:
[----:B------:R-:W-:Y:S05]  /*6f00*/  BSYNC B2 ;  /* 0x0000000000027941 */ /* 0x000fea0003800000 */
.L_x_3321:
        /* <DEDUP_REMOVED lines=42> */
.L_x_3320:
[----:B------:R-:W-:Y:S05]  /*71b0*/  BSYNC B1 ;  /* 0x0000000000017941 */ /* 0x000fea0003800000 */
.L_x_3319:
[----:B-----5:R-:W-:Y:S01]  /*71c0*/  PRMT R89, R87, 0x7632, R89 ;  /* 0x0000763257597816 */ /* 0x020fe20000000059 */
[----:B------:R-:W-:Y:S01]  /*71d0*/  IMAD.MOV.U32 R91, RZ, RZ, 0x2f800000 ;  /* 0x2f800000ff5b7424 */ /* 0x000fe200078e00ff */
[----:B------:R-:W-:Y:S02]  /*71e0*/  I2FP.F32.U32 R88, R162 ;  /* 0x000000a200587245 */ /* 0x000fe40000201000 */
[----:B------:R-:W-:Y:S02]  /*71f0*/  SHF.L.U32 R89, R89, 0x10, RZ ;  /* 0x0000001059597819 */ /* 0x000fe400000006ff */
[----:B------:R-:W-:Y:S01]  /*7200*/  @P0 PRMT R90, R83, 0x7632, R90 ;  /* 0x00007632535a0816 */ /* 0x000fe2000000005a */
[----:B------:R-:W-:Y:S02]  /*7210*/  FFMA.FTZ R88, R88, R91, 1.1641532182693481445e-10 ;  /* 0x2f00000058587423 */ /* 0x000fe4000001005b */
[----:B------:R-:W-:Y:S02]  /*7220*/  FMUL.FTZ R89, R89, UR11 ;  /* 0x0000000b59597c20 */ /* 0x000fe40008410000 */
[----:B------:R-:W-:Y:S01]  /*7230*/  @P0 IMAD.U32 R91, R90, 0x10000, RZ ;  /* 0x000100005a5b0824 */ /* 0x000fe200078e00ff */
[----:B------:R-:W-:Y:S01]  /*7240*/  FSETP.GTU.FTZ.AND P4, PT, R88, UR8, PT ;  /* 0x0000000858007c0b */ /* 0x000fe2000bf9c000 */
[----:B------:R-:W-:-:S03]  /*7250*/  FMUL.FTZ R89, R89, UR10 ;  /* 0x0000000a59597c20 */ /* 0x000fc60008410000 */
[----:B------:R-:W-:Y:S02]  /*7260*/  SEL R162, RZ, 0x1, P4 ;  /* 0x00000001ffa27807 */ /* 0x000fe40002000000 */
[----:B------:R-:W-:-:S05]  /*7270*/  FSEL R166, R89, RZ, !P4 ;  /* 0x000000ff59a67208 */ /* 0x000fca0006000000 */
[----:B------:R-:W-:-:S07]  /*7280*/  @P0 FADD.FTZ R166, R166, R91 ;  /* 0x0000005ba6a60221 */ /* 0x000fce0000010000 */
.L_x_3315:
[----:B------:R-:W-:Y:S05]  /*7290*/  BSYNC B0 ;  /* 0x0000000000007941 */ /* 0x000fea0003800000 */
.L_x_3313:
[----:B------:R-:W-:Y:S01]  /*72a0*/  IMAD.WIDE.U32 R174, R175, 0x10, R92 ;  /* 0x00000010afae7825 */ /* 0x000fe200078e005c */
[----:B------:R-:W-:Y:S01]  /*72b0*/  F2FP.BF16.F32.PACK_AB R91, R166, R167 ;  /* 0x000000a7a65b723e */ /* 0x000fe200000010ff */
[----:B--2---:R-:W0:Y:S01]  /*72c0*/  @P2 LDC.64 R100, c[0x0][0x220] ;  /* 0x00008800ff642b82 */ /* 0x004e220000000a00 */
[----:B------:R-:W-:Y:S01]  /*72d0*/  F2FP.BF16.F32.PACK_AB R90, R168, R169 ;  /* 0x000000a9a85a723e */ /* 0x000fe200000010ff */
[----:B------:R-:W-:Y:S01]  /*72e0*/  VIADD R183, R223, 0x40 ;  /* 0x00000040dfb77836 */ /* 0x000fe20000000000 */
[----:B------:R-:W-:Y:S01]  /*72f0*/  F2FP.BF16.F32.PACK_AB R89, R170, R171 ;  /* 0x000000abaa59723e */ /* 0x000fe200000010ff */
[----:B------:R-:W-:Y:S01]  /*7300*/  BSSY B0, `(.L_x_3323) ;  /* 0x000001c000007945 */ /* 0x000fe20003800000 */
[----:B------:R-:W-:Y:S02]  /*7310*/  F2FP.BF16.F32.PACK_AB R88, R172, R173 ;  /* 0x000000adac58723e */ /* 0x000fe400000010ff */
[----:B------:R-:W-:Y:S01]  /*7320*/  IADD3 R187, R221, 0x40, RZ ;  /* 0x00000040ddbb7810 */ /* 0x000fe20007ffe0ff */
[----:B------:R-:W1:Y:S02]  /*7330*/  @P0 LDC.64 R94, c[0x0][0x230] ;  /* 0x00008c00ff5e0b82 */ /* 0x000e640000000a00 */
[----:B------:R2:W-:Y:S02]  /*7340*/  STG.E.128 desc[UR4][R174.64], R88 ;  /* 0x00000058ae007986 */ /* 0x0005e4000c101d04 */
[----:B0-----:R-:W-:-:S04]  /*7350*/  @P2 IMAD.WIDE.U32 R100, R187, 0x10, R100 ;  /* 0x00000010bb642825 */ /* 0x001fc800078e0064 */
[----:B-1----:R-:W-:Y:S01]  /*7360*/  @P0 IMAD.WIDE.U32 R94, R183, 0x10, R94 ;  /* 0x00000010b75e0825 */ /* 0x002fe200078e005e */
[----:B--2---:R-:W-:Y:S06]  /*7370*/  @!P2 BRA `(.L_x_3324) ;  /* 0x000000000050a947 */ /* 0x004fec0003800000 */
[----:B------:R-:W-:Y:S01]  /*7380*/  SHF.L.U32 R91, R158, 0x10, RZ ;  /* 0x000000109e5b7819 */ /* 0x000fe200000006ff */
[----:B------:R-:W0:Y:S01]  /*7390*/  LDC.64 R88, c[0x0][0x240] ;  /* 0x00009000ff587b82 */ /* 0x000e220000000a00 */
[----:B------:R-:W-:Y:S02]  /*73a0*/  LOP3.LUT R90, R162, 0xffff, RZ, 0xc0, !PT ;  /* 0x0000ffffa25a7812 */ /* 0x000fe400078ec0ff */
[----:B------:R-:W-:Y:S02]  /*73b0*/  LOP3.LUT R91, R91, 0xff0000, RZ, 0xc0, !PT ;  /* 0x00ff00005b5b7812 */ /* 0x000fe400078ec0ff */
[----:B------:R-:W-:Y:S02]  /*73c0*/  PRMT R175, R157, 0x7104, RZ ;  /* 0x000071049daf7816 */ /* 0x000fe400000000ff */
[----:B------:R-:W-:Y:S02]  /*73d0*/  PRMT R90, R91, 0x4210, R90 ;  /* 0x000042105b5a7816 */ /* 0x000fe4000000005a */
[----:B------:R-:W-:-:S02]  /*73e0*/  LOP3.LUT R176, R155, 0xff, RZ, 0xc0, !PT ;  /* 0x000000ff9bb07812 */ /* 0x000fc400078ec0ff */
[----:B------:R-:W-:Y:S02]  /*73f0*/  LOP3.LUT R174, R154, 0xff, RZ, 0xc0, !PT ;  /* 0x000000ff9aae7812 */ /* 0x000fe400078ec0ff */
[----:B------:R-:W-:Y:S01]  /*7400*/  LOP3.LUT R91, R153, 0xff, RZ, 0xc0, !PT ;  /* 0x000000ff995b7812 */ /* 0x000fe200078ec0ff */
[----:B------:R-:W-:Y:S01]  /*7410*/  IMAD.WIDE.U32 R176, R176, 0x1000000, RZ ;  /* 0x01000000b0b07825 */ /* 0x000fe200078e00ff */
[----:B------:R-:W-:-:S03]  /*7420*/  LOP3.LUT R181, R90, 0xff00, R175, 0xf8, !PT ;  /* 0x0000ff005ab57812 */ /* 0x000fc600078ef8af */
[----:B------:R-:W-:Y:S01]  /*7430*/  IMAD.WIDE.U32 R174, R174, 0x10000, RZ ;  /* 0x00010000aeae7825 */ /* 0x000fe200078e00ff */
[----:B------:R-:W-:-:S03]  /*7440*/  LOP3.LUT R181, R181, 0xff, R156, 0xf8, !PT ;  /* 0x000000ffb5b57812 */ /* 0x000fc600078ef89c */
[----:B------:R-:W-:Y:S01]  /*7450*/  IMAD.WIDE.U32 R90, R91, 0x100, RZ ;  /* 0x000001005b5a7825 */ /* 0x000fe200078e00ff */
[----:B------:R-:W-:-:S03]  /*7460*/  LOP3.LUT R181, R175, R181, R177, 0xfe, !PT ;  /* 0x000000b5afb57212 */ /* 0x000fc600078efeb1 */
[----:B0-----:R-:W-:Y:S01]  /*7470*/  IMAD.WIDE.U32 R88, R179, 0x8, R88 ;  /* 0x00000008b3587825 */ /* 0x001fe200078e0058 */
[----:B------:R-:W-:Y:S02]  /*7480*/  LOP3.LUT R185, R90, R176, R174, 0xfe, !PT ;  /* 0x000000b05ab97212 */ /* 0x000fe400078efeae */
[----:B------:R-:W-:Y:S02]  /*7490*/  LOP3.LUT R91, R181, R91, RZ, 0xfc, !PT ;  /* 0x0000005bb55b7212 */ /* 0x000fe400078efcff */
[----:B------:R-:W-:-:S05]  /*74a0*/  LOP3.LUT R90, R185, 0xff, R152, 0xf8, !PT ;  /* 0x000000ffb95a7812 */ /* 0x000fca00078ef898 */
[----:B------:R0:W-:Y:S02]  /*74b0*/  STG.E.64 desc[UR4][R88.64], R90 ;  /* 0x0000005a58007986 */ /* 0x0001e4000c101b04 */
.L_x_3324:
[----:B------:R-:W-:Y:S05]  /*74c0*/  BSYNC B0 ;  /* 0x0000000000007941 */ /* 0x000fea0003800000 */
.L_x_3323:
[----:B-----5:R1:W5:Y:S04]  /*74d0*/  @P2 LDG.E.128 R84, desc[UR4][R100.64] ;  /* 0x0000000464542981 */ /* 0x020368000c1e1d00 */
[----:B------:R1:W5:Y:S01]  /*74e0*/  @P0 LDG.E.128 R80, desc[UR4][R94.64] ;  /* 0x000000045e500981 */ /* 0x000362000c1e1d00 */
[----:B------:R-:W-:Y:S04]  /*74f0*/  BSSY B0, `(.L_x_3325) ;  /* 0x000005d000007945 */ /* 0x000fe80003800000 */
[----:B------:R-:W-:Y:S05]  /*7500*/  @P3 BRA `(.L_x_3326) ;  /* 0x0000000000183947 */ /* 0x000fea0003800000 */
[----:B------:R-:W-:Y:S01]  /*7510*/  IMAD.MOV.U32 R181, RZ, RZ, RZ ;  /* 0x000000ffffb57224 */ /* 0x000fe200078e00ff */
[----:B0-----:R-:W-:Y:S01]  /*7520*/  MOV R88, R165 ;  /* 0x000000a500587202 */ /* 0x001fe20000000f00 */
[----:B------:R-:W-:Y:S06]  /*7530*/  @!P0 BRA `(.L_x_3327) ;  /* 0x0000000400608947 */ /* 0x000fec0003800000 */
[----:B------:R-:W-:Y:S01]  /*7540*/  IMAD.MOV.U32 R88, RZ, RZ, R165 ;  /* 0x000000ffff587224 */ /* 0x000fe200078e00a5 */
[----:B-----5:R-:W-:Y:S01]  /*7550*/  SHF.L.U32 R181, R80, 0x10, RZ ;  /* 0x0000001050b57819 */ /* 0x020fe200000006ff */
[----:B------:R-:W-:Y:S06]  /*7560*/  BRA `(.L_x_3327) ;  /* 0x0000000400547947 */ /* 0x000fec0003800000 */
.L_x_3326:
[C---:B------:R-:W-:Y:S01]  /*7570*/  ISETP.NE.AND P4, PT, R165.reuse, 0x1, PT ;  /* 0x00000001a500780c */ /* 0x040fe20003f85270 */
[----:B------:R-:W-:Y:S01]  /*7580*/  BSSY B1, `(.L_x_3328) ;  /* 0x000000c000017945 */ /* 0x000fe20003800000 */
[----:B0-----:R-:W-:-:S11]  /*7590*/  VIADD R88, R165, 0x1 ;  /* 0x00000001a5587836 */ /* 0x001fd60000000000 */
        /* <DEDUP_REMOVED lines=9> */
.L_x_3329:
[----:B------:R-:W-:-:S07]  /*7630*/  IMAD.MOV.U32 R152, RZ, RZ, R160 ;  /* 0x000000ffff987224 */ /* 0x000fce00078e00a0 */
.L_x_3330:
[----:B------:R-:W-:Y:S05]  /*7640*/  BSYNC B1 ;  /* 0x0000000000017941 */ /* 0x000fea0003800000 */
.L_x_3328:
        /* <DEDUP_REMOVED lines=16> */
.L_x_3334:
[----:B------:R-:W-:Y:S05]  /*7750*/  BSYNC B2 ;  /* 0x0000000000027941 */ /* 0x000fea0003800000 */
.L_x_3333:
[----:B------:R-:W-:Y:S01]  /*7760*/  IMAD.HI.U32 R88, R37, -0x326172a9, RZ ;  /* 0xcd9e8d5725587827 */ /* 0x000fe200078e00ff */
[----:B------:R-:W-:-:S03]  /*7770*/  LOP3.LUT R89, R89, R34, R135, 0x96, !PT ;  /* 0x0000002259597212 */ /* 0x000fc600078e9687 */
[----:B------:R-:W-:Y:S01]  /*7780*/  IMAD R91, R37, -0x326172a9, RZ ;  /* 0xcd9e8d57255b7824 */ /* 0x000fe200078e02ff */
[----:B------:R-:W-:Y:S01]  /*7790*/  LOP3.LUT R88, R88, R35, R134, 0x96, !PT ;  /* 0x0000002358587212 */ /* 0x000fe200078e9686 */
[----:B-1----:R-:W-:-:S04]  /*77a0*/  IMAD.WIDE.U32 R94, R89, -0x326172a9, RZ ;  /* 0xcd9e8d57595e7825 */ /* 0x002fc800078e00ff */
        /* <DEDUP_REMOVED lines=37> */
.L_x_3332:
[----:B------:R-:W-:Y:S05]  /*7a00*/  BSYNC B1 ;  /* 0x0000000000017941 */ /* 0x000fea0003800000 */
.L_x_3331:
        /* <DEDUP_REMOVED lines=11> */
.L_x_3327:
[----:B------:R-:W-:Y:S05]  /*7ac0*/  BSYNC B0 ;  /* 0x0000000000007941 */ /* 0x000fea0003800000 */
.L_x_3325:
        /* <DEDUP_REMOVED lines=9> */
.L_x_3336:
        /* <DEDUP_REMOVED lines=12> */
.L_x_3339:
[----:B------:R-:W-:-:S07]  /*7c20*/  IMAD.MOV.U32 R153, RZ, RZ, R160 ;  /* 0x000000ffff997224 */ /* 0x000fce00078e00a0 */
.L_x_3340:
[----:B------:R-:W-:Y:S05]  /*7c30*/  BSYNC B1 ;  /* 0x0000000000017941 */ /* 0x000fea0003800000 */
.L_x_3338:
        /* <DEDUP_REMOVED lines=16> */
.L_x_3344:
[----:B------:R-:W-:Y:S05]  /*7d40*/  BSYNC B2 ;  /* 0x0000000000027941 */ /* 0x000fea0003800000 */
.L_x_3343:
        /* <DEDUP_REMOVED lines=42> */
.L_x_3342:
[----:B------:R-:W-:Y:S05]  /*7ff0*/  BSYNC B1 ;  /* 0x0000000000017941 */ /* 0x000fea0003800000 */
.L_x_3341:
        /* <DEDUP_REMOVED lines=8> */
[----:B------:R-:W-:Y:S02]  /*8080*/  FSETP.GTU.FTZ.AND P4, PT, R88, UR8, PT ;  /* 0x0000000858007c0b */ /* 0x000fe4000bf9c000 */
[----:B------:R-:W-:Y:S02]  /*8090*/  @P0 SHF.L.U32 R91, R91, 0x10, RZ ;  /* 0x000000105b5b0819 */ /* 0x000fe400000006ff */
[----:B------:R-:W-:Y:S02]  /*80a0*/  FSEL R180, R90, RZ, !P4 ;  /* 0x000000ff5ab47208 */ /* 0x000fe40006000000 */
[----:B------:R-:W-:-:S03]  /*80b0*/  SEL R153, RZ, 0x1, P4 ;  /* 0x00000001ff997807 */ /* 0x000fc60002000000 */
[----:B------:R-:W-:-:S07]  /*80c0*/  @P0 FADD.FTZ R180, R180, R91 ;  /* 0x0000005bb4b40221 */ /* 0x000fce0000010000 */
.L_x_3337:
[----:B------:R-:W-:Y:S05]  /*80d0*/  BSYNC B0 ;  /* 0x0000000000007941 */ /* 0x000fea0003800000 */
.L_x_3335:
        /* <DEDUP_REMOVED lines=8> */
.L_x_3346:
        /* <DEDUP_REMOVED lines=12> */
.L_x_3349:
[----:B------:R-:W-:-:S07]  /*8220*/  IMAD.MOV.U32 R154, RZ, RZ, R160 ;  /* 0x000000ffff9a7224 */ /* 0x000fce00078e00a0 */
.L_x_3350:
[----:B------:R-:W-:Y:S05]  /*8230*/  BSYNC B1 ;  /* 0x0000000000017941 */ /* 0x000fea0003800000 */
.L_x_3348:
        /* <DEDUP_REMOVED lines=16> */
.L_x_3354:
[----:B------:R-:W-:Y:S05]  /*8340*/  BSYNC B2 ;  /* 0x0000000000027941 */ /* 0x000fea0003800000 */
.L_x_3353:
        /* <DEDUP_REMOVED lines=42> */
.L_x_3352:
[----:B------:R-:W-:Y:S05]  /*85f0*/  BSYNC B1 ;  /* 0x0000000000017941 */ /* 0x000fea0003800000 */
.L_x_3351:
        /* <DEDUP_REMOVED lines=11> */
.L_x_3347:
[----:B------:R-:W-:Y:S05]  /*86b0*/  BSYNC B0 ;  /* 0x0000000000007941 */ /* 0x000fea0003800000 */
.L_x_3345:
        /* <DEDUP_REMOVED lines=9> */
.L_x_3356:
        /* <DEDUP_REMOVED lines=12> */
.L_x_3359:
[----:B------:R-:W-:-:S07]  /*8810*/  IMAD.MOV.U32 R155, RZ, RZ, R160 ;  /* 0x000000ffff9b7224 */ /* 0x000fce00078e00a0 */
.L_x_3360:
[----:B------:R-:W-:Y:S05]  /*8820*/  BSYNC B1 ;  /* 0x0000000000017941 */ /* 0x000fea0003800000 */
.L_x_3358:
        /* <DEDUP_REMOVED lines=16> */
.L_x_3364:
[----:B------:R-:W-:Y:S05]  /*8930*/  BSYNC B2 ;  /* 0x0000000000027941 */ /* 0x000fea0003800000 */
.L_x_3363:
        /* <DEDUP_REMOVED lines=42> */
.L_x_3362:
[----:B------:R-:W-:Y:S05]  /*8be0*/  BSYNC B1 ;  /* 0x0000000000017941 */ /* 0x000fea0003800000 */
.L_x_3361:
        /* <DEDUP_REMOVED lines=13> */
.L_x_3357:
[----:B------:R-:W-:Y:S05]  /*8cc0*/  BSYNC B0 ;  /* 0x0000000000007941 */ /* 0x000fea0003800000 */
.L_x_3355:
        /* <DEDUP_REMOVED lines=8> */
.L_x_3366:
        /* <DEDUP_REMOVED lines=12> */
.L_x_3369:
[----:B------:R-:W-:-:S07]  /*8e10*/  IMAD.MOV.U32 R156, RZ, RZ, R160 ;  /* 0x000000ffff9c7224 */ /* 0x000fce00078e00a0 */
.L_x_3370:
[----:B------:R-:W-:Y:S05]  /*8e20*/  BSYNC B1 ;  /* 0x0000000000017941 */ /* 0x000fea0003800000 */
.L_x_3368:
        /* <DEDUP_REMOVED lines=16> */
.L_x_3374:
[----:B------:R-:W-:Y:S05]  /*8f30*/  BSYNC B2 ;  /* 0x0000000000027941 */ /* 0x000fea0003800000 */
.L_x_3373:
        /* <DEDUP_REMOVED lines=42> */
.L_x_3372:
[----:B------:R-:W-:Y:S05]  /*91e0*/  BSYNC B1 ;  /* 0x0000000000017941 */ /* 0x000fea0003800000 */
.L_x_3371:
        /* <DEDUP_REMOVED lines=11> */
.L_x_3367:
[----:B------:R-:W-:Y:S05]  /*92a0*/  BSYNC B0 ;  /* 0x0000000000007941 */ /* 0x000fea0003800000 */
.L_x_3365:
        /* <DEDUP_REMOVED lines=9> */
.L_x_3376:
        /* <DEDUP_REMOVED lines=12> */
.L_x_3379:
[----:B------:R-:W-:-:S07]  /*9400*/  IMAD.MOV.U32 R157, RZ, RZ, R160 ;  /* 0x000000ffff9d7224 */ /* 0x000fce00078e00a0 */
.L_x_3380:
[----:B------:R-:W-:Y:S05]  /*9410*/  BSYNC B1 ;  /* 0x0000000000017941 */ /* 0x000fea0003800000 */
.L_x_3378:
        /* <DEDUP_REMOVED lines=16> */
.L_x_3384:
[----:B------:R-:W-:Y:S05]  /*9520*/  BSYNC B2 ;  /* 0x0000000000027941 */ /* 0x000fea0003800000 */
.L_x_3383:
        /* <DEDUP_REMOVED lines=42> */
.L_x_3382:
[----:B------:R-:W-:Y:S05]  /*97d0*/  BSYNC B1 ;  /* 0x0000000000017941 */ /* 0x000fea0003800000 */
.L_x_3381:
        /* <DEDUP_REMOVED lines=13> */
.L_x_3377:
[----:B------:R-:W-:Y:S05]  /*98b0*/  BSYNC B0 ;  /* 0x0000000000007941 */ /* 0x000fea0003800000 */
.L_x_3375:
        /* <DEDUP_REMOVED lines=8> */
.L_x_3386:
        /* <DEDUP_REMOVED lines=12> */
.L_x_3389:
[----:B------:R-:W-:-:S07]  /*9a00*/  IMAD.MOV.U32 R158, RZ, RZ, R160 ;  /* 0x000000ffff9e7224 */ /* 0x000fce00078e00a0 */
.L_x_3390:
[----:B------:R-:W-:Y:S05]  /*9a10*/  BSYNC B1 ;  /* 0x0000000000017941 */ /* 0x000fea0003800000 */
.L_x_3388:
        /* <DEDUP_REMOVED lines=16> */
.L_x_3394:
[----:B------:R-:W-:Y:S05]  /*9b20*/  BSYNC B2 ;  /* 0x0000000000027941 */ /* 0x000fea0003800000 */
.L_x_3393:
        /* <DEDUP_REMOVED lines=42> */
.L_x_3392:
[----:B------:R-:W-:Y:S05]  /*9dd0*/  BSYNC B1 ;  /* 0x0000000000017941 */ /* 0x000fea0003800000 */
.L_x_3391:
        /* <DEDUP_REMOVED lines=11> */
.L_x_3387:
[----:B------:R-:W-:Y:S05]  /*9e90*/  BSYNC B0 ;  /* 0x0000000000007941 */ /* 0x000fea0003800000 */
.L_x_3385:
        /* <DEDUP_REMOVED lines=9> */
.L_x_3396:
        /* <DEDUP_REMOVED lines=12> */
.L_x_3399:
[----:B------:R-:W-:-:S07]  /*9ff0*/  IMAD.MOV.U32 R162, RZ, RZ, R160 ;  /* 0x000000ffffa27224 */ /* 0x000fce00078e00a0 */
.L_x_3400:
[----:B------:R-:W-:Y:S05]  /*a000*/  BSYNC B1 ;  /* 0x0000000000017941 */ /* 0x000fea0003800000 */
.L_x_3398:
        /* <DEDUP_REMOVED lines=16> */
.L_x_3404:
[----:B------:R-:W-:Y:S05]  /*a110*/  BSYNC B2 ;  /* 0x0000000000027941 */ /* 0x000fea0003800000 */
.L_x_3403:
        /* <DEDUP_REMOVED lines=42> */
.L_x_3402:
[----:B------:R-:W-:Y:S05]  /*a3c0*/  BSYNC B1 ;  /* 0x0000000000017941 */ /* 0x000fea0003800000 */
.L_x_3401:
[----:B------:R-:W-:Y:S01]  /*a3d0*/  HFMA2.MMA R91, -RZ, RZ, 0.1171875, 0 ;  /* 0x2f800000ff5b7435 */ /* 0x000fe200000001ff */
[----:B-----5:R-:W-:Y:S02]  /*a3e0*/  PRMT R89, R87, 0x7632, R89 ;  /* 0x0000763257597816 */ /* 0x020fe40000000059 */
[----:B------:R-:W-:Y:S02]  /*a3f0*/  I2FP.F32.U32 R88, R162 ;  /* 0x000000a200587245 */ /* 0x000fe40000201000 */
[----:B------:R-:W-:Y:S01]  /*a400*/  @P0 PRMT R90, R83, 0x7632, R90 ;  /* 0x00007632535a0816 */ /* 0x000fe2000000005a */
[----:B------:R-:W-:-:S04]  /*a410*/  IMAD.U32 R89, R89, 0x10000, RZ ;  /* 0x0001000059597824 */ /* 0x000fc800078e00ff */
[----:B------:R-:W-:Y:S01]  /*a420*/  FFMA.FTZ R88, R88, R91, 1.1641532182693481445e-10 ;  /* 0x2f00000058587423 */ /* 0x000fe2000001005b */
[----:B------:R-:W-:Y:S01]  /*a430*/  FMUL.FTZ R89, R89, UR11 ;  /* 0x0000000b59597c20 */ /* 0x000fe20008410000 */
[----:B------:R-:W-:-:S03]  /*a440*/  @P0 SHF.L.U32 R91, R90, 0x10, RZ ;  /* 0x000000105a5b0819 */ /* 0x000fc600000006ff */
[----:B------:R-:W-:Y:S01]  /*a450*/  FMUL.FTZ R89, R89, UR10 ;  /* 0x0000000a59597c20 */ /* 0x000fe20008410000 */
[----:B------:R-:W-:-:S04]  /*a460*/  FSETP.GTU.FTZ.AND P4, PT, R88, UR8, PT ;  /* 0x0000000858007c0b */ /* 0x000fc8000bf9c000 */
[----:B------:R-:W-:Y:S02]  /*a470*/  FSEL R174, R89, RZ, !P4 ;  /* 0x000000ff59ae7208 */ /* 0x000fe40006000000 */
[----:B------:R-:W-:-:S03]  /*a480*/  SEL R162, RZ, 0x1, P4 ;  /* 0x00000001ffa27807 */ /* 0x000fc60002000000 */
[----:B------:R-:W-:-:S07]  /*a490*/  @P0 FADD.FTZ R174, R174, R91 ;  /* 0x0000005baeae0221 */ /* 0x000fce0000010000 */
.L_x_3397:
[----:B------:R-:W-:Y:S05]  /*a4a0*/  BSYNC B0 ;  /* 0x0000000000007941 */ /* 0x000fea0003800000 */
.L_x_3395:
[----:B------:R-:W-:Y:S01]  /*a4b0*/  IMAD.WIDE.U32 R182, R183, 0x10, R92 ;  /* 0x00000010b7b67825 */ /* 0x000fe200078e005c */
[----:B------:R-:W-:Y:S01]  /*a4c0*/  F2FP.BF16.F32.PACK_AB R91, R174, R175 ;  /* 0x000000afae5b723e */ /* 0x000fe200000010ff */
[----:B-1----:R-:W0:Y:S01]  /*a4d0*/  @P2 LDC.64 R100, c[0x0][0x220] ;  /* 0x00008800ff642b82 */ /* 0x002e220000000a00 */
[----:B------:R-:W-:Y:S01]  /*a4e0*/  F2FP.BF16.F32.PACK_AB R90, R176, R177 ;  /* 0x000000b1b05a723e */ /* 0x000fe200000010ff */
[----:B------:R-:W-:Y:S01]  /*a4f0*/  VIADD R195, R221, 0x60 ;  /* 0x00000060ddc37836 */ /* 0x000fe20000000000 */
[----:B------:R-:W-:Y:S01]  /*a500*/  F2FP.BF16.F32.PACK_AB R89, R178, R179 ;  /* 0x000000b3b259723e */ /* 0x000fe200000010ff */
[----:B------:R-:W-:Y:S01]  /*a510*/  BSSY B0, `(.L_x_3405) ;  /* 0x000001c000007945 */ /* 0x000fe20003800000 */
[----:B------:R-:W-:Y:S02]  /*a520*/  F2FP.BF16.F32.PACK_AB R88, R180, R181 ;  /* 0x000000b5b458723e */ /* 0x000fe400000010ff */
[----:B------:R-:W-:Y:S01]  /*a530*/  IADD3 R191, R223, 0x60, RZ ;  /* 0x00000060dfbf7810 */ /* 0x000fe20007ffe0ff */
[----:B------:R-:W1:Y:S02]  /*a540*/  @P0 LDC.64 R94, c[0x0][0x230] ;  /* 0x00008c00ff5e0b82 */ /* 0x000e640000000a00 */
[----:B------:R2:W-:Y:S01]  /*a550*/  STG.E.128 desc[UR4][R182.64], R88 ;  /* 0x00000058b6007986 */ /* 0x0005e2000c101d04 */
[----:B0-----:R-:W-:-:S04]  /*a560*/  @P2 IMAD.WIDE.U32 R100, R195, 0x10, R100 ;  /* 0x00000010c3642825 */ /* 0x001fc800078e0064 */
[----:B-1----:R-:W-:Y:S01]  /*a570*/  @P0 IMAD.WIDE.U32 R94, R191, 0x10, R94 ;  /* 0x00000010bf5e0825 */ /* 0x002fe200078e005e */
[----:B--2---:R-:W-:Y:S06]  /*a580*/  @!P2 BRA `(.L_x_3406) ;  /* 0x000000000050a947 */ /* 0x004fec0003800000 */
[----:B------:R-:W-:Y:S01]  /*a590*/  IMAD.U32 R91, R158, 0x10000, RZ ;  /* 0x000100009e5b7824 */ /* 0x000fe200078e00ff */
        /* <DEDUP_REMOVED lines=19> */
.L_x_3406:
[----:B------:R-:W-:Y:S05]  /*a6d0*/  BSYNC B0 ;  /* 0x0000000000007941 */ /* 0x000fea0003800000 */
.L_x_3405:
[----:B-----5:R1:W5:Y:S04]  /*a6e0*/  @P2 LDG.E.128 R84, desc[UR4][R100.64] ;  /* 0x0000000464542981 */ /* 0x020368000c1e1d00 */
[----:B------:R1:W5:Y:S01]  /*a6f0*/  @P0 LDG.E.128 R80, desc[UR4][R94.64] ;  /* 0x000000045e500981 */ /* 0x000362000c1e1d00 */
[----:B------:R-:W-:Y:S04]  /*a700*/  BSSY B0, `(.L_x_3407) ;  /* 0x000005d000007945 */ /* 0x000fe80003800000 */
[----:B------:R-:W-:Y:S05]  /*a710*/  @P3 BRA `(.L_x_3408) ;  /* 0x0000000000183947 */ /* 0x000fea0003800000 */
[----:B------:R-:W-:Y:S01]  /*a720*/  MOV R189, RZ ;  /* 0x000000ff00bd7202 */ /* 0x000fe20000000f00 */
[----:B0-----:R-:W-:Y:S01]  /*a730*/  IMAD.MOV.U32 R88, RZ, RZ, R165 ;  /* 0x000000ffff587224 */ /* 0x001fe200078e00a5 */
[----:B------:R-:W-:Y:S06]  /*a740*/  @!P0 BRA `(.L_x_3409) ;  /* 0x0000000400608947 */ /* 0x000fec0003800000 */
[----:B------:R-:W-:Y:S01]  /*a750*/  MOV R88, R165 ;  /* 0x000000a500587202 */ /* 0x000fe20000000f00 */
[----:B-----5:R-:W-:Y:S01]  /*a760*/  IMAD.U32 R189, R80, 0x10000, RZ ;  /* 0x0001000050bd7824 */ /* 0x020fe200078e00ff */
[----:B------:R-:W-:Y:S06]  /*a770*/  BRA `(.L_x_3409) ;  /* 0x0000000400547947 */ /* 0x000fec0003800000 */
.L_x_3408:
[C---:B------:R-:W-:Y:S01]  /*a780*/  ISETP.NE.AND P4, PT, R165.reuse, 0x1, PT ;  /* 0x00000001a500780c */ /* 0x040fe20003f85270 */
[----:B------:R-:W-:Y:S01]  /*a790*/  BSSY B1, `(.L_x_3410) ;  /* 0x000000c000017945 */ /* 0x000fe20003800000 */
[----:B0-----:R-:W-:-:S11]  /*a7a0*/  IADD3 R88, R165, 0x1, RZ ;  /* 0x00000001a5587810 */ /* 0x001fd60007ffe0ff */
        /* <DEDUP_REMOVED lines=9> */
.L_x_3411:
[----:B------:R-:W-:-:S07]  /*a840*/  MOV R152, R160 ;  /* 0x000000a000987202 */ /* 0x000fce0000000f00 */
.L_x_3412:
[----:B------:R-:W-:Y:S05]  /*a850*/  BSYNC B1 ;  /* 0x0000000000017941 */ /* 0x000fea0003800000 */
.L_x_3410:
        /* <DEDUP_REMOVED lines=16> */
.L_x_3416:
[----:B------:R-:W-:Y:S05]  /*a960*/  BSYNC B2 ;  /* 0x0000000000027941 */ /* 0x000fea0003800000 */
.L_x_3415:
        /* <DEDUP_REMOVED lines=42> */
.L_x_3414:
[----:B------:R-:W-:Y:S05]  /*ac10*/  BSYNC B1 ;  /* 0x0000000000017941 */ /* 0x000fea0003800000 */
.L_x_3413:
        /* <DEDUP_REMOVED lines=11> */
.L_x_3409:
[----:B------:R-:W-:Y:S05]  /*acd0*/  BSYNC B0 ;  /* 0x0000000000007941 */ /* 0x000fea0003800000 */
.L_x_3407:
        /* <DEDUP_REMOVED lines=9> */
.L_x_3418:
        /* <DEDUP_REMOVED lines=12> */
.L_x_3421:
[----:B------:R-:W-:-:S07]  /*ae30*/  MOV R153, R160 ;  /* 0x000000a000997202 */ /* 0x000fce0000000f00 */
.L_x_3422:
[----:B------:R-:W-:Y:S05]  /*ae40*/  BSYNC B1 ;  /* 0x0000000000017941 */ /* 0x000fea0003800000 */
.L_x_3420:
        /* <DEDUP_REMOVED lines=16> */
.L_x_3426:
[----:B------:R-:W-:Y:S05]  /*af50*/  BSYNC B2 ;  /* 0x0000000000027941 */ /* 0x000fea0003800000 */
.L_x_3425:
        /* <DEDUP_REMOVED lines=42> */
.L_x_3424:
[----:B------:R-:W-:Y:S05]  /*b200*/  BSYNC B1 ;  /* 0x0000000000017941 */ /* 0x000fea0003800000 */
.L_x_3423:
        /* <DEDUP_REMOVED lines=13> */
.L_x_3419:
[----:B------:R-:W-:Y:S05]  /*b2e0*/  BSYNC B0 ;  /* 0x0000000000007941 */ /* 0x000fea0003800000 */
.L_x_3417:
        /* <DEDUP_REMOVED lines=8> */
.L_x_3428:
        /* <DEDUP_REMOVED lines=12> */
.L_x_3431:
[----:B------:R-:W-:-:S07]  /*b430*/  MOV R154, R160 ;  /* 0x000000a0009a7202 */ /* 0x000fce0000000f00 */
.L_x_3432:
[----:B------:R-:W-:Y:S05]  /*b440*/  BSYNC B1 ;  /* 0x0000000000017941 */ /* 0x000fea0003800000 */
.L_x_3430:
        /* <DEDUP_REMOVED lines=16> */
.L_x_3436:
[----:B------:R-:W-:Y:S05]  /*b550*/  BSYNC B2 ;  /* 0x0000000000027941 */ /* 0x000fea0003800000 */
.L_x_3435:
        /* <DEDUP_REMOVED lines=42> */
.L_x_3434:
[----:B------:R-:W-:Y:S05]  /*b800*/  BSYNC B1 ;  /* 0x0000000000017941 */ /* 0x000fea0003800000 */
.L_x_3433:
        /* <DEDUP_REMOVED lines=11> */
.L_x_3429:
[----:B------:R-:W-:Y:S05]  /*b8c0*/  BSYNC B0 ;  /* 0x0000000000007941 */ /* 0x000fea0003800000 */
.L_x_3427:
        /* <DEDUP_REMOVED lines=9> */
.L_x_3438:
        /* <DEDUP_REMOVED lines=12> */
.L_x_3441:
[----:B------:R-:W-:-:S07]  /*ba20*/  MOV R155, R160 ;  /* 0x000000a0009b7202 */ /* 0x000fce0000000f00 */
.L_x_3442:
[----:B------:R-:W-:Y:S05]  /*ba30*/  BSYNC B1 ;  /* 0x0000000000017941 */ /* 0x000fea0003800000 */
.L_x_3440:
        /* <DEDUP_REMOVED lines=16> */
.L_x_3446:
[----:B------:R-:W-:Y:S05]  /*bb40*/  BSYNC B2 ;  /* 0x0000000000027941 */ /* 0x000fea0003800000 */
.L_x_3445:
        /* <DEDUP_REMOVED lines=42> */
.L_x_3444:
[----:B------:R-:W-:Y:S05]  /*bdf0*/  BSYNC B1 ;  /* 0x0000000000017941 */ /* 0x000fea0003800000 */
.L_x_3443:
        /* <DEDUP_REMOVED lines=13> */
.L_x_3439:
[----:B------:R-:W-:Y:S05]  /*bed0*/  BSYNC B0 ;  /* 0x0000000000007941 */ /* 0x000fea0003800000 */
.L_x_3437:
        /* <DEDUP_REMOVED lines=8> */
.L_x_3448:
        /* <DEDUP_REMOVED lines=12> */
.L_x_3451:
[----:B------:R-:W-:-:S07]  /*c020*/  MOV R156, R160 ;  /* 0x000000a0009c7202 */ /* 0x000fce0000000f00 */
.L_x_3452:
[----:B------:R-:W-:Y:S05]  /*c030*/  BSYNC B1 ;  /* 0x0000000000017941 */ /* 0x000fea0003800000 */
.L_x_3450:
        /* <DEDUP_REMOVED lines=16> */
.L_x_3456:
[----:B------:R-:W-:Y:S05]  /*c140*/  BSYNC B2 ;  /* 0x0000000000027941 */ /* 0x000fea0003800000 */
.L_x_3455:
        /* <DEDUP_REMOVED lines=42> */
.L_x_3454:
[----:B------:R-:W-:Y:S05]  /*c3f0*/  BSYNC B1 ;  /* 0x0000000000017941 */ /* 0x000fea0003800000 */
.L_x_3453:
        /* <DEDUP_REMOVED lines=11> */
.L_x_3449:
[----:B------:R-:W-:Y:S05]  /*c4b0*/  BSYNC B0 ;  /* 0x0000000000007941 */ /* 0x000fea0003800000 */
.L_x_3447:
        /* <DEDUP_REMOVED lines=9> */
.L_x_3458:
        /* <DEDUP_REMOVED lines=12> */
.L_x_3461:
[----:B------:R-:W-:-:S07]  /*c610*/  MOV R157, R160 ;  /* 0x000000a0009d7202 */ /* 0x000fce0000000f00 */
.L_x_3462:
[----:B------:R-:W-:Y:S05]  /*c620*/  BSYNC B1 ;  /* 0x0000000000017941 */ /* 0x000fea0003800000 */
.L_x_3460:
        /* <DEDUP_REMOVED lines=16> */
.L_x_3466:
[----:B------:R-:W-:Y:S05]  /*c730*/  BSYNC B2 ;  /* 0x0000000000027941 */ /* 0x000fea0003800000 */
.L_x_3465:
        /* <DEDUP_REMOVED lines=42> */
.L_x_3464:
[----:B------:R-:W-:Y:S05]  /*c9e0*/  BSYNC B1 ;  /* 0x0000000000017941 */ /* 0x000fea0003800000 */
.L_x_3463:
        /* <DEDUP_REMOVED lines=13> */
.L_x_3459:
[----:B------:R-:W-:Y:S05]  /*cac0*/  BSYNC B0 ;  /* 0x0000000000007941 */ /* 0x000fea0003800000 */
.L_x_3457:
        /* <DEDUP_REMOVED lines=8> */
.L_x_3468:
        /* <DEDUP_REMOVED lines=12> */
.L_x_3471:
[----:B------:R-:W-:-:S07]  /*cc10*/  MOV R158, R160 ;  /* 0x000000a0009e7202 */ /* 0x000fce0000000f00 */
.L_x_3472:
[----:B------:R-:W-:Y:S05]  /*cc20*/  BSYNC B1 ;  /* 0x0000000000017941 */ /* 0x000fea0003800000 */
.L_x_3470:
        /* <DEDUP_REMOVED lines=16> */
.L_x_3476:
[----:B------:R-:W-:Y:S05]  /*cd30*/  BSYNC B2 ;  /* 0x0000000000027941 */ /* 0x000fea0003800000 */
.L_x_3475:
        /* <DEDUP_REMOVED lines=42> */
.L_x_3474:
[----:B------:R-:W-:Y:S05]  /*cfe0*/  BSYNC B1 ;  /* 0x0000000000017941 */ /* 0x000fea0003800000 */
.L_x_3473:
        /* <DEDUP_REMOVED lines=11> */
.L_x_3469:
[----:B------:R-:W-:Y:S05]  /*d0a0*/  BSYNC B0 ;  /* 0x0000000000007941 */ /* 0x000fea0003800000 */
.L_x_3467:
        /* <DEDUP_REMOVED lines=9> */
.L_x_3478:
        /* <DEDUP_REMOVED lines=12> */
.L_x_3481:
[----:B------:R-:W-:-:S07]  /*d200*/  MOV R162, R160 ;  /* 0x000000a000a27202 */ /* 0x000fce0000000f00 */
.L_x_3482:
[----:B------:R-:W-:Y:S05]  /*d210*/  BSYNC B1 ;  /* 0x0000000000017941 */ /* 0x000fea0003800000 */
.L_x_3480:
        /* <DEDUP_REMOVED lines=16> */
.L_x_3486:
[----:B------:R-:W-:Y:S05]  /*d320*/  BSYNC B2 ;  /* 0x0000000000027941 */ /* 0x000fea0003800000 */
.L_x_3485:
        /* <DEDUP_REMOVED lines=42> */
.L_x_3484:
[----:B------:R-:W-:Y:S05]  /*d5d0*/  BSYNC B1 ;  /* 0x0000000000017941 */ /* 0x000fea0003800000 */
.L_x_3483:
        /* <DEDUP_REMOVED lines=13> */
.L_x_3479:
[----:B------:R-:W-:Y:S05]  /*d6b0*/  BSYNC B0 ;  /* 0x0000000000007941 */ /* 0x000fea0003800000 */
.L_x_3477:
        /* <DEDUP_REMOVED lines=34> */
.L_x_3488:
[----:B------:R-:W-:Y:S05]  /*d8e0*/  BSYNC B0 ;  /* 0x0000000000007941 */ /* 0x000fea0003800000 */
.L_x_3487:
        /* <DEDUP_REMOVED lines=10> */
.L_x_3490:
        /* <DEDUP_REMOVED lines=12> */
.L_x_3493:
[----:B------:R-:W-:-:S07]  /*da50*/  IMAD.MOV.U32 R152, RZ, RZ, R160 ;  /* 0x000000ffff987224 */ /* 0x000fce00078e00a0 */
.L_x_3494:
[----:B------:R-:W-:Y:S05]  /*da60*/  BSYNC B1 ;  /* 0x0000000000017941 */ /* 0x000fea0003800000 */
.L_x_3492:
        /* <DEDUP_REMOVED lines=16> */
.L_x_3498:
[----:B------:R-:W-:Y:S05]  /*db70*/  BSYNC B2 ;  /* 0x0000000000027941 */ /* 0x000fea0003800000 */
.L_x_3497:
        /* <DEDUP_REMOVED lines=42> */
.L_x_3496:
[----:B------:R-:W-:Y:S05]  /*de20*/  BSYNC B1 ;  /* 0x0000000000017941 */ /* 0x000fea0003800000 */
.L_x_3495:
        /* <DEDUP_REMOVED lines=11> */
.L_x_3491:
[----:B------:R-:W-:Y:S05]  /*dee0*/  BSYNC B0 ;  /* 0x0000000000007941 */ /* 0x000fea0003800000 */
.L_x_3489:
        /* <DEDUP_REMOVED lines=9> */
.L_x_3500:
        /* <DEDUP_REMOVED lines=12> */
.L_x_3503:
[----:B------:R-:W-:-:S07]  /*e040*/  IMAD.MOV.U32 R153, RZ, RZ, R160 ;  /* 0x000000ffff997224 */ /* 0x000fce00078e00a0 */
.L_x_3504:
[----:B------:R-:W-:Y:S05]  /*e050*/  BSYNC B1 ;  /* 0x0000000000017941 */ /* 0x000fea0003800000 */
.L_x_3502:
        /* <DEDUP_REMOVED lines=16> */
.L_x_3508:
[----:B------:R-:W-:Y:S05]  /*e160*/  BSYNC B2 ;  /* 0x0000000000027941 */ /* 0x000fea0003800000 */
.L_x_3507:
        /* <DEDUP_REMOVED lines=42> */
.L_x_3506:
[----:B------:R-:W-:Y:S05]  /*e410*/  BSYNC B1 ;  /* 0x0000000000017941 */ /* 0x000fea0003800000 */
.L_x_3505:
        /* <DEDUP_REMOVED lines=13> */
.L_x_3501:
[----:B------:R-:W-:Y:S05]  /*e4f0*/  BSYNC B0 ;  /* 0x0000000000007941 */ /* 0x000fea0003800000 */
.L_x_3499:
        /* <DEDUP_REMOVED lines=8> */
.L_x_3510:
        /* <DEDUP_REMOVED lines=12> */
.L_x_3513:
[----:B------:R-:W-:-:S07]  /*e640*/  IMAD.MOV.U32 R154, RZ, RZ, R160 ;  /* 0x000000ffff9a7224 */ /* 0x000fce00078e00a0 */
.L_x_3514:
[----:B------:R-:W-:Y:S05]  /*e650*/  BSYNC B1 ;  /* 0x0000000000017941 */ /* 0x000fea0003800000 */
.L_x_3512:
        /* <DEDUP_REMOVED lines=16> */
.L_x_3518:
[----:B------:R-:W-:Y:S05]  /*e760*/  BSYNC B2 ;  /* 0x0000000000027941 */ /* 0x000fea0003800000 */
.L_x_3517:
        /* <DEDUP_REMOVED lines=42> */
.L_x_3516:
[----:B------:R-:W-:Y:S05]  /*ea10*/  BSYNC B1 ;  /* 0x0000000000017941 */ /* 0x000fea0003800000 */
.L_x_3515:
        /* <DEDUP_REMOVED lines=11> */
.L_x_3511:
[----:B------:R-:W-:Y:S05]  /*ead0*/  BSYNC B0 ;  /* 0x0000000000007941 */ /* 0x000fea0003800000 */
.L_x_3509:
        /* <DEDUP_REMOVED lines=9> */
.L_x_3520:
        /* <DEDUP_REMOVED lines=12> */
.L_x_3523:
[----:B------:R-:W-:-:S07]  /*ec30*/  IMAD.MOV.U32 R155, RZ, RZ, R160 ;  /* 0x000000ffff9b7224 */ /* 0x000fce00078e00a0 */
.L_x_3524:
[----:B------:R-:W-:Y:S05]  /*ec40*/  BSYNC B1 ;  /* 0x0000000000017941 */ /* 0x000fea0003800000 */
.L_x_3522:
        /* <DEDUP_REMOVED lines=16> */
.L_x_3528:
[----:B------:R-:W-:Y:S05]  /*ed50*/  BSYNC B2 ;  /* 0x0000000000027941 */ /* 0x000fea0003800000 */
.L_x_3527:
        /* <DEDUP_REMOVED lines=42> */
.L_x_3526:
[----:B------:R-:W-:Y:S05]  /*f000*/  BSYNC B1 ;  /* 0x0000000000017941 */ /* 0x000fea0003800000 */
.L_x_3525:
        /* <DEDUP_REMOVED lines=13> */
.L_x_3521:
[----:B------:R-:W-:Y:S05]  /*f0e0*/  BSYNC B0 ;  /* 0x0000000000007941 */ /* 0x000fea0003800000 */
.L_x_3519:
        /* <DEDUP_REMOVED lines=8> */
.L_x_3530:
        /* <DEDUP_REMOVED lines=12> */
.L_x_3533:
[----:B------:R-:W-:-:S07]  /*f230*/  IMAD.MOV.U32 R156, RZ, RZ, R160 ;  /* 0x000000ffff9c7224 */ /* 0x000fce00078e00a0 */
.L_x_3534:
[----:B------:R-:W-:Y:S05]  /*f240*/  BSYNC B1 ;  /* 0x0000000000017941 */ /* 0x000fea0003800000 */
.L_x_3532:
        /* <DEDUP_REMOVED lines=16> */
.L_x_3538:
[----:B------:R-:W-:Y:S05]  /*f350*/  BSYNC B2 ;  /* 0x0000000000027941 */ /* 0x000fea0003800000 */
.L_x_3537:
        /* <DEDUP_REMOVED lines=42> */
.L_x_3536:
[----:B------:R-:W-:Y:S05]  /*f600*/  BSYNC B1 ;  /* 0x0000000000017941 */ /* 0x000fea0003800000 */
.L_x_3535:
        /* <DEDUP_REMOVED lines=11> */
.L_x_3531:
[----:B------:R-:W-:Y:S05]  /*f6c0*/  BSYNC B0 ;  /* 0x0000000000007941 */ /* 0x000fea0003800000 */
.L_x_3529:
        /* <DEDUP_REMOVED lines=9> */
.L_x_3540:
        /* <DEDUP_REMOVED lines=12> */
.L_x_3543:
[----:B------:R-:W-:-:S07]  /*f820*/  IMAD.MOV.U32 R157, RZ, RZ, R160 ;  /* 0x000000ffff9d7224 */ /* 0x000fce00078e00a0 */
.L_x_3544:
[----:B------:R-:W-:Y:S05]  /*f830*/  BSYNC B1 ;  /* 0x0000000000017941 */ /* 0x000fea0003800000 */
.L_x_3542:
        /* <DEDUP_REMOVED lines=16> */
.L_x_3548:
[----:B------:R-:W-:Y:S05]  /*f940*/  BSYNC B2 ;  /* 0x0000000000027941 */ /* 0x000fea0003800000 */
.L_x_3547:
        /* <DEDUP_REMOVED lines=42> */
.L_x_3546:
[----:B------:R-:W-:Y:S05]  /*fbf0*/  BSYNC B1 ;  /* 0x0000000000017941 */ /* 0x000fea0003800000 */
.L_x_3545:
        /* <DEDUP_REMOVED lines=13> */
.L_x_3541:
[----:B------:R-:W-:Y:S05]  /*fcd0*/  BSYNC B0 ;  /* 0x0000000000007941 */ /* 0x000fea0003800000 */
.L_x_3539:
        /* <DEDUP_REMOVED lines=8> */
.L_x_3550:
        /* <DEDUP_REMOVED lines=12> */
.L_x_3553:
[----:B------:R-:W-:-:S07]  /*fe20*/  IMAD.MOV.U32 R158, RZ, RZ, R160 ;  /* 0x000000ffff9e7224 */ /* 0x000fce00078e00a0 */
.L_x_3554:
[----:B------:R-:W-:Y:S05]  /*fe30*/  BSYNC B1 ;  /* 0x0000000000017941 */ /* 0x000fea0003800000 */
.L_x_3552:
        /* <DEDUP_REMOVED lines=16> */
.L_x_3558:
[----:B------:R-:W-:Y:S05]  /*ff40*/  BSYNC B2 ;  /* 0x0000000000027941 */ /* 0x000fea0003800000 */
.L_x_3557:
        /* <DEDUP_REMOVED lines=42> */
.L_x_3556:
[----:B------:R-:W-:Y:S05]  /*101f0*/  BSYNC B1 ;  /* 0x0000000000017941 */ /* 0x000fea0003800000 */
.L_x_3555:
        /* <DEDUP_REMOVED lines=11> */
.L_x_3551:
[----:B------:R-:W-:Y:S05]  /*102b0*/  BSYNC B0 ;  /* 0x0000000000007941 */ /* 0x000fea0003800000 */
.L_x_3549:
        /* <DEDUP_REMOVED lines=9> */
.L_x_3560:
        /* <DEDUP_REMOVED lines=12> */
.L_x_3563:
[----:B------:R-:W-:-:S07]  /*10410*/  IMAD.MOV.U32 R162, RZ, RZ, R160 ;  /* 0x000000ffffa27224 */ /* 0x000fce00078e00a0 */
.L_x_3564:
[----:B------:R-:W-:Y:S05]  /*10420*/  BSYNC B1 ;  /* 0x0000000000017941 */ /* 0x000fea0003800000 */
.L_x_3562:
        /* <DEDUP_REMOVED lines=16> */
.L_x_3568:
[----:B------:R-:W-:Y:S05]  /*10530*/  BSYNC B2 ;  /* 0x0000000000027941 */ /* 0x000fea0003800000 */
.L_x_3567:
        /* <DEDUP_REMOVED lines=42> */
.L_x_3566:
[----:B------:R-:W-:Y:S05]  /*107e0*/  BSYNC B1 ;  /* 0x0000000000017941 */ /* 0x000fea0003800000 */
.L_x_3565:
        /* <DEDUP_REMOVED lines=13> */
.L_x_3561:
[----:B------:R-:W-:Y:S05]  /*108c0*/  BSYNC B0 ;  /* 0x0000000000007941 */ /* 0x000fea0003800000 */
.L_x_3559:
        /* <DEDUP_REMOVED lines=34> */
.L_x_3570:
[----:B------:R-:W-:Y:S05]  /*10af0*/  BSYNC B0 ;  /* 0x0000000000007941 */ /* 0x000fea0003800000 */
.L_x_3569:
        /* <DEDUP_REMOVED lines=10> */
.L_x_3572:
        /* <DEDUP_REMOVED lines=12> */
.L_x_3575:
[----:B------:R-:W-:-:S07]  /*10c60*/  MOV R152, R160 ;  /* 0x000000a000987202 */ /* 0x000fce0000000f00 */
.L_x_3576:
[----:B------:R-:W-:Y:S05]  /*10c70*/  BSYNC B1 ;  /* 0x0000000000017941 */ /* 0x000fea0003800000 */
.L_x_3574:
        /* <DEDUP_REMOVED lines=16> */
.L_x_3580:
[----:B------:R-:W-:Y:S05]  /*10d80*/  BSYNC B2 ;  /* 0x0000000000027941 */ /* 0x000fea0003800000 */
.L_x_3579:
        /* <DEDUP_REMOVED lines=42> */
.L_x_3578:
[----:B------:R-:W-:Y:S05]  /*11030*/  BSYNC B1 ;  /* 0x0000000000017941 */ /* 0x000fea0003800000 */
.L_x_3577:
        /* <DEDUP_REMOVED lines=11> */
.L_x_3573:
[----:B------:R-:W-:Y:S05]  /*110f0*/  BSYNC B0 ;  /* 0x0000000000007941 */ /* 0x000fea0003800000 */
.L_x_3571:
        /* <DEDUP_REMOVED lines=9> */
.L_x_3582:
        /* <DEDUP_REMOVED lines=12> */
.L_x_3585:
[----:B------:R-:W-:-:S07]  /*11250*/  MOV R153, R160 ;  /* 0x000000a000997202 */ /* 0x000fce0000000f00 */
.L_x_3586:
[----:B------:R-:W-:Y:S05]  /*11260*/  BSYNC B1 ;  /* 0x0000000000017941 */ /* 0x000fea0003800000 */
.L_x_3584:
        /* <DEDUP_REMOVED lines=16> */
.L_x_3590:
[----:B------:R-:W-:Y:S05]  /*11370*/  BSYNC B2 ;  /* 0x0000000000027941 */ /* 0x000fea0003800000 */
.L_x_3589:
        /* <DEDUP_REMOVED lines=42> */
.L_x_3588:
[----:B------:R-:W-:Y:S05]  /*11620*/  BSYNC B1 ;  /* 0x0000000000017941 */ /* 0x000fea0003800000 */
.L_x_3587:
        /* <DEDUP_REMOVED lines=13> */
.L_x_3583:
[----:B------:R-:W-:Y:S05]  /*11700*/  BSYNC B0 ;  /* 0x0000000000007941 */ /* 0x000fea0003800000 */
.L_x_3581:
        /* <DEDUP_REMOVED lines=8> */
.L_x_3592:
        /* <DEDUP_REMOVED lines=12> */
.L_x_3595:
[----:B------:R-:W-:-:S07]  /*11850*/  MOV R154, R160 ;  /* 0x000000a0009a7202 */ /* 0x000fce0000000f00 */
.L_x_3596:
[----:B------:R-:W-:Y:S05]  /*11860*/  BSYNC B1 ;  /* 0x0000000000017941 */ /* 0x000fea0003800000 */
.L_x_3594:
        /* <DEDUP_REMOVED lines=16> */
.L_x_3600:
[----:B------:R-:W-:Y:S05]  /*11970*/  BSYNC B2 ;  /* 0x0000000000027941 */ /* 0x000fea0003800000 */
.L_x_3599:
        /* <DEDUP_REMOVED lines=42> */
.L_x_3598:
[----:B------:R-:W-:Y:S05]  /*11c20*/  BSYNC B1 ;  /* 0x0000000000017941 */ /* 0x000fea0003800000 */
.L_x_3597:
        /* <DEDUP_REMOVED lines=11> */
.L_x_3593:
[----:B------:R-:W-:Y:S05]  /*11ce0*/  BSYNC B0 ;  /* 0x0000000000007941 */ /* 0x000fea0003800000 */
.L_x_3591:
        /* <DEDUP_REMOVED lines=9> */
.L_x_3602:
        /* <DEDUP_REMOVED lines=12> */
.L_x_3605:
[----:B------:R-:W-:-:S07]  /*11e40*/  MOV R155, R160 ;  /* 0x000000a0009b7202 */ /* 0x000fce0000000f00 */
.L_x_3606:
[----:B------:R-:W-:Y:S05]  /*11e50*/  BSYNC B1 ;  /* 0x0000000000017941 */ /* 0x000fea0003800000 */
.L_x_3604:
        /* <DEDUP_REMOVED lines=16> */
.L_x_3610:
[----:B------:R-:W-:Y:S05]  /*11f60*/  BSYNC B2 ;  /* 0x0000000000027941 */ /* 0x000fea0003800000 */
.L_x_3609:
        /* <DEDUP_REMOVED lines=42> */
.L_x_3608:
[----:B------:R-:W-:Y:S05]  /*12210*/  BSYNC B1 ;  /* 0x0000000000017941 */ /* 0x000fea0003800000 */
.L_x_3607:
        /* <DEDUP_REMOVED lines=13> */
.L_x_3603:
[----:B------:R-:W-:Y:S05]  /*122f0*/  BSYNC B0 ;  /* 0x0000000000007941 */ /* 0x000fea0003800000 */
.L_x_3601:
        /* <DEDUP_REMOVED lines=8> */
.L_x_3612:
        /* <DEDUP_REMOVED lines=12> */
.L_x_3615:
[----:B------:R-:W-:-:S07]  /*12440*/  MOV R156, R160 ;  /* 0x000000a0009c7202 */ /* 0x000fce0000000f00 */
.L_x_3616:
[----:B------:R-:W-:Y:S05]  /*12450*/  BSYNC B1 ;  /* 0x0000000000017941 */ /* 0x000fea0003800000 */
.L_x_3614:
        /* <DEDUP_REMOVED lines=16> */
.L_x_3620:
[----:B------:R-:W-:Y:S05]  /*12560*/  BSYNC B2 ;  /* 0x0000000000027941 */ /* 0x000fea0003800000 */
.L_x_3619:
        /* <DEDUP_REMOVED lines=42> */
.L_x_3618:
[----:B------:R-:W-:Y:S05]  /*12810*/  BSYNC B1 ;  /* 0x0000000000017941 */ /* 0x000fea0003800000 */
.L_x_3617:
        /* <DEDUP_REMOVED lines=11> */
.L_x_3613:
[----:B------:R-:W-:Y:S05]  /*128d0*/  BSYNC B0 ;  /* 0x0000000000007941 */ /* 0x000fea0003800000 */
.L_x_3611:
        /* <DEDUP_REMOVED lines=9> */
.L_x_3622:
        /* <DEDUP_REMOVED lines=12> */
.L_x_3625:
[----:B------:R-:W-:-:S07]  /*12a30*/  MOV R157, R160 ;  /* 0x000000a0009d7202 */ /* 0x000fce0000000f00 */
.L_x_3626:
[----:B------:R-:W-:Y:S05]  /*12a40*/  BSYNC B1 ;  /* 0x0000000000017941 */ /* 0x000fea0003800000 */
.L_x_3624:
        /* <DEDUP_REMOVED lines=16> */
.L_x_3630:
[----:B------:R-:W-:Y:S05]  /*12b50*/  BSYNC B2 ;  /* 0x0000000000027941 */ /* 0x000fea0003800000 */
.L_x_3629:
        /* <DEDUP_REMOVED lines=42> */
.L_x_3628:
[----:B------:R-:W-:Y:S05]  /*12e00*/  BSYNC B1 ;  /* 0x0000000000017941 */ /* 0x000fea0003800000 */
.L_x_3627:
        /* <DEDUP_REMOVED lines=13> */
.L_x_3623:
[----:B------:R-:W-:Y:S05]  /*12ee0*/  BSYNC B0 ;  /* 0x0000000000007941 */ /* 0x000fea0003800000 */
.L_x_3621:
        /* <DEDUP_REMOVED lines=8> */
.L_x_3632:
        /* <DEDUP_REMOVED lines=12> */
.L_x_3635:
[----:B------:R-:W-:-:S07]  /*13030*/  MOV R158, R160 ;  /* 0x000000a0009e7202 */ /* 0x000fce0000000f00 */
.L_x_3636:
[----:B------:R-:W-:Y:S05]  /*13040*/  BSYNC B1 ;  /* 0x0000000000017941 */ /* 0x000fea0003800000 */
.L_x_3634:
        /* <DEDUP_REMOVED lines=16> */
.L_x_3640:
[----:B------:R-:W-:Y:S05]  /*13150*/  BSYNC B2 ;  /* 0x0000000000027941 */ /* 0x000fea0003800000 */
.L_x_3639:
        /* <DEDUP_REMOVED lines=42> */
.L_x_3638:
[----:B------:R-:W-:Y:S05]  /*13400*/  BSYNC B1 ;  /* 0x0000000000017941 */ /* 0x000fea0003800000 */
.L_x_3637:
        /* <DEDUP_REMOVED lines=11> */
.L_x_3633:
[----:B------:R-:W-:Y:S05]  /*134c0*/  BSYNC B0 ;  /* 0x0000000000007941 */ /* 0x000fea0003800000 */
.L_x_3631:
        /* <DEDUP_REMOVED lines=9> */
.L_x_3642:
        /* <DEDUP_REMOVED lines=12> */
.L_x_3645:
[----:B------:R-:W-:-:S07]  /*13620*/  MOV R162, R160 ;  /* 0x000000a000a27202 */ /* 0x000fce0000000f00 */
.L_x_3646:
[----:B------:R-:W-:Y:S05]  /*13630*/  BSYNC B1 ;  /* 0x0000000000017941 */ /* 0x000fea0003800000 */
.L_x_3644:
        /* <DEDUP_REMOVED lines=16> */
.L_x_3650:
[----:B------:R-:W-:Y:S05]  /*13740*/  BSYNC B2 ;  /* 0x0000000000027941 */ /* 0x000fea0003800000 */
.L_x_3649:
        /* <DEDUP_REMOVED lines=42> */
.L_x_3648:
[----:B------:R-:W-:Y:S05]  /*139f0*/  BSYNC B1 ;  /* 0x0000000000017941 */ /* 0x000fea0003800000 */
.L_x_3647:
        /* <DEDUP_REMOVED lines=13> */
.L_x_3643:
[----:B------:R-:W-:Y:S05]  /*13ad0*/  BSYNC B0 ;  /* 0x0000000000007941 */ /* 0x000fea0003800000 */
.L_x_3641:
        /* <DEDUP_REMOVED lines=34> */
.L_x_3652:
[----:B------:R-:W-:Y:S05]  /*13d00*/  BSYNC B0 ;  /* 0x0000000000007941 */ /* 0x000fea0003800000 */
.L_x_3651:
        /* <DEDUP_REMOVED lines=10> */
.L_x_3654:
        /* <DEDUP_REMOVED lines=12> */
.L_x_3657:
[----:B------:R-:W-:-:S07]  /*13e70*/  IMAD.MOV.U32 R152, RZ, RZ, R160 ;  /* 0x000000ffff987224 */ /* 0x000fce00078e00a0 */
.L_x_3658:
[----:B------:R-:W-:Y:S05]  /*13e80*/  BSYNC B1 ;  /* 0x0000000000017941 */ /* 0x000fea0003800000 */
.L_x_3656:
        /* <DEDUP_REMOVED lines=16> */
.L_x_3662:
[----:B------:R-:W-:Y:S05]  /*13f90*/  BSYNC B2 ;  /* 0x0000000000027941 */ /* 0x000fea0003800000 */
.L_x_3661:
        /* <DEDUP_REMOVED lines=42> */
.L_x_3660:
[----:B------:R-:W-:Y:S05]  /*14240*/  BSYNC B1 ;  /* 0x0000000000017941 */ /* 0x000fea0003800000 */
.L_x_3659:
        /* <DEDUP_REMOVED lines=11> */
.L_x_3655:
[----:B------:R-:W-:Y:S05]  /*14300*/  BSYNC B0 ;  /* 0x0000000000007941 */ /* 0x000fea0003800000 */
.L_x_3653:
        /* <DEDUP_REMOVED lines=9> */
.L_x_3664:
        /* <DEDUP_REMOVED lines=12> */
.L_x_3667:
[----:B------:R-:W-:-:S07]  /*14460*/  IMAD.MOV.U32 R153, RZ, RZ, R160 ;  /* 0x000000ffff997224 */ /* 0x000fce00078e00a0 */
.L_x_3668:
[----:B------:R-:W-:Y:S05]  /*14470*/  BSYNC B1 ;  /* 0x0000000000017941 */ /* 0x000fea0003800000 */
.L_x_3666:
        /* <DEDUP_REMOVED lines=16> */
.L_x_3672:
[----:B------:R-:W-:Y:S05]  /*14580*/  BSYNC B2 ;  /* 0x0000000000027941 */ /* 0x000fea0003800000 */
.L_x_3671:
        /* <DEDUP_REMOVED lines=42> */
.L_x_3670:
[----:B------:R-:W-:Y:S05]  /*14830*/  BSYNC B1 ;  /* 0x0000000000017941 */ /* 0x000fea0003800000 */
.L_x_3669:
        /* <DEDUP_REMOVED lines=13> */
.L_x_3665:
[----:B------:R-:W-:Y:S05]  /*14910*/  BSYNC B0 ;  /* 0x0000000000007941 */ /* 0x000fea0003800000 */
.L_x_3663:
        /* <DEDUP_REMOVED lines=8> */
.L_x_3674:
        /* <DEDUP_REMOVED lines=12> */
.L_x_3677:
[----:B------:R-:W-:-:S07]  /*14a60*/  IMAD.MOV.U32 R154, RZ, RZ, R160 ;  /* 0x000000ffff9a7224 */ /* 0x000fce00078e00a0 */
.L_x_3678:
[----:B------:R-:W-:Y:S05]  /*14a70*/  BSYNC B1 ;  /* 0x0000000000017941 */ /* 0x000fea0003800000 */
.L_x_3676:
        /* <DEDUP_REMOVED lines=16> */
.L_x_3682:
[----:B------:R-:W-:Y:S05]  /*14b80*/  BSYNC B2 ;  /* 0x0000000000027941 */ /* 0x000fea0003800000 */
.L_x_3681:
        /* <DEDUP_REMOVED lines=42> */
.L_x_3680:
[----:B------:R-:W-:Y:S05]  /*14e30*/  BSYNC B1 ;  /* 0x0000000000017941 */ /* 0x000fea0003800000 */
.L_x_3679:
        /* <DEDUP_REMOVED lines=11> */
.L_x_3675:
[----:B------:R-:W-:Y:S05]  /*14ef0*/  BSYNC B0 ;  /* 0x0000000000007941 */ /* 0x000fea0003800000 */
.L_x_3673:
        /* <DEDUP_REMOVED lines=9> */
.L_x_3684:
        /* <DEDUP_REMOVED lines=12> */
.L_x_3687:
[----:B------:R-:W-:-:S07]  /*15050*/  IMAD.MOV.U32 R155, RZ, RZ, R160 ;  /* 0x000000ffff9b7224 */ /* 0x000fce00078e00a0 */
.L_x_3688:
[----:B------:R-:W-:Y:S05]  /*15060*/  BSYNC B1 ;  /* 0x0000000000017941 */ /* 0x000fea0003800000 */
.L_x_3686:
        /* <DEDUP_REMOVED lines=16> */
.L_x_3692:
[----:B------:R-:W-:Y:S05]  /*15170*/  BSYNC B2 ;  /* 0x0000000000027941 */ /* 0x000fea0003800000 */
.L_x_3691:
        /* <DEDUP_REMOVED lines=42> */
.L_x_3690:
[----:B------:R-:W-:Y:S05]  /*15420*/  BSYNC B1 ;  /* 0x0000000000017941 */ /* 0x000fea0003800000 */
.L_x_3689:
        /* <DEDUP_REMOVED lines=13> */
.L_x_3685:
[----:B------:R-:W-:Y:S05]  /*15500*/  BSYNC B0 ;  /* 0x0000000000007941 */ /* 0x000fea0003800000 */
.L_x_3683:
        /* <DEDUP_REMOVED lines=8> */
.L_x_3694:
        /* <DEDUP_REMOVED lines=12> */
.L_x_3697:
[----:B------:R-:W-:-:S07]  /*15650*/  IMAD.MOV.U32 R156, RZ, RZ, R160 ;  /* 0x000000ffff9c7224 */ /* 0x000fce00078e00a0 */
.L_x_3698:
[----:B------:R-:W-:Y:S05]  /*15660*/  BSYNC B1 ;  /* 0x0000000000017941 */ /* 0x000fea0003800000 */
.L_x_3696:
        /* <DEDUP_REMOVED lines=16> */
.L_x_3702:
[----:B------:R-:W-:Y:S05]  /*15770*/  BSYNC B2 ;  /* 0x0000000000027941 */ /* 0x000fea0003800000 */
.L_x_3701:
        /* <DEDUP_REMOVED lines=42> */
.L_x_3700:
[----:B------:R-:W-:Y:S05]  /*15a20*/  BSYNC B1 ;  /* 0x0000000000017941 */ /* 0x000fea0003800000 */
.L_x_3699:
        /* <DEDUP_REMOVED lines=11> */
.L_x_3695:
[----:B------:R-:W-:Y:S05]  /*15ae0*/  BSYNC B0 ;  /* 0x0000000000007941 */ /* 0x000fea0003800000 */
.L_x_3693:
        /* <DEDUP_REMOVED lines=9> */
.L_x_3704:
        /* <DEDUP_REMOVED lines=12> */
.L_x_3707:
[----:B------:R-:W-:-:S07]  /*15c40*/  IMAD.MOV.U32 R157, RZ, RZ, R160 ;  /* 0x000000ffff9d7224 */ /* 0x000fce00078e00a0 */
.L_x_3708:
[----:B------:R-:W-:Y:S05]  /*15c50*/  BSYNC B1 ;  /* 0x0000000000017941 */ /* 0x000fea0003800000 */
.L_x_3706:
        /* <DEDUP_REMOVED lines=16> */
.L_x_3712:
[----:B------:R-:W-:Y:S05]  /*15d60*/  BSYNC B2 ;  /* 0x0000000000027941 */ /* 0x000fea0003800000 */
.L_x_3711:
        /* <DEDUP_REMOVED lines=42> */
.L_x_3710:
[----:B------:R-:W-:Y:S05]  /*16010*/  BSYNC B1 ;  /* 0x0000000000017941 */ /* 0x000fea0003800000 */
.L_x_3709:
        /* <DEDUP_REMOVED lines=13> */
.L_x_3705:
[----:B------:R-:W-:Y:S05]  /*160f0*/  BSYNC B0 ;  /* 0x0000000000007941 */ /* 0x000fea0003800000 */
.L_x_3703:
        /* <DEDUP_REMOVED lines=8> */
.L_x_3714:
        /* <DEDUP_REMOVED lines=12> */
.L_x_3717:
[----:B------:R-:W-:-:S07]  /*16240*/  IMAD.MOV.U32 R158, RZ, RZ, R160 ;  /* 0x000000ffff9e7224 */ /* 0x000fce00078e00a0 */
.L_x_3718:
[----:B------:R-:W-:Y:S05]  /*16250*/  BSYNC B1 ;  /* 0x0000000000017941 */ /* 0x000fea0003800000 */
.L_x_3716:
        /* <DEDUP_REMOVED lines=16> */
.L_x_3722:
[----:B------:R-:W-:Y:S05]  /*16360*/  BSYNC B2 ;  /* 0x0000000000027941 */ /* 0x000fea0003800000 */
.L_x_3721:
        /* <DEDUP_REMOVED lines=42> */
.L_x_3720:
[----:B------:R-:W-:Y:S05]  /*16610*/  BSYNC B1 ;  /* 0x0000000000017941 */ /* 0x000fea0003800000 */
.L_x_3719:
        /* <DEDUP_REMOVED lines=11> */
.L_x_3715:
[----:B------:R-:W-:Y:S05]  /*166d0*/  BSYNC B0 ;  /* 0x0000000000007941 */ /* 0x000fea0003800000 */
.L_x_3713:
        /* <DEDUP_REMOVED lines=9> */
.L_x_3724:
        /* <DEDUP_REMOVED lines=12> */
.L_x_3727:
[----:B------:R-:W-:-:S07]  /*16830*/  IMAD.MOV.U32 R162, RZ, RZ, R160 ;  /* 0x000000ffffa27224 */ /* 0x000fce00078e00a0 */
.L_x_3728:
[----:B------:R-:W-:Y:S05]  /*16840*/  BSYNC B1 ;  /* 0x0000000000017941 */ /* 0x000fea0003800000 */
.L_x_3726:
        /* <DEDUP_REMOVED lines=16> */
.L_x_3732:
[----:B------:R-:W-:Y:S05]  /*16950*/  BSYNC B2 ;  /* 0x0000000000027941 */ /* 0x000fea0003800000 */
.L_x_3731:
        /* <DEDUP_REMOVED lines=42> */
.L_x_3730:
[----:B------:R-:W-:Y:S05]  /*16c00*/  BSYNC B1 ;  /* 0x0000000000017941 */ /* 0x000fea0003800000 */
.L_x_3729:
        /* <DEDUP_REMOVED lines=13> */
.L_x_3725:
[----:B------:R-:W-:Y:S05]  /*16ce0*/  BSYNC B0 ;  /* 0x0000000000007941 */ /* 0x000fea0003800000 */
.L_x_3723:
        /* <DEDUP_REMOVED lines=34> */
.L_x_3734:
[----:B------:R-:W-:Y:S05]  /*16f10*/  BSYNC B0 ;  /* 0x0000000000007941 */ /* 0x000fea0003800000 */
.L_x_3733:
        /* <DEDUP_REMOVED lines=10> */
.L_x_3736:
        /* <DEDUP_REMOVED lines=12> */
.L_x_3739:
[----:B------:R-:W-:-:S07]  /*17080*/  MOV R152, R160 ;  /* 0x000000a000987202 */ /* 0x000fce0000000f00 */
.L_x_3740:
[----:B------:R-:W-:Y:S05]  /*17090*/  BSYNC B1 ;  /* 0x0000000000017941 */ /* 0x000fea0003800000 */
.L_x_3738:
        /* <DEDUP_REMOVED lines=16> */
.L_x_3744:
[----:B------:R-:W-:Y:S05]  /*171a0*/  BSYNC B2 ;  /* 0x0000000000027941 */ /* 0x000fea0003800000 */
.L_x_3743:
        /* <DEDUP_REMOVED lines=42> */
.L_x_3742:
[----:B------:R-:W-:Y:S05]  /*17450*/  BSYNC B1 ;  /* 0x0000000000017941 */ /* 0x000fea0003800000 */
.L_x_3741:
        /* <DEDUP_REMOVED lines=11> */
.L_x_3737:
[----:B------:R-:W-:Y:S05]  /*17510*/  BSYNC B0 ;  /* 0x0000000000007941 */ /* 0x000fea0003800000 */
.L_x_3735:
        /* <DEDUP_REMOVED lines=9> */
.L_x_3746:
        /* <DEDUP_REMOVED lines=12> */
.L_x_3749:
[----:B------:R-:W-:-:S07]  /*17670*/  MOV R153, R160 ;  /* 0x000000a000997202 */ /* 0x000fce0000000f00 */
.L_x_3750:
[----:B------:R-:W-:Y:S05]  /*17680*/  BSYNC B1 ;  /* 0x0000000000017941 */ /* 0x000fea0003800000 */
.L_x_3748:
        /* <DEDUP_REMOVED lines=16> */
.L_x_3754:
[----:B------:R-:W-:Y:S05]  /*17790*/  BSYNC B2 ;  /* 0x0000000000027941 */ /* 0x000fea0003800000 */
.L_x_3753:
        /* <DEDUP_REMOVED lines=42> */
.L_x_3752:
[----:B------:R-:W-:Y:S05]  /*17a40*/  BSYNC B1 ;  /* 0x0000000000017941 */ /* 0x000fea0003800000 */
.L_x_3751:
        /* <DEDUP_REMOVED lines=13> */
.L_x_3747:
[----:B------:R-:W-:Y:S05]  /*17b20*/  BSYNC B0 ;  /* 0x0000000000007941 */ /* 0x000fea0003800000 */
.L_x_3745:
        /* <DEDUP_REMOVED lines=8> */
.L_x_3756:
        /* <DEDUP_REMOVED lines=12> */
.L_x_3759:
[----:B------:R-:W-:-:S07]  /*17c70*/  MOV R154, R160 ;  /* 0x000000a0009a7202 */ /* 0x000fce0000000f00 */
.L_x_3760:
[----:B------:R-:W-:Y:S05]  /*17c80*/  BSYNC B1 ;  /* 0x0000000000017941 */ /* 0x000fea0003800000 */
.L_x_3758:
        /* <DEDUP_REMOVED lines=16> */
.L_x_3764:
[----:B------:R-:W-:Y:S05]  /*17d90*/  BSYNC B2 ;  /* 0x0000000000027941 */ /* 0x000fea0003800000 */
.L_x_3763:
        /* <DEDUP_REMOVED lines=42> */
.L_x_3762:
[----:B------:R-:W-:Y:S05]  /*18040*/  BSYNC B1 ;  /* 0x0000000000017941 */ /* 0x000fea0003800000 */
.L_x_3761:
        /* <DEDUP_REMOVED lines=11> */
.L_x_3757:
[----:B------:R-:W-:Y:S05]  /*18100*/  BSYNC B0 ;  /* 0x0000000000007941 */ /* 0x000fea0003800000 */
.L_x_3755:
        /* <DEDUP_REMOVED lines=9> */
.L_x_3766:
        /* <DEDUP_REMOVED lines=12> */
.L_x_3769:
[----:B------:R-:W-:-:S07]  /*18260*/  MOV R155, R160 ;  /* 0x000000a0009b7202 */ /* 0x000fce0000000f00 */
.L_x_3770:
[----:B------:R-:W-:Y:S05]  /*18270*/  BSYNC B1 ;  /* 0x0000000000017941 */ /* 0x000fea0003800000 */
.L_x_3768:
        /* <DEDUP_REMOVED lines=16> */
.L_x_3774:
[----:B------:R-:W-:Y:S05]  /*18380*/  BSYNC B2 ;  /* 0x0000000000027941 */ /* 0x000fea0003800000 */
.L_x_3773:
        /* <DEDUP_REMOVED lines=42> */
.L_x_3772:
[----:B------:R-:W-:Y:S05]  /*18630*/  BSYNC B1 ;  /* 0x0000000000017941 */ /* 0x000fea0003800000 */
.L_x_3771:
        /* <DEDUP_REMOVED lines=13> */
.L_x_3767:
[----:B------:R-:W-:Y:S05]  /*18710*/  BSYNC B0 ;  /* 0x0000000000007941 */ /* 0x000fea0003800000 */
.L_x_3765:
        /* <DEDUP_REMOVED lines=8> */
.L_x_3776:
        /* <DEDUP_REMOVED lines=12> */
.L_x_3779:
[----:B------:R-:W-:-:S07]  /*18860*/  MOV R156, R160 ;  /* 0x000000a0009c7202 */ /* 0x000fce0000000f00 */
.L_x_3780:
[----:B------:R-:W-:Y:S05]  /*18870*/  BSYNC B1 ;  /* 0x0000000000017941 */ /* 0x000fea0003800000 */
.L_x_3778:
        /* <DEDUP_REMOVED lines=16> */
.L_x_3784:
[----:B------:R-:W-:Y:S05]  /*18980*/  BSYNC B2 ;  /* 0x0000000000027941 */ /* 0x000fea0003800000 */
.L_x_3783:
        /* <DEDUP_REMOVED lines=42> */
.L_x_3782:
[----:B------:R-:W-:Y:S05]  /*18c30*/  BSYNC B1 ;  /* 0x0000000000017941 */ /* 0x000fea0003800000 */
.L_x_3781:
        /* <DEDUP_REMOVED lines=11> */
.L_x_3777:
[----:B------:R-:W-:Y:S05]  /*18cf0*/  BSYNC B0 ;  /* 0x0000000000007941 */ /* 0x000fea0003800000 */
.L_x_3775:
        /* <DEDUP_REMOVED lines=9> */
.L_x_3786:
        /* <DEDUP_REMOVED lines=12> */
.L_x_3789:
[----:B------:R-:W-:-:S07]  /*18e50*/  MOV R157, R160 ;  /* 0x000000a0009d7202 */ /* 0x000fce0000000f00 */
.L_x_3790:
[----:B------:R-:W-:Y:S05]  /*18e60*/  BSYNC B1 ;  /* 0x0000000000017941 */ /* 0x000fea0003800000 */
.L_x_3788:
        /* <DEDUP_REMOVED lines=16> */
.L_x_3794:
[----:B------:R-:W-:Y:S05]  /*18f70*/  BSYNC B2 ;  /* 0x0000000000027941 */ /* 0x000fea0003800000 */
.L_x_3793:
        /* <DEDUP_REMOVED lines=42> */
.L_x_3792:
[----:B------:R-:W-:Y:S05]  /*19220*/  BSYNC B1 ;  /* 0x0000000000017941 */ /* 0x000fea0003800000 */
.L_x_3791:
        /* <DEDUP_REMOVED lines=13> */
.L_x_3787:
[----:B------:R-:W-:Y:S05]  /*19300*/  BSYNC B0 ;  /* 0x0000000000007941 */ /* 0x000fea0003800000 */
.L_x_3785:
        /* <DEDUP_REMOVED lines=8> */
.L_x_3796:
        /* <DEDUP_REMOVED lines=12> */
.L_x_3799:
[----:B------:R-:W-:-:S07]  /*19450*/  MOV R158, R160 ;  /* 0x000000a0009e7202 */ /* 0x000fce0000000f00 */
.L_x_3800:
[----:B------:R-:W-:Y:S05]  /*19460*/  BSYNC B1 ;  /* 0x0000000000017941 */ /* 0x000fea0003800000 */
.L_x_3798:
        /* <DEDUP_REMOVED lines=16> */
.L_x_3804:
[----:B------:R-:W-:Y:S05]  /*19570*/  BSYNC B2 ;  /* 0x0000000000027941 */ /* 0x000fea0003800000 */
.L_x_3803:
        /* <DEDUP_REMOVED lines=42> */
.L_x_3802:
[----:B------:R-:W-:Y:S05]  /*19820*/  BSYNC B1 ;  /* 0x0000000000017941 */ /* 0x000fea0003800000 */
.L_x_3801:
        /* <DEDUP_REMOVED lines=11> */
.L_x_3797:
[----:B------:R-:W-:Y:S05]  /*198e0*/  BSYNC B0 ;  /* 0x0000000000007941 */ /* 0x000fea0003800000 */
.L_x_3795:
[----:B------:R-:W-:Y:S04]  /*198f0*/  BSSY B0, `(.L_x_3805) ;  /* 0x0000060000007945 */ /* 0x000fe80003800000 */
[----:B------:R-:W-:Y:S05]  /*19900*/  @P3 BRA `(.L_x_3806) ;  /* 0x00000000001c3947 */ /* 0x000fea0003800000 */
[----:B-1----:R-:W-:Y:S01]  /*19910*/  MOV R101, RZ ;  /* 0x000000ff00657202 */ /* 0x002fe20000000f00 */
[----:B------:R-:W-:Y:S01]  /*19920*/  IMAD.MOV.U32 R165, RZ, RZ, R88 ;  /* 0x000000ffffa57224 */ /* 0x000fe200078e0058 */
[----:B------:R-:W-:Y:S06]  /*19930*/  @!P0 BRA `(.L_x_3807) ;  /* 0x00000004006c8947 */ /* 0x000fec0003800000 */
[----:B-----5:R-:W-:Y:S02]  /*19940*/  PRMT R101, R83, 0x7632, R101 ;  /* 0x0000763253657816 */ /* 0x020fe40000000065 */
[----:B------:R-:W-:-:S03]  /*19950*/  MOV R165, R88 ;  /* 0x0000005800a57202 */ /* 0x000fc60000000f00 */
[----:B------:R-:W-:Y:S01]  /*19960*/  IMAD.U32 R101, R101, 0x10000, RZ ;  /* 0x0001000065657824 */ /* 0x000fe200078e00ff */
[----:B------:R-:W-:Y:S06]  /*19970*/  BRA `(.L_x_3807) ;  /* 0x00000004005c7947 */ /* 0x000fec0003800000 */
.L_x_3806:
        /* <DEDUP_REMOVED lines=12> */
.L_x_3809:
[----:B------:R-:W-:-:S07]  /*19a40*/  MOV R162, R160 ;  /* 0x000000a000a27202 */ /* 0x000fce0000000f00 */
.L_x_3810:
[----:B------:R-:W-:Y:S05]  /*19a50*/  BSYNC B1 ;  /* 0x0000000000017941 */ /* 0x000fea0003800000 */
.L_x_3808:
        /* <DEDUP_REMOVED lines=16> */
.L_x_3814:
[----:B------:R-:W-:Y:S05]  /*19b60*/  BSYNC B2 ;  /* 0x0000000000027941 */ /* 0x000fea0003800000 */
.L_x_3813:
        /* <DEDUP_REMOVED lines=42> */
.L_x_3812:
[----:B------:R-:W-:Y:S05]  /*19e10*/  BSYNC B1 ;  /* 0x0000000000017941 */ /* 0x000fea0003800000 */
.L_x_3811:
        /* <DEDUP_REMOVED lines=11> */
[----:B-1----:R-:W-:-:S05]  /*19ed0*/  FSEL R101, R89, RZ, !P3 ;  /* 0x000000ff59657208 */ /* 0x002fca0005800000 */
[----:B------:R-:W-:-:S07]  /*19ee0*/  @P0 FADD.FTZ R101, R101, R90 ;  /* 0x0000005a65650221 */ /* 0x000fce0000010000 */
.L_x_3807:
[----:B------:R-:W-:Y:S05]  /*19ef0*/  BSYNC B0 ;  /* 0x0000000000007941 */ /* 0x000fea0003800000 */
.L_x_3805:
[----:B------:R-:W-:Y:S01]  /*19f00*/  FADD.FTZ R89, RZ, R105 ;  /* 0x00000069ff597221 */ /* 0x000fe20000010000 */
[----:B------:R-:W-:Y:S01]  /*19f10*/  IMAD.WIDE.U32 R92, R223, 0x10, R92 ;  /* 0x00000010df5c7825 */ /* 0x000fe200078e005c */
[----:B------:R-:W-:Y:S01]  /*19f20*/  F2FP.BF16.F32.PACK_AB R91, R101, R214 ;  /* 0x000000d6655b723e */ /* 0x000fe200000010ff */
[----:B------:R-:W-:Y:S02]  /*19f30*/  BSSY B0, `(.L_x_3815) ;  /* 0x0000059000007945 */ /* 0x000fe40003800000 */
[----:B------:R-:W-:Y:S01]  /*19f40*/  FADD.FTZ R88, R89, R104 ;  /* 0x0000006859587221 */ /* 0x000fe20000010000 */
[----:B------:R-:W-:Y:S02]  /*19f50*/  F2FP.BF16.F32.PACK_AB R90, R220, R219 ;  /* 0x000000dbdc5a723e */ /* 0x000fe400000010ff */
[----:B------:R-:W-:Y:S01]  /*19f60*/  LOP3.LUT P0, RZ, R151, 0x1f, RZ, 0xc0, !PT ;  /* 0x0000001f97ff7812 */ /* 0x000fe2000780c0ff */
        /* <DEDUP_REMOVED lines=63> */
[----:B------:R-:W-:Y:S01]  /*1a360*/  FADD.FTZ R100, R95, R214 ;  /* 0x000000d65f647221 */ /* 0x000fe20000010000 */
[----:B------:R-:W-:Y:S06]  /*1a370*/  @!P2 BRA `(.L_x_3816) ;  /* 0x000000000050a947 */ /* 0x000fec0003800000 */
[----:B0-----:R-:W-:Y:S01]  /*1a380*/  SHF.L.U32 R91, R158, 0x10, RZ ;  /* 0x000000109e5b7819 */ /* 0x001fe200000006ff */
[----:B------:R-:W0:Y:S01]  /*1a390*/  LDC.64 R88, c[0x0][0x240] ;  /* 0x00009000ff587b82 */ /* 0x000e220000000a00 */
[----:B------:R-:W-:Y:S02]  /*1a3a0*/  LOP3.LUT R90, R162, 0xffff, RZ, 0xc0, !PT ;  /* 0x0000ffffa25a7812 */ /* 0x000fe400078ec0ff */
[----:B------:R-:W-:Y:S02]  /*1a3b0*/  LOP3.LUT R91, R91, 0xff0000, RZ, 0xc0, !PT ;  /* 0x00ff00005b5b7812 */ /* 0x000fe400078ec0ff */
[----:B------:R-:W-:Y:S02]  /*1a3c0*/  PRMT R93, R157, 0x7104, RZ ;  /* 0x000071049d5d7816 */ /* 0x000fe400000000ff */
[----:B------:R-:W-:Y:S02]  /*1a3d0*/  PRMT R90, R91, 0x4210, R90 ;  /* 0x000042105b5a7816 */ /* 0x000fe4000000005a */
[----:B------:R-:W-:-:S02]  /*1a3e0*/  LOP3.LUT R91, R155, 0xff, RZ, 0xc0, !PT ;  /* 0x000000ff9b5b7812 */ /* 0x000fc400078ec0ff */
[----:B------:R-:W-:Y:S02]  /*1a3f0*/  LOP3.LUT R92, R154, 0xff, RZ, 0xc0, !PT ;  /* 0x000000ff9a5c7812 */ /* 0x000fe400078ec0ff */
[----:B------:R-:W-:Y:S02]  /*1a400*/  LOP3.LUT R94, R153, 0xff, RZ, 0xc0, !PT ;  /* 0x000000ff995e7812 */ /* 0x000fe400078ec0ff */
[----:B------:R-:W-:Y:S01]  /*1a410*/  LOP3.LUT R223, R90, 0xff00, R93, 0xf8, !PT ;  /* 0x0000ff005adf7812 */ /* 0x000fe200078ef85d */
[----:B------:R-:W-:-:S03]  /*1a420*/  IMAD.WIDE.U32 R90, R91, 0x1000000, RZ ;  /* 0x010000005b5a7825 */ /* 0x000fc600078e00ff */
[----:B------:R-:W-:Y:S01]  /*1a430*/  LOP3.LUT R223, R223, 0xff, R156, 0xf8, !PT ;  /* 0x000000ffdfdf7812 */ /* 0x000fe200078ef89c */
[----:B------:R-:W-:-:S04]  /*1a440*/  IMAD.WIDE.U32 R92, R92, 0x10000, RZ ;  /* 0x000100005c5c7825 */ /* 0x000fc800078e00ff */
[----:B------:R-:W-:Y:S01]  /*1a450*/  IMAD.WIDE.U32 R94, R94, 0x100, RZ ;  /* 0x000001005e5e7825 */ /* 0x000fe200078e00ff */
[----:B------:R-:W-:-:S03]  /*1a460*/  LOP3.LUT R223, R93, R223, R91, 0xfe, !PT ;  /* 0x000000df5ddf7212 */ /* 0x000fc600078efe5b */
[----:B0-----:R-:W-:Y:S01]  /*1a470*/  IMAD.WIDE.U32 R88, R221, 0x8, R88 ;  /* 0x00000008dd587825 */ /* 0x001fe200078e0058 */
[----:B------:R-:W-:Y:S02]  /*1a480*/  LOP3.LUT R225, R94, R90, R92, 0xfe, !PT ;  /* 0x0000005a5ee17212 */ /* 0x000fe400078efe5c */
[----:B------:R-:W-:Y:S02]  /*1a490*/  LOP3.LUT R91, R223, R95, RZ, 0xfc, !PT ;  /* 0x0000005fdf5b7212 */ /* 0x000fe400078efcff */
[----:B------:R-:W-:-:S05]  /*1a4a0*/  LOP3.LUT R90, R225, 0xff, R152, 0xf8, !PT ;  /* 0x000000ffe15a7812 */ /* 0x000fca00078ef898 */
[----:B------:R1:W-:Y:S02]  /*1a4b0*/  STG.E.64 desc[UR4][R88.64], R90 ;  /* 0x0000005a58007986 */ /* 0x0003e4000c101b04 */
.L_x_3816:
[----:B------:R-:W-:Y:S05]  /*1a4c0*/  BSYNC B0 ;  /* 0x0000000000007941 */ /* 0x000fea0003800000 */
.L_x_3815:
[----:B------:R-:W-:Y:S01]  /*1a4d0*/  UMOV UR12, 0xffffffff ;  /* 0xffffffff000c7882 */ /* 0x000fe20000000000 */
[----:B------:R-:W-:Y:S02]  /*1a4e0*/  FADD.FTZ R100, R100, R101 ;  /* 0x0000006564647221 */ /* 0x000fe40000010000 */
[----:B------:R-:W-:Y:S05]  /*1a4f0*/  BRA.DIV UR12, `(.L_x_3817) ;  /* 0x000000220c2c7947 */ /* 0x000fea000b800000 */
[----:B01----:R-:W0:Y:S01]  /*1a500*/  SHFL.BFLY PT, R89, R100, 0x1, 0x1f ;  /* 0x0c201f0064597f89 */ /* 0x003e2200000e0000 */
        /* <DEDUP_REMOVED lines=148> */
.L_x_3832:
[----:B------:R-:W2:Y:S01]  /*1ae50*/  @!P0 LDC.64 R88, c[0x0][0x250] ;  /* 0x00009400ff588b82 */ /* 0x000ea20000000a00 */
[----:B------:R-:W-:Y:S01]  /*1ae60*/  FMUL.FTZ R100, R95, R95 ;  /* 0x0000005f5f647220 */ /* 0x000fe20000410000 */
[----:B-1----:R-:W-:Y:S01]  /*1ae70*/  FADD.FTZ R221, R94, R93 ;  /* 0x0000005d5edd7221 */ /* 0x002fe20000010000 */
[----:B------:R-:W-:Y:S03]  /*1ae80*/  BSSY B0, `(.L_x_3818) ;  /* 0x000016d000007945 */ /* 0x000fe60003800000 */
[----:B------:R-:W-:Y:S01]  /*1ae90*/  FSEL R93, R100, RZ, P1 ;  /* 0x000000ff645d7208 */ /* 0x000fe20000800000 */
[----:B------:R-:W-:Y:S01]  /*1aea0*/  FFMA.FTZ R92, R221, R92, UR9 ;  /* 0x00000009dd5c7e23 */ /* 0x000fe2000801005c */
[----:B------:R-:W1:Y:S03]  /*1aeb0*/  @!P0 LDC.64 R90, c[0x0][0x258] ;  /* 0x00009600ff5a8b82 */ /* 0x000e660000000a00 */
[----:B------:R-:W-:-:S06]  /*1aec0*/  FADD.FTZ R93, R92, R93 ;  /* 0x0000005d5c5d7221 */ /* 0x000fcc0000010000 */
        /* <DEDUP_REMOVED lines=9> */
[----:B------:R-:W-:Y:S01]  /*1af60*/  FSEL R33, R95, RZ, !P1 ;  /* 0x000000ff5f217208 */ /* 0x000fe20004800000 */
[----:B------:R-:W-:Y:S01]  /*1af70*/  VIADD R88, R107, 0xffffffff ;  /* 0xffffffff6b587836 */ /* 0x000fe20000000000 */
[C---:B------:R-:W-:Y:S02]  /*1af80*/  PRMT R89, R79.reuse, 0x7632, R89 ;  /* 0x000076324f597816 */ /* 0x040fe40000000059 */
[----:B------:R-:W-:Y:S01]  /*1af90*/  SHF.L.U32 R91, R79, 0x10, RZ ;  /* 0x000000104f5b7819 */ /* 0x000fe200000006ff */
[----:B------:R-:W-:Y:S02]  /*1afa0*/  IMAD R163, R88, R163, RZ ;  /* 0x000000a358a37224 */ /* 0x000fe400078e02ff */
        /* <DEDUP_REMOVED lines=129> */
[----:B------:R-:W-:-:S02]  /*1b7c0*/  IMAD.U32 R172, R89, 0x10000, RZ ;  /* 0x0001000059ac7824 */ /* 0x000fc400078e00ff */
[----:B------:R-:W-:Y:S01]  /*1b7d0*/  FFMA.FTZ R91, R101, R91, R128 ;  /* 0x0000005b655b7223 */ /* 0x000fe20000010080 */
[----:B------:R-:W-:Y:S01]  /*1b7e0*/  PRMT R89, R77, 0x7632, R89 ;  /* 0x000076324d597816 */ /* 0x000fe20000000059 */
[----:B------:R-:W-:Y:S01]  /*1b7f0*/  IMAD.U32 R93, R93, 0x10000, RZ ;  /* 0x000100005d5d7824 */ /* 0x000fe200078e00ff */
[----:B------:R-:W-:Y:S01]  /*1b800*/  SHF.L.U32 R101, R77, 0x10, RZ ;  /* 0x000000104d657819 */ /* 0x000fe200000006ff */
[----:B------:R-:W-:Y:S01]  /*1b810*/  FFMA.FTZ R96, R96, R172, R29 ;  /* 0x000000ac60607223 */ /* 0x000fe2000001001d */
[----:B------:R-:W-:Y:S01]  /*1b820*/  SHF.L.U32 R168, R78, 0x10, RZ ;  /* 0x000000104ea87819 */ /* 0x000fe200000006ff */
[----:B------:R-:W-:Y:S02]  /*1b830*/  IMAD.U32 R172, R89, 0x10000, RZ ;  /* 0x0001000059ac7824 */ /* 0x000fe400078e00ff */
[----:B------:R-:W-:Y:S01]  /*1b840*/  FFMA.FTZ R99, R99, R93, R30 ;  /* 0x0000005d63637223 */ /* 0x000fe2000001001e */
[C---:B------:R-:W-:Y:S01]  /*1b850*/  PRMT R93, R76.reuse, 0x7632, R93 ;  /* 0x000076324c5d7816 */ /* 0x040fe2000000005d */
[----:B------:R-:W-:Y:S01]  /*1b860*/  FFMA.FTZ R89, R97, R101, R130 ;  /* 0x0000006561597223 */ /* 0x000fe20000010082 */
[----:B------:R-:W-:Y:S01]  /*1b870*/  SHF.L.U32 R97, R76, 0x10, RZ ;  /* 0x000000104c617819 */ /* 0x000fe200000006ff */
[----:B------:R-:W-:Y:S01]  /*1b880*/  FFMA.FTZ R92, R92, R168, R129 ;  /* 0x000000a85c5c7223 */ /* 0x000fe20000010081 */
[----:B------:R-:W-:Y:S01]  /*1b890*/  PRMT R101, R75, 0x7632, R101 ;  /* 0x000076324b657816 */ /* 0x000fe20000000065 */
[----:B------:R-:W-:Y:S01]  /*1b8a0*/  IMAD.U32 R93, R93, 0x10000, RZ ;  /* 0x000100005d5d7824 */ /* 0x000fe200078e00ff */
[----:B------:R-:W-:Y:S01]  /*1b8b0*/  SHF.L.U32 R168, R75, 0x10, RZ ;  /* 0x000000104ba87819 */ /* 0x000fe200000006ff */
[----:B------:R-:W-:Y:S01]  /*1b8c0*/  FFMA.FTZ R172, R102, R172, R31 ;  /* 0x000000ac66ac7223 */ /* 0x000fe2000001001f */
[----:B------:R-:W-:Y:S01]  /*1b8d0*/  FFMA.FTZ R88, R88, R97, R131 ;  /* 0x0000006158587223 */ /* 0x000fe20000010083 */
[----:B------:R-:W-:Y:S01]  /*1b8e0*/  SHF.R.S32.HI R102, RZ, 0x1f, R163 ;  /* 0x0000001fff667819 */ /* 0x000fe200000114a3 */
[----:B------:R-:W-:-:S02]  /*1b8f0*/  IMAD.U32 R97, R101, 0x10000, RZ ;  /* 0x0001000065617824 */ /* 0x000fc400078e00ff */
[----:B------:R-:W-:Y:S01]  /*1b900*/  FFMA.FTZ R93, R95, R93, R32 ;  /* 0x0000005d5f5d7223 */ /* 0x000fe20000010020 */
[----:B------:R-:W-:Y:S01]  /*1b910*/  FFMA.FTZ R95, R167, R168, R124 ;  /* 0x000000a8a75f7223 */ /* 0x000fe2000001007c */
[----:B------:R-:W-:Y:S01]  /*1b920*/  LEA.HI R102, R102, R163, RZ, 0x3 ;  /* 0x000000a366667211 */ /* 0x000fe200078f18ff */
[----:B------:R-:W-:Y:S01]  /*1b930*/  FFMA.FTZ R168, R166, R97, R25 ;  /* 0x00000061a6a87223 */ /* 0x000fe20000010019 */
[C---:B------:R-:W-:Y:S02]  /*1b940*/  PRMT R101, R74.reuse, 0x7632, R101 ;  /* 0x000076324a657816 */ /* 0x040fe40000000065 */
[----:B------:R-:W-:Y:S02]  /*1b950*/  SHF.L.U32 R163, R74, 0x10, RZ ;  /* 0x000000104aa37819 */ /* 0x000fe400000006ff */
[----:B------:R-:W-:Y:S01]  /*1b960*/  PRMT R97, R73, 0x7632, R97 ;  /* 0x0000763249617816 */ /* 0x000fe20000000061 */
[----:B------:R-:W-:Y:S01]  /*1b970*/  IMAD.U32 R167, R101, 0x10000, RZ ;  /* 0x0001000065a77824 */ /* 0x000fe200078e00ff */
[----:B------:R-:W-:Y:S01]  /*1b980*/  SHF.L.U32 R101, R73, 0x10, RZ ;  /* 0x0000001049657819 */ /* 0x000fe200000006ff */
[----:B------:R-:W-:Y:S01]  /*1b990*/  FFMA.FTZ R222, R222, R163, R125 ;  /* 0x000000a3dede7223 */ /* 0x000fe2000001007d */
[C---:B------:R-:W-:Y:S01]  /*1b9a0*/  SHF.L.U32 R163, R72.reuse, 0x10, RZ ;  /* 0x0000001048a37819 */ /* 0x040fe200000006ff */
[----:B------:R-:W-:Y:S01]  /*1b9b0*/  IMAD.U32 R166, R97, 0x10000, RZ ;  /* 0x0001000061a67824 */ /* 0x000fe200078e00ff */
[----:B------:R-:W-:Y:S01]  /*1b9c0*/  PRMT R97, R72, 0x7632, R97 ;  /* 0x0000763248617816 */ /* 0x000fe20000000061 */
[----:B------:R-:W-:Y:S01]  /*1b9d0*/  FFMA.FTZ R101, R105, R101, R126 ;  /* 0x0000006569657223 */ /* 0x000fe2000001007e */
[----:B------:R-:W-:Y:S01]  /*1b9e0*/  PRMT R105, R70, 0x7632, R105 ;  /* 0x0000763246697816 */ /* 0x000fe20000000069 */
[----:B------:R-:W-:Y:S01]  /*1b9f0*/  FFMA.FTZ R170, R170, R166, R27 ;  /* 0x000000a6aaaa7223 */ /* 0x000fe2000001001b */
[----:B------:R-:W-:Y:S01]  /*1ba00*/  FFMA.FTZ R100, R100, R163, R127 ;  /* 0x000000a364647223 */ /* 0x000fe2000001007f */
[----:B------:R-:W-:Y:S01]  /*1ba10*/  IMAD.U32 R97, R97, 0x10000, RZ ;  /* 0x0001000061617824 */ /* 0x000fe200078e00ff */
[----:B------:R-:W-:Y:S01]  /*1ba20*/  PRMT R163, R71, 0x7632, R163 ;  /* 0x0000763247a37816 */ /* 0x000fe200000000a3 */
[----:B------:R-:W-:Y:S01]  /*1ba30*/  FFMA.FTZ R107, R107, R167, R26 ;  /* 0x000000a76b6b7223 */ /* 0x000fe2000001001a */
[----:B------:R-:W-:Y:S01]  /*1ba40*/  SHF.L.U32 R166, R71, 0x10, RZ ;  /* 0x0000001047a67819 */ /* 0x000fe200000006ff */
[----:B------:R-:W-:Y:S01]  /*1ba50*/  FFMA.FTZ R97, R103, R97, R28 ;  /* 0x0000006167617223 */ /* 0x000fe2000001001c */
[----:B------:R-:W-:Y:S01]  /*1ba60*/  IMAD.U32 R103, R105, 0x10000, RZ ;  /* 0x0001000069677824 */ /* 0x000fe200078e00ff */
[----:B------:R-:W-:Y:S01]  /*1ba70*/  PRMT R105, R69, 0x7632, R105 ;  /* 0x0000763245697816 */ /* 0x000fe20000000069 */
[----:B------:R-:W-:-:S02]  /*1ba80*/  IMAD.U32 R167, R163, 0x10000, RZ ;  /* 0x00010000a3a77824 */ /* 0x000fc400078e00ff */
[----:B------:R-:W-:Y:S01]  /*1ba90*/  FFMA.FTZ R175, R175, R166, R120 ;  /* 0x000000a6afaf7223 */ /* 0x000fe20000010078 */
[----:B------:R-:W-:Y:S01]  /*1baa0*/  SHF.L.U32 R163, R70, 0x10, RZ ;  /* 0x0000001046a37819 */ /* 0x000fe200000006ff */
[----:B------:R-:W-:Y:S01]  /*1bab0*/  FFMA.FTZ R173, R173, R103, R22 ;  /* 0x00000067adad7223 */ /* 0x000fe20000010016 */
[----:B------:R-:W-:Y:S01]  /*1bac0*/  SHF.L.U32 R166, R69, 0x10, RZ ;  /* 0x0000001045a67819 */ /* 0x000fe200000006ff */
[----:B------:R-:W-:Y:S01]  /*1bad0*/  FFMA.FTZ R174, R174, R167, R21 ;  /* 0x000000a7aeae7223 */ /* 0x000fe20000010015 */
[----:B------:R-:W-:Y:S01]  /*1bae0*/  PRMT R103, R68, 0x7632, R103 ;  /* 0x0000763244677816 */ /* 0x000fe20000000067 */
[----:B------:R-:W-:Y:S02]  /*1baf0*/  IMAD.U32 R167, R105, 0x10000, RZ ;  /* 0x0001000069a77824 */ /* 0x000fe400078e00ff */
[----:B------:R-:W-:Y:S01]  /*1bb00*/  FFMA.FTZ R230, R230, R163, R121 ;  /* 0x000000a3e6e67223 */ /* 0x000fe20000010079 */
[----:B------:R-:W-:Y:S01]  /*1bb10*/  FFMA.FTZ R105, R171, R166, R122 ;  /* 0x000000a6ab697223 */ /* 0x000fe2000001007a */
[----:B------:R-:W-:Y:S01]  /*1bb20*/  SHF.L.U32 R163, R68, 0x10, RZ ;  /* 0x0000001044a37819 */ /* 0x000fe200000006ff */
[----:B------:R-:W-:Y:S01]  /*1bb30*/  IMAD.U32 R103, R103, 0x10000, RZ ;  /* 0x0001000067677824 */ /* 0x000fe200078e00ff */
[C---:B------:R-:W-:Y:S01]  /*1bb40*/  SHF.L.U32 R171, R67.reuse, 0x10, RZ ;  /* 0x0000001043ab7819 */ /* 0x040fe200000006ff */
[----:B------:R-:W-:Y:S01]  /*1bb50*/  FFMA.FTZ R178, R178, R167, R23 ;  /* 0x000000a7b2b27223 */ /* 0x000fe20000010017 */
[----:B------:R-:W-:Y:S01]  /*1bb60*/  PRMT R166, R67, 0x7632, R166 ;  /* 0x0000763243a67816 */ /* 0x000fe200000000a6 */
[----:B------:R-:W-:Y:S01]  /*1bb70*/  FFMA.FTZ R226, R226, R163, R123 ;  /* 0x000000a3e2e27223 */ /* 0x000fe2000001007b */
[----:B------:R-:W-:Y:S01]  /*1bb80*/  PRMT R163, R66, 0x7632, R163 ;  /* 0x0000763242a37816 */ /* 0x000fe200000000a3 */
[----:B------:R-:W-:Y:S01]  /*1bb90*/  FFMA.FTZ R183, R183, R171, R116 ;  /* 0x000000abb7b77223 */ /* 0x000fe20000010074 */
[----:B------:R-:W-:Y:S01]  /*1bba0*/  FFMA.FTZ R169, R169, R103, R24 ;  /* 0x00000067a9a97223 */ /* 0x000fe20000010018 */
[----:B------:R-:W-:Y:S01]  /*1bbb0*/  IMAD.U32 R171, R166, 0x10000, RZ ;  /* 0x00010000a6ab7824 */ /* 0x000fe200078e00ff */
[----:B------:R-:W-:Y:S01]  /*1bbc0*/  SHF.L.U32 R166, R66, 0x10, RZ ;  /* 0x0000001042a67819 */ /* 0x000fe200000006ff */
[----:B------:R-:W-:Y:S01]  /*1bbd0*/  IMAD.U32 R167, R163, 0x10000, RZ ;  /* 0x00010000a3a77824 */ /* 0x000fe200078e00ff */
[C---:B------:R-:W-:Y:S01]  /*1bbe0*/  PRMT R103, R65.reuse, 0x7632, R103 ;  /* 0x0000763241677816 */ /* 0x040fe20000000067 */
[----:B------:R-:W-:Y:S01]  /*1bbf0*/  FFMA.FTZ R182, R182, R171, R17 ;  /* 0x000000abb6b67223 */ /* 0x000fe20000010011 */
[----:B------:R-:W-:Y:S01]  /*1bc00*/  SHF.L.U32 R163, R65, 0x10, RZ ;  /* 0x0000001041a37819 */ /* 0x000fe200000006ff */
[----:B------:R-:W-:Y:S01]  /*1bc10*/  FFMA.FTZ R238, R238, R166, R117 ;  /* 0x000000a6eeee7223 */ /* 0x000fe20000010075 */
[----:B------:R-:W-:Y:S01]  /*1bc20*/  FFMA.FTZ R181, R181, R167, R18 ;  /* 0x000000a7b5b57223 */ /* 0x000fe20000010012 */
[----:B------:R-:W-:Y:S01]  /*1bc30*/  IMAD.U32 R166, R103, 0x10000, RZ ;  /* 0x0001000067a67824 */ /* 0x000fe200078e00ff */
        /* <DEDUP_REMOVED lines=8> */
[C---:B------:R-:W-:Y:S01]  /*1bcc0*/  SHF.L.U32 R163, R62.reuse, 0x10, RZ ;  /* 0x000000103ea37819 */ /* 0x040fe200000006ff */
[----:B------:R-:W-:Y:S01]  /*1bcd0*/  FFMA.FTZ R177, R177, R103, R20 ;  /* 0x00000067b1b17223 */ /* 0x000fe20000010014 */
[----:B------:R-:W-:Y:S01]  /*1bce0*/  PRMT R103, R62, 0x7632, R103 ;  /* 0x000076323e677816 */ /* 0x000fe20000000067 */
[----:B------:R-:W-:-:S02]  /*1bcf0*/  IMAD.U32 R166, R166, 0x10000, RZ ;  /* 0x00010000a6a67824 */ /* 0x000fc400078e00ff */
[----:B------:R-:W-:Y:S01]  /*1bd00*/  FFMA.FTZ R191, R191, R167, R112 ;  /* 0x000000a7bfbf7223 */ /* 0x000fe20000010070 */
[----:B------:R-:W-:Y:S01]  /*1bd10*/  FFMA.FTZ R246, R246, R163, R113 ;  /* 0x000000a3f6f67223 */ /* 0x000fe20000010071 */
[----:B------:R-:W-:Y:S01]  /*1bd20*/  PRMT R163, R61, 0x7632, R163 ;  /* 0x000076323da37816 */ /* 0x000fe200000000a3 */
[----:B------:R-:W-:Y:S01]  /*1bd30*/  IMAD.U32 R171, R103, 0x10000, RZ ;  /* 0x0001000067ab7824 */ /* 0x000fe200078e00ff */
[----:B------:R-:W-:Y:S01]  /*1bd40*/  PRMT R103, R60, 0x7632, R103 ;  /* 0x000076323c677816 */ /* 0x000fe20000000067 */
[----:B------:R-:W-:Y:S01]  /*1bd50*/  FFMA.FTZ R190, R190, R166, R13 ;  /* 0x000000a6bebe7223 */ /* 0x000fe2000001000d */
[----:B------:R-:W-:Y:S01]  /*1bd60*/  SHF.L.U32 R166, R61, 0x10, RZ ;  /* 0x000000103da67819 */ /* 0x000fe200000006ff */
[----:B------:R-:W-:Y:S01]  /*1bd70*/  IMAD.U32 R167, R163, 0x10000, RZ ;  /* 0x00010000a3a77824 */ /* 0x000fe200078e00ff */
        /* <DEDUP_REMOVED lines=11> */
[----:B------:R-:W-:-:S02]  /*1be30*/  IMAD.U32 R176, R103, 0x10000, RZ ;  /* 0x0001000067b07824 */ /* 0x000fc400078e00ff */
[----:B------:R-:W-:Y:S01]  /*1be40*/  FFMA.FTZ R194, R194, R167, R15 ;  /* 0x000000a7c2c27223 */ /* 0x000fe2000001000f */
[----:B------:R-:W-:Y:S01]  /*1be50*/  PRMT R103, R57, 0x7632, R103 ;  /* 0x0000763239677816 */ /* 0x000fe20000000067 */
[----:B------:R-:W-:Y:S01]  /*1be60*/  IMAD.U32 R167, R163, 0x10000, RZ ;  /* 0x00010000a3a77824 */ /* 0x000fe200078e00ff */
[----:B------:R-:W-:Y:S01]  /*1be70*/  SHF.L.U32 R163, R58, 0x10, RZ ;  /* 0x000000103aa37819 */ /* 0x000fe200000006ff */
[----:B------:R-:W-:Y:S01]  /*1be80*/  FFMA.FTZ R195, R195, R166, R110 ;  /* 0x000000a6c3c37223 */ /* 0x000fe2000001006e */
[----:B------:R-:W-:Y:S01]  /*1be90*/  SHF.L.U32 R180, R54, 0x10, RZ ;  /* 0x0000001036b47819 */ /* 0x000fe200000006ff */
[----:B------:R-:W-:Y:S01]  /*1bea0*/  IMAD.U32 R166, R103, 0x10000, RZ ;  /* 0x0001000067a67824 */ /* 0x000fe200078e00ff */
[----:B------:R-:W-:Y:S01]  /*1beb0*/  SHF.L.U32 R103, R56, 0x10, RZ ;  /* 0x0000001038677819 */ /* 0x000fe200000006ff */
[----:B------:R-:W-:Y:S01]  /*1bec0*/  FFMA.FTZ R163, R90, R163, R109 ;  /* 0x000000a35aa37223 */ /* 0x000fe2000001006d */
[----:B------:R-:W-:Y:S01]  /*1bed0*/  PRMT R90, R56, 0x7632, R90 ;  /* 0x00007632385a7816 */ /* 0x000fe2000000005a */
[----:B------:R-:W-:Y:S01]  /*1bee0*/  FFMA.FTZ R198, R198, R167, R9 ;  /* 0x000000a7c6c67223 */ /* 0x000fe20000010009 */
[----:B------:R-:W-:Y:S01]  /*1bef0*/  PRMT R167, R55, 0x7632, R167 ;  /* 0x0000763237a77816 */ /* 0x000fe200000000a7 */
[----:B------:R-:W-:Y:S01]  /*1bf00*/  FFMA.FTZ R250, R250, R103, R111 ;  /* 0x00000067fafa7223 */ /* 0x000fe2000001006f */
[----:B------:R-:W-:Y:S01]  /*1bf10*/  PRMT R103, R54, 0x7632, R103 ;  /* 0x0000763236677816 */ /* 0x000fe20000000067 */
[----:B------:R-:W-:-:S02]  /*1bf20*/  IMAD.U32 R90, R90, 0x10000, RZ ;  /* 0x000100005a5a7824 */ /* 0x000fc400078e00ff */
[----:B------:R-:W-:Y:S01]  /*1bf30*/  FFMA.FTZ R202, R202, R166, R11 ;  /* 0x000000a6caca7223 */ /* 0x000fe2000001000b */
[----:B------:R-:W-:Y:S01]  /*1bf40*/  IMAD.U32 R167, R167, 0x10000, RZ ;  /* 0x00010000a7a77824 */ /* 0x000fe200078e00ff */
[----:B------:R-:W-:Y:S01]  /*1bf50*/  F2FP.BF16.F32.PACK_AB R88, R93, R88 ;  /* 0x000000585d58723e */ /* 0x000fe200000010ff */
[----:B------:R-:W-:Y:S01]  /*1bf60*/  FFMA.FTZ R193, R193, R90, R12 ;  /* 0x0000005ac1c17223 */ /* 0x000fe2000001000c */
[----:B------:R-:W-:Y:S01]  /*1bf70*/  IMAD.U32 R166, R103, 0x10000, RZ ;  /* 0x0001000067a67824 */ /* 0x000fe200078e00ff */
[C---:B------:R-:W-:Y:S01]  /*1bf80*/  PRMT R90, R53.reuse, 0x7632, R90 ;  /* 0x00007632355a7816 */ /* 0x040fe2000000005a */
[----:B------:R-:W-:Y:S01]  /*1bf90*/  FFMA.FTZ R206, R206, R167, R5 ;  /* 0x000000a7cece7223 */ /* 0x000fe20000010005 */
[----:B------:R-:W-:Y:S01]  /*1bfa0*/  SHF.L.U32 R103, R53, 0x10, RZ ;  /* 0x0000001035677819 */ /* 0x000fe200000006ff */
[----:B------:R-:W-:Y:S01]  /*1bfb0*/  FFMA.FTZ R205, R205, R166, R6 ;  /* 0x000000a6cdcd7223 */ /* 0x000fe20000010006 */
[----:B------:R-:W-:Y:S01]  /*1bfc0*/  FFMA.FTZ R184, R98, R184, R47 ;  /* 0x000000b862b87223 */ /* 0x000fe2000001002f */
[----:B------:R-:W-:Y:S01]  /*1bfd0*/  IMAD.U32 R90, R90, 0x10000, RZ ;  /* 0x000100005a5a7824 */ /* 0x000fe200078e00ff */
[----:B------:R-:W0:Y:S01]  /*1bfe0*/  LDC.64 R166, c[0x0][0x2b8] ;  /* 0x0000ae00ffa67b82 */ /* 0x000e220000000a00 */
[----:B------:R-:W-:Y:S01]  /*1bff0*/  FFMA.FTZ R211, R211, R103, R46 ;  /* 0x00000067d3d37223 */ /* 0x000fe2000001002e */
[----:B------:R-:W-:Y:S01]  /*1c000*/  PRMT R103, R51, 0x7632, R103 ;  /* 0x0000763233677816 */ /* 0x000fe20000000067 */
[----:B------:R-:W-:Y:S01]  /*1c010*/  FFMA.FTZ R210, R210, R90, R7 ;  /* 0x0000005ad2d27223 */ /* 0x000fe20000010007 */
[----:B------:R-:W-:Y:S01]  /*1c020*/  PRMT R90, R52, 0x7632, R90 ;  /* 0x00007632345a7816 */ /* 0x000fe2000000005a */
[----:B------:R-:W-:Y:S01]  /*1c030*/  FFMA.FTZ R180, R104, R180, R45 ;  /* 0x000000b468b47223 */ /* 0x000fe2000001002d */
[----:B------:R-:W-:Y:S01]  /*1c040*/  PRMT R93, R49, 0x7632, R93 ;  /* 0x00007632315d7816 */ /* 0x000fe2000000005d */
[----:B------:R-:W-:Y:S01]  /*1c050*/  IMAD.U32 R103, R103, 0x10000, RZ ;  /* 0x0001000067677824 */ /* 0x000fe200078e00ff */
[----:B------:R-:W-:Y:S01]  /*1c060*/  PRMT R98, R50, 0x7632, R98 ;  /* 0x0000763232627816 */ /* 0x000fe20000000062 */
[----:B------:R-:W-:-:S02]  /*1c070*/  IMAD.U32 R90, R90, 0x10000, RZ ;  /* 0x000100005a5a7824 */ /* 0x000fc400078e00ff */
[----:B------:R-:W-:Y:S01]  /*1c080*/  FFMA.FTZ R189, R189, R171, R14 ;  /* 0x000000abbdbd7223 */ /* 0x000fe2000001000e */
[----:B------:R-:W-:Y:S01]  /*1c090*/  FFMA.FTZ R188, R33, R103, R0 ;  /* 0x0000006721bc7223 */ /* 0x000fe20000010000 */
[----:B------:R-:W-:Y:S01]  /*1c0a0*/  LOP3.LUT R33, R151, 0x1f, RZ, 0xc0, !PT ;  /* 0x0000001f97217812 */ /* 0x000fe200078ec0ff */
[----:B------:R-:W-:Y:S01]  /*1c0b0*/  FFMA.FTZ R201, R201, R90, R8 ;  /* 0x0000005ac9c97223 */ /* 0x000fe20000010008 */
[----:B------:R-:W-:Y:S01]  /*1c0c0*/  F2FP.BF16.F32.PACK_AB R90, R99, R92 ;  /* 0x0000005c635a723e */ /* 0x000fe200000010ff */
[----:B------:R-:W-:Y:S01]  /*1c0d0*/  FFMA.FTZ R176, R197, R176, R10 ;  /* 0x000000b0c5b07223 */ /* 0x000fe2000001000a */
[----:B------:R-:W-:Y:S01]  /*1c0e0*/  PRMT R92, R48, 0x7632, R92 ;  /* 0x00007632305c7816 */ /* 0x000fe2000000005c */
[----:B------:R-:W-:Y:S01]  /*1c0f0*/  IMAD.U32 R98, R98, 0x10000, RZ ;  /* 0x0001000062627824 */ /* 0x000fe200078e00ff */
[----:B------:R-:W-:Y:S01]  /*1c100*/  LEA.HI.SX32 R99, R102, R33, 0x1d ;  /* 0x0000002166637211 */ /* 0x000fe200078feaff */
[----:B------:R-:W-:Y:S01]  /*1c110*/  IMAD.U32 R102, R93, 0x10000, RZ ;  /* 0x000100005d667824 */ /* 0x000fe200078e00ff */
[----:B------:R-:W-:Y:S01]  /*1c120*/  SHF.L.U32 R104, R51, 0x10, RZ ;  /* 0x0000001033687819 */ /* 0x000fe200000006ff */
[----:B------:R-:W-:Y:S01]  /*1c130*/  FFMA.FTZ R209, R209, R98, R2 ;  /* 0x00000062d1d17223 */ /* 0x000fe20000010002 */
[----:B------:R-:W-:Y:S01]  /*1c140*/  SHF.L.U32 R192, R50, 0x10, RZ ;  /* 0x0000001032c07819 */ /* 0x000fe200000006ff */
[----:B------:R-:W-:Y:S01]  /*1c150*/  FFMA.FTZ R218, R218, R102, R3 ;  /* 0x00000066dada7223 */ /* 0x000fe20000010003 */
[----:B------:R-:W-:Y:S01]  /*1c160*/  SHF.L.U32 R171, R55, 0x10, RZ ;  /* 0x0000001037ab7819 */ /* 0x000fe200000006ff */
[----:B------:R-:W-:Y:S01]  /*1c170*/  FFMA.FTZ R213, R213, R104, R38 ;  /* 0x00000068d5d57223 */ /* 0x000fe20000010026 */
[----:B------:R-:W-:Y:S01]  /*1c180*/  F2FP.BF16.F32.PACK_AB R91, R96, R91 ;  /* 0x0000005b605b723e */ /* 0x000fe200000010ff */
[----:B------:R-:W-:Y:S01]  /*1c190*/  IMAD.U32 R96, R92, 0x10000, RZ ;  /* 0x000100005c607824 */ /* 0x000fe200078e00ff */
[----:B------:R-:W-:Y:S01]  /*1c1a0*/  IADD3 R197, R99, 0x20, RZ ;  /* 0x0000002063c57810 */ /* 0x000fe20007ffe0ff */
[----:B------:R-:W-:Y:S01]  /*1c1b0*/  FFMA.FTZ R192, R106, R192, R41 ;  /* 0x000000c06ac07223 */ /* 0x000fe20000010029 */
[----:B------:R-:W-:Y:S01]  /*1c1c0*/  F2FP.BF16.F32.PACK_AB R100, R97, R100 ;  /* 0x000000646164723e */ /* 0x000fe200000010ff */
[----:B------:R-:W-:Y:S01]  /*1c1d0*/  VIADD R97, R99, 0x40 ;  /* 0x0000004063617836 */ /* 0x000fe20000000000 */
[----:B------:R-:W-:Y:S01]  /*1c1e0*/  F2FP.BF16.F32.PACK_AB R102, R107, R222 ;  /* 0x000000de6b66723e */ /* 0x000fe200000010ff */
[----:B------:R-:W-:Y:S01]  /*1c1f0*/  FFMA.FTZ R207, R207, R171, R44 ;  /* 0x000000abcfcf7223 */ /* 0x000fe2000001002c */
[----:B------:R-:W-:Y:S01]  /*1c200*/  F2FP.BF16.F32.PACK_AB R89, R172, R89 ;  /* 0x00000059ac59723e */ /* 0x000fe200000010ff */
[----:B0-----:R-:W-:Y:S01]  /*1c210*/  IMAD.WIDE.U32 R92, R99, 0x10, R166 ;  /* 0x00000010635c7825 */ /* 0x001fe200078e00a6 */
[----:B------:R-:W-:-:S03]  /*1c220*/  SHF.L.U32 R98, R49, 0x10, RZ ;  /* 0x0000001031627819 */ /* 0x000fc600000006ff */
[----:B------:R-:W-:Y:S01]  /*1c230*/  FFMA.FTZ R203, R203, R96, R4 ;  /* 0x00000060cbcb7223 */ /* 0x000fe20000010004 */
[----:B------:R-:W-:Y:S01]  /*1c240*/  SHF.L.U32 R200, R48, 0x10, RZ ;  /* 0x0000001030c87819 */ /* 0x000fe200000006ff */
[----:B------:R-:W-:Y:S01]  /*1c250*/  IMAD.WIDE.U32 R196, R197, 0x10, R166 ;  /* 0x00000010c5c47825 */ /* 0x000fe200078e00a6 */
[----:B------:R-:W-:-:S03]  /*1c260*/  F2FP.BF16.F32.PACK_AB R107, R174, R175 ;  /* 0x000000afae6b723e */ /* 0x000fc600000010ff */
[----:B------:R-:W-:Y:S01]  /*1c270*/  FFMA.FTZ R217, R217, R98, R42 ;  /* 0x00000062d9d97223 */ /* 0x000fe2000001002a */
[----:B------:R-:W-:Y:S01]  /*1c280*/  F2FP.BF16.F32.PACK_AB R106, R173, R230 ;  /* 0x000000e6ad6a723e */ /* 0x000fe200000010ff */
[----:B------:R-:W-:Y:S01]  /*1c290*/  VIADD R173, R99, 0x80 ;  /* 0x0000008063ad7836 */ /* 0x000fe20000000000 */
[----:B------:R-:W-:Y:S01]  /*1c2a0*/  F2FP.BF16.F32.PACK_AB R104, R169, R226 ;  /* 0x000000e2a968723e */ /* 0x000fe200000010ff */
[----:B------:R-:W-:Y:S01]  /*1c2b0*/  VIADD R169, R99, 0xc0 ;  /* 0x000000c063a97836 */ /* 0x000fe20000000000 */
[----:B------:R-:W-:Y:S01]  /*1c2c0*/  F2FP.BF16.F32.PACK_AB R103, R168, R95 ;  /* 0x0000005fa867723e */ /* 0x000fe200000010ff */
[----:B------:R-:W-:Y:S01]  /*1c2d0*/  IMAD.WIDE.U32 R96, R97, 0x10, R166 ;  /* 0x0000001061607825 */ /* 0x000fe200078e00a6 */
[----:B------:R-:W-:-:S03]  /*1c2e0*/  F2FP.BF16.F32.PACK_AB R101, R170, R101 ;  /* 0x00000065aa65723e */ /* 0x000fc600000010ff */
[----:B------:R-:W-:Y:S01]  /*1c2f0*/  FFMA.FTZ R200, R94, R200, R43 ;  /* 0x000000c85ec87223 */ /* 0x000fe2000001002b */
[C---:B------:R-:W-:Y:S01]  /*1c300*/  IADD3 R175, R99.reuse, 0x60, RZ ;  /* 0x0000006063af7810 */ /* 0x040fe20007ffe0ff */
[----:B------:R0:W-:Y:S01]  /*1c310*/  STG.E.128 desc[UR4][R92.64], R88 ;  /* 0x000000585c007986 */ /* 0x0001e2000c101d04 */
[----:B------:R-:W-:Y:S01]  /*1c320*/  IADD3 R171, R99, 0xa0, RZ ;  /* 0x000000a063ab7810 */ /* 0x000fe20007ffe0ff */
[--C-:B------:R-:W-:Y:S01]  /*1c330*/  IMAD.WIDE.U32 R172, R173, 0x10, R166.reuse ;  /* 0x00000010adac7825 */ /* 0x100fe200078e00a6 */
[----:B------:R-:W-:Y:S01]  /*1c340*/  F2FP.BF16.F32.PACK_AB R105, R178, R105 ;  /* 0x00000069b269723e */ /* 0x000fe200000010ff */
[----:B------:R-:W-:Y:S01]  /*1c350*/  STG.E.128 desc[UR4][R196.64], R100 ;  /* 0x00000064c4007986 */ /* 0x000fe2000c101d04 */
[----:B------:R-:W-:Y:S01]  /*1c360*/  IADD3 R99, R99, 0xe0, RZ ;  /* 0x000000e063637810 */ /* 0x000fe20007ffe0ff */
[--C-:B------:R-:W-:Y:S01]  /*1c370*/  IMAD.WIDE.U32 R174, R175, 0x10, R166.reuse ;  /* 0x00000010afae7825 */ /* 0x100fe200078e00a6 */
[----:B------:R-:W-:Y:S01]  /*1c380*/  F2FP.BF16.F32.PACK_AB R95, R190, R191 ;  /* 0x000000bfbe5f723e */ /* 0x000fe200000010ff */
[----:B------:R1:W-:Y:S01]  /*1c390*/  STG.E.128 desc[UR4][R96.64], R104 ;  /* 0x0000006860007986 */ /* 0x0003e2000c101d04 */
[----:B------:R-:W-:Y:S01]  /*1c3a0*/  F2FP.BF16.F32.PACK_AB R94, R189, R246 ;  /* 0x000000f6bd5e723e */ /* 0x000fe200000010ff */
[----:B------:R-:W-:Y:S01]  /*1c3b0*/  IMAD.WIDE.U32 R170, R171, 0x10, R166 ;  /* 0x00000010abaa7825 */ /* 0x000fe200078e00a6 */
[----:B------:R-:W-:-:S03]  /*1c3c0*/  F2FP.BF16.F32.PACK_AB R98, R176, R163 ;  /* 0x000000a3b062723e */ /* 0x000fc600000010ff */
[----:B------:R-:W-:Y:S01]  /*1c3d0*/  IMAD.WIDE.U32 R168, R169, 0x10, R166 ;  /* 0x00000010a9a87825 */ /* 0x000fe200078e00a6 */
[----:B0-----:R-:W-:-:S03]  /*1c3e0*/  F2FP.BF16.F32.PACK_AB R91, R182, R183 ;  /* 0x000000b7b65b723e */ /* 0x001fc600000010ff */
[----:B------:R-:W-:Y:S01]  /*1c3f0*/  IMAD.WIDE.U32 R166, R99, 0x10, R166 ;  /* 0x0000001063a67825 */ /* 0x000fe200078e00a6 */
[----:B------:R-:W-:Y:S02]  /*1c400*/  F2FP.BF16.F32.PACK_AB R90, R181, R238 ;  /* 0x000000eeb55a723e */ /* 0x000fe400000010ff */
[----:B------:R-:W-:Y:S02]  /*1c410*/  F2FP.BF16.F32.PACK_AB R89, R186, R179 ;  /* 0x000000b3ba59723e */ /* 0x000fe400000010ff */
[----:B------:R-:W-:Y:S02]  /*1c420*/  F2FP.BF16.F32.PACK_AB R88, R177, R234 ;  /* 0x000000eab158723e */ /* 0x000fe400000010ff */
[----:B------:R-:W-:Y:S02]  /*1c430*/  F2FP.BF16.F32.PACK_AB R93, R194, R187 ;  /* 0x000000bbc25d723e */ /* 0x000fe400000010ff */
[----:B------:R-:W-:Y:S01]  /*1c440*/  F2FP.BF16.F32.PACK_AB R92, R185, R242 ;  /* 0x000000f2b95c723e */ /* 0x000fe200000010ff */
[----:B------:R2:W-:Y:S01]  /*1c450*/  STG.E.128 desc[UR4][R174.64], R88 ;  /* 0x00000058ae007986 */ /* 0x0005e2000c101d04 */
[----:B------:R-:W-:-:S02]  /*1c460*/  F2FP.BF16.F32.PACK_AB R99, R198, R199 ;  /* 0x000000c7c663723e */ /* 0x000fc400000010ff */
[----:B-1----:R-:W-:Y:S01]  /*1c470*/  F2FP.BF16.F32.PACK_AB R97, R202, R195 ;  /* 0x000000c3ca61723e */ /* 0x002fe200000010ff */
[----:B------:R2:W-:Y:S01]  /*1c480*/  STG.E.128 desc[UR4][R172.64], R92 ;  /* 0x0000005cac007986 */ /* 0x0005e2000c101d04 */
[----:B------:R-:W-:Y:S02]  /*1c490*/  F2FP.BF16.F32.PACK_AB R96, R193, R250 ;  /* 0x000000fac160723e */ /* 0x000fe400000010ff */
[----:B------:R-:W-:Y:S02]  /*1c4a0*/  F2FP.BF16.F32.PACK_AB R103, R206, R207 ;  /* 0x000000cfce67723e */ /* 0x000fe400000010ff */
[----:B------:R-:W-:Y:S01]  /*1c4b0*/  F2FP.BF16.F32.PACK_AB R102, R205, R180 ;  /* 0x000000b4cd66723e */ /* 0x000fe200000010ff */
[----:B------:R2:W-:Y:S01]  /*1c4c0*/  STG.E.128 desc[UR4][R170.64], R96 ;  /* 0x00000060aa007986 */ /* 0x0005e2000c101d04 */
[----:B------:R-:W-:Y:S02]  /*1c4d0*/  F2FP.BF16.F32.PACK_AB R101, R210, R211 ;  /* 0x000000d3d265723e */ /* 0x000fe400000010ff */
[----:B------:R-:W-:-:S02]  /*1c4e0*/  F2FP.BF16.F32.PACK_AB R100, R201, R184 ;  /* 0x000000b8c964723e */ /* 0x000fc400000010ff */
[----:B------:R-:W-:Y:S02]  /*1c4f0*/  F2FP.BF16.F32.PACK_AB R107, R188, R213 ;  /* 0x000000d5bc6b723e */ /* 0x000fe400000010ff */
[----:B------:R-:W-:Y:S01]  /*1c500*/  F2FP.BF16.F32.PACK_AB R106, R209, R192 ;  /* 0x000000c0d16a723e */ /* 0x000fe200000010ff */
[----:B------:R2:W-:Y:S01]  /*1c510*/  STG.E.128 desc[UR4][R168.64], R100 ;  /* 0x00000064a8007986 */ /* 0x0005e2000c101d04 */
[----:B------:R-:W-:Y:S02]  /*1c520*/  F2FP.BF16.F32.PACK_AB R105, R218, R217 ;  /* 0x000000d9da69723e */ /* 0x000fe400000010ff */
[----:B------:R-:W-:-:S05]  /*1c530*/  F2FP.BF16.F32.PACK_AB R104, R203, R200 ;  /* 0x000000c8cb68723e */ /* 0x000fca00000010ff */
[----:B------:R2:W-:Y:S02]  /*1c540*/  STG.E.128 desc[UR4][R166.64], R104 ;  /* 0x00000068a6007986 */ /* 0x0005e4000c101d04 */
.L_x_3819:
[----:B------:R-:W-:Y:S05]  /*1c550*/  BSYNC B0 ;  /* 0x0000000000007941 */ /* 0x000fea0003800000 */
.L_x_3818:
[----:B--2---:R-:W1:Y:S02]  /*1c560*/  LDC.64 R88, c[0x0][0x210] ;  /* 0x00008400ff587b82 */ /* 0x004e640000000a00 */
[----:B-1----:R-:W-:-:S05]  /*1c570*/  IMAD R150, R88, 0x4, R150 ;  /* 0x0000000458967824 */ /* 0x002fca00078e0296 */
[----:B------:R-:W-:-:S13]  /*1c580*/  ISETP.GE.AND P0, PT, R150, R89, PT ;  /* 0x000000599600720c */ /* 0x000fda0003f06270 */
[----:B------:R-:W-:Y:S05]  /*1c590*/  @!P0 BRA `(.L_x_3820) ;  /* 0xfffffe4800548947 */ /* 0x000fea000383ffff */
[----:B------:R-:W-:Y:S05]  /*1c5a0*/  EXIT ;  /* 0x000000000000794d */ /* 0x000fea0003800000 */
.L_x_3817:
[----:B------:R-:W-:Y:S01]  /*1c5b0*/  HFMA2.MMA R223, -RZ, RZ, 0, 5.9604644775390625e-08 ;  /* 0x00000001ffdf7435 */ /* 0x000fe200000001ff */
[----:B------:R-:W-:Y:S01]  /*1c5c0*/  BSSY B0, `(.L_x_3821) ;  /* 0x0000006000007945 */ /* 0x000fe20003800000 */
[----:B------:R-:W-:Y:S01]  /*1c5d0*/  IMAD.MOV.U32 R224, RZ, RZ, 0x1f ;  /* 0x0000001fffe07424 */ /* 0x000fe200078e00ff */
[----:B------:R-:W-:-:S08]  /*1c5e0*/  MOV R221, 0xffffffff ;  /* 0xffffffff00dd7802 */ /* 0x000fd00000000f00 */
[----:B01---5:R-:W-:Y:S05]  /*1c5f0*/  WARPSYNC.COLLECTIVE R221, `(.L_x_3822) ;  /* 0x00000000dd087348 */ /* 0x023fea0003c00000 */
[----:B------:R2:W3:Y:S02]  /*1c600*/  SHFL.BFLY P2, R222, R100, R223, R224 ;  /* 0x0c0000df64de7389 */ /* 0x0004e400000400e0 */
[----:B0123-5:R-:W-:Y:S01]  /*1c610*/  ENDCOLLECTIVE ;  /* 0x000000000000791b */ /* 0x02ffe20003800000 */
.L_x_3822:
[----:B------:R-:W-:Y:S05]  /*1c620*/  BSYNC B0 ;  /* 0x0000000000007941 */ /* 0x000fea0003800000 */
.L_x_3821:
[----:B------:R-:W-:Y:S01]  /*1c630*/  IMAD.MOV.U32 R89, RZ, RZ, R222 ;  /* 0x000000ffff597224 */ /* 0x000fe200078e00de */
[----:B------:R-:W-:Y:S01]  /*1c640*/  HFMA2.MMA R224, -RZ, RZ, 0, 1.847743988037109375e-06 ;  /* 0x0000001fffe07435 */ /* 0x000fe200000001ff */
[----:B------:R-:W-:Y:S01]  /*1c650*/  IMAD.MOV.U32 R223, RZ, RZ, 0x2 ;  /* 0x00000002ffdf7424 */ /* 0x000fe200078e00ff */
[----:B------:R-:W0:Y:S01]  /*1c660*/  LDC R92, c[0x0][0x290] ;  /* 0x0000a400ff5c7b82 */ /* 0x000e220000000800 */
[----:B------:R-:W-:Y:S01]  /*1c670*/  FADD.FTZ R89, R100, R89 ;  /* 0x0000005964597221 */ /* 0x000fe20000010000 */
[----:B------:R-:W-:-:S04]  /*1c680*/  IMAD.MOV.U32 R221, RZ, RZ, -0x1 ;  /* 0xffffffffffdd7424 */ /* 0x000fc800078e00ff */
[----:B------:R-:W-:-:S07]  /*1c690*/  MOV R100, R89 ;  /* 0x0000005900647202 */ /* 0x000fce0000000f00 */
[----:B0-----:R-:W-:Y:S05]  /*1c6a0*/  WARPSYNC.COLLECTIVE R221, `(.L_x_3823) ;  /* 0x00000000dd087348 */ /* 0x001fea0003c00000 */
[----:B------:R1:W2:Y:S02]  /*1c6b0*/  SHFL.BFLY P2, R222, R100, R223, R224 ;  /* 0x0c0000df64de7389 */ /* 0x0002a400000400e0 */
[----:B012---:R-:W-:Y:S01]  /*1c6c0*/  ENDCOLLECTIVE ;  /* 0x000000000000791b */ /* 0x007fe20003800000 */
.L_x_3823:
[----:B------:R-:W-:Y:S01]  /*1c6d0*/  HFMA2.MMA R223, -RZ, RZ, 0, 2.384185791015625e-07 ;  /* 0x00000004ffdf7435 */ /* 0x000fe200000001ff */
[----:B------:R-:W-:-:S05]  /*1c6e0*/  MOV R88, R222 ;  /* 0x000000de00587202 */ /* 0x000fca0000000f00 */
[----:B------:R-:W-:-:S04]  /*1c6f0*/  FADD.FTZ R90, R89, R88 ;  /* 0x00000058595a7221 */ /* 0x000fc80000010000 */
[----:B------:R-:W-:-:S07]  /*1c700*/  IMAD.MOV.U32 R100, RZ, RZ, R90 ;  /* 0x000000ffff647224 */ /* 0x000fce00078e005a */
[----:B------:R-:W-:Y:S05]  /*1c710*/  WARPSYNC.COLLECTIVE R221, `(.L_x_3824) ;  /* 0x00000000dd087348 */ /* 0x000fea0003c00000 */
[----:B------:R0:W1:Y:S02]  /*1c720*/  SHFL.BFLY P2, R222, R100, R223, R224 ;  /* 0x0c0000df64de7389 */ /* 0x00006400000400e0 */
[----:B01----:R-:W-:Y:S01]  /*1c730*/  ENDCOLLECTIVE ;  /* 0x000000000000791b */ /* 0x003fe20003800000 */
.L_x_3824:
[----:B------:R-:W-:Y:S02]  /*1c740*/  IMAD.MOV.U32 R223, RZ, RZ, 0x8 ;  /* 0x00000008ffdf7424 */ /* 0x000fe400078e00ff */
[----:B------:R-:W-:-:S04]  /*1c750*/  IMAD.MOV.U32 R91, RZ, RZ, R222 ;  /* 0x000000ffff5b7224 */ /* 0x000fc800078e00de */
[----:B------:R-:W-:-:S05]  /*1c760*/  FADD.FTZ R91, R90, R91 ;  /* 0x0000005b5a5b7221 */ /* 0x000fca0000010000 */
[----:B------:R-:W-:-:S07]  /*1c770*/  MOV R100, R91 ;  /* 0x0000005b00647202 */ /* 0x000fce0000000f00 */
[----:B------:R-:W-:Y:S05]  /*1c780*/  WARPSYNC.COLLECTIVE R221, `(.L_x_3825) ;  /* 0x00000000dd087348 */ /* 0x000fea0003c00000 */
[----:B------:R0:W1:Y:S02]  /*1c790*/  SHFL.BFLY P2, R222, R100, R223, R224 ;  /* 0x0c0000df64de7389 */ /* 0x00006400000400e0 */
[----:B01----:R-:W-:Y:S01]  /*1c7a0*/  ENDCOLLECTIVE ;  /* 0x000000000000791b */ /* 0x003fe20003800000 */
.L_x_3825:
[----:B------:R-:W-:Y:S01]  /*1c7b0*/  HFMA2.MMA R223, -RZ, RZ, 0, 9.5367431640625e-07 ;  /* 0x00000010ffdf7435 */ /* 0x000fe200000001ff */
[----:B------:R-:W-:-:S05]  /*1c7c0*/  MOV R88, R222 ;  /* 0x000000de00587202 */ /* 0x000fca0000000f00 */
[----:B------:R-:W-:-:S04]  /*1c7d0*/  FADD.FTZ R93, R91, R88 ;  /* 0x000000585b5d7221 */ /* 0x000fc80000010000 */
[----:B------:R-:W-:-:S07]  /*1c7e0*/  IMAD.MOV.U32 R100, RZ, RZ, R93 ;  /* 0x000000ffff647224 */ /* 0x000fce00078e005d */
[----:B------:R-:W-:Y:S05]  /*1c7f0*/  WARPSYNC.COLLECTIVE R221, `(.L_x_3826) ;  /* 0x00000000dd087348 */ /* 0x000fea0003c00000 */
[----:B------:R0:W1:Y:S02]  /*1c800*/  SHFL.BFLY P2, R222, R100, R223, R224 ;  /* 0x0c0000df64de7389 */ /* 0x00006400000400e0 */
[----:B01----:R-:W-:Y:S01]  /*1c810*/  ENDCOLLECTIVE ;  /* 0x000000000000791b */ /* 0x003fe20003800000 */
.L_x_3826:
[----:B------:R-:W-:Y:S02]  /*1c820*/  IMAD.MOV.U32 R223, RZ, RZ, 0x1 ;  /* 0x00000001ffdf7424 */ /* 0x000fe400078e00ff */
[----:B------:R-:W-:-:S04]  /*1c830*/  IMAD.MOV.U32 R88, RZ, RZ, R222 ;  /* 0x000000ffff587224 */ /* 0x000fc800078e00de */
        /* <DEDUP_REMOVED lines=134> */
.L_x_3827:
[----:B------:R-:W-:Y:S01]  /*1d0a0*/  HFMA2.MMA R223, -RZ, RZ, 0, 1.1920928955078125e-07 ;  /* 0x00000002ffdf7435 */ /* 0x000fe200000001ff */
[----:B------:R-:W-:-:S05]  /*1d0b0*/  MOV R89, R222 ;  /* 0x000000de00597202 */ /* 0x000fca0000000f00 */
[----:B------:R-:W-:-:S04]  /*1d0c0*/  FADD.FTZ R89, R88, R89 ;  /* 0x0000005958597221 */ /* 0x000fc80000010000 */
[----:B------:R-:W-:-:S07]  /*1d0d0*/  IMAD.MOV.U32 R100, RZ, RZ, R89 ;  /* 0x000000ffff647224 */ /* 0x000fce00078e0059 */
[----:B------:R-:W-:Y:S05]  /*1d0e0*/  WARPSYNC.COLLECTIVE R221, `(.L_x_3828) ;  /* 0x00000000dd087348 */ /* 0x000fea0003c00000 */
[----:B------:R0:W1:Y:S02]  /*1d0f0*/  SHFL.BFLY P2, R222, R100, R223, R224 ;  /* 0x0c0000df64de7389 */ /* 0x00006400000400e0 */
[----:B01----:R-:W-:Y:S01]  /*1d100*/  ENDCOLLECTIVE ;  /* 0x000000000000791b */ /* 0x003fe20003800000 */
.L_x_3828:
[----:B------:R-:W-:Y:S02]  /*1d110*/  IMAD.MOV.U32 R223, RZ, RZ, 0x4 ;  /* 0x00000004ffdf7424 */ /* 0x000fe400078e00ff */
[----:B------:R-:W-:-:S04]  /*1d120*/  IMAD.MOV.U32 R90, RZ, RZ, R222 ;  /* 0x000000ffff5a7224 */ /* 0x000fc800078e00de */
[----:B------:R-:W-:-:S05]  /*1d130*/  FADD.FTZ R90, R89, R90 ;  /* 0x0000005a595a7221 */ /* 0x000fca0000010000 */
[----:B------:R-:W-:-:S07]  /*1d140*/  MOV R100, R90 ;  /* 0x0000005a00647202 */ /* 0x000fce0000000f00 */
[----:B------:R-:W-:Y:S05]  /*1d150*/  WARPSYNC.COLLECTIVE R221, `(.L_x_3829) ;  /* 0x00000000dd087348 */ /* 0x000fea0003c00000 */
[----:B------:R0:W1:Y:S02]  /*1d160*/  SHFL.BFLY P2, R222, R100, R223, R224 ;  /* 0x0c0000df64de7389 */ /* 0x00006400000400e0 */
[----:B01----:R-:W-:Y:S01]  /*1d170*/  ENDCOLLECTIVE ;  /* 0x000000000000791b */ /* 0x003fe20003800000 */
.L_x_3829:
[----:B------:R-:W-:Y:S01]  /*1d180*/  HFMA2.MMA R223, -RZ, RZ, 0, 4.76837158203125e-07 ;  /* 0x00000008ffdf7435 */ /* 0x000fe200000001ff */
[----:B------:R-:W-:-:S05]  /*1d190*/  MOV R91, R222 ;  /* 0x000000de005b7202 */ /* 0x000fca0000000f00 */
[----:B------:R-:W-:-:S04]  /*1d1a0*/  FADD.FTZ R91, R90, R91 ;  /* 0x0000005b5a5b7221 */ /* 0x000fc80000010000 */
[----:B------:R-:W-:-:S07]  /*1d1b0*/  IMAD.MOV.U32 R100, RZ, RZ, R91 ;  /* 0x000000ffff647224 */ /* 0x000fce00078e005b */
[----:B------:R-:W-:Y:S05]  /*1d1c0*/  WARPSYNC.COLLECTIVE R221, `(.L_x_3830) ;  /* 0x00000000dd087348 */ /* 0x000fea0003c00000 */
[----:B------:R0:W1:Y:S02]  /*1d1d0*/  SHFL.BFLY P2, R222, R100, R223, R224 ;  /* 0x0c0000df64de7389 */ /* 0x00006400000400e0 */
[----:B01----:R-:W-:Y:S01]  /*1d1e0*/  ENDCOLLECTIVE ;  /* 0x000000000000791b */ /* 0x003fe20003800000 */
.L_x_3830:
[----:B------:R-:W-:Y:S02]  /*1d1f0*/  IMAD.MOV.U32 R223, RZ, RZ, 0x10 ;  /* 0x00000010ffdf7424 */ /* 0x000fe400078e00ff */
[----:B------:R-:W-:-:S04]  /*1d200*/  IMAD.MOV.U32 R94, RZ, RZ, R222 ;  /* 0x000000ffff5e7224 */ /* 0x000fc800078e00de */
[----:B------:R-:W-:-:S05]  /*1d210*/  FADD.FTZ R94, R91, R94 ;  /* 0x0000005e5b5e7221 */ /* 0x000fca0000010000 */
[----:B------:R-:W-:-:S07]  /*1d220*/  MOV R100, R94 ;  /* 0x0000005e00647202 */ /* 0x000fce0000000f00 */
[----:B------:R-:W-:Y:S05]  /*1d230*/  WARPSYNC.COLLECTIVE R221, `(.L_x_3831) ;  /* 0x00000000dd087348 */ /* 0x000fea0003c00000 */
[----:B------:R0:W1:Y:S02]  /*1d240*/  SHFL.BFLY P2, R222, R100, R223, R224 ;  /* 0x0c0000df64de7389 */ /* 0x00006400000400e0 */
[----:B01----:R-:W-:Y:S01]  /*1d250*/  ENDCOLLECTIVE ;  /* 0x000000000000791b */ /* 0x003fe20003800000 */
.L_x_3831:
[----:B------:R-:W-:Y:S01]  /*1d260*/  MOV R93, R222 ;  /* 0x000000de005d7202 */ /* 0x000fe20000000f00 */
[----:B------:R-:W-:Y:S06]  /*1d270*/  BRA `(.L_x_3832) ;  /* 0xffffffd800f47947 */ /* 0x000fec000383ffff */
.L_x_3833:
        /* <DEDUP_REMOVED lines=16> */
.L_x_58331:


//--------------------- .text._ZN10layer_norm13ln_fwd_kernelINS_13Kernel_traitsI13__nv_bfloat16S2_S2_S2_fjLj2048ELj1ELj4ELj1ELj16ENS_18Kernel_traits_baseILj2048ES2_S2_S2_S2_fjLj128EEEEELb1ELb1ELb0ELb0EEEvNS_9FwdParamsE --------------------------
	.section	.text._ZN10layer_norm13ln_fwd_kernelINS_13Kernel_traitsI13__nv_bfloat16S2_S2_S2_fjLj2048ELj1ELj4ELj1ELj16ENS_18Kernel_traits_baseILj2048ES2_S2_S2_S2_fjLj128EEEEELb1ELb1ELb0ELb0EEEvNS_9FwdParamsE,"ax",@progbits
	.align	128
        .global         _ZN10layer_norm13ln_fwd_kernelINS_13Kernel_traitsI13__nv_bfloat16S2_S2_S2_fjLj2048ELj1ELj4ELj1ELj16ENS_18Kernel_traits_baseILj2048ES2_S2_S2_S2_fjLj128EEEEELb1ELb1ELb0ELb0EEEvNS_9FwdParamsE
        .type           _ZN10layer_norm13ln_fwd_kernelINS_13Kernel_traitsI13__nv_bfloat16S2_S2_S2_fjLj2048ELj1ELj4ELj1ELj16ENS_18Kernel_traits_baseILj2048ES2_S2_S2_S2_fjLj128EEEEELb1ELb1ELb0ELb0EEEvNS_9FwdParamsE,@function
        .size           _ZN10layer_norm13ln_fwd_kernelINS_13Kernel_traitsI13__nv_bfloat16S2_S2_S2_fjLj2048ELj1ELj4ELj1ELj16ENS_18Kernel_traits_baseILj2048ES2_S2_S2_S2_fjLj128EEEEELb1ELb1ELb0ELb0EEEvNS_9FwdParamsE,(.L_x_58332 - _ZN10layer_norm13ln_fwd_kernelINS_13Kernel_traitsI13__nv_bfloat16S2_S2_S2_fjLj2048ELj1ELj4ELj1ELj16ENS_18Kernel_traits_baseILj2048ES2_S2_S2_S2_fjLj128EEEEELb1ELb1ELb0ELb0EEEvNS_9FwdParamsE)
        .other          _ZN10layer_norm13ln_fwd_kernelINS_13Kernel_traitsI13__nv_bfloat16S2_S2_S2_fjLj2048ELj1ELj4ELj1ELj16ENS_18Kernel_traits_baseILj2048ES2_S2_S2_S2_fjLj128EEEEELb1ELb1ELb0ELb0EEEvNS_9FwdParamsE,@"STO_CUDA_ENTRY STV_DEFAULT"
_ZN10layer_norm13ln_fwd_kernelINS_13Kernel_traitsI13__nv_bfloat16S2_S2_S2_fjLj2048ELj1ELj4ELj1ELj16ENS_18Kernel_traits_baseILj2048ES2_S2_S2_S2_fjLj128EEEEELb1ELb1ELb0ELb0EEEvNS_9FwdParamsE:
.text._ZN10layer_norm13ln_fwd_kernelINS_13Kernel_traitsI13__nv_bfloat16S2_S2_S2_fjLj2048ELj1ELj4ELj1ELj16ENS_18Kernel_traits_baseILj2048ES2_S2_S2_S2_fjLj128EEEEELb1ELb1ELb0ELb0EEEvNS_9FwdParamsE:
[----:B------:R-:W0:Y:S08]  /*0000*/  LDC R1, c[0x0][0x28] ;  /* 0x00000a00ff017b82 */ /* 0x000e300000000800 */
[----:B------:R-:W1:Y:S01]  /*0010*/  LDC R29, c[0x0][0x2e8] ;  /* 0x0000ba00ff1d7b82 */ /* 0x000e620000000800 */
[----:B------:R-:W-:Y:S01]  /*0020*/  ULDC.U8 UR4, c[0x0][0x2f4] ;  /* 0x0000bd0000047ab9 */ /* 0x000fe20000000000 */
[----:B------:R-:W-:Y:S01]  /*0030*/  ULDC.64 UR6, c[0x0][0x2e0] ;  /* 0x0000b80000067ab9 */ /* 0x000fe20000000a00 */
[----:B------:R-:W-:Y:S01]  /*0040*/  ISETP.NE.AND P0, PT, RZ, UR4, PT ;  /* 0x00000004ff007c0c */ /* 0x000fe2000bf05270 */
[----:B------:R-:W-:Y:S01]  /*0050*/  IMAD.U32 R2, RZ, RZ, UR6 ;  /* 0x00000006ff027e24 */ /* 0x000fe2000f8e00ff */
[----:B------:R-:W-:Y:S01]  /*0060*/  MOV R3, UR7 ;  /* 0x0000000700037c02 */ /* 0x000fe20008000f00 */
[----:B------:R-:W-:Y:S01]  /*0070*/  ULDC.64 UR4, c[0x0][0x208] ;  /* 0x0000820000047ab9 */ /* 0x000fe20000000a00 */
[----:B0-----:R-:W-:Y:S01]  /*0080*/  VIADD R1, R1, 0xffffff80 ;  /* 0xffffff8001017836 */ /* 0x001fe20000000000 */
[----:B------:R-:W0:Y:S08]  /*0090*/  LDC R4, c[0x0][0x2ec] ;  /* 0x0000bb00ff047b82 */ /* 0x000e300000000800 */
[----:B------:R-:W2:Y:S01]  /*00a0*/  @P0 LDG.E.64 R2, desc[UR4][R2.64] ;  /* 0x0000000402020981 */ /* 0x000ea2000c1e1b00 */
[----:B------:R-:W3:Y:S01]  /*00b0*/  @P0 LDC R9, c[0x0][0x2f0] ;  /* 0x0000bc00ff090b82 */ /* 0x000ee20000000800 */
[----:B-1----:R-:W-:Y:S01]  /*00c0*/  @P0 IMAD.MOV.U32 R6, RZ, RZ, R29 ;  /* 0x000000ffff060224 */ /* 0x002fe200078e001d */
[----:B------:R-:W1:Y:S01]  /*00d0*/  S2R R16, SR_TID.X ;  /* 0x0000000000107919 */ /* 0x000e620000002100 */
[----:B------:R-:W4:Y:S01]  /*00e0*/  S2R R17, SR_CTAID.X ;  /* 0x0000000000117919 */ /* 0x000f220000002500 */
[----:B------:R-:W-:-:S04]  /*00f0*/  ULDC UR8, c[0x0][0x0] ;  /* 0x0000000000087ab9 */ /* 0x000fc80000000800 */
[----:B------:R-:W5:Y:S01]  /*0100*/  LDC R15, c[0x0][0x218] ;  /* 0x00008600ff0f7b82 */ /* 0x000f620000000800 */
[----:B0-----:R-:W-:-:S06]  /*0110*/  @P0 IMAD.MOV.U32 R7, RZ, RZ, R4 ;  /* 0x000000ffff070224 */ /* 0x001fcc00078e0004 */
[----:B------:R-:W3:Y:S01]  /*0120*/  @P0 LDG.E.64 R6, desc[UR4][R6.64] ;  /* 0x0000000406060981 */ /* 0x000ee2000c1e1b00 */
[----:B------:R-:W-:Y:S01]  /*0130*/  LOP3.LUT R5, R5, 0xfffffff7, RZ, 0xc0, !PT ;  /* 0xfffffff705057812 */ /* 0x000fe200078ec0ff */
[----:B------:R-:W-:Y:S01]  /*0140*/  BSSY B0, `(.L_x_3834) ;  /* 0x000005f000007945 */ /* 0x000fe20003800000 */
[----:B-1----:R-:W-:Y:S01]  /*0150*/  LOP3.LUT R19, R16, 0x1f, RZ, 0xc0, !PT ;  /* 0x0000001f10137812 */ /* 0x002fe200078ec0ff */
[----:B----4-:R-:W-:Y:S01]  /*0160*/  IMAD R0, R17, UR8, R16 ;  /* 0x0000000811007c24 */ /* 0x010fe2000f8e0210 */
[----:B--2---:R-:W-:Y:S02]  /*0170*/  @P0 R2UR UR6, R2 ;  /* 0x00000000020602ca */ /* 0x004fe400000e0000 */
[----:B------:R-:W-:-:S11]  /*0180*/  @P0 R2UR UR7, R3 ;  /* 0x00000000030702ca */ /* 0x000fd600000e0000 */
[----:B------:R-:W-:Y:S02]  /*0190*/  UIADD3 UR9, UR6, -0x61c88647, URZ ;  /* 0x9e3779b906097890 */ /* 0x000fe4000fffe03f */
[----:B------:R-:W-:Y:S02]  /*01a0*/  UIADD3 UR8, UR7, -0x4498517b, URZ ;  /* 0xbb67ae8507087890 */ /* 0x000fe4000fffe03f */
[----:B------:R-:W-:Y:S02]  /*01b0*/  UIADD3 UR10, UR6, 0x3c6ef372, URZ ;  /* 0x3c6ef372060a7890 */ /* 0x000fe4000fffe03f */
[----:B------:R-:W-:Y:S02]  /*01c0*/  UIADD3 UR11, UR7, 0x76cf5d0a, URZ ;  /* 0x76cf5d0a070b7890 */ /* 0x000fe4000fffe03f */
[----:B------:R-:W-:Y:S01]  /*01d0*/  UIADD3 UR12, UR7, 0x32370b8f, URZ ;  /* 0x32370b8f070c7890 */ /* 0x000fe2000fffe03f */
[----:B---3--:R-:W-:Y:S01]  /*01e0*/  @P0 IADD3 R29, P1, R6, R9, RZ ;  /* 0x00000009061d0210 */ /* 0x008fe20007f3e0ff */
[----:B------:R-:W-:Y:S01]  /*01f0*/  IMAD.WIDE.U32 R8, R0, -0x326172a9, RZ ;  /* 0xcd9e8d5700087825 */ /* 0x000fe200078e00ff */
[----:B------:R-:W-:-:S02]  /*0200*/  UIADD3 UR13, UR6, -0x255992d5, URZ ;  /* 0xdaa66d2b060d7890 */ /* 0x000fc4000fffe03f */
[----:B------:R-:W-:Y:S01]  /*0210*/  @P0 IADD3.X R4, RZ, R7, RZ, P1, !PT ;  /* 0x00000007ff040210 */ /* 0x000fe20000ffe4ff */
[----:B------:R-:W-:Y:S02]  /*0220*/  UIADD3 UR14, UR6, 0x78dde6e4, URZ ;  /* 0x78dde6e4060e7890 */ /* 0x000fe4000fffe03f */
[----:B------:R-:W-:Y:S01]  /*0230*/  UIADD3 UR15, UR7, -0x126145ec, URZ ;  /* 0xed9eba14070f7890 */ /* 0x000fe2000fffe03f */
[--C-:B------:R-:W-:Y:S01]  /*0240*/  SHF.R.U32.HI R2, RZ, 0x2, R4.reuse ;  /* 0x00000002ff027819 */ /* 0x100fe20000011604 */
[----:B------:R-:W-:Y:S01]  /*0250*/  UIADD3 UR17, UR7, -0x56f99767, URZ ;  /* 0xa906689907117890 */ /* 0x000fe2000fffe03f */
[----:B------:R-:W-:Y:S01]  /*0260*/  SHF.R.U64 R3, R29, 0x2, R4 ;  /* 0x000000021d037819 */ /* 0x000fe20000001204 */
[----:B------:R-:W-:Y:S02]  /*0270*/  UIADD3 UR16, UR6, 0x1715609d, URZ ;  /* 0x1715609d06107890 */ /* 0x000fe4000fffe03f */
[----:B------:R-:W-:Y:S01]  /*0280*/  LOP3.LUT R10, R9, UR6, R2, 0x96, !PT ;  /* 0x00000006090a7c12 */ /* 0x000fe2000f8e9602 */
[----:B------:R-:W-:Y:S01]  /*0290*/  UIADD3 UR18, UR6, -0x4ab325aa, URZ ;  /* 0xb54cda5606127890 */ /* 0x000fe2000fffe03f */
[----:B-----5:R-:W-:Y:S01]  /*02a0*/  SHF.R.S32.HI R4, RZ, 0x1f, R15 ;  /* 0x0000001fff047819 */ /* 0x020fe2000001140f */
[----:B------:R-:W-:Y:S01]  /*02b0*/  IMAD.WIDE.U32 R6, R3, -0x2daee0ad, RZ ;  /* 0xd2511f5303067825 */ /* 0x000fe200078e00ff */
[----:B------:R-:W-:-:S02]  /*02c0*/  UIADD3 UR19, UR7, 0x646e171e, URZ ;  /* 0x646e171e07137890 */ /* 0x000fc4000fffe03f */
[----:B------:R-:W-:Y:S01]  /*02d0*/  LEA.HI R4, R4, R15, RZ, 0x3 ;  /* 0x0000000f04047211 */ /* 0x000fe200078f18ff */
[----:B------:R-:W-:Y:S01]  /*02e0*/  IMAD.WIDE.U32 R10, R10, -0x2daee0ad, RZ ;  /* 0xd2511f530a0a7825 */ /* 0x000fe200078e00ff */
[----:B------:R-:W-:Y:S01]  /*02f0*/  LOP3.LUT R7, R7, UR7, RZ, 0x3c, !PT ;  /* 0x0000000707077c12 */ /* 0x000fe2000f8e3cff */
[----:B------:R-:W-:Y:S02]  /*0300*/  UIADD3 UR20, UR6, 0x5384540f, URZ ;  /* 0x5384540f06147890 */ /* 0x000fe4000fffe03f */
[----:B------:R-:W-:Y:S01]  /*0310*/  UIADD3 UR21, UR7, 0x1fd5c5a3, URZ ;  /* 0x1fd5c5a307157890 */ /* 0x000fe2000fffe03f */
[----:B------:R-:W-:Y:S01]  /*0320*/  LOP3.LUT R12, R11, UR8, R6, 0x96, !PT ;  /* 0x000000080b0c7c12 */ /* 0x000fe2000f8e9606 */
[----:B------:R-:W-:Y:S01]  /*0330*/  IMAD.WIDE.U32 R6, R7, -0x326172a9, RZ ;  /* 0xcd9e8d5707067825 */ /* 0x000fe200078e00ff */
[----:B------:R-:W-:Y:S02]  /*0340*/  UIADD3 UR22, UR6, -0xe443238, URZ ;  /* 0xf1bbcdc806167890 */ /* 0x000fe4000fffe03f */
[----:B------:R-:W-:Y:S01]  /*0350*/  UIADD3 UR23, UR7, -0x24c28bd8, URZ ;  /* 0xdb3d742807177890 */ /* 0x000fe2000fffe03f */
[----:B------:R-:W-:Y:S01]  /*0360*/  IMAD.WIDE.U32 R12, R12, -0x326172a9, RZ ;  /* 0xcd9e8d570c0c7825 */ /* 0x000fe200078e00ff */
[----:B------:R-:W-:Y:S01]  /*0370*/  LOP3.LUT R7, R7, UR9, R8, 0x96, !PT ;  /* 0x0000000907077c12 */ /* 0x000fe2000f8e9608 */
[----:B------:R-:W-:-:S03]  /*0380*/  UIADD3 UR24, UR6, -0x700cb87f, URZ ;  /* 0x8ff3478106187890 */ /* 0x000fc6000fffe03f */
[----:B------:R-:W-:Y:S01]  /*0390*/  LOP3.LUT R8, R13, UR10, R6, 0x96, !PT ;  /* 0x0000000a0d087c12 */ /* 0x000fe2000f8e9606 */
[----:B------:R-:W-:-:S04]  /*03a0*/  IMAD.WIDE.U32 R6, R7, -0x2daee0ad, RZ ;  /* 0xd2511f5307067825 */ /* 0x000fc800078e00ff */
[----:B------:R-:W-:Y:S01]  /*03b0*/  IMAD.WIDE.U32 R8, R8, -0x2daee0ad, RZ ;  /* 0xd2511f5308087825 */ /* 0x000fe200078e00ff */
[----:B------:R-:W-:-:S04]  /*03c0*/  LOP3.LUT R7, R7, UR11, R10, 0x96, !PT ;  /* 0x0000000b07077c12 */ /* 0x000fc8000f8e960a */
[----:B------:R-:W-:Y:S01]  /*03d0*/  LOP3.LUT R10, R9, UR12, R6, 0x96, !PT ;  /* 0x0000000c090a7c12 */ /* 0x000fe2000f8e9606 */
[----:B------:R-:W-:Y:S01]  /*03e0*/  IMAD.WIDE.U32 R6, R7, -0x326172a9, RZ ;  /* 0xcd9e8d5707067825 */ /* 0x000fe200078e00ff */
[----:B------:R-:W-:-:S03]  /*03f0*/  LOP3.LUT R9, R19, 0x1f, RZ, 0x3c, !PT ;  /* 0x0000001f13097812 */ /* 0x000fc600078e3cff */
[----:B------:R-:W-:Y:S01]  /*0400*/  IMAD.WIDE.U32 R10, R10, -0x326172a9, RZ ;  /* 0xcd9e8d570a0a7825 */ /* 0x000fe200078e00ff */
[----:B------:R-:W-:Y:S02]  /*0410*/  LEA.HI.SX32 R4, R4, R9, 0x1d ;  /* 0x0000000904047211 */ /* 0x000fe400078feaff */
[----:B------:R-:W-:Y:S02]  /*0420*/  LOP3.LUT R7, R7, UR13, R12, 0x96, !PT ;  /* 0x0000000d07077c12 */ /* 0x000fe4000f8e960c */
[C---:B------:R-:W-:Y:S02]  /*0430*/  LOP3.LUT P6, RZ, R4.reuse, 0xffffffe0, RZ, 0xc0, !PT ;  /* 0xffffffe004ff7812 */ /* 0x040fe400078cc0ff */
[C---:B------:R-:W-:Y:S02]  /*0440*/  ISETP.GE.U32.AND P5, PT, R4.reuse, 0x40, PT ;  /* 0x000000400400780c */ /* 0x040fe40003fa6070 */
[C---:B------:R-:W-:Y:S02]  /*0450*/  ISETP.GE.U32.AND P4, PT, R4.reuse, 0x60, PT ;  /* 0x000000600400780c */ /* 0x040fe40003f86070 */
[----:B------:R-:W-:-:S02]  /*0460*/  ISETP.GE.U32.AND P3, PT, R4, 0x80, PT ;  /* 0x000000800400780c */ /* 0x000fc40003f66070 */
[----:B------:R-:W-:Y:S01]  /*0470*/  LOP3.LUT R14, R11, UR14, R6, 0x96, !PT ;  /* 0x0000000e0b0e7c12 */ /* 0x000fe2000f8e9606 */
[----:B------:R-:W-:Y:S01]  /*0480*/  IMAD.WIDE.U32 R6, R7, -0x2daee0ad, RZ ;  /* 0xd2511f5307067825 */ /* 0x000fe200078e00ff */
[----:B------:R-:W-:-:S03]  /*0490*/  ISETP.GE.U32.AND P2, PT, R4, 0xa0, PT ;  /* 0x000000a00400780c */ /* 0x000fc60003f46070 */
[----:B------:R-:W-:Y:S01]  /*04a0*/  @P6 LOP3.LUT R5, R5, 0x8, RZ, 0xfc, !PT ;  /* 0x0000000805056812 */ /* 0x000fe200078efcff */
[----:B------:R-:W-:Y:S01]  /*04b0*/  IMAD.WIDE.U32 R14, R14, -0x2daee0ad, RZ ;  /* 0xd2511f530e0e7825 */ /* 0x000fe200078e00ff */
[----:B------:R-:W-:Y:S02]  /*04c0*/  LOP3.LUT R7, R7, UR15, R8, 0x96, !PT ;  /* 0x0000000f07077c12 */ /* 0x000fe4000f8e9608 */
[----:B------:R-:W-:Y:S02]  /*04d0*/  LOP3.LUT R5, R5, 0xfffffbff, RZ, 0xc0, !PT ;  /* 0xfffffbff05057812 */ /* 0x000fe400078ec0ff */
[----:B------:R-:W-:Y:S01]  /*04e0*/  LOP3.LUT R12, R15, UR17, R6, 0x96, !PT ;  /* 0x000000110f0c7c12 */ /* 0x000fe2000f8e9606 */
[----:B------:R-:W-:Y:S01]  /*04f0*/  IMAD.WIDE.U32 R6, R7, -0x326172a9, RZ ;  /* 0xcd9e8d5707067825 */ /* 0x000fe200078e00ff */
[----:B------:R-:W-:-:S03]  /*0500*/  @P5 LOP3.LUT R5, R5, 0x400, RZ, 0xfc, !PT ;  /* 0x0000040005055812 */ /* 0x000fc600078efcff */
[----:B------:R-:W-:Y:S01]  /*0510*/  IMAD.WIDE.U32 R12, R12, -0x326172a9, RZ ;  /* 0xcd9e8d570c0c7825 */ /* 0x000fe200078e00ff */
[----:B------:R-:W-:Y:S02]  /*0520*/  LOP3.LUT R5, R5, 0xfffffdff, RZ, 0xc0, !PT ;  /* 0xfffffdff05057812 */ /* 0x000fe400078ec0ff */
[----:B------:R-:W-:Y:S02]  /*0530*/  LOP3.LUT R108, R7, UR16, R10, 0x96, !PT ;  /* 0x00000010076c7c12 */ /* 0x000fe4000f8e960a */
[----:B------:R-:W-:Y:S02]  /*0540*/  @P4 LOP3.LUT R5, R5, 0x200, RZ, 0xfc, !PT ;  /* 0x0000020005054812 */ /* 0x000fe400078efcff */
[----:B------:R-:W-:Y:S02]  /*0550*/  LOP3.LUT R110, R13, UR18, R6, 0x96, !PT ;  /* 0x000000120d6e7c12 */ /* 0x000fe4000f8e9606 */
[----:B------:R-:W-:-:S04]  /*0560*/  LOP3.LUT R5, R5, 0xfffffeff, RZ, 0xc0, !PT ;  /* 0xfffffeff05057812 */ /* 0x000fc800078ec0ff */
[----:B------:R-:W-:-:S04]  /*0570*/  @P3 LOP3.LUT R5, R5, 0x100, RZ, 0xfc, !PT ;  /* 0x0000010005053812 */ /* 0x000fc800078efcff */
[----:B------:R-:W-:-:S04]  /*0580*/  LOP3.LUT R5, R5, 0xffffff7f, RZ, 0xc0, !PT ;  /* 0xffffff7f05057812 */ /* 0x000fc800078ec0ff */
[----:B------:R-:W-:Y:S01]  /*0590*/  @P2 LOP3.LUT R5, R5, 0x80, RZ, 0xfc, !PT ;  /* 0x0000008005052812 */ /* 0x000fe200078efcff */
[----:B------:R-:W-:Y:S06]  /*05a0*/  @!P6 BRA `(.L_x_3835) ;  /* 0x000000000060e947 */ /* 0x000fec0003800000 */
        /* <DEDUP_REMOVED lines=24> */
.L_x_3835:
[----:B------:R-:W-:Y:S05]  /*0730*/  BSYNC B0 ;  /* 0x0000000000007941 */ /* 0x000fea0003800000 */
.L_x_3834:
        /* <DEDUP_REMOVED lines=26> */
.L_x_3837:
[----:B------:R-:W-:Y:S05]  /*08e0*/  BSYNC B0 ;  /* 0x0000000000007941 */ /* 0x000fea0003800000 */
.L_x_3836:
        /* <DEDUP_REMOVED lines=26> */
.L_x_3839:
[----:B------:R-:W-:Y:S05]  /*0a90*/  BSYNC B0 ;  /* 0x0000000000007941 */ /* 0x000fea0003800000 */
.L_x_3838:
        /* <DEDUP_REMOVED lines=26> */
.L_x_3841:
[----:B------:R-:W-:Y:S05]  /*0c40*/  BSYNC B0 ;  /* 0x0000000000007941 */ /* 0x000fea0003800000 */
.L_x_3840:
        /* <DEDUP_REMOVED lines=26> */
.L_x_3843:
[----:B------:R-:W-:Y:S05]  /*0df0*/  BSYNC B0 ;  /* 0x0000000000007941 */ /* 0x000fea0003800000 */
.L_x_3842:
        /* <DEDUP_REMOVED lines=11> */
[----:B------:R-:W-:Y:S01]  /*0eb0*/  ULDC.64 UR28, c[0x0][0x278] ;  /* 0x00009e00001c7ab9 */ /* 0x000fe20000000a00 */
[----:B------:R-:W-:Y:S01]  /*0ec0*/  ULDC.64 UR26, c[0x0][0x2c8] ;  /* 0x0000b200001a7ab9 */ /* 0x000fe20000000a00 */
[C---:B------:R-:W-:Y:S01]  /*0ed0*/  LEA R96, P0, R19.reuse, UR28, 0x4 ;  /* 0x0000001c13607c11 */ /* 0x040fe2000f8020ff */
[----:B------:R-:W0:Y:S03]  /*0ee0*/  LDC.64 R6, c[0x0][0x260] ;  /* 0x00009800ff067b82 */ /* 0x000e260000000a00 */
[----:B------:R-:W-:Y:S02]  /*0ef0*/  LEA.HI.X R97, R19, UR29, RZ, 0x4, P0 ;  /* 0x0000001d13617c11 */ /* 0x000fe400080f24ff */
[----:B------:R-:W-:-:S04]  /*0f00*/  ISETP.NE.U32.AND P0, PT, RZ, UR26, PT ;  /* 0x0000001aff007c0c */ /* 0x000fc8000bf05070 */
[----:B------:R-:W-:Y:S01]  /*0f10*/  ISETP.NE.AND.EX P0, PT, RZ, UR27, PT, P0 ;  /* 0x0000001bff007c0c */ /* 0x000fe2000bf05300 */
[----:B------:R-:W2:-:S12]  /*0f20*/  LDG.E.128 R96, desc[UR4][R96.64] ;  /* 0x0000000460607981 */ /* 0x000e98000c1e1d00 */
[C---:B------:R-:W-:Y:S01]  /*0f30*/  @P0 LEA R50, P1, R19.reuse, UR26, 0x4 ;  /* 0x0000001a13320c11 */ /* 0x040fe2000f8220ff */
[----:B0-----:R-:W-:-:S03]  /*0f40*/  IMAD.WIDE.U32 R6, R19, 0x10, R6 ;  /* 0x0000001013067825 */ /* 0x001fc600078e0006 */
[C---:B------:R-:W-:Y:S02]  /*0f50*/  @P0 LEA.HI.X R51, R19.reuse, UR27, RZ, 0x4, P1 ;  /* 0x0000001b13330c11 */ /* 0x040fe400088f24ff */
[----:B------:R-:W3:Y:S04]  /*0f60*/  LDG.E.128 R8, desc[UR4][R6.64] ;  /* 0x0000000406087981 */ /* 0x000ee8000c1e1d00 */
[----:B------:R-:W5:Y:S01]  /*0f70*/  @P0 LDG.E.128 R48, desc[UR4][R50.64] ;  /* 0x0000000432300981 */ /* 0x000f62000c1e1d00 */
[----:B------:R-:W-:Y:S01]  /*0f80*/  VIADD R19, R19, 0x20 ;  /* 0x0000002013137836 */ /* 0x000fe20000000000 */
[----:B--2---:R-:W-:Y:S02]  /*0f90*/  PRMT R216, R96, 0x7632, R216 ;  /* 0x0000763260d87816 */ /* 0x004fe400000000d8 */
[----:B------:R-:W-:-:S02]  /*0fa0*/  PRMT R215, R97, 0x7632, R215 ;  /* 0x0000763261d77816 */ /* 0x000fc400000000d7 */
[----:B------:R-:W-:Y:S02]  /*0fb0*/  PRMT R214, R98, 0x7632, R214 ;  /* 0x0000763262d67816 */ /* 0x000fe400000000d6 */
[----:B------:R-:W-:Y:S02]  /*0fc0*/  PRMT R213, R99, 0x7632, R213 ;  /* 0x0000763263d57816 */ /* 0x000fe400000000d5 */
[----:B---3--:R-:W-:Y:S02]  /*0fd0*/  PRMT R135, R8, 0x7632, R135 ;  /* 0x0000763208877816 */ /* 0x008fe40000000087 */
[----:B------:R-:W-:Y:S02]  /*0fe0*/  PRMT R30, R9, 0x7632, R30 ;  /* 0x00007632091e7816 */ /* 0x000fe4000000001e */
[----:B------:R-:W-:Y:S02]  /*0ff0*/  PRMT R31, R10, 0x7632, R31 ;  /* 0x000076320a1f7816 */ /* 0x000fe4000000001f */
[----:B------:R-:W-:-:S02]  /*1000*/  @!P0 CS2R R48, SRZ ;  /* 0x0000000000308805 */ /* 0x000fc4000001ff00 */
[----:B------:R-:W-:Y:S02]  /*1010*/  PRMT R32, R11, 0x7632, R32 ;  /* 0x000076320b207816 */ /* 0x000fe40000000020 */
[----:B------:R-:W-:-:S07]  /*1020*/  @!P0 CS2R R50, SRZ ;  /* 0x0000000000328805 */ /* 0x000fce000001ff00 */
.L_x_3845:
[----:B------:R-:W-:Y:S05]  /*1030*/  BSYNC B0 ;  /* 0x0000000000007941 */ /* 0x000fea0003800000 */
.L_x_3844:
        /* <DEDUP_REMOVED lines=23> */
[----:B------:R-:W-:Y:S01]  /*11b0*/  VIADD R19, R19, 0x20 ;  /* 0x0000002013137836 */ /* 0x000fe20000000000 */
        /* <DEDUP_REMOVED lines=10> */
.L_x_3847:
[----:B------:R-:W-:Y:S05]  /*1260*/  BSYNC B0 ;  /* 0x0000000000007941 */ /* 0x000fea0003800000 */
.L_x_3846:
        /* <DEDUP_REMOVED lines=29> */
.L_x_3849:
[----:B------:R-:W-:Y:S05]  /*1440*/  BSYNC B0 ;  /* 0x0000000000007941 */ /* 0x000fea0003800000 */
.L_x_3848:
        /* <DEDUP_REMOVED lines=9> */
[----:B------:R0:W-:Y:S01]  /*14e0*/  STL [R1+0x78], R7 ;  /* 0x0000780701007387 */ /* 0x0001e20000100800 */
[----:B------:R-:W-:Y:S01]  /*14f0*/  SHF.L.U32 R8, R11, 0x10, RZ ;  /* 0x000000100b087819 */ /* 0x000fe200000006ff */
[----:B------:R-:W-:Y:S01]  /*1500*/  IMAD.U32 R9, R12, 0x10000, RZ ;  /* 0x000100000c097824 */ /* 0x000fe200078e00ff */
[----:B------:R-:W-:Y:S01]  /*1510*/  SHF.L.U32 R11, R14, 0x10, RZ ;  /* 0x000000100e0b7819 */ /* 0x000fe200000006ff */
[----:B------:R1:W-:Y:S01]  /*1520*/  STL [R1+0x74], R65 ;  /* 0x0000744101007387 */ /* 0x0003e20000100800 */
[C---:B-----5:R-:W-:Y:S01]  /*1530*/  PRMT R134, R48.reuse, 0x7632, R134 ;  /* 0x0000763230867816 */ /* 0x060fe20000000086 */
[----:B------:R-:W-:Y:S01]  /*1540*/  IMAD.U32 R138, R48, 0x10000, RZ ;  /* 0x00010000308a7824 */ /* 0x000fe200078e00ff */
[----:B------:R-:W-:Y:S01]  /*1550*/  SHF.L.U32 R14, R17, 0x10, RZ ;  /* 0x00000010110e7819 */ /* 0x000fe200000006ff */
[----:B------:R2:W-:Y:S01]  /*1560*/  STL [R1+0x70], R64 ;  /* 0x0000704001007387 */ /* 0x0005e20000100800 */
[----:B------:R-:W-:Y:S01]  /*1570*/  IMAD.U32 R12, R15, 0x10000, RZ ;  /* 0x000100000f0c7824 */ /* 0x000fe200078e00ff */
[----:B------:R-:W-:Y:S01]  /*1580*/  PRMT R48, R49, 0x7632, R48 ;  /* 0x0000763231307816 */ /* 0x000fe20000000030 */
[----:B0-----:R-:W-:Y:S01]  /*1590*/  IMAD.U32 R7, R67, 0x10000, RZ ;  /* 0x0001000043077824 */ /* 0x001fe200078e00ff */
[----:B------:R-:W-:Y:S01]  /*15a0*/  SHF.L.U32 R132, R49, 0x10, RZ ;  /* 0x0000001031847819 */ /* 0x000fe200000006ff */
[----:B------:R-:W-:Y:S01]  /*15b0*/  IMAD.U32 R15, R18, 0x10000, RZ ;  /* 0x00010000120f7824 */ /* 0x000fe200078e00ff */
[----:B-1----:R-:W-:Y:S01]  /*15c0*/  SHF.L.U32 R65, R72, 0x10, RZ ;  /* 0x0000001048417819 */ /* 0x002fe200000006ff */
[C---:B------:R-:W-:Y:S01]  /*15d0*/  IMAD.U32 R17, R50.reuse, 0x10000, RZ ;  /* 0x0001000032117824 */ /* 0x040fe200078e00ff */
[----:B------:R0:W-:Y:S01]  /*15e0*/  STL [R1+0x6c], R7 ;  /* 0x00006c0701007387 */ /* 0x0001e20000100800 */
[----:B------:R-:W-:Y:S01]  /*15f0*/  PRMT R49, R50, 0x7632, R49 ;  /* 0x0000763232317816 */ /* 0x000fe20000000031 */
[----:B--2---:R-:W-:Y:S01]  /*1600*/  IMAD.U32 R64, R73, 0x10000, RZ ;  /* 0x0001000049407824 */ /* 0x004fe200078e00ff */
[C---:B------:R-:W-:Y:S01]  /*1610*/  PRMT R50, R51.reuse, 0x7632, R50 ;  /* 0x0000763233327816 */ /* 0x040fe20000000032 */
[----:B------:R1:W-:Y:S01]  /*1620*/  STL [R1+0x68], R65 ;  /* 0x0000684101007387 */ /* 0x0003e20000100800 */
[----:B------:R-:W-:Y:S01]  /*1630*/  IMAD.U32 R18, R51, 0x10000, RZ ;  /* 0x0001000033127824 */ /* 0x000fe200078e00ff */
[----:B------:R-:W-:Y:S01]  /*1640*/  PRMT R202, R192, 0x7632, R202 ;  /* 0x00007632c0ca7816 */ /* 0x000fe200000000ca */
[----:B------:R-:W-:Y:S01]  /*1650*/  IMAD.U32 R154, R52, 0x10000, RZ ;  /* 0x00010000349a7824 */ /* 0x000fe200078e00ff */
[----:B------:R2:W-:Y:S01]  /*1660*/  STL [R1+0x64], R64 ;  /* 0x0000644001007387 */ /* 0x0005e20000100800 */
[----:B------:R-:W-:Y:S01]  /*1670*/  SHF.L.U32 R204, R192, 0x10, RZ ;  /* 0x00000010c0cc7819 */ /* 0x000fe200000006ff */
[----:B0-----:R-:W-:Y:S01]  /*1680*/  IMAD.U32 R7, R74, 0x10000, RZ ;  /* 0x000100004a077824 */ /* 0x001fe200078e00ff */
[----:B------:R-:W-:Y:S01]  /*1690*/  PRMT R152, R52, 0x7632, R152 ;  /* 0x0000763234987816 */ /* 0x000fe20000000098 */
[----:B------:R-:W-:Y:S01]  /*16a0*/  IMAD.U32 R192, R180, 0x10000, RZ ;  /* 0x00010000b4c07824 */ /* 0x000fe200078e00ff */
[----:B------:R-:W-:Y:S01]  /*16b0*/  PRMT R51, R20, 0x7632, R51 ;  /* 0x0000763214337816 */ /* 0x000fe20000000033 */
[----:B------:R-:W-:Y:S01]  /*16c0*/  IMAD.U32 R150, R53, 0x10000, RZ ;  /* 0x0001000035967824 */ /* 0x000fe200078e00ff */
[----:B-1----:R-:W-:Y:S01]  /*16d0*/  SHF.L.U32 R65, R75, 0x10, RZ ;  /* 0x000000104b417819 */ /* 0x002fe200000006ff */
[----:B------:R0:W-:Y:S01]  /*16e0*/  STL [R1+0x60], R7 ;  /* 0x0000600701007387 */ /* 0x0001e20000100800 */
[----:B------:R-:W-:Y:S01]  /*16f0*/  PRMT R190, R180, 0x7632, R190 ;  /* 0x00007632b4be7816 */ /* 0x000fe200000000be */
[----:B--2---:R-:W-:Y:S01]  /*1700*/  IMAD.U32 R64, R80, 0x10000, RZ ;  /* 0x0001000050407824 */ /* 0x004fe200078e00ff */
[----:B------:R-:W-:Y:S01]  /*1710*/  PRMT R47, R161, 0x7632, R47 ;  /* 0x00007632a12f7816 */ /* 0x000fe2000000002f */
[----:B------:R1:W-:Y:S01]  /*1720*/  STL [R1+0x5c], R65 ;  /* 0x00005c4101007387 */ /* 0x0003e20000100800 */
[----:B------:R-:W-:Y:S01]  /*1730*/  PRMT R148, R53, 0x7632, R148 ;  /* 0x0000763235947816 */ /* 0x000fe20000000094 */
[----:B------:R-:W-:Y:S01]  /*1740*/  IMAD.U32 R250, R61, 0x10000, RZ ;  /* 0x000100003dfa7824 */ /* 0x000fe200078e00ff */
[C---:B------:R-:W-:Y:S01]  /*1750*/  PRMT R144, R54.reuse, 0x7632, R144 ;  /* 0x0000763236907816 */ /* 0x040fe20000000090 */
[----:B------:R2:W-:Y:S01]  /*1760*/  STL [R1+0x58], R64 ;  /* 0x0000584001007387 */ /* 0x0005e20000100800 */
[----:B------:R-:W-:Y:S01]  /*1770*/  SHF.L.U32 R146, R54, 0x10, RZ ;  /* 0x0000001036927819 */ /* 0x000fe200000006ff */
[----:B0-----:R-:W-:Y:S01]  /*1780*/  IMAD.U32 R7, R81, 0x10000, RZ ;  /* 0x0001000051077824 */ /* 0x001fe200078e00ff */
[----:B------:R-:W-:Y:S01]  /*1790*/  PRMT R52, R21, 0x7632, R52 ;  /* 0x0000763215347816 */ /* 0x000fe20000000034 */
[----:B------:R-:W-:Y:S01]  /*17a0*/  IMAD.U32 R147, R58, 0x10000, RZ ;  /* 0x000100003a937824 */ /* 0x000fe200078e00ff */
[----:B------:R-:W-:Y:S01]  /*17b0*/  SHF.L.U32 R151, R57, 0x10, RZ ;  /* 0x0000001039977819 */ /* 0x000fe200000006ff */
[----:B------:R-:W-:Y:S01]  /*17c0*/  IMAD.U32 R143, R59, 0x10000, RZ ;  /* 0x000100003b8f7824 */ /* 0x000fe200078e00ff */
[----:B-1----:R-:W-:Y:S01]  /*17d0*/  SHF.L.U32 R65, R82, 0x10, RZ ;  /* 0x0000001052417819 */ /* 0x002fe200000006ff */
[----:B------:R0:W-:Y:S01]  /*17e0*/  STL [R1+0x54], R7 ;  /* 0x0000540701007387 */ /* 0x0001e20000100800 */
[----:B------:R-:W-:Y:S01]  /*17f0*/  PRMT R199, R193, 0x7632, R199 ;  /* 0x00007632c1c77816 */ /* 0x000fe200000000c7 */
[----:B--2---:R-:W-:Y:S01]  /*1800*/  IMAD.U32 R64, R83, 0x10000, RZ ;  /* 0x0001000053407824 */ /* 0x004fe200078e00ff */
[----:B------:R-:W-:Y:S01]  /*1810*/  PRMT R187, R181, 0x7632, R187 ;  /* 0x00007632b5bb7816 */ /* 0x000fe200000000bb */
[----:B------:R1:W-:Y:S01]  /*1820*/  STL [R1+0x50], R65 ;  /* 0x0000504101007387 */ /* 0x0003e20000100800 */
[----:B------:R-:W-:Y:S01]  /*1830*/  IMAD.U32 R201, R193, 0x10000, RZ ;  /* 0x00010000c1c97824 */ /* 0x000fe200078e00ff */
[C---:B------:R-:W-:Y:S01]  /*1840*/  PRMT R178, R168.reuse, 0x7632, R178 ;  /* 0x00007632a8b27816 */ /* 0x040fe200000000b2 */
[----:B------:R-:W-:Y:S01]  /*1850*/  IMAD.U32 R189, R181, 0x10000, RZ ;  /* 0x00010000b5bd7824 */ /* 0x000fe200078e00ff */
[----:B------:R2:W-:Y:S01]  /*1860*/  STL [R1+0x4c], R64 ;  /* 0x00004c4001007387 */ /* 0x0005e20000100800 */
[----:B------:R-:W-:Y:S01]  /*1870*/  IMAD.U32 R180, R168, 0x10000, RZ ;  /* 0x00010000a8b47824 */ /* 0x000fe200078e00ff */
[C---:B------:R-:W-:Y:S01]  /*1880*/  PRMT R140, R55.reuse, 0x7632, R140 ;  /* 0x00007632378c7816 */ /* 0x040fe2000000008c */
[----:B0-----:R-:W-:Y:S01]  /*1890*/  IMAD.U32 R7, R88, 0x10000, RZ ;  /* 0x0001000058077824 */ /* 0x001fe200078e00ff */
[----:B------:R-:W-:Y:S01]  /*18a0*/  PRMT R53, R22, 0x7632, R53 ;  /* 0x0000763216357816 */ /* 0x000fe20000000035 */
[----:B------:R-:W-:Y:S01]  /*18b0*/  IMAD.U32 R142, R55, 0x10000, RZ ;  /* 0x00010000378e7824 */ /* 0x000fe200078e00ff */
[----:B-1----:R-:W-:Y:S01]  /*18c0*/  SHF.L.U32 R65, R89, 0x10, RZ ;  /* 0x0000001059417819 */ /* 0x002fe200000006ff */
[----:B------:R-:W-:Y:S01]  /*18d0*/  IMAD.U32 R155, R56, 0x10000, RZ ;  /* 0x00010000389b7824 */ /* 0x000fe200078e00ff */
[----:B------:R0:W-:Y:S01]  /*18e0*/  STL [R1+0x48], R7 ;  /* 0x0000480701007387 */ /* 0x0001e20000100800 */
[----:B------:R-:W-:Y:S01]  /*18f0*/  PRMT R54, R23, 0x7632, R54 ;  /* 0x0000763217367816 */ /* 0x000fe20000000036 */
[----:B--2---:R-:W-:Y:S01]  /*1900*/  IMAD.U32 R64, R90, 0x10000, RZ ;  /* 0x000100005a407824 */ /* 0x004fe200078e00ff */
[----:B------:R-:W-:Y:S01]  /*1910*/  PRMT R193, R195, 0x7632, R193 ;  /* 0x00007632c3c17816 */ /* 0x000fe200000000c1 */
[----:B------:R1:W-:Y:S01]  /*1920*/  STL [R1+0x44], R65 ;  /* 0x0000444101007387 */ /* 0x0003e20000100800 */
[----:B------:R-:W-:Y:S01]  /*1930*/  PRMT R184, R182, 0x7632, R184 ;  /* 0x00007632b6b87816 */ /* 0x000fe200000000b8 */
[----:B------:R-:W-:Y:S01]  /*1940*/  IMAD R28, R28, -0x2daee0ad, RZ ;  /* 0xd2511f531c1c7824 */ /* 0x000fe200078e02ff */
[----:B------:R-:W-:Y:S01]  /*1950*/  PRMT R181, R183, 0x7632, R181 ;  /* 0x00007632b7b57816 */ /* 0x000fe200000000b5 */
[----:B------:R2:W-:Y:S01]  /*1960*/  STL [R1+0x40], R64 ;  /* 0x0000404001007387 */ /* 0x0005e20000100800 */
[----:B------:R-:W-:Y:S01]  /*1970*/  PRMT R175, R169, 0x7632, R175 ;  /* 0x00007632a9af7816 */ /* 0x000fe200000000af */
[----:B0-----:R-:W-:Y:S01]  /*1980*/  IMAD.U32 R7, R91, 0x10000, RZ ;  /* 0x000100005b077824 */ /* 0x001fe200078e00ff */
[----:B------:R-:W-:Y:S01]  /*1990*/  SHF.L.U32 R177, R169, 0x10, RZ ;  /* 0x00000010a9b17819 */ /* 0x000fe200000006ff */
[----:B------:R-:W-:Y:S01]  /*19a0*/  IMAD R108, R108, -0x326172a9, RZ ;  /* 0xcd9e8d576c6c7824 */ /* 0x000fe200078e02ff */
[----:B------:R-:W-:Y:S01]  /*19b0*/  PRMT R172, R170, 0x7632, R172 ;  /* 0x00007632aaac7816 */ /* 0x000fe200000000ac */
[----:B------:R-:W-:Y:S01]  /*19c0*/  IMAD.HI.U32 R61, R42, -0x326172a9, RZ ;  /* 0xcd9e8d572a3d7827 */ /* 0x000fe200078e00ff */
[----:B-1----:R-:W-:Y:S01]  /*19d0*/  SHF.L.U32 R65, R92, 0x10, RZ ;  /* 0x000000105c417819 */ /* 0x002fe200000006ff */
[----:B------:R0:W-:Y:S01]  /*19e0*/  STL [R1+0x3c], R7 ;  /* 0x00003c0701007387 */ /* 0x0001e20000100800 */
[C---:B------:R-:W-:Y:S01]  /*19f0*/  PRMT R166, R160.reuse, 0x7632, R166 ;  /* 0x00007632a0a67816 */ /* 0x040fe200000000a6 */
[----:B--2---:R-:W-:Y:S01]  /*1a00*/  IMAD.U32 R64, R93, 0x10000, RZ ;  /* 0x000100005d407824 */ /* 0x004fe200078e00ff */
[----:B------:R-:W-:Y:S01]  /*1a10*/  SHF.L.U32 R168, R160, 0x10, RZ ;  /* 0x00000010a0a87819 */ /* 0x000fe200000006ff */
[----:B------:R1:W-:Y:S01]  /*1a20*/  STL [R1+0x38], R65 ;  /* 0x0000384101007387 */ /* 0x0003e20000100800 */
[----:B------:R-:W-:Y:S01]  /*1a30*/  PRMT R156, R163, 0x7632, R156 ;  /* 0x00007632a39c7816 */ /* 0x000fe2000000009c */
[----:B------:R-:W-:Y:S01]  /*1a40*/  IMAD.HI.U32 R59, R44, -0x2daee0ad, RZ ;  /* 0xd2511f532c3b7827 */ /* 0x000fe200078e00ff */
[----:B------:R-:W-:Y:S01]  /*1a50*/  PRMT R55, R24, 0x7632, R55 ;  /* 0x0000763218377816 */ /* 0x000fe20000000037 */
[----:B------:R2:W-:Y:S01]  /*1a60*/  STL [R1+0x34], R64 ;  /* 0x0000344001007387 */ /* 0x0005e20000100800 */
[----:B------:R-:W-:Y:S01]  /*1a70*/  PRMT R57, R26, 0x7632, R57 ;  /* 0x000076321a397816 */ /* 0x000fe20000000039 */
[----:B0-----:R-:W-:Y:S01]  /*1a80*/  IMAD.U32 R7, R94, 0x10000, RZ ;  /* 0x000100005e077824 */ /* 0x001fe200078e00ff */
[----:B------:R-:W-:Y:S01]  /*1a90*/  PRMT R58, R27, 0x7632, R58 ;  /* 0x000076321b3a7816 */ /* 0x000fe2000000003a */
[C---:B------:R-:W-:Y:S01]  /*1aa0*/  IMAD.U32 R198, R194.reuse, 0x10000, RZ ;  /* 0x00010000c2c67824 */ /* 0x040fe200078e00ff */
[----:B------:R-:W-:Y:S01]  /*1ab0*/  PRMT R196, R194, 0x7632, R196 ;  /* 0x00007632c2c47816 */ /* 0x000fe200000000c4 */
[----:B------:R-:W-:Y:S01]  /*1ac0*/  IMAD.U32 R174, R170, 0x10000, RZ ;  /* 0x00010000aaae7824 */ /* 0x000fe200078e00ff */
[----:B-1----:R-:W-:Y:S01]  /*1ad0*/  SHF.L.U32 R65, R95, 0x10, RZ ;  /* 0x000000105f417819 */ /* 0x002fe200000006ff */
[----:B------:R0:W-:Y:S01]  /*1ae0*/  STL [R1+0x30], R7 ;  /* 0x0000300701007387 */ /* 0x0001e20000100800 */
[----:B------:R-:W-:Y:S01]  /*1af0*/  SHF.L.U32 R186, R182, 0x10, RZ ;  /* 0x00000010b6ba7819 */ /* 0x000fe200000006ff */
[----:B--2---:R-:W-:Y:S01]  /*1b00*/  IMAD.U32 R64, R96, 0x10000, RZ ;  /* 0x0001000060407824 */ /* 0x004fe200078e00ff */
[----:B------:R-:W-:Y:S01]  /*1b10*/  PRMT R169, R171, 0x7632, R169 ;  /* 0x00007632aba97816 */ /* 0x000fe200000000a9 */
[----:B------:R1:W-:Y:S01]  /*1b20*/  STL [R1+0x2c], R65 ;  /* 0x00002c4101007387 */ /* 0x0003e20000100800 */
[----:B------:R-:W-:Y:S01]  /*1b30*/  IMAD.U32 R165, R161, 0x10000, RZ ;  /* 0x00010000a1a57824 */ /* 0x000fe200078e00ff */
[----:B------:R-:W-:Y:S01]  /*1b40*/  PRMT R160, R162, 0x7632, R160 ;  /* 0x00007632a2a07816 */ /* 0x000fe200000000a0 */
[----:B------:R-:W-:Y:S01]  /*1b50*/  ULDC.64 UR26, c[0x0][0x270] ;  /* 0x00009c00001a7ab9 */ /* 0x000fe20000000a00 */
[----:B------:R2:W-:Y:S01]  /*1b60*/  STL [R1+0x28], R64 ;  /* 0x0000284001007387 */ /* 0x0005e20000100800 */
[----:B------:R-:W-:Y:S01]  /*1b70*/  PRMT R56, R25, 0x7632, R56 ;  /* 0x0000763219387816 */ /* 0x000fe20000000038 */
[----:B0-----:R-:W-:Y:S01]  /*1b80*/  IMAD.U32 R7, R97, 0x10000, RZ ;  /* 0x0001000061077824 */ /* 0x001fe200078e00ff */
[----:B------:R-:W-:Y:S01]  /*1b90*/  SHF.L.U32 R158, R163, 0x10, RZ ;  /* 0x00000010a39e7819 */ /* 0x000fe200000006ff */
[----:B------:R-:W-:Y:S01]  /*1ba0*/  IMAD.U32 R194, R46, 0x10000, RZ ;  /* 0x000100002ec27824 */ /* 0x000fe200078e00ff */
[----:B------:R-:W-:Y:S01]  /*1bb0*/  SHF.L.U32 R170, R43, 0x10, RZ ;  /* 0x000000102baa7819 */ /* 0x000fe200000006ff */
[----:B------:R-:W-:Y:S01]  /*1bc0*/  IMAD.U32 R182, R45, 0x10000, RZ ;  /* 0x000100002db67824 */ /* 0x000fe200078e00ff */
[----:B-1----:R-:W-:Y:S01]  /*1bd0*/  SHF.L.U32 R65, R98, 0x10, RZ ;  /* 0x0000001062417819 */ /* 0x002fe200000006ff */
[----:B------:R0:W-:Y:S01]  /*1be0*/  STL [R1+0x24], R7 ;  /* 0x0000240701007387 */ /* 0x0001e20000100800 */
[----:B------:R-:W-:Y:S01]  /*1bf0*/  SHF.L.U32 R161, R41, 0x10, RZ ;  /* 0x0000001029a17819 */ /* 0x000fe200000006ff */
[----:B--2---:R-:W-:Y:S01]  /*1c00*/  IMAD.U32 R64, R99, 0x10000, RZ ;  /* 0x0001000063407824 */ /* 0x004fe200078e00ff */
[----:B------:R-:W-:Y:S01]  /*1c10*/  HFMA2.MMA R41, -RZ, RZ, 0, 0 ;  /* 0x00000000ff297435 */ /* 0x000fe200000001ff */
[----:B------:R1:W-:Y:S01]  /*1c20*/  STL [R1+0x20], R65 ;  /* 0x0000204101007387 */ /* 0x0003e20000100800 */
[----:B------:R-:W-:Y:S01]  /*1c30*/  IMAD.U32 R163, R47, 0x10000, RZ ;  /* 0x000100002fa37824 */ /* 0x000fe200078e00ff */
[----:B------:R-:W-:Y:S01]  /*1c40*/  SHF.L.U32 R46, R50, 0x10, RZ ;  /* 0x00000010322e7819 */ /* 0x000fe200000006ff */
[----:B------:R-:W-:Y:S01]  /*1c50*/  IMAD.U32 R43, R48, 0x10000, RZ ;  /* 0x00010000302b7824 */ /* 0x000fe200078e00ff */
[----:B------:R2:W-:Y:S01]  /*1c60*/  STL [R1+0x1c], R64 ;  /* 0x00001c4001007387 */ /* 0x0005e20000100800 */
[----:B------:R-:W-:Y:S01]  /*1c70*/  IMAD.U32 R45, R49, 0x10000, RZ ;  /* 0x00010000312d7824 */ /* 0x000fe200078e00ff */
[----:B------:R-:W-:Y:S01]  /*1c80*/  BSSY B0, `(.L_x_3850) ;  /* 0x0001a3b000007945 */ /* 0x000fe20003800000 */
[----:B0-----:R-:W-:Y:S01]  /*1c90*/  IMAD.U32 R7, R100, 0x10000, RZ ;  /* 0x0001000064077824 */ /* 0x001fe200078e00ff */
[----:B------:R-:W-:Y:S01]  /*1ca0*/  UISETP.NE.U32.AND UP0, UPT, UR26, URZ, UPT ;  /* 0x0000003f1a00728c */ /* 0x000fe2000bf05070 */
[----:B------:R-:W-:Y:S01]  /*1cb0*/  IMAD.U32 R47, R51, 0x10000, RZ ;  /* 0x00010000332f7824 */ /* 0x000fe200078e00ff */
[----:B-1----:R-:W-:Y:S01]  /*1cc0*/  SHF.L.U32 R65, R101, 0x10, RZ ;  /* 0x0000001065417819 */ /* 0x002fe200000006ff */
[----:B------:R-:W-:Y:S01]  /*1cd0*/  IMAD.U32 R48, R52, 0x10000, RZ ;  /* 0x0001000034307824 */ /* 0x000fe200078e00ff */
[----:B------:R0:W-:Y:S01]  /*1ce0*/  STL [R1+0x18], R7 ;  /* 0x0000180701007387 */ /* 0x0001e20000100800 */
[----:B------:R-:W-:Y:S01]  /*1cf0*/  SHF.L.U32 R49, R53, 0x10, RZ ;  /* 0x0000001035317819 */ /* 0x000fe200000006ff */
[----:B--2---:R-:W-:Y:S01]  /*1d00*/  IMAD.U32 R64, R102, 0x10000, RZ ;  /* 0x0001000066407824 */ /* 0x004fe200078e00ff */
[----:B------:R-:W-:Y:S01]  /*1d10*/  SHF.L.U32 R252, R107, 0x10, RZ ;  /* 0x000000106bfc7819 */ /* 0x000fe200000006ff */
[----:B------:R1:W-:Y:S01]  /*1d20*/  STL [R1+0x14], R65 ;  /* 0x0000144101007387 */ /* 0x0003e20000100800 */
[----:B------:R-:W-:Y:S01]  /*1d30*/  IMAD.U32 R50, R54, 0x10000, RZ ;  /* 0x0001000036327824 */ /* 0x000fe200078e00ff */
[----:B------:R-:W-:Y:S01]  /*1d40*/  SHF.L.U32 R249, R62, 0x10, RZ ;  /* 0x000000103ef97819 */ /* 0x000fe200000006ff */
[----:B------:R-:W-:Y:S01]  /*1d50*/  IMAD.U32 R251, R60, 0x10000, RZ ;  /* 0x000100003cfb7824 */ /* 0x000fe200078e00ff */
[----:B------:R2:W-:Y:S01]  /*1d60*/  STL [R1+0x10], R64 ;  /* 0x0000104001007387 */ /* 0x0005e20000100800 */
[----:B------:R-:W-:Y:S01]  /*1d70*/  IMAD.U32 R248, R63, 0x10000, RZ ;  /* 0x000100003ff87824 */ /* 0x000fe200078e00ff */
[----:B------:R-:W-:Y:S01]  /*1d80*/  SHF.L.U32 R246, R69, 0x10, RZ ;  /* 0x0000001045f67819 */ /* 0x000fe200000006ff */
[----:B0-----:R-:W-:Y:S01]  /*1d90*/  IMAD.U32 R7, R103, 0x10000, RZ ;  /* 0x0001000067077824 */ /* 0x001fe200078e00ff */
[----:B------:R-:W-:Y:S01]  /*1da0*/  SHF.L.U32 R243, R76, 0x10, RZ ;  /* 0x000000104cf37819 */ /* 0x000fe200000006ff */
[----:B------:R-:W-:Y:S01]  /*1db0*/  IMAD.U32 R247, R68, 0x10000, RZ ;  /* 0x0001000044f77824 */ /* 0x000fe200078e00ff */
[----:B-1----:R-:W-:Y:S01]  /*1dc0*/  SHF.L.U32 R65, R104, 0x10, RZ ;  /* 0x0000001068417819 */ /* 0x002fe200000006ff */
[----:B------:R-:W-:Y:S01]  /*1dd0*/  IMAD.U32 R245, R70, 0x10000, RZ ;  /* 0x0001000046f57824 */ /* 0x000fe200078e00ff */
[----:B------:R0:W-:Y:S01]  /*1de0*/  STL [R1+0xc], R7 ;  /* 0x00000c0701007387 */ /* 0x0001e20000100800 */
[----:B------:R-:W-:Y:S01]  /*1df0*/  IMAD.U32 R244, R71, 0x10000, RZ ;  /* 0x0001000047f47824 */ /* 0x000fe200078e00ff */
[----:B------:R-:W-:Y:S01]  /*1e00*/  SHF.L.U32 R240, R79, 0x10, RZ ;  /* 0x000000104ff07819 */ /* 0x000fe200000006ff */
[----:B--2---:R-:W-:Y:S01]  /*1e10*/  IMAD.U32 R64, R105, 0x10000, RZ ;  /* 0x0001000069407824 */ /* 0x004fe200078e00ff */
[----:B------:R-:W-:Y:S01]  /*1e20*/  STL [R1+0x8], R65 ;  /* 0x0000084101007387 */ /* 0x000fe20000100800 */
[----:B------:R-:W-:Y:S01]  /*1e30*/  IMAD.U32 R242, R77, 0x10000, RZ ;  /* 0x000100004df27824 */ /* 0x000fe200078e00ff */
[----:B------:R-:W-:Y:S01]  /*1e40*/  SHF.L.U32 R237, R86, 0x10, RZ ;  /* 0x0000001056ed7819 */ /* 0x000fe200000006ff */
[----:B------:R-:W-:Y:S01]  /*1e50*/  IMAD.U32 R241, R78, 0x10000, RZ ;  /* 0x000100004ef17824 */ /* 0x000fe200078e00ff */
[----:B------:R-:W-:Y:S01]  /*1e60*/  STL [R1+0x4], R64 ;  /* 0x0000044001007387 */ /* 0x000fe20000100800 */
[----:B------:R-:W-:Y:S01]  /*1e70*/  IMAD.U32 R239, R84, 0x10000, RZ ;  /* 0x0001000054ef7824 */ /* 0x000fe200078e00ff */
[----:B------:R-:W-:Y:S01]  /*1e80*/  SHF.L.U32 R195, R195, 0x10, RZ ;  /* 0x00000010c3c37819 */ /* 0x000fe200000006ff */
[----:B0-----:R-:W-:Y:S01]  /*1e90*/  IMAD.U32 R7, R106, 0x10000, RZ ;  /* 0x000100006a077824 */ /* 0x001fe200078e00ff */
[----:B------:R-:W-:Y:S01]  /*1ea0*/  LOP3.LUT R28, R59, UR35, R28, 0x96, !PT ;  /* 0x000000233b1c7c12 */ /* 0x000fe2000f8e961c */
[----:B------:R-:W-:Y:S01]  /*1eb0*/  IMAD.U32 R238, R85, 0x10000, RZ ;  /* 0x0001000055ee7824 */ /* 0x000fe200078e00ff */
[----:B------:R-:W-:Y:S01]  /*1ec0*/  LOP3.LUT R29, R29, 0x3, RZ, 0xc0, !PT ;  /* 0x000000031d1d7812 */ /* 0x000fe200078ec0ff */
[----:B------:R-:W-:Y:S01]  /*1ed0*/  IMAD.U32 R159, R87, 0x10000, RZ ;  /* 0x00010000579f7824 */ /* 0x000fe200078e00ff */
[----:B------:R0:W-:Y:S01]  /*1ee0*/  STL [R1], R7 ;  /* 0x0000000701007387 */ /* 0x0001e20000100800 */
        /* <DEDUP_REMOVED lines=10> */
[----:B0-----:R-:W-:Y:S01]  /*1f90*/  IMAD.U32 R7, R10, 0x10000, RZ ;  /* 0x000100000a077824 */ /* 0x001fe200078e00ff */
        /* <DEDUP_REMOVED lines=81> */
[----:B------:R-:W-:Y:S02]  /*24b0*/  IMAD R42, R42, -0x326172a9, RZ ;  /* 0xcd9e8d572a2a7824 */ /* 0x000fe400078e02ff */
[----:B------:R-:W-:Y:S02]  /*24c0*/  IMAD R44, R44, -0x2daee0ad, RZ ;  /* 0xd2511f532c2c7824 */ /* 0x000fe400078e02ff */
        /* <DEDUP_REMOVED lines=15> */
[----:B------:R-:W-:-:S07]  /*25c0*/  IMAD.U32 R54, R58, 0x10000, RZ ;  /* 0x000100003a367824 */ /* 0x000fce00078e00ff */
.L_x_4332:
[----:B------:R-:W-:Y:S01]  /*25d0*/  PLOP3.LUT P0, PT, PT, PT, UP0, 0x80, 0x0 ;  /* 0x000000000000781c */ /* 0x000fe20003f0f008 */
[----:B------:R-:W-:Y:S01]  /*25e0*/  @UP0 ULDC.64 UR26, c[0x0][0x270] ;  /* 0x00009c00001a0ab9 */ /* 0x000fe20000000a00 */
[----:B------:R-:W-:Y:S02]  /*25f0*/  MOV R68, 0x2 ;  /* 0x0000000200447802 */ /* 0x000fe40000000f00 */
[----:B------:R-:W-:-:S09]  /*2600*/  LOP3.LUT P1, RZ, R5, 0x8, RZ, 0xc0, !PT ;  /* 0x0000000805ff7812 */ /* 0x000fd2000782c0ff */
[----:B------:R-:W-:Y:S01]  /*2610*/  @P0 IMAD.WIDE R68, R6, R68, UR26 ;  /* 0x0000001a06440e25 */ /* 0x000fe2000f8e0244 */
[----:B------:R-:W-:-:S13]  /*2620*/  PLOP3.LUT P0, PT, PT, PT, UP0, 0x80, 0x0 ;  /* 0x000000000000781c */ /* 0x000fda0003f0f008 */
[----:B------:R-:W2:Y:S01]  /*2630*/  @P0 LDG.E.U16 R68, desc[UR4][R68.64] ;  /* 0x0000000444440981 */ /* 0x000ea2000c1e1500 */
[----:B------:R-:W-:Y:S01]  /*2640*/  PLOP3.LUT P0, PT, PT, PT, UP0, 0x80, 0x0 ;  /* 0x000000000000781c */ /* 0x000fe20003f0f008 */
[----:B------:R-:W-:Y:S01]  /*2650*/  IMAD R55, R6, UR36, RZ ;  /* 0x0000002406377c24 */ /* 0x000fe2000f8e02ff */
[----:B------:R-:W-:Y:S01]  /*2660*/  BSSY B1, `(.L_x_3851) ;  /* 0x00002f5000017945 */ /* 0x000fe20003800000 */
[----:B------:R-:W-:-:S10]  /*2670*/  IMAD.MOV.U32 R128, RZ, RZ, 0x3f800000 ;  /* 0x3f800000ff807424 */ /* 0x000fd400078e00ff */
[----:B--2---:R-:W-:Y:S01]  /*2680*/  @P0 IMAD.U32 R128, R68, 0x10000, RZ ;  /* 0x0001000044800824 */ /* 0x004fe200078e00ff */
[----:B------:R-:W-:-:S04]  /*2690*/  SHF.R.S32.HI R68, RZ, 0x1f, R55 ;  /* 0x0000001fff447819 */ /* 0x000fc80000011437 */
[----:B------:R-:W-:Y:S02]  /*26a0*/  LEA.HI R55, R68, R55, RZ, 0x3 ;  /* 0x0000003744377211 */ /* 0x000fe400078f18ff */
[----:B------:R-:W0:Y:S02]  /*26b0*/  S2R R68, SR_TID.X ;  /* 0x0000000000447919 */ /* 0x000e240000002100 */
[----:B0-----:R-:W-:-:S04]  /*26c0*/  LOP3.LUT R70, R68, 0x1f, RZ, 0xc0, !PT ;  /* 0x0000001f44467812 */ /* 0x001fc800078ec0ff */
[----:B------:R-:W-:-:S04]  /*26d0*/  LEA.HI.SX32 R55, R55, R70, 0x1d ;  /* 0x0000004637377211 */ /* 0x000fc800078feaff */
[----:B------:R-:W-:Y:S01]  /*26e0*/  MOV R129, R55 ;  /* 0x0000003700817202 */ /* 0x000fe20000000f00 */
[----:B------:R-:W-:Y:S06]  /*26f0*/  @!P1 BRA `(.L_x_3852) ;  /* 0x0000002c00ac9947 */ /* 0x000fec0003800000 */
[----:B------:R-:W-:Y:S01]  /*2700*/  ISETP.NE.U32.AND P0, PT, RZ, UR28, PT ;  /* 0x0000001cff007c0c */ /* 0x000fe2000bf05070 */
[----:B------:R-:W0:Y:S03]  /*2710*/  LDC.64 R70, c[0x0][0x220] ;  /* 0x00008800ff467b82 */ /* 0x000e260000000a00 */
[----:B------:R-:W-:-:S13]  /*2720*/  ISETP.NE.AND.EX P0, PT, RZ, UR29, PT, P0 ;  /* 0x0000001dff007c0c */ /* 0x000fda000bf05300 */
[----:B------:R-:W-:-:S04]  /*2730*/  @P0 LEA R68, P1, R55, UR28, 0x4 ;  /* 0x0000001c37440c11 */ /* 0x000fc8000f8220ff */
[----:B------:R-:W-:-:S05]  /*2740*/  @P0 LEA.HI.X R69, R55, UR29, RZ, 0x4, P1 ;  /* 0x0000001d37450c11 */ /* 0x000fca00088f24ff */
[----:B------:R0:W5:Y:S02]  /*2750*/  @P0 LDG.E.128 R64, desc[UR4][R68.64] ;  /* 0x0000000444400981 */ /* 0x000164000c1e1d00 */
[----:B0-----:R-:W-:-:S06]  /*2760*/  IMAD.WIDE.U32 R68, R55, 0x10, R70 ;  /* 0x0000001037447825 */ /* 0x001fcc00078e0046 */
[----:B------:R-:W5:Y:S01]  /*2770*/  LDG.E.128 R68, desc[UR4][R68.64] ;  /* 0x0000000444447981 */ /* 0x000f62000c1e1d00 */
        /* <DEDUP_REMOVED lines=12> */
.L_x_3854:
[----:B------:R-:W-:-:S07]  /*2840*/  IMAD.MOV.U32 R56, RZ, RZ, R42 ;  /* 0x000000ffff387224 */ /* 0x000fce00078e002a */
.L_x_3855:
[----:B------:R-:W-:Y:S05]  /*2850*/  BSYNC B2 ;  /* 0x0000000000027941 */ /* 0x000fea0003800000 */
.L_x_3853:
        /* <DEDUP_REMOVED lines=16> */
.L_x_3859:
[----:B------:R-:W-:Y:S05]  /*2960*/  BSYNC B3 ;  /* 0x0000000000037941 */ /* 0x000fea0003800000 */
.L_x_3858:
[----:B------:R-:W-:Y:S01]  /*2970*/  LOP3.LUT R72, R72, UR7, R41, 0x96, !PT ;  /* 0x0000000748487c12 */ /* 0x000fe2000f8e9629 */
[----:B------:R-:W-:-:S04]  /*2980*/  IMAD.HI.U32 R88, R0, -0x326172a9, RZ ;  /* 0xcd9e8d5700587827 */ /* 0x000fc800078e00ff */
        /* <DEDUP_REMOVED lines=10> */
[----:B------:R-:W-:-:S05]  /*2a30*/  LOP3.LUT R72, R89, UR10, R72, 0x96, !PT ;  /* 0x0000000a59487c12 */ /* 0x000fca000f8e9648 */
[----:B------:R-:W-:-:S05]  /*2a40*/  IMAD.WIDE.U32 R72, R72, -0x2daee0ad, RZ ;  /* 0xd2511f5348487825 */ /* 0x000fca00078e00ff */
        /* <DEDUP_REMOVED lines=23> */
[----:B------:R-:W-:-:S04]  /*2bc0*/  IMAD.WIDE.U32 R72, R72, -0x2daee0ad, RZ ;  /* 0xd2511f5348487825 */ /* 0x000fc800078e00ff */
[----:B------:R-:W-:Y:S01]  /*2bd0*/  IMAD.MOV.U32 R44, RZ, RZ, R72 ;  /* 0x000000ffff2c7224 */ /* 0x000fe200078e0048 */
[----:B------:R-:W-:Y:S01]  /*2be0*/  LOP3.LUT R28, R73, UR35, R28, 0x96, !PT ;  /* 0x00000023491c7c12 */ /* 0x000fe2000f8e961c */
[----:B------:R-:W-:-:S04]  /*2bf0*/  IMAD.WIDE.U32 R72, R27, -0x326172a9, RZ ;  /* 0xcd9e8d571b487825 */ /* 0x000fc800078e00ff */
[----:B------:R-:W-:Y:S01]  /*2c00*/  IMAD.MOV.U32 R42, RZ, RZ, R72 ;  /* 0x000000ffff2a7224 */ /* 0x000fe200078e0048 */
[----:B------:R-:W-:Y:S01]  /*2c10*/  HFMA2.MMA R72, -RZ, RZ, 0, 0 ;  /* 0x00000000ff487435 */ /* 0x000fe200000001ff */
[----:B------:R-:W-:-:S10]  /*2c20*/  LOP3.LUT R27, R73, UR24, R88, 0x96, !PT ;  /* 0x00000018491b7c12 */ /* 0x000fd4000f8e9658 */
.L_x_3857:
[----:B------:R-:W-:Y:S05]  /*2c30*/  BSYNC B2 ;  /* 0x0000000000027941 */ /* 0x000fea0003800000 */
.L_x_3856:
[----:B------:R-:W2:Y:S01]  /*2c40*/  LDL R73, [R1+0x78] ;  /* 0x0000780001497983 */ /* 0x000ea20000100800 */
[----:B------:R-:W0:Y:S01]  /*2c50*/  LDC R121, c[0x0][0x294] ;  /* 0x0000a500ff797b82 */ /* 0x000e220000000800 */
[----:B------:R-:W-:Y:S01]  /*2c60*/  I2FP.F32.U32 R29, R56 ;  /* 0x00000038001d7245 */ /* 0x000fe20000201000 */
[----:B------:R-:W-:Y:S01]  /*2c70*/  IMAD.MOV.U32 R129, RZ, RZ, 0x2f800000 ;  /* 0x2f800000ff817424 */ /* 0x000fe200078e00ff */
[----:B------:R-:W-:Y:S01]  /*2c80*/  LOP3.LUT R5, R5, 0xfffffffb, RZ, 0xc0, !PT ;  /* 0xfffffffb05057812 */ /* 0x000fe200078ec0ff */
[----:B------:R-:W-:Y:S02]  /*2c90*/  BSSY B2, `(.L_x_3860) ;  /* 0x0000019000027945 */ /* 0x000fe40003800000 */
[----:B------:R-:W-:Y:S02]  /*2ca0*/  FFMA.FTZ R29, R29, R129, 1.1641532182693481445e-10 ;  /* 0x2f0000001d1d7423 */ /* 0x000fe40000010081 */
[----:B------:R-:W1:Y:S03]  /*2cb0*/  LDC R136, c[0x0][0x298] ;  /* 0x0000a600ff887b82 */ /* 0x000e660000000800 */
[----:B0-----:R-:W-:Y:S01]  /*2cc0*/  FSETP.GTU.FTZ.AND P1, PT, R29, R121, PT ;  /* 0x000000791d00720b */ /* 0x001fe20003f3c000 */
[C---:B-----5:R-:W-:Y:S01]  /*2cd0*/  IMAD.U32 R29, R68.reuse, 0x10000, RZ ;  /* 0x00010000441d7824 */ /* 0x060fe200078e00ff */
[----:B------:R-:W-:-:S03]  /*2ce0*/  PRMT R68, R68, 0x7632, R68 ;  /* 0x0000763244447816 */ /* 0x000fc60000000044 */
[----:B------:R-:W-:-:S04]  /*2cf0*/  FMUL.FTZ R29, R29, R128 ;  /* 0x000000801d1d7220 */ /* 0x000fc80000410000 */
[----:B-1----:R-:W-:-:S04]  /*2d00*/  FMUL.FTZ R29, R29, R136 ;  /* 0x000000881d1d7220 */ /* 0x002fc80000410000 */
[----:B------:R-:W-:Y:S02]  /*2d10*/  @P1 LOP3.LUT R5, R5, 0x4, RZ, 0xfc, !PT ;  /* 0x0000000405051812 */ /* 0x000fe400078efcff */
[----:B------:R-:W-:Y:S02]  /*2d20*/  FSEL R29, R29, RZ, !P1 ;  /* 0x000000ff1d1d7208 */ /* 0x000fe40004800000 */
[----:B------:R-:W-:-:S03]  /*2d30*/  ISETP.NE.AND P1, PT, R72, 0x1, PT ;  /* 0x000000014800780c */ /* 0x000fc60003f25270 */
[----:B--2---:R-:W-:Y:S01]  /*2d40*/  FMUL.FTZ R56, R73, R29 ;  /* 0x0000001d49387220 */ /* 0x004fe20000410000 */
[----:B------:R-:W-:-:S05]  /*2d50*/  @P0 SHF.L.U32 R29, R64, 0x10, RZ ;  /* 0x00000010401d0819 */ /* 0x000fca00000006ff */
[----:B------:R-:W-:Y:S01]  /*2d60*/  @P0 FADD.FTZ R56, R29, R56 ;  /* 0x000000381d380221 */ /* 0x000fe20000010000 */
[----:B------:R-:W-:-:S03]  /*2d70*/  VIADD R29, R72, 0x1 ;  /* 0x00000001481d7836 */ /* 0x000fc60000000000 */
        /* <DEDUP_REMOVED lines=9> */
.L_x_3861:
[----:B------:R-:W-:-:S07]  /*2e10*/  IMAD.MOV.U32 R104, RZ, RZ, R42 ;  /* 0x000000ffff687224 */ /* 0x000fce00078e002a */
.L_x_3862:
[----:B------:R-:W-:Y:S05]  /*2e20*/  BSYNC B2 ;  /* 0x0000000000027941 */ /* 0x000fea0003800000 */
.L_x_3860:
        /* <DEDUP_REMOVED lines=16> */
.L_x_3866:
[----:B------:R-:W-:Y:S05]  /*2f30*/  BSYNC B3 ;  /* 0x0000000000037941 */ /* 0x000fea0003800000 */
.L_x_3865:
        /* <DEDUP_REMOVED lines=35> */
[----:B------:R-:W-:Y:S01]  /*3170*/  IMAD.WIDE.U32 R88, R89, -0x326172a9, RZ ;  /* 0xcd9e8d5759587825 */ /* 0x000fe200078e00ff */
[----:B------:R-:W-:-:S04]  /*3180*/  HFMA2.MMA R29, -RZ, RZ, 0, 0 ;  /* 0x00000000ff1d7435 */ /* 0x000fc800000001ff */
[----:B------:R-:W-:-:S05]  /*3190*/  LOP3.LUT R72, R89, UR22, R72, 0x96, !PT ;  /* 0x0000001659487c12 */ /* 0x000fca000f8e9648 */
[----:B------:R-:W-:-:S04]  /*31a0*/  IMAD.WIDE.U32 R72, R72, -0x2daee0ad, RZ ;  /* 0xd2511f5348487825 */ /* 0x000fc800078e00ff */
[----:B------:R-:W-:Y:S01]  /*31b0*/  IMAD.MOV.U32 R44, RZ, RZ, R72 ;  /* 0x000000ffff2c7224 */ /* 0x000fe200078e0048 */
[----:B------:R-:W-:Y:S01]  /*31c0*/  LOP3.LUT R28, R73, UR35, R28, 0x96, !PT ;  /* 0x00000023491c7c12 */ /* 0x000fe2000f8e961c */
[----:B------:R-:W-:-:S04]  /*31d0*/  IMAD.WIDE.U32 R72, R27, -0x326172a9, RZ ;  /* 0xcd9e8d571b487825 */ /* 0x000fc800078e00ff */
[----:B------:R-:W-:Y:S01]  /*31e0*/  IMAD.MOV.U32 R42, RZ, RZ, R72 ;  /* 0x000000ffff2a7224 */ /* 0x000fe200078e0048 */
[----:B------:R-:W-:-:S07]  /*31f0*/  LOP3.LUT R27, R73, UR24, R88, 0x96, !PT ;  /* 0x00000018491b7c12 */ /* 0x000fce000f8e9658 */
.L_x_3864:
[----:B------:R-:W-:Y:S05]  /*3200*/  BSYNC B2 ;  /* 0x0000000000027941 */ /* 0x000fea0003800000 */
.L_x_3863:
[----:B------:R-:W-:Y:S01]  /*3210*/  I2FP.F32.U32 R72, R104 ;  /* 0x0000006800487245 */ /* 0x000fe20000201000 */
[----:B------:R-:W-:Y:S01]  /*3220*/  IMAD.U32 R68, R68, 0x10000, RZ ;  /* 0x0001000044447824 */ /* 0x000fe200078e00ff */
[----:B------:R-:W-:Y:S01]  /*3230*/  LOP3.LUT R5, R5, 0xfffffffd, RZ, 0xc0, !PT ;  /* 0xfffffffd05057812 */ /* 0x000fe200078ec0ff */
[----:B------:R-:W-:Y:S01]  /*3240*/  BSSY B2, `(.L_x_3867) ;  /* 0x0000017000027945 */ /* 0x000fe20003800000 */
[----:B------:R-:W-:Y:S01]  /*3250*/  IADD3 R88, R29, 0x1, RZ ;  /* 0x000000011d587810 */ /* 0x000fe20007ffe0ff */
[----:B------:R-:W-:Y:S01]  /*3260*/  FFMA.FTZ R72, R72, R129, 1.1641532182693481445e-10 ;  /* 0x2f00000048487423 */ /* 0x000fe20000010081 */
[----:B------:R-:W-:-:S04]  /*3270*/  FMUL.FTZ R68, R68, R128 ;  /* 0x0000008044447220 */ /* 0x000fc80000410000 */
[----:B------:R-:W-:Y:S01]  /*3280*/  FSETP.GTU.FTZ.AND P1, PT, R72, R121, PT ;  /* 0x000000794800720b */ /* 0x000fe20003f3c000 */
[----:B------:R-:W-:-:S05]  /*3290*/  FMUL.FTZ R68, R68, R136 ;  /* 0x0000008844447220 */ /* 0x000fca0000410000 */
[----:B------:R-:W-:Y:S02]  /*32a0*/  FSEL R72, R68, RZ, !P1 ;  /* 0x000000ff44487208 */ /* 0x000fe40004800000 */
[----:B------:R-:W-:-:S03]  /*32b0*/  @P0 PRMT R68, R64, 0x7632, R68 ;  /* 0x0000763240440816 */ /* 0x000fc60000000044 */
[----:B------:R-:W-:Y:S02]  /*32c0*/  FMUL.FTZ R72, R236, R72 ;  /* 0x00000048ec487220 */ /* 0x000fe40000410000 */
[----:B------:R-:W-:Y:S01]  /*32d0*/  @P1 LOP3.LUT R5, R5, 0x2, RZ, 0xfc, !PT ;  /* 0x0000000205051812 */ /* 0x000fe200078efcff */
[----:B------:R-:W-:Y:S01]  /*32e0*/  @P0 IMAD.U32 R68, R68, 0x10000, RZ ;  /* 0x0001000044440824 */ /* 0x000fe200078e00ff */
[----:B------:R-:W-:-:S03]  /*32f0*/  ISETP.NE.AND P1, PT, R29, 0x1, PT ;  /* 0x000000011d00780c */ /* 0x000fc60003f25270 */
[----:B------:R-:W-:-:S10]  /*3300*/  @P0 FADD.FTZ R72, R68, R72 ;  /* 0x0000004844480221 */ /* 0x000fd40000010000 */
        /* <DEDUP_REMOVED lines=9> */
.L_x_3868:
[----:B------:R-:W-:-:S07]  /*33a0*/  IMAD.MOV.U32 R68, RZ, RZ, R42 ;  /* 0x000000ffff447224 */ /* 0x000fce00078e002a */
.L_x_3869:
[----:B------:R-:W-:Y:S05]  /*33b0*/  BSYNC B2 ;  /* 0x0000000000027941 */ /* 0x000fea0003800000 */
.L_x_3867:
        /* <DEDUP_REMOVED lines=16> */
.L_x_3873:
[----:B------:R-:W-:Y:S05]  /*34c0*/  BSYNC B3 ;  /* 0x0000000000037941 */ /* 0x000fea0003800000 */
.L_x_3872:
        /* <DEDUP_REMOVED lines=38> */
[----:B------:R-:W-:Y:S02]  /*3730*/  LOP3.LUT R28, R89, UR35, R28, 0x96, !PT ;  /* 0x00000023591c7c12 */ /* 0x000fe4000f8e961c */
[----:B------:R-:W-:Y:S01]  /*3740*/  MOV R44, R88 ;  /* 0x00000058002c7202 */ /* 0x000fe20000000f00 */
[----:B------:R-:W-:-:S04]  /*3750*/  IMAD.WIDE.U32 R88, R27, -0x326172a9, RZ ;  /* 0xcd9e8d571b587825 */ /* 0x000fc800078e00ff */
[----:B------:R-:W-:Y:S01]  /*3760*/  IMAD.MOV.U32 R42, RZ, RZ, R88 ;  /* 0x000000ffff2a7224 */ /* 0x000fe200078e0058 */
[----:B------:R-:W-:Y:S01]  /*3770*/  LOP3.LUT R27, R89, UR24, R104, 0x96, !PT ;  /* 0x00000018591b7c12 */ /* 0x000fe2000f8e9668 */
[----:B------:R-:W-:-:S07]  /*3780*/  IMAD.MOV.U32 R88, RZ, RZ, RZ ;  /* 0x000000ffff587224 */ /* 0x000fce00078e00ff */
.L_x_3871:
[----:B------:R-:W-:Y:S05]  /*3790*/  BSYNC B2 ;  /* 0x0000000000027941 */ /* 0x000fea0003800000 */
.L_x_3870:
[----:B------:R-:W2:Y:S01]  /*37a0*/  LDL R73, [R1+0x74] ;  /* 0x0000740001497983 */ /* 0x000ea20000100800 */
[----:B------:R-:W-:Y:S01]  /*37b0*/  I2FP.F32.U32 R29, R68 ;  /* 0x00000044001d7245 */ /* 0x000fe20000201000 */
[----:B------:R-:W-:Y:S01]  /*37c0*/  BSSY B2, `(.L_x_3874) ;  /* 0x0000017000027945 */ /* 0x000fe20003800000 */
[----:B------:R-:W-:Y:S02]  /*37d0*/  ISETP.NE.AND P2, PT, R88, 0x1, PT ;  /* 0x000000015800780c */ /* 0x000fe40003f45270 */
[----:B------:R-:W-:Y:S01]  /*37e0*/  PRMT R104, R69, 0x7632, R104 ;  /* 0x0000763245687816 */ /* 0x000fe20000000068 */
[----:B------:R-:W-:-:S05]  /*37f0*/  FFMA.FTZ R29, R29, R129, 1.1641532182693481445e-10 ;  /* 0x2f0000001d1d7423 */ /* 0x000fca0000010081 */
[----:B------:R-:W-:Y:S02]  /*3800*/  FSETP.GTU.FTZ.AND P1, PT, R29, R121, PT ;  /* 0x000000791d00720b */ /* 0x000fe40003f3c000 */
[----:B------:R-:W-:-:S05]  /*3810*/  SHF.L.U32 R29, R69, 0x10, RZ ;  /* 0x00000010451d7819 */ /* 0x000fca00000006ff */
[----:B------:R-:W-:-:S04]  /*3820*/  FMUL.FTZ R29, R29, R128 ;  /* 0x000000801d1d7220 */ /* 0x000fc80000410000 */
[----:B------:R-:W-:-:S05]  /*3830*/  FMUL.FTZ R29, R29, R136 ;  /* 0x000000881d1d7220 */ /* 0x000fca0000410000 */
[----:B------:R-:W-:-:S05]  /*3840*/  FSEL R29, R29, RZ, !P1 ;  /* 0x000000ff1d1d7208 */ /* 0x000fca0004800000 */
[----:B--2---:R-:W-:Y:S01]  /*3850*/  FMUL.FTZ R73, R73, R29 ;  /* 0x0000001d49497220 */ /* 0x004fe20000410000 */
[----:B------:R-:W-:-:S04]  /*3860*/  @P0 IMAD.U32 R29, R65, 0x10000, RZ ;  /* 0x00010000411d0824 */ /* 0x000fc800078e00ff */
[----:B------:R-:W-:Y:S01]  /*3870*/  @P0 FADD.FTZ R73, R29, R73 ;  /* 0x000000491d490221 */ /* 0x000fe20000010000 */
[----:B------:R-:W-:Y:S01]  /*3880*/  VIADD R29, R88, 0x1 ;  /* 0x00000001581d7836 */ /* 0x000fe20000000000 */
        /* <DEDUP_REMOVED lines=9> */
.L_x_3875:
[----:B------:R-:W-:-:S07]  /*3920*/  MOV R105, R42 ;  /* 0x0000002a00697202 */ /* 0x000fce0000000f00 */
.L_x_3876:
[----:B------:R-:W-:Y:S05]  /*3930*/  BSYNC B2 ;  /* 0x0000000000027941 */ /* 0x000fea0003800000 */
.L_x_3874:
        /* <DEDUP_REMOVED lines=11> */
[----:B------:R-:W-:Y:S02]  /*39f0*/  @!P2 VIADD R27, R41, 0x1 ;  /* 0x00000001291ba836 */ /* 0x000fe40000000000 */
[----:B------:R-:W-:Y:S01]  /*3a00*/  @!P2 IMAD.MOV.U32 R2, RZ, RZ, RZ ;  /* 0x000000ffff02a224 */ /* 0x000fe200078e00ff */
[----:B------:R-:W-:-:S13]  /*3a10*/  ISETP.NE.AND P3, PT, R0, RZ, !P2 ;  /* 0x000000ff0000720c */ /* 0x000fda0005765270 */
[----:B------:R-:W-:-:S05]  /*3a20*/  @P3 IMAD.MOV R27, RZ, RZ, R41 ;  /* 0x000000ffff1b3224 */ /* 0x000fca00078e0229 */
[----:B------:R-:W-:-:S07]  /*3a30*/  @!P2 MOV R41, R27 ;  /* 0x0000001b0029a202 */ /* 0x000fce0000000f00 */
.L_x_3880:
[----:B------:R-:W-:Y:S05]  /*3a40*/  BSYNC B3 ;  /* 0x0000000000037941 */ /* 0x000fea0003800000 */
.L_x_3879:
        /* <DEDUP_REMOVED lines=35> */
[----:B------:R-:W-:-:S04]  /*3c80*/  IMAD.WIDE.U32 R88, R89, -0x326172a9, RZ ;  /* 0xcd9e8d5759587825 */ /* 0x000fc800078e00ff */
[----:B------:R-:W-:Y:S01]  /*3c90*/  IMAD.MOV.U32 R29, RZ, RZ, RZ ;  /* 0x000000ffff1d7224 */ /* 0x000fe200078e00ff */
[----:B------:R-:W-:-:S05]  /*3ca0*/  LOP3.LUT R68, R89, UR22, R68, 0x96, !PT ;  /* 0x0000001659447c12 */ /* 0x000fca000f8e9644 */
[----:B------:R-:W-:-:S04]  /*3cb0*/  IMAD.WIDE.U32 R68, R68, -0x2daee0ad, RZ ;  /* 0xd2511f5344447825 */ /* 0x000fc800078e00ff */
[----:B------:R-:W-:Y:S01]  /*3cc0*/  IMAD.MOV.U32 R44, RZ, RZ, R68 ;  /* 0x000000ffff2c7224 */ /* 0x000fe200078e0044 */
[----:B------:R-:W-:Y:S01]  /*3cd0*/  LOP3.LUT R28, R69, UR35, R28, 0x96, !PT ;  /* 0x00000023451c7c12 */ /* 0x000fe2000f8e961c */
[----:B------:R-:W-:-:S05]  /*3ce0*/  IMAD.WIDE.U32 R68, R27, -0x326172a9, RZ ;  /* 0xcd9e8d571b447825 */ /* 0x000fca00078e00ff */
[----:B------:R-:W-:Y:S02]  /*3cf0*/  LOP3.LUT R27, R69, UR24, R88, 0x96, !PT ;  /* 0x00000018451b7c12 */ /* 0x000fe4000f8e9658 */
[----:B------:R-:W-:-:S07]  /*3d00*/  MOV R42, R68 ;  /* 0x00000044002a7202 */ /* 0x000fce0000000f00 */
.L_x_3878:
[----:B------:R-:W-:Y:S05]  /*3d10*/  BSYNC B2 ;  /* 0x0000000000027941 */ /* 0x000fea0003800000 */
.L_x_3877:
[----:B------:R-:W-:Y:S01]  /*3d20*/  I2FP.F32.U32 R68, R105 ;  /* 0x0000006900447245 */ /* 0x000fe20000201000 */
[----:B------:R-:W-:Y:S01]  /*3d30*/  IMAD.U32 R104, R104, 0x10000, RZ ;  /* 0x0001000068687824 */ /* 0x000fe200078e00ff */
[----:B------:R-:W-:Y:S01]  /*3d40*/  ISETP.NE.AND P3, PT, R29, 0x1, PT ;  /* 0x000000011d00780c */ /* 0x000fe20003f65270 */
[----:B------:R-:W-:Y:S02]  /*3d50*/  BSSY B2, `(.L_x_3881) ;  /* 0x0000015000027945 */ /* 0x000fe40003800000 */
[----:B------:R-:W-:Y:S01]  /*3d60*/  FFMA.FTZ R68, R68, R129, 1.1641532182693481445e-10 ;  /* 0x2f00000044447423 */ /* 0x000fe20000010081 */
[----:B------:R-:W-:-:S04]  /*3d70*/  FMUL.FTZ R104, R104, R128 ;  /* 0x0000008068687220 */ /* 0x000fc80000410000 */
[----:B------:R-:W-:Y:S01]  /*3d80*/  FMUL.FTZ R88, R104, R136 ;  /* 0x0000008868587220 */ /* 0x000fe20000410000 */
[----:B------:R-:W-:Y:S02]  /*3d90*/  FSETP.GTU.FTZ.AND P2, PT, R68, R121, PT ;  /* 0x000000794400720b */ /* 0x000fe40003f5c000 */
[----:B------:R-:W-:Y:S02]  /*3da0*/  @P0 PRMT R68, R65, 0x7632, R68 ;  /* 0x0000763241440816 */ /* 0x000fe40000000044 */
[----:B------:R-:W-:Y:S02]  /*3db0*/  FSEL R88, R88, RZ, !P2 ;  /* 0x000000ff58587208 */ /* 0x000fe40005000000 */
[----:B------:R-:W-:-:S03]  /*3dc0*/  @P0 SHF.L.U32 R68, R68, 0x10, RZ ;  /* 0x0000001044440819 */ /* 0x000fc600000006ff */
[----:B------:R-:W-:-:S04]  /*3dd0*/  FMUL.FTZ R88, R235, R88 ;  /* 0x00000058eb587220 */ /* 0x000fc80000410000 */
[----:B------:R-:W-:Y:S01]  /*3de0*/  @P0 FADD.FTZ R88, R68, R88 ;  /* 0x0000005844580221 */ /* 0x000fe20000010000 */
[----:B------:R-:W-:Y:S01]  /*3df0*/  VIADD R68, R29, 0x1 ;  /* 0x000000011d447836 */ /* 0x000fe20000000000 */
        /* <DEDUP_REMOVED lines=9> */
.L_x_3882:
[----:B------:R-:W-:-:S07]  /*3e90*/  IMAD.MOV.U32 R89, RZ, RZ, R42 ;  /* 0x000000ffff597224 */ /* 0x000fce00078e002a */
.L_x_3883:
[----:B------:R-:W-:Y:S05]  /*3ea0*/  BSYNC B2 ;  /* 0x0000000000027941 */ /* 0x000fea0003800000 */
.L_x_3881:
        /* <DEDUP_REMOVED lines=16> */
.L_x_3887:
[----:B------:R-:W-:Y:S05]  /*3fb0*/  BSYNC B3 ;  /* 0x0000000000037941 */ /* 0x000fea0003800000 */
.L_x_3886:
        /* <DEDUP_REMOVED lines=44> */
.L_x_3885:
[----:B------:R-:W-:Y:S05]  /*4280*/  BSYNC B2 ;  /* 0x0000000000027941 */ /* 0x000fea0003800000 */
.L_x_3884:
[----:B------:R-:W2:Y:S01]  /*4290*/  LDL R69, [R1+0x70] ;  /* 0x0000700001457983 */ /* 0x000ea20000100800 */
[----:B------:R-:W-:Y:S01]  /*42a0*/  I2FP.F32.U32 R29, R89 ;  /* 0x00000059001d7245 */ /* 0x000fe20000201000 */
[----:B------:R-:W-:Y:S01]  /*42b0*/  BSSY B2, `(.L_x_3888) ;  /* 0x0000017000027945 */ /* 0x000fe20003800000 */
[----:B------:R-:W-:-:S03]  /*42c0*/  ISETP.NE.AND P4, PT, R68, 0x1, PT ;  /* 0x000000014400780c */ /* 0x000fc60003f85270 */
[----:B------:R-:W-:-:S05]  /*42d0*/  FFMA.FTZ R29, R29, R129, 1.1641532182693481445e-10 ;  /* 0x2f0000001d1d7423 */ /* 0x000fca0000010081 */
[----:B------:R-:W-:Y:S01]  /*42e0*/  FSETP.GTU.FTZ.AND P3, PT, R29, R121, PT ;  /* 0x000000791d00720b */ /* 0x000fe20003f7c000 */
[C---:B------:R-:W-:Y:S01]  /*42f0*/  IMAD.U32 R29, R70.reuse, 0x10000, RZ ;  /* 0x00010000461d7824 */ /* 0x040fe200078e00ff */
[----:B------:R-:W-:-:S03]  /*4300*/  PRMT R70, R70, 0x7632, R70 ;  /* 0x0000763246467816 */ /* 0x000fc60000000046 */
[----:B------:R-:W-:-:S04]  /*4310*/  FMUL.FTZ R29, R29, R128 ;  /* 0x000000801d1d7220 */ /* 0x000fc80000410000 */
[----:B------:R-:W-:-:S05]  /*4320*/  FMUL.FTZ R29, R29, R136 ;  /* 0x000000881d1d7220 */ /* 0x000fca0000410000 */
[----:B------:R-:W-:-:S05]  /*4330*/  FSEL R29, R29, RZ, !P3 ;  /* 0x000000ff1d1d7208 */ /* 0x000fca0005800000 */
[----:B--2---:R-:W-:Y:S01]  /*4340*/  FMUL.FTZ R89, R69, R29 ;  /* 0x0000001d45597220 */ /* 0x004fe20000410000 */
[----:B------:R-:W-:-:S04]  /*4350*/  @P0 IMAD.U32 R29, R66, 0x10000, RZ ;  /* 0x00010000421d0824 */ /* 0x000fc800078e00ff */
[----:B------:R-:W-:Y:S01]  /*4360*/  @P0 FADD.FTZ R89, R29, R89 ;  /* 0x000000591d590221 */ /* 0x000fe20000010000 */
[----:B------:R-:W-:Y:S01]  /*4370*/  IADD3 R29, R68, 0x1, RZ ;  /* 0x00000001441d7810 */ /* 0x000fe20007ffe0ff */
        /* <DEDUP_REMOVED lines=9> */
.L_x_3889:
[----:B------:R-:W-:-:S07]  /*4410*/  IMAD.MOV.U32 R130, RZ, RZ, R42 ;  /* 0x000000ffff827224 */ /* 0x000fce00078e002a */
.L_x_3890:
[----:B------:R-:W-:Y:S05]  /*4420*/  BSYNC B2 ;  /* 0x0000000000027941 */ /* 0x000fea0003800000 */
.L_x_3888:
        /* <DEDUP_REMOVED lines=16> */
.L_x_3894:
[----:B------:R-:W-:Y:S05]  /*4530*/  BSYNC B3 ;  /* 0x0000000000037941 */ /* 0x000fea0003800000 */
.L_x_3893:
        /* <DEDUP_REMOVED lines=38> */
[----:B------:R-:W-:-:S05]  /*47a0*/  IMAD.WIDE.U32 R68, R68, -0x2daee0ad, RZ ;  /* 0xd2511f5344447825 */ /* 0x000fca00078e00ff */
[----:B------:R-:W-:Y:S02]  /*47b0*/  LOP3.LUT R28, R69, UR35, R28, 0x96, !PT ;  /* 0x00000023451c7c12 */ /* 0x000fe4000f8e961c */
[----:B------:R-:W-:Y:S01]  /*47c0*/  MOV R44, R68 ;  /* 0x00000044002c7202 */ /* 0x000fe20000000f00 */
[----:B------:R-:W-:-:S04]  /*47d0*/  IMAD.WIDE.U32 R68, R27, -0x326172a9, RZ ;  /* 0xcd9e8d571b447825 */ /* 0x000fc800078e00ff */
[----:B------:R-:W-:Y:S01]  /*47e0*/  IMAD.MOV.U32 R42, RZ, RZ, R68 ;  /* 0x000000ffff2a7224 */ /* 0x000fe200078e0044 */
[----:B------:R-:W-:-:S07]  /*47f0*/  LOP3.LUT R27, R69, UR24, R104, 0x96, !PT ;  /* 0x00000018451b7c12 */ /* 0x000fce000f8e9668 */
.L_x_3892:
[----:B------:R-:W-:Y:S05]  /*4800*/  BSYNC B2 ;  /* 0x0000000000027941 */ /* 0x000fea0003800000 */
.L_x_3891:
[----:B------:R-:W-:Y:S01]  /*4810*/  I2FP.F32.U32 R68, R130 ;  /* 0x0000008200447245 */ /* 0x000fe20000201000 */
[----:B------:R-:W-:Y:S01]  /*4820*/  BSSY B2, `(.L_x_3895) ;  /* 0x0000017000027945 */ /* 0x000fe20003800000 */
[----:B------:R-:W-:Y:S02]  /*4830*/  SHF.L.U32 R70, R70, 0x10, RZ ;  /* 0x0000001046467819 */ /* 0x000fe400000006ff */
[----:B------:R-:W-:Y:S01]  /*4840*/  ISETP.NE.AND P5, PT, R29, 0x1, PT ;  /* 0x000000011d00780c */ /* 0x000fe20003fa5270 */
[----:B------:R-:W-:Y:S02]  /*4850*/  FFMA.FTZ R68, R68, R129, 1.1641532182693481445e-10 ;  /* 0x2f00000044447423 */ /* 0x000fe40000010081 */
[----:B------:R-:W-:-:S03]  /*4860*/  FMUL.FTZ R70, R70, R128 ;  /* 0x0000008046467220 */ /* 0x000fc60000410000 */
[----:B------:R-:W-:Y:S01]  /*4870*/  FSETP.GTU.FTZ.AND P4, PT, R68, R121, PT ;  /* 0x000000794400720b */ /* 0x000fe20003f9c000 */
[----:B------:R-:W-:Y:S01]  /*4880*/  FMUL.FTZ R70, R70, R136 ;  /* 0x0000008846467220 */ /* 0x000fe20000410000 */
[----:B------:R-:W-:-:S04]  /*4890*/  @P0 PRMT R68, R66, 0x7632, R68 ;  /* 0x0000763242440816 */ /* 0x000fc80000000044 */
[----:B------:R-:W-:Y:S01]  /*48a0*/  FSEL R104, R70, RZ, !P4 ;  /* 0x000000ff46687208 */ /* 0x000fe20006000000 */
[----:B------:R-:W-:-:S04]  /*48b0*/  @P0 IMAD.U32 R68, R68, 0x10000, RZ ;  /* 0x0001000044440824 */ /* 0x000fc800078e00ff */
[----:B------:R-:W-:-:S04]  /*48c0*/  FMUL.FTZ R104, R234, R104 ;  /* 0x00000068ea687220 */ /* 0x000fc80000410000 */
        /* <DEDUP_REMOVED lines=11> */
.L_x_3896:
[----:B------:R-:W-:-:S07]  /*4980*/  MOV R70, R42 ;  /* 0x0000002a00467202 */ /* 0x000fce0000000f00 */
.L_x_3897:
[----:B------:R-:W-:Y:S05]  /*4990*/  BSYNC B2 ;  /* 0x0000000000027941 */ /* 0x000fea0003800000 */
.L_x_3895:
        /* <DEDUP_REMOVED lines=16> */
.L_x_3901:
[----:B------:R-:W-:Y:S05]  /*4aa0*/  BSYNC B3 ;  /* 0x0000000000037941 */ /* 0x000fea0003800000 */
.L_x_3900:
        /* <DEDUP_REMOVED lines=40> */
[----:B------:R-:W-:-:S03]  /*4d30*/  IMAD.WIDE.U32 R68, R27, -0x326172a9, RZ ;  /* 0xcd9e8d571b447825 */ /* 0x000fc600078e00ff */
[----:B------:R-:W-:Y:S01]  /*4d40*/  MOV R42, R68 ;  /* 0x00000044002a7202 */ /* 0x000fe20000000f00 */
[----:B------:R-:W-:Y:S01]  /*4d50*/  IMAD.MOV.U32 R68, RZ, RZ, RZ ;  /* 0x000000ffff447224 */ /* 0x000fe200078e00ff */
[----:B------:R-:W-:-:S07]  /*4d60*/  LOP3.LUT R27, R69, UR24, R130, 0x96, !PT ;  /* 0x00000018451b7c12 */ /* 0x000fce000f8e9682 */
.L_x_3899:
[----:B------:R-:W-:Y:S05]  /*4d70*/  BSYNC B2 ;  /* 0x0000000000027941 */ /* 0x000fea0003800000 */
.L_x_3898:
[----:B------:R-:W2:Y:S01]  /*4d80*/  LDL R69, [R1+0x6c] ;  /* 0x00006c0001457983 */ /* 0x000ea20000100800 */
[----:B------:R-:W-:Y:S01]  /*4d90*/  I2FP.F32.U32 R29, R70 ;  /* 0x00000046001d7245 */ /* 0x000fe20000201000 */
[----:B------:R-:W-:Y:S01]  /*4da0*/  BSSY B2, `(.L_x_3902) ;  /* 0x0000017000027945 */ /* 0x000fe20003800000 */
[----:B------:R-:W-:Y:S02]  /*4db0*/  ISETP.NE.AND P6, PT, R68, 0x1, PT ;  /* 0x000000014400780c */ /* 0x000fe40003fc5270 */
[----:B------:R-:W-:Y:S01]  /*4dc0*/  PRMT R130, R71, 0x7632, R130 ;  /* 0x0000763247827816 */ /* 0x000fe20000000082 */
[----:B------:R-:W-:-:S05]  /*4dd0*/  FFMA.FTZ R29, R29, R129, 1.1641532182693481445e-10 ;  /* 0x2f0000001d1d7423 */ /* 0x000fca0000010081 */
[----:B------:R-:W-:Y:S01]  /*4de0*/  FSETP.GTU.FTZ.AND P5, PT, R29, R121, PT ;  /* 0x000000791d00720b */ /* 0x000fe20003fbc000 */
[----:B------:R-:W-:-:S04]  /*4df0*/  IMAD.U32 R29, R71, 0x10000, RZ ;  /* 0x00010000471d7824 */ /* 0x000fc800078e00ff */
[----:B------:R-:W-:-:S04]  /*4e00*/  FMUL.FTZ R29, R29, R128 ;  /* 0x000000801d1d7220 */ /* 0x000fc80000410000 */
[----:B------:R-:W-:-:S05]  /*4e10*/  FMUL.FTZ R29, R29, R136 ;  /* 0x000000881d1d7220 */ /* 0x000fca0000410000 */
[----:B------:R-:W-:-:S05]  /*4e20*/  FSEL R29, R29, RZ, !P5 ;  /* 0x000000ff1d1d7208 */ /* 0x000fca0006800000 */
[----:B--2---:R-:W-:Y:S01]  /*4e30*/  FMUL.FTZ R105, R69, R29 ;  /* 0x0000001d45697220 */ /* 0x004fe20000410000 */
[----:B------:R-:W-:-:S05]  /*4e40*/  @P0 SHF.L.U32 R29, R67, 0x10, RZ ;  /* 0x00000010431d0819 */ /* 0x000fca00000006ff */
        /* <DEDUP_REMOVED lines=11> */
.L_x_3903:
[----:B------:R-:W-:-:S07]  /*4f00*/  IMAD.MOV.U32 R131, RZ, RZ, R42 ;  /* 0x000000ffff837224 */ /* 0x000fce00078e002a */
.L_x_3904:
[----:B------:R-:W-:Y:S05]  /*4f10*/  BSYNC B2 ;  /* 0x0000000000027941 */ /* 0x000fea0003800000 */
.L_x_3902:
        /* <DEDUP_REMOVED lines=9> */
[----:B------:R-:W-:-:S04]  /*4fb0*/  LOP3.LUT R5, R5, 0xfffff7ff, RZ, 0xc0, !PT ;  /* 0xfffff7ff05057812 */ /* 0x000fc800078ec0ff */
[----:B------:R-:W-:Y:S02]  /*4fc0*/  ISETP.NE.AND P6, PT, R2, RZ, PT ;  /* 0x000000ff0200720c */ /* 0x000fe40003fc5270 */
[----:B------:R-:W-:-:S11]  /*4fd0*/  @P0 LOP3.LUT R5, R5, 0x800, RZ, 0xfc, !PT ;  /* 0x0000080005050812 */ /* 0x000fd600078efcff */
[----:B------:R-:W-:Y:S01]  /*4fe0*/  @!P6 VIADD R0, R0, 0x1 ;  /* 0x000000010000e836 */ /* 0x000fe20000000000 */
[----:B------:R-:W-:Y:S02]  /*4ff0*/  @!P6 IADD3 R27, R41, 0x1, RZ ;  /* 0x00000001291be810 */ /* 0x000fe40007ffe0ff */
[----:B------:R-:W-:Y:S02]  /*5000*/  @!P6 MOV R2, RZ ;  /* 0x000000ff0002e202 */ /* 0x000fe40000000f00 */
[----:B------:R-:W-:-:S13]  /*5010*/  ISETP.NE.AND P0, PT, R0, RZ, !P6 ;  /* 0x000000ff0000720c */ /* 0x000fda0007705270 */
[----:B------:R-:W-:Y:S01]  /*5020*/  @P0 IMAD.MOV R27, RZ, RZ, R41 ;  /* 0x000000ffff1b0224 */ /* 0x000fe200078e0229 */
[----:B------:R-:W-:-:S03]  /*5030*/  LOP3.LUT P0, RZ, R5, 0x800, RZ, 0xc0, !PT ;  /* 0x0000080005ff7812 */ /* 0x000fc6000780c0ff */
[----:B------:R-:W-:-:S10]  /*5040*/  @!P6 IMAD.MOV.U32 R41, RZ, RZ, R27 ;  /* 0x000000ffff29e224 */ /* 0x000fd400078e001b */
.L_x_3908:
[----:B------:R-:W-:Y:S05]  /*5050*/  BSYNC B3 ;  /* 0x0000000000037941 */ /* 0x000fea0003800000 */
.L_x_3907:
        /* <DEDUP_REMOVED lines=44> */
.L_x_3906:
[----:B------:R-:W-:Y:S05]  /*5320*/  BSYNC B2 ;  /* 0x0000000000027941 */ /* 0x000fea0003800000 */
.L_x_3905:
[----:B------:R-:W-:Y:S01]  /*5330*/  I2FP.F32.U32 R68, R131 ;  /* 0x0000008300447245 */ /* 0x000fe20000201000 */
[----:B------:R-:W-:Y:S01]  /*5340*/  IMAD.U32 R130, R130, 0x10000, RZ ;  /* 0x0001000082827824 */ /* 0x000fe200078e00ff */
[----:B------:R-:W-:Y:S02]  /*5350*/  F2FP.BF16.F32.PACK_AB R70, R104, R89 ;  /* 0x000000596846723e */ /* 0x000fe400000010ff */
[----:B------:R-:W-:Y:S01]  /*5360*/  F2FP.BF16.F32.PACK_AB R69, R88, R73 ;  /* 0x000000495845723e */ /* 0x000fe200000010ff */
[----:B------:R-:W-:Y:S01]  /*5370*/  FFMA.FTZ R68, R68, R129, 1.1641532182693481445e-10 ;  /* 0x2f00000044447423 */ /* 0x000fe20000010081 */
[----:B------:R-:W-:Y:S01]  /*5380*/  FMUL.FTZ R130, R130, R128 ;  /* 0x0000008082827220 */ /* 0x000fe20000410000 */
[----:B------:R-:W-:-:S03]  /*5390*/  IADD3 R129, R55, 0x20, RZ ;  /* 0x0000002037817810 */ /* 0x000fc60007ffe0ff */
[----:B------:R-:W-:Y:S01]  /*53a0*/  FMUL.FTZ R130, R130, R136 ;  /* 0x0000008882827220 */ /* 0x000fe20000410000 */
[----:B------:R-:W-:Y:S02]  /*53b0*/  FSETP.GTU.FTZ.AND P6, PT, R68, R121, PT ;  /* 0x000000794400720b */ /* 0x000fe40003fdc000 */
[----:B------:R-:W-:Y:S02]  /*53c0*/  @P0 PRMT R68, R67, 0x7632, R68 ;  /* 0x0000763243440816 */ /* 0x000fe40000000044 */
[----:B------:R-:W-:-:S03]  /*53d0*/  FSEL R130, R130, RZ, !P6 ;  /* 0x000000ff82827208 */ /* 0x000fc60007000000 */
[----:B------:R-:W-:Y:S02]  /*53e0*/  @P0 IMAD.U32 R68, R68, 0x10000, RZ ;  /* 0x0001000044440824 */ /* 0x000fe400078e00ff */
[----:B------:R-:W-:-:S04]  /*53f0*/  FMUL.FTZ R121, R233, R130 ;  /* 0x00000082e9797220 */ /* 0x000fc80000410000 */
[----:B------:R-:W-:Y:S01]  /*5400*/  @P0 FADD.FTZ R121, R68, R121 ;  /* 0x0000007944790221 */ /* 0x000fe20000010000 */
[C---:B------:R-:W-:Y:S02]  /*5410*/  LEA R130, P0, R55.reuse, UR30, 0x4 ;  /* 0x0000001e37827c11 */ /* 0x040fe4000f8020ff */
[----:B------:R-:W-:Y:S02]  /*5420*/  F2FP.BF16.F32.PACK_AB R68, R72, R56 ;  /* 0x000000384844723e */ /* 0x000fe400000010ff */
[----:B------:R-:W-:Y:S02]  /*5430*/  LEA.HI.X R131, R55, UR31, RZ, 0x4, P0 ;  /* 0x0000001f37837c11 */ /* 0x000fe400080f24ff */
[----:B------:R-:W-:Y:S02]  /*5440*/  F2FP.BF16.F32.PACK_AB R71, R121, R105 ;  /* 0x000000697947723e */ /* 0x000fe400000010ff */
[----:B------:R-:W-:-:S03]  /*5450*/  LOP3.LUT P0, RZ, R5, 0x4, RZ, 0xc0, !PT ;  /* 0x0000000405ff7812 */ /* 0x000fc6000780c0ff */
[----:B------:R0:W-:Y:S02]  /*5460*/  STG.E.128 desc[UR4][R130.64], R68 ;  /* 0x0000004482007986 */ /* 0x0001e4000c101d04 */
[----:B0-----:R-:W-:Y:S02]  /*5470*/  SEL R70, RZ, 0x10000, P5 ;  /* 0x00010000ff467807 */ /* 0x001fe40002800000 */
[----:B------:R-:W-:Y:S02]  /*5480*/  SEL R69, RZ, 0x100, P4 ;  /* 0x00000100ff457807 */ /* 0x000fe40002000000 */
[----:B------:R-:W-:Y:S02]  /*5490*/  SEL R71, RZ, 0x1000000, P6 ;  /* 0x01000000ff477807 */ /* 0x000fe40003000000 */
[----:B------:R-:W-:Y:S02]  /*54a0*/  SEL R68, RZ, 0x1, P2 ;  /* 0x00000001ff447807 */ /* 0x000fe40001000000 */
[----:B------:R-:W-:-:S02]  /*54b0*/  LOP3.LUT R70, R69, R71, R70, 0xfe, !PT ;  /* 0x0000004745467212 */ /* 0x000fc400078efe46 */
[----:B------:R-:W-:Y:S01]  /*54c0*/  SEL R71, RZ, 0x1, P3 ;  /* 0x00000001ff477807 */ /* 0x000fe20001800000 */
[----:B------:R-:W-:Y:S01]  /*54d0*/  IMAD.WIDE.U32 R68, R68, 0x1000000, RZ ;  /* 0x0100000044447825 */ /* 0x000fe200078e00ff */
[----:B------:R-:W-:-:S04]  /*54e0*/  LOP3.LUT P5, RZ, R5, 0x2, RZ, 0xc0, !PT ;  /* 0x0000000205ff7812 */ /* 0x000fc800078ac0ff */
[----:B------:R-:W-:Y:S02]  /*54f0*/  LOP3.LUT R69, R69, R70, R71, 0xfe, !PT ;  /* 0x0000004645457212 */ /* 0x000fe400078efe47 */
[----:B------:R-:W-:Y:S02]  /*5500*/  SEL R70, RZ, 0x1, P1 ;  /* 0x00000001ff467807 */ /* 0x000fe40000800000 */
[----:B------:R-:W-:-:S03]  /*5510*/  SEL R130, RZ, 0x1, P5 ;  /* 0x00000001ff827807 */ /* 0x000fc60002800000 */
[----:B------:R-:W-:-:S04]  /*5520*/  IMAD.WIDE.U32 R70, R70, 0x10000, RZ ;  /* 0x0001000046467825 */ /* 0x000fc800078e00ff */
[----:B------:R-:W-:-:S05]  /*5530*/  IMAD.WIDE.U32 R130, R130, 0x100, RZ ;  /* 0x0000010082827825 */ /* 0x000fca00078e00ff */
[----:B------:R-:W-:Y:S02]  /*5540*/  LOP3.LUT R71, R131, R69, R71, 0xfe, !PT ;  /* 0x0000004583477212 */ /* 0x000fe400078efe47 */
[----:B------:R-:W-:Y:S02]  /*5550*/  LOP3.LUT R68, R130, R68, R70, 0xfe, !PT ;  /* 0x0000004482447212 */ /* 0x000fe400078efe46 */
[----:B------:R-:W-:-:S04]  /*5560*/  SEL R69, RZ, 0x1, P0 ;  /* 0x00000001ff457807 */ /* 0x000fc80000000000 */
[----:B------:R-:W-:Y:S02]  /*5570*/  LOP3.LUT R70, R68, R69, RZ, 0xfc, !PT ;  /* 0x0000004544467212 */ /* 0x000fe400078efcff */
[----:B------:R-:W-:-:S04]  /*5580*/  LEA R68, P0, R55, UR32, 0x3 ;  /* 0x0000002037447c11 */ /* 0x000fc8000f8018ff */
[----:B------:R-:W-:-:S05]  /*5590*/  LEA.HI.X R69, R55, UR33, RZ, 0x3, P0 ;  /* 0x0000002137457c11 */ /* 0x000fca00080f1cff */
[----:B------:R0:W-:Y:S04]  /*55a0*/  STG.E.64 desc[UR4][R68.64], R70 ;  /* 0x0000004644007986 */ /* 0x0001e8000c101b04 */
.L_x_3852:
[----:B------:R-:W-:Y:S05]  /*55b0*/  BSYNC B1 ;  /* 0x0000000000017941 */ /* 0x000fea0003800000 */
.L_x_3851:
[----:B------:R-:W-:Y:S01]  /*55c0*/  LOP3.LUT P0, RZ, R5, 0x400, RZ, 0xc0, !PT ;  /* 0x0000040005ff7812 */ /* 0x000fe2000780c0ff */
[----:B------:R-:W-:-:S12]  /*55d0*/  BSSY B1, `(.L_x_3909) ;  /* 0x00002ed000017945 */ /* 0x000fd80003800000 */
[----:B------:R-:W-:Y:S05]  /*55e0*/  @!P0 BRA `(.L_x_3910) ;  /* 0x0000002c00ac8947 */ /* 0x000fea0003800000 */
[----:B------:R-:W-:Y:S01]  /*55f0*/  ISETP.NE.U32.AND P0, PT, RZ, UR28, PT ;  /* 0x0000001cff007c0c */ /* 0x000fe2000bf05070 */
[----:B0-----:R-:W0:Y:S03]  /*5600*/  LDC.64 R70, c[0x0][0x220] ;  /* 0x00008800ff467b82 */ /* 0x001e260000000a00 */
        /* <DEDUP_REMOVED lines=18> */
.L_x_3912:
[----:B------:R-:W-:-:S07]  /*5730*/  IMAD.MOV.U32 R57, RZ, RZ, R42 ;  /* 0x000000ffff397224 */ /* 0x000fce00078e002a */
.L_x_3913:
[----:B------:R-:W-:Y:S05]  /*5740*/  BSYNC B2 ;  /* 0x0000000000027941 */ /* 0x000fea0003800000 */
.L_x_3911:
        /* <DEDUP_REMOVED lines=16> */
.L_x_3917:
[----:B------:R-:W-:Y:S05]  /*5850*/  BSYNC B3 ;  /* 0x0000000000037941 */ /* 0x000fea0003800000 */
.L_x_3916:
        /* <DEDUP_REMOVED lines=44> */
.L_x_3915:
[----:B------:R-:W-:Y:S05]  /*5b20*/  BSYNC B2 ;  /* 0x0000000000027941 */ /* 0x000fea0003800000 */
.L_x_3914:
        /* <DEDUP_REMOVED lines=29> */
.L_x_3919:
[----:B------:R-:W-:-:S07]  /*5d00*/  IMAD.MOV.U32 R106, RZ, RZ, R42 ;  /* 0x000000ffff6a7224 */ /* 0x000fce00078e002a */
.L_x_3920:
[----:B------:R-:W-:Y:S05]  /*5d10*/  BSYNC B2 ;  /* 0x0000000000027941 */ /* 0x000fea0003800000 */
.L_x_3918:
        /* <DEDUP_REMOVED lines=16> */
.L_x_3924:
[----:B------:R-:W-:Y:S05]  /*5e20*/  BSYNC B3 ;  /* 0x0000000000037941 */ /* 0x000fea0003800000 */
.L_x_3923:
        /* <DEDUP_REMOVED lines=44> */
.L_x_3922:
[----:B------:R-:W-:Y:S05]  /*60f0*/  BSYNC B2 ;  /* 0x0000000000027941 */ /* 0x000fea0003800000 */
.L_x_3921:
        /* <DEDUP_REMOVED lines=25> */
.L_x_3926:
[----:B------:R-:W-:-:S07]  /*6290*/  IMAD.MOV.U32 R68, RZ, RZ, R42 ;  /* 0x000000ffff447224 */ /* 0x000fce00078e002a */
.L_x_3927:
[----:B------:R-:W-:Y:S05]  /*62a0*/  BSYNC B2 ;  /* 0x0000000000027941 */ /* 0x000fea0003800000 */
.L_x_3925:
        /* <DEDUP_REMOVED lines=16> */
.L_x_3931:
[----:B------:R-:W-:Y:S05]  /*63b0*/  BSYNC B3 ;  /* 0x0000000000037941 */ /* 0x000fea0003800000 */
.L_x_3930:
        /* <DEDUP_REMOVED lines=44> */
.L_x_3929:
[----:B------:R-:W-:Y:S05]  /*6680*/  BSYNC B2 ;  /* 0x0000000000027941 */ /* 0x000fea0003800000 */
.L_x_3928:
        /* <DEDUP_REMOVED lines=24> */
.L_x_3933:
[----:B------:R-:W-:-:S07]  /*6810*/  MOV R107, R42 ;  /* 0x0000002a006b7202 */ /* 0x000fce0000000f00 */
.L_x_3934:
[----:B------:R-:W-:Y:S05]  /*6820*/  BSYNC B2 ;  /* 0x0000000000027941 */ /* 0x000fea0003800000 */
.L_x_3932:
        /* <DEDUP_REMOVED lines=16> */
.L_x_3938:
[----:B------:R-:W-:Y:S05]  /*6930*/  BSYNC B3 ;  /* 0x0000000000037941 */ /* 0x000fea0003800000 */
.L_x_3937:
        /* <DEDUP_REMOVED lines=44> */
.L_x_3936:
[----:B------:R-:W-:Y:S05]  /*6c00*/  BSYNC B2 ;  /* 0x0000000000027941 */ /* 0x000fea0003800000 */
.L_x_3935:
        /* <DEDUP_REMOVED lines=23> */
.L_x_3940:
[----:B------:R-:W-:-:S07]  /*6d80*/  IMAD.MOV.U32 R91, RZ, RZ, R42 ;  /* 0x000000ffff5b7224 */ /* 0x000fce00078e002a */
.L_x_3941:
[----:B------:R-:W-:Y:S05]  /*6d90*/  BSYNC B2 ;  /* 0x0000000000027941 */ /* 0x000fea0003800000 */
.L_x_3939:
        /* <DEDUP_REMOVED lines=16> */
.L_x_3945:
[----:B------:R-:W-:Y:S05]  /*6ea0*/  BSYNC B3 ;  /* 0x0000000000037941 */ /* 0x000fea0003800000 */
.L_x_3944:
        /* <DEDUP_REMOVED lines=44> */
.L_x_3943:
[----:B------:R-:W-:Y:S05]  /*7170*/  BSYNC B2 ;  /* 0x0000000000027941 */ /* 0x000fea0003800000 */
.L_x_3942:
        /* <DEDUP_REMOVED lines=24> */
.L_x_3947:
[----:B------:R-:W-:-:S07]  /*7300*/  IMAD.MOV.U32 R130, RZ, RZ, R42 ;  /* 0x000000ffff827224 */ /* 0x000fce00078e002a */
.L_x_3948:
[----:B------:R-:W-:Y:S05]  /*7310*/  BSYNC B2 ;  /* 0x0000000000027941 */ /* 0x000fea0003800000 */
.L_x_3946:
        /* <DEDUP_REMOVED lines=16> */
.L_x_3952:
[----:B------:R-:W-:Y:S05]  /*7420*/  BSYNC B3 ;  /* 0x0000000000037941 */ /* 0x000fea0003800000 */
.L_x_3951:
        /* <DEDUP_REMOVED lines=44> */
.L_x_3950:
[----:B------:R-:W-:Y:S05]  /*76f0*/  BSYNC B2 ;  /* 0x0000000000027941 */ /* 0x000fea0003800000 */
.L_x_3949:
        /* <DEDUP_REMOVED lines=23> */
.L_x_3954:
[----:B------:R-:W-:-:S07]  /*7870*/  MOV R70, R42 ;  /* 0x0000002a00467202 */ /* 0x000fce0000000f00 */
.L_x_3955:
[----:B------:R-:W-:Y:S05]  /*7880*/  BSYNC B2 ;  /* 0x0000000000027941 */ /* 0x000fea0003800000 */
.L_x_3953:
        /* <DEDUP_REMOVED lines=16> */
.L_x_3959:
[----:B------:R-:W-:Y:S05]  /*7990*/  BSYNC B3 ;  /* 0x0000000000037941 */ /* 0x000fea0003800000 */
.L_x_3958:
        /* <DEDUP_REMOVED lines=44> */
.L_x_3957:
[----:B------:R-:W-:Y:S05]  /*7c60*/  BSYNC B2 ;  /* 0x0000000000027941 */ /* 0x000fea0003800000 */
.L_x_3956:
        /* <DEDUP_REMOVED lines=24> */
.L_x_3961:
[----:B------:R-:W-:-:S07]  /*7df0*/  IMAD.MOV.U32 R131, RZ, RZ, R42 ;  /* 0x000000ffff837224 */ /* 0x000fce00078e002a */
.L_x_3962:
[----:B------:R-:W-:Y:S05]  /*7e00*/  BSYNC B2 ;  /* 0x0000000000027941 */ /* 0x000fea0003800000 */
.L_x_3960:
        /* <DEDUP_REMOVED lines=19> */
.L_x_3966:
[----:B------:R-:W-:Y:S05]  /*7f40*/  BSYNC B3 ;  /* 0x0000000000037941 */ /* 0x000fea0003800000 */
.L_x_3965:
        /* <DEDUP_REMOVED lines=44> */
.L_x_3964:
[----:B------:R-:W-:Y:S05]  /*8210*/  BSYNC B2 ;  /* 0x0000000000027941 */ /* 0x000fea0003800000 */
.L_x_3963:
[----:B------:R-:W-:Y:S01]  /*8220*/  I2FP.F32.U32 R68, R131 ;  /* 0x0000008300447245 */ /* 0x000fe20000201000 */
[----:B------:R-:W-:Y:S01]  /*8230*/  IMAD.U32 R130, R130, 0x10000, RZ ;  /* 0x0001000082827824 */ /* 0x000fe200078e00ff */
[----:B------:R-:W-:Y:S02]  /*8240*/  F2FP.BF16.F32.PACK_AB R70, R106, R91 ;  /* 0x0000005b6a46723e */ /* 0x000fe400000010ff */
[----:B------:R-:W-:Y:S01]  /*8250*/  F2FP.BF16.F32.PACK_AB R69, R90, R75 ;  /* 0x0000004b5a45723e */ /* 0x000fe200000010ff */
[----:B------:R-:W-:Y:S01]  /*8260*/  FFMA.FTZ R68, R68, R136, 1.1641532182693481445e-10 ;  /* 0x2f00000044447423 */ /* 0x000fe20000010088 */
[----:B------:R-:W-:-:S04]  /*8270*/  FMUL.FTZ R130, R130, R128 ;  /* 0x0000008082827220 */ /* 0x000fc80000410000 */
        /* <DEDUP_REMOVED lines=31> */
[C---:B------:R-:W-:Y:S02]  /*8470*/  LEA.HI.X R69, R129.reuse, UR33, RZ, 0x3, P0 ;  /* 0x0000002181457c11 */ /* 0x040fe400080f1cff */
[----:B------:R-:W-:-:S03]  /*8480*/  IADD3 R129, R129, 0x20, RZ ;  /* 0x0000002081817810 */ /* 0x000fc60007ffe0ff */
[----:B------:R1:W-:Y:S04]  /*8490*/  STG.E.64 desc[UR4][R68.64], R70 ;  /* 0x0000004644007986 */ /* 0x0003e8000c101b04 */
.L_x_3910:
[----:B------:R-:W-:Y:S05]  /*84a0*/  BSYNC B1 ;  /* 0x0000000000017941 */ /* 0x000fea0003800000 */
.L_x_3909:
[----:B------:R-:W-:Y:S01]  /*84b0*/  LOP3.LUT P0, RZ, R5, 0x200, RZ, 0xc0, !PT ;  /* 0x0000020005ff7812 */ /* 0x000fe2000780c0ff */
[----:B------:R-:W-:-:S12]  /*84c0*/  BSSY B1, `(.L_x_3967) ;  /* 0x00002ed000017945 */ /* 0x000fd80003800000 */
[----:B------:R-:W-:Y:S05]  /*84d0*/  @!P0 BRA `(.L_x_3968) ;  /* 0x0000002c00ac8947 */ /* 0x000fea0003800000 */
[----:B------:R-:W-:Y:S01]  /*84e0*/  ISETP.NE.U32.AND P0, PT, RZ, UR28, PT ;  /* 0x0000001cff007c0c */ /* 0x000fe2000bf05070 */
[----:B01----:R-:W0:Y:S03]  /*84f0*/  LDC.64 R70, c[0x0][0x220] ;  /* 0x00008800ff467b82 */ /* 0x003e260000000a00 */
        /* <DEDUP_REMOVED lines=18> */
.L_x_3970:
[----:B------:R-:W-:-:S07]  /*8620*/  IMAD.MOV.U32 R58, RZ, RZ, R42 ;  /* 0x000000ffff3a7224 */ /* 0x000fce00078e002a */
.L_x_3971:
[----:B------:R-:W-:Y:S05]  /*8630*/  BSYNC B2 ;  /* 0x0000000000027941 */ /* 0x000fea0003800000 */
.L_x_3969:
        /* <DEDUP_REMOVED lines=16> */
.L_x_3975:
[----:B------:R-:W-:Y:S05]  /*8740*/  BSYNC B3 ;  /* 0x0000000000037941 */ /* 0x000fea0003800000 */
.L_x_3974:
        /* <DEDUP_REMOVED lines=44> */
.L_x_3973:
[----:B------:R-:W-:Y:S05]  /*8a10*/  BSYNC B2 ;  /* 0x0000000000027941 */ /* 0x000fea0003800000 */
.L_x_3972:
        /* <DEDUP_REMOVED lines=29> */
.L_x_3977:
[----:B------:R-:W-:-:S07]  /*8bf0*/  IMAD.MOV.U32 R108, RZ, RZ, R42 ;  /* 0x000000ffff6c7224 */ /* 0x000fce00078e002a */
.L_x_3978:
[----:B------:R-:W-:Y:S05]  /*8c00*/  BSYNC B2 ;  /* 0x0000000000027941 */ /* 0x000fea0003800000 */
.L_x_3976:
        /* <DEDUP_REMOVED lines=16> */
.L_x_3982:
[----:B------:R-:W-:Y:S05]  /*8d10*/  BSYNC B3 ;  /* 0x0000000000037941 */ /* 0x000fea0003800000 */
.L_x_3981:
        /* <DEDUP_REMOVED lines=44> */
.L_x_3980:
[----:B------:R-:W-:Y:S05]  /*8fe0*/  BSYNC B2 ;  /* 0x0000000000027941 */ /* 0x000fea0003800000 */
.L_x_3979:
        /* <DEDUP_REMOVED lines=25> */
.L_x_3984:
[----:B------:R-:W-:-:S07]  /*9180*/  IMAD.MOV.U32 R68, RZ, RZ, R42 ;  /* 0x000000ffff447224 */ /* 0x000fce00078e002a */
.L_x_3985:
[----:B------:R-:W-:Y:S05]  /*9190*/  BSYNC B2 ;  /* 0x0000000000027941 */ /* 0x000fea0003800000 */
.L_x_3983:
        /* <DEDUP_REMOVED lines=16> */
.L_x_3989:
[----:B------:R-:W-:Y:S05]  /*92a0*/  BSYNC B3 ;  /* 0x0000000000037941 */ /* 0x000fea0003800000 */
.L_x_3988:
        /* <DEDUP_REMOVED lines=44> */
.L_x_3987:
[----:B------:R-:W-:Y:S05]  /*9570*/  BSYNC B2 ;  /* 0x0000000000027941 */ /* 0x000fea0003800000 */
.L_x_3986:
        /* <DEDUP_REMOVED lines=24> */
.L_x_3991:
[----:B------:R-:W-:-:S07]  /*9700*/  MOV R109, R42 ;  /* 0x0000002a006d7202 */ /* 0x000fce0000000f00 */
.L_x_3992:
[----:B------:R-:W-:Y:S05]  /*9710*/  BSYNC B2 ;  /* 0x0000000000027941 */ /* 0x000fea0003800000 */
.L_x_3990:
        /* <DEDUP_REMOVED lines=16> */
.L_x_3996:
[----:B------:R-:W-:Y:S05]  /*9820*/  BSYNC B3 ;  /* 0x0000000000037941 */ /* 0x000fea0003800000 */
.L_x_3995:
        /* <DEDUP_REMOVED lines=44> */
.L_x_3994:
[----:B------:R-:W-:Y:S05]  /*9af0*/  BSYNC B2 ;  /* 0x0000000000027941 */ /* 0x000fea0003800000 */
.L_x_3993:
        /* <DEDUP_REMOVED lines=23> */
.L_x_3998:
[----:B------:R-:W-:-:S07]  /*9c70*/  IMAD.MOV.U32 R93, RZ, RZ, R42 ;  /* 0x000000ffff5d7224 */ /* 0x000fce00078e002a */
.L_x_3999:
[----:B------:R-:W-:Y:S05]  /*9c80*/  BSYNC B2 ;  /* 0x0000000000027941 */ /* 0x000fea0003800000 */
.L_x_3997:
        /* <DEDUP_REMOVED lines=16> */
.L_x_4003:
[----:B------:R-:W-:Y:S05]  /*9d90*/  BSYNC B3 ;  /* 0x0000000000037941 */ /* 0x000fea0003800000 */
.L_x_4002:
        /* <DEDUP_REMOVED lines=44> */
.L_x_4001:
[----:B------:R-:W-:Y:S05]  /*a060*/  BSYNC B2 ;  /* 0x0000000000027941 */ /* 0x000fea0003800000 */
.L_x_4000:
        /* <DEDUP_REMOVED lines=24> */
.L_x_4005:
[----:B------:R-:W-:-:S07]  /*a1f0*/  IMAD.MOV.U32 R130, RZ, RZ, R42 ;  /* 0x000000ffff827224 */ /* 0x000fce00078e002a */
.L_x_4006:
[----:B------:R-:W-:Y:S05]  /*a200*/  BSYNC B2 ;  /* 0x0000000000027941 */ /* 0x000fea0003800000 */
.L_x_4004:
        /* <DEDUP_REMOVED lines=16> */
.L_x_4010:
[----:B------:R-:W-:Y:S05]  /*a310*/  BSYNC B3 ;  /* 0x0000000000037941 */ /* 0x000fea0003800000 */
.L_x_4009:
        /* <DEDUP_REMOVED lines=44> */
.L_x_4008:
[----:B------:R-:W-:Y:S05]  /*a5e0*/  BSYNC B2 ;  /* 0x0000000000027941 */ /* 0x000fea0003800000 */
.L_x_4007:
        /* <DEDUP_REMOVED lines=23> */
.L_x_4012:
[----:B------:R-:W-:-:S07]  /*a760*/  MOV R70, R42 ;  /* 0x0000002a00467202 */ /* 0x000fce0000000f00 */
.L_x_4013:
[----:B------:R-:W-:Y:S05]  /*a770*/  BSYNC B2 ;  /* 0x0000000000027941 */ /* 0x000fea0003800000 */
.L_x_4011:
        /* <DEDUP_REMOVED lines=16> */
.L_x_4017:
[----:B------:R-:W-:Y:S05]  /*a880*/  BSYNC B3 ;  /* 0x0000000000037941 */ /* 0x000fea0003800000 */
.L_x_4016:
        /* <DEDUP_REMOVED lines=44> */
.L_x_4015:
[----:B------:R-:W-:Y:S05]  /*ab50*/  BSYNC B2 ;  /* 0x0000000000027941 */ /* 0x000fea0003800000 */
.L_x_4014:
        /* <DEDUP_REMOVED lines=24> */
.L_x_4019:
[----:B------:R-:W-:-:S07]  /*ace0*/  IMAD.MOV.U32 R131, RZ, RZ, R42 ;  /* 0x000000ffff837224 */ /* 0x000fce00078e002a */
.L_x_4020:
[----:B------:R-:W-:Y:S05]  /*acf0*/  BSYNC B2 ;  /* 0x0000000000027941 */ /* 0x000fea0003800000 */
.L_x_4018:
        /* <DEDUP_REMOVED lines=19> */
.L_x_4024:
[----:B------:R-:W-:Y:S05]  /*ae30*/  BSYNC B3 ;  /* 0x0000000000037941 */ /* 0x000fea0003800000 */
.L_x_4023:
        /* <DEDUP_REMOVED lines=44> */
.L_x_4022:
[----:B------:R-:W-:Y:S05]  /*b100*/  BSYNC B2 ;  /* 0x0000000000027941 */ /* 0x000fea0003800000 */
.L_x_4021:
        /* <DEDUP_REMOVED lines=40> */
.L_x_3968:
[----:B------:R-:W-:Y:S05]  /*b390*/  BSYNC B1 ;  /* 0x0000000000017941 */ /* 0x000fea0003800000 */
.L_x_3967:
[----:B------:R-:W-:Y:S01]  /*b3a0*/  LOP3.LUT P0, RZ, R5, 0x100, RZ, 0xc0, !PT ;  /* 0x0000010005ff7812 */ /* 0x000fe2000780c0ff */
[----:B------:R-:W-:-:S12]  /*b3b0*/  BSSY B1, `(.L_x_4025) ;  /* 0x00002ed000017945 */ /* 0x000fd80003800000 */
[----:B------:R-:W-:Y:S05]  /*b3c0*/  @!P0 BRA `(.L_x_4026) ;  /* 0x0000002c00ac8947 */ /* 0x000fea0003800000 */
[----:B------:R-:W-:Y:S01]  /*b3d0*/  ISETP.NE.U32.AND P0, PT, RZ, UR28, PT ;  /* 0x0000001cff007c0c */ /* 0x000fe2000bf05070 */
[----:B012---:R-:W0:Y:S03]  /*b3e0*/  LDC.64 R70, c[0x0][0x220] ;  /* 0x00008800ff467b82 */ /* 0x007e260000000a00 */
        /* <DEDUP_REMOVED lines=18> */
.L_x_4028:
[----:B------:R-:W-:-:S07]  /*b510*/  IMAD.MOV.U32 R59, RZ, RZ, R42 ;  /* 0x000000ffff3b7224 */ /* 0x000fce00078e002a */
.L_x_4029:
[----:B------:R-:W-:Y:S05]  /*b520*/  BSYNC B2 ;  /* 0x0000000000027941 */ /* 0x000fea0003800000 */
.L_x_4027:
        /* <DEDUP_REMOVED lines=16> */
.L_x_4033:
[----:B------:R-:W-:Y:S05]  /*b630*/  BSYNC B3 ;  /* 0x0000000000037941 */ /* 0x000fea0003800000 */
.L_x_4032:
        /* <DEDUP_REMOVED lines=44> */
.L_x_4031:
[----:B------:R-:W-:Y:S05]  /*b900*/  BSYNC B2 ;  /* 0x0000000000027941 */ /* 0x000fea0003800000 */
.L_x_4030:
        /* <DEDUP_REMOVED lines=29> */
.L_x_4035:
[----:B------:R-:W-:-:S07]  /*bae0*/  IMAD.MOV.U32 R110, RZ, RZ, R42 ;  /* 0x000000ffff6e7224 */ /* 0x000fce00078e002a */
.L_x_4036:
[----:B------:R-:W-:Y:S05]  /*baf0*/  BSYNC B2 ;  /* 0x0000000000027941 */ /* 0x000fea0003800000 */
.L_x_4034:
        /* <DEDUP_REMOVED lines=16> */
.L_x_4040:
[----:B------:R-:W-:Y:S05]  /*bc00*/  BSYNC B3 ;  /* 0x0000000000037941 */ /* 0x000fea0003800000 */
.L_x_4039:
        /* <DEDUP_REMOVED lines=44> */
.L_x_4038:
[----:B------:R-:W-:Y:S05]  /*bed0*/  BSYNC B2 ;  /* 0x0000000000027941 */ /* 0x000fea0003800000 */
.L_x_4037:
        /* <DEDUP_REMOVED lines=25> */
.L_x_4042:
[----:B------:R-:W-:-:S07]  /*c070*/  MOV R68, R42 ;  /* 0x0000002a00447202 */ /* 0x000fce0000000f00 */
.L_x_4043:
[----:B------:R-:W-:Y:S05]  /*c080*/  BSYNC B2 ;  /* 0x0000000000027941 */ /* 0x000fea0003800000 */
.L_x_4041:
        /* <DEDUP_REMOVED lines=16> */
.L_x_4047:
[----:B------:R-:W-:Y:S05]  /*c190*/  BSYNC B3 ;  /* 0x0000000000037941 */ /* 0x000fea0003800000 */
.L_x_4046:
        /* <DEDUP_REMOVED lines=42> */
[----:B------:R-:W-:Y:S01]  /*c440*/  HFMA2.MMA R94, -RZ, RZ, 0, 0 ;  /* 0x00000000ff5e7435 */ /* 0x000fe200000001ff */
[----:B------:R-:W-:-:S10]  /*c450*/  LOP3.LUT R27, R95, UR24, R110, 0x96, !PT ;  /* 0x000000185f1b7c12 */ /* 0x000fd4000f8e966e */
.L_x_4045:
[----:B------:R-:W-:Y:S05]  /*c460*/  BSYNC B2 ;  /* 0x0000000000027941 */ /* 0x000fea0003800000 */
.L_x_4044:
        /* <DEDUP_REMOVED lines=24> */
.L_x_4049:
[----:B------:R-:W-:-:S07]  /*c5f0*/  IMAD.MOV.U32 R111, RZ, RZ, R42 ;  /* 0x000000ffff6f7224 */ /* 0x000fce00078e002a */
.L_x_4050:
[----:B------:R-:W-:Y:S05]  /*c600*/  BSYNC B2 ;  /* 0x0000000000027941 */ /* 0x000fea0003800000 */
.L_x_4048:
        /* <DEDUP_REMOVED lines=16> */
.L_x_4054:
[----:B------:R-:W-:Y:S05]  /*c710*/  BSYNC B3 ;  /* 0x0000000000037941 */ /* 0x000fea0003800000 */
.L_x_4053:
        /* <DEDUP_REMOVED lines=44> */
.L_x_4052:
[----:B------:R-:W-:Y:S05]  /*c9e0*/  BSYNC B2 ;  /* 0x0000000000027941 */ /* 0x000fea0003800000 */
.L_x_4051:
        /* <DEDUP_REMOVED lines=13> */
[----:B------:R-:W-:Y:S01]  /*cac0*/  IADD3 R68, R29, 0x1, RZ ;  /* 0x000000011d447810 */ /* 0x000fe20007ffe0ff */
        /* <DEDUP_REMOVED lines=9> */
.L_x_4056:
[----:B------:R-:W-:-:S07]  /*cb60*/  MOV R95, R42 ;  /* 0x0000002a005f7202 */ /* 0x000fce0000000f00 */
.L_x_4057:
[----:B------:R-:W-:Y:S05]  /*cb70*/  BSYNC B2 ;  /* 0x0000000000027941 */ /* 0x000fea0003800000 */
.L_x_4055:
        /* <DEDUP_REMOVED lines=16> */
.L_x_4061:
[----:B------:R-:W-:Y:S05]  /*cc80*/  BSYNC B3 ;  /* 0x0000000000037941 */ /* 0x000fea0003800000 */
.L_x_4060:
        /* <DEDUP_REMOVED lines=44> */
.L_x_4059:
[----:B------:R-:W-:Y:S05]  /*cf50*/  BSYNC B2 ;  /* 0x0000000000027941 */ /* 0x000fea0003800000 */
.L_x_4058:
        /* <DEDUP_REMOVED lines=24> */
.L_x_4063:
[----:B------:R-:W-:-:S07]  /*d0e0*/  IMAD.MOV.U32 R130, RZ, RZ, R42 ;  /* 0x000000ffff827224 */ /* 0x000fce00078e002a */
.L_x_4064:
[----:B------:R-:W-:Y:S05]  /*d0f0*/  BSYNC B2 ;  /* 0x0000000000027941 */ /* 0x000fea0003800000 */
.L_x_4062:
        /* <DEDUP_REMOVED lines=16> */
.L_x_4068:
[----:B------:R-:W-:Y:S05]  /*d200*/  BSYNC B3 ;  /* 0x0000000000037941 */ /* 0x000fea0003800000 */
.L_x_4067:
        /* <DEDUP_REMOVED lines=44> */
.L_x_4066:
[----:B------:R-:W-:Y:S05]  /*d4d0*/  BSYNC B2 ;  /* 0x0000000000027941 */ /* 0x000fea0003800000 */
.L_x_4065:
        /* <DEDUP_REMOVED lines=23> */
.L_x_4070:
[----:B------:R-:W-:-:S07]  /*d650*/  MOV R70, R42 ;  /* 0x0000002a00467202 */ /* 0x000fce0000000f00 */
.L_x_4071:
[----:B------:R-:W-:Y:S05]  /*d660*/  BSYNC B2 ;  /* 0x0000000000027941 */ /* 0x000fea0003800000 */
.L_x_4069:
        /* <DEDUP_REMOVED lines=16> */
.L_x_4075:
[----:B------:R-:W-:Y:S05]  /*d770*/  BSYNC B3 ;  /* 0x0000000000037941 */ /* 0x000fea0003800000 */
.L_x_4074:
        /* <DEDUP_REMOVED lines=44> */
.L_x_4073:
[----:B------:R-:W-:Y:S05]  /*da40*/  BSYNC B2 ;  /* 0x0000000000027941 */ /* 0x000fea0003800000 */
.L_x_4072:
        /* <DEDUP_REMOVED lines=24> */
.L_x_4077:
[----:B------:R-:W-:-:S07]  /*dbd0*/  IMAD.MOV.U32 R131, RZ, RZ, R42 ;  /* 0x000000ffff837224 */ /* 0x000fce00078e002a */
.L_x_4078:
[----:B------:R-:W-:Y:S05]  /*dbe0*/  BSYNC B2 ;  /* 0x0000000000027941 */ /* 0x000fea0003800000 */
.L_x_4076:
        /* <DEDUP_REMOVED lines=12> */
[----:B------:R-:W-:Y:S01]  /*dcb0*/  @!P6 IADD3 R0, R0, 0x1, RZ ;  /* 0x000000010000e810 */ /* 0x000fe20007ffe0ff */
[----:B------:R-:W-:Y:S01]  /*dcc0*/  @!P6 VIADD R27, R41, 0x1 ;  /* 0x00000001291be836 */ /* 0x000fe20000000000 */
[----:B------:R-:W-:Y:S02]  /*dcd0*/  @!P6 MOV R2, RZ ;  /* 0x000000ff0002e202 */ /* 0x000fe40000000f00 */
[----:B------:R-:W-:-:S13]  /*dce0*/  ISETP.NE.AND P0, PT, R0, RZ, !P6 ;  /* 0x000000ff0000720c */ /* 0x000fda0007705270 */
[----:B------:R-:W-:Y:S02]  /*dcf0*/  @P0 IADD3 R27, R41, RZ, RZ ;  /* 0x000000ff291b0210 */ /* 0x000fe40007ffe0ff */
[----:B------:R-:W-:-:S03]  /*dd00*/  LOP3.LUT P0, RZ, R5, 0x800, RZ, 0xc0, !PT ;  /* 0x0000080005ff7812 */ /* 0x000fc6000780c0ff */
[----:B------:R-:W-:-:S10]  /*dd10*/  @!P6 IMAD.MOV.U32 R41, RZ, RZ, R27 ;  /* 0x000000ffff29e224 */ /* 0x000fd400078e001b */
.L_x_4082:
[----:B------:R-:W-:Y:S05]  /*dd20*/  BSYNC B3 ;  /* 0x0000000000037941 */ /* 0x000fea0003800000 */
.L_x_4081:
        /* <DEDUP_REMOVED lines=44> */
.L_x_4080:
[----:B------:R-:W-:Y:S05]  /*dff0*/  BSYNC B2 ;  /* 0x0000000000027941 */ /* 0x000fea0003800000 */
.L_x_4079:
[----:B------:R-:W-:Y:S02]  /*e000*/  I2FP.F32.U32 R68, R131 ;  /* 0x0000008300447245 */ /* 0x000fe40000201000 */
[----:B------:R-:W-:Y:S02]  /*e010*/  SHF.L.U32 R130, R130, 0x10, RZ ;  /* 0x0000001082827819 */ /* 0x000fe400000006ff */
[----:B------:R-:W-:Y:S01]  /*e020*/  F2FP.BF16.F32.PACK_AB R70, R110, R95 ;  /* 0x0000005f6e46723e */ /* 0x000fe200000010ff */
[----:B------:R-:W-:Y:S01]  /*e030*/  FFMA.FTZ R68, R68, R136, 1.1641532182693481445e-10 ;  /* 0x2f00000044447423 */ /* 0x000fe20000010088 */
[----:B------:R-:W-:Y:S01]  /*e040*/  F2FP.BF16.F32.PACK_AB R69, R94, R79 ;  /* 0x0000004f5e45723e */ /* 0x000fe200000010ff */
        /* <DEDUP_REMOVED lines=35> */
.L_x_4026:
[----:B------:R-:W-:Y:S05]  /*e280*/  BSYNC B1 ;  /* 0x0000000000017941 */ /* 0x000fea0003800000 */
.L_x_4025:
[----:B------:R-:W-:Y:S01]  /*e290*/  LOP3.LUT P0, RZ, R5, 0x80, RZ, 0xc0, !PT ;  /* 0x0000008005ff7812 */ /* 0x000fe2000780c0ff */
[----:B------:R-:W-:-:S12]  /*e2a0*/  BSSY B1, `(.L_x_4083) ;  /* 0x00002ed000017945 */ /* 0x000fd80003800000 */
[----:B------:R-:W-:Y:S05]  /*e2b0*/  @!P0 BRA `(.L_x_4084) ;  /* 0x0000002c00ac8947 */ /* 0x000fea0003800000 */
[----:B------:R-:W-:Y:S01]  /*e2c0*/  ISETP.NE.U32.AND P0, PT, RZ, UR28, PT ;  /* 0x0000001cff007c0c */ /* 0x000fe2000bf05070 */
[----:B0123--:R-:W0:Y:S03]  /*e2d0*/  LDC.64 R70, c[0x0][0x220] ;  /* 0x00008800ff467b82 */ /* 0x00fe260000000a00 */
        /* <DEDUP_REMOVED lines=18> */
.L_x_4086:
[----:B------:R-:W-:-:S07]  /*e400*/  IMAD.MOV.U32 R60, RZ, RZ, R42 ;  /* 0x000000ffff3c7224 */ /* 0x000fce00078e002a */
.L_x_4087:
[----:B------:R-:W-:Y:S05]  /*e410*/  BSYNC B2 ;  /* 0x0000000000027941 */ /* 0x000fea0003800000 */
.L_x_4085:
        /* <DEDUP_REMOVED lines=16> */
.L_x_4091:
[----:B------:R-:W-:Y:S05]  /*e520*/  BSYNC B3 ;  /* 0x0000000000037941 */ /* 0x000fea0003800000 */
.L_x_4090:
        /* <DEDUP_REMOVED lines=44> */
.L_x_4089:
[----:B------:R-:W-:Y:S05]  /*e7f0*/  BSYNC B2 ;  /* 0x0000000000027941 */ /* 0x000fea0003800000 */
.L_x_4088:
[----:B------:R-:W2:Y:S01]  /*e800*/  LDL R81, [R1+0x38] ;  /* 0x0000380001517983 */ /* 0x000ea20000100800 */
[----:B------:R-:W0:Y:S01]  /*e810*/  LDC R125, c[0x0][0x294] ;  /* 0x0000a500ff7d7b82 */ /* 0x000e220000000800 */
[----:B------:R-:W-:Y:S01]  /*e820*/  HFMA2.MMA R136, -RZ, RZ, 0.1171875, 0 ;  /* 0x2f800000ff887435 */ /* 0x000fe200000001ff */
[----:B------:R-:W-:Y:S01]  /*e830*/  I2FP.F32.U32 R29, R60 ;  /* 0x0000003c001d7245 */ /* 0x000fe20000201000 */
[----:B------:R-:W-:Y:S01]  /*e840*/  BSSY B2, `(.L_x_4092) ;  /* 0x000001a000027945 */ /* 0x000fe20003800000 */
[----:B------:R-:W-:-:S04]  /*e850*/  LOP3.LUT R5, R5, 0xfffffffb, RZ, 0xc0, !PT ;  /* 0xfffffffb05057812 */ /* 0x000fc800078ec0ff */
[----:B------:R-:W1:Y:S03]  /*e860*/  LDC R137, c[0x0][0x298] ;  /* 0x0000a600ff897b82 */ /* 0x000e660000000800 */
[----:B------:R-:W-:-:S05]  /*e870*/  FFMA.FTZ R29, R29, R136, 1.1641532182693481445e-10 ;  /* 0x2f0000001d1d7423 */ /* 0x000fca0000010088 */
        /* <DEDUP_REMOVED lines=21> */
.L_x_4093:
[----:B------:R-:W-:-:S07]  /*e9d0*/  IMAD.MOV.U32 R112, RZ, RZ, R42 ;  /* 0x000000ffff707224 */ /* 0x000fce00078e002a */
.L_x_4094:
[----:B------:R-:W-:Y:S05]  /*e9e0*/  BSYNC B2 ;  /* 0x0000000000027941 */ /* 0x000fea0003800000 */
.L_x_4092:
        /* <DEDUP_REMOVED lines=16> */
.L_x_4098:
[----:B------:R-:W-:Y:S05]  /*eaf0*/  BSYNC B3 ;  /* 0x0000000000037941 */ /* 0x000fea0003800000 */
.L_x_4097:
        /* <DEDUP_REMOVED lines=44> */
.L_x_4096:
[----:B------:R-:W-:Y:S05]  /*edc0*/  BSYNC B2 ;  /* 0x0000000000027941 */ /* 0x000fea0003800000 */
.L_x_4095:
[----:B------:R-:W-:Y:S01]  /*edd0*/  I2FP.F32.U32 R80, R112 ;  /* 0x0000007000507245 */ /* 0x000fe20000201000 */
[----:B------:R-:W-:Y:S01]  /*ede0*/  BSSY B2, `(.L_x_4099) ;  /* 0x0000019000027945 */ /* 0x000fe20003800000 */
[----:B------:R-:W-:Y:S02]  /*edf0*/  SHF.L.U32 R68, R68, 0x10, RZ ;  /* 0x0000001044447819 */ /* 0x000fe400000006ff */
[----:B------:R-:W-:Y:S01]  /*ee00*/  LOP3.LUT R5, R5, 0xfffffffd, RZ, 0xc0, !PT ;  /* 0xfffffffd05057812 */ /* 0x000fe200078ec0ff */
[----:B------:R-:W-:Y:S01]  /*ee10*/  FFMA.FTZ R80, R80, R136, 1.1641532182693481445e-10 ;  /* 0x2f00000050507423 */ /* 0x000fe20000010088 */
[----:B------:R-:W-:Y:S01]  /*ee20*/  IADD3 R96, R29, 0x1, RZ ;  /* 0x000000011d607810 */ /* 0x000fe20007ffe0ff */
[----:B------:R-:W-:-:S03]  /*ee30*/  FMUL.FTZ R68, R68, R128 ;  /* 0x0000008044447220 */ /* 0x000fc60000410000 */
        /* <DEDUP_REMOVED lines=18> */
.L_x_4100:
[----:B------:R-:W-:-:S07]  /*ef60*/  MOV R68, R42 ;  /* 0x0000002a00447202 */ /* 0x000fce0000000f00 */
.L_x_4101:
[----:B------:R-:W-:Y:S05]  /*ef70*/  BSYNC B2 ;  /* 0x0000000000027941 */ /* 0x000fea0003800000 */
.L_x_4099:
        /* <DEDUP_REMOVED lines=16> */
.L_x_4105:
[----:B------:R-:W-:Y:S05]  /*f080*/  BSYNC B3 ;  /* 0x0000000000037941 */ /* 0x000fea0003800000 */
.L_x_4104:
        /* <DEDUP_REMOVED lines=44> */
.L_x_4103:
[----:B------:R-:W-:Y:S05]  /*f350*/  BSYNC B2 ;  /* 0x0000000000027941 */ /* 0x000fea0003800000 */
.L_x_4102:
        /* <DEDUP_REMOVED lines=24> */
.L_x_4107:
[----:B------:R-:W-:-:S07]  /*f4e0*/  IMAD.MOV.U32 R113, RZ, RZ, R42 ;  /* 0x000000ffff717224 */ /* 0x000fce00078e002a */
.L_x_4108:
[----:B------:R-:W-:Y:S05]  /*f4f0*/  BSYNC B2 ;  /* 0x0000000000027941 */ /* 0x000fea0003800000 */
.L_x_4106:
        /* <DEDUP_REMOVED lines=16> */
.L_x_4112:
[----:B------:R-:W-:Y:S05]  /*f600*/  BSYNC B3 ;  /* 0x0000000000037941 */ /* 0x000fea0003800000 */
.L_x_4111:
        /* <DEDUP_REMOVED lines=44> */
.L_x_4110:
[----:B------:R-:W-:Y:S05]  /*f8d0*/  BSYNC B2 ;  /* 0x0000000000027941 */ /* 0x000fea0003800000 */
.L_x_4109:
        /* <DEDUP_REMOVED lines=23> */
.L_x_4114:
[----:B------:R-:W-:-:S07]  /*fa50*/  MOV R97, R42 ;  /* 0x0000002a00617202 */ /* 0x000fce0000000f00 */
.L_x_4115:
[----:B------:R-:W-:Y:S05]  /*fa60*/  BSYNC B2 ;  /* 0x0000000000027941 */ /* 0x000fea0003800000 */
.L_x_4113:
        /* <DEDUP_REMOVED lines=16> */
.L_x_4119:
[----:B------:R-:W-:Y:S05]  /*fb70*/  BSYNC B3 ;  /* 0x0000000000037941 */ /* 0x000fea0003800000 */
.L_x_4118:
        /* <DEDUP_REMOVED lines=44> */
.L_x_4117:
[----:B------:R-:W-:Y:S05]  /*fe40*/  BSYNC B2 ;  /* 0x0000000000027941 */ /* 0x000fea0003800000 */
.L_x_4116:
        /* <DEDUP_REMOVED lines=24> */
.L_x_4121:
[----:B------:R-:W-:-:S07]  /*ffd0*/  IMAD.MOV.U32 R130, RZ, RZ, R42 ;  /* 0x000000ffff827224 */ /* 0x000fce00078e002a */
.L_x_4122:
[----:B------:R-:W-:Y:S05]  /*ffe0*/  BSYNC B2 ;  /* 0x0000000000027941 */ /* 0x000fea0003800000 */
.L_x_4120:
        /* <DEDUP_REMOVED lines=16> */
.L_x_4126:
[----:B------:R-:W-:Y:S05]  /*100f0*/  BSYNC B3 ;  /* 0x0000000000037941 */ /* 0x000fea0003800000 */
.L_x_4125:
        /* <DEDUP_REMOVED lines=44> */
.L_x_4124:
[----:B------:R-:W-:Y:S05]  /*103c0*/  BSYNC B2 ;  /* 0x0000000000027941 */ /* 0x000fea0003800000 */
.L_x_4123:
        /* <DEDUP_REMOVED lines=23> */
.L_x_4128:
[----:B------:R-:W-:-:S07]  /*10540*/  MOV R70, R42 ;  /* 0x0000002a00467202 */ /* 0x000fce0000000f00 */
.L_x_4129:
[----:B------:R-:W-:Y:S05]  /*10550*/  BSYNC B2 ;  /* 0x0000000000027941 */ /* 0x000fea0003800000 */
.L_x_4127:
        /* <DEDUP_REMOVED lines=16> */
.L_x_4133:
[----:B------:R-:W-:Y:S05]  /*10660*/  BSYNC B3 ;  /* 0x0000000000037941 */ /* 0x000fea0003800000 */
.L_x_4132:
        /* <DEDUP_REMOVED lines=44> */
.L_x_4131:
[----:B------:R-:W-:Y:S05]  /*10930*/  BSYNC B2 ;  /* 0x0000000000027941 */ /* 0x000fea0003800000 */
.L_x_4130:
        /* <DEDUP_REMOVED lines=24> */
.L_x_4135:
[----:B------:R-:W-:-:S07]  /*10ac0*/  IMAD.MOV.U32 R131, RZ, RZ, R42 ;  /* 0x000000ffff837224 */ /* 0x000fce00078e002a */
.L_x_4136:
[----:B------:R-:W-:Y:S05]  /*10ad0*/  BSYNC B2 ;  /* 0x0000000000027941 */ /* 0x000fea0003800000 */
.L_x_4134:
        /* <DEDUP_REMOVED lines=19> */
.L_x_4140:
[----:B------:R-:W-:Y:S05]  /*10c10*/  BSYNC B3 ;  /* 0x0000000000037941 */ /* 0x000fea0003800000 */
.L_x_4139:
        /* <DEDUP_REMOVED lines=44> */
.L_x_4138:
[----:B------:R-:W-:Y:S05]  /*10ee0*/  BSYNC B2 ;  /* 0x0000000000027941 */ /* 0x000fea0003800000 */
.L_x_4137:
        /* <DEDUP_REMOVED lines=40> */
.L_x_4084:
[----:B------:R-:W-:Y:S05]  /*11170*/  BSYNC B1 ;  /* 0x0000000000017941 */ /* 0x000fea0003800000 */
.L_x_4083:
[----:B------:R-:W-:Y:S01]  /*11180*/  LOP3.LUT P0, RZ, R5, 0x40, RZ, 0xc0, !PT ;  /* 0x0000004005ff7812 */ /* 0x000fe2000780c0ff */
[----:B------:R-:W-:-:S12]  /*11190*/  BSSY B1, `(.L_x_4141) ;  /* 0x00002ed000017945 */ /* 0x000fd80003800000 */
[----:B------:R-:W-:Y:S05]  /*111a0*/  @!P0 BRA `(.L_x_4142) ;  /* 0x0000002c00ac8947 */ /* 0x000fea0003800000 */
[----:B------:R-:W-:Y:S01]  /*111b0*/  ISETP.NE.U32.AND P0, PT, RZ, UR28, PT ;  /* 0x0000001cff007c0c */ /* 0x000fe2000bf05070 */
[----:B01234-:R-:W0:Y:S03]  /*111c0*/  LDC.64 R70, c[0x0][0x220] ;  /* 0x00008800ff467b82 */ /* 0x01fe260000000a00 */
        /* <DEDUP_REMOVED lines=18> */
.L_x_4144:
[----:B------:R-:W-:-:S07]  /*112f0*/  IMAD.MOV.U32 R61, RZ, RZ, R42 ;  /* 0x000000ffff3d7224 */ /* 0x000fce00078e002a */
.L_x_4145:
[----:B------:R-:W-:Y:S05]  /*11300*/  BSYNC B2 ;  /* 0x0000000000027941 */ /* 0x000fea0003800000 */
.L_x_4143:
        /* <DEDUP_REMOVED lines=16> */
.L_x_4149:
[----:B------:R-:W-:Y:S05]  /*11410*/  BSYNC B3 ;  /* 0x0000000000037941 */ /* 0x000fea0003800000 */
.L_x_4148:
        /* <DEDUP_REMOVED lines=44> */
.L_x_4147:
[----:B------:R-:W-:Y:S05]  /*116e0*/  BSYNC B2 ;  /* 0x0000000000027941 */ /* 0x000fea0003800000 */
.L_x_4146:
        /* <DEDUP_REMOVED lines=29> */
.L_x_4151:
[----:B------:R-:W-:-:S07]  /*118c0*/  IMAD.MOV.U32 R114, RZ, RZ, R42 ;  /* 0x000000ffff727224 */ /* 0x000fce00078e002a */
.L_x_4152:
[----:B------:R-:W-:Y:S05]  /*118d0*/  BSYNC B2 ;  /* 0x0000000000027941 */ /* 0x000fea0003800000 */
.L_x_4150:
        /* <DEDUP_REMOVED lines=16> */
.L_x_4156:
[----:B------:R-:W-:Y:S05]  /*119e0*/  BSYNC B3 ;  /* 0x0000000000037941 */ /* 0x000fea0003800000 */
.L_x_4155:
        /* <DEDUP_REMOVED lines=44> */
.L_x_4154:
[----:B------:R-:W-:Y:S05]  /*11cb0*/  BSYNC B2 ;  /* 0x0000000000027941 */ /* 0x000fea0003800000 */
.L_x_4153:
        /* <DEDUP_REMOVED lines=25> */
.L_x_4158:
[----:B------:R-:W-:-:S07]  /*11e50*/  MOV R68, R42 ;  /* 0x0000002a00447202 */ /* 0x000fce0000000f00 */
.L_x_4159:
[----:B------:R-:W-:Y:S05]  /*11e60*/  BSYNC B2 ;  /* 0x0000000000027941 */ /* 0x000fea0003800000 */
.L_x_4157:
        /* <DEDUP_REMOVED lines=16> */
.L_x_4163:
[----:B------:R-:W-:Y:S05]  /*11f70*/  BSYNC B3 ;  /* 0x0000000000037941 */ /* 0x000fea0003800000 */
.L_x_4162:
        /* <DEDUP_REMOVED lines=44> */
.L_x_4161:
[----:B------:R-:W-:Y:S05]  /*12240*/  BSYNC B2 ;  /* 0x0000000000027941 */ /* 0x000fea0003800000 */
.L_x_4160:
        /* <DEDUP_REMOVED lines=24> */
.L_x_4165:
[----:B------:R-:W-:-:S07]  /*123d0*/  IMAD.MOV.U32 R115, RZ, RZ, R42 ;  /* 0x000000ffff737224 */ /* 0x000fce00078e002a */
.L_x_4166:
[----:B------:R-:W-:Y:S05]  /*123e0*/  BSYNC B2 ;  /* 0x0000000000027941 */ /* 0x000fea0003800000 */
.L_x_4164:
        /* <DEDUP_REMOVED lines=16> */
.L_x_4170:
[----:B------:R-:W-:Y:S05]  /*124f0*/  BSYNC B3 ;  /* 0x0000000000037941 */ /* 0x000fea0003800000 */
.L_x_4169:
        /* <DEDUP_REMOVED lines=44> */
.L_x_4168:
[----:B------:R-:W-:Y:S05]  /*127c0*/  BSYNC B2 ;  /* 0x0000000000027941 */ /* 0x000fea0003800000 */
.L_x_4167:
        /* <DEDUP_REMOVED lines=23> */
.L_x_4172:
[----:B------:R-:W-:-:S07]  /*12940*/  MOV R99, R42 ;  /* 0x0000002a00637202 */ /* 0x000fce0000000f00 */
.L_x_4173:
[----:B------:R-:W-:Y:S05]  /*12950*/  BSYNC B2 ;  /* 0x0000000000027941 */ /* 0x000fea0003800000 */
.L_x_4171:
        /* <DEDUP_REMOVED lines=16> */
.L_x_4177:
[----:B------:R-:W-:Y:S05]  /*12a60*/  BSYNC B3 ;  /* 0x0000000000037941 */ /* 0x000fea0003800000 */
.L_x_4176:
        /* <DEDUP_REMOVED lines=44> */
.L_x_4175:
[----:B------:R-:W-:Y:S05]  /*12d30*/  BSYNC B2 ;  /* 0x0000000000027941 */ /* 0x000fea0003800000 */
.L_x_4174:
        /* <DEDUP_REMOVED lines=24> */
.L_x_4179:
[----:B------:R-:W-:-:S07]  /*12ec0*/  IMAD.MOV.U32 R130, RZ, RZ, R42 ;  /* 0x000000ffff827224 */ /* 0x000fce00078e002a */
.L_x_4180:
[----:B------:R-:W-:Y:S05]  /*12ed0*/  BSYNC B2 ;  /* 0x0000000000027941 */ /* 0x000fea0003800000 */
.L_x_4178:
        /* <DEDUP_REMOVED lines=16> */
.L_x_4184:
[----:B------:R-:W-:Y:S05]  /*12fe0*/  BSYNC B3 ;  /* 0x0000000000037941 */ /* 0x000fea0003800000 */
.L_x_4183:
        /* <DEDUP_REMOVED lines=44> */
.L_x_4182:
[----:B------:R-:W-:Y:S05]  /*132b0*/  BSYNC B2 ;  /* 0x0000000000027941 */ /* 0x000fea0003800000 */
.L_x_4181:
        /* <DEDUP_REMOVED lines=23> */
.L_x_4186:
[----:B------:R-:W-:-:S07]  /*13430*/  MOV R70, R42 ;  /* 0x0000002a00467202 */ /* 0x000fce0000000f00 */
.L_x_4187:
[----:B------:R-:W-:Y:S05]  /*13440*/  BSYNC B2 ;  /* 0x0000000000027941 */ /* 0x000fea0003800000 */
.L_x_4185:
        /* <DEDUP_REMOVED lines=16> */
.L_x_4191:
[----:B------:R-:W-:Y:S05]  /*13550*/  BSYNC B3 ;  /* 0x0000000000037941 */ /* 0x000fea0003800000 */
.L_x_4190:
        /* <DEDUP_REMOVED lines=44> */
.L_x_4189:
[----:B------:R-:W-:Y:S05]  /*13820*/  BSYNC B2 ;  /* 0x0000000000027941 */ /* 0x000fea0003800000 */
.L_x_4188:
        /* <DEDUP_REMOVED lines=24> */
.L_x_4193:
[----:B------:R-:W-:-:S07]  /*139b0*/  IMAD.MOV.U32 R131, RZ, RZ, R42 ;  /* 0x000000ffff837224 */ /* 0x000fce00078e002a */
.L_x_4194:
[----:B------:R-:W-:Y:S05]  /*139c0*/  BSYNC B2 ;  /* 0x0000000000027941 */ /* 0x000fea0003800000 */
.L_x_4192:
        /* <DEDUP_REMOVED lines=19> */
.L_x_4198:
[----:B------:R-:W-:Y:S05]  /*13b00*/  BSYNC B3 ;  /* 0x0000000000037941 */ /* 0x000fea0003800000 */
.L_x_4197:
        /* <DEDUP_REMOVED lines=44> */
.L_x_4196:
[----:B------:R-:W-:Y:S05]  /*13dd0*/  BSYNC B2 ;  /* 0x0000000000027941 */ /* 0x000fea0003800000 */
.L_x_4195:
        /* <DEDUP_REMOVED lines=40> */
.L_x_4142:
[----:B------:R-:W-:Y:S05]  /*14060*/  BSYNC B1 ;  /* 0x0000000000017941 */ /* 0x000fea0003800000 */
.L_x_4141:
        /* <DEDUP_REMOVED lines=23> */
.L_x_4202:
[----:B------:R-:W-:-:S07]  /*141e0*/  IMAD.MOV.U32 R62, RZ, RZ, R42 ;  /* 0x000000ffff3e7224 */ /* 0x000fce00078e002a */
.L_x_4203:
[----:B------:R-:W-:Y:S05]  /*141f0*/  BSYNC B2 ;  /* 0x0000000000027941 */ /* 0x000fea0003800000 */
.L_x_4201:
        /* <DEDUP_REMOVED lines=16> */
.L_x_4207:
[----:B------:R-:W-:Y:S05]  /*14300*/  BSYNC B3 ;  /* 0x0000000000037941 */ /* 0x000fea0003800000 */
.L_x_4206:
        /* <DEDUP_REMOVED lines=44> */
.L_x_4205:
[----:B------:R-:W-:Y:S05]  /*145d0*/  BSYNC B2 ;  /* 0x0000000000027941 */ /* 0x000fea0003800000 */
.L_x_4204:
        /* <DEDUP_REMOVED lines=29> */
.L_x_4209:
[----:B------:R-:W-:-:S07]  /*147b0*/  IMAD.MOV.U32 R116, RZ, RZ, R42 ;  /* 0x000000ffff747224 */ /* 0x000fce00078e002a */
.L_x_4210:
[----:B------:R-:W-:Y:S05]  /*147c0*/  BSYNC B2 ;  /* 0x0000000000027941 */ /* 0x000fea0003800000 */
.L_x_4208:
        /* <DEDUP_REMOVED lines=16> */
.L_x_4214:
[----:B------:R-:W-:Y:S05]  /*148d0*/  BSYNC B3 ;  /* 0x0000000000037941 */ /* 0x000fea0003800000 */
.L_x_4213:
        /* <DEDUP_REMOVED lines=44> */
.L_x_4212:
[----:B------:R-:W-:Y:S05]  /*14ba0*/  BSYNC B2 ;  /* 0x0000000000027941 */ /* 0x000fea0003800000 */
.L_x_4211:
        /* <DEDUP_REMOVED lines=25> */
.L_x_4216:
[----:B------:R-:W-:-:S07]  /*14d40*/  MOV R68, R42 ;  /* 0x0000002a00447202 */ /* 0x000fce0000000f00 */
.L_x_4217:
[----:B------:R-:W-:Y:S05]  /*14d50*/  BSYNC B2 ;  /* 0x0000000000027941 */ /* 0x000fea0003800000 */
.L_x_4215:
        /* <DEDUP_REMOVED lines=16> */
.L_x_4221:
[----:B------:R-:W-:Y:S05]  /*14e60*/  BSYNC B3 ;  /* 0x0000000000037941 */ /* 0x000fea0003800000 */
.L_x_4220:
        /* <DEDUP_REMOVED lines=44> */
.L_x_4219:
[----:B------:R-:W-:Y:S05]  /*15130*/  BSYNC B2 ;  /* 0x0000000000027941 */ /* 0x000fea0003800000 */
.L_x_4218:
        /* <DEDUP_REMOVED lines=24> */
.L_x_4223:
[----:B------:R-:W-:-:S07]  /*152c0*/  IMAD.MOV.U32 R117, RZ, RZ, R42 ;  /* 0x000000ffff757224 */ /* 0x000fce00078e002a */
.L_x_4224:
[----:B------:R-:W-:Y:S05]  /*152d0*/  BSYNC B2 ;  /* 0x0000000000027941 */ /* 0x000fea0003800000 */
.L_x_4222:
        /* <DEDUP_REMOVED lines=16> */
.L_x_4228:
[----:B------:R-:W-:Y:S05]  /*153e0*/  BSYNC B3 ;  /* 0x0000000000037941 */ /* 0x000fea0003800000 */
.L_x_4227:
        /* <DEDUP_REMOVED lines=44> */
.L_x_4226:
[----:B------:R-:W-:Y:S05]  /*156b0*/  BSYNC B2 ;  /* 0x0000000000027941 */ /* 0x000fea0003800000 */
.L_x_4225:
        /* <DEDUP_REMOVED lines=23> */
.L_x_4230:
[----:B------:R-:W-:-:S07]  /*15830*/  MOV R101, R42 ;  /* 0x0000002a00657202 */ /* 0x000fce0000000f00 */
.L_x_4231:
[----:B------:R-:W-:Y:S05]  /*15840*/  BSYNC B2 ;  /* 0x0000000000027941 */ /* 0x000fea0003800000 */
.L_x_4229:
        /* <DEDUP_REMOVED lines=16> */
.L_x_4235:
[----:B------:R-:W-:Y:S05]  /*15950*/  BSYNC B3 ;  /* 0x0000000000037941 */ /* 0x000fea0003800000 */
.L_x_4234:
        /* <DEDUP_REMOVED lines=44> */
.L_x_4233:
[----:B------:R-:W-:Y:S05]  /*15c20*/  BSYNC B2 ;  /* 0x0000000000027941 */ /* 0x000fea0003800000 */
.L_x_4232:
        /* <DEDUP_REMOVED lines=24> */
.L_x_4237:
[----:B------:R-:W-:-:S07]  /*15db0*/  IMAD.MOV.U32 R130, RZ, RZ, R42 ;  /* 0x000000ffff827224 */ /* 0x000fce00078e002a */
.L_x_4238:
[----:B------:R-:W-:Y:S05]  /*15dc0*/  BSYNC B2 ;  /* 0x0000000000027941 */ /* 0x000fea0003800000 */
.L_x_4236:
        /* <DEDUP_REMOVED lines=16> */
.L_x_4242:
[----:B------:R-:W-:Y:S05]  /*15ed0*/  BSYNC B3 ;  /* 0x0000000000037941 */ /* 0x000fea0003800000 */
.L_x_4241:
        /* <DEDUP_REMOVED lines=44> */
.L_x_4240:
[----:B------:R-:W-:Y:S05]  /*161a0*/  BSYNC B2 ;  /* 0x0000000000027941 */ /* 0x000fea0003800000 */
.L_x_4239:
        /* <DEDUP_REMOVED lines=23> */
.L_x_4244:
[----:B------:R-:W-:-:S07]  /*16320*/  MOV R70, R42 ;  /* 0x0000002a00467202 */ /* 0x000fce0000000f00 */
.L_x_4245:
[----:B------:R-:W-:Y:S05]  /*16330*/  BSYNC B2 ;  /* 0x0000000000027941 */ /* 0x000fea0003800000 */
.L_x_4243:
        /* <DEDUP_REMOVED lines=16> */
.L_x_4249:
[----:B------:R-:W-:Y:S05]  /*16440*/  BSYNC B3 ;  /* 0x0000000000037941 */ /* 0x000fea0003800000 */
.L_x_4248:
        /* <DEDUP_REMOVED lines=44> */
.L_x_4247:
[----:B------:R-:W-:Y:S05]  /*16710*/  BSYNC B2 ;  /* 0x0000000000027941 */ /* 0x000fea0003800000 */
.L_x_4246:
        /* <DEDUP_REMOVED lines=24> */
.L_x_4251:
[----:B------:R-:W-:-:S07]  /*168a0*/  IMAD.MOV.U32 R131, RZ, RZ, R42 ;  /* 0x000000ffff837224 */ /* 0x000fce00078e002a */
.L_x_4252:
[----:B------:R-:W-:Y:S05]  /*168b0*/  BSYNC B2 ;  /* 0x0000000000027941 */ /* 0x000fea0003800000 */
.L_x_4250:
        /* <DEDUP_REMOVED lines=19> */
.L_x_4256:
[----:B------:R-:W-:Y:S05]  /*169f0*/  BSYNC B3 ;  /* 0x0000000000037941 */ /* 0x000fea0003800000 */
.L_x_4255:
        /* <DEDUP_REMOVED lines=44> */
.L_x_4254:
[----:B------:R-:W-:Y:S05]  /*16cc0*/  BSYNC B2 ;  /* 0x0000000000027941 */ /* 0x000fea0003800000 */
.L_x_4253:
        /* <DEDUP_REMOVED lines=40> */
.L_x_4200:
[----:B------:R-:W-:Y:S05]  /*16f50*/  BSYNC B1 ;  /* 0x0000000000017941 */ /* 0x000fea0003800000 */
.L_x_4199:
        /* <DEDUP_REMOVED lines=23> */
.L_x_4260:
[----:B------:R-:W-:-:S07]  /*170d0*/  IMAD.MOV.U32 R63, RZ, RZ, R42 ;  /* 0x000000ffff3f7224 */ /* 0x000fce00078e002a */
.L_x_4261:
[----:B------:R-:W-:Y:S05]  /*170e0*/  BSYNC B2 ;  /* 0x0000000000027941 */ /* 0x000fea0003800000 */
.L_x_4259:
        /* <DEDUP_REMOVED lines=16> */
.L_x_4265:
[----:B------:R-:W-:Y:S05]  /*171f0*/  BSYNC B3 ;  /* 0x0000000000037941 */ /* 0x000fea0003800000 */
.L_x_4264:
        /* <DEDUP_REMOVED lines=44> */
.L_x_4263:
[----:B------:R-:W-:Y:S05]  /*174c0*/  BSYNC B2 ;  /* 0x0000000000027941 */ /* 0x000fea0003800000 */
.L_x_4262:
        /* <DEDUP_REMOVED lines=29> */
.L_x_4267:
[----:B------:R-:W-:-:S07]  /*176a0*/  IMAD.MOV.U32 R118, RZ, RZ, R42 ;  /* 0x000000ffff767224 */ /* 0x000fce00078e002a */
.L_x_4268:
[----:B------:R-:W-:Y:S05]  /*176b0*/  BSYNC B2 ;  /* 0x0000000000027941 */ /* 0x000fea0003800000 */
.L_x_4266:
        /* <DEDUP_REMOVED lines=16> */
.L_x_4272:
[----:B------:R-:W-:Y:S05]  /*177c0*/  BSYNC B3 ;  /* 0x0000000000037941 */ /* 0x000fea0003800000 */
.L_x_4271:
        /* <DEDUP_REMOVED lines=44> */
.L_x_4270:
[----:B------:R-:W-:Y:S05]  /*17a90*/  BSYNC B2 ;  /* 0x0000000000027941 */ /* 0x000fea0003800000 */
.L_x_4269:
        /* <DEDUP_REMOVED lines=25> */
.L_x_4274:
[----:B------:R-:W-:-:S07]  /*17c30*/  MOV R68, R42 ;  /* 0x0000002a00447202 */ /* 0x000fce0000000f00 */
.L_x_4275:
[----:B------:R-:W-:Y:S05]  /*17c40*/  BSYNC B2 ;  /* 0x0000000000027941 */ /* 0x000fea0003800000 */
.L_x_4273:
        /* <DEDUP_REMOVED lines=16> */
.L_x_4279:
[----:B------:R-:W-:Y:S05]  /*17d50*/  BSYNC B3 ;  /* 0x0000000000037941 */ /* 0x000fea0003800000 */
.L_x_4278:
        /* <DEDUP_REMOVED lines=44> */
.L_x_4277:
[----:B------:R-:W-:Y:S05]  /*18020*/  BSYNC B2 ;  /* 0x0000000000027941 */ /* 0x000fea0003800000 */
.L_x_4276:
        /* <DEDUP_REMOVED lines=24> */
.L_x_4281:
[----:B------:R-:W-:-:S07]  /*181b0*/  IMAD.MOV.U32 R119, RZ, RZ, R42 ;  /* 0x000000ffff777224 */ /* 0x000fce00078e002a */
.L_x_4282:
[----:B------:R-:W-:Y:S05]  /*181c0*/  BSYNC B2 ;  /* 0x0000000000027941 */ /* 0x000fea0003800000 */
.L_x_4280:
        /* <DEDUP_REMOVED lines=16> */
.L_x_4286:
[----:B------:R-:W-:Y:S05]  /*182d0*/  BSYNC B3 ;  /* 0x0000000000037941 */ /* 0x000fea0003800000 */
.L_x_4285:
        /* <DEDUP_REMOVED lines=44> */
.L_x_4284:
[----:B------:R-:W-:Y:S05]  /*185a0*/  BSYNC B2 ;  /* 0x0000000000027941 */ /* 0x000fea0003800000 */
.L_x_4283:
        /* <DEDUP_REMOVED lines=23> */
.L_x_4288:
[----:B------:R-:W-:-:S07]  /*18720*/  MOV R103, R42 ;  /* 0x0000002a00677202 */ /* 0x000fce0000000f00 */
.L_x_4289:
[----:B------:R-:W-:Y:S05]  /*18730*/  BSYNC B2 ;  /* 0x0000000000027941 */ /* 0x000fea0003800000 */
.L_x_4287:
        /* <DEDUP_REMOVED lines=16> */
.L_x_4293:
[----:B------:R-:W-:Y:S05]  /*18840*/  BSYNC B3 ;  /* 0x0000000000037941 */ /* 0x000fea0003800000 */
.L_x_4292:
        /* <DEDUP_REMOVED lines=44> */
.L_x_4291:
[----:B------:R-:W-:Y:S05]  /*18b10*/  BSYNC B2 ;  /* 0x0000000000027941 */ /* 0x000fea0003800000 */
.L_x_4290:
[----:B------:R-:W2:Y:S01]  /*18b20*/  LDL R69, [R1] ;  /* 0x0000000001457983 */ /* 0x000ea20000100800 */
        /* <DEDUP_REMOVED lines=23> */
.L_x_4295:
[----:B------:R-:W-:-:S07]  /*18ca0*/  IMAD.MOV.U32 R130, RZ, RZ, R42 ;  /* 0x000000ffff827224 */ /* 0x000fce00078e002a */
.L_x_4296:
[----:B------:R-:W-:Y:S05]  /*18cb0*/  BSYNC B2 ;  /* 0x0000000000027941 */ /* 0x000fea0003800000 */
.L_x_4294:
        /* <DEDUP_REMOVED lines=16> */
.L_x_4300:
[----:B------:R-:W-:Y:S05]  /*18dc0*/  BSYNC B3 ;  /* 0x0000000000037941 */ /* 0x000fea0003800000 */
.L_x_4299:
        /* <DEDUP_REMOVED lines=44> */
.L_x_4298:
[----:B------:R-:W-:Y:S05]  /*19090*/  BSYNC B2 ;  /* 0x0000000000027941 */ /* 0x000fea0003800000 */
.L_x_4297:
        /* <DEDUP_REMOVED lines=23> */
.L_x_4302:
[----:B------:R-:W-:-:S07]  /*19210*/  MOV R70, R42 ;  /* 0x0000002a00467202 */ /* 0x000fce0000000f00 */
.L_x_4303:
[----:B------:R-:W-:Y:S05]  /*19220*/  BSYNC B2 ;  /* 0x0000000000027941 */ /* 0x000fea0003800000 */
.L_x_4301:
        /* <DEDUP_REMOVED lines=16> */
.L_x_4307:
[----:B------:R-:W-:Y:S05]  /*19330*/  BSYNC B3 ;  /* 0x0000000000037941 */ /* 0x000fea0003800000 */
.L_x_4306:
        /* <DEDUP_REMOVED lines=44> */
.L_x_4305:
[----:B------:R-:W-:Y:S05]  /*19600*/  BSYNC B2 ;  /* 0x0000000000027941 */ /* 0x000fea0003800000 */
.L_x_4304:
        /* <DEDUP_REMOVED lines=10> */
[----:B------:R-:W-:Y:S01]  /*196b0*/  FMUL.FTZ R119, R252, R29 ;  /* 0x0000001dfc777220 */ /* 0x000fe20000410000 */
        /* <DEDUP_REMOVED lines=12> */
.L_x_4309:
[----:B------:R-:W-:-:S07]  /*19780*/  IMAD.MOV.U32 R131, RZ, RZ, R42 ;  /* 0x000000ffff837224 */ /* 0x000fce00078e002a */
.L_x_4310:
[----:B------:R-:W-:Y:S05]  /*19790*/  BSYNC B2 ;  /* 0x0000000000027941 */ /* 0x000fea0003800000 */
.L_x_4308:
        /* <DEDUP_REMOVED lines=19> */
.L_x_4314:
[----:B------:R-:W-:Y:S05]  /*198d0*/  BSYNC B3 ;  /* 0x0000000000037941 */ /* 0x000fea0003800000 */
.L_x_4313:
        /* <DEDUP_REMOVED lines=44> */
.L_x_4312:
[----:B------:R-:W-:Y:S05]  /*19ba0*/  BSYNC B2 ;  /* 0x0000000000027941 */ /* 0x000fea0003800000 */
.L_x_4311:
        /* <DEDUP_REMOVED lines=18> */
[----:B------:R0:W-:Y:S01]  /*19cd0*/  STG.E.128 desc[UR4][R130.64], R68 ;  /* 0x0000004482007986 */ /* 0x0001e2000c101d04 */
[----:B------:R-:W-:Y:S02]  /*19ce0*/  SEL R128, RZ, 0x1, P0 ;  /* 0x00000001ff807807 */ /* 0x000fe40000000000 */
        /* <DEDUP_REMOVED lines=12> */
[----:B------:R-:W-:-:S03]  /*19db0*/  IMAD.WIDE.U32 R130, R130, 0x100, RZ ;  /* 0x0000010082827825 */ /* 0x000fc600078e00ff */
[----:B------:R-:W-:Y:S02]  /*19dc0*/  LOP3.LUT R70, R130, R68, R70, 0xfe, !PT ;  /* 0x0000004482467212 */ /* 0x000fe400078efe46 */
[----:B------:R-:W-:Y:S02]  /*19dd0*/  LEA R68, P0, R129, UR32, 0x3 ;  /* 0x0000002081447c11 */ /* 0x000fe4000f8018ff */
[----:B------:R-:W-:Y:S02]  /*19de0*/  LOP3.LUT R71, R131, R69, R71, 0xfe, !PT ;  /* 0x0000004583477212 */ /* 0x000fe400078efe47 */
[----:B------:R-:W-:Y:S02]  /*19df0*/  LEA.HI.X R69, R129, UR33, RZ, 0x3, P0 ;  /* 0x0000002181457c11 */ /* 0x000fe400080f1cff */
[----:B------:R-:W-:-:S05]  /*19e00*/  LOP3.LUT R70, R70, R128, RZ, 0xfc, !PT ;  /* 0x0000008046467212 */ /* 0x000fca00078efcff */
[----:B------:R0:W-:Y:S02]  /*19e10*/  STG.E.64 desc[UR4][R68.64], R70 ;  /* 0x0000004644007986 */ /* 0x0001e4000c101b04 */
.L_x_4258:
[----:B------:R-:W-:Y:S05]  /*19e20*/  BSYNC B1 ;  /* 0x0000000000017941 */ /* 0x000fea0003800000 */
.L_x_4257:
[----:B01234-:R-:W-:Y:S01]  /*19e30*/  FADD.FTZ R68, RZ, R56 ;  /* 0x00000038ff447221 */ /* 0x01ffe20000010000 */
[C---:B------:R-:W-:Y:S01]  /*19e40*/  LOP3.LUT P0, RZ, R5.reuse, 0x8, RZ, 0xc0, !PT ;  /* 0x0000000805ff7812 */ /* 0x040fe2000780c0ff */
        /* <DEDUP_REMOVED lines=9> */
[----:B------:R-:W-:-:S04]  /*19ee0*/  FADD.FTZ R68, R88, R68 ;  /* 0x0000004458447221 */ /* 0x000fc80000010000 */
[----:B------:R-:W-:-:S04]  /*19ef0*/  FADD.FTZ R68, R89, R68 ;  /* 0x0000004459447221 */ /* 0x000fc80000010000 */
[----:B------:R-:W-:-:S04]  /*19f00*/  FADD.FTZ R68, R104, R68 ;  /* 0x0000004468447221 */ /* 0x000fc80000010000 */
[----:B------:R-:W-:-:S04]  /*19f10*/  FADD.FTZ R68, R105, R68 ;  /* 0x0000004469447221 */ /* 0x000fc80000010000 */
[----:B------:R-:W-:-:S05]  /*19f20*/  FADD.FTZ R68, R121, R68 ;  /* 0x0000004479447221 */ /* 0x000fca0000010000 */
[----:B------:R-:W-:Y:S02]  /*19f30*/  FSEL R71, R68, RZ, P0 ;  /* 0x000000ff44477208 */ /* 0x000fe40000000000 */
[----:B------:R-:W-:Y:S02]  /*19f40*/  ISETP.GT.U32.AND P0, PT, R4, 0x3f, PT ;  /* 0x0000003f0400780c */ /* 0x000fe40003f04070 */
[----:B0-----:R-:W-:Y:S01]  /*19f50*/  LOP3.LUT R69, R69, 0x1f, RZ, 0xc0, !PT ;  /* 0x0000001f45457812 */ /* 0x001fe200078ec0ff */
[----:B------:R-:W-:-:S03]  /*19f60*/  FADD.FTZ R68, R57, R71 ;  /* 0x0000004739447221 */ /* 0x000fc60000010000 */
        /* <DEDUP_REMOVED lines=65> */
[----:B------:R-:W-:-:S04]  /*1a380*/  LOP3.LUT R5, R5, 0xfffff7ff, RZ, 0xc0, !PT ;  /* 0xfffff7ff05057812 */ /* 0x000fc800078ec0ff */
[----:B------:R-:W-:-:S04]  /*1a390*/  @P5 LOP3.LUT R5, R5, 0x800, RZ, 0xfc, !PT ;  /* 0x0000080005055812 */ /* 0x000fc800078efcff */
        /* <DEDUP_REMOVED lines=29> */
[----:B------:R-:W-:Y:S01]  /*1a570*/  FADD.FTZ R68, R57, -R71 ;  /* 0x8000004739447221 */ /* 0x000fe20000010000 */
        /* <DEDUP_REMOVED lines=121> */
.L_x_4344:
[----:B-1----:R-:W-:Y:S01]  /*1ad10*/  FADD.FTZ R68, R128, R68 ;  /* 0x0000004480447221 */ /* 0x002fe20000010000 */
[----:B------:R-:W-:Y:S01]  /*1ad20*/  PLOP3.LUT P0, PT, PT, PT, UP1, 0x40, 0x0 ;  /* 0x000000000000781c */ /* 0x000fe20003f0e818 */
[----:B------:R-:W-:Y:S01]  /*1ad30*/  BSSY B1, `(.L_x_4316) ;  /* 0x0000030000017945 */ /* 0x000fe20003800000 */
[----:B------:R-:W-:Y:S01]  /*1ad40*/  LOP3.LUT P1, RZ, R5, 0x8, RZ, 0xc0, !PT ;  /* 0x0000000805ff7812 */ /* 0x000fe2000782c0ff */
        /* <DEDUP_REMOVED lines=46> */
.L_x_4317:
[----:B------:R-:W-:Y:S05]  /*1b030*/  BSYNC B1 ;  /* 0x0000000000017941 */ /* 0x000fea0003800000 */
.L_x_4316:
        /* <DEDUP_REMOVED lines=35> */
.L_x_4319:
[----:B------:R-:W-:Y:S05]  /*1b270*/  BSYNC B1 ;  /* 0x0000000000017941 */ /* 0x000fea0003800000 */
.L_x_4318:
        /* <DEDUP_REMOVED lines=35> */
.L_x_4321:
[----:B------:R-:W-:Y:S05]  /*1b4b0*/  BSYNC B1 ;  /* 0x0000000000017941 */ /* 0x000fea0003800000 */
.L_x_4320:
        /* <DEDUP_REMOVED lines=35> */
.L_x_4323:
[----:B------:R-:W-:Y:S05]  /*1b6f0*/  BSYNC B1 ;  /* 0x0000000000017941 */ /* 0x000fea0003800000 */
.L_x_4322:
[----:B------:R-:W-:Y:S01]  /*1b700*/  LOP3.LUT P0, RZ, R5, 0x80, RZ, 0xc0, !PT ;  /* 0x0000008005ff7812 */ /* 0x000fe2000780c0ff */
[----:B------:R-:W-:-:S12]  /*1b710*/  BSSY B1, `(.L_x_4324) ;  /* 0x0000022000017945 */ /* 0x000fd80003800000 */
[----:B------:R-:W-:Y:S05]  /*1b720*/  @!P0 BRA `(.L_x_4325) ;  /* 0x0000000000808947 */ /* 0x000fea0003800000 */
[--C-:B01234-:R-:W-:Y:S01]  /*1b730*/  FADD.FTZ R68, R60, -R131.reuse ;  /* 0x800000833c447221 */ /* 0x11ffe20000010000 */
        /* <DEDUP_REMOVED lines=31> */
.L_x_4325:
[----:B------:R-:W-:Y:S05]  /*1b930*/  BSYNC B1 ;  /* 0x0000000000017941 */ /* 0x000fea0003800000 */
.L_x_4324:
        /* <DEDUP_REMOVED lines=35> */
.L_x_4327:
[----:B------:R-:W-:Y:S05]  /*1bb70*/  BSYNC B1 ;  /* 0x0000000000017941 */ /* 0x000fea0003800000 */
.L_x_4326:
        /* <DEDUP_REMOVED lines=35> */
.L_x_4329:
[----:B------:R-:W-:Y:S05]  /*1bdb0*/  BSYNC B1 ;  /* 0x0000000000017941 */ /* 0x000fea0003800000 */
.L_x_4328:
[----:B------:R-:W-:Y:S01]  /*1bdc0*/  LOP3.LUT P0, RZ, R5, 0x10, RZ, 0xc0, !PT ;  /* 0x0000001005ff7812 */ /* 0x000fe2000780c0ff */
        /* <DEDUP_REMOVED lines=33> */
.L_x_4331:
[----:B------:R-:W-:Y:S05]  /*1bfe0*/  BSYNC B1 ;  /* 0x0000000000017941 */ /* 0x000fea0003800000 */
.L_x_4330:
[----:B01234-:R-:W0:Y:S02]  /*1bff0*/  LDC.64 R68, c[0x0][0x210] ;  /* 0x00008400ff447b82 */ /* 0x01fe240000000a00 */
[----:B0-----:R-:W-:-:S05]  /*1c000*/  IMAD R6, R68, 0x4, R6 ;  /* 0x0000000444067824 */ /* 0x001fca00078e0206 */
[----:B------:R-:W-:-:S13]  /*1c010*/  ISETP.GE.AND P0, PT, R6, R69, PT ;  /* 0x000000450600720c */ /* 0x000fda0003f06270 */
[----:B------:R-:W-:Y:S05]  /*1c020*/  @!P0 BRA `(.L_x_4332) ;  /* 0xfffffe6400688947 */ /* 0x000fea000383ffff */
[----:B------:R-:W-:Y:S05]  /*1c030*/  BSYNC B0 ;  /* 0x0000000000007941 */ /* 0x000fea0003800000 */
.L_x_3850:
[----:B------:R-:W-:Y:S05]  /*1c040*/  EXIT ;  /* 0x000000000000794d */ /* 0x000fea0003800000 */
.L_x_4315:
        /* <DEDUP_REMOVED lines=8> */
.L_x_4334:
[----:B------:R-:W-:Y:S05]  /*1c0d0*/  BSYNC B1 ;  /* 0x0000000000017941 */ /* 0x000fea0003800000 */
.L_x_4333:
[----:B------:R-:W-:Y:S01]  /*1c0e0*/  FADD.FTZ R71, R71, R68 ;  /* 0x0000004447477221 */ /* 0x000fe20000010000 */
[----:B------:R-:W-:Y:S01]  /*1c0f0*/  HFMA2.MMA R69, -RZ, RZ, 0, 1.847743988037109375e-06 ;  /* 0x0000001fff457435 */ /* 0x000fe200000001ff */
[----:B------:R-:W-:Y:S01]  /*1c100*/  IMAD.MOV.U32 R68, RZ, RZ, -0x1 ;  /* 0xffffffffff447424 */ /* 0x000fe200078e00ff */
[----:B------:R-:W0:Y:S01]  /*1c110*/  LDC R130, c[0x0][0x290] ;  /* 0x0000a400ff827b82 */ /* 0x000e220000000800 */
[----:B------:R-:W-:Y:S01]  /*1c120*/  IMAD.MOV.U32 R70, RZ, RZ, 0x2 ;  /* 0x00000002ff467424 */ /* 0x000fe200078e00ff */
[----:B------:R-:W-:Y:S02]  /*1c130*/  MOV R129, R71 ;  /* 0x0000004700817202 */ /* 0x000fe40000000f00 */
[----:B------:R-:W-:-:S07]  /*1c140*/  LOP3.LUT R5, R5, 0xfffff7ff, RZ, 0xc0, !PT ;  /* 0xfffff7ff05057812 */ /* 0x000fce00078ec0ff */
[----:B0-----:R-:W-:Y:S05]  /*1c150*/  WARPSYNC.COLLECTIVE R68, `(.L_x_4335) ;  /* 0x0000000044087348 */ /* 0x001fea0003c00000 */
[----:B------:R1:W2:Y:S02]  /*1c160*/  SHFL.BFLY P6, R68, R129, R70, R69 ;  /* 0x0c00004681447389 */ /* 0x0002a400000c0045 */
[----:B012---:R-:W-:Y:S01]  /*1c170*/  ENDCOLLECTIVE ;  /* 0x000000000000791b */ /* 0x007fe20003800000 */
.L_x_4335:
        /* <DEDUP_REMOVED lines=9> */
.L_x_4336:
[----:B------:R-:W-:Y:S01]  /*1c210*/  HFMA2.MMA R70, -RZ, RZ, 0, 4.76837158203125e-07 ;  /* 0x00000008ff467435 */ /* 0x000fe200000001ff */
[----:B------:R-:W-:Y:S01]  /*1c220*/  FADD.FTZ R71, R71, R68 ;  /* 0x0000004447477221 */ /* 0x000fe20000010000 */
[----:B------:R-:W-:-:S03]  /*1c230*/  IMAD.MOV.U32 R68, RZ, RZ, -0x1 ;  /* 0xffffffffff447424 */ /* 0x000fc600078e00ff */
[----:B------:R-:W-:-:S07]  /*1c240*/  IMAD.MOV.U32 R129, RZ, RZ, R71 ;  /* 0x000000ffff817224 */ /* 0x000fce00078e0047 */
[----:B------:R-:W-:Y:S05]  /*1c250*/  WARPSYNC.COLLECTIVE R68, `(.L_x_4337) ;  /* 0x0000000044087348 */ /* 0x000fea0003c00000 */
[----:B------:R0:W1:Y:S02]  /*1c260*/  SHFL.BFLY P6, R68, R129, R70, R69 ;  /* 0x0c00004681447389 */ /* 0x00006400000c0045 */
[----:B01----:R-:W-:Y:S01]  /*1c270*/  ENDCOLLECTIVE ;  /* 0x000000000000791b */ /* 0x003fe20003800000 */
.L_x_4337:
[----:B------:R-:W-:Y:S02]  /*1c280*/  IMAD.MOV.U32 R70, RZ, RZ, 0x10 ;  /* 0x00000010ff467424 */ /* 0x000fe400078e00ff */
[----:B------:R-:W-:Y:S01]  /*1c290*/  FADD.FTZ R71, R71, R68 ;  /* 0x0000004447477221 */ /* 0x000fe20000010000 */
[----:B------:R-:W-:-:S04]  /*1c2a0*/  MOV R68, 0xffffffff ;  /* 0xffffffff00447802 */ /* 0x000fc80000000f00 */
[----:B------:R-:W-:-:S07]  /*1c2b0*/  MOV R129, R71 ;  /* 0x0000004700817202 */ /* 0x000fce0000000f00 */
[----:B------:R-:W-:Y:S05]  /*1c2c0*/  WARPSYNC.COLLECTIVE R68, `(.L_x_4338) ;  /* 0x0000000044087348 */ /* 0x000fea0003c00000 */
[----:B------:R0:W1:Y:S02]  /*1c2d0*/  SHFL.BFLY P6, R68, R129, R70, R69 ;  /* 0x0c00004681447389 */ /* 0x00006400000c0045 */
[----:B01----:R-:W-:Y:S01]  /*1c2e0*/  ENDCOLLECTIVE ;  /* 0x000000000000791b */ /* 0x003fe20003800000 */
.L_x_4338:
        /* <DEDUP_REMOVED lines=135> */
[----:B------:R-:W-:Y:S01]  /*1cb60*/  MOV R68, 0xffffffff ;  /* 0xffffffff00447802 */ /* 0x000fe20000000f00 */
[----:B------:R-:W-:Y:S02]  /*1cb70*/  IMAD.MOV.U32 R69, RZ, RZ, 0x1f ;  /* 0x0000001fff457424 */ /* 0x000fe400078e00ff */
[----:B------:R-:W-:-:S07]  /*1cb80*/  IMAD.MOV.U32 R129, RZ, RZ, R128 ;  /* 0x000000ffff817224 */ /* 0x000fce00078e0080 */
[----:B------:R-:W-:Y:S05]  /*1cb90*/  WARPSYNC.COLLECTIVE R68, `(.L_x_4339) ;  /* 0x0000000044087348 */ /* 0x000fea0003c00000 */
[----:B------:R0:W1:Y:S02]  /*1cba0*/  SHFL.BFLY P6, R68, R129, R70, R69 ;  /* 0x0c00004681447389 */ /* 0x00006400000c0045 */
[----:B01----:R-:W-:Y:S01]  /*1cbb0*/  ENDCOLLECTIVE ;  /* 0x000000000000791b */ /* 0x003fe20003800000 */
.L_x_4339:
[----:B------:R-:W-:Y:S01]  /*1cbc0*/  HFMA2.MMA R70, -RZ, RZ, 0, 1.1920928955078125e-07 ;  /* 0x00000002ff467435 */ /* 0x000fe200000001ff */
[----:B------:R-:W-:Y:S01]  /*1cbd0*/  FADD.FTZ R128, R128, R68 ;  /* 0x0000004480807221 */ /* 0x000fe20000010000 */
[----:B------:R-:W-:-:S03]  /*1cbe0*/  IMAD.MOV.U32 R68, RZ, RZ, -0x1 ;  /* 0xffffffffff447424 */ /* 0x000fc600078e00ff */
[----:B------:R-:W-:-:S07]  /*1cbf0*/  IMAD.MOV.U32 R129, RZ, RZ, R128 ;  /* 0x000000ffff817224 */ /* 0x000fce00078e0080 */
[----:B------:R-:W-:Y:S05]  /*1cc00*/  WARPSYNC.COLLECTIVE R68, `(.L_x_4340) ;  /* 0x0000000044087348 */ /* 0x000fea0003c00000 */
[----:B------:R0:W1:Y:S02]  /*1cc10*/  SHFL.BFLY P6, R68, R129, R70, R69 ;  /* 0x0c00004681447389 */ /* 0x00006400000c0045 */
[----:B01----:R-:W-:Y:S01]  /*1cc20*/  ENDCOLLECTIVE ;  /* 0x000000000000791b */ /* 0x003fe20003800000 */
.L_x_4340:
[----:B------:R-:W-:Y:S02]  /*1cc30*/  IMAD.MOV.U32 R70, RZ, RZ, 0x4 ;  /* 0x00000004ff467424 */ /* 0x000fe400078e00ff */
[----:B------:R-:W-:Y:S01]  /*1cc40*/  FADD.FTZ R128, R128, R68 ;  /* 0x0000004480807221 */ /* 0x000fe20000010000 */
[----:B------:R-:W-:-:S04]  /*1cc50*/  MOV R68, 0xffffffff ;  /* 0xffffffff00447802 */ /* 0x000fc80000000f00 */
[----:B------:R-:W-:-:S07]  /*1cc60*/  MOV R129, R128 ;  /* 0x0000008000817202 */ /* 0x000fce0000000f00 */
[----:B------:R-:W-:Y:S05]  /*1cc70*/  WARPSYNC.COLLECTIVE R68, `(.L_x_4341) ;  /* 0x0000000044087348 */ /* 0x000fea0003c00000 */
[----:B------:R0:W1:Y:S02]  /*1cc80*/  SHFL.BFLY P6, R68, R129, R70, R69 ;  /* 0x0c00004681447389 */ /* 0x00006400000c0045 */
[----:B01----:R-:W-:Y:S01]  /*1cc90*/  ENDCOLLECTIVE ;  /* 0x000000000000791b */ /* 0x003fe20003800000 */
.L_x_4341:
[----:B------:R-:W-:Y:S01]  /*1cca0*/  HFMA2.MMA R70, -RZ, RZ, 0, 4.76837158203125e-07 ;  /* 0x00000008ff467435 */ /* 0x000fe200000001ff */
[----:B------:R-:W-:Y:S01]  /*1ccb0*/  FADD.FTZ R128, R128, R68 ;  /* 0x0000004480807221 */ /* 0x000fe20000010000 */
[----:B------:R-:W-:-:S03]  /*1ccc0*/  IMAD.MOV.U32 R68, RZ, RZ, -0x1 ;  /* 0xffffffffff447424 */ /* 0x000fc600078e00ff */
[----:B------:R-:W-:-:S07]  /*1ccd0*/  IMAD.MOV.U32 R129, RZ, RZ, R128 ;  /* 0x000000ffff817224 */ /* 0x000fce00078e0080 */
[----:B------:R-:W-:Y:S05]  /*1cce0*/  WARPSYNC.COLLECTIVE R68, `(.L_x_4342) ;  /* 0x0000000044087348 */ /* 0x000fea0003c00000 */
[----:B------:R0:W1:Y:S02]  /*1ccf0*/  SHFL.BFLY P6, R68, R129, R70, R69 ;  /* 0x0c00004681447389 */ /* 0x00006400000c0045 */
[----:B01----:R-:W-:Y:S01]  /*1cd00*/  ENDCOLLECTIVE ;  /* 0x000000000000791b */ /* 0x003fe20003800000 */
.L_x_4342:
[----:B------:R-:W-:Y:S02]  /*1cd10*/  IMAD.MOV.U32 R70, RZ, RZ, 0x10 ;  /* 0x00000010ff467424 */ /* 0x000fe400078e00ff */
[----:B------:R-:W-:Y:S01]  /*1cd20*/  FADD.FTZ R128, R128, R68 ;  /* 0x0000004480807221 */ /* 0x000fe20000010000 */
[----:B------:R-:W-:-:S04]  /*1cd30*/  MOV R68, 0xffffffff ;  /* 0xffffffff00447802 */ /* 0x000fc80000000f00 */
[----:B------:R-:W-:-:S07]  /*1cd40*/  MOV R129, R128 ;  /* 0x0000008000817202 */ /* 0x000fce0000000f00 */
[----:B------:R-:W-:Y:S05]  /*1cd50*/  WARPSYNC.COLLECTIVE R68, `(.L_x_4343) ;  /* 0x0000000044087348 */ /* 0x000fea0003c00000 */
[----:B------:R0:W1:Y:S02]  /*1cd60*/  SHFL.BFLY P6, R68, R129, R70, R69 ;  /* 0x0c00004681447389 */ /* 0x00006400000c0045 */
[----:B01----:R-:W-:Y:S01]  /*1cd70*/  ENDCOLLECTIVE ;  /* 0x000000000000791b */ /* 0x003fe20003800000 */
.L_x_4343:
[----:B------:R-:W-:Y:S05]  /*1cd80*/  BRA `(.L_x_4344) ;  /* 0xffffffdc00e07947 */ /* 0x000fea000383ffff */
.L_x_4345:
        /* <DEDUP_REMOVED lines=15> */
.L_x_58332:


//--------------------- .text._ZN10layer_norm13ln_fwd_kernelINS_13Kernel_traitsI13__nv_bfloat16S2_S2_S2_fjLj2048ELj1ELj4ELj1ELj16ENS_18Kernel_traits_baseILj2048ES2_S2_S2_S2_fjLj128EEEEELb1ELb1ELb0ELb1EEEvNS_9FwdParamsE --------------------------
	.section	.text._ZN10layer_norm13ln_fwd_kernelINS_13Kernel_traitsI13__nv_bfloat16S2_S2_S2_fjLj2048ELj1ELj4ELj1ELj16ENS_18Kernel_traits_baseILj2048ES2_S2_S2_S2_fjLj128EEEEELb1ELb1ELb0ELb1EEEvNS_9FwdParamsE,"ax",@progbits
	.align	128
        .global         _ZN10layer_norm13ln_fwd_kernelINS_13Kernel_traitsI13__nv_bfloat16S2_S2_S2_fjLj2048ELj1ELj4ELj1ELj16ENS_18Kernel_traits_baseILj2048ES2_S2_S2_S2_fjLj128EEEEELb1ELb1ELb0ELb1EEEvNS_9FwdParamsE
        .type           _ZN10layer_norm13ln_fwd_kernelINS_13Kernel_traitsI13__nv_bfloat16S2_S2_S2_fjLj2048ELj1ELj4ELj1ELj16ENS_18Kernel_traits_baseILj2048ES2_S2_S2_S2_fjLj128EEEEELb1ELb1ELb0ELb1EEEvNS_9FwdParamsE,@function
        .size           _ZN10layer_norm13ln_fwd_kernelINS_13Kernel_traitsI13__nv_bfloat16S2_S2_S2_fjLj2048ELj1ELj4ELj1ELj16ENS_18Kernel_traits_baseILj2048ES2_S2_S2_S2_fjLj128EEEEELb1ELb1ELb0ELb1EEEvNS_9FwdParamsE,(.L_x_58333 - _ZN10layer_norm13ln_fwd_kernelINS_13Kernel_traitsI13__nv_bfloat16S2_S2_S2_fjLj2048ELj1ELj4ELj1ELj16ENS_18Kernel_traits_baseILj2048ES2_S2_S2_S2_fjLj128EEEEELb1ELb1ELb0ELb1EEEvNS_9FwdParamsE)
        .other          _ZN10layer_norm13ln_fwd_kernelINS_13Kernel_traitsI13__nv_bfloat16S2_S2_S2_fjLj2048ELj1ELj4ELj1ELj16ENS_18Kernel_traits_baseILj2048ES2_S2_S2_S2_fjLj128EEEEELb1ELb1ELb0ELb1EEEvNS_9FwdParamsE,@"STO_CUDA_ENTRY STV_DEFAULT"
_ZN10layer_norm13ln_fwd_kernelINS_13Kernel_traitsI13__nv_bfloat16S2_S2_S2_fjLj2048ELj1ELj4ELj1ELj16ENS_18Kernel_traits_baseILj2048ES2_S2_S2_S2_fjLj128EEEEELb1ELb1ELb0ELb1EEEvNS_9FwdParamsE:
.text._ZN10layer_norm13ln_fwd_kernelINS_13Kernel_traitsI13__nv_bfloat16S2_S2_S2_fjLj2048ELj1ELj4ELj1ELj16ENS_18Kernel_traits_baseILj2048ES2_S2_S2_S2_fjLj128EEEEELb1ELb1ELb0ELb1EEEvNS_9FwdParamsE:
[----:B------:R-:W-:Y:S08]  /*0000*/  LDC R1, c[0x0][0x28] ;  /* 0x00000a00ff017b82 */ /* 0x000ff00000000800 */
[----:B------:R-:W0:Y:S01]  /*0010*/  LDC R0, c[0x0][0x2e8] ;  /* 0x0000ba00ff007b82 */ /* 0x000e220000000800 */
[----:B------:R-:W-:Y:S01]  /*0020*/  ULDC.U8 UR4, c[0x0][0x2f4] ;  /* 0x0000bd0000047ab9 */ /* 0x000fe20000000000 */
[----:B------:R-:W-:Y:S01]  /*0030*/  ULDC.64 UR6, c[0x0][0x2e0] ;  /* 0x0000b80000067ab9 */ /* 0x000fe20000000a00 */
[----:B------:R-:W-:Y:S01]  /*0040*/  ISETP.NE.AND P1, PT, RZ, UR4, PT ;  /* 0x00000004ff007c0c */ /* 0x000fe2000bf25270 */
[----:B------:R-:W-:Y:S01]  /*0050*/  ULDC.64 UR4, c[0x0][0x208] ;  /* 0x0000820000047ab9 */ /* 0x000fe20000000a00 */
[----:B------:R-:W-:-:S03]  /*0060*/  IMAD.U32 R2, RZ, RZ, UR6 ;  /* 0x00000006ff027e24 */ /* 0x000fc6000f8e00ff */
[----:B------:R-:W1:Y:S01]  /*0070*/  LDC R125, c[0x0][0x2ec] ;  /* 0x0000bb00ff7d7b82 */ /* 0x000e620000000800 */
[----:B------:R-:W-:Y:S01]  /*0080*/  IMAD.U32 R3, RZ, RZ, UR7 ;  /* 0x00000007ff037e24 */ /* 0x000fe2000f8e00ff */
[----:B------:R-:W2:Y:S01]  /*0090*/  S2R R42, SR_TID.X ;  /* 0x00000000002a7919 */ /* 0x000ea20000002100 */
[----:B------:R-:W-:Y:S01]  /*00a0*/  ULDC.64 UR8, c[0x0][0x2c8] ;  /* 0x0000b20000087ab9 */ /* 0x000fe20000000a00 */
[----:B------:R-:W-:-:S04]  /*00b0*/  ULDC UR10, c[0x0][0x214] ;  /* 0x00008500000a7ab9 */ /* 0x000fc80000000800 */
[----:B------:R-:W3:Y:S01]  /*00c0*/  @P1 LDG.E.64 R2, desc[UR4][R2.64] ;  /* 0x0000000402021981 */ /* 0x000ee2000c1e1b00 */
[----:B------:R-:W4:Y:S01]  /*00d0*/  @P1 LDC R7, c[0x0][0x2f0] ;  /* 0x0000bc00ff071b82 */ /* 0x000f220000000800 */
[----:B0-----:R-:W-:Y:S01]  /*00e0*/  @P1 MOV R4, R0 ;  /* 0x0000000000041202 */ /* 0x001fe20000000f00 */
[----:B------:R-:W2:Y:S06]  /*00f0*/  S2R R104, SR_CTAID.X ;  /* 0x0000000000687919 */ /* 0x000eac0000002500 */
[----:B------:R-:W0:Y:S01]  /*0100*/  LDC.64 R8, c[0x0][0x2c8] ;  /* 0x0000b200ff087b82 */ /* 0x000e220000000a00 */
[----:B-1----:R-:W-:-:S06]  /*0110*/  @P1 IMAD.MOV.U32 R5, RZ, RZ, R125 ;  /* 0x000000ffff051224 */ /* 0x002fcc00078e007d */
[----:B------:R-:W4:Y:S01]  /*0120*/  @P1 LDG.E.64 R4, desc[UR4][R4.64] ;  /* 0x0000000404041981 */ /* 0x000f22000c1e1b00 */
[----:B------:R-:W-:Y:S01]  /*0130*/  ISETP.NE.U32.AND P0, PT, RZ, UR8, PT ;  /* 0x00000008ff007c0c */ /* 0x000fe2000bf05070 */
[----:B------:R-:W-:-:S03]  /*0140*/  ULDC UR8, c[0x0][0x0] ;  /* 0x0000000000087ab9 */ /* 0x000fc60000000800 */
[----:B------:R-:W-:Y:S01]  /*0150*/  ISETP.NE.AND.EX P0, PT, RZ, UR9, PT, P0 ;  /* 0x00000009ff007c0c */ /* 0x000fe2000bf05300 */
[----:B--2---:R-:W-:Y:S01]  /*0160*/  IMAD R43, R104, UR8, R42 ;  /* 0x00000008682b7c24 */ /* 0x004fe2000f8e022a */
[----:B------:R-:W-:Y:S02]  /*0170*/  LOP3.LUT R166, R42, 0x1f, RZ, 0xc0, !PT ;  /* 0x0000001f2aa67812 */ /* 0x000fe400078ec0ff */
[----:B---3--:R-:W-:Y:S02]  /*0180*/  @P1 R2UR UR6, R2 ;  /* 0x00000000020612ca */ /* 0x008fe400000e0000 */
[----:B------:R-:W-:Y:S02]  /*0190*/  @P1 R2UR UR7, R3 ;  /* 0x00000000030712ca */ /* 0x000fe400000e0000 */
[----:B----4-:R-:W-:-:S05]  /*01a0*/  @P1 IADD3 R0, P2, R4, R7, RZ ;  /* 0x0000000704001210 */ /* 0x010fca0007f5e0ff */
[----:B------:R-:W-:-:S05]  /*01b0*/  @P1 IMAD.X R125, RZ, RZ, R5, P2 ;  /* 0x000000ffff7d1224 */ /* 0x000fca00010e0605 */
[--C-:B------:R-:W-:Y:S01]  /*01c0*/  SHF.R.U64 R126, R0, 0x2, R125.reuse ;  /* 0x00000002007e7819 */ /* 0x100fe2000000127d */
[----:B------:R-:W-:Y:S01]  /*01d0*/  IMAD.WIDE.U32 R6, R43, -0x326172a9, RZ ;  /* 0xcd9e8d572b067825 */ /* 0x000fe200078e00ff */
[----:B------:R-:W-:-:S03]  /*01e0*/  SHF.R.U32.HI R125, RZ, 0x2, R125 ;  /* 0x00000002ff7d7819 */ /* 0x000fc6000001167d */
[----:B------:R-:W-:Y:S01]  /*01f0*/  IMAD.WIDE.U32 R4, R126, -0x2daee0ad, RZ ;  /* 0xd2511f537e047825 */ /* 0x000fe200078e00ff */
[----:B------:R-:W-:Y:S01]  /*0200*/  LOP3.LUT R16, R7, UR6, R125, 0x96, !PT ;  /* 0x0000000607107c12 */ /* 0x000fe2000f8e967d */
[----:B------:R-:W-:-:S03]  /*0210*/  UIADD3 UR9, UR7, -0x4498517b, URZ ;  /* 0xbb67ae8507097890 */ /* 0x000fc6000fffe03f */
[----:B------:R-:W-:Y:S01]  /*0220*/  LOP3.LUT R18, R5, UR7, RZ, 0x3c, !PT ;  /* 0x0000000705127c12 */ /* 0x000fe2000f8e3cff */
[----:B------:R-:W-:Y:S01]  /*0230*/  IMAD.WIDE.U32 R16, R16, -0x2daee0ad, RZ ;  /* 0xd2511f5310107825 */ /* 0x000fe200078e00ff */
[----:B------:R-:W-:-:S03]  /*0240*/  UIADD3 UR8, UR6, -0x61c88647, URZ ;  /* 0x9e3779b906087890 */ /* 0x000fc6000fffe03f */
[----:B------:R-:W-:Y:S01]  /*0250*/  IMAD.WIDE.U32 R18, R18, -0x326172a9, RZ ;  /* 0xcd9e8d5712127825 */ /* 0x000fe200078e00ff */
[----:B------:R-:W-:-:S04]  /*0260*/  LOP3.LUT R7, R17, UR9, R4, 0x96, !PT ;  /* 0x0000000911077c12 */ /* 0x000fc8000f8e9604 */
[----:B------:R-:W-:Y:S01]  /*0270*/  LOP3.LUT R4, R19, UR8, R6, 0x96, !PT ;  /* 0x0000000813047c12 */ /* 0x000fe2000f8e9606 */
[----:B------:R-:W-:Y:S01]  /*0280*/  UIADD3 UR8, UR6, 0x3c6ef372, URZ ;  /* 0x3c6ef37206087890 */ /* 0x000fe2000fffe03f */
[----:B------:R-:W-:Y:S01]  /*0290*/  IMAD.WIDE.U32 R6, R7, -0x326172a9, RZ ;  /* 0xcd9e8d5707067825 */ /* 0x000fe200078e00ff */
[----:B------:R-:W-:-:S03]  /*02a0*/  UIADD3 UR15, UR7, 0x76cf5d0a, URZ ;  /* 0x76cf5d0a070f7890 */ /* 0x000fc6000fffe03f */
[----:B------:R-:W-:Y:S01]  /*02b0*/  IMAD.WIDE.U32 R4, R4, -0x2daee0ad, RZ ;  /* 0xd2511f5304047825 */ /* 0x000fe200078e00ff */
[----:B------:R-:W-:Y:S01]  /*02c0*/  LOP3.LUT R20, R7, UR8, R18, 0x96, !PT ;  /* 0x0000000807147c12 */ /* 0x000fe2000f8e9612 */
[----:B------:R-:W-:Y:S02]  /*02d0*/  UIADD3 UR19, UR7, 0x32370b8f, URZ ;  /* 0x32370b8f07137890 */ /* 0x000fe4000fffe03f */
[----:B------:R-:W-:Y:S01]  /*02e0*/  UIADD3 UR18, UR6, -0x255992d5, URZ ;  /* 0xdaa66d2b06127890 */ /* 0x000fe2000fffe03f */
[----:B------:R-:W-:Y:S01]  /*02f0*/  LOP3.LUT R22, R5, UR15, R16, 0x96, !PT ;  /* 0x0000000f05167c12 */ /* 0x000fe2000f8e9610 */
[----:B------:R-:W-:Y:S01]  /*0300*/  IMAD.WIDE.U32 R20, R20, -0x2daee0ad, RZ ;  /* 0xd2511f5314147825 */ /* 0x000fe200078e00ff */
[----:B------:R-:W-:Y:S02]  /*0310*/  UIADD3 UR20, UR6, 0x78dde6e4, URZ ;  /* 0x78dde6e406147890 */ /* 0x000fe4000fffe03f */
[----:B------:R-:W-:Y:S01]  /*0320*/  UIADD3 UR21, UR7, -0x126145ec, URZ ;  /* 0xed9eba1407157890 */ /* 0x000fe2000fffe03f */
[----:B------:R-:W-:Y:S01]  /*0330*/  IMAD.WIDE.U32 R22, R22, -0x326172a9, RZ ;  /* 0xcd9e8d5716167825 */ /* 0x000fe200078e00ff */
[----:B------:R-:W-:Y:S01]  /*0340*/  LOP3.LUT R7, R21, UR19, R4, 0x96, !PT ;  /* 0x0000001315077c12 */ /* 0x000fe2000f8e9604 */
[----:B------:R-:W-:-:S02]  /*0350*/  UIADD3 UR23, UR7, -0x56f99767, URZ ;  /* 0xa906689907177890 */ /* 0x000fc4000fffe03f */
[----:B------:R-:W-:Y:S01]  /*0360*/  UIADD3 UR22, UR6, 0x1715609d, URZ ;  /* 0x1715609d06167890 */ /* 0x000fe2000fffe03f */
[----:B------:R-:W-:Y:S01]  /*0370*/  LOP3.LUT R4, R23, UR18, R6, 0x96, !PT ;  /* 0x0000001217047c12 */ /* 0x000fe2000f8e9606 */
[----:B------:R-:W-:Y:S01]  /*0380*/  IMAD.WIDE.U32 R6, R7, -0x326172a9, RZ ;  /* 0xcd9e8d5707067825 */ /* 0x000fe200078e00ff */
[----:B------:R-:W-:Y:S02]  /*0390*/  UIADD3 UR24, UR6, -0x4ab325aa, URZ ;  /* 0xb54cda5606187890 */ /* 0x000fe4000fffe03f */
[----:B------:R-:W-:Y:S01]  /*03a0*/  UIADD3 UR25, UR7, 0x646e171e, URZ ;  /* 0x646e171e07197890 */ /* 0x000fe2000fffe03f */
[----:B------:R-:W-:Y:S01]  /*03b0*/  IMAD.WIDE.U32 R4, R4, -0x2daee0ad, RZ ;  /* 0xd2511f5304047825 */ /* 0x000fe200078e00ff */
[----:B------:R-:W-:Y:S01]  /*03c0*/  LOP3.LUT R28, R7, UR20, R22, 0x96, !PT ;  /* 0x00000014071c7c12 */ /* 0x000fe2000f8e9616 */
[----:B------:R-:W-:Y:S02]  /*03d0*/  UIADD3 UR26, UR6, 0x5384540f, URZ ;  /* 0x5384540f061a7890 */ /* 0x000fe4000fffe03f */
[----:B------:R-:W-:Y:S01]  /*03e0*/  UIADD3 UR27, UR7, 0x1fd5c5a3, URZ ;  /* 0x1fd5c5a3071b7890 */ /* 0x000fe2000fffe03f */
[----:B------:R-:W-:Y:S01]  /*03f0*/  LOP3.LUT R30, R5, UR21, R20, 0x96, !PT ;  /* 0x00000015051e7c12 */ /* 0x000fe2000f8e9614 */
[----:B------:R-:W-:Y:S01]  /*0400*/  IMAD.WIDE.U32 R28, R28, -0x2daee0ad, RZ ;  /* 0xd2511f531c1c7825 */ /* 0x000fe200078e00ff */
[----:B------:R-:W-:-:S02]  /*0410*/  UIADD3 UR28, UR6, -0xe443238, URZ ;  /* 0xf1bbcdc8061c7890 */ /* 0x000fc4000fffe03f */
[----:B------:R-:W-:Y:S01]  /*0420*/  UIADD3 UR29, UR7, -0x24c28bd8, URZ ;  /* 0xdb3d7428071d7890 */ /* 0x000fe2000fffe03f */
[----:B------:R-:W-:Y:S01]  /*0430*/  IMAD.WIDE.U32 R30, R30, -0x326172a9, RZ ;  /* 0xcd9e8d571e1e7825 */ /* 0x000fe200078e00ff */
[----:B------:R-:W-:Y:S01]  /*0440*/  LOP3.LUT R7, R29, UR23, R4, 0x96, !PT ;  /* 0x000000171d077c12 */ /* 0x000fe2000f8e9604 */
[----:B------:R-:W-:-:S03]  /*0450*/  ULDC.64 UR8, c[0x0][0x278] ;  /* 0x00009e0000087ab9 */ /* 0x000fc60000000a00 */
[----:B------:R-:W-:Y:S01]  /*0460*/  LOP3.LUT R4, R31, UR22, R6, 0x96, !PT ;  /* 0x000000161f047c12 */ /* 0x000fe2000f8e9606 */
[----:B------:R-:W-:-:S04]  /*0470*/  IMAD.WIDE.U32 R6, R7, -0x326172a9, RZ ;  /* 0xcd9e8d5707067825 */ /* 0x000fc800078e00ff */
[----:B------:R-:W-:Y:S01]  /*0480*/  IMAD.WIDE.U32 R4, R4, -0x2daee0ad, RZ ;  /* 0xd2511f5304047825 */ /* 0x000fe200078e00ff */
[----:B------:R-:W-:-:S04]  /*0490*/  LOP3.LUT R36, R7, UR24, R30, 0x96, !PT ;  /* 0x0000001807247c12 */ /* 0x000fc8000f8e961e */
[----:B------:R-:W-:Y:S01]  /*04a0*/  LOP3.LUT R38, R5, UR25, R28, 0x96, !PT ;  /* 0x0000001905267c12 */ /* 0x000fe2000f8e961c */
[----:B------:R-:W-:-:S04]  /*04b0*/  IMAD.WIDE.U32 R36, R36, -0x2daee0ad, RZ ;  /* 0xd2511f5324247825 */ /* 0x000fc800078e00ff */
[----:B------:R-:W-:Y:S01]  /*04c0*/  IMAD.WIDE.U32 R38, R38, -0x326172a9, RZ ;  /* 0xcd9e8d5726267825 */ /* 0x000fe200078e00ff */
[----:B------:R-:W-:Y:S02]  /*04d0*/  SHF.R.U32.HI R5, RZ, 0x5, R42 ;  /* 0x00000005ff057819 */ /* 0x000fe4000001162a */
[----:B------:R-:W-:Y:S02]  /*04e0*/  LOP3.LUT R133, R37, UR27, R4, 0x96, !PT ;  /* 0x0000001b25857c12 */ /* 0x000fe4000f8e9604 */
[----:B------:R-:W-:Y:S02]  /*04f0*/  LOP3.LUT R132, R39, UR26, R6, 0x96, !PT ;  /* 0x0000001a27847c12 */ /* 0x000fe4000f8e9606 */
[----:B------:R-:W-:Y:S01]  /*0500*/  LEA R104, R104, R5, 0x2 ;  /* 0x0000000568687211 */ /* 0x000fe200078e10ff */
[----:B------:R-:W-:-:S04]  /*0510*/  IMAD.HI.U32 R7, R133, -0x326172a9, RZ ;  /* 0xcd9e8d5785077827 */ /* 0x000fc800078e00ff */
[----:B------:R-:W-:-:S04]  /*0520*/  IMAD.HI.U32 R5, R132, -0x2daee0ad, RZ ;  /* 0xd2511f5384057827 */ /* 0x000fc800078e00ff */
[----:B0-----:R-:W-:Y:S01]  /*0530*/  IMAD.WIDE.U32 R2, R166, 0x10, R8 ;  /* 0x00000010a6027825 */ /* 0x001fe200078e0008 */
[----:B------:R-:W-:Y:S02]  /*0540*/  LOP3.LUT R127, R7, UR28, R38, 0x96, !PT ;  /* 0x0000001c077f7c12 */ /* 0x000fe4000f8e9626 */
[----:B------:R-:W-:Y:S02]  /*0550*/  LOP3.LUT R167, R5, UR29, R36, 0x96, !PT ;  /* 0x0000001d05a77c12 */ /* 0x000fe4000f8e9624 */
        /* <DEDUP_REMOVED lines=8> */
[----:B------:R-:W-:-:S02]  /*05e0*/  ISETP.GE.AND P1, PT, R104, UR10, PT ;  /* 0x0000000a68007c0c */ /* 0x000fc4000bf26270 */
[----:B------:R-:W-:-:S05]  /*05f0*/  LEA R40, P2, R166, UR8, 0x4 ;  /* 0x00000008a6287c11 */ /* 0x000fca000f8420ff */
[----:B------:R-:W-:-:S06]  /*0600*/  IMAD.X R41, RZ, RZ, UR9, P2 ;  /* 0x00000009ff297e24 */ /* 0x000fcc00090e06ff */
[----:B0-----:R-:W-:Y:S05]  /*0610*/  @P1 EXIT ;  /* 0x000000000000194d */ /* 0x001fea0003800000 */
[----:B------:R-:W-:Y:S01]  /*0620*/  IMAD.SHL.U32 R2, R42, 0x10, RZ ;  /* 0x000000102a027824 */ /* 0x000fe200078e00ff */
[----:B-----5:R-:W-:Y:S02]  /*0630*/  @!P0 CS2R R8, SRZ ;  /* 0x0000000000088805 */ /* 0x020fe4000001ff00 */
[----:B------:R-:W-:Y:S02]  /*0640*/  @!P0 CS2R R10, SRZ ;  /* 0x00000000000a8805 */ /* 0x000fe4000001ff00 */
[----:B------:R-:W-:Y:S02]  /*0650*/  @!P0 CS2R R12, SRZ ;  /* 0x00000000000c8805 */ /* 0x000fe4000001ff00 */
[----:B------:R-:W-:Y:S02]  /*0660*/  @!P0 CS2R R14, SRZ ;  /* 0x00000000000e8805 */ /* 0x000fe4000001ff00 */
[----:B------:R-:W-:Y:S02]  /*0670*/  LOP3.LUT R2, R2, 0x1f0, RZ, 0xc0, !PT ;  /* 0x000001f002027812 */ /* 0x000fe400078ec0ff */
[----:B------:R-:W-:-:S02]  /*0680*/  @!P0 CS2R R16, SRZ ;  /* 0x0000000000108805 */ /* 0x000fc4000001ff00 */
[----:B------:R-:W-:Y:S02]  /*0690*/  @!P0 CS2R R18, SRZ ;  /* 0x0000000000128805 */ /* 0x000fe4000001ff00 */
[----:B------:R-:W-:Y:S02]  /*06a0*/  @!P0 CS2R R20, SRZ ;  /* 0x0000000000148805 */ /* 0x000fe4000001ff00 */
[----:B------:R-:W-:Y:S01]  /*06b0*/  IADD3 R4, P1, R2, UR8, RZ ;  /* 0x0000000802047c10 */ /* 0x000fe2000ff3e0ff */
[----:B------:R-:W-:Y:S01]  /*06c0*/  UIADD3 UR30, UR6, -0x700cb87f, URZ ;  /* 0x8ff34781061e7890 */ /* 0x000fe2000fffe03f */
[----:B------:R-:W0:Y:S01]  /*06d0*/  LDC.64 R2, c[0x0][0x260] ;  /* 0x00009800ff027b82 */ /* 0x000e220000000a00 */
[----:B------:R-:W-:Y:S01]  /*06e0*/  UIADD3 UR31, UR7, -0x695add53, URZ ;  /* 0x96a522ad071f7890 */ /* 0x000fe2000fffe03f */
[----:B------:R-:W-:Y:S01]  /*06f0*/  IADD3.X R5, RZ, UR9, RZ, P1, !PT ;  /* 0x00000009ff057c10 */ /* 0x000fe20008ffe4ff */
[C---:B------:R-:W-:Y:S01]  /*0700*/  IMAD.U32 R165, R8.reuse, 0x10000, RZ ;  /* 0x0001000008a57824 */ /* 0x040fe200078e00ff */
[----:B------:R-:W-:Y:S01]  /*0710*/  PRMT R107, R8, 0x7632, R107 ;  /* 0x00007632086b7816 */ /* 0x000fe2000000006b */
[----:B------:R-:W-:Y:S01]  /*0720*/  IMAD.U32 R164, R9, 0x10000, RZ ;  /* 0x0001000009a47824 */ /* 0x000fe200078e00ff */
[----:B------:R-:W-:Y:S01]  /*0730*/  SHF.L.U32 R163, R10, 0x10, RZ ;  /* 0x000000100aa37819 */ /* 0x000fe200000006ff */
[----:B------:R-:W-:Y:S01]  /*0740*/  IMAD.U32 R162, R11, 0x10000, RZ ;  /* 0x000100000ba27824 */ /* 0x000fe200078e00ff */
[----:B------:R-:W2:Y:S01]  /*0750*/  LDG.E.128 R4, desc[UR4][R4.64+0xe00] ;  /* 0x000e000404047981 */ /* 0x000ea2000c1e1d00 */
[----:B------:R-:W-:Y:S01]  /*0760*/  PRMT R8, R9, 0x7632, R8 ;  /* 0x0000763209087816 */ /* 0x000fe20000000008 */
[----:B------:R-:W-:Y:S01]  /*0770*/  IMAD.U32 R161, R12, 0x10000, RZ ;  /* 0x000100000ca17824 */ /* 0x000fe200078e00ff */
[----:B------:R-:W-:Y:S01]  /*0780*/  PRMT R9, R10, 0x7632, R9 ;  /* 0x000076320a097816 */ /* 0x000fe20000000009 */
[----:B------:R-:W-:Y:S01]  /*0790*/  IMAD.U32 R159, R14, 0x10000, RZ ;  /* 0x000100000e9f7824 */ /* 0x000fe200078e00ff */
[----:B------:R-:W-:-:S02]  /*07a0*/  PRMT R10, R11, 0x7632, R10 ;  /* 0x000076320b0a7816 */ /* 0x000fc4000000000a */
[----:B------:R-:W-:Y:S02]  /*07b0*/  @!P0 CS2R R22, SRZ ;  /* 0x0000000000168805 */ /* 0x000fe4000001ff00 */
[----:B------:R-:W-:Y:S02]  /*07c0*/  PRMT R11, R12, 0x7632, R11 ;  /* 0x000076320c0b7816 */ /* 0x000fe4000000000b */
[----:B------:R-:W-:Y:S02]  /*07d0*/  @!P0 CS2R R24, SRZ ;  /* 0x0000000000188805 */ /* 0x000fe4000001ff00 */
[C---:B------:R-:W-:Y:S02]  /*07e0*/  PRMT R12, R13.reuse, 0x7632, R12 ;  /* 0x000076320d0c7816 */ /* 0x040fe4000000000c */
[----:B------:R-:W-:Y:S02]  /*07f0*/  @!P0 CS2R R26, SRZ ;  /* 0x00000000001a8805 */ /* 0x000fe4000001ff00 */
[----:B------:R-:W-:Y:S01]  /*0800*/  SHF.L.U32 R160, R13, 0x10, RZ ;  /* 0x000000100da07819 */ /* 0x000fe200000006ff */
[----:B------:R-:W-:Y:S01]  /*0810*/  IMAD.U32 R158, R15, 0x10000, RZ ;  /* 0x000100000f9e7824 */ /* 0x000fe200078e00ff */
[----:B------:R-:W-:-:S02]  /*0820*/  @!P0 CS2R R28, SRZ ;  /* 0x00000000001c8805 */ /* 0x000fc4000001ff00 */
[----:B------:R-:W-:Y:S02]  /*0830*/  @!P0 CS2R R30, SRZ ;  /* 0x00000000001e8805 */ /* 0x000fe4000001ff00 */
[----:B------:R-:W-:Y:S01]  /*0840*/  @!P0 CS2R R32, SRZ ;  /* 0x0000000000208805 */ /* 0x000fe2000001ff00 */
[----:B0-----:R-:W-:Y:S01]  /*0850*/  IMAD.WIDE.U32 R2, R166, 0x10, R2 ;  /* 0x00000010a6027825 */ /* 0x001fe200078e0002 */
[----:B------:R-:W-:Y:S02]  /*0860*/  PRMT R13, R14, 0x7632, R13 ;  /* 0x000076320e0d7816 */ /* 0x000fe4000000000d */
[----:B------:R-:W-:Y:S02]  /*0870*/  @!P0 CS2R R34, SRZ ;  /* 0x0000000000228805 */ /* 0x000fe4000001ff00 */
[----:B------:R-:W-:Y:S02]  /*0880*/  PRMT R14, R15, 0x7632, R14 ;  /* 0x000076320f0e7816 */ /* 0x000fe4000000000e */
[----:B------:R-:W-:Y:S01]  /*0890*/  @!P0 CS2R R36, SRZ ;  /* 0x0000000000248805 */ /* 0x000fe2000001ff00 */
[----:B------:R-:W5:Y:S01]  /*08a0*/  LDG.E.128 R72, desc[UR4][R2.64] ;  /* 0x0000000402487981 */ /* 0x000f62000c1e1d00 */
[----:B------:R-:W-:-:S02]  /*08b0*/  PRMT R15, R16, 0x7632, R15 ;  /* 0x00007632100f7816 */ /* 0x000fc4000000000f */
[----:B------:R-:W-:Y:S02]  /*08c0*/  @!P0 CS2R R38, SRZ ;  /* 0x0000000000268805 */ /* 0x000fe4000001ff00 */
[----:B------:R-:W-:Y:S01]  /*08d0*/  SHF.L.U32 R157, R16, 0x10, RZ ;  /* 0x00000010109d7819 */ /* 0x000fe200000006ff */
[----:B------:R-:W5:Y:S01]  /*08e0*/  LDG.E.128 R68, desc[UR4][R2.64+0x200] ;  /* 0x0002000402447981 */ /* 0x000f62000c1e1d00 */
[----:B------:R-:W-:Y:S01]  /*08f0*/  IMAD R133, R133, -0x326172a9, RZ ;  /* 0xcd9e8d5785857824 */ /* 0x000fe200078e02ff */
[C---:B------:R-:W-:Y:S01]  /*0900*/  PRMT R16, R17.reuse, 0x7632, R16 ;  /* 0x0000763211107816 */ /* 0x040fe20000000010 */
[----:B------:R-:W-:Y:S01]  /*0910*/  IMAD R132, R132, -0x2daee0ad, RZ ;  /* 0xd2511f5384847824 */ /* 0x000fe200078e02ff */
[----:B------:R-:W5:Y:S01]  /*0920*/  LDG.E.128 R64, desc[UR4][R2.64+0x400] ;  /* 0x0004000402407981 */ /* 0x000f62000c1e1d00 */
[----:B------:R-:W-:Y:S01]  /*0930*/  IMAD.U32 R156, R17, 0x10000, RZ ;  /* 0x00010000119c7824 */ /* 0x000fe200078e00ff */
[C---:B------:R-:W-:Y:S01]  /*0940*/  SHF.L.U32 R154, R19.reuse, 0x10, RZ ;  /* 0x00000010139a7819 */ /* 0x040fe200000006ff */
[C---:B------:R-:W-:Y:S01]  /*0950*/  IMAD.U32 R155, R18.reuse, 0x10000, RZ ;  /* 0x00010000129b7824 */ /* 0x040fe200078e00ff */
[----:B------:R-:W5:Y:S01]  /*0960*/  LDG.E.128 R60, desc[UR4][R2.64+0x600] ;  /* 0x00060004023c7981 */ /* 0x000f62000c1e1d00 */
[----:B------:R-:W-:Y:S01]  /*0970*/  PRMT R17, R18, 0x7632, R17 ;  /* 0x0000763212117816 */ /* 0x000fe20000000011 */
[----:B------:R-:W-:Y:S01]  /*0980*/  IMAD.U32 R153, R20, 0x10000, RZ ;  /* 0x0001000014997824 */ /* 0x000fe200078e00ff */
[----:B------:R-:W-:Y:S01]  /*0990*/  ULDC.64 UR8, c[0x0][0x270] ;  /* 0x00009c0000087ab9 */ /* 0x000fe20000000a00 */
[----:B------:R-:W5:Y:S01]  /*09a0*/  LDG.E.128 R56, desc[UR4][R2.64+0x800] ;  /* 0x0008000402387981 */ /* 0x000f62000c1e1d00 */
[----:B------:R-:W-:Y:S01]  /*09b0*/  LOP3.LUT R173, R0, 0x3, RZ, 0xc0, !PT ;  /* 0x0000000300ad7812 */ /* 0x000fe200078ec0ff */
[----:B------:R-:W-:Y:S01]  /*09c0*/  ULDC UR10, c[0x0][0x218] ;  /* 0x00008600000a7ab9 */ /* 0x000fe20000000800 */
[----:B------:R-:W-:Y:S01]  /*09d0*/  ULDC.U8 UR11, c[0x0][0x2a0] ;  /* 0x0000a800000b7ab9 */ /* 0x000fe20000000000 */
[----:B------:R-:W5:Y:S01]  /*09e0*/  LDG.E.128 R52, desc[UR4][R2.64+0xa00] ;  /* 0x000a000402347981 */ /* 0x000f62000c1e1d00 */
[----:B------:R-:W-:Y:S01]  /*09f0*/  ULDC UR14, c[0x0][0x2d8] ;  /* 0x0000b600000e7ab9 */ /* 0x000fe20000000800 */
[----:B------:R-:W-:Y:S01]  /*0a00*/  ULDC.64 UR12, c[0x0][0x230] ;  /* 0x00008c00000c7ab9 */ /* 0x000fe20000000a00 */
[----:B------:R-:W-:Y:S01]  /*0a10*/  ULDC.64 UR16, c[0x0][0x2b8] ;  /* 0x0000ae0000107ab9 */ /* 0x000fe20000000a00 */
[----:B------:R-:W5:Y:S04]  /*0a20*/  LDG.E.128 R48, desc[UR4][R2.64+0xc00] ;  /* 0x000c000402307981 */ /* 0x000f68000c1e1d00 */
[----:B------:R0:W5:Y:S01]  /*0a30*/  LDG.E.128 R44, desc[UR4][R2.64+0xe00] ;  /* 0x000e0004022c7981 */ /* 0x000162000c1e1d00 */
[----:B------:R-:W-:Y:S01]  /*0a40*/  PRMT R18, R19, 0x7632, R18 ;  /* 0x0000763213127816 */ /* 0x000fe20000000012 */
[C---:B------:R-:W-:Y:S01]  /*0a50*/  IMAD.U32 R152, R21.reuse, 0x10000, RZ ;  /* 0x0001000015987824 */ /* 0x040fe200078e00ff */
[----:B------:R-:W-:Y:S01]  /*0a60*/  PRMT R19, R20, 0x7632, R19 ;  /* 0x0000763214137816 */ /* 0x000fe20000000013 */
[----:B------:R-:W5:Y:S01]  /*0a70*/  LDG.E.128 R100, desc[UR4][R40.64] ;  /* 0x0000000428647981 */ /* 0x000f62000c1e1d00 */
[----:B------:R-:W-:-:S03]  /*0a80*/  PRMT R20, R21, 0x7632, R20 ;  /* 0x0000763215147816 */ /* 0x000fc60000000014 */
[----:B------:R-:W5:Y:S01]  /*0a90*/  LDG.E.128 R96, desc[UR4][R40.64+0x200] ;  /* 0x0002000428607981 */ /* 0x000f62000c1e1d00 */
[----:B0-----:R-:W-:-:S03]  /*0aa0*/  IMAD.HI.U32 R2, R167, -0x326172a9, RZ ;  /* 0xcd9e8d57a7027827 */ /* 0x001fc600078e00ff */
[----:B------:R-:W5:Y:S01]  /*0ab0*/  LDG.E.128 R92, desc[UR4][R40.64+0x400] ;  /* 0x00040004285c7981 */ /* 0x000f62000c1e1d00 */
[----:B------:R-:W-:Y:S01]  /*0ac0*/  IMAD.HI.U32 R3, R127, -0x2daee0ad, RZ ;  /* 0xd2511f537f037827 */ /* 0x000fe200078e00ff */
[----:B------:R-:W-:Y:S02]  /*0ad0*/  LOP3.LUT R133, R2, UR30, R133, 0x96, !PT ;  /* 0x0000001e02857c12 */ /* 0x000fe4000f8e9685 */
[----:B------:R-:W5:Y:S01]  /*0ae0*/  LDG.E.128 R88, desc[UR4][R40.64+0x600] ;  /* 0x0006000428587981 */ /* 0x000f62000c1e1d00 */
[----:B------:R-:W-:Y:S02]  /*0af0*/  PRMT R21, R22, 0x7632, R21 ;  /* 0x0000763216157816 */ /* 0x000fe40000000015 */
[----:B------:R-:W-:Y:S01]  /*0b00*/  LOP3.LUT R132, R3, UR31, R132, 0x96, !PT ;  /* 0x0000001f03847c12 */ /* 0x000fe2000f8e9684 */
[----:B------:R-:W5:Y:S01]  /*0b10*/  LDG.E.128 R84, desc[UR4][R40.64+0x800] ;  /* 0x0008000428547981 */ /* 0x000f62000c1e1d00 */
[----:B------:R-:W-:Y:S02]  /*0b20*/  PRMT R108, R23, 0x7632, R108 ;  /* 0x00007632176c7816 */ /* 0x000fe4000000006c */
[----:B------:R-:W-:Y:S01]  /*0b30*/  PRMT R110, R25, 0x7632, R110 ;  /* 0x00007632196e7816 */ /* 0x000fe2000000006e */
[----:B------:R-:W5:Y:S01]  /*0b40*/  LDG.E.128 R80, desc[UR4][R40.64+0xa00] ;  /* 0x000a000428507981 */ /* 0x000f62000c1e1d00 */
[----:B------:R-:W-:-:S02]  /*0b50*/  PRMT R112, R27, 0x7632, R112 ;  /* 0x000076321b707816 */ /* 0x000fc40000000070 */
[----:B------:R-:W-:Y:S01]  /*0b60*/  PRMT R114, R29, 0x7632, R114 ;  /* 0x000076321d727816 */ /* 0x000fe20000000072 */
[----:B------:R0:W5:Y:S01]  /*0b70*/  LDG.E.128 R76, desc[UR4][R40.64+0xc00] ;  /* 0x000c0004284c7981 */ /* 0x000162000c1e1d00 */
        /* <DEDUP_REMOVED lines=24> */
[----:B------:R-:W-:Y:S01]  /*0d00*/  BSSY B0, `(.L_x_4346) ;  /* 0x00019d3000007945 */ /* 0x000fe20003800000 */
[----:B------:R-:W-:Y:S01]  /*0d10*/  IMAD.U32 R141, R32, 0x10000, RZ ;  /* 0x00010000208d7824 */ /* 0x000fe200078e00ff */
[----:B------:R-:W-:Y:S01]  /*0d20*/  SHF.L.U32 R136, R37, 0x10, RZ ;  /* 0x0000001025887819 */ /* 0x000fe200000006ff */
[----:B------:R-:W-:Y:S01]  /*0d30*/  IMAD.U32 R140, R33, 0x10000, RZ ;  /* 0x00010000218c7824 */ /* 0x000fe200078e00ff */
[----:B------:R-:W-:Y:S01]  /*0d40*/  UISETP.NE.U32.AND UP0, UPT, UR8, URZ, UPT ;  /* 0x0000003f0800728c */ /* 0x000fe2000bf05070 */
        /* <DEDUP_REMOVED lines=15> */
[----:B------:R-:W-:Y:S01]  /*0e40*/  MOV R42, R126 ;  /* 0x0000007e002a7202 */ /* 0x000fe20000000f00 */
[----:B------:R-:W-:Y:S01]  /*0e50*/  IMAD.U32 R27, R16, 0x10000, RZ ;  /* 0x00010000101b7824 */ /* 0x000fe200078e00ff */
[----:B------:R-:W-:Y:S01]  /*0e60*/  MOV R39, R104 ;  /* 0x0000006800277202 */ /* 0x000fe20000000f00 */
[----:B------:R-:W-:Y:S01]  /*0e70*/  IMAD.U32 R25, R18, 0x10000, RZ ;  /* 0x0001000012197824 */ /* 0x000fe200078e00ff */
[----:B------:R-:W-:Y:S01]  /*0e80*/  SHF.L.U32 R36, R107, 0x10, RZ ;  /* 0x000000106b247819 */ /* 0x000fe200000006ff */
[----:B------:R-:W-:Y:S01]  /*0e90*/  IMAD.U32 R23, R20, 0x10000, RZ ;  /* 0x0001000014177824 */ /* 0x000fe200078e00ff */
[----:B------:R-:W-:Y:S01]  /*0ea0*/  SHF.L.U32 R20, R109, 0x10, RZ ;  /* 0x000000106d147819 */ /* 0x000fe200000006ff */
[----:B0-----:R-:W-:Y:S01]  /*0eb0*/  IMAD.MOV.U32 R41, RZ, RZ, R125 ;  /* 0x000000ffff297224 */ /* 0x001fe200078e007d */
        /* <DEDUP_REMOVED lines=14> */
[----:B------:R-:W-:Y:S02]  /*0fa0*/  IMAD.U32 R11, R118, 0x10000, RZ ;  /* 0x00010000760b7824 */ /* 0x000fe400078e00ff */
[----:B------:R-:W-:Y:S01]  /*0fb0*/  IMAD.U32 R9, R120, 0x10000, RZ ;  /* 0x0001000078097824 */ /* 0x000fe200078e00ff */
[----:B------:R-:W-:Y:S01]  /*0fc0*/  UISETP.NE.AND.EX UP0, UPT, UR9, URZ, UPT, UP0 ;  /* 0x0000003f0900728c */ /* 0x000fe2000bf05300 */
[----:B--2---:R-:W-:Y:S02]  /*0fd0*/  PRMT R2, R4, 0x7632, R2 ;  /* 0x0000763204027816 */ /* 0x004fe40000000002 */
        /* <DEDUP_REMOVED lines=13> */
[----:B------:R-:W-:-:S07]  /*10b0*/  IMAD.U32 R0, R106, 0x10000, RZ ;  /* 0x000100006a007824 */ /* 0x000fce00078e00ff */
.L_x_4796:
[----:B------:R-:W-:Y:S01]  /*10c0*/  ISETP.NE.U32.AND P0, PT, RZ, UR12, PT ;  /* 0x0000000cff007c0c */ /* 0x000fe2000bf05070 */
[----:B------:R-:W0:Y:S01]  /*10d0*/  LDC.64 R224, c[0x0][0x220] ;  /* 0x00008800ffe07b82 */ /* 0x000e220000000a00 */
[----:B-1----:R-:W-:Y:S01]  /*10e0*/  IMAD R108, R39, UR10, RZ ;  /* 0x0000000a276c7c24 */ /* 0x002fe2000f8e02ff */
[----:B------:R-:W-:Y:S01]  /*10f0*/  PLOP3.LUT P1, PT, PT, PT, UP0, 0x80, 0x0 ;  /* 0x000000000000781c */ /* 0x000fe20003f2f008 */
[----:B------:R-:W-:Y:S01]  /*1100*/  @UP0 ULDC.64 UR8, c[0x0][0x270] ;  /* 0x00009c0000080ab9 */ /* 0x000fe20000000a00 */
[----:B------:R-:W-:Y:S01]  /*1110*/  ISETP.NE.AND.EX P0, PT, RZ, UR13, PT, P0 ;  /* 0x0000000dff007c0c */ /* 0x000fe2000bf05300 */
[----:B------:R-:W-:Y:S01]  /*1120*/  IMAD.U32 R113, RZ, RZ, UR9 ;  /* 0x00000009ff717e24 */ /* 0x000fe2000f8e00ff */
[----:B------:R-:W-:Y:S02]  /*1130*/  SHF.R.S32.HI R109, RZ, 0x1f, R108 ;  /* 0x0000001fff6d7819 */ /* 0x000fe4000001146c */
[----:B------:R-:W-:Y:S02]  /*1140*/  PLOP3.LUT P2, PT, PT, PT, UP0, 0x80, 0x0 ;  /* 0x000000000000781c */ /* 0x000fe40003f4f008 */
[----:B------:R-:W-:-:S02]  /*1150*/  MOV R112, UR8 ;  /* 0x0000000800707c02 */ /* 0x000fc40008000f00 */
[----:B------:R-:W-:-:S03]  /*1160*/  LEA.HI R109, R109, R108, RZ, 0x3 ;  /* 0x0000006c6d6d7211 */ /* 0x000fc600078f18ff */
[----:B------:R-:W-:Y:S01]  /*1170*/  @P1 IMAD.WIDE R112, R39, 0x2, R112 ;  /* 0x0000000227701825 */ /* 0x000fe200078e0270 */
[----:B------:R-:W-:Y:S01]  /*1180*/  LEA.HI.SX32 R116, R109, R166, 0x1d ;  /* 0x000000a66d747211 */ /* 0x000fe200078feaff */
[----:B------:R-:W1:Y:S04]  /*1190*/  @P0 LDC.64 R114, c[0x0][0x230] ;  /* 0x00008c00ff720b82 */ /* 0x000e680000000a00 */
[----:B------:R-:W2:Y:S01]  /*11a0*/  @P2 LDG.E.U16 R112, desc[UR4][R112.64] ;  /* 0x0000000470702981 */ /* 0x000ea2000c1e1500 */
[----:B0-----:R-:W-:-:S06]  /*11b0*/  IMAD.WIDE.U32 R108, R116, 0x10, R224 ;  /* 0x00000010746c7825 */ /* 0x001fcc00078e00e0 */
[----:B-----5:R-:W5:Y:S01]  /*11c0*/  LDG.E.128 R108, desc[UR4][R108.64] ;  /* 0x000000046c6c7981 */ /* 0x020f62000c1e1d00 */
[----:B-1----:R-:W-:-:S05]  /*11d0*/  @P0 IMAD.WIDE.U32 R114, R116, 0x10, R114 ;  /* 0x0000001074720825 */ /* 0x002fca00078e0072 */
[----:B------:R0:W5:Y:S01]  /*11e0*/  @P0 LDG.E.128 R104, desc[UR4][R114.64] ;  /* 0x0000000472680981 */ /* 0x000162000c1e1d00 */
[C---:B------:R-:W-:Y:S02]  /*11f0*/  ISETP.NE.AND P1, PT, R173.reuse, 0x1, PT ;  /* 0x00000001ad00780c */ /* 0x040fe40003f25270 */
[----:B------:R-:W-:Y:S01]  /*1200*/  PLOP3.LUT P2, PT, PT, PT, UP0, 0x80, 0x0 ;  /* 0x000000000000781c */ /* 0x000fe20003f4f008 */
[----:B------:R-:W-:Y:S01]  /*1210*/  HFMA2.MMA R172, -RZ, RZ, 1.875, 0 ;  /* 0x3f800000ffac7435 */ /* 0x000fe200000001ff */
[----:B------:R-:W-:Y:S01]  /*1220*/  BSSY B1, `(.L_x_4347) ;  /* 0x000000d000017945 */ /* 0x000fe20003800000 */
[----:B------:R-:W-:-:S10]  /*1230*/  IADD3 R118, R173, 0x1, RZ ;  /* 0x00000001ad767810 */ /* 0x000fd40007ffe0ff */
[----:B--2---:R-:W-:Y:S01]  /*1240*/  @P2 IMAD.U32 R172, R112, 0x10000, RZ ;  /* 0x0001000070ac2824 */ /* 0x004fe200078e00ff */
[----:B0-----:R-:W-:Y:S06]  /*1250*/  @!P1 BRA `(.L_x_4348) ;  /* 0x0000000000209947 */ /* 0x001fec0003800000 */
        /* <DEDUP_REMOVED lines=8> */
.L_x_4348:
[----:B------:R-:W-:-:S07]  /*12e0*/  MOV R117, R40 ;  /* 0x0000002800757202 */ /* 0x000fce0000000f00 */
.L_x_4349:
[----:B------:R-:W-:Y:S05]  /*12f0*/  BSYNC B1 ;  /* 0x0000000000017941 */ /* 0x000fea0003800000 */
.L_x_4347:
[----:B------:R-:W-:Y:S01]  /*1300*/  ISETP.NE.AND P1, PT, R118, 0x4, PT ;  /* 0x000000047600780c */ /* 0x000fe20003f25270 */
[----:B------:R-:W-:Y:S01]  /*1310*/  IMAD.U32 R174, RZ, RZ, UR6 ;  /* 0x00000006ffae7e24 */ /* 0x000fe2000f8e00ff */
[----:B------:R-:W-:Y:S01]  /*1320*/  MOV R171, UR7 ;  /* 0x0000000700ab7c02 */ /* 0x000fe20008000f00 */
[----:B------:R-:W-:Y:S01]  /*1330*/  IMAD.U32 R173, RZ, RZ, UR6 ;  /* 0x00000006ffad7e24 */ /* 0x000fe2000f8e00ff */
[----:B------:R-:W-:Y:S02]  /*1340*/  BSSY B1, `(.L_x_4350) ;  /* 0x000003f000017945 */ /* 0x000fe40003800000 */
[----:B------:R-:W-:Y:S01]  /*1350*/  IADD3 R174, R174, -0x61c88647, RZ ;  /* 0x9e3779b9aeae7810 */ /* 0x000fe20007ffe0ff */
[----:B------:R-:W-:Y:S01]  /*1360*/  VIADD R171, R171, 0xbb67ae85 ;  /* 0xbb67ae85abab7836 */ /* 0x000fe20000000000 */
[----:B------:R-:W-:-:S05]  /*1370*/  IADD3 R173, R173, 0x3c6ef372, RZ ;  /* 0x3c6ef372adad7810 */ /* 0x000fca0007ffe0ff */
        /* <DEDUP_REMOVED lines=14> */
.L_x_4353:
[----:B------:R-:W-:Y:S05]  /*1460*/  BSYNC B2 ;  /* 0x0000000000027941 */ /* 0x000fea0003800000 */
.L_x_4352:
[----:B------:R-:W-:Y:S01]  /*1470*/  IMAD.HI.U32 R38, R43, -0x326172a9, RZ ;  /* 0xcd9e8d572b267827 */ /* 0x000fe200078e00ff */
[----:B------:R-:W-:-:S03]  /*1480*/  LOP3.LUT R40, R40, UR7, R37, 0x96, !PT ;  /* 0x0000000728287c12 */ /* 0x000fc6000f8e9625 */
[----:B------:R-:W-:Y:S01]  /*1490*/  IMAD R113, R43, -0x326172a9, RZ ;  /* 0xcd9e8d572b717824 */ /* 0x000fe200078e02ff */
[----:B------:R-:W-:Y:S01]  /*14a0*/  LOP3.LUT R38, R38, UR6, R41, 0x96, !PT ;  /* 0x0000000626267c12 */ /* 0x000fe2000f8e9629 */
[----:B------:R-:W-:-:S04]  /*14b0*/  IMAD.WIDE.U32 R118, R40, -0x326172a9, RZ ;  /* 0xcd9e8d5728767825 */ /* 0x000fc800078e00ff */
[----:B------:R-:W-:Y:S01]  /*14c0*/  IMAD R40, R42, -0x2daee0ad, RZ ;  /* 0xd2511f532a287824 */ /* 0x000fe200078e02ff */
[----:B------:R-:W-:Y:S01]  /*14d0*/  LOP3.LUT R113, R119, R113, R174, 0x96, !PT ;  /* 0x0000007177717212 */ /* 0x000fe200078e96ae */
[----:B------:R-:W-:-:S04]  /*14e0*/  IMAD.WIDE.U32 R120, R38, -0x2daee0ad, RZ ;  /* 0xd2511f5326787825 */ /* 0x000fc800078e00ff */
[----:B------:R-:W-:Y:S01]  /*14f0*/  IMAD.WIDE.U32 R112, R113, -0x2daee0ad, RZ ;  /* 0xd2511f5371707825 */ /* 0x000fe200078e00ff */
[----:B------:R-:W-:-:S04]  /*1500*/  LOP3.LUT R40, R121, R40, R171, 0x96, !PT ;  /* 0x0000002879287212 */ /* 0x000fc800078e96ab */
[----:B------:R-:W-:Y:S01]  /*1510*/  LOP3.LUT R119, R113, UR15, R120, 0x96, !PT ;  /* 0x0000000f71777c12 */ /* 0x000fe2000f8e9678 */
[----:B------:R-:W-:-:S05]  /*1520*/  IMAD.WIDE.U32 R114, R40, -0x326172a9, RZ ;  /* 0xcd9e8d5728727825 */ /* 0x000fca00078e00ff */
[----:B------:R-:W-:Y:S01]  /*1530*/  LOP3.LUT R120, R115, R118, R173, 0x96, !PT ;  /* 0x0000007673787212 */ /* 0x000fe200078e96ad */
        /* <DEDUP_REMOVED lines=26> */
[----:B------:R-:W-:Y:S01]  /*16e0*/  MOV R40, R118 ;  /* 0x0000007600287202 */ /* 0x000fe20000000f00 */
[----:B------:R-:W-:Y:S01]  /*16f0*/  HFMA2.MMA R118, -RZ, RZ, 0, 0 ;  /* 0x00000000ff767435 */ /* 0x000fe200000001ff */
[----:B------:R-:W-:Y:S01]  /*1700*/  LOP3.LUT R133, R119, UR30, R114, 0x96, !PT ;  /* 0x0000001e77857c12 */ /* 0x000fe2000f8e9672 */
[----:B------:R-:W-:Y:S01]  /*1710*/  IMAD.MOV.U32 R38, RZ, RZ, R112 ;  /* 0x000000ffff267224 */ /* 0x000fe200078e0070 */
[----:B------:R-:W-:-:S08]  /*1720*/  LOP3.LUT R132, R113, UR31, R132, 0x96, !PT ;  /* 0x0000001f71847c12 */ /* 0x000fd0000f8e9684 */
.L_x_4351:
[----:B------:R-:W-:Y:S05]  /*1730*/  BSYNC B1 ;  /* 0x0000000000017941 */ /* 0x000fea0003800000 */
.L_x_4350:
[----:B------:R-:W0:Y:S01]  /*1740*/  LDC R127, c[0x0][0x298] ;  /* 0x0000a600ff7f7b82 */ /* 0x000e220000000800 */
[----:B------:R-:W-:Y:S01]  /*1750*/  I2FP.F32.U32 R112, R117 ;  /* 0x0000007500707245 */ /* 0x000fe20000201000 */
[----:B------:R-:W-:Y:S01]  /*1760*/  IMAD.MOV.U32 R125, RZ, RZ, 0x2f800000 ;  /* 0x2f800000ff7d7424 */ /* 0x000fe200078e00ff */
[----:B-----5:R-:W-:Y:S01]  /*1770*/  SHF.L.U32 R115, R108, 0x10, RZ ;  /* 0x000000106c737819 */ /* 0x020fe200000006ff */
[----:B------:R-:W-:Y:S01]  /*1780*/  IMAD.U32 R117, R100, 0x10000, RZ ;  /* 0x0001000064757824 */ /* 0x000fe200078e00ff */
[----:B------:R-:W-:Y:S01]  /*1790*/  @P0 SHF.L.U32 R114, R104, 0x10, RZ ;  /* 0x0000001068720819 */ /* 0x000fe200000006ff */
[----:B------:R-:W-:Y:S01]  /*17a0*/  FFMA.FTZ R113, R112, R125, 1.1641532182693481445e-10 ;  /* 0x2f00000070717423 */ /* 0x000fe2000001007d */
[----:B------:R-:W-:Y:S01]  /*17b0*/  BSSY B1, `(.L_x_4354) ;  /* 0x0000016000017945 */ /* 0x000fe20003800000 */
[----:B------:R-:W1:Y:S01]  /*17c0*/  LDC R126, c[0x0][0x294] ;  /* 0x0000a500ff7e7b82 */ /* 0x000e620000000800 */
[----:B------:R-:W-:Y:S01]  /*17d0*/  FMUL.FTZ R112, R115, R172 ;  /* 0x000000ac73707220 */ /* 0x000fe20000410000 */
[----:B------:R-:W-:Y:S01]  /*17e0*/  PRMT R108, R108, 0x7632, R108 ;  /* 0x000076326c6c7816 */ /* 0x000fe2000000006c */
[----:B------:R-:W-:-:S02]  /*17f0*/  VIADD R119, R118, 0x1 ;  /* 0x0000000176777836 */ /* 0x000fc40000000000 */
[----:B0-----:R-:W-:Y:S01]  /*1800*/  FMUL.FTZ R112, R112, R127 ;  /* 0x0000007f70707220 */ /* 0x001fe20000410000 */
[----:B-1----:R-:W-:-:S04]  /*1810*/  FSETP.GTU.FTZ.AND P1, PT, R113, R126, PT ;  /* 0x0000007e7100720b */ /* 0x002fc80003f3c000 */
[----:B------:R-:W-:Y:S02]  /*1820*/  P2R R168, PR, RZ, 0x2 ;  /* 0x00000002ffa87803 */ /* 0x000fe40000000000 */
[----:B------:R-:W-:Y:S02]  /*1830*/  FSEL R112, R112, RZ, !P1 ;  /* 0x000000ff70707208 */ /* 0x000fe40004800000 */
[----:B------:R-:W-:-:S03]  /*1840*/  ISETP.NE.AND P1, PT, R118, 0x1, PT ;  /* 0x000000017600780c */ /* 0x000fc60003f25270 */
[----:B------:R-:W-:-:S04]  /*1850*/  FMUL.FTZ R117, R112, R117 ;  /* 0x0000007570757220 */ /* 0x000fc80000410000 */
[----:B------:R-:W-:-:S06]  /*1860*/  @P0 FADD.FTZ R117, R117, R114 ;  /* 0x0000007275750221 */ /* 0x000fcc0000010000 */
        /* <DEDUP_REMOVED lines=9> */
.L_x_4355:
[----:B------:R-:W-:-:S07]  /*1900*/  IMAD.MOV.U32 R122, RZ, RZ, R40 ;  /* 0x000000ffff7a7224 */ /* 0x000fce00078e0028 */
.L_x_4356:
[----:B------:R-:W-:Y:S05]  /*1910*/  BSYNC B1 ;  /* 0x0000000000017941 */ /* 0x000fea0003800000 */
.L_x_4354:
        /* <DEDUP_REMOVED lines=16> */
.L_x_4360:
[----:B------:R-:W-:Y:S05]  /*1a20*/  BSYNC B2 ;  /* 0x0000000000027941 */ /* 0x000fea0003800000 */
.L_x_4359:
        /* <DEDUP_REMOVED lines=44> */
.L_x_4358:
[----:B------:R-:W-:Y:S05]  /*1cf0*/  BSYNC B1 ;  /* 0x0000000000017941 */ /* 0x000fea0003800000 */
.L_x_4357:
[----:B------:R-:W-:Y:S01]  /*1d00*/  I2FP.F32.U32 R112, R122 ;  /* 0x0000007a00707245 */ /* 0x000fe20000201000 */
[----:B------:R-:W-:Y:S01]  /*1d10*/  BSSY B1, `(.L_x_4361) ;  /* 0x000001a000017945 */ /* 0x000fe20003800000 */
[----:B------:R-:W-:Y:S02]  /*1d20*/  SHF.L.U32 R115, R108, 0x10, RZ ;  /* 0x000000106c737819 */ /* 0x000fe400000006ff */
[----:B------:R-:W-:Y:S01]  /*1d30*/  @P0 PRMT R114, R104, 0x7632, R114 ;  /* 0x0000763268720816 */ /* 0x000fe20000000072 */
[----:B------:R-:W-:Y:S01]  /*1d40*/  FFMA.FTZ R113, R112, R125, 1.1641532182693481445e-10 ;  /* 0x2f00000070717423 */ /* 0x000fe2000001007d */
[----:B------:R-:W-:Y:S01]  /*1d50*/  PRMT R112, R100, 0x7632, R112 ;  /* 0x0000763264707816 */ /* 0x000fe20000000070 */
[----:B------:R-:W-:Y:S01]  /*1d60*/  FMUL.FTZ R108, R115, R172 ;  /* 0x000000ac736c7220 */ /* 0x000fe20000410000 */
[----:B------:R-:W-:Y:S02]  /*1d70*/  @P0 SHF.L.U32 R115, R114, 0x10, RZ ;  /* 0x0000001072730819 */ /* 0x000fe400000006ff */
[----:B------:R-:W-:Y:S01]  /*1d80*/  FSETP.GTU.FTZ.AND P1, PT, R113, R126, PT ;  /* 0x0000007e7100720b */ /* 0x000fe20003f3c000 */
[----:B------:R-:W-:Y:S01]  /*1d90*/  FMUL.FTZ R108, R108, R127 ;  /* 0x0000007f6c6c7220 */ /* 0x000fe20000410000 */
[----:B------:R-:W-:-:S02]  /*1da0*/  IMAD.U32 R113, R112, 0x10000, RZ ;  /* 0x0001000070717824 */ /* 0x000fc400078e00ff */
[----:B------:R-:W-:Y:S01]  /*1db0*/  P2R R169, PR, RZ, 0x2 ;  /* 0x00000002ffa97803 */ /* 0x000fe20000000000 */
[C---:B------:R-:W-:Y:S01]  /*1dc0*/  VIADD R112, R119.reuse, 0x1 ;  /* 0x0000000177707836 */ /* 0x040fe20000000000 */
        /* <DEDUP_REMOVED lines=13> */
.L_x_4362:
[----:B------:R-:W-:-:S07]  /*1ea0*/  IMAD.MOV.U32 R108, RZ, RZ, R40 ;  /* 0x000000ffff6c7224 */ /* 0x000fce00078e0028 */
.L_x_4363:
[----:B------:R-:W-:Y:S05]  /*1eb0*/  BSYNC B1 ;  /* 0x0000000000017941 */ /* 0x000fea0003800000 */
.L_x_4361:
        /* <DEDUP_REMOVED lines=16> */
.L_x_4367:
[----:B------:R-:W-:Y:S05]  /*1fc0*/  BSYNC B2 ;  /* 0x0000000000027941 */ /* 0x000fea0003800000 */
.L_x_4366:
        /* <DEDUP_REMOVED lines=44> */
.L_x_4365:
[----:B------:R-:W-:Y:S05]  /*2290*/  BSYNC B1 ;  /* 0x0000000000017941 */ /* 0x000fea0003800000 */
.L_x_4364:
[----:B------:R-:W-:Y:S01]  /*22a0*/  I2FP.F32.U32 R108, R108 ;  /* 0x0000006c006c7245 */ /* 0x000fe20000201000 */
[----:B------:R-:W-:Y:S01]  /*22b0*/  BSSY B1, `(.L_x_4368) ;  /* 0x0000018000017945 */ /* 0x000fe20003800000 */
[C---:B------:R-:W-:Y:S02]  /*22c0*/  SHF.L.U32 R115, R109.reuse, 0x10, RZ ;  /* 0x000000106d737819 */ /* 0x040fe400000006ff */
[----:B------:R-:W-:Y:S01]  /*22d0*/  ISETP.NE.AND P2, PT, R112, 0x1, PT ;  /* 0x000000017000780c */ /* 0x000fe20003f45270 */
[----:B------:R-:W-:Y:S01]  /*22e0*/  FFMA.FTZ R113, R108, R125, 1.1641532182693481445e-10 ;  /* 0x2f0000006c717423 */ /* 0x000fe2000001007d */
[----:B------:R-:W-:Y:S01]  /*22f0*/  PRMT R119, R109, 0x7632, R119 ;  /* 0x000076326d777816 */ /* 0x000fe20000000077 */
[----:B------:R-:W-:Y:S01]  /*2300*/  FMUL.FTZ R108, R115, R172 ;  /* 0x000000ac736c7220 */ /* 0x000fe20000410000 */
[----:B------:R-:W-:Y:S02]  /*2310*/  @P0 SHF.L.U32 R115, R105, 0x10, RZ ;  /* 0x0000001069730819 */ /* 0x000fe400000006ff */
[----:B------:R-:W-:Y:S01]  /*2320*/  FSETP.GTU.FTZ.AND P1, PT, R113, R126, PT ;  /* 0x0000007e7100720b */ /* 0x000fe20003f3c000 */
[----:B------:R-:W-:Y:S01]  /*2330*/  FMUL.FTZ R108, R108, R127 ;  /* 0x0000007f6c6c7220 */ /* 0x000fe20000410000 */
[----:B------:R-:W-:-:S04]  /*2340*/  IMAD.U32 R113, R101, 0x10000, RZ ;  /* 0x0001000065717824 */ /* 0x000fc800078e00ff */
[----:B------:R-:W-:-:S05]  /*2350*/  FSEL R108, R108, RZ, !P1 ;  /* 0x000000ff6c6c7208 */ /* 0x000fca0004800000 */
[----:B------:R-:W-:Y:S01]  /*2360*/  FMUL.FTZ R118, R108, R113 ;  /* 0x000000716c767220 */ /* 0x000fe20000410000 */
[----:B------:R-:W-:-:S03]  /*2370*/  VIADD R113, R112, 0x1 ;  /* 0x0000000170717836 */ /* 0x000fc60000000000 */
        /* <DEDUP_REMOVED lines=10> */
.L_x_4369:
[----:B------:R-:W-:-:S07]  /*2420*/  IMAD.MOV.U32 R121, RZ, RZ, R40 ;  /* 0x000000ffff797224 */ /* 0x000fce00078e0028 */
.L_x_4370:
[----:B------:R-:W-:Y:S05]  /*2430*/  BSYNC B1 ;  /* 0x0000000000017941 */ /* 0x000fea0003800000 */
.L_x_4368:
        /* <DEDUP_REMOVED lines=16> */
.L_x_4374:
[----:B------:R-:W-:Y:S05]  /*2540*/  BSYNC B2 ;  /* 0x0000000000027941 */ /* 0x000fea0003800000 */
.L_x_4373:
        /* <DEDUP_REMOVED lines=44> */
.L_x_4372:
[----:B------:R-:W-:Y:S05]  /*2810*/  BSYNC B1 ;  /* 0x0000000000017941 */ /* 0x000fea0003800000 */
.L_x_4371:
[----:B------:R-:W-:Y:S01]  /*2820*/  I2FP.F32.U32 R108, R121 ;  /* 0x00000079006c7245 */ /* 0x000fe20000201000 */
[----:B------:R-:W-:Y:S01]  /*2830*/  BSSY B1, `(.L_x_4375) ;  /* 0x0000019000017945 */ /* 0x000fe20003800000 */
[----:B------:R-:W-:Y:S01]  /*2840*/  SHF.L.U32 R119, R119, 0x10, RZ ;  /* 0x0000001077777819 */ /* 0x000fe200000006ff */
[C---:B------:R-:W-:Y:S01]  /*2850*/  VIADD R114, R113.reuse, 0x1 ;  /* 0x0000000171727836 */ /* 0x040fe20000000000 */
[----:B------:R-:W-:Y:S01]  /*2860*/  ISETP.NE.AND P3, PT, R113, 0x1, PT ;  /* 0x000000017100780c */ /* 0x000fe20003f65270 */
[----:B------:R-:W-:Y:S01]  /*2870*/  FFMA.FTZ R109, R108, R125, 1.1641532182693481445e-10 ;  /* 0x2f0000006c6d7423 */ /* 0x000fe2000001007d */
[----:B------:R-:W-:Y:S01]  /*2880*/  PRMT R112, R101, 0x7632, R112 ;  /* 0x0000763265707816 */ /* 0x000fe20000000070 */
[----:B------:R-:W-:-:S03]  /*2890*/  FMUL.FTZ R108, R119, R172 ;  /* 0x000000ac776c7220 */ /* 0x000fc60000410000 */
[----:B------:R-:W-:Y:S01]  /*28a0*/  FSETP.GTU.FTZ.AND P2, PT, R109, R126, PT ;  /* 0x0000007e6d00720b */ /* 0x000fe20003f5c000 */
[----:B------:R-:W-:Y:S01]  /*28b0*/  FMUL.FTZ R108, R108, R127 ;  /* 0x0000007f6c6c7220 */ /* 0x000fe20000410000 */
[----:B------:R-:W-:Y:S01]  /*28c0*/  @P0 PRMT R109, R105, 0x7632, R109 ;  /* 0x00007632696d0816 */ /* 0x000fe2000000006d */
[----:B------:R-:W-:-:S03]  /*28d0*/  IMAD.U32 R121, R112, 0x10000, RZ ;  /* 0x0001000070797824 */ /* 0x000fc600078e00ff */
[----:B------:R-:W-:Y:S02]  /*28e0*/  FSEL R108, R108, RZ, !P2 ;  /* 0x000000ff6c6c7208 */ /* 0x000fe40005000000 */
[----:B------:R-:W-:-:S03]  /*28f0*/  @P0 SHF.L.U32 R112, R109, 0x10, RZ ;  /* 0x000000106d700819 */ /* 0x000fc600000006ff */
[----:B------:R-:W-:-:S04]  /*2900*/  FMUL.FTZ R121, R108, R121 ;  /* 0x000000796c797220 */ /* 0x000fc80000410000 */
        /* <DEDUP_REMOVED lines=10> */
.L_x_4376:
[----:B------:R-:W-:-:S07]  /*29b0*/  IMAD.MOV.U32 R119, RZ, RZ, R40 ;  /* 0x000000ffff777224 */ /* 0x000fce00078e0028 */
.L_x_4377:
[----:B------:R-:W-:Y:S05]  /*29c0*/  BSYNC B1 ;  /* 0x0000000000017941 */ /* 0x000fea0003800000 */
.L_x_4375:
        /* <DEDUP_REMOVED lines=16> */
.L_x_4381:
[----:B------:R-:W-:Y:S05]  /*2ad0*/  BSYNC B2 ;  /* 0x0000000000027941 */ /* 0x000fea0003800000 */
.L_x_4380:
        /* <DEDUP_REMOVED lines=44> */
.L_x_4379:
[----:B------:R-:W-:Y:S05]  /*2da0*/  BSYNC B1 ;  /* 0x0000000000017941 */ /* 0x000fea0003800000 */
.L_x_4378:
[----:B------:R-:W-:Y:S01]  /*2db0*/  I2FP.F32.U32 R108, R119 ;  /* 0x00000077006c7245 */ /* 0x000fe20000201000 */
[----:B------:R-:W-:Y:S01]  /*2dc0*/  IMAD.U32 R119, R102, 0x10000, RZ ;  /* 0x0001000066777824 */ /* 0x000fe200078e00ff */
[----:B------:R-:W-:Y:S01]  /*2dd0*/  SHF.L.U32 R113, R110, 0x10, RZ ;  /* 0x000000106e717819 */ /* 0x000fe200000006ff */
[----:B------:R-:W-:Y:S01]  /*2de0*/  BSSY B1, `(.L_x_4382) ;  /* 0x0000016000017945 */ /* 0x000fe20003800000 */
[----:B------:R-:W-:Y:S01]  /*2df0*/  ISETP.NE.AND P4, PT, R114, 0x1, PT ;  /* 0x000000017200780c */ /* 0x000fe20003f85270 */
[----:B------:R-:W-:Y:S01]  /*2e00*/  FFMA.FTZ R109, R108, R125, 1.1641532182693481445e-10 ;  /* 0x2f0000006c6d7423 */ /* 0x000fe2000001007d */
[----:B------:R-:W-:Y:S01]  /*2e10*/  @P0 SHF.L.U32 R112, R106, 0x10, RZ ;  /* 0x000000106a700819 */ /* 0x000fe200000006ff */
[----:B------:R-:W-:Y:S01]  /*2e20*/  FMUL.FTZ R108, R113, R172 ;  /* 0x000000ac716c7220 */ /* 0x000fe20000410000 */
[----:B------:R-:W-:Y:S01]  /*2e30*/  PRMT R110, R110, 0x7632, R110 ;  /* 0x000076326e6e7816 */ /* 0x000fe2000000006e */
[----:B------:R-:W-:Y:S01]  /*2e40*/  VIADD R115, R114, 0x1 ;  /* 0x0000000172737836 */ /* 0x000fe20000000000 */
[----:B------:R-:W-:Y:S01]  /*2e50*/  FSETP.GTU.FTZ.AND P3, PT, R109, R126, PT ;  /* 0x0000007e6d00720b */ /* 0x000fe20003f7c000 */
[----:B------:R-:W-:-:S05]  /*2e60*/  FMUL.FTZ R108, R108, R127 ;  /* 0x0000007f6c6c7220 */ /* 0x000fca0000410000 */
[----:B------:R-:W-:-:S05]  /*2e70*/  FSEL R108, R108, RZ, !P3 ;  /* 0x000000ff6c6c7208 */ /* 0x000fca0005800000 */
        /* <DEDUP_REMOVED lines=11> */
.L_x_4383:
[----:B------:R-:W-:-:S07]  /*2f30*/  IMAD.MOV.U32 R124, RZ, RZ, R40 ;  /* 0x000000ffff7c7224 */ /* 0x000fce00078e0028 */
.L_x_4384:
[----:B------:R-:W-:Y:S05]  /*2f40*/  BSYNC B1 ;  /* 0x0000000000017941 */ /* 0x000fea0003800000 */
.L_x_4382:
        /* <DEDUP_REMOVED lines=16> */
.L_x_4388:
[----:B------:R-:W-:Y:S05]  /*3050*/  BSYNC B2 ;  /* 0x0000000000027941 */ /* 0x000fea0003800000 */
.L_x_4387:
        /* <DEDUP_REMOVED lines=44> */
.L_x_4386:
[----:B------:R-:W-:Y:S05]  /*3320*/  BSYNC B1 ;  /* 0x0000000000017941 */ /* 0x000fea0003800000 */
.L_x_4385:
[----:B------:R-:W-:Y:S01]  /*3330*/  I2FP.F32.U32 R108, R124 ;  /* 0x0000007c006c7245 */ /* 0x000fe20000201000 */
[----:B------:R-:W-:Y:S01]  /*3340*/  BSSY B1, `(.L_x_4389) ;  /* 0x0000019000017945 */ /* 0x000fe20003800000 */
[----:B------:R-:W-:Y:S02]  /*3350*/  SHF.L.U32 R113, R110, 0x10, RZ ;  /* 0x000000106e717819 */ /* 0x000fe400000006ff */
[----:B------:R-:W-:Y:S01]  /*3360*/  ISETP.NE.AND P5, PT, R115, 0x1, PT ;  /* 0x000000017300780c */ /* 0x000fe20003fa5270 */
[----:B------:R-:W-:Y:S01]  /*3370*/  FFMA.FTZ R109, R108, R125, 1.1641532182693481445e-10 ;  /* 0x2f0000006c6d7423 */ /* 0x000fe2000001007d */
[----:B------:R-:W-:Y:S01]  /*3380*/  PRMT R110, R102, 0x7632, R110 ;  /* 0x00007632666e7816 */ /* 0x000fe2000000006e */
[----:B------:R-:W-:Y:S01]  /*3390*/  FMUL.FTZ R108, R113, R172 ;  /* 0x000000ac716c7220 */ /* 0x000fe20000410000 */
[----:B------:R-:W-:Y:S02]  /*33a0*/  @P0 PRMT R112, R106, 0x7632, R112 ;  /* 0x000076326a700816 */ /* 0x000fe40000000070 */
[----:B------:R-:W-:Y:S01]  /*33b0*/  FSETP.GTU.FTZ.AND P4, PT, R109, R126, PT ;  /* 0x0000007e6d00720b */ /* 0x000fe20003f9c000 */
[----:B------:R-:W-:Y:S01]  /*33c0*/  FMUL.FTZ R108, R108, R127 ;  /* 0x0000007f6c6c7220 */ /* 0x000fe20000410000 */
[----:B------:R-:W-:Y:S01]  /*33d0*/  IMAD.U32 R109, R110, 0x10000, RZ ;  /* 0x000100006e6d7824 */ /* 0x000fe200078e00ff */
[----:B------:R-:W-:Y:S01]  /*33e0*/  @P0 SHF.L.U32 R113, R112, 0x10, RZ ;  /* 0x0000001070710819 */ /* 0x000fe200000006ff */
[----:B------:R-:W-:-:S02]  /*33f0*/  VIADD R112, R115, 0x1 ;  /* 0x0000000173707836 */ /* 0x000fc40000000000 */
        /* <DEDUP_REMOVED lines=12> */
.L_x_4390:
[----:B------:R-:W-:-:S07]  /*34c0*/  IMAD.MOV.U32 R110, RZ, RZ, R40 ;  /* 0x000000ffff6e7224 */ /* 0x000fce00078e0028 */
.L_x_4391:
[----:B------:R-:W-:Y:S05]  /*34d0*/  BSYNC B1 ;  /* 0x0000000000017941 */ /* 0x000fea0003800000 */
.L_x_4389:
        /* <DEDUP_REMOVED lines=16> */
.L_x_4395:
[----:B------:R-:W-:Y:S05]  /*35e0*/  BSYNC B2 ;  /* 0x0000000000027941 */ /* 0x000fea0003800000 */
.L_x_4394:
        /* <DEDUP_REMOVED lines=44> */
.L_x_4393:
[----:B------:R-:W-:Y:S05]  /*38b0*/  BSYNC B1 ;  /* 0x0000000000017941 */ /* 0x000fea0003800000 */
.L_x_4392:
[----:B------:R-:W-:Y:S01]  /*38c0*/  I2FP.F32.U32 R108, R110 ;  /* 0x0000006e006c7245 */ /* 0x000fe20000201000 */
[----:B------:R-:W-:Y:S01]  /*38d0*/  BSSY B1, `(.L_x_4396) ;  /* 0x0000018000017945 */ /* 0x000fe20003800000 */
[C---:B------:R-:W-:Y:S01]  /*38e0*/  SHF.L.U32 R113, R111.reuse, 0x10, RZ ;  /* 0x000000106f717819 */ /* 0x040fe200000006ff */
[C---:B------:R-:W-:Y:S01]  /*38f0*/  VIADD R175, R112.reuse, 0x1 ;  /* 0x0000000170af7836 */ /* 0x040fe20000000000 */
[----:B------:R-:W-:Y:S01]  /*3900*/  ISETP.NE.AND P6, PT, R112, 0x1, PT ;  /* 0x000000017000780c */ /* 0x000fe20003fc5270 */
[----:B------:R-:W-:Y:S01]  /*3910*/  FFMA.FTZ R109, R108, R125, 1.1641532182693481445e-10 ;  /* 0x2f0000006c6d7423 */ /* 0x000fe2000001007d */
[----:B------:R-:W-:Y:S01]  /*3920*/  PRMT R123, R111, 0x7632, R123 ;  /* 0x000076326f7b7816 */ /* 0x000fe2000000007b */
[----:B------:R-:W-:Y:S01]  /*3930*/  FMUL.FTZ R108, R113, R172 ;  /* 0x000000ac716c7220 */ /* 0x000fe20000410000 */
[----:B------:R-:W-:Y:S02]  /*3940*/  IMAD.U32 R113, R103, 0x10000, RZ ;  /* 0x0001000067717824 */ /* 0x000fe400078e00ff */
[----:B------:R-:W-:Y:S01]  /*3950*/  FSETP.GTU.FTZ.AND P5, PT, R109, R126, PT ;  /* 0x0000007e6d00720b */ /* 0x000fe20003fbc000 */
[----:B------:R-:W-:Y:S01]  /*3960*/  FMUL.FTZ R108, R108, R127 ;  /* 0x0000007f6c6c7220 */ /* 0x000fe20000410000 */
[----:B------:R-:W-:-:S04]  /*3970*/  @P0 SHF.L.U32 R109, R107, 0x10, RZ ;  /* 0x000000106b6d0819 */ /* 0x000fc800000006ff */
        /* <DEDUP_REMOVED lines=12> */
.L_x_4397:
[----:B------:R-:W-:-:S07]  /*3a40*/  IMAD.MOV.U32 R170, RZ, RZ, R40 ;  /* 0x000000ffffaa7224 */ /* 0x000fce00078e0028 */
.L_x_4398:
[----:B------:R-:W-:Y:S05]  /*3a50*/  BSYNC B1 ;  /* 0x0000000000017941 */ /* 0x000fea0003800000 */
.L_x_4396:
        /* <DEDUP_REMOVED lines=18> */
.L_x_4402:
[----:B------:R-:W-:Y:S05]  /*3b80*/  BSYNC B2 ;  /* 0x0000000000027941 */ /* 0x000fea0003800000 */
.L_x_4401:
        /* <DEDUP_REMOVED lines=9> */
[----:B------:R-:W-:-:S03]  /*3c20*/  LOP3.LUT R40, R111, R40, R171, 0x96, !PT ;  /* 0x000000286f287212 */ /* 0x000fc600078e96ab */
[----:B------:R-:W-:Y:S01]  /*3c30*/  IMAD.MOV.U32 R175, RZ, RZ, RZ ;  /* 0x000000ffffaf7224 */ /* 0x000fe200078e00ff */
        /* <DEDUP_REMOVED lines=33> */
.L_x_4400:
[----:B------:R-:W-:Y:S05]  /*3e50*/  BSYNC B1 ;  /* 0x0000000000017941 */ /* 0x000fea0003800000 */
.L_x_4399:
[----:B------:R-:W-:Y:S01]  /*3e60*/  I2FP.F32.U32 R108, R170 ;  /* 0x000000aa006c7245 */ /* 0x000fe20000201000 */
[----:B------:R-:W0:Y:S01]  /*3e70*/  LDC.64 R232, c[0x0][0x238] ;  /* 0x00008e00ffe87b82 */ /* 0x000e220000000a00 */
[----:B------:R-:W-:Y:S02]  /*3e80*/  SEL R170, RZ, 0x100, P4 ;  /* 0x00000100ffaa7807 */ /* 0x000fe40002000000 */
[----:B------:R-:W-:Y:S01]  /*3e90*/  SEL R111, RZ, 0x10000, P5 ;  /* 0x00010000ff6f7807 */ /* 0x000fe20002800000 */
[----:B------:R-:W-:Y:S01]  /*3ea0*/  FFMA.FTZ R109, R108, R125, 1.1641532182693481445e-10 ;  /* 0x2f0000006c6d7423 */ /* 0x000fe2000001007d */
[----:B------:R-:W-:Y:S02]  /*3eb0*/  SHF.L.U32 R123, R123, 0x10, RZ ;  /* 0x000000107b7b7819 */ /* 0x000fe400000006ff */
[----:B------:R-:W-:Y:S01]  /*3ec0*/  ISETP.NE.AND P5, PT, R169, RZ, PT ;  /* 0x000000ffa900720c */ /* 0x000fe20003fa5270 */
[----:B------:R-:W1:Y:S01]  /*3ed0*/  LDC.64 R230, c[0x0][0x240] ;  /* 0x00009000ffe67b82 */ /* 0x000e620000000a00 */
[----:B------:R-:W-:-:S02]  /*3ee0*/  FSETP.GTU.FTZ.AND P4, PT, R109, R126, PT ;  /* 0x0000007e6d00720b */ /* 0x000fc40003f9c000 */
[----:B------:R-:W-:Y:S02]  /*3ef0*/  PRMT R115, R103, 0x7632, R115 ;  /* 0x0000763267737816 */ /* 0x000fe40000000073 */
[----:B------:R-:W-:Y:S02]  /*3f00*/  SEL R108, RZ, 0x1000000, P4 ;  /* 0x01000000ff6c7807 */ /* 0x000fe40002000000 */
[----:B------:R-:W-:Y:S01]  /*3f10*/  ISETP.NE.AND P6, PT, R168, RZ, PT ;  /* 0x000000ffa800720c */ /* 0x000fe20003fc5270 */
[----:B------:R-:W2:Y:S01]  /*3f20*/  @P0 LDC.64 R178, c[0x0][0x230] ;  /* 0x00008c00ffb20b82 */ /* 0x000ea20000000a00 */
[----:B------:R-:W-:Y:S01]  /*3f30*/  LOP3.LUT R170, R170, R108, R111, 0xfe, !PT ;  /* 0x0000006caaaa7212 */ /* 0x000fe200078efe6f */
[----:B------:R-:W-:Y:S01]  /*3f40*/  FMUL.FTZ R108, R123, R172 ;  /* 0x000000ac7b6c7220 */ /* 0x000fe20000410000 */
[----:B------:R-:W-:Y:S01]  /*3f50*/  SEL R112, RZ, 0x1, P2 ;  /* 0x00000001ff707807 */ /* 0x000fe20001000000 */
[----:B------:R-:W-:Y:S01]  /*3f60*/  IMAD.U32 R115, R115, 0x10000, RZ ;  /* 0x0001000073737824 */ /* 0x000fe200078e00ff */
[----:B------:R-:W-:Y:S01]  /*3f70*/  SEL R110, RZ, 0x1, P1 ;  /* 0x00000001ff6e7807 */ /* 0x000fe20000800000 */
[----:B------:R-:W-:Y:S01]  /*3f80*/  FMUL.FTZ R114, R108, R127 ;  /* 0x0000007f6c727220 */ /* 0x000fe20000410000 */
[----:B------:R-:W-:Y:S01]  /*3f90*/  SEL R109, RZ, 0x1, P5 ;  /* 0x00000001ff6d7807 */ /* 0x000fe20002800000 */
[----:B------:R-:W-:Y:S01]  /*3fa0*/  IMAD.WIDE.U32 R112, R112, 0x1000000, RZ ;  /* 0x0100000070707825 */ /* 0x000fe200078e00ff */
[----:B------:R-:W-:-:S02]  /*3fb0*/  @P0 PRMT R168, R107, 0x7632, R168 ;  /* 0x000076326ba80816 */ /* 0x000fc400000000a8 */
[----:B------:R-:W-:Y:S01]  /*3fc0*/  FSEL R114, R114, RZ, !P4 ;  /* 0x000000ff72727208 */ /* 0x000fe20006000000 */
[----:B------:R-:W-:Y:S01]  /*3fd0*/  IMAD.WIDE.U32 R110, R110, 0x10000, RZ ;  /* 0x000100006e6e7825 */ /* 0x000fe200078e00ff */
[----:B------:R-:W-:Y:S02]  /*3fe0*/  @P0 SHF.L.U32 R168, R168, 0x10, RZ ;  /* 0x00000010a8a80819 */ /* 0x000fe400000006ff */
[----:B------:R-:W-:Y:S01]  /*3ff0*/  SEL R169, RZ, 0x1, P3 ;  /* 0x00000001ffa97807 */ /* 0x000fe20001800000 */
[----:B------:R-:W-:-:S04]  /*4000*/  IMAD.WIDE.U32 R108, R109, 0x100, RZ ;  /* 0x000001006d6c7825 */ /* 0x000fc800078e00ff */
[----:B------:R-:W-:Y:S01]  /*4010*/  FMUL.FTZ R123, R114, R115 ;  /* 0x00000073727b7220 */ /* 0x000fe20000410000 */
[----:B------:R-:W-:Y:S02]  /*4020*/  SEL R177, RZ, 0x1, P6 ;  /* 0x00000001ffb17807 */ /* 0x000fe40003000000 */
[----:B------:R-:W-:Y:S01]  /*4030*/  LOP3.LUT R169, R113, R170, R169, 0xfe, !PT ;  /* 0x000000aa71a97212 */ /* 0x000fe200078efea9 */
[----:B------:R-:W-:Y:S01]  /*4040*/  @P0 FADD.FTZ R123, R123, R168 ;  /* 0x000000a87b7b0221 */ /* 0x000fe20000010000 */
[----:B------:R-:W-:Y:S01]  /*4050*/  LOP3.LUT R176, R108, R112, R110, 0xfe, !PT ;  /* 0x000000706cb07212 */ /* 0x000fe200078efe6e */
[----:B------:R-:W-:Y:S01]  /*4060*/  VIADD R168, R116, 0x20 ;  /* 0x0000002074a87836 */ /* 0x000fe20000000000 */
[----:B------:R-:W-:Y:S01]  /*4070*/  F2FP.BF16.F32.PACK_AB R114, R124, R119 ;  /* 0x000000777c72723e */ /* 0x000fe200000010ff */
[----:B0-----:R-:W-:Y:S01]  /*4080*/  IMAD.WIDE.U32 R182, R116, 0x10, R232 ;  /* 0x0000001074b67825 */ /* 0x001fe200078e00e8 */
[----:B------:R-:W-:Y:S02]  /*4090*/  LOP3.LUT R176, R176, R177, RZ, 0xfc, !PT ;  /* 0x000000b1b0b07212 */ /* 0x000fe400078efcff */
[----:B------:R-:W-:Y:S01]  /*40a0*/  F2FP.BF16.F32.PACK_AB R113, R121, R118 ;  /* 0x000000767971723e */ /* 0x000fe200000010ff */
[----:B-1----:R-:W-:Y:S01]  /*40b0*/  IMAD.WIDE.U32 R180, R116, 0x8, R230 ;  /* 0x0000000874b47825 */ /* 0x002fe200078e00e6 */
[----:B------:R-:W-:-:S02]  /*40c0*/  F2FP.BF16.F32.PACK_AB R112, R120, R117 ;  /* 0x000000757870723e */ /* 0x000fc400000010ff */
[----:B------:R-:W-:Y:S01]  /*40d0*/  F2FP.BF16.F32.PACK_AB R115, R123, R122 ;  /* 0x0000007a7b73723e */ /* 0x000fe200000010ff */
[----:B--2---:R-:W-:Y:S01]  /*40e0*/  @P0 IMAD.WIDE.U32 R178, R168, 0x10, R178 ;  /* 0x00000010a8b20825 */ /* 0x004fe200078e00b2 */
[----:B------:R-:W-:-:S03]  /*40f0*/  LOP3.LUT R177, R109, R169, R111, 0xfe, !PT ;  /* 0x000000a96db17212 */ /* 0x000fc600078efe6f */
[----:B------:R-:W-:Y:S01]  /*4100*/  IMAD.WIDE.U32 R108, R168, 0x10, R224 ;  /* 0x00000010a86c7825 */ /* 0x000fe200078e00e0 */
        /* <DEDUP_REMOVED lines=16> */
.L_x_4404:
[----:B------:R-:W-:-:S07]  /*4210*/  MOV R169, R40 ;  /* 0x0000002800a97202 */ /* 0x000fce0000000f00 */
.L_x_4405:
[----:B------:R-:W-:Y:S05]  /*4220*/  BSYNC B1 ;  /* 0x0000000000017941 */ /* 0x000fea0003800000 */
.L_x_4403:
        /* <DEDUP_REMOVED lines=16> */
.L_x_4409:
[----:B------:R-:W-:Y:S05]  /*4330*/  BSYNC B2 ;  /* 0x0000000000027941 */ /* 0x000fea0003800000 */
.L_x_4408:
[C---:B------:R-:W-:Y:S01]  /*4340*/  IMAD.HI.U32 R38, R43.reuse, -0x326172a9, RZ ;  /* 0xcd9e8d572b267827 */ /* 0x040fe200078e00ff */
[----:B------:R-:W-:Y:S01]  /*4350*/  LOP3.LUT R40, R40, UR7, R37, 0x96, !PT ;  /* 0x0000000728287c12 */ /* 0x000fe2000f8e9625 */
[----:B------:R-:W-:Y:S02]  /*4360*/  HFMA2.MMA R170, -RZ, RZ, 0, 0 ;  /* 0x00000000ffaa7435 */ /* 0x000fe400000001ff */
        /* <DEDUP_REMOVED lines=41> */
.L_x_4407:
[----:B------:R-:W-:Y:S05]  /*4600*/  BSYNC B1 ;  /* 0x0000000000017941 */ /* 0x000fea0003800000 */
.L_x_4406:
[----:B------:R-:W-:Y:S01]  /*4610*/  I2FP.F32.U32 R112, R169 ;  /* 0x000000a900707245 */ /* 0x000fe20000201000 */
[----:B-----5:R-:W-:Y:S01]  /*4620*/  IMAD.U32 R115, R108, 0x10000, RZ ;  /* 0x000100006c737824 */ /* 0x020fe200078e00ff */
[----:B------:R-:W-:Y:S01]  /*4630*/  SHF.L.U32 R175, R96, 0x10, RZ ;  /* 0x0000001060af7819 */ /* 0x000fe200000006ff */
        /* <DEDUP_REMOVED lines=8> */
[----:B------:R-:W-:Y:S02]  /*46c0*/  P2R R169, PR, RZ, 0x2 ;  /* 0x00000002ffa97803 */ /* 0x000fe40000000000 */
[----:B------:R-:W-:Y:S02]  /*46d0*/  FSEL R112, R112, RZ, !P1 ;  /* 0x000000ff70707208 */ /* 0x000fe40004800000 */
[----:B------:R-:W-:-:S03]  /*46e0*/  ISETP.NE.AND P1, PT, R170, 0x1, PT ;  /* 0x00000001aa00780c */ /* 0x000fc60003f25270 */
[----:B------:R-:W-:-:S04]  /*46f0*/  FMUL.FTZ R175, R112, R175 ;  /* 0x000000af70af7220 */ /* 0x000fc80000410000 */
[----:B------:R-:W-:-:S06]  /*4700*/  @P0 FADD.FTZ R175, R114, R175 ;  /* 0x000000af72af0221 */ /* 0x000fcc0000010000 */
        /* <DEDUP_REMOVED lines=9> */
.L_x_4411:
[----:B------:R-:W-:-:S07]  /*47a0*/  MOV R178, R40 ;  /* 0x0000002800b27202 */ /* 0x000fce0000000f00 */
.L_x_4412:
[----:B------:R-:W-:Y:S05]  /*47b0*/  BSYNC B1 ;  /* 0x0000000000017941 */ /* 0x000fea0003800000 */
.L_x_4410:
        /* <DEDUP_REMOVED lines=16> */
.L_x_4416:
[----:B------:R-:W-:Y:S05]  /*48c0*/  BSYNC B2 ;  /* 0x0000000000027941 */ /* 0x000fea0003800000 */
.L_x_4415:
        /* <DEDUP_REMOVED lines=40> */
[----:B------:R-:W-:Y:S01]  /*4b50*/  HFMA2.MMA R176, -RZ, RZ, 0, 0 ;  /* 0x00000000ffb07435 */ /* 0x000fe200000001ff */
[----:B------:R-:W-:Y:S01]  /*4b60*/  MOV R40, R114 ;  /* 0x0000007200287202 */ /* 0x000fe20000000f00 */
[----:B------:R-:W-:Y:S01]  /*4b70*/  IMAD.MOV.U32 R38, RZ, RZ, R112 ;  /* 0x000000ffff267224 */ /* 0x000fe200078e0070 */
[----:B------:R-:W-:-:S08]  /*4b80*/  LOP3.LUT R132, R113, UR31, R132, 0x96, !PT ;  /* 0x0000001f71847c12 */ /* 0x000fd0000f8e9684 */
.L_x_4414:
[----:B------:R-:W-:Y:S05]  /*4b90*/  BSYNC B1 ;  /* 0x0000000000017941 */ /* 0x000fea0003800000 */
.L_x_4413:
[----:B------:R-:W-:Y:S01]  /*4ba0*/  I2FP.F32.U32 R112, R178 ;  /* 0x000000b200707245 */ /* 0x000fe20000201000 */
[----:B------:R-:W-:Y:S01]  /*4bb0*/  IMAD.U32 R115, R108, 0x10000, RZ ;  /* 0x000100006c737824 */ /* 0x000fe200078e00ff */
[----:B------:R-:W-:Y:S01]  /*4bc0*/  @P0 PRMT R114, R104, 0x7632, R114 ;  /* 0x0000763268720816 */ /* 0x000fe20000000072 */
[----:B------:R-:W-:Y:S02]  /*4bd0*/  BSSY B1, `(.L_x_4417) ;  /* 0x0000018000017945 */ /* 0x000fe40003800000 */
[----:B------:R-:W-:Y:S01]  /*4be0*/  FFMA.FTZ R113, R112, R125, 1.1641532182693481445e-10 ;  /* 0x2f00000070717423 */ /* 0x000fe2000001007d */
[----:B------:R-:W-:Y:S01]  /*4bf0*/  FMUL.FTZ R108, R115, R172 ;  /* 0x000000ac736c7220 */ /* 0x000fe20000410000 */
[----:B------:R-:W-:Y:S01]  /*4c00*/  PRMT R112, R96, 0x7632, R112 ;  /* 0x0000763260707816 */ /* 0x000fe20000000070 */
[----:B------:R-:W-:Y:S02]  /*4c10*/  @P0 IMAD.U32 R115, R114, 0x10000, RZ ;  /* 0x0001000072730824 */ /* 0x000fe400078e00ff */
[----:B------:R-:W-:Y:S01]  /*4c20*/  FMUL.FTZ R108, R108, R127 ;  /* 0x0000007f6c6c7220 */ /* 0x000fe20000410000 */
[----:B------:R-:W-:-:S02]  /*4c30*/  FSETP.GTU.FTZ.AND P1, PT, R113, R126, PT ;  /* 0x0000007e7100720b */ /* 0x000fc40003f3c000 */
[----:B------:R-:W-:Y:S02]  /*4c40*/  SHF.L.U32 R113, R112, 0x10, RZ ;  /* 0x0000001070717819 */ /* 0x000fe400000006ff */
[----:B------:R-:W-:Y:S02]  /*4c50*/  P2R R170, PR, RZ, 0x2 ;  /* 0x00000002ffaa7803 */ /* 0x000fe40000000000 */
[----:B------:R-:W-:Y:S02]  /*4c60*/  FSEL R108, R108, RZ, !P1 ;  /* 0x000000ff6c6c7208 */ /* 0x000fe40004800000 */
[C---:B------:R-:W-:Y:S02]  /*4c70*/  ISETP.NE.AND P1, PT, R176.reuse, 0x1, PT ;  /* 0x00000001b000780c */ /* 0x040fe40003f25270 */
[----:B------:R-:W-:Y:S01]  /*4c80*/  IADD3 R112, R176, 0x1, RZ ;  /* 0x00000001b0707810 */ /* 0x000fe20007ffe0ff */
        /* <DEDUP_REMOVED lines=11> */
.L_x_4418:
[----:B------:R-:W-:-:S07]  /*4d40*/  MOV R108, R40 ;  /* 0x00000028006c7202 */ /* 0x000fce0000000f00 */
.L_x_4419:
[----:B------:R-:W-:Y:S05]  /*4d50*/  BSYNC B1 ;  /* 0x0000000000017941 */ /* 0x000fea0003800000 */
.L_x_4417:
        /* <DEDUP_REMOVED lines=16> */
.L_x_4423:
[----:B------:R-:W-:Y:S05]  /*4e60*/  BSYNC B2 ;  /* 0x0000000000027941 */ /* 0x000fea0003800000 */
.L_x_4422:
        /* <DEDUP_REMOVED lines=44> */
.L_x_4421:
[----:B------:R-:W-:Y:S05]  /*5130*/  BSYNC B1 ;  /* 0x0000000000017941 */ /* 0x000fea0003800000 */
.L_x_4420:
[----:B------:R-:W-:Y:S01]  /*5140*/  I2FP.F32.U32 R108, R108 ;  /* 0x0000006c006c7245 */ /* 0x000fe20000201000 */
[C---:B------:R-:W-:Y:S01]  /*5150*/  IMAD.U32 R115, R109.reuse, 0x10000, RZ ;  /* 0x000100006d737824 */ /* 0x040fe200078e00ff */
[----:B------:R-:W-:Y:S01]  /*5160*/  ISETP.NE.AND P2, PT, R112, 0x1, PT ;  /* 0x000000017000780c */ /* 0x000fe20003f45270 */
[----:B------:R-:W-:Y:S01]  /*5170*/  BSSY B1, `(.L_x_4424) ;  /* 0x0000016000017945 */ /* 0x000fe20003800000 */
[----:B------:R-:W-:Y:S01]  /*5180*/  PRMT R177, R109, 0x7632, R177 ;  /* 0x000076326db17816 */ /* 0x000fe200000000b1 */
[----:B------:R-:W-:Y:S01]  /*5190*/  FFMA.FTZ R113, R108, R125, 1.1641532182693481445e-10 ;  /* 0x2f0000006c717423 */ /* 0x000fe2000001007d */
[----:B------:R-:W-:Y:S01]  /*51a0*/  FMUL.FTZ R108, R115, R172 ;  /* 0x000000ac736c7220 */ /* 0x000fe20000410000 */
[----:B------:R-:W-:-:S03]  /*51b0*/  @P0 IMAD.U32 R115, R105, 0x10000, RZ ;  /* 0x0001000069730824 */ /* 0x000fc600078e00ff */
[----:B------:R-:W-:Y:S01]  /*51c0*/  FMUL.FTZ R108, R108, R127 ;  /* 0x0000007f6c6c7220 */ /* 0x000fe20000410000 */
[----:B------:R-:W-:Y:S02]  /*51d0*/  FSETP.GTU.FTZ.AND P1, PT, R113, R126, PT ;  /* 0x0000007e7100720b */ /* 0x000fe40003f3c000 */
[----:B------:R-:W-:Y:S02]  /*51e0*/  SHF.L.U32 R113, R97, 0x10, RZ ;  /* 0x0000001061717819 */ /* 0x000fe400000006ff */
[----:B------:R-:W-:-:S05]  /*51f0*/  FSEL R108, R108, RZ, !P1 ;  /* 0x000000ff6c6c7208 */ /* 0x000fca0004800000 */
[----:B------:R-:W-:Y:S01]  /*5200*/  FMUL.FTZ R176, R108, R113 ;  /* 0x000000716cb07220 */ /* 0x000fe20000410000 */
[----:B------:R-:W-:-:S03]  /*5210*/  IADD3 R113, R112, 0x1, RZ ;  /* 0x0000000170717810 */ /* 0x000fc60007ffe0ff */
        /* <DEDUP_REMOVED lines=10> */
.L_x_4425:
[----:B------:R-:W-:-:S07]  /*52c0*/  MOV R179, R40 ;  /* 0x0000002800b37202 */ /* 0x000fce0000000f00 */
.L_x_4426:
[----:B------:R-:W-:Y:S05]  /*52d0*/  BSYNC B1 ;  /* 0x0000000000017941 */ /* 0x000fea0003800000 */
.L_x_4424:
        /* <DEDUP_REMOVED lines=16> */
.L_x_4430:
[----:B------:R-:W-:Y:S05]  /*53e0*/  BSYNC B2 ;  /* 0x0000000000027941 */ /* 0x000fea0003800000 */
.L_x_4429:
        /* <DEDUP_REMOVED lines=44> */
.L_x_4428:
[----:B------:R-:W-:Y:S05]  /*56b0*/  BSYNC B1 ;  /* 0x0000000000017941 */ /* 0x000fea0003800000 */
.L_x_4427:
[----:B------:R-:W-:Y:S01]  /*56c0*/  I2FP.F32.U32 R108, R179 ;  /* 0x000000b3006c7245 */ /* 0x000fe20000201000 */
[----:B------:R-:W-:Y:S01]  /*56d0*/  IMAD.U32 R177, R177, 0x10000, RZ ;  /* 0x00010000b1b17824 */ /* 0x000fe200078e00ff */
[----:B------:R-:W-:Y:S01]  /*56e0*/  ISETP.NE.AND P3, PT, R113, 0x1, PT ;  /* 0x000000017100780c */ /* 0x000fe20003f65270 */
[----:B------:R-:W-:Y:S01]  /*56f0*/  BSSY B1, `(.L_x_4431) ;  /* 0x0000017000017945 */ /* 0x000fe20003800000 */
[----:B------:R-:W-:Y:S01]  /*5700*/  PRMT R112, R97, 0x7632, R112 ;  /* 0x0000763261707816 */ /* 0x000fe20000000070 */
[----:B------:R-:W-:Y:S01]  /*5710*/  FFMA.FTZ R109, R108, R125, 1.1641532182693481445e-10 ;  /* 0x2f0000006c6d7423 */ /* 0x000fe2000001007d */
[----:B------:R-:W-:Y:S01]  /*5720*/  FMUL.FTZ R108, R177, R172 ;  /* 0x000000acb16c7220 */ /* 0x000fe20000410000 */
[----:B------:R-:W-:Y:S02]  /*5730*/  IADD3 R114, R113, 0x1, RZ ;  /* 0x0000000171727810 */ /* 0x000fe40007ffe0ff */
[----:B------:R-:W-:Y:S01]  /*5740*/  SHF.L.U32 R179, R112, 0x10, RZ ;  /* 0x0000001070b37819 */ /* 0x000fe200000006ff */
[----:B------:R-:W-:Y:S01]  /*5750*/  FMUL.FTZ R108, R108, R127 ;  /* 0x0000007f6c6c7220 */ /* 0x000fe20000410000 */
[----:B------:R-:W-:-:S02]  /*5760*/  FSETP.GTU.FTZ.AND P2, PT, R109, R126, PT ;  /* 0x0000007e6d00720b */ /* 0x000fc40003f5c000 */
[----:B------:R-:W-:Y:S02]  /*5770*/  @P0 PRMT R109, R105, 0x7632, R109 ;  /* 0x00007632696d0816 */ /* 0x000fe4000000006d */
[----:B------:R-:W-:-:S03]  /*5780*/  FSEL R108, R108, RZ, !P2 ;  /* 0x000000ff6c6c7208 */ /* 0x000fc60005000000 */
[----:B------:R-:W-:Y:S02]  /*5790*/  @P0 IMAD.U32 R112, R109, 0x10000, RZ ;  /* 0x000100006d700824 */ /* 0x000fe400078e00ff */
[----:B------:R-:W-:-:S04]  /*57a0*/  FMUL.FTZ R179, R108, R179 ;  /* 0x000000b36cb37220 */ /* 0x000fc80000410000 */
        /* <DEDUP_REMOVED lines=10> */
.L_x_4432:
[----:B------:R-:W-:-:S07]  /*5850*/  MOV R177, R40 ;  /* 0x0000002800b17202 */ /* 0x000fce0000000f00 */
.L_x_4433:
[----:B------:R-:W-:Y:S05]  /*5860*/  BSYNC B1 ;  /* 0x0000000000017941 */ /* 0x000fea0003800000 */
.L_x_4431:
        /* <DEDUP_REMOVED lines=16> */
.L_x_4437:
[----:B------:R-:W-:Y:S05]  /*5970*/  BSYNC B2 ;  /* 0x0000000000027941 */ /* 0x000fea0003800000 */
.L_x_4436:
        /* <DEDUP_REMOVED lines=44> */
.L_x_4435:
[----:B------:R-:W-:Y:S05]  /*5c40*/  BSYNC B1 ;  /* 0x0000000000017941 */ /* 0x000fea0003800000 */
.L_x_4434:
[----:B------:R-:W-:Y:S01]  /*5c50*/  I2FP.F32.U32 R108, R177 ;  /* 0x000000b1006c7245 */ /* 0x000fe20000201000 */
[----:B------:R-:W-:Y:S01]  /*5c60*/  IMAD.U32 R113, R110, 0x10000, RZ ;  /* 0x000100006e717824 */ /* 0x000fe200078e00ff */
[----:B------:R-:W-:Y:S01]  /*5c70*/  ISETP.NE.AND P4, PT, R114, 0x1, PT ;  /* 0x000000017200780c */ /* 0x000fe20003f85270 */
[----:B------:R-:W-:Y:S01]  /*5c80*/  @P0 IMAD.U32 R112, R106, 0x10000, RZ ;  /* 0x000100006a700824 */ /* 0x000fe200078e00ff */
[----:B------:R-:W-:Y:S01]  /*5c90*/  SHF.L.U32 R177, R98, 0x10, RZ ;  /* 0x0000001062b17819 */ /* 0x000fe200000006ff */
[----:B------:R-:W-:Y:S01]  /*5ca0*/  FFMA.FTZ R109, R108, R125, 1.1641532182693481445e-10 ;  /* 0x2f0000006c6d7423 */ /* 0x000fe2000001007d */
[----:B------:R-:W-:Y:S01]  /*5cb0*/  FMUL.FTZ R108, R113, R172 ;  /* 0x000000ac716c7220 */ /* 0x000fe20000410000 */
[----:B------:R-:W-:Y:S01]  /*5cc0*/  BSSY B1, `(.L_x_4438) ;  /* 0x0000012000017945 */ /* 0x000fe20003800000 */
[----:B------:R-:W-:Y:S02]  /*5cd0*/  PRMT R110, R110, 0x7632, R110 ;  /* 0x000076326e6e7816 */ /* 0x000fe4000000006e */
[----:B------:R-:W-:Y:S01]  /*5ce0*/  FMUL.FTZ R108, R108, R127 ;  /* 0x0000007f6c6c7220 */ /* 0x000fe20000410000 */
[----:B------:R-:W-:-:S02]  /*5cf0*/  FSETP.GTU.FTZ.AND P3, PT, R109, R126, PT ;  /* 0x0000007e6d00720b */ /* 0x000fc40003f7c000 */
[----:B------:R-:W-:Y:S02]  /*5d00*/  IADD3 R115, R114, 0x1, RZ ;  /* 0x0000000172737810 */ /* 0x000fe40007ffe0ff */
[----:B------:R-:W-:-:S05]  /*5d10*/  FSEL R108, R108, RZ, !P3 ;  /* 0x000000ff6c6c7208 */ /* 0x000fca0005800000 */
        /* <DEDUP_REMOVED lines=11> */
.L_x_4439:
[----:B------:R-:W-:-:S07]  /*5dd0*/  MOV R180, R40 ;  /* 0x0000002800b47202 */ /* 0x000fce0000000f00 */
.L_x_4440:
[----:B------:R-:W-:Y:S05]  /*5de0*/  BSYNC B1 ;  /* 0x0000000000017941 */ /* 0x000fea0003800000 */
.L_x_4438:
        /* <DEDUP_REMOVED lines=16> */
.L_x_4444:
[----:B------:R-:W-:Y:S05]  /*5ef0*/  BSYNC B2 ;  /* 0x0000000000027941 */ /* 0x000fea0003800000 */
.L_x_4443:
        /* <DEDUP_REMOVED lines=37> */
[----:B------:R-:W-:Y:S01]  /*6150*/  IMAD.WIDE.U32 R112, R112, -0x326172a9, RZ ;  /* 0xcd9e8d5770707825 */ /* 0x000fe200078e00ff */
[----:B------:R-:W-:-:S03]  /*6160*/  HFMA2.MMA R115, -RZ, RZ, 0, 0 ;  /* 0x00000000ff737435 */ /* 0x000fc600000001ff */
[----:B------:R-:W-:Y:S01]  /*6170*/  IMAD.WIDE.U32 R108, R108, -0x2daee0ad, RZ ;  /* 0xd2511f536c6c7825 */ /* 0x000fe200078e00ff */
[----:B------:R-:W-:Y:S02]  /*6180*/  LOP3.LUT R133, R113, UR30, R114, 0x96, !PT ;  /* 0x0000001e71857c12 */ /* 0x000fe4000f8e9672 */
[----:B------:R-:W-:Y:S01]  /*6190*/  MOV R40, R112 ;  /* 0x0000007000287202 */ /* 0x000fe20000000f00 */
[----:B------:R-:W-:Y:S01]  /*61a0*/  IMAD.MOV.U32 R38, RZ, RZ, R108 ;  /* 0x000000ffff267224 */ /* 0x000fe200078e006c */
[----:B------:R-:W-:-:S07]  /*61b0*/  LOP3.LUT R132, R109, UR31, R132, 0x96, !PT ;  /* 0x0000001f6d847c12 */ /* 0x000fce000f8e9684 */
.L_x_4442:
[----:B------:R-:W-:Y:S05]  /*61c0*/  BSYNC B1 ;  /* 0x0000000000017941 */ /* 0x000fea0003800000 */
.L_x_4441:
[----:B------:R-:W-:Y:S01]  /*61d0*/  I2FP.F32.U32 R108, R180 ;  /* 0x000000b4006c7245 */ /* 0x000fe20000201000 */
[----:B------:R-:W-:Y:S01]  /*61e0*/  IMAD.U32 R113, R110, 0x10000, RZ ;  /* 0x000100006e717824 */ /* 0x000fe200078e00ff */
[----:B------:R-:W-:Y:S01]  /*61f0*/  ISETP.NE.AND P5, PT, R115, 0x1, PT ;  /* 0x000000017300780c */ /* 0x000fe20003fa5270 */
[----:B------:R-:W-:Y:S01]  /*6200*/  BSSY B1, `(.L_x_4445) ;  /* 0x0000017000017945 */ /* 0x000fe20003800000 */
[----:B------:R-:W-:Y:S01]  /*6210*/  PRMT R110, R98, 0x7632, R110 ;  /* 0x00007632626e7816 */ /* 0x000fe2000000006e */
[----:B------:R-:W-:Y:S01]  /*6220*/  FFMA.FTZ R109, R108, R125, 1.1641532182693481445e-10 ;  /* 0x2f0000006c6d7423 */ /* 0x000fe2000001007d */
[----:B------:R-:W-:Y:S01]  /*6230*/  FMUL.FTZ R108, R113, R172 ;  /* 0x000000ac716c7220 */ /* 0x000fe20000410000 */
[----:B------:R-:W-:-:S03]  /*6240*/  @P0 PRMT R112, R106, 0x7632, R112 ;  /* 0x000076326a700816 */ /* 0x000fc60000000070 */
[----:B------:R-:W-:Y:S01]  /*6250*/  FMUL.FTZ R108, R108, R127 ;  /* 0x0000007f6c6c7220 */ /* 0x000fe20000410000 */
[----:B------:R-:W-:Y:S01]  /*6260*/  FSETP.GTU.FTZ.AND P4, PT, R109, R126, PT ;  /* 0x0000007e6d00720b */ /* 0x000fe20003f9c000 */
[----:B------:R-:W-:Y:S01]  /*6270*/  @P0 IMAD.U32 R113, R112, 0x10000, RZ ;  /* 0x0001000070710824 */ /* 0x000fe200078e00ff */
[----:B------:R-:W-:Y:S02]  /*6280*/  SHF.L.U32 R109, R110, 0x10, RZ ;  /* 0x000000106e6d7819 */ /* 0x000fe400000006ff */
[----:B------:R-:W-:Y:S02]  /*6290*/  FSEL R108, R108, RZ, !P4 ;  /* 0x000000ff6c6c7208 */ /* 0x000fe40006000000 */
[----:B------:R-:W-:-:S03]  /*62a0*/  IADD3 R112, R115, 0x1, RZ ;  /* 0x0000000173707810 */ /* 0x000fc60007ffe0ff */
        /* <DEDUP_REMOVED lines=11> */
.L_x_4446:
[----:B------:R-:W-:-:S07]  /*6360*/  MOV R110, R40 ;  /* 0x00000028006e7202 */ /* 0x000fce0000000f00 */
.L_x_4447:
[----:B------:R-:W-:Y:S05]  /*6370*/  BSYNC B1 ;  /* 0x0000000000017941 */ /* 0x000fea0003800000 */
.L_x_4445:
        /* <DEDUP_REMOVED lines=16> */
.L_x_4451:
[----:B------:R-:W-:Y:S05]  /*6480*/  BSYNC B2 ;  /* 0x0000000000027941 */ /* 0x000fea0003800000 */
.L_x_4450:
        /* <DEDUP_REMOVED lines=44> */
.L_x_4449:
[----:B------:R-:W-:Y:S05]  /*6750*/  BSYNC B1 ;  /* 0x0000000000017941 */ /* 0x000fea0003800000 */
.L_x_4448:
[----:B------:R-:W-:Y:S01]  /*6760*/  I2FP.F32.U32 R108, R110 ;  /* 0x0000006e006c7245 */ /* 0x000fe20000201000 */
[C---:B------:R-:W-:Y:S01]  /*6770*/  IMAD.U32 R113, R111.reuse, 0x10000, RZ ;  /* 0x000100006f717824 */ /* 0x040fe200078e00ff */
[----:B------:R-:W-:Y:S01]  /*6780*/  ISETP.NE.AND P6, PT, R112, 0x1, PT ;  /* 0x000000017000780c */ /* 0x000fe20003fc5270 */
[----:B------:R-:W-:Y:S01]  /*6790*/  BSSY B1, `(.L_x_4452) ;  /* 0x0000016000017945 */ /* 0x000fe20003800000 */
[----:B------:R-:W-:Y:S01]  /*67a0*/  PRMT R181, R111, 0x7632, R181 ;  /* 0x000076326fb57816 */ /* 0x000fe200000000b5 */
[----:B------:R-:W-:Y:S01]  /*67b0*/  FFMA.FTZ R109, R108, R125, 1.1641532182693481445e-10 ;  /* 0x2f0000006c6d7423 */ /* 0x000fe2000001007d */
[----:B------:R-:W-:Y:S01]  /*67c0*/  FMUL.FTZ R108, R113, R172 ;  /* 0x000000ac716c7220 */ /* 0x000fe20000410000 */
[----:B------:R-:W-:Y:S02]  /*67d0*/  SHF.L.U32 R113, R99, 0x10, RZ ;  /* 0x0000001063717819 */ /* 0x000fe400000006ff */
[----:B------:R-:W-:Y:S01]  /*67e0*/  IADD3 R192, R112, 0x1, RZ ;  /* 0x0000000170c07810 */ /* 0x000fe20007ffe0ff */
[----:B------:R-:W-:Y:S01]  /*67f0*/  FMUL.FTZ R108, R108, R127 ;  /* 0x0000007f6c6c7220 */ /* 0x000fe20000410000 */
[----:B------:R-:W-:Y:S01]  /*6800*/  FSETP.GTU.FTZ.AND P5, PT, R109, R126, PT ;  /* 0x0000007e6d00720b */ /* 0x000fe20003fbc000 */
[----:B------:R-:W-:-:S03]  /*6810*/  @P0 IMAD.U32 R109, R107, 0x10000, RZ ;  /* 0x000100006b6d0824 */ /* 0x000fc600078e00ff */
        /* <DEDUP_REMOVED lines=12> */
.L_x_4453:
[----:B------:R-:W-:-:S07]  /*68e0*/  MOV R183, R40 ;  /* 0x0000002800b77202 */ /* 0x000fce0000000f00 */
.L_x_4454:
[----:B------:R-:W-:Y:S05]  /*68f0*/  BSYNC B1 ;  /* 0x0000000000017941 */ /* 0x000fea0003800000 */
.L_x_4452:
        /* <DEDUP_REMOVED lines=18> */
.L_x_4458:
[----:B------:R-:W-:Y:S05]  /*6a20*/  BSYNC B2 ;  /* 0x0000000000027941 */ /* 0x000fea0003800000 */
.L_x_4457:
        /* <DEDUP_REMOVED lines=44> */
.L_x_4456:
[----:B------:R-:W-:Y:S05]  /*6cf0*/  BSYNC B1 ;  /* 0x0000000000017941 */ /* 0x000fea0003800000 */
.L_x_4455:
[----:B------:R-:W-:Y:S01]  /*6d00*/  I2FP.F32.U32 R108, R183 ;  /* 0x000000b7006c7245 */ /* 0x000fe20000201000 */
[----:B------:R-:W-:Y:S01]  /*6d10*/  IMAD.U32 R181, R181, 0x10000, RZ ;  /* 0x00010000b5b57824 */ /* 0x000fe200078e00ff */
[----:B------:R-:W-:Y:S01]  /*6d20*/  SEL R111, RZ, 0x10000, P5 ;  /* 0x00010000ff6f7807 */ /* 0x000fe20002800000 */
[----:B------:R-:W0:Y:S01]  /*6d30*/  @P0 LDC.64 R186, c[0x0][0x230] ;  /* 0x00008c00ffba0b82 */ /* 0x000e220000000a00 */
[----:B------:R-:W-:Y:S01]  /*6d40*/  ISETP.NE.AND P5, PT, R170, RZ, PT ;  /* 0x000000ffaa00720c */ /* 0x000fe20003fa5270 */
[----:B------:R-:W-:Y:S01]  /*6d50*/  FFMA.FTZ R109, R108, R125, 1.1641532182693481445e-10 ;  /* 0x2f0000006c6d7423 */ /* 0x000fe2000001007d */
[----:B------:R-:W-:Y:S01]  /*6d60*/  SEL R170, RZ, 0x100, P4 ;  /* 0x00000100ffaa7807 */ /* 0x000fe20002000000 */
[C---:B------:R-:W-:Y:S01]  /*6d70*/  IMAD.WIDE.U32 R190, R168.reuse, 0x10, R232 ;  /* 0x00000010a8be7825 */ /* 0x040fe200078e00e8 */
[----:B------:R-:W-:Y:S02]  /*6d80*/  SEL R112, RZ, 0x1, P2 ;  /* 0x00000001ff707807 */ /* 0x000fe40001000000 */
[----:B------:R-:W-:Y:S01]  /*6d90*/  FSETP.GTU.FTZ.AND P4, PT, R109, R126, PT ;  /* 0x0000007e6d00720b */ /* 0x000fe20003f9c000 */
[----:B------:R-:W-:Y:S01]  /*6da0*/  IMAD.WIDE.U32 R188, R168, 0x8, R230 ;  /* 0x00000008a8bc7825 */ /* 0x000fe200078e00e6 */
[----:B------:R-:W-:-:S02]  /*6db0*/  SEL R110, RZ, 0x1, P1 ;  /* 0x00000001ff6e7807 */ /* 0x000fc40000800000 */
[----:B------:R-:W-:Y:S01]  /*6dc0*/  SEL R108, RZ, 0x1000000, P4 ;  /* 0x01000000ff6c7807 */ /* 0x000fe20002000000 */
[----:B------:R-:W-:Y:S01]  /*6dd0*/  IMAD.WIDE.U32 R112, R112, 0x1000000, RZ ;  /* 0x0100000070707825 */ /* 0x000fe200078e00ff */
[----:B------:R-:W-:Y:S02]  /*6de0*/  SEL R109, RZ, 0x1, P5 ;  /* 0x00000001ff6d7807 */ /* 0x000fe40002800000 */
[----:B------:R-:W-:Y:S01]  /*6df0*/  LOP3.LUT R170, R170, R108, R111, 0xfe, !PT ;  /* 0x0000006caaaa7212 */ /* 0x000fe200078efe6f */
[----:B------:R-:W-:Y:S01]  /*6e00*/  FMUL.FTZ R108, R181, R172 ;  /* 0x000000acb56c7220 */ /* 0x000fe20000410000 */
[----:B------:R-:W-:Y:S01]  /*6e10*/  PRMT R115, R99, 0x7632, R115 ;  /* 0x0000763263737816 */ /* 0x000fe20000000073 */
[----:B------:R-:W-:Y:S01]  /*6e20*/  IMAD.WIDE.U32 R110, R110, 0x10000, RZ ;  /* 0x000100006e6e7825 */ /* 0x000fe200078e00ff */
[----:B------:R-:W-:-:S03]  /*6e30*/  ISETP.NE.AND P6, PT, R169, RZ, PT ;  /* 0x000000ffa900720c */ /* 0x000fc60003fc5270 */
[----:B------:R-:W-:Y:S01]  /*6e40*/  FMUL.FTZ R114, R108, R127 ;  /* 0x0000007f6c727220 */ /* 0x000fe20000410000 */
[----:B------:R-:W-:Y:S01]  /*6e50*/  @P0 PRMT R169, R107, 0x7632, R169 ;  /* 0x000076326ba90816 */ /* 0x000fe200000000a9 */
[----:B------:R-:W-:Y:S01]  /*6e60*/  IMAD.WIDE.U32 R108, R109, 0x100, RZ ;  /* 0x000001006d6c7825 */ /* 0x000fe200078e00ff */
[----:B------:R-:W-:Y:S02]  /*6e70*/  SHF.L.U32 R115, R115, 0x10, RZ ;  /* 0x0000001073737819 */ /* 0x000fe400000006ff */
[----:B------:R-:W-:Y:S02]  /*6e80*/  FSEL R114, R114, RZ, !P4 ;  /* 0x000000ff72727208 */ /* 0x000fe40006000000 */
[----:B------:R-:W-:Y:S01]  /*6e90*/  LOP3.LUT R184, R108, R112, R110, 0xfe, !PT ;  /* 0x000000706cb87212 */ /* 0x000fe200078efe6e */
[----:B------:R-:W-:Y:S01]  /*6ea0*/  @P0 IMAD.U32 R108, R169, 0x10000, RZ ;  /* 0x00010000a96c0824 */ /* 0x000fe200078e00ff */
[----:B------:R-:W-:Y:S01]  /*6eb0*/  SEL R181, RZ, 0x1, P3 ;  /* 0x00000001ffb57807 */ /* 0x000fe20001800000 */
[----:B------:R-:W-:Y:S01]  /*6ec0*/  FMUL.FTZ R183, R114, R115 ;  /* 0x0000007372b77220 */ /* 0x000fe20000410000 */
[----:B------:R-:W-:-:S02]  /*6ed0*/  SEL R185, RZ, 0x1, P6 ;  /* 0x00000001ffb97807 */ /* 0x000fc40003000000 */
[----:B------:R-:W-:Y:S01]  /*6ee0*/  LOP3.LUT R181, R113, R170, R181, 0xfe, !PT ;  /* 0x000000aa71b57212 */ /* 0x000fe200078efeb5 */
[----:B------:R-:W-:Y:S01]  /*6ef0*/  @P0 FADD.FTZ R183, R183, R108 ;  /* 0x0000006cb7b70221 */ /* 0x000fe20000010000 */
[----:B------:R-:W-:Y:S02]  /*6f00*/  IADD3 R169, R116, 0x40, RZ ;  /* 0x0000004074a97810 */ /* 0x000fe40007ffe0ff */
[----:B------:R-:W-:Y:S02]  /*6f10*/  LOP3.LUT R184, R184, R185, RZ, 0xfc, !PT ;  /* 0x000000b9b8b87212 */ /* 0x000fe400078efcff */
[----:B------:R-:W-:Y:S01]  /*6f20*/  F2FP.BF16.F32.PACK_AB R114, R182, R177 ;  /* 0x000000b1b672723e */ /* 0x000fe200000010ff */
[----:B0-----:R-:W-:Y:S01]  /*6f30*/  @P0 IMAD.WIDE.U32 R186, R169, 0x10, R186 ;  /* 0x00000010a9ba0825 */ /* 0x001fe200078e00ba */
[----:B------:R-:W-:Y:S02]  /*6f40*/  F2FP.BF16.F32.PACK_AB R113, R179, R176 ;  /* 0x000000b0b371723e */ /* 0x000fe400000010ff */
[----:B------:R-:W-:-:S02]  /*6f50*/  F2FP.BF16.F32.PACK_AB R112, R178, R175 ;  /* 0x000000afb270723e */ /* 0x000fc400000010ff */
        /* <DEDUP_REMOVED lines=19> */
.L_x_4460:
[----:B------:R-:W-:-:S07]  /*7090*/  IMAD.MOV.U32 R170, RZ, RZ, R40 ;  /* 0x000000ffffaa7224 */ /* 0x000fce00078e0028 */
.L_x_4461:
[----:B------:R-:W-:Y:S05]  /*70a0*/  BSYNC B1 ;  /* 0x0000000000017941 */ /* 0x000fea0003800000 */
.L_x_4459:
        /* <DEDUP_REMOVED lines=16> */
.L_x_4465:
[----:B------:R-:W-:Y:S05]  /*71b0*/  BSYNC B2 ;  /* 0x0000000000027941 */ /* 0x000fea0003800000 */
.L_x_4464:
        /* <DEDUP_REMOVED lines=44> */
.L_x_4463:
[----:B------:R-:W-:Y:S05]  /*7480*/  BSYNC B1 ;  /* 0x0000000000017941 */ /* 0x000fea0003800000 */
.L_x_4462:
[----:B------:R-:W-:Y:S01]  /*7490*/  I2FP.F32.U32 R112, R170 ;  /* 0x000000aa00707245 */ /* 0x000fe20000201000 */
[----:B------:R-:W-:Y:S01]  /*74a0*/  BSSY B1, `(.L_x_4466) ;  /* 0x0000019000017945 */ /* 0x000fe20003800000 */
[C---:B-----5:R-:W-:Y:S01]  /*74b0*/  SHF.L.U32 R115, R108.reuse, 0x10, RZ ;  /* 0x000000106c737819 */ /* 0x060fe200000006ff */
[----:B------:R-:W-:Y:S01]  /*74c0*/  VIADD R114, R181, 0x1 ;  /* 0x00000001b5727836 */ /* 0x000fe20000000000 */
[----:B------:R-:W-:Y:S01]  /*74d0*/  PRMT R108, R108, 0x7632, R108 ;  /* 0x000076326c6c7816 */ /* 0x000fe2000000006c */
[----:B------:R-:W-:Y:S02]  /*74e0*/  FFMA.FTZ R113, R112, R125, 1.1641532182693481445e-10 ;  /* 0x2f00000070717423 */ /* 0x000fe4000001007d */
[----:B------:R-:W-:Y:S01]  /*74f0*/  FMUL.FTZ R112, R115, R172 ;  /* 0x000000ac73707220 */ /* 0x000fe20000410000 */
[----:B------:R-:W-:Y:S02]  /*7500*/  @P0 SHF.L.U32 R115, R104, 0x10, RZ ;  /* 0x0000001068730819 */ /* 0x000fe400000006ff */
[----:B------:R-:W-:Y:S01]  /*7510*/  FSETP.GTU.FTZ.AND P1, PT, R113, R126, PT ;  /* 0x0000007e7100720b */ /* 0x000fe20003f3c000 */
[----:B------:R-:W-:Y:S01]  /*7520*/  FMUL.FTZ R112, R112, R127 ;  /* 0x0000007f70707220 */ /* 0x000fe20000410000 */
[----:B------:R-:W-:-:S02]  /*7530*/  IMAD.U32 R113, R92, 0x10000, RZ ;  /* 0x000100005c717824 */ /* 0x000fc400078e00ff */
        /* <DEDUP_REMOVED lines=14> */
.L_x_4467:
[----:B------:R-:W-:-:S07]  /*7620*/  IMAD.MOV.U32 R185, RZ, RZ, R40 ;  /* 0x000000ffffb97224 */ /* 0x000fce00078e0028 */
.L_x_4468:
[----:B------:R-:W-:Y:S05]  /*7630*/  BSYNC B1 ;  /* 0x0000000000017941 */ /* 0x000fea0003800000 */
.L_x_4466:
        /* <DEDUP_REMOVED lines=16> */
.L_x_4472:
[----:B------:R-:W-:Y:S05]  /*7740*/  BSYNC B2 ;  /* 0x0000000000027941 */ /* 0x000fea0003800000 */
.L_x_4471:
        /* <DEDUP_REMOVED lines=44> */
.L_x_4470:
[----:B------:R-:W-:Y:S05]  /*7a10*/  BSYNC B1 ;  /* 0x0000000000017941 */ /* 0x000fea0003800000 */
.L_x_4469:
[----:B------:R-:W-:Y:S01]  /*7a20*/  I2FP.F32.U32 R112, R185 ;  /* 0x000000b900707245 */ /* 0x000fe20000201000 */
[----:B------:R-:W-:Y:S01]  /*7a30*/  BSSY B1, `(.L_x_4473) ;  /* 0x000001a000017945 */ /* 0x000fe20003800000 */
[----:B------:R-:W-:Y:S01]  /*7a40*/  SHF.L.U32 R115, R108, 0x10, RZ ;  /* 0x000000106c737819 */ /* 0x000fe200000006ff */
[----:B------:R-:W-:Y:S02]  /*7a50*/  VIADD R189, R114, 0x1 ;  /* 0x0000000172bd7836 */ /* 0x000fe40000000000 */
[----:B------:R-:W-:Y:S01]  /*7a60*/  FFMA.FTZ R113, R112, R125, 1.1641532182693481445e-10 ;  /* 0x2f00000070717423 */ /* 0x000fe2000001007d */
[----:B------:R-:W-:Y:S01]  /*7a70*/  PRMT R112, R92, 0x7632, R112 ;  /* 0x000076325c707816 */ /* 0x000fe20000000070 */
[----:B------:R-:W-:-:S03]  /*7a80*/  FMUL.FTZ R108, R115, R172 ;  /* 0x000000ac736c7220 */ /* 0x000fc60000410000 */
[----:B------:R-:W-:Y:S01]  /*7a90*/  FSETP.GTU.FTZ.AND P1, PT, R113, R126, PT ;  /* 0x0000007e7100720b */ /* 0x000fe20003f3c000 */
[----:B------:R-:W-:Y:S01]  /*7aa0*/  FMUL.FTZ R108, R108, R127 ;  /* 0x0000007f6c6c7220 */ /* 0x000fe20000410000 */
[----:B------:R-:W-:Y:S01]  /*7ab0*/  @P0 PRMT R113, R104, 0x7632, R113 ;  /* 0x0000763268710816 */ /* 0x000fe20000000071 */
[----:B------:R-:W-:Y:S01]  /*7ac0*/  IMAD.U32 R187, R112, 0x10000, RZ ;  /* 0x0001000070bb7824 */ /* 0x000fe200078e00ff */
[----:B------:R-:W-:Y:S02]  /*7ad0*/  P2R R181, PR, RZ, 0x2 ;  /* 0x00000002ffb57803 */ /* 0x000fe40000000000 */
[----:B------:R-:W-:Y:S02]  /*7ae0*/  FSEL R108, R108, RZ, !P1 ;  /* 0x000000ff6c6c7208 */ /* 0x000fe40004800000 */
[----:B------:R-:W-:Y:S02]  /*7af0*/  ISETP.NE.AND P1, PT, R114, 0x1, PT ;  /* 0x000000017200780c */ /* 0x000fe40003f25270 */
[----:B------:R-:W-:Y:S01]  /*7b00*/  @P0 SHF.L.U32 R112, R113, 0x10, RZ ;  /* 0x0000001071700819 */ /* 0x000fe200000006ff */
        /* <DEDUP_REMOVED lines=11> */
.L_x_4474:
[----:B------:R-:W-:-:S07]  /*7bc0*/  IMAD.MOV.U32 R108, RZ, RZ, R40 ;  /* 0x000000ffff6c7224 */ /* 0x000fce00078e0028 */
.L_x_4475:
[----:B------:R-:W-:Y:S05]  /*7bd0*/  BSYNC B1 ;  /* 0x0000000000017941 */ /* 0x000fea0003800000 */
.L_x_4473:
        /* <DEDUP_REMOVED lines=16> */
.L_x_4479:
[----:B------:R-:W-:Y:S05]  /*7ce0*/  BSYNC B2 ;  /* 0x0000000000027941 */ /* 0x000fea0003800000 */
.L_x_4478:
        /* <DEDUP_REMOVED lines=44> */
.L_x_4477:
[----:B------:R-:W-:Y:S05]  /*7fb0*/  BSYNC B1 ;  /* 0x0000000000017941 */ /* 0x000fea0003800000 */
.L_x_4476:
        /* <DEDUP_REMOVED lines=24> */
.L_x_4481:
[----:B------:R-:W-:-:S07]  /*8140*/  IMAD.MOV.U32 R188, RZ, RZ, R40 ;  /* 0x000000ffffbc7224 */ /* 0x000fce00078e0028 */
.L_x_4482:
[----:B------:R-:W-:Y:S05]  /*8150*/  BSYNC B1 ;  /* 0x0000000000017941 */ /* 0x000fea0003800000 */
.L_x_4480:
        /* <DEDUP_REMOVED lines=16> */
.L_x_4486:
[----:B------:R-:W-:Y:S05]  /*8260*/  BSYNC B2 ;  /* 0x0000000000027941 */ /* 0x000fea0003800000 */
.L_x_4485:
        /* <DEDUP_REMOVED lines=44> */
.L_x_4484:
[----:B------:R-:W-:Y:S05]  /*8530*/  BSYNC B1 ;  /* 0x0000000000017941 */ /* 0x000fea0003800000 */
.L_x_4483:
        /* <DEDUP_REMOVED lines=25> */
.L_x_4488:
[----:B------:R-:W-:-:S07]  /*86d0*/  IMAD.MOV.U32 R186, RZ, RZ, R40 ;  /* 0x000000ffffba7224 */ /* 0x000fce00078e0028 */
.L_x_4489:
[----:B------:R-:W-:Y:S05]  /*86e0*/  BSYNC B1 ;  /* 0x0000000000017941 */ /* 0x000fea0003800000 */
.L_x_4487:
        /* <DEDUP_REMOVED lines=16> */
.L_x_4493:
[----:B------:R-:W-:Y:S05]  /*87f0*/  BSYNC B2 ;  /* 0x0000000000027941 */ /* 0x000fea0003800000 */
.L_x_4492:
        /* <DEDUP_REMOVED lines=44> */
.L_x_4491:
[----:B------:R-:W-:Y:S05]  /*8ac0*/  BSYNC B1 ;  /* 0x0000000000017941 */ /* 0x000fea0003800000 */
.L_x_4490:
        /* <DEDUP_REMOVED lines=24> */
.L_x_4495:
[----:B------:R-:W-:-:S07]  /*8c50*/  IMAD.MOV.U32 R189, RZ, RZ, R40 ;  /* 0x000000ffffbd7224 */ /* 0x000fce00078e0028 */
.L_x_4496:
[----:B------:R-:W-:Y:S05]  /*8c60*/  BSYNC B1 ;  /* 0x0000000000017941 */ /* 0x000fea0003800000 */
.L_x_4494:
        /* <DEDUP_REMOVED lines=16> */
.L_x_4500:
[----:B------:R-:W-:Y:S05]  /*8d70*/  BSYNC B2 ;  /* 0x0000000000027941 */ /* 0x000fea0003800000 */
.L_x_4499:
        /* <DEDUP_REMOVED lines=44> */
.L_x_4498:
[----:B------:R-:W-:Y:S05]  /*9040*/  BSYNC B1 ;  /* 0x0000000000017941 */ /* 0x000fea0003800000 */
.L_x_4497:
        /* <DEDUP_REMOVED lines=25> */
.L_x_4502:
[----:B------:R-:W-:-:S07]  /*91e0*/  IMAD.MOV.U32 R110, RZ, RZ, R40 ;  /* 0x000000ffff6e7224 */ /* 0x000fce00078e0028 */
.L_x_4503:
[----:B------:R-:W-:Y:S05]  /*91f0*/  BSYNC B1 ;  /* 0x0000000000017941 */ /* 0x000fea0003800000 */
.L_x_4501:
        /* <DEDUP_REMOVED lines=16> */
.L_x_4507:
[----:B------:R-:W-:Y:S05]  /*9300*/  BSYNC B2 ;  /* 0x0000000000027941 */ /* 0x000fea0003800000 */
.L_x_4506:
        /* <DEDUP_REMOVED lines=44> */
.L_x_4505:
[----:B------:R-:W-:Y:S05]  /*95d0*/  BSYNC B1 ;  /* 0x0000000000017941 */ /* 0x000fea0003800000 */
.L_x_4504:
        /* <DEDUP_REMOVED lines=24> */
.L_x_4509:
[----:B------:R-:W-:-:S07]  /*9760*/  IMAD.MOV.U32 R192, RZ, RZ, R40 ;  /* 0x000000ffffc07224 */ /* 0x000fce00078e0028 */
.L_x_4510:
[----:B------:R-:W-:Y:S05]  /*9770*/  BSYNC B1 ;  /* 0x0000000000017941 */ /* 0x000fea0003800000 */
.L_x_4508:
        /* <DEDUP_REMOVED lines=18> */
.L_x_4514:
[----:B------:R-:W-:Y:S05]  /*98a0*/  BSYNC B2 ;  /* 0x0000000000027941 */ /* 0x000fea0003800000 */
.L_x_4513:
        /* <DEDUP_REMOVED lines=44> */
.L_x_4512:
[----:B------:R-:W-:Y:S05]  /*9b70*/  BSYNC B1 ;  /* 0x0000000000017941 */ /* 0x000fea0003800000 */
.L_x_4511:
[----:B------:R-:W-:Y:S01]  /*9b80*/  I2FP.F32.U32 R108, R192 ;  /* 0x000000c0006c7245 */ /* 0x000fe20000201000 */
[----:B------:R-:W0:Y:S01]  /*9b90*/  @P0 LDC.64 R196, c[0x0][0x230] ;  /* 0x00008c00ffc40b82 */ /* 0x000e220000000a00 */
[----:B------:R-:W-:Y:S01]  /*9ba0*/  SEL R111, RZ, 0x10000, P5 ;  /* 0x00010000ff6f7807 */ /* 0x000fe20002800000 */
[----:B------:R-:W-:Y:S01]  /*9bb0*/  IMAD.WIDE.U32 R200, R169, 0x10, R232 ;  /* 0x00000010a9c87825 */ /* 0x000fe200078e00e8 */
[----:B------:R-:W-:-:S03]  /*9bc0*/  ISETP.NE.AND P5, PT, R181, RZ, PT ;  /* 0x000000ffb500720c */ /* 0x000fc60003fa5270 */
[----:B------:R-:W-:Y:S01]  /*9bd0*/  FFMA.FTZ R109, R108, R125, 1.1641532182693481445e-10 ;  /* 0x2f0000006c6d7423 */ /* 0x000fe2000001007d */
[----:B------:R-:W-:Y:S01]  /*9be0*/  SEL R108, RZ, 0x100, P4 ;  /* 0x00000100ff6c7807 */ /* 0x000fe20002000000 */
[----:B------:R-:W-:Y:S01]  /*9bf0*/  IMAD.WIDE.U32 R198, R169, 0x8, R230 ;  /* 0x00000008a9c67825 */ /* 0x000fe200078e00e6 */
[----:B------:R-:W-:Y:S02]  /*9c00*/  PRMT R115, R95, 0x7632, R115 ;  /* 0x000076325f737816 */ /* 0x000fe40000000073 */
[----:B------:R-:W-:Y:S02]  /*9c10*/  FSETP.GTU.FTZ.AND P4, PT, R109, R126, PT ;  /* 0x0000007e6d00720b */ /* 0x000fe40003f9c000 */
[----:B------:R-:W-:Y:S01]  /*9c20*/  SHF.L.U32 R109, R190, 0x10, RZ ;  /* 0x00000010be6d7819 */ /* 0x000fe200000006ff */
[----:B------:R-:W-:Y:S01]  /*9c30*/  IMAD.U32 R115, R115, 0x10000, RZ ;  /* 0x0001000073737824 */ /* 0x000fe200078e00ff */
[----:B------:R-:W-:Y:S02]  /*9c40*/  SEL R110, RZ, 0x1000000, P4 ;  /* 0x01000000ff6e7807 */ /* 0x000fe40002000000 */
[----:B------:R-:W-:-:S02]  /*9c50*/  ISETP.NE.AND P6, PT, R170, RZ, PT ;  /* 0x000000ffaa00720c */ /* 0x000fc40003fc5270 */
[----:B------:R-:W-:Y:S01]  /*9c60*/  LOP3.LUT R190, R108, R110, R111, 0xfe, !PT ;  /* 0x0000006e6cbe7212 */ /* 0x000fe200078efe6f */
[----:B------:R-:W-:Y:S01]  /*9c70*/  FMUL.FTZ R108, R109, R172 ;  /* 0x000000ac6d6c7220 */ /* 0x000fe20000410000 */
[----:B------:R-:W-:Y:S02]  /*9c80*/  SEL R112, RZ, 0x1, P2 ;  /* 0x00000001ff707807 */ /* 0x000fe40001000000 */
[----:B------:R-:W-:Y:S01]  /*9c90*/  SEL R110, RZ, 0x1, P1 ;  /* 0x00000001ff6e7807 */ /* 0x000fe20000800000 */
[----:B------:R-:W-:Y:S01]  /*9ca0*/  FMUL.FTZ R114, R108, R127 ;  /* 0x0000007f6c727220 */ /* 0x000fe20000410000 */
[----:B------:R-:W-:Y:S01]  /*9cb0*/  SEL R109, RZ, 0x1, P5 ;  /* 0x00000001ff6d7807 */ /* 0x000fe20002800000 */
[----:B------:R-:W-:Y:S01]  /*9cc0*/  IMAD.WIDE.U32 R112, R112, 0x1000000, RZ ;  /* 0x0100000070707825 */ /* 0x000fe200078e00ff */
[----:B------:R-:W-:Y:S02]  /*9cd0*/  @P0 PRMT R170, R107, 0x7632, R170 ;  /* 0x000076326baa0816 */ /* 0x000fe400000000aa */
[----:B------:R-:W-:Y:S01]  /*9ce0*/  FSEL R114, R114, RZ, !P4 ;  /* 0x000000ff72727208 */ /* 0x000fe20006000000 */
[----:B------:R-:W-:Y:S01]  /*9cf0*/  IMAD.WIDE.U32 R110, R110, 0x10000, RZ ;  /* 0x000100006e6e7825 */ /* 0x000fe200078e00ff */
[----:B------:R-:W-:-:S02]  /*9d00*/  @P0 SHF.L.U32 R181, R170, 0x10, RZ ;  /* 0x00000010aab50819 */ /* 0x000fc400000006ff */
        /* <DEDUP_REMOVED lines=8> */
[----:B------:R-:W-:Y:S02]  /*9d90*/  F2FP.BF16.F32.PACK_AB R114, R191, R186 ;  /* 0x000000babf72723e */ /* 0x000fe400000010ff */
[----:B------:R-:W-:Y:S01]  /*9da0*/  LOP3.LUT R194, R194, R195, RZ, 0xfc, !PT ;  /* 0x000000c3c2c27212 */ /* 0x000fe200078efcff */
[----:B0-----:R-:W-:Y:S01]  /*9db0*/  @P0 IMAD.WIDE.U32 R196, R170, 0x10, R196 ;  /* 0x00000010aac40825 */ /* 0x001fe200078e00c4 */
        /* <DEDUP_REMOVED lines=21> */
.L_x_4516:
[----:B------:R-:W-:-:S07]  /*9f10*/  MOV R181, R40 ;  /* 0x0000002800b57202 */ /* 0x000fce0000000f00 */
.L_x_4517:
[----:B------:R-:W-:Y:S05]  /*9f20*/  BSYNC B1 ;  /* 0x0000000000017941 */ /* 0x000fea0003800000 */
.L_x_4515:
        /* <DEDUP_REMOVED lines=16> */
.L_x_4521:
[----:B------:R-:W-:Y:S05]  /*a030*/  BSYNC B2 ;  /* 0x0000000000027941 */ /* 0x000fea0003800000 */
.L_x_4520:
        /* <DEDUP_REMOVED lines=44> */
.L_x_4519:
[----:B------:R-:W-:Y:S05]  /*a300*/  BSYNC B1 ;  /* 0x0000000000017941 */ /* 0x000fea0003800000 */
.L_x_4518:
[----:B------:R-:W-:Y:S01]  /*a310*/  I2FP.F32.U32 R112, R181 ;  /* 0x000000b500707245 */ /* 0x000fe20000201000 */
[----:B-----5:R-:W-:Y:S01]  /*a320*/  IMAD.U32 R115, R108, 0x10000, RZ ;  /* 0x000100006c737824 */ /* 0x020fe200078e00ff */
[----:B------:R-:W-:Y:S01]  /*a330*/  LOP3.LUT R167, R167, 0xfffffffb, RZ, 0xc0, !PT ;  /* 0xfffffffba7a77812 */ /* 0x000fe200078ec0ff */
[----:B------:R-:W-:Y:S01]  /*a340*/  @P0 IMAD.U32 R114, R104, 0x10000, RZ ;  /* 0x0001000068720824 */ /* 0x000fe200078e00ff */
[----:B------:R-:W-:Y:S01]  /*a350*/  SHF.L.U32 R193, R88, 0x10, RZ ;  /* 0x0000001058c17819 */ /* 0x000fe200000006ff */
[----:B------:R-:W-:Y:S01]  /*a360*/  FFMA.FTZ R113, R112, R125, 1.1641532182693481445e-10 ;  /* 0x2f00000070717423 */ /* 0x000fe2000001007d */
[----:B------:R-:W-:Y:S01]  /*a370*/  FMUL.FTZ R112, R115, R172 ;  /* 0x000000ac73707220 */ /* 0x000fe20000410000 */
[----:B------:R-:W-:Y:S01]  /*a380*/  BSSY B1, `(.L_x_4522) ;  /* 0x0000014000017945 */ /* 0x000fe20003800000 */
[----:B------:R-:W-:Y:S02]  /*a390*/  PRMT R108, R108, 0x7632, R108 ;  /* 0x000076326c6c7816 */ /* 0x000fe4000000006c */
[----:B------:R-:W-:Y:S01]  /*a3a0*/  FSETP.GTU.FTZ.AND P1, PT, R113, R126, PT ;  /* 0x0000007e7100720b */ /* 0x000fe20003f3c000 */
[----:B------:R-:W-:Y:S01]  /*a3b0*/  FMUL.FTZ R112, R112, R127 ;  /* 0x0000007f70707220 */ /* 0x000fe20000410000 */
[----:B------:R-:W-:-:S04]  /*a3c0*/  IADD3 R194, R190, 0x1, RZ ;  /* 0x00000001bec27810 */ /* 0x000fc80007ffe0ff */
[----:B------:R-:W-:-:S05]  /*a3d0*/  FSEL R112, R112, RZ, !P1 ;  /* 0x000000ff70707208 */ /* 0x000fca0004800000 */
[----:B------:R-:W-:Y:S02]  /*a3e0*/  FMUL.FTZ R193, R112, R193 ;  /* 0x000000c170c17220 */ /* 0x000fe40000410000 */
[----:B------:R-:W-:Y:S02]  /*a3f0*/  @P1 LOP3.LUT R167, R167, 0x4, RZ, 0xfc, !PT ;  /* 0x00000004a7a71812 */ /* 0x000fe400078efcff */
[----:B------:R-:W-:Y:S01]  /*a400*/  ISETP.NE.AND P1, PT, R190, 0x1, PT ;  /* 0x00000001be00780c */ /* 0x000fe20003f25270 */
[----:B------:R-:W-:-:S12]  /*a410*/  @P0 FADD.FTZ R193, R114, R193 ;  /* 0x000000c172c10221 */ /* 0x000fd80000010000 */
        /* <DEDUP_REMOVED lines=9> */
.L_x_4523:
[----:B------:R-:W-:-:S07]  /*a4b0*/  MOV R181, R40 ;  /* 0x0000002800b57202 */ /* 0x000fce0000000f00 */
.L_x_4524:
[----:B------:R-:W-:Y:S05]  /*a4c0*/  BSYNC B1 ;  /* 0x0000000000017941 */ /* 0x000fea0003800000 */
.L_x_4522:
        /* <DEDUP_REMOVED lines=16> */
.L_x_4528:
[----:B------:R-:W-:Y:S05]  /*a5d0*/  BSYNC B2 ;  /* 0x0000000000027941 */ /* 0x000fea0003800000 */
.L_x_4527:
        /* <DEDUP_REMOVED lines=44> */
.L_x_4526:
[----:B------:R-:W-:Y:S05]  /*a8a0*/  BSYNC B1 ;  /* 0x0000000000017941 */ /* 0x000fea0003800000 */
.L_x_4525:
[----:B------:R-:W-:Y:S01]  /*a8b0*/  I2FP.F32.U32 R112, R181 ;  /* 0x000000b500707245 */ /* 0x000fe20000201000 */
[----:B------:R-:W-:Y:S01]  /*a8c0*/  IMAD.U32 R115, R108, 0x10000, RZ ;  /* 0x000100006c737824 */ /* 0x000fe200078e00ff */
[----:B------:R-:W-:Y:S01]  /*a8d0*/  @P0 PRMT R114, R104, 0x7632, R114 ;  /* 0x0000763268720816 */ /* 0x000fe20000000072 */
[----:B------:R-:W-:Y:S02]  /*a8e0*/  BSSY B1, `(.L_x_4529) ;  /* 0x0000018000017945 */ /* 0x000fe40003800000 */
[----:B------:R-:W-:Y:S01]  /*a8f0*/  FFMA.FTZ R113, R112, R125, 1.1641532182693481445e-10 ;  /* 0x2f00000070717423 */ /* 0x000fe2000001007d */
[----:B------:R-:W-:Y:S01]  /*a900*/  FMUL.FTZ R108, R115, R172 ;  /* 0x000000ac736c7220 */ /* 0x000fe20000410000 */
[----:B------:R-:W-:Y:S01]  /*a910*/  PRMT R112, R88, 0x7632, R112 ;  /* 0x0000763258707816 */ /* 0x000fe20000000070 */
[----:B------:R-:W-:Y:S01]  /*a920*/  @P0 IMAD.U32 R115, R114, 0x10000, RZ ;  /* 0x0001000072730824 */ /* 0x000fe200078e00ff */
[----:B------:R-:W-:Y:S01]  /*a930*/  IADD3 R114, R194, 0x1, RZ ;  /* 0x00000001c2727810 */ /* 0x000fe20007ffe0ff */
[----:B------:R-:W-:Y:S01]  /*a940*/  FMUL.FTZ R108, R108, R127 ;  /* 0x0000007f6c6c7220 */ /* 0x000fe20000410000 */
[----:B------:R-:W-:-:S02]  /*a950*/  FSETP.GTU.FTZ.AND P1, PT, R113, R126, PT ;  /* 0x0000007e7100720b */ /* 0x000fc40003f3c000 */
[----:B------:R-:W-:Y:S02]  /*a960*/  SHF.L.U32 R113, R112, 0x10, RZ ;  /* 0x0000001070717819 */ /* 0x000fe400000006ff */
        /* <DEDUP_REMOVED lines=14> */
.L_x_4530:
[----:B------:R-:W-:-:S07]  /*aa50*/  MOV R108, R40 ;  /* 0x00000028006c7202 */ /* 0x000fce0000000f00 */
.L_x_4531:
[----:B------:R-:W-:Y:S05]  /*aa60*/  BSYNC B1 ;  /* 0x0000000000017941 */ /* 0x000fea0003800000 */
.L_x_4529:
        /* <DEDUP_REMOVED lines=16> */
.L_x_4535:
[----:B------:R-:W-:Y:S05]  /*ab70*/  BSYNC B2 ;  /* 0x0000000000027941 */ /* 0x000fea0003800000 */
.L_x_4534:
        /* <DEDUP_REMOVED lines=44> */
.L_x_4533:
[----:B------:R-:W-:Y:S05]  /*ae40*/  BSYNC B1 ;  /* 0x0000000000017941 */ /* 0x000fea0003800000 */
.L_x_4532:
        /* <DEDUP_REMOVED lines=24> */
.L_x_4537:
[----:B------:R-:W-:-:S07]  /*afd0*/  MOV R194, R40 ;  /* 0x0000002800c27202 */ /* 0x000fce0000000f00 */
.L_x_4538:
[----:B------:R-:W-:Y:S05]  /*afe0*/  BSYNC B1 ;  /* 0x0000000000017941 */ /* 0x000fea0003800000 */
.L_x_4536:
        /* <DEDUP_REMOVED lines=16> */
.L_x_4542:
[----:B------:R-:W-:Y:S05]  /*b0f0*/  BSYNC B2 ;  /* 0x0000000000027941 */ /* 0x000fea0003800000 */
.L_x_4541:
        /* <DEDUP_REMOVED lines=44> */
.L_x_4540:
[----:B------:R-:W-:Y:S05]  /*b3c0*/  BSYNC B1 ;  /* 0x0000000000017941 */ /* 0x000fea0003800000 */
.L_x_4539:
[----:B------:R-:W-:Y:S01]  /*b3d0*/  I2FP.F32.U32 R108, R194 ;  /* 0x000000c2006c7245 */ /* 0x000fe20000201000 */
[----:B------:R-:W-:Y:S01]  /*b3e0*/  IMAD.U32 R113, R190, 0x10000, RZ ;  /* 0x00010000be717824 */ /* 0x000fe200078e00ff */
[----:B------:R-:W-:Y:S01]  /*b3f0*/  ISETP.NE.AND P3, PT, R115, 0x1, PT ;  /* 0x000000017300780c */ /* 0x000fe20003f65270 */
[----:B------:R-:W-:Y:S01]  /*b400*/  BSSY B1, `(.L_x_4543) ;  /* 0x0000017000017945 */ /* 0x000fe20003800000 */
[----:B------:R-:W-:Y:S01]  /*b410*/  PRMT R112, R89, 0x7632, R112 ;  /* 0x0000763259707816 */ /* 0x000fe20000000070 */
[----:B------:R-:W-:Y:S01]  /*b420*/  FFMA.FTZ R109, R108, R125, 1.1641532182693481445e-10 ;  /* 0x2f0000006c6d7423 */ /* 0x000fe2000001007d */
[----:B------:R-:W-:Y:S01]  /*b430*/  FMUL.FTZ R108, R113, R172 ;  /* 0x000000ac716c7220 */ /* 0x000fe20000410000 */
[----:B------:R-:W-:Y:S02]  /*b440*/  @P0 PRMT R113, R105, 0x7632, R113 ;  /* 0x0000763269710816 */ /* 0x000fe40000000071 */
[----:B------:R-:W-:Y:S01]  /*b450*/  IADD3 R114, R115, 0x1, RZ ;  /* 0x0000000173727810 */ /* 0x000fe20007ffe0ff */
[----:B------:R-:W-:Y:S01]  /*b460*/  FMUL.FTZ R108, R108, R127 ;  /* 0x0000007f6c6c7220 */ /* 0x000fe20000410000 */
[----:B------:R-:W-:Y:S01]  /*b470*/  FSETP.GTU.FTZ.AND P2, PT, R109, R126, PT ;  /* 0x0000007e6d00720b */ /* 0x000fe20003f5c000 */
[----:B------:R-:W-:Y:S01]  /*b480*/  @P0 IMAD.U32 R113, R113, 0x10000, RZ ;  /* 0x0001000071710824 */ /* 0x000fe200078e00ff */
[----:B------:R-:W-:-:S02]  /*b490*/  SHF.L.U32 R109, R112, 0x10, RZ ;  /* 0x00000010706d7819 */ /* 0x000fc400000006ff */
        /* <DEDUP_REMOVED lines=12> */
.L_x_4544:
[----:B------:R-:W-:-:S07]  /*b560*/  MOV R190, R40 ;  /* 0x0000002800be7202 */ /* 0x000fce0000000f00 */
.L_x_4545:
[----:B------:R-:W-:Y:S05]  /*b570*/  BSYNC B1 ;  /* 0x0000000000017941 */ /* 0x000fea0003800000 */
.L_x_4543:
        /* <DEDUP_REMOVED lines=16> */
.L_x_4549:
[----:B------:R-:W-:Y:S05]  /*b680*/  BSYNC B2 ;  /* 0x0000000000027941 */ /* 0x000fea0003800000 */
.L_x_4548:
        /* <DEDUP_REMOVED lines=44> */
.L_x_4547:
[----:B------:R-:W-:Y:S05]  /*b950*/  BSYNC B1 ;  /* 0x0000000000017941 */ /* 0x000fea0003800000 */
.L_x_4546:
        /* <DEDUP_REMOVED lines=24> */
.L_x_4551:
[----:B------:R-:W-:-:S07]  /*bae0*/  MOV R190, R40 ;  /* 0x0000002800be7202 */ /* 0x000fce0000000f00 */
.L_x_4552:
[----:B------:R-:W-:Y:S05]  /*baf0*/  BSYNC B1 ;  /* 0x0000000000017941 */ /* 0x000fea0003800000 */
.L_x_4550:
        /* <DEDUP_REMOVED lines=16> */
.L_x_4556:
[----:B------:R-:W-:Y:S05]  /*bc00*/  BSYNC B2 ;  /* 0x0000000000027941 */ /* 0x000fea0003800000 */
.L_x_4555:
        /* <DEDUP_REMOVED lines=44> */
.L_x_4554:
[----:B------:R-:W-:Y:S05]  /*bed0*/  BSYNC B1 ;  /* 0x0000000000017941 */ /* 0x000fea0003800000 */
.L_x_4553:
        /* <DEDUP_REMOVED lines=25> */
.L_x_4558:
[----:B------:R-:W-:-:S07]  /*c070*/  MOV R110, R40 ;  /* 0x00000028006e7202 */ /* 0x000fce0000000f00 */
.L_x_4559:
[----:B------:R-:W-:Y:S05]  /*c080*/  BSYNC B1 ;  /* 0x0000000000017941 */ /* 0x000fea0003800000 */
.L_x_4557:
        /* <DEDUP_REMOVED lines=16> */
.L_x_4563:
[----:B------:R-:W-:Y:S05]  /*c190*/  BSYNC B2 ;  /* 0x0000000000027941 */ /* 0x000fea0003800000 */
.L_x_4562:
        /* <DEDUP_REMOVED lines=44> */
.L_x_4561:
[----:B------:R-:W-:Y:S05]  /*c460*/  BSYNC B1 ;  /* 0x0000000000017941 */ /* 0x000fea0003800000 */
.L_x_4560:
        /* <DEDUP_REMOVED lines=24> */
.L_x_4565:
[----:B------:R-:W-:-:S07]  /*c5f0*/  MOV R194, R40 ;  /* 0x0000002800c27202 */ /* 0x000fce0000000f00 */
.L_x_4566:
[----:B------:R-:W-:Y:S05]  /*c600*/  BSYNC B1 ;  /* 0x0000000000017941 */ /* 0x000fea0003800000 */
.L_x_4564:
        /* <DEDUP_REMOVED lines=18> */
.L_x_4570:
[----:B------:R-:W-:Y:S05]  /*c730*/  BSYNC B2 ;  /* 0x0000000000027941 */ /* 0x000fea0003800000 */
.L_x_4569:
        /* <DEDUP_REMOVED lines=44> */
.L_x_4568:
[----:B------:R-:W-:Y:S05]  /*ca00*/  BSYNC B1 ;  /* 0x0000000000017941 */ /* 0x000fea0003800000 */
.L_x_4567:
        /* <DEDUP_REMOVED lines=9> */
[----:B------:R-:W-:Y:S01]  /*caa0*/  FSETP.GTU.FTZ.AND P4, PT, R109, R126, PT ;  /* 0x0000007e6d00720b */ /* 0x000fe20003f9c000 */
[----:B------:R-:W-:Y:S01]  /*cab0*/  IMAD.U32 R109, R190, 0x10000, RZ ;  /* 0x00010000be6d7824 */ /* 0x000fe200078e00ff */
[----:B------:R-:W-:Y:S02]  /*cac0*/  SEL R112, RZ, 0x1, P2 ;  /* 0x00000001ff707807 */ /* 0x000fe40001000000 */
[----:B------:R-:W-:Y:S02]  /*cad0*/  SEL R110, RZ, 0x1000000, P4 ;  /* 0x01000000ff6e7807 */ /* 0x000fe40002000000 */
[----:B------:R-:W-:Y:S01]  /*cae0*/  @P0 PRMT R181, R107, 0x7632, R181 ;  /* 0x000076326bb50816 */ /* 0x000fe200000000b5 */
[----:B------:R-:W-:Y:S01]  /*caf0*/  IMAD.WIDE.U32 R112, R112, 0x1000000, RZ ;  /* 0x0100000070707825 */ /* 0x000fe200078e00ff */
[----:B------:R-:W-:-:S03]  /*cb00*/  LOP3.LUT R190, R108, R110, R111, 0xfe, !PT ;  /* 0x0000006e6cbe7212 */ /* 0x000fc600078efe6f */
[----:B------:R-:W-:Y:S01]  /*cb10*/  FMUL.FTZ R108, R109, R172 ;  /* 0x000000ac6d6c7220 */ /* 0x000fe20000410000 */
[----:B------:R-:W-:Y:S01]  /*cb20*/  SEL R110, RZ, 0x1, P1 ;  /* 0x00000001ff6e7807 */ /* 0x000fe20000800000 */
[----:B------:R-:W-:Y:S01]  /*cb30*/  @P0 IMAD.U32 R181, R181, 0x10000, RZ ;  /* 0x00010000b5b50824 */ /* 0x000fe200078e00ff */
[----:B------:R-:W-:Y:S01]  /*cb40*/  SEL R109, RZ, 0x1, P5 ;  /* 0x00000001ff6d7807 */ /* 0x000fe20002800000 */
[----:B------:R-:W-:Y:S01]  /*cb50*/  FMUL.FTZ R114, R108, R127 ;  /* 0x0000007f6c727220 */ /* 0x000fe20000410000 */
[----:B------:R-:W-:Y:S01]  /*cb60*/  SHF.L.U32 R115, R115, 0x10, RZ ;  /* 0x0000001073737819 */ /* 0x000fe200000006ff */
[----:B------:R-:W-:Y:S01]  /*cb70*/  IMAD.WIDE.U32 R110, R110, 0x10000, RZ ;  /* 0x000100006e6e7825 */ /* 0x000fe200078e00ff */
[----:B------:R-:W-:Y:S02]  /*cb80*/  LOP3.LUT P6, RZ, R167, 0x4, RZ, 0xc0, !PT ;  /* 0x00000004a7ff7812 */ /* 0x000fe400078cc0ff */
[----:B------:R-:W-:Y:S01]  /*cb90*/  FSEL R114, R114, RZ, !P4 ;  /* 0x000000ff72727208 */ /* 0x000fe20006000000 */
[----:B------:R-:W-:Y:S01]  /*cba0*/  IMAD.WIDE.U32 R108, R109, 0x100, RZ ;  /* 0x000001006d6c7825 */ /* 0x000fe200078e00ff */
[----:B------:R-:W-:-:S02]  /*cbb0*/  SEL R201, RZ, 0x1, P3 ;  /* 0x00000001ffc97807 */ /* 0x000fc40001800000 */
[----:B------:R-:W-:Y:S01]  /*cbc0*/  SEL R205, RZ, 0x1, P6 ;  /* 0x00000001ffcd7807 */ /* 0x000fe20003000000 */
[----:B------:R-:W-:Y:S01]  /*cbd0*/  FMUL.FTZ R202, R114, R115 ;  /* 0x0000007372ca7220 */ /* 0x000fe20000410000 */
[----:B------:R-:W-:Y:S02]  /*cbe0*/  LOP3.LUT R204, R108, R112, R110, 0xfe, !PT ;  /* 0x000000706ccc7212 */ /* 0x000fe400078efe6e */
[----:B------:R-:W-:Y:S01]  /*cbf0*/  LOP3.LUT R201, R113, R190, R201, 0xfe, !PT ;  /* 0x000000be71c97212 */ /* 0x000fe200078efec9 */
[----:B------:R-:W-:Y:S01]  /*cc00*/  @P0 FADD.FTZ R202, R202, R181 ;  /* 0x000000b5caca0221 */ /* 0x000fe20000010000 */
[----:B------:R-:W-:Y:S02]  /*cc10*/  IADD3 R181, R116, 0x80, RZ ;  /* 0x0000008074b57810 */ /* 0x000fe40007ffe0ff */
[----:B------:R-:W-:Y:S02]  /*cc20*/  LOP3.LUT R204, R204, R205, RZ, 0xfc, !PT ;  /* 0x000000cdcccc7212 */ /* 0x000fe400078efcff */
[----:B------:R-:W-:Y:S01]  /*cc30*/  F2FP.BF16.F32.PACK_AB R114, R200, R197 ;  /* 0x000000c5c872723e */ /* 0x000fe200000010ff */
        /* <DEDUP_REMOVED lines=22> */
.L_x_4572:
[----:B------:R-:W-:-:S07]  /*cda0*/  IMAD.MOV.U32 R190, RZ, RZ, R40 ;  /* 0x000000ffffbe7224 */ /* 0x000fce00078e0028 */
.L_x_4573:
[----:B------:R-:W-:Y:S05]  /*cdb0*/  BSYNC B1 ;  /* 0x0000000000017941 */ /* 0x000fea0003800000 */
.L_x_4571:
        /* <DEDUP_REMOVED lines=16> */
.L_x_4577:
[----:B------:R-:W-:Y:S05]  /*cec0*/  BSYNC B2 ;  /* 0x0000000000027941 */ /* 0x000fea0003800000 */
.L_x_4576:
        /* <DEDUP_REMOVED lines=44> */
.L_x_4575:
[----:B------:R-:W-:Y:S05]  /*d190*/  BSYNC B1 ;  /* 0x0000000000017941 */ /* 0x000fea0003800000 */
.L_x_4574:
[----:B------:R-:W-:Y:S01]  /*d1a0*/  I2FP.F32.U32 R112, R190 ;  /* 0x000000be00707245 */ /* 0x000fe20000201000 */
[----:B------:R-:W-:Y:S01]  /*d1b0*/  IMAD.U32 R203, R84, 0x10000, RZ ;  /* 0x0001000054cb7824 */ /* 0x000fe200078e00ff */
[----:B-----5:R-:W-:Y:S01]  /*d1c0*/  SHF.L.U32 R115, R108, 0x10, RZ ;  /* 0x000000106c737819 */ /* 0x020fe200000006ff */
[----:B------:R-:W-:Y:S01]  /*d1d0*/  BSSY B1, `(.L_x_4578) ;  /* 0x0000018000017945 */ /* 0x000fe20003800000 */
[----:B------:R-:W-:Y:S01]  /*d1e0*/  LOP3.LUT R167, R167, 0xfffffffb, RZ, 0xc0, !PT ;  /* 0xfffffffba7a77812 */ /* 0x000fe200078ec0ff */
        /* <DEDUP_REMOVED lines=8> */
[----:B------:R-:W-:Y:S02]  /*d270*/  FMUL.FTZ R203, R112, R203 ;  /* 0x000000cb70cb7220 */ /* 0x000fe40000410000 */
[----:B------:R-:W-:Y:S02]  /*d280*/  @P1 LOP3.LUT R167, R167, 0x4, RZ, 0xfc, !PT ;  /* 0x00000004a7a71812 */ /* 0x000fe400078efcff */
[----:B------:R-:W-:Y:S01]  /*d290*/  ISETP.NE.AND P1, PT, R194, 0x1, PT ;  /* 0x00000001c200780c */ /* 0x000fe20003f25270 */
[----:B------:R-:W-:-:S12]  /*d2a0*/  @P0 FADD.FTZ R203, R114, R203 ;  /* 0x000000cb72cb0221 */ /* 0x000fd80000010000 */
        /* <DEDUP_REMOVED lines=9> */
.L_x_4579:
[----:B------:R-:W-:-:S07]  /*d340*/  IMAD.MOV.U32 R190, RZ, RZ, R40 ;  /* 0x000000ffffbe7224 */ /* 0x000fce00078e0028 */
.L_x_4580:
[----:B------:R-:W-:Y:S05]  /*d350*/  BSYNC B1 ;  /* 0x0000000000017941 */ /* 0x000fea0003800000 */
.L_x_4578:
        /* <DEDUP_REMOVED lines=16> */
.L_x_4584:
[----:B------:R-:W-:Y:S05]  /*d460*/  BSYNC B2 ;  /* 0x0000000000027941 */ /* 0x000fea0003800000 */
.L_x_4583:
        /* <DEDUP_REMOVED lines=44> */
.L_x_4582:
[----:B------:R-:W-:Y:S05]  /*d730*/  BSYNC B1 ;  /* 0x0000000000017941 */ /* 0x000fea0003800000 */
.L_x_4581:
[----:B------:R-:W-:Y:S01]  /*d740*/  I2FP.F32.U32 R112, R190 ;  /* 0x000000be00707245 */ /* 0x000fe20000201000 */
[----:B------:R-:W-:Y:S01]  /*d750*/  BSSY B1, `(.L_x_4585) ;  /* 0x000001b000017945 */ /* 0x000fe20003800000 */
[----:B------:R-:W-:Y:S02]  /*d760*/  SHF.L.U32 R115, R108, 0x10, RZ ;  /* 0x000000106c737819 */ /* 0x000fe400000006ff */
[----:B------:R-:W-:Y:S01]  /*d770*/  LOP3.LUT R167, R167, 0xfffffffd, RZ, 0xc0, !PT ;  /* 0xfffffffda7a77812 */ /* 0x000fe200078ec0ff */
        /* <DEDUP_REMOVED lines=23> */
.L_x_4586:
[----:B------:R-:W-:-:S07]  /*d8f0*/  IMAD.MOV.U32 R108, RZ, RZ, R40 ;  /* 0x000000ffff6c7224 */ /* 0x000fce00078e0028 */
.L_x_4587:
[----:B------:R-:W-:Y:S05]  /*d900*/  BSYNC B1 ;  /* 0x0000000000017941 */ /* 0x000fea0003800000 */
.L_x_4585:
        /* <DEDUP_REMOVED lines=16> */
.L_x_4591:
[----:B------:R-:W-:Y:S05]  /*da10*/  BSYNC B2 ;  /* 0x0000000000027941 */ /* 0x000fea0003800000 */
.L_x_4590:
        /* <DEDUP_REMOVED lines=44> */
.L_x_4589:
[----:B------:R-:W-:Y:S05]  /*dce0*/  BSYNC B1 ;  /* 0x0000000000017941 */ /* 0x000fea0003800000 */
.L_x_4588:
        /* <DEDUP_REMOVED lines=24> */
.L_x_4593:
[----:B------:R-:W-:-:S07]  /*de70*/  IMAD.MOV.U32 R194, RZ, RZ, R40 ;  /* 0x000000ffffc27224 */ /* 0x000fce00078e0028 */
.L_x_4594:
[----:B------:R-:W-:Y:S05]  /*de80*/  BSYNC B1 ;  /* 0x0000000000017941 */ /* 0x000fea0003800000 */
.L_x_4592:
        /* <DEDUP_REMOVED lines=16> */
.L_x_4598:
[----:B------:R-:W-:Y:S05]  /*df90*/  BSYNC B2 ;  /* 0x0000000000027941 */ /* 0x000fea0003800000 */
.L_x_4597:
        /* <DEDUP_REMOVED lines=44> */
.L_x_4596:
[----:B------:R-:W-:Y:S05]  /*e260*/  BSYNC B1 ;  /* 0x0000000000017941 */ /* 0x000fea0003800000 */
.L_x_4595:
        /* <DEDUP_REMOVED lines=25> */
.L_x_4600:
[----:B------:R-:W-:-:S07]  /*e400*/  IMAD.MOV.U32 R190, RZ, RZ, R40 ;  /* 0x000000ffffbe7224 */ /* 0x000fce00078e0028 */
.L_x_4601:
[----:B------:R-:W-:Y:S05]  /*e410*/  BSYNC B1 ;  /* 0x0000000000017941 */ /* 0x000fea0003800000 */
.L_x_4599:
        /* <DEDUP_REMOVED lines=16> */
.L_x_4605:
[----:B------:R-:W-:Y:S05]  /*e520*/  BSYNC B2 ;  /* 0x0000000000027941 */ /* 0x000fea0003800000 */
.L_x_4604:
        /* <DEDUP_REMOVED lines=44> */
.L_x_4603:
[----:B------:R-:W-:Y:S05]  /*e7f0*/  BSYNC B1 ;  /* 0x0000000000017941 */ /* 0x000fea0003800000 */
.L_x_4602:
        /* <DEDUP_REMOVED lines=24> */
.L_x_4607:
[----:B------:R-:W-:-:S07]  /*e980*/  IMAD.MOV.U32 R190, RZ, RZ, R40 ;  /* 0x000000ffffbe7224 */ /* 0x000fce00078e0028 */
.L_x_4608:
[----:B------:R-:W-:Y:S05]  /*e990*/  BSYNC B1 ;  /* 0x0000000000017941 */ /* 0x000fea0003800000 */
.L_x_4606:
        /* <DEDUP_REMOVED lines=16> */
.L_x_4612:
[----:B------:R-:W-:Y:S05]  /*eaa0*/  BSYNC B2 ;  /* 0x0000000000027941 */ /* 0x000fea0003800000 */
.L_x_4611:
        /* <DEDUP_REMOVED lines=44> */
.L_x_4610:
[----:B------:R-:W-:Y:S05]  /*ed70*/  BSYNC B1 ;  /* 0x0000000000017941 */ /* 0x000fea0003800000 */
.L_x_4609:
        /* <DEDUP_REMOVED lines=25> */
.L_x_4614:
[----:B------:R-:W-:-:S07]  /*ef10*/  IMAD.MOV.U32 R110, RZ, RZ, R40 ;  /* 0x000000ffff6e7224 */ /* 0x000fce00078e0028 */
.L_x_4615:
[----:B------:R-:W-:Y:S05]  /*ef20*/  BSYNC B1 ;  /* 0x0000000000017941 */ /* 0x000fea0003800000 */
.L_x_4613:
        /* <DEDUP_REMOVED lines=16> */
.L_x_4619:
[----:B------:R-:W-:Y:S05]  /*f030*/  BSYNC B2 ;  /* 0x0000000000027941 */ /* 0x000fea0003800000 */
.L_x_4618:
        /* <DEDUP_REMOVED lines=44> */
.L_x_4617:
[----:B------:R-:W-:Y:S05]  /*f300*/  BSYNC B1 ;  /* 0x0000000000017941 */ /* 0x000fea0003800000 */
.L_x_4616:
        /* <DEDUP_REMOVED lines=24> */
.L_x_4621:
[----:B------:R-:W-:-:S07]  /*f490*/  IMAD.MOV.U32 R194, RZ, RZ, R40 ;  /* 0x000000ffffc27224 */ /* 0x000fce00078e0028 */
.L_x_4622:
[----:B------:R-:W-:Y:S05]  /*f4a0*/  BSYNC B1 ;  /* 0x0000000000017941 */ /* 0x000fea0003800000 */
.L_x_4620:
        /* <DEDUP_REMOVED lines=18> */
.L_x_4626:
[----:B------:R-:W-:Y:S05]  /*f5d0*/  BSYNC B2 ;  /* 0x0000000000027941 */ /* 0x000fea0003800000 */
.L_x_4625:
        /* <DEDUP_REMOVED lines=44> */
.L_x_4624:
[----:B------:R-:W-:Y:S05]  /*f8a0*/  BSYNC B1 ;  /* 0x0000000000017941 */ /* 0x000fea0003800000 */
.L_x_4623:
[----:B------:R-:W-:Y:S01]  /*f8b0*/  I2FP.F32.U32 R108, R194 ;  /* 0x000000c2006c7245 */ /* 0x000fe20000201000 */
[----:B------:R-:W0:Y:S01]  /*f8c0*/  @P0 LDC.64 R214, c[0x0][0x230] ;  /* 0x00008c00ffd60b82 */ /* 0x000e220000000a00 */
[----:B------:R-:W-:Y:S01]  /*f8d0*/  SEL R194, RZ, 0x100, P4 ;  /* 0x00000100ffc27807 */ /* 0x000fe20002000000 */
[----:B------:R-:W-:Y:S01]  /*f8e0*/  IMAD.WIDE.U32 R218, R181, 0x10, R232 ;  /* 0x00000010b5da7825 */ /* 0x000fe200078e00e8 */
[----:B------:R-:W-:-:S03]  /*f8f0*/  SEL R111, RZ, 0x10000, P5 ;  /* 0x00010000ff6f7807 */ /* 0x000fc60002800000 */
[----:B------:R-:W-:Y:S01]  /*f900*/  FFMA.FTZ R109, R108, R125, 1.1641532182693481445e-10 ;  /* 0x2f0000006c6d7423 */ /* 0x000fe2000001007d */
[----:B------:R-:W-:Y:S01]  /*f910*/  LOP3.LUT P5, RZ, R167, 0x2, RZ, 0xc0, !PT ;  /* 0x00000002a7ff7812 */ /* 0x000fe200078ac0ff */
[----:B------:R-:W-:Y:S01]  /*f920*/  IMAD.WIDE.U32 R216, R181, 0x8, R230 ;  /* 0x00000008b5d87825 */ /* 0x000fe200078e00e6 */
[----:B------:R-:W-:Y:S02]  /*f930*/  PRMT R115, R87, 0x7632, R115 ;  /* 0x0000763257737816 */ /* 0x000fe40000000073 */
[----:B------:R-:W-:Y:S02]  /*f940*/  FSETP.GTU.FTZ.AND P4, PT, R109, R126, PT ;  /* 0x0000007e6d00720b */ /* 0x000fe40003f9c000 */
[----:B------:R-:W-:Y:S01]  /*f950*/  SHF.L.U32 R109, R190, 0x10, RZ ;  /* 0x00000010be6d7819 */ /* 0x000fe200000006ff */
[----:B------:R-:W-:Y:S01]  /*f960*/  IMAD.U32 R115, R115, 0x10000, RZ ;  /* 0x0001000073737824 */ /* 0x000fe200078e00ff */
[----:B------:R-:W-:Y:S02]  /*f970*/  SEL R108, RZ, 0x1000000, P4 ;  /* 0x01000000ff6c7807 */ /* 0x000fe40002000000 */
[----:B------:R-:W-:-:S02]  /*f980*/  SEL R112, RZ, 0x1, P2 ;  /* 0x00000001ff707807 */ /* 0x000fc40001000000 */
[----:B------:R-:W-:Y:S01]  /*f990*/  LOP3.LUT R194, R194, R108, R111, 0xfe, !PT ;  /* 0x0000006cc2c27212 */ /* 0x000fe200078efe6f */
[----:B------:R-:W-:Y:S01]  /*f9a0*/  FMUL.FTZ R108, R109, R172 ;  /* 0x000000ac6d6c7220 */ /* 0x000fe20000410000 */
[----:B------:R-:W-:Y:S01]  /*f9b0*/  SEL R110, RZ, 0x1, P1 ;  /* 0x00000001ff6e7807 */ /* 0x000fe20000800000 */
[----:B------:R-:W-:Y:S01]  /*f9c0*/  IMAD.WIDE.U32 R112, R112, 0x1000000, RZ ;  /* 0x0100000070707825 */ /* 0x000fe200078e00ff */
[----:B------:R-:W-:-:S03]  /*f9d0*/  SEL R109, RZ, 0x1, P5 ;  /* 0x00000001ff6d7807 */ /* 0x000fc60002800000 */
[----:B------:R-:W-:Y:S01]  /*f9e0*/  FMUL.FTZ R114, R108, R127 ;  /* 0x0000007f6c727220 */ /* 0x000fe20000410000 */
[----:B------:R-:W-:Y:S01]  /*f9f0*/  @P0 PRMT R190, R107, 0x7632, R190 ;  /* 0x000076326bbe0816 */ /* 0x000fe200000000be */
[----:B------:R-:W-:Y:S01]  /*fa00*/  IMAD.WIDE.U32 R110, R110, 0x10000, RZ ;  /* 0x000100006e6e7825 */ /* 0x000fe200078e00ff */
[----:B------:R-:W-:Y:S02]  /*fa10*/  LOP3.LUT P6, RZ, R167, 0x4, RZ, 0xc0, !PT ;  /* 0x00000004a7ff7812 */ /* 0x000fe400078cc0ff */
[----:B------:R-:W-:Y:S01]  /*fa20*/  FSEL R114, R114, RZ, !P4 ;  /* 0x000000ff72727208 */ /* 0x000fe20006000000 */
[----:B------:R-:W-:Y:S01]  /*fa30*/  IMAD.WIDE.U32 R108, R109, 0x100, RZ ;  /* 0x000001006d6c7825 */ /* 0x000fe200078e00ff */
[----:B------:R-:W-:Y:S02]  /*fa40*/  @P0 SHF.L.U32 R190, R190, 0x10, RZ ;  /* 0x00000010bebe0819 */ /* 0x000fe400000006ff */
[----:B------:R-:W-:Y:S01]  /*fa50*/  SEL R201, RZ, 0x1, P3 ;  /* 0x00000001ffc97807 */ /* 0x000fe20001800000 */
[----:B------:R-:W-:Y:S01]  /*fa60*/  FMUL.FTZ R209, R114, R115 ;  /* 0x0000007372d17220 */ /* 0x000fe20000410000 */
[----:B------:R-:W-:-:S02]  /*fa70*/  SEL R213, RZ, 0x1, P6 ;  /* 0x00000001ffd57807 */ /* 0x000fc40003000000 */
[----:B------:R-:W-:Y:S01]  /*fa80*/  LOP3.LUT R212, R108, R112, R110, 0xfe, !PT ;  /* 0x000000706cd47212 */ /* 0x000fe200078efe6e */
[----:B------:R-:W-:Y:S01]  /*fa90*/  @P0 FADD.FTZ R209, R209, R190 ;  /* 0x000000bed1d10221 */ /* 0x000fe20000010000 */
[----:B------:R-:W-:Y:S01]  /*faa0*/  LOP3.LUT R201, R113, R194, R201, 0xfe, !PT ;  /* 0x000000c271c97212 */ /* 0x000fe200078efec9 */
[----:B------:R-:W-:Y:S01]  /*fab0*/  VIADD R190, R116, 0xa0 ;  /* 0x000000a074be7836 */ /* 0x000fe20000000000 */
        /* <DEDUP_REMOVED lines=24> */
.L_x_4628:
[----:B------:R-:W-:-:S07]  /*fc40*/  MOV R194, R40 ;  /* 0x0000002800c27202 */ /* 0x000fce0000000f00 */
.L_x_4629:
[----:B------:R-:W-:Y:S05]  /*fc50*/  BSYNC B1 ;  /* 0x0000000000017941 */ /* 0x000fea0003800000 */
.L_x_4627:
        /* <DEDUP_REMOVED lines=16> */
.L_x_4633:
[----:B------:R-:W-:Y:S05]  /*fd60*/  BSYNC B2 ;  /* 0x0000000000027941 */ /* 0x000fea0003800000 */
.L_x_4632:
        /* <DEDUP_REMOVED lines=44> */
.L_x_4631:
[----:B------:R-:W-:Y:S05]  /*10030*/  BSYNC B1 ;  /* 0x0000000000017941 */ /* 0x000fea0003800000 */
.L_x_4630:
        /* <DEDUP_REMOVED lines=26> */
.L_x_4635:
[----:B------:R-:W-:-:S07]  /*101e0*/  MOV R194, R40 ;  /* 0x0000002800c27202 */ /* 0x000fce0000000f00 */
.L_x_4636:
[----:B------:R-:W-:Y:S05]  /*101f0*/  BSYNC B1 ;  /* 0x0000000000017941 */ /* 0x000fea0003800000 */
.L_x_4634:
        /* <DEDUP_REMOVED lines=16> */
.L_x_4640:
[----:B------:R-:W-:Y:S05]  /*10300*/  BSYNC B2 ;  /* 0x0000000000027941 */ /* 0x000fea0003800000 */
.L_x_4639:
        /* <DEDUP_REMOVED lines=44> */
.L_x_4638:
[----:B------:R-:W-:Y:S05]  /*105d0*/  BSYNC B1 ;  /* 0x0000000000017941 */ /* 0x000fea0003800000 */
.L_x_4637:
[----:B------:R-:W-:Y:S01]  /*105e0*/  I2FP.F32.U32 R112, R194 ;  /* 0x000000c200707245 */ /* 0x000fe20000201000 */
[----:B------:R-:W-:Y:S01]  /*105f0*/  IMAD.U32 R115, R108, 0x10000, RZ ;  /* 0x000100006c737824 */ /* 0x000fe200078e00ff */
[----:B------:R-:W-:Y:S01]  /*10600*/  LOP3.LUT R167, R167, 0xfffffffd, RZ, 0xc0, !PT ;  /* 0xfffffffda7a77812 */ /* 0x000fe200078ec0ff */
[----:B------:R-:W-:Y:S01]  /*10610*/  BSSY B1, `(.L_x_4641) ;  /* 0x0000019000017945 */ /* 0x000fe20003800000 */
[----:B------:R-:W-:Y:S01]  /*10620*/  @P0 PRMT R114, R104, 0x7632, R114 ;  /* 0x0000763268720816 */ /* 0x000fe20000000072 */
[----:B------:R-:W-:Y:S01]  /*10630*/  FFMA.FTZ R113, R112, R125, 1.1641532182693481445e-10 ;  /* 0x2f00000070717423 */ /* 0x000fe2000001007d */
[----:B------:R-:W-:Y:S01]  /*10640*/  FMUL.FTZ R108, R115, R172 ;  /* 0x000000ac736c7220 */ /* 0x000fe20000410000 */
[----:B------:R-:W-:Y:S02]  /*10650*/  PRMT R112, R80, 0x7632, R112 ;  /* 0x0000763250707816 */ /* 0x000fe40000000070 */
[----:B------:R-:W-:Y:S01]  /*10660*/  @P0 IMAD.U32 R115, R114, 0x10000, RZ ;  /* 0x0001000072730824 */ /* 0x000fe200078e00ff */
[----:B------:R-:W-:Y:S01]  /*10670*/  FSETP.GTU.FTZ.AND P1, PT, R113, R126, PT ;  /* 0x0000007e7100720b */ /* 0x000fe20003f3c000 */
[----:B------:R-:W-:Y:S01]  /*10680*/  FMUL.FTZ R108, R108, R127 ;  /* 0x0000007f6c6c7220 */ /* 0x000fe20000410000 */
[----:B------:R-:W-:-:S02]  /*10690*/  SHF.L.U32 R113, R112, 0x10, RZ ;  /* 0x0000001070717819 */ /* 0x000fc400000006ff */
[----:B------:R-:W-:Y:S02]  /*106a0*/  IADD3 R114, R213, 0x1, RZ ;  /* 0x00000001d5727810 */ /* 0x000fe40007ffe0ff */
        /* <DEDUP_REMOVED lines=14> */
.L_x_4642:
[----:B------:R-:W-:-:S07]  /*10790*/  MOV R108, R40 ;  /* 0x00000028006c7202 */ /* 0x000fce0000000f00 */
.L_x_4643:
[----:B------:R-:W-:Y:S05]  /*107a0*/  BSYNC B1 ;  /* 0x0000000000017941 */ /* 0x000fea0003800000 */
.L_x_4641:
        /* <DEDUP_REMOVED lines=16> */
.L_x_4647:
[----:B------:R-:W-:Y:S05]  /*108b0*/  BSYNC B2 ;  /* 0x0000000000027941 */ /* 0x000fea0003800000 */
.L_x_4646:
        /* <DEDUP_REMOVED lines=44> */
.L_x_4645:
[----:B------:R-:W-:Y:S05]  /*10b80*/  BSYNC B1 ;  /* 0x0000000000017941 */ /* 0x000fea0003800000 */
.L_x_4644:
        /* <DEDUP_REMOVED lines=24> */
.L_x_4649:
[----:B------:R-:W-:-:S07]  /*10d10*/  MOV R201, R40 ;  /* 0x0000002800c97202 */ /* 0x000fce0000000f00 */
.L_x_4650:
[----:B------:R-:W-:Y:S05]  /*10d20*/  BSYNC B1 ;  /* 0x0000000000017941 */ /* 0x000fea0003800000 */
.L_x_4648:
        /* <DEDUP_REMOVED lines=16> */
.L_x_4654:
[----:B------:R-:W-:Y:S05]  /*10e30*/  BSYNC B2 ;  /* 0x0000000000027941 */ /* 0x000fea0003800000 */
.L_x_4653:
        /* <DEDUP_REMOVED lines=44> */
.L_x_4652:
[----:B------:R-:W-:Y:S05]  /*11100*/  BSYNC B1 ;  /* 0x0000000000017941 */ /* 0x000fea0003800000 */
.L_x_4651:
        /* <DEDUP_REMOVED lines=25> */
.L_x_4656:
[----:B------:R-:W-:-:S07]  /*112a0*/  MOV R194, R40 ;  /* 0x0000002800c27202 */ /* 0x000fce0000000f00 */
.L_x_4657:
[----:B------:R-:W-:Y:S05]  /*112b0*/  BSYNC B1 ;  /* 0x0000000000017941 */ /* 0x000fea0003800000 */
.L_x_4655:
        /* <DEDUP_REMOVED lines=16> */
.L_x_4661:
[----:B------:R-:W-:Y:S05]  /*113c0*/  BSYNC B2 ;  /* 0x0000000000027941 */ /* 0x000fea0003800000 */
.L_x_4660:
        /* <DEDUP_REMOVED lines=44> */
.L_x_4659:
[----:B------:R-:W-:Y:S05]  /*11690*/  BSYNC B1 ;  /* 0x0000000000017941 */ /* 0x000fea0003800000 */
.L_x_4658:
        /* <DEDUP_REMOVED lines=24> */
.L_x_4663:
[----:B------:R-:W-:-:S07]  /*11820*/  MOV R194, R40 ;  /* 0x0000002800c27202 */ /* 0x000fce0000000f00 */
.L_x_4664:
[----:B------:R-:W-:Y:S05]  /*11830*/  BSYNC B1 ;  /* 0x0000000000017941 */ /* 0x000fea0003800000 */
.L_x_4662:
        /* <DEDUP_REMOVED lines=16> */
.L_x_4668:
[----:B------:R-:W-:Y:S05]  /*11940*/  BSYNC B2 ;  /* 0x0000000000027941 */ /* 0x000fea0003800000 */
.L_x_4667:
        /* <DEDUP_REMOVED lines=44> */
.L_x_4666:
[----:B------:R-:W-:Y:S05]  /*11c10*/  BSYNC B1 ;  /* 0x0000000000017941 */ /* 0x000fea0003800000 */
.L_x_4665:
        /* <DEDUP_REMOVED lines=25> */
.L_x_4670:
[----:B------:R-:W-:-:S07]  /*11db0*/  MOV R110, R40 ;  /* 0x00000028006e7202 */ /* 0x000fce0000000f00 */
.L_x_4671:
[----:B------:R-:W-:Y:S05]  /*11dc0*/  BSYNC B1 ;  /* 0x0000000000017941 */ /* 0x000fea0003800000 */
.L_x_4669:
        /* <DEDUP_REMOVED lines=16> */
.L_x_4675:
[----:B------:R-:W-:Y:S05]  /*11ed0*/  BSYNC B2 ;  /* 0x0000000000027941 */ /* 0x000fea0003800000 */
.L_x_4674:
        /* <DEDUP_REMOVED lines=44> */
.L_x_4673:
[----:B------:R-:W-:Y:S05]  /*121a0*/  BSYNC B1 ;  /* 0x0000000000017941 */ /* 0x000fea0003800000 */
.L_x_4672:
        /* <DEDUP_REMOVED lines=24> */
.L_x_4677:
[----:B------:R-:W-:-:S07]  /*12330*/  MOV R201, R40 ;  /* 0x0000002800c97202 */ /* 0x000fce0000000f00 */
.L_x_4678:
[----:B------:R-:W-:Y:S05]  /*12340*/  BSYNC B1 ;  /* 0x0000000000017941 */ /* 0x000fea0003800000 */
.L_x_4676:
        /* <DEDUP_REMOVED lines=18> */
.L_x_4682:
[----:B------:R-:W-:Y:S05]  /*12470*/  BSYNC B2 ;  /* 0x0000000000027941 */ /* 0x000fea0003800000 */
.L_x_4681:
        /* <DEDUP_REMOVED lines=44> */
.L_x_4680:
[----:B------:R-:W-:Y:S05]  /*12740*/  BSYNC B1 ;  /* 0x0000000000017941 */ /* 0x000fea0003800000 */
.L_x_4679:
[----:B------:R-:W-:Y:S01]  /*12750*/  I2FP.F32.U32 R108, R201 ;  /* 0x000000c9006c7245 */ /* 0x000fe20000201000 */
[----:B------:R-:W0:Y:S01]  /*12760*/  @P0 LDC.64 R222, c[0x0][0x230] ;  /* 0x00008c00ffde0b82 */ /* 0x000e220000000a00 */
[----:B------:R-:W-:Y:S01]  /*12770*/  SEL R226, RZ, 0x100, P4 ;  /* 0x00000100ffe27807 */ /* 0x000fe20002000000 */
[----:B------:R-:W-:Y:S01]  /*12780*/  IMAD.WIDE.U32 R228, R190, 0x10, R232 ;  /* 0x00000010bee47825 */ /* 0x000fe200078e00e8 */
[----:B------:R-:W-:-:S03]  /*12790*/  SEL R111, RZ, 0x10000, P5 ;  /* 0x00010000ff6f7807 */ /* 0x000fc60002800000 */
[----:B------:R-:W-:Y:S01]  /*127a0*/  FFMA.FTZ R109, R108, R125, 1.1641532182693481445e-10 ;  /* 0x2f0000006c6d7423 */ /* 0x000fe2000001007d */
[----:B------:R-:W-:Y:S02]  /*127b0*/  LOP3.LUT P5, RZ, R167, 0x2, RZ, 0xc0, !PT ;  /* 0x00000002a7ff7812 */ /* 0x000fe400078ac0ff */
[----:B------:R-:W-:Y:S02]  /*127c0*/  SEL R112, RZ, 0x1, P2 ;  /* 0x00000001ff707807 */ /* 0x000fe40001000000 */
[----:B------:R-:W-:Y:S01]  /*127d0*/  FSETP.GTU.FTZ.AND P4, PT, R109, R126, PT ;  /* 0x0000007e6d00720b */ /* 0x000fe20003f9c000 */
[----:B------:R-:W-:Y:S01]  /*127e0*/  IMAD.U32 R109, R194, 0x10000, RZ ;  /* 0x00010000c26d7824 */ /* 0x000fe200078e00ff */
[----:B------:R-:W-:Y:S01]  /*127f0*/  SEL R110, RZ, 0x1, P1 ;  /* 0x00000001ff6e7807 */ /* 0x000fe20000800000 */
[----:B------:R-:W-:Y:S01]  /*12800*/  IMAD.WIDE.U32 R112, R112, 0x1000000, RZ ;  /* 0x0100000070707825 */ /* 0x000fe200078e00ff */
[----:B------:R-:W-:Y:S02]  /*12810*/  SEL R108, RZ, 0x1000000, P4 ;  /* 0x01000000ff6c7807 */ /* 0x000fe40002000000 */
[----:B------:R-:W-:-:S02]  /*12820*/  PRMT R115, R83, 0x7632, R115 ;  /* 0x0000763253737816 */ /* 0x000fc40000000073 */
[----:B------:R-:W-:Y:S01]  /*12830*/  LOP3.LUT R226, R226, R108, R111, 0xfe, !PT ;  /* 0x0000006ce2e27212 */ /* 0x000fe200078efe6f */
[----:B------:R-:W-:Y:S01]  /*12840*/  FMUL.FTZ R108, R109, R172 ;  /* 0x000000ac6d6c7220 */ /* 0x000fe20000410000 */
[----:B------:R-:W-:Y:S01]  /*12850*/  SEL R109, RZ, 0x1, P5 ;  /* 0x00000001ff6d7807 */ /* 0x000fe20002800000 */
[----:B------:R-:W-:Y:S01]  /*12860*/  IMAD.WIDE.U32 R110, R110, 0x10000, RZ ;  /* 0x000100006e6e7825 */ /* 0x000fe200078e00ff */
[----:B------:R-:W-:-:S03]  /*12870*/  LOP3.LUT P6, RZ, R167, 0x4, RZ, 0xc0, !PT ;  /* 0x00000004a7ff7812 */ /* 0x000fc600078cc0ff */
[----:B------:R-:W-:Y:S01]  /*12880*/  FMUL.FTZ R114, R108, R127 ;  /* 0x0000007f6c727220 */ /* 0x000fe20000410000 */
[----:B------:R-:W-:Y:S01]  /*12890*/  @P0 PRMT R194, R107, 0x7632, R194 ;  /* 0x000076326bc20816 */ /* 0x000fe200000000c2 */
[----:B------:R-:W-:Y:S01]  /*128a0*/  IMAD.WIDE.U32 R108, R109, 0x100, RZ ;  /* 0x000001006d6c7825 */ /* 0x000fe200078e00ff */
[----:B------:R-:W-:Y:S02]  /*128b0*/  SHF.L.U32 R115, R115, 0x10, RZ ;  /* 0x0000001073737819 */ /* 0x000fe400000006ff */
[----:B------:R-:W-:Y:S01]  /*128c0*/  FSEL R114, R114, RZ, !P4 ;  /* 0x000000ff72727208 */ /* 0x000fe20006000000 */
[----:B------:R-:W-:Y:S01]  /*128d0*/  @P0 IMAD.U32 R194, R194, 0x10000, RZ ;  /* 0x00010000c2c20824 */ /* 0x000fe200078e00ff */
[----:B------:R-:W-:Y:S02]  /*128e0*/  SEL R221, RZ, 0x1, P6 ;  /* 0x00000001ffdd7807 */ /* 0x000fe40003000000 */
[----:B------:R-:W-:Y:S01]  /*128f0*/  LOP3.LUT R220, R108, R112, R110, 0xfe, !PT ;  /* 0x000000706cdc7212 */ /* 0x000fe200078efe6e */
[----:B------:R-:W-:Y:S01]  /*12900*/  FMUL.FTZ R217, R114, R115 ;  /* 0x0000007372d97220 */ /* 0x000fe20000410000 */
[----:B------:R-:W-:-:S02]  /*12910*/  SEL R201, RZ, 0x1, P3 ;  /* 0x00000001ffc97807 */ /* 0x000fc40001800000 */
[----:B------:R-:W-:Y:S01]  /*12920*/  LOP3.LUT R220, R220, R221, RZ, 0xfc, !PT ;  /* 0x000000dddcdc7212 */ /* 0x000fe200078efcff */
[----:B------:R-:W-:Y:S01]  /*12930*/  @P0 FADD.FTZ R217, R217, R194 ;  /* 0x000000c2d9d90221 */ /* 0x000fe20000010000 */
[----:B------:R-:W-:Y:S01]  /*12940*/  LOP3.LUT R221, R113, R226, R201, 0xfe, !PT ;  /* 0x000000e271dd7212 */ /* 0x000fe200078efec9 */
[----:B------:R-:W-:Y:S01]  /*12950*/  IMAD.WIDE.U32 R226, R190, 0x8, R230 ;  /* 0x00000008bee27825 */ /* 0x000fe200078e00e6 */
[----:B------:R-:W-:Y:S02]  /*12960*/  IADD3 R201, R116, 0xc0, RZ ;  /* 0x000000c074c97810 */ /* 0x000fe40007ffe0ff */
[----:B------:R-:W-:Y:S02]  /*12970*/  F2FP.BF16.F32.PACK_AB R114, R218, R215 ;  /* 0x000000d7da72723e */ /* 0x000fe400000010ff */
[----:B------:R-:W-:Y:S01]  /*12980*/  F2FP.BF16.F32.PACK_AB R113, R214, R213 ;  /* 0x000000d5d671723e */ /* 0x000fe200000010ff */
[----:B0-----:R-:W-:Y:S01]  /*12990*/  @P0 IMAD.WIDE.U32 R222, R201, 0x10, R222 ;  /* 0x00000010c9de0825 */ /* 0x001fe200078e00de */
        /* <DEDUP_REMOVED lines=20> */
.L_x_4684:
[----:B------:R-:W-:-:S07]  /*12ae0*/  IMAD.MOV.U32 R194, RZ, RZ, R40 ;  /* 0x000000ffffc27224 */ /* 0x000fce00078e0028 */
.L_x_4685:
[----:B------:R-:W-:Y:S05]  /*12af0*/  BSYNC B1 ;  /* 0x0000000000017941 */ /* 0x000fea0003800000 */
.L_x_4683:
        /* <DEDUP_REMOVED lines=16> */
.L_x_4689:
[----:B------:R-:W-:Y:S05]  /*12c00*/  BSYNC B2 ;  /* 0x0000000000027941 */ /* 0x000fea0003800000 */
.L_x_4688:
        /* <DEDUP_REMOVED lines=44> */
.L_x_4687:
[----:B------:R-:W-:Y:S05]  /*12ed0*/  BSYNC B1 ;  /* 0x0000000000017941 */ /* 0x000fea0003800000 */
.L_x_4686:
[----:B------:R-:W-:Y:S01]  /*12ee0*/  I2FP.F32.U32 R112, R194 ;  /* 0x000000c200707245 */ /* 0x000fe20000201000 */
[----:B------:R-:W-:Y:S01]  /*12ef0*/  BSSY B1, `(.L_x_4690) ;  /* 0x000001a000017945 */ /* 0x000fe20003800000 */
[----:B-----5:R-:W-:Y:S01]  /*12f00*/  SHF.L.U32 R115, R108, 0x10, RZ ;  /* 0x000000106c737819 */ /* 0x020fe200000006ff */
[----:B------:R-:W-:Y:S01]  /*12f10*/  VIADD R194, R234, 0x1 ;  /* 0x00000001eac27836 */ /* 0x000fe20000000000 */
[----:B------:R-:W-:Y:S01]  /*12f20*/  LOP3.LUT R167, R167, 0xfffffffb, RZ, 0xc0, !PT ;  /* 0xfffffffba7a77812 */ /* 0x000fe200078ec0ff */
[----:B------:R-:W-:Y:S02]  /*12f30*/  FFMA.FTZ R113, R112, R125, 1.1641532182693481445e-10 ;  /* 0x2f00000070717423 */ /* 0x000fe4000001007d */
[----:B------:R-:W-:Y:S01]  /*12f40*/  FMUL.FTZ R112, R115, R172 ;  /* 0x000000ac73707220 */ /* 0x000fe20000410000 */
[----:B------:R-:W-:Y:S02]  /*12f50*/  @P0 SHF.L.U32 R115, R104, 0x10, RZ ;  /* 0x0000001068730819 */ /* 0x000fe400000006ff */
[----:B------:R-:W-:Y:S01]  /*12f60*/  FSETP.GTU.FTZ.AND P1, PT, R113, R126, PT ;  /* 0x0000007e7100720b */ /* 0x000fe20003f3c000 */
[----:B------:R-:W-:Y:S01]  /*12f70*/  FMUL.FTZ R112, R112, R127 ;  /* 0x0000007f70707220 */ /* 0x000fe20000410000 */
[----:B------:R-:W-:-:S04]  /*12f80*/  IMAD.U32 R113, R76, 0x10000, RZ ;  /* 0x000100004c717824 */ /* 0x000fc800078e00ff */
[----:B------:R-:W-:-:S05]  /*12f90*/  FSEL R112, R112, RZ, !P1 ;  /* 0x000000ff70707208 */ /* 0x000fca0004800000 */
[----:B------:R-:W-:Y:S01]  /*12fa0*/  FMUL.FTZ R112, R112, R113 ;  /* 0x0000007170707220 */ /* 0x000fe20000410000 */
[----:B------:R-:W-:Y:S02]  /*12fb0*/  PRMT R113, R108, 0x7632, R113 ;  /* 0x000076326c717816 */ /* 0x000fe40000000071 */
[----:B------:R-:W-:Y:S01]  /*12fc0*/  @P1 LOP3.LUT R167, R167, 0x4, RZ, 0xfc, !PT ;  /* 0x00000004a7a71812 */ /* 0x000fe200078efcff */
[----:B------:R-:W-:Y:S01]  /*12fd0*/  @P0 FADD.FTZ R112, R115, R112 ;  /* 0x0000007073700221 */ /* 0x000fe20000010000 */
[----:B------:R-:W-:-:S13]  /*12fe0*/  ISETP.NE.AND P1, PT, R234, 0x1, PT ;  /* 0x00000001ea00780c */ /* 0x000fda0003f25270 */
        /* <DEDUP_REMOVED lines=9> */
.L_x_4691:
[----:B------:R-:W-:-:S07]  /*13080*/  IMAD.MOV.U32 R108, RZ, RZ, R40 ;  /* 0x000000ffff6c7224 */ /* 0x000fce00078e0028 */
.L_x_4692:
[----:B------:R-:W-:Y:S05]  /*13090*/  BSYNC B1 ;  /* 0x0000000000017941 */ /* 0x000fea0003800000 */
.L_x_4690:
        /* <DEDUP_REMOVED lines=16> */
.L_x_4696:
[----:B------:R-:W-:Y:S05]  /*131a0*/  BSYNC B2 ;  /* 0x0000000000027941 */ /* 0x000fea0003800000 */
.L_x_4695:
        /* <DEDUP_REMOVED lines=44> */
.L_x_4694:
[----:B------:R-:W-:Y:S05]  /*13470*/  BSYNC B1 ;  /* 0x0000000000017941 */ /* 0x000fea0003800000 */
.L_x_4693:
[----:B------:R-:W-:Y:S01]  /*13480*/  I2FP.F32.U32 R108, R108 ;  /* 0x0000006c006c7245 */ /* 0x000fe20000201000 */
[----:B------:R-:W-:Y:S01]  /*13490*/  BSSY B1, `(.L_x_4697) ;  /* 0x000001b000017945 */ /* 0x000fe20003800000 */
[----:B------:R-:W-:Y:S01]  /*134a0*/  SHF.L.U32 R115, R113, 0x10, RZ ;  /* 0x0000001071737819 */ /* 0x000fe200000006ff */
[----:B------:R-:W-:Y:S01]  /*134b0*/  VIADD R220, R194, 0x1 ;  /* 0x00000001c2dc7836 */ /* 0x000fe20000000000 */
[----:B------:R-:W-:Y:S01]  /*134c0*/  LOP3.LUT R167, R167, 0xfffffffd, RZ, 0xc0, !PT ;  /* 0xfffffffda7a77812 */ /* 0x000fe200078ec0ff */
        /* <DEDUP_REMOVED lines=22> */
.L_x_4698:
[----:B------:R-:W-:-:S07]  /*13630*/  IMAD.MOV.U32 R108, RZ, RZ, R40 ;  /* 0x000000ffff6c7224 */ /* 0x000fce00078e0028 */
.L_x_4699:
[----:B------:R-:W-:Y:S05]  /*13640*/  BSYNC B1 ;  /* 0x0000000000017941 */ /* 0x000fea0003800000 */
.L_x_4697:
        /* <DEDUP_REMOVED lines=16> */
.L_x_4703:
[----:B------:R-:W-:Y:S05]  /*13750*/  BSYNC B2 ;  /* 0x0000000000027941 */ /* 0x000fea0003800000 */
.L_x_4702:
        /* <DEDUP_REMOVED lines=44> */
.L_x_4701:
[----:B------:R-:W-:Y:S05]  /*13a20*/  BSYNC B1 ;  /* 0x0000000000017941 */ /* 0x000fea0003800000 */
.L_x_4700:
[----:B------:R-:W-:Y:S01]  /*13a30*/  I2FP.F32.U32 R108, R108 ;  /* 0x0000006c006c7245 */ /* 0x000fe20000201000 */
[----:B------:R-:W-:Y:S01]  /*13a40*/  BSSY B1, `(.L_x_4704) ;  /* 0x0000018000017945 */ /* 0x000fe20003800000 */
[----:B------:R-:W-:Y:S01]  /*13a50*/  SHF.L.U32 R219, R109, 0x10, RZ ;  /* 0x000000106ddb7819 */ /* 0x000fe200000006ff */
[C---:B------:R-:W-:Y:S01]  /*13a60*/  VIADD R221, R220.reuse, 0x1 ;  /* 0x00000001dcdd7836 */ /* 0x040fe20000000000 */
[----:B------:R-:W-:Y:S01]  /*13a70*/  ISETP.NE.AND P2, PT, R220, 0x1, PT ;  /* 0x00000001dc00780c */ /* 0x000fe20003f45270 */
[----:B------:R-:W-:Y:S01]  /*13a80*/  FFMA.FTZ R113, R108, R125, 1.1641532182693481445e-10 ;  /* 0x2f0000006c717423 */ /* 0x000fe2000001007d */
[----:B------:R-:W-:Y:S01]  /*13a90*/  @P0 SHF.L.U32 R114, R105, 0x10, RZ ;  /* 0x0000001069720819 */ /* 0x000fe200000006ff */
[----:B------:R-:W-:Y:S01]  /*13aa0*/  FMUL.FTZ R108, R219, R172 ;  /* 0x000000acdb6c7220 */ /* 0x000fe20000410000 */
[----:B------:R-:W-:Y:S02]  /*13ab0*/  PRMT R194, R109, 0x7632, R194 ;  /* 0x000076326dc27816 */ /* 0x000fe400000000c2 */
        /* <DEDUP_REMOVED lines=15> */
.L_x_4705:
[----:B------:R-:W-:-:S07]  /*13bb0*/  IMAD.MOV.U32 R114, RZ, RZ, R40 ;  /* 0x000000ffff727224 */ /* 0x000fce00078e0028 */
.L_x_4706:
[----:B------:R-:W-:Y:S05]  /*13bc0*/  BSYNC B1 ;  /* 0x0000000000017941 */ /* 0x000fea0003800000 */
.L_x_4704:
        /* <DEDUP_REMOVED lines=16> */
.L_x_4710:
[----:B------:R-:W-:Y:S05]  /*13cd0*/  BSYNC B2 ;  /* 0x0000000000027941 */ /* 0x000fea0003800000 */
.L_x_4709:
        /* <DEDUP_REMOVED lines=44> */
.L_x_4708:
[----:B------:R-:W-:Y:S05]  /*13fa0*/  BSYNC B1 ;  /* 0x0000000000017941 */ /* 0x000fea0003800000 */
.L_x_4707:
        /* <DEDUP_REMOVED lines=12> */
[----:B------:R-:W-:-:S03]  /*14070*/  @P0 SHF.L.U32 R219, R194, 0x10, RZ ;  /* 0x00000010c2db0819 */ /* 0x000fc600000006ff */
        /* <DEDUP_REMOVED lines=12> */
.L_x_4712:
[----:B------:R-:W-:-:S07]  /*14140*/  IMAD.MOV.U32 R194, RZ, RZ, R40 ;  /* 0x000000ffffc27224 */ /* 0x000fce00078e0028 */
.L_x_4713:
[----:B------:R-:W-:Y:S05]  /*14150*/  BSYNC B1 ;  /* 0x0000000000017941 */ /* 0x000fea0003800000 */
.L_x_4711:
        /* <DEDUP_REMOVED lines=16> */
.L_x_4717:
[----:B------:R-:W-:Y:S05]  /*14260*/  BSYNC B2 ;  /* 0x0000000000027941 */ /* 0x000fea0003800000 */
.L_x_4716:
        /* <DEDUP_REMOVED lines=44> */
.L_x_4715:
[----:B------:R-:W-:Y:S05]  /*14530*/  BSYNC B1 ;  /* 0x0000000000017941 */ /* 0x000fea0003800000 */
.L_x_4714:
[----:B------:R-:W-:Y:S01]  /*14540*/  I2FP.F32.U32 R108, R194 ;  /* 0x000000c2006c7245 */ /* 0x000fe20000201000 */
[----:B------:R-:W-:Y:S01]  /*14550*/  BSSY B1, `(.L_x_4718) ;  /* 0x0000018000017945 */ /* 0x000fe20003800000 */
[----:B------:R-:W-:Y:S02]  /*14560*/  SHF.L.U32 R219, R110, 0x10, RZ ;  /* 0x000000106edb7819 */ /* 0x000fe400000006ff */
[----:B------:R-:W-:Y:S01]  /*14570*/  ISETP.NE.AND P4, PT, R222, 0x1, PT ;  /* 0x00000001de00780c */ /* 0x000fe20003f85270 */
[----:B------:R-:W-:Y:S01]  /*14580*/  FFMA.FTZ R109, R108, R125, 1.1641532182693481445e-10 ;  /* 0x2f0000006c6d7423 */ /* 0x000fe2000001007d */
[----:B------:R-:W-:Y:S01]  /*14590*/  @P0 SHF.L.U32 R220, R106, 0x10, RZ ;  /* 0x000000106adc0819 */ /* 0x000fe200000006ff */
[----:B------:R-:W-:Y:S01]  /*145a0*/  FMUL.FTZ R108, R219, R172 ;  /* 0x000000acdb6c7220 */ /* 0x000fe20000410000 */
[----:B------:R-:W-:Y:S01]  /*145b0*/  IMAD.U32 R219, R78, 0x10000, RZ ;  /* 0x000100004edb7824 */ /* 0x000fe200078e00ff */
[----:B------:R-:W-:Y:S02]  /*145c0*/  PRMT R194, R110, 0x7632, R194 ;  /* 0x000076326ec27816 */ /* 0x000fe400000000c2 */
[----:B------:R-:W-:Y:S01]  /*145d0*/  FMUL.FTZ R108, R108, R127 ;  /* 0x0000007f6c6c7220 */ /* 0x000fe20000410000 */
[----:B------:R-:W-:-:S04]  /*145e0*/  FSETP.GTU.FTZ.AND P3, PT, R109, R126, PT ;  /* 0x0000007e6d00720b */ /* 0x000fc80003f7c000 */
[----:B------:R-:W-:-:S05]  /*145f0*/  FSEL R108, R108, RZ, !P3 ;  /* 0x000000ff6c6c7208 */ /* 0x000fca0005800000 */
        /* <DEDUP_REMOVED lines=12> */
.L_x_4719:
[----:B------:R-:W-:-:S07]  /*146c0*/  IMAD.MOV.U32 R110, RZ, RZ, R40 ;  /* 0x000000ffff6e7224 */ /* 0x000fce00078e0028 */
.L_x_4720:
[----:B------:R-:W-:Y:S05]  /*146d0*/  BSYNC B1 ;  /* 0x0000000000017941 */ /* 0x000fea0003800000 */
.L_x_4718:
        /* <DEDUP_REMOVED lines=16> */
.L_x_4724:
[----:B------:R-:W-:Y:S05]  /*147e0*/  BSYNC B2 ;  /* 0x0000000000027941 */ /* 0x000fea0003800000 */
.L_x_4723:
        /* <DEDUP_REMOVED lines=44> */
.L_x_4722:
[----:B------:R-:W-:Y:S05]  /*14ab0*/  BSYNC B1 ;  /* 0x0000000000017941 */ /* 0x000fea0003800000 */
.L_x_4721:
        /* <DEDUP_REMOVED lines=25> */
.L_x_4726:
[----:B------:R-:W-:-:S07]  /*14c50*/  IMAD.MOV.U32 R110, RZ, RZ, R40 ;  /* 0x000000ffff6e7224 */ /* 0x000fce00078e0028 */
.L_x_4727:
[----:B------:R-:W-:Y:S05]  /*14c60*/  BSYNC B1 ;  /* 0x0000000000017941 */ /* 0x000fea0003800000 */
.L_x_4725:
        /* <DEDUP_REMOVED lines=16> */
.L_x_4731:
[----:B------:R-:W-:Y:S05]  /*14d70*/  BSYNC B2 ;  /* 0x0000000000027941 */ /* 0x000fea0003800000 */
.L_x_4730:
        /* <DEDUP_REMOVED lines=44> */
.L_x_4729:
[----:B------:R-:W-:Y:S05]  /*15040*/  BSYNC B1 ;  /* 0x0000000000017941 */ /* 0x000fea0003800000 */
.L_x_4728:
[----:B------:R-:W-:Y:S01]  /*15050*/  I2FP.F32.U32 R108, R110 ;  /* 0x0000006e006c7245 */ /* 0x000fe20000201000 */
[----:B------:R-:W-:Y:S01]  /*15060*/  BSSY B1, `(.L_x_4732) ;  /* 0x0000018000017945 */ /* 0x000fe20003800000 */
[----:B------:R-:W-:Y:S01]  /*15070*/  SHF.L.U32 R221, R111, 0x10, RZ ;  /* 0x000000106fdd7819 */ /* 0x000fe200000006ff */
[C---:B------:R-:W-:Y:S01]  /*15080*/  VIADD R240, R223.reuse, 0x1 ;  /* 0x00000001dff07836 */ /* 0x040fe20000000000 */
[----:B------:R-:W-:Y:S01]  /*15090*/  ISETP.NE.AND P6, PT, R223, 0x1, PT ;  /* 0x00000001df00780c */ /* 0x000fe20003fc5270 */
[----:B------:R-:W-:Y:S02]  /*150a0*/  FFMA.FTZ R109, R108, R125, 1.1641532182693481445e-10 ;  /* 0x2f0000006c6d7423 */ /* 0x000fe4000001007d */
[----:B------:R-:W-:Y:S01]  /*150b0*/  FMUL.FTZ R108, R221, R172 ;  /* 0x000000acdd6c7220 */ /* 0x000fe20000410000 */
[----:B------:R-:W-:Y:S02]  /*150c0*/  IMAD.U32 R221, R79, 0x10000, RZ ;  /* 0x000100004fdd7824 */ /* 0x000fe400078e00ff */
[----:B------:R-:W-:Y:S01]  /*150d0*/  FSETP.GTU.FTZ.AND P5, PT, R109, R126, PT ;  /* 0x0000007e6d00720b */ /* 0x000fe20003fbc000 */
[----:B------:R-:W-:Y:S01]  /*150e0*/  FMUL.FTZ R108, R108, R127 ;  /* 0x0000007f6c6c7220 */ /* 0x000fe20000410000 */
[----:B------:R-:W-:-:S04]  /*150f0*/  @P0 SHF.L.U32 R109, R107, 0x10, RZ ;  /* 0x000000106b6d0819 */ /* 0x000fc800000006ff */
[----:B------:R-:W-:-:S05]  /*15100*/  FSEL R108, R108, RZ, !P5 ;  /* 0x000000ff6c6c7208 */ /* 0x000fca0006800000 */
[----:B------:R-:W-:Y:S01]  /*15110*/  FMUL.FTZ R220, R108, R221 ;  /* 0x000000dd6cdc7220 */ /* 0x000fe20000410000 */
        /* <DEDUP_REMOVED lines=11> */
.L_x_4733:
[----:B------:R-:W-:-:S07]  /*151d0*/  IMAD.MOV.U32 R194, RZ, RZ, R40 ;  /* 0x000000ffffc27224 */ /* 0x000fce00078e0028 */
.L_x_4734:
[----:B------:R-:W-:Y:S05]  /*151e0*/  BSYNC B1 ;  /* 0x0000000000017941 */ /* 0x000fea0003800000 */
.L_x_4732:
        /* <DEDUP_REMOVED lines=18> */
.L_x_4738:
[----:B------:R-:W-:Y:S05]  /*15310*/  BSYNC B2 ;  /* 0x0000000000027941 */ /* 0x000fea0003800000 */
.L_x_4737:
        /* <DEDUP_REMOVED lines=44> */
.L_x_4736:
[----:B------:R-:W-:Y:S05]  /*155e0*/  BSYNC B1 ;  /* 0x0000000000017941 */ /* 0x000fea0003800000 */
.L_x_4735:
[----:B------:R-:W-:Y:S01]  /*155f0*/  I2FP.F32.U32 R108, R194 ;  /* 0x000000c2006c7245 */ /* 0x000fe20000201000 */
[----:B------:R-:W0:Y:S01]  /*15600*/  @P0 LDC.64 R226, c[0x0][0x230] ;  /* 0x00008c00ffe20b82 */ /* 0x000e220000000a00 */
[----:B------:R-:W-:Y:S01]  /*15610*/  SHF.L.U32 R221, R221, 0x10, RZ ;  /* 0x00000010dddd7819 */ /* 0x000fe200000006ff */
[----:B------:R-:W-:Y:S01]  /*15620*/  IMAD.WIDE.U32 R238, R201, 0x10, R232 ;  /* 0x00000010c9ee7825 */ /* 0x000fe200078e00e8 */
[----:B------:R-:W-:-:S03]  /*15630*/  SEL R223, RZ, 0x10000, P5 ;  /* 0x00010000ffdf7807 */ /* 0x000fc60002800000 */
[----:B------:R-:W-:Y:S01]  /*15640*/  FFMA.FTZ R109, R108, R125, 1.1641532182693481445e-10 ;  /* 0x2f0000006c6d7423 */ /* 0x000fe2000001007d */
[----:B------:R-:W-:Y:S01]  /*15650*/  @P0 PRMT R110, R107, 0x7632, R110 ;  /* 0x000076326b6e0816 */ /* 0x000fe2000000006e */
[----:B------:R-:W-:Y:S01]  /*15660*/  FMUL.FTZ R108, R221, R172 ;  /* 0x000000acdd6c7220 */ /* 0x000fe20000410000 */
[----:B------:R-:W-:Y:S02]  /*15670*/  SEL R194, RZ, 0x100, P4 ;  /* 0x00000100ffc27807 */ /* 0x000fe40002000000 */
[----:B------:R-:W-:Y:S01]  /*15680*/  FSETP.GTU.FTZ.AND P5, PT, R109, R126, PT ;  /* 0x0000007e6d00720b */ /* 0x000fe20003fbc000 */
[----:B------:R-:W-:Y:S01]  /*15690*/  FMUL.FTZ R108, R108, R127 ;  /* 0x0000007f6c6c7220 */ /* 0x000fe20000410000 */
[----:B------:R-:W-:Y:S02]  /*156a0*/  PRMT R109, R79, 0x7632, R109 ;  /* 0x000076324f6d7816 */ /* 0x000fe4000000006d */
[----:B------:R-:W-:Y:S02]  /*156b0*/  @P0 SHF.L.U32 R110, R110, 0x10, RZ ;  /* 0x000000106e6e0819 */ /* 0x000fe400000006ff */
[----:B------:R-:W-:Y:S01]  /*156c0*/  FSEL R108, R108, RZ, !P5 ;  /* 0x000000ff6c6c7208 */ /* 0x000fe20006800000 */
[----:B------:R-:W-:Y:S01]  /*156d0*/  IMAD.U32 R109, R109, 0x10000, RZ ;  /* 0x000100006d6d7824 */ /* 0x000fe200078e00ff */
[----:B------:R-:W-:-:S02]  /*156e0*/  SEL R229, RZ, 0x1000000, P5 ;  /* 0x01000000ffe57807 */ /* 0x000fc40002800000 */
[----:B------:R-:W-:Y:S01]  /*156f0*/  LOP3.LUT P5, RZ, R167, 0x2, RZ, 0xc0, !PT ;  /* 0x00000002a7ff7812 */ /* 0x000fe200078ac0ff */
[----:B------:R-:W-:Y:S01]  /*15700*/  FMUL.FTZ R221, R108, R109 ;  /* 0x0000006d6cdd7220 */ /* 0x000fe20000410000 */
[----:B------:R-:W-:Y:S02]  /*15710*/  SEL R236, RZ, 0x1, P2 ;  /* 0x00000001ffec7807 */ /* 0x000fe40001000000 */
[----:B------:R-:W-:Y:S01]  /*15720*/  SEL R234, RZ, 0x1, P1 ;  /* 0x00000001ffea7807 */ /* 0x000fe20000800000 */
[----:B------:R-:W-:Y:S01]  /*15730*/  @P0 FADD.FTZ R221, R221, R110 ;  /* 0x0000006edddd0221 */ /* 0x000fe20000010000 */
[----:B------:R-:W-:Y:S01]  /*15740*/  SEL R228, RZ, 0x1, P5 ;  /* 0x00000001ffe47807 */ /* 0x000fe20002800000 */
[----:B------:R-:W-:Y:S01]  /*15750*/  IMAD.WIDE.U32 R236, R236, 0x1000000, RZ ;  /* 0x01000000ecec7825 */ /* 0x000fe200078e00ff */
[----:B------:R-:W-:Y:S02]  /*15760*/  F2FP.BF16.F32.PACK_AB R110, R222, R219 ;  /* 0x000000dbde6e723e */ /* 0x000fe400000010ff */
[----:B------:R-:W-:Y:S01]  /*15770*/  F2FP.BF16.F32.PACK_AB R109, R114, R113 ;  /* 0x00000071726d723e */ /* 0x000fe200000010ff */
[----:B------:R-:W-:Y:S01]  /*15780*/  IMAD.WIDE.U32 R234, R234, 0x10000, RZ ;  /* 0x00010000eaea7825 */ /* 0x000fe200078e00ff */
[----:B------:R-:W-:-:S02]  /*15790*/  F2FP.BF16.F32.PACK_AB R108, R115, R112 ;  /* 0x00000070736c723e */ /* 0x000fc400000010ff */
[----:B------:R-:W-:Y:S02]  /*157a0*/  F2FP.BF16.F32.PACK_AB R111, R221, R220 ;  /* 0x000000dcdd6f723e */ /* 0x000fe400000010ff */
[----:B------:R-:W-:Y:S01]  /*157b0*/  LOP3.LUT R194, R194, R229, R223, 0xfe, !PT ;  /* 0x000000e5c2c27212 */ /* 0x000fe200078efedf */
[----:B------:R-:W-:Y:S01]  /*157c0*/  IMAD.WIDE.U32 R228, R228, 0x100, RZ ;  /* 0x00000100e4e47825 */ /* 0x000fe200078e00ff */
[----:B------:R-:W-:Y:S01]  /*157d0*/  LOP3.LUT P6, RZ, R167, 0x4, RZ, 0xc0, !PT ;  /* 0x00000004a7ff7812 */ /* 0x000fe200078cc0ff */
[----:B------:R1:W-:Y:S01]  /*157e0*/  STG.E.128 desc[UR4][R238.64], R108 ;  /* 0x0000006cee007986 */ /* 0x0003e2000c101d04 */
[----:B------:R-:W-:Y:S02]  /*157f0*/  SEL R223, RZ, 0x1, P3 ;  /* 0x00000001ffdf7807 */ /* 0x000fe40001800000 */
[----:B------:R-:W-:Y:S02]  /*15800*/  LOP3.LUT R228, R228, R236, R234, 0xfe, !PT ;  /* 0x000000ece4e47212 */ /* 0x000fe400078efeea */
[----:B------:R-:W-:Y:S01]  /*15810*/  LOP3.LUT R223, R237, R194, R223, 0xfe, !PT ;  /* 0x000000c2eddf7212 */ /* 0x000fe200078efedf */
[----:B------:R-:W-:-:S03]  /*15820*/  VIADD R194, R116, 0xe0 ;  /* 0x000000e074c27836 */ /* 0x000fc60000000000 */
[----:B------:R-:W-:Y:S01]  /*15830*/  LOP3.LUT R229, R229, R223, R235, 0xfe, !PT ;  /* 0x000000dfe5e57212 */ /* 0x000fe200078efeeb */
[----:B------:R-:W-:-:S04]  /*15840*/  IMAD.WIDE.U32 R234, R201, 0x8, R230 ;  /* 0x00000008c9ea7825 */ /* 0x000fc800078e00e6 */
[----:B0-----:R-:W-:Y:S01]  /*15850*/  @P0 IMAD.WIDE.U32 R226, R194, 0x10, R226 ;  /* 0x00000010c2e20825 */ /* 0x001fe200078e00e2 */
[----:B-1----:R-:W-:-:S04]  /*15860*/  SEL R109, RZ, 0x1, P6 ;  /* 0x00000001ff6d7807 */ /* 0x002fc80003000000 */
[----:B------:R-:W-:Y:S01]  /*15870*/  LOP3.LUT R228, R228, R109, RZ, 0xfc, !PT ;  /* 0x0000006de4e47212 */ /* 0x000fe200078efcff */
[----:B------:R-:W-:-:S04]  /*15880*/  IMAD.WIDE.U32 R108, R194, 0x10, R224 ;  /* 0x00000010c26c7825 */ /* 0x000fc800078e00e0 */
        /* <DEDUP_REMOVED lines=15> */
.L_x_4740:
[----:B------:R-:W-:-:S07]  /*15980*/  MOV R223, R40 ;  /* 0x0000002800df7202 */ /* 0x000fce0000000f00 */
.L_x_4741:
[----:B------:R-:W-:Y:S05]  /*15990*/  BSYNC B1 ;  /* 0x0000000000017941 */ /* 0x000fea0003800000 */
.L_x_4739:
        /* <DEDUP_REMOVED lines=16> */
.L_x_4745:
[----:B------:R-:W-:Y:S05]  /*15aa0*/  BSYNC B2 ;  /* 0x0000000000027941 */ /* 0x000fea0003800000 */
.L_x_4744:
        /* <DEDUP_REMOVED lines=44> */
.L_x_4743:
[----:B------:R-:W-:Y:S05]  /*15d70*/  BSYNC B1 ;  /* 0x0000000000017941 */ /* 0x000fea0003800000 */
.L_x_4742:
[----:B------:R-:W-:Y:S01]  /*15d80*/  I2FP.F32.U32 R226, R223 ;  /* 0x000000df00e27245 */ /* 0x000fe20000201000 */
[----:B-----5:R-:W-:Y:S01]  /*15d90*/  IMAD.U32 R225, R108, 0x10000, RZ ;  /* 0x000100006ce17824 */ /* 0x020fe200078e00ff */
[----:B------:R-:W-:Y:S01]  /*15da0*/  LOP3.LUT R167, R167, 0xfffffffb, RZ, 0xc0, !PT ;  /* 0xfffffffba7a77812 */ /* 0x000fe200078ec0ff */
[----:B------:R-:W-:Y:S01]  /*15db0*/  BSSY B1, `(.L_x_4746) ;  /* 0x0000017000017945 */ /* 0x000fe20003800000 */
[----:B------:R-:W-:Y:S01]  /*15dc0*/  @P0 SHF.L.U32 R228, R104, 0x10, RZ ;  /* 0x0000001068e40819 */ /* 0x000fe200000006ff */
[----:B------:R-:W-:Y:S01]  /*15dd0*/  FFMA.FTZ R223, R226, R125, 1.1641532182693481445e-10 ;  /* 0x2f000000e2df7423 */ /* 0x000fe2000001007d */
[----:B------:R-:W-:Y:S01]  /*15de0*/  FMUL.FTZ R226, R225, R172 ;  /* 0x000000ace1e27220 */ /* 0x000fe20000410000 */
[----:B------:R-:W-:-:S03]  /*15df0*/  PRMT R234, R108, 0x7632, R234 ;  /* 0x000076326cea7816 */ /* 0x000fc600000000ea */
[----:B------:R-:W-:Y:S01]  /*15e00*/  FSETP.GTU.FTZ.AND P1, PT, R223, R126, PT ;  /* 0x0000007edf00720b */ /* 0x000fe20003f3c000 */
[----:B------:R-:W-:-:S05]  /*15e10*/  FMUL.FTZ R226, R226, R127 ;  /* 0x0000007fe2e27220 */ /* 0x000fca0000410000 */
[----:B------:R-:W-:-:S05]  /*15e20*/  FSEL R226, R226, RZ, !P1 ;  /* 0x000000ffe2e27208 */ /* 0x000fca0004800000 */
[----:B------:R-:W-:Y:S01]  /*15e30*/  FMUL.FTZ R223, R131, R226 ;  /* 0x000000e283df7220 */ /* 0x000fe20000410000 */
[C---:B------:R-:W-:Y:S01]  /*15e40*/  VIADD R226, R224.reuse, 0x1 ;  /* 0x00000001e0e27836 */ /* 0x040fe20000000000 */
        /* <DEDUP_REMOVED lines=12> */
.L_x_4747:
[----:B------:R-:W-:-:S07]  /*15f10*/  IMAD.MOV.U32 R108, RZ, RZ, R40 ;  /* 0x000000ffff6c7224 */ /* 0x000fce00078e0028 */
.L_x_4748:
[----:B------:R-:W-:Y:S05]  /*15f20*/  BSYNC B1 ;  /* 0x0000000000017941 */ /* 0x000fea0003800000 */
.L_x_4746:
        /* <DEDUP_REMOVED lines=16> */
.L_x_4752:
[----:B------:R-:W-:Y:S05]  /*16030*/  BSYNC B2 ;  /* 0x0000000000027941 */ /* 0x000fea0003800000 */
.L_x_4751:
        /* <DEDUP_REMOVED lines=44> */
.L_x_4750:
[----:B------:R-:W-:Y:S05]  /*16300*/  BSYNC B1 ;  /* 0x0000000000017941 */ /* 0x000fea0003800000 */
.L_x_4749:
        /* <DEDUP_REMOVED lines=25> */
.L_x_4754:
[----:B------:R-:W-:-:S07]  /*164a0*/  MOV R108, R40 ;  /* 0x00000028006c7202 */ /* 0x000fce0000000f00 */
.L_x_4755:
[----:B------:R-:W-:Y:S05]  /*164b0*/  BSYNC B1 ;  /* 0x0000000000017941 */ /* 0x000fea0003800000 */
.L_x_4753:
        /* <DEDUP_REMOVED lines=16> */
.L_x_4759:
[----:B------:R-:W-:Y:S05]  /*165c0*/  BSYNC B2 ;  /* 0x0000000000027941 */ /* 0x000fea0003800000 */
.L_x_4758:
        /* <DEDUP_REMOVED lines=44> */
.L_x_4757:
[----:B------:R-:W-:Y:S05]  /*16890*/  BSYNC B1 ;  /* 0x0000000000017941 */ /* 0x000fea0003800000 */
.L_x_4756:
        /* <DEDUP_REMOVED lines=9> */
[----:B------:R-:W-:-:S04]  /*16930*/  FSETP.GTU.FTZ.AND P1, PT, R225, R126, PT ;  /* 0x0000007ee100720b */ /* 0x000fc80003f3c000 */
        /* <DEDUP_REMOVED lines=13> */
.L_x_4761:
[----:B------:R-:W-:-:S07]  /*16a10*/  IMAD.MOV.U32 R234, RZ, RZ, R40 ;  /* 0x000000ffffea7224 */ /* 0x000fce00078e0028 */
.L_x_4762:
[----:B------:R-:W-:Y:S05]  /*16a20*/  BSYNC B1 ;  /* 0x0000000000017941 */ /* 0x000fea0003800000 */
.L_x_4760:
        /* <DEDUP_REMOVED lines=16> */
.L_x_4766:
[----:B------:R-:W-:Y:S05]  /*16b30*/  BSYNC B2 ;  /* 0x0000000000027941 */ /* 0x000fea0003800000 */
.L_x_4765:
        /* <DEDUP_REMOVED lines=44> */
.L_x_4764:
[----:B------:R-:W-:Y:S05]  /*16e00*/  BSYNC B1 ;  /* 0x0000000000017941 */ /* 0x000fea0003800000 */
.L_x_4763:
[----:B------:R-:W-:Y:S01]  /*16e10*/  I2FP.F32.U32 R108, R234 ;  /* 0x000000ea006c7245 */ /* 0x000fe20000201000 */
[----:B------:R-:W-:Y:S01]  /*16e20*/  BSSY B1, `(.L_x_4767) ;  /* 0x0000017000017945 */ /* 0x000fe20003800000 */
[----:B------:R-:W-:Y:S02]  /*16e30*/  SHF.L.U32 R235, R235, 0x10, RZ ;  /* 0x00000010ebeb7819 */ /* 0x000fe400000006ff */
[C---:B------:R-:W-:Y:S01]  /*16e40*/  ISETP.NE.AND P3, PT, R229.reuse, 0x1, PT ;  /* 0x00000001e500780c */ /* 0x040fe20003f65270 */
[----:B------:R-:W-:Y:S01]  /*16e50*/  FFMA.FTZ R109, R108, R125, 1.1641532182693481445e-10 ;  /* 0x2f0000006c6d7423 */ /* 0x000fe2000001007d */
[----:B------:R-:W-:Y:S01]  /*16e60*/  IADD3 R234, R229, 0x1, RZ ;  /* 0x00000001e5ea7810 */ /* 0x000fe20007ffe0ff */
        /* <DEDUP_REMOVED lines=17> */
.L_x_4768:
[----:B------:R-:W-:-:S07]  /*16f80*/  MOV R227, R40 ;  /* 0x0000002800e37202 */ /* 0x000fce0000000f00 */
.L_x_4769:
[----:B------:R-:W-:Y:S05]  /*16f90*/  BSYNC B1 ;  /* 0x0000000000017941 */ /* 0x000fea0003800000 */
.L_x_4767:
        /* <DEDUP_REMOVED lines=16> */
.L_x_4773:
[----:B------:R-:W-:Y:S05]  /*170a0*/  BSYNC B2 ;  /* 0x0000000000027941 */ /* 0x000fea0003800000 */
.L_x_4772:
        /* <DEDUP_REMOVED lines=44> */
.L_x_4771:
[----:B------:R-:W-:Y:S05]  /*17370*/  BSYNC B1 ;  /* 0x0000000000017941 */ /* 0x000fea0003800000 */
.L_x_4770:
        /* <DEDUP_REMOVED lines=23> */
.L_x_4775:
[----:B------:R-:W-:-:S07]  /*174f0*/  IMAD.MOV.U32 R110, RZ, RZ, R40 ;  /* 0x000000ffff6e7224 */ /* 0x000fce00078e0028 */
.L_x_4776:
[----:B------:R-:W-:Y:S05]  /*17500*/  BSYNC B1 ;  /* 0x0000000000017941 */ /* 0x000fea0003800000 */
.L_x_4774:
        /* <DEDUP_REMOVED lines=16> */
.L_x_4780:
[----:B------:R-:W-:Y:S05]  /*17610*/  BSYNC B2 ;  /* 0x0000000000027941 */ /* 0x000fea0003800000 */
.L_x_4779:
        /* <DEDUP_REMOVED lines=44> */
.L_x_4778:
[----:B------:R-:W-:Y:S05]  /*178e0*/  BSYNC B1 ;  /* 0x0000000000017941 */ /* 0x000fea0003800000 */
.L_x_4777:
        /* <DEDUP_REMOVED lines=23> */
.L_x_4782:
[----:B------:R-:W-:-:S07]  /*17a60*/  MOV R110, R40 ;  /* 0x00000028006e7202 */ /* 0x000fce0000000f00 */
.L_x_4783:
[----:B------:R-:W-:Y:S05]  /*17a70*/  BSYNC B1 ;  /* 0x0000000000017941 */ /* 0x000fea0003800000 */
.L_x_4781:
        /* <DEDUP_REMOVED lines=16> */
.L_x_4787:
[----:B------:R-:W-:Y:S05]  /*17b80*/  BSYNC B2 ;  /* 0x0000000000027941 */ /* 0x000fea0003800000 */
.L_x_4786:
        /* <DEDUP_REMOVED lines=44> */
.L_x_4785:
[----:B------:R-:W-:Y:S05]  /*17e50*/  BSYNC B1 ;  /* 0x0000000000017941 */ /* 0x000fea0003800000 */
.L_x_4784:
        /* <DEDUP_REMOVED lines=23> */
.L_x_4789:
[----:B------:R-:W-:-:S07]  /*17fd0*/  IMAD.MOV.U32 R229, RZ, RZ, R40 ;  /* 0x000000ffffe57224 */ /* 0x000fce00078e0028 */
.L_x_4790:
[----:B------:R-:W-:Y:S05]  /*17fe0*/  BSYNC B1 ;  /* 0x0000000000017941 */ /* 0x000fea0003800000 */
.L_x_4788:
        /* <DEDUP_REMOVED lines=18> */
.L_x_4794:
[----:B------:R-:W-:Y:S05]  /*18110*/  BSYNC B2 ;  /* 0x0000000000027941 */ /* 0x000fea0003800000 */
.L_x_4793:
[C---:B------:R-:W-:Y:S01]  /*18120*/  IMAD.HI.U32 R38, R43.reuse, -0x326172a9, RZ ;  /* 0xcd9e8d572b267827 */ /* 0x040fe200078e00ff */
[----:B------:R-:W-:Y:S01]  /*18130*/  LOP3.LUT R40, R40, UR7, R37, 0x96, !PT ;  /* 0x0000000728287c12 */ /* 0x000fe2000f8e9625 */
[----:B------:R-:W-:Y:S02]  /*18140*/  UIADD3 UR8, UR6, -0x61c88647, URZ ;  /* 0x9e3779b906087890 */ /* 0x000fe4000fffe03f */
[----:B------:R-:W-:Y:S01]  /*18150*/  IMAD R133, R43, -0x326172a9, RZ ;  /* 0xcd9e8d572b857824 */ /* 0x000fe200078e02ff */
[----:B------:R-:W-:Y:S01]  /*18160*/  LOP3.LUT R38, R38, UR6, R41, 0x96, !PT ;  /* 0x0000000626267c12 */ /* 0x000fe2000f8e9629 */
[----:B------:R-:W-:-:S04]  /*18170*/  IMAD.WIDE.U32 R108, R40, -0x326172a9, RZ ;  /* 0xcd9e8d57286c7825 */ /* 0x000fc800078e00ff */
[----:B------:R-:W-:Y:S01]  /*18180*/  IMAD R40, R42, -0x2daee0ad, RZ ;  /* 0xd2511f532a287824 */ /* 0x000fe200078e02ff */
[----:B------:R-:W-:Y:S01]  /*18190*/  LOP3.LUT R133, R109, UR8, R133, 0x96, !PT ;  /* 0x000000086d857c12 */ /* 0x000fe2000f8e9685 */
[----:B------:R-:W-:Y:S01]  /*181a0*/  IMAD.WIDE.U32 R110, R38, -0x2daee0ad, RZ ;  /* 0xd2511f53266e7825 */ /* 0x000fe200078e00ff */
[----:B------:R-:W-:-:S03]  /*181b0*/  UIADD3 UR8, UR6, 0x3c6ef372, URZ ;  /* 0x3c6ef37206087890 */ /* 0x000fc6000fffe03f */
[----:B------:R-:W-:Y:S01]  /*181c0*/  IMAD.WIDE.U32 R234, R133, -0x2daee0ad, RZ ;  /* 0xd2511f5385ea7825 */ /* 0x000fe200078e00ff */
[----:B------:R-:W-:-:S03]  /*181d0*/  LOP3.LUT R40, R111, R40, R171, 0x96, !PT ;  /* 0x000000286f287212 */ /* 0x000fc600078e96ab */
        /* <DEDUP_REMOVED lines=34> */
.L_x_4792:
[----:B------:R-:W-:Y:S05]  /*18400*/  BSYNC B1 ;  /* 0x0000000000017941 */ /* 0x000fea0003800000 */
.L_x_4791:
[----:B------:R-:W-:Y:S01]  /*18410*/  FADD.FTZ R109, RZ, R117 ;  /* 0x00000075ff6d7221 */ /* 0x000fe20000010000 */
[----:B------:R-:W-:Y:S01]  /*18420*/  SEL R237, RZ, 0x100, P4 ;  /* 0x00000100ffed7807 */ /* 0x000fe20002000000 */
[----:B------:R-:W-:Y:S01]  /*18430*/  IMAD.WIDE.U32 R232, R194, 0x10, R232 ;  /* 0x00000010c2e87825 */ /* 0x000fe200078e00e8 */
[----:B------:R-:W-:-:S03]  /*18440*/  SEL R108, RZ, 0x10000, P5 ;  /* 0x00010000ff6c7807 */ /* 0x000fc60002800000 */
[----:B------:R-:W-:Y:S01]  /*18450*/  FADD.FTZ R109, R109, R120 ;  /* 0x000000786d6d7221 */ /* 0x000fe20000010000 */
[C---:B------:R-:W-:Y:S01]  /*18460*/  LOP3.LUT P5, RZ, R167.reuse, 0x2, RZ, 0xc0, !PT ;  /* 0x00000002a7ff7812 */ /* 0x040fe200078ac0ff */
[----:B------:R-:W-:Y:S01]  /*18470*/  IMAD.WIDE.U32 R230, R194, 0x8, R230 ;  /* 0x00000008c2e67825 */ /* 0x000fe200078e00e6 */
[----:B------:R-:W-:-:S03]  /*18480*/  LOP3.LUT P6, RZ, R167, 0x4, RZ, 0xc0, !PT ;  /* 0x00000004a7ff7812 */ /* 0x000fc600078cc0ff */
[----:B------:R-:W-:Y:S01]  /*18490*/  FADD.FTZ R110, R109, R118 ;  /* 0x000000766d6e7221 */ /* 0x000fe20000010000 */
[----:B------:R-:W-:-:S03]  /*184a0*/  UMOV UR8, 0xffffffff ;  /* 0xffffffff00087882 */ /* 0x000fc60000000000 */
        /* <DEDUP_REMOVED lines=42> */
[----:B------:R-:W-:Y:S02]  /*18750*/  I2FP.F32.U32 R110, R229 ;  /* 0x000000e5006e7245 */ /* 0x000fe40000201000 */
[----:B------:R-:W-:Y:S01]  /*18760*/  SEL R229, RZ, 0x1, P3 ;  /* 0x00000001ffe57807 */ /* 0x000fe20001800000 */
[----:B------:R-:W-:Y:S02]  /*18770*/  FADD.FTZ R109, R109, R218 ;  /* 0x000000da6d6d7221 */ /* 0x000fe40000010000 */
[----:B------:R-:W-:Y:S02]  /*18780*/  FFMA.FTZ R125, R110, R125, 1.1641532182693481445e-10 ;  /* 0x2f0000006e7d7423 */ /* 0x000fe4000001007d */
[----:B------:R-:W-:Y:S01]  /*18790*/  FADD.FTZ R234, R109, R216 ;  /* 0x000000d86dea7221 */ /* 0x000fe20000010000 */
[----:B------:R-:W-:Y:S02]  /*187a0*/  SHF.L.U32 R109, R236, 0x10, RZ ;  /* 0x00000010ec6d7819 */ /* 0x000fe400000006ff */
[----:B------:R-:W-:Y:S01]  /*187b0*/  FSETP.GTU.FTZ.AND P4, PT, R125, R126, PT ;  /* 0x0000007e7d00720b */ /* 0x000fe20003f9c000 */
[----:B------:R-:W-:Y:S01]  /*187c0*/  FADD.FTZ R111, R234, R217 ;  /* 0x000000d9ea6f7221 */ /* 0x000fe20000010000 */
[----:B------:R-:W-:Y:S01]  /*187d0*/  @P0 PRMT R126, R107, 0x7632, R126 ;  /* 0x000076326b7e0816 */ /* 0x000fe2000000007e */
[----:B------:R-:W-:Y:S01]  /*187e0*/  FMUL.FTZ R172, R109, R172 ;  /* 0x000000ac6dac7220 */ /* 0x000fe20000410000 */
[----:B------:R-:W-:Y:S01]  /*187f0*/  SEL R109, RZ, 0x1000000, P4 ;  /* 0x01000000ff6d7807 */ /* 0x000fe20002000000 */
[----:B------:R-:W-:Y:S01]  /*18800*/  FADD.FTZ R110, R111, R112 ;  /* 0x000000706f6e7221 */ /* 0x000fe20000010000 */
[----:B------:R-:W-:Y:S01]  /*18810*/  SEL R234, RZ, 0x1, P5 ;  /* 0x00000001ffea7807 */ /* 0x000fe20002800000 */
[----:B------:R-:W-:Y:S01]  /*18820*/  FMUL.FTZ R172, R172, R127 ;  /* 0x0000007facac7220 */ /* 0x000fe20000410000 */
[----:B------:R-:W-:Y:S01]  /*18830*/  LOP3.LUT R237, R237, R109, R108, 0xfe, !PT ;  /* 0x0000006deded7212 */ /* 0x000fe200078efe6c */
[----:B------:R-:W-:Y:S01]  /*18840*/  FADD.FTZ R110, R110, R115 ;  /* 0x000000736e6e7221 */ /* 0x000fe20000010000 */
[----:B------:R-:W-:Y:S01]  /*18850*/  SEL R108, RZ, 0x1, P1 ;  /* 0x00000001ff6c7807 */ /* 0x000fe20000800000 */
[----:B------:R-:W-:Y:S01]  /*18860*/  IMAD.WIDE.U32 R234, R234, 0x100, RZ ;  /* 0x00000100eaea7825 */ /* 0x000fe200078e00ff */
[----:B------:R-:W-:-:S03]  /*18870*/  FSEL R125, R172, RZ, !P4 ;  /* 0x000000ffac7d7208 */ /* 0x000fc60006000000 */
[----:B------:R-:W-:Y:S01]  /*18880*/  FADD.FTZ R109, R110, R113 ;  /* 0x000000716e6d7221 */ /* 0x000fe20000010000 */
[----:B------:R-:W-:Y:S02]  /*18890*/  SEL R110, RZ, 0x1, P2 ;  /* 0x00000001ff6e7807 */ /* 0x000fe40001000000 */
[----:B------:R-:W-:Y:S01]  /*188a0*/  ISETP.NE.AND P1, PT, R166, RZ, PT ;  /* 0x000000ffa600720c */ /* 0x000fe20003f25270 */
[----:B------:R-:W-:Y:S01]  /*188b0*/  FADD.FTZ R236, R109, R114 ;  /* 0x000000726dec7221 */ /* 0x000fe20000010000 */
[----:B------:R-:W-:-:S04]  /*188c0*/  IMAD.WIDE.U32 R108, R108, 0x10000, RZ ;  /* 0x000100006c6c7825 */ /* 0x000fc800078e00ff */
[----:B------:R-:W-:Y:S01]  /*188d0*/  FADD.FTZ R127, R236, R219 ;  /* 0x000000dbec7f7221 */ /* 0x000fe20000010000 */
[----:B------:R-:W-:-:S04]  /*188e0*/  IMAD.WIDE.U32 R110, R110, 0x1000000, RZ ;  /* 0x010000006e6e7825 */ /* 0x000fc800078e00ff */
[----:B------:R-:W-:Y:S01]  /*188f0*/  FADD.FTZ R171, R127, R222 ;  /* 0x000000de7fab7221 */ /* 0x000fe20000010000 */
[----:B------:R-:W-:Y:S02]  /*18900*/  @P0 IMAD.U32 R127, R126, 0x10000, RZ ;  /* 0x000100007e7f0824 */ /* 0x000fe400078e00ff */
[----:B------:R-:W-:Y:S01]  /*18910*/  FMUL.FTZ R126, R0, R125 ;  /* 0x0000007d007e7220 */ /* 0x000fe20000410000 */
[----:B------:R-:W-:Y:S01]  /*18920*/  LOP3.LUT R111, R111, R237, R229, 0xfe, !PT ;  /* 0x000000ed6f6f7212 */ /* 0x000fe200078efee5 */
[----:B------:R-:W-:Y:S01]  /*18930*/  FADD.FTZ R172, R171, R220 ;  /* 0x000000dcabac7221 */ /* 0x000fe20000010000 */
[----:B------:R-:W-:Y:S01]  /*18940*/  LOP3.LUT R171, R234, R110, R108, 0xfe, !PT ;  /* 0x0000006eeaab7212 */ /* 0x000fe200078efe6c */
[----:B------:R-:W-:Y:S01]  /*18950*/  @P0 FADD.FTZ R126, R126, R127 ;  /* 0x0000007f7e7e0221 */ /* 0x000fe20000010000 */
[----:B------:R-:W-:Y:S01]  /*18960*/  SEL R234, RZ, 0x1, P6 ;  /* 0x00000001ffea7807 */ /* 0x000fe20003000000 */
        /* <DEDUP_REMOVED lines=8> */
[----:B------:R-:W-:Y:S01]  /*189f0*/  LOP3.LUT R234, R171, R234, RZ, 0xfc, !PT ;  /* 0x000000eaabea7212 */ /* 0x000fe200078efcff */
        /* <DEDUP_REMOVED lines=12> */
[----:B0-----:R-:W-:Y:S02]  /*18ac0*/  FADD.FTZ R111, R110, R109 ;  /* 0x0000006d6e6f7221 */ /* 0x001fe40000010000 */
[----:B------:R-:W0:Y:S03]  /*18ad0*/  LDC R109, c[0x0][0x290] ;  /* 0x0000a400ff6d7b82 */ /* 0x000e260000000800 */
[----:B------:R-:W1:Y:S02]  /*18ae0*/  SHFL.BFLY PT, R108, R111, 0x4, 0x1f ;  /* 0x0c801f006f6c7f89 */ /* 0x000e6400000e0000 */
[----:B-1----:R-:W-:-:S05]  /*18af0*/  FADD.FTZ R127, R111, R108 ;  /* 0x0000006c6f7f7221 */ /* 0x002fca0000010000 */
[----:B------:R-:W1:Y:S02]  /*18b00*/  SHFL.BFLY PT, R108, R127, 0x8, 0x1f ;  /* 0x0d001f007f6c7f89 */ /* 0x000e6400000e0000 */
[----:B-1----:R-:W-:-:S05]  /*18b10*/  FADD.FTZ R171, R127, R108 ;  /* 0x0000006c7fab7221 */ /* 0x002fca0000010000 */
        /* <DEDUP_REMOVED lines=140> */
.L_x_4808:
[----:B------:R-:W-:Y:S01]  /*193e0*/  FMUL.FTZ R108, R125, R125 ;  /* 0x0000007d7d6c7220 */ /* 0x000fe20000410000 */
[----:B------:R-:W-:Y:S01]  /*193f0*/  ISETP.NE.AND P0, PT, RZ, UR11, PT ;  /* 0x0000000bff007c0c */ /* 0x000fe2000bf05270 */
[----:B01----:R-:W-:Y:S01]  /*19400*/  FADD.FTZ R172, R172, R171 ;  /* 0x000000abacac7221 */ /* 0x003fe20000010000 */
[----:B------:R-:W-:Y:S02]  /*19410*/  PRMT R110, R75, 0x7632, R110 ;  /* 0x000076324b6e7816 */ /* 0x000fe4000000006e */
[----:B------:R-:W-:Y:S01]  /*19420*/  FSEL R127, R108, RZ, P0 ;  /* 0x000000ff6c7f7208 */ /* 0x000fe20000000000 */
[----:B------:R-:W-:Y:S01]  /*19430*/  FFMA.FTZ R108, R172, R109, UR14 ;  /* 0x0000000eac6c7e23 */ /* 0x000fe2000801006d */
[----:B------:R-:W-:Y:S01]  /*19440*/  FSEL R111, R125, RZ, !P0 ;  /* 0x000000ff7d6f7208 */ /* 0x000fe20004000000 */
[----:B------:R-:W-:Y:S01]  /*19450*/  IMAD.U32 R110, R110, 0x10000, RZ ;  /* 0x000100006e6e7824 */ /* 0x000fe200078e00ff */
[----:B------:R-:W-:Y:S01]  /*19460*/  SHF.L.U32 R109, R75, 0x10, RZ ;  /* 0x000000104b6d7819 */ /* 0x000fe200000006ff */
[----:B------:R-:W-:Y:S01]  /*19470*/  FADD.FTZ R108, R108, R127 ;  /* 0x0000007f6c6c7221 */ /* 0x000fe20000010000 */
[----:B------:R-:W-:-:S02]  /*19480*/  IMAD.U32 R127, R69, 0x10000, RZ ;  /* 0x00010000457f7824 */ /* 0x000fc400078e00ff */
[C---:B------:R-:W-:Y:S01]  /*19490*/  FADD.FTZ R122, -R111.reuse, R122 ;  /* 0x0000007a6f7a7221 */ /* 0x040fe20000010100 */
[C---:B------:R-:W-:Y:S01]  /*194a0*/  FADD.FTZ R123, -R111.reuse, R123 ;  /* 0x0000007b6f7b7221 */ /* 0x040fe20000010100 */
[----:B------:R-:W0:Y:S01]  /*194b0*/  MUFU.RSQ R171, R108 ;  /* 0x0000006c00ab7308 */ /* 0x000e220000001400 */
        /* <DEDUP_REMOVED lines=16> */
[C---:B0-----:R-:W-:Y:S01]  /*195c0*/  FMUL.FTZ R113, R171.reuse, R122 ;  /* 0x0000007aab717220 */ /* 0x041fe20000410000 */
        /* <DEDUP_REMOVED lines=47> */
[----:B------:R-:W-:Y:S01]  /*198c0*/  PRMT R111, R74, 0x7632, R111 ;  /* 0x000076324a6f7816 */ /* 0x000fe2000000006f */
[----:B------:R-:W-:Y:S01]  /*198d0*/  FFMA.FTZ R110, R122, R110, R33 ;  /* 0x0000006e7a6e7223 */ /* 0x000fe20000010021 */
[----:B------:R-:W-:Y:S01]  /*198e0*/  SHF.L.U32 R115, R74, 0x10, RZ ;  /* 0x000000104a737819 */ /* 0x000fe200000006ff */
[----:B------:R-:W-:Y:S01]  /*198f0*/  FMUL.FTZ R122, R171, R119 ;  /* 0x00000077ab7a7220 */ /* 0x000fe20000410000 */
[----:B------:R-:W-:Y:S01]  /*19900*/  FFMA.FTZ R109, R113, R109, R162 ;  /* 0x0000006d716d7223 */ /* 0x000fe200000100a2 */
[----:B------:R-:W-:Y:S01]  /*19910*/  IMAD.U32 R123, R111, 0x10000, RZ ;  /* 0x000100006f7b7824 */ /* 0x000fe200078e00ff */
        /* <DEDUP_REMOVED lines=8> */
[----:B------:R-:W-:Y:S01]  /*199a0*/  IMAD.U32 R119, R72, 0x10000, RZ ;  /* 0x0001000048777824 */ /* 0x000fe200078e00ff */
[----:B------:R-:W-:Y:S01]  /*199b0*/  SHF.L.U32 R123, R122, 0x10, RZ ;  /* 0x000000107a7b7819 */ /* 0x000fe200000006ff */
[C---:B------:R-:W-:Y:S01]  /*199c0*/  FMUL.FTZ R122, R171.reuse, R121 ;  /* 0x00000079ab7a7220 */ /* 0x040fe20000410000 */
[----:B------:R-:W-:Y:S01]  /*199d0*/  FMUL.FTZ R124, R171, R117 ;  /* 0x00000075ab7c7220 */ /* 0x000fe20000410000 */
[----:B------:R-:W-:-:S02]  /*199e0*/  IMAD.U32 R121, R111, 0x10000, RZ ;  /* 0x000100006f797824 */ /* 0x000fc400078e00ff */
[----:B------:R-:W-:Y:S01]  /*199f0*/  FMUL.FTZ R111, R171, R120 ;  /* 0x00000078ab6f7220 */ /* 0x000fe20000410000 */
[----:B------:R-:W-:Y:S01]  /*19a00*/  FFMA.FTZ R122, R122, R123, R35 ;  /* 0x0000007b7a7a7223 */ /* 0x000fe20000010023 */
[----:B------:R-:W-:Y:S01]  /*19a10*/  PRMT R123, R71, 0x7632, R123 ;  /* 0x00007632477b7816 */ /* 0x000fe2000000007b */
[----:B------:R-:W-:Y:S01]  /*19a20*/  FFMA.FTZ R117, R124, R119, R165 ;  /* 0x000000777c757223 */ /* 0x000fe200000100a5 */
[----:B------:R-:W-:Y:S01]  /*19a30*/  FFMA.FTZ R120, R111, R121, R36 ;  /* 0x000000796f787223 */ /* 0x000fe20000010024 */
[----:B------:R-:W-:Y:S01]  /*19a40*/  SHF.L.U32 R111, R71, 0x10, RZ ;  /* 0x00000010476f7819 */ /* 0x000fe200000006ff */
[----:B------:R-:W-:Y:S01]  /*19a50*/  FMUL.FTZ R124, R171, R183 ;  /* 0x000000b7ab7c7220 */ /* 0x000fe20000410000 */
[----:B------:R-:W-:Y:S02]  /*19a60*/  IMAD.U32 R123, R123, 0x10000, RZ ;  /* 0x000100007b7b7824 */ /* 0x000fe400078e00ff */
[C---:B------:R-:W-:Y:S01]  /*19a70*/  FMUL.FTZ R119, R171.reuse, R180 ;  /* 0x000000b4ab777220 */ /* 0x040fe20000410000 */
[----:B------:R-:W-:Y:S01]  /*19a80*/  SHF.L.U32 R121, R70, 0x10, RZ ;  /* 0x0000001046797819 */ /* 0x000fe200000006ff */
[----:B------:R-:W-:Y:S01]  /*19a90*/  FMUL.FTZ R180, R171, R177 ;  /* 0x000000b1abb47220 */ /* 0x000fe20000410000 */
[----:B------:R-:W-:Y:S01]  /*19aa0*/  FFMA.FTZ R124, R124, R123, R29 ;  /* 0x0000007b7c7c7223 */ /* 0x000fe2000001001d */
[----:B------:R-:W-:Y:S01]  /*19ab0*/  FFMA.FTZ R119, R119, R111, R158 ;  /* 0x0000006f77777223 */ /* 0x000fe2000001009e */
[----:B------:R-:W-:Y:S01]  /*19ac0*/  PRMT R123, R70, 0x7632, R123 ;  /* 0x00007632467b7816 */ /* 0x000fe2000000007b */
[----:B------:R-:W-:Y:S01]  /*19ad0*/  FFMA.FTZ R121, R180, R121, R159 ;  /* 0x00000079b4797223 */ /* 0x000fe2000001009f */
[----:B------:R-:W-:Y:S01]  /*19ae0*/  PRMT R111, R69, 0x7632, R111 ;  /* 0x00007632456f7816 */ /* 0x000fe2000000006f */
[----:B------:R-:W-:Y:S01]  /*19af0*/  FMUL.FTZ R183, R171, R182 ;  /* 0x000000b6abb77220 */ /* 0x000fe20000410000 */
[----:B------:R-:W-:Y:S01]  /*19b00*/  SHF.L.U32 R180, R123, 0x10, RZ ;  /* 0x000000107bb47819 */ /* 0x000fe200000006ff */
[C---:B------:R-:W-:Y:S01]  /*19b10*/  FMUL.FTZ R123, R171.reuse, R176 ;  /* 0x000000b0ab7b7220 */ /* 0x040fe20000410000 */
[----:B------:R-:W-:Y:S01]  /*19b20*/  FMUL.FTZ R182, R171, R179 ;  /* 0x000000b3abb67220 */ /* 0x000fe20000410000 */
[----:B------:R-:W-:Y:S01]  /*19b30*/  IMAD.U32 R177, R111, 0x10000, RZ ;  /* 0x000100006fb17824 */ /* 0x000fe200078e00ff */
[----:B------:R-:W-:Y:S01]  /*19b40*/  PRMT R111, R68, 0x7632, R111 ;  /* 0x00007632446f7816 */ /* 0x000fe2000000006f */
[----:B------:R-:W-:Y:S01]  /*19b50*/  FFMA.FTZ R176, R123, R127, R160 ;  /* 0x0000007f7bb07223 */ /* 0x000fe200000100a0 */
[----:B------:R-:W-:Y:S01]  /*19b60*/  PRMT R179, R67, 0x7632, R179 ;  /* 0x0000763243b37816 */ /* 0x000fe200000000b3 */
[----:B------:R-:W-:Y:S01]  /*19b70*/  FFMA.FTZ R123, R182, R177, R31 ;  /* 0x000000b1b67b7223 */ /* 0x000fe2000001001f */
[----:B------:R-:W-:Y:S01]  /*19b80*/  FMUL.FTZ R182, R171, R175 ;  /* 0x000000afabb67220 */ /* 0x000fe20000410000 */
[----:B------:R-:W-:-:S02]  /*19b90*/  IMAD.U32 R111, R111, 0x10000, RZ ;  /* 0x000100006f6f7824 */ /* 0x000fc400078e00ff */
[----:B------:R-:W-:Y:S01]  /*19ba0*/  FMUL.FTZ R175, R171, R178 ;  /* 0x000000b2abaf7220 */ /* 0x000fe20000410000 */
[----:B------:R-:W-:Y:S01]  /*19bb0*/  SHF.L.U32 R127, R68, 0x10, RZ ;  /* 0x00000010447f7819 */ /* 0x000fe200000006ff */
[----:B------:R-:W-:Y:S01]  /*19bc0*/  FFMA.FTZ R180, R183, R180, R30 ;  /* 0x000000b4b7b47223 */ /* 0x000fe2000001001e */
[----:B------:R-:W-:Y:S01]  /*19bd0*/  SHF.L.U32 R183, R179, 0x10, RZ ;  /* 0x00000010b3b77819 */ /* 0x000fe200000006ff */
[----:B------:R-:W-:Y:S01]  /*19be0*/  FFMA.FTZ R175, R175, R111, R32 ;  /* 0x0000006fafaf7223 */ /* 0x000fe20000010020 */
[----:B------:R-:W-:Y:S01]  /*19bf0*/  PRMT R111, R66, 0x7632, R111 ;  /* 0x00007632426f7816 */ /* 0x000fe2000000006f */
[C---:B------:R-:W-:Y:S01]  /*19c00*/  FMUL.FTZ R192, R171.reuse, R192 ;  /* 0x000000c0abc07220 */ /* 0x040fe20000410000 */
[----:B------:R-:W-:Y:S01]  /*19c10*/  FFMA.FTZ R178, R182, R127, R161 ;  /* 0x0000007fb6b27223 */ /* 0x000fe200000100a1 */
[----:B------:R-:W-:Y:S01]  /*19c20*/  FMUL.FTZ R182, R171, R186 ;  /* 0x000000baabb67220 */ /* 0x000fe20000410000 */
[----:B------:R-:W-:Y:S01]  /*19c30*/  SHF.L.U32 R177, R67, 0x10, RZ ;  /* 0x0000001043b17819 */ /* 0x000fe200000006ff */
[----:B------:R-:W-:Y:S01]  /*19c40*/  IMAD.U32 R179, R111, 0x10000, RZ ;  /* 0x000100006fb37824 */ /* 0x000fe200078e00ff */
[----:B------:R-:W-:Y:S01]  /*19c50*/  PRMT R111, R65, 0x7632, R111 ;  /* 0x00007632416f7816 */ /* 0x000fe2000000006f */
[----:B------:R-:W-:Y:S01]  /*19c60*/  FFMA.FTZ R186, R192, R183, R25 ;  /* 0x000000b7c0ba7223 */ /* 0x000fe20000010019 */
[----:B------:R-:W-:Y:S01]  /*19c70*/  FMUL.FTZ R189, R171, R189 ;  /* 0x000000bdabbd7220 */ /* 0x000fe20000410000 */
[----:B------:R-:W-:Y:S01]  /*19c80*/  SHF.L.U32 R183, R65, 0x10, RZ ;  /* 0x0000001041b77819 */ /* 0x000fe200000006ff */
[----:B------:R-:W-:Y:S01]  /*19c90*/  FMUL.FTZ R185, R171, R185 ;  /* 0x000000b9abb97220 */ /* 0x000fe20000410000 */
[----:B------:R-:W-:-:S02]  /*19ca0*/  IMAD.U32 R111, R111, 0x10000, RZ ;  /* 0x000100006f6f7824 */ /* 0x000fc400078e00ff */
[----:B------:R-:W-:Y:S01]  /*19cb0*/  FMUL.FTZ R192, R171, R188 ;  /* 0x000000bcabc07220 */ /* 0x000fe20000410000 */
[----:B------:R-:W-:Y:S01]  /*19cc0*/  FFMA.FTZ R127, R189, R177, R154 ;  /* 0x000000b1bd7f7223 */ /* 0x000fe2000001009a */
[----:B------:R-:W-:Y:S01]  /*19cd0*/  FMUL.FTZ R188, R171, R184 ;  /* 0x000000b8abbc7220 */ /* 0x000fe20000410000 */
[----:B------:R-:W-:Y:S02]  /*19ce0*/  IMAD.U32 R177, R66, 0x10000, RZ ;  /* 0x0001000042b17824 */ /* 0x000fe400078e00ff */
[----:B------:R-:W-:Y:S01]  /*19cf0*/  FFMA.FTZ R184, R185, R183, R156 ;  /* 0x000000b7b9b87223 */ /* 0x000fe2000001009c */
        /* <DEDUP_REMOVED lines=12> */
[----:B------:R-:W-:Y:S01]  /*19dc0*/  FFMA.FTZ R192, R187, R111, R28 ;  /* 0x0000006fbbc07223 */ /* 0x000fe2000001001c */
[----:B------:R-:W-:Y:S01]  /*19dd0*/  PRMT R111, R62, 0x7632, R111 ;  /* 0x000076323e6f7816 */ /* 0x000fe2000000006f */
[----:B------:R-:W-:Y:S02]  /*19de0*/  IMAD.U32 R185, R185, 0x10000, RZ ;  /* 0x00010000b9b97824 */ /* 0x000fe400078e00ff */
[----:B------:R-:W-:Y:S01]  /*19df0*/  FFMA.FTZ R188, R199, R188, R150 ;  /* 0x000000bcc7bc7223 */ /* 0x000fe20000010096 */
[C---:B------:R-:W-:Y:S01]  /*19e00*/  FMUL.FTZ R202, R171.reuse, R202 ;  /* 0x000000caabca7220 */ /* 0x040fe20000410000 */
[----:B------:R-:W-:Y:S01]  /*19e10*/  FMUL.FTZ R187, R171, R195 ;  /* 0x000000c3abbb7220 */ /* 0x000fe20000410000 */
[----:B------:R-:W-:Y:S01]  /*19e20*/  IMAD.U32 R199, R111, 0x10000, RZ ;  /* 0x000100006fc77824 */ /* 0x000fe200078e00ff */
[----:B------:R-:W-:Y:S01]  /*19e30*/  SHF.L.U32 R111, R61, 0x10, RZ ;  /* 0x000000103d6f7819 */ /* 0x000fe200000006ff */
[----:B------:R-:W-:Y:S01]  /*19e40*/  FFMA.FTZ R185, R202, R185, R21 ;  /* 0x000000b9cab97223 */ /* 0x000fe20000010015 */
[----:B------:R-:W-:Y:S01]  /*19e50*/  SHF.L.U32 R189, R62, 0x10, RZ ;  /* 0x000000103ebd7819 */ /* 0x000fe200000006ff */
[C---:B------:R-:W-:Y:S01]  /*19e60*/  FMUL.FTZ R202, R171.reuse, R197 ;  /* 0x000000c5abca7220 */ /* 0x040fe20000410000 */
[----:B------:R-:W-:Y:S01]  /*19e70*/  FMUL.FTZ R191, R171, R200 ;  /* 0x000000c8abbf7220 */ /* 0x000fe20000410000 */
[----:B------:R-:W-:Y:S01]  /*19e80*/  FFMA.FTZ R187, R187, R111, R152 ;  /* 0x0000006fbbbb7223 */ /* 0x000fe20000010098 */
[----:B------:R-:W-:Y:S01]  /*19e90*/  PRMT R195, R61, 0x7632, R195 ;  /* 0x000076323dc37816 */ /* 0x000fe200000000c3 */
[----:B------:R-:W-:Y:S01]  /*19ea0*/  FFMA.FTZ R200, R202, R189, R151 ;  /* 0x000000bdcac87223 */ /* 0x000fe20000010097 */
[C---:B------:R-:W-:Y:S01]  /*19eb0*/  PRMT R111, R60.reuse, 0x7632, R111 ;  /* 0x000076323c6f7816 */ /* 0x040fe2000000006f */
[----:B------:R-:W-:Y:S01]  /*19ec0*/  FFMA.FTZ R189, R191, R199, R22 ;  /* 0x000000c7bfbd7223 */ /* 0x000fe20000010016 */
[----:B------:R-:W-:Y:S01]  /*19ed0*/  SHF.L.U32 R197, R195, 0x10, RZ ;  /* 0x00000010c3c57819 */ /* 0x000fe200000006ff */
[----:B------:R-:W-:-:S02]  /*19ee0*/  IMAD.U32 R191, R60, 0x10000, RZ ;  /* 0x000100003cbf7824 */ /* 0x000fc400078e00ff */
[----:B------:R-:W-:Y:S01]  /*19ef0*/  FMUL.FTZ R202, R171, R193 ;  /* 0x000000c1abca7220 */ /* 0x000fe20000410000 */
[----:B------:R-:W-:Y:S02]  /*19f00*/  IMAD.U32 R195, R111, 0x10000, RZ ;  /* 0x000100006fc37824 */ /* 0x000fe400078e00ff */
[C---:B------:R-:W-:Y:S01]  /*19f10*/  FMUL.FTZ R198, R171.reuse, R198 ;  /* 0x000000c6abc67220 */ /* 0x040fe20000410000 */
[----:B------:R-:W-:Y:S01]  /*19f20*/  FMUL.FTZ R111, R171, R196 ;  /* 0x000000c4ab6f7220 */ /* 0x000fe20000410000 */
[----:B------:R-:W-:Y:S01]  /*19f30*/  PRMT R193, R59, 0x7632, R193 ;  /* 0x000076323bc17816 */ /* 0x000fe200000000c1 */
[----:B------:R-:W-:Y:S01]  /*19f40*/  FFMA.FTZ R196, R202, R191, R153 ;  /* 0x000000bfcac47223 */ /* 0x000fe20000010099 */
[----:B------:R-:W-:Y:S01]  /*19f50*/  FFMA.FTZ R198, R198, R197, R23 ;  /* 0x000000c5c6c67223 */ /* 0x000fe20000010017 */
[----:B------:R-:W-:Y:S01]  /*19f60*/  FFMA.FTZ R191, R111, R195, R24 ;  /* 0x000000c36fbf7223 */ /* 0x000fe20000010018 */
[----:B------:R-:W-:Y:S01]  /*19f70*/  SHF.L.U32 R111, R59, 0x10, RZ ;  /* 0x000000103b6f7819 */ /* 0x000fe200000006ff */
[----:B------:R-:W-:-:S02]  /*19f80*/  IMAD.U32 R197, R193, 0x10000, RZ ;  /* 0x00010000c1c57824 */ /* 0x000fc400078e00ff */
[C---:B------:R-:W-:Y:S01]  /*19f90*/  FMUL.FTZ R202, R171.reuse, R209 ;  /* 0x000000d1abca7220 */ /* 0x040fe20000410000 */
[C---:B------:R-:W-:Y:S01]  /*19fa0*/  FMUL.FTZ R195, R171.reuse, R208 ;  /* 0x000000d0abc37220 */ /* 0x040fe20000410000 */
[----:B------:R-:W-:Y:S01]  /*19fb0*/  SHF.L.U32 R193, R58, 0x10, RZ ;  /* 0x000000103ac17819 */ /* 0x000fe200000006ff */
[----:B------:R-:W-:Y:S01]  /*19fc0*/  FMUL.FTZ R208, R171, R205 ;  /* 0x000000cdabd07220 */ /* 0x000fe20000410000 */
[----:B------:R-:W-:Y:S01]  /*19fd0*/  FFMA.FTZ R202, R202, R197, R17 ;  /* 0x000000c5caca7223 */ /* 0x000fe20000010011 */
[----:B------:R-:W-:Y:S01]  /*19fe0*/  FFMA.FTZ R195, R195, R111, R146 ;  /* 0x0000006fc3c37223 */ /* 0x000fe20000010092 */
[----:B------:R-:W-:Y:S01]  /*19ff0*/  PRMT R197, R58, 0x7632, R197 ;  /* 0x000076323ac57816 */ /* 0x000fe200000000c5 */
        /* <DEDUP_REMOVED lines=8> */
[----:B------:R-:W-:Y:S01]  /*1a080*/  PRMT R111, R56, 0x7632, R111 ;  /* 0x00007632386f7816 */ /* 0x000fe2000000006f */
[----:B------:R-:W-:Y:S01]  /*1a090*/  FFMA.FTZ R204, R197, R199, R148 ;  /* 0x000000c7c5cc7223 */ /* 0x000fe20000010094 */
[----:B------:R-:W-:Y:S01]  /*1a0a0*/  FFMA.FTZ R208, R209, R208, R18 ;  /* 0x000000d0d1d07223 */ /* 0x000fe20000010012 */
[----:B------:R-:W-:Y:S01]  /*1a0b0*/  FFMA.FTZ R197, R210, R205, R19 ;  /* 0x000000cdd2c57223 */ /* 0x000fe20000010013 */
[----:B------:R-:W-:Y:S01]  /*1a0c0*/  FMUL.FTZ R210, R171, R203 ;  /* 0x000000cbabd27220 */ /* 0x000fe20000410000 */
[----:B------:R-:W-:Y:S02]  /*1a0d0*/  IMAD.U32 R111, R111, 0x10000, RZ ;  /* 0x000100006f6f7824 */ /* 0x000fe400078e00ff */
[C---:B------:R-:W-:Y:S01]  /*1a0e0*/  FMUL.FTZ R203, R171.reuse, R206 ;  /* 0x000000ceabcb7220 */ /* 0x040fe20000410000 */
[----:B------:R-:W-:Y:S01]  /*1a0f0*/  SHF.L.U32 R199, R56, 0x10, RZ ;  /* 0x0000001038c77819 */ /* 0x000fe200000006ff */
[----:B------:R-:W-:Y:S01]  /*1a100*/  FMUL.FTZ R205, R171, R216 ;  /* 0x000000d8abcd7220 */ /* 0x000fe20000410000 */
[----:B------:R-:W-:Y:S01]  /*1a110*/  SHF.L.U32 R209, R55, 0x10, RZ ;  /* 0x0000001037d17819 */ /* 0x000fe200000006ff */
[----:B------:R-:W-:Y:S01]  /*1a120*/  FFMA.FTZ R203, R203, R111, R20 ;  /* 0x0000006fcbcb7223 */ /* 0x000fe20000010014 */
[----:B------:R-:W-:Y:S01]  /*1a130*/  PRMT R207, R55, 0x7632, R207 ;  /* 0x0000763237cf7816 */ /* 0x000fe200000000cf */
[----:B------:R-:W-:Y:S01]  /*1a140*/  FFMA.FTZ R206, R210, R199, R149 ;  /* 0x000000c7d2ce7223 */ /* 0x000fe20000010095 */
[C---:B------:R-:W-:Y:S01]  /*1a150*/  PRMT R111, R54.reuse, 0x7632, R111 ;  /* 0x00007632366f7816 */ /* 0x040fe2000000006f */
[----:B------:R-:W-:Y:S01]  /*1a160*/  FFMA.FTZ R199, R205, R209, R142 ;  /* 0x000000d1cdc77223 */ /* 0x000fe2000001008e */
[----:B------:R-:W-:Y:S01]  /*1a170*/  SHF.L.U32 R209, R207, 0x10, RZ ;  /* 0x00000010cfd17819 */ /* 0x000fe200000006ff */
[C---:B------:R-:W-:Y:S01]  /*1a180*/  FMUL.FTZ R207, R171.reuse, R218 ;  /* 0x000000daabcf7220 */ /* 0x040fe20000410000 */
[----:B------:R-:W-:Y:S01]  /*1a190*/  FMUL.FTZ R230, R171, R230 ;  /* 0x000000e6abe67220 */ /* 0x000fe20000410000 */
[----:B------:R-:W-:Y:S01]  /*1a1a0*/  IMAD.U32 R205, R111, 0x10000, RZ ;  /* 0x000100006fcd7824 */ /* 0x000fe200078e00ff */
[----:B------:R-:W-:Y:S01]  /*1a1b0*/  PRMT R111, R53, 0x7632, R111 ;  /* 0x00007632356f7816 */ /* 0x000fe2000000006f */
[----:B------:R-:W-:-:S02]  /*1a1c0*/  IMAD.U32 R216, R54, 0x10000, RZ ;  /* 0x0001000036d87824 */ /* 0x000fc400078e00ff */
[----:B------:R-:W-:Y:S01]  /*1a1d0*/  FMUL.FTZ R172, R171, R172 ;  /* 0x000000acabac7220 */ /* 0x000fe20000410000 */
[----:B------:R-:W-:Y:S01]  /*1a1e0*/  FFMA.FTZ R207, R207, R205, R14 ;  /* 0x000000cdcfcf7223 */ /* 0x000fe2000001000e */
[----:B------:R-:W-:Y:S01]  /*1a1f0*/  SHF.L.U32 R210, R53, 0x10, RZ ;  /* 0x0000001035d27819 */ /* 0x000fe200000006ff */
[----:B------:R-:W-:Y:S01]  /*1a200*/  FMUL.FTZ R205, R171, R213 ;  /* 0x000000d5abcd7220 */ /* 0x000fe20000410000 */
[----:B------:R-:W-:Y:S02]  /*1a210*/  IMAD.U32 R111, R111, 0x10000, RZ ;  /* 0x000100006f6f7824 */ /* 0x000fe400078e00ff */
[C---:B------:R-:W-:Y:S01]  /*1a220*/  FMUL.FTZ R214, R171.reuse, R214 ;  /* 0x000000d6abd67220 */ /* 0x040fe20000410000 */
[----:B------:R-:W-:Y:S01]  /*1a230*/  FFMA.FTZ R218, R230, R209, R13 ;  /* 0x000000d1e6da7223 */ /* 0x000fe2000001000d */
[----:B------:R-:W-:Y:S01]  /*1a240*/  FFMA.FTZ R216, R172, R216, R143 ;  /* 0x000000d8acd87223 */ /* 0x000fe2000001008f */
        /* <DEDUP_REMOVED lines=9> */
[----:B------:R-:W-:-:S02]  /*1a2e0*/  IMAD.U32 R213, R51, 0x10000, RZ ;  /* 0x0001000033d57824 */ /* 0x000fc400078e00ff */
[----:B------:R-:W-:Y:S01]  /*1a2f0*/  FMUL.FTZ R238, R171, R238 ;  /* 0x000000eeabee7220 */ /* 0x000fe20000410000 */
[----:B------:R-:W-:Y:S02]  /*1a300*/  IMAD.U32 R214, R209, 0x10000, RZ ;  /* 0x00010000d1d67824 */ /* 0x000fe400078e00ff */
[----:B------:R-:W-:Y:S01]  /*1a310*/  FMUL.FTZ R209, R171, R220 ;  /* 0x000000dcabd17220 */ /* 0x000fe20000410000 */
[----:B------:R-:W-:Y:S01]  /*1a320*/  FFMA.FTZ R211, R211, R111, R16 ;  /* 0x0000006fd3d37223 */ /* 0x000fe20000010010 */
[----:B------:R-:W-:Y:S01]  /*1a330*/  PRMT R111, R50, 0x7632, R111 ;  /* 0x00007632326f7816 */ /* 0x000fe2000000006f */
[----:B------:R-:W-:Y:S01]  /*1a340*/  FMUL.FTZ R217, R171, R222 ;  /* 0x000000deabd97220 */ /* 0x000fe20000410000 */
[----:B------:R-:W-:Y:S01]  /*1a350*/  FFMA.FTZ R212, R209, R213, R138 ;  /* 0x000000d5d1d47223 */ /* 0x000fe2000001008a */
[----:B------:R-:W-:Y:S01]  /*1a360*/  FFMA.FTZ R209, R238, R214, R9 ;  /* 0x000000d6eed17223 */ /* 0x000fe20000010009 */
[----:B------:R-:W-:Y:S01]  /*1a370*/  FMUL.FTZ R213, R171, R234 ;  /* 0x000000eaabd57220 */ /* 0x000fe20000410000 */
[----:B------:R-:W-:Y:S01]  /*1a380*/  IMAD.U32 R214, R111, 0x10000, RZ ;  /* 0x000100006fd67824 */ /* 0x000fe200078e00ff */
[----:B------:R-:W-:Y:S01]  /*1a390*/  SHF.L.U32 R111, R49, 0x10, RZ ;  /* 0x00000010316f7819 */ /* 0x000fe200000006ff */
[C---:B------:R-:W-:Y:S01]  /*1a3a0*/  FMUL.FTZ R219, R171.reuse, R174 ;  /* 0x000000aeabdb7220 */ /* 0x040fe20000410000 */
[----:B------:R-:W-:Y:S01]  /*1a3b0*/  FMUL.FTZ R174, R171, R242 ;  /* 0x000000f2abae7220 */ /* 0x000fe20000410000 */
        /* <DEDUP_REMOVED lines=10> */
[----:B------:R-:W-:Y:S01]  /*1a460*/  SHF.L.U32 R230, R47, 0x10, RZ ;  /* 0x000000102fe67819 */ /* 0x000fe200000006ff */
[----:B------:R-:W-:Y:S01]  /*1a470*/  FFMA.FTZ R220, R112, R220, R141 ;  /* 0x000000dc70dc7223 */ /* 0x000fe2000001008d */
[----:B------:R-:W-:Y:S01]  /*1a480*/  FFMA.FTZ R217, R217, R111, R12 ;  /* 0x0000006fd9d97223 */ /* 0x000fe2000001000c */
[----:B------:R-:W-:Y:S01]  /*1a490*/  SHF.L.U32 R111, R46, 0x10, RZ ;  /* 0x000000102e6f7819 */ /* 0x000fe200000006ff */
[----:B------:R-:W-:Y:S02]  /*1a4a0*/  IMAD.U32 R112, R45, 0x10000, RZ ;  /* 0x000100002d707824 */ /* 0x000fe400078e00ff */
[----:B------:R-:W-:Y:S01]  /*1a4b0*/  FFMA.FTZ R222, R114, R222, R11 ;  /* 0x000000de72de7223 */ /* 0x000fe2000001000b */
[----:B------:R-:W-:Y:S01]  /*1a4c0*/  PRMT R114, R47, 0x7632, R114 ;  /* 0x000076322f727816 */ /* 0x000fe20000000072 */
[----:B------:R-:W-:Y:S01]  /*1a4d0*/  FMUL.FTZ R126, R171, R126 ;  /* 0x0000007eab7e7220 */ /* 0x000fe20000410000 */
[----:B------:R-:W-:Y:S01]  /*1a4e0*/  FFMA.FTZ R174, R174, R111, R135 ;  /* 0x0000006faeae7223 */ /* 0x000fe20000010087 */
[----:B------:R-:W-:Y:S01]  /*1a4f0*/  PRMT R111, R45, 0x7632, R111 ;  /* 0x000076322d6f7816 */ /* 0x000fe2000000006f */
[----:B------:R-:W0:Y:S01]  /*1a500*/  @!P1 LDC.64 R234, c[0x0][0x250] ;  /* 0x00009400ffea9b82 */ /* 0x000e220000000a00 */
[----:B------:R-:W-:-:S02]  /*1a510*/  IMAD.U32 R114, R114, 0x10000, RZ ;  /* 0x0001000072727824 */ /* 0x000fc400078e00ff */
[----:B------:R-:W-:Y:S01]  /*1a520*/  FFMA.FTZ R230, R219, R230, R134 ;  /* 0x000000e6dbe67223 */ /* 0x000fe20000010086 */
[----:B------:R-:W-:Y:S01]  /*1a530*/  SHF.L.U32 R223, R111, 0x10, RZ ;  /* 0x000000106fdf7819 */ /* 0x000fe200000006ff */
[C---:B------:R-:W-:Y:S01]  /*1a540*/  FMUL.FTZ R111, R171.reuse, R108 ;  /* 0x0000006cab6f7220 */ /* 0x040fe20000410000 */
[----:B------:R-:W-:Y:S01]  /*1a550*/  FMUL.FTZ R108, R171, R226 ;  /* 0x000000e2ab6c7220 */ /* 0x000fe20000410000 */
[----:B------:R-:W-:Y:S01]  /*1a560*/  FFMA.FTZ R219, R126, R114, R5 ;  /* 0x000000727edb7223 */ /* 0x000fe20000010005 */
[----:B------:R-:W-:Y:S01]  /*1a570*/  PRMT R114, R46, 0x7632, R114 ;  /* 0x000076322e727816 */ /* 0x000fe20000000072 */
[----:B------:R-:W-:Y:S01]  /*1a580*/  FFMA.FTZ R226, R111, R112, R136 ;  /* 0x000000706fe27223 */ /* 0x000fe20000010088 */
[----:B------:R-:W-:Y:S01]  /*1a590*/  F2FP.BF16.F32.PACK_AB R111, R110, R109 ;  /* 0x0000006d6e6f723e */ /* 0x000fe200000010ff */
[----:B------:R-:W1:Y:S01]  /*1a5a0*/  @!P1 LDC.64 R232, c[0x0][0x258] ;  /* 0x00009600ffe89b82 */ /* 0x000e620000000a00 */
[----:B------:R-:W-:Y:S01]  /*1a5b0*/  F2FP.BF16.F32.PACK_AB R109, R122, R113 ;  /* 0x000000717a6d723e */ /* 0x000fe200000010ff */
[----:B------:R-:W-:Y:S01]  /*1a5c0*/  FFMA.FTZ R223, R108, R223, R7 ;  /* 0x000000df6cdf7223 */ /* 0x000fe20000010007 */
[----:B------:R-:W-:Y:S01]  /*1a5d0*/  PRMT R108, R44, 0x7632, R108 ;  /* 0x000076322c6c7816 */ /* 0x000fe2000000006c */
[----:B------:R-:W-:-:S02]  /*1a5e0*/  IMAD.U32 R114, R114, 0x10000, RZ ;  /* 0x0001000072727824 */ /* 0x000fc400078e00ff */
[----:B------:R-:W-:Y:S01]  /*1a5f0*/  FMUL.FTZ R225, R171, R228 ;  /* 0x000000e4abe17220 */ /* 0x000fe20000410000 */
[----:B------:R-:W-:Y:S01]  /*1a600*/  F2FP.BF16.F32.PACK_AB R110, R115, R118 ;  /* 0x00000076736e723e */ /* 0x000fe200000010ff */
[----:B------:R-:W-:Y:S01]  /*1a610*/  FMUL.FTZ R227, R171, R224 ;  /* 0x000000e0abe37220 */ /* 0x000fe20000410000 */
[----:B------:R-:W2:Y:S01]  /*1a620*/  LDC.64 R112, c[0x0][0x2b8] ;  /* 0x0000ae00ff707b82 */ /* 0x000ea20000000a00 */
[----:B------:R-:W-:Y:S01]  /*1a630*/  FFMA.FTZ R225, R225, R114, R6 ;  /* 0x00000072e1e17223 */ /* 0x000fe20000010006 */
[----:B------:R-:W-:Y:S01]  /*1a640*/  IMAD.U32 R118, R108, 0x10000, RZ ;  /* 0x000100006c767824 */ /* 0x000fe200078e00ff */
[----:B------:R-:W-:Y:S01]  /*1a650*/  LEA R114, P0, R116, UR16, 0x4 ;  /* 0x0000001074727c11 */ /* 0x000fe2000f8020ff */
[----:B------:R-:W-:Y:S01]  /*1a660*/  FMUL.FTZ R236, R171, R236 ;  /* 0x000000ecabec7220 */ /* 0x000fe20000410000 */
[----:B------:R-:W-:Y:S01]  /*1a670*/  F2FP.BF16.F32.PACK_AB R108, R120, R117 ;  /* 0x00000075786c723e */ /* 0x000fe200000010ff */
[----:B------:R-:W-:Y:S01]  /*1a680*/  FFMA.FTZ R224, R227, R118, R8 ;  /* 0x00000076e3e07223 */ /* 0x000fe20000010008 */
[----:B------:R-:W-:Y:S01]  /*1a690*/  LEA.HI.X R115, R116, UR17, RZ, 0x4, P0 ;  /* 0x0000001174737c11 */ /* 0x000fe200080f24ff */
[----:B0-----:R-:W-:Y:S01]  /*1a6a0*/  @!P1 IMAD.WIDE R234, R39, 0x4, R234 ;  /* 0x0000000427ea9825 */ /* 0x001fe200078e02ea */
[----:B------:R-:W-:-:S03]  /*1a6b0*/  F2FP.BF16.F32.PACK_AB R118, R180, R121 ;  /* 0x00000079b476723e */ /* 0x000fc600000010ff */
[----:B------:R-:W-:Y:S01]  /*1a6c0*/  FMUL.FTZ R240, R171, R240 ;  /* 0x000000f0abf07220 */ /* 0x000fe20000410000 */
[----:B------:R-:W-:Y:S02]  /*1a6d0*/  F2FP.BF16.F32.PACK_AB R116, R175, R178 ;  /* 0x000000b2af74723e */ /* 0x000fe400000010ff */
[----:B------:R-:W-:Y:S01]  /*1a6e0*/  F2FP.BF16.F32.PACK_AB R122, R177, R182 ;  /* 0x000000b6b17a723e */ /* 0x000fe200000010ff */
[----:B------:R0:W-:Y:S01]  /*1a6f0*/  @!P1 STG.E desc[UR4][R234.64], R125 ;  /* 0x0000007dea009986 */ /* 0x0001e2000c101904 */
[----:B------:R-:W-:Y:S01]  /*1a700*/  F2FP.BF16.F32.PACK_AB R121, R183, R184 ;  /* 0x000000b8b779723e */ /* 0x000fe200000010ff */
[----:B-1----:R-:W-:Y:S01]  /*1a710*/  @!P1 IMAD.WIDE R232, R39, 0x4, R232 ;  /* 0x0000000427e89825 */ /* 0x002fe200078e02e8 */
[----:B------:R-:W-:Y:S02]  /*1a720*/  F2FP.BF16.F32.PACK_AB R120, R192, R179 ;  /* 0x000000b3c078723e */ /* 0x000fe400000010ff */
[----:B------:R-:W-:Y:S02]  /*1a730*/  F2FP.BF16.F32.PACK_AB R117, R123, R176 ;  /* 0x000000b07b75723e */ /* 0x000fe400000010ff */
[----:B------:R-:W-:Y:S01]  /*1a740*/  F2FP.BF16.F32.PACK_AB R119, R124, R119 ;  /* 0x000000777c77723e */ /* 0x000fe200000010ff */
[----:B------:R1:W-:Y:S01]  /*1a750*/  @!P1 STG.E desc[UR4][R232.64], R171 ;  /* 0x000000abe8009986 */ /* 0x0003e2000c101904 */
[----:B------:R-:W-:Y:S01]  /*1a760*/  F2FP.BF16.F32.PACK_AB R123, R186, R127 ;  /* 0x0000007fba7b723e */ /* 0x000fe200000010ff */
[--C-:B--2---:R-:W-:Y:S01]  /*1a770*/  IMAD.WIDE.U32 R178, R168, 0x10, R112.reuse ;  /* 0x00000010a8b27825 */ /* 0x104fe200078e0070 */
[----:B------:R-:W-:Y:S01]  /*1a780*/  SHF.L.U32 R215, R50, 0x10, RZ ;  /* 0x0000001032d77819 */ /* 0x000fe200000006ff */
[----:B------:R2:W-:Y:S01]  /*1a790*/  STG.E.128 desc[UR4][R114.64], R108 ;  /* 0x0000006c72007986 */ /* 0x0005e2000c101d04 */
[----:B------:R-:W-:Y:S01]  /*1a7a0*/  F2FP.BF16.F32.PACK_AB R127, R185, R188 ;  /* 0x000000bcb97f723e */ /* 0x000fe200000010ff */
[--C-:B------:R-:W-:Y:S01]  /*1a7b0*/  IMAD.WIDE.U32 R182, R169, 0x10, R112.reuse ;  /* 0x00000010a9b67825 */ /* 0x100fe200078e0070 */
[----:B------:R-:W-:Y:S01]  /*1a7c0*/  SHF.L.U32 R221, R44, 0x10, RZ ;  /* 0x000000102cdd7819 */ /* 0x000fe200000006ff */
[----:B------:R-:W3:Y:S01]  /*1a7d0*/  LDC.64 R168, c[0x0][0x210] ;  /* 0x00008400ffa87b82 */ /* 0x000ee20000000a00 */
[----:B------:R-:W-:Y:S01]  /*1a7e0*/  F2FP.BF16.F32.PACK_AB R126, R189, R200 ;  /* 0x000000c8bd7e723e */ /* 0x000fe200000010ff */
[----:B------:R-:W-:Y:S01]  /*1a7f0*/  IMAD.WIDE.U32 R184, R170, 0x10, R112 ;  /* 0x00000010aab87825 */ /* 0x000fe200078e0070 */
[----:B0-----:R-:W-:Y:S01]  /*1a800*/  F2FP.BF16.F32.PACK_AB R125, R198, R187 ;  /* 0x000000bbc67d723e */ /* 0x001fe200000010ff */
[----:B------:R-:W-:Y:S01]  /*1a810*/  STG.E.128 desc[UR4][R178.64], R116 ;  /* 0x00000074b2007986 */ /* 0x000fe2000c101d04 */
[----:B------:R-:W-:Y:S01]  /*1a820*/  F2FP.BF16.F32.PACK_AB R124, R191, R196 ;  /* 0x000000c4bf7c723e */ /* 0x000fe200000010ff */
[----:B------:R-:W-:Y:S01]  /*1a830*/  FFMA.FTZ R215, R236, R215, R139 ;  /* 0x000000d7ecd77223 */ /* 0x000fe2000001008b */
[----:B------:R-:W-:Y:S01]  /*1a840*/  FFMA.FTZ R221, R240, R221, R137 ;  /* 0x000000ddf0dd7223 */ /* 0x000fe20000010089 */
[----:B------:R-:W-:Y:S01]  /*1a850*/  STG.E.128 desc[UR4][R182.64], R120 ;  /* 0x00000078b6007986 */ /* 0x000fe2000c101d04 */
[----:B-1----:R-:W-:-:S03]  /*1a860*/  IMAD.WIDE.U32 R170, R181, 0x10, R112 ;  /* 0x00000010b5aa7825 */ /* 0x002fc600078e0070 */
[----:B------:R0:W-:Y:S01]  /*1a870*/  STG.E.128 desc[UR4][R184.64], R124 ;  /* 0x0000007cb8007986 */ /* 0x0001e2000c101d04 */
[--C-:B------:R-:W-:Y:S01]  /*1a880*/  IMAD.WIDE.U32 R190, R190, 0x10, R112.reuse ;  /* 0x00000010bebe7825 */ /* 0x100fe200078e0070 */
[----:B--2---:R-:W-:Y:S02]  /*1a890*/  F2FP.BF16.F32.PACK_AB R111, R202, R195 ;  /* 0x000000c3ca6f723e */ /* 0x004fe400000010ff */
[----:B------:R-:W-:Y:S01]  /*1a8a0*/  F2FP.BF16.F32.PACK_AB R110, R208, R193 ;  /* 0x000000c1d06e723e */ /* 0x000fe200000010ff */
[----:B------:R-:W-:Y:S01]  /*1a8b0*/  IMAD.WIDE.U32 R176, R201, 0x10, R112 ;  /* 0x00000010c9b07825 */ /* 0x000fe200078e0070 */
[----:B------:R-:W-:Y:S02]  /*1a8c0*/  F2FP.BF16.F32.PACK_AB R109, R197, R204 ;  /* 0x000000ccc56d723e */ /* 0x000fe400000010ff */
[----:B------:R-:W-:Y:S02]  /*1a8d0*/  F2FP.BF16.F32.PACK_AB R108, R203, R206 ;  /* 0x000000cecb6c723e */ /* 0x000fe400000010ff */
[----:B------:R-:W-:-:S02]  /*1a8e0*/  F2FP.BF16.F32.PACK_AB R115, R218, R199 ;  /* 0x000000c7da73723e */ /* 0x000fc400000010ff */
[----:B------:R-:W-:Y:S01]  /*1a8f0*/  F2FP.BF16.F32.PACK_AB R114, R207, R216 ;  /* 0x000000d8cf72723e */ /* 0x000fe200000010ff */
[----:B------:R1:W-:Y:S01]  /*1a900*/  STG.E.128 desc[UR4][R170.64], R108 ;  /* 0x0000006caa007986 */ /* 0x0003e2000c101d04 */
[----:B------:R-:W-:Y:S02]  /*1a910*/  F2FP.BF16.F32.PACK_AB R113, R210, R205 ;  /* 0x000000cdd271723e */ /* 0x000fe400000010ff */
[----:B------:R-:W-:Y:S02]  /*1a920*/  F2FP.BF16.F32.PACK_AB R112, R211, R172 ;  /* 0x000000acd370723e */ /* 0x000fe400000010ff */
[----:B0-----:R-:W-:Y:S02]  /*1a930*/  LEA R124, P0, R194, UR16, 0x4 ;  /* 0x00000010c27c7c11 */ /* 0x001fe4000f8020ff */
[----:B------:R-:W-:Y:S01]  /*1a940*/  F2FP.BF16.F32.PACK_AB R119, R209, R212 ;  /* 0x000000d4d177723e */ /* 0x000fe200000010ff */
[----:B------:R1:W-:Y:S01]  /*1a950*/  STG.E.128 desc[UR4][R190.64], R112 ;  /* 0x00000070be007986 */ /* 0x0003e2000c101d04 */
[----:B------:R-:W-:-:S02]  /*1a960*/  F2FP.BF16.F32.PACK_AB R118, R214, R215 ;  /* 0x000000d7d676723e */ /* 0x000fc400000010ff */
[----:B------:R-:W-:Y:S02]  /*1a970*/  F2FP.BF16.F32.PACK_AB R117, R222, R213 ;  /* 0x000000d5de75723e */ /* 0x000fe400000010ff */
[----:B------:R-:W-:Y:S02]  /*1a980*/  F2FP.BF16.F32.PACK_AB R116, R217, R220 ;  /* 0x000000dcd974723e */ /* 0x000fe400000010ff */
[----:B------:R-:W-:Y:S02]  /*1a990*/  F2FP.BF16.F32.PACK_AB R123, R219, R230 ;  /* 0x000000e6db7b723e */ /* 0x000fe400000010ff */
[----:B------:R-:W-:Y:S01]  /*1a9a0*/  F2FP.BF16.F32.PACK_AB R122, R225, R174 ;  /* 0x000000aee17a723e */ /* 0x000fe200000010ff */
[----:B------:R1:W-:Y:S01]  /*1a9b0*/  STG.E.128 desc[UR4][R176.64], R116 ;  /* 0x00000074b0007986 */ /* 0x0003e2000c101d04 */
[----:B------:R-:W-:Y:S02]  /*1a9c0*/  F2FP.BF16.F32.PACK_AB R121, R223, R226 ;  /* 0x000000e2df79723e */ /* 0x000fe400000010ff */
[----:B------:R-:W-:-:S02]  /*1a9d0*/  LEA.HI.X R125, R194, UR17, RZ, 0x4, P0 ;  /* 0x00000011c27d7c11 */ /* 0x000fc400080f24ff */
[----:B------:R-:W-:Y:S02]  /*1a9e0*/  F2FP.BF16.F32.PACK_AB R120, R224, R221 ;  /* 0x000000dde078723e */ /* 0x000fe400000010ff */
[----:B---3--:R-:W-:-:S03]  /*1a9f0*/  LEA R39, R168, R39, 0x2 ;  /* 0x00000027a8277211 */ /* 0x008fc600078e10ff */
[----:B------:R1:W-:Y:S01]  /*1aa00*/  STG.E.128 desc[UR4][R124.64], R120 ;  /* 0x000000787c007986 */ /* 0x0003e2000c101d04 */
[----:B------:R-:W-:-:S13]  /*1aa10*/  ISETP.GE.AND P0, PT, R39, R169, PT ;  /* 0x000000a92700720c */ /* 0x000fda0003f06270 */
[----:B------:R-:W-:Y:S05]  /*1aa20*/  @!P0 BRA `(.L_x_4796) ;  /* 0xfffffe6400a48947 */ /* 0x000fea000383ffff */
[----:B------:R-:W-:Y:S05]  /*1aa30*/  BSYNC B0 ;  /* 0x0000000000007941 */ /* 0x000fea0003800000 */
.L_x_4346:
[----:B------:R-:W-:Y:S05]  /*1aa40*/  EXIT ;  /* 0x000000000000794d */ /* 0x000fea0003800000 */
.L_x_4795:
[----:B------:R-:W-:Y:S01]  /*1aa50*/  HFMA2.MMA R231, -RZ, RZ, 0, 5.9604644775390625e-08 ;  /* 0x00000001ffe77435 */ /* 0x000fe200000001ff */
[----:B------:R-:W-:Y:S01]  /*1aa60*/  BSSY B1, `(.L_x_4797) ;  /* 0x0000007000017945 */ /* 0x000fe20003800000 */
[----:B------:R-:W-:Y:S01]  /*1aa70*/  IMAD.MOV.U32 R232, RZ, RZ, R125 ;  /* 0x000000ffffe87224 */ /* 0x000fe200078e007d */
[----:B------:R-:W-:Y:S01]  /*1aa80*/  MOV R229, 0xffffffff ;  /* 0xffffffff00e57802 */ /* 0x000fe20000000f00 */
[----:B------:R-:W-:-:S07]  /*1aa90*/  IMAD.MOV.U32 R234, RZ, RZ, 0x1f ;  /* 0x0000001fffea7424 */ /* 0x000fce00078e00ff */
[----:B------:R-:W-:Y:S05]  /*1aaa0*/  WARPSYNC.COLLECTIVE R229, `(.L_x_4798) ;  /* 0x00000000e5087348 */ /* 0x000fea0003c00000 */
[----:B------:R0:W1:Y:S02]  /*1aab0*/  SHFL.BFLY P0, R230, R232, R231, R234 ;  /* 0x0c0000e7e8e67389 */ /* 0x00006400000000ea */
[----:B01----:R-:W-:Y:S01]  /*1aac0*/  ENDCOLLECTIVE ;  /* 0x000000000000791b */ /* 0x003fe20003800000 */
.L_x_4798:
[----:B------:R-:W-:Y:S05]  /*1aad0*/  BSYNC B1 ;  /* 0x0000000000017941 */ /* 0x000fea0003800000 */
.L_x_4797:
[----:B------:R-:W-:Y:S01]  /*1aae0*/  IMAD.MOV.U32 R108, RZ, RZ, R230 ;  /* 0x000000ffff6c7224 */ /* 0x000fe200078e00e6 */
[----:B------:R-:W-:Y:S01]  /*1aaf0*/  HFMA2.MMA R234, -RZ, RZ, 0, 1.847743988037109375e-06 ;  /* 0x0000001fffea7435 */ /* 0x000fe200000001ff */
[----:B------:R-:W-:Y:S02]  /*1ab00*/  IMAD.MOV.U32 R231, RZ, RZ, 0x2 ;  /* 0x00000002ffe77424 */ /* 0x000fe400078e00ff */
[----:B------:R-:W-:Y:S01]  /*1ab10*/  FADD.FTZ R110, R125, R108 ;  /* 0x0000006c7d6e7221 */ /* 0x000fe20000010000 */
[----:B------:R-:W-:-:S04]  /*1ab20*/  IMAD.MOV.U32 R229, RZ, RZ, -0x1 ;  /* 0xffffffffffe57424 */ /* 0x000fc800078e00ff */
[----:B------:R-:W-:-:S07]  /*1ab30*/  MOV R232, R110 ;  /* 0x0000006e00e87202 */ /* 0x000fce0000000f00 */
[----:B------:R-:W-:Y:S05]  /*1ab40*/  WARPSYNC.COLLECTIVE R229, `(.L_x_4799) ;  /* 0x00000000e5087348 */ /* 0x000fea0003c00000 */
[----:B------:R0:W1:Y:S02]  /*1ab50*/  SHFL.BFLY P0, R230, R232, R231, R234 ;  /* 0x0c0000e7e8e67389 */ /* 0x00006400000000ea */
[----:B01----:R-:W-:Y:S01]  /*1ab60*/  ENDCOLLECTIVE ;  /* 0x000000000000791b */ /* 0x003fe20003800000 */
.L_x_4799:
[----:B------:R-:W-:Y:S01]  /*1ab70*/  HFMA2.MMA R231, -RZ, RZ, 0, 2.384185791015625e-07 ;  /* 0x00000004ffe77435 */ /* 0x000fe200000001ff */
[----:B------:R-:W-:-:S05]  /*1ab80*/  MOV R109, R230 ;  /* 0x000000e6006d7202 */ /* 0x000fca0000000f00 */
[----:B------:R-:W-:Y:S02]  /*1ab90*/  FADD.FTZ R111, R110, R109 ;  /* 0x0000006d6e6f7221 */ /* 0x000fe40000010000 */
[----:B------:R-:W0:Y:S02]  /*1aba0*/  LDC R109, c[0x0][0x290] ;  /* 0x0000a400ff6d7b82 */ /* 0x000e240000000800 */
[----:B------:R-:W-:-:S07]  /*1abb0*/  IMAD.MOV.U32 R232, RZ, RZ, R111 ;  /* 0x000000ffffe87224 */ /* 0x000fce00078e006f */
[----:B0-----:R-:W-:Y:S05]  /*1abc0*/  WARPSYNC.COLLECTIVE R229, `(.L_x_4800) ;  /* 0x00000000e5087348 */ /* 0x001fea0003c00000 */
[----:B------:R1:W2:Y:S02]  /*1abd0*/  SHFL.BFLY P0, R230, R232, R231, R234 ;  /* 0x0c0000e7e8e67389 */ /* 0x0002a400000000ea */
[----:B012---:R-:W-:Y:S01]  /*1abe0*/  ENDCOLLECTIVE ;  /* 0x000000000000791b */ /* 0x007fe20003800000 */
.L_x_4800:
[----:B------:R-:W-:Y:S02]  /*1abf0*/  IMAD.MOV.U32 R231, RZ, RZ, 0x8 ;  /* 0x00000008ffe77424 */ /* 0x000fe400078e00ff */
[----:B------:R-:W-:-:S04]  /*1ac00*/  IMAD.MOV.U32 R108, RZ, RZ, R230 ;  /* 0x000000ffff6c7224 */ /* 0x000fc800078e00e6 */
[----:B------:R-:W-:-:S05]  /*1ac10*/  FADD.FTZ R127, R111, R108 ;  /* 0x0000006c6f7f7221 */ /* 0x000fca0000010000 */
[----:B------:R-:W-:-:S07]  /*1ac20*/  MOV R232, R127 ;  /* 0x0000007f00e87202 */ /* 0x000fce0000000f00 */
[----:B------:R-:W-:Y:S05]  /*1ac30*/  WARPSYNC.COLLECTIVE R229, `(.L_x_4801) ;  /* 0x00000000e5087348 */ /* 0x000fea0003c00000 */
[----:B------:R0:W1:Y:S02]  /*1ac40*/  SHFL.BFLY P0, R230, R232, R231, R234 ;  /* 0x0c0000e7e8e67389 */ /* 0x00006400000000ea */
[----:B01----:R-:W-:Y:S01]  /*1ac50*/  ENDCOLLECTIVE ;  /* 0x000000000000791b */ /* 0x003fe20003800000 */
.L_x_4801:
[----:B------:R-:W-:Y:S01]  /*1ac60*/  HFMA2.MMA R231, -RZ, RZ, 0, 9.5367431640625e-07 ;  /* 0x00000010ffe77435 */ /* 0x000fe200000001ff */
[----:B------:R-:W-:-:S05]  /*1ac70*/  MOV R108, R230 ;  /* 0x000000e6006c7202 */ /* 0x000fca0000000f00 */
[----:B------:R-:W-:-:S04]  /*1ac80*/  FADD.FTZ R171, R127, R108 ;  /* 0x0000006c7fab7221 */ /* 0x000fc80000010000 */
[----:B------:R-:W-:-:S07]  /*1ac90*/  IMAD.MOV.U32 R232, RZ, RZ, R171 ;  /* 0x000000ffffe87224 */ /* 0x000fce00078e00ab */
[----:B------:R-:W-:Y:S05]  /*1aca0*/  WARPSYNC.COLLECTIVE R229, `(.L_x_4802) ;  /* 0x00000000e5087348 */ /* 0x000fea0003c00000 */
[----:B------:R0:W1:Y:S02]  /*1acb0*/  SHFL.BFLY P0, R230, R232, R231, R234 ;  /* 0x0c0000e7e8e67389 */ /* 0x00006400000000ea */
[----:B01----:R-:W-:Y:S01]  /*1acc0*/  ENDCOLLECTIVE ;  /* 0x000000000000791b */ /* 0x003fe20003800000 */
.L_x_4802:
        /* <DEDUP_REMOVED lines=136> */
.L_x_4803:
[----:B------:R-:W-:Y:S01]  /*1b550*/  HFMA2.MMA R231, -RZ, RZ, 0, 1.1920928955078125e-07 ;  /* 0x00000002ffe77435 */ /* 0x000fe200000001ff */
[----:B------:R-:W-:-:S05]  /*1b560*/  MOV R111, R230 ;  /* 0x000000e6006f7202 */ /* 0x000fca0000000f00 */
[----:B------:R-:W-:-:S04]  /*1b570*/  FADD.FTZ R111, R108, R111 ;  /* 0x0000006f6c6f7221 */ /* 0x000fc80000010000 */
[----:B------:R-:W-:-:S07]  /*1b580*/  IMAD.MOV.U32 R232, RZ, RZ, R111 ;  /* 0x000000ffffe87224 */ /* 0x000fce00078e006f */
[----:B------:R-:W-:Y:S05]  /*1b590*/  WARPSYNC.COLLECTIVE R229, `(.L_x_4804) ;  /* 0x00000000e5087348 */ /* 0x000fea0003c00000 */
[----:B------:R0:W1:Y:S02]  /*1b5a0*/  SHFL.BFLY P0, R230, R232, R231, R234 ;  /* 0x0c0000e7e8e67389 */ /* 0x00006400000000ea */
[----:B01----:R-:W-:Y:S01]  /*1b5b0*/  ENDCOLLECTIVE ;  /* 0x000000000000791b */ /* 0x003fe20003800000 */
.L_x_4804:
[----:B------:R-:W-:Y:S02]  /*1b5c0*/  IMAD.MOV.U32 R231, RZ, RZ, 0x4 ;  /* 0x00000004ffe77424 */ /* 0x000fe400078e00ff */
[----:B------:R-:W-:-:S04]  /*1b5d0*/  IMAD.MOV.U32 R110, RZ, RZ, R230 ;  /* 0x000000ffff6e7224 */ /* 0x000fc800078e00e6 */
[----:B------:R-:W-:-:S05]  /*1b5e0*/  FADD.FTZ R110, R111, R110 ;  /* 0x0000006e6f6e7221 */ /* 0x000fca0000010000 */
[----:B------:R-:W-:-:S07]  /*1b5f0*/  MOV R232, R110 ;  /* 0x0000006e00e87202 */ /* 0x000fce0000000f00 */
[----:B------:R-:W-:Y:S05]  /*1b600*/  WARPSYNC.COLLECTIVE R229, `(.L_x_4805) ;  /* 0x00000000e5087348 */ /* 0x000fea0003c00000 */
[----:B------:R0:W1:Y:S02]  /*1b610*/  SHFL.BFLY P0, R230, R232, R231, R234 ;  /* 0x0c0000e7e8e67389 */ /* 0x00006400000000ea */
[----:B01----:R-:W-:Y:S01]  /*1b620*/  ENDCOLLECTIVE ;  /* 0x000000000000791b */ /* 0x003fe20003800000 */
.L_x_4805:
[----:B------:R-:W-:Y:S01]  /*1b630*/  HFMA2.MMA R231, -RZ, RZ, 0, 4.76837158203125e-07 ;  /* 0x00000008ffe77435 */ /* 0x000fe200000001ff */
[----:B------:R-:W-:-:S05]  /*1b640*/  MOV R127, R230 ;  /* 0x000000e6007f7202 */ /* 0x000fca0000000f00 */
[----:B------:R-:W-:-:S04]  /*1b650*/  FADD.FTZ R127, R110, R127 ;  /* 0x0000007f6e7f7221 */ /* 0x000fc80000010000 */
[----:B------:R-:W-:-:S07]  /*1b660*/  IMAD.MOV.U32 R232, RZ, RZ, R127 ;  /* 0x000000ffffe87224 */ /* 0x000fce00078e007f */
[----:B------:R-:W-:Y:S05]  /*1b670*/  WARPSYNC.COLLECTIVE R229, `(.L_x_4806) ;  /* 0x00000000e5087348 */ /* 0x000fea0003c00000 */
[----:B------:R0:W1:Y:S02]  /*1b680*/  SHFL.BFLY P0, R230, R232, R231, R234 ;  /* 0x0c0000e7e8e67389 */ /* 0x00006400000000ea */
[----:B01----:R-:W-:Y:S01]  /*1b690*/  ENDCOLLECTIVE ;  /* 0x000000000000791b */ /* 0x003fe20003800000 */
.L_x_4806:
[----:B------:R-:W-:Y:S02]  /*1b6a0*/  IMAD.MOV.U32 R231, RZ, RZ, 0x10 ;  /* 0x00000010ffe77424 */ /* 0x000fe400078e00ff */
[----:B------:R-:W-:-:S04]  /*1b6b0*/  IMAD.MOV.U32 R172, RZ, RZ, R230 ;  /* 0x000000ffffac7224 */ /* 0x000fc800078e00e6 */
[----:B------:R-:W-:-:S05]  /*1b6c0*/  FADD.FTZ R172, R127, R172 ;  /* 0x000000ac7fac7221 */ /* 0x000fca0000010000 */
[----:B------:R-:W-:-:S07]  /*1b6d0*/  MOV R232, R172 ;  /* 0x000000ac00e87202 */ /* 0x000fce0000000f00 */
[----:B------:R-:W-:Y:S05]  /*1b6e0*/  WARPSYNC.COLLECTIVE R229, `(.L_x_4807) ;  /* 0x00000000e5087348 */ /* 0x000fea0003c00000 */
[----:B------:R0:W1:Y:S02]  /*1b6f0*/  SHFL.BFLY P0, R230, R232, R231, R234 ;  /* 0x0c0000e7e8e67389 */ /* 0x00006400000000ea */
[----:B01----:R-:W-:Y:S01]  /*1b700*/  ENDCOLLECTIVE ;  /* 0x000000000000791b */ /* 0x003fe20003800000 */
.L_x_4807:
[----:B------:R-:W-:Y:S01]  /*1b710*/  MOV R171, R230 ;  /* 0x000000e600ab7202 */ /* 0x000fe20000000f00 */
[----:B------:R-:W-:Y:S06]  /*1b720*/  BRA `(.L_x_4808) ;  /* 0xffffffdc002c7947 */ /* 0x000fec000383ffff */
.L_x_4809:
        /* <DEDUP_REMOVED lines=13> */
.L_x_58333:


//--------------------- .text._ZN10layer_norm13ln_fwd_kernelINS_13Kernel_traitsI13__nv_bfloat16S2_S2_S2_fjLj2048ELj1ELj4ELj1ELj16ENS_18Kernel_traits_baseILj2048ES2_S2_S2_S2_fjLj128EEEEELb1ELb1ELb1ELb0EEEvNS_9FwdParamsE --------------------------
	.section	.text._ZN10layer_norm13ln_fwd_kernelINS_13Kernel_traitsI13__nv_bfloat16S2_S2_S2_fjLj2048ELj1ELj4ELj1ELj16ENS_18Kernel_traits_baseILj2048ES2_S2_S2_S2_fjLj128EEEEELb1ELb1ELb1ELb0EEEvNS_9FwdParamsE,"ax",@progbits
	.align	128
        .global         _ZN10layer_norm13ln_fwd_kernelINS_13Kernel_traitsI13__nv_bfloat16S2_S2_S2_fjLj2048ELj1ELj4ELj1ELj16ENS_18Kernel_traits_baseILj2048ES2_S2_S2_S2_fjLj128EEEEELb1ELb1ELb1ELb0EEEvNS_9FwdParamsE
        .type           _ZN10layer_norm13ln_fwd_kernelINS_13Kernel_traitsI13__nv_bfloat16S2_S2_S2_fjLj2048ELj1ELj4ELj1ELj16ENS_18Kernel_traits_baseILj2048ES2_S2_S2_S2_fjLj128EEEEELb1ELb1ELb1ELb0EEEvNS_9FwdParamsE,@function
        .size           _ZN10layer_norm13ln_fwd_kernelINS_13Kernel_traitsI13__nv_bfloat16S2_S2_S2_fjLj2048ELj1ELj4ELj1ELj16ENS_18Kernel_traits_baseILj2048ES2_S2_S2_S2_fjLj128EEEEELb1ELb1ELb1ELb0EEEvNS_9FwdParamsE,(.L_x_58334 - _ZN10layer_norm13ln_fwd_kernelINS_13Kernel_traitsI13__nv_bfloat16S2_S2_S2_fjLj2048ELj1ELj4ELj1ELj16ENS_18Kernel_traits_baseILj2048ES2_S2_S2_S2_fjLj128EEEEELb1ELb1ELb1ELb0EEEvNS_9FwdParamsE)
        .other          _ZN10layer_norm13ln_fwd_kernelINS_13Kernel_traitsI13__nv_bfloat16S2_S2_S2_fjLj2048ELj1ELj4ELj1ELj16ENS_18Kernel_traits_baseILj2048ES2_S2_S2_S2_fjLj128EEEEELb1ELb1ELb1ELb0EEEvNS_9FwdParamsE,@"STO_CUDA_ENTRY STV_DEFAULT"
_ZN10layer_norm13ln_fwd_kernelINS_13Kernel_traitsI13__nv_bfloat16S2_S2_S2_fjLj2048ELj1ELj4ELj1ELj16ENS_18Kernel_traits_baseILj2048ES2_S2_S2_S2_fjLj128EEEEELb1ELb1ELb1ELb0EEEvNS_9FwdParamsE:
.text._ZN10layer_norm13ln_fwd_kernelINS_13Kernel_traitsI13__nv_bfloat16S2_S2_S2_fjLj2048ELj1ELj4ELj1ELj16ENS_18Kernel_traits_baseILj2048ES2_S2_S2_S2_fjLj128EEEEELb1ELb1ELb1ELb0EEEvNS_9FwdParamsE:
[----:B------:R-:W0:Y:S08]  /*0000*/  LDC R1, c[0x0][0x28] ;  /* 0x00000a00ff017b82 */ /* 0x000e300000000800 */
[----:B------:R-:W1:Y:S01]  /*0010*/  LDC R26, c[0x0][0x2e8] ;  /* 0x0000ba00ff1a7b82 */ /* 0x000e620000000800 */
[----:B------:R-:W-:Y:S01]  /*0020*/  ULDC.U8 UR4, c[0x0][0x2f4] ;  /* 0x0000bd0000047ab9 */ /* 0x000fe20000000000 */
[----:B------:R-:W-:Y:S01]  /*0030*/  ULDC.64 UR6, c[0x0][0x208] ;  /* 0x0000820000067ab9 */ /* 0x000fe20000000a00 */
[----:B------:R-:W-:Y:S01]  /*0040*/  ISETP.NE.AND P0, PT, RZ, UR4, PT ;  /* 0x00000004ff007c0c */ /* 0x000fe2000bf05270 */
[----:B------:R-:W-:Y:S01]  /*0050*/  ULDC.64 UR4, c[0x0][0x2e0] ;  /* 0x0000b80000047ab9 */ /* 0x000fe20000000a00 */
[----:B0-----:R-:W-:Y:S01]  /*0060*/  VIADD R1, R1, 0xffffff48 ;  /* 0xffffff4801017836 */ /* 0x001fe20000000000 */
[----:B------:R-:W-:Y:S01]  /*0070*/  MOV R3, UR5 ;  /* 0x0000000500037c02 */ /* 0x000fe20008000f00 */
[----:B------:R-:W-:Y:S01]  /*0080*/  IMAD.U32 R2, RZ, RZ, UR4 ;  /* 0x00000004ff027e24 */ /* 0x000fe2000f8e00ff */
[----:B------:R-:W0:Y:S08]  /*0090*/  LDC R27, c[0x0][0x2ec] ;  /* 0x0000bb00ff1b7b82 */ /* 0x000e300000000800 */
[----:B------:R-:W2:Y:S01]  /*00a0*/  @P0 LDG.E.64 R2, desc[UR6][R2.64] ;  /* 0x0000000602020981 */ /* 0x000ea2000c1e1b00 */
[----:B------:R-:W3:Y:S01]  /*00b0*/  @P0 LDC R7, c[0x0][0x2f0] ;  /* 0x0000bc00ff070b82 */ /* 0x000ee20000000800 */
[----:B-1----:R-:W-:Y:S01]  /*00c0*/  @P0 IMAD.MOV.U32 R4, RZ, RZ, R26 ;  /* 0x000000ffff040224 */ /* 0x002fe200078e001a */
[----:B------:R-:W1:Y:S01]  /*00d0*/  S2R R17, SR_TID.X ;  /* 0x0000000000117919 */ /* 0x000e620000002100 */
[----:B------:R-:W1:Y:S01]  /*00e0*/  S2R R18, SR_CTAID.X ;  /* 0x0000000000127919 */ /* 0x000e620000002500 */
[----:B------:R-:W-:-:S04]  /*00f0*/  ULDC UR8, c[0x0][0x0] ;  /* 0x0000000000087ab9 */ /* 0x000fc80000000800 */
[----:B------:R-:W4:Y:S01]  /*0100*/  LDC R16, c[0x0][0x218] ;  /* 0x00008600ff107b82 */ /* 0x000f220000000800 */
[----:B0-----:R-:W-:-:S06]  /*0110*/  @P0 IMAD.MOV.U32 R5, RZ, RZ, R27 ;  /* 0x000000ffff050224 */ /* 0x001fcc00078e001b */
[----:B------:R-:W3:Y:S01]  /*0120*/  @P0 LDG.E.64 R4, desc[UR6][R4.64] ;  /* 0x0000000604040981 */ /* 0x000ee2000c1e1b00 */
[----:B------:R-:W-:Y:S01]  /*0130*/  LOP3.LUT R6, R6, 0xfffffdff, RZ, 0xc0, !PT ;  /* 0xfffffdff06067812 */ /* 0x000fe200078ec0ff */
[----:B------:R-:W-:Y:S01]  /*0140*/  BSSY B0, `(.L_x_4810) ;  /* 0x000005e000007945 */ /* 0x000fe20003800000 */
[----:B-1----:R-:W-:-:S04]  /*0150*/  IMAD R0, R18, UR8, R17 ;  /* 0x0000000812007c24 */ /* 0x002fc8000f8e0211 */
[----:B------:R-:W-:Y:S01]  /*0160*/  IMAD.WIDE.U32 R8, R0, -0x326172a9, RZ ;  /* 0xcd9e8d5700087825 */ /* 0x000fe200078e00ff */
        /* <DEDUP_REMOVED lines=8> */
[----:B------:R-:W-:-:S02]  /*01f0*/  UIADD3 UR13, UR4, -0x255992d5, URZ ;  /* 0xdaa66d2b040d7890 */ /* 0x000fc4000fffe03f */
[----:B------:R-:W-:Y:S01]  /*0200*/  UIADD3 UR14, UR4, 0x78dde6e4, URZ ;  /* 0x78dde6e4040e7890 */ /* 0x000fe2000fffe03f */
[----:B------:R-:W-:Y:S01]  /*0210*/  @P0 IADD3.X R27, RZ, R5, RZ, P1, !PT ;  /* 0x00000005ff1b0210 */ /* 0x000fe20000ffe4ff */
[----:B------:R-:W-:Y:S02]  /*0220*/  UIADD3 UR15, UR5, -0x126145ec, URZ ;  /* 0xed9eba14050f7890 */ /* 0x000fe4000fffe03f */
        /* <DEDUP_REMOVED lines=27> */
[----:B----4-:R-:W-:Y:S02]  /*03e0*/  SHF.R.S32.HI R5, RZ, 0x1f, R16 ;  /* 0x0000001fff057819 */ /* 0x010fe40000011410 */
[----:B------:R-:W-:Y:S01]  /*03f0*/  LOP3.LUT R12, R15, UR14, R4, 0x96, !PT ;  /* 0x0000000e0f0c7c12 */ /* 0x000fe2000f8e9604 */
[----:B------:R-:W-:Y:S01]  /*0400*/  IMAD.WIDE.U32 R10, R10, -0x2daee0ad, RZ ;  /* 0xd2511f530a0a7825 */ /* 0x000fe200078e00ff */
[----:B------:R-:W-:Y:S02]  /*0410*/  LOP3.LUT R4, R17, 0x1f, RZ, 0xc0, !PT ;  /* 0x0000001f11047812 */ /* 0x000fe400078ec0ff */
[----:B------:R-:W-:Y:S01]  /*0420*/  LEA.HI R5, R5, R16, RZ, 0x3 ;  /* 0x0000001005057211 */ /* 0x000fe200078f18ff */
[----:B------:R-:W-:Y:S01]  /*0430*/  IMAD.WIDE.U32 R12, R12, -0x2daee0ad, RZ ;  /* 0xd2511f530c0c7825 */ /* 0x000fe200078e00ff */
[----:B------:R-:W-:-:S03]  /*0440*/  LOP3.LUT R11, R11, UR15, R8, 0x96, !PT ;  /* 0x0000000f0b0b7c12 */ /* 0x000fc6000f8e9608 */
[----:B------:R-:W-:Y:S01]  /*0450*/  IMAD.MOV.U32 R15, RZ, RZ, R4 ;  /* 0x000000ffff0f7224 */ /* 0x000fe200078e0004 */
[----:B------:R-:W-:Y:S01]  /*0460*/  LOP3.LUT R8, R13, UR17, R10, 0x96, !PT ;  /* 0x000000110d087c12 */ /* 0x000fe2000f8e960a */
[----:B------:R-:W-:-:S03]  /*0470*/  IMAD.WIDE.U32 R10, R11, -0x326172a9, RZ ;  /* 0xcd9e8d570b0a7825 */ /* 0x000fc600078e00ff */
[----:B------:R-:W-:Y:S01]  /*0480*/  LOP3.LUT R16, R15, 0x1f, RZ, 0x3c, !PT ;  /* 0x0000001f0f107812 */ /* 0x000fe200078e3cff */
[----:B------:R-:W-:Y:S01]  /*0490*/  IMAD.WIDE.U32 R8, R8, -0x326172a9, RZ ;  /* 0xcd9e8d5708087825 */ /* 0x000fe200078e00ff */
[----:B------:R-:W-:Y:S02]  /*04a0*/  LOP3.LUT R14, R11, UR16, R14, 0x96, !PT ;  /* 0x000000100b0e7c12 */ /* 0x000fe4000f8e960e */
[----:B------:R-:W-:Y:S02]  /*04b0*/  LEA.HI.SX32 R5, R5, R16, 0x1d ;  /* 0x0000001005057211 */ /* 0x000fe400078feaff */
[----:B------:R-:W-:Y:S02]  /*04c0*/  LOP3.LUT R50, R9, UR18, R10, 0x96, !PT ;  /* 0x0000001209327c12 */ /* 0x000fe4000f8e960a */
[C---:B------:R-:W-:Y:S02]  /*04d0*/  ISETP.GE.U32.AND P6, PT, R5.reuse, 0x40, PT ;  /* 0x000000400500780c */ /* 0x040fe40003fc6070 */
[----:B------:R-:W-:-:S02]  /*04e0*/  ISETP.GE.U32.AND P5, PT, R5, 0x60, PT ;  /* 0x000000600500780c */ /* 0x000fc40003fa6070 */
        /* <DEDUP_REMOVED lines=35> */
.L_x_4811:
[----:B------:R-:W-:Y:S05]  /*0720*/  BSYNC B0 ;  /* 0x0000000000007941 */ /* 0x000fea0003800000 */
.L_x_4810:
        /* <DEDUP_REMOVED lines=26> */
.L_x_4813:
[----:B------:R-:W-:Y:S05]  /*08d0*/  BSYNC B0 ;  /* 0x0000000000007941 */ /* 0x000fea0003800000 */
.L_x_4812:
        /* <DEDUP_REMOVED lines=26> */
.L_x_4815:
[----:B------:R-:W-:Y:S05]  /*0a80*/  BSYNC B0 ;  /* 0x0000000000007941 */ /* 0x000fea0003800000 */
.L_x_4814:
        /* <DEDUP_REMOVED lines=26> */
.L_x_4817:
[----:B------:R-:W-:Y:S05]  /*0c30*/  BSYNC B0 ;  /* 0x0000000000007941 */ /* 0x000fea0003800000 */
.L_x_4816:
        /* <DEDUP_REMOVED lines=26> */
.L_x_4819:
[----:B------:R-:W-:Y:S05]  /*0de0*/  BSYNC B0 ;  /* 0x0000000000007941 */ /* 0x000fea0003800000 */
.L_x_4818:
        /* <DEDUP_REMOVED lines=24> */
[----:B------:R-:W-:Y:S02]  /*0f70*/  IADD3 R15, R15, 0x20, RZ ;  /* 0x000000200f0f7810 */ /* 0x000fe40007ffe0ff */
        /* <DEDUP_REMOVED lines=10> */
.L_x_4821:
[----:B------:R-:W-:Y:S05]  /*1020*/  BSYNC B0 ;  /* 0x0000000000007941 */ /* 0x000fea0003800000 */
.L_x_4820:
        /* <DEDUP_REMOVED lines=34> */
.L_x_4823:
[----:B------:R-:W-:Y:S05]  /*1250*/  BSYNC B0 ;  /* 0x0000000000007941 */ /* 0x000fea0003800000 */
.L_x_4822:
        /* <DEDUP_REMOVED lines=29> */
.L_x_4825:
[----:B------:R-:W-:Y:S05]  /*1430*/  BSYNC B0 ;  /* 0x0000000000007941 */ /* 0x000fea0003800000 */
.L_x_4824:
[----:B------:R-:W-:Y:S01]  /*1440*/  ULDC UR25, c[0x0][0x214] ;  /* 0x0000850000197ab9 */ /* 0x000fe20000000800 */
[----:B------:R-:W-:Y:S02]  /*1450*/  LOP3.LUT R36, R49, UR23, R50, 0x96, !PT ;  /* 0x0000001731247c12 */ /* 0x000fe4000f8e9632 */
[----:B------:R-:W-:-:S13]  /*1460*/  ISETP.GE.AND P1, PT, R7, UR25, PT ;  /* 0x0000001907007c0c */ /* 0x000fda000bf26270 */
[----:B------:R-:W-:Y:S05]  /*1470*/  @P1 EXIT ;  /* 0x000000000000194d */ /* 0x000fea0003800000 */
[----:B------:R-:W-:Y:S01]  /*1480*/  SHF.L.U32 R64, R64, 0x10, RZ ;  /* 0x0000001040407819 */ /* 0x000fe200000006ff */
[----:B------:R-:W-:Y:S01]  /*1490*/  IMAD.U32 R51, R65, 0x10000, RZ ;  /* 0x0001000041337824 */ /* 0x000fe200078e00ff */
[----:B-----5:R-:W-:Y:S01]  /*14a0*/  PRMT R214, R204, 0x7632, R214 ;  /* 0x00007632ccd67816 */ /* 0x020fe200000000d6 */
[----:B------:R-:W-:Y:S01]  /*14b0*/  IMAD.U32 R50, R66, 0x10000, RZ ;  /* 0x0001000042327824 */ /* 0x000fe200078e00ff */
[----:B------:R-:W-:Y:S01]  /*14c0*/  PRMT R149, R40, 0x7632, R149 ;  /* 0x0000763228957816 */ /* 0x000fe20000000095 */
[----:B------:R0:W-:Y:S01]  /*14d0*/  STL [R1+0xb0], R64 ;  /* 0x0000b04001007387 */ /* 0x0001e20000100800 */
[----:B------:R-:W-:Y:S01]  /*14e0*/  IMAD.U32 R216, R204, 0x10000, RZ ;  /* 0x00010000ccd87824 */ /* 0x000fe200078e00ff */
[----:B------:R-:W-:Y:S01]  /*14f0*/  SHF.L.U32 R151, R40, 0x10, RZ ;  /* 0x0000001028977819 */ /* 0x000fe200000006ff */
[C---:B------:R-:W-:Y:S01]  /*1500*/  IMAD.U32 R204, R192.reuse, 0x10000, RZ ;  /* 0x00010000c0cc7824 */ /* 0x040fe200078e00ff */
[----:B------:R1:W-:Y:S01]  /*1510*/  STL [R1+0xac], R51 ;  /* 0x0000ac3301007387 */ /* 0x0003e20000100800 */
[----:B------:R-:W-:Y:S01]  /*1520*/  PRMT R202, R192, 0x7632, R202 ;  /* 0x00007632c0ca7816 */ /* 0x000fe200000000ca */
[C---:B------:R-:W-:Y:S01]  /*1530*/  IMAD.U32 R147, R41.reuse, 0x10000, RZ ;  /* 0x0001000029937824 */ /* 0x040fe200078e00ff */
[----:B------:R-:W-:Y:S01]  /*1540*/  PRMT R145, R41, 0x7632, R145 ;  /* 0x0000763229917816 */ /* 0x000fe20000000091 */
[----:B------:R2:W-:Y:S01]  /*1550*/  STL [R1+0xa8], R50 ;  /* 0x0000a83201007387 */ /* 0x0005e20000100800 */
[C---:B------:R-:W-:Y:S01]  /*1560*/  PRMT R141, R42.reuse, 0x7632, R141 ;  /* 0x000076322a8d7816 */ /* 0x040fe2000000008d */
[----:B------:R-:W-:Y:S01]  /*1570*/  IMAD.U32 R143, R42, 0x10000, RZ ;  /* 0x000100002a8f7824 */ /* 0x000fe200078e00ff */
[----:B0-----:R-:W-:Y:S01]  /*1580*/  SHF.L.U32 R64, R67, 0x10, RZ ;  /* 0x0000001043407819 */ /* 0x001fe200000006ff */
[----:B------:R-:W-:Y:S01]  /*1590*/  IMAD.U32 R213, R205, 0x10000, RZ ;  /* 0x00010000cdd57824 */ /* 0x000fe200078e00ff */
[C---:B------:R-:W-:Y:S01]  /*15a0*/  PRMT R136, R43.reuse, 0x7632, R136 ;  /* 0x000076322b887816 */ /* 0x040fe20000000088 */
[----:B-1----:R-:W-:Y:S01]  /*15b0*/  IMAD.U32 R51, R72, 0x10000, RZ ;  /* 0x0001000048337824 */ /* 0x002fe200078e00ff */
[----:B------:R-:W-:Y:S01]  /*15c0*/  SHF.L.U32 R139, R43, 0x10, RZ ;  /* 0x000000102b8b7819 */ /* 0x000fe200000006ff */
[----:B------:R0:W-:Y:S01]  /*15d0*/  STL [R1+0xa4], R64 ;  /* 0x0000a44001007387 */ /* 0x0001e20000100800 */
[----:B------:R-:W-:Y:S01]  /*15e0*/  PRMT R40, R16, 0x7632, R40 ;  /* 0x0000763210287816 */ /* 0x000fe20000000028 */
[----:B--2---:R-:W-:Y:S01]  /*15f0*/  IMAD.U32 R50, R73, 0x10000, RZ ;  /* 0x0001000049327824 */ /* 0x004fe200078e00ff */
[C---:B------:R-:W-:Y:S01]  /*1600*/  PRMT R190, R180.reuse, 0x7632, R190 ;  /* 0x00007632b4be7816 */ /* 0x040fe200000000be */
[----:B------:R1:W-:Y:S01]  /*1610*/  STL [R1+0xa0], R51 ;  /* 0x0000a03301007387 */ /* 0x0003e20000100800 */
[----:B------:R-:W-:Y:S01]  /*1620*/  SHF.L.U32 R192, R180, 0x10, RZ ;  /* 0x00000010b4c07819 */ /* 0x000fe200000006ff */
        /* <DEDUP_REMOVED lines=8> */
[----:B-1----:R-:W-:Y:S01]  /*16b0*/  IMAD.U32 R51, R75, 0x10000, RZ ;  /* 0x000100004b337824 */ /* 0x002fe200078e00ff */
[----:B------:R-:W-:Y:S01]  /*16c0*/  PRMT R42, R18, 0x7632, R42 ;  /* 0x00007632122a7816 */ /* 0x000fe2000000002a */
[----:B------:R0:W-:Y:S01]  /*16d0*/  STL [R1+0x98], R64 ;  /* 0x0000984001007387 */ /* 0x0001e20000100800 */
[----:B------:R-:W-:Y:S01]  /*16e0*/  PRMT R43, R19, 0x7632, R43 ;  /* 0x00007632132b7816 */ /* 0x000fe2000000002b */
[----:B--2---:R-:W-:Y:S01]  /*16f0*/  IMAD.U32 R50, R80, 0x10000, RZ ;  /* 0x0001000050327824 */ /* 0x004fe200078e00ff */
[----:B------:R-:W-:Y:S01]  /*1700*/  PRMT R211, R205, 0x7632, R211 ;  /* 0x00007632cdd37816 */ /* 0x000fe200000000d3 */
[----:B------:R1:W-:Y:S01]  /*1710*/  STL [R1+0x94], R51 ;  /* 0x0000943301007387 */ /* 0x0003e20000100800 */
[----:B------:R-:W-:Y:S01]  /*1720*/  PRMT R187, R181, 0x7632, R187 ;  /* 0x00007632b5bb7816 */ /* 0x000fe200000000bb */
[----:B------:R-:W-:Y:S01]  /*1730*/  IMAD.U32 R159, R46, 0x10000, RZ ;  /* 0x000100002e9f7824 */ /* 0x000fe200078e00ff */
[----:B------:R-:W-:Y:S01]  /*1740*/  PRMT R178, R172, 0x7632, R178 ;  /* 0x00007632acb27816 */ /* 0x000fe200000000b2 */
[----:B------:R2:W-:Y:S01]  /*1750*/  STL [R1+0x90], R50 ;  /* 0x0000903201007387 */ /* 0x0005e20000100800 */
[----:B------:R-:W-:Y:S01]  /*1760*/  PRMT R165, R44, 0x7632, R165 ;  /* 0x000076322ca57816 */ /* 0x000fe200000000a5 */
        /* <DEDUP_REMOVED lines=13> */
[----:B------:R-:W-:Y:S01]  /*1840*/  SHF.L.U32 R201, R193, 0x10, RZ ;  /* 0x00000010c1c97819 */ /* 0x000fe200000006ff */
[----:B------:R2:W-:Y:S01]  /*1850*/  STL [R1+0x84], R50 ;  /* 0x0000843201007387 */ /* 0x0005e20000100800 */
[----:B------:R-:W-:Y:S01]  /*1860*/  PRMT R196, R194, 0x7632, R196 ;  /* 0x00007632c2c47816 */ /* 0x000fe200000000c4 */
[----:B------:R-:W-:Y:S01]  /*1870*/  IMAD.U32 R177, R173, 0x10000, RZ ;  /* 0x00010000adb17824 */ /* 0x000fe200078e00ff */
[----:B0-----:R-:W-:Y:S01]  /*1880*/  SHF.L.U32 R64, R88, 0x10, RZ ;  /* 0x0000001058407819 */ /* 0x001fe200000006ff */
[----:B------:R-:W-:Y:S01]  /*1890*/  BSSY B0, `(.L_x_4826) ;  /* 0x0001d4c000007945 */ /* 0x000fe20003800000 */
        /* <DEDUP_REMOVED lines=22> */
[----:B------:R-:W-:Y:S01]  /*1a00*/  SHF.L.U32 R194, R39, 0x10, RZ ;  /* 0x0000001027c27819 */ /* 0x000fe200000006ff */
[----:B------:R1:W-:Y:S01]  /*1a10*/  STL [R1+0x70], R51 ;  /* 0x0000703301007387 */ /* 0x0003e20000100800 */
[----:B------:R-:W-:Y:S01]  /*1a20*/  SHF.L.U32 R39, R41, 0x10, RZ ;  /* 0x0000001029277819 */ /* 0x000fe200000006ff */
[----:B------:R-:W-:Y:S01]  /*1a30*/  IMAD.U32 R41, R43, 0x10000, RZ ;  /* 0x000100002b297824 */ /* 0x000fe200078e00ff */
[----:B------:R-:W-:Y:S01]  /*1a40*/  SHF.L.U32 R210, R206, 0x10, RZ ;  /* 0x00000010ced27819 */ /* 0x000fe200000006ff */
[----:B------:R2:W-:Y:S01]  /*1a50*/  STL [R1+0x6c], R50 ;  /* 0x00006c3201007387 */ /* 0x0005e20000100800 */
[----:B------:R-:W-:Y:S01]  /*1a60*/  IMAD.U32 R171, R175, 0x10000, RZ ;  /* 0x00010000afab7824 */ /* 0x000fe200078e00ff */
[----:B0-----:R-:W-:Y:S01]  /*1a70*/  SHF.L.U32 R64, R94, 0x10, RZ ;  /* 0x000000105e407819 */ /* 0x001fe200000006ff */
[----:B------:R-:W-:Y:S01]  /*1a80*/  IMAD.U32 R173, R35, 0x10000, RZ ;  /* 0x0001000023ad7824 */ /* 0x000fe200078e00ff */
[----:B------:R-:W-:Y:S01]  /*1a90*/  SHF.L.U32 R42, R44, 0x10, RZ ;  /* 0x000000102c2a7819 */ /* 0x000fe200000006ff */
[----:B------:R-:W-:Y:S01]  /*1aa0*/  IMAD.U32 R43, R45, 0x10000, RZ ;  /* 0x000100002d2b7824 */ /* 0x000fe200078e00ff */
[----:B------:R-:W-:Y:S01]  /*1ab0*/  SHF.L.U32 R251, R85, 0x10, RZ ;  /* 0x0000001055fb7819 */ /* 0x000fe200000006ff */
[----:B-1----:R-:W-:Y:S01]  /*1ac0*/  IMAD.U32 R51, R95, 0x10000, RZ ;  /* 0x000100005f337824 */ /* 0x002fe200078e00ff */
[----:B------:R0:W-:Y:S01]  /*1ad0*/  STL [R1+0x68], R64 ;  /* 0x0000684001007387 */ /* 0x0001e20000100800 */
[----:B------:R-:W-:Y:S01]  /*1ae0*/  IMAD.U32 R250, R86, 0x10000, RZ ;  /* 0x0001000056fa7824 */ /* 0x000fe200078e00ff */
[----:B------:R-:W-:Y:S01]  /*1af0*/  SHF.L.U32 R168, R56, 0x10, RZ ;  /* 0x0000001038a87819 */ /* 0x000fe200000006ff */
[----:B--2---:R-:W-:Y:S01]  /*1b00*/  IMAD.U32 R50, R96, 0x10000, RZ ;  /* 0x0001000060327824 */ /* 0x004fe200078e00ff */
[----:B------:R1:W-:Y:S01]  /*1b10*/  STL [R1+0x64], R51 ;  /* 0x0000643301007387 */ /* 0x0003e20000100800 */
[----:B------:R-:W-:Y:S01]  /*1b20*/  IMAD.U32 R249, R87, 0x10000, RZ ;  /* 0x0001000057f97824 */ /* 0x000fe200078e00ff */
[----:B------:R-:W-:Y:S01]  /*1b30*/  SHF.L.U32 R156, R59, 0x10, RZ ;  /* 0x000000103b9c7819 */ /* 0x000fe200000006ff */
[----:B------:R-:W-:Y:S01]  /*1b40*/  IMAD.U32 R164, R57, 0x10000, RZ ;  /* 0x0001000039a47824 */ /* 0x000fe200078e00ff */
        /* <DEDUP_REMOVED lines=36> */
[----:B------:R-:W-:Y:S01]  /*1d90*/  LOP3.LUT R26, R26, 0x3, RZ, 0xc0, !PT ;  /* 0x000000031a1a7812 */ /* 0x000fe200078ec0ff */
        /* <DEDUP_REMOVED lines=19> */
[----:B------:R-:W-:Y:S01]  /*1ed0*/  STL [R1+0x38], R64 ;  /* 0x0000384001007387 */ /* 0x000fe20000100800 */
[----:B------:R-:W-:Y:S01]  /*1ee0*/  IMAD.U32 R241, R241, 0x10000, RZ ;  /* 0x00010000f1f17824 */ /* 0x000fe200078e00ff */
        /* <DEDUP_REMOVED lines=17> */
[----:B------:R-:W-:Y:S01]  /*2000*/  SHF.L.U32 R218, R218, 0x10, RZ ;  /* 0x00000010dada7819 */ /* 0x000fe200000006ff */
[----:B-1----:R-:W-:Y:S01]  /*2010*/  IMAD.U32 R50, R63, 0x10000, RZ ;  /* 0x000100003f327824 */ /* 0x002fe200078e00ff */
[----:B------:R0:W-:Y:S01]  /*2020*/  STL [R1+0x28], R51 ;  /* 0x0000283301007387 */ /* 0x0001e20000100800 */
[----:B------:R-:W-:Y:S01]  /*2030*/  IMAD.U32 R231, R231, 0x10000, RZ ;  /* 0x00010000e7e77824 */ /* 0x000fe200078e00ff */
[----:B--2---:R-:W-:Y:S01]  /*2040*/  SHF.L.U32 R60, R68, 0x10, RZ ;  /* 0x00000010443c7819 */ /* 0x004fe200000006ff */
        /* <DEDUP_REMOVED lines=37> */
[----:B------:R-:W-:Y:S01]  /*22a0*/  STL [R1+0x8], R60 ;  /* 0x0000083c01007387 */ /* 0x000fe20000100800 */
        /* <DEDUP_REMOVED lines=9> */
[----:B------:R-:W-:Y:S01]  /*2340*/  SHF.L.U32 R193, R193, 0x10, RZ ;  /* 0x00000010c1c17819 */ /* 0x000fe200000006ff */
        /* <DEDUP_REMOVED lines=8> */
[----:B0-----:R-:W-:Y:S01]  /*23d0*/  IMAD.HI.U32 R51, R36, -0x326172a9, RZ ;  /* 0xcd9e8d5724337827 */ /* 0x001fe200078e00ff */
[----:B------:R-:W-:Y:S01]  /*23e0*/  SHF.L.U32 R153, R153, 0x10, RZ ;  /* 0x0000001099997819 */ /* 0x000fe200000006ff */
[----:B------:R-:W-:Y:S01]  /*23f0*/  ULDC.U8 UR25, c[0x0][0x2a0] ;  /* 0x0000a80000197ab9 */ /* 0x000fe20000000000 */
[----:B------:R-:W-:Y:S01]  /*2400*/  SHF.L.U32 R141, R141, 0x10, RZ ;  /* 0x000000108d8d7819 */ /* 0x000fe200000006ff */
[----:B-1----:R-:W-:Y:S01]  /*2410*/  IMAD R50, R24, -0x2daee0ad, RZ ;  /* 0xd2511f5318327824 */ /* 0x002fe200078e02ff */
[----:B------:R-:W-:Y:S01]  /*2420*/  SHF.L.U32 R45, R47, 0x10, RZ ;  /* 0x000000102f2d7819 */ /* 0x000fe200000006ff */
[----:B------:R-:W-:Y:S01]  /*2430*/  IMAD R24, R25, -0x326172a9, RZ ;  /* 0xcd9e8d5719187824 */ /* 0x000fe200078e02ff */
[----:B------:R-:W-:Y:S01]  /*2440*/  ULDC UR28, c[0x0][0x294] ;  /* 0x0000a500001c7ab9 */ /* 0x000fe20000000800 */
[----:B------:R-:W-:Y:S01]  /*2450*/  IMAD.HI.U32 R25, R38, -0x2daee0ad, RZ ;  /* 0xd2511f5326197827 */ /* 0x000fe200078e00ff */
[----:B------:R-:W-:Y:S01]  /*2460*/  ULDC UR29, c[0x0][0x2d8] ;  /* 0x0000b600001d7ab9 */ /* 0x000fe20000000800 */
[----:B------:R-:W-:Y:S01]  /*2470*/  UISETP.NE.AND UP0, UPT, UR25, URZ, UPT ;  /* 0x0000003f1900728c */ /* 0x000fe2000bf05270 */
[----:B------:R-:W-:Y:S01]  /*2480*/  LOP3.LUT R24, R51, UR24, R24, 0x96, !PT ;  /* 0x0000001833187c12 */ /* 0x000fe2000f8e9618 */
[----:B------:R-:W-:Y:S01]  /*2490*/  IMAD.U32 R137, R137, 0x10000, RZ ;  /* 0x0001000089897824 */ /* 0x000fe200078e00ff */
[----:B------:R-:W-:Y:S01]  /*24a0*/  LOP3.LUT R25, R25, UR32, R50, 0x96, !PT ;  /* 0x0000002019197c12 */ /* 0x000fe2000f8e9632 */
[----:B------:R-:W-:Y:S01]  /*24b0*/  IMAD.U32 R27, R27, 0x10000, RZ ;  /* 0x000100001b1b7824 */ /* 0x000fe200078e00ff */
[----:B------:R-:W-:Y:S01]  /*24c0*/  ULDC.64 UR30, c[0x0][0x298] ;  /* 0x0000a600001e7ab9 */ /* 0x000fe20000000a00 */
[----:B------:R-:W-:Y:S01]  /*24d0*/  IMAD.U32 R29, R29, 0x10000, RZ ;  /* 0x000100001d1d7824 */ /* 0x000fe200078e00ff */
[----:B------:R-:W-:Y:S01]  /*24e0*/  ULDC.64 UR26, c[0x0][0x230] ;  /* 0x00008c00001a7ab9 */ /* 0x000fe20000000a00 */
[----:B------:R-:W-:-:S02]  /*24f0*/  IMAD.U32 R30, R30, 0x10000, RZ ;  /* 0x000100001e1e7824 */ /* 0x000fc400078e00ff */
[----:B------:R-:W-:Y:S02]  /*2500*/  IMAD.U32 R32, R32, 0x10000, RZ ;  /* 0x0001000020207824 */ /* 0x000fe400078e00ff */
[----:B------:R-:W-:Y:S02]  /*2510*/  IMAD.U32 R33, R33, 0x10000, RZ ;  /* 0x0001000021217824 */ /* 0x000fe400078e00ff */
[----:B------:R-:W-:Y:S02]  /*2520*/  IMAD R36, R36, -0x326172a9, RZ ;  /* 0xcd9e8d5724247824 */ /* 0x000fe400078e02ff */
[----:B------:R-:W-:Y:S02]  /*2530*/  IMAD R38, R38, -0x2daee0ad, RZ ;  /* 0xd2511f5326267824 */ /* 0x000fe400078e02ff */
[----:B------:R-:W-:Y:S02]  /*2540*/  IMAD.MOV.U32 R35, RZ, RZ, RZ ;  /* 0x000000ffff237224 */ /* 0x000fe400078e00ff */
        /* <DEDUP_REMOVED lines=16> */
[----:B------:R-:W-:-:S07]  /*2650*/  IMAD.U32 R44, R46, 0x10000, RZ ;  /* 0x000100002e2c7824 */ /* 0x000fce00078e00ff */
.L_x_5514:
[----:B------:R-:W0:Y:S08]  /*2660*/  LDC.64 R68, c[0x0][0x280] ;  /* 0x0000a000ff447b82 */ /* 0x000e300000000a00 */
[----:B------:R-:W1:Y:S08]  /*2670*/  LDC R70, c[0x0][0x218] ;  /* 0x00008600ff467b82 */ /* 0x000e700000000800 */
[----:B------:R-:W2:Y:S01]  /*2680*/  LDC.64 R130, c[0x0][0x288] ;  /* 0x0000a200ff827b82 */ /* 0x000ea20000000a00 */
[----:B0-----:R-:W-:-:S05]  /*2690*/  IMAD.WIDE R68, R7, 0x4, R68 ;  /* 0x0000000407447825 */ /* 0x001fca00078e0244 */
[----:B------:R0:W3:Y:S01]  /*26a0*/  LDG.E R135, desc[UR6][R68.64] ;  /* 0x0000000644877981 */ /* 0x0000e2000c1e1900 */
[----:B-1----:R-:W-:-:S05]  /*26b0*/  IMAD R138, R7, R70, RZ ;  /* 0x00000046078a7224 */ /* 0x002fca00078e02ff */
[----:B0-----:R-:W-:Y:S01]  /*26c0*/  SHF.R.S32.HI R68, RZ, 0x1f, R138 ;  /* 0x0000001fff447819 */ /* 0x001fe2000001148a */
[----:B--2---:R-:W-:-:S03]  /*26d0*/  IMAD.WIDE R130, R7, 0x4, R130 ;  /* 0x0000000407827825 */ /* 0x004fc600078e0282 */
[----:B------:R-:W-:Y:S01]  /*26e0*/  LEA.HI R138, R68, R138, RZ, 0x3 ;  /* 0x0000008a448a7211 */ /* 0x000fe200078f18ff */
[----:B------:R-:W-:Y:S01]  /*26f0*/  BSSY B1, `(.L_x_4827) ;  /* 0x000034f000017945 */ /* 0x000fe20003800000 */
[----:B------:R-:W-:Y:S01]  /*2700*/  IMAD.MOV.U32 R134, RZ, RZ, RZ ;  /* 0x000000ffff867224 */ /* 0x000fe200078e00ff */
[----:B------:R0:W5:Y:S01]  /*2710*/  LDG.E R130, desc[UR6][R130.64] ;  /* 0x0000000682827981 */ /* 0x000162000c1e1900 */
[----:B------:R-:W-:Y:S02]  /*2720*/  LEA.HI.SX32 R138, R138, R4, 0x1d ;  /* 0x000000048a8a7211 */ /* 0x000fe400078feaff */
[----:B0-----:R-:W-:Y:S02]  /*2730*/  SHF.R.S32.HI R131, RZ, 0x1f, R7 ;  /* 0x0000001fff837819 */ /* 0x001fe40000011407 */
[----:B---3--:R-:W-:-:S13]  /*2740*/  ISETP.GE.AND P1, PT, R135, 0x1, PT ;  /* 0x000000018700780c */ /* 0x008fda0003f26270 */
[----:B------:R-:W-:-:S04]  /*2750*/  @P1 VIADD R68, R135, 0xffffffff ;  /* 0xffffffff87441836 */ /* 0x000fc80000000000 */
        /* <DEDUP_REMOVED lines=18> */
[----:B------:R-:W-:Y:S01]  /*2880*/  HFMA2.MMA R46, -RZ, RZ, 0, 0 ;  /* 0x00000000ff2e7435 */ /* 0x000fe200000001ff */
[----:B------:R-:W-:Y:S01]  /*2890*/  IMAD.MOV.U32 R50, RZ, RZ, R26 ;  /* 0x000000ffff327224 */ /* 0x000fe200078e001a */
[----:B------:R-:W-:Y:S09]  /*28a0*/  @!P2 BRA `(.L_x_4831) ;  /* 0x000000040070a947 */ /* 0x000ff20003800000 */
[----:B------:R-:W-:Y:S01]  /*28b0*/  IMAD.MOV.U32 R50, RZ, RZ, R26 ;  /* 0x000000ffff327224 */ /* 0x000fe200078e001a */
[----:B-----5:R-:W-:Y:S01]  /*28c0*/  SHF.L.U32 R46, R64, 0x10, RZ ;  /* 0x00000010402e7819 */ /* 0x020fe200000006ff */
[----:B------:R-:W-:Y:S06]  /*28d0*/  BRA `(.L_x_4831) ;  /* 0x0000000400647947 */ /* 0x000fec0003800000 */
.L_x_4830:
        /* <DEDUP_REMOVED lines=12> */
.L_x_4833:
[----:B------:R-:W-:-:S07]  /*29a0*/  IMAD.MOV.U32 R48, RZ, RZ, R36 ;  /* 0x000000ffff307224 */ /* 0x000fce00078e0024 */
.L_x_4834:
[----:B------:R-:W-:Y:S05]  /*29b0*/  BSYNC B3 ;  /* 0x0000000000037941 */ /* 0x000fea0003800000 */
.L_x_4832:
        /* <DEDUP_REMOVED lines=16> */
.L_x_4838:
[----:B------:R-:W-:Y:S05]  /*2ac0*/  BSYNC B4 ;  /* 0x0000000000047941 */ /* 0x000fea0003800000 */
.L_x_4837:
[----:B------:R-:W-:Y:S01]  /*2ad0*/  LOP3.LUT R46, R46, UR5, R35, 0x96, !PT ;  /* 0x000000052e2e7c12 */ /* 0x000fe2000f8e9623 */
[----:B------:R-:W-:Y:S01]  /*2ae0*/  IMAD.HI.U32 R24, R0, -0x326172a9, RZ ;  /* 0xcd9e8d5700187827 */ /* 0x000fe200078e00ff */
[----:B------:R-:W-:-:S03]  /*2af0*/  HFMA2.MMA R50, -RZ, RZ, 0, 0 ;  /* 0x00000000ff327435 */ /* 0x000fc600000001ff */
        /* <DEDUP_REMOVED lines=40> */
[----:B------:R-:W-:-:S07]  /*2d80*/  LOP3.LUT R24, R47, UR24, R24, 0x96, !PT ;  /* 0x000000182f187c12 */ /* 0x000fce000f8e9618 */
.L_x_4836:
[----:B------:R-:W-:Y:S05]  /*2d90*/  BSYNC B3 ;  /* 0x0000000000037941 */ /* 0x000fea0003800000 */
.L_x_4835:
[----:B------:R-:W2:Y:S01]  /*2da0*/  LDL R47, [R1+0xb0] ;  /* 0x0000b000012f7983 */ /* 0x000ea20000100800 */
[----:B------:R-:W-:Y:S01]  /*2db0*/  I2FP.F32.U32 R26, R48 ;  /* 0x00000030001a7245 */ /* 0x000fe20000201000 */
[----:B------:R-:W-:-:S04]  /*2dc0*/  IMAD.MOV.U32 R46, RZ, RZ, 0x2f800000 ;  /* 0x2f800000ff2e7424 */ /* 0x000fc800078e00ff */
[----:B------:R-:W-:-:S05]  /*2dd0*/  FFMA.FTZ R26, R26, R46, 1.1641532182693481445e-10 ;  /* 0x2f0000001a1a7423 */ /* 0x000fca000001002e */
[----:B------:R-:W-:Y:S01]  /*2de0*/  FSETP.GTU.FTZ.AND P4, PT, R26, UR28, PT ;  /* 0x0000001c1a007c0b */ /* 0x000fe2000bf9c000 */
[----:B-----5:R-:W-:-:S04]  /*2df0*/  IMAD.U32 R26, R60, 0x10000, RZ ;  /* 0x000100003c1a7824 */ /* 0x020fc800078e00ff */
[----:B------:R-:W-:-:S04]  /*2e00*/  FMUL.FTZ R26, R26, UR31 ;  /* 0x0000001f1a1a7c20 */ /* 0x000fc80008410000 */
[----:B------:R-:W-:-:S05]  /*2e10*/  FMUL.FTZ R26, R26, UR30 ;  /* 0x0000001e1a1a7c20 */ /* 0x000fca0008410000 */
[----:B------:R-:W-:-:S05]  /*2e20*/  FSEL R26, R26, RZ, !P4 ;  /* 0x000000ff1a1a7208 */ /* 0x000fca0006000000 */
[----:B--2---:R-:W-:Y:S01]  /*2e30*/  FMUL.FTZ R46, R47, R26 ;  /* 0x0000001a2f2e7220 */ /* 0x004fe20000410000 */
[----:B------:R-:W-:Y:S02]  /*2e40*/  @P2 SHF.L.U32 R26, R64, 0x10, RZ ;  /* 0x00000010401a2819 */ /* 0x000fe400000006ff */
[----:B------:R-:W-:-:S03]  /*2e50*/  SEL R47, RZ, 0x1, P4 ;  /* 0x00000001ff2f7807 */ /* 0x000fc60002000000 */
[----:B------:R-:W-:-:S07]  /*2e60*/  @P2 FADD.FTZ R46, R26, R46 ;  /* 0x0000002e1a2e2221 */ /* 0x000fce0000010000 */
.L_x_4831:
[----:B------:R-:W-:Y:S05]  /*2e70*/  BSYNC B2 ;  /* 0x0000000000027941 */ /* 0x000fea0003800000 */
.L_x_4829:
        /* <DEDUP_REMOVED lines=9> */
.L_x_4840:
        /* <DEDUP_REMOVED lines=12> */
.L_x_4843:
[----:B------:R-:W-:-:S07]  /*2fd0*/  MOV R26, R36 ;  /* 0x00000024001a7202 */ /* 0x000fce0000000f00 */
.L_x_4844:
[----:B------:R-:W-:Y:S05]  /*2fe0*/  BSYNC B3 ;  /* 0x0000000000037941 */ /* 0x000fea0003800000 */
.L_x_4842:
        /* <DEDUP_REMOVED lines=16> */
.L_x_4848:
[----:B------:R-:W-:Y:S05]  /*30f0*/  BSYNC B4 ;  /* 0x0000000000047941 */ /* 0x000fea0003800000 */
.L_x_4847:
        /* <DEDUP_REMOVED lines=41> */
[----:B------:R-:W-:-:S05]  /*3390*/  IMAD.WIDE.U32 R48, R36, -0x326172a9, RZ ;  /* 0xcd9e8d5724307825 */ /* 0x000fca00078e00ff */
[----:B------:R-:W-:Y:S02]  /*33a0*/  LOP3.LUT R24, R49, UR24, R24, 0x96, !PT ;  /* 0x0000001831187c12 */ /* 0x000fe4000f8e9618 */
[----:B------:R-:W-:-:S07]  /*33b0*/  MOV R36, R48 ;  /* 0x0000003000247202 */ /* 0x000fce0000000f00 */
.L_x_4846:
[----:B------:R-:W-:Y:S05]  /*33c0*/  BSYNC B3 ;  /* 0x0000000000037941 */ /* 0x000fea0003800000 */
.L_x_4845:
[----:B------:R-:W-:Y:S01]  /*33d0*/  I2FP.F32.U32 R26, R26 ;  /* 0x0000001a001a7245 */ /* 0x000fe20000201000 */
[----:B------:R-:W-:-:S04]  /*33e0*/  IMAD.MOV.U32 R48, RZ, RZ, 0x2f800000 ;  /* 0x2f800000ff307424 */ /* 0x000fc800078e00ff */
[----:B------:R-:W-:-:S05]  /*33f0*/  FFMA.FTZ R26, R26, R48, 1.1641532182693481445e-10 ;  /* 0x2f0000001a1a7423 */ /* 0x000fca0000010030 */
[----:B------:R-:W-:Y:S02]  /*3400*/  FSETP.GTU.FTZ.AND P4, PT, R26, UR28, PT ;  /* 0x0000001c1a007c0b */ /* 0x000fe4000bf9c000 */
[----:B-----5:R-:W-:Y:S02]  /*3410*/  PRMT R26, R60, 0x7632, R26 ;  /* 0x000076323c1a7816 */ /* 0x020fe4000000001a */
[----:B------:R-:W-:Y:S02]  /*3420*/  SEL R49, RZ, 0x1, P4 ;  /* 0x00000001ff317807 */ /* 0x000fe40002000000 */
[----:B------:R-:W-:-:S05]  /*3430*/  SHF.L.U32 R26, R26, 0x10, RZ ;  /* 0x000000101a1a7819 */ /* 0x000fca00000006ff */
[----:B------:R-:W-:-:S04]  /*3440*/  FMUL.FTZ R26, R26, UR31 ;  /* 0x0000001f1a1a7c20 */ /* 0x000fc80008410000 */
[----:B------:R-:W-:-:S05]  /*3450*/  FMUL.FTZ R26, R26, UR30 ;  /* 0x0000001e1a1a7c20 */ /* 0x000fca0008410000 */
[----:B------:R-:W-:Y:S02]  /*3460*/  FSEL R48, R26, RZ, !P4 ;  /* 0x000000ff1a307208 */ /* 0x000fe40006000000 */
[----:B------:R-:W-:-:S03]  /*3470*/  @P2 PRMT R26, R64, 0x7632, R26 ;  /* 0x00007632401a2816 */ /* 0x000fc6000000001a */
[----:B------:R-:W-:Y:S02]  /*3480*/  FMUL.FTZ R48, R248, R48 ;  /* 0x00000030f8307220 */ /* 0x000fe40000410000 */
[----:B------:R-:W-:-:S04]  /*3490*/  @P2 IMAD.U32 R26, R26, 0x10000, RZ ;  /* 0x000100001a1a2824 */ /* 0x000fc800078e00ff */
[----:B------:R-:W-:-:S07]  /*34a0*/  @P2 FADD.FTZ R48, R26, R48 ;  /* 0x000000301a302221 */ /* 0x000fce0000010000 */
.L_x_4841:
[----:B------:R-:W-:Y:S05]  /*34b0*/  BSYNC B2 ;  /* 0x0000000000027941 */ /* 0x000fea0003800000 */
.L_x_4839:
        /* <DEDUP_REMOVED lines=8> */
.L_x_4850:
        /* <DEDUP_REMOVED lines=12> */
.L_x_4853:
[----:B------:R-:W-:-:S07]  /*3600*/  IMAD.MOV.U32 R26, RZ, RZ, R36 ;  /* 0x000000ffff1a7224 */ /* 0x000fce00078e0024 */
.L_x_4854:
[----:B------:R-:W-:Y:S05]  /*3610*/  BSYNC B3 ;  /* 0x0000000000037941 */ /* 0x000fea0003800000 */
.L_x_4852:
        /* <DEDUP_REMOVED lines=16> */
.L_x_4858:
[----:B------:R-:W-:Y:S05]  /*3720*/  BSYNC B4 ;  /* 0x0000000000047941 */ /* 0x000fea0003800000 */
.L_x_4857:
        /* <DEDUP_REMOVED lines=43> */
[----:B------:R-:W-:-:S07]  /*39e0*/  LOP3.LUT R24, R51, UR24, R24, 0x96, !PT ;  /* 0x0000001833187c12 */ /* 0x000fce000f8e9618 */
.L_x_4856:
[----:B------:R-:W-:Y:S05]  /*39f0*/  BSYNC B3 ;  /* 0x0000000000037941 */ /* 0x000fea0003800000 */
.L_x_4855:
[----:B------:R-:W2:Y:S01]  /*3a00*/  LDL R51, [R1+0xac] ;  /* 0x0000ac0001337983 */ /* 0x000ea20000100800 */
[----:B------:R-:W-:Y:S01]  /*3a10*/  HFMA2.MMA R50, -RZ, RZ, 0.1171875, 0 ;  /* 0x2f800000ff327435 */ /* 0x000fe200000001ff */
[----:B------:R-:W-:-:S09]  /*3a20*/  I2FP.F32.U32 R26, R26 ;  /* 0x0000001a001a7245 */ /* 0x000fd20000201000 */
[----:B------:R-:W-:-:S05]  /*3a30*/  FFMA.FTZ R26, R26, R50, 1.1641532182693481445e-10 ;  /* 0x2f0000001a1a7423 */ /* 0x000fca0000010032 */
[----:B------:R-:W-:Y:S01]  /*3a40*/  FSETP.GTU.FTZ.AND P4, PT, R26, UR28, PT ;  /* 0x0000001c1a007c0b */ /* 0x000fe2000bf9c000 */
[----:B-----5:R-:W-:-:S04]  /*3a50*/  IMAD.U32 R26, R61, 0x10000, RZ ;  /* 0x000100003d1a7824 */ /* 0x020fc800078e00ff */
[----:B------:R-:W-:-:S04]  /*3a60*/  FMUL.FTZ R26, R26, UR31 ;  /* 0x0000001f1a1a7c20 */ /* 0x000fc80008410000 */
[----:B------:R-:W-:-:S05]  /*3a70*/  FMUL.FTZ R26, R26, UR30 ;  /* 0x0000001e1a1a7c20 */ /* 0x000fca0008410000 */
[----:B------:R-:W-:-:S05]  /*3a80*/  FSEL R26, R26, RZ, !P4 ;  /* 0x000000ff1a1a7208 */ /* 0x000fca0006000000 */
[----:B--2---:R-:W-:Y:S01]  /*3a90*/  FMUL.FTZ R50, R51, R26 ;  /* 0x0000001a33327220 */ /* 0x004fe20000410000 */
[----:B------:R-:W-:Y:S01]  /*3aa0*/  @P2 IMAD.U32 R26, R65, 0x10000, RZ ;  /* 0x00010000411a2824 */ /* 0x000fe200078e00ff */
[----:B------:R-:W-:-:S03]  /*3ab0*/  SEL R51, RZ, 0x1, P4 ;  /* 0x00000001ff337807 */ /* 0x000fc60002000000 */
[----:B------:R-:W-:-:S07]  /*3ac0*/  @P2 FADD.FTZ R50, R26, R50 ;  /* 0x000000321a322221 */ /* 0x000fce0000010000 */
.L_x_4851:
[----:B------:R-:W-:Y:S05]  /*3ad0*/  BSYNC B2 ;  /* 0x0000000000027941 */ /* 0x000fea0003800000 */
.L_x_4849:
        /* <DEDUP_REMOVED lines=9> */
.L_x_4860:
        /* <DEDUP_REMOVED lines=12> */
.L_x_4863:
[----:B------:R-:W-:-:S07]  /*3c30*/  IMAD.MOV.U32 R26, RZ, RZ, R36 ;  /* 0x000000ffff1a7224 */ /* 0x000fce00078e0024 */
.L_x_4864:
[----:B------:R-:W-:Y:S05]  /*3c40*/  BSYNC B3 ;  /* 0x0000000000037941 */ /* 0x000fea0003800000 */
.L_x_4862:
        /* <DEDUP_REMOVED lines=16> */
.L_x_4868:
[----:B------:R-:W-:Y:S05]  /*3d50*/  BSYNC B4 ;  /* 0x0000000000047941 */ /* 0x000fea0003800000 */
.L_x_4867:
        /* <DEDUP_REMOVED lines=44> */
.L_x_4866:
[----:B------:R-:W-:Y:S05]  /*4020*/  BSYNC B3 ;  /* 0x0000000000037941 */ /* 0x000fea0003800000 */
.L_x_4865:
[----:B------:R-:W-:Y:S01]  /*4030*/  I2FP.F32.U32 R26, R26 ;  /* 0x0000001a001a7245 */ /* 0x000fe20000201000 */
[----:B------:R-:W-:-:S04]  /*4040*/  IMAD.MOV.U32 R52, RZ, RZ, 0x2f800000 ;  /* 0x2f800000ff347424 */ /* 0x000fc800078e00ff */
[----:B------:R-:W-:-:S05]  /*4050*/  FFMA.FTZ R26, R26, R52, 1.1641532182693481445e-10 ;  /* 0x2f0000001a1a7423 */ /* 0x000fca0000010034 */
[----:B------:R-:W-:Y:S02]  /*4060*/  FSETP.GTU.FTZ.AND P4, PT, R26, UR28, PT ;  /* 0x0000001c1a007c0b */ /* 0x000fe4000bf9c000 */
[----:B-----5:R-:W-:Y:S02]  /*4070*/  PRMT R26, R61, 0x7632, R26 ;  /* 0x000076323d1a7816 */ /* 0x020fe4000000001a */
[----:B------:R-:W-:-:S03]  /*4080*/  SEL R53, RZ, 0x1, P4 ;  /* 0x00000001ff357807 */ /* 0x000fc60002000000 */
[----:B------:R-:W-:-:S04]  /*4090*/  IMAD.U32 R26, R26, 0x10000, RZ ;  /* 0x000100001a1a7824 */ /* 0x000fc800078e00ff */
[----:B------:R-:W-:-:S04]  /*40a0*/  FMUL.FTZ R26, R26, UR31 ;  /* 0x0000001f1a1a7c20 */ /* 0x000fc80008410000 */
[----:B------:R-:W-:-:S05]  /*40b0*/  FMUL.FTZ R26, R26, UR30 ;  /* 0x0000001e1a1a7c20 */ /* 0x000fca0008410000 */
[----:B------:R-:W-:Y:S02]  /*40c0*/  FSEL R52, R26, RZ, !P4 ;  /* 0x000000ff1a347208 */ /* 0x000fe40006000000 */
[----:B------:R-:W-:-:S03]  /*40d0*/  @P2 PRMT R26, R65, 0x7632, R26 ;  /* 0x00007632411a2816 */ /* 0x000fc6000000001a */
[----:B------:R-:W-:Y:S01]  /*40e0*/  FMUL.FTZ R52, R247, R52 ;  /* 0x00000034f7347220 */ /* 0x000fe20000410000 */
[----:B------:R-:W-:-:S05]  /*40f0*/  @P2 SHF.L.U32 R26, R26, 0x10, RZ ;  /* 0x000000101a1a2819 */ /* 0x000fca00000006ff */
[----:B------:R-:W-:-:S07]  /*4100*/  @P2 FADD.FTZ R52, R26, R52 ;  /* 0x000000341a342221 */ /* 0x000fce0000010000 */
.L_x_4861:
[----:B------:R-:W-:Y:S05]  /*4110*/  BSYNC B2 ;  /* 0x0000000000027941 */ /* 0x000fea0003800000 */
.L_x_4859:
        /* <DEDUP_REMOVED lines=8> */
.L_x_4870:
        /* <DEDUP_REMOVED lines=12> */
.L_x_4873:
[----:B------:R-:W-:-:S07]  /*4260*/  MOV R26, R36 ;  /* 0x00000024001a7202 */ /* 0x000fce0000000f00 */
.L_x_4874:
[----:B------:R-:W-:Y:S05]  /*4270*/  BSYNC B3 ;  /* 0x0000000000037941 */ /* 0x000fea0003800000 */
.L_x_4872:
        /* <DEDUP_REMOVED lines=16> */
.L_x_4878:
[----:B------:R-:W-:Y:S05]  /*4380*/  BSYNC B4 ;  /* 0x0000000000047941 */ /* 0x000fea0003800000 */
.L_x_4877:
        /* <DEDUP_REMOVED lines=44> */
.L_x_4876:
[----:B------:R-:W-:Y:S05]  /*4650*/  BSYNC B3 ;  /* 0x0000000000037941 */ /* 0x000fea0003800000 */
.L_x_4875:
[----:B------:R-:W2:Y:S01]  /*4660*/  LDL R55, [R1+0xa8] ;  /* 0x0000a80001377983 */ /* 0x000ea20000100800 */
[----:B------:R-:W-:Y:S01]  /*4670*/  I2FP.F32.U32 R26, R26 ;  /* 0x0000001a001a7245 */ /* 0x000fe20000201000 */
[----:B------:R-:W-:-:S04]  /*4680*/  IMAD.MOV.U32 R54, RZ, RZ, 0x2f800000 ;  /* 0x2f800000ff367424 */ /* 0x000fc800078e00ff */
[----:B------:R-:W-:-:S05]  /*4690*/  FFMA.FTZ R26, R26, R54, 1.1641532182693481445e-10 ;  /* 0x2f0000001a1a7423 */ /* 0x000fca0000010036 */
[----:B------:R-:W-:Y:S02]  /*46a0*/  FSETP.GTU.FTZ.AND P4, PT, R26, UR28, PT ;  /* 0x0000001c1a007c0b */ /* 0x000fe4000bf9c000 */
[----:B-----5:R-:W-:-:S05]  /*46b0*/  SHF.L.U32 R26, R62, 0x10, RZ ;  /* 0x000000103e1a7819 */ /* 0x020fca00000006ff */
[----:B------:R-:W-:-:S04]  /*46c0*/  FMUL.FTZ R26, R26, UR31 ;  /* 0x0000001f1a1a7c20 */ /* 0x000fc80008410000 */
[----:B------:R-:W-:-:S05]  /*46d0*/  FMUL.FTZ R26, R26, UR30 ;  /* 0x0000001e1a1a7c20 */ /* 0x000fca0008410000 */
[----:B------:R-:W-:-:S05]  /*46e0*/  FSEL R26, R26, RZ, !P4 ;  /* 0x000000ff1a1a7208 */ /* 0x000fca0006000000 */
[----:B--2---:R-:W-:Y:S01]  /*46f0*/  FMUL.FTZ R54, R55, R26 ;  /* 0x0000001a37367220 */ /* 0x004fe20000410000 */
[----:B------:R-:W-:Y:S01]  /*4700*/  @P2 IMAD.U32 R26, R66, 0x10000, RZ ;  /* 0x00010000421a2824 */ /* 0x000fe200078e00ff */
[----:B------:R-:W-:-:S03]  /*4710*/  SEL R55, RZ, 0x1, P4 ;  /* 0x00000001ff377807 */ /* 0x000fc60002000000 */
[----:B------:R-:W-:-:S07]  /*4720*/  @P2 FADD.FTZ R54, R26, R54 ;  /* 0x000000361a362221 */ /* 0x000fce0000010000 */
.L_x_4871:
[----:B------:R-:W-:Y:S05]  /*4730*/  BSYNC B2 ;  /* 0x0000000000027941 */ /* 0x000fea0003800000 */
.L_x_4869:
        /* <DEDUP_REMOVED lines=9> */
.L_x_4880:
        /* <DEDUP_REMOVED lines=12> */
.L_x_4883:
[----:B------:R-:W-:-:S07]  /*4890*/  IMAD.MOV.U32 R26, RZ, RZ, R36 ;  /* 0x000000ffff1a7224 */ /* 0x000fce00078e0024 */
.L_x_4884:
[----:B------:R-:W-:Y:S05]  /*48a0*/  BSYNC B3 ;  /* 0x0000000000037941 */ /* 0x000fea0003800000 */
.L_x_4882:
        /* <DEDUP_REMOVED lines=16> */
.L_x_4888:
[----:B------:R-:W-:Y:S05]  /*49b0*/  BSYNC B4 ;  /* 0x0000000000047941 */ /* 0x000fea0003800000 */
.L_x_4887:
        /* <DEDUP_REMOVED lines=44> */
.L_x_4886:
[----:B------:R-:W-:Y:S05]  /*4c80*/  BSYNC B3 ;  /* 0x0000000000037941 */ /* 0x000fea0003800000 */
.L_x_4885:
[----:B------:R-:W-:Y:S01]  /*4c90*/  HFMA2.MMA R56, -RZ, RZ, 0.1171875, 0 ;  /* 0x2f800000ff387435 */ /* 0x000fe200000001ff */
[----:B------:R-:W-:-:S09]  /*4ca0*/  I2FP.F32.U32 R26, R26 ;  /* 0x0000001a001a7245 */ /* 0x000fd20000201000 */
        /* <DEDUP_REMOVED lines=9> */
[----:B------:R-:W-:Y:S02]  /*4d40*/  FMUL.FTZ R56, R246, R56 ;  /* 0x00000038f6387220 */ /* 0x000fe40000410000 */
[----:B------:R-:W-:-:S04]  /*4d50*/  @P2 IMAD.U32 R26, R26, 0x10000, RZ ;  /* 0x000100001a1a2824 */ /* 0x000fc800078e00ff */
[----:B------:R-:W-:-:S07]  /*4d60*/  @P2 FADD.FTZ R56, R26, R56 ;  /* 0x000000381a382221 */ /* 0x000fce0000010000 */
.L_x_4881:
[----:B------:R-:W-:Y:S05]  /*4d70*/  BSYNC B2 ;  /* 0x0000000000027941 */ /* 0x000fea0003800000 */
.L_x_4879:
        /* <DEDUP_REMOVED lines=8> */
.L_x_4890:
        /* <DEDUP_REMOVED lines=12> */
.L_x_4893:
[----:B------:R-:W-:-:S07]  /*4ec0*/  IMAD.MOV.U32 R26, RZ, RZ, R36 ;  /* 0x000000ffff1a7224 */ /* 0x000fce00078e0024 */
.L_x_4894:
[----:B------:R-:W-:Y:S05]  /*4ed0*/  BSYNC B3 ;  /* 0x0000000000037941 */ /* 0x000fea0003800000 */
.L_x_4892:
        /* <DEDUP_REMOVED lines=16> */
.L_x_4898:
[----:B------:R-:W-:Y:S05]  /*4fe0*/  BSYNC B4 ;  /* 0x0000000000047941 */ /* 0x000fea0003800000 */
.L_x_4897:
        /* <DEDUP_REMOVED lines=40> */
[----:B------:R-:W-:Y:S01]  /*5270*/  IMAD.WIDE.U32 R58, R36, -0x326172a9, RZ ;  /* 0xcd9e8d57243a7825 */ /* 0x000fe200078e00ff */
[----:B------:R-:W-:-:S03]  /*5280*/  HFMA2.MMA R68, -RZ, RZ, 0, 0 ;  /* 0x00000000ff447435 */ /* 0x000fc600000001ff */
[----:B------:R-:W-:Y:S01]  /*5290*/  IMAD.MOV.U32 R36, RZ, RZ, R58 ;  /* 0x000000ffff247224 */ /* 0x000fe200078e003a */
[----:B------:R-:W-:-:S07]  /*52a0*/  LOP3.LUT R24, R59, UR24, R24, 0x96, !PT ;  /* 0x000000183b187c12 */ /* 0x000fce000f8e9618 */
.L_x_4896:
[----:B------:R-:W-:Y:S05]  /*52b0*/  BSYNC B3 ;  /* 0x0000000000037941 */ /* 0x000fea0003800000 */
.L_x_4895:
        /* <DEDUP_REMOVED lines=13> */
.L_x_4891:
[----:B------:R-:W-:Y:S05]  /*5390*/  BSYNC B2 ;  /* 0x0000000000027941 */ /* 0x000fea0003800000 */
.L_x_4889:
        /* <DEDUP_REMOVED lines=9> */
.L_x_4900:
        /* <DEDUP_REMOVED lines=12> */
.L_x_4903:
[----:B------:R-:W-:-:S07]  /*54f0*/  MOV R72, R36 ;  /* 0x0000002400487202 */ /* 0x000fce0000000f00 */
.L_x_4904:
[----:B------:R-:W-:Y:S05]  /*5500*/  BSYNC B3 ;  /* 0x0000000000037941 */ /* 0x000fea0003800000 */
.L_x_4902:
        /* <DEDUP_REMOVED lines=16> */
.L_x_4908:
[----:B------:R-:W-:Y:S05]  /*5610*/  BSYNC B4 ;  /* 0x0000000000047941 */ /* 0x000fea0003800000 */
.L_x_4907:
        /* <DEDUP_REMOVED lines=41> */
[----:B------:R-:W-:Y:S01]  /*58b0*/  IMAD.MOV.U32 R26, RZ, RZ, RZ ;  /* 0x000000ffff1a7224 */ /* 0x000fe200078e00ff */
[----:B------:R-:W-:Y:S02]  /*58c0*/  LOP3.LUT R24, R69, UR24, R24, 0x96, !PT ;  /* 0x0000001845187c12 */ /* 0x000fe4000f8e9618 */
[----:B------:R-:W-:-:S07]  /*58d0*/  MOV R36, R68 ;  /* 0x0000004400247202 */ /* 0x000fce0000000f00 */
.L_x_4906:
[----:B------:R-:W-:Y:S05]  /*58e0*/  BSYNC B3 ;  /* 0x0000000000037941 */ /* 0x000fea0003800000 */
.L_x_4905:
        /* <DEDUP_REMOVED lines=14> */
.L_x_4901:
[----:B------:R-:W-:Y:S05]  /*59d0*/  BSYNC B2 ;  /* 0x0000000000027941 */ /* 0x000fea0003800000 */
.L_x_4899:
        /* <DEDUP_REMOVED lines=13> */
[----:B------:R-:W-:Y:S02]  /*5ab0*/  LOP3.LUT R70, R51, 0xff, RZ, 0xc0, !PT ;  /* 0x000000ff33467812 */ /* 0x000fe400078ec0ff */
[----:B------:R-:W-:Y:S02]  /*5ac0*/  PRMT R68, R68, 0x4210, R69 ;  /* 0x0000421044447816 */ /* 0x000fe40000000045 */
[----:B------:R-:W-:Y:S01]  /*5ad0*/  LOP3.LUT R132, R49, 0xff, RZ, 0xc0, !PT ;  /* 0x000000ff31847812 */ /* 0x000fe200078ec0ff */
[----:B------:R-:W-:Y:S01]  /*5ae0*/  IMAD.WIDE.U32 R70, R70, 0x10000, RZ ;  /* 0x0001000046467825 */ /* 0x000fe200078e00ff */
[----:B------:R-:W-:-:S02]  /*5af0*/  LOP3.LUT R252, R68, 0xff00, R252, 0xf8, !PT ;  /* 0x0000ff0044fc7812 */ /* 0x000fc400078ef8fc */
[----:B------:R-:W-:Y:S01]  /*5b00*/  LOP3.LUT R68, R53, 0xff, RZ, 0xc0, !PT ;  /* 0x000000ff35447812 */ /* 0x000fe200078ec0ff */
[----:B------:R-:W-:Y:S01]  /*5b10*/  IMAD.WIDE.U32 R132, R132, 0x100, RZ ;  /* 0x0000010084847825 */ /* 0x000fe200078e00ff */
[----:B------:R-:W-:-:S03]  /*5b20*/  LOP3.LUT R252, R252, 0xff, R55, 0xf8, !PT ;  /* 0x000000fffcfc7812 */ /* 0x000fc600078ef837 */
[----:B------:R-:W-:-:S05]  /*5b30*/  IMAD.WIDE.U32 R68, R68, 0x1000000, RZ ;  /* 0x0100000044447825 */ /* 0x000fca00078e00ff */
[----:B------:R-:W-:Y:S02]  /*5b40*/  LOP3.LUT R252, R71, R252, R69, 0xfe, !PT ;  /* 0x000000fc47fc7212 */ /* 0x000fe400078efe45 */
[----:B------:R-:W-:Y:S02]  /*5b50*/  LOP3.LUT R68, R132, R68, R70, 0xfe, !PT ;  /* 0x0000004484447212 */ /* 0x000fe400078efe46 */
[----:B------:R-:W0:Y:S01]  /*5b60*/  LDC.64 R70, c[0x0][0x240] ;  /* 0x00009000ff467b82 */ /* 0x000e220000000a00 */
[----:B------:R-:W-:Y:S02]  /*5b70*/  LOP3.LUT R133, R252, R133, RZ, 0xfc, !PT ;  /* 0x00000085fc857212 */ /* 0x000fe400078efcff */
[----:B------:R-:W-:Y:S01]  /*5b80*/  LOP3.LUT R132, R68, 0xff, R47, 0xf8, !PT ;  /* 0x000000ff44847812 */ /* 0x000fe200078ef82f */
[----:B0-----:R-:W-:-:S05]  /*5b90*/  IMAD.WIDE.U32 R68, R134, 0x8, R70 ;  /* 0x0000000886447825 */ /* 0x001fca00078e0046 */
[----:B------:R1:W-:Y:S02]  /*5ba0*/  STG.E.64 desc[UR6][R68.64], R132 ;  /* 0x0000008444007986 */ /* 0x0003e4000c101b06 */
.L_x_4910:
[----:B------:R-:W-:Y:S05]  /*5bb0*/  BSYNC B2 ;  /* 0x0000000000027941 */ /* 0x000fea0003800000 */
.L_x_4909:
[----:B------:R-:W-:Y:S01]  /*5bc0*/  IADD3 R138, R138, 0x20, RZ ;  /* 0x000000208a8a7810 */ /* 0x000fe20007ffe0ff */
[----:B------:R-:W-:-:S07]  /*5bd0*/  VIADD R134, R134, 0x20 ;  /* 0x0000002086867836 */ /* 0x000fce0000000000 */
.L_x_4828:
[----:B------:R-:W-:Y:S05]  /*5be0*/  BSYNC B1 ;  /* 0x0000000000017941 */ /* 0x000fea0003800000 */
.L_x_4827:
        /* <DEDUP_REMOVED lines=20> */
.L_x_4914:
        /* <DEDUP_REMOVED lines=12> */
.L_x_4917:
[----:B------:R-:W-:-:S07]  /*5df0*/  IMAD.MOV.U32 R47, RZ, RZ, R36 ;  /* 0x000000ffff2f7224 */ /* 0x000fce00078e0024 */
.L_x_4918:
[----:B------:R-:W-:Y:S05]  /*5e00*/  BSYNC B3 ;  /* 0x0000000000037941 */ /* 0x000fea0003800000 */
.L_x_4916:
        /* <DEDUP_REMOVED lines=16> */
.L_x_4922:
[----:B------:R-:W-:Y:S05]  /*5f10*/  BSYNC B4 ;  /* 0x0000000000047941 */ /* 0x000fea0003800000 */
.L_x_4921:
        /* <DEDUP_REMOVED lines=44> */
.L_x_4920:
[----:B------:R-:W-:Y:S05]  /*61e0*/  BSYNC B3 ;  /* 0x0000000000037941 */ /* 0x000fea0003800000 */
.L_x_4919:
[----:B------:R-:W2:Y:S01]  /*61f0*/  LDL R69, [R1+0xa0] ;  /* 0x0000a00001457983 */ /* 0x000ea20000100800 */
[----:B------:R-:W-:Y:S01]  /*6200*/  I2FP.F32.U32 R26, R47 ;  /* 0x0000002f001a7245 */ /* 0x000fe20000201000 */
[----:B------:R-:W-:-:S10]  /*6210*/  HFMA2.MMA R47, -RZ, RZ, 0.1171875, 0 ;  /* 0x2f800000ff2f7435 */ /* 0x000fd400000001ff */
[----:B------:R-:W-:-:S05]  /*6220*/  FFMA.FTZ R26, R26, R47, 1.1641532182693481445e-10 ;  /* 0x2f0000001a1a7423 */ /* 0x000fca000001002f */
[----:B------:R-:W-:Y:S01]  /*6230*/  FSETP.GTU.FTZ.AND P4, PT, R26, UR28, PT ;  /* 0x0000001c1a007c0b */ /* 0x000fe2000bf9c000 */
[----:B-----5:R-:W-:-:S03]  /*6240*/  IMAD.U32 R26, R60, 0x10000, RZ ;  /* 0x000100003c1a7824 */ /* 0x020fc600078e00ff */
[----:B------:R-:W-:Y:S01]  /*6250*/  SEL R47, RZ, 0x1, P4 ;  /* 0x00000001ff2f7807 */ /* 0x000fe20002000000 */
[----:B------:R-:W-:-:S04]  /*6260*/  FMUL.FTZ R26, R26, UR31 ;  /* 0x0000001f1a1a7c20 */ /* 0x000fc80008410000 */
[----:B------:R-:W-:-:S05]  /*6270*/  FMUL.FTZ R26, R26, UR30 ;  /* 0x0000001e1a1a7c20 */ /* 0x000fca0008410000 */
[----:B------:R-:W-:-:S05]  /*6280*/  FSEL R26, R26, RZ, !P4 ;  /* 0x000000ff1a1a7208 */ /* 0x000fca0006000000 */
[----:B--2---:R-:W-:Y:S01]  /*6290*/  FMUL.FTZ R74, R69, R26 ;  /* 0x0000001a454a7220 */ /* 0x004fe20000410000 */
[----:B------:R-:W-:-:S04]  /*62a0*/  @P2 IMAD.U32 R26, R64, 0x10000, RZ ;  /* 0x00010000401a2824 */ /* 0x000fc800078e00ff */
[----:B------:R-:W-:-:S07]  /*62b0*/  @P2 FADD.FTZ R74, R26, R74 ;  /* 0x0000004a1a4a2221 */ /* 0x000fce0000010000 */
.L_x_4915:
[----:B------:R-:W-:Y:S05]  /*62c0*/  BSYNC B2 ;  /* 0x0000000000027941 */ /* 0x000fea0003800000 */
.L_x_4913:
        /* <DEDUP_REMOVED lines=9> */
.L_x_4924:
        /* <DEDUP_REMOVED lines=12> */
.L_x_4927:
[----:B------:R-:W-:-:S07]  /*6420*/  IMAD.MOV.U32 R26, RZ, RZ, R36 ;  /* 0x000000ffff1a7224 */ /* 0x000fce00078e0024 */
.L_x_4928:
[----:B------:R-:W-:Y:S05]  /*6430*/  BSYNC B3 ;  /* 0x0000000000037941 */ /* 0x000fea0003800000 */
.L_x_4926:
        /* <DEDUP_REMOVED lines=16> */
.L_x_4932:
[----:B------:R-:W-:Y:S05]  /*6540*/  BSYNC B4 ;  /* 0x0000000000047941 */ /* 0x000fea0003800000 */
.L_x_4931:
        /* <DEDUP_REMOVED lines=42> */
[----:B------:R-:W-:Y:S01]  /*67f0*/  LOP3.LUT R24, R69, UR24, R24, 0x96, !PT ;  /* 0x0000001845187c12 */ /* 0x000fe2000f8e9618 */
[----:B------:R-:W-:-:S11]  /*6800*/  HFMA2.MMA R69, -RZ, RZ, 0, 0 ;  /* 0x00000000ff457435 */ /* 0x000fd600000001ff */
.L_x_4930:
[----:B------:R-:W-:Y:S05]  /*6810*/  BSYNC B3 ;  /* 0x0000000000037941 */ /* 0x000fea0003800000 */
.L_x_4929:
        /* <DEDUP_REMOVED lines=14> */
.L_x_4925:
[----:B------:R-:W-:Y:S05]  /*6900*/  BSYNC B2 ;  /* 0x0000000000027941 */ /* 0x000fea0003800000 */
.L_x_4923:
        /* <DEDUP_REMOVED lines=8> */
.L_x_4934:
        /* <DEDUP_REMOVED lines=12> */
.L_x_4937:
[----:B------:R-:W-:-:S07]  /*6a50*/  MOV R26, R36 ;  /* 0x00000024001a7202 */ /* 0x000fce0000000f00 */
.L_x_4938:
[----:B------:R-:W-:Y:S05]  /*6a60*/  BSYNC B3 ;  /* 0x0000000000037941 */ /* 0x000fea0003800000 */
.L_x_4936:
        /* <DEDUP_REMOVED lines=16> */
.L_x_4942:
[----:B------:R-:W-:Y:S05]  /*6b70*/  BSYNC B4 ;  /* 0x0000000000047941 */ /* 0x000fea0003800000 */
.L_x_4941:
        /* <DEDUP_REMOVED lines=44> */
.L_x_4940:
[----:B------:R-:W-:Y:S05]  /*6e40*/  BSYNC B3 ;  /* 0x0000000000037941 */ /* 0x000fea0003800000 */
.L_x_4939:
[----:B------:R-:W2:Y:S01]  /*6e50*/  LDL R69, [R1+0x9c] ;  /* 0x00009c0001457983 */ /* 0x000ea20000100800 */
[----:B------:R-:W-:Y:S01]  /*6e60*/  I2FP.F32.U32 R26, R26 ;  /* 0x0000001a001a7245 */ /* 0x000fe20000201000 */
[----:B------:R-:W-:-:S04]  /*6e70*/  IMAD.MOV.U32 R51, RZ, RZ, 0x2f800000 ;  /* 0x2f800000ff337424 */ /* 0x000fc800078e00ff */
[----:B------:R-:W-:-:S05]  /*6e80*/  FFMA.FTZ R26, R26, R51, 1.1641532182693481445e-10 ;  /* 0x2f0000001a1a7423 */ /* 0x000fca0000010033 */
[----:B------:R-:W-:Y:S02]  /*6e90*/  FSETP.GTU.FTZ.AND P4, PT, R26, UR28, PT ;  /* 0x0000001c1a007c0b */ /* 0x000fe4000bf9c000 */
[----:B-----5:R-:W-:Y:S02]  /*6ea0*/  SHF.L.U32 R26, R61, 0x10, RZ ;  /* 0x000000103d1a7819 */ /* 0x020fe400000006ff */
[----:B------:R-:W-:-:S03]  /*6eb0*/  SEL R51, RZ, 0x1, P4 ;  /* 0x00000001ff337807 */ /* 0x000fc60002000000 */
[----:B------:R-:W-:-:S04]  /*6ec0*/  FMUL.FTZ R26, R26, UR31 ;  /* 0x0000001f1a1a7c20 */ /* 0x000fc80008410000 */
[----:B------:R-:W-:-:S05]  /*6ed0*/  FMUL.FTZ R26, R26, UR30 ;  /* 0x0000001e1a1a7c20 */ /* 0x000fca0008410000 */
[----:B------:R-:W-:-:S05]  /*6ee0*/  FSEL R26, R26, RZ, !P4 ;  /* 0x000000ff1a1a7208 */ /* 0x000fca0006000000 */
[----:B--2---:R-:W-:Y:S01]  /*6ef0*/  FMUL.FTZ R76, R69, R26 ;  /* 0x0000001a454c7220 */ /* 0x004fe20000410000 */
[----:B------:R-:W-:-:S04]  /*6f00*/  @P2 IMAD.U32 R26, R65, 0x10000, RZ ;  /* 0x00010000411a2824 */ /* 0x000fc800078e00ff */
[----:B------:R-:W-:-:S07]  /*6f10*/  @P2 FADD.FTZ R76, R26, R76 ;  /* 0x0000004c1a4c2221 */ /* 0x000fce0000010000 */
.L_x_4935:
[----:B------:R-:W-:Y:S05]  /*6f20*/  BSYNC B2 ;  /* 0x0000000000027941 */ /* 0x000fea0003800000 */
.L_x_4933:
        /* <DEDUP_REMOVED lines=9> */
.L_x_4944:
        /* <DEDUP_REMOVED lines=12> */
.L_x_4947:
[----:B------:R-:W-:-:S07]  /*7080*/  IMAD.MOV.U32 R26, RZ, RZ, R36 ;  /* 0x000000ffff1a7224 */ /* 0x000fce00078e0024 */
.L_x_4948:
[----:B------:R-:W-:Y:S05]  /*7090*/  BSYNC B3 ;  /* 0x0000000000037941 */ /* 0x000fea0003800000 */
.L_x_4946:
        /* <DEDUP_REMOVED lines=16> */
.L_x_4952:
[----:B------:R-:W-:Y:S05]  /*71a0*/  BSYNC B4 ;  /* 0x0000000000047941 */ /* 0x000fea0003800000 */
.L_x_4951:
        /* <DEDUP_REMOVED lines=44> */
.L_x_4950:
[----:B------:R-:W-:Y:S05]  /*7470*/  BSYNC B3 ;  /* 0x0000000000037941 */ /* 0x000fea0003800000 */
.L_x_4949:
        /* <DEDUP_REMOVED lines=14> */
.L_x_4945:
[----:B------:R-:W-:Y:S05]  /*7560*/  BSYNC B2 ;  /* 0x0000000000027941 */ /* 0x000fea0003800000 */
.L_x_4943:
        /* <DEDUP_REMOVED lines=8> */
.L_x_4954:
        /* <DEDUP_REMOVED lines=12> */
.L_x_4957:
[----:B------:R-:W-:-:S07]  /*76b0*/  IMAD.MOV.U32 R26, RZ, RZ, R36 ;  /* 0x000000ffff1a7224 */ /* 0x000fce00078e0024 */
.L_x_4958:
[----:B------:R-:W-:Y:S05]  /*76c0*/  BSYNC B3 ;  /* 0x0000000000037941 */ /* 0x000fea0003800000 */
.L_x_4956:
        /* <DEDUP_REMOVED lines=16> */
.L_x_4962:
[----:B------:R-:W-:Y:S05]  /*77d0*/  BSYNC B4 ;  /* 0x0000000000047941 */ /* 0x000fea0003800000 */
.L_x_4961:
        /* <DEDUP_REMOVED lines=44> */
.L_x_4960:
[----:B------:R-:W-:Y:S05]  /*7aa0*/  BSYNC B3 ;  /* 0x0000000000037941 */ /* 0x000fea0003800000 */
.L_x_4959:
[----:B------:R-:W2:Y:S01]  /*7ab0*/  LDL R69, [R1+0x98] ;  /* 0x0000980001457983 */ /* 0x000ea20000100800 */
[----:B------:R-:W-:Y:S01]  /*7ac0*/  I2FP.F32.U32 R26, R26 ;  /* 0x0000001a001a7245 */ /* 0x000fe20000201000 */
[----:B------:R-:W-:-:S04]  /*7ad0*/  IMAD.MOV.U32 R55, RZ, RZ, 0x2f800000 ;  /* 0x2f800000ff377424 */ /* 0x000fc800078e00ff */
        /* <DEDUP_REMOVED lines=8> */
[----:B------:R-:W-:-:S05]  /*7b60*/  @P2 SHF.L.U32 R26, R66, 0x10, RZ ;  /* 0x00000010421a2819 */ /* 0x000fca00000006ff */
[----:B------:R-:W-:-:S07]  /*7b70*/  @P2 FADD.FTZ R78, R26, R78 ;  /* 0x0000004e1a4e2221 */ /* 0x000fce0000010000 */
.L_x_4955:
[----:B------:R-:W-:Y:S05]  /*7b80*/  BSYNC B2 ;  /* 0x0000000000027941 */ /* 0x000fea0003800000 */
.L_x_4953:
        /* <DEDUP_REMOVED lines=9> */
.L_x_4964:
        /* <DEDUP_REMOVED lines=12> */
.L_x_4967:
[----:B------:R-:W-:-:S07]  /*7ce0*/  MOV R26, R36 ;  /* 0x00000024001a7202 */ /* 0x000fce0000000f00 */
.L_x_4968:
[----:B------:R-:W-:Y:S05]  /*7cf0*/  BSYNC B3 ;  /* 0x0000000000037941 */ /* 0x000fea0003800000 */
.L_x_4966:
        /* <DEDUP_REMOVED lines=16> */
.L_x_4972:
[----:B------:R-:W-:Y:S05]  /*7e00*/  BSYNC B4 ;  /* 0x0000000000047941 */ /* 0x000fea0003800000 */
.L_x_4971:
        /* <DEDUP_REMOVED lines=41> */
[----:B------:R-:W-:Y:S01]  /*80a0*/  LOP3.LUT R24, R69, UR24, R24, 0x96, !PT ;  /* 0x0000001845187c12 */ /* 0x000fe2000f8e9618 */
[----:B------:R-:W-:Y:S01]  /*80b0*/  IMAD.MOV.U32 R69, RZ, RZ, RZ ;  /* 0x000000ffff457224 */ /* 0x000fe200078e00ff */
[----:B------:R-:W-:-:S07]  /*80c0*/  MOV R36, R68 ;  /* 0x0000004400247202 */ /* 0x000fce0000000f00 */
.L_x_4970:
[----:B------:R-:W-:Y:S05]  /*80d0*/  BSYNC B3 ;  /* 0x0000000000037941 */ /* 0x000fea0003800000 */
.L_x_4969:
        /* <DEDUP_REMOVED lines=14> */
.L_x_4965:
[----:B------:R-:W-:Y:S05]  /*81c0*/  BSYNC B2 ;  /* 0x0000000000027941 */ /* 0x000fea0003800000 */
.L_x_4963:
        /* <DEDUP_REMOVED lines=8> */
.L_x_4974:
        /* <DEDUP_REMOVED lines=12> */
.L_x_4977:
[----:B------:R-:W-:-:S07]  /*8310*/  IMAD.MOV.U32 R26, RZ, RZ, R36 ;  /* 0x000000ffff1a7224 */ /* 0x000fce00078e0024 */
.L_x_4978:
[----:B------:R-:W-:Y:S05]  /*8320*/  BSYNC B3 ;  /* 0x0000000000037941 */ /* 0x000fea0003800000 */
.L_x_4976:
        /* <DEDUP_REMOVED lines=16> */
.L_x_4982:
[----:B------:R-:W-:Y:S05]  /*8430*/  BSYNC B4 ;  /* 0x0000000000047941 */ /* 0x000fea0003800000 */
.L_x_4981:
        /* <DEDUP_REMOVED lines=44> */
.L_x_4980:
[----:B------:R-:W-:Y:S05]  /*8700*/  BSYNC B3 ;  /* 0x0000000000037941 */ /* 0x000fea0003800000 */
.L_x_4979:
[----:B------:R-:W2:Y:S01]  /*8710*/  LDL R69, [R1+0x94] ;  /* 0x0000940001457983 */ /* 0x000ea20000100800 */
[----:B------:R-:W-:Y:S01]  /*8720*/  HFMA2.MMA R59, -RZ, RZ, 0.1171875, 0 ;  /* 0x2f800000ff3b7435 */ /* 0x000fe200000001ff */
[----:B------:R-:W-:-:S09]  /*8730*/  I2FP.F32.U32 R26, R26 ;  /* 0x0000001a001a7245 */ /* 0x000fd20000201000 */
        /* <DEDUP_REMOVED lines=10> */
.L_x_4975:
[----:B------:R-:W-:Y:S05]  /*87e0*/  BSYNC B2 ;  /* 0x0000000000027941 */ /* 0x000fea0003800000 */
.L_x_4973:
        /* <DEDUP_REMOVED lines=9> */
.L_x_4984:
        /* <DEDUP_REMOVED lines=12> */
.L_x_4987:
[----:B------:R-:W-:-:S07]  /*8940*/  IMAD.MOV.U32 R73, RZ, RZ, R36 ;  /* 0x000000ffff497224 */ /* 0x000fce00078e0024 */
.L_x_4988:
[----:B------:R-:W-:Y:S05]  /*8950*/  BSYNC B3 ;  /* 0x0000000000037941 */ /* 0x000fea0003800000 */
.L_x_4986:
        /* <DEDUP_REMOVED lines=16> */
.L_x_4992:
[----:B------:R-:W-:Y:S05]  /*8a60*/  BSYNC B4 ;  /* 0x0000000000047941 */ /* 0x000fea0003800000 */
.L_x_4991:
        /* <DEDUP_REMOVED lines=40> */
[----:B------:R-:W-:Y:S01]  /*8cf0*/  IMAD.WIDE.U32 R68, R26, -0x326172a9, RZ ;  /* 0xcd9e8d571a447825 */ /* 0x000fe200078e00ff */
[----:B------:R-:W-:-:S03]  /*8d00*/  HFMA2.MMA R26, -RZ, RZ, 0, 0 ;  /* 0x00000000ff1a7435 */ /* 0x000fc600000001ff */
[----:B------:R-:W-:Y:S01]  /*8d10*/  IMAD.MOV.U32 R36, RZ, RZ, R68 ;  /* 0x000000ffff247224 */ /* 0x000fe200078e0044 */
[----:B------:R-:W-:-:S07]  /*8d20*/  LOP3.LUT R24, R69, UR24, R24, 0x96, !PT ;  /* 0x0000001845187c12 */ /* 0x000fce000f8e9618 */
.L_x_4990:
[----:B------:R-:W-:Y:S05]  /*8d30*/  BSYNC B3 ;  /* 0x0000000000037941 */ /* 0x000fea0003800000 */
.L_x_4989:
        /* <DEDUP_REMOVED lines=14> */
.L_x_4985:
[----:B------:R-:W-:Y:S05]  /*8e20*/  BSYNC B2 ;  /* 0x0000000000027941 */ /* 0x000fea0003800000 */
.L_x_4983:
        /* <DEDUP_REMOVED lines=23> */
[----:B------:R-:W-:Y:S02]  /*8fa0*/  LOP3.LUT R68, R132, R68, R70, 0xfe, !PT ;  /* 0x0000004484447212 */ /* 0x000fe400078efe46 */
[----:B------:R-:W0:Y:S01]  /*8fb0*/  LDC.64 R70, c[0x0][0x240] ;  /* 0x00009000ff467b82 */ /* 0x000e220000000a00 */
[----:B------:R-:W-:Y:S02]  /*8fc0*/  LOP3.LUT R133, R252, R133, RZ, 0xfc, !PT ;  /* 0x00000085fc857212 */ /* 0x000fe400078efcff */
[----:B------:R-:W-:Y:S01]  /*8fd0*/  LOP3.LUT R132, R68, 0xff, R47, 0xf8, !PT ;  /* 0x000000ff44847812 */ /* 0x000fe200078ef82f */
[----:B0-----:R-:W-:-:S05]  /*8fe0*/  IMAD.WIDE.U32 R68, R134, 0x8, R70 ;  /* 0x0000000886447825 */ /* 0x001fca00078e0046 */
[----:B------:R1:W-:Y:S02]  /*8ff0*/  STG.E.64 desc[UR6][R68.64], R132 ;  /* 0x0000008444007986 */ /* 0x0003e4000c101b06 */
.L_x_4994:
[----:B------:R-:W-:Y:S05]  /*9000*/  BSYNC B2 ;  /* 0x0000000000027941 */ /* 0x000fea0003800000 */
.L_x_4993:
[----:B------:R-:W-:Y:S01]  /*9010*/  VIADD R138, R138, 0x20 ;  /* 0x000000208a8a7836 */ /* 0x000fe20000000000 */
[----:B------:R-:W-:-:S07]  /*9020*/  IADD3 R134, R134, 0x20, RZ ;  /* 0x0000002086867810 */ /* 0x000fce0007ffe0ff */
.L_x_4912:
[----:B------:R-:W-:Y:S05]  /*9030*/  BSYNC B1 ;  /* 0x0000000000017941 */ /* 0x000fea0003800000 */
.L_x_4911:
        /* <DEDUP_REMOVED lines=20> */
.L_x_4998:
        /* <DEDUP_REMOVED lines=12> */
.L_x_5001:
[----:B------:R-:W-:-:S07]  /*9240*/  IMAD.MOV.U32 R47, RZ, RZ, R36 ;  /* 0x000000ffff2f7224 */ /* 0x000fce00078e0024 */
.L_x_5002:
[----:B------:R-:W-:Y:S05]  /*9250*/  BSYNC B3 ;  /* 0x0000000000037941 */ /* 0x000fea0003800000 */
.L_x_5000:
        /* <DEDUP_REMOVED lines=16> */
.L_x_5006:
[----:B------:R-:W-:Y:S05]  /*9360*/  BSYNC B4 ;  /* 0x0000000000047941 */ /* 0x000fea0003800000 */
.L_x_5005:
        /* <DEDUP_REMOVED lines=44> */
.L_x_5004:
[----:B------:R-:W-:Y:S05]  /*9630*/  BSYNC B3 ;  /* 0x0000000000037941 */ /* 0x000fea0003800000 */
.L_x_5003:
        /* <DEDUP_REMOVED lines=13> */
.L_x_4999:
[----:B------:R-:W-:Y:S05]  /*9710*/  BSYNC B2 ;  /* 0x0000000000027941 */ /* 0x000fea0003800000 */
.L_x_4997:
        /* <DEDUP_REMOVED lines=9> */
.L_x_5008:
        /* <DEDUP_REMOVED lines=12> */
.L_x_5011:
[----:B------:R-:W-:-:S07]  /*9870*/  IMAD.MOV.U32 R26, RZ, RZ, R36 ;  /* 0x000000ffff1a7224 */ /* 0x000fce00078e0024 */
.L_x_5012:
[----:B------:R-:W-:Y:S05]  /*9880*/  BSYNC B3 ;  /* 0x0000000000037941 */ /* 0x000fea0003800000 */
.L_x_5010:
        /* <DEDUP_REMOVED lines=16> */
.L_x_5016:
[----:B------:R-:W-:Y:S05]  /*9990*/  BSYNC B4 ;  /* 0x0000000000047941 */ /* 0x000fea0003800000 */
.L_x_5015:
        /* <DEDUP_REMOVED lines=44> */
.L_x_5014:
[----:B------:R-:W-:Y:S05]  /*9c60*/  BSYNC B3 ;  /* 0x0000000000037941 */ /* 0x000fea0003800000 */
.L_x_5013:
        /* <DEDUP_REMOVED lines=14> */
.L_x_5009:
[----:B------:R-:W-:Y:S05]  /*9d50*/  BSYNC B2 ;  /* 0x0000000000027941 */ /* 0x000fea0003800000 */
.L_x_5007:
        /* <DEDUP_REMOVED lines=8> */
.L_x_5018:
        /* <DEDUP_REMOVED lines=12> */
.L_x_5021:
[----:B------:R-:W-:-:S07]  /*9ea0*/  IMAD.MOV.U32 R26, RZ, RZ, R36 ;  /* 0x000000ffff1a7224 */ /* 0x000fce00078e0024 */
.L_x_5022:
[----:B------:R-:W-:Y:S05]  /*9eb0*/  BSYNC B3 ;  /* 0x0000000000037941 */ /* 0x000fea0003800000 */
.L_x_5020:
        /* <DEDUP_REMOVED lines=16> */
.L_x_5026:
[----:B------:R-:W-:Y:S05]  /*9fc0*/  BSYNC B4 ;  /* 0x0000000000047941 */ /* 0x000fea0003800000 */
.L_x_5025:
        /* <DEDUP_REMOVED lines=44> */
.L_x_5024:
[----:B------:R-:W-:Y:S05]  /*a290*/  BSYNC B3 ;  /* 0x0000000000037941 */ /* 0x000fea0003800000 */
.L_x_5023:
        /* <DEDUP_REMOVED lines=13> */
.L_x_5019:
[----:B------:R-:W-:Y:S05]  /*a370*/  BSYNC B2 ;  /* 0x0000000000027941 */ /* 0x000fea0003800000 */
.L_x_5017:
        /* <DEDUP_REMOVED lines=9> */
.L_x_5028:
        /* <DEDUP_REMOVED lines=12> */
.L_x_5031:
[----:B------:R-:W-:-:S07]  /*a4d0*/  IMAD.MOV.U32 R26, RZ, RZ, R36 ;  /* 0x000000ffff1a7224 */ /* 0x000fce00078e0024 */
.L_x_5032:
[----:B------:R-:W-:Y:S05]  /*a4e0*/  BSYNC B3 ;  /* 0x0000000000037941 */ /* 0x000fea0003800000 */
.L_x_5030:
        /* <DEDUP_REMOVED lines=16> */
.L_x_5036:
[----:B------:R-:W-:Y:S05]  /*a5f0*/  BSYNC B4 ;  /* 0x0000000000047941 */ /* 0x000fea0003800000 */
.L_x_5035:
        /* <DEDUP_REMOVED lines=44> */
.L_x_5034:
[----:B------:R-:W-:Y:S05]  /*a8c0*/  BSYNC B3 ;  /* 0x0000000000037941 */ /* 0x000fea0003800000 */
.L_x_5033:
        /* <DEDUP_REMOVED lines=14> */
.L_x_5029:
[----:B------:R-:W-:Y:S05]  /*a9b0*/  BSYNC B2 ;  /* 0x0000000000027941 */ /* 0x000fea0003800000 */
.L_x_5027:
        /* <DEDUP_REMOVED lines=8> */
.L_x_5038:
        /* <DEDUP_REMOVED lines=12> */
.L_x_5041:
[----:B------:R-:W-:-:S07]  /*ab00*/  IMAD.MOV.U32 R26, RZ, RZ, R36 ;  /* 0x000000ffff1a7224 */ /* 0x000fce00078e0024 */
.L_x_5042:
[----:B------:R-:W-:Y:S05]  /*ab10*/  BSYNC B3 ;  /* 0x0000000000037941 */ /* 0x000fea0003800000 */
.L_x_5040:
        /* <DEDUP_REMOVED lines=16> */
.L_x_5046:
[----:B------:R-:W-:Y:S05]  /*ac20*/  BSYNC B4 ;  /* 0x0000000000047941 */ /* 0x000fea0003800000 */
.L_x_5045:
        /* <DEDUP_REMOVED lines=44> */
.L_x_5044:
[----:B------:R-:W-:Y:S05]  /*aef0*/  BSYNC B3 ;  /* 0x0000000000037941 */ /* 0x000fea0003800000 */
.L_x_5043:
        /* <DEDUP_REMOVED lines=13> */
.L_x_5039:
[----:B------:R-:W-:Y:S05]  /*afd0*/  BSYNC B2 ;  /* 0x0000000000027941 */ /* 0x000fea0003800000 */
.L_x_5037:
        /* <DEDUP_REMOVED lines=9> */
.L_x_5048:
        /* <DEDUP_REMOVED lines=12> */
.L_x_5051:
[----:B------:R-:W-:-:S07]  /*b130*/  IMAD.MOV.U32 R26, RZ, RZ, R36 ;  /* 0x000000ffff1a7224 */ /* 0x000fce00078e0024 */
.L_x_5052:
[----:B------:R-:W-:Y:S05]  /*b140*/  BSYNC B3 ;  /* 0x0000000000037941 */ /* 0x000fea0003800000 */
.L_x_5050:
        /* <DEDUP_REMOVED lines=16> */
.L_x_5056:
[----:B------:R-:W-:Y:S05]  /*b250*/  BSYNC B4 ;  /* 0x0000000000047941 */ /* 0x000fea0003800000 */
.L_x_5055:
        /* <DEDUP_REMOVED lines=44> */
.L_x_5054:
[----:B------:R-:W-:Y:S05]  /*b520*/  BSYNC B3 ;  /* 0x0000000000037941 */ /* 0x000fea0003800000 */
.L_x_5053:
        /* <DEDUP_REMOVED lines=14> */
.L_x_5049:
[----:B------:R-:W-:Y:S05]  /*b610*/  BSYNC B2 ;  /* 0x0000000000027941 */ /* 0x000fea0003800000 */
.L_x_5047:
        /* <DEDUP_REMOVED lines=8> */
.L_x_5058:
        /* <DEDUP_REMOVED lines=12> */
.L_x_5061:
[----:B------:R-:W-:-:S07]  /*b760*/  IMAD.MOV.U32 R26, RZ, RZ, R36 ;  /* 0x000000ffff1a7224 */ /* 0x000fce00078e0024 */
.L_x_5062:
[----:B------:R-:W-:Y:S05]  /*b770*/  BSYNC B3 ;  /* 0x0000000000037941 */ /* 0x000fea0003800000 */
.L_x_5060:
        /* <DEDUP_REMOVED lines=16> */
.L_x_5066:
[----:B------:R-:W-:Y:S05]  /*b880*/  BSYNC B4 ;  /* 0x0000000000047941 */ /* 0x000fea0003800000 */
.L_x_5065:
        /* <DEDUP_REMOVED lines=44> */
.L_x_5064:
[----:B------:R-:W-:Y:S05]  /*bb50*/  BSYNC B3 ;  /* 0x0000000000037941 */ /* 0x000fea0003800000 */
.L_x_5063:
        /* <DEDUP_REMOVED lines=13> */
.L_x_5059:
[----:B------:R-:W-:Y:S05]  /*bc30*/  BSYNC B2 ;  /* 0x0000000000027941 */ /* 0x000fea0003800000 */
.L_x_5057:
        /* <DEDUP_REMOVED lines=9> */
.L_x_5068:
        /* <DEDUP_REMOVED lines=12> */
.L_x_5071:
[----:B------:R-:W-:-:S07]  /*bd90*/  IMAD.MOV.U32 R73, RZ, RZ, R36 ;  /* 0x000000ffff497224 */ /* 0x000fce00078e0024 */
.L_x_5072:
[----:B------:R-:W-:Y:S05]  /*bda0*/  BSYNC B3 ;  /* 0x0000000000037941 */ /* 0x000fea0003800000 */
.L_x_5070:
        /* <DEDUP_REMOVED lines=16> */
.L_x_5076:
[----:B------:R-:W-:Y:S05]  /*beb0*/  BSYNC B4 ;  /* 0x0000000000047941 */ /* 0x000fea0003800000 */
.L_x_5075:
        /* <DEDUP_REMOVED lines=44> */
.L_x_5074:
[----:B------:R-:W-:Y:S05]  /*c180*/  BSYNC B3 ;  /* 0x0000000000037941 */ /* 0x000fea0003800000 */
.L_x_5073:
        /* <DEDUP_REMOVED lines=14> */
.L_x_5069:
[----:B------:R-:W-:Y:S05]  /*c270*/  BSYNC B2 ;  /* 0x0000000000027941 */ /* 0x000fea0003800000 */
.L_x_5067:
        /* <DEDUP_REMOVED lines=29> */
.L_x_5078:
[----:B------:R-:W-:Y:S05]  /*c450*/  BSYNC B2 ;  /* 0x0000000000027941 */ /* 0x000fea0003800000 */
.L_x_5077:
[----:B------:R-:W-:Y:S01]  /*c460*/  IADD3 R138, R138, 0x20, RZ ;  /* 0x000000208a8a7810 */ /* 0x000fe20007ffe0ff */
[----:B------:R-:W-:-:S07]  /*c470*/  VIADD R134, R134, 0x20 ;  /* 0x0000002086867836 */ /* 0x000fce0000000000 */
.L_x_4996:
[----:B------:R-:W-:Y:S05]  /*c480*/  BSYNC B1 ;  /* 0x0000000000017941 */ /* 0x000fea0003800000 */
.L_x_4995:
        /* <DEDUP_REMOVED lines=20> */
.L_x_5082:
        /* <DEDUP_REMOVED lines=12> */
.L_x_5085:
[----:B------:R-:W-:-:S07]  /*c690*/  MOV R47, R36 ;  /* 0x00000024002f7202 */ /* 0x000fce0000000f00 */
.L_x_5086:
[----:B------:R-:W-:Y:S05]  /*c6a0*/  BSYNC B3 ;  /* 0x0000000000037941 */ /* 0x000fea0003800000 */
.L_x_5084:
        /* <DEDUP_REMOVED lines=16> */
.L_x_5090:
[----:B------:R-:W-:Y:S05]  /*c7b0*/  BSYNC B4 ;  /* 0x0000000000047941 */ /* 0x000fea0003800000 */
.L_x_5089:
        /* <DEDUP_REMOVED lines=44> */
.L_x_5088:
[----:B------:R-:W-:Y:S05]  /*ca80*/  BSYNC B3 ;  /* 0x0000000000037941 */ /* 0x000fea0003800000 */
.L_x_5087:
        /* <DEDUP_REMOVED lines=13> */
.L_x_5083:
[----:B------:R-:W-:Y:S05]  /*cb60*/  BSYNC B2 ;  /* 0x0000000000027941 */ /* 0x000fea0003800000 */
.L_x_5081:
        /* <DEDUP_REMOVED lines=9> */
.L_x_5092:
        /* <DEDUP_REMOVED lines=12> */
.L_x_5095:
[----:B------:R-:W-:-:S07]  /*ccc0*/  MOV R26, R36 ;  /* 0x00000024001a7202 */ /* 0x000fce0000000f00 */
.L_x_5096:
[----:B------:R-:W-:Y:S05]  /*ccd0*/  BSYNC B3 ;  /* 0x0000000000037941 */ /* 0x000fea0003800000 */
.L_x_5094:
        /* <DEDUP_REMOVED lines=16> */
.L_x_5100:
[----:B------:R-:W-:Y:S05]  /*cde0*/  BSYNC B4 ;  /* 0x0000000000047941 */ /* 0x000fea0003800000 */
.L_x_5099:
        /* <DEDUP_REMOVED lines=43> */
[----:B------:R-:W-:-:S11]  /*d0a0*/  HFMA2.MMA R69, -RZ, RZ, 0, 0 ;  /* 0x00000000ff457435 */ /* 0x000fd600000001ff */
.L_x_5098:
[----:B------:R-:W-:Y:S05]  /*d0b0*/  BSYNC B3 ;  /* 0x0000000000037941 */ /* 0x000fea0003800000 */
.L_x_5097:
        /* <DEDUP_REMOVED lines=14> */
.L_x_5093:
[----:B------:R-:W-:Y:S05]  /*d1a0*/  BSYNC B2 ;  /* 0x0000000000027941 */ /* 0x000fea0003800000 */
.L_x_5091:
        /* <DEDUP_REMOVED lines=8> */
.L_x_5102:
        /* <DEDUP_REMOVED lines=12> */
.L_x_5105:
[----:B------:R-:W-:-:S07]  /*d2f0*/  MOV R26, R36 ;  /* 0x00000024001a7202 */ /* 0x000fce0000000f00 */
.L_x_5106:
[----:B------:R-:W-:Y:S05]  /*d300*/  BSYNC B3 ;  /* 0x0000000000037941 */ /* 0x000fea0003800000 */
.L_x_5104:
        /* <DEDUP_REMOVED lines=16> */
.L_x_5110:
[----:B------:R-:W-:Y:S05]  /*d410*/  BSYNC B4 ;  /* 0x0000000000047941 */ /* 0x000fea0003800000 */
.L_x_5109:
        /* <DEDUP_REMOVED lines=44> */
.L_x_5108:
[----:B------:R-:W-:Y:S05]  /*d6e0*/  BSYNC B3 ;  /* 0x0000000000037941 */ /* 0x000fea0003800000 */
.L_x_5107:
        /* <DEDUP_REMOVED lines=13> */
.L_x_5103:
[----:B------:R-:W-:Y:S05]  /*d7c0*/  BSYNC B2 ;  /* 0x0000000000027941 */ /* 0x000fea0003800000 */
.L_x_5101:
        /* <DEDUP_REMOVED lines=9> */
.L_x_5112:
        /* <DEDUP_REMOVED lines=12> */
.L_x_5115:
[----:B------:R-:W-:-:S07]  /*d920*/  MOV R26, R36 ;  /* 0x00000024001a7202 */ /* 0x000fce0000000f00 */
.L_x_5116:
[----:B------:R-:W-:Y:S05]  /*d930*/  BSYNC B3 ;  /* 0x0000000000037941 */ /* 0x000fea0003800000 */
.L_x_5114:
        /* <DEDUP_REMOVED lines=16> */
.L_x_5120:
[----:B------:R-:W-:Y:S05]  /*da40*/  BSYNC B4 ;  /* 0x0000000000047941 */ /* 0x000fea0003800000 */
.L_x_5119:
        /* <DEDUP_REMOVED lines=44> */
.L_x_5118:
[----:B------:R-:W-:Y:S05]  /*dd10*/  BSYNC B3 ;  /* 0x0000000000037941 */ /* 0x000fea0003800000 */
.L_x_5117:
        /* <DEDUP_REMOVED lines=14> */
.L_x_5113:
[----:B------:R-:W-:Y:S05]  /*de00*/  BSYNC B2 ;  /* 0x0000000000027941 */ /* 0x000fea0003800000 */
.L_x_5111:
        /* <DEDUP_REMOVED lines=8> */
.L_x_5122:
        /* <DEDUP_REMOVED lines=12> */
.L_x_5125:
[----:B------:R-:W-:-:S07]  /*df50*/  MOV R26, R36 ;  /* 0x00000024001a7202 */ /* 0x000fce0000000f00 */
.L_x_5126:
[----:B------:R-:W-:Y:S05]  /*df60*/  BSYNC B3 ;  /* 0x0000000000037941 */ /* 0x000fea0003800000 */
.L_x_5124:
        /* <DEDUP_REMOVED lines=16> */
.L_x_5130:
[----:B------:R-:W-:Y:S05]  /*e070*/  BSYNC B4 ;  /* 0x0000000000047941 */ /* 0x000fea0003800000 */
.L_x_5129:
        /* <DEDUP_REMOVED lines=44> */
.L_x_5128:
[----:B------:R-:W-:Y:S05]  /*e340*/  BSYNC B3 ;  /* 0x0000000000037941 */ /* 0x000fea0003800000 */
.L_x_5127:
        /* <DEDUP_REMOVED lines=13> */
.L_x_5123:
[----:B------:R-:W-:Y:S05]  /*e420*/  BSYNC B2 ;  /* 0x0000000000027941 */ /* 0x000fea0003800000 */
.L_x_5121:
        /* <DEDUP_REMOVED lines=9> */
.L_x_5132:
        /* <DEDUP_REMOVED lines=12> */
.L_x_5135:
[----:B------:R-:W-:-:S07]  /*e580*/  MOV R26, R36 ;  /* 0x00000024001a7202 */ /* 0x000fce0000000f00 */
.L_x_5136:
[----:B------:R-:W-:Y:S05]  /*e590*/  BSYNC B3 ;  /* 0x0000000000037941 */ /* 0x000fea0003800000 */
.L_x_5134:
        /* <DEDUP_REMOVED lines=16> */
.L_x_5140:
[----:B------:R-:W-:Y:S05]  /*e6a0*/  BSYNC B4 ;  /* 0x0000000000047941 */ /* 0x000fea0003800000 */
.L_x_5139:
        /* <DEDUP_REMOVED lines=44> */
.L_x_5138:
[----:B------:R-:W-:Y:S05]  /*e970*/  BSYNC B3 ;  /* 0x0000000000037941 */ /* 0x000fea0003800000 */
.L_x_5137:
        /* <DEDUP_REMOVED lines=14> */
.L_x_5133:
[----:B------:R-:W-:Y:S05]  /*ea60*/  BSYNC B2 ;  /* 0x0000000000027941 */ /* 0x000fea0003800000 */
.L_x_5131:
        /* <DEDUP_REMOVED lines=8> */
.L_x_5142:
        /* <DEDUP_REMOVED lines=12> */
.L_x_5145:
[----:B------:R-:W-:-:S07]  /*ebb0*/  MOV R26, R36 ;  /* 0x00000024001a7202 */ /* 0x000fce0000000f00 */
.L_x_5146:
[----:B------:R-:W-:Y:S05]  /*ebc0*/  BSYNC B3 ;  /* 0x0000000000037941 */ /* 0x000fea0003800000 */
.L_x_5144:
        /* <DEDUP_REMOVED lines=16> */
.L_x_5150:
[----:B------:R-:W-:Y:S05]  /*ecd0*/  BSYNC B4 ;  /* 0x0000000000047941 */ /* 0x000fea0003800000 */
.L_x_5149:
        /* <DEDUP_REMOVED lines=44> */
.L_x_5148:
[----:B------:R-:W-:Y:S05]  /*efa0*/  BSYNC B3 ;  /* 0x0000000000037941 */ /* 0x000fea0003800000 */
.L_x_5147:
        /* <DEDUP_REMOVED lines=13> */
.L_x_5143:
[----:B------:R-:W-:Y:S05]  /*f080*/  BSYNC B2 ;  /* 0x0000000000027941 */ /* 0x000fea0003800000 */
.L_x_5141:
        /* <DEDUP_REMOVED lines=9> */
.L_x_5152:
        /* <DEDUP_REMOVED lines=12> */
.L_x_5155:
[----:B------:R-:W-:-:S07]  /*f1e0*/  MOV R73, R36 ;  /* 0x0000002400497202 */ /* 0x000fce0000000f00 */
.L_x_5156:
[----:B------:R-:W-:Y:S05]  /*f1f0*/  BSYNC B3 ;  /* 0x0000000000037941 */ /* 0x000fea0003800000 */
.L_x_5154:
        /* <DEDUP_REMOVED lines=16> */
.L_x_5160:
[----:B------:R-:W-:Y:S05]  /*f300*/  BSYNC B4 ;  /* 0x0000000000047941 */ /* 0x000fea0003800000 */
.L_x_5159:
        /* <DEDUP_REMOVED lines=44> */
.L_x_5158:
[----:B------:R-:W-:Y:S05]  /*f5d0*/  BSYNC B3 ;  /* 0x0000000000037941 */ /* 0x000fea0003800000 */
.L_x_5157:
        /* <DEDUP_REMOVED lines=14> */
.L_x_5153:
[----:B------:R-:W-:Y:S05]  /*f6c0*/  BSYNC B2 ;  /* 0x0000000000027941 */ /* 0x000fea0003800000 */
.L_x_5151:
        /* <DEDUP_REMOVED lines=29> */
.L_x_5162:
[----:B------:R-:W-:Y:S05]  /*f8a0*/  BSYNC B2 ;  /* 0x0000000000027941 */ /* 0x000fea0003800000 */
.L_x_5161:
[----:B------:R-:W-:Y:S01]  /*f8b0*/  VIADD R138, R138, 0x20 ;  /* 0x000000208a8a7836 */ /* 0x000fe20000000000 */
[----:B------:R-:W-:-:S07]  /*f8c0*/  IADD3 R134, R134, 0x20, RZ ;  /* 0x0000002086867810 */ /* 0x000fce0007ffe0ff */
.L_x_5080:
[----:B------:R-:W-:Y:S05]  /*f8d0*/  BSYNC B1 ;  /* 0x0000000000017941 */ /* 0x000fea0003800000 */
.L_x_5079:
        /* <DEDUP_REMOVED lines=20> */
.L_x_5166:
        /* <DEDUP_REMOVED lines=12> */
.L_x_5169:
[----:B------:R-:W-:-:S07]  /*fae0*/  IMAD.MOV.U32 R47, RZ, RZ, R36 ;  /* 0x000000ffff2f7224 */ /* 0x000fce00078e0024 */
.L_x_5170:
[----:B------:R-:W-:Y:S05]  /*faf0*/  BSYNC B3 ;  /* 0x0000000000037941 */ /* 0x000fea0003800000 */
.L_x_5168:
        /* <DEDUP_REMOVED lines=16> */
.L_x_5174:
[----:B------:R-:W-:Y:S05]  /*fc00*/  BSYNC B4 ;  /* 0x0000000000047941 */ /* 0x000fea0003800000 */
.L_x_5173:
        /* <DEDUP_REMOVED lines=44> */
.L_x_5172:
[----:B------:R-:W-:Y:S05]  /*fed0*/  BSYNC B3 ;  /* 0x0000000000037941 */ /* 0x000fea0003800000 */
.L_x_5171:
        /* <DEDUP_REMOVED lines=13> */
.L_x_5167:
[----:B------:R-:W-:Y:S05]  /*ffb0*/  BSYNC B2 ;  /* 0x0000000000027941 */ /* 0x000fea0003800000 */
.L_x_5165:
        /* <DEDUP_REMOVED lines=9> */
.L_x_5176:
        /* <DEDUP_REMOVED lines=12> */
.L_x_5179:
[----:B------:R-:W-:-:S07]  /*10110*/  IMAD.MOV.U32 R26, RZ, RZ, R36 ;  /* 0x000000ffff1a7224 */ /* 0x000fce00078e0024 */
.L_x_5180:
[----:B------:R-:W-:Y:S05]  /*10120*/  BSYNC B3 ;  /* 0x0000000000037941 */ /* 0x000fea0003800000 */
.L_x_5178:
        /* <DEDUP_REMOVED lines=16> */
.L_x_5184:
[----:B------:R-:W-:Y:S05]  /*10230*/  BSYNC B4 ;  /* 0x0000000000047941 */ /* 0x000fea0003800000 */
.L_x_5183:
        /* <DEDUP_REMOVED lines=44> */
.L_x_5182:
[----:B------:R-:W-:Y:S05]  /*10500*/  BSYNC B3 ;  /* 0x0000000000037941 */ /* 0x000fea0003800000 */
.L_x_5181:
        /* <DEDUP_REMOVED lines=14> */
.L_x_5177:
[----:B------:R-:W-:Y:S05]  /*105f0*/  BSYNC B2 ;  /* 0x0000000000027941 */ /* 0x000fea0003800000 */
.L_x_5175:
        /* <DEDUP_REMOVED lines=8> */
.L_x_5186:
        /* <DEDUP_REMOVED lines=12> */
.L_x_5189:
[----:B------:R-:W-:-:S07]  /*10740*/  IMAD.MOV.U32 R26, RZ, RZ, R36 ;  /* 0x000000ffff1a7224 */ /* 0x000fce00078e0024 */
.L_x_5190:
[----:B------:R-:W-:Y:S05]  /*10750*/  BSYNC B3 ;  /* 0x0000000000037941 */ /* 0x000fea0003800000 */
.L_x_5188:
        /* <DEDUP_REMOVED lines=16> */
.L_x_5194:
[----:B------:R-:W-:Y:S05]  /*10860*/  BSYNC B4 ;  /* 0x0000000000047941 */ /* 0x000fea0003800000 */
.L_x_5193:
        /* <DEDUP_REMOVED lines=44> */
.L_x_5192:
[----:B------:R-:W-:Y:S05]  /*10b30*/  BSYNC B3 ;  /* 0x0000000000037941 */ /* 0x000fea0003800000 */
.L_x_5191:
        /* <DEDUP_REMOVED lines=13> */
.L_x_5187:
[----:B------:R-:W-:Y:S05]  /*10c10*/  BSYNC B2 ;  /* 0x0000000000027941 */ /* 0x000fea0003800000 */
.L_x_5185:
        /* <DEDUP_REMOVED lines=9> */
.L_x_5196:
        /* <DEDUP_REMOVED lines=12> */
.L_x_5199:
[----:B------:R-:W-:-:S07]  /*10d70*/  IMAD.MOV.U32 R26, RZ, RZ, R36 ;  /* 0x000000ffff1a7224 */ /* 0x000fce00078e0024 */
.L_x_5200:
[----:B------:R-:W-:Y:S05]  /*10d80*/  BSYNC B3 ;  /* 0x0000000000037941 */ /* 0x000fea0003800000 */
.L_x_5198:
        /* <DEDUP_REMOVED lines=16> */
.L_x_5204:
[----:B------:R-:W-:Y:S05]  /*10e90*/  BSYNC B4 ;  /* 0x0000000000047941 */ /* 0x000fea0003800000 */
.L_x_5203:
        /* <DEDUP_REMOVED lines=44> */
.L_x_5202:
[----:B------:R-:W-:Y:S05]  /*11160*/  BSYNC B3 ;  /* 0x0000000000037941 */ /* 0x000fea0003800000 */
.L_x_5201:
        /* <DEDUP_REMOVED lines=14> */
.L_x_5197:
[----:B------:R-:W-:Y:S05]  /*11250*/  BSYNC B2 ;  /* 0x0000000000027941 */ /* 0x000fea0003800000 */
.L_x_5195:
        /* <DEDUP_REMOVED lines=8> */
.L_x_5206:
        /* <DEDUP_REMOVED lines=12> */
.L_x_5209:
[----:B------:R-:W-:-:S07]  /*113a0*/  IMAD.MOV.U32 R26, RZ, RZ, R36 ;  /* 0x000000ffff1a7224 */ /* 0x000fce00078e0024 */
.L_x_5210:
[----:B------:R-:W-:Y:S05]  /*113b0*/  BSYNC B3 ;  /* 0x0000000000037941 */ /* 0x000fea0003800000 */
.L_x_5208:
        /* <DEDUP_REMOVED lines=16> */
.L_x_5214:
[----:B------:R-:W-:Y:S05]  /*114c0*/  BSYNC B4 ;  /* 0x0000000000047941 */ /* 0x000fea0003800000 */
.L_x_5213:
        /* <DEDUP_REMOVED lines=44> */
.L_x_5212:
[----:B------:R-:W-:Y:S05]  /*11790*/  BSYNC B3 ;  /* 0x0000000000037941 */ /* 0x000fea0003800000 */
.L_x_5211:
        /* <DEDUP_REMOVED lines=13> */
.L_x_5207:
[----:B------:R-:W-:Y:S05]  /*11870*/  BSYNC B2 ;  /* 0x0000000000027941 */ /* 0x000fea0003800000 */
.L_x_5205:
        /* <DEDUP_REMOVED lines=9> */
.L_x_5216:
        /* <DEDUP_REMOVED lines=12> */
.L_x_5219:
[----:B------:R-:W-:-:S07]  /*119d0*/  IMAD.MOV.U32 R26, RZ, RZ, R36 ;  /* 0x000000ffff1a7224 */ /* 0x000fce00078e0024 */
.L_x_5220:
[----:B------:R-:W-:Y:S05]  /*119e0*/  BSYNC B3 ;  /* 0x0000000000037941 */ /* 0x000fea0003800000 */
.L_x_5218:
        /* <DEDUP_REMOVED lines=16> */
.L_x_5224:
[----:B------:R-:W-:Y:S05]  /*11af0*/  BSYNC B4 ;  /* 0x0000000000047941 */ /* 0x000fea0003800000 */
.L_x_5223:
        /* <DEDUP_REMOVED lines=44> */
.L_x_5222:
[----:B------:R-:W-:Y:S05]  /*11dc0*/  BSYNC B3 ;  /* 0x0000000000037941 */ /* 0x000fea0003800000 */
.L_x_5221:
        /* <DEDUP_REMOVED lines=14> */
.L_x_5217:
[----:B------:R-:W-:Y:S05]  /*11eb0*/  BSYNC B2 ;  /* 0x0000000000027941 */ /* 0x000fea0003800000 */
.L_x_5215:
        /* <DEDUP_REMOVED lines=8> */
.L_x_5226:
        /* <DEDUP_REMOVED lines=12> */
.L_x_5229:
[----:B------:R-:W-:-:S07]  /*12000*/  IMAD.MOV.U32 R26, RZ, RZ, R36 ;  /* 0x000000ffff1a7224 */ /* 0x000fce00078e0024 */
.L_x_5230:
[----:B------:R-:W-:Y:S05]  /*12010*/  BSYNC B3 ;  /* 0x0000000000037941 */ /* 0x000fea0003800000 */
.L_x_5228:
        /* <DEDUP_REMOVED lines=16> */
.L_x_5234:
[----:B------:R-:W-:Y:S05]  /*12120*/  BSYNC B4 ;  /* 0x0000000000047941 */ /* 0x000fea0003800000 */
.L_x_5233:
        /* <DEDUP_REMOVED lines=44> */
.L_x_5232:
[----:B------:R-:W-:Y:S05]  /*123f0*/  BSYNC B3 ;  /* 0x0000000000037941 */ /* 0x000fea0003800000 */
.L_x_5231:
        /* <DEDUP_REMOVED lines=13> */
.L_x_5227:
[----:B------:R-:W-:Y:S05]  /*124d0*/  BSYNC B2 ;  /* 0x0000000000027941 */ /* 0x000fea0003800000 */
.L_x_5225:
        /* <DEDUP_REMOVED lines=9> */
.L_x_5236:
        /* <DEDUP_REMOVED lines=12> */
.L_x_5239:
[----:B------:R-:W-:-:S07]  /*12630*/  IMAD.MOV.U32 R73, RZ, RZ, R36 ;  /* 0x000000ffff497224 */ /* 0x000fce00078e0024 */
.L_x_5240:
[----:B------:R-:W-:Y:S05]  /*12640*/  BSYNC B3 ;  /* 0x0000000000037941 */ /* 0x000fea0003800000 */
.L_x_5238:
        /* <DEDUP_REMOVED lines=16> */
.L_x_5244:
[----:B------:R-:W-:Y:S05]  /*12750*/  BSYNC B4 ;  /* 0x0000000000047941 */ /* 0x000fea0003800000 */
.L_x_5243:
        /* <DEDUP_REMOVED lines=44> */
.L_x_5242:
[----:B------:R-:W-:Y:S05]  /*12a20*/  BSYNC B3 ;  /* 0x0000000000037941 */ /* 0x000fea0003800000 */
.L_x_5241:
        /* <DEDUP_REMOVED lines=14> */
.L_x_5237:
[----:B------:R-:W-:Y:S05]  /*12b10*/  BSYNC B2 ;  /* 0x0000000000027941 */ /* 0x000fea0003800000 */
.L_x_5235:
        /* <DEDUP_REMOVED lines=29> */
.L_x_5246:
[----:B------:R-:W-:Y:S05]  /*12cf0*/  BSYNC B2 ;  /* 0x0000000000027941 */ /* 0x000fea0003800000 */
.L_x_5245:
[----:B------:R-:W-:Y:S01]  /*12d00*/  IADD3 R138, R138, 0x20, RZ ;  /* 0x000000208a8a7810 */ /* 0x000fe20007ffe0ff */
[----:B------:R-:W-:-:S07]  /*12d10*/  VIADD R134, R134, 0x20 ;  /* 0x0000002086867836 */ /* 0x000fce0000000000 */
.L_x_5164:
[----:B------:R-:W-:Y:S05]  /*12d20*/  BSYNC B1 ;  /* 0x0000000000017941 */ /* 0x000fea0003800000 */
.L_x_5163:
        /* <DEDUP_REMOVED lines=20> */
.L_x_5250:
        /* <DEDUP_REMOVED lines=12> */
.L_x_5253:
[----:B------:R-:W-:-:S07]  /*12f30*/  MOV R47, R36 ;  /* 0x00000024002f7202 */ /* 0x000fce0000000f00 */
.L_x_5254:
[----:B------:R-:W-:Y:S05]  /*12f40*/  BSYNC B3 ;  /* 0x0000000000037941 */ /* 0x000fea0003800000 */
.L_x_5252:
        /* <DEDUP_REMOVED lines=16> */
.L_x_5258:
[----:B------:R-:W-:Y:S05]  /*13050*/  BSYNC B4 ;  /* 0x0000000000047941 */ /* 0x000fea0003800000 */
.L_x_5257:
        /* <DEDUP_REMOVED lines=44> */
.L_x_5256:
[----:B------:R-:W-:Y:S05]  /*13320*/  BSYNC B3 ;  /* 0x0000000000037941 */ /* 0x000fea0003800000 */
.L_x_5255:
        /* <DEDUP_REMOVED lines=13> */
.L_x_5251:
[----:B------:R-:W-:Y:S05]  /*13400*/  BSYNC B2 ;  /* 0x0000000000027941 */ /* 0x000fea0003800000 */
.L_x_5249:
        /* <DEDUP_REMOVED lines=9> */
.L_x_5260:
        /* <DEDUP_REMOVED lines=12> */
.L_x_5263:
[----:B------:R-:W-:-:S07]  /*13560*/  MOV R26, R36 ;  /* 0x00000024001a7202 */ /* 0x000fce0000000f00 */
.L_x_5264:
[----:B------:R-:W-:Y:S05]  /*13570*/  BSYNC B3 ;  /* 0x0000000000037941 */ /* 0x000fea0003800000 */
.L_x_5262:
        /* <DEDUP_REMOVED lines=16> */
.L_x_5268:
[----:B------:R-:W-:Y:S05]  /*13680*/  BSYNC B4 ;  /* 0x0000000000047941 */ /* 0x000fea0003800000 */
.L_x_5267:
        /* <DEDUP_REMOVED lines=44> */
.L_x_5266:
[----:B------:R-:W-:Y:S05]  /*13950*/  BSYNC B3 ;  /* 0x0000000000037941 */ /* 0x000fea0003800000 */
.L_x_5265:
        /* <DEDUP_REMOVED lines=14> */
.L_x_5261:
[----:B------:R-:W-:Y:S05]  /*13a40*/  BSYNC B2 ;  /* 0x0000000000027941 */ /* 0x000fea0003800000 */
.L_x_5259:
        /* <DEDUP_REMOVED lines=8> */
.L_x_5270:
        /* <DEDUP_REMOVED lines=12> */
.L_x_5273:
[----:B------:R-:W-:-:S07]  /*13b90*/  MOV R26, R36 ;  /* 0x00000024001a7202 */ /* 0x000fce0000000f00 */
.L_x_5274:
[----:B------:R-:W-:Y:S05]  /*13ba0*/  BSYNC B3 ;  /* 0x0000000000037941 */ /* 0x000fea0003800000 */
.L_x_5272:
        /* <DEDUP_REMOVED lines=16> */
.L_x_5278:
[----:B------:R-:W-:Y:S05]  /*13cb0*/  BSYNC B4 ;  /* 0x0000000000047941 */ /* 0x000fea0003800000 */
.L_x_5277:
        /* <DEDUP_REMOVED lines=44> */
.L_x_5276:
[----:B------:R-:W-:Y:S05]  /*13f80*/  BSYNC B3 ;  /* 0x0000000000037941 */ /* 0x000fea0003800000 */
.L_x_5275:
        /* <DEDUP_REMOVED lines=13> */
.L_x_5271:
[----:B------:R-:W-:Y:S05]  /*14060*/  BSYNC B2 ;  /* 0x0000000000027941 */ /* 0x000fea0003800000 */
.L_x_5269:
        /* <DEDUP_REMOVED lines=9> */
.L_x_5280:
        /* <DEDUP_REMOVED lines=12> */
.L_x_5283:
[----:B------:R-:W-:-:S07]  /*141c0*/  MOV R26, R36 ;  /* 0x00000024001a7202 */ /* 0x000fce0000000f00 */
.L_x_5284:
[----:B------:R-:W-:Y:S05]  /*141d0*/  BSYNC B3 ;  /* 0x0000000000037941 */ /* 0x000fea0003800000 */
.L_x_5282:
        /* <DEDUP_REMOVED lines=16> */
.L_x_5288:
[----:B------:R-:W-:Y:S05]  /*142e0*/  BSYNC B4 ;  /* 0x0000000000047941 */ /* 0x000fea0003800000 */
.L_x_5287:
        /* <DEDUP_REMOVED lines=44> */
.L_x_5286:
[----:B------:R-:W-:Y:S05]  /*145b0*/  BSYNC B3 ;  /* 0x0000000000037941 */ /* 0x000fea0003800000 */
.L_x_5285:
        /* <DEDUP_REMOVED lines=14> */
.L_x_5281:
[----:B------:R-:W-:Y:S05]  /*146a0*/  BSYNC B2 ;  /* 0x0000000000027941 */ /* 0x000fea0003800000 */
.L_x_5279:
        /* <DEDUP_REMOVED lines=8> */
.L_x_5290:
        /* <DEDUP_REMOVED lines=12> */
.L_x_5293:
[----:B------:R-:W-:-:S07]  /*147f0*/  MOV R26, R36 ;  /* 0x00000024001a7202 */ /* 0x000fce0000000f00 */
.L_x_5294:
[----:B------:R-:W-:Y:S05]  /*14800*/  BSYNC B3 ;  /* 0x0000000000037941 */ /* 0x000fea0003800000 */
.L_x_5292:
        /* <DEDUP_REMOVED lines=16> */
.L_x_5298:
[----:B------:R-:W-:Y:S05]  /*14910*/  BSYNC B4 ;  /* 0x0000000000047941 */ /* 0x000fea0003800000 */
.L_x_5297:
        /* <DEDUP_REMOVED lines=44> */
.L_x_5296:
[----:B------:R-:W-:Y:S05]  /*14be0*/  BSYNC B3 ;  /* 0x0000000000037941 */ /* 0x000fea0003800000 */
.L_x_5295:
        /* <DEDUP_REMOVED lines=13> */
.L_x_5291:
[----:B------:R-:W-:Y:S05]  /*14cc0*/  BSYNC B2 ;  /* 0x0000000000027941 */ /* 0x000fea0003800000 */
.L_x_5289:
        /* <DEDUP_REMOVED lines=9> */
.L_x_5300:
        /* <DEDUP_REMOVED lines=12> */
.L_x_5303:
[----:B------:R-:W-:-:S07]  /*14e20*/  MOV R26, R36 ;  /* 0x00000024001a7202 */ /* 0x000fce0000000f00 */
.L_x_5304:
[----:B------:R-:W-:Y:S05]  /*14e30*/  BSYNC B3 ;  /* 0x0000000000037941 */ /* 0x000fea0003800000 */
.L_x_5302:
        /* <DEDUP_REMOVED lines=16> */
.L_x_5308:
[----:B------:R-:W-:Y:S05]  /*14f40*/  BSYNC B4 ;  /* 0x0000000000047941 */ /* 0x000fea0003800000 */
.L_x_5307:
        /* <DEDUP_REMOVED lines=44> */
.L_x_5306:
[----:B------:R-:W-:Y:S05]  /*15210*/  BSYNC B3 ;  /* 0x0000000000037941 */ /* 0x000fea0003800000 */
.L_x_5305:
        /* <DEDUP_REMOVED lines=14> */
.L_x_5301:
[----:B------:R-:W-:Y:S05]  /*15300*/  BSYNC B2 ;  /* 0x0000000000027941 */ /* 0x000fea0003800000 */
.L_x_5299:
        /* <DEDUP_REMOVED lines=8> */
.L_x_5310:
        /* <DEDUP_REMOVED lines=12> */
.L_x_5313:
[----:B------:R-:W-:-:S07]  /*15450*/  MOV R26, R36 ;  /* 0x00000024001a7202 */ /* 0x000fce0000000f00 */
.L_x_5314:
[----:B------:R-:W-:Y:S05]  /*15460*/  BSYNC B3 ;  /* 0x0000000000037941 */ /* 0x000fea0003800000 */
.L_x_5312:
        /* <DEDUP_REMOVED lines=16> */
.L_x_5318:
[----:B------:R-:W-:Y:S05]  /*15570*/  BSYNC B4 ;  /* 0x0000000000047941 */ /* 0x000fea0003800000 */
.L_x_5317:
        /* <DEDUP_REMOVED lines=44> */
.L_x_5316:
[----:B------:R-:W-:Y:S05]  /*15840*/  BSYNC B3 ;  /* 0x0000000000037941 */ /* 0x000fea0003800000 */
.L_x_5315:
        /* <DEDUP_REMOVED lines=13> */
.L_x_5311:
[----:B------:R-:W-:Y:S05]  /*15920*/  BSYNC B2 ;  /* 0x0000000000027941 */ /* 0x000fea0003800000 */
.L_x_5309:
        /* <DEDUP_REMOVED lines=9> */
.L_x_5320:
        /* <DEDUP_REMOVED lines=12> */
.L_x_5323:
[----:B------:R-:W-:-:S07]  /*15a80*/  MOV R73, R36 ;  /* 0x0000002400497202 */ /* 0x000fce0000000f00 */
.L_x_5324:
[----:B------:R-:W-:Y:S05]  /*15a90*/  BSYNC B3 ;  /* 0x0000000000037941 */ /* 0x000fea0003800000 */
.L_x_5322:
        /* <DEDUP_REMOVED lines=16> */
.L_x_5328:
[----:B------:R-:W-:Y:S05]  /*15ba0*/  BSYNC B4 ;  /* 0x0000000000047941 */ /* 0x000fea0003800000 */
.L_x_5327:
        /* <DEDUP_REMOVED lines=44> */
.L_x_5326:
[----:B------:R-:W-:Y:S05]  /*15e70*/  BSYNC B3 ;  /* 0x0000000000037941 */ /* 0x000fea0003800000 */
.L_x_5325:
        /* <DEDUP_REMOVED lines=14> */
.L_x_5321:
[----:B------:R-:W-:Y:S05]  /*15f60*/  BSYNC B2 ;  /* 0x0000000000027941 */ /* 0x000fea0003800000 */
.L_x_5319:
        /* <DEDUP_REMOVED lines=29> */
.L_x_5330:
[----:B------:R-:W-:Y:S05]  /*16140*/  BSYNC B2 ;  /* 0x0000000000027941 */ /* 0x000fea0003800000 */
.L_x_5329:
[----:B------:R-:W-:Y:S01]  /*16150*/  VIADD R138, R138, 0x20 ;  /* 0x000000208a8a7836 */ /* 0x000fe20000000000 */
[----:B------:R-:W-:-:S07]  /*16160*/  IADD3 R134, R134, 0x20, RZ ;  /* 0x0000002086867810 */ /* 0x000fce0007ffe0ff */
.L_x_5248:
[----:B------:R-:W-:Y:S05]  /*16170*/  BSYNC B1 ;  /* 0x0000000000017941 */ /* 0x000fea0003800000 */
.L_x_5247:
        /* <DEDUP_REMOVED lines=20> */
.L_x_5334:
        /* <DEDUP_REMOVED lines=12> */
.L_x_5337:
[----:B------:R-:W-:-:S07]  /*16380*/  IMAD.MOV.U32 R47, RZ, RZ, R36 ;  /* 0x000000ffff2f7224 */ /* 0x000fce00078e0024 */
.L_x_5338:
[----:B------:R-:W-:Y:S05]  /*16390*/  BSYNC B3 ;  /* 0x0000000000037941 */ /* 0x000fea0003800000 */
.L_x_5336:
        /* <DEDUP_REMOVED lines=16> */
.L_x_5342:
[----:B------:R-:W-:Y:S05]  /*164a0*/  BSYNC B4 ;  /* 0x0000000000047941 */ /* 0x000fea0003800000 */
.L_x_5341:
        /* <DEDUP_REMOVED lines=44> */
.L_x_5340:
[----:B------:R-:W-:Y:S05]  /*16770*/  BSYNC B3 ;  /* 0x0000000000037941 */ /* 0x000fea0003800000 */
.L_x_5339:
        /* <DEDUP_REMOVED lines=13> */
.L_x_5335:
[----:B------:R-:W-:Y:S05]  /*16850*/  BSYNC B2 ;  /* 0x0000000000027941 */ /* 0x000fea0003800000 */
.L_x_5333:
        /* <DEDUP_REMOVED lines=9> */
.L_x_5344:
        /* <DEDUP_REMOVED lines=12> */
.L_x_5347:
[----:B------:R-:W-:-:S07]  /*169b0*/  IMAD.MOV.U32 R26, RZ, RZ, R36 ;  /* 0x000000ffff1a7224 */ /* 0x000fce00078e0024 */
.L_x_5348:
[----:B------:R-:W-:Y:S05]  /*169c0*/  BSYNC B3 ;  /* 0x0000000000037941 */ /* 0x000fea0003800000 */
.L_x_5346:
        /* <DEDUP_REMOVED lines=16> */
.L_x_5352:
[----:B------:R-:W-:Y:S05]  /*16ad0*/  BSYNC B4 ;  /* 0x0000000000047941 */ /* 0x000fea0003800000 */
.L_x_5351:
        /* <DEDUP_REMOVED lines=44> */
.L_x_5350:
[----:B------:R-:W-:Y:S05]  /*16da0*/  BSYNC B3 ;  /* 0x0000000000037941 */ /* 0x000fea0003800000 */
.L_x_5349:
        /* <DEDUP_REMOVED lines=14> */
.L_x_5345:
[----:B------:R-:W-:Y:S05]  /*16e90*/  BSYNC B2 ;  /* 0x0000000000027941 */ /* 0x000fea0003800000 */
.L_x_5343:
        /* <DEDUP_REMOVED lines=8> */
.L_x_5354:
        /* <DEDUP_REMOVED lines=12> */
.L_x_5357:
[----:B------:R-:W-:-:S07]  /*16fe0*/  IMAD.MOV.U32 R26, RZ, RZ, R36 ;  /* 0x000000ffff1a7224 */ /* 0x000fce00078e0024 */
.L_x_5358:
[----:B------:R-:W-:Y:S05]  /*16ff0*/  BSYNC B3 ;  /* 0x0000000000037941 */ /* 0x000fea0003800000 */
.L_x_5356:
        /* <DEDUP_REMOVED lines=16> */
.L_x_5362:
[----:B------:R-:W-:Y:S05]  /*17100*/  BSYNC B4 ;  /* 0x0000000000047941 */ /* 0x000fea0003800000 */
.L_x_5361:
        /* <DEDUP_REMOVED lines=44> */
.L_x_5360:
[----:B------:R-:W-:Y:S05]  /*173d0*/  BSYNC B3 ;  /* 0x0000000000037941 */ /* 0x000fea0003800000 */
.L_x_5359:
        /* <DEDUP_REMOVED lines=13> */
.L_x_5355:
[----:B------:R-:W-:Y:S05]  /*174b0*/  BSYNC B2 ;  /* 0x0000000000027941 */ /* 0x000fea0003800000 */
.L_x_5353:
        /* <DEDUP_REMOVED lines=9> */
.L_x_5364:
        /* <DEDUP_REMOVED lines=12> */
.L_x_5367:
[----:B------:R-:W-:-:S07]  /*17610*/  IMAD.MOV.U32 R26, RZ, RZ, R36 ;  /* 0x000000ffff1a7224 */ /* 0x000fce00078e0024 */
.L_x_5368:
[----:B------:R-:W-:Y:S05]  /*17620*/  BSYNC B3 ;  /* 0x0000000000037941 */ /* 0x000fea0003800000 */
.L_x_5366:
        /* <DEDUP_REMOVED lines=16> */
.L_x_5372:
[----:B------:R-:W-:Y:S05]  /*17730*/  BSYNC B4 ;  /* 0x0000000000047941 */ /* 0x000fea0003800000 */
.L_x_5371:
        /* <DEDUP_REMOVED lines=44> */
.L_x_5370:
[----:B------:R-:W-:Y:S05]  /*17a00*/  BSYNC B3 ;  /* 0x0000000000037941 */ /* 0x000fea0003800000 */
.L_x_5369:
        /* <DEDUP_REMOVED lines=14> */
.L_x_5365:
[----:B------:R-:W-:Y:S05]  /*17af0*/  BSYNC B2 ;  /* 0x0000000000027941 */ /* 0x000fea0003800000 */
.L_x_5363:
        /* <DEDUP_REMOVED lines=8> */
.L_x_5374:
        /* <DEDUP_REMOVED lines=12> */
.L_x_5377:
[----:B------:R-:W-:-:S07]  /*17c40*/  IMAD.MOV.U32 R26, RZ, RZ, R36 ;  /* 0x000000ffff1a7224 */ /* 0x000fce00078e0024 */
.L_x_5378:
[----:B------:R-:W-:Y:S05]  /*17c50*/  BSYNC B3 ;  /* 0x0000000000037941 */ /* 0x000fea0003800000 */
.L_x_5376:
        /* <DEDUP_REMOVED lines=16> */
.L_x_5382:
[----:B------:R-:W-:Y:S05]  /*17d60*/  BSYNC B4 ;  /* 0x0000000000047941 */ /* 0x000fea0003800000 */
.L_x_5381:
        /* <DEDUP_REMOVED lines=44> */
.L_x_5380:
[----:B------:R-:W-:Y:S05]  /*18030*/  BSYNC B3 ;  /* 0x0000000000037941 */ /* 0x000fea0003800000 */
.L_x_5379:
        /* <DEDUP_REMOVED lines=13> */
.L_x_5375:
[----:B------:R-:W-:Y:S05]  /*18110*/  BSYNC B2 ;  /* 0x0000000000027941 */ /* 0x000fea0003800000 */
.L_x_5373:
        /* <DEDUP_REMOVED lines=9> */
.L_x_5384:
        /* <DEDUP_REMOVED lines=12> */
.L_x_5387:
[----:B------:R-:W-:-:S07]  /*18270*/  IMAD.MOV.U32 R26, RZ, RZ, R36 ;  /* 0x000000ffff1a7224 */ /* 0x000fce00078e0024 */
.L_x_5388:
[----:B------:R-:W-:Y:S05]  /*18280*/  BSYNC B3 ;  /* 0x0000000000037941 */ /* 0x000fea0003800000 */
.L_x_5386:
        /* <DEDUP_REMOVED lines=16> */
.L_x_5392:
[----:B------:R-:W-:Y:S05]  /*18390*/  BSYNC B4 ;  /* 0x0000000000047941 */ /* 0x000fea0003800000 */
.L_x_5391:
        /* <DEDUP_REMOVED lines=44> */
.L_x_5390:
[----:B------:R-:W-:Y:S05]  /*18660*/  BSYNC B3 ;  /* 0x0000000000037941 */ /* 0x000fea0003800000 */
.L_x_5389:
        /* <DEDUP_REMOVED lines=14> */
.L_x_5385:
[----:B------:R-:W-:Y:S05]  /*18750*/  BSYNC B2 ;  /* 0x0000000000027941 */ /* 0x000fea0003800000 */
.L_x_5383:
        /* <DEDUP_REMOVED lines=8> */
.L_x_5394:
        /* <DEDUP_REMOVED lines=12> */
.L_x_5397:
[----:B------:R-:W-:-:S07]  /*188a0*/  IMAD.MOV.U32 R26, RZ, RZ, R36 ;  /* 0x000000ffff1a7224 */ /* 0x000fce00078e0024 */
.L_x_5398:
[----:B------:R-:W-:Y:S05]  /*188b0*/  BSYNC B3 ;  /* 0x0000000000037941 */ /* 0x000fea0003800000 */
.L_x_5396:
        /* <DEDUP_REMOVED lines=16> */
.L_x_5402:
[----:B------:R-:W-:Y:S05]  /*189c0*/  BSYNC B4 ;  /* 0x0000000000047941 */ /* 0x000fea0003800000 */
.L_x_5401:
        /* <DEDUP_REMOVED lines=44> */
.L_x_5400:
[----:B------:R-:W-:Y:S05]  /*18c90*/  BSYNC B3 ;  /* 0x0000000000037941 */ /* 0x000fea0003800000 */
.L_x_5399:
        /* <DEDUP_REMOVED lines=13> */
.L_x_5395:
[----:B------:R-:W-:Y:S05]  /*18d70*/  BSYNC B2 ;  /* 0x0000000000027941 */ /* 0x000fea0003800000 */
.L_x_5393:
        /* <DEDUP_REMOVED lines=9> */
.L_x_5404:
        /* <DEDUP_REMOVED lines=12> */
.L_x_5407:
[----:B------:R-:W-:-:S07]  /*18ed0*/  IMAD.MOV.U32 R73, RZ, RZ, R36 ;  /* 0x000000ffff497224 */ /* 0x000fce00078e0024 */
.L_x_5408:
[----:B------:R-:W-:Y:S05]  /*18ee0*/  BSYNC B3 ;  /* 0x0000000000037941 */ /* 0x000fea0003800000 */
.L_x_5406:
        /* <DEDUP_REMOVED lines=16> */
.L_x_5412:
[----:B------:R-:W-:Y:S05]  /*18ff0*/  BSYNC B4 ;  /* 0x0000000000047941 */ /* 0x000fea0003800000 */
.L_x_5411:
        /* <DEDUP_REMOVED lines=44> */
.L_x_5410:
[----:B------:R-:W-:Y:S05]  /*192c0*/  BSYNC B3 ;  /* 0x0000000000037941 */ /* 0x000fea0003800000 */
.L_x_5409:
        /* <DEDUP_REMOVED lines=14> */
.L_x_5405:
[----:B------:R-:W-:Y:S05]  /*193b0*/  BSYNC B2 ;  /* 0x0000000000027941 */ /* 0x000fea0003800000 */
.L_x_5403:
        /* <DEDUP_REMOVED lines=29> */
.L_x_5414:
[----:B------:R-:W-:Y:S05]  /*19590*/  BSYNC B2 ;  /* 0x0000000000027941 */ /* 0x000fea0003800000 */
.L_x_5413:
[----:B------:R-:W-:Y:S01]  /*195a0*/  IADD3 R138, R138, 0x20, RZ ;  /* 0x000000208a8a7810 */ /* 0x000fe20007ffe0ff */
[----:B------:R-:W-:-:S07]  /*195b0*/  VIADD R134, R134, 0x20 ;  /* 0x0000002086867836 */ /* 0x000fce0000000000 */
.L_x_5332:
[----:B------:R-:W-:Y:S05]  /*195c0*/  BSYNC B1 ;  /* 0x0000000000017941 */ /* 0x000fea0003800000 */
.L_x_5331:
        /* <DEDUP_REMOVED lines=20> */
.L_x_5418:
        /* <DEDUP_REMOVED lines=12> */
.L_x_5421:
[----:B------:R-:W-:-:S07]  /*197d0*/  MOV R47, R36 ;  /* 0x00000024002f7202 */ /* 0x000fce0000000f00 */
.L_x_5422:
[----:B------:R-:W-:Y:S05]  /*197e0*/  BSYNC B3 ;  /* 0x0000000000037941 */ /* 0x000fea0003800000 */
.L_x_5420:
        /* <DEDUP_REMOVED lines=16> */
.L_x_5426:
[----:B------:R-:W-:Y:S05]  /*198f0*/  BSYNC B4 ;  /* 0x0000000000047941 */ /* 0x000fea0003800000 */
.L_x_5425:
        /* <DEDUP_REMOVED lines=44> */
.L_x_5424:
[----:B------:R-:W-:Y:S05]  /*19bc0*/  BSYNC B3 ;  /* 0x0000000000037941 */ /* 0x000fea0003800000 */
.L_x_5423:
        /* <DEDUP_REMOVED lines=13> */
.L_x_5419:
[----:B------:R-:W-:Y:S05]  /*19ca0*/  BSYNC B2 ;  /* 0x0000000000027941 */ /* 0x000fea0003800000 */
.L_x_5417:
        /* <DEDUP_REMOVED lines=9> */
.L_x_5428:
        /* <DEDUP_REMOVED lines=12> */
.L_x_5431:
[----:B------:R-:W-:-:S07]  /*19e00*/  MOV R26, R36 ;  /* 0x00000024001a7202 */ /* 0x000fce0000000f00 */
.L_x_5432:
[----:B------:R-:W-:Y:S05]  /*19e10*/  BSYNC B3 ;  /* 0x0000000000037941 */ /* 0x000fea0003800000 */
.L_x_5430:
        /* <DEDUP_REMOVED lines=16> */
.L_x_5436:
[----:B------:R-:W-:Y:S05]  /*19f20*/  BSYNC B4 ;  /* 0x0000000000047941 */ /* 0x000fea0003800000 */
.L_x_5435:
        /* <DEDUP_REMOVED lines=44> */
.L_x_5434:
[----:B------:R-:W-:Y:S05]  /*1a1f0*/  BSYNC B3 ;  /* 0x0000000000037941 */ /* 0x000fea0003800000 */
.L_x_5433:
        /* <DEDUP_REMOVED lines=14> */
.L_x_5429:
[----:B------:R-:W-:Y:S05]  /*1a2e0*/  BSYNC B2 ;  /* 0x0000000000027941 */ /* 0x000fea0003800000 */
.L_x_5427:
        /* <DEDUP_REMOVED lines=8> */
.L_x_5438:
        /* <DEDUP_REMOVED lines=12> */
.L_x_5441:
[----:B------:R-:W-:-:S07]  /*1a430*/  MOV R26, R36 ;  /* 0x00000024001a7202 */ /* 0x000fce0000000f00 */
.L_x_5442:
[----:B------:R-:W-:Y:S05]  /*1a440*/  BSYNC B3 ;  /* 0x0000000000037941 */ /* 0x000fea0003800000 */
.L_x_5440:
        /* <DEDUP_REMOVED lines=16> */
.L_x_5446:
[----:B------:R-:W-:Y:S05]  /*1a550*/  BSYNC B4 ;  /* 0x0000000000047941 */ /* 0x000fea0003800000 */
.L_x_5445:
        /* <DEDUP_REMOVED lines=44> */
.L_x_5444:
[----:B------:R-:W-:Y:S05]  /*1a820*/  BSYNC B3 ;  /* 0x0000000000037941 */ /* 0x000fea0003800000 */
.L_x_5443:
        /* <DEDUP_REMOVED lines=13> */
.L_x_5439:
[----:B------:R-:W-:Y:S05]  /*1a900*/  BSYNC B2 ;  /* 0x0000000000027941 */ /* 0x000fea0003800000 */
.L_x_5437:
        /* <DEDUP_REMOVED lines=9> */
.L_x_5448:
        /* <DEDUP_REMOVED lines=12> */
.L_x_5451:
[----:B------:R-:W-:-:S07]  /*1aa60*/  MOV R26, R36 ;  /* 0x00000024001a7202 */ /* 0x000fce0000000f00 */
.L_x_5452:
[----:B------:R-:W-:Y:S05]  /*1aa70*/  BSYNC B3 ;  /* 0x0000000000037941 */ /* 0x000fea0003800000 */
.L_x_5450:
        /* <DEDUP_REMOVED lines=16> */
.L_x_5456:
[----:B------:R-:W-:Y:S05]  /*1ab80*/  BSYNC B4 ;  /* 0x0000000000047941 */ /* 0x000fea0003800000 */
.L_x_5455:
        /* <DEDUP_REMOVED lines=44> */
.L_x_5454:
[----:B------:R-:W-:Y:S05]  /*1ae50*/  BSYNC B3 ;  /* 0x0000000000037941 */ /* 0x000fea0003800000 */
.L_x_5453:
        /* <DEDUP_REMOVED lines=14> */
.L_x_5449:
[----:B------:R-:W-:Y:S05]  /*1af40*/  BSYNC B2 ;  /* 0x0000000000027941 */ /* 0x000fea0003800000 */
.L_x_5447:
        /* <DEDUP_REMOVED lines=8> */
.L_x_5458:
        /* <DEDUP_REMOVED lines=12> */
.L_x_5461:
[----:B------:R-:W-:-:S07]  /*1b090*/  MOV R26, R36 ;  /* 0x00000024001a7202 */ /* 0x000fce0000000f00 */
.L_x_5462:
[----:B------:R-:W-:Y:S05]  /*1b0a0*/  BSYNC B3 ;  /* 0x0000000000037941 */ /* 0x000fea0003800000 */
.L_x_5460:
        /* <DEDUP_REMOVED lines=16> */
.L_x_5466:
[----:B------:R-:W-:Y:S05]  /*1b1b0*/  BSYNC B4 ;  /* 0x0000000000047941 */ /* 0x000fea0003800000 */
.L_x_5465:
        /* <DEDUP_REMOVED lines=44> */
.L_x_5464:
[----:B------:R-:W-:Y:S05]  /*1b480*/  BSYNC B3 ;  /* 0x0000000000037941 */ /* 0x000fea0003800000 */
.L_x_5463:
        /* <DEDUP_REMOVED lines=13> */
.L_x_5459:
[----:B------:R-:W-:Y:S05]  /*1b560*/  BSYNC B2 ;  /* 0x0000000000027941 */ /* 0x000fea0003800000 */
.L_x_5457:
        /* <DEDUP_REMOVED lines=9> */
.L_x_5468:
        /* <DEDUP_REMOVED lines=12> */
.L_x_5471:
[----:B------:R-:W-:-:S07]  /*1b6c0*/  MOV R26, R36 ;  /* 0x00000024001a7202 */ /* 0x000fce0000000f00 */
.L_x_5472:
[----:B------:R-:W-:Y:S05]  /*1b6d0*/  BSYNC B3 ;  /* 0x0000000000037941 */ /* 0x000fea0003800000 */
.L_x_5470:
        /* <DEDUP_REMOVED lines=16> */
.L_x_5476:
[----:B------:R-:W-:Y:S05]  /*1b7e0*/  BSYNC B4 ;  /* 0x0000000000047941 */ /* 0x000fea0003800000 */
.L_x_5475:
        /* <DEDUP_REMOVED lines=44> */
.L_x_5474:
[----:B------:R-:W-:Y:S05]  /*1bab0*/  BSYNC B3 ;  /* 0x0000000000037941 */ /* 0x000fea0003800000 */
.L_x_5473:
        /* <DEDUP_REMOVED lines=14> */
.L_x_5469:
[----:B------:R-:W-:Y:S05]  /*1bba0*/  BSYNC B2 ;  /* 0x0000000000027941 */ /* 0x000fea0003800000 */
.L_x_5467:
        /* <DEDUP_REMOVED lines=8> */
.L_x_5478:
        /* <DEDUP_REMOVED lines=12> */
.L_x_5481:
[----:B------:R-:W-:-:S07]  /*1bcf0*/  MOV R26, R36 ;  /* 0x00000024001a7202 */ /* 0x000fce0000000f00 */
.L_x_5482:
[----:B------:R-:W-:Y:S05]  /*1bd00*/  BSYNC B3 ;  /* 0x0000000000037941 */ /* 0x000fea0003800000 */
.L_x_5480:
        /* <DEDUP_REMOVED lines=16> */
.L_x_5486:
[----:B------:R-:W-:Y:S05]  /*1be10*/  BSYNC B4 ;  /* 0x0000000000047941 */ /* 0x000fea0003800000 */
.L_x_5485:
        /* <DEDUP_REMOVED lines=44> */
.L_x_5484:
[----:B------:R-:W-:Y:S05]  /*1c0e0*/  BSYNC B3 ;  /* 0x0000000000037941 */ /* 0x000fea0003800000 */
.L_x_5483:
        /* <DEDUP_REMOVED lines=13> */
.L_x_5479:
[----:B------:R-:W-:Y:S05]  /*1c1c0*/  BSYNC B2 ;  /* 0x0000000000027941 */ /* 0x000fea0003800000 */
.L_x_5477:
        /* <DEDUP_REMOVED lines=9> */
.L_x_5488:
        /* <DEDUP_REMOVED lines=12> */
.L_x_5491:
[----:B------:R-:W-:-:S07]  /*1c320*/  MOV R73, R36 ;  /* 0x0000002400497202 */ /* 0x000fce0000000f00 */
.L_x_5492:
[----:B------:R-:W-:Y:S05]  /*1c330*/  BSYNC B3 ;  /* 0x0000000000037941 */ /* 0x000fea0003800000 */
.L_x_5490:
        /* <DEDUP_REMOVED lines=16> */
.L_x_5496:
[----:B------:R-:W-:Y:S05]  /*1c440*/  BSYNC B4 ;  /* 0x0000000000047941 */ /* 0x000fea0003800000 */
.L_x_5495:
        /* <DEDUP_REMOVED lines=44> */
.L_x_5494:
[----:B------:R-:W-:Y:S05]  /*1c710*/  BSYNC B3 ;  /* 0x0000000000037941 */ /* 0x000fea0003800000 */
.L_x_5493:
        /* <DEDUP_REMOVED lines=14> */
.L_x_5489:
[----:B------:R-:W-:Y:S05]  /*1c800*/  BSYNC B2 ;  /* 0x0000000000027941 */ /* 0x000fea0003800000 */
.L_x_5487:
[----:B------:R-:W0:Y:S01]  /*1c810*/  LDC.64 R132, c[0x0][0x238] ;  /* 0x00008e00ff847b82 */ /* 0x000e220000000a00 */
[----:B------:R-:W-:Y:S02]  /*1c820*/  F2FP.BF16.F32.PACK_AB R71, R129, R128 ;  /* 0x000000808147723e */ /* 0x000fe400000010ff */
[----:B------:R-:W-:Y:S02]  /*1c830*/  F2FP.BF16.F32.PACK_AB R70, R127, R126 ;  /* 0x0000007e7f46723e */ /* 0x000fe400000010ff */
[----:B------:R-:W-:Y:S02]  /*1c840*/  F2FP.BF16.F32.PACK_AB R69, R125, R124 ;  /* 0x0000007c7d45723e */ /* 0x000fe400000010ff */
[----:B------:R-:W-:Y:S01]  /*1c850*/  F2FP.BF16.F32.PACK_AB R68, R123, R122 ;  /* 0x0000007a7b44723e */ /* 0x000fe200000010ff */
[----:B0-----:R-:W-:-:S05]  /*1c860*/  IMAD.WIDE.U32 R132, R138, 0x10, R132 ;  /* 0x000000108a847825 */ /* 0x001fca00078e0084 */
[----:B------:R2:W-:Y:S01]  /*1c870*/  STG.E.128 desc[UR6][R132.64], R68 ;  /* 0x0000004484007986 */ /* 0x0005e2000c101d06 */
[----:B------:R-:W-:Y:S05]  /*1c880*/  @!P1 BRA `(.L_x_5416) ;  /* 0x0000000000509947 */ /* 0x000fea0003800000 */
[----:B--2---:R-:W-:Y:S02]  /*1c890*/  SHF.L.U32 R68, R59, 0x10, RZ ;  /* 0x000000103b447819 */ /* 0x004fe400000006ff */
        /* <DEDUP_REMOVED lines=19> */
.L_x_5416:
[----:B------:R-:W-:Y:S05]  /*1c9d0*/  BSYNC B1 ;  /* 0x0000000000017941 */ /* 0x000fea0003800000 */
.L_x_5415:
[----:B012---:R-:W-:Y:S01]  /*1c9e0*/  FADD.FTZ R68, RZ, R46 ;  /* 0x0000002eff447221 */ /* 0x007fe20000010000 */
[C---:B------:R-:W-:Y:S01]  /*1c9f0*/  ISETP.GT.U32.AND P1, PT, R5.reuse, 0x3f, PT ;  /* 0x0000003f0500780c */ /* 0x040fe20003f24070 */
[----:B---3--:R-:W0:Y:S01]  /*1ca00*/  S2R R135, SR_TID.X ;  /* 0x0000000000877919 */ /* 0x008e220000002100 */
        /* <DEDUP_REMOVED lines=234> */
.L_x_5526:
        /* <DEDUP_REMOVED lines=13> */
[----:B------:R-:W2:Y:S01]  /*1d980*/  MUFU.RSQ R133, R70 ;  /* 0x0000004600857308 */ /* 0x000ea20000001400 */
[----:B-1----:R-:W-:-:S04]  /*1d990*/  @!P2 LEA R68, P1, R7, R68, 0x2 ;  /* 0x000000440744a211 */ /* 0x002fc800078210ff */
[----:B------:R-:W-:Y:S02]  /*1d9a0*/  @!P2 LEA.HI.X R69, R7, R69, R131, 0x2, P1 ;  /* 0x000000450745a211 */ /* 0x000fe400008f1483 */
[----:B-----5:R-:W-:-:S03]  /*1d9b0*/  ISETP.GE.AND P1, PT, R130, 0x1, PT ;  /* 0x000000018200780c */ /* 0x020fc60003f26270 */
[----:B--2---:R1:W-:Y:S10]  /*1d9c0*/  @!P2 STG.E desc[UR6][R68.64], R133 ;  /* 0x000000854400a986 */ /* 0x0043f4000c101906 */
        /* <DEDUP_REMOVED lines=10> */
[----:B0-----:R-:W-:Y:S01]  /*1da70*/  LEA.HI.SX32 R132, R68, R4, 0x1d ;  /* 0x0000000444847211 */ /* 0x001fe200078feaff */
[----:B------:R-:W-:Y:S06]  /*1da80*/  @!P0 BRA `(.L_x_5501) ;  /* 0x0000000000908947 */ /* 0x000fec0003800000 */
[----:B------:R-:W2:Y:S04]  /*1da90*/  LDL R138, [R1+0x30] ;  /* 0x00003000018a7983 */ /* 0x000ea80000100800 */
[----:B------:R-:W3:Y:S04]  /*1daa0*/  LDL R135, [R1+0x2c] ;  /* 0x00002c0001877983 */ /* 0x000ee80000100800 */
[----:B------:R-:W4:Y:S04]  /*1dab0*/  LDL R130, [R1+0x28] ;  /* 0x0000280001827983 */ /* 0x000f280000100800 */
[----:B------:R-:W5:Y:S01]  /*1dac0*/  LDL R131, [R1+0x24] ;  /* 0x0000240001837983 */ /* 0x000f620000100800 */
[--C-:B------:R-:W-:Y:S01]  /*1dad0*/  FADD.FTZ R68, R46, -R134.reuse ;  /* 0x800000862e447221 */ /* 0x100fe20000010000 */
[--C-:B------:R-:W-:Y:S01]  /*1dae0*/  FADD.FTZ R69, R48, -R134.reuse ;  /* 0x8000008630457221 */ /* 0x100fe20000010000 */
[--C-:B------:R-:W-:Y:S01]  /*1daf0*/  FADD.FTZ R70, R52, -R134.reuse ;  /* 0x8000008634467221 */ /* 0x100fe20000010000 */
[----:B------:R-:W-:Y:S01]  /*1db00*/  FADD.FTZ R71, R56, -R134 ;  /* 0x8000008638477221 */ /* 0x000fe20000010000 */
[C---:B------:R-:W-:Y:S01]  /*1db10*/  FMUL.FTZ R68, R133.reuse, R68 ;  /* 0x0000004485447220 */ /* 0x040fe20000410000 */
[C---:B------:R-:W-:Y:S01]  /*1db20*/  FMUL.FTZ R69, R133.reuse, R69 ;  /* 0x0000004585457220 */ /* 0x040fe20000410000 */
[C---:B------:R-:W-:Y:S01]  /*1db30*/  FMUL.FTZ R70, R133.reuse, R70 ;  /* 0x0000004685467220 */ /* 0x040fe20000410000 */
[----:B------:R-:W-:-:S02]  /*1db40*/  FMUL.FTZ R71, R133, R71 ;  /* 0x0000004785477220 */ /* 0x000fc40000410000 */
[----:B------:R-:W-:Y:S01]  /*1db50*/  FFMA.FTZ R69, R215, R69, R214 ;  /* 0x00000045d7457223 */ /* 0x000fe200000100d6 */
[----:B------:R-:W-:Y:S01]  /*1db60*/  FFMA.FTZ R70, R212, R70, R211 ;  /* 0x00000046d4467223 */ /* 0x000fe200000100d3 */
[----:B------:R-:W-:Y:S01]  /*1db70*/  FFMA.FTZ R71, R209, R71, R208 ;  /* 0x00000047d1477223 */ /* 0x000fe200000100d0 */
[----:B--2---:R-:W-:-:S05]  /*1db80*/  FFMA.FTZ R68, R138, R68, R216 ;  /* 0x000000448a447223 */ /* 0x004fca00000100d8 */
[----:B------:R-:W-:Y:S01]  /*1db90*/  F2FP.BF16.F32.PACK_AB R68, R69, R68 ;  /* 0x000000444544723e */ /* 0x000fe200000010ff */
[----:B------:R-:W-:-:S04]  /*1dba0*/  FADD.FTZ R69, R50, -R134 ;  /* 0x8000008632457221 */ /* 0x000fc80000010000 */
[----:B------:R-:W-:-:S04]  /*1dbb0*/  FMUL.FTZ R69, R133, R69 ;  /* 0x0000004585457220 */ /* 0x000fc80000410000 */
[----:B---3--:R-:W-:-:S05]  /*1dbc0*/  FFMA.FTZ R69, R135, R69, R213 ;  /* 0x0000004587457223 */ /* 0x008fca00000100d5 */
[----:B------:R-:W-:Y:S01]  /*1dbd0*/  F2FP.BF16.F32.PACK_AB R69, R70, R69 ;  /* 0x000000454645723e */ /* 0x000fe200000010ff */
[----:B------:R-:W-:-:S04]  /*1dbe0*/  FADD.FTZ R70, R54, -R134 ;  /* 0x8000008636467221 */ /* 0x000fc80000010000 */
[----:B------:R-:W-:-:S04]  /*1dbf0*/  FMUL.FTZ R70, R133, R70 ;  /* 0x0000004685467220 */ /* 0x000fc80000410000 */
[----:B----4-:R-:W-:Y:S01]  /*1dc00*/  FFMA.FTZ R70, R130, R70, R210 ;  /* 0x0000004682467223 */ /* 0x010fe200000100d2 */
[----:B------:R-:W-:-:S04]  /*1dc10*/  FADD.FTZ R130, R72, -R134 ;  /* 0x8000008648827221 */ /* 0x000fc80000010000 */
[----:B------:R-:W-:Y:S01]  /*1dc20*/  F2FP.BF16.F32.PACK_AB R70, R71, R70 ;  /* 0x000000464746723e */ /* 0x000fe200000010ff */
[----:B------:R-:W-:Y:S01]  /*1dc30*/  FADD.FTZ R71, R58, -R134 ;  /* 0x800000863a477221 */ /* 0x000fe20000010000 */
[----:B------:R-:W-:-:S03]  /*1dc40*/  FMUL.FTZ R130, R133, R130 ;  /* 0x0000008285827220 */ /* 0x000fc60000410000 */
[----:B------:R-:W-:Y:S01]  /*1dc50*/  FMUL.FTZ R71, R133, R71 ;  /* 0x0000004785477220 */ /* 0x000fe20000410000 */
[----:B------:R-:W-:-:S03]  /*1dc60*/  FFMA.FTZ R130, R206, R130, R205 ;  /* 0x00000082ce827223 */ /* 0x000fc600000100cd */
[----:B-----5:R-:W-:-:S05]  /*1dc70*/  FFMA.FTZ R71, R131, R71, R207 ;  /* 0x0000004783477223 */ /* 0x020fca00000100cf */
[----:B------:R-:W-:Y:S02]  /*1dc80*/  F2FP.BF16.F32.PACK_AB R71, R130, R71 ;  /* 0x000000478247723e */ /* 0x000fe400000010ff */
[----:B------:R-:W0:Y:S02]  /*1dc90*/  LDC.64 R130, c[0x0][0x2b8] ;  /* 0x0000ae00ff827b82 */ /* 0x000e240000000a00 */
[C---:B0-----:R-:W-:Y:S01]  /*1dca0*/  IMAD.WIDE.U32 R130, R132.reuse, 0x10, R130 ;  /* 0x0000001084827825 */ /* 0x041fe200078e0082 */
[----:B------:R-:W-:-:S04]  /*1dcb0*/  IADD3 R132, R132, 0x20, RZ ;  /* 0x0000002084847810 */ /* 0x000fc80007ffe0ff */
[----:B------:R0:W-:Y:S03]  /*1dcc0*/  STG.E.128 desc[UR6][R130.64], R68 ;  /* 0x0000004482007986 */ /* 0x0001e6000c101d06 */
.L_x_5501:
[----:B------:R-:W-:Y:S05]  /*1dcd0*/  BSYNC B2 ;  /* 0x0000000000027941 */ /* 0x000fea0003800000 */
.L_x_5500:
[----:B------:R-:W-:Y:S01]  /*1dce0*/  LOP3.LUT P1, RZ, R6, 0x200, RZ, 0xc0, !PT ;  /* 0x0000020006ff7812 */ /* 0x000fe2000782c0ff */
[----:B------:R-:W-:-:S12]  /*1dcf0*/  BSSY B2, `(.L_x_5502) ;  /* 0x0000026000027945 */ /* 0x000fd80003800000 */
[----:B------:R-:W-:Y:S05]  /*1dd00*/  @!P1 BRA `(.L_x_5503) ;  /* 0x0000000000909947 */ /* 0x000fea0003800000 */
[----:B0-----:R-:W2:Y:S04]  /*1dd10*/  LDL R70, [R1+0x20] ;  /* 0x0000200001467983 */ /* 0x001ea80000100800 */
[----:B------:R-:W3:Y:S04]  /*1dd20*/  LDL R71, [R1+0x1c] ;  /* 0x00001c0001477983 */ /* 0x000ee80000100800 */
[----:B------:R-:W4:Y:S04]  /*1dd30*/  LDL R130, [R1+0x18] ;  /* 0x0000180001827983 */ /* 0x000f280000100800 */
[----:B------:R-:W5:Y:S01]  /*1dd40*/  LDL R131, [R1+0x14] ;  /* 0x0000140001837983 */ /* 0x000f620000100800 */
[--C-:B------:R-:W-:Y:S01]  /*1dd50*/  FADD.FTZ R68, R74, -R134.reuse ;  /* 0x800000864a447221 */ /* 0x100fe20000010000 */
[----:B------:R-:W-:-:S03]  /*1dd60*/  FADD.FTZ R69, R75, -R134 ;  /* 0x800000864b457221 */ /* 0x000fc60000010000 */
[C---:B------:R-:W-:Y:S01]  /*1dd70*/  FMUL.FTZ R68, R133.reuse, R68 ;  /* 0x0000004485447220 */ /* 0x040fe20000410000 */
[----:B------:R-:W-:-:S04]  /*1dd80*/  FMUL.FTZ R69, R133, R69 ;  /* 0x0000004585457220 */ /* 0x000fc80000410000 */
[----:B------:R-:W-:Y:S01]  /*1dd90*/  FFMA.FTZ R69, R203, R69, R202 ;  /* 0x00000045cb457223 */ /* 0x000fe200000100ca */
[----:B--2---:R-:W-:Y:S01]  /*1dda0*/  FFMA.FTZ R68, R70, R68, R204 ;  /* 0x0000004446447223 */ /* 0x004fe200000100cc */
[----:B------:R-:W-:-:S04]  /*1ddb0*/  FADD.FTZ R70, R77, -R134 ;  /* 0x800000864d467221 */ /* 0x000fc80000010000 */
[----:B------:R-:W-:Y:S01]  /*1ddc0*/  F2FP.BF16.F32.PACK_AB R68, R69, R68 ;  /* 0x000000444544723e */ /* 0x000fe200000010ff */
[----:B------:R-:W-:Y:S01]  /*1ddd0*/  FADD.FTZ R69, R76, -R134 ;  /* 0x800000864c457221 */ /* 0x000fe20000010000 */
[----:B------:R-:W-:-:S03]  /*1dde0*/  FMUL.FTZ R70, R133, R70 ;  /* 0x0000004685467220 */ /* 0x000fc60000410000 */
[----:B------:R-:W-:Y:S01]  /*1ddf0*/  FMUL.FTZ R69, R133, R69 ;  /* 0x0000004585457220 */ /* 0x000fe20000410000 */
[----:B------:R-:W-:-:S03]  /*1de00*/  FFMA.FTZ R70, R200, R70, R199 ;  /* 0x00000046c8467223 */ /* 0x000fc600000100c7 */
[----:B---3--:R-:W-:Y:S01]  /*1de10*/  FFMA.FTZ R69, R71, R69, R201 ;  /* 0x0000004547457223 */ /* 0x008fe200000100c9 */
[----:B------:R-:W-:-:S04]  /*1de20*/  FADD.FTZ R71, R79, -R134 ;  /* 0x800000864f477221 */ /* 0x000fc80000010000 */
[----:B------:R-:W-:Y:S01]  /*1de30*/  F2FP.BF16.F32.PACK_AB R69, R70, R69 ;  /* 0x000000454645723e */ /* 0x000fe200000010ff */
[----:B------:R-:W-:Y:S01]  /*1de40*/  FADD.FTZ R70, R78, -R134 ;  /* 0x800000864e467221 */ /* 0x000fe20000010000 */
[----:B------:R-:W-:-:S03]  /*1de50*/  FMUL.FTZ R71, R133, R71 ;  /* 0x0000004785477220 */ /* 0x000fc60000410000 */
[----:B------:R-:W-:Y:S01]  /*1de60*/  FMUL.FTZ R70, R133, R70 ;  /* 0x0000004685467220 */ /* 0x000fe20000410000 */
[----:B------:R-:W-:-:S03]  /*1de70*/  FFMA.FTZ R71, R197, R71, R196 ;  /* 0x00000047c5477223 */ /* 0x000fc600000100c4 */
        /* <DEDUP_REMOVED lines=10> */
[----:B0-----:R-:W-:-:S04]  /*1df20*/  IMAD.WIDE.U32 R130, R132, 0x10, R130 ;  /* 0x0000001084827825 */ /* 0x001fc800078e0082 */
[----:B------:R-:W-:Y:S01]  /*1df30*/  VIADD R132, R132, 0x20 ;  /* 0x0000002084847836 */ /* 0x000fe20000000000 */
[----:B------:R1:W-:Y:S06]  /*1df40*/  STG.E.128 desc[UR6][R130.64], R68 ;  /* 0x0000004482007986 */ /* 0x0003ec000c101d06 */
.L_x_5503:
[----:B------:R-:W-:Y:S05]  /*1df50*/  BSYNC B2 ;  /* 0x0000000000027941 */ /* 0x000fea0003800000 */
.L_x_5502:
[----:B------:R-:W-:Y:S01]  /*1df60*/  LOP3.LUT P1, RZ, R6, 0x100, RZ, 0xc0, !PT ;  /* 0x0000010006ff7812 */ /* 0x000fe2000782c0ff */
[----:B------:R-:W-:-:S12]  /*1df70*/  BSSY B2, `(.L_x_5504) ;  /* 0x0000026000027945 */ /* 0x000fd80003800000 */
[----:B------:R-:W-:Y:S05]  /*1df80*/  @!P1 BRA `(.L_x_5505) ;  /* 0x0000000000909947 */ /* 0x000fea0003800000 */
[----:B01----:R-:W2:Y:S04]  /*1df90*/  LDL R70, [R1+0x10] ;  /* 0x0000100001467983 */ /* 0x003ea80000100800 */
        /* <DEDUP_REMOVED lines=35> */
.L_x_5505:
[----:B------:R-:W-:Y:S05]  /*1e1d0*/  BSYNC B2 ;  /* 0x0000000000027941 */ /* 0x000fea0003800000 */
.L_x_5504:
[----:B------:R-:W-:Y:S01]  /*1e1e0*/  LOP3.LUT P1, RZ, R6, 0x80, RZ, 0xc0, !PT ;  /* 0x0000008006ff7812 */ /* 0x000fe2000782c0ff */
[----:B------:R-:W-:-:S12]  /*1e1f0*/  BSSY B2, `(.L_x_5506) ;  /* 0x0000023000027945 */ /* 0x000fd80003800000 */
[----:B------:R-:W-:Y:S05]  /*1e200*/  @!P1 BRA `(.L_x_5507) ;  /* 0x0000000000849947 */ /* 0x000fea0003800000 */
[----:B012---:R-:W2:Y:S01]  /*1e210*/  LDL R70, [R1] ;  /* 0x0000000001467983 */ /* 0x007ea20000100800 */
[--C-:B------:R-:W-:Y:S01]  /*1e220*/  FADD.FTZ R68, R90, -R134.reuse ;  /* 0x800000865a447221 */ /* 0x100fe20000010000 */
[--C-:B------:R-:W-:Y:S01]  /*1e230*/  FADD.FTZ R69, R91, -R134.reuse ;  /* 0x800000865b457221 */ /* 0x100fe20000010000 */
[--C-:B------:R-:W-:Y:S01]  /*1e240*/  FADD.FTZ R71, R95, -R134.reuse ;  /* 0x800000865f477221 */ /* 0x100fe20000010000 */
[----:B------:R-:W-:Y:S01]  /*1e250*/  FADD.FTZ R130, R97, -R134 ;  /* 0x8000008661827221 */ /* 0x000fe20000010000 */
[C---:B------:R-:W-:Y:S01]  /*1e260*/  FMUL.FTZ R68, R133.reuse, R68 ;  /* 0x0000004485447220 */ /* 0x040fe20000410000 */
[C---:B------:R-:W-:Y:S01]  /*1e270*/  FMUL.FTZ R69, R133.reuse, R69 ;  /* 0x0000004585457220 */ /* 0x040fe20000410000 */
[C---:B------:R-:W-:Y:S01]  /*1e280*/  FMUL.FTZ R71, R133.reuse, R71 ;  /* 0x0000004785477220 */ /* 0x040fe20000410000 */
[----:B------:R-:W-:Y:S02]  /*1e290*/  FMUL.FTZ R130, R133, R130 ;  /* 0x0000008285827220 */ /* 0x000fe40000410000 */
[----:B------:R-:W-:Y:S01]  /*1e2a0*/  FFMA.FTZ R69, R179, R69, R178 ;  /* 0x00000045b3457223 */ /* 0x000fe200000100b2 */
[----:B------:R-:W-:Y:S01]  /*1e2b0*/  FFMA.FTZ R71, R173, R71, R172 ;  /* 0x00000047ad477223 */ /* 0x000fe200000100ac */
        /* <DEDUP_REMOVED lines=22> */
.L_x_5507:
[----:B------:R-:W-:Y:S05]  /*1e420*/  BSYNC B2 ;  /* 0x0000000000027941 */ /* 0x000fea0003800000 */
.L_x_5506:
[----:B------:R-:W-:Y:S01]  /*1e430*/  LOP3.LUT P1, RZ, R6, 0x40, RZ, 0xc0, !PT ;  /* 0x0000004006ff7812 */ /* 0x000fe2000782c0ff */
[----:B------:R-:W-:-:S12]  /*1e440*/  BSSY B2, `(.L_x_5508) ;  /* 0x0000022000027945 */ /* 0x000fd80003800000 */
[----:B------:R-:W-:Y:S05]  /*1e450*/  @!P1 BRA `(.L_x_5509) ;  /* 0x0000000000809947 */ /* 0x000fea0003800000 */
[--C-:B0123--:R-:W-:Y:S01]  /*1e460*/  FADD.FTZ R68, R98, -R134.reuse ;  /* 0x8000008662447221 */ /* 0x10ffe20000010000 */
        /* <DEDUP_REMOVED lines=31> */
.L_x_5509:
[----:B------:R-:W-:Y:S05]  /*1e660*/  BSYNC B2 ;  /* 0x0000000000027941 */ /* 0x000fea0003800000 */
.L_x_5508:
        /* <DEDUP_REMOVED lines=35> */
.L_x_5511:
[----:B------:R-:W-:Y:S05]  /*1e8a0*/  BSYNC B2 ;  /* 0x0000000000027941 */ /* 0x000fea0003800000 */
.L_x_5510:
        /* <DEDUP_REMOVED lines=35> */
.L_x_5513:
[----:B------:R-:W-:Y:S05]  /*1eae0*/  BSYNC B2 ;  /* 0x0000000000027941 */ /* 0x000fea0003800000 */
.L_x_5512:
        /* <DEDUP_REMOVED lines=23> */
[C---:B------:R-:W-:Y:S01]  /*1ec60*/  FMUL.FTZ R71, R133.reuse, R71 ;  /* 0x0000004785477220 */ /* 0x040fe20000410000 */
        /* <DEDUP_REMOVED lines=9> */
.L_x_5499:
[----:B------:R-:W-:Y:S05]  /*1ed00*/  BSYNC B1 ;  /* 0x0000000000017941 */ /* 0x000fea0003800000 */
.L_x_5498:
[----:B01234-:R-:W0:Y:S02]  /*1ed10*/  LDC.64 R68, c[0x0][0x210] ;  /* 0x00008400ff447b82 */ /* 0x01fe240000000a00 */
[----:B0-----:R-:W-:-:S05]  /*1ed20*/  IMAD R7, R68, 0x4, R7 ;  /* 0x0000000444077824 */ /* 0x001fca00078e0207 */
[----:B------:R-:W-:-:S13]  /*1ed30*/  ISETP.GE.AND P1, PT, R7, R69, PT ;  /* 0x000000450700720c */ /* 0x000fda0003f26270 */
[----:B------:R-:W-:Y:S05]  /*1ed40*/  @!P1 BRA `(.L_x_5514) ;  /* 0xfffffe3800449947 */ /* 0x000fea000383ffff */
[----:B------:R-:W-:Y:S05]  /*1ed50*/  BSYNC B0 ;  /* 0x0000000000007941 */ /* 0x000fea0003800000 */
.L_x_4826:
[----:B------:R-:W-:Y:S05]  /*1ed60*/  EXIT ;  /* 0x000000000000794d */ /* 0x000fea0003800000 */
.L_x_5497:
[----:B------:R-:W-:Y:S01]  /*1ed70*/  HFMA2.MMA R69, -RZ, RZ, 0, 1.847743988037109375e-06 ;  /* 0x0000001fff457435 */ /* 0x000fe200000001ff */
[----:B------:R-:W-:Y:S01]  /*1ed80*/  BSSY B1, `(.L_x_5515) ;  /* 0x0000007000017945 */ /* 0x000fe20003800000 */
[----:B------:R-:W-:Y:S01]  /*1ed90*/  MOV R133, R71 ;  /* 0x0000004700857202 */ /* 0x000fe20000000f00 */
[----:B------:R-:W-:Y:S02]  /*1eda0*/  IMAD.MOV.U32 R70, RZ, RZ, 0x1 ;  /* 0x00000001ff467424 */ /* 0x000fe400078e00ff */
[----:B------:R-:W-:-:S07]  /*1edb0*/  IMAD.MOV.U32 R68, RZ, RZ, -0x1 ;  /* 0xffffffffff447424 */ /* 0x000fce00078e00ff */
[----:B-----5:R-:W-:Y:S05]  /*1edc0*/  WARPSYNC.COLLECTIVE R68, `(.L_x_5516) ;  /* 0x0000000044087348 */ /* 0x020fea0003c00000 */
[----:B------:R0:W1:Y:S02]  /*1edd0*/  SHFL.BFLY P6, R68, R133, R70, R69 ;  /* 0x0c00004685447389 */ /* 0x00006400000c0045 */
[----:B01---5:R-:W-:Y:S01]  /*1ede0*/  ENDCOLLECTIVE ;  /* 0x000000000000791b */ /* 0x023fe20003800000 */
.L_x_5516:
[----:B------:R-:W-:Y:S05]  /*1edf0*/  BSYNC B1 ;  /* 0x0000000000017941 */ /* 0x000fea0003800000 */
.L_x_5515:
        /* <DEDUP_REMOVED lines=10> */
.L_x_5517:
        /* <DEDUP_REMOVED lines=9> */
.L_x_5518:
[----:B------:R-:W-:Y:S01]  /*1ef30*/  HFMA2.MMA R70, -RZ, RZ, 0, 4.76837158203125e-07 ;  /* 0x00000008ff467435 */ /* 0x000fe200000001ff */
[----:B------:R-:W-:Y:S01]  /*1ef40*/  FADD.FTZ R71, R71, R68 ;  /* 0x0000004447477221 */ /* 0x000fe20000010000 */
[----:B------:R-:W-:-:S03]  /*1ef50*/  IMAD.MOV.U32 R68, RZ, RZ, -0x1 ;  /* 0xffffffffff447424 */ /* 0x000fc600078e00ff */
[----:B------:R-:W-:-:S07]  /*1ef60*/  IMAD.MOV.U32 R133, RZ, RZ, R71 ;  /* 0x000000ffff857224 */ /* 0x000fce00078e0047 */
[----:B------:R-:W-:Y:S05]  /*1ef70*/  WARPSYNC.COLLECTIVE R68, `(.L_x_5519) ;  /* 0x0000000044087348 */ /* 0x000fea0003c00000 */
[----:B------:R0:W1:Y:S02]  /*1ef80*/  SHFL.BFLY P6, R68, R133, R70, R69 ;  /* 0x0c00004685447389 */ /* 0x00006400000c0045 */
[----:B01----:R-:W-:Y:S01]  /*1ef90*/  ENDCOLLECTIVE ;  /* 0x000000000000791b */ /* 0x003fe20003800000 */
.L_x_5519:
[----:B------:R-:W-:Y:S02]  /*1efa0*/  IMAD.MOV.U32 R70, RZ, RZ, 0x10 ;  /* 0x00000010ff467424 */ /* 0x000fe400078e00ff */
[----:B------:R-:W-:Y:S01]  /*1efb0*/  FADD.FTZ R71, R71, R68 ;  /* 0x0000004447477221 */ /* 0x000fe20000010000 */
[----:B------:R-:W-:-:S04]  /*1efc0*/  MOV R68, 0xffffffff ;  /* 0xffffffff00447802 */ /* 0x000fc80000000f00 */
[----:B------:R-:W-:-:S07]  /*1efd0*/  MOV R133, R71 ;  /* 0x0000004700857202 */ /* 0x000fce0000000f00 */
[----:B------:R-:W-:Y:S05]  /*1efe0*/  WARPSYNC.COLLECTIVE R68, `(.L_x_5520) ;  /* 0x0000000044087348 */ /* 0x000fea0003c00000 */
[----:B------:R0:W1:Y:S02]  /*1eff0*/  SHFL.BFLY P6, R68, R133, R70, R69 ;  /* 0x0c00004685447389 */ /* 0x00006400000c0045 */
[----:B01----:R-:W-:Y:S01]  /*1f000*/  ENDCOLLECTIVE ;  /* 0x000000000000791b */ /* 0x003fe20003800000 */
.L_x_5520:
        /* <DEDUP_REMOVED lines=140> */
.L_x_5521:
[----:B------:R-:W-:Y:S01]  /*1f8d0*/  HFMA2.MMA R70, -RZ, RZ, 0, 1.1920928955078125e-07 ;  /* 0x00000002ff467435 */ /* 0x000fe200000001ff */
[----:B------:R-:W-:Y:S01]  /*1f8e0*/  FADD.FTZ R132, R132, R68 ;  /* 0x0000004484847221 */ /* 0x000fe20000010000 */
[----:B------:R-:W-:-:S03]  /*1f8f0*/  IMAD.MOV.U32 R68, RZ, RZ, -0x1 ;  /* 0xffffffffff447424 */ /* 0x000fc600078e00ff */
[----:B------:R-:W-:-:S07]  /*1f900*/  IMAD.MOV.U32 R133, RZ, RZ, R132 ;  /* 0x000000ffff857224 */ /* 0x000fce00078e0084 */
[----:B------:R-:W-:Y:S05]  /*1f910*/  WARPSYNC.COLLECTIVE R68, `(.L_x_5522) ;  /* 0x0000000044087348 */ /* 0x000fea0003c00000 */
[----:B------:R0:W1:Y:S02]  /*1f920*/  SHFL.BFLY P6, R68, R133, R70, R69 ;  /* 0x0c00004685447389 */ /* 0x00006400000c0045 */
[----:B01----:R-:W-:Y:S01]  /*1f930*/  ENDCOLLECTIVE ;  /* 0x000000000000791b */ /* 0x003fe20003800000 */
.L_x_5522:
[----:B------:R-:W-:Y:S02]  /*1f940*/  IMAD.MOV.U32 R70, RZ, RZ, 0x4 ;  /* 0x00000004ff467424 */ /* 0x000fe400078e00ff */
[----:B------:R-:W-:Y:S01]  /*1f950*/  FADD.FTZ R132, R132, R68 ;  /* 0x0000004484847221 */ /* 0x000fe20000010000 */
[----:B------:R-:W-:-:S04]  /*1f960*/  MOV R68, 0xffffffff ;  /* 0xffffffff00447802 */ /* 0x000fc80000000f00 */
[----:B------:R-:W-:-:S07]  /*1f970*/  MOV R133, R132 ;  /* 0x0000008400857202 */ /* 0x000fce0000000f00 */
[----:B------:R-:W-:Y:S05]  /*1f980*/  WARPSYNC.COLLECTIVE R68, `(.L_x_5523) ;  /* 0x0000000044087348 */ /* 0x000fea0003c00000 */
[----:B------:R0:W1:Y:S02]  /*1f990*/  SHFL.BFLY P6, R68, R133, R70, R69 ;  /* 0x0c00004685447389 */ /* 0x00006400000c0045 */
[----:B01----:R-:W-:Y:S01]  /*1f9a0*/  ENDCOLLECTIVE ;  /* 0x000000000000791b */ /* 0x003fe20003800000 */
.L_x_5523:
[----:B------:R-:W-:Y:S01]  /*1f9b0*/  HFMA2.MMA R70, -RZ, RZ, 0, 4.76837158203125e-07 ;  /* 0x00000008ff467435 */ /* 0x000fe200000001ff */
[----:B------:R-:W-:Y:S01]  /*1f9c0*/  FADD.FTZ R132, R132, R68 ;  /* 0x0000004484847221 */ /* 0x000fe20000010000 */
[----:B------:R-:W-:-:S03]  /*1f9d0*/  IMAD.MOV.U32 R68, RZ, RZ, -0x1 ;  /* 0xffffffffff447424 */ /* 0x000fc600078e00ff */
[----:B------:R-:W-:-:S07]  /*1f9e0*/  IMAD.MOV.U32 R133, RZ, RZ, R132 ;  /* 0x000000ffff857224 */ /* 0x000fce00078e0084 */
[----:B------:R-:W-:Y:S05]  /*1f9f0*/  WARPSYNC.COLLECTIVE R68, `(.L_x_5524) ;  /* 0x0000000044087348 */ /* 0x000fea0003c00000 */
[----:B------:R0:W1:Y:S02]  /*1fa00*/  SHFL.BFLY P6, R68, R133, R70, R69 ;  /* 0x0c00004685447389 */ /* 0x00006400000c0045 */
[----:B01----:R-:W-:Y:S01]  /*1fa10*/  ENDCOLLECTIVE ;  /* 0x000000000000791b */ /* 0x003fe20003800000 */
.L_x_5524:
[----:B------:R-:W-:Y:S02]  /*1fa20*/  IMAD.MOV.U32 R70, RZ, RZ, 0x10 ;  /* 0x00000010ff467424 */ /* 0x000fe400078e00ff */
[----:B------:R-:W-:Y:S01]  /*1fa30*/  FADD.FTZ R132, R132, R68 ;  /* 0x0000004484847221 */ /* 0x000fe20000010000 */
[----:B------:R-:W-:-:S04]  /*1fa40*/  MOV R68, 0xffffffff ;  /* 0xffffffff00447802 */ /* 0x000fc80000000f00 */
[----:B------:R-:W-:-:S07]  /*1fa50*/  MOV R133, R132 ;  /* 0x0000008400857202 */ /* 0x000fce0000000f00 */
[----:B------:R-:W-:Y:S05]  /*1fa60*/  WARPSYNC.COLLECTIVE R68, `(.L_x_5525) ;  /* 0x0000000044087348 */ /* 0x000fea0003c00000 */
[----:B------:R0:W1:Y:S02]  /*1fa70*/  SHFL.BFLY P6, R68, R133, R70, R69 ;  /* 0x0c00004685447389 */ /* 0x00006400000c0045 */
[----:B01----:R-:W-:Y:S01]  /*1fa80*/  ENDCOLLECTIVE ;  /* 0x000000000000791b */ /* 0x003fe20003800000 */
.L_x_5525:
[----:B------:R-:W-:Y:S05]  /*1fa90*/  BRA `(.L_x_5526) ;  /* 0xffffffdc00847947 */ /* 0x000fea000383ffff */
.L_x_5527:
        /* <DEDUP_REMOVED lines=14> */
.L_x_58334:


//--------------------- .text._ZN10layer_norm13ln_fwd_kernelINS_13Kernel_traitsI13__nv_bfloat16S2_S2_S2_fjLj2048ELj1ELj4ELj1ELj16ENS_18Kernel_traits_baseILj2048ES2_S2_S2_S2_fjLj128EEEEELb1ELb1ELb1ELb1EEEvNS_9FwdParamsE --------------------------
	.section	.text._ZN10layer_norm13ln_fwd_kernelINS_13Kernel_traitsI13__nv_bfloat16S2_S2_S2_fjLj2048ELj1ELj4ELj1ELj16ENS_18Kernel_traits_baseILj2048ES2_S2_S2_S2_fjLj128EEEEELb1ELb1ELb1ELb1EEEvNS_9FwdParamsE,"ax",@progbits
	.align	128
        .global         _ZN10layer_norm13ln_fwd_kernelINS_13Kernel_traitsI13__nv_bfloat16S2_S2_S2_fjLj2048ELj1ELj4ELj1ELj16ENS_18Kernel_traits_baseILj2048ES2_S2_S2_S2_fjLj128EEEEELb1ELb1ELb1ELb1EEEvNS_9FwdParamsE
        .type           _ZN10layer_norm13ln_fwd_kernelINS_13Kernel_traitsI13__nv_bfloat16S2_S2_S2_fjLj2048ELj1ELj4ELj1ELj16ENS_18Kernel_traits_baseILj2048ES2_S2_S2_S2_fjLj128EEEEELb1ELb1ELb1ELb1EEEvNS_9FwdParamsE,@function
        .size           _ZN10layer_norm13ln_fwd_kernelINS_13Kernel_traitsI13__nv_bfloat16S2_S2_S2_fjLj2048ELj1ELj4ELj1ELj16ENS_18Kernel_traits_baseILj2048ES2_S2_S2_S2_fjLj128EEEEELb1ELb1ELb1ELb1EEEvNS_9FwdParamsE,(.L_x_58335 - _ZN10layer_norm13ln_fwd_kernelINS_13Kernel_traitsI13__nv_bfloat16S2_S2_S2_fjLj2048ELj1ELj4ELj1ELj16ENS_18Kernel_traits_baseILj2048ES2_S2_S2_S2_fjLj128EEEEELb1ELb1ELb1ELb1EEEvNS_9FwdParamsE)
        .other          _ZN10layer_norm13ln_fwd_kernelINS_13Kernel_traitsI13__nv_bfloat16S2_S2_S2_fjLj2048ELj1ELj4ELj1ELj16ENS_18Kernel_traits_baseILj2048ES2_S2_S2_S2_fjLj128EEEEELb1ELb1ELb1ELb1EEEvNS_9FwdParamsE,@"STO_CUDA_ENTRY STV_DEFAULT"
_ZN10layer_norm13ln_fwd_kernelINS_13Kernel_traitsI13__nv_bfloat16S2_S2_S2_fjLj2048ELj1ELj4ELj1ELj16ENS_18Kernel_traits_baseILj2048ES2_S2_S2_S2_fjLj128EEEEELb1ELb1ELb1ELb1EEEvNS_9FwdParamsE:
.text._ZN10layer_norm13ln_fwd_kernelINS_13Kernel_traitsI13__nv_bfloat16S2_S2_S2_fjLj2048ELj1ELj4ELj1ELj16ENS_18Kernel_traits_baseILj2048ES2_S2_S2_S2_fjLj128EEEEELb1ELb1ELb1ELb1EEEvNS_9FwdParamsE:
[----:B------:R-:W-:Y:S08]  /*0000*/  LDC R1, c[0x0][0x28] ;  /* 0x00000a00ff017b82 */ /* 0x000ff00000000800 */
[----:B------:R-:W0:Y:S01]  /*0010*/  LDC R0, c[0x0][0x2e8] ;  /* 0x0000ba00ff007b82 */ /* 0x000e220000000800 */
[----:B------:R-:W-:Y:S01]  /*0020*/  ULDC.U8 UR4, c[0x0][0x2f4] ;  /* 0x0000bd0000047ab9 */ /* 0x000fe20000000000 */
[----:B------:R-:W-:Y:S01]  /*0030*/  ULDC.64 UR6, c[0x0][0x208] ;  /* 0x0000820000067ab9 */ /* 0x000fe20000000a00 */
[----:B------:R-:W-:Y:S01]  /*0040*/  ISETP.NE.AND P1, PT, RZ, UR4, PT ;  /* 0x00000004ff007c0c */ /* 0x000fe2000bf25270 */
[----:B------:R-:W-:-:S04]  /*0050*/  ULDC.64 UR4, c[0x0][0x2e0] ;  /* 0x0000b80000047ab9 */ /* 0x000fc80000000a00 */
[----:B------:R-:W1:Y:S01]  /*0060*/  LDC R167, c[0x0][0x2ec] ;  /* 0x0000bb00ffa77b82 */ /* 0x000e620000000800 */
[----:B------:R-:W-:Y:S01]  /*0070*/  IMAD.U32 R2, RZ, RZ, UR4 ;  /* 0x00000004ff027e24 */ /* 0x000fe2000f8e00ff */
[----:B------:R-:W2:Y:S01]  /*0080*/  S2R R44, SR_TID.X ;  /* 0x00000000002c7919 */ /* 0x000ea20000002100 */
[----:B------:R-:W-:Y:S01]  /*0090*/  IMAD.U32 R3, RZ, RZ, UR5 ;  /* 0x00000005ff037e24 */ /* 0x000fe2000f8e00ff */
[----:B------:R-:W-:Y:S01]  /*00a0*/  ULDC.64 UR8, c[0x0][0x2c8] ;  /* 0x0000b20000087ab9 */ /* 0x000fe20000000a00 */
[----:B------:R-:W-:Y:S01]  /*00b0*/  ULDC UR10, c[0x0][0x214] ;  /* 0x00008500000a7ab9 */ /* 0x000fe20000000800 */
[----:B------:R-:W2:Y:S02]  /*00c0*/  S2R R105, SR_CTAID.X ;  /* 0x0000000000697919 */ /* 0x000ea40000002500 */
[----:B------:R-:W3:Y:S01]  /*00d0*/  @P1 LDC R7, c[0x0][0x2f0] ;  /* 0x0000bc00ff071b82 */ /* 0x000ee20000000800 */
[----:B------:R-:W4:Y:S01]  /*00e0*/  @P1 LDG.E.64 R2, desc[UR6][R2.64] ;  /* 0x0000000602021981 */ /* 0x000f22000c1e1b00 */
[----:B0-----:R-:W-:-:S06]  /*00f0*/  @P1 MOV R4, R0 ;  /* 0x0000000000041202 */ /* 0x001fcc0000000f00 */
[----:B------:R-:W0:Y:S01]  /*0100*/  LDC.64 R36, c[0x0][0x2c8] ;  /* 0x0000b200ff247b82 */ /* 0x000e220000000a00 */
[----:B-1----:R-:W-:-:S06]  /*0110*/  @P1 IMAD.MOV.U32 R5, RZ, RZ, R167 ;  /* 0x000000ffff051224 */ /* 0x002fcc00078e00a7 */
[----:B------:R-:W3:Y:S01]  /*0120*/  @P1 LDG.E.64 R4, desc[UR6][R4.64] ;  /* 0x0000000604041981 */ /* 0x000ee2000c1e1b00 */
[----:B------:R-:W-:Y:S01]  /*0130*/  ISETP.NE.U32.AND P0, PT, RZ, UR8, PT ;  /* 0x00000008ff007c0c */ /* 0x000fe2000bf05070 */
[----:B------:R-:W-:Y:S02]  /*0140*/  ULDC UR8, c[0x0][0x0] ;  /* 0x0000000000087ab9 */ /* 0x000fe40000000800 */
[----:B--2---:R-:W-:Y:S01]  /*0150*/  IMAD R104, R105, UR8, R44 ;  /* 0x0000000869687c24 */ /* 0x004fe2000f8e022c */
[----:B------:R-:W-:Y:S01]  /*0160*/  ISETP.NE.AND.EX P0, PT, RZ, UR9, PT, P0 ;  /* 0x00000009ff007c0c */ /* 0x000fe2000bf05300 */
[----:B------:R-:W-:Y:S01]  /*0170*/  ULDC.64 UR8, c[0x0][0x278] ;  /* 0x00009e0000087ab9 */ /* 0x000fe20000000a00 */
[----:B------:R-:W-:-:S05]  /*0180*/  LOP3.LUT R164, R44, 0x1f, RZ, 0xc0, !PT ;  /* 0x0000001f2ca47812 */ /* 0x000fca00078ec0ff */
[----:B0-----:R-:W-:-:S06]  /*0190*/  IMAD.WIDE.U32 R36, R164, 0x10, R36 ;  /* 0x00000010a4247825 */ /* 0x001fcc00078e0024 */
[----:B------:R-:W5:Y:S04]  /*01a0*/  @P0 LDG.E.128 R32, desc[UR6][R36.64] ;  /* 0x0000000624200981 */ /* 0x000f68000c1e1d00 */
[----:B------:R-:W5:Y:S04]  /*01b0*/  @P0 LDG.E.128 R28, desc[UR6][R36.64+0x200] ;  /* 0x00020006241c0981 */ /* 0x000f68000c1e1d00 */
[----:B------:R-:W5:Y:S04]  /*01c0*/  @P0 LDG.E.128 R24, desc[UR6][R36.64+0x400] ;  /* 0x0004000624180981 */ /* 0x000f68000c1e1d00 */
[----:B------:R-:W5:Y:S04]  /*01d0*/  @P0 LDG.E.128 R20, desc[UR6][R36.64+0x600] ;  /* 0x0006000624140981 */ /* 0x000f68000c1e1d00 */
[----:B------:R-:W5:Y:S04]  /*01e0*/  @P0 LDG.E.128 R16, desc[UR6][R36.64+0x800] ;  /* 0x0008000624100981 */ /* 0x000f68000c1e1d00 */
[----:B------:R-:W5:Y:S01]  /*01f0*/  @P0 LDG.E.128 R12, desc[UR6][R36.64+0xa00] ;  /* 0x000a0006240c0981 */ /* 0x000f62000c1e1d00 */
[----:B----4-:R-:W-:-:S02]  /*0200*/  @P1 R2UR UR4, R2 ;  /* 0x00000000020412ca */ /* 0x010fc400000e0000 */
[----:B------:R-:W-:Y:S02]  /*0210*/  @P1 R2UR UR5, R3 ;  /* 0x00000000030512ca */ /* 0x000fe400000e0000 */
[----:B---3--:R-:W-:-:S05]  /*0220*/  @P1 IADD3 R0, P2, R4, R7, RZ ;  /* 0x0000000704001210 */ /* 0x008fca0007f5e0ff */
[----:B------:R-:W-:Y:S02]  /*0230*/  @P1 IMAD.X R167, RZ, RZ, R5, P2 ;  /* 0x000000ffffa71224 */ /* 0x000fe400010e0605 */
[----:B------:R-:W-:-:S03]  /*0240*/  IMAD.WIDE.U32 R4, R104, -0x326172a9, RZ ;  /* 0xcd9e8d5768047825 */ /* 0x000fc600078e00ff */
[--C-:B------:R-:W-:Y:S02]  /*0250*/  SHF.R.U64 R168, R0, 0x2, R167.reuse ;  /* 0x0000000200a87819 */ /* 0x100fe400000012a7 */
        /* <DEDUP_REMOVED lines=8> */
[----:B------:R-:W-:Y:S01]  /*02e0*/  LOP3.LUT R5, R7, UR16, R2, 0x96, !PT ;  /* 0x0000001007057c12 */ /* 0x000fe2000f8e9602 */
[----:B------:R-:W-:-:S03]  /*02f0*/  UIADD3 UR17, UR4, 0x3c6ef372, URZ ;  /* 0x3c6ef37204117890 */ /* 0x000fc6000fffe03f */
[----:B------:R-:W-:Y:S01]  /*0300*/  LOP3.LUT R2, R9, UR15, R4, 0x96, !PT ;  /* 0x0000000f09027c12 */ /* 0x000fe2000f8e9604 */
[----:B------:R-:W-:Y:S01]  /*0310*/  IMAD.WIDE.U32 R4, R5, -0x326172a9, RZ ;  /* 0xcd9e8d5705047825 */ /* 0x000fe200078e00ff */
[----:B------:R-:W-:-:S03]  /*0320*/  UIADD3 UR18, UR5, 0x76cf5d0a, URZ ;  /* 0x76cf5d0a05127890 */ /* 0x000fc6000fffe03f */
[----:B------:R-:W-:Y:S01]  /*0330*/  IMAD.WIDE.U32 R2, R2, -0x2daee0ad, RZ ;  /* 0xd2511f5302027825 */ /* 0x000fe200078e00ff */
[----:B------:R-:W-:Y:S01]  /*0340*/  LOP3.LUT R7, R5, UR17, R8, 0x96, !PT ;  /* 0x0000001105077c12 */ /* 0x000fe2000f8e9608 */
[----:B------:R-:W-:-:S03]  /*0350*/  UIADD3 UR20, UR5, 0x32370b8f, URZ ;  /* 0x32370b8f05147890 */ /* 0x000fc6000fffe03f */
[----:B------:R-:W-:Y:S01]  /*0360*/  LOP3.LUT R8, R3, UR18, R6, 0x96, !PT ;  /* 0x0000001203087c12 */ /* 0x000fe2000f8e9606 */
[----:B------:R-:W-:Y:S01]  /*0370*/  IMAD.WIDE.U32 R6, R7, -0x2daee0ad, RZ ;  /* 0xd2511f5307067825 */ /* 0x000fe200078e00ff */
[----:B------:R-:W-:-:S03]  /*0380*/  UIADD3 UR19, UR4, -0x255992d5, URZ ;  /* 0xdaa66d2b04137890 */ /* 0x000fc6000fffe03f */
        /* <DEDUP_REMOVED lines=8> */
[----:B------:R-:W-:-:S03]  /*0410*/  UIADD3 UR24, UR5, -0x56f99767, URZ ;  /* 0xa906689905187890 */ /* 0x000fc6000fffe03f */
[----:B------:R-:W-:Y:S01]  /*0420*/  LOP3.LUT R8, R3, UR22, R6, 0x96, !PT ;  /* 0x0000001603087c12 */ /* 0x000fe2000f8e9606 */
[----:B------:R-:W-:Y:S01]  /*0430*/  IMAD.WIDE.U32 R38, R38, -0x2daee0ad, RZ ;  /* 0xd2511f5326267825 */ /* 0x000fe200078e00ff */
[----:B------:R-:W-:Y:S01]  /*0440*/  UIADD3 UR23, UR4, 0x1715609d, URZ ;  /* 0x1715609d04177890 */ /* 0x000fe2000fffe03f */
[----:B------:R-:W5:Y:S02]  /*0450*/  @P0 LDG.E.128 R4, desc[UR6][R36.64+0xc00] ;  /* 0x000c000624040981 */ /* 0x000f64000c1e1d00 */
[----:B------:R-:W-:Y:S01]  /*0460*/  IMAD.WIDE.U32 R8, R8, -0x326172a9, RZ ;  /* 0xcd9e8d5708087825 */ /* 0x000fe200078e00ff */
[----:B------:R-:W-:Y:S01]  /*0470*/  LOP3.LUT R40, R39, UR24, R2, 0x96, !PT ;  /* 0x0000001827287c12 */ /* 0x000fe2000f8e9602 */
[----:B------:R-:W-:-:S03]  /*0480*/  UIADD3 UR25, UR4, -0x4ab325aa, URZ ;  /* 0xb54cda5604197890 */ /* 0x000fc6000fffe03f */
[----:B------:R-:W-:Y:S01]  /*0490*/  LOP3.LUT R2, R9, UR23, R10, 0x96, !PT ;  /* 0x0000001709027c12 */ /* 0x000fe2000f8e960a */
[----:B------:R-:W-:Y:S01]  /*04a0*/  IMAD.WIDE.U32 R40, R40, -0x326172a9, RZ ;  /* 0xcd9e8d5728287825 */ /* 0x000fe200078e00ff */
[----:B------:R-:W-:-:S03]  /*04b0*/  UIADD3 UR26, UR5, 0x646e171e, URZ ;  /* 0x646e171e051a7890 */ /* 0x000fc6000fffe03f */
[----:B------:R-:W-:Y:S01]  /*04c0*/  IMAD.WIDE.U32 R2, R2, -0x2daee0ad, RZ ;  /* 0xd2511f5302027825 */ /* 0x000fe200078e00ff */
[----:B------:R-:W-:Y:S01]  /*04d0*/  LOP3.LUT R39, R41, UR25, R8, 0x96, !PT ;  /* 0x0000001929277c12 */ /* 0x000fe2000f8e9608 */
[----:B------:R-:W-:Y:S01]  /*04e0*/  UIADD3 UR28, UR5, 0x1fd5c5a3, URZ ;  /* 0x1fd5c5a3051c7890 */ /* 0x000fe2000fffe03f */
[----:B------:R0:W5:Y:S02]  /*04f0*/  @P0 LDG.E.128 R8, desc[UR6][R36.64+0xe00] ;  /* 0x000e000624080981 */ /* 0x000164000c1e1d00 */
[----:B------:R-:W-:Y:S01]  /*0500*/  LOP3.LUT R42, R3, UR26, R38, 0x96, !PT ;  /* 0x0000001a032a7c12 */ /* 0x000fe2000f8e9626 */
[----:B------:R-:W-:Y:S01]  /*0510*/  IMAD.WIDE.U32 R38, R39, -0x2daee0ad, RZ ;  /* 0xd2511f5327267825 */ /* 0x000fe200078e00ff */
[----:B------:R-:W-:Y:S01]  /*0520*/  SHF.R.U32.HI R3, RZ, 0x5, R44 ;  /* 0x00000005ff037819 */ /* 0x000fe2000001162c */
[----:B------:R-:W-:-:S03]  /*0530*/  UIADD3 UR27, UR4, 0x5384540f, URZ ;  /* 0x5384540f041b7890 */ /* 0x000fc6000fffe03f */
[----:B------:R-:W-:Y:S02]  /*0540*/  LEA R105, R105, R3, 0x2 ;  /* 0x0000000369697211 */ /* 0x000fe400078e10ff */
[----:B------:R-:W-:Y:S01]  /*0550*/  LOP3.LUT R39, R39, UR28, R2, 0x96, !PT ;  /* 0x0000001c27277c12 */ /* 0x000fe2000f8e9602 */
[----:B------:R-:W-:Y:S01]  /*0560*/  IMAD.SHL.U32 R2, R44, 0x10, RZ ;  /* 0x000000102c027824 */ /* 0x000fe200078e00ff */
[----:B------:R-:W-:Y:S01]  /*0570*/  ISETP.GE.AND P1, PT, R105, UR10, PT ;  /* 0x0000000a69007c0c */ /* 0x000fe2000bf26270 */
[----:B------:R-:W-:Y:S01]  /*0580*/  IMAD.WIDE.U32 R42, R42, -0x326172a9, RZ ;  /* 0xcd9e8d572a2a7825 */ /* 0x000fe200078e00ff */
[----:B------:R-:W-:Y:S02]  /*0590*/  UIADD3 UR29, UR4, -0xe443238, URZ ;  /* 0xf1bbcdc8041d7890 */ /* 0x000fe4000fffe03f */
[----:B------:R-:W-:Y:S01]  /*05a0*/  LOP3.LUT R2, R2, 0x1f0, RZ, 0xc0, !PT ;  /* 0x000001f002027812 */ /* 0x000fe200078ec0ff */
[----:B0-----:R-:W-:Y:S01]  /*05b0*/  IMAD.HI.U32 R37, R39, -0x326172a9, RZ ;  /* 0xcd9e8d5727257827 */ /* 0x001fe200078e00ff */
[----:B------:R-:W-:-:S02]  /*05c0*/  LOP3.LUT R172, R43, UR27, R40, 0x96, !PT ;  /* 0x0000001b2bac7c12 */ /* 0x000fc4000f8e9628 */
[----:B------:R-:W-:Y:S01]  /*05d0*/  LEA R36, P2, R164, UR8, 0x4 ;  /* 0x00000008a4247c11 */ /* 0x000fe2000f8420ff */
[----:B------:R-:W-:Y:S01]  /*05e0*/  UIADD3 UR30, UR5, -0x24c28bd8, URZ ;  /* 0xdb3d7428051e7890 */ /* 0x000fe2000fffe03f */
[----:B------:R-:W-:Y:S01]  /*05f0*/  IADD3 R72, P3, R2, UR8, RZ ;  /* 0x0000000802487c10 */ /* 0x000fe2000ff7e0ff */
[----:B------:R-:W-:Y:S01]  /*0600*/  IMAD.HI.U32 R3, R172, -0x2daee0ad, RZ ;  /* 0xd2511f53ac037827 */ /* 0x000fe200078e00ff */
[----:B------:R-:W-:Y:S02]  /*0610*/  LOP3.LUT R174, R37, UR29, R42, 0x96, !PT ;  /* 0x0000001d25ae7c12 */ /* 0x000fe4000f8e962a */
[----:B------:R-:W-:Y:S01]  /*0620*/  IADD3.X R73, RZ, UR9, RZ, P3, !PT ;  /* 0x00000009ff497c10 */ /* 0x000fe20009ffe4ff */
[----:B------:R-:W-:Y:S01]  /*0630*/  IMAD.X R37, RZ, RZ, UR9, P2 ;  /* 0x00000009ff257e24 */ /* 0x000fe200090e06ff */
[----:B------:R-:W-:Y:S01]  /*0640*/  LOP3.LUT R169, R3, UR30, R38, 0x96, !PT ;  /* 0x0000001e03a97c12 */ /* 0x000fe2000f8e9626 */
[----:B------:R-:W-:Y:S06]  /*0650*/  @P1 EXIT ;  /* 0x000000000000194d */ /* 0x000fec0003800000 */
[----:B------:R-:W5:Y:S01]  /*0660*/  LDG.E.128 R72, desc[UR6][R72.64+0xe00] ;  /* 0x000e000648487981 */ /* 0x000f62000c1e1d00 */
[----:B------:R-:W0:Y:S01]  /*0670*/  LDC.64 R2, c[0x0][0x260] ;  /* 0x00009800ff027b82 */ /* 0x000e220000000a00 */
[----:B-----5:R-:W-:Y:S02]  /*0680*/  @!P0 CS2R R4, SRZ ;  /* 0x0000000000048805 */ /* 0x020fe4000001ff00 */
        /* <DEDUP_REMOVED lines=15> */
[C---:B------:R-:W-:Y:S01]  /*0780*/  PRMT R128, R4.reuse, 0x7632, R128 ;  /* 0x0000763204807816 */ /* 0x040fe20000000080 */
[----:B------:R-:W-:Y:S01]  /*0790*/  IMAD.U32 R139, R4, 0x10000, RZ ;  /* 0x00010000048b7824 */ /* 0x000fe200078e00ff */
[C---:B------:R-:W-:Y:S01]  /*07a0*/  PRMT R4, R5.reuse, 0x7632, R4 ;  /* 0x0000763205047816 */ /* 0x040fe20000000004 */
[----:B------:R-:W-:Y:S01]  /*07b0*/  IMAD.U32 R138, R5, 0x10000, RZ ;  /* 0x00010000058a7824 */ /* 0x000fe200078e00ff */
[----:B------:R-:W-:Y:S01]  /*07c0*/  UIADD3 UR31, UR4, -0x700cb87f, URZ ;  /* 0x8ff34781041f7890 */ /* 0x000fe2000fffe03f */
[----:B------:R-:W-:Y:S01]  /*07d0*/  IMAD R172, R172, -0x2daee0ad, RZ ;  /* 0xd2511f53acac7824 */ /* 0x000fe200078e02ff */
[----:B------:R-:W-:Y:S01]  /*07e0*/  UIADD3 UR32, UR5, -0x695add53, URZ ;  /* 0x96a522ad05207890 */ /* 0x000fe2000fffe03f */
[----:B0-----:R-:W-:Y:S01]  /*07f0*/  IMAD.WIDE.U32 R2, R164, 0x10, R2 ;  /* 0x00000010a4027825 */ /* 0x001fe200078e0002 */
[C---:B------:R-:W-:Y:S01]  /*0800*/  PRMT R5, R6.reuse, 0x7632, R5 ;  /* 0x0000763206057816 */ /* 0x040fe20000000005 */
[----:B------:R-:W5:Y:S01]  /*0810*/  LDG.E.128 R100, desc[UR6][R36.64] ;  /* 0x0000000624647981 */ /* 0x000f62000c1e1d00 */
[----:B------:R-:W-:Y:S01]  /*0820*/  SHF.L.U32 R137, R6, 0x10, RZ ;  /* 0x0000001006897819 */ /* 0x000fe200000006ff */
[C---:B------:R-:W-:Y:S01]  /*0830*/  IMAD.U32 R136, R7.reuse, 0x10000, RZ ;  /* 0x0001000007887824 */ /* 0x040fe200078e00ff */
[----:B------:R-:W-:Y:S01]  /*0840*/  PRMT R129, R7, 0x7632, R129 ;  /* 0x0000763207817816 */ /* 0x000fe20000000081 */
[----:B------:R-:W5:Y:S01]  /*0850*/  LDG.E.128 R68, desc[UR6][R2.64] ;  /* 0x0000000602447981 */ /* 0x000f62000c1e1d00 */
[----:B------:R-:W-:Y:S01]  /*0860*/  IMAD R39, R39, -0x326172a9, RZ ;  /* 0xcd9e8d5727277824 */ /* 0x000fe200078e02ff */
[----:B------:R-:W-:Y:S01]  /*0870*/  LOP3.LUT R175, R0, 0x3, RZ, 0xc0, !PT ;  /* 0x0000000300af7812 */ /* 0x000fe200078ec0ff */
[----:B------:R-:W-:Y:S01]  /*0880*/  IMAD.HI.U32 R6, R169, -0x326172a9, RZ ;  /* 0xcd9e8d57a9067827 */ /* 0x000fe200078e00ff */
[----:B------:R-:W5:Y:S01]  /*0890*/  LDG.E.128 R64, desc[UR6][R2.64+0x200] ;  /* 0x0002000602407981 */ /* 0x000f62000c1e1d00 */
[----:B------:R-:W-:Y:S01]  /*08a0*/  PRMT R106, R32, 0x7632, R106 ;  /* 0x00007632206a7816 */ /* 0x000fe2000000006a */
[----:B------:R-:W-:Y:S01]  /*08b0*/  ULDC UR10, c[0x0][0x294] ;  /* 0x0000a500000a7ab9 */ /* 0x000fe20000000800 */
[----:B------:R-:W-:Y:S01]  /*08c0*/  IMAD.HI.U32 R7, R174, -0x2daee0ad, RZ ;  /* 0xd2511f53ae077827 */ /* 0x000fe200078e00ff */
[----:B------:R-:W5:Y:S01]  /*08d0*/  LDG.E.128 R60, desc[UR6][R2.64+0x400] ;  /* 0x00040006023c7981 */ /* 0x000f62000c1e1d00 */
[----:B------:R-:W-:Y:S01]  /*08e0*/  PRMT R108, R34, 0x7632, R108 ;  /* 0x00007632226c7816 */ /* 0x000fe2000000006c */
[----:B------:R-:W-:Y:S01]  /*08f0*/  ULDC.U8 UR11, c[0x0][0x2a0] ;  /* 0x0000a800000b7ab9 */ /* 0x000fe20000000000 */
[----:B------:R-:W-:Y:S01]  /*0900*/  MOV R38, R104 ;  /* 0x0000006800267202 */ /* 0x000fe20000000f00 */
[----:B------:R-:W5:Y:S01]  /*0910*/  LDG.E.128 R56, desc[UR6][R2.64+0x600] ;  /* 0x0006000602387981 */ /* 0x000f62000c1e1d00 */
[----:B------:R-:W-:Y:S01]  /*0920*/  PRMT R109, R29, 0x7632, R109 ;  /* 0x000076321d6d7816 */ /* 0x000fe2000000006d */
[----:B------:R-:W-:Y:S01]  /*0930*/  ULDC UR14, c[0x0][0x2d8] ;  /* 0x0000b600000e7ab9 */ /* 0x000fe20000000800 */
[----:B------:R-:W-:Y:S01]  /*0940*/  ULDC.64 UR12, c[0x0][0x298] ;  /* 0x0000a600000c7ab9 */ /* 0x000fe20000000a00 */
[----:B------:R-:W5:Y:S01]  /*0950*/  LDG.E.128 R52, desc[UR6][R2.64+0x800] ;  /* 0x0008000602347981 */ /* 0x000f62000c1e1d00 */
[----:B------:R-:W-:Y:S01]  /*0960*/  PRMT R110, R30, 0x7632, R110 ;  /* 0x000076321e6e7816 */ /* 0x000fe2000000006e */
[----:B------:R-:W-:-:S02]  /*0970*/  ULDC.64 UR8, c[0x0][0x230] ;  /* 0x00008c0000087ab9 */ /* 0x000fc40000000a00 */
[----:B------:R-:W5:Y:S01]  /*0980*/  LDG.E.128 R48, desc[UR6][R2.64+0xa00] ;  /* 0x000a000602307981 */ /* 0x000f62000c1e1d00 */
[----:B------:R-:W-:-:S03]  /*0990*/  PRMT R112, R24, 0x7632, R112 ;  /* 0x0000763218707816 */ /* 0x000fc60000000070 */
[----:B------:R-:W5:Y:S01]  /*09a0*/  LDG.E.128 R44, desc[UR6][R2.64+0xc00] ;  /* 0x000c0006022c7981 */ /* 0x000f62000c1e1d00 */
[----:B------:R-:W-:-:S03]  /*09b0*/  PRMT R113, R25, 0x7632, R113 ;  /* 0x0000763219717816 */ /* 0x000fc60000000071 */
[----:B------:R0:W5:Y:S01]  /*09c0*/  LDG.E.128 R40, desc[UR6][R2.64+0xe00] ;  /* 0x000e000602287981 */ /* 0x000162000c1e1d00 */
[----:B------:R-:W-:Y:S02]  /*09d0*/  PRMT R115, R27, 0x7632, R115 ;  /* 0x000076321b737816 */ /* 0x000fe40000000073 */
[----:B------:R-:W-:Y:S01]  /*09e0*/  PRMT R116, R20, 0x7632, R116 ;  /* 0x0000763214747816 */ /* 0x000fe20000000074 */
[----:B------:R-:W5:Y:S01]  /*09f0*/  LDG.E.128 R96, desc[UR6][R36.64+0x200] ;  /* 0x0002000624607981 */ /* 0x000f62000c1e1d00 */
[----:B------:R-:W-:Y:S02]  /*0a00*/  PRMT R118, R22, 0x7632, R118 ;  /* 0x0000763216767816 */ /* 0x000fe40000000076 */
[----:B------:R-:W-:Y:S01]  /*0a10*/  PRMT R119, R23, 0x7632, R119 ;  /* 0x0000763217777816 */ /* 0x000fe20000000077 */
[----:B------:R-:W5:Y:S01]  /*0a20*/  LDG.E.128 R92, desc[UR6][R36.64+0x400] ;  /* 0x00040006245c7981 */ /* 0x000f62000c1e1d00 */
[----:B------:R-:W-:Y:S02]  /*0a30*/  PRMT R121, R17, 0x7632, R121 ;  /* 0x0000763211797816 */ /* 0x000fe40000000079 */
[----:B0-----:R-:W-:Y:S01]  /*0a40*/  PRMT R2, R35, 0x7632, R2 ;  /* 0x0000763223027816 */ /* 0x001fe20000000002 */
[----:B------:R-:W5:Y:S01]  /*0a50*/  LDG.E.128 R88, desc[UR6][R36.64+0x600] ;  /* 0x0006000624587981 */ /* 0x000f62000c1e1d00 */
[----:B------:R-:W-:-:S02]  /*0a60*/  PRMT R3, R28, 0x7632, R3 ;  /* 0x000076321c037816 */ /* 0x000fc40000000003 */
[----:B------:R-:W-:Y:S01]  /*0a70*/  PRMT R122, R18, 0x7632, R122 ;  /* 0x00007632127a7816 */ /* 0x000fe2000000007a */
[----:B------:R-:W5:Y:S01]  /*0a80*/  LDG.E.128 R84, desc[UR6][R36.64+0x800] ;  /* 0x0008000624547981 */ /* 0x000f62000c1e1d00 */
[----:B------:R-:W-:Y:S02]  /*0a90*/  PRMT R124, R12, 0x7632, R124 ;  /* 0x000076320c7c7816 */ /* 0x000fe4000000007c */
[----:B------:R-:W-:Y:S01]  /*0aa0*/  PRMT R125, R13, 0x7632, R125 ;  /* 0x000076320d7d7816 */ /* 0x000fe2000000007d */
[----:B------:R-:W5:Y:S01]  /*0ab0*/  LDG.E.128 R80, desc[UR6][R36.64+0xa00] ;  /* 0x000a000624507981 */ /* 0x000f62000c1e1d00 */
[----:B------:R-:W-:Y:S02]  /*0ac0*/  PRMT R127, R15, 0x7632, R127 ;  /* 0x000076320f7f7816 */ /* 0x000fe4000000007f */
[----:B------:R-:W-:Y:S01]  /*0ad0*/  PRMT R131, R9, 0x7632, R131 ;  /* 0x0000763209837816 */ /* 0x000fe20000000083 */
[----:B------:R0:W5:Y:S01]  /*0ae0*/  LDG.E.128 R76, desc[UR6][R36.64+0xc00] ;  /* 0x000c0006244c7981 */ /* 0x000162000c1e1d00 */
        /* <DEDUP_REMOVED lines=9> */
[----:B------:R-:W-:Y:S01]  /*0b80*/  PRMT R166, R11, 0x7632, R166 ;  /* 0x000076320ba67816 */ /* 0x000fe200000000a6 */
[----:B------:R-:W-:Y:S01]  /*0b90*/  IMAD.U32 R159, R28, 0x10000, RZ ;  /* 0x000100001c9f7824 */ /* 0x000fe200078e00ff */
[----:B------:R-:W-:Y:S01]  /*0ba0*/  SHF.L.U32 R158, R29, 0x10, RZ ;  /* 0x000000101d9e7819 */ /* 0x000fe200000006ff */
[----:B------:R-:W-:Y:S01]  /*0bb0*/  BSSY B0, `(.L_x_5528) ;  /* 0x0001c8d000007945 */ /* 0x000fe20003800000 */
        /* <DEDUP_REMOVED lines=41> */
[----:B0-----:R-:W-:Y:S01]  /*0e50*/  IMAD.MOV.U32 R37, RZ, RZ, R168 ;  /* 0x000000ffff257224 */ /* 0x001fe200078e00a8 */
[----:B------:R-:W-:Y:S01]  /*0e60*/  SHF.L.U32 R0, R166, 0x10, RZ ;  /* 0x00000010a6007819 */ /* 0x000fe200000006ff */
[----:B------:R-:W-:-:S02]  /*0e70*/  IMAD.MOV.U32 R36, RZ, RZ, R167 ;  /* 0x000000ffff247224 */ /* 0x000fc400078e00a7 */
[----:B------:R-:W-:Y:S02]  /*0e80*/  IMAD R34, R169, -0x326172a9, RZ ;  /* 0xcd9e8d57a9227824 */ /* 0x000fe400078e02ff */
[----:B------:R-:W-:Y:S02]  /*0e90*/  IMAD R174, R174, -0x2daee0ad, RZ ;  /* 0xd2511f53aeae7824 */ /* 0x000fe400078e02ff */
[----:B------:R-:W-:Y:S02]  /*0ea0*/  IMAD.MOV.U32 R33, RZ, RZ, RZ ;  /* 0x000000ffff217224 */ /* 0x000fe400078e00ff */
        /* <DEDUP_REMOVED lines=19> */
.L_x_6188:
[----:B0-----:R-:W0:Y:S01]  /*0fe0*/  LDC.64 R118, c[0x0][0x280] ;  /* 0x0000a000ff767b82 */ /* 0x001e220000000a00 */
[----:B------:R-:W-:-:S07]  /*0ff0*/  ISETP.NE.U32.AND P0, PT, RZ, UR8, PT ;  /* 0x00000008ff007c0c */ /* 0x000fce000bf05070 */
[----:B------:R-:W1:Y:S08]  /*1000*/  LDC R130, c[0x0][0x218] ;  /* 0x00008600ff827b82 */ /* 0x000e700000000800 */
[----:B------:R-:W2:Y:S01]  /*1010*/  LDC.64 R116, c[0x0][0x288] ;  /* 0x0000a200ff747b82 */ /* 0x000ea20000000a00 */
[----:B0-----:R-:W-:-:S05]  /*1020*/  IMAD.WIDE R118, R35, 0x4, R118 ;  /* 0x0000000423767825 */ /* 0x001fca00078e0276 */
[----:B------:R0:W3:Y:S01]  /*1030*/  LDG.E R122, desc[UR6][R118.64] ;  /* 0x00000006767a7981 */ /* 0x0000e2000c1e1900 */
[----:B------:R-:W-:Y:S01]  /*1040*/  ISETP.NE.AND.EX P0, PT, RZ, UR9, PT, P0 ;  /* 0x00000009ff007c0c */ /* 0x000fe2000bf05300 */
[----:B------:R-:W-:Y:S02]  /*1050*/  IMAD.MOV.U32 R231, RZ, RZ, RZ ;  /* 0x000000ffffe77224 */ /* 0x000fe400078e00ff */
[----:B-1----:R-:W-:-:S05]  /*1060*/  IMAD R120, R35, R130, RZ ;  /* 0x0000008223787224 */ /* 0x002fca00078e02ff */
[----:B0-----:R-:W-:Y:S01]  /*1070*/  SHF.R.S32.HI R119, RZ, 0x1f, R120 ;  /* 0x0000001fff777819 */ /* 0x001fe20000011478 */
[----:B--2---:R-:W-:-:S04]  /*1080*/  IMAD.WIDE R116, R35, 0x4, R116 ;  /* 0x0000000423747825 */ /* 0x004fc800078e0274 */
        /* <DEDUP_REMOVED lines=8> */
[----:B------:R-:W-:-:S04]  /*1110*/  @P1 VIADD R121, R122, 0xffffffff ;  /* 0xffffffff7a791836 */ /* 0x000fc80000000000 */
        /* <DEDUP_REMOVED lines=10> */
[----:B------:R-:W-:Y:S01]  /*11c0*/  HFMA2.MMA R127, -RZ, RZ, 0, 0 ;  /* 0x00000000ff7f7435 */ /* 0x000fe200000001ff */
[----:B------:R-:W-:Y:S01]  /*11d0*/  IMAD.MOV.U32 R112, RZ, RZ, R175 ;  /* 0x000000ffff707224 */ /* 0x000fe200078e00af */
[----:B------:R-:W-:Y:S09]  /*11e0*/  @!P0 BRA `(.L_x_5531) ;  /* 0x00000004006c8947 */ /* 0x000ff20003800000 */
[----:B------:R-:W-:Y:S01]  /*11f0*/  IMAD.MOV.U32 R112, RZ, RZ, R175 ;  /* 0x000000ffff707224 */ /* 0x000fe200078e00af */
[----:B-----5:R-:W-:Y:S01]  /*1200*/  SHF.L.U32 R127, R104, 0x10, RZ ;  /* 0x00000010687f7819 */ /* 0x020fe200000006ff */
[----:B------:R-:W-:Y:S06]  /*1210*/  BRA `(.L_x_5531) ;  /* 0x0000000400607947 */ /* 0x000fec0003800000 */
.L_x_5530:
        /* <DEDUP_REMOVED lines=12> */
.L_x_5533:
[----:B------:R-:W-:-:S07]  /*12e0*/  IMAD.MOV.U32 R122, RZ, RZ, R34 ;  /* 0x000000ffff7a7224 */ /* 0x000fce00078e0022 */
.L_x_5534:
[----:B------:R-:W-:Y:S05]  /*12f0*/  BSYNC B2 ;  /* 0x0000000000027941 */ /* 0x000fea0003800000 */
.L_x_5532:
        /* <DEDUP_REMOVED lines=16> */
.L_x_5538:
[----:B------:R-:W-:Y:S05]  /*1400*/  BSYNC B3 ;  /* 0x0000000000037941 */ /* 0x000fea0003800000 */
.L_x_5537:
        /* <DEDUP_REMOVED lines=42> */
[----:B------:R-:W-:-:S07]  /*16b0*/  IMAD.MOV.U32 R112, RZ, RZ, RZ ;  /* 0x000000ffff707224 */ /* 0x000fce00078e00ff */
.L_x_5536:
[----:B------:R-:W-:Y:S05]  /*16c0*/  BSYNC B2 ;  /* 0x0000000000027941 */ /* 0x000fea0003800000 */
.L_x_5535:
[----:B------:R-:W-:Y:S01]  /*16d0*/  HFMA2.MMA R116, -RZ, RZ, 0.1171875, 0 ;  /* 0x2f800000ff747435 */ /* 0x000fe200000001ff */
[----:B------:R-:W-:Y:S01]  /*16e0*/  I2FP.F32.U32 R113, R122 ;  /* 0x0000007a00717245 */ /* 0x000fe20000201000 */
[----:B-----5:R-:W-:Y:S02]  /*16f0*/  IMAD.U32 R114, R108, 0x10000, RZ ;  /* 0x000100006c727824 */ /* 0x020fe400078e00ff */
[----:B------:R-:W-:Y:S02]  /*1700*/  IMAD.U32 R127, R100, 0x10000, RZ ;  /* 0x00010000647f7824 */ /* 0x000fe400078e00ff */
[----:B------:R-:W-:-:S04]  /*1710*/  FMUL.FTZ R114, R114, UR13 ;  /* 0x0000000d72727c20 */ /* 0x000fc80008410000 */
[----:B------:R-:W-:Y:S01]  /*1720*/  FFMA.FTZ R113, R113, R116, 1.1641532182693481445e-10 ;  /* 0x2f00000071717423 */ /* 0x000fe20000010074 */
[----:B------:R-:W-:Y:S01]  /*1730*/  FMUL.FTZ R114, R114, UR12 ;  /* 0x0000000c72727c20 */ /* 0x000fe20008410000 */
[----:B------:R-:W-:-:S03]  /*1740*/  @P0 SHF.L.U32 R116, R104, 0x10, RZ ;  /* 0x0000001068740819 */ /* 0x000fc600000006ff */
[----:B------:R-:W-:-:S04]  /*1750*/  FSETP.GTU.FTZ.AND P3, PT, R113, UR10, PT ;  /* 0x0000000a71007c0b */ /* 0x000fc8000bf7c000 */
[----:B------:R-:W-:Y:S02]  /*1760*/  FSEL R114, R114, RZ, !P3 ;  /* 0x000000ff72727208 */ /* 0x000fe40005800000 */
[----:B------:R-:W-:-:S03]  /*1770*/  SEL R165, RZ, 0x1, P3 ;  /* 0x00000001ffa57807 */ /* 0x000fc60001800000 */
[----:B------:R-:W-:-:S04]  /*1780*/  FMUL.FTZ R127, R114, R127 ;  /* 0x0000007f727f7220 */ /* 0x000fc80000410000 */
[----:B------:R-:W-:-:S07]  /*1790*/  @P0 FADD.FTZ R127, R127, R116 ;  /* 0x000000747f7f0221 */ /* 0x000fce0000010000 */
.L_x_5531:
[----:B------:R-:W-:Y:S05]  /*17a0*/  BSYNC B1 ;  /* 0x0000000000017941 */ /* 0x000fea0003800000 */
.L_x_5529:
        /* <DEDUP_REMOVED lines=9> */
.L_x_5540:
        /* <DEDUP_REMOVED lines=12> */
.L_x_5543:
[----:B------:R-:W-:-:S07]  /*1900*/  MOV R120, R34 ;  /* 0x0000002200787202 */ /* 0x000fce0000000f00 */
.L_x_5544:
[----:B------:R-:W-:Y:S05]  /*1910*/  BSYNC B2 ;  /* 0x0000000000027941 */ /* 0x000fea0003800000 */
.L_x_5542:
        /* <DEDUP_REMOVED lines=16> */
.L_x_5548:
[----:B------:R-:W-:Y:S05]  /*1a20*/  BSYNC B3 ;  /* 0x0000000000037941 */ /* 0x000fea0003800000 */
.L_x_5547:
        /* <DEDUP_REMOVED lines=40> */
[----:B------:R-:W-:-:S03]  /*1cb0*/  LOP3.LUT R39, R117, UR31, R114, 0x96, !PT ;  /* 0x0000001f75277c12 */ /* 0x000fc6000f8e9672 */
[----:B------:R-:W-:Y:S01]  /*1cc0*/  IMAD.MOV.U32 R34, RZ, RZ, R116 ;  /* 0x000000ffff227224 */ /* 0x000fe200078e0074 */
[----:B------:R-:W-:-:S07]  /*1cd0*/  LOP3.LUT R172, R175, UR32, R112, 0x96, !PT ;  /* 0x00000020afac7c12 */ /* 0x000fce000f8e9670 */
.L_x_5546:
[----:B------:R-:W-:Y:S05]  /*1ce0*/  BSYNC B2 ;  /* 0x0000000000027941 */ /* 0x000fea0003800000 */
.L_x_5545:
[----:B-----5:R-:W-:Y:S01]  /*1cf0*/  PRMT R114, R108, 0x7632, R114 ;  /* 0x000076326c727816 */ /* 0x020fe20000000072 */
[----:B------:R-:W-:Y:S01]  /*1d00*/  IMAD.MOV.U32 R115, RZ, RZ, 0x2f800000 ;  /* 0x2f800000ff737424 */ /* 0x000fe200078e00ff */
[----:B------:R-:W-:-:S03]  /*1d10*/  I2FP.F32.U32 R112, R120 ;  /* 0x0000007800707245 */ /* 0x000fc60000201000 */
[----:B------:R-:W-:Y:S02]  /*1d20*/  IMAD.U32 R114, R114, 0x10000, RZ ;  /* 0x0001000072727824 */ /* 0x000fe400078e00ff */
[----:B------:R-:W-:Y:S01]  /*1d30*/  FFMA.FTZ R112, R112, R115, 1.1641532182693481445e-10 ;  /* 0x2f00000070707423 */ /* 0x000fe20000010073 */
[----:B------:R-:W-:Y:S01]  /*1d40*/  PRMT R115, R100, 0x7632, R115 ;  /* 0x0000763264737816 */ /* 0x000fe20000000073 */
[----:B------:R-:W-:-:S03]  /*1d50*/  FMUL.FTZ R114, R114, UR13 ;  /* 0x0000000d72727c20 */ /* 0x000fc60008410000 */
[----:B------:R-:W-:Y:S01]  /*1d60*/  FSETP.GTU.FTZ.AND P3, PT, R112, UR10, PT ;  /* 0x0000000a70007c0b */ /* 0x000fe2000bf7c000 */
[----:B------:R-:W-:Y:S01]  /*1d70*/  FMUL.FTZ R114, R114, UR12 ;  /* 0x0000000c72727c20 */ /* 0x000fe20008410000 */
[----:B------:R-:W-:Y:S02]  /*1d80*/  @P0 PRMT R112, R104, 0x7632, R112 ;  /* 0x0000763268700816 */ /* 0x000fe40000000070 */
[----:B------:R-:W-:Y:S02]  /*1d90*/  SHF.L.U32 R115, R115, 0x10, RZ ;  /* 0x0000001073737819 */ /* 0x000fe400000006ff */
[----:B------:R-:W-:Y:S01]  /*1da0*/  FSEL R114, R114, RZ, !P3 ;  /* 0x000000ff72727208 */ /* 0x000fe20005800000 */
[----:B------:R-:W-:Y:S01]  /*1db0*/  @P0 IMAD.U32 R117, R112, 0x10000, RZ ;  /* 0x0001000070750824 */ /* 0x000fe200078e00ff */
[----:B------:R-:W-:-:S03]  /*1dc0*/  SEL R166, RZ, 0x1, P3 ;  /* 0x00000001ffa67807 */ /* 0x000fc60001800000 */
[----:B------:R-:W-:-:S04]  /*1dd0*/  FMUL.FTZ R126, R114, R115 ;  /* 0x00000073727e7220 */ /* 0x000fc80000410000 */
[----:B------:R-:W-:-:S07]  /*1de0*/  @P0 FADD.FTZ R126, R126, R117 ;  /* 0x000000757e7e0221 */ /* 0x000fce0000010000 */
.L_x_5541:
[----:B------:R-:W-:Y:S05]  /*1df0*/  BSYNC B1 ;  /* 0x0000000000017941 */ /* 0x000fea0003800000 */
.L_x_5539:
        /* <DEDUP_REMOVED lines=8> */
.L_x_5550:
        /* <DEDUP_REMOVED lines=12> */
.L_x_5553:
[----:B------:R-:W-:-:S07]  /*1f40*/  IMAD.MOV.U32 R122, RZ, RZ, R34 ;  /* 0x000000ffff7a7224 */ /* 0x000fce00078e0022 */
.L_x_5554:
[----:B------:R-:W-:Y:S05]  /*1f50*/  BSYNC B2 ;  /* 0x0000000000027941 */ /* 0x000fea0003800000 */
.L_x_5552:
        /* <DEDUP_REMOVED lines=16> */
.L_x_5558:
[----:B------:R-:W-:Y:S05]  /*2060*/  BSYNC B3 ;  /* 0x0000000000037941 */ /* 0x000fea0003800000 */
.L_x_5557:
        /* <DEDUP_REMOVED lines=40> */
[----:B------:R-:W-:Y:S02]  /*22f0*/  MOV R34, R114 ;  /* 0x0000007200227202 */ /* 0x000fe40000000f00 */
[----:B------:R-:W-:Y:S01]  /*2300*/  LOP3.LUT R172, R175, UR32, R112, 0x96, !PT ;  /* 0x00000020afac7c12 */ /* 0x000fe2000f8e9670 */
[----:B------:R-:W-:-:S07]  /*2310*/  IMAD.MOV.U32 R112, RZ, RZ, RZ ;  /* 0x000000ffff707224 */ /* 0x000fce00078e00ff */
.L_x_5556:
[----:B------:R-:W-:Y:S05]  /*2320*/  BSYNC B2 ;  /* 0x0000000000027941 */ /* 0x000fea0003800000 */
.L_x_5555:
[----:B------:R-:W-:Y:S01]  /*2330*/  I2FP.F32.U32 R113, R122 ;  /* 0x0000007a00717245 */ /* 0x000fe20000201000 */
[----:B------:R-:W-:Y:S01]  /*2340*/  IMAD.MOV.U32 R116, RZ, RZ, 0x2f800000 ;  /* 0x2f800000ff747424 */ /* 0x000fe200078e00ff */
[----:B-----5:R-:W-:Y:S01]  /*2350*/  SHF.L.U32 R114, R109, 0x10, RZ ;  /* 0x000000106d727819 */ /* 0x020fe200000006ff */
[----:B------:R-:W-:Y:S02]  /*2360*/  IMAD.U32 R125, R101, 0x10000, RZ ;  /* 0x00010000657d7824 */ /* 0x000fe400078e00ff */
[----:B------:R-:W-:Y:S01]  /*2370*/  FFMA.FTZ R113, R113, R116, 1.1641532182693481445e-10 ;  /* 0x2f00000071717423 */ /* 0x000fe20000010074 */
[----:B------:R-:W-:Y:S02]  /*2380*/  @P0 IMAD.U32 R116, R105, 0x10000, RZ ;  /* 0x0001000069740824 */ /* 0x000fe400078e00ff */
[----:B------:R-:W-:Y:S02]  /*2390*/  FMUL.FTZ R114, R114, UR13 ;  /* 0x0000000d72727c20 */ /* 0x000fe40008410000 */
[----:B------:R-:W-:-:S02]  /*23a0*/  FSETP.GTU.FTZ.AND P3, PT, R113, UR10, PT ;  /* 0x0000000a71007c0b */ /* 0x000fc4000bf7c000 */
[----:B------:R-:W-:Y:S02]  /*23b0*/  FMUL.FTZ R114, R114, UR12 ;  /* 0x0000000c72727c20 */ /* 0x000fe40008410000 */
[----:B------:R-:W-:-:S03]  /*23c0*/  SEL R167, RZ, 0x1, P3 ;  /* 0x00000001ffa77807 */ /* 0x000fc60001800000 */
[----:B------:R-:W-:-:S05]  /*23d0*/  FSEL R114, R114, RZ, !P3 ;  /* 0x000000ff72727208 */ /* 0x000fca0005800000 */
[----:B------:R-:W-:-:S04]  /*23e0*/  FMUL.FTZ R125, R114, R125 ;  /* 0x0000007d727d7220 */ /* 0x000fc80000410000 */
[----:B------:R-:W-:-:S07]  /*23f0*/  @P0 FADD.FTZ R125, R125, R116 ;  /* 0x000000747d7d0221 */ /* 0x000fce0000010000 */
.L_x_5551:
[----:B------:R-:W-:Y:S05]  /*2400*/  BSYNC B1 ;  /* 0x0000000000017941 */ /* 0x000fea0003800000 */
.L_x_5549:
[----:B------:R-:W-:Y:S04]  /*2410*/  BSSY B1, `(.L_x_5559) ;  /* 0x0000064000017945 */ /* 0x000fe80003800000 */
[----:B------:R-:W-:Y:S05]  /*2420*/  @P2 BRA `(.L_x_5560) ;  /* 0x00000000001c2947 */ /* 0x000fea0003800000 */
[----:B------:R-:W-:Y:S01]  /*2430*/  HFMA2.MMA R124, -RZ, RZ, 0, 0 ;  /* 0x00000000ff7c7435 */ /* 0x000fe200000001ff */
[----:B------:R-:W-:Y:S01]  /*2440*/  IMAD.MOV.U32 R113, RZ, RZ, R112 ;  /* 0x000000ffff717224 */ /* 0x000fe200078e0070 */
[----:B------:R-:W-:Y:S09]  /*2450*/  @!P0 BRA `(.L_x_5561) ;  /* 0x00000004007c8947 */ /* 0x000ff20003800000 */
[----:B-----5:R-:W-:Y:S01]  /*2460*/  PRMT R124, R105, 0x7632, R124 ;  /* 0x00007632697c7816 */ /* 0x020fe2000000007c */
[----:B------:R-:W-:-:S03]  /*2470*/  IMAD.MOV.U32 R113, RZ, RZ, R112 ;  /* 0x000000ffff717224 */ /* 0x000fc600078e0070 */
[----:B------:R-:W-:Y:S01]  /*2480*/  SHF.L.U32 R124, R124, 0x10, RZ ;  /* 0x000000107c7c7819 */ /* 0x000fe200000006ff */
[----:B------:R-:W-:Y:S06]  /*2490*/  BRA `(.L_x_5561) ;  /* 0x00000004006c7947 */ /* 0x000fec0003800000 */
.L_x_5560:
        /* <DEDUP_REMOVED lines=12> */
.L_x_5563:
[----:B------:R-:W-:-:S07]  /*2560*/  IMAD.MOV.U32 R120, RZ, RZ, R34 ;  /* 0x000000ffff787224 */ /* 0x000fce00078e0022 */
.L_x_5564:
[----:B------:R-:W-:Y:S05]  /*2570*/  BSYNC B2 ;  /* 0x0000000000027941 */ /* 0x000fea0003800000 */
.L_x_5562:
        /* <DEDUP_REMOVED lines=16> */
.L_x_5568:
[----:B------:R-:W-:Y:S05]  /*2680*/  BSYNC B3 ;  /* 0x0000000000037941 */ /* 0x000fea0003800000 */
.L_x_5567:
        /* <DEDUP_REMOVED lines=40> */
[----:B------:R-:W-:-:S03]  /*2910*/  LOP3.LUT R39, R115, UR31, R116, 0x96, !PT ;  /* 0x0000001f73277c12 */ /* 0x000fc6000f8e9674 */
[----:B------:R-:W-:Y:S01]  /*2920*/  IMAD.MOV.U32 R34, RZ, RZ, R114 ;  /* 0x000000ffff227224 */ /* 0x000fe200078e0072 */
[----:B------:R-:W-:-:S07]  /*2930*/  LOP3.LUT R172, R175, UR32, R112, 0x96, !PT ;  /* 0x00000020afac7c12 */ /* 0x000fce000f8e9670 */
.L_x_5566:
[----:B------:R-:W-:Y:S05]  /*2940*/  BSYNC B2 ;  /* 0x0000000000027941 */ /* 0x000fea0003800000 */
.L_x_5565:
[----:B------:R-:W-:Y:S01]  /*2950*/  HFMA2.MMA R115, -RZ, RZ, 0.1171875, 0 ;  /* 0x2f800000ff737435 */ /* 0x000fe200000001ff */
[----:B-----5:R-:W-:Y:S02]  /*2960*/  PRMT R114, R109, 0x7632, R114 ;  /* 0x000076326d727816 */ /* 0x020fe40000000072 */
[----:B------:R-:W-:-:S03]  /*2970*/  I2FP.F32.U32 R112, R120 ;  /* 0x0000007800707245 */ /* 0x000fc60000201000 */
[----:B------:R-:W-:-:S04]  /*2980*/  IMAD.U32 R114, R114, 0x10000, RZ ;  /* 0x0001000072727824 */ /* 0x000fc800078e00ff */
[----:B------:R-:W-:Y:S01]  /*2990*/  FFMA.FTZ R112, R112, R115, 1.1641532182693481445e-10 ;  /* 0x2f00000070707423 */ /* 0x000fe20000010073 */
[----:B------:R-:W-:Y:S01]  /*29a0*/  FMUL.FTZ R114, R114, UR13 ;  /* 0x0000000d72727c20 */ /* 0x000fe20008410000 */
[----:B------:R-:W-:-:S03]  /*29b0*/  PRMT R115, R101, 0x7632, R115 ;  /* 0x0000763265737816 */ /* 0x000fc60000000073 */
[----:B------:R-:W-:Y:S01]  /*29c0*/  FMUL.FTZ R114, R114, UR12 ;  /* 0x0000000c72727c20 */ /* 0x000fe20008410000 */
[----:B------:R-:W-:Y:S01]  /*29d0*/  FSETP.GTU.FTZ.AND P3, PT, R112, UR10, PT ;  /* 0x0000000a70007c0b */ /* 0x000fe2000bf7c000 */
[----:B------:R-:W-:Y:S01]  /*29e0*/  IMAD.U32 R115, R115, 0x10000, RZ ;  /* 0x0001000073737824 */ /* 0x000fe200078e00ff */
[----:B------:R-:W-:Y:S02]  /*29f0*/  @P0 PRMT R112, R105, 0x7632, R112 ;  /* 0x0000763269700816 */ /* 0x000fe40000000070 */
[----:B------:R-:W-:Y:S02]  /*2a00*/  FSEL R114, R114, RZ, !P3 ;  /* 0x000000ff72727208 */ /* 0x000fe40005800000 */
[----:B------:R-:W-:Y:S02]  /*2a10*/  @P0 SHF.L.U32 R117, R112, 0x10, RZ ;  /* 0x0000001070750819 */ /* 0x000fe400000006ff */
[----:B------:R-:W-:Y:S01]  /*2a20*/  SEL R168, RZ, 0x1, P3 ;  /* 0x00000001ffa87807 */ /* 0x000fe20001800000 */
[----:B------:R-:W-:-:S04]  /*2a30*/  FMUL.FTZ R124, R114, R115 ;  /* 0x00000073727c7220 */ /* 0x000fc80000410000 */
[----:B------:R-:W-:-:S07]  /*2a40*/  @P0 FADD.FTZ R124, R124, R117 ;  /* 0x000000757c7c0221 */ /* 0x000fce0000010000 */
.L_x_5561:
[----:B------:R-:W-:Y:S05]  /*2a50*/  BSYNC B1 ;  /* 0x0000000000017941 */ /* 0x000fea0003800000 */
.L_x_5559:
        /* <DEDUP_REMOVED lines=8> */
.L_x_5570:
        /* <DEDUP_REMOVED lines=12> */
.L_x_5573:
[----:B------:R-:W-:-:S07]  /*2ba0*/  MOV R120, R34 ;  /* 0x0000002200787202 */ /* 0x000fce0000000f00 */
.L_x_5574:
[----:B------:R-:W-:Y:S05]  /*2bb0*/  BSYNC B2 ;  /* 0x0000000000027941 */ /* 0x000fea0003800000 */
.L_x_5572:
        /* <DEDUP_REMOVED lines=16> */
.L_x_5578:
[----:B------:R-:W-:Y:S05]  /*2cc0*/  BSYNC B3 ;  /* 0x0000000000037941 */ /* 0x000fea0003800000 */
.L_x_5577:
        /* <DEDUP_REMOVED lines=43> */
.L_x_5576:
[----:B------:R-:W-:Y:S05]  /*2f80*/  BSYNC B2 ;  /* 0x0000000000027941 */ /* 0x000fea0003800000 */
.L_x_5575:
[----:B------:R-:W-:Y:S01]  /*2f90*/  HFMA2.MMA R116, -RZ, RZ, 0.1171875, 0 ;  /* 0x2f800000ff747435 */ /* 0x000fe200000001ff */
[----:B------:R-:W-:Y:S01]  /*2fa0*/  I2FP.F32.U32 R113, R120 ;  /* 0x0000007800717245 */ /* 0x000fe20000201000 */
[----:B-----5:R-:W-:Y:S01]  /*2fb0*/  IMAD.U32 R114, R110, 0x10000, RZ ;  /* 0x000100006e727824 */ /* 0x020fe200078e00ff */
[----:B------:R-:W-:-:S03]  /*2fc0*/  SHF.L.U32 R121, R102, 0x10, RZ ;  /* 0x0000001066797819 */ /* 0x000fc600000006ff */
[----:B------:R-:W-:-:S04]  /*2fd0*/  FMUL.FTZ R114, R114, UR13 ;  /* 0x0000000d72727c20 */ /* 0x000fc80008410000 */
[----:B------:R-:W-:Y:S01]  /*2fe0*/  FFMA.FTZ R113, R113, R116, 1.1641532182693481445e-10 ;  /* 0x2f00000071717423 */ /* 0x000fe20000010074 */
[----:B------:R-:W-:Y:S01]  /*2ff0*/  FMUL.FTZ R114, R114, UR12 ;  /* 0x0000000c72727c20 */ /* 0x000fe20008410000 */
[----:B------:R-:W-:-:S03]  /*3000*/  @P0 IMAD.U32 R116, R106, 0x10000, RZ ;  /* 0x000100006a740824 */ /* 0x000fc600078e00ff */
[----:B------:R-:W-:-:S04]  /*3010*/  FSETP.GTU.FTZ.AND P3, PT, R113, UR10, PT ;  /* 0x0000000a71007c0b */ /* 0x000fc8000bf7c000 */
[----:B------:R-:W-:Y:S02]  /*3020*/  FSEL R114, R114, RZ, !P3 ;  /* 0x000000ff72727208 */ /* 0x000fe40005800000 */
[----:B------:R-:W-:-:S03]  /*3030*/  SEL R169, RZ, 0x1, P3 ;  /* 0x00000001ffa97807 */ /* 0x000fc60001800000 */
[----:B------:R-:W-:-:S04]  /*3040*/  FMUL.FTZ R121, R114, R121 ;  /* 0x0000007972797220 */ /* 0x000fc80000410000 */
[----:B------:R-:W-:-:S07]  /*3050*/  @P0 FADD.FTZ R121, R121, R116 ;  /* 0x0000007479790221 */ /* 0x000fce0000010000 */
.L_x_5571:
[----:B------:R-:W-:Y:S05]  /*3060*/  BSYNC B1 ;  /* 0x0000000000017941 */ /* 0x000fea0003800000 */
.L_x_5569:
        /* <DEDUP_REMOVED lines=9> */
.L_x_5580:
        /* <DEDUP_REMOVED lines=12> */
.L_x_5583:
[----:B------:R-:W-:-:S07]  /*31c0*/  MOV R120, R34 ;  /* 0x0000002200787202 */ /* 0x000fce0000000f00 */
.L_x_5584:
[----:B------:R-:W-:Y:S05]  /*31d0*/  BSYNC B2 ;  /* 0x0000000000027941 */ /* 0x000fea0003800000 */
.L_x_5582:
        /* <DEDUP_REMOVED lines=16> */
.L_x_5588:
[----:B------:R-:W-:Y:S05]  /*32e0*/  BSYNC B3 ;  /* 0x0000000000037941 */ /* 0x000fea0003800000 */
.L_x_5587:
        /* <DEDUP_REMOVED lines=41> */
[----:B------:R-:W-:Y:S02]  /*3580*/  MOV R34, R114 ;  /* 0x0000007200227202 */ /* 0x000fe40000000f00 */
[----:B------:R-:W-:-:S07]  /*3590*/  LOP3.LUT R172, R175, UR32, R112, 0x96, !PT ;  /* 0x00000020afac7c12 */ /* 0x000fce000f8e9670 */
.L_x_5586:
[----:B------:R-:W-:Y:S05]  /*35a0*/  BSYNC B2 ;  /* 0x0000000000027941 */ /* 0x000fea0003800000 */
.L_x_5585:
        /* <DEDUP_REMOVED lines=8> */
[----:B------:R-:W-:Y:S02]  /*3630*/  FSETP.GTU.FTZ.AND P3, PT, R112, UR10, PT ;  /* 0x0000000a70007c0b */ /* 0x000fe4000bf7c000 */
[----:B------:R-:W-:Y:S02]  /*3640*/  @P0 PRMT R112, R106, 0x7632, R112 ;  /* 0x000076326a700816 */ /* 0x000fe40000000070 */
[----:B------:R-:W-:Y:S02]  /*3650*/  SHF.L.U32 R115, R115, 0x10, RZ ;  /* 0x0000001073737819 */ /* 0x000fe400000006ff */
[----:B------:R-:W-:Y:S01]  /*3660*/  FSEL R114, R114, RZ, !P3 ;  /* 0x000000ff72727208 */ /* 0x000fe20005800000 */
[----:B------:R-:W-:Y:S01]  /*3670*/  @P0 IMAD.U32 R117, R112, 0x10000, RZ ;  /* 0x0001000070750824 */ /* 0x000fe200078e00ff */
[----:B------:R-:W-:-:S03]  /*3680*/  SEL R170, RZ, 0x1, P3 ;  /* 0x00000001ffaa7807 */ /* 0x000fc60001800000 */
[----:B------:R-:W-:-:S04]  /*3690*/  FMUL.FTZ R120, R114, R115 ;  /* 0x0000007372787220 */ /* 0x000fc80000410000 */
[----:B------:R-:W-:-:S07]  /*36a0*/  @P0 FADD.FTZ R120, R120, R117 ;  /* 0x0000007578780221 */ /* 0x000fce0000010000 */
.L_x_5581:
[----:B------:R-:W-:Y:S05]  /*36b0*/  BSYNC B1 ;  /* 0x0000000000017941 */ /* 0x000fea0003800000 */
.L_x_5579:
        /* <DEDUP_REMOVED lines=8> */
.L_x_5590:
        /* <DEDUP_REMOVED lines=12> */
.L_x_5593:
[----:B------:R-:W-:-:S07]  /*3800*/  MOV R122, R34 ;  /* 0x00000022007a7202 */ /* 0x000fce0000000f00 */
.L_x_5594:
[----:B------:R-:W-:Y:S05]  /*3810*/  BSYNC B2 ;  /* 0x0000000000027941 */ /* 0x000fea0003800000 */
.L_x_5592:
        /* <DEDUP_REMOVED lines=16> */
.L_x_5598:
[----:B------:R-:W-:Y:S05]  /*3920*/  BSYNC B3 ;  /* 0x0000000000037941 */ /* 0x000fea0003800000 */
.L_x_5597:
        /* <DEDUP_REMOVED lines=43> */
.L_x_5596:
[----:B------:R-:W-:Y:S05]  /*3be0*/  BSYNC B2 ;  /* 0x0000000000027941 */ /* 0x000fea0003800000 */
.L_x_5595:
        /* <DEDUP_REMOVED lines=13> */
.L_x_5591:
[----:B------:R-:W-:Y:S05]  /*3cc0*/  BSYNC B1 ;  /* 0x0000000000017941 */ /* 0x000fea0003800000 */
.L_x_5589:
        /* <DEDUP_REMOVED lines=9> */
.L_x_5600:
        /* <DEDUP_REMOVED lines=12> */
.L_x_5603:
[----:B------:R-:W-:-:S07]  /*3e20*/  MOV R118, R34 ;  /* 0x0000002200767202 */ /* 0x000fce0000000f00 */
.L_x_5604:
[----:B------:R-:W-:Y:S05]  /*3e30*/  BSYNC B2 ;  /* 0x0000000000027941 */ /* 0x000fea0003800000 */
.L_x_5602:
        /* <DEDUP_REMOVED lines=16> */
.L_x_5608:
[----:B------:R-:W-:Y:S05]  /*3f40*/  BSYNC B3 ;  /* 0x0000000000037941 */ /* 0x000fea0003800000 */
.L_x_5607:
        /* <DEDUP_REMOVED lines=42> */
[----:B------:R-:W-:-:S07]  /*41f0*/  LOP3.LUT R172, R175, UR32, R172, 0x96, !PT ;  /* 0x00000020afac7c12 */ /* 0x000fce000f8e96ac */
.L_x_5606:
[----:B------:R-:W-:Y:S05]  /*4200*/  BSYNC B2 ;  /* 0x0000000000027941 */ /* 0x000fea0003800000 */
.L_x_5605:
[----:B------:R-:W-:Y:S01]  /*4210*/  HFMA2.MMA R115, -RZ, RZ, 0.1171875, 0 ;  /* 0x2f800000ff737435 */ /* 0x000fe200000001ff */
[----:B-----5:R-:W-:Y:S02]  /*4220*/  PRMT R113, R111, 0x7632, R113 ;  /* 0x000076326f717816 */ /* 0x020fe40000000071 */
[----:B------:R-:W-:Y:S02]  /*4230*/  I2FP.F32.U32 R112, R118 ;  /* 0x0000007600707245 */ /* 0x000fe40000201000 */
[----:B------:R-:W-:Y:S01]  /*4240*/  PRMT R114, R103, 0x7632, R114 ;  /* 0x0000763267727816 */ /* 0x000fe20000000072 */
[----:B------:R-:W-:-:S03]  /*4250*/  IMAD.U32 R113, R113, 0x10000, RZ ;  /* 0x0001000071717824 */ /* 0x000fc600078e00ff */
[----:B------:R-:W-:Y:S01]  /*4260*/  SHF.L.U32 R114, R114, 0x10, RZ ;  /* 0x0000001072727819 */ /* 0x000fe200000006ff */
[----:B------:R-:W-:Y:S01]  /*4270*/  FFMA.FTZ R112, R112, R115, 1.1641532182693481445e-10 ;  /* 0x2f00000070707423 */ /* 0x000fe20000010073 */
[----:B------:R-:W-:-:S04]  /*4280*/  FMUL.FTZ R113, R113, UR13 ;  /* 0x0000000d71717c20 */ /* 0x000fc80008410000 */
[----:B------:R-:W-:Y:S01]  /*4290*/  FMUL.FTZ R113, R113, UR12 ;  /* 0x0000000c71717c20 */ /* 0x000fe20008410000 */
[----:B------:R-:W-:Y:S02]  /*42a0*/  FSETP.GTU.FTZ.AND P3, PT, R112, UR10, PT ;  /* 0x0000000a70007c0b */ /* 0x000fe4000bf7c000 */
[----:B------:R-:W-:Y:S02]  /*42b0*/  @P0 PRMT R112, R107, 0x7632, R112 ;  /* 0x000076326b700816 */ /* 0x000fe40000000070 */
[----:B------:R-:W-:Y:S02]  /*42c0*/  FSEL R113, R113, RZ, !P3 ;  /* 0x000000ff71717208 */ /* 0x000fe40005800000 */
[----:B------:R-:W-:Y:S01]  /*42d0*/  SEL R173, RZ, 0x1, P3 ;  /* 0x00000001ffad7807 */ /* 0x000fe20001800000 */
[----:B------:R-:W-:Y:S02]  /*42e0*/  @P0 IMAD.U32 R115, R112, 0x10000, RZ ;  /* 0x0001000070730824 */ /* 0x000fe400078e00ff */
[----:B------:R-:W-:-:S04]  /*42f0*/  FMUL.FTZ R118, R113, R114 ;  /* 0x0000007271767220 */ /* 0x000fc80000410000 */
[----:B------:R-:W-:-:S07]  /*4300*/  @P0 FADD.FTZ R118, R118, R115 ;  /* 0x0000007376760221 */ /* 0x000fce0000010000 */
.L_x_5601:
[----:B------:R-:W-:Y:S05]  /*4310*/  BSYNC B1 ;  /* 0x0000000000017941 */ /* 0x000fea0003800000 */
.L_x_5599:
        /* <DEDUP_REMOVED lines=35> */
.L_x_5610:
[----:B------:R-:W-:Y:S05]  /*4550*/  BSYNC B1 ;  /* 0x0000000000017941 */ /* 0x000fea0003800000 */
.L_x_5609:
[----:B-----5:R2:W5:Y:S04]  /*4560*/  @P1 LDG.E.128 R108, desc[UR6][R176.64] ;  /* 0x00000006b06c1981 */ /* 0x020568000c1e1d00 */
[----:B------:R2:W5:Y:S01]  /*4570*/  @P0 LDG.E.128 R104, desc[UR6][R122.64] ;  /* 0x000000067a680981 */ /* 0x000562000c1e1d00 */
[----:B------:R-:W-:Y:S04]  /*4580*/  BSSY B1, `(.L_x_5611) ;  /* 0x0000060000017945 */ /* 0x000fe80003800000 */
[----:B------:R-:W-:Y:S05]  /*4590*/  @P2 BRA `(.L_x_5612) ;  /* 0x0000000000182947 */ /* 0x000fea0003800000 */
[----:B------:R-:W-:Y:S01]  /*45a0*/  IMAD.MOV.U32 R182, RZ, RZ, RZ ;  /* 0x000000ffffb67224 */ /* 0x000fe200078e00ff */
[----:B01----:R-:W-:Y:S01]  /*45b0*/  MOV R112, R131 ;  /* 0x0000008300707202 */ /* 0x003fe20000000f00 */
[----:B------:R-:W-:Y:S06]  /*45c0*/  @!P0 BRA `(.L_x_5613) ;  /* 0x00000004006c8947 */ /* 0x000fec0003800000 */
[----:B------:R-:W-:Y:S01]  /*45d0*/  IMAD.MOV.U32 R112, RZ, RZ, R131 ;  /* 0x000000ffff707224 */ /* 0x000fe200078e0083 */
[----:B-----5:R-:W-:Y:S01]  /*45e0*/  SHF.L.U32 R182, R104, 0x10, RZ ;  /* 0x0000001068b67819 */ /* 0x020fe200000006ff */
[----:B------:R-:W-:Y:S06]  /*45f0*/  BRA `(.L_x_5613) ;  /* 0x0000000400607947 */ /* 0x000fec0003800000 */
.L_x_5612:
[C---:B------:R-:W-:Y:S01]  /*4600*/  ISETP.NE.AND P3, PT, R131.reuse, 0x1, PT ;  /* 0x000000018300780c */ /* 0x040fe20003f65270 */
[----:B------:R-:W-:Y:S01]  /*4610*/  BSSY B2, `(.L_x_5614) ;  /* 0x000000c000027945 */ /* 0x000fe20003800000 */
[----:B01----:R-:W-:-:S11]  /*4620*/  VIADD R112, R131, 0x1 ;  /* 0x0000000183707836 */ /* 0x003fd60000000000 */
        /* <DEDUP_REMOVED lines=9> */
.L_x_5615:
[----:B------:R-:W-:-:S07]  /*46c0*/  IMAD.MOV.U32 R165, RZ, RZ, R34 ;  /* 0x000000ffffa57224 */ /* 0x000fce00078e0022 */
.L_x_5616:
[----:B------:R-:W-:Y:S05]  /*46d0*/  BSYNC B2 ;  /* 0x0000000000027941 */ /* 0x000fea0003800000 */
.L_x_5614:
        /* <DEDUP_REMOVED lines=16> */
.L_x_5620:
[----:B------:R-:W-:Y:S05]  /*47e0*/  BSYNC B3 ;  /* 0x0000000000037941 */ /* 0x000fea0003800000 */
.L_x_5619:
[----:B------:R-:W-:Y:S01]  /*47f0*/  IMAD.HI.U32 R39, R38, -0x326172a9, RZ ;  /* 0xcd9e8d5726277827 */ /* 0x000fe200078e00ff */
[----:B------:R-:W-:-:S03]  /*4800*/  LOP3.LUT R34, R34, UR5, R33, 0x96, !PT ;  /* 0x0000000522227c12 */ /* 0x000fc6000f8e9621 */
[----:B------:R-:W-:Y:S01]  /*4810*/  IMAD R113, R38, -0x326172a9, RZ ;  /* 0xcd9e8d5726717824 */ /* 0x000fe200078e02ff */
[----:B------:R-:W-:Y:S01]  /*4820*/  LOP3.LUT R39, R39, UR4, R36, 0x96, !PT ;  /* 0x0000000427277c12 */ /* 0x000fe2000f8e9624 */
[----:B------:R-:W-:-:S04]  /*4830*/  IMAD.WIDE.U32 R114, R34, -0x326172a9, RZ ;  /* 0xcd9e8d5722727825 */ /* 0x000fc800078e00ff */
[----:B--2---:R-:W-:Y:S01]  /*4840*/  IMAD R123, R37, -0x2daee0ad, RZ ;  /* 0xd2511f53257b7824 */ /* 0x004fe200078e02ff */
        /* <DEDUP_REMOVED lines=36> */
[----:B------:R-:W-:-:S11]  /*4a90*/  HFMA2.MMA R112, -RZ, RZ, 0, 0 ;  /* 0x00000000ff707435 */ /* 0x000fd600000001ff */
.L_x_5618:
[----:B------:R-:W-:Y:S05]  /*4aa0*/  BSYNC B2 ;  /* 0x0000000000027941 */ /* 0x000fea0003800000 */
.L_x_5617:
[----:B------:R-:W-:Y:S01]  /*4ab0*/  I2FP.F32.U32 R113, R165 ;  /* 0x000000a500717245 */ /* 0x000fe20000201000 */
[----:B------:R-:W-:Y:S01]  /*4ac0*/  IMAD.MOV.U32 R114, RZ, RZ, 0x2f800000 ;  /* 0x2f800000ff727424 */ /* 0x000fe200078e00ff */
[----:B-----5:R-:W-:-:S03]  /*4ad0*/  SHF.L.U32 R115, R108, 0x10, RZ ;  /* 0x000000106c737819 */ /* 0x020fc600000006ff */
[----:B------:R-:W-:Y:S02]  /*4ae0*/  FFMA.FTZ R113, R113, R114, 1.1641532182693481445e-10 ;  /* 0x2f00000071717423 */ /* 0x000fe40000010072 */
[----:B------:R-:W-:-:S03]  /*4af0*/  FMUL.FTZ R115, R115, UR13 ;  /* 0x0000000d73737c20 */ /* 0x000fc60008410000 */
[----:B------:R-:W-:Y:S01]  /*4b00*/  FSETP.GTU.FTZ.AND P3, PT, R113, UR10, PT ;  /* 0x0000000a71007c0b */ /* 0x000fe2000bf7c000 */
[----:B------:R-:W-:Y:S01]  /*4b10*/  FMUL.FTZ R115, R115, UR12 ;  /* 0x0000000c73737c20 */ /* 0x000fe20008410000 */
[----:B------:R-:W-:Y:S02]  /*4b20*/  IMAD.U32 R113, R96, 0x10000, RZ ;  /* 0x0001000060717824 */ /* 0x000fe400078e00ff */
[----:B------:R-:W-:Y:S02]  /*4b30*/  SEL R165, RZ, 0x1, P3 ;  /* 0x00000001ffa57807 */ /* 0x000fe40001800000 */
[----:B------:R-:W-:Y:S02]  /*4b40*/  FSEL R182, R115, RZ, !P3 ;  /* 0x000000ff73b67208 */ /* 0x000fe40005800000 */
[----:B------:R-:W-:-:S03]  /*4b50*/  @P0 SHF.L.U32 R115, R104, 0x10, RZ ;  /* 0x0000001068730819 */ /* 0x000fc600000006ff */
[----:B------:R-:W-:-:S04]  /*4b60*/  FMUL.FTZ R182, R182, R113 ;  /* 0x00000071b6b67220 */ /* 0x000fc80000410000 */
[----:B------:R-:W-:-:S07]  /*4b70*/  @P0 FADD.FTZ R182, R115, R182 ;  /* 0x000000b673b60221 */ /* 0x000fce0000010000 */
.L_x_5613:
[----:B------:R-:W-:Y:S05]  /*4b80*/  BSYNC B1 ;  /* 0x0000000000017941 */ /* 0x000fea0003800000 */
.L_x_5611:
        /* <DEDUP_REMOVED lines=9> */
.L_x_5622:
        /* <DEDUP_REMOVED lines=12> */
.L_x_5625:
[----:B------:R-:W-:-:S07]  /*4ce0*/  IMAD.MOV.U32 R131, RZ, RZ, R34 ;  /* 0x000000ffff837224 */ /* 0x000fce00078e0022 */
.L_x_5626:
[----:B------:R-:W-:Y:S05]  /*4cf0*/  BSYNC B2 ;  /* 0x0000000000027941 */ /* 0x000fea0003800000 */
.L_x_5624:
        /* <DEDUP_REMOVED lines=16> */
.L_x_5630:
[----:B------:R-:W-:Y:S05]  /*4e00*/  BSYNC B3 ;  /* 0x0000000000037941 */ /* 0x000fea0003800000 */
.L_x_5629:
        /* <DEDUP_REMOVED lines=43> */
.L_x_5628:
[----:B------:R-:W-:Y:S05]  /*50c0*/  BSYNC B2 ;  /* 0x0000000000027941 */ /* 0x000fea0003800000 */
.L_x_5627:
[----:B-----5:R-:W-:Y:S01]  /*50d0*/  PRMT R114, R108, 0x7632, R114 ;  /* 0x000076326c727816 */ /* 0x020fe20000000072 */
[----:B------:R-:W-:Y:S01]  /*50e0*/  IMAD.MOV.U32 R115, RZ, RZ, 0x2f800000 ;  /* 0x2f800000ff737424 */ /* 0x000fe200078e00ff */
[----:B------:R-:W-:Y:S02]  /*50f0*/  I2FP.F32.U32 R112, R131 ;  /* 0x0000008300707245 */ /* 0x000fe40000201000 */
[----:B------:R-:W-:-:S03]  /*5100*/  SHF.L.U32 R114, R114, 0x10, RZ ;  /* 0x0000001072727819 */ /* 0x000fc600000006ff */
[----:B------:R-:W-:Y:S01]  /*5110*/  FFMA.FTZ R112, R112, R115, 1.1641532182693481445e-10 ;  /* 0x2f00000070707423 */ /* 0x000fe20000010073 */
[----:B------:R-:W-:Y:S01]  /*5120*/  PRMT R115, R96, 0x7632, R115 ;  /* 0x0000763260737816 */ /* 0x000fe20000000073 */
[----:B------:R-:W-:-:S03]  /*5130*/  FMUL.FTZ R114, R114, UR13 ;  /* 0x0000000d72727c20 */ /* 0x000fc60008410000 */
[----:B------:R-:W-:Y:S01]  /*5140*/  FSETP.GTU.FTZ.AND P3, PT, R112, UR10, PT ;  /* 0x0000000a70007c0b */ /* 0x000fe2000bf7c000 */
[----:B------:R-:W-:Y:S01]  /*5150*/  FMUL.FTZ R114, R114, UR12 ;  /* 0x0000000c72727c20 */ /* 0x000fe20008410000 */
[----:B------:R-:W-:Y:S01]  /*5160*/  @P0 PRMT R112, R104, 0x7632, R112 ;  /* 0x0000763268700816 */ /* 0x000fe20000000070 */
[----:B------:R-:W-:Y:S01]  /*5170*/  IMAD.U32 R115, R115, 0x10000, RZ ;  /* 0x0001000073737824 */ /* 0x000fe200078e00ff */
[----:B------:R-:W-:Y:S02]  /*5180*/  SEL R166, RZ, 0x1, P3 ;  /* 0x00000001ffa67807 */ /* 0x000fe40001800000 */
[----:B------:R-:W-:Y:S02]  /*5190*/  FSEL R114, R114, RZ, !P3 ;  /* 0x000000ff72727208 */ /* 0x000fe40005800000 */
[----:B------:R-:W-:-:S03]  /*51a0*/  @P0 SHF.L.U32 R112, R112, 0x10, RZ ;  /* 0x0000001070700819 */ /* 0x000fc600000006ff */
[----:B------:R-:W-:-:S04]  /*51b0*/  FMUL.FTZ R181, R114, R115 ;  /* 0x0000007372b57220 */ /* 0x000fc80000410000 */
[----:B------:R-:W-:-:S07]  /*51c0*/  @P0 FADD.FTZ R181, R181, R112 ;  /* 0x00000070b5b50221 */ /* 0x000fce0000010000 */
.L_x_5623:
[----:B------:R-:W-:Y:S05]  /*51d0*/  BSYNC B1 ;  /* 0x0000000000017941 */ /* 0x000fea0003800000 */
.L_x_5621:
        /* <DEDUP_REMOVED lines=8> */
.L_x_5632:
        /* <DEDUP_REMOVED lines=12> */
.L_x_5635:
[----:B------:R-:W-:-:S07]  /*5320*/  IMAD.MOV.U32 R131, RZ, RZ, R34 ;  /* 0x000000ffff837224 */ /* 0x000fce00078e0022 */
.L_x_5636:
[----:B------:R-:W-:Y:S05]  /*5330*/  BSYNC B2 ;  /* 0x0000000000027941 */ /* 0x000fea0003800000 */
.L_x_5634:
        /* <DEDUP_REMOVED lines=16> */
.L_x_5640:
[----:B------:R-:W-:Y:S05]  /*5440*/  BSYNC B3 ;  /* 0x0000000000037941 */ /* 0x000fea0003800000 */
.L_x_5639:
        /* <DEDUP_REMOVED lines=43> */
.L_x_5638:
[----:B------:R-:W-:Y:S05]  /*5700*/  BSYNC B2 ;  /* 0x0000000000027941 */ /* 0x000fea0003800000 */
.L_x_5637:
        /* <DEDUP_REMOVED lines=13> */
.L_x_5633:
[----:B------:R-:W-:Y:S05]  /*57e0*/  BSYNC B1 ;  /* 0x0000000000017941 */ /* 0x000fea0003800000 */
.L_x_5631:
        /* <DEDUP_REMOVED lines=9> */
.L_x_5642:
        /* <DEDUP_REMOVED lines=12> */
.L_x_5645:
[----:B------:R-:W-:-:S07]  /*5940*/  IMAD.MOV.U32 R131, RZ, RZ, R34 ;  /* 0x000000ffff837224 */ /* 0x000fce00078e0022 */
.L_x_5646:
[----:B------:R-:W-:Y:S05]  /*5950*/  BSYNC B2 ;  /* 0x0000000000027941 */ /* 0x000fea0003800000 */
.L_x_5644:
        /* <DEDUP_REMOVED lines=16> */
.L_x_5650:
[----:B------:R-:W-:Y:S05]  /*5a60*/  BSYNC B3 ;  /* 0x0000000000037941 */ /* 0x000fea0003800000 */
.L_x_5649:
        /* <DEDUP_REMOVED lines=43> */
.L_x_5648:
[----:B------:R-:W-:Y:S05]  /*5d20*/  BSYNC B2 ;  /* 0x0000000000027941 */ /* 0x000fea0003800000 */
.L_x_5647:
        /* <DEDUP_REMOVED lines=16> */
.L_x_5643:
[----:B------:R-:W-:Y:S05]  /*5e30*/  BSYNC B1 ;  /* 0x0000000000017941 */ /* 0x000fea0003800000 */
.L_x_5641:
        /* <DEDUP_REMOVED lines=8> */
.L_x_5652:
        /* <DEDUP_REMOVED lines=12> */
.L_x_5655:
[----:B------:R-:W-:-:S07]  /*5f80*/  IMAD.MOV.U32 R131, RZ, RZ, R34 ;  /* 0x000000ffff837224 */ /* 0x000fce00078e0022 */
.L_x_5656:
[----:B------:R-:W-:Y:S05]  /*5f90*/  BSYNC B2 ;  /* 0x0000000000027941 */ /* 0x000fea0003800000 */
.L_x_5654:
        /* <DEDUP_REMOVED lines=16> */
.L_x_5660:
[----:B------:R-:W-:Y:S05]  /*60a0*/  BSYNC B3 ;  /* 0x0000000000037941 */ /* 0x000fea0003800000 */
.L_x_5659:
        /* <DEDUP_REMOVED lines=43> */
.L_x_5658:
[----:B------:R-:W-:Y:S05]  /*6360*/  BSYNC B2 ;  /* 0x0000000000027941 */ /* 0x000fea0003800000 */
.L_x_5657:
        /* <DEDUP_REMOVED lines=13> */
.L_x_5653:
[----:B------:R-:W-:Y:S05]  /*6440*/  BSYNC B1 ;  /* 0x0000000000017941 */ /* 0x000fea0003800000 */
.L_x_5651:
[----:B------:R-:W-:Y:S04]  /*6450*/  BSSY B1, `(.L_x_5661) ;  /* 0x0000064000017945 */ /* 0x000fe80003800000 */
[----:B------:R-:W-:Y:S05]  /*6460*/  @P2 BRA `(.L_x_5662) ;  /* 0x00000000001c2947 */ /* 0x000fea0003800000 */
[----:B--2---:R-:W-:Y:S01]  /*6470*/  IMAD.MOV.U32 R177, RZ, RZ, RZ ;  /* 0x000000ffffb17224 */ /* 0x004fe200078e00ff */
[----:B------:R-:W-:Y:S01]  /*6480*/  MOV R113, R112 ;  /* 0x0000007000717202 */ /* 0x000fe20000000f00 */
[----:B------:R-:W-:Y:S06]  /*6490*/  @!P0 BRA `(.L_x_5663) ;  /* 0x00000004007c8947 */ /* 0x000fec0003800000 */
[----:B-----5:R-:W-:Y:S01]  /*64a0*/  PRMT R177, R106, 0x7632, R177 ;  /* 0x000076326ab17816 */ /* 0x020fe200000000b1 */
[----:B------:R-:W-:-:S03]  /*64b0*/  IMAD.MOV.U32 R113, RZ, RZ, R112 ;  /* 0x000000ffff717224 */ /* 0x000fc600078e0070 */
[----:B------:R-:W-:Y:S01]  /*64c0*/  SHF.L.U32 R177, R177, 0x10, RZ ;  /* 0x00000010b1b17819 */ /* 0x000fe200000006ff */
[----:B------:R-:W-:Y:S06]  /*64d0*/  BRA `(.L_x_5663) ;  /* 0x00000004006c7947 */ /* 0x000fec0003800000 */
.L_x_5662:
        /* <DEDUP_REMOVED lines=12> */
.L_x_5665:
[----:B------:R-:W-:-:S07]  /*65a0*/  IMAD.MOV.U32 R131, RZ, RZ, R34 ;  /* 0x000000ffff837224 */ /* 0x000fce00078e0022 */
.L_x_5666:
[----:B------:R-:W-:Y:S05]  /*65b0*/  BSYNC B2 ;  /* 0x0000000000027941 */ /* 0x000fea0003800000 */
.L_x_5664:
        /* <DEDUP_REMOVED lines=16> */
.L_x_5670:
[----:B------:R-:W-:Y:S05]  /*66c0*/  BSYNC B3 ;  /* 0x0000000000037941 */ /* 0x000fea0003800000 */
.L_x_5669:
        /* <DEDUP_REMOVED lines=43> */
.L_x_5668:
[----:B------:R-:W-:Y:S05]  /*6980*/  BSYNC B2 ;  /* 0x0000000000027941 */ /* 0x000fea0003800000 */
.L_x_5667:
        /* <DEDUP_REMOVED lines=14> */
[----:B--2---:R-:W-:-:S04]  /*6a70*/  FMUL.FTZ R177, R114, R115 ;  /* 0x0000007372b17220 */ /* 0x004fc80000410000 */
[----:B------:R-:W-:-:S07]  /*6a80*/  @P0 FADD.FTZ R177, R177, R112 ;  /* 0x00000070b1b10221 */ /* 0x000fce0000010000 */
.L_x_5663:
[----:B------:R-:W-:Y:S05]  /*6a90*/  BSYNC B1 ;  /* 0x0000000000017941 */ /* 0x000fea0003800000 */
.L_x_5661:
        /* <DEDUP_REMOVED lines=8> */
.L_x_5672:
        /* <DEDUP_REMOVED lines=12> */
.L_x_5675:
[----:B------:R-:W-:-:S07]  /*6be0*/  IMAD.MOV.U32 R131, RZ, RZ, R34 ;  /* 0x000000ffff837224 */ /* 0x000fce00078e0022 */
.L_x_5676:
[----:B------:R-:W-:Y:S05]  /*6bf0*/  BSYNC B2 ;  /* 0x0000000000027941 */ /* 0x000fea0003800000 */
.L_x_5674:
        /* <DEDUP_REMOVED lines=16> */
.L_x_5680:
[----:B------:R-:W-:Y:S05]  /*6d00*/  BSYNC B3 ;  /* 0x0000000000037941 */ /* 0x000fea0003800000 */
.L_x_5679:
        /* <DEDUP_REMOVED lines=43> */
.L_x_5678:
[----:B------:R-:W-:Y:S05]  /*6fc0*/  BSYNC B2 ;  /* 0x0000000000027941 */ /* 0x000fea0003800000 */
.L_x_5677:
        /* <DEDUP_REMOVED lines=13> */
.L_x_5673:
[----:B------:R-:W-:Y:S05]  /*70a0*/  BSYNC B1 ;  /* 0x0000000000017941 */ /* 0x000fea0003800000 */
.L_x_5671:
        /* <DEDUP_REMOVED lines=9> */
.L_x_5682:
        /* <DEDUP_REMOVED lines=12> */
.L_x_5685:
[----:B------:R-:W-:-:S07]  /*7200*/  IMAD.MOV.U32 R131, RZ, RZ, R34 ;  /* 0x000000ffff837224 */ /* 0x000fce00078e0022 */
.L_x_5686:
[----:B------:R-:W-:Y:S05]  /*7210*/  BSYNC B2 ;  /* 0x0000000000027941 */ /* 0x000fea0003800000 */
.L_x_5684:
        /* <DEDUP_REMOVED lines=16> */
.L_x_5690:
[----:B------:R-:W-:Y:S05]  /*7320*/  BSYNC B3 ;  /* 0x0000000000037941 */ /* 0x000fea0003800000 */
.L_x_5689:
        /* <DEDUP_REMOVED lines=43> */
.L_x_5688:
[----:B------:R-:W-:Y:S05]  /*75e0*/  BSYNC B2 ;  /* 0x0000000000027941 */ /* 0x000fea0003800000 */
.L_x_5687:
[----:B-----5:R-:W-:Y:S01]  /*75f0*/  PRMT R113, R111, 0x7632, R113 ;  /* 0x000076326f717816 */ /* 0x020fe20000000071 */
[----:B------:R-:W-:Y:S01]  /*7600*/  IMAD.MOV.U32 R115, RZ, RZ, 0x2f800000 ;  /* 0x2f800000ff737424 */ /* 0x000fe200078e00ff */
[----:B------:R-:W-:Y:S02]  /*7610*/  I2FP.F32.U32 R112, R131 ;  /* 0x0000008300707245 */ /* 0x000fe40000201000 */
[----:B------:R-:W-:Y:S02]  /*7620*/  SHF.L.U32 R113, R113, 0x10, RZ ;  /* 0x0000001071717819 */ /* 0x000fe400000006ff */
[----:B------:R-:W-:Y:S01]  /*7630*/  PRMT R114, R99, 0x7632, R114 ;  /* 0x0000763263727816 */ /* 0x000fe20000000072 */
[----:B------:R-:W-:Y:S02]  /*7640*/  FFMA.FTZ R112, R112, R115, 1.1641532182693481445e-10 ;  /* 0x2f00000070707423 */ /* 0x000fe40000010073 */
[----:B------:R-:W-:Y:S02]  /*7650*/  FMUL.FTZ R113, R113, UR13 ;  /* 0x0000000d71717c20 */ /* 0x000fe40008410000 */
[----:B------:R-:W-:Y:S01]  /*7660*/  IMAD.U32 R114, R114, 0x10000, RZ ;  /* 0x0001000072727824 */ /* 0x000fe200078e00ff */
[----:B------:R-:W-:Y:S01]  /*7670*/  FSETP.GTU.FTZ.AND P3, PT, R112, UR10, PT ;  /* 0x0000000a70007c0b */ /* 0x000fe2000bf7c000 */
[----:B------:R-:W-:Y:S01]  /*7680*/  FMUL.FTZ R113, R113, UR12 ;  /* 0x0000000c71717c20 */ /* 0x000fe20008410000 */
[----:B------:R-:W-:-:S02]  /*7690*/  @P0 PRMT R112, R107, 0x7632, R112 ;  /* 0x000076326b700816 */ /* 0x000fc40000000070 */
[----:B------:R-:W-:Y:S02]  /*76a0*/  SEL R173, RZ, 0x1, P3 ;  /* 0x00000001ffad7807 */ /* 0x000fe40001800000 */
[----:B------:R-:W-:Y:S02]  /*76b0*/  FSEL R113, R113, RZ, !P3 ;  /* 0x000000ff71717208 */ /* 0x000fe40005800000 */
[----:B------:R-:W-:-:S03]  /*76c0*/  @P0 SHF.L.U32 R112, R112, 0x10, RZ ;  /* 0x0000001070700819 */ /* 0x000fc600000006ff */
[----:B------:R-:W-:-:S04]  /*76d0*/  FMUL.FTZ R131, R113, R114 ;  /* 0x0000007271837220 */ /* 0x000fc80000410000 */
[----:B------:R-:W-:-:S07]  /*76e0*/  @P0 FADD.FTZ R131, R131, R112 ;  /* 0x0000007083830221 */ /* 0x000fce0000010000 */
.L_x_5683:
[----:B------:R-:W-:Y:S05]  /*76f0*/  BSYNC B1 ;  /* 0x0000000000017941 */ /* 0x000fea0003800000 */
.L_x_5681:
[----:B------:R-:W-:Y:S01]  /*7700*/  IMAD.WIDE.U32 R186, R187, 0x10, R116 ;  /* 0x00000010bbba7825 */ /* 0x000fe200078e0074 */
[----:B------:R-:W-:Y:S01]  /*7710*/  F2FP.BF16.F32.PACK_AB R115, R131, R176 ;  /* 0x000000b08373723e */ /* 0x000fe200000010ff */
[----:B------:R-:W0:Y:S01]  /*7720*/  @P1 LDC.64 R184, c[0x0][0x220] ;  /* 0x00008800ffb81b82 */ /* 0x000e220000000a00 */
        /* <DEDUP_REMOVED lines=31> */
.L_x_5692:
[----:B------:R-:W-:Y:S05]  /*7920*/  BSYNC B1 ;  /* 0x0000000000017941 */ /* 0x000fea0003800000 */
.L_x_5691:
        /* <DEDUP_REMOVED lines=10> */
.L_x_5694:
        /* <DEDUP_REMOVED lines=12> */
.L_x_5697:
[----:B------:R-:W-:-:S07]  /*7a90*/  MOV R165, R34 ;  /* 0x0000002200a57202 */ /* 0x000fce0000000f00 */
.L_x_5698:
[----:B------:R-:W-:Y:S05]  /*7aa0*/  BSYNC B2 ;  /* 0x0000000000027941 */ /* 0x000fea0003800000 */
.L_x_5696:
        /* <DEDUP_REMOVED lines=16> */
.L_x_5702:
[----:B------:R-:W-:Y:S05]  /*7bb0*/  BSYNC B3 ;  /* 0x0000000000037941 */ /* 0x000fea0003800000 */
.L_x_5701:
[----:B------:R-:W-:Y:S01]  /*7bc0*/  IMAD.HI.U32 R39, R38, -0x326172a9, RZ ;  /* 0xcd9e8d5726277827 */ /* 0x000fe200078e00ff */
[----:B------:R-:W-:-:S03]  /*7bd0*/  LOP3.LUT R34, R34, UR5, R33, 0x96, !PT ;  /* 0x0000000522227c12 */ /* 0x000fc6000f8e9621 */
[----:B------:R-:W-:Y:S01]  /*7be0*/  IMAD R113, R38, -0x326172a9, RZ ;  /* 0xcd9e8d5726717824 */ /* 0x000fe200078e02ff */
[----:B------:R-:W-:Y:S01]  /*7bf0*/  LOP3.LUT R39, R39, UR4, R36, 0x96, !PT ;  /* 0x0000000427277c12 */ /* 0x000fe2000f8e9624 */
[----:B------:R-:W-:-:S04]  /*7c00*/  IMAD.WIDE.U32 R114, R34, -0x326172a9, RZ ;  /* 0xcd9e8d5722727825 */ /* 0x000fc800078e00ff */
[----:B-1----:R-:W-:Y:S01]  /*7c10*/  IMAD R123, R37, -0x2daee0ad, RZ ;  /* 0xd2511f53257b7824 */ /* 0x002fe200078e02ff */
        /* <DEDUP_REMOVED lines=37> */
.L_x_5700:
[----:B------:R-:W-:Y:S05]  /*7e70*/  BSYNC B2 ;  /* 0x0000000000027941 */ /* 0x000fea0003800000 */
.L_x_5699:
[----:B------:R-:W-:Y:S01]  /*7e80*/  HFMA2.MMA R114, -RZ, RZ, 0.1171875, 0 ;  /* 0x2f800000ff727435 */ /* 0x000fe200000001ff */
[----:B------:R-:W-:Y:S01]  /*7e90*/  I2FP.F32.U32 R113, R165 ;  /* 0x000000a500717245 */ /* 0x000fe20000201000 */
[----:B-----5:R-:W-:-:S04]  /*7ea0*/  IMAD.U32 R115, R108, 0x10000, RZ ;  /* 0x000100006c737824 */ /* 0x020fc800078e00ff */
[----:B------:R-:W-:-:S04]  /*7eb0*/  FMUL.FTZ R115, R115, UR13 ;  /* 0x0000000d73737c20 */ /* 0x000fc80008410000 */
[----:B------:R-:W-:Y:S01]  /*7ec0*/  FFMA.FTZ R113, R113, R114, 1.1641532182693481445e-10 ;  /* 0x2f00000071717423 */ /* 0x000fe20000010072 */
[----:B------:R-:W-:-:S04]  /*7ed0*/  FMUL.FTZ R115, R115, UR12 ;  /* 0x0000000c73737c20 */ /* 0x000fc80008410000 */
[----:B------:R-:W-:Y:S02]  /*7ee0*/  FSETP.GTU.FTZ.AND P3, PT, R113, UR10, PT ;  /* 0x0000000a71007c0b */ /* 0x000fe4000bf7c000 */
[----:B------:R-:W-:Y:S02]  /*7ef0*/  SHF.L.U32 R113, R92, 0x10, RZ ;  /* 0x000000105c717819 */ /* 0x000fe400000006ff */
[----:B------:R-:W-:Y:S01]  /*7f00*/  FSEL R190, R115, RZ, !P3 ;  /* 0x000000ff73be7208 */ /* 0x000fe20005800000 */
[----:B------:R-:W-:Y:S01]  /*7f10*/  @P0 IMAD.U32 R115, R104, 0x10000, RZ ;  /* 0x0001000068730824 */ /* 0x000fe200078e00ff */
[----:B------:R-:W-:-:S03]  /*7f20*/  SEL R165, RZ, 0x1, P3 ;  /* 0x00000001ffa57807 */ /* 0x000fc60001800000 */
[----:B------:R-:W-:-:S04]  /*7f30*/  FMUL.FTZ R190, R190, R113 ;  /* 0x00000071bebe7220 */ /* 0x000fc80000410000 */
[----:B------:R-:W-:-:S07]  /*7f40*/  @P0 FADD.FTZ R190, R115, R190 ;  /* 0x000000be73be0221 */ /* 0x000fce0000010000 */
.L_x_5695:
[----:B------:R-:W-:Y:S05]  /*7f50*/  BSYNC B1 ;  /* 0x0000000000017941 */ /* 0x000fea0003800000 */
.L_x_5693:
        /* <DEDUP_REMOVED lines=9> */
.L_x_5704:
        /* <DEDUP_REMOVED lines=12> */
.L_x_5707:
[----:B------:R-:W-:-:S07]  /*80b0*/  MOV R166, R34 ;  /* 0x0000002200a67202 */ /* 0x000fce0000000f00 */
.L_x_5708:
[----:B------:R-:W-:Y:S05]  /*80c0*/  BSYNC B2 ;  /* 0x0000000000027941 */ /* 0x000fea0003800000 */
.L_x_5706:
        /* <DEDUP_REMOVED lines=16> */
.L_x_5712:
[----:B------:R-:W-:Y:S05]  /*81d0*/  BSYNC B3 ;  /* 0x0000000000037941 */ /* 0x000fea0003800000 */
.L_x_5711:
        /* <DEDUP_REMOVED lines=43> */
.L_x_5710:
[----:B------:R-:W-:Y:S05]  /*8490*/  BSYNC B2 ;  /* 0x0000000000027941 */ /* 0x000fea0003800000 */
.L_x_5709:
        /* <DEDUP_REMOVED lines=16> */
.L_x_5705:
[----:B------:R-:W-:Y:S05]  /*85a0*/  BSYNC B1 ;  /* 0x0000000000017941 */ /* 0x000fea0003800000 */
.L_x_5703:
        /* <DEDUP_REMOVED lines=8> */
.L_x_5714:
        /* <DEDUP_REMOVED lines=12> */
.L_x_5717:
[----:B------:R-:W-:-:S07]  /*86f0*/  MOV R167, R34 ;  /* 0x0000002200a77202 */ /* 0x000fce0000000f00 */
.L_x_5718:
[----:B------:R-:W-:Y:S05]  /*8700*/  BSYNC B2 ;  /* 0x0000000000027941 */ /* 0x000fea0003800000 */
.L_x_5716:
        /* <DEDUP_REMOVED lines=16> */
.L_x_5722:
[----:B------:R-:W-:Y:S05]  /*8810*/  BSYNC B3 ;  /* 0x0000000000037941 */ /* 0x000fea0003800000 */
.L_x_5721:
        /* <DEDUP_REMOVED lines=43> */
.L_x_5720:
[----:B------:R-:W-:Y:S05]  /*8ad0*/  BSYNC B2 ;  /* 0x0000000000027941 */ /* 0x000fea0003800000 */
.L_x_5719:
        /* <DEDUP_REMOVED lines=13> */
.L_x_5715:
[----:B------:R-:W-:Y:S05]  /*8bb0*/  BSYNC B1 ;  /* 0x0000000000017941 */ /* 0x000fea0003800000 */
.L_x_5713:
        /* <DEDUP_REMOVED lines=9> */
.L_x_5724:
        /* <DEDUP_REMOVED lines=12> */
.L_x_5727:
[----:B------:R-:W-:-:S07]  /*8d10*/  MOV R168, R34 ;  /* 0x0000002200a87202 */ /* 0x000fce0000000f00 */
.L_x_5728:
[----:B------:R-:W-:Y:S05]  /*8d20*/  BSYNC B2 ;  /* 0x0000000000027941 */ /* 0x000fea0003800000 */
.L_x_5726:
        /* <DEDUP_REMOVED lines=16> */
.L_x_5732:
[----:B------:R-:W-:Y:S05]  /*8e30*/  BSYNC B3 ;  /* 0x0000000000037941 */ /* 0x000fea0003800000 */
.L_x_5731:
        /* <DEDUP_REMOVED lines=43> */
.L_x_5730:
[----:B------:R-:W-:Y:S05]  /*90f0*/  BSYNC B2 ;  /* 0x0000000000027941 */ /* 0x000fea0003800000 */
.L_x_5729:
        /* <DEDUP_REMOVED lines=16> */
.L_x_5725:
[----:B------:R-:W-:Y:S05]  /*9200*/  BSYNC B1 ;  /* 0x0000000000017941 */ /* 0x000fea0003800000 */
.L_x_5723:
        /* <DEDUP_REMOVED lines=8> */
.L_x_5734:
        /* <DEDUP_REMOVED lines=12> */
.L_x_5737:
[----:B------:R-:W-:-:S07]  /*9350*/  MOV R169, R34 ;  /* 0x0000002200a97202 */ /* 0x000fce0000000f00 */
.L_x_5738:
[----:B------:R-:W-:Y:S05]  /*9360*/  BSYNC B2 ;  /* 0x0000000000027941 */ /* 0x000fea0003800000 */
.L_x_5736:
        /* <DEDUP_REMOVED lines=16> */
.L_x_5742:
[----:B------:R-:W-:Y:S05]  /*9470*/  BSYNC B3 ;  /* 0x0000000000037941 */ /* 0x000fea0003800000 */
.L_x_5741:
        /* <DEDUP_REMOVED lines=43> */
.L_x_5740:
[----:B------:R-:W-:Y:S05]  /*9730*/  BSYNC B2 ;  /* 0x0000000000027941 */ /* 0x000fea0003800000 */
.L_x_5739:
        /* <DEDUP_REMOVED lines=13> */
.L_x_5735:
[----:B------:R-:W-:Y:S05]  /*9810*/  BSYNC B1 ;  /* 0x0000000000017941 */ /* 0x000fea0003800000 */
.L_x_5733:
        /* <DEDUP_REMOVED lines=9> */
.L_x_5744:
        /* <DEDUP_REMOVED lines=12> */
.L_x_5747:
[----:B------:R-:W-:-:S07]  /*9970*/  MOV R170, R34 ;  /* 0x0000002200aa7202 */ /* 0x000fce0000000f00 */
.L_x_5748:
[----:B------:R-:W-:Y:S05]  /*9980*/  BSYNC B2 ;  /* 0x0000000000027941 */ /* 0x000fea0003800000 */
.L_x_5746:
        /* <DEDUP_REMOVED lines=16> */
.L_x_5752:
[----:B------:R-:W-:Y:S05]  /*9a90*/  BSYNC B3 ;  /* 0x0000000000037941 */ /* 0x000fea0003800000 */
.L_x_5751:
        /* <DEDUP_REMOVED lines=43> */
.L_x_5750:
[----:B------:R-:W-:Y:S05]  /*9d50*/  BSYNC B2 ;  /* 0x0000000000027941 */ /* 0x000fea0003800000 */
.L_x_5749:
        /* <DEDUP_REMOVED lines=14> */
[----:B-1----:R-:W-:-:S04]  /*9e40*/  FMUL.FTZ R185, R114, R115 ;  /* 0x0000007372b97220 */ /* 0x002fc80000410000 */
[----:B------:R-:W-:-:S07]  /*9e50*/  @P0 FADD.FTZ R185, R185, R112 ;  /* 0x00000070b9b90221 */ /* 0x000fce0000010000 */
.L_x_5745:
[----:B------:R-:W-:Y:S05]  /*9e60*/  BSYNC B1 ;  /* 0x0000000000017941 */ /* 0x000fea0003800000 */
.L_x_5743:
        /* <DEDUP_REMOVED lines=8> */
.L_x_5754:
        /* <DEDUP_REMOVED lines=12> */
.L_x_5757:
[----:B------:R-:W-:-:S07]  /*9fb0*/  MOV R171, R34 ;  /* 0x0000002200ab7202 */ /* 0x000fce0000000f00 */
.L_x_5758:
[----:B------:R-:W-:Y:S05]  /*9fc0*/  BSYNC B2 ;  /* 0x0000000000027941 */ /* 0x000fea0003800000 */
.L_x_5756:
        /* <DEDUP_REMOVED lines=16> */
.L_x_5762:
[----:B------:R-:W-:Y:S05]  /*a0d0*/  BSYNC B3 ;  /* 0x0000000000037941 */ /* 0x000fea0003800000 */
.L_x_5761:
        /* <DEDUP_REMOVED lines=43> */
.L_x_5760:
[----:B------:R-:W-:Y:S05]  /*a390*/  BSYNC B2 ;  /* 0x0000000000027941 */ /* 0x000fea0003800000 */
.L_x_5759:
        /* <DEDUP_REMOVED lines=13> */
.L_x_5755:
[----:B------:R-:W-:Y:S05]  /*a470*/  BSYNC B1 ;  /* 0x0000000000017941 */ /* 0x000fea0003800000 */
.L_x_5753:
        /* <DEDUP_REMOVED lines=9> */
.L_x_5764:
        /* <DEDUP_REMOVED lines=12> */
.L_x_5767:
[----:B------:R-:W-:-:S07]  /*a5d0*/  MOV R183, R34 ;  /* 0x0000002200b77202 */ /* 0x000fce0000000f00 */
.L_x_5768:
[----:B------:R-:W-:Y:S05]  /*a5e0*/  BSYNC B2 ;  /* 0x0000000000027941 */ /* 0x000fea0003800000 */
.L_x_5766:
        /* <DEDUP_REMOVED lines=16> */
.L_x_5772:
[----:B------:R-:W-:Y:S05]  /*a6f0*/  BSYNC B3 ;  /* 0x0000000000037941 */ /* 0x000fea0003800000 */
.L_x_5771:
        /* <DEDUP_REMOVED lines=43> */
.L_x_5770:
[----:B------:R-:W-:Y:S05]  /*a9b0*/  BSYNC B2 ;  /* 0x0000000000027941 */ /* 0x000fea0003800000 */
.L_x_5769:
        /* <DEDUP_REMOVED lines=16> */
.L_x_5765:
[----:B------:R-:W-:Y:S05]  /*aac0*/  BSYNC B1 ;  /* 0x0000000000017941 */ /* 0x000fea0003800000 */
.L_x_5763:
        /* <DEDUP_REMOVED lines=34> */
.L_x_5774:
[----:B------:R-:W-:Y:S05]  /*acf0*/  BSYNC B1 ;  /* 0x0000000000017941 */ /* 0x000fea0003800000 */
.L_x_5773:
        /* <DEDUP_REMOVED lines=10> */
.L_x_5776:
        /* <DEDUP_REMOVED lines=12> */
.L_x_5779:
[----:B------:R-:W-:-:S07]  /*ae60*/  IMAD.MOV.U32 R165, RZ, RZ, R34 ;  /* 0x000000ffffa57224 */ /* 0x000fce00078e0022 */
.L_x_5780:
[----:B------:R-:W-:Y:S05]  /*ae70*/  BSYNC B2 ;  /* 0x0000000000027941 */ /* 0x000fea0003800000 */
.L_x_5778:
        /* <DEDUP_REMOVED lines=16> */
.L_x_5784:
[----:B------:R-:W-:Y:S05]  /*af80*/  BSYNC B3 ;  /* 0x0000000000037941 */ /* 0x000fea0003800000 */
.L_x_5783:
        /* <DEDUP_REMOVED lines=43> */
.L_x_5782:
[----:B------:R-:W-:Y:S05]  /*b240*/  BSYNC B2 ;  /* 0x0000000000027941 */ /* 0x000fea0003800000 */
.L_x_5781:
        /* <DEDUP_REMOVED lines=13> */
.L_x_5777:
[----:B------:R-:W-:Y:S05]  /*b320*/  BSYNC B1 ;  /* 0x0000000000017941 */ /* 0x000fea0003800000 */
.L_x_5775:
        /* <DEDUP_REMOVED lines=9> */
.L_x_5786:
        /* <DEDUP_REMOVED lines=12> */
.L_x_5789:
[----:B------:R-:W-:-:S07]  /*b480*/  IMAD.MOV.U32 R166, RZ, RZ, R34 ;  /* 0x000000ffffa67224 */ /* 0x000fce00078e0022 */
.L_x_5790:
[----:B------:R-:W-:Y:S05]  /*b490*/  BSYNC B2 ;  /* 0x0000000000027941 */ /* 0x000fea0003800000 */
.L_x_5788:
        /* <DEDUP_REMOVED lines=16> */
.L_x_5794:
[----:B------:R-:W-:Y:S05]  /*b5a0*/  BSYNC B3 ;  /* 0x0000000000037941 */ /* 0x000fea0003800000 */
.L_x_5793:
        /* <DEDUP_REMOVED lines=43> */
.L_x_5792:
[----:B------:R-:W-:Y:S05]  /*b860*/  BSYNC B2 ;  /* 0x0000000000027941 */ /* 0x000fea0003800000 */
.L_x_5791:
        /* <DEDUP_REMOVED lines=16> */
.L_x_5787:
[----:B------:R-:W-:Y:S05]  /*b970*/  BSYNC B1 ;  /* 0x0000000000017941 */ /* 0x000fea0003800000 */
.L_x_5785:
        /* <DEDUP_REMOVED lines=8> */
.L_x_5796:
        /* <DEDUP_REMOVED lines=12> */
.L_x_5799:
[----:B------:R-:W-:-:S07]  /*bac0*/  IMAD.MOV.U32 R167, RZ, RZ, R34 ;  /* 0x000000ffffa77224 */ /* 0x000fce00078e0022 */
.L_x_5800:
[----:B------:R-:W-:Y:S05]  /*bad0*/  BSYNC B2 ;  /* 0x0000000000027941 */ /* 0x000fea0003800000 */
.L_x_5798:
        /* <DEDUP_REMOVED lines=16> */
.L_x_5804:
[----:B------:R-:W-:Y:S05]  /*bbe0*/  BSYNC B3 ;  /* 0x0000000000037941 */ /* 0x000fea0003800000 */
.L_x_5803:
        /* <DEDUP_REMOVED lines=43> */
.L_x_5802:
[----:B------:R-:W-:Y:S05]  /*bea0*/  BSYNC B2 ;  /* 0x0000000000027941 */ /* 0x000fea0003800000 */
.L_x_5801:
        /* <DEDUP_REMOVED lines=13> */
.L_x_5797:
[----:B------:R-:W-:Y:S05]  /*bf80*/  BSYNC B1 ;  /* 0x0000000000017941 */ /* 0x000fea0003800000 */
.L_x_5795:
        /* <DEDUP_REMOVED lines=9> */
.L_x_5806:
        /* <DEDUP_REMOVED lines=12> */
.L_x_5809:
[----:B------:R-:W-:-:S07]  /*c0e0*/  IMAD.MOV.U32 R168, RZ, RZ, R34 ;  /* 0x000000ffffa87224 */ /* 0x000fce00078e0022 */
.L_x_5810:
[----:B------:R-:W-:Y:S05]  /*c0f0*/  BSYNC B2 ;  /* 0x0000000000027941 */ /* 0x000fea0003800000 */
.L_x_5808:
        /* <DEDUP_REMOVED lines=16> */
.L_x_5814:
[----:B------:R-:W-:Y:S05]  /*c200*/  BSYNC B3 ;  /* 0x0000000000037941 */ /* 0x000fea0003800000 */
.L_x_5813:
        /* <DEDUP_REMOVED lines=43> */
.L_x_5812:
[----:B------:R-:W-:Y:S05]  /*c4c0*/  BSYNC B2 ;  /* 0x0000000000027941 */ /* 0x000fea0003800000 */
.L_x_5811:
        /* <DEDUP_REMOVED lines=16> */
.L_x_5807:
[----:B------:R-:W-:Y:S05]  /*c5d0*/  BSYNC B1 ;  /* 0x0000000000017941 */ /* 0x000fea0003800000 */
.L_x_5805:
        /* <DEDUP_REMOVED lines=8> */
.L_x_5816:
        /* <DEDUP_REMOVED lines=12> */
.L_x_5819:
[----:B------:R-:W-:-:S07]  /*c720*/  IMAD.MOV.U32 R169, RZ, RZ, R34 ;  /* 0x000000ffffa97224 */ /* 0x000fce00078e0022 */
.L_x_5820:
[----:B------:R-:W-:Y:S05]  /*c730*/  BSYNC B2 ;  /* 0x0000000000027941 */ /* 0x000fea0003800000 */
.L_x_5818:
        /* <DEDUP_REMOVED lines=16> */
.L_x_5824:
[----:B------:R-:W-:Y:S05]  /*c840*/  BSYNC B3 ;  /* 0x0000000000037941 */ /* 0x000fea0003800000 */
.L_x_5823:
        /* <DEDUP_REMOVED lines=43> */
.L_x_5822:
[----:B------:R-:W-:Y:S05]  /*cb00*/  BSYNC B2 ;  /* 0x0000000000027941 */ /* 0x000fea0003800000 */
.L_x_5821:
        /* <DEDUP_REMOVED lines=13> */
.L_x_5817:
[----:B------:R-:W-:Y:S05]  /*cbe0*/  BSYNC B1 ;  /* 0x0000000000017941 */ /* 0x000fea0003800000 */
.L_x_5815:
[----:B------:R-:W-:Y:S04]  /*cbf0*/  BSSY B1, `(.L_x_5825) ;  /* 0x0000064000017945 */ /* 0x000fe80003800000 */
[----:B------:R-:W-:Y:S05]  /*cc00*/  @P2 BRA `(.L_x_5826) ;  /* 0x00000000001c2947 */ /* 0x000fea0003800000 */
[----:B-1----:R-:W-:Y:S01]  /*cc10*/  IMAD.MOV.U32 R193, RZ, RZ, RZ ;  /* 0x000000ffffc17224 */ /* 0x002fe200078e00ff */
[----:B------:R-:W-:Y:S01]  /*cc20*/  MOV R113, R112 ;  /* 0x0000007000717202 */ /* 0x000fe20000000f00 */
[----:B------:R-:W-:Y:S06]  /*cc30*/  @!P0 BRA `(.L_x_5827) ;  /* 0x00000004007c8947 */ /* 0x000fec0003800000 */
[----:B-----5:R-:W-:Y:S01]  /*cc40*/  PRMT R193, R106, 0x7632, R193 ;  /* 0x000076326ac17816 */ /* 0x020fe200000000c1 */
[----:B------:R-:W-:-:S03]  /*cc50*/  IMAD.MOV.U32 R113, RZ, RZ, R112 ;  /* 0x000000ffff717224 */ /* 0x000fc600078e0070 */
[----:B------:R-:W-:Y:S01]  /*cc60*/  SHF.L.U32 R193, R193, 0x10, RZ ;  /* 0x00000010c1c17819 */ /* 0x000fe200000006ff */
[----:B------:R-:W-:Y:S06]  /*cc70*/  BRA `(.L_x_5827) ;  /* 0x00000004006c7947 */ /* 0x000fec0003800000 */
.L_x_5826:
        /* <DEDUP_REMOVED lines=12> */
.L_x_5829:
[----:B------:R-:W-:-:S07]  /*cd40*/  IMAD.MOV.U32 R170, RZ, RZ, R34 ;  /* 0x000000ffffaa7224 */ /* 0x000fce00078e0022 */
.L_x_5830:
[----:B------:R-:W-:Y:S05]  /*cd50*/  BSYNC B2 ;  /* 0x0000000000027941 */ /* 0x000fea0003800000 */
.L_x_5828:
        /* <DEDUP_REMOVED lines=16> */
.L_x_5834:
[----:B------:R-:W-:Y:S05]  /*ce60*/  BSYNC B3 ;  /* 0x0000000000037941 */ /* 0x000fea0003800000 */
.L_x_5833:
        /* <DEDUP_REMOVED lines=43> */
.L_x_5832:
[----:B------:R-:W-:Y:S05]  /*d120*/  BSYNC B2 ;  /* 0x0000000000027941 */ /* 0x000fea0003800000 */
.L_x_5831:
        /* <DEDUP_REMOVED lines=14> */
[----:B-1----:R-:W-:-:S04]  /*d210*/  FMUL.FTZ R193, R114, R115 ;  /* 0x0000007372c17220 */ /* 0x002fc80000410000 */
[----:B------:R-:W-:-:S07]  /*d220*/  @P0 FADD.FTZ R193, R193, R112 ;  /* 0x00000070c1c10221 */ /* 0x000fce0000010000 */
.L_x_5827:
[----:B------:R-:W-:Y:S05]  /*d230*/  BSYNC B1 ;  /* 0x0000000000017941 */ /* 0x000fea0003800000 */
.L_x_5825:
        /* <DEDUP_REMOVED lines=8> */
.L_x_5836:
        /* <DEDUP_REMOVED lines=12> */
.L_x_5839:
[----:B------:R-:W-:-:S07]  /*d380*/  IMAD.MOV.U32 R171, RZ, RZ, R34 ;  /* 0x000000ffffab7224 */ /* 0x000fce00078e0022 */
.L_x_5840:
[----:B------:R-:W-:Y:S05]  /*d390*/  BSYNC B2 ;  /* 0x0000000000027941 */ /* 0x000fea0003800000 */
.L_x_5838:
        /* <DEDUP_REMOVED lines=16> */
.L_x_5844:
[----:B------:R-:W-:Y:S05]  /*d4a0*/  BSYNC B3 ;  /* 0x0000000000037941 */ /* 0x000fea0003800000 */
.L_x_5843:
        /* <DEDUP_REMOVED lines=43> */
.L_x_5842:
[----:B------:R-:W-:Y:S05]  /*d760*/  BSYNC B2 ;  /* 0x0000000000027941 */ /* 0x000fea0003800000 */
.L_x_5841:
        /* <DEDUP_REMOVED lines=13> */
.L_x_5837:
[----:B------:R-:W-:Y:S05]  /*d840*/  BSYNC B1 ;  /* 0x0000000000017941 */ /* 0x000fea0003800000 */
.L_x_5835:
        /* <DEDUP_REMOVED lines=9> */
.L_x_5846:
        /* <DEDUP_REMOVED lines=12> */
.L_x_5849:
[----:B------:R-:W-:-:S07]  /*d9a0*/  IMAD.MOV.U32 R191, RZ, RZ, R34 ;  /* 0x000000ffffbf7224 */ /* 0x000fce00078e0022 */
.L_x_5850:
[----:B------:R-:W-:Y:S05]  /*d9b0*/  BSYNC B2 ;  /* 0x0000000000027941 */ /* 0x000fea0003800000 */
.L_x_5848:
        /* <DEDUP_REMOVED lines=16> */
.L_x_5854:
[----:B------:R-:W-:Y:S05]  /*dac0*/  BSYNC B3 ;  /* 0x0000000000037941 */ /* 0x000fea0003800000 */
.L_x_5853:
        /* <DEDUP_REMOVED lines=43> */
.L_x_5852:
[----:B------:R-:W-:Y:S05]  /*dd80*/  BSYNC B2 ;  /* 0x0000000000027941 */ /* 0x000fea0003800000 */
.L_x_5851:
        /* <DEDUP_REMOVED lines=16> */
.L_x_5847:
[----:B------:R-:W-:Y:S05]  /*de90*/  BSYNC B1 ;  /* 0x0000000000017941 */ /* 0x000fea0003800000 */
.L_x_5845:
        /* <DEDUP_REMOVED lines=34> */
.L_x_5856:
[----:B------:R-:W-:Y:S05]  /*e0c0*/  BSYNC B1 ;  /* 0x0000000000017941 */ /* 0x000fea0003800000 */
.L_x_5855:
        /* <DEDUP_REMOVED lines=10> */
.L_x_5858:
        /* <DEDUP_REMOVED lines=12> */
.L_x_5861:
[----:B------:R-:W-:-:S07]  /*e230*/  MOV R165, R34 ;  /* 0x0000002200a57202 */ /* 0x000fce0000000f00 */
.L_x_5862:
[----:B------:R-:W-:Y:S05]  /*e240*/  BSYNC B2 ;  /* 0x0000000000027941 */ /* 0x000fea0003800000 */
.L_x_5860:
        /* <DEDUP_REMOVED lines=16> */
.L_x_5866:
[----:B------:R-:W-:Y:S05]  /*e350*/  BSYNC B3 ;  /* 0x0000000000037941 */ /* 0x000fea0003800000 */
.L_x_5865:
        /* <DEDUP_REMOVED lines=43> */
.L_x_5864:
[----:B------:R-:W-:Y:S05]  /*e610*/  BSYNC B2 ;  /* 0x0000000000027941 */ /* 0x000fea0003800000 */
.L_x_5863:
        /* <DEDUP_REMOVED lines=13> */
.L_x_5859:
[----:B------:R-:W-:Y:S05]  /*e6f0*/  BSYNC B1 ;  /* 0x0000000000017941 */ /* 0x000fea0003800000 */
.L_x_5857:
        /* <DEDUP_REMOVED lines=9> */
.L_x_5868:
        /* <DEDUP_REMOVED lines=12> */
.L_x_5871:
[----:B------:R-:W-:-:S07]  /*e850*/  MOV R166, R34 ;  /* 0x0000002200a67202 */ /* 0x000fce0000000f00 */
.L_x_5872:
[----:B------:R-:W-:Y:S05]  /*e860*/  BSYNC B2 ;  /* 0x0000000000027941 */ /* 0x000fea0003800000 */
.L_x_5870:
        /* <DEDUP_REMOVED lines=16> */
.L_x_5876:
[----:B------:R-:W-:Y:S05]  /*e970*/  BSYNC B3 ;  /* 0x0000000000037941 */ /* 0x000fea0003800000 */
.L_x_5875:
        /* <DEDUP_REMOVED lines=43> */
.L_x_5874:
[----:B------:R-:W-:Y:S05]  /*ec30*/  BSYNC B2 ;  /* 0x0000000000027941 */ /* 0x000fea0003800000 */
.L_x_5873:
        /* <DEDUP_REMOVED lines=16> */
.L_x_5869:
[----:B------:R-:W-:Y:S05]  /*ed40*/  BSYNC B1 ;  /* 0x0000000000017941 */ /* 0x000fea0003800000 */
.L_x_5867:
        /* <DEDUP_REMOVED lines=8> */
.L_x_5878:
        /* <DEDUP_REMOVED lines=12> */
.L_x_5881:
[----:B------:R-:W-:-:S07]  /*ee90*/  MOV R167, R34 ;  /* 0x0000002200a77202 */ /* 0x000fce0000000f00 */
.L_x_5882:
[----:B------:R-:W-:Y:S05]  /*eea0*/  BSYNC B2 ;  /* 0x0000000000027941 */ /* 0x000fea0003800000 */
.L_x_5880:
        /* <DEDUP_REMOVED lines=16> */
.L_x_5886:
[----:B------:R-:W-:Y:S05]  /*efb0*/  BSYNC B3 ;  /* 0x0000000000037941 */ /* 0x000fea0003800000 */
.L_x_5885:
        /* <DEDUP_REMOVED lines=43> */
.L_x_5884:
[----:B------:R-:W-:Y:S05]  /*f270*/  BSYNC B2 ;  /* 0x0000000000027941 */ /* 0x000fea0003800000 */
.L_x_5883:
        /* <DEDUP_REMOVED lines=13> */
.L_x_5879:
[----:B------:R-:W-:Y:S05]  /*f350*/  BSYNC B1 ;  /* 0x0000000000017941 */ /* 0x000fea0003800000 */
.L_x_5877:
        /* <DEDUP_REMOVED lines=9> */
.L_x_5888:
        /* <DEDUP_REMOVED lines=12> */
.L_x_5891:
[----:B------:R-:W-:-:S07]  /*f4b0*/  MOV R168, R34 ;  /* 0x0000002200a87202 */ /* 0x000fce0000000f00 */
.L_x_5892:
[----:B------:R-:W-:Y:S05]  /*f4c0*/  BSYNC B2 ;  /* 0x0000000000027941 */ /* 0x000fea0003800000 */
.L_x_5890:
        /* <DEDUP_REMOVED lines=16> */
.L_x_5896:
[----:B------:R-:W-:Y:S05]  /*f5d0*/  BSYNC B3 ;  /* 0x0000000000037941 */ /* 0x000fea0003800000 */
.L_x_5895:
        /* <DEDUP_REMOVED lines=43> */
.L_x_5894:
[----:B------:R-:W-:Y:S05]  /*f890*/  BSYNC B2 ;  /* 0x0000000000027941 */ /* 0x000fea0003800000 */
.L_x_5893:
        /* <DEDUP_REMOVED lines=16> */
.L_x_5889:
[----:B------:R-:W-:Y:S05]  /*f9a0*/  BSYNC B1 ;  /* 0x0000000000017941 */ /* 0x000fea0003800000 */
.L_x_5887:
        /* <DEDUP_REMOVED lines=8> */
.L_x_5898:
        /* <DEDUP_REMOVED lines=12> */
.L_x_5901:
[----:B------:R-:W-:-:S07]  /*faf0*/  MOV R169, R34 ;  /* 0x0000002200a97202 */ /* 0x000fce0000000f00 */
.L_x_5902:
[----:B------:R-:W-:Y:S05]  /*fb00*/  BSYNC B2 ;  /* 0x0000000000027941 */ /* 0x000fea0003800000 */
.L_x_5900:
        /* <DEDUP_REMOVED lines=16> */
.L_x_5906:
[----:B------:R-:W-:Y:S05]  /*fc10*/  BSYNC B3 ;  /* 0x0000000000037941 */ /* 0x000fea0003800000 */
.L_x_5905:
        /* <DEDUP_REMOVED lines=43> */
.L_x_5904:
[----:B------:R-:W-:Y:S05]  /*fed0*/  BSYNC B2 ;  /* 0x0000000000027941 */ /* 0x000fea0003800000 */
.L_x_5903:
        /* <DEDUP_REMOVED lines=13> */
.L_x_5899:
[----:B------:R-:W-:Y:S05]  /*ffb0*/  BSYNC B1 ;  /* 0x0000000000017941 */ /* 0x000fea0003800000 */
.L_x_5897:
        /* <DEDUP_REMOVED lines=9> */
.L_x_5908:
        /* <DEDUP_REMOVED lines=12> */
.L_x_5911:
[----:B------:R-:W-:-:S07]  /*10110*/  MOV R170, R34 ;  /* 0x0000002200aa7202 */ /* 0x000fce0000000f00 */
.L_x_5912:
[----:B------:R-:W-:Y:S05]  /*10120*/  BSYNC B2 ;  /* 0x0000000000027941 */ /* 0x000fea0003800000 */
.L_x_5910:
        /* <DEDUP_REMOVED lines=16> */
.L_x_5916:
[----:B------:R-:W-:Y:S05]  /*10230*/  BSYNC B3 ;  /* 0x0000000000037941 */ /* 0x000fea0003800000 */
.L_x_5915:
        /* <DEDUP_REMOVED lines=43> */
.L_x_5914:
[----:B------:R-:W-:Y:S05]  /*104f0*/  BSYNC B2 ;  /* 0x0000000000027941 */ /* 0x000fea0003800000 */
.L_x_5913:
        /* <DEDUP_REMOVED lines=16> */
.L_x_5909:
[----:B------:R-:W-:Y:S05]  /*10600*/  BSYNC B1 ;  /* 0x0000000000017941 */ /* 0x000fea0003800000 */
.L_x_5907:
        /* <DEDUP_REMOVED lines=8> */
.L_x_5918:
        /* <DEDUP_REMOVED lines=12> */
.L_x_5921:
[----:B------:R-:W-:-:S07]  /*10750*/  MOV R171, R34 ;  /* 0x0000002200ab7202 */ /* 0x000fce0000000f00 */
.L_x_5922:
[----:B------:R-:W-:Y:S05]  /*10760*/  BSYNC B2 ;  /* 0x0000000000027941 */ /* 0x000fea0003800000 */
.L_x_5920:
        /* <DEDUP_REMOVED lines=16> */
.L_x_5926:
[----:B------:R-:W-:Y:S05]  /*10870*/  BSYNC B3 ;  /* 0x0000000000037941 */ /* 0x000fea0003800000 */
.L_x_5925:
        /* <DEDUP_REMOVED lines=43> */
.L_x_5924:
[----:B------:R-:W-:Y:S05]  /*10b30*/  BSYNC B2 ;  /* 0x0000000000027941 */ /* 0x000fea0003800000 */
.L_x_5923:
        /* <DEDUP_REMOVED lines=13> */
.L_x_5919:
[----:B------:R-:W-:Y:S05]  /*10c10*/  BSYNC B1 ;  /* 0x0000000000017941 */ /* 0x000fea0003800000 */
.L_x_5917:
        /* <DEDUP_REMOVED lines=9> */
.L_x_5928:
        /* <DEDUP_REMOVED lines=12> */
.L_x_5931:
[----:B------:R-:W-:-:S07]  /*10d70*/  MOV R199, R34 ;  /* 0x0000002200c77202 */ /* 0x000fce0000000f00 */
.L_x_5932:
[----:B------:R-:W-:Y:S05]  /*10d80*/  BSYNC B2 ;  /* 0x0000000000027941 */ /* 0x000fea0003800000 */
.L_x_5930:
        /* <DEDUP_REMOVED lines=16> */
.L_x_5936:
[----:B------:R-:W-:Y:S05]  /*10e90*/  BSYNC B3 ;  /* 0x0000000000037941 */ /* 0x000fea0003800000 */
.L_x_5935:
        /* <DEDUP_REMOVED lines=43> */
.L_x_5934:
[----:B------:R-:W-:Y:S05]  /*11150*/  BSYNC B2 ;  /* 0x0000000000027941 */ /* 0x000fea0003800000 */
.L_x_5933:
        /* <DEDUP_REMOVED lines=16> */
.L_x_5929:
[----:B------:R-:W-:Y:S05]  /*11260*/  BSYNC B1 ;  /* 0x0000000000017941 */ /* 0x000fea0003800000 */
.L_x_5927:
        /* <DEDUP_REMOVED lines=34> */
.L_x_5938:
[----:B------:R-:W-:Y:S05]  /*11490*/  BSYNC B1 ;  /* 0x0000000000017941 */ /* 0x000fea0003800000 */
.L_x_5937:
        /* <DEDUP_REMOVED lines=10> */
.L_x_5940:
        /* <DEDUP_REMOVED lines=12> */
.L_x_5943:
[----:B------:R-:W-:-:S07]  /*11600*/  IMAD.MOV.U32 R165, RZ, RZ, R34 ;  /* 0x000000ffffa57224 */ /* 0x000fce00078e0022 */
.L_x_5944:
[----:B------:R-:W-:Y:S05]  /*11610*/  BSYNC B2 ;  /* 0x0000000000027941 */ /* 0x000fea0003800000 */
.L_x_5942:
        /* <DEDUP_REMOVED lines=16> */
.L_x_5948:
[----:B------:R-:W-:Y:S05]  /*11720*/  BSYNC B3 ;  /* 0x0000000000037941 */ /* 0x000fea0003800000 */
.L_x_5947:
        /* <DEDUP_REMOVED lines=43> */
.L_x_5946:
[----:B------:R-:W-:Y:S05]  /*119e0*/  BSYNC B2 ;  /* 0x0000000000027941 */ /* 0x000fea0003800000 */
.L_x_5945:
        /* <DEDUP_REMOVED lines=13> */
.L_x_5941:
[----:B------:R-:W-:Y:S05]  /*11ac0*/  BSYNC B1 ;  /* 0x0000000000017941 */ /* 0x000fea0003800000 */
.L_x_5939:
        /* <DEDUP_REMOVED lines=9> */
.L_x_5950:
        /* <DEDUP_REMOVED lines=12> */
.L_x_5953:
[----:B------:R-:W-:-:S07]  /*11c20*/  IMAD.MOV.U32 R166, RZ, RZ, R34 ;  /* 0x000000ffffa67224 */ /* 0x000fce00078e0022 */
.L_x_5954:
[----:B------:R-:W-:Y:S05]  /*11c30*/  BSYNC B2 ;  /* 0x0000000000027941 */ /* 0x000fea0003800000 */
.L_x_5952:
        /* <DEDUP_REMOVED lines=16> */
.L_x_5958:
[----:B------:R-:W-:Y:S05]  /*11d40*/  BSYNC B3 ;  /* 0x0000000000037941 */ /* 0x000fea0003800000 */
.L_x_5957:
        /* <DEDUP_REMOVED lines=43> */
.L_x_5956:
[----:B------:R-:W-:Y:S05]  /*12000*/  BSYNC B2 ;  /* 0x0000000000027941 */ /* 0x000fea0003800000 */
.L_x_5955:
        /* <DEDUP_REMOVED lines=16> */
.L_x_5951:
[----:B------:R-:W-:Y:S05]  /*12110*/  BSYNC B1 ;  /* 0x0000000000017941 */ /* 0x000fea0003800000 */
.L_x_5949:
        /* <DEDUP_REMOVED lines=8> */
.L_x_5960:
        /* <DEDUP_REMOVED lines=12> */
.L_x_5963:
[----:B------:R-:W-:-:S07]  /*12260*/  IMAD.MOV.U32 R167, RZ, RZ, R34 ;  /* 0x000000ffffa77224 */ /* 0x000fce00078e0022 */
.L_x_5964:
[----:B------:R-:W-:Y:S05]  /*12270*/  BSYNC B2 ;  /* 0x0000000000027941 */ /* 0x000fea0003800000 */
.L_x_5962:
        /* <DEDUP_REMOVED lines=16> */
.L_x_5968:
[----:B------:R-:W-:Y:S05]  /*12380*/  BSYNC B3 ;  /* 0x0000000000037941 */ /* 0x000fea0003800000 */
.L_x_5967:
        /* <DEDUP_REMOVED lines=43> */
.L_x_5966:
[----:B------:R-:W-:Y:S05]  /*12640*/  BSYNC B2 ;  /* 0x0000000000027941 */ /* 0x000fea0003800000 */
.L_x_5965:
        /* <DEDUP_REMOVED lines=13> */
.L_x_5961:
[----:B------:R-:W-:Y:S05]  /*12720*/  BSYNC B1 ;  /* 0x0000000000017941 */ /* 0x000fea0003800000 */
.L_x_5959:
        /* <DEDUP_REMOVED lines=9> */
.L_x_5970:
        /* <DEDUP_REMOVED lines=12> */
.L_x_5973:
[----:B------:R-:W-:-:S07]  /*12880*/  IMAD.MOV.U32 R168, RZ, RZ, R34 ;  /* 0x000000ffffa87224 */ /* 0x000fce00078e0022 */
.L_x_5974:
[----:B------:R-:W-:Y:S05]  /*12890*/  BSYNC B2 ;  /* 0x0000000000027941 */ /* 0x000fea0003800000 */
.L_x_5972:
        /* <DEDUP_REMOVED lines=16> */
.L_x_5978:
[----:B------:R-:W-:Y:S05]  /*129a0*/  BSYNC B3 ;  /* 0x0000000000037941 */ /* 0x000fea0003800000 */
.L_x_5977:
        /* <DEDUP_REMOVED lines=43> */
.L_x_5976:
[----:B------:R-:W-:Y:S05]  /*12c60*/  BSYNC B2 ;  /* 0x0000000000027941 */ /* 0x000fea0003800000 */
.L_x_5975:
        /* <DEDUP_REMOVED lines=16> */
.L_x_5971:
[----:B------:R-:W-:Y:S05]  /*12d70*/  BSYNC B1 ;  /* 0x0000000000017941 */ /* 0x000fea0003800000 */
.L_x_5969:
        /* <DEDUP_REMOVED lines=8> */
.L_x_5980:
        /* <DEDUP_REMOVED lines=12> */
.L_x_5983:
[----:B------:R-:W-:-:S07]  /*12ec0*/  IMAD.MOV.U32 R169, RZ, RZ, R34 ;  /* 0x000000ffffa97224 */ /* 0x000fce00078e0022 */
.L_x_5984:
[----:B------:R-:W-:Y:S05]  /*12ed0*/  BSYNC B2 ;  /* 0x0000000000027941 */ /* 0x000fea0003800000 */
.L_x_5982:
        /* <DEDUP_REMOVED lines=16> */
.L_x_5988:
[----:B------:R-:W-:Y:S05]  /*12fe0*/  BSYNC B3 ;  /* 0x0000000000037941 */ /* 0x000fea0003800000 */
.L_x_5987:
        /* <DEDUP_REMOVED lines=43> */
.L_x_5986:
[----:B------:R-:W-:Y:S05]  /*132a0*/  BSYNC B2 ;  /* 0x0000000000027941 */ /* 0x000fea0003800000 */
.L_x_5985:
        /* <DEDUP_REMOVED lines=13> */
.L_x_5981:
[----:B------:R-:W-:Y:S05]  /*13380*/  BSYNC B1 ;  /* 0x0000000000017941 */ /* 0x000fea0003800000 */
.L_x_5979:
        /* <DEDUP_REMOVED lines=9> */
.L_x_5990:
        /* <DEDUP_REMOVED lines=12> */
.L_x_5993:
[----:B------:R-:W-:-:S07]  /*134e0*/  IMAD.MOV.U32 R170, RZ, RZ, R34 ;  /* 0x000000ffffaa7224 */ /* 0x000fce00078e0022 */
.L_x_5994:
[----:B------:R-:W-:Y:S05]  /*134f0*/  BSYNC B2 ;  /* 0x0000000000027941 */ /* 0x000fea0003800000 */
.L_x_5992:
        /* <DEDUP_REMOVED lines=16> */
.L_x_5998:
[----:B------:R-:W-:Y:S05]  /*13600*/  BSYNC B3 ;  /* 0x0000000000037941 */ /* 0x000fea0003800000 */
.L_x_5997:
        /* <DEDUP_REMOVED lines=43> */
.L_x_5996:
[----:B------:R-:W-:Y:S05]  /*138c0*/  BSYNC B2 ;  /* 0x0000000000027941 */ /* 0x000fea0003800000 */
.L_x_5995:
        /* <DEDUP_REMOVED lines=16> */
.L_x_5991:
[----:B------:R-:W-:Y:S05]  /*139d0*/  BSYNC B1 ;  /* 0x0000000000017941 */ /* 0x000fea0003800000 */
.L_x_5989:
        /* <DEDUP_REMOVED lines=8> */
.L_x_6000:
        /* <DEDUP_REMOVED lines=12> */
.L_x_6003:
[----:B------:R-:W-:-:S07]  /*13b20*/  IMAD.MOV.U32 R171, RZ, RZ, R34 ;  /* 0x000000ffffab7224 */ /* 0x000fce00078e0022 */
.L_x_6004:
[----:B------:R-:W-:Y:S05]  /*13b30*/  BSYNC B2 ;  /* 0x0000000000027941 */ /* 0x000fea0003800000 */
.L_x_6002:
        /* <DEDUP_REMOVED lines=16> */
.L_x_6008:
[----:B------:R-:W-:Y:S05]  /*13c40*/  BSYNC B3 ;  /* 0x0000000000037941 */ /* 0x000fea0003800000 */
.L_x_6007:
        /* <DEDUP_REMOVED lines=43> */
.L_x_6006:
[----:B------:R-:W-:Y:S05]  /*13f00*/  BSYNC B2 ;  /* 0x0000000000027941 */ /* 0x000fea0003800000 */
.L_x_6005:
        /* <DEDUP_REMOVED lines=13> */
.L_x_6001:
[----:B------:R-:W-:Y:S05]  /*13fe0*/  BSYNC B1 ;  /* 0x0000000000017941 */ /* 0x000fea0003800000 */
.L_x_5999:
        /* <DEDUP_REMOVED lines=9> */
.L_x_6010:
        /* <DEDUP_REMOVED lines=12> */
.L_x_6013:
[----:B------:R-:W-:-:S07]  /*14140*/  IMAD.MOV.U32 R207, RZ, RZ, R34 ;  /* 0x000000ffffcf7224 */ /* 0x000fce00078e0022 */
.L_x_6014:
[----:B------:R-:W-:Y:S05]  /*14150*/  BSYNC B2 ;  /* 0x0000000000027941 */ /* 0x000fea0003800000 */
.L_x_6012:
        /* <DEDUP_REMOVED lines=16> */
.L_x_6018:
[----:B------:R-:W-:Y:S05]  /*14260*/  BSYNC B3 ;  /* 0x0000000000037941 */ /* 0x000fea0003800000 */
.L_x_6017:
        /* <DEDUP_REMOVED lines=43> */
.L_x_6016:
[----:B------:R-:W-:Y:S05]  /*14520*/  BSYNC B2 ;  /* 0x0000000000027941 */ /* 0x000fea0003800000 */
.L_x_6015:
        /* <DEDUP_REMOVED lines=16> */
.L_x_6011:
[----:B------:R-:W-:Y:S05]  /*14630*/  BSYNC B1 ;  /* 0x0000000000017941 */ /* 0x000fea0003800000 */
.L_x_6009:
        /* <DEDUP_REMOVED lines=34> */
.L_x_6020:
[----:B------:R-:W-:Y:S05]  /*14860*/  BSYNC B1 ;  /* 0x0000000000017941 */ /* 0x000fea0003800000 */
.L_x_6019:
        /* <DEDUP_REMOVED lines=10> */
.L_x_6022:
        /* <DEDUP_REMOVED lines=12> */
.L_x_6025:
[----:B------:R-:W-:-:S07]  /*149d0*/  MOV R165, R34 ;  /* 0x0000002200a57202 */ /* 0x000fce0000000f00 */
.L_x_6026:
[----:B------:R-:W-:Y:S05]  /*149e0*/  BSYNC B2 ;  /* 0x0000000000027941 */ /* 0x000fea0003800000 */
.L_x_6024:
        /* <DEDUP_REMOVED lines=16> */
.L_x_6030:
[----:B------:R-:W-:Y:S05]  /*14af0*/  BSYNC B3 ;  /* 0x0000000000037941 */ /* 0x000fea0003800000 */
.L_x_6029:
        /* <DEDUP_REMOVED lines=43> */
.L_x_6028:
[----:B------:R-:W-:Y:S05]  /*14db0*/  BSYNC B2 ;  /* 0x0000000000027941 */ /* 0x000fea0003800000 */
.L_x_6027:
        /* <DEDUP_REMOVED lines=13> */
.L_x_6023:
[----:B------:R-:W-:Y:S05]  /*14e90*/  BSYNC B1 ;  /* 0x0000000000017941 */ /* 0x000fea0003800000 */
.L_x_6021:
        /* <DEDUP_REMOVED lines=9> */
.L_x_6032:
        /* <DEDUP_REMOVED lines=12> */
.L_x_6035:
[----:B------:R-:W-:-:S07]  /*14ff0*/  MOV R166, R34 ;  /* 0x0000002200a67202 */ /* 0x000fce0000000f00 */
.L_x_6036:
[----:B------:R-:W-:Y:S05]  /*15000*/  BSYNC B2 ;  /* 0x0000000000027941 */ /* 0x000fea0003800000 */
.L_x_6034:
        /* <DEDUP_REMOVED lines=16> */
.L_x_6040:
[----:B------:R-:W-:Y:S05]  /*15110*/  BSYNC B3 ;  /* 0x0000000000037941 */ /* 0x000fea0003800000 */
.L_x_6039:
        /* <DEDUP_REMOVED lines=43> */
.L_x_6038:
[----:B------:R-:W-:Y:S05]  /*153d0*/  BSYNC B2 ;  /* 0x0000000000027941 */ /* 0x000fea0003800000 */
.L_x_6037:
        /* <DEDUP_REMOVED lines=16> */
.L_x_6033:
[----:B------:R-:W-:Y:S05]  /*154e0*/  BSYNC B1 ;  /* 0x0000000000017941 */ /* 0x000fea0003800000 */
.L_x_6031:
        /* <DEDUP_REMOVED lines=8> */
.L_x_6042:
        /* <DEDUP_REMOVED lines=12> */
.L_x_6045:
[----:B------:R-:W-:-:S07]  /*15630*/  MOV R167, R34 ;  /* 0x0000002200a77202 */ /* 0x000fce0000000f00 */
.L_x_6046:
[----:B------:R-:W-:Y:S05]  /*15640*/  BSYNC B2 ;  /* 0x0000000000027941 */ /* 0x000fea0003800000 */
.L_x_6044:
        /* <DEDUP_REMOVED lines=16> */
.L_x_6050:
[----:B------:R-:W-:Y:S05]  /*15750*/  BSYNC B3 ;  /* 0x0000000000037941 */ /* 0x000fea0003800000 */
.L_x_6049:
        /* <DEDUP_REMOVED lines=43> */
.L_x_6048:
[----:B------:R-:W-:Y:S05]  /*15a10*/  BSYNC B2 ;  /* 0x0000000000027941 */ /* 0x000fea0003800000 */
.L_x_6047:
        /* <DEDUP_REMOVED lines=13> */
.L_x_6043:
[----:B------:R-:W-:Y:S05]  /*15af0*/  BSYNC B1 ;  /* 0x0000000000017941 */ /* 0x000fea0003800000 */
.L_x_6041:
        /* <DEDUP_REMOVED lines=9> */
.L_x_6052:
        /* <DEDUP_REMOVED lines=12> */
.L_x_6055:
[----:B------:R-:W-:-:S07]  /*15c50*/  MOV R168, R34 ;  /* 0x0000002200a87202 */ /* 0x000fce0000000f00 */
.L_x_6056:
[----:B------:R-:W-:Y:S05]  /*15c60*/  BSYNC B2 ;  /* 0x0000000000027941 */ /* 0x000fea0003800000 */
.L_x_6054:
        /* <DEDUP_REMOVED lines=16> */
.L_x_6060:
[----:B------:R-:W-:Y:S05]  /*15d70*/  BSYNC B3 ;  /* 0x0000000000037941 */ /* 0x000fea0003800000 */
.L_x_6059:
        /* <DEDUP_REMOVED lines=43> */
.L_x_6058:
[----:B------:R-:W-:Y:S05]  /*16030*/  BSYNC B2 ;  /* 0x0000000000027941 */ /* 0x000fea0003800000 */
.L_x_6057:
        /* <DEDUP_REMOVED lines=16> */
.L_x_6053:
[----:B------:R-:W-:Y:S05]  /*16140*/  BSYNC B1 ;  /* 0x0000000000017941 */ /* 0x000fea0003800000 */
.L_x_6051:
        /* <DEDUP_REMOVED lines=8> */
.L_x_6062:
        /* <DEDUP_REMOVED lines=12> */
.L_x_6065:
[----:B------:R-:W-:-:S07]  /*16290*/  MOV R169, R34 ;  /* 0x0000002200a97202 */ /* 0x000fce0000000f00 */
.L_x_6066:
[----:B------:R-:W-:Y:S05]  /*162a0*/  BSYNC B2 ;  /* 0x0000000000027941 */ /* 0x000fea0003800000 */
.L_x_6064:
        /* <DEDUP_REMOVED lines=16> */
.L_x_6070:
[----:B------:R-:W-:Y:S05]  /*163b0*/  BSYNC B3 ;  /* 0x0000000000037941 */ /* 0x000fea0003800000 */
.L_x_6069:
        /* <DEDUP_REMOVED lines=43> */
.L_x_6068:
[----:B------:R-:W-:Y:S05]  /*16670*/  BSYNC B2 ;  /* 0x0000000000027941 */ /* 0x000fea0003800000 */
.L_x_6067:
        /* <DEDUP_REMOVED lines=13> */
.L_x_6063:
[----:B------:R-:W-:Y:S05]  /*16750*/  BSYNC B1 ;  /* 0x0000000000017941 */ /* 0x000fea0003800000 */
.L_x_6061:
        /* <DEDUP_REMOVED lines=9> */
.L_x_6072:
        /* <DEDUP_REMOVED lines=12> */
.L_x_6075:
[----:B------:R-:W-:-:S07]  /*168b0*/  MOV R170, R34 ;  /* 0x0000002200aa7202 */ /* 0x000fce0000000f00 */
.L_x_6076:
[----:B------:R-:W-:Y:S05]  /*168c0*/  BSYNC B2 ;  /* 0x0000000000027941 */ /* 0x000fea0003800000 */
.L_x_6074:
        /* <DEDUP_REMOVED lines=16> */
.L_x_6080:
[----:B------:R-:W-:Y:S05]  /*169d0*/  BSYNC B3 ;  /* 0x0000000000037941 */ /* 0x000fea0003800000 */
.L_x_6079:
        /* <DEDUP_REMOVED lines=43> */
.L_x_6078:
[----:B------:R-:W-:Y:S05]  /*16c90*/  BSYNC B2 ;  /* 0x0000000000027941 */ /* 0x000fea0003800000 */
.L_x_6077:
        /* <DEDUP_REMOVED lines=16> */
.L_x_6073:
[----:B------:R-:W-:Y:S05]  /*16da0*/  BSYNC B1 ;  /* 0x0000000000017941 */ /* 0x000fea0003800000 */
.L_x_6071:
        /* <DEDUP_REMOVED lines=8> */
.L_x_6082:
        /* <DEDUP_REMOVED lines=12> */
.L_x_6085:
[----:B------:R-:W-:-:S07]  /*16ef0*/  MOV R171, R34 ;  /* 0x0000002200ab7202 */ /* 0x000fce0000000f00 */
.L_x_6086:
[----:B------:R-:W-:Y:S05]  /*16f00*/  BSYNC B2 ;  /* 0x0000000000027941 */ /* 0x000fea0003800000 */
.L_x_6084:
        /* <DEDUP_REMOVED lines=16> */
.L_x_6090:
[----:B------:R-:W-:Y:S05]  /*17010*/  BSYNC B3 ;  /* 0x0000000000037941 */ /* 0x000fea0003800000 */
.L_x_6089:
        /* <DEDUP_REMOVED lines=43> */
.L_x_6088:
[----:B------:R-:W-:Y:S05]  /*172d0*/  BSYNC B2 ;  /* 0x0000000000027941 */ /* 0x000fea0003800000 */
.L_x_6087:
        /* <DEDUP_REMOVED lines=13> */
.L_x_6083:
[----:B------:R-:W-:Y:S05]  /*173b0*/  BSYNC B1 ;  /* 0x0000000000017941 */ /* 0x000fea0003800000 */
.L_x_6081:
        /* <DEDUP_REMOVED lines=9> */
.L_x_6092:
        /* <DEDUP_REMOVED lines=12> */
.L_x_6095:
[----:B------:R-:W-:-:S07]  /*17510*/  MOV R215, R34 ;  /* 0x0000002200d77202 */ /* 0x000fce0000000f00 */
.L_x_6096:
[----:B------:R-:W-:Y:S05]  /*17520*/  BSYNC B2 ;  /* 0x0000000000027941 */ /* 0x000fea0003800000 */
.L_x_6094:
        /* <DEDUP_REMOVED lines=16> */
.L_x_6100:
[----:B------:R-:W-:Y:S05]  /*17630*/  BSYNC B3 ;  /* 0x0000000000037941 */ /* 0x000fea0003800000 */
.L_x_6099:
        /* <DEDUP_REMOVED lines=43> */
.L_x_6098:
[----:B------:R-:W-:Y:S05]  /*178f0*/  BSYNC B2 ;  /* 0x0000000000027941 */ /* 0x000fea0003800000 */
.L_x_6097:
        /* <DEDUP_REMOVED lines=16> */
.L_x_6093:
[----:B------:R-:W-:Y:S05]  /*17a00*/  BSYNC B1 ;  /* 0x0000000000017941 */ /* 0x000fea0003800000 */
.L_x_6091:
        /* <DEDUP_REMOVED lines=34> */
.L_x_6102:
[----:B------:R-:W-:Y:S05]  /*17c30*/  BSYNC B1 ;  /* 0x0000000000017941 */ /* 0x000fea0003800000 */
.L_x_6101:
[----:B-----5:R1:W5:Y:S04]  /*17c40*/  @P1 LDG.E.128 R108, desc[UR6][R224.64] ;  /* 0x00000006e06c1981 */ /* 0x020368000c1e1d00 */
[----:B------:R1:W5:Y:S01]  /*17c50*/  @P0 LDG.E.128 R104, desc[UR6][R122.64] ;  /* 0x000000067a680981 */ /* 0x000362000c1e1d00 */
[----:B------:R-:W-:Y:S04]  /*17c60*/  BSSY B1, `(.L_x_6103) ;  /* 0x0000060000017945 */ /* 0x000fe80003800000 */
[----:B------:R-:W-:Y:S05]  /*17c70*/  @P2 BRA `(.L_x_6104) ;  /* 0x0000000000182947 */ /* 0x000fea0003800000 */
[----:B-1----:R-:W-:Y:S01]  /*17c80*/  IMAD.MOV.U32 R224, RZ, RZ, RZ ;  /* 0x000000ffffe07224 */ /* 0x002fe200078e00ff */
[----:B0-----:R-:W-:Y:S01]  /*17c90*/  MOV R112, R175 ;  /* 0x000000af00707202 */ /* 0x001fe20000000f00 */
[----:B------:R-:W-:Y:S06]  /*17ca0*/  @!P0 BRA `(.L_x_6105) ;  /* 0x00000004006c8947 */ /* 0x000fec0003800000 */
[----:B------:R-:W-:Y:S01]  /*17cb0*/  IMAD.MOV.U32 R112, RZ, RZ, R175 ;  /* 0x000000ffff707224 */ /* 0x000fe200078e00af */
[----:B-----5:R-:W-:Y:S01]  /*17cc0*/  SHF.L.U32 R224, R104, 0x10, RZ ;  /* 0x0000001068e07819 */ /* 0x020fe200000006ff */
[----:B------:R-:W-:Y:S06]  /*17cd0*/  BRA `(.L_x_6105) ;  /* 0x0000000400607947 */ /* 0x000fec0003800000 */
.L_x_6104:
        /* <DEDUP_REMOVED lines=12> */
.L_x_6107:
[----:B------:R-:W-:-:S07]  /*17da0*/  IMAD.MOV.U32 R165, RZ, RZ, R34 ;  /* 0x000000ffffa57224 */ /* 0x000fce00078e0022 */
.L_x_6108:
[----:B------:R-:W-:Y:S05]  /*17db0*/  BSYNC B2 ;  /* 0x0000000000027941 */ /* 0x000fea0003800000 */
.L_x_6106:
        /* <DEDUP_REMOVED lines=16> */
.L_x_6112:
[----:B------:R-:W-:Y:S05]  /*17ec0*/  BSYNC B3 ;  /* 0x0000000000037941 */ /* 0x000fea0003800000 */
.L_x_6111:
        /* <DEDUP_REMOVED lines=43> */
.L_x_6110:
[----:B------:R-:W-:Y:S05]  /*18180*/  BSYNC B2 ;  /* 0x0000000000027941 */ /* 0x000fea0003800000 */
.L_x_6109:
        /* <DEDUP_REMOVED lines=9> */
[----:B-1----:R-:W-:Y:S02]  /*18220*/  FSEL R224, R115, RZ, !P3 ;  /* 0x000000ff73e07208 */ /* 0x002fe40005800000 */
[----:B------:R-:W-:-:S03]  /*18230*/  @P0 SHF.L.U32 R115, R104, 0x10, RZ ;  /* 0x0000001068730819 */ /* 0x000fc600000006ff */
[----:B------:R-:W-:-:S04]  /*18240*/  FMUL.FTZ R224, R224, R113 ;  /* 0x00000071e0e07220 */ /* 0x000fc80000410000 */
[----:B------:R-:W-:-:S07]  /*18250*/  @P0 FADD.FTZ R224, R115, R224 ;  /* 0x000000e073e00221 */ /* 0x000fce0000010000 */
.L_x_6105:
[----:B------:R-:W-:Y:S05]  /*18260*/  BSYNC B1 ;  /* 0x0000000000017941 */ /* 0x000fea0003800000 */
.L_x_6103:
        /* <DEDUP_REMOVED lines=9> */
.L_x_6114:
        /* <DEDUP_REMOVED lines=12> */
.L_x_6117:
[----:B------:R-:W-:-:S07]  /*183c0*/  IMAD.MOV.U32 R166, RZ, RZ, R34 ;  /* 0x000000ffffa67224 */ /* 0x000fce00078e0022 */
.L_x_6118:
[----:B------:R-:W-:Y:S05]  /*183d0*/  BSYNC B2 ;  /* 0x0000000000027941 */ /* 0x000fea0003800000 */
.L_x_6116:
        /* <DEDUP_REMOVED lines=16> */
.L_x_6122:
[----:B------:R-:W-:Y:S05]  /*184e0*/  BSYNC B3 ;  /* 0x0000000000037941 */ /* 0x000fea0003800000 */
.L_x_6121:
        /* <DEDUP_REMOVED lines=43> */
.L_x_6120:
[----:B------:R-:W-:Y:S05]  /*187a0*/  BSYNC B2 ;  /* 0x0000000000027941 */ /* 0x000fea0003800000 */
.L_x_6119:
        /* <DEDUP_REMOVED lines=16> */
.L_x_6115:
[----:B------:R-:W-:Y:S05]  /*188b0*/  BSYNC B1 ;  /* 0x0000000000017941 */ /* 0x000fea0003800000 */
.L_x_6113:
        /* <DEDUP_REMOVED lines=8> */
.L_x_6124:
        /* <DEDUP_REMOVED lines=12> */
.L_x_6127:
[----:B------:R-:W-:-:S07]  /*18a00*/  IMAD.MOV.U32 R167, RZ, RZ, R34 ;  /* 0x000000ffffa77224 */ /* 0x000fce00078e0022 */
.L_x_6128:
[----:B------:R-:W-:Y:S05]  /*18a10*/  BSYNC B2 ;  /* 0x0000000000027941 */ /* 0x000fea0003800000 */
.L_x_6126:
        /* <DEDUP_REMOVED lines=16> */
.L_x_6132:
[----:B------:R-:W-:Y:S05]  /*18b20*/  BSYNC B3 ;  /* 0x0000000000037941 */ /* 0x000fea0003800000 */
.L_x_6131:
        /* <DEDUP_REMOVED lines=43> */
.L_x_6130:
[----:B------:R-:W-:Y:S05]  /*18de0*/  BSYNC B2 ;  /* 0x0000000000027941 */ /* 0x000fea0003800000 */
.L_x_6129:
        /* <DEDUP_REMOVED lines=13> */
.L_x_6125:
[----:B------:R-:W-:Y:S05]  /*18ec0*/  BSYNC B1 ;  /* 0x0000000000017941 */ /* 0x000fea0003800000 */
.L_x_6123:
        /* <DEDUP_REMOVED lines=9> */
.L_x_6134:
        /* <DEDUP_REMOVED lines=12> */
.L_x_6137:
[----:B------:R-:W-:-:S07]  /*19020*/  IMAD.MOV.U32 R168, RZ, RZ, R34 ;  /* 0x000000ffffa87224 */ /* 0x000fce00078e0022 */
.L_x_6138:
[----:B------:R-:W-:Y:S05]  /*19030*/  BSYNC B2 ;  /* 0x0000000000027941 */ /* 0x000fea0003800000 */
.L_x_6136:
        /* <DEDUP_REMOVED lines=16> */
.L_x_6142:
[----:B------:R-:W-:Y:S05]  /*19140*/  BSYNC B3 ;  /* 0x0000000000037941 */ /* 0x000fea0003800000 */
.L_x_6141:
        /* <DEDUP_REMOVED lines=43> */
.L_x_6140:
[----:B------:R-:W-:Y:S05]  /*19400*/  BSYNC B2 ;  /* 0x0000000000027941 */ /* 0x000fea0003800000 */
.L_x_6139:
        /* <DEDUP_REMOVED lines=16> */
.L_x_6135:
[----:B------:R-:W-:Y:S05]  /*19510*/  BSYNC B1 ;  /* 0x0000000000017941 */ /* 0x000fea0003800000 */
.L_x_6133:
        /* <DEDUP_REMOVED lines=8> */
.L_x_6144:
        /* <DEDUP_REMOVED lines=12> */
.L_x_6147:
[----:B------:R-:W-:-:S07]  /*19660*/  IMAD.MOV.U32 R169, RZ, RZ, R34 ;  /* 0x000000ffffa97224 */ /* 0x000fce00078e0022 */
.L_x_6148:
[----:B------:R-:W-:Y:S05]  /*19670*/  BSYNC B2 ;  /* 0x0000000000027941 */ /* 0x000fea0003800000 */
.L_x_6146:
        /* <DEDUP_REMOVED lines=16> */
.L_x_6152:
[----:B------:R-:W-:Y:S05]  /*19780*/  BSYNC B3 ;  /* 0x0000000000037941 */ /* 0x000fea0003800000 */
.L_x_6151:
        /* <DEDUP_REMOVED lines=43> */
.L_x_6150:
[----:B------:R-:W-:Y:S05]  /*19a40*/  BSYNC B2 ;  /* 0x0000000000027941 */ /* 0x000fea0003800000 */
.L_x_6149:
        /* <DEDUP_REMOVED lines=13> */
.L_x_6145:
[----:B------:R-:W-:Y:S05]  /*19b20*/  BSYNC B1 ;  /* 0x0000000000017941 */ /* 0x000fea0003800000 */
.L_x_6143:
        /* <DEDUP_REMOVED lines=9> */
.L_x_6154:
        /* <DEDUP_REMOVED lines=12> */
.L_x_6157:
[----:B------:R-:W-:-:S07]  /*19c80*/  IMAD.MOV.U32 R170, RZ, RZ, R34 ;  /* 0x000000ffffaa7224 */ /* 0x000fce00078e0022 */
.L_x_6158:
[----:B------:R-:W-:Y:S05]  /*19c90*/  BSYNC B2 ;  /* 0x0000000000027941 */ /* 0x000fea0003800000 */
.L_x_6156:
        /* <DEDUP_REMOVED lines=16> */
.L_x_6162:
[----:B------:R-:W-:Y:S05]  /*19da0*/  BSYNC B3 ;  /* 0x0000000000037941 */ /* 0x000fea0003800000 */
.L_x_6161:
        /* <DEDUP_REMOVED lines=43> */
.L_x_6160:
[----:B------:R-:W-:Y:S05]  /*1a060*/  BSYNC B2 ;  /* 0x0000000000027941 */ /* 0x000fea0003800000 */
.L_x_6159:
        /* <DEDUP_REMOVED lines=16> */
.L_x_6155:
[----:B------:R-:W-:Y:S05]  /*1a170*/  BSYNC B1 ;  /* 0x0000000000017941 */ /* 0x000fea0003800000 */
.L_x_6153:
        /* <DEDUP_REMOVED lines=8> */
.L_x_6164:
        /* <DEDUP_REMOVED lines=12> */
.L_x_6167:
[----:B------:R-:W-:-:S07]  /*1a2c0*/  IMAD.MOV.U32 R171, RZ, RZ, R34 ;  /* 0x000000ffffab7224 */ /* 0x000fce00078e0022 */
.L_x_6168:
[----:B------:R-:W-:Y:S05]  /*1a2d0*/  BSYNC B2 ;  /* 0x0000000000027941 */ /* 0x000fea0003800000 */
.L_x_6166:
        /* <DEDUP_REMOVED lines=16> */
.L_x_6172:
[----:B------:R-:W-:Y:S05]  /*1a3e0*/  BSYNC B3 ;  /* 0x0000000000037941 */ /* 0x000fea0003800000 */
.L_x_6171:
        /* <DEDUP_REMOVED lines=43> */
.L_x_6170:
[----:B------:R-:W-:Y:S05]  /*1a6a0*/  BSYNC B2 ;  /* 0x0000000000027941 */ /* 0x000fea0003800000 */
.L_x_6169:
[----:B------:R-:W-:Y:S01]  /*1a6b0*/  I2FP.F32.U32 R113, R171 ;  /* 0x000000ab00717245 */ /* 0x000fe20000201000 */
[----:B------:R-:W-:Y:S01]  /*1a6c0*/  IMAD.MOV.U32 R114, RZ, RZ, 0x2f800000 ;  /* 0x2f800000ff727424 */ /* 0x000fe200078e00ff */
[----:B-----5:R-:W-:Y:S02]  /*1a6d0*/  SHF.L.U32 R115, R111, 0x10, RZ ;  /* 0x000000106f737819 */ /* 0x020fe400000006ff */
[----:B------:R-:W-:Y:S01]  /*1a6e0*/  @P0 SHF.L.U32 R122, R107, 0x10, RZ ;  /* 0x000000106b7a0819 */ /* 0x000fe200000006ff */
[----:B------:R-:W-:Y:S01]  /*1a6f0*/  FFMA.FTZ R113, R113, R114, 1.1641532182693481445e-10 ;  /* 0x2f00000071717423 */ /* 0x000fe20000010072 */
[----:B------:R-:W-:Y:S02]  /*1a700*/  IMAD.U32 R114, R75, 0x10000, RZ ;  /* 0x000100004b727824 */ /* 0x000fe400078e00ff */
[----:B------:R-:W-:Y:S02]  /*1a710*/  FMUL.FTZ R115, R115, UR13 ;  /* 0x0000000d73737c20 */ /* 0x000fe40008410000 */
[----:B------:R-:W-:-:S02]  /*1a720*/  FSETP.GTU.FTZ.AND P3, PT, R113, UR10, PT ;  /* 0x0000000a71007c0b */ /* 0x000fc4000bf7c000 */
[----:B------:R-:W-:Y:S02]  /*1a730*/  FMUL.FTZ R115, R115, UR12 ;  /* 0x0000000c73737c20 */ /* 0x000fe40008410000 */
[----:B------:R-:W-:-:S03]  /*1a740*/  SEL R171, RZ, 0x1, P3 ;  /* 0x00000001ffab7807 */ /* 0x000fc60001800000 */
[----:B------:R-:W-:-:S05]  /*1a750*/  FSEL R223, R115, RZ, !P3 ;  /* 0x000000ff73df7208 */ /* 0x000fca0005800000 */
[----:B------:R-:W-:-:S04]  /*1a760*/  FMUL.FTZ R223, R223, R114 ;  /* 0x00000072dfdf7220 */ /* 0x000fc80000410000 */
[----:B------:R-:W-:-:S07]  /*1a770*/  @P0 FADD.FTZ R223, R122, R223 ;  /* 0x000000df7adf0221 */ /* 0x000fce0000010000 */
.L_x_6165:
[----:B------:R-:W-:Y:S05]  /*1a780*/  BSYNC B1 ;  /* 0x0000000000017941 */ /* 0x000fea0003800000 */
.L_x_6163:
        /* <DEDUP_REMOVED lines=9> */
.L_x_6174:
        /* <DEDUP_REMOVED lines=12> */
.L_x_6177:
[----:B------:R-:W-:-:S07]  /*1a8e0*/  IMAD.MOV.U32 R230, RZ, RZ, R34 ;  /* 0x000000ffffe67224 */ /* 0x000fce00078e0022 */
.L_x_6178:
[----:B------:R-:W-:Y:S05]  /*1a8f0*/  BSYNC B2 ;  /* 0x0000000000027941 */ /* 0x000fea0003800000 */
.L_x_6176:
        /* <DEDUP_REMOVED lines=16> */
.L_x_6182:
[----:B------:R-:W-:Y:S05]  /*1aa00*/  BSYNC B3 ;  /* 0x0000000000037941 */ /* 0x000fea0003800000 */
.L_x_6181:
        /* <DEDUP_REMOVED lines=43> */
.L_x_6180:
[----:B------:R-:W-:Y:S05]  /*1acc0*/  BSYNC B2 ;  /* 0x0000000000027941 */ /* 0x000fea0003800000 */
.L_x_6179:
        /* <DEDUP_REMOVED lines=16> */
.L_x_6175:
[----:B------:R-:W-:Y:S05]  /*1add0*/  BSYNC B1 ;  /* 0x0000000000017941 */ /* 0x000fea0003800000 */
.L_x_6173:
[----:B------:R-:W-:Y:S01]  /*1ade0*/  FADD.FTZ R113, RZ, R127 ;  /* 0x0000007fff717221 */ /* 0x000fe20000010000 */
[----:B------:R-:W-:Y:S01]  /*1adf0*/  IMAD.WIDE.U32 R116, R233, 0x10, R116 ;  /* 0x00000010e9747825 */ /* 0x000fe200078e0074 */
[----:B------:R-:W-:Y:S01]  /*1ae00*/  F2FP.BF16.F32.PACK_AB R115, R230, R223 ;  /* 0x000000dfe673723e */ /* 0x000fe200000010ff */
[----:B------:R-:W-:Y:S02]  /*1ae10*/  BSSY B1, `(.L_x_6183) ;  /* 0x0000059000017945 */ /* 0x000fe40003800000 */
        /* <DEDUP_REMOVED lines=68> */
[----:B0-----:R-:W-:Y:S01]  /*1b260*/  IMAD.U32 R115, R171, 0x10000, RZ ;  /* 0x00010000ab737824 */ /* 0x001fe200078e00ff */
[----:B------:R-:W0:Y:S01]  /*1b270*/  LDC.64 R112, c[0x0][0x240] ;  /* 0x00009000ff707b82 */ /* 0x000e220000000a00 */
[----:B------:R-:W-:Y:S02]  /*1b280*/  LOP3.LUT R114, R173, 0xffff, RZ, 0xc0, !PT ;  /* 0x0000ffffad727812 */ /* 0x000fe400078ec0ff */
[----:B------:R-:W-:Y:S02]  /*1b290*/  PRMT R117, R170, 0x7104, RZ ;  /* 0x00007104aa757816 */ /* 0x000fe400000000ff */
[----:B------:R-:W-:Y:S02]  /*1b2a0*/  LOP3.LUT R115, R115, 0xff0000, RZ, 0xc0, !PT ;  /* 0x00ff000073737812 */ /* 0x000fe400078ec0ff */
[----:B------:R-:W-:Y:S02]  /*1b2b0*/  LOP3.LUT R116, R167, 0xff, RZ, 0xc0, !PT ;  /* 0x000000ffa7747812 */ /* 0x000fe400078ec0ff */
[----:B------:R-:W-:-:S02]  /*1b2c0*/  PRMT R114, R115, 0x4210, R114 ;  /* 0x0000421073727816 */ /* 0x000fc40000000072 */
        /* <DEDUP_REMOVED lines=13> */
.L_x_6184:
[----:B------:R-:W-:Y:S05]  /*1b3a0*/  BSYNC B1 ;  /* 0x0000000000017941 */ /* 0x000fea0003800000 */
.L_x_6183:
        /* <DEDUP_REMOVED lines=152> */
.L_x_6200:
[----:B------:R-:W2:Y:S01]  /*1bd30*/  @!P0 LDC.64 R112, c[0x0][0x250] ;  /* 0x00009400ff708b82 */ /* 0x000ea20000000a00 */
[----:B------:R-:W-:Y:S01]  /*1bd40*/  FMUL.FTZ R231, R123, R123 ;  /* 0x0000007b7be77220 */ /* 0x000fe20000410000 */
[----:B------:R-:W-:Y:S01]  /*1bd50*/  ISETP.NE.AND P1, PT, RZ, UR11, PT ;  /* 0x0000000bff007c0c */ /* 0x000fe2000bf25270 */
[----:B-1----:R-:W-:Y:S01]  /*1bd60*/  FADD.FTZ R117, R122, R117 ;  /* 0x000000757a757221 */ /* 0x002fe20000010000 */
[----:B------:R-:W-:Y:S02]  /*1bd70*/  BSSY B1, `(.L_x_6186) ;  /* 0x000016c000017945 */ /* 0x000fe40003800000 */
        /* <DEDUP_REMOVED lines=14> */
[----:B------:R-:W-:Y:S01]  /*1be60*/  IMAD.U32 R115, R71, 0x10000, RZ ;  /* 0x0001000047737824 */ /* 0x000fe200078e00ff */
        /* <DEDUP_REMOVED lines=66> */
[----:B------:R-:W-:-:S02]  /*1c290*/  IMAD R130, R129, R130, RZ ;  /* 0x0000008281827224 */ /* 0x000fc400078e02ff */
        /* <DEDUP_REMOVED lines=66> */
[C---:B------:R-:W-:Y:S01]  /*1c6c0*/  PRMT R117, R70.reuse, 0x7632, R117 ;  /* 0x0000763246757816 */ /* 0x040fe20000000075 */
[----:B------:R-:W-:Y:S01]  /*1c6d0*/  IMAD.U32 R125, R70, 0x10000, RZ ;  /* 0x00010000467d7824 */ /* 0x000fe200078e00ff */
[----:B------:R-:W-:Y:S01]  /*1c6e0*/  PRMT R112, R69, 0x7632, R112 ;  /* 0x0000763245707816 */ /* 0x000fe20000000070 */
[----:B------:R-:W-:Y:S01]  /*1c6f0*/  FFMA.FTZ R118, R118, R113, R29 ;  /* 0x0000007176767223 */ /* 0x000fe2000001001d */
[----:B------:R-:W-:Y:S01]  /*1c700*/  SHF.L.U32 R192, R117, 0x10, RZ ;  /* 0x0000001075c07819 */ /* 0x000fe200000006ff */
[----:B------:R-:W-:Y:S01]  /*1c710*/  IMAD.U32 R113, R69, 0x10000, RZ ;  /* 0x0001000045717824 */ /* 0x000fe200078e00ff */
[----:B------:R-:W-:Y:S01]  /*1c720*/  SHF.L.U32 R117, R112, 0x10, RZ ;  /* 0x0000001070757819 */ /* 0x000fe200000006ff */
[----:B------:R-:W-:Y:S01]  /*1c730*/  FFMA.FTZ R122, R122, R125, R161 ;  /* 0x0000007d7a7a7223 */ /* 0x000fe200000100a1 */
[C---:B------:R-:W-:Y:S01]  /*1c740*/  PRMT R112, R68.reuse, 0x7632, R112 ;  /* 0x0000763244707816 */ /* 0x040fe20000000070 */
[----:B------:R-:W-:Y:S01]  /*1c750*/  FFMA.FTZ R113, R121, R113, R162 ;  /* 0x0000007179717223 */ /* 0x000fe200000100a2 */
[----:B------:R-:W-:-:S02]  /*1c760*/  IMAD.U32 R121, R68, 0x10000, RZ ;  /* 0x0001000044797824 */ /* 0x000fc400078e00ff */
        /* <DEDUP_REMOVED lines=8> */
[----:B------:R-:W-:Y:S01]  /*1c7f0*/  IMAD.U32 R130, R66, 0x10000, RZ ;  /* 0x0001000042827824 */ /* 0x000fe200078e00ff */
[----:B------:R-:W-:Y:S01]  /*1c800*/  SHF.L.U32 R192, R192, 0x10, RZ ;  /* 0x00000010c0c07819 */ /* 0x000fe200000006ff */
[C---:B------:R-:W-:Y:S01]  /*1c810*/  IMAD.U32 R125, R65.reuse, 0x10000, RZ ;  /* 0x00010000417d7824 */ /* 0x040fe200078e00ff */
[----:B------:R-:W-:Y:S01]  /*1c820*/  PRMT R114, R65, 0x7632, R114 ;  /* 0x0000763241727816 */ /* 0x000fe20000000072 */
[----:B------:R-:W-:Y:S01]  /*1c830*/  FFMA.FTZ R178, R178, R130, R157 ;  /* 0x00000082b2b27223 */ /* 0x000fe2000001009d */
[----:B------:R-:W-:Y:S01]  /*1c840*/  PRMT R117, R66, 0x7632, R117 ;  /* 0x0000763242757816 */ /* 0x000fe20000000075 */
[----:B------:R-:W-:Y:S01]  /*1c850*/  FFMA.FTZ R238, R238, R192, R25 ;  /* 0x000000c0eeee7223 */ /* 0x000fe20000010019 */
[----:B------:R-:W-:Y:S01]  /*1c860*/  SHF.L.U32 R130, R114, 0x10, RZ ;  /* 0x0000001072827819 */ /* 0x000fe200000006ff */
        /* <DEDUP_REMOVED lines=15> */
[C---:B------:R-:W-:Y:S01]  /*1c960*/  PRMT R117, R61.reuse, 0x7632, R117 ;  /* 0x000076323d757816 */ /* 0x040fe20000000075 */
[----:B------:R-:W-:-:S02]  /*1c970*/  IMAD.U32 R127, R61, 0x10000, RZ ;  /* 0x000100003d7f7824 */ /* 0x000fc400078e00ff */
[----:B------:R-:W-:Y:S01]  /*1c980*/  FFMA.FTZ R131, R131, R192, R26 ;  /* 0x000000c083837223 */ /* 0x000fe2000001001a */
[----:B------:R-:W-:Y:S01]  /*1c990*/  FFMA.FTZ R183, R183, R114, R22 ;  /* 0x00000072b7b77223 */ /* 0x000fe20000010016 */
[----:B------:R-:W-:Y:S01]  /*1c9a0*/  PRMT R114, R60, 0x7632, R114 ;  /* 0x000076323c727816 */ /* 0x000fe20000000072 */
[----:B------:R-:W-:Y:S01]  /*1c9b0*/  FFMA.FTZ R130, R186, R130, R153 ;  /* 0x00000082ba827223 */ /* 0x000fe20000010099 */
[----:B------:R-:W-:Y:S01]  /*1c9c0*/  SHF.L.U32 R186, R117, 0x10, RZ ;  /* 0x0000001075ba7819 */ /* 0x000fe200000006ff */
[----:B------:R-:W-:Y:S01]  /*1c9d0*/  FFMA.FTZ R181, R181, R127, R154 ;  /* 0x0000007fb5b57223 */ /* 0x000fe2000001009a */
[----:B------:R-:W-:Y:S01]  /*1c9e0*/  SHF.L.U32 R114, R114, 0x10, RZ ;  /* 0x0000001072727819 */ /* 0x000fe200000006ff */
[----:B------:R-:W-:Y:S01]  /*1c9f0*/  IMAD.U32 R192, R63, 0x10000, RZ ;  /* 0x000100003fc07824 */ /* 0x000fe200078e00ff */
[----:B------:R-:W-:Y:S01]  /*1ca00*/  PRMT R127, R59, 0x7632, R127 ;  /* 0x000076323b7f7816 */ /* 0x000fe2000000007f */
[----:B------:R-:W-:Y:S01]  /*1ca10*/  FFMA.FTZ R242, R242, R186, R23 ;  /* 0x000000baf2f27223 */ /* 0x000fe20000010017 */
[----:B------:R-:W-:-:S02]  /*1ca20*/  IMAD.U32 R117, R60, 0x10000, RZ ;  /* 0x000100003c757824 */ /* 0x000fc400078e00ff */
[----:B------:R-:W-:Y:S01]  /*1ca30*/  FFMA.FTZ R179, R179, R114, R24 ;  /* 0x00000072b3b37223 */ /* 0x000fe20000010018 */
[----:B------:R-:W-:Y:S01]  /*1ca40*/  SHF.L.U32 R186, R127, 0x10, RZ ;  /* 0x000000107fba7819 */ /* 0x000fe200000006ff */
[----:B------:R-:W-:Y:S01]  /*1ca50*/  IMAD.U32 R127, R58, 0x10000, RZ ;  /* 0x000100003a7f7824 */ /* 0x000fe200078e00ff */
[----:B------:R-:W-:Y:S01]  /*1ca60*/  PRMT R114, R57, 0x7632, R114 ;  /* 0x0000763239727816 */ /* 0x000fe20000000072 */
[----:B------:R-:W-:Y:S01]  /*1ca70*/  FFMA.FTZ R185, R185, R192, R152 ;  /* 0x000000c0b9b97223 */ /* 0x000fe20000010098 */
[----:B------:R-:W-:Y:S02]  /*1ca80*/  IMAD.U32 R192, R59, 0x10000, RZ ;  /* 0x000100003bc07824 */ /* 0x000fe400078e00ff */
        /* <DEDUP_REMOVED lines=8> */
[----:B------:R-:W-:Y:S01]  /*1cb10*/  IMAD.U32 R117, R57, 0x10000, RZ ;  /* 0x0001000039757824 */ /* 0x000fe200078e00ff */
[----:B------:R-:W-:Y:S01]  /*1cb20*/  SHF.L.U32 R114, R114, 0x10, RZ ;  /* 0x0000001072727819 */ /* 0x000fe200000006ff */
[----:B------:R-:W-:-:S02]  /*1cb30*/  IMAD.U32 R116, R56, 0x10000, RZ ;  /* 0x0001000038747824 */ /* 0x000fc400078e00ff */
[----:B------:R-:W-:Y:S01]  /*1cb40*/  FFMA.FTZ R250, R250, R127, R19 ;  /* 0x0000007ffafa7223 */ /* 0x000fe20000010013 */
[----:B------:R-:W-:Y:S01]  /*1cb50*/  FFMA.FTZ R189, R189, R117, R150 ;  /* 0x00000075bdbd7223 */ /* 0x000fe20000010096 */
[C---:B------:R-:W-:Y:S01]  /*1cb60*/  PRMT R117, R55.reuse, 0x7632, R117 ;  /* 0x0000763237757816 */ /* 0x040fe20000000075 */
[----:B------:R-:W-:Y:S01]  /*1cb70*/  FFMA.FTZ R198, R198, R116, R151 ;  /* 0x00000074c6c67223 */ /* 0x000fe20000010097 */
[----:B------:R-:W-:Y:S02]  /*1cb80*/  IMAD.U32 R127, R55, 0x10000, RZ ;  /* 0x00010000377f7824 */ /* 0x000fe400078e00ff */
[----:B------:R-:W-:Y:S01]  /*1cb90*/  FFMA.FTZ R187, R187, R114, R20 ;  /* 0x00000072bbbb7223 */ /* 0x000fe20000010014 */
[C---:B------:R-:W-:Y:S01]  /*1cba0*/  IMAD.U32 R116, R54.reuse, 0x10000, RZ ;  /* 0x0001000036747824 */ /* 0x040fe200078e00ff */
        /* <DEDUP_REMOVED lines=8> */
[----:B------:R-:W-:Y:S01]  /*1cc30*/  PRMT R114, R52, 0x7632, R114 ;  /* 0x0000763234727816 */ /* 0x000fe20000000072 */
[----:B------:R-:W-:Y:S01]  /*1cc40*/  IMAD.U32 R117, R53, 0x10000, RZ ;  /* 0x0001000035757824 */ /* 0x000fe200078e00ff */
[----:B------:R-:W-:Y:S01]  /*1cc50*/  SHF.L.U32 R126, R116, 0x10, RZ ;  /* 0x00000010747e7819 */ /* 0x000fe200000006ff */
[----:B------:R-:W-:Y:S01]  /*1cc60*/  IMAD.U32 R116, R52, 0x10000, RZ ;  /* 0x0001000034747824 */ /* 0x000fe200078e00ff */
[----:B------:R-:W-:Y:S01]  /*1cc70*/  SHF.L.U32 R114, R114, 0x10, RZ ;  /* 0x0000001072727819 */ /* 0x000fe200000006ff */
[----:B------:R-:W-:Y:S01]  /*1cc80*/  FFMA.FTZ R191, R191, R117, R146 ;  /* 0x00000075bfbf7223 */ /* 0x000fe20000010092 */
[----:B------:R-:W-:-:S02]  /*1cc90*/  IMAD.U32 R117, R51, 0x10000, RZ ;  /* 0x0001000033757824 */ /* 0x000fc400078e00ff */
[----:B------:R-:W-:Y:S01]  /*1cca0*/  FFMA.FTZ R206, R206, R116, R147 ;  /* 0x00000074cece7223 */ /* 0x000fe20000010093 */
[----:B------:R-:W-:Y:S01]  /*1ccb0*/  PRMT R116, R51, 0x7632, R116 ;  /* 0x0000763233747816 */ /* 0x000fe20000000074 */
[----:B------:R-:W-:Y:S01]  /*1ccc0*/  FFMA.FTZ R205, R205, R114, R16 ;  /* 0x00000072cdcd7223 */ /* 0x000fe20000010010 */
[----:B------:R-:W-:Y:S01]  /*1ccd0*/  PRMT R114, R50, 0x7632, R114 ;  /* 0x0000763232727816 */ /* 0x000fe20000000072 */
[----:B------:R-:W-:Y:S01]  /*1cce0*/  FFMA.FTZ R120, R120, R126, R15 ;  /* 0x0000007e78787223 */ /* 0x000fe2000001000f */
[----:B------:R-:W-:Y:S01]  /*1ccf0*/  SHF.L.U32 R126, R116, 0x10, RZ ;  /* 0x00000010747e7819 */ /* 0x000fe200000006ff */
[----:B------:R-:W-:Y:S01]  /*1cd00*/  FFMA.FTZ R203, R203, R117, R140 ;  /* 0x00000075cbcb7223 */ /* 0x000fe2000001008c */
[----:B------:R-:W-:Y:S01]  /*1cd10*/  IMAD.U32 R116, R50, 0x10000, RZ ;  /* 0x0001000032747824 */ /* 0x000fe200078e00ff */
[----:B------:R-:W-:Y:S01]  /*1cd20*/  SHF.L.U32 R117, R114, 0x10, RZ ;  /* 0x0000001072757819 */ /* 0x000fe200000006ff */
[C---:B------:R-:W-:Y:S02]  /*1cd30*/  IMAD.U32 R114, R49.reuse, 0x10000, RZ ;  /* 0x0001000031727824 */ /* 0x040fe400078e00ff */
        /* <DEDUP_REMOVED lines=19> */
[----:B------:R-:W-:Y:S01]  /*1ce70*/  IMAD.U32 R116, R45, 0x10000, RZ ;  /* 0x000100002d747824 */ /* 0x000fe200078e00ff */
[----:B------:R-:W-:Y:S01]  /*1ce80*/  SHF.L.U32 R117, R114, 0x10, RZ ;  /* 0x0000001072757819 */ /* 0x000fe200000006ff */
[----:B------:R-:W-:Y:S01]  /*1ce90*/  IMAD.U32 R126, R47, 0x10000, RZ ;  /* 0x000100002f7e7824 */ /* 0x000fe200078e00ff */
[----:B------:R-:W-:Y:S01]  /*1cea0*/  F2FP.BF16.F32.PACK_AB R112, R121, R112 ;  /* 0x000000707970723e */ /* 0x000fe200000010ff */
[----:B------:R-:W-:Y:S01]  /*1ceb0*/  FFMA.FTZ R207, R207, R116, R138 ;  /* 0x00000074cfcf7223 */ /* 0x000fe2000001008a */
[----:B------:R-:W-:-:S02]  /*1cec0*/  IMAD.U32 R114, R44, 0x10000, RZ ;  /* 0x000100002c727824 */ /* 0x000fc400078e00ff */
[----:B------:R-:W-:Y:S01]  /*1ced0*/  FFMA.FTZ R180, R180, R117, R7 ;  /* 0x00000075b4b47223 */ /* 0x000fe20000010007 */
[----:B------:R-:W-:Y:S01]  /*1cee0*/  FFMA.FTZ R219, R219, R126, R136 ;  /* 0x0000007edbdb7223 */ /* 0x000fe20000010088 */
[----:B------:R-:W0:Y:S01]  /*1cef0*/  LDC.64 R116, c[0x0][0x2b8] ;  /* 0x0000ae00ff747b82 */ /* 0x000e220000000a00 */
[----:B------:R-:W-:Y:S02]  /*1cf00*/  IMAD.U32 R126, R46, 0x10000, RZ ;  /* 0x000100002e7e7824 */ /* 0x000fe400078e00ff */
[----:B------:R-:W-:Y:S01]  /*1cf10*/  FFMA.FTZ R222, R222, R114, R139 ;  /* 0x00000072dede7223 */ /* 0x000fe2000001008b */
[----:B------:R-:W-:Y:S01]  /*1cf20*/  PRMT R114, R44, 0x7632, R114 ;  /* 0x000076322c727816 */ /* 0x000fe20000000072 */
[----:B------:R-:W-:Y:S01]  /*1cf30*/  FFMA.FTZ R217, R217, R127, R6 ;  /* 0x0000007fd9d97223 */ /* 0x000fe20000010006 */
[----:B------:R-:W-:Y:S01]  /*1cf40*/  FFMA.FTZ R218, R218, R126, R137 ;  /* 0x0000007edada7223 */ /* 0x000fe20000010089 */
[----:B------:R-:W-:Y:S01]  /*1cf50*/  PRMT R126, R42, 0x7632, R126 ;  /* 0x000076322a7e7816 */ /* 0x000fe2000000007e */
[----:B------:R-:W-:Y:S01]  /*1cf60*/  FFMA.FTZ R196, R128, R196, R11 ;  /* 0x000000c480c47223 */ /* 0x000fe2000001000b */
[----:B------:R-:W-:Y:S01]  /*1cf70*/  SHF.L.U32 R114, R114, 0x10, RZ ;  /* 0x0000001072727819 */ /* 0x000fe200000006ff */
[C---:B------:R-:W-:Y:S01]  /*1cf80*/  IMAD.U32 R128, R43.reuse, 0x10000, RZ ;  /* 0x000100002b807824 */ /* 0x040fe200078e00ff */
[----:B------:R-:W-:-:S02]  /*1cf90*/  PRMT R127, R43, 0x7632, R127 ;  /* 0x000076322b7f7816 */ /* 0x000fc4000000007f */
[----:B------:R-:W-:Y:S01]  /*1cfa0*/  SHF.L.U32 R126, R126, 0x10, RZ ;  /* 0x000000107e7e7819 */ /* 0x000fe200000006ff */
[----:B------:R-:W-:Y:S01]  /*1cfb0*/  FFMA.FTZ R221, R221, R114, R8 ;  /* 0x00000072dddd7223 */ /* 0x000fe20000010008 */
[----:B------:R-:W-:Y:S01]  /*1cfc0*/  F2FP.BF16.F32.PACK_AB R115, R118, R115 ;  /* 0x000000737673723e */ /* 0x000fe200000010ff */
[----:B------:R-:W-:Y:S01]  /*1cfd0*/  FFMA.FTZ R223, R223, R128, R132 ;  /* 0x00000080dfdf7223 */ /* 0x000fe20000010084 */
[----:B------:R-:W-:Y:S01]  /*1cfe0*/  LEA.HI.SX32 R121, R119, R164, 0x1d ;  /* 0x000000a477797211 */ /* 0x000fe200078feaff */
[----:B------:R-:W-:Y:S01]  /*1cff0*/  FFMA.FTZ R229, R229, R126, R2 ;  /* 0x0000007ee5e57223 */ /* 0x000fe20000010002 */
[----:B------:R-:W-:Y:S02]  /*1d000*/  F2FP.BF16.F32.PACK_AB R114, R123, R122 ;  /* 0x0000007a7b72723e */ /* 0x000fe400000010ff */
[----:B------:R-:W-:Y:S01]  /*1d010*/  PRMT R118, R40, 0x7632, R118 ;  /* 0x0000763228767816 */ /* 0x000fe20000000076 */
[----:B------:R-:W-:Y:S01]  /*1d020*/  VIADD R235, R121, 0x20 ;  /* 0x0000002079eb7836 */ /* 0x000fe20000000000 */
[----:B------:R-:W-:Y:S01]  /*1d030*/  PRMT R122, R41, 0x7632, R122 ;  /* 0x00007632297a7816 */ /* 0x000fe2000000007a */
[----:B------:R-:W-:Y:S01]  /*1d040*/  VIADD R227, R121, 0x60 ;  /* 0x0000006079e37836 */ /* 0x000fe20000000000 */
[----:B------:R-:W-:Y:S01]  /*1d050*/  SHF.L.U32 R200, R127, 0x10, RZ ;  /* 0x000000107fc87819 */ /* 0x000fe200000006ff */
[----:B------:R-:W-:Y:S01]  /*1d060*/  IMAD.U32 R127, R42, 0x10000, RZ ;  /* 0x000100002a7f7824 */ /* 0x000fe200078e00ff */
[----:B------:R-:W-:Y:S01]  /*1d070*/  F2FP.BF16.F32.PACK_AB R113, R124, R113 ;  /* 0x000000717c71723e */ /* 0x000fe200000010ff */
[----:B------:R-:W-:Y:S01]  /*1d080*/  IMAD.U32 R124, R41, 0x10000, RZ ;  /* 0x00010000297c7824 */ /* 0x000fe200078e00ff */
[----:B------:R-:W-:Y:S01]  /*1d090*/  SHF.L.U32 R123, R118, 0x10, RZ ;  /* 0x00000010767b7819 */ /* 0x000fe200000006ff */
[----:B0-----:R-:W-:Y:S01]  /*1d0a0*/  IMAD.WIDE.U32 R118, R121, 0x10, R116 ;  /* 0x0000001079767825 */ /* 0x001fe200078e0074 */
[----:B------:R-:W-:-:S03]  /*1d0b0*/  F2FP.BF16.F32.PACK_AB R126, R131, R178 ;  /* 0x000000b2837e723e */ /* 0x000fc600000010ff */
[----:B------:R-:W-:Y:S01]  /*1d0c0*/  FFMA.FTZ R228, R228, R127, R133 ;  /* 0x0000007fe4e47223 */ /* 0x000fe20000010085 */
[----:B------:R-:W-:Y:S01]  /*1d0d0*/  IADD3 R233, R121, 0x40, RZ ;  /* 0x0000004079e97810 */ /* 0x000fe20007ffe0ff */
[----:B------:R-:W-:Y:S01]  /*1d0e0*/  FFMA.FTZ R211, R211, R124, R134 ;  /* 0x0000007cd3d37223 */ /* 0x000fe20000010086 */
[----:B------:R-:W-:Y:S01]  /*1d0f0*/  SHF.L.U32 R204, R122, 0x10, RZ ;  /* 0x000000107acc7819 */ /* 0x000fe200000006ff */
[----:B------:R-:W-:Y:S01]  /*1d100*/  IMAD.U32 R122, R40, 0x10000, RZ ;  /* 0x00010000287a7824 */ /* 0x000fe200078e00ff */
[----:B------:R-:W-:Y:S01]  /*1d110*/  F2FP.BF16.F32.PACK_AB R131, R246, R185 ;  /* 0x000000b9f683723e */ /* 0x000fe200000010ff */
[----:B------:R-:W-:Y:S01]  /*1d120*/  VIADD R231, R121, 0xe0 ;  /* 0x000000e079e77836 */ /* 0x000fe20000000000 */
[----:B------:R-:W-:Y:S01]  /*1d130*/  F2FP.BF16.F32.PACK_AB R128, R179, R190 ;  /* 0x000000beb380723e */ /* 0x000fe200000010ff */
[----:B------:R-:W-:Y:S01]  /*1d140*/  IMAD.WIDE.U32 R232, R233, 0x10, R116 ;  /* 0x00000010e9e87825 */ /* 0x000fe200078e0074 */
[----:B------:R-:W-:-:S03]  /*1d150*/  F2FP.BF16.F32.PACK_AB R130, R183, R130 ;  /* 0x00000082b782723e */ /* 0x000fc600000010ff */
[----:B------:R-:W-:Y:S01]  /*1d160*/  FFMA.FTZ R200, R215, R200, R0 ;  /* 0x000000c8d7c87223 */ /* 0x000fe20000010000 */
[C---:B------:R-:W-:Y:S01]  /*1d170*/  IADD3 R185, R121.reuse, 0x80, RZ ;  /* 0x0000008079b97810 */ /* 0x040fe20007ffe0ff */
[C---:B------:R-:W-:Y:S01]  /*1d180*/  VIADD R183, R121.reuse, 0xa0 ;  /* 0x000000a079b77836 */ /* 0x040fe20000000000 */
[----:B------:R-:W-:Y:S01]  /*1d190*/  IADD3 R179, R121, 0xc0, RZ ;  /* 0x000000c079b37810 */ /* 0x000fe20007ffe0ff */
[----:B------:R-:W-:Y:S01]  /*1d1a0*/  FFMA.FTZ R204, R184, R204, R3 ;  /* 0x000000ccb8cc7223 */ /* 0x000fe20000010003 */
[----:B------:R-:W-:Y:S01]  /*1d1b0*/  F2FP.BF16.F32.PACK_AB R125, R234, R125 ;  /* 0x0000007dea7d723e */ /* 0x000fe200000010ff */
[----:B------:R-:W-:Y:S01]  /*1d1c0*/  IMAD.WIDE.U32 R234, R235, 0x10, R116 ;  /* 0x00000010ebea7825 */ /* 0x000fe200078e0074 */
[----:B------:R-:W-:-:S03]  /*1d1d0*/  F2FP.BF16.F32.PACK_AB R127, R238, R177 ;  /* 0x000000b1ee7f723e */ /* 0x000fc600000010ff */
[----:B------:R-:W-:Y:S01]  /*1d1e0*/  FFMA.FTZ R224, R224, R122, R135 ;  /* 0x0000007ae0e07223 */ /* 0x000fe20000010087 */
[----:B------:R-:W-:Y:S01]  /*1d1f0*/  F2FP.BF16.F32.PACK_AB R124, R129, R182 ;  /* 0x000000b6817c723e */ /* 0x000fe200000010ff */
[----:B------:R-:W-:Y:S01]  /*1d200*/  FFMA.FTZ R225, R225, R123, R4 ;  /* 0x0000007be1e17223 */ /* 0x000fe20000010004 */
[----:B------:R-:W-:Y:S01]  /*1d210*/  F2FP.BF16.F32.PACK_AB R129, R242, R181 ;  /* 0x000000b5f281723e */ /* 0x000fe200000010ff */
[----:B------:R0:W-:Y:S01]  /*1d220*/  STG.E.128 desc[UR6][R118.64], R112 ;  /* 0x0000007076007986 */ /* 0x0001e2000c101d06 */
[--C-:B------:R-:W-:Y:S01]  /*1d230*/  IMAD.WIDE.U32 R226, R227, 0x10, R116.reuse ;  /* 0x00000010e3e27825 */ /* 0x100fe200078e0074 */
[----:B------:R-:W-:Y:S02]  /*1d240*/  F2FP.BF16.F32.PACK_AB R123, R176, R203 ;  /* 0x000000cbb07b723e */ /* 0x000fe400000010ff */
[----:B------:R1:W-:Y:S01]  /*1d250*/  STG.E.128 desc[UR6][R234.64], R124 ;  /* 0x0000007cea007986 */ /* 0x0003e2000c101d06 */
[----:B------:R-:W-:Y:S01]  /*1d260*/  IMAD.WIDE.U32 R184, R185, 0x10, R116 ;  /* 0x00000010b9b87825 */ /* 0x000fe200078e0074 */
[----:B------:R-:W-:-:S02]  /*1d270*/  F2FP.BF16.F32.PACK_AB R122, R209, R210 ;  /* 0x000000d2d17a723e */ /* 0x000fc400000010ff */
[----:B------:R-:W-:Y:S01]  /*1d280*/  F2FP.BF16.F32.PACK_AB R121, R196, R199 ;  /* 0x000000c7c479723e */ /* 0x000fe200000010ff */
[--C-:B------:R-:W-:Y:S01]  /*1d290*/  IMAD.WIDE.U32 R182, R183, 0x10, R116.reuse ;  /* 0x00000010b7b67825 */ /* 0x100fe200078e0074 */
[----:B------:R2:W-:Y:S03]  /*1d2a0*/  STG.E.128 desc[UR6][R232.64], R128 ;  /* 0x00000080e8007986 */ /* 0x0005e6000c101d06 */
[----:B------:R-:W-:-:S04]  /*1d2b0*/  IMAD.WIDE.U32 R178, R179, 0x10, R116 ;  /* 0x00000010b3b27825 */ /* 0x000fc800078e0074 */
[----:B------:R-:W-:Y:S01]  /*1d2c0*/  IMAD.WIDE.U32 R230, R231, 0x10, R116 ;  /* 0x00000010e7e67825 */ /* 0x000fe200078e0074 */
[----:B0-----:R-:W-:Y:S02]  /*1d2d0*/  F2FP.BF16.F32.PACK_AB R115, R186, R195 ;  /* 0x000000c3ba73723e */ /* 0x001fe400000010ff */
[----:B------:R-:W-:Y:S02]  /*1d2e0*/  F2FP.BF16.F32.PACK_AB R114, R193, R194 ;  /* 0x000000c2c172723e */ /* 0x000fe400000010ff */
        /* <DEDUP_REMOVED lines=8> */
[----:B-1----:R-:W-:Y:S01]  /*1d370*/  F2FP.BF16.F32.PACK_AB R127, R188, R219 ;  /* 0x000000dbbc7f723e */ /* 0x002fe200000010ff */
[----:B------:R3:W-:Y:S01]  /*1d380*/  STG.E.128 desc[UR6][R184.64], R116 ;  /* 0x00000074b8007986 */ /* 0x0007e2000c101d06 */
[----:B------:R-:W-:Y:S02]  /*1d390*/  F2FP.BF16.F32.PACK_AB R126, R217, R218 ;  /* 0x000000dad97e723e */ /* 0x000fe400000010ff */
[----:B------:R-:W-:Y:S01]  /*1d3a0*/  F2FP.BF16.F32.PACK_AB R125, R180, R207 ;  /* 0x000000cfb47d723e */ /* 0x000fe200000010ff */
[----:B------:R3:W-:Y:S01]  /*1d3b0*/  STG.E.128 desc[UR6][R182.64], R120 ;  /* 0x00000078b6007986 */ /* 0x0007e2000c101d06 */
[----:B------:R-:W-:-:S02]  /*1d3c0*/  F2FP.BF16.F32.PACK_AB R124, R221, R222 ;  /* 0x000000dedd7c723e */ /* 0x000fc400000010ff */
[----:B--2---:R-:W-:Y:S02]  /*1d3d0*/  F2FP.BF16.F32.PACK_AB R131, R200, R223 ;  /* 0x000000dfc883723e */ /* 0x004fe400000010ff */
[----:B------:R-:W-:Y:S01]  /*1d3e0*/  F2FP.BF16.F32.PACK_AB R130, R229, R228 ;  /* 0x000000e4e582723e */ /* 0x000fe200000010ff */
[----:B------:R3:W-:Y:S01]  /*1d3f0*/  STG.E.128 desc[UR6][R178.64], R124 ;  /* 0x0000007cb2007986 */ /* 0x0007e2000c101d06 */
[----:B------:R-:W-:Y:S02]  /*1d400*/  F2FP.BF16.F32.PACK_AB R129, R204, R211 ;  /* 0x000000d3cc81723e */ /* 0x000fe400000010ff */
[----:B------:R-:W-:-:S05]  /*1d410*/  F2FP.BF16.F32.PACK_AB R128, R225, R224 ;  /* 0x000000e0e180723e */ /* 0x000fca00000010ff */
[----:B------:R3:W-:Y:S02]  /*1d420*/  STG.E.128 desc[UR6][R230.64], R128 ;  /* 0x00000080e6007986 */ /* 0x0007e4000c101d06 */
.L_x_6187:
[----:B------:R-:W-:Y:S05]  /*1d430*/  BSYNC B1 ;  /* 0x0000000000017941 */ /* 0x000fea0003800000 */
.L_x_6186:
[----:B---3--:R-:W1:Y:S02]  /*1d440*/  LDC.64 R112, c[0x0][0x210] ;  /* 0x00008400ff707b82 */ /* 0x008e640000000a00 */
[----:B-1----:R-:W-:-:S04]  /*1d450*/  LEA R35, R112, R35, 0x2 ;  /* 0x0000002370237211 */ /* 0x002fc800078e10ff */
[----:B------:R-:W-:-:S13]  /*1d460*/  ISETP.GE.AND P0, PT, R35, R113, PT ;  /* 0x000000712300720c */ /* 0x000fda0003f06270 */
[----:B------:R-:W-:Y:S05]  /*1d470*/  @!P0 BRA `(.L_x_6188) ;  /* 0xfffffe3800d88947 */ /* 0x000fea000383ffff */
[----:B------:R-:W-:Y:S05]  /*1d480*/  BSYNC B0 ;  /* 0x0000000000007941 */ /* 0x000fea0003800000 */
.L_x_5528:
[----:B------:R-:W-:Y:S05]  /*1d490*/  EXIT ;  /* 0x000000000000794d */ /* 0x000fea0003800000 */
.L_x_6185:
[----:B------:R-:W-:Y:S01]  /*1d4a0*/  HFMA2.MMA R235, -RZ, RZ, 0, 5.9604644775390625e-08 ;  /* 0x00000001ffeb7435 */ /* 0x000fe200000001ff */
[----:B------:R-:W-:Y:S01]  /*1d4b0*/  BSSY B1, `(.L_x_6189) ;  /* 0x0000007000017945 */ /* 0x000fe20003800000 */
[----:B------:R-:W-:Y:S01]  /*1d4c0*/  IMAD.MOV.U32 R234, RZ, RZ, R233 ;  /* 0x000000ffffea7224 */ /* 0x000fe200078e00e9 */
[----:B------:R-:W-:Y:S01]  /*1d4d0*/  MOV R231, 0xffffffff ;  /* 0xffffffff00e77802 */ /* 0x000fe20000000f00 */
[----:B------:R-:W-:-:S07]  /*1d4e0*/  IMAD.MOV.U32 R236, RZ, RZ, 0x1f ;  /* 0x0000001fffec7424 */ /* 0x000fce00078e00ff */
[----:B01---5:R-:W-:Y:S05]  /*1d4f0*/  WARPSYNC.COLLECTIVE R231, `(.L_x_6190) ;  /* 0x00000000e7087348 */ /* 0x023fea0003c00000 */
[----:B------:R2:W3:Y:S02]  /*1d500*/  SHFL.BFLY P1, R232, R234, R235, R236 ;  /* 0x0c0000ebeae87389 */ /* 0x0004e400000200ec */
[----:B0123-5:R-:W-:Y:S01]  /*1d510*/  ENDCOLLECTIVE ;  /* 0x000000000000791b */ /* 0x02ffe20003800000 */
.L_x_6190:
[----:B------:R-:W-:Y:S05]  /*1d520*/  BSYNC B1 ;  /* 0x0000000000017941 */ /* 0x000fea0003800000 */
.L_x_6189:
        /* <DEDUP_REMOVED lines=10> */
.L_x_6191:
[----:B------:R-:W-:Y:S01]  /*1d5d0*/  HFMA2.MMA R235, -RZ, RZ, 0, 2.384185791015625e-07 ;  /* 0x00000004ffeb7435 */ /* 0x000fe200000001ff */
[----:B------:R-:W-:-:S05]  /*1d5e0*/  MOV R112, R232 ;  /* 0x000000e800707202 */ /* 0x000fca0000000f00 */
[----:B------:R-:W-:-:S04]  /*1d5f0*/  FADD.FTZ R114, R113, R112 ;  /* 0x0000007071727221 */ /* 0x000fc80000010000 */
[----:B------:R-:W-:-:S07]  /*1d600*/  IMAD.MOV.U32 R234, RZ, RZ, R114 ;  /* 0x000000ffffea7224 */ /* 0x000fce00078e0072 */
[----:B------:R-:W-:Y:S05]  /*1d610*/  WARPSYNC.COLLECTIVE R231, `(.L_x_6192) ;  /* 0x00000000e7087348 */ /* 0x000fea0003c00000 */
[----:B------:R0:W1:Y:S02]  /*1d620*/  SHFL.BFLY P1, R232, R234, R235, R236 ;  /* 0x0c0000ebeae87389 */ /* 0x00006400000200ec */
[----:B01----:R-:W-:Y:S01]  /*1d630*/  ENDCOLLECTIVE ;  /* 0x000000000000791b */ /* 0x003fe20003800000 */
.L_x_6192:
[----:B------:R-:W-:Y:S02]  /*1d640*/  IMAD.MOV.U32 R235, RZ, RZ, 0x8 ;  /* 0x00000008ffeb7424 */ /* 0x000fe400078e00ff */
[----:B------:R-:W-:-:S04]  /*1d650*/  IMAD.MOV.U32 R115, RZ, RZ, R232 ;  /* 0x000000ffff737224 */ /* 0x000fc800078e00e8 */
[----:B------:R-:W-:-:S05]  /*1d660*/  FADD.FTZ R115, R114, R115 ;  /* 0x0000007372737221 */ /* 0x000fca0000010000 */
[----:B------:R-:W-:-:S07]  /*1d670*/  MOV R234, R115 ;  /* 0x0000007300ea7202 */ /* 0x000fce0000000f00 */
[----:B------:R-:W-:Y:S05]  /*1d680*/  WARPSYNC.COLLECTIVE R231, `(.L_x_6193) ;  /* 0x00000000e7087348 */ /* 0x000fea0003c00000 */
[----:B------:R0:W1:Y:S02]  /*1d690*/  SHFL.BFLY P1, R232, R234, R235, R236 ;  /* 0x0c0000ebeae87389 */ /* 0x00006400000200ec */
[----:B01----:R-:W-:Y:S01]  /*1d6a0*/  ENDCOLLECTIVE ;  /* 0x000000000000791b */ /* 0x003fe20003800000 */
.L_x_6193:
[----:B------:R-:W-:Y:S01]  /*1d6b0*/  HFMA2.MMA R235, -RZ, RZ, 0, 9.5367431640625e-07 ;  /* 0x00000010ffeb7435 */ /* 0x000fe200000001ff */
[----:B------:R-:W-:-:S05]  /*1d6c0*/  MOV R112, R232 ;  /* 0x000000e800707202 */ /* 0x000fca0000000f00 */
[----:B------:R-:W-:-:S04]  /*1d6d0*/  FADD.FTZ R117, R115, R112 ;  /* 0x0000007073757221 */ /* 0x000fc80000010000 */
[----:B------:R-:W-:-:S07]  /*1d6e0*/  IMAD.MOV.U32 R234, RZ, RZ, R117 ;  /* 0x000000ffffea7224 */ /* 0x000fce00078e0075 */
[----:B------:R-:W-:Y:S05]  /*1d6f0*/  WARPSYNC.COLLECTIVE R231, `(.L_x_6194) ;  /* 0x00000000e7087348 */ /* 0x000fea0003c00000 */
[----:B------:R0:W1:Y:S02]  /*1d700*/  SHFL.BFLY P1, R232, R234, R235, R236 ;  /* 0x0c0000ebeae87389 */ /* 0x00006400000200ec */
[----:B01----:R-:W-:Y:S01]  /*1d710*/  ENDCOLLECTIVE ;  /* 0x000000000000791b */ /* 0x003fe20003800000 */
.L_x_6194:
        /* <DEDUP_REMOVED lines=136> */
.L_x_6195:
[----:B------:R-:W-:Y:S01]  /*1dfa0*/  HFMA2.MMA R235, -RZ, RZ, 0, 1.1920928955078125e-07 ;  /* 0x00000002ffeb7435 */ /* 0x000fe200000001ff */
[----:B------:R-:W-:-:S05]  /*1dfb0*/  MOV R113, R232 ;  /* 0x000000e800717202 */ /* 0x000fca0000000f00 */
[----:B------:R-:W-:-:S04]  /*1dfc0*/  FADD.FTZ R113, R112, R113 ;  /* 0x0000007170717221 */ /* 0x000fc80000010000 */
[----:B------:R-:W-:-:S07]  /*1dfd0*/  IMAD.MOV.U32 R234, RZ, RZ, R113 ;  /* 0x000000ffffea7224 */ /* 0x000fce00078e0071 */
[----:B------:R-:W-:Y:S05]  /*1dfe0*/  WARPSYNC.COLLECTIVE R231, `(.L_x_6196) ;  /* 0x00000000e7087348 */ /* 0x000fea0003c00000 */
[----:B------:R0:W1:Y:S02]  /*1dff0*/  SHFL.BFLY P1, R232, R234, R235, R236 ;  /* 0x0c0000ebeae87389 */ /* 0x00006400000200ec */
[----:B01----:R-:W-:Y:S01]  /*1e000*/  ENDCOLLECTIVE ;  /* 0x000000000000791b */ /* 0x003fe20003800000 */
.L_x_6196:
[----:B------:R-:W-:Y:S02]  /*1e010*/  IMAD.MOV.U32 R235, RZ, RZ, 0x4 ;  /* 0x00000004ffeb7424 */ /* 0x000fe400078e00ff */
[----:B------:R-:W-:-:S04]  /*1e020*/  IMAD.MOV.U32 R114, RZ, RZ, R232 ;  /* 0x000000ffff727224 */ /* 0x000fc800078e00e8 */
[----:B------:R-:W-:-:S05]  /*1e030*/  FADD.FTZ R114, R113, R114 ;  /* 0x0000007271727221 */ /* 0x000fca0000010000 */
[----:B------:R-:W-:-:S07]  /*1e040*/  MOV R234, R114 ;  /* 0x0000007200ea7202 */ /* 0x000fce0000000f00 */
[----:B------:R-:W-:Y:S05]  /*1e050*/  WARPSYNC.COLLECTIVE R231, `(.L_x_6197) ;  /* 0x00000000e7087348 */ /* 0x000fea0003c00000 */
[----:B------:R0:W1:Y:S02]  /*1e060*/  SHFL.BFLY P1, R232, R234, R235, R236 ;  /* 0x0c0000ebeae87389 */ /* 0x00006400000200ec */
[----:B01----:R-:W-:Y:S01]  /*1e070*/  ENDCOLLECTIVE ;  /* 0x000000000000791b */ /* 0x003fe20003800000 */
.L_x_6197:
[----:B------:R-:W-:Y:S01]  /*1e080*/  HFMA2.MMA R235, -RZ, RZ, 0, 4.76837158203125e-07 ;  /* 0x00000008ffeb7435 */ /* 0x000fe200000001ff */
[----:B------:R-:W-:-:S05]  /*1e090*/  MOV R115, R232 ;  /* 0x000000e800737202 */ /* 0x000fca0000000f00 */
[----:B------:R-:W-:-:S04]  /*1e0a0*/  FADD.FTZ R115, R114, R115 ;  /* 0x0000007372737221 */ /* 0x000fc80000010000 */
[----:B------:R-:W-:-:S07]  /*1e0b0*/  IMAD.MOV.U32 R234, RZ, RZ, R115 ;  /* 0x000000ffffea7224 */ /* 0x000fce00078e0073 */
[----:B------:R-:W-:Y:S05]  /*1e0c0*/  WARPSYNC.COLLECTIVE R231, `(.L_x_6198) ;  /* 0x00000000e7087348 */ /* 0x000fea0003c00000 */
[----:B------:R0:W1:Y:S02]  /*1e0d0*/  SHFL.BFLY P1, R232, R234, R235, R236 ;  /* 0x0c0000ebeae87389 */ /* 0x00006400000200ec */
[----:B01----:R-:W-:Y:S01]  /*1e0e0*/  ENDCOLLECTIVE ;  /* 0x000000000000791b */ /* 0x003fe20003800000 */
.L_x_6198:
[----:B------:R-:W-:Y:S02]  /*1e0f0*/  IMAD.MOV.U32 R235, RZ, RZ, 0x10 ;  /* 0x00000010ffeb7424 */ /* 0x000fe400078e00ff */
[----:B------:R-:W-:-:S04]  /*1e100*/  IMAD.MOV.U32 R122, RZ, RZ, R232 ;  /* 0x000000ffff7a7224 */ /* 0x000fc800078e00e8 */
[----:B------:R-:W-:-:S05]  /*1e110*/  FADD.FTZ R122, R115, R122 ;  /* 0x0000007a737a7221 */ /* 0x000fca0000010000 */
[----:B------:R-:W-:-:S07]  /*1e120*/  MOV R234, R122 ;  /* 0x0000007a00ea7202 */ /* 0x000fce0000000f00 */
[----:B------:R-:W-:Y:S05]  /*1e130*/  WARPSYNC.COLLECTIVE R231, `(.L_x_6199) ;  /* 0x00000000e7087348 */ /* 0x000fea0003c00000 */
[----:B------:R0:W1:Y:S02]  /*1e140*/  SHFL.BFLY P1, R232, R234, R235, R236 ;  /* 0x0c0000ebeae87389 */ /* 0x00006400000200ec */
[----:B01----:R-:W-:Y:S01]  /*1e150*/  ENDCOLLECTIVE ;  /* 0x000000000000791b */ /* 0x003fe20003800000 */
.L_x_6199:
[----:B------:R-:W-:Y:S01]  /*1e160*/  MOV R117, R232 ;  /* 0x000000e800757202 */ /* 0x000fe20000000f00 */
[----:B------:R-:W-:Y:S06]  /*1e170*/  BRA `(.L_x_6200) ;  /* 0xffffffd800ec7947 */ /* 0x000fec000383ffff */
.L_x_6201:
        /* <DEDUP_REMOVED lines=16> */
.L_x_58335:


//--------------------- .text._ZN10layer_norm13ln_fwd_kernelINS_13Kernel_traitsI6__halfS2_S2_S2_fjLj2048ELj1ELj4ELj1ELj16ENS_18Kernel_traits_baseILj2048ES2_S2_S2_S2_fjLj128EEEEELb0ELb0ELb0ELb0EEEvNS_9FwdParamsE --------------------------
	.section	.text._ZN10layer_norm13ln_fwd_kernelINS_13Kernel_traitsI6__halfS2_S2_S2_fjLj2048ELj1ELj4ELj1ELj16ENS_18Kernel_traits_baseILj2048ES2_S2_S2_S2_fjLj128EEEEELb0ELb0ELb0ELb0EEEvNS_9FwdParamsE,"ax",@progbits
	.align	128
        .global         _ZN10layer_norm13ln_fwd_kernelINS_13Kernel_traitsI6__halfS2_S2_S2_fjLj2048ELj1ELj4ELj1ELj16ENS_18Kernel_traits_baseILj2048ES2_S2_S2_S2_fjLj128EEEEELb0ELb0ELb0ELb0EEEvNS_9FwdParamsE
        .type           _ZN10layer_norm13ln_fwd_kernelINS_13Kernel_traitsI6__halfS2_S2_S2_fjLj2048ELj1ELj4ELj1ELj16ENS_18Kernel_traits_baseILj2048ES2_S2_S2_S2_fjLj128EEEEELb0ELb0ELb0ELb0EEEvNS_9FwdParamsE,@function
        .size           _ZN10layer_norm13ln_fwd_kernelINS_13Kernel_traitsI6__halfS2_S2_S2_fjLj2048ELj1ELj4ELj1ELj16ENS_18Kernel_traits_baseILj2048ES2_S2_S2_S2_fjLj128EEEEELb0ELb0ELb0ELb0EEEvNS_9FwdParamsE,(.L_x_58336 - _ZN10layer_norm13ln_fwd_kernelINS_13Kernel_traitsI6__halfS2_S2_S2_fjLj2048ELj1ELj4ELj1ELj16ENS_18Kernel_traits_baseILj2048ES2_S2_S2_S2_fjLj128EEEEELb0ELb0ELb0ELb0EEEvNS_9FwdParamsE)
        .other          _ZN10layer_norm13ln_fwd_kernelINS_13Kernel_traitsI6__halfS2_S2_S2_fjLj2048ELj1ELj4ELj1ELj16ENS_18Kernel_traits_baseILj2048ES2_S2_S2_S2_fjLj128EEEEELb0ELb0ELb0ELb0EEEvNS_9FwdParamsE,@"STO_CUDA_ENTRY STV_DEFAULT"
_ZN10layer_norm13ln_fwd_kernelINS_13Kernel_traitsI6__halfS2_S2_S2_fjLj2048ELj1ELj4ELj1ELj16ENS_18Kernel_traits_baseILj2048ES2_S2_S2_S2_fjLj128EEEEELb0ELb0ELb0ELb0EEEvNS_9FwdParamsE:
.text._ZN10layer_norm13ln_fwd_kernelINS_13Kernel_traitsI6__halfS2_S2_S2_fjLj2048ELj1ELj4ELj1ELj16ENS_18Kernel_traits_baseILj2048ES2_S2_S2_S2_fjLj128EEEEELb0ELb0ELb0ELb0EEEvNS_9FwdParamsE:
        /* <DEDUP_REMOVED lines=34> */
[----:B------:R0:W5:Y:S01]  /*0220*/  LDG.E.128 R40, desc[UR4][R2.64] ;  /* 0x0000000402287981 */ /* 0x000162000c1e1d00 */
[----:B------:R-:W-:Y:S02]  /*0230*/  LOP3.LUT R15, R15, 0x20, RZ, 0xfc, !PT ;  /* 0x000000200f0f7812 */ /* 0x000fe400078efcff */
[----:B------:R-:W-:Y:S02]  /*0240*/  @!P0 CS2R R16, SRZ ;  /* 0x0000000000108805 */ /* 0x000fe4000001ff00 */
[----:B0-----:R-:W-:-:S07]  /*0250*/  @!P0 CS2R R18, SRZ ;  /* 0x0000000000128805 */ /* 0x001fce000001ff00 */
.L_x_6203:
[----:B------:R-:W-:Y:S05]  /*0260*/  BSYNC B0 ;  /* 0x0000000000007941 */ /* 0x000fea0003800000 */
.L_x_6202:
[----:B------:R-:W-:Y:S04]  /*0270*/  BSSY B0, `(.L_x_6204) ;  /* 0x000000e000007945 */ /* 0x000fe80003800000 */
[----:B------:R-:W-:Y:S05]  /*0280*/  @!P6 BRA `(.L_x_6205) ;  /* 0x000000000030e947 */ /* 0x000fea0003800000 */
        /* <DEDUP_REMOVED lines=9> */
[----:B------:R-:W-:Y:S02]  /*0320*/  IADD3 R15, R15, 0x20, RZ ;  /* 0x000000200f0f7810 */ /* 0x000fe40007ffe0ff */
[----:B------:R-:W-:Y:S02]  /*0330*/  @!P0 CS2R R4, SRZ ;  /* 0x0000000000048805 */ /* 0x000fe4000001ff00 */
[----:B0-----:R-:W-:-:S07]  /*0340*/  @!P0 CS2R R6, SRZ ;  /* 0x0000000000068805 */ /* 0x001fce000001ff00 */
.L_x_6205:
[----:B------:R-:W-:Y:S05]  /*0350*/  BSYNC B0 ;  /* 0x0000000000007941 */ /* 0x000fea0003800000 */
.L_x_6204:
        /* <DEDUP_REMOVED lines=11> */
[----:B------:R-:W-:Y:S02]  /*0410*/  IADD3 R15, R15, 0x20, RZ ;  /* 0x000000200f0f7810 */ /* 0x000fe40007ffe0ff */
[----:B------:R-:W-:Y:S02]  /*0420*/  @!P0 CS2R R92, SRZ ;  /* 0x00000000005c8805 */ /* 0x000fe4000001ff00 */
[----:B0-----:R-:W-:-:S07]  /*0430*/  @!P0 CS2R R94, SRZ ;  /* 0x00000000005e8805 */ /* 0x001fce000001ff00 */
.L_x_6207:
[----:B------:R-:W-:Y:S05]  /*0440*/  BSYNC B0 ;  /* 0x0000000000007941 */ /* 0x000fea0003800000 */
.L_x_6206:
        /* <DEDUP_REMOVED lines=14> */
.L_x_6209:
[----:B------:R-:W-:Y:S05]  /*0530*/  BSYNC B0 ;  /* 0x0000000000007941 */ /* 0x000fea0003800000 */
.L_x_6208:
        /* <DEDUP_REMOVED lines=14> */
.L_x_6211:
[----:B------:R-:W-:Y:S05]  /*0620*/  BSYNC B0 ;  /* 0x0000000000007941 */ /* 0x000fea0003800000 */
.L_x_6210:
        /* <DEDUP_REMOVED lines=17> */
.L_x_6213:
[----:B------:R-:W-:Y:S05]  /*0740*/  BSYNC B0 ;  /* 0x0000000000007941 */ /* 0x000fea0003800000 */
.L_x_6212:
        /* <DEDUP_REMOVED lines=19> */
.L_x_6215:
[----:B------:R-:W-:Y:S05]  /*0880*/  BSYNC B0 ;  /* 0x0000000000007941 */ /* 0x000fea0003800000 */
.L_x_6214:
        /* <DEDUP_REMOVED lines=16> */
.L_x_6217:
[----:B------:R-:W-:Y:S05]  /*0990*/  BSYNC B0 ;  /* 0x0000000000007941 */ /* 0x000fea0003800000 */
.L_x_6216:
[----:B------:R-:W-:Y:S01]  /*09a0*/  ULDC UR8, c[0x0][0x214] ;  /* 0x0000850000087ab9 */ /* 0x000fe20000000800 */
[----:B------:R-:W-:Y:S01]  /*09b0*/  ULDC.64 UR6, c[0x0][0x230] ;  /* 0x00008c0000067ab9 */ /* 0x000fe20000000a00 */
[----:B------:R-:W-:Y:S02]  /*09c0*/  ISETP.GE.AND P0, PT, R144, UR8, PT ;  /* 0x0000000890007c0c */ /* 0x000fe4000bf06270 */
[----:B------:R-:W-:-:S04]  /*09d0*/  LOP3.LUT P1, RZ, R122, UR6, RZ, 0xfc, !PT ;  /* 0x000000067aff7c12 */ /* 0x000fc8000f82fcff */
[----:B------:R-:W-:-:S07]  /*09e0*/  LOP3.LUT P1, RZ, R123, UR7, RZ, 0xfc, P1 ;  /* 0x000000077bff7c12 */ /* 0x000fce000882fcff */
[----:B------:R-:W-:Y:S06]  /*09f0*/  @P0 EXIT ;  /* 0x000000000000094d */ /* 0x000fec0003800000 */
[--C-:B-----5:R-:W-:Y:S01]  /*0a00*/  HADD2.F32 R48, -RZ, R40.reuse.H0_H0 ;  /* 0x20000028ff307230 */ /* 0x120fe20000004100 */
[----:B------:R-:W-:Y:S01]  /*0a10*/  ULDC.U8 UR6, c[0x0][0x2a0] ;  /* 0x0000a80000067ab9 */ /* 0x000fe20000000000 */
[----:B------:R-:W-:Y:S01]  /*0a20*/  HADD2.F32 R49, -RZ, R40.H1_H1 ;  /* 0x30000028ff317230 */ /* 0x000fe20000004100 */
[----:B------:R-:W-:Y:S01]  /*0a30*/  ISETP.NE.AND P3, PT, RZ, UR6, PT ;  /* 0x00000006ff007c0c */ /* 0x000fe2000bf65270 */
[--C-:B------:R-:W-:Y:S01]  /*0a40*/  HADD2.F32 R46, -RZ, R41.reuse.H0_H0 ;  /* 0x20000029ff2e7230 */ /* 0x100fe20000004100 */
[----:B------:R-:W-:Y:S01]  /*0a50*/  ISETP.NE.U32.AND P0, PT, R122, RZ, PT ;  /* 0x000000ff7a00720c */ /* 0x000fe20003f05070 */
[----:B------:R-:W-:Y:S01]  /*0a60*/  HADD2.F32 R47, -RZ, R41.H1_H1 ;  /* 0x30000029ff2f7230 */ /* 0x000fe20000004100 */
[----:B------:R-:W-:Y:S01]  /*0a70*/  LOP3.LUT R50, R50, 0xffffefff, RZ, 0xc0, !PT ;  /* 0xffffefff32327812 */ /* 0x000fe200078ec0ff */
[--C-:B------:R-:W-:Y:S01]  /*0a80*/  HADD2.F32 R41, -RZ, R16.reuse.H0_H0 ;  /* 0x20000010ff297230 */ /* 0x100fe20000004100 */
[----:B------:R-:W-:Y:S01]  /*0a90*/  ISETP.NE.AND.EX P0, PT, R123, RZ, PT, P0 ;  /* 0x000000ff7b00720c */ /* 0x000fe20003f05300 */
[----:B------:R-:W-:Y:S01]  /*0aa0*/  HADD2.F32 R40, -RZ, R16.H1_H1 ;  /* 0x30000010ff287230 */ /* 0x000fe20000004100 */
[----:B------:R-:W-:Y:S01]  /*0ab0*/  MOV R123, R144 ;  /* 0x00000090007b7202 */ /* 0x000fe20000000f00 */
[--C-:B------:R-:W-:Y:S01]  /*0ac0*/  HADD2.F32 R39, -RZ, R17.reuse.H0_H0 ;  /* 0x20000011ff277230 */ /* 0x100fe20000004100 */
[----:B------:R-:W-:Y:S01]  /*0ad0*/  ULDC UR8, c[0x0][0x218] ;  /* 0x0000860000087ab9 */ /* 0x000fe20000000800 */
[----:B------:R-:W-:Y:S01]  /*0ae0*/  HADD2.F32 R38, -RZ, R17.H1_H1 ;  /* 0x30000011ff267230 */ /* 0x000fe20000004100 */
[----:B------:R-:W-:Y:S01]  /*0af0*/  ULDC UR7, c[0x0][0x2d8] ;  /* 0x0000b60000077ab9 */ /* 0x000fe20000000800 */
[--C-:B------:R-:W-:Y:S01]  /*0b00*/  HADD2.F32 R37, -RZ, R18.reuse.H0_H0 ;  /* 0x20000012ff257230 */ /* 0x100fe20000004100 */
[----:B------:R-:W-:Y:S01]  /*0b10*/  @P3 LOP3.LUT R50, R50, 0x1000, RZ, 0xfc, !PT ;  /* 0x0000100032323812 */ /* 0x000fe200078efcff */
[----:B------:R-:W-:Y:S01]  /*0b20*/  HADD2.F32 R36, -RZ, R18.H1_H1 ;  /* 0x30000012ff247230 */ /* 0x000fe20000004100 */
[----:B------:R-:W-:Y:S01]  /*0b30*/  ULDC.64 UR10, c[0x0][0x230] ;  /* 0x00008c00000a7ab9 */ /* 0x000fe20000000a00 */
[----:B------:R-:W-:-:S02]  /*0b40*/  HADD2.F32 R35, -RZ, R19.H0_H0 ;  /* 0x20000013ff237230 */ /* 0x000fc40000004100 */
[----:B------:R-:W-:Y:S02]  /*0b50*/  HADD2.F32 R34, -RZ, R19.H1_H1 ;  /* 0x30000013ff227230 */ /* 0x000fe40000004100 */
[--C-:B------:R-:W-:Y:S02]  /*0b60*/  HADD2.F32 R16, -RZ, R8.reuse.H0_H0 ;  /* 0x20000008ff107230 */ /* 0x100fe40000004100 */
[----:B------:R-:W-:Y:S02]  /*0b70*/  HADD2.F32 R17, -RZ, R8.H1_H1 ;  /* 0x30000008ff117230 */ /* 0x000fe40000004100 */
[--C-:B------:R-:W-:Y:S02]  /*0b80*/  HADD2.F32 R14, -RZ, R9.reuse.H0_H0 ;  /* 0x20000009ff0e7230 */ /* 0x100fe40000004100 */
[----:B------:R-:W-:Y:S02]  /*0b90*/  HADD2.F32 R15, -RZ, R9.H1_H1 ;  /* 0x30000009ff0f7230 */ /* 0x000fe40000004100 */
        /* <DEDUP_REMOVED lines=67> */
[----:B------:R-:W-:Y:S02]  /*0fd0*/  HADD2.F32 R26, -RZ, R27.H0_H0 ;  /* 0x2000001bff1a7230 */ /* 0x000fe40000004100 */
[----:B------:R-:W-:Y:S02]  /*0fe0*/  HADD2.F32 R10, -RZ, R11.H0_H0 ;  /* 0x2000000bff0a7230 */ /* 0x000fe40000004100 */
[----:B------:R-:W-:Y:S02]  /*0ff0*/  HADD2.F32 R83, -RZ, R84.H0_H0 ;  /* 0x20000054ff537230 */ /* 0x000fe40000004100 */
[----:B------:R-:W-:Y:S02]  /*1000*/  HADD2.F32 R105, -RZ, R85.H0_H0 ;  /* 0x20000055ff697230 */ /* 0x000fe40000004100 */
[----:B------:R-:W-:Y:S02]  /*1010*/  HADD2.F32 R75, -RZ, R76.H0_H0 ;  /* 0x2000004cff4b7230 */ /* 0x000fe40000004100 */
[----:B------:R-:W-:-:S02]  /*1020*/  HADD2.F32 R113, -RZ, R77.H0_H0 ;  /* 0x2000004dff717230 */ /* 0x000fc40000004100 */
[--C-:B------:R-:W-:Y:S02]  /*1030*/  HADD2.F32 R112, -RZ, R78.reuse.H0_H0 ;  /* 0x2000004eff707230 */ /* 0x100fe40000004100 */
[----:B------:R-:W-:Y:S02]  /*1040*/  HADD2.F32 R117, -RZ, R78.H1_H1 ;  /* 0x3000004eff757230 */ /* 0x000fe40000004100 */
[--C-:B------:R-:W-:Y:S02]  /*1050*/  HADD2.F32 R115, -RZ, R79.reuse.H0_H0 ;  /* 0x2000004fff737230 */ /* 0x100fe40000004100 */
[----:B------:R-:W-:Y:S02]  /*1060*/  HADD2.F32 R114, -RZ, R79.H1_H1 ;  /* 0x3000004fff727230 */ /* 0x000fe40000004100 */
[----:B------:R-:W-:Y:S02]  /*1070*/  HADD2.F32 R69, -RZ, R70.H0_H0 ;  /* 0x20000046ff457230 */ /* 0x000fe40000004100 */
[----:B------:R-:W-:-:S02]  /*1080*/  HADD2.F32 R129, -RZ, R71.H0_H0 ;  /* 0x20000047ff817230 */ /* 0x000fc40000004100 */
[----:B------:R-:W-:Y:S02]  /*1090*/  HADD2.F32 R131, -RZ, R71.H1_H1 ;  /* 0x30000047ff837230 */ /* 0x000fe40000004100 */
[----:B------:R-:W-:Y:S02]  /*10a0*/  HADD2.F32 R43, -RZ, R43.H1_H1 ;  /* 0x3000002bff2b7230 */ /* 0x000fe40000004100 */
[----:B------:R-:W-:Y:S02]  /*10b0*/  HADD2.F32 R27, -RZ, R27.H1_H1 ;  /* 0x3000001bff1b7230 */ /* 0x000fe40000004100 */
[----:B------:R-:W-:Y:S02]  /*10c0*/  HADD2.F32 R11, -RZ, R11.H1_H1 ;  /* 0x3000000bff0b7230 */ /* 0x000fe40000004100 */
[----:B------:R-:W-:Y:S02]  /*10d0*/  HADD2.F32 R84, -RZ, R84.H1_H1 ;  /* 0x30000054ff547230 */ /* 0x000fe40000004100 */
[----:B------:R-:W-:-:S02]  /*10e0*/  HADD2.F32 R85, -RZ, R85.H1_H1 ;  /* 0x30000055ff557230 */ /* 0x000fc40000004100 */
[----:B------:R-:W-:Y:S02]  /*10f0*/  HADD2.F32 R76, -RZ, R76.H1_H1 ;  /* 0x3000004cff4c7230 */ /* 0x000fe40000004100 */
[----:B------:R-:W-:Y:S02]  /*1100*/  HADD2.F32 R77, -RZ, R77.H1_H1 ;  /* 0x3000004dff4d7230 */ /* 0x000fe40000004100 */
[--C-:B------:R-:W-:Y:S02]  /*1110*/  HADD2.F32 R78, -RZ, R64.reuse.H0_H0 ;  /* 0x20000040ff4e7230 */ /* 0x100fe40000004100 */
[----:B------:R-:W-:Y:S02]  /*1120*/  HADD2.F32 R116, -RZ, R64.H1_H1 ;  /* 0x30000040ff747230 */ /* 0x000fe40000004100 */
[--C-:B------:R-:W-:Y:S02]  /*1130*/  HADD2.F32 R79, -RZ, R65.reuse.H0_H0 ;  /* 0x20000041ff4f7230 */ /* 0x100fe40000004100 */
[----:B------:R-:W-:-:S02]  /*1140*/  HADD2.F32 R119, -RZ, R65.H1_H1 ;  /* 0x30000041ff777230 */ /* 0x000fc40000004100 */
[--C-:B------:R-:W-:Y:S02]  /*1150*/  HADD2.F32 R118, -RZ, R66.reuse.H0_H0 ;  /* 0x20000042ff767230 */ /* 0x100fe40000004100 */
[----:B------:R-:W-:Y:S02]  /*1160*/  HADD2.F32 R121, -RZ, R66.H1_H1 ;  /* 0x30000042ff797230 */ /* 0x000fe40000004100 */
[--C-:B------:R-:W-:Y:S02]  /*1170*/  HADD2.F32 R120, -RZ, R67.reuse.H0_H0 ;  /* 0x20000043ff787230 */ /* 0x100fe40000004100 */
[----:B------:R-:W-:Y:S02]  /*1180*/  HADD2.F32 R124, -RZ, R67.H1_H1 ;  /* 0x30000043ff7c7230 */ /* 0x000fe40000004100 */
        /* <DEDUP_REMOVED lines=16> */
[----:B------:R-:W-:-:S07]  /*1290*/  HADD2.F32 R142, -RZ, R63.H1_H1 ;  /* 0x3000003fff8e7230 */ /* 0x000fce0000004100 */
.L_x_6443:
        /* <DEDUP_REMOVED lines=11> */
[----:B------:R-:W-:Y:S01]  /*1350*/  MOV R211, R208 ;  /* 0x000000d000d37202 */ /* 0x000fe20000000f00 */
[----:B--2---:R-:W-:Y:S01]  /*1360*/  @P0 HADD2.F32 R210, -RZ, R64.H0_H0 ;  /* 0x20000040ffd20230 */ /* 0x004fe20000004100 */
        /* <DEDUP_REMOVED lines=10> */
[----:B------:R-:W-:Y:S01]  /*1410*/  ISETP.NE.AND.EX P3, PT, RZ, UR11, PT, P3 ;  /* 0x0000000bff007c0c */ /* 0x000fe2000bf65330 */
[----:B--2---:R-:W-:-:S05]  /*1420*/  HADD2.F32 R175, -RZ, R64.H0_H0 ;  /* 0x20000040ffaf7230 */ /* 0x004fca0000004100 */
[----:B------:R-:W-:-:S07]  /*1430*/  FMUL.FTZ R122, R175, R210 ;  /* 0x000000d2af7a7220 */ /* 0x000fce0000410000 */
[----:B0-----:R-:W-:Y:S05]  /*1440*/  @P3 BRA `(.L_x_6220) ;  /* 0x0000000000083947 */ /* 0x001fea0003800000 */
[----:B------:R-:W-:Y:S05]  /*1450*/  @P1 BRA `(.L_x_6221) ;  /* 0x00000000000c1947 */ /* 0x000fea0003800000 */
[----:B------:R-:W-:Y:S05]  /*1460*/  BRA `(.L_x_6222) ;  /* 0x0000000000107947 */ /* 0x000fea0003800000 */
.L_x_6220:
[----:B-----5:R-:W-:-:S05]  /*1470*/  HADD2.F32 R153, -RZ, R60.H0_H0 ;  /* 0x2000003cff997230 */ /* 0x020fca0000004100 */
[----:B------:R-:W-:-:S07]  /*1480*/  FADD.FTZ R122, R153, R122 ;  /* 0x0000007a997a7221 */ /* 0x000fce0000010000 */
.L_x_6221:
[----:B------:R-:W-:-:S04]  /*1490*/  F2FP.F16.F32.PACK_AB R152, RZ, R122 ;  /* 0x0000007aff98723e */ /* 0x000fc800000000ff */
[----:B------:R-:W-:-:S07]  /*14a0*/  PRMT R56, R152, 0x7610, R56 ;  /* 0x0000761098387816 */ /* 0x000fce0000000038 */
.L_x_6222:
[----:B------:R-:W-:-:S05]  /*14b0*/  HADD2.F32 R153, -RZ, R64.H1_H1 ;  /* 0x30000040ff997230 */ /* 0x000fca0000004100 */
[----:B------:R-:W-:Y:S01]  /*14c0*/  FMUL.FTZ R153, R153, R210 ;  /* 0x000000d299997220 */ /* 0x000fe20000410000 */
[----:B------:R-:W-:Y:S06]  /*14d0*/  @P3 BRA `(.L_x_6223) ;  /* 0x0000000000083947 */ /* 0x000fec0003800000 */
[----:B------:R-:W-:Y:S05]  /*14e0*/  @P1 BRA `(.L_x_6224) ;  /* 0x00000000000c1947 */ /* 0x000fea0003800000 */
[----:B------:R-:W-:Y:S05]  /*14f0*/  BRA `(.L_x_6225) ;  /* 0x0000000000107947 */ /* 0x000fea0003800000 */
.L_x_6223:
[----:B-----5:R-:W-:-:S05]  /*1500*/  HADD2.F32 R64, -RZ, R60.H1_H1 ;  /* 0x3000003cff407230 */ /* 0x020fca0000004100 */
[----:B------:R-:W-:-:S07]  /*1510*/  FADD.FTZ R153, R64, R153 ;  /* 0x0000009940997221 */ /* 0x000fce0000010000 */
.L_x_6224:
[----:B------:R-:W-:-:S04]  /*1520*/  F2FP.F16.F32.PACK_AB R64, RZ, R153 ;  /* 0x00000099ff40723e */ /* 0x000fc800000000ff */
[----:B------:R-:W-:-:S07]  /*1530*/  PRMT R56, R56, 0x5410, R64 ;  /* 0x0000541038387816 */ /* 0x000fce0000000040 */
.L_x_6225:
[----:B------:R-:W-:-:S05]  /*1540*/  HADD2.F32 R175, -RZ, R65.H0_H0 ;  /* 0x20000041ffaf7230 */ /* 0x000fca0000004100 */
[----:B------:R-:W-:Y:S01]  /*1550*/  FMUL.FTZ R152, R175, R210 ;  /* 0x000000d2af987220 */ /* 0x000fe20000410000 */
[----:B------:R-:W-:Y:S06]  /*1560*/  @P3 BRA `(.L_x_6226) ;  /* 0x0000000000083947 */ /* 0x000fec0003800000 */
[----:B------:R-:W-:Y:S05]  /*1570*/  @P1 BRA `(.L_x_6227) ;  /* 0x00000000000c1947 */ /* 0x000fea0003800000 */
[----:B------:R-:W-:Y:S05]  /*1580*/  BRA `(.L_x_6228) ;  /* 0x0000000000107947 */ /* 0x000fea0003800000 */
.L_x_6226:
[----:B-----5:R-:W-:-:S05]  /*1590*/  HADD2.F32 R175, -RZ, R61.H0_H0 ;  /* 0x2000003dffaf7230 */ /* 0x020fca0000004100 */
[----:B------:R-:W-:-:S07]  /*15a0*/  FADD.FTZ R152, R175, R152 ;  /* 0x00000098af987221 */ /* 0x000fce0000010000 */
.L_x_6227:
[----:B------:R-:W-:-:S04]  /*15b0*/  F2FP.F16.F32.PACK_AB R64, RZ, R152 ;  /* 0x00000098ff40723e */ /* 0x000fc800000000ff */
[----:B------:R-:W-:-:S07]  /*15c0*/  PRMT R57, R64, 0x7610, R57 ;  /* 0x0000761040397816 */ /* 0x000fce0000000039 */
.L_x_6228:
[----:B------:R-:W-:-:S05]  /*15d0*/  HADD2.F32 R65, -RZ, R65.H1_H1 ;  /* 0x30000041ff417230 */ /* 0x000fca0000004100 */
[----:B------:R-:W-:Y:S01]  /*15e0*/  FMUL.FTZ R176, R65, R210 ;  /* 0x000000d241b07220 */ /* 0x000fe20000410000 */
[----:B------:R-:W-:Y:S06]  /*15f0*/  @P3 BRA `(.L_x_6229) ;  /* 0x0000000000083947 */ /* 0x000fec0003800000 */
[----:B------:R-:W-:Y:S05]  /*1600*/  @P1 BRA `(.L_x_6230) ;  /* 0x00000000000c1947 */ /* 0x000fea0003800000 */
[----:B------:R-:W-:Y:S05]  /*1610*/  BRA `(.L_x_6231) ;  /* 0x0000000000107947 */ /* 0x000fea0003800000 */
.L_x_6229:
[----:B-----5:R-:W-:-:S05]  /*1620*/  HADD2.F32 R65, -RZ, R61.H1_H1 ;  /* 0x3000003dff417230 */ /* 0x020fca0000004100 */
[----:B------:R-:W-:-:S07]  /*1630*/  FADD.FTZ R176, R65, R176 ;  /* 0x000000b041b07221 */ /* 0x000fce0000010000 */
.L_x_6230:
[----:B------:R-:W-:-:S04]  /*1640*/  F2FP.F16.F32.PACK_AB R64, RZ, R176 ;  /* 0x000000b0ff40723e */ /* 0x000fc800000000ff */
[----:B------:R-:W-:-:S07]  /*1650*/  PRMT R57, R57, 0x5410, R64 ;  /* 0x0000541039397816 */ /* 0x000fce0000000040 */
.L_x_6231:
[----:B------:R-:W-:-:S05]  /*1660*/  HADD2.F32 R175, -RZ, R66.H0_H0 ;  /* 0x20000042ffaf7230 */ /* 0x000fca0000004100 */
[----:B------:R-:W-:Y:S01]  /*1670*/  FMUL.FTZ R175, R175, R210 ;  /* 0x000000d2afaf7220 */ /* 0x000fe20000410000 */
[----:B------:R-:W-:Y:S06]  /*1680*/  @P3 BRA `(.L_x_6232) ;  /* 0x0000000000083947 */ /* 0x000fec0003800000 */
[----:B------:R-:W-:Y:S05]  /*1690*/  @P1 BRA `(.L_x_6233) ;  /* 0x00000000000c1947 */ /* 0x000fea0003800000 */
[----:B------:R-:W-:Y:S05]  /*16a0*/  BRA `(.L_x_6234) ;  /* 0x0000000000107947 */ /* 0x000fea0003800000 */
.L_x_6232:
[----:B-----5:R-:W-:-:S05]  /*16b0*/  HADD2.F32 R64, -RZ, R62.H0_H0 ;  /* 0x2000003eff407230 */ /* 0x020fca0000004100 */
[----:B------:R-:W-:-:S07]  /*16c0*/  FADD.FTZ R175, R64, R175 ;  /* 0x000000af40af7221 */ /* 0x000fce0000010000 */
.L_x_6233:
[----:B------:R-:W-:-:S04]  /*16d0*/  F2FP.F16.F32.PACK_AB R64, RZ, R175 ;  /* 0x000000afff40723e */ /* 0x000fc800000000ff */
[----:B------:R-:W-:-:S07]  /*16e0*/  PRMT R58, R64, 0x7610, R58 ;  /* 0x00007610403a7816 */ /* 0x000fce000000003a */
.L_x_6234:
[----:B------:R-:W-:-:S05]  /*16f0*/  HADD2.F32 R65, -RZ, R66.H1_H1 ;  /* 0x30000042ff417230 */ /* 0x000fca0000004100 */
[----:B------:R-:W-:Y:S01]  /*1700*/  FMUL.FTZ R184, R65, R210 ;  /* 0x000000d241b87220 */ /* 0x000fe20000410000 */
[----:B------:R-:W-:Y:S06]  /*1710*/  @P3 BRA `(.L_x_6235) ;  /* 0x0000000000083947 */ /* 0x000fec0003800000 */
[----:B------:R-:W-:Y:S05]  /*1720*/  @P1 BRA `(.L_x_6236) ;  /* 0x00000000000c1947 */ /* 0x000fea0003800000 */
[----:B------:R-:W-:Y:S05]  /*1730*/  BRA `(.L_x_6237) ;  /* 0x0000000000107947 */ /* 0x000fea0003800000 */
.L_x_6235:
[----:B-----5:R-:W-:-:S05]  /*1740*/  HADD2.F32 R65, -RZ, R62.H1_H1 ;  /* 0x3000003eff417230 */ /* 0x020fca0000004100 */
[----:B------:R-:W-:-:S07]  /*1750*/  FADD.FTZ R184, R65, R184 ;  /* 0x000000b841b87221 */ /* 0x000fce0000010000 */
.L_x_6236:
[----:B------:R-:W-:-:S04]  /*1760*/  F2FP.F16.F32.PACK_AB R64, RZ, R184 ;  /* 0x000000b8ff40723e */ /* 0x000fc800000000ff */
[----:B------:R-:W-:-:S07]  /*1770*/  PRMT R58, R58, 0x5410, R64 ;  /* 0x000054103a3a7816 */ /* 0x000fce0000000040 */
.L_x_6237:
[----:B------:R-:W-:-:S05]  /*1780*/  HADD2.F32 R185, -RZ, R67.H0_H0 ;  /* 0x20000043ffb97230 */ /* 0x000fca0000004100 */
[----:B------:R-:W-:Y:S01]  /*1790*/  FMUL.FTZ R185, R185, R210 ;  /* 0x000000d2b9b97220 */ /* 0x000fe20000410000 */
[----:B------:R-:W-:Y:S06]  /*17a0*/  @P3 BRA `(.L_x_6238) ;  /* 0x0000000000083947 */ /* 0x000fec0003800000 */
[----:B------:R-:W-:Y:S05]  /*17b0*/  @P1 BRA `(.L_x_6239) ;  /* 0x00000000000c1947 */ /* 0x000fea0003800000 */
[----:B------:R-:W-:Y:S05]  /*17c0*/  BRA `(.L_x_6240) ;  /* 0x0000000000107947 */ /* 0x000fea0003800000 */
.L_x_6238:
[----:B-----5:R-:W-:-:S05]  /*17d0*/  HADD2.F32 R64, -RZ, R63.H0_H0 ;  /* 0x2000003fff407230 */ /* 0x020fca0000004100 */
[----:B------:R-:W-:-:S07]  /*17e0*/  FADD.FTZ R185, R64, R185 ;  /* 0x000000b940b97221 */ /* 0x000fce0000010000 */
.L_x_6239:
[----:B------:R-:W-:-:S04]  /*17f0*/  F2FP.F16.F32.PACK_AB R64, RZ, R185 ;  /* 0x000000b9ff40723e */ /* 0x000fc800000000ff */
[----:B------:R-:W-:-:S07]  /*1800*/  PRMT R59, R64, 0x7610, R59 ;  /* 0x00007610403b7816 */ /* 0x000fce000000003b */
.L_x_6240:
[----:B------:R-:W-:-:S05]  /*1810*/  HADD2.F32 R67, -RZ, R67.H1_H1 ;  /* 0x30000043ff437230 */ /* 0x000fca0000004100 */
[----:B------:R-:W-:Y:S01]  /*1820*/  FMUL.FTZ R200, R67, R210 ;  /* 0x000000d243c87220 */ /* 0x000fe20000410000 */
[----:B------:R-:W-:Y:S06]  /*1830*/  @P3 BRA `(.L_x_6241) ;  /* 0x0000000000083947 */ /* 0x000fec0003800000 */
[----:B------:R-:W-:Y:S05]  /*1840*/  @P1 BRA `(.L_x_6242) ;  /* 0x00000000000c1947 */ /* 0x000fea0003800000 */
[----:B------:R-:W-:Y:S05]  /*1850*/  BRA `(.L_x_6243) ;  /* 0x0000000000107947 */ /* 0x000fea0003800000 */
.L_x_6241:
[----:B-----5:R-:W-:-:S05]  /*1860*/  HADD2.F32 R65, -RZ, R63.H1_H1 ;  /* 0x3000003fff417230 */ /* 0x020fca0000004100 */
[----:B------:R-:W-:-:S07]  /*1870*/  FADD.FTZ R200, R65, R200 ;  /* 0x000000c841c87221 */ /* 0x000fce0000010000 */
.L_x_6242:
[----:B------:R-:W-:-:S04]  /*1880*/  F2FP.F16.F32.PACK_AB R64, RZ, R200 ;  /* 0x000000c8ff40723e */ /* 0x000fc800000000ff */
[----:B------:R-:W-:-:S07]  /*1890*/  PRMT R59, R59, 0x5410, R64 ;  /* 0x000054103b3b7816 */ /* 0x000fce0000000040 */
.L_x_6243:
[----:B------:R-:W0:Y:S01]  /*18a0*/  @P1 LDC.64 R64, c[0x0][0x238] ;  /* 0x00008e00ff401b82 */ /* 0x000e220000000a00 */
[C---:B------:R-:W-:Y:S02]  /*18b0*/  IADD3 R211, R208.reuse, 0x20, RZ ;  /* 0x00000020d0d37810 */ /* 0x040fe40007ffe0ff */
[----:B0-----:R-:W-:-:S04]  /*18c0*/  @P1 LEA R64, P3, R208, R64, 0x4 ;  /* 0x00000040d0401211 */ /* 0x001fc800078620ff */
[----:B------:R-:W-:-:S05]  /*18d0*/  @P1 LEA.HI.X R65, R208, R65, RZ, 0x4, P3 ;  /* 0x00000041d0411211 */ /* 0x000fca00018f24ff */
[----:B------:R0:W-:Y:S04]  /*18e0*/  @P1 STG.E.128 desc[UR4][R64.64], R56 ;  /* 0x0000003840001986 */ /* 0x0001e8000c101d04 */
.L_x_6219:
[----:B------:R-:W-:Y:S05]  /*18f0*/  BSYNC B0 ;  /* 0x0000000000007941 */ /* 0x000fea0003800000 */
.L_x_6218:
        /* <DEDUP_REMOVED lines=18> */
.L_x_6246:
[----:B-----5:R-:W-:-:S05]  /*1a20*/  HADD2.F32 R155, -RZ, R60.H0_H0 ;  /* 0x2000003cff9b7230 */ /* 0x020fca0000004100 */
[----:B------:R-:W-:-:S07]  /*1a30*/  FADD.FTZ R144, R155, R144 ;  /* 0x000000909b907221 */ /* 0x000fce0000010000 */
.L_x_6247:
[----:B------:R-:W-:-:S04]  /*1a40*/  F2FP.F16.F32.PACK_AB R154, RZ, R144 ;  /* 0x00000090ff9a723e */ /* 0x000fc800000000ff */
[----:B------:R-:W-:-:S07]  /*1a50*/  PRMT R56, R154, 0x7610, R56 ;  /* 0x000076109a387816 */ /* 0x000fce0000000038 */
.L_x_6248:
[----:B------:R-:W-:-:S05]  /*1a60*/  HADD2.F32 R155, -RZ, R64.H1_H1 ;  /* 0x30000040ff9b7230 */ /* 0x000fca0000004100 */
[----:B------:R-:W-:Y:S01]  /*1a70*/  FMUL.FTZ R154, R155, R210 ;  /* 0x000000d29b9a7220 */ /* 0x000fe20000410000 */
[----:B------:R-:W-:Y:S06]  /*1a80*/  @P3 BRA `(.L_x_6249) ;  /* 0x0000000000083947 */ /* 0x000fec0003800000 */
[----:B------:R-:W-:Y:S05]  /*1a90*/  @P1 BRA `(.L_x_6250) ;  /* 0x00000000000c1947 */ /* 0x000fea0003800000 */
[----:B------:R-:W-:Y:S05]  /*1aa0*/  BRA `(.L_x_6251) ;  /* 0x0000000000107947 */ /* 0x000fea0003800000 */
.L_x_6249:
[----:B-----5:R-:W-:-:S05]  /*1ab0*/  HADD2.F32 R155, -RZ, R60.H1_H1 ;  /* 0x3000003cff9b7230 */ /* 0x020fca0000004100 */
[----:B------:R-:W-:-:S07]  /*1ac0*/  FADD.FTZ R154, R155, R154 ;  /* 0x0000009a9b9a7221 */ /* 0x000fce0000010000 */
.L_x_6250:
[----:B------:R-:W-:-:S04]  /*1ad0*/  F2FP.F16.F32.PACK_AB R64, RZ, R154 ;  /* 0x0000009aff40723e */ /* 0x000fc800000000ff */
[----:B------:R-:W-:-:S07]  /*1ae0*/  PRMT R56, R56, 0x5410, R64 ;  /* 0x0000541038387816 */ /* 0x000fce0000000040 */
.L_x_6251:
[----:B------:R-:W-:-:S05]  /*1af0*/  HADD2.F32 R155, -RZ, R65.H0_H0 ;  /* 0x20000041ff9b7230 */ /* 0x000fca0000004100 */
[----:B------:R-:W-:Y:S01]  /*1b00*/  FMUL.FTZ R155, R155, R210 ;  /* 0x000000d29b9b7220 */ /* 0x000fe20000410000 */
[----:B------:R-:W-:Y:S06]  /*1b10*/  @P3 BRA `(.L_x_6252) ;  /* 0x0000000000083947 */ /* 0x000fec0003800000 */
[----:B------:R-:W-:Y:S05]  /*1b20*/  @P1 BRA `(.L_x_6253) ;  /* 0x00000000000c1947 */ /* 0x000fea0003800000 */
[----:B------:R-:W-:Y:S05]  /*1b30*/  BRA `(.L_x_6254) ;  /* 0x0000000000107947 */ /* 0x000fea0003800000 */
.L_x_6252:
[----:B-----5:R-:W-:-:S05]  /*1b40*/  HADD2.F32 R64, -RZ, R61.H0_H0 ;  /* 0x2000003dff407230 */ /* 0x020fca0000004100 */
[----:B------:R-:W-:-:S07]  /*1b50*/  FADD.FTZ R155, R64, R155 ;  /* 0x0000009b409b7221 */ /* 0x000fce0000010000 */
.L_x_6253:
[----:B------:R-:W-:-:S04]  /*1b60*/  F2FP.F16.F32.PACK_AB R64, RZ, R155 ;  /* 0x0000009bff40723e */ /* 0x000fc800000000ff */
[----:B------:R-:W-:-:S07]  /*1b70*/  PRMT R57, R64, 0x7610, R57 ;  /* 0x0000761040397816 */ /* 0x000fce0000000039 */
.L_x_6254:
[----:B------:R-:W-:-:S05]  /*1b80*/  HADD2.F32 R65, -RZ, R65.H1_H1 ;  /* 0x30000041ff417230 */ /* 0x000fca0000004100 */
[----:B------:R-:W-:Y:S01]  /*1b90*/  FMUL.FTZ R174, R65, R210 ;  /* 0x000000d241ae7220 */ /* 0x000fe20000410000 */
[----:B------:R-:W-:Y:S06]  /*1ba0*/  @P3 BRA `(.L_x_6255) ;  /* 0x0000000000083947 */ /* 0x000fec0003800000 */
[----:B------:R-:W-:Y:S05]  /*1bb0*/  @P1 BRA `(.L_x_6256) ;  /* 0x00000000000c1947 */ /* 0x000fea0003800000 */
[----:B------:R-:W-:Y:S05]  /*1bc0*/  BRA `(.L_x_6257) ;  /* 0x0000000000107947 */ /* 0x000fea0003800000 */
.L_x_6255:
[----:B-----5:R-:W-:-:S05]  /*1bd0*/  HADD2.F32 R65, -RZ, R61.H1_H1 ;  /* 0x3000003dff417230 */ /* 0x020fca0000004100 */
[----:B------:R-:W-:-:S07]  /*1be0*/  FADD.FTZ R174, R65, R174 ;  /* 0x000000ae41ae7221 */ /* 0x000fce0000010000 */
.L_x_6256:
[----:B------:R-:W-:-:S04]  /*1bf0*/  F2FP.F16.F32.PACK_AB R64, RZ, R174 ;  /* 0x000000aeff40723e */ /* 0x000fc800000000ff */
[----:B------:R-:W-:-:S07]  /*1c00*/  PRMT R57, R57, 0x5410, R64 ;  /* 0x0000541039397816 */ /* 0x000fce0000000040 */
.L_x_6257:
[----:B------:R-:W-:-:S05]  /*1c10*/  HADD2.F32 R173, -RZ, R66.H0_H0 ;  /* 0x20000042ffad7230 */ /* 0x000fca0000004100 */
[----:B------:R-:W-:Y:S01]  /*1c20*/  FMUL.FTZ R173, R173, R210 ;  /* 0x000000d2adad7220 */ /* 0x000fe20000410000 */
[----:B------:R-:W-:Y:S06]  /*1c30*/  @P3 BRA `(.L_x_6258) ;  /* 0x0000000000083947 */ /* 0x000fec0003800000 */
[----:B------:R-:W-:Y:S05]  /*1c40*/  @P1 BRA `(.L_x_6259) ;  /* 0x00000000000c1947 */ /* 0x000fea0003800000 */
[----:B------:R-:W-:Y:S05]  /*1c50*/  BRA `(.L_x_6260) ;  /* 0x0000000000107947 */ /* 0x000fea0003800000 */
.L_x_6258:
[----:B-----5:R-:W-:-:S05]  /*1c60*/  HADD2.F32 R64, -RZ, R62.H0_H0 ;  /* 0x2000003eff407230 */ /* 0x020fca0000004100 */
[----:B------:R-:W-:-:S07]  /*1c70*/  FADD.FTZ R173, R64, R173 ;  /* 0x000000ad40ad7221 */ /* 0x000fce0000010000 */
.L_x_6259:
[----:B------:R-:W-:-:S04]  /*1c80*/  F2FP.F16.F32.PACK_AB R64, RZ, R173 ;  /* 0x000000adff40723e */ /* 0x000fc800000000ff */
[----:B------:R-:W-:-:S07]  /*1c90*/  PRMT R58, R64, 0x7610, R58 ;  /* 0x00007610403a7816 */ /* 0x000fce000000003a */
.L_x_6260:
[----:B------:R-:W-:-:S05]  /*1ca0*/  HADD2.F32 R65, -RZ, R66.H1_H1 ;  /* 0x30000042ff417230 */ /* 0x000fca0000004100 */
[----:B------:R-:W-:Y:S01]  /*1cb0*/  FMUL.FTZ R186, R65, R210 ;  /* 0x000000d241ba7220 */ /* 0x000fe20000410000 */
[----:B------:R-:W-:Y:S06]  /*1cc0*/  @P3 BRA `(.L_x_6261) ;  /* 0x0000000000083947 */ /* 0x000fec0003800000 */
[----:B------:R-:W-:Y:S05]  /*1cd0*/  @P1 BRA `(.L_x_6262) ;  /* 0x00000000000c1947 */ /* 0x000fea0003800000 */
[----:B------:R-:W-:Y:S05]  /*1ce0*/  BRA `(.L_x_6263) ;  /* 0x0000000000107947 */ /* 0x000fea0003800000 */
.L_x_6261:
[----:B-----5:R-:W-:-:S05]  /*1cf0*/  HADD2.F32 R65, -RZ, R62.H1_H1 ;  /* 0x3000003eff417230 */ /* 0x020fca0000004100 */
[----:B------:R-:W-:-:S07]  /*1d00*/  FADD.FTZ R186, R65, R186 ;  /* 0x000000ba41ba7221 */ /* 0x000fce0000010000 */
.L_x_6262:
[----:B------:R-:W-:-:S04]  /*1d10*/  F2FP.F16.F32.PACK_AB R64, RZ, R186 ;  /* 0x000000baff40723e */ /* 0x000fc800000000ff */
[----:B------:R-:W-:-:S07]  /*1d20*/  PRMT R58, R58, 0x5410, R64 ;  /* 0x000054103a3a7816 */ /* 0x000fce0000000040 */
.L_x_6263:
[----:B------:R-:W-:-:S05]  /*1d30*/  HADD2.F32 R187, -RZ, R67.H0_H0 ;  /* 0x20000043ffbb7230 */ /* 0x000fca0000004100 */
[----:B------:R-:W-:Y:S01]  /*1d40*/  FMUL.FTZ R187, R187, R210 ;  /* 0x000000d2bbbb7220 */ /* 0x000fe20000410000 */
[----:B------:R-:W-:Y:S06]  /*1d50*/  @P3 BRA `(.L_x_6264) ;  /* 0x0000000000083947 */ /* 0x000fec0003800000 */
[----:B------:R-:W-:Y:S05]  /*1d60*/  @P1 BRA `(.L_x_6265) ;  /* 0x00000000000c1947 */ /* 0x000fea0003800000 */
[----:B------:R-:W-:Y:S05]  /*1d70*/  BRA `(.L_x_6266) ;  /* 0x0000000000107947 */ /* 0x000fea0003800000 */
.L_x_6264:
[----:B-----5:R-:W-:-:S05]  /*1d80*/  HADD2.F32 R64, -RZ, R63.H0_H0 ;  /* 0x2000003fff407230 */ /* 0x020fca0000004100 */
[----:B------:R-:W-:-:S07]  /*1d90*/  FADD.FTZ R187, R64, R187 ;  /* 0x000000bb40bb7221 */ /* 0x000fce0000010000 */
.L_x_6265:
[----:B------:R-:W-:-:S04]  /*1da0*/  F2FP.F16.F32.PACK_AB R64, RZ, R187 ;  /* 0x000000bbff40723e */ /* 0x000fc800000000ff */
[----:B------:R-:W-:-:S07]  /*1db0*/  PRMT R59, R64, 0x7610, R59 ;  /* 0x00007610403b7816 */ /* 0x000fce000000003b */
.L_x_6266:
[----:B------:R-:W-:-:S05]  /*1dc0*/  HADD2.F32 R67, -RZ, R67.H1_H1 ;  /* 0x30000043ff437230 */ /* 0x000fca0000004100 */
[----:B------:R-:W-:Y:S01]  /*1dd0*/  FMUL.FTZ R201, R67, R210 ;  /* 0x000000d243c97220 */ /* 0x000fe20000410000 */
[----:B------:R-:W-:Y:S06]  /*1de0*/  @P3 BRA `(.L_x_6267) ;  /* 0x0000000000083947 */ /* 0x000fec0003800000 */
[----:B------:R-:W-:Y:S05]  /*1df0*/  @P1 BRA `(.L_x_6268) ;  /* 0x00000000000c1947 */ /* 0x000fea0003800000 */
[----:B------:R-:W-:Y:S05]  /*1e00*/  BRA `(.L_x_6269) ;  /* 0x0000000000107947 */ /* 0x000fea0003800000 */
.L_x_6267:
[----:B-----5:R-:W-:-:S05]  /*1e10*/  HADD2.F32 R64, -RZ, R63.H1_H1 ;  /* 0x3000003fff407230 */ /* 0x020fca0000004100 */
[----:B------:R-:W-:-:S07]  /*1e20*/  FADD.FTZ R201, R64, R201 ;  /* 0x000000c940c97221 */ /* 0x000fce0000010000 */
.L_x_6268:
[----:B------:R-:W-:-:S04]  /*1e30*/  F2FP.F16.F32.PACK_AB R64, RZ, R201 ;  /* 0x000000c9ff40723e */ /* 0x000fc800000000ff */
[----:B------:R-:W-:-:S07]  /*1e40*/  PRMT R59, R59, 0x5410, R64 ;  /* 0x000054103b3b7816 */ /* 0x000fce0000000040 */
.L_x_6269:
[----:B------:R-:W0:Y:S02]  /*1e50*/  @P1 LDC.64 R64, c[0x0][0x238] ;  /* 0x00008e00ff401b82 */ /* 0x000e240000000a00 */
[----:B0-----:R-:W-:-:S04]  /*1e60*/  @P1 LEA R64, P3, R211, R64, 0x4 ;  /* 0x00000040d3401211 */ /* 0x001fc800078620ff */
[C---:B------:R-:W-:Y:S02]  /*1e70*/  @P1 LEA.HI.X R65, R211.reuse, R65, RZ, 0x4, P3 ;  /* 0x00000041d3411211 */ /* 0x040fe400018f24ff */
[----:B------:R-:W-:-:S03]  /*1e80*/  IADD3 R211, R211, 0x20, RZ ;  /* 0x00000020d3d37810 */ /* 0x000fc60007ffe0ff */
[----:B------:R1:W-:Y:S04]  /*1e90*/  @P1 STG.E.128 desc[UR4][R64.64], R56 ;  /* 0x0000003840001986 */ /* 0x0003e8000c101d04 */
.L_x_6245:
[----:B------:R-:W-:Y:S05]  /*1ea0*/  BSYNC B0 ;  /* 0x0000000000007941 */ /* 0x000fea0003800000 */
.L_x_6244:
        /* <DEDUP_REMOVED lines=18> */
.L_x_6272:
[----:B-----5:R-:W-:-:S05]  /*1fd0*/  HADD2.F32 R157, -RZ, R60.H0_H0 ;  /* 0x2000003cff9d7230 */ /* 0x020fca0000004100 */
[----:B------:R-:W-:-:S07]  /*1fe0*/  FADD.FTZ R146, R157, R146 ;  /* 0x000000929d927221 */ /* 0x000fce0000010000 */
.L_x_6273:
[----:B------:R-:W-:-:S04]  /*1ff0*/  F2FP.F16.F32.PACK_AB R156, RZ, R146 ;  /* 0x00000092ff9c723e */ /* 0x000fc800000000ff */
[----:B------:R-:W-:-:S07]  /*2000*/  PRMT R56, R156, 0x7610, R56 ;  /* 0x000076109c387816 */ /* 0x000fce0000000038 */
.L_x_6274:
[----:B------:R-:W-:-:S05]  /*2010*/  HADD2.F32 R157, -RZ, R64.H1_H1 ;  /* 0x30000040ff9d7230 */ /* 0x000fca0000004100 */
[----:B------:R-:W-:Y:S01]  /*2020*/  FMUL.FTZ R156, R157, R210 ;  /* 0x000000d29d9c7220 */ /* 0x000fe20000410000 */
[----:B------:R-:W-:Y:S06]  /*2030*/  @P3 BRA `(.L_x_6275) ;  /* 0x0000000000083947 */ /* 0x000fec0003800000 */
[----:B------:R-:W-:Y:S05]  /*2040*/  @P1 BRA `(.L_x_6276) ;  /* 0x00000000000c1947 */ /* 0x000fea0003800000 */
[----:B------:R-:W-:Y:S05]  /*2050*/  BRA `(.L_x_6277) ;  /* 0x0000000000107947 */ /* 0x000fea0003800000 */
.L_x_6275:
[----:B-----5:R-:W-:-:S05]  /*2060*/  HADD2.F32 R157, -RZ, R60.H1_H1 ;  /* 0x3000003cff9d7230 */ /* 0x020fca0000004100 */
[----:B------:R-:W-:-:S07]  /*2070*/  FADD.FTZ R156, R157, R156 ;  /* 0x0000009c9d9c7221 */ /* 0x000fce0000010000 */
.L_x_6276:
[----:B------:R-:W-:-:S04]  /*2080*/  F2FP.F16.F32.PACK_AB R64, RZ, R156 ;  /* 0x0000009cff40723e */ /* 0x000fc800000000ff */
[----:B------:R-:W-:-:S07]  /*2090*/  PRMT R56, R56, 0x5410, R64 ;  /* 0x0000541038387816 */ /* 0x000fce0000000040 */
.L_x_6277:
[----:B------:R-:W-:-:S05]  /*20a0*/  HADD2.F32 R157, -RZ, R65.H0_H0 ;  /* 0x20000041ff9d7230 */ /* 0x000fca0000004100 */
[----:B------:R-:W-:Y:S01]  /*20b0*/  FMUL.FTZ R157, R157, R210 ;  /* 0x000000d29d9d7220 */ /* 0x000fe20000410000 */
[----:B------:R-:W-:Y:S06]  /*20c0*/  @P3 BRA `(.L_x_6278) ;  /* 0x0000000000083947 */ /* 0x000fec0003800000 */
[----:B------:R-:W-:Y:S05]  /*20d0*/  @P1 BRA `(.L_x_6279) ;  /* 0x00000000000c1947 */ /* 0x000fea0003800000 */
[----:B------:R-:W-:Y:S05]  /*20e0*/  BRA `(.L_x_6280) ;  /* 0x0000000000107947 */ /* 0x000fea0003800000 */
.L_x_6278:
[----:B-----5:R-:W-:-:S05]  /*20f0*/  HADD2.F32 R64, -RZ, R61.H0_H0 ;  /* 0x2000003dff407230 */ /* 0x020fca0000004100 */
[----:B------:R-:W-:-:S07]  /*2100*/  FADD.FTZ R157, R64, R157 ;  /* 0x0000009d409d7221 */ /* 0x000fce0000010000 */
.L_x_6279:
[----:B------:R-:W-:-:S04]  /*2110*/  F2FP.F16.F32.PACK_AB R64, RZ, R157 ;  /* 0x0000009dff40723e */ /* 0x000fc800000000ff */
[----:B------:R-:W-:-:S07]  /*2120*/  PRMT R57, R64, 0x7610, R57 ;  /* 0x0000761040397816 */ /* 0x000fce0000000039 */
.L_x_6280:
[----:B------:R-:W-:-:S05]  /*2130*/  HADD2.F32 R65, -RZ, R65.H1_H1 ;  /* 0x30000041ff417230 */ /* 0x000fca0000004100 */
[----:B------:R-:W-:Y:S01]  /*2140*/  FMUL.FTZ R172, R65, R210 ;  /* 0x000000d241ac7220 */ /* 0x000fe20000410000 */
[----:B------:R-:W-:Y:S06]  /*2150*/  @P3 BRA `(.L_x_6281) ;  /* 0x0000000000083947 */ /* 0x000fec0003800000 */
[----:B------:R-:W-:Y:S05]  /*2160*/  @P1 BRA `(.L_x_6282) ;  /* 0x00000000000c1947 */ /* 0x000fea0003800000 */
[----:B------:R-:W-:Y:S05]  /*2170*/  BRA `(.L_x_6283) ;  /* 0x0000000000107947 */ /* 0x000fea0003800000 */
.L_x_6281:
[----:B-----5:R-:W-:-:S05]  /*2180*/  HADD2.F32 R65, -RZ, R61.H1_H1 ;  /* 0x3000003dff417230 */ /* 0x020fca0000004100 */
[----:B------:R-:W-:-:S07]  /*2190*/  FADD.FTZ R172, R65, R172 ;  /* 0x000000ac41ac7221 */ /* 0x000fce0000010000 */
.L_x_6282:
[----:B------:R-:W-:-:S04]  /*21a0*/  F2FP.F16.F32.PACK_AB R64, RZ, R172 ;  /* 0x000000acff40723e */ /* 0x000fc800000000ff */
[----:B------:R-:W-:-:S07]  /*21b0*/  PRMT R57, R57, 0x5410, R64 ;  /* 0x0000541039397816 */ /* 0x000fce0000000040 */
.L_x_6283:
[----:B------:R-:W-:-:S05]  /*21c0*/  HADD2.F32 R171, -RZ, R66.H0_H0 ;  /* 0x20000042ffab7230 */ /* 0x000fca0000004100 */
[----:B------:R-:W-:Y:S01]  /*21d0*/  FMUL.FTZ R171, R171, R210 ;  /* 0x000000d2abab7220 */ /* 0x000fe20000410000 */
[----:B------:R-:W-:Y:S06]  /*21e0*/  @P3 BRA `(.L_x_6284) ;  /* 0x0000000000083947 */ /* 0x000fec0003800000 */
[----:B------:R-:W-:Y:S05]  /*21f0*/  @P1 BRA `(.L_x_6285) ;  /* 0x00000000000c1947 */ /* 0x000fea0003800000 */
[----:B------:R-:W-:Y:S05]  /*2200*/  BRA `(.L_x_6286) ;  /* 0x0000000000107947 */ /* 0x000fea0003800000 */
.L_x_6284:
[----:B-----5:R-:W-:-:S05]  /*2210*/  HADD2.F32 R64, -RZ, R62.H0_H0 ;  /* 0x2000003eff407230 */ /* 0x020fca0000004100 */
[----:B------:R-:W-:-:S07]  /*2220*/  FADD.FTZ R171, R64, R171 ;  /* 0x000000ab40ab7221 */ /* 0x000fce0000010000 */
.L_x_6285:
[----:B------:R-:W-:-:S04]  /*2230*/  F2FP.F16.F32.PACK_AB R64, RZ, R171 ;  /* 0x000000abff40723e */ /* 0x000fc800000000ff */
[----:B------:R-:W-:-:S07]  /*2240*/  PRMT R58, R64, 0x7610, R58 ;  /* 0x00007610403a7816 */ /* 0x000fce000000003a */
.L_x_6286:
[----:B------:R-:W-:-:S05]  /*2250*/  HADD2.F32 R65, -RZ, R66.H1_H1 ;  /* 0x30000042ff417230 */ /* 0x000fca0000004100 */
[----:B------:R-:W-:Y:S01]  /*2260*/  FMUL.FTZ R188, R65, R210 ;  /* 0x000000d241bc7220 */ /* 0x000fe20000410000 */
[----:B------:R-:W-:Y:S06]  /*2270*/  @P3 BRA `(.L_x_6287) ;  /* 0x0000000000083947 */ /* 0x000fec0003800000 */
[----:B------:R-:W-:Y:S05]  /*2280*/  @P1 BRA `(.L_x_6288) ;  /* 0x00000000000c1947 */ /* 0x000fea0003800000 */
[----:B------:R-:W-:Y:S05]  /*2290*/  BRA `(.L_x_6289) ;  /* 0x0000000000107947 */ /* 0x000fea0003800000 */
.L_x_6287:
[----:B-----5:R-:W-:-:S05]  /*22a0*/  HADD2.F32 R65, -RZ, R62.H1_H1 ;  /* 0x3000003eff417230 */ /* 0x020fca0000004100 */
[----:B------:R-:W-:-:S07]  /*22b0*/  FADD.FTZ R188, R65, R188 ;  /* 0x000000bc41bc7221 */ /* 0x000fce0000010000 */
.L_x_6288:
[----:B------:R-:W-:-:S04]  /*22c0*/  F2FP.F16.F32.PACK_AB R64, RZ, R188 ;  /* 0x000000bcff40723e */ /* 0x000fc800000000ff */
[----:B------:R-:W-:-:S07]  /*22d0*/  PRMT R58, R58, 0x5410, R64 ;  /* 0x000054103a3a7816 */ /* 0x000fce0000000040 */
.L_x_6289:
[----:B------:R-:W-:-:S05]  /*22e0*/  HADD2.F32 R189, -RZ, R67.H0_H0 ;  /* 0x20000043ffbd7230 */ /* 0x000fca0000004100 */
[----:B------:R-:W-:Y:S01]  /*22f0*/  FMUL.FTZ R189, R189, R210 ;  /* 0x000000d2bdbd7220 */ /* 0x000fe20000410000 */
[----:B------:R-:W-:Y:S06]  /*2300*/  @P3 BRA `(.L_x_6290) ;  /* 0x0000000000083947 */ /* 0x000fec0003800000 */
[----:B------:R-:W-:Y:S05]  /*2310*/  @P1 BRA `(.L_x_6291) ;  /* 0x00000000000c1947 */ /* 0x000fea0003800000 */
[----:B------:R-:W-:Y:S05]  /*2320*/  BRA `(.L_x_6292) ;  /* 0x0000000000107947 */ /* 0x000fea0003800000 */
.L_x_6290:
[----:B-----5:R-:W-:-:S05]  /*2330*/  HADD2.F32 R64, -RZ, R63.H0_H0 ;  /* 0x2000003fff407230 */ /* 0x020fca0000004100 */
[----:B------:R-:W-:-:S07]  /*2340*/  FADD.FTZ R189, R64, R189 ;  /* 0x000000bd40bd7221 */ /* 0x000fce0000010000 */
.L_x_6291:
[----:B------:R-:W-:-:S04]  /*2350*/  F2FP.F16.F32.PACK_AB R64, RZ, R189 ;  /* 0x000000bdff40723e */ /* 0x000fc800000000ff */
[----:B------:R-:W-:-:S07]  /*2360*/  PRMT R59, R64, 0x7610, R59 ;  /* 0x00007610403b7816 */ /* 0x000fce000000003b */
.L_x_6292:
[----:B------:R-:W-:-:S05]  /*2370*/  HADD2.F32 R67, -RZ, R67.H1_H1 ;  /* 0x30000043ff437230 */ /* 0x000fca0000004100 */
[----:B------:R-:W-:Y:S01]  /*2380*/  FMUL.FTZ R202, R67, R210 ;  /* 0x000000d243ca7220 */ /* 0x000fe20000410000 */
[----:B------:R-:W-:Y:S06]  /*2390*/  @P3 BRA `(.L_x_6293) ;  /* 0x0000000000083947 */ /* 0x000fec0003800000 */
[----:B------:R-:W-:Y:S05]  /*23a0*/  @P1 BRA `(.L_x_6294) ;  /* 0x00000000000c1947 */ /* 0x000fea0003800000 */
[----:B------:R-:W-:Y:S05]  /*23b0*/  BRA `(.L_x_6295) ;  /* 0x0000000000107947 */ /* 0x000fea0003800000 */
.L_x_6293:
[----:B-----5:R-:W-:-:S05]  /*23c0*/  HADD2.F32 R65, -RZ, R63.H1_H1 ;  /* 0x3000003fff417230 */ /* 0x020fca0000004100 */
[----:B------:R-:W-:-:S07]  /*23d0*/  FADD.FTZ R202, R65, R202 ;  /* 0x000000ca41ca7221 */ /* 0x000fce0000010000 */
.L_x_6294:
[----:B------:R-:W-:-:S04]  /*23e0*/  F2FP.F16.F32.PACK_AB R64, RZ, R202 ;  /* 0x000000caff40723e */ /* 0x000fc800000000ff */
[----:B------:R-:W-:-:S07]  /*23f0*/  PRMT R59, R59, 0x5410, R64 ;  /* 0x000054103b3b7816 */ /* 0x000fce0000000040 */
.L_x_6295:
[----:B------:R-:W0:Y:S02]  /*2400*/  @P1 LDC.64 R64, c[0x0][0x238] ;  /* 0x00008e00ff401b82 */ /* 0x000e240000000a00 */
[----:B0-----:R-:W-:-:S04]  /*2410*/  @P1 LEA R64, P3, R211, R64, 0x4 ;  /* 0x00000040d3401211 */ /* 0x001fc800078620ff */
[C---:B------:R-:W-:Y:S02]  /*2420*/  @P1 LEA.HI.X R65, R211.reuse, R65, RZ, 0x4, P3 ;  /* 0x00000041d3411211 */ /* 0x040fe400018f24ff */
[----:B------:R-:W-:-:S03]  /*2430*/  IADD3 R211, R211, 0x20, RZ ;  /* 0x00000020d3d37810 */ /* 0x000fc60007ffe0ff */
[----:B------:R2:W-:Y:S04]  /*2440*/  @P1 STG.E.128 desc[UR4][R64.64], R56 ;  /* 0x0000003840001986 */ /* 0x0005e8000c101d04 */
.L_x_6271:
[----:B------:R-:W-:Y:S05]  /*2450*/  BSYNC B0 ;  /* 0x0000000000007941 */ /* 0x000fea0003800000 */
.L_x_6270:
        /* <DEDUP_REMOVED lines=18> */
.L_x_6298:
[----:B-----5:R-:W-:-:S05]  /*2580*/  HADD2.F32 R158, -RZ, R60.H0_H0 ;  /* 0x2000003cff9e7230 */ /* 0x020fca0000004100 */
[----:B------:R-:W-:-:S07]  /*2590*/  FADD.FTZ R147, R158, R147 ;  /* 0x000000939e937221 */ /* 0x000fce0000010000 */
.L_x_6299:
[----:B------:R-:W-:-:S04]  /*25a0*/  F2FP.F16.F32.PACK_AB R158, RZ, R147 ;  /* 0x00000093ff9e723e */ /* 0x000fc800000000ff */
[----:B------:R-:W-:-:S07]  /*25b0*/  PRMT R56, R158, 0x7610, R56 ;  /* 0x000076109e387816 */ /* 0x000fce0000000038 */
.L_x_6300:
[----:B------:R-:W-:-:S05]  /*25c0*/  HADD2.F32 R159, -RZ, R64.H1_H1 ;  /* 0x30000040ff9f7230 */ /* 0x000fca0000004100 */
[----:B------:R-:W-:Y:S01]  /*25d0*/  FMUL.FTZ R158, R159, R210 ;  /* 0x000000d29f9e7220 */ /* 0x000fe20000410000 */
[----:B------:R-:W-:Y:S06]  /*25e0*/  @P3 BRA `(.L_x_6301) ;  /* 0x0000000000083947 */ /* 0x000fec0003800000 */
[----:B------:R-:W-:Y:S05]  /*25f0*/  @P1 BRA `(.L_x_6302) ;  /* 0x00000000000c1947 */ /* 0x000fea0003800000 */
[----:B------:R-:W-:Y:S05]  /*2600*/  BRA `(.L_x_6303) ;  /* 0x0000000000107947 */ /* 0x000fea0003800000 */
.L_x_6301:
[----:B-----5:R-:W-:-:S05]  /*2610*/  HADD2.F32 R159, -RZ, R60.H1_H1 ;  /* 0x3000003cff9f7230 */ /* 0x020fca0000004100 */
[----:B------:R-:W-:-:S07]  /*2620*/  FADD.FTZ R158, R159, R158 ;  /* 0x0000009e9f9e7221 */ /* 0x000fce0000010000 */
.L_x_6302:
[----:B------:R-:W-:-:S04]  /*2630*/  F2FP.F16.F32.PACK_AB R64, RZ, R158 ;  /* 0x0000009eff40723e */ /* 0x000fc800000000ff */
[----:B------:R-:W-:-:S07]  /*2640*/  PRMT R56, R56, 0x5410, R64 ;  /* 0x0000541038387816 */ /* 0x000fce0000000040 */
.L_x_6303:
[----:B------:R-:W-:-:S05]  /*2650*/  HADD2.F32 R159, -RZ, R65.H0_H0 ;  /* 0x20000041ff9f7230 */ /* 0x000fca0000004100 */
[----:B------:R-:W-:Y:S01]  /*2660*/  FMUL.FTZ R159, R159, R210 ;  /* 0x000000d29f9f7220 */ /* 0x000fe20000410000 */
[----:B------:R-:W-:Y:S06]  /*2670*/  @P3 BRA `(.L_x_6304) ;  /* 0x0000000000083947 */ /* 0x000fec0003800000 */
[----:B------:R-:W-:Y:S05]  /*2680*/  @P1 BRA `(.L_x_6305) ;  /* 0x00000000000c1947 */ /* 0x000fea0003800000 */
[----:B------:R-:W-:Y:S05]  /*2690*/  BRA `(.L_x_6306) ;  /* 0x0000000000107947 */ /* 0x000fea0003800000 */
.L_x_6304:
[----:B-----5:R-:W-:-:S05]  /*26a0*/  HADD2.F32 R64, -RZ, R61.H0_H0 ;  /* 0x2000003dff407230 */ /* 0x020fca0000004100 */
[----:B------:R-:W-:-:S07]  /*26b0*/  FADD.FTZ R159, R64, R159 ;  /* 0x0000009f409f7221 */ /* 0x000fce0000010000 */
.L_x_6305:
[----:B------:R-:W-:-:S04]  /*26c0*/  F2FP.F16.F32.PACK_AB R64, RZ, R159 ;  /* 0x0000009fff40723e */ /* 0x000fc800000000ff */
[----:B------:R-:W-:-:S07]  /*26d0*/  PRMT R57, R64, 0x7610, R57 ;  /* 0x0000761040397816 */ /* 0x000fce0000000039 */
.L_x_6306:
[----:B------:R-:W-:-:S05]  /*26e0*/  HADD2.F32 R65, -RZ, R65.H1_H1 ;  /* 0x30000041ff417230 */ /* 0x000fca0000004100 */
[----:B------:R-:W-:Y:S01]  /*26f0*/  FMUL.FTZ R170, R65, R210 ;  /* 0x000000d241aa7220 */ /* 0x000fe20000410000 */
[----:B------:R-:W-:Y:S06]  /*2700*/  @P3 BRA `(.L_x_6307) ;  /* 0x0000000000083947 */ /* 0x000fec0003800000 */
[----:B------:R-:W-:Y:S05]  /*2710*/  @P1 BRA `(.L_x_6308) ;  /* 0x00000000000c1947 */ /* 0x000fea0003800000 */
[----:B------:R-:W-:Y:S05]  /*2720*/  BRA `(.L_x_6309) ;  /* 0x0000000000107947 */ /* 0x000fea0003800000 */
.L_x_6307:
[----:B-----5:R-:W-:-:S05]  /*2730*/  HADD2.F32 R65, -RZ, R61.H1_H1 ;  /* 0x3000003dff417230 */ /* 0x020fca0000004100 */
[----:B------:R-:W-:-:S07]  /*2740*/  FADD.FTZ R170, R65, R170 ;  /* 0x000000aa41aa7221 */ /* 0x000fce0000010000 */
.L_x_6308:
[----:B------:R-:W-:-:S04]  /*2750*/  F2FP.F16.F32.PACK_AB R64, RZ, R170 ;  /* 0x000000aaff40723e */ /* 0x000fc800000000ff */
[----:B------:R-:W-:-:S07]  /*2760*/  PRMT R57, R57, 0x5410, R64 ;  /* 0x0000541039397816 */ /* 0x000fce0000000040 */
.L_x_6309:
[----:B------:R-:W-:-:S05]  /*2770*/  HADD2.F32 R169, -RZ, R66.H0_H0 ;  /* 0x20000042ffa97230 */ /* 0x000fca0000004100 */
[----:B------:R-:W-:Y:S01]  /*2780*/  FMUL.FTZ R169, R169, R210 ;  /* 0x000000d2a9a97220 */ /* 0x000fe20000410000 */
[----:B------:R-:W-:Y:S06]  /*2790*/  @P3 BRA `(.L_x_6310) ;  /* 0x0000000000083947 */ /* 0x000fec0003800000 */
[----:B------:R-:W-:Y:S05]  /*27a0*/  @P1 BRA `(.L_x_6311) ;  /* 0x00000000000c1947 */ /* 0x000fea0003800000 */
[----:B------:R-:W-:Y:S05]  /*27b0*/  BRA `(.L_x_6312) ;  /* 0x0000000000107947 */ /* 0x000fea0003800000 */
.L_x_6310:
[----:B-----5:R-:W-:-:S05]  /*27c0*/  HADD2.F32 R64, -RZ, R62.H0_H0 ;  /* 0x2000003eff407230 */ /* 0x020fca0000004100 */
[----:B------:R-:W-:-:S07]  /*27d0*/  FADD.FTZ R169, R64, R169 ;  /* 0x000000a940a97221 */ /* 0x000fce0000010000 */
.L_x_6311:
[----:B------:R-:W-:-:S04]  /*27e0*/  F2FP.F16.F32.PACK_AB R64, RZ, R169 ;  /* 0x000000a9ff40723e */ /* 0x000fc800000000ff */
[----:B------:R-:W-:-:S07]  /*27f0*/  PRMT R58, R64, 0x7610, R58 ;  /* 0x00007610403a7816 */ /* 0x000fce000000003a */
.L_x_6312:
[----:B------:R-:W-:-:S05]  /*2800*/  HADD2.F32 R65, -RZ, R66.H1_H1 ;  /* 0x30000042ff417230 */ /* 0x000fca0000004100 */
[----:B------:R-:W-:Y:S01]  /*2810*/  FMUL.FTZ R190, R65, R210 ;  /* 0x000000d241be7220 */ /* 0x000fe20000410000 */
[----:B------:R-:W-:Y:S06]  /*2820*/  @P3 BRA `(.L_x_6313) ;  /* 0x0000000000083947 */ /* 0x000fec0003800000 */
[----:B------:R-:W-:Y:S05]  /*2830*/  @P1 BRA `(.L_x_6314) ;  /* 0x00000000000c1947 */ /* 0x000fea0003800000 */
[----:B------:R-:W-:Y:S05]  /*2840*/  BRA `(.L_x_6315) ;  /* 0x0000000000107947 */ /* 0x000fea0003800000 */
.L_x_6313:
[----:B-----5:R-:W-:-:S05]  /*2850*/  HADD2.F32 R65, -RZ, R62.H1_H1 ;  /* 0x3000003eff417230 */ /* 0x020fca0000004100 */
[----:B------:R-:W-:-:S07]  /*2860*/  FADD.FTZ R190, R65, R190 ;  /* 0x000000be41be7221 */ /* 0x000fce0000010000 */
.L_x_6314:
[----:B------:R-:W-:-:S04]  /*2870*/  F2FP.F16.F32.PACK_AB R64, RZ, R190 ;  /* 0x000000beff40723e */ /* 0x000fc800000000ff */
[----:B------:R-:W-:-:S07]  /*2880*/  PRMT R58, R58, 0x5410, R64 ;  /* 0x000054103a3a7816 */ /* 0x000fce0000000040 */
.L_x_6315:
[----:B------:R-:W-:-:S05]  /*2890*/  HADD2.F32 R191, -RZ, R67.H0_H0 ;  /* 0x20000043ffbf7230 */ /* 0x000fca0000004100 */
[----:B------:R-:W-:Y:S01]  /*28a0*/  FMUL.FTZ R191, R191, R210 ;  /* 0x000000d2bfbf7220 */ /* 0x000fe20000410000 */
[----:B------:R-:W-:Y:S06]  /*28b0*/  @P3 BRA `(.L_x_6316) ;  /* 0x0000000000083947 */ /* 0x000fec0003800000 */
[----:B------:R-:W-:Y:S05]  /*28c0*/  @P1 BRA `(.L_x_6317) ;  /* 0x00000000000c1947 */ /* 0x000fea0003800000 */
[----:B------:R-:W-:Y:S05]  /*28d0*/  BRA `(.L_x_6318) ;  /* 0x0000000000107947 */ /* 0x000fea0003800000 */
.L_x_6316:
[----:B-----5:R-:W-:-:S05]  /*28e0*/  HADD2.F32 R64, -RZ, R63.H0_H0 ;  /* 0x2000003fff407230 */ /* 0x020fca0000004100 */
[----:B------:R-:W-:-:S07]  /*28f0*/  FADD.FTZ R191, R64, R191 ;  /* 0x000000bf40bf7221 */ /* 0x000fce0000010000 */
.L_x_6317:
[----:B------:R-:W-:-:S04]  /*2900*/  F2FP.F16.F32.PACK_AB R64, RZ, R191 ;  /* 0x000000bfff40723e */ /* 0x000fc800000000ff */
[----:B------:R-:W-:-:S07]  /*2910*/  PRMT R59, R64, 0x7610, R59 ;  /* 0x00007610403b7816 */ /* 0x000fce000000003b */
.L_x_6318:
[----:B------:R-:W-:-:S05]  /*2920*/  HADD2.F32 R67, -RZ, R67.H1_H1 ;  /* 0x30000043ff437230 */ /* 0x000fca0000004100 */
[----:B------:R-:W-:Y:S01]  /*2930*/  FMUL.FTZ R203, R67, R210 ;  /* 0x000000d243cb7220 */ /* 0x000fe20000410000 */
[----:B------:R-:W-:Y:S06]  /*2940*/  @P3 BRA `(.L_x_6319) ;  /* 0x0000000000083947 */ /* 0x000fec0003800000 */
[----:B------:R-:W-:Y:S05]  /*2950*/  @P1 BRA `(.L_x_6320) ;  /* 0x00000000000c1947 */ /* 0x000fea0003800000 */
[----:B------:R-:W-:Y:S05]  /*2960*/  BRA `(.L_x_6321) ;  /* 0x0000000000107947 */ /* 0x000fea0003800000 */
.L_x_6319:
[----:B-----5:R-:W-:-:S05]  /*2970*/  HADD2.F32 R64, -RZ, R63.H1_H1 ;  /* 0x3000003fff407230 */ /* 0x020fca0000004100 */
[----:B------:R-:W-:-:S07]  /*2980*/  FADD.FTZ R203, R64, R203 ;  /* 0x000000cb40cb7221 */ /* 0x000fce0000010000 */
.L_x_6320:
[----:B------:R-:W-:-:S04]  /*2990*/  F2FP.F16.F32.PACK_AB R64, RZ, R203 ;  /* 0x000000cbff40723e */ /* 0x000fc800000000ff */
[----:B------:R-:W-:-:S07]  /*29a0*/  PRMT R59, R59, 0x5410, R64 ;  /* 0x000054103b3b7816 */ /* 0x000fce0000000040 */
.L_x_6321:
[----:B------:R-:W0:Y:S02]  /*29b0*/  @P1 LDC.64 R64, c[0x0][0x238] ;  /* 0x00008e00ff401b82 */ /* 0x000e240000000a00 */
[----:B0-----:R-:W-:-:S04]  /*29c0*/  @P1 LEA R64, P3, R211, R64, 0x4 ;  /* 0x00000040d3401211 */ /* 0x001fc800078620ff */
[C---:B------:R-:W-:Y:S02]  /*29d0*/  @P1 LEA.HI.X R65, R211.reuse, R65, RZ, 0x4, P3 ;  /* 0x00000041d3411211 */ /* 0x040fe400018f24ff */
[----:B------:R-:W-:-:S03]  /*29e0*/  IADD3 R211, R211, 0x20, RZ ;  /* 0x00000020d3d37810 */ /* 0x000fc60007ffe0ff */
[----:B------:R3:W-:Y:S04]  /*29f0*/  @P1 STG.E.128 desc[UR4][R64.64], R56 ;  /* 0x0000003840001986 */ /* 0x0007e8000c101d04 */
.L_x_6297:
[----:B------:R-:W-:Y:S05]  /*2a00*/  BSYNC B0 ;  /* 0x0000000000007941 */ /* 0x000fea0003800000 */
.L_x_6296:
        /* <DEDUP_REMOVED lines=18> */
.L_x_6324:
[----:B-----5:R-:W-:-:S05]  /*2b30*/  HADD2.F32 R161, -RZ, R60.H0_H0 ;  /* 0x2000003cffa17230 */ /* 0x020fca0000004100 */
[----:B------:R-:W-:-:S07]  /*2b40*/  FADD.FTZ R148, R161, R148 ;  /* 0x00000094a1947221 */ /* 0x000fce0000010000 */
.L_x_6325:
[----:B------:R-:W-:-:S04]  /*2b50*/  F2FP.F16.F32.PACK_AB R160, RZ, R148 ;  /* 0x00000094ffa0723e */ /* 0x000fc800000000ff */
[----:B------:R-:W-:-:S07]  /*2b60*/  PRMT R56, R160, 0x7610, R56 ;  /* 0x00007610a0387816 */ /* 0x000fce0000000038 */
.L_x_6326:
[----:B------:R-:W-:-:S05]  /*2b70*/  HADD2.F32 R161, -RZ, R64.H1_H1 ;  /* 0x30000040ffa17230 */ /* 0x000fca0000004100 */
[----:B------:R-:W-:Y:S01]  /*2b80*/  FMUL.FTZ R160, R161, R210 ;  /* 0x000000d2a1a07220 */ /* 0x000fe20000410000 */
[----:B------:R-:W-:Y:S06]  /*2b90*/  @P3 BRA `(.L_x_6327) ;  /* 0x0000000000083947 */ /* 0x000fec0003800000 */
[----:B------:R-:W-:Y:S05]  /*2ba0*/  @P1 BRA `(.L_x_6328) ;  /* 0x00000000000c1947 */ /* 0x000fea0003800000 */
[----:B------:R-:W-:Y:S05]  /*2bb0*/  BRA `(.L_x_6329) ;  /* 0x0000000000107947 */ /* 0x000fea0003800000 */
.L_x_6327:
[----:B-----5:R-:W-:-:S05]  /*2bc0*/  HADD2.F32 R161, -RZ, R60.H1_H1 ;  /* 0x3000003cffa17230 */ /* 0x020fca0000004100 */
[----:B------:R-:W-:-:S07]  /*2bd0*/  FADD.FTZ R160, R161, R160 ;  /* 0x000000a0a1a07221 */ /* 0x000fce0000010000 */
.L_x_6328:
[----:B------:R-:W-:-:S04]  /*2be0*/  F2FP.F16.F32.PACK_AB R64, RZ, R160 ;  /* 0x000000a0ff40723e */ /* 0x000fc800000000ff */
[----:B------:R-:W-:-:S07]  /*2bf0*/  PRMT R56, R56, 0x5410, R64 ;  /* 0x0000541038387816 */ /* 0x000fce0000000040 */
.L_x_6329:
[----:B------:R-:W-:-:S05]  /*2c00*/  HADD2.F32 R161, -RZ, R65.H0_H0 ;  /* 0x20000041ffa17230 */ /* 0x000fca0000004100 */
[----:B------:R-:W-:Y:S01]  /*2c10*/  FMUL.FTZ R161, R161, R210 ;  /* 0x000000d2a1a17220 */ /* 0x000fe20000410000 */
[----:B------:R-:W-:Y:S06]  /*2c20*/  @P3 BRA `(.L_x_6330) ;  /* 0x0000000000083947 */ /* 0x000fec0003800000 */
[----:B------:R-:W-:Y:S05]  /*2c30*/  @P1 BRA `(.L_x_6331) ;  /* 0x00000000000c1947 */ /* 0x000fea0003800000 */
[----:B------:R-:W-:Y:S05]  /*2c40*/  BRA `(.L_x_6332) ;  /* 0x0000000000107947 */ /* 0x000fea0003800000 */
.L_x_6330:
[----:B-----5:R-:W-:-:S05]  /*2c50*/  HADD2.F32 R64, -RZ, R61.H0_H0 ;  /* 0x2000003dff407230 */ /* 0x020fca0000004100 */
[----:B------:R-:W-:-:S07]  /*2c60*/  FADD.FTZ R161, R64, R161 ;  /* 0x000000a140a17221 */ /* 0x000fce0000010000 */
.L_x_6331:
[----:B------:R-:W-:-:S04]  /*2c70*/  F2FP.F16.F32.PACK_AB R64, RZ, R161 ;  /* 0x000000a1ff40723e */ /* 0x000fc800000000ff */
[----:B------:R-:W-:-:S07]  /*2c80*/  PRMT R57, R64, 0x7610, R57 ;  /* 0x0000761040397816 */ /* 0x000fce0000000039 */
.L_x_6332:
[----:B------:R-:W-:-:S05]  /*2c90*/  HADD2.F32 R65, -RZ, R65.H1_H1 ;  /* 0x30000041ff417230 */ /* 0x000fca0000004100 */
[----:B------:R-:W-:Y:S01]  /*2ca0*/  FMUL.FTZ R168, R65, R210 ;  /* 0x000000d241a87220 */ /* 0x000fe20000410000 */
[----:B------:R-:W-:Y:S06]  /*2cb0*/  @P3 BRA `(.L_x_6333) ;  /* 0x0000000000083947 */ /* 0x000fec0003800000 */
[----:B------:R-:W-:Y:S05]  /*2cc0*/  @P1 BRA `(.L_x_6334) ;  /* 0x00000000000c1947 */ /* 0x000fea0003800000 */
[----:B------:R-:W-:Y:S05]  /*2cd0*/  BRA `(.L_x_6335) ;  /* 0x0000000000107947 */ /* 0x000fea0003800000 */
.L_x_6333:
[----:B-----5:R-:W-:-:S05]  /*2ce0*/  HADD2.F32 R65, -RZ, R61.H1_H1 ;  /* 0x3000003dff417230 */ /* 0x020fca0000004100 */
[----:B------:R-:W-:-:S07]  /*2cf0*/  FADD.FTZ R168, R65, R168 ;  /* 0x000000a841a87221 */ /* 0x000fce0000010000 */
.L_x_6334:
[----:B------:R-:W-:-:S04]  /*2d00*/  F2FP.F16.F32.PACK_AB R64, RZ, R168 ;  /* 0x000000a8ff40723e */ /* 0x000fc800000000ff */
[----:B------:R-:W-:-:S07]  /*2d10*/  PRMT R57, R57, 0x5410, R64 ;  /* 0x0000541039397816 */ /* 0x000fce0000000040 */
.L_x_6335:
[----:B------:R-:W-:-:S05]  /*2d20*/  HADD2.F32 R177, -RZ, R66.H0_H0 ;  /* 0x20000042ffb17230 */ /* 0x000fca0000004100 */
[----:B------:R-:W-:Y:S01]  /*2d30*/  FMUL.FTZ R177, R177, R210 ;  /* 0x000000d2b1b17220 */ /* 0x000fe20000410000 */
[----:B------:R-:W-:Y:S06]  /*2d40*/  @P3 BRA `(.L_x_6336) ;  /* 0x0000000000083947 */ /* 0x000fec0003800000 */
[----:B------:R-:W-:Y:S05]  /*2d50*/  @P1 BRA `(.L_x_6337) ;  /* 0x00000000000c1947 */ /* 0x000fea0003800000 */
[----:B------:R-:W-:Y:S05]  /*2d60*/  BRA `(.L_x_6338) ;  /* 0x0000000000107947 */ /* 0x000fea0003800000 */
.L_x_6336:
[----:B-----5:R-:W-:-:S05]  /*2d70*/  HADD2.F32 R64, -RZ, R62.H0_H0 ;  /* 0x2000003eff407230 */ /* 0x020fca0000004100 */
[----:B------:R-:W-:-:S07]  /*2d80*/  FADD.FTZ R177, R64, R177 ;  /* 0x000000b140b17221 */ /* 0x000fce0000010000 */
.L_x_6337:
[----:B------:R-:W-:-:S04]  /*2d90*/  F2FP.F16.F32.PACK_AB R64, RZ, R177 ;  /* 0x000000b1ff40723e */ /* 0x000fc800000000ff */
[----:B------:R-:W-:-:S07]  /*2da0*/  PRMT R58, R64, 0x7610, R58 ;  /* 0x00007610403a7816 */ /* 0x000fce000000003a */
.L_x_6338:
[----:B------:R-:W-:-:S05]  /*2db0*/  HADD2.F32 R65, -RZ, R66.H1_H1 ;  /* 0x30000042ff417230 */ /* 0x000fca0000004100 */
[----:B------:R-:W-:Y:S01]  /*2dc0*/  FMUL.FTZ R192, R65, R210 ;  /* 0x000000d241c07220 */ /* 0x000fe20000410000 */
[----:B------:R-:W-:Y:S06]  /*2dd0*/  @P3 BRA `(.L_x_6339) ;  /* 0x0000000000083947 */ /* 0x000fec0003800000 */
[----:B------:R-:W-:Y:S05]  /*2de0*/  @P1 BRA `(.L_x_6340) ;  /* 0x00000000000c1947 */ /* 0x000fea0003800000 */
[----:B------:R-:W-:Y:S05]  /*2df0*/  BRA `(.L_x_6341) ;  /* 0x0000000000107947 */ /* 0x000fea0003800000 */
.L_x_6339:
[----:B-----5:R-:W-:-:S05]  /*2e00*/  HADD2.F32 R65, -RZ, R62.H1_H1 ;  /* 0x3000003eff417230 */ /* 0x020fca0000004100 */
[----:B------:R-:W-:-:S07]  /*2e10*/  FADD.FTZ R192, R65, R192 ;  /* 0x000000c041c07221 */ /* 0x000fce0000010000 */
.L_x_6340:
[----:B------:R-:W-:-:S04]  /*2e20*/  F2FP.F16.F32.PACK_AB R64, RZ, R192 ;  /* 0x000000c0ff40723e */ /* 0x000fc800000000ff */
[----:B------:R-:W-:-:S07]  /*2e30*/  PRMT R58, R58, 0x5410, R64 ;  /* 0x000054103a3a7816 */ /* 0x000fce0000000040 */
.L_x_6341:
[----:B------:R-:W-:-:S05]  /*2e40*/  HADD2.F32 R193, -RZ, R67.H0_H0 ;  /* 0x20000043ffc17230 */ /* 0x000fca0000004100 */
[----:B------:R-:W-:Y:S01]  /*2e50*/  FMUL.FTZ R193, R193, R210 ;  /* 0x000000d2c1c17220 */ /* 0x000fe20000410000 */
[----:B------:R-:W-:Y:S06]  /*2e60*/  @P3 BRA `(.L_x_6342) ;  /* 0x0000000000083947 */ /* 0x000fec0003800000 */
[----:B------:R-:W-:Y:S05]  /*2e70*/  @P1 BRA `(.L_x_6343) ;  /* 0x00000000000c1947 */ /* 0x000fea0003800000 */
[----:B------:R-:W-:Y:S05]  /*2e80*/  BRA `(.L_x_6344) ;  /* 0x0000000000107947 */ /* 0x000fea0003800000 */
.L_x_6342:
[----:B-----5:R-:W-:-:S05]  /*2e90*/  HADD2.F32 R64, -RZ, R63.H0_H0 ;  /* 0x2000003fff407230 */ /* 0x020fca0000004100 */
[----:B------:R-:W-:-:S07]  /*2ea0*/  FADD.FTZ R193, R64, R193 ;  /* 0x000000c140c17221 */ /* 0x000fce0000010000 */
.L_x_6343:
[----:B------:R-:W-:-:S04]  /*2eb0*/  F2FP.F16.F32.PACK_AB R64, RZ, R193 ;  /* 0x000000c1ff40723e */ /* 0x000fc800000000ff */
[----:B------:R-:W-:-:S07]  /*2ec0*/  PRMT R59, R64, 0x7610, R59 ;  /* 0x00007610403b7816 */ /* 0x000fce000000003b */
.L_x_6344:
[----:B------:R-:W-:-:S05]  /*2ed0*/  HADD2.F32 R67, -RZ, R67.H1_H1 ;  /* 0x30000043ff437230 */ /* 0x000fca0000004100 */
[----:B------:R-:W-:Y:S01]  /*2ee0*/  FMUL.FTZ R204, R67, R210 ;  /* 0x000000d243cc7220 */ /* 0x000fe20000410000 */
[----:B------:R-:W-:Y:S06]  /*2ef0*/  @P3 BRA `(.L_x_6345) ;  /* 0x0000000000083947 */ /* 0x000fec0003800000 */
[----:B------:R-:W-:Y:S05]  /*2f00*/  @P1 BRA `(.L_x_6346) ;  /* 0x00000000000c1947 */ /* 0x000fea0003800000 */
[----:B------:R-:W-:Y:S05]  /*2f10*/  BRA `(.L_x_6347) ;  /* 0x0000000000107947 */ /* 0x000fea0003800000 */
.L_x_6345:
[----:B-----5:R-:W-:-:S05]  /*2f20*/  HADD2.F32 R65, -RZ, R63.H1_H1 ;  /* 0x3000003fff417230 */ /* 0x020fca0000004100 */
[----:B------:R-:W-:-:S07]  /*2f30*/  FADD.FTZ R204, R65, R204 ;  /* 0x000000cc41cc7221 */ /* 0x000fce0000010000 */
.L_x_6346:
[----:B------:R-:W-:-:S04]  /*2f40*/  F2FP.F16.F32.PACK_AB R64, RZ, R204 ;  /* 0x000000ccff40723e */ /* 0x000fc800000000ff */
[----:B------:R-:W-:-:S07]  /*2f50*/  PRMT R59, R59, 0x5410, R64 ;  /* 0x000054103b3b7816 */ /* 0x000fce0000000040 */
.L_x_6347:
[----:B------:R-:W0:Y:S02]  /*2f60*/  @P1 LDC.64 R64, c[0x0][0x238] ;  /* 0x00008e00ff401b82 */ /* 0x000e240000000a00 */
[----:B0-----:R-:W-:-:S04]  /*2f70*/  @P1 LEA R64, P3, R211, R64, 0x4 ;  /* 0x00000040d3401211 */ /* 0x001fc800078620ff */
[C---:B------:R-:W-:Y:S02]  /*2f80*/  @P1 LEA.HI.X R65, R211.reuse, R65, RZ, 0x4, P3 ;  /* 0x00000041d3411211 */ /* 0x040fe400018f24ff */
[----:B------:R-:W-:-:S03]  /*2f90*/  IADD3 R211, R211, 0x20, RZ ;  /* 0x00000020d3d37810 */ /* 0x000fc60007ffe0ff */
[----:B------:R4:W-:Y:S04]  /*2fa0*/  @P1 STG.E.128 desc[UR4][R64.64], R56 ;  /* 0x0000003840001986 */ /* 0x0009e8000c101d04 */
.L_x_6323:
[----:B------:R-:W-:Y:S05]  /*2fb0*/  BSYNC B0 ;  /* 0x0000000000007941 */ /* 0x000fea0003800000 */
.L_x_6322:
        /* <DEDUP_REMOVED lines=18> */
.L_x_6350:
[----:B-----5:R-:W-:-:S05]  /*30e0*/  HADD2.F32 R162, -RZ, R60.H0_H0 ;  /* 0x2000003cffa27230 */ /* 0x020fca0000004100 */
[----:B------:R-:W-:-:S07]  /*30f0*/  FADD.FTZ R149, R162, R149 ;  /* 0x00000095a2957221 */ /* 0x000fce0000010000 */
.L_x_6351:
[----:B------:R-:W-:-:S04]  /*3100*/  F2FP.F16.F32.PACK_AB R162, RZ, R149 ;  /* 0x00000095ffa2723e */ /* 0x000fc800000000ff */
[----:B------:R-:W-:-:S07]  /*3110*/  PRMT R56, R162, 0x7610, R56 ;  /* 0x00007610a2387816 */ /* 0x000fce0000000038 */
.L_x_6352:
[----:B------:R-:W-:-:S05]  /*3120*/  HADD2.F32 R163, -RZ, R64.H1_H1 ;  /* 0x30000040ffa37230 */ /* 0x000fca0000004100 */
[----:B------:R-:W-:Y:S01]  /*3130*/  FMUL.FTZ R162, R163, R210 ;  /* 0x000000d2a3a27220 */ /* 0x000fe20000410000 */
[----:B------:R-:W-:Y:S06]  /*3140*/  @P3 BRA `(.L_x_6353) ;  /* 0x0000000000083947 */ /* 0x000fec0003800000 */
[----:B------:R-:W-:Y:S05]  /*3150*/  @P1 BRA `(.L_x_6354) ;  /* 0x00000000000c1947 */ /* 0x000fea0003800000 */
[----:B------:R-:W-:Y:S05]  /*3160*/  BRA `(.L_x_6355) ;  /* 0x0000000000107947 */ /* 0x000fea0003800000 */
.L_x_6353:
[----:B-----5:R-:W-:-:S05]  /*3170*/  HADD2.F32 R163, -RZ, R60.H1_H1 ;  /* 0x3000003cffa37230 */ /* 0x020fca0000004100 */
[----:B------:R-:W-:-:S07]  /*3180*/  FADD.FTZ R162, R163, R162 ;  /* 0x000000a2a3a27221 */ /* 0x000fce0000010000 */
.L_x_6354:
[----:B------:R-:W-:-:S04]  /*3190*/  F2FP.F16.F32.PACK_AB R64, RZ, R162 ;  /* 0x000000a2ff40723e */ /* 0x000fc800000000ff */
[----:B------:R-:W-:-:S07]  /*31a0*/  PRMT R56, R56, 0x5410, R64 ;  /* 0x0000541038387816 */ /* 0x000fce0000000040 */
.L_x_6355:
[----:B------:R-:W-:-:S05]  /*31b0*/  HADD2.F32 R163, -RZ, R65.H0_H0 ;  /* 0x20000041ffa37230 */ /* 0x000fca0000004100 */
[----:B------:R-:W-:Y:S01]  /*31c0*/  FMUL.FTZ R163, R163, R210 ;  /* 0x000000d2a3a37220 */ /* 0x000fe20000410000 */
[----:B------:R-:W-:Y:S06]  /*31d0*/  @P3 BRA `(.L_x_6356) ;  /* 0x0000000000083947 */ /* 0x000fec0003800000 */
[----:B------:R-:W-:Y:S05]  /*31e0*/  @P1 BRA `(.L_x_6357) ;  /* 0x00000000000c1947 */ /* 0x000fea0003800000 */
[----:B------:R-:W-:Y:S05]  /*31f0*/  BRA `(.L_x_6358) ;  /* 0x0000000000107947 */ /* 0x000fea0003800000 */
.L_x_6356:
[----:B-----5:R-:W-:-:S05]  /*3200*/  HADD2.F32 R64, -RZ, R61.H0_H0 ;  /* 0x2000003dff407230 */ /* 0x020fca0000004100 */
[----:B------:R-:W-:-:S07]  /*3210*/  FADD.FTZ R163, R64, R163 ;  /* 0x000000a340a37221 */ /* 0x000fce0000010000 */
.L_x_6357:
[----:B------:R-:W-:-:S04]  /*3220*/  F2FP.F16.F32.PACK_AB R64, RZ, R163 ;  /* 0x000000a3ff40723e */ /* 0x000fc800000000ff */
[----:B------:R-:W-:-:S07]  /*3230*/  PRMT R57, R64, 0x7610, R57 ;  /* 0x0000761040397816 */ /* 0x000fce0000000039 */
.L_x_6358:
[----:B------:R-:W-:-:S05]  /*3240*/  HADD2.F32 R65, -RZ, R65.H1_H1 ;  /* 0x30000041ff417230 */ /* 0x000fca0000004100 */
[----:B------:R-:W-:Y:S01]  /*3250*/  FMUL.FTZ R178, R65, R210 ;  /* 0x000000d241b27220 */ /* 0x000fe20000410000 */
[----:B------:R-:W-:Y:S06]  /*3260*/  @P3 BRA `(.L_x_6359) ;  /* 0x0000000000083947 */ /* 0x000fec0003800000 */
[----:B------:R-:W-:Y:S05]  /*3270*/  @P1 BRA `(.L_x_6360) ;  /* 0x00000000000c1947 */ /* 0x000fea0003800000 */
[----:B------:R-:W-:Y:S05]  /*3280*/  BRA `(.L_x_6361) ;  /* 0x0000000000107947 */ /* 0x000fea0003800000 */
.L_x_6359:
[----:B-----5:R-:W-:-:S05]  /*3290*/  HADD2.F32 R65, -RZ, R61.H1_H1 ;  /* 0x3000003dff417230 */ /* 0x020fca0000004100 */
[----:B------:R-:W-:-:S07]  /*32a0*/  FADD.FTZ R178, R65, R178 ;  /* 0x000000b241b27221 */ /* 0x000fce0000010000 */
.L_x_6360:
[----:B------:R-:W-:-:S04]  /*32b0*/  F2FP.F16.F32.PACK_AB R64, RZ, R178 ;  /* 0x000000b2ff40723e */ /* 0x000fc800000000ff */
[----:B------:R-:W-:-:S07]  /*32c0*/  PRMT R57, R57, 0x5410, R64 ;  /* 0x0000541039397816 */ /* 0x000fce0000000040 */
.L_x_6361:
[----:B------:R-:W-:-:S05]  /*32d0*/  HADD2.F32 R179, -RZ, R66.H0_H0 ;  /* 0x20000042ffb37230 */ /* 0x000fca0000004100 */
[----:B------:R-:W-:Y:S01]  /*32e0*/  FMUL.FTZ R179, R179, R210 ;  /* 0x000000d2b3b37220 */ /* 0x000fe20000410000 */
[----:B------:R-:W-:Y:S06]  /*32f0*/  @P3 BRA `(.L_x_6362) ;  /* 0x0000000000083947 */ /* 0x000fec0003800000 */
[----:B------:R-:W-:Y:S05]  /*3300*/  @P1 BRA `(.L_x_6363) ;  /* 0x00000000000c1947 */ /* 0x000fea0003800000 */
[----:B------:R-:W-:Y:S05]  /*3310*/  BRA `(.L_x_6364) ;  /* 0x0000000000107947 */ /* 0x000fea0003800000 */
.L_x_6362:
[----:B-----5:R-:W-:-:S05]  /*3320*/  HADD2.F32 R64, -RZ, R62.H0_H0 ;  /* 0x2000003eff407230 */ /* 0x020fca0000004100 */
[----:B------:R-:W-:-:S07]  /*3330*/  FADD.FTZ R179, R64, R179 ;  /* 0x000000b340b37221 */ /* 0x000fce0000010000 */
.L_x_6363:
[----:B------:R-:W-:-:S04]  /*3340*/  F2FP.F16.F32.PACK_AB R64, RZ, R179 ;  /* 0x000000b3ff40723e */ /* 0x000fc800000000ff */
[----:B------:R-:W-:-:S07]  /*3350*/  PRMT R58, R64, 0x7610, R58 ;  /* 0x00007610403a7816 */ /* 0x000fce000000003a */
.L_x_6364:
[----:B------:R-:W-:-:S05]  /*3360*/  HADD2.F32 R65, -RZ, R66.H1_H1 ;  /* 0x30000042ff417230 */ /* 0x000fca0000004100 */
[----:B------:R-:W-:Y:S01]  /*3370*/  FMUL.FTZ R194, R65, R210 ;  /* 0x000000d241c27220 */ /* 0x000fe20000410000 */
[----:B------:R-:W-:Y:S06]  /*3380*/  @P3 BRA `(.L_x_6365) ;  /* 0x0000000000083947 */ /* 0x000fec0003800000 */
[----:B------:R-:W-:Y:S05]  /*3390*/  @P1 BRA `(.L_x_6366) ;  /* 0x00000000000c1947 */ /* 0x000fea0003800000 */
[----:B------:R-:W-:Y:S05]  /*33a0*/  BRA `(.L_x_6367) ;  /* 0x0000000000107947 */ /* 0x000fea0003800000 */
.L_x_6365:
[----:B-----5:R-:W-:-:S05]  /*33b0*/  HADD2.F32 R65, -RZ, R62.H1_H1 ;  /* 0x3000003eff417230 */ /* 0x020fca0000004100 */
[----:B------:R-:W-:-:S07]  /*33c0*/  FADD.FTZ R194, R65, R194 ;  /* 0x000000c241c27221 */ /* 0x000fce0000010000 */
.L_x_6366:
[----:B------:R-:W-:-:S04]  /*33d0*/  F2FP.F16.F32.PACK_AB R64, RZ, R194 ;  /* 0x000000c2ff40723e */ /* 0x000fc800000000ff */
[----:B------:R-:W-:-:S07]  /*33e0*/  PRMT R58, R58, 0x5410, R64 ;  /* 0x000054103a3a7816 */ /* 0x000fce0000000040 */
.L_x_6367:
[----:B------:R-:W-:-:S05]  /*33f0*/  HADD2.F32 R195, -RZ, R67.H0_H0 ;  /* 0x20000043ffc37230 */ /* 0x000fca0000004100 */
[----:B------:R-:W-:Y:S01]  /*3400*/  FMUL.FTZ R195, R195, R210 ;  /* 0x000000d2c3c37220 */ /* 0x000fe20000410000 */
[----:B------:R-:W-:Y:S06]  /*3410*/  @P3 BRA `(.L_x_6368) ;  /* 0x0000000000083947 */ /* 0x000fec0003800000 */
[----:B------:R-:W-:Y:S05]  /*3420*/  @P1 BRA `(.L_x_6369) ;  /* 0x00000000000c1947 */ /* 0x000fea0003800000 */
[----:B------:R-:W-:Y:S05]  /*3430*/  BRA `(.L_x_6370) ;  /* 0x0000000000107947 */ /* 0x000fea0003800000 */
.L_x_6368:
[----:B-----5:R-:W-:-:S05]  /*3440*/  HADD2.F32 R64, -RZ, R63.H0_H0 ;  /* 0x2000003fff407230 */ /* 0x020fca0000004100 */
[----:B------:R-:W-:-:S07]  /*3450*/  FADD.FTZ R195, R64, R195 ;  /* 0x000000c340c37221 */ /* 0x000fce0000010000 */
.L_x_6369:
[----:B------:R-:W-:-:S04]  /*3460*/  F2FP.F16.F32.PACK_AB R64, RZ, R195 ;  /* 0x000000c3ff40723e */ /* 0x000fc800000000ff */
[----:B------:R-:W-:-:S07]  /*3470*/  PRMT R59, R64, 0x7610, R59 ;  /* 0x00007610403b7816 */ /* 0x000fce000000003b */
.L_x_6370:
[----:B------:R-:W-:-:S05]  /*3480*/  HADD2.F32 R67, -RZ, R67.H1_H1 ;  /* 0x30000043ff437230 */ /* 0x000fca0000004100 */
[----:B------:R-:W-:Y:S01]  /*3490*/  FMUL.FTZ R205, R67, R210 ;  /* 0x000000d243cd7220 */ /* 0x000fe20000410000 */
[----:B------:R-:W-:Y:S06]  /*34a0*/  @P3 BRA `(.L_x_6371) ;  /* 0x0000000000083947 */ /* 0x000fec0003800000 */
[----:B------:R-:W-:Y:S05]  /*34b0*/  @P1 BRA `(.L_x_6372) ;  /* 0x00000000000c1947 */ /* 0x000fea0003800000 */
[----:B------:R-:W-:Y:S05]  /*34c0*/  BRA `(.L_x_6373) ;  /* 0x0000000000107947 */ /* 0x000fea0003800000 */
.L_x_6371:
[----:B-----5:R-:W-:-:S05]  /*34d0*/  HADD2.F32 R64, -RZ, R63.H1_H1 ;  /* 0x3000003fff407230 */ /* 0x020fca0000004100 */
[----:B------:R-:W-:-:S07]  /*34e0*/  FADD.FTZ R205, R64, R205 ;  /* 0x000000cd40cd7221 */ /* 0x000fce0000010000 */
.L_x_6372:
[----:B------:R-:W-:-:S04]  /*34f0*/  F2FP.F16.F32.PACK_AB R64, RZ, R205 ;  /* 0x000000cdff40723e */ /* 0x000fc800000000ff */
[----:B------:R-:W-:-:S07]  /*3500*/  PRMT R59, R59, 0x5410, R64 ;  /* 0x000054103b3b7816 */ /* 0x000fce0000000040 */
.L_x_6373:
[----:B------:R-:W0:Y:S02]  /*3510*/  @P1 LDC.64 R64, c[0x0][0x238] ;  /* 0x00008e00ff401b82 */ /* 0x000e240000000a00 */
[----:B0-----:R-:W-:-:S04]  /*3520*/  @P1 LEA R64, P3, R211, R64, 0x4 ;  /* 0x00000040d3401211 */ /* 0x001fc800078620ff */
[C---:B------:R-:W-:Y:S02]  /*3530*/  @P1 LEA.HI.X R65, R211.reuse, R65, RZ, 0x4, P3 ;  /* 0x00000041d3411211 */ /* 0x040fe400018f24ff */
[----:B------:R-:W-:-:S03]  /*3540*/  IADD3 R211, R211, 0x20, RZ ;  /* 0x00000020d3d37810 */ /* 0x000fc60007ffe0ff */
[----:B------:R0:W-:Y:S04]  /*3550*/  @P1 STG.E.128 desc[UR4][R64.64], R56 ;  /* 0x0000003840001986 */ /* 0x0001e8000c101d04 */
.L_x_6349:
[----:B------:R-:W-:Y:S05]  /*3560*/  BSYNC B0 ;  /* 0x0000000000007941 */ /* 0x000fea0003800000 */
.L_x_6348:
        /* <DEDUP_REMOVED lines=18> */
.L_x_6376:
[----:B-----5:R-:W-:-:S05]  /*3690*/  HADD2.F32 R165, -RZ, R60.H0_H0 ;  /* 0x2000003cffa57230 */ /* 0x020fca0000004100 */
[----:B------:R-:W-:-:S07]  /*36a0*/  FADD.FTZ R150, R165, R150 ;  /* 0x00000096a5967221 */ /* 0x000fce0000010000 */
.L_x_6377:
[----:B------:R-:W-:-:S04]  /*36b0*/  F2FP.F16.F32.PACK_AB R164, RZ, R150 ;  /* 0x00000096ffa4723e */ /* 0x000fc800000000ff */
[----:B------:R-:W-:-:S07]  /*36c0*/  PRMT R56, R164, 0x7610, R56 ;  /* 0x00007610a4387816 */ /* 0x000fce0000000038 */
.L_x_6378:
[----:B------:R-:W-:-:S05]  /*36d0*/  HADD2.F32 R165, -RZ, R64.H1_H1 ;  /* 0x30000040ffa57230 */ /* 0x000fca0000004100 */
[----:B------:R-:W-:Y:S01]  /*36e0*/  FMUL.FTZ R164, R165, R210 ;  /* 0x000000d2a5a47220 */ /* 0x000fe20000410000 */
[----:B------:R-:W-:Y:S06]  /*36f0*/  @P3 BRA `(.L_x_6379) ;  /* 0x0000000000083947 */ /* 0x000fec0003800000 */
[----:B------:R-:W-:Y:S05]  /*3700*/  @P1 BRA `(.L_x_6380) ;  /* 0x00000000000c1947 */ /* 0x000fea0003800000 */
[----:B------:R-:W-:Y:S05]  /*3710*/  BRA `(.L_x_6381) ;  /* 0x0000000000107947 */ /* 0x000fea0003800000 */
.L_x_6379:
[----:B-----5:R-:W-:-:S05]  /*3720*/  HADD2.F32 R165, -RZ, R60.H1_H1 ;  /* 0x3000003cffa57230 */ /* 0x020fca0000004100 */
[----:B------:R-:W-:-:S07]  /*3730*/  FADD.FTZ R164, R165, R164 ;  /* 0x000000a4a5a47221 */ /* 0x000fce0000010000 */
.L_x_6380:
[----:B------:R-:W-:-:S04]  /*3740*/  F2FP.F16.F32.PACK_AB R64, RZ, R164 ;  /* 0x000000a4ff40723e */ /* 0x000fc800000000ff */
[----:B------:R-:W-:-:S07]  /*3750*/  PRMT R56, R56, 0x5410, R64 ;  /* 0x0000541038387816 */ /* 0x000fce0000000040 */
.L_x_6381:
[----:B------:R-:W-:-:S05]  /*3760*/  HADD2.F32 R165, -RZ, R65.H0_H0 ;  /* 0x20000041ffa57230 */ /* 0x000fca0000004100 */
[----:B------:R-:W-:Y:S01]  /*3770*/  FMUL.FTZ R165, R165, R210 ;  /* 0x000000d2a5a57220 */ /* 0x000fe20000410000 */
[----:B------:R-:W-:Y:S06]  /*3780*/  @P3 BRA `(.L_x_6382) ;  /* 0x0000000000083947 */ /* 0x000fec0003800000 */
[----:B------:R-:W-:Y:S05]  /*3790*/  @P1 BRA `(.L_x_6383) ;  /* 0x00000000000c1947 */ /* 0x000fea0003800000 */
[----:B------:R-:W-:Y:S05]  /*37a0*/  BRA `(.L_x_6384) ;  /* 0x0000000000107947 */ /* 0x000fea0003800000 */
.L_x_6382:
[----:B-----5:R-:W-:-:S05]  /*37b0*/  HADD2.F32 R64, -RZ, R61.H0_H0 ;  /* 0x2000003dff407230 */ /* 0x020fca0000004100 */
[----:B------:R-:W-:-:S07]  /*37c0*/  FADD.FTZ R165, R64, R165 ;  /* 0x000000a540a57221 */ /* 0x000fce0000010000 */
.L_x_6383:
[----:B------:R-:W-:-:S04]  /*37d0*/  F2FP.F16.F32.PACK_AB R64, RZ, R165 ;  /* 0x000000a5ff40723e */ /* 0x000fc800000000ff */
[----:B------:R-:W-:-:S07]  /*37e0*/  PRMT R57, R64, 0x7610, R57 ;  /* 0x0000761040397816 */ /* 0x000fce0000000039 */
.L_x_6384:
[----:B------:R-:W-:-:S05]  /*37f0*/  HADD2.F32 R65, -RZ, R65.H1_H1 ;  /* 0x30000041ff417230 */ /* 0x000fca0000004100 */
[----:B------:R-:W-:Y:S01]  /*3800*/  FMUL.FTZ R180, R65, R210 ;  /* 0x000000d241b47220 */ /* 0x000fe20000410000 */
[----:B------:R-:W-:Y:S06]  /*3810*/  @P3 BRA `(.L_x_6385) ;  /* 0x0000000000083947 */ /* 0x000fec0003800000 */
[----:B------:R-:W-:Y:S05]  /*3820*/  @P1 BRA `(.L_x_6386) ;  /* 0x00000000000c1947 */ /* 0x000fea0003800000 */
[----:B------:R-:W-:Y:S05]  /*3830*/  BRA `(.L_x_6387) ;  /* 0x0000000000107947 */ /* 0x000fea0003800000 */
.L_x_6385:
[----:B-----5:R-:W-:-:S05]  /*3840*/  HADD2.F32 R65, -RZ, R61.H1_H1 ;  /* 0x3000003dff417230 */ /* 0x020fca0000004100 */
[----:B------:R-:W-:-:S07]  /*3850*/  FADD.FTZ R180, R65, R180 ;  /* 0x000000b441b47221 */ /* 0x000fce0000010000 */
.L_x_6386:
[----:B------:R-:W-:-:S04]  /*3860*/  F2FP.F16.F32.PACK_AB R64, RZ, R180 ;  /* 0x000000b4ff40723e */ /* 0x000fc800000000ff */
[----:B------:R-:W-:-:S07]  /*3870*/  PRMT R57, R57, 0x5410, R64 ;  /* 0x0000541039397816 */ /* 0x000fce0000000040 */
.L_x_6387:
[----:B------:R-:W-:-:S05]  /*3880*/  HADD2.F32 R181, -RZ, R66.H0_H0 ;  /* 0x20000042ffb57230 */ /* 0x000fca0000004100 */
[----:B------:R-:W-:Y:S01]  /*3890*/  FMUL.FTZ R181, R181, R210 ;  /* 0x000000d2b5b57220 */ /* 0x000fe20000410000 */
[----:B------:R-:W-:Y:S06]  /*38a0*/  @P3 BRA `(.L_x_6388) ;  /* 0x0000000000083947 */ /* 0x000fec0003800000 */
[----:B------:R-:W-:Y:S05]  /*38b0*/  @P1 BRA `(.L_x_6389) ;  /* 0x00000000000c1947 */ /* 0x000fea0003800000 */
[----:B------:R-:W-:Y:S05]  /*38c0*/  BRA `(.L_x_6390) ;  /* 0x0000000000107947 */ /* 0x000fea0003800000 */
.L_x_6388:
[----:B-----5:R-:W-:-:S05]  /*38d0*/  HADD2.F32 R64, -RZ, R62.H0_H0 ;  /* 0x2000003eff407230 */ /* 0x020fca0000004100 */
[----:B------:R-:W-:-:S07]  /*38e0*/  FADD.FTZ R181, R64, R181 ;  /* 0x000000b540b57221 */ /* 0x000fce0000010000 */
.L_x_6389:
[----:B------:R-:W-:-:S04]  /*38f0*/  F2FP.F16.F32.PACK_AB R64, RZ, R181 ;  /* 0x000000b5ff40723e */ /* 0x000fc800000000ff */
[----:B------:R-:W-:-:S07]  /*3900*/  PRMT R58, R64, 0x7610, R58 ;  /* 0x00007610403a7816 */ /* 0x000fce000000003a */
.L_x_6390:
[----:B------:R-:W-:-:S05]  /*3910*/  HADD2.F32 R65, -RZ, R66.H1_H1 ;  /* 0x30000042ff417230 */ /* 0x000fca0000004100 */
[----:B------:R-:W-:Y:S01]  /*3920*/  FMUL.FTZ R196, R65, R210 ;  /* 0x000000d241c47220 */ /* 0x000fe20000410000 */
[----:B------:R-:W-:Y:S06]  /*3930*/  @P3 BRA `(.L_x_6391) ;  /* 0x0000000000083947 */ /* 0x000fec0003800000 */
[----:B------:R-:W-:Y:S05]  /*3940*/  @P1 BRA `(.L_x_6392) ;  /* 0x00000000000c1947 */ /* 0x000fea0003800000 */
[----:B------:R-:W-:Y:S05]  /*3950*/  BRA `(.L_x_6393) ;  /* 0x0000000000107947 */ /* 0x000fea0003800000 */
.L_x_6391:
[----:B-----5:R-:W-:-:S05]  /*3960*/  HADD2.F32 R65, -RZ, R62.H1_H1 ;  /* 0x3000003eff417230 */ /* 0x020fca0000004100 */
[----:B------:R-:W-:-:S07]  /*3970*/  FADD.FTZ R196, R65, R196 ;  /* 0x000000c441c47221 */ /* 0x000fce0000010000 */
.L_x_6392:
[----:B------:R-:W-:-:S04]  /*3980*/  F2FP.F16.F32.PACK_AB R64, RZ, R196 ;  /* 0x000000c4ff40723e */ /* 0x000fc800000000ff */
[----:B------:R-:W-:-:S07]  /*3990*/  PRMT R58, R58, 0x5410, R64 ;  /* 0x000054103a3a7816 */ /* 0x000fce0000000040 */
.L_x_6393:
[----:B------:R-:W-:-:S05]  /*39a0*/  HADD2.F32 R197, -RZ, R67.H0_H0 ;  /* 0x20000043ffc57230 */ /* 0x000fca0000004100 */
[----:B------:R-:W-:Y:S01]  /*39b0*/  FMUL.FTZ R197, R197, R210 ;  /* 0x000000d2c5c57220 */ /* 0x000fe20000410000 */
[----:B------:R-:W-:Y:S06]  /*39c0*/  @P3 BRA `(.L_x_6394) ;  /* 0x0000000000083947 */ /* 0x000fec0003800000 */
[----:B------:R-:W-:Y:S05]  /*39d0*/  @P1 BRA `(.L_x_6395) ;  /* 0x00000000000c1947 */ /* 0x000fea0003800000 */
[----:B------:R-:W-:Y:S05]  /*39e0*/  BRA `(.L_x_6396) ;  /* 0x0000000000107947 */ /* 0x000fea0003800000 */
.L_x_6394:
[----:B-----5:R-:W-:-:S05]  /*39f0*/  HADD2.F32 R64, -RZ, R63.H0_H0 ;  /* 0x2000003fff407230 */ /* 0x020fca0000004100 */
[----:B------:R-:W-:-:S07]  /*3a00*/  FADD.FTZ R197, R64, R197 ;  /* 0x000000c540c57221 */ /* 0x000fce0000010000 */
.L_x_6395:
[----:B------:R-:W-:-:S04]  /*3a10*/  F2FP.F16.F32.PACK_AB R64, RZ, R197 ;  /* 0x000000c5ff40723e */ /* 0x000fc800000000ff */
[----:B------:R-:W-:-:S07]  /*3a20*/  PRMT R59, R64, 0x7610, R59 ;  /* 0x00007610403b7816 */ /* 0x000fce000000003b */
.L_x_6396:
[----:B------:R-:W-:-:S05]  /*3a30*/  HADD2.F32 R67, -RZ, R67.H1_H1 ;  /* 0x30000043ff437230 */ /* 0x000fca0000004100 */
[----:B------:R-:W-:Y:S01]  /*3a40*/  FMUL.FTZ R206, R67, R210 ;  /* 0x000000d243ce7220 */ /* 0x000fe20000410000 */
[----:B------:R-:W-:Y:S06]  /*3a50*/  @P3 BRA `(.L_x_6397) ;  /* 0x0000000000083947 */ /* 0x000fec0003800000 */
[----:B------:R-:W-:Y:S05]  /*3a60*/  @P1 BRA `(.L_x_6398) ;  /* 0x00000000000c1947 */ /* 0x000fea0003800000 */
[----:B------:R-:W-:Y:S05]  /*3a70*/  BRA `(.L_x_6399) ;  /* 0x0000000000107947 */ /* 0x000fea0003800000 */
.L_x_6397:
[----:B-----5:R-:W-:-:S05]  /*3a80*/  HADD2.F32 R65, -RZ, R63.H1_H1 ;  /* 0x3000003fff417230 */ /* 0x020fca0000004100 */
[----:B------:R-:W-:-:S07]  /*3a90*/  FADD.FTZ R206, R65, R206 ;  /* 0x000000ce41ce7221 */ /* 0x000fce0000010000 */
.L_x_6398:
[----:B------:R-:W-:-:S04]  /*3aa0*/  F2FP.F16.F32.PACK_AB R64, RZ, R206 ;  /* 0x000000ceff40723e */ /* 0x000fc800000000ff */
[----:B------:R-:W-:-:S07]  /*3ab0*/  PRMT R59, R59, 0x5410, R64 ;  /* 0x000054103b3b7816 */ /* 0x000fce0000000040 */
.L_x_6399:
[----:B------:R-:W0:Y:S02]  /*3ac0*/  @P1 LDC.64 R64, c[0x0][0x238] ;  /* 0x00008e00ff401b82 */ /* 0x000e240000000a00 */
[----:B0-----:R-:W-:-:S04]  /*3ad0*/  @P1 LEA R64, P3, R211, R64, 0x4 ;  /* 0x00000040d3401211 */ /* 0x001fc800078620ff */
[C---:B------:R-:W-:Y:S02]  /*3ae0*/  @P1 LEA.HI.X R65, R211.reuse, R65, RZ, 0x4, P3 ;  /* 0x00000041d3411211 */ /* 0x040fe400018f24ff */
[----:B------:R-:W-:-:S03]  /*3af0*/  IADD3 R211, R211, 0x20, RZ ;  /* 0x00000020d3d37810 */ /* 0x000fc60007ffe0ff */
[----:B------:R0:W-:Y:S04]  /*3b00*/  @P1 STG.E.128 desc[UR4][R64.64], R56 ;  /* 0x0000003840001986 */ /* 0x0001e8000c101d04 */
.L_x_6375:
[----:B------:R-:W-:Y:S05]  /*3b10*/  BSYNC B0 ;  /* 0x0000000000007941 */ /* 0x000fea0003800000 */
.L_x_6374:
        /* <DEDUP_REMOVED lines=18> */
.L_x_6402:
[----:B-----5:R-:W-:-:S05]  /*3c40*/  HADD2.F32 R166, -RZ, R60.H0_H0 ;  /* 0x2000003cffa67230 */ /* 0x020fca0000004100 */
[----:B------:R-:W-:-:S07]  /*3c50*/  FADD.FTZ R151, R166, R151 ;  /* 0x00000097a6977221 */ /* 0x000fce0000010000 */
.L_x_6403:
[----:B------:R-:W-:-:S04]  /*3c60*/  F2FP.F16.F32.PACK_AB R166, RZ, R151 ;  /* 0x00000097ffa6723e */ /* 0x000fc800000000ff */
[----:B------:R-:W-:-:S07]  /*3c70*/  PRMT R56, R166, 0x7610, R56 ;  /* 0x00007610a6387816 */ /* 0x000fce0000000038 */
.L_x_6404:
[----:B------:R-:W-:-:S05]  /*3c80*/  HADD2.F32 R167, -RZ, R64.H1_H1 ;  /* 0x30000040ffa77230 */ /* 0x000fca0000004100 */
[----:B------:R-:W-:Y:S01]  /*3c90*/  FMUL.FTZ R166, R167, R210 ;  /* 0x000000d2a7a67220 */ /* 0x000fe20000410000 */
[----:B------:R-:W-:Y:S06]  /*3ca0*/  @P3 BRA `(.L_x_6405) ;  /* 0x0000000000083947 */ /* 0x000fec0003800000 */
[----:B------:R-:W-:Y:S05]  /*3cb0*/  @P1 BRA `(.L_x_6406) ;  /* 0x00000000000c1947 */ /* 0x000fea0003800000 */
[----:B------:R-:W-:Y:S05]  /*3cc0*/  BRA `(.L_x_6407) ;  /* 0x0000000000107947 */ /* 0x000fea0003800000 */
.L_x_6405:
[----:B-----5:R-:W-:-:S05]  /*3cd0*/  HADD2.F32 R167, -RZ, R60.H1_H1 ;  /* 0x3000003cffa77230 */ /* 0x020fca0000004100 */
[----:B------:R-:W-:-:S07]  /*3ce0*/  FADD.FTZ R166, R167, R166 ;  /* 0x000000a6a7a67221 */ /* 0x000fce0000010000 */
.L_x_6406:
[----:B------:R-:W-:-:S04]  /*3cf0*/  F2FP.F16.F32.PACK_AB R64, RZ, R166 ;  /* 0x000000a6ff40723e */ /* 0x000fc800000000ff */
[----:B------:R-:W-:-:S07]  /*3d00*/  PRMT R56, R56, 0x5410, R64 ;  /* 0x0000541038387816 */ /* 0x000fce0000000040 */
.L_x_6407:
[----:B------:R-:W-:-:S05]  /*3d10*/  HADD2.F32 R167, -RZ, R65.H0_H0 ;  /* 0x20000041ffa77230 */ /* 0x000fca0000004100 */
[----:B------:R-:W-:Y:S01]  /*3d20*/  FMUL.FTZ R167, R167, R210 ;  /* 0x000000d2a7a77220 */ /* 0x000fe20000410000 */
[----:B------:R-:W-:Y:S06]  /*3d30*/  @P3 BRA `(.L_x_6408) ;  /* 0x0000000000083947 */ /* 0x000fec0003800000 */
[----:B------:R-:W-:Y:S05]  /*3d40*/  @P1 BRA `(.L_x_6409) ;  /* 0x00000000000c1947 */ /* 0x000fea0003800000 */
[----:B------:R-:W-:Y:S05]  /*3d50*/  BRA `(.L_x_6410) ;  /* 0x0000000000107947 */ /* 0x000fea0003800000 */
.L_x_6408:
[----:B-----5:R-:W-:-:S05]  /*3d60*/  HADD2.F32 R64, -RZ, R61.H0_H0 ;  /* 0x2000003dff407230 */ /* 0x020fca0000004100 */
[----:B------:R-:W-:-:S07]  /*3d70*/  FADD.FTZ R167, R64, R167 ;  /* 0x000000a740a77221 */ /* 0x000fce0000010000 */
.L_x_6409:
[----:B------:R-:W-:-:S04]  /*3d80*/  F2FP.F16.F32.PACK_AB R64, RZ, R167 ;  /* 0x000000a7ff40723e */ /* 0x000fc800000000ff */
[----:B------:R-:W-:-:S07]  /*3d90*/  PRMT R57, R64, 0x7610, R57 ;  /* 0x0000761040397816 */ /* 0x000fce0000000039 */
.L_x_6410:
[----:B------:R-:W-:-:S05]  /*3da0*/  HADD2.F32 R65, -RZ, R65.H1_H1 ;  /* 0x30000041ff417230 */ /* 0x000fca0000004100 */
[----:B------:R-:W-:Y:S01]  /*3db0*/  FMUL.FTZ R182, R65, R210 ;  /* 0x000000d241b67220 */ /* 0x000fe20000410000 */
[----:B------:R-:W-:Y:S06]  /*3dc0*/  @P3 BRA `(.L_x_6411) ;  /* 0x0000000000083947 */ /* 0x000fec0003800000 */
[----:B------:R-:W-:Y:S05]  /*3dd0*/  @P1 BRA `(.L_x_6412) ;  /* 0x00000000000c1947 */ /* 0x000fea0003800000 */
[----:B------:R-:W-:Y:S05]  /*3de0*/  BRA `(.L_x_6413) ;  /* 0x0000000000107947 */ /* 0x000fea0003800000 */
.L_x_6411:
[----:B-----5:R-:W-:-:S05]  /*3df0*/  HADD2.F32 R65, -RZ, R61.H1_H1 ;  /* 0x3000003dff417230 */ /* 0x020fca0000004100 */
[----:B------:R-:W-:-:S07]  /*3e00*/  FADD.FTZ R182, R65, R182 ;  /* 0x000000b641b67221 */ /* 0x000fce0000010000 */
.L_x_6412:
[----:B------:R-:W-:-:S04]  /*3e10*/  F2FP.F16.F32.PACK_AB R64, RZ, R182 ;  /* 0x000000b6ff40723e */ /* 0x000fc800000000ff */
[----:B------:R-:W-:-:S07]  /*3e20*/  PRMT R57, R57, 0x5410, R64 ;  /* 0x0000541039397816 */ /* 0x000fce0000000040 */
.L_x_6413:
[----:B------:R-:W-:-:S05]  /*3e30*/  HADD2.F32 R183, -RZ, R66.H0_H0 ;  /* 0x20000042ffb77230 */ /* 0x000fca0000004100 */
[----:B------:R-:W-:Y:S01]  /*3e40*/  FMUL.FTZ R183, R183, R210 ;  /* 0x000000d2b7b77220 */ /* 0x000fe20000410000 */
[----:B------:R-:W-:Y:S06]  /*3e50*/  @P3 BRA `(.L_x_6414) ;  /* 0x0000000000083947 */ /* 0x000fec0003800000 */
[----:B------:R-:W-:Y:S05]  /*3e60*/  @P1 BRA `(.L_x_6415) ;  /* 0x00000000000c1947 */ /* 0x000fea0003800000 */
[----:B------:R-:W-:Y:S05]  /*3e70*/  BRA `(.L_x_6416) ;  /* 0x0000000000107947 */ /* 0x000fea0003800000 */
.L_x_6414:
[----:B-----5:R-:W-:-:S05]  /*3e80*/  HADD2.F32 R64, -RZ, R62.H0_H0 ;  /* 0x2000003eff407230 */ /* 0x020fca0000004100 */
[----:B------:R-:W-:-:S07]  /*3e90*/  FADD.FTZ R183, R64, R183 ;  /* 0x000000b740b77221 */ /* 0x000fce0000010000 */
.L_x_6415:
[----:B------:R-:W-:-:S04]  /*3ea0*/  F2FP.F16.F32.PACK_AB R64, RZ, R183 ;  /* 0x000000b7ff40723e */ /* 0x000fc800000000ff */
[----:B------:R-:W-:-:S07]  /*3eb0*/  PRMT R58, R64, 0x7610, R58 ;  /* 0x00007610403a7816 */ /* 0x000fce000000003a */
.L_x_6416:
[----:B------:R-:W-:-:S05]  /*3ec0*/  HADD2.F32 R65, -RZ, R66.H1_H1 ;  /* 0x30000042ff417230 */ /* 0x000fca0000004100 */
[----:B------:R-:W-:Y:S01]  /*3ed0*/  FMUL.FTZ R198, R65, R210 ;  /* 0x000000d241c67220 */ /* 0x000fe20000410000 */
[----:B------:R-:W-:Y:S06]  /*3ee0*/  @P3 BRA `(.L_x_6417) ;  /* 0x0000000000083947 */ /* 0x000fec0003800000 */
[----:B------:R-:W-:Y:S05]  /*3ef0*/  @P1 BRA `(.L_x_6418) ;  /* 0x00000000000c1947 */ /* 0x000fea0003800000 */
[----:B------:R-:W-:Y:S05]  /*3f00*/  BRA `(.L_x_6419) ;  /* 0x0000000000107947 */ /* 0x000fea0003800000 */
.L_x_6417:
[----:B-----5:R-:W-:-:S05]  /*3f10*/  HADD2.F32 R65, -RZ, R62.H1_H1 ;  /* 0x3000003eff417230 */ /* 0x020fca0000004100 */
[----:B------:R-:W-:-:S07]  /*3f20*/  FADD.FTZ R198, R65, R198 ;  /* 0x000000c641c67221 */ /* 0x000fce0000010000 */
.L_x_6418:
[----:B------:R-:W-:-:S04]  /*3f30*/  F2FP.F16.F32.PACK_AB R64, RZ, R198 ;  /* 0x000000c6ff40723e */ /* 0x000fc800000000ff */
[----:B------:R-:W-:-:S07]  /*3f40*/  PRMT R58, R58, 0x5410, R64 ;  /* 0x000054103a3a7816 */ /* 0x000fce0000000040 */
.L_x_6419:
[----:B------:R-:W-:-:S05]  /*3f50*/  HADD2.F32 R199, -RZ, R67.H0_H0 ;  /* 0x20000043ffc77230 */ /* 0x000fca0000004100 */
[----:B------:R-:W-:Y:S01]  /*3f60*/  FMUL.FTZ R199, R199, R210 ;  /* 0x000000d2c7c77220 */ /* 0x000fe20000410000 */
[----:B------:R-:W-:Y:S06]  /*3f70*/  @P3 BRA `(.L_x_6420) ;  /* 0x0000000000083947 */ /* 0x000fec0003800000 */
[----:B------:R-:W-:Y:S05]  /*3f80*/  @P1 BRA `(.L_x_6421) ;  /* 0x00000000000c1947 */ /* 0x000fea0003800000 */
[----:B------:R-:W-:Y:S05]  /*3f90*/  BRA `(.L_x_6422) ;  /* 0x0000000000107947 */ /* 0x000fea0003800000 */
.L_x_6420:
[----:B-----5:R-:W-:-:S05]  /*3fa0*/  HADD2.F32 R64, -RZ, R63.H0_H0 ;  /* 0x2000003fff407230 */ /* 0x020fca0000004100 */
[----:B------:R-:W-:-:S07]  /*3fb0*/  FADD.FTZ R199, R64, R199 ;  /* 0x000000c740c77221 */ /* 0x000fce0000010000 */
.L_x_6421:
[----:B------:R-:W-:-:S04]  /*3fc0*/  F2FP.F16.F32.PACK_AB R64, RZ, R199 ;  /* 0x000000c7ff40723e */ /* 0x000fc800000000ff */
[----:B------:R-:W-:-:S07]  /*3fd0*/  PRMT R59, R64, 0x7610, R59 ;  /* 0x00007610403b7816 */ /* 0x000fce000000003b */
.L_x_6422:
[----:B------:R-:W-:-:S05]  /*3fe0*/  HADD2.F32 R67, -RZ, R67.H1_H1 ;  /* 0x30000043ff437230 */ /* 0x000fca0000004100 */
[----:B------:R-:W-:Y:S01]  /*3ff0*/  FMUL.FTZ R207, R67, R210 ;  /* 0x000000d243cf7220 */ /* 0x000fe20000410000 */
[----:B------:R-:W-:Y:S06]  /*4000*/  @P3 BRA `(.L_x_6423) ;  /* 0x0000000000083947 */ /* 0x000fec0003800000 */
[----:B------:R-:W-:Y:S05]  /*4010*/  @P1 BRA `(.L_x_6424) ;  /* 0x00000000000c1947 */ /* 0x000fea0003800000 */
[----:B------:R-:W-:Y:S05]  /*4020*/  BRA `(.L_x_6425) ;  /* 0x0000000000107947 */ /* 0x000fea0003800000 */
.L_x_6423:
[----:B-----5:R-:W-:-:S05]  /*4030*/  HADD2.F32 R64, -RZ, R63.H1_H1 ;  /* 0x3000003fff407230 */ /* 0x020fca0000004100 */
[----:B------:R-:W-:-:S07]  /*4040*/  FADD.FTZ R207, R64, R207 ;  /* 0x000000cf40cf7221 */ /* 0x000fce0000010000 */
.L_x_6424:
[----:B------:R-:W-:-:S04]  /*4050*/  F2FP.F16.F32.PACK_AB R64, RZ, R207 ;  /* 0x000000cfff40723e */ /* 0x000fc800000000ff */
[----:B------:R-:W-:-:S07]  /*4060*/  PRMT R59, R59, 0x5410, R64 ;  /* 0x000054103b3b7816 */ /* 0x000fce0000000040 */
.L_x_6425:
[----:B------:R-:W0:Y:S02]  /*4070*/  @P1 LDC.64 R64, c[0x0][0x238] ;  /* 0x00008e00ff401b82 */ /* 0x000e240000000a00 */
[----:B0-----:R-:W-:-:S04]  /*4080*/  @P1 LEA R64, P3, R211, R64, 0x4 ;  /* 0x00000040d3401211 */ /* 0x001fc800078620ff */
[----:B------:R-:W-:-:S05]  /*4090*/  @P1 LEA.HI.X R65, R211, R65, RZ, 0x4, P3 ;  /* 0x00000041d3411211 */ /* 0x000fca00018f24ff */
[----:B------:R0:W-:Y:S04]  /*40a0*/  @P1 STG.E.128 desc[UR4][R64.64], R56 ;  /* 0x0000003840001986 */ /* 0x0001e8000c101d04 */
.L_x_6401:
[----:B------:R-:W-:Y:S05]  /*40b0*/  BSYNC B0 ;  /* 0x0000000000007941 */ /* 0x000fea0003800000 */
.L_x_6400:
        /* <DEDUP_REMOVED lines=240> */
.L_x_6455:
        /* <DEDUP_REMOVED lines=41> */
[----:B------:R-:W-:Y:S01]  /*5250*/  F2FP.F16.F32.PACK_AB R64, R67, R64 ;  /* 0x000000404340723e */ /* 0x000fe200000000ff */
[----:B0-----:R-:W-:Y:S01]  /*5260*/  IMAD.WIDE.U32 R210, R208, 0x10, R210 ;  /* 0x00000010d0d27825 */ /* 0x001fe200078e00d2 */
[----:B------:R-:W-:-:S02]  /*5270*/  F2FP.F16.F32.PACK_AB R65, R66, R65 ;  /* 0x000000414241723e */ /* 0x000fc400000000ff */
[----:B------:R-:W-:Y:S02]  /*5280*/  F2FP.F16.F32.PACK_AB R66, R214, R217 ;  /* 0x000000d9d642723e */ /* 0x000fe400000000ff */
[----:B------:R-:W-:Y:S02]  /*5290*/  F2FP.F16.F32.PACK_AB R67, R216, R221 ;  /* 0x000000ddd843723e */ /* 0x000fe400000000ff */
[----:B------:R-:W-:-:S03]  /*52a0*/  IADD3 R208, R208, 0x20, RZ ;  /* 0x00000020d0d07810 */ /* 0x000fc60007ffe0ff */
[----:B------:R1:W-:Y:S04]  /*52b0*/  STG.E.128 desc[UR4][R210.64], R64 ;  /* 0x00000040d2007986 */ /* 0x0003e8000c101d04 */
.L_x_6428:
[----:B------:R-:W-:Y:S05]  /*52c0*/  BSYNC B0 ;  /* 0x0000000000007941 */ /* 0x000fea0003800000 */
.L_x_6427:
        /* <DEDUP_REMOVED lines=35> */
.L_x_6430:
[----:B------:R-:W-:Y:S05]  /*5500*/  BSYNC B0 ;  /* 0x0000000000007941 */ /* 0x000fea0003800000 */
.L_x_6429:
        /* <DEDUP_REMOVED lines=35> */
.L_x_6432:
[----:B------:R-:W-:Y:S05]  /*5740*/  BSYNC B0 ;  /* 0x0000000000007941 */ /* 0x000fea0003800000 */
.L_x_6431:
        /* <DEDUP_REMOVED lines=35> */
.L_x_6434:
[----:B------:R-:W-:Y:S05]  /*5980*/  BSYNC B0 ;  /* 0x0000000000007941 */ /* 0x000fea0003800000 */
.L_x_6433:
        /* <DEDUP_REMOVED lines=35> */
.L_x_6436:
[----:B------:R-:W-:Y:S05]  /*5bc0*/  BSYNC B0 ;  /* 0x0000000000007941 */ /* 0x000fea0003800000 */
.L_x_6435:
        /* <DEDUP_REMOVED lines=35> */
.L_x_6438:
[----:B------:R-:W-:Y:S05]  /*5e00*/  BSYNC B0 ;  /* 0x0000000000007941 */ /* 0x000fea0003800000 */
.L_x_6437:
        /* <DEDUP_REMOVED lines=35> */
.L_x_6440:
[----:B------:R-:W-:Y:S05]  /*6040*/  BSYNC B0 ;  /* 0x0000000000007941 */ /* 0x000fea0003800000 */
.L_x_6439:
        /* <DEDUP_REMOVED lines=29> */
[----:B------:R-:W-:-:S02]  /*6220*/  F2FP.F16.F32.PACK_AB R67, R214, R67 ;  /* 0x00000043d643723e */ /* 0x000fc400000000ff */
[----:B------:R-:W-:Y:S02]  /*6230*/  F2FP.F16.F32.PACK_AB R66, R219, R66 ;  /* 0x00000042db42723e */ /* 0x000fe400000000ff */
[----:B------:R-:W-:Y:S02]  /*6240*/  F2FP.F16.F32.PACK_AB R65, R212, R213 ;  /* 0x000000d5d441723e */ /* 0x000fe400000000ff */
[----:B------:R-:W-:-:S05]  /*6250*/  F2FP.F16.F32.PACK_AB R64, R211, R210 ;  /* 0x000000d2d340723e */ /* 0x000fca00000000ff */
[----:B------:R0:W-:Y:S02]  /*6260*/  STG.E.128 desc[UR4][R208.64], R64 ;  /* 0x00000040d0007986 */ /* 0x0001e4000c101d04 */
.L_x_6442:
[----:B------:R-:W-:Y:S05]  /*6270*/  BSYNC B0 ;  /* 0x0000000000007941 */ /* 0x000fea0003800000 */
.L_x_6441:
[----:B01234-:R-:W0:Y:S02]  /*6280*/  LDC.64 R64, c[0x0][0x210] ;  /* 0x00008400ff407b82 */ /* 0x01fe240000000a00 */
[----:B0-----:R-:W-:-:S04]  /*6290*/  LEA R123, R64, R123, 0x2 ;  /* 0x0000007b407b7211 */ /* 0x001fc800078e10ff */
[----:B------:R-:W-:-:S13]  /*62a0*/  ISETP.GE.AND P3, PT, R123, R65, PT ;  /* 0x000000417b00720c */ /* 0x000fda0003f66270 */
[----:B------:R-:W-:Y:S05]  /*62b0*/  @!P3 BRA `(.L_x_6443) ;  /* 0xffffffac00f8b947 */ /* 0x000fea000383ffff */
[----:B------:R-:W-:Y:S05]  /*62c0*/  EXIT ;  /* 0x000000000000794d */ /* 0x000fea0003800000 */
.L_x_6426:
        /* <DEDUP_REMOVED lines=8> */
.L_x_6445:
[----:B------:R-:W-:Y:S05]  /*6350*/  BSYNC B0 ;  /* 0x0000000000007941 */ /* 0x000fea0003800000 */
.L_x_6444:
        /* <DEDUP_REMOVED lines=9> */
.L_x_6446:
[----:B------:R-:W-:Y:S01]  /*63f0*/  HFMA2.MMA R216, -RZ, RZ, 0, 2.384185791015625e-07 ;  /* 0x00000004ffd87435 */ /* 0x000fe200000001ff */
[----:B------:R-:W-:-:S05]  /*6400*/  MOV R67, R213 ;  /* 0x000000d500437202 */ /* 0x000fca0000000f00 */
[----:B------:R-:W-:-:S05]  /*6410*/  FADD.FTZ R67, R66, R67 ;  /* 0x0000004342437221 */ /* 0x000fca0000010000 */
[----:B------:R-:W-:-:S07]  /*6420*/  MOV R215, R67 ;  /* 0x0000004300d77202 */ /* 0x000fce0000000f00 */
[----:B------:R-:W-:Y:S05]  /*6430*/  WARPSYNC.COLLECTIVE R214, `(.L_x_6447) ;  /* 0x00000000d6087348 */ /* 0x000fea0003c00000 */
[----:B------:R0:W1:Y:S02]  /*6440*/  SHFL.BFLY P6, R213, R215, R216, R217 ;  /* 0x0c0000d8d7d57389 */ /* 0x00006400000c00d9 */
[----:B01----:R-:W-:Y:S01]  /*6450*/  ENDCOLLECTIVE ;  /* 0x000000000000791b */ /* 0x003fe20003800000 */
.L_x_6447:
[----:B------:R-:W-:Y:S01]  /*6460*/  HFMA2.MMA R216, -RZ, RZ, 0, 4.76837158203125e-07 ;  /* 0x00000008ffd87435 */ /* 0x000fe200000001ff */
[----:B------:R-:W-:-:S05]  /*6470*/  MOV R64, R213 ;  /* 0x000000d500407202 */ /* 0x000fca0000000f00 */
[----:B------:R-:W-:-:S05]  /*6480*/  FADD.FTZ R210, R67, R64 ;  /* 0x0000004043d27221 */ /* 0x000fca0000010000 */
[----:B------:R-:W-:-:S07]  /*6490*/  MOV R215, R210 ;  /* 0x000000d200d77202 */ /* 0x000fce0000000f00 */
[----:B------:R-:W-:Y:S05]  /*64a0*/  WARPSYNC.COLLECTIVE R214, `(.L_x_6448) ;  /* 0x00000000d6087348 */ /* 0x000fea0003c00000 */
[----:B------:R0:W1:Y:S02]  /*64b0*/  SHFL.BFLY P6, R213, R215, R216, R217 ;  /* 0x0c0000d8d7d57389 */ /* 0x00006400000c00d9 */
[----:B01----:R-:W-:Y:S01]  /*64c0*/  ENDCOLLECTIVE ;  /* 0x000000000000791b */ /* 0x003fe20003800000 */
.L_x_6448:
[----:B------:R-:W-:Y:S01]  /*64d0*/  HFMA2.MMA R216, -RZ, RZ, 0, 9.5367431640625e-07 ;  /* 0x00000010ffd87435 */ /* 0x000fe200000001ff */
[----:B------:R-:W-:-:S05]  /*64e0*/  MOV R209, R213 ;  /* 0x000000d500d17202 */ /* 0x000fca0000000f00 */
[----:B------:R-:W-:Y:S02]  /*64f0*/  FADD.FTZ R212, R210, R209 ;  /* 0x000000d1d2d47221 */ /* 0x000fe40000010000 */
[----:B------:R-:W0:Y:S03]  /*6500*/  LDC R209, c[0x0][0x290] ;  /* 0x0000a400ffd17b82 */ /* 0x000e260000000800 */
[----:B------:R-:W-:-:S07]  /*6510*/  MOV R215, R212 ;  /* 0x000000d400d77202 */ /* 0x000fce0000000f00 */
[----:B0-----:R-:W-:Y:S05]  /*6520*/  WARPSYNC.COLLECTIVE R214, `(.L_x_6449) ;  /* 0x00000000d6087348 */ /* 0x001fea0003c00000 */
[----:B------:R1:W2:Y:S02]  /*6530*/  SHFL.BFLY P6, R213, R215, R216, R217 ;  /* 0x0c0000d8d7d57389 */ /* 0x0002a400000c00d9 */
[----:B012---:R-:W-:Y:S01]  /*6540*/  ENDCOLLECTIVE ;  /* 0x000000000000791b */ /* 0x007fe20003800000 */
.L_x_6449:
        /* <DEDUP_REMOVED lines=142> */
.L_x_6450:
[----:B------:R-:W-:Y:S01]  /*6e30*/  HFMA2.MMA R216, -RZ, RZ, 0, 1.1920928955078125e-07 ;  /* 0x00000002ffd87435 */ /* 0x000fe200000001ff */
[----:B------:R-:W-:-:S05]  /*6e40*/  MOV R65, R213 ;  /* 0x000000d500417202 */ /* 0x000fca0000000f00 */
[----:B------:R-:W-:-:S05]  /*6e50*/  FADD.FTZ R65, R64, R65 ;  /* 0x0000004140417221 */ /* 0x000fca0000010000 */
[----:B------:R-:W-:-:S07]  /*6e60*/  MOV R215, R65 ;  /* 0x0000004100d77202 */ /* 0x000fce0000000f00 */
[----:B------:R-:W-:Y:S05]  /*6e70*/  WARPSYNC.COLLECTIVE R214, `(.L_x_6451) ;  /* 0x00000000d6087348 */ /* 0x000fea0003c00000 */
[----:B------:R0:W1:Y:S02]  /*6e80*/  SHFL.BFLY P6, R213, R215, R216, R217 ;  /* 0x0c0000d8d7d57389 */ /* 0x00006400000c00d9 */
[----:B01----:R-:W-:Y:S01]  /*6e90*/  ENDCOLLECTIVE ;  /* 0x000000000000791b */ /* 0x003fe20003800000 */
.L_x_6451:
[----:B------:R-:W-:Y:S01]  /*6ea0*/  HFMA2.MMA R216, -RZ, RZ, 0, 2.384185791015625e-07 ;  /* 0x00000004ffd87435 */ /* 0x000fe200000001ff */
[----:B------:R-:W-:-:S05]  /*6eb0*/  MOV R66, R213 ;  /* 0x000000d500427202 */ /* 0x000fca0000000f00 */
[----:B------:R-:W-:-:S05]  /*6ec0*/  FADD.FTZ R66, R65, R66 ;  /* 0x0000004241427221 */ /* 0x000fca0000010000 */
[----:B------:R-:W-:-:S07]  /*6ed0*/  MOV R215, R66 ;  /* 0x0000004200d77202 */ /* 0x000fce0000000f00 */
[----:B------:R-:W-:Y:S05]  /*6ee0*/  WARPSYNC.COLLECTIVE R214, `(.L_x_6452) ;  /* 0x00000000d6087348 */ /* 0x000fea0003c00000 */
[----:B------:R0:W1:Y:S02]  /*6ef0*/  SHFL.BFLY P6, R213, R215, R216, R217 ;  /* 0x0c0000d8d7d57389 */ /* 0x00006400000c00d9 */
[----:B01----:R-:W-:Y:S01]  /*6f00*/  ENDCOLLECTIVE ;  /* 0x000000000000791b */ /* 0x003fe20003800000 */
.L_x_6452:
[----:B------:R-:W-:Y:S01]  /*6f10*/  HFMA2.MMA R216, -RZ, RZ, 0, 4.76837158203125e-07 ;  /* 0x00000008ffd87435 */ /* 0x000fe200000001ff */
[----:B------:R-:W-:-:S05]  /*6f20*/  MOV R67, R213 ;  /* 0x000000d500437202 */ /* 0x000fca0000000f00 */
[----:B------:R-:W-:-:S05]  /*6f30*/  FADD.FTZ R67, R66, R67 ;  /* 0x0000004342437221 */ /* 0x000fca0000010000 */
[----:B------:R-:W-:-:S07]  /*6f40*/  MOV R215, R67 ;  /* 0x0000004300d77202 */ /* 0x000fce0000000f00 */
[----:B------:R-:W-:Y:S05]  /*6f50*/  WARPSYNC.COLLECTIVE R214, `(.L_x_6453) ;  /* 0x00000000d6087348 */ /* 0x000fea0003c00000 */
[----:B------:R0:W1:Y:S02]  /*6f60*/  SHFL.BFLY P6, R213, R215, R216, R217 ;  /* 0x0c0000d8d7d57389 */ /* 0x00006400000c00d9 */
[----:B01----:R-:W-:Y:S01]  /*6f70*/  ENDCOLLECTIVE ;  /* 0x000000000000791b */ /* 0x003fe20003800000 */
.L_x_6453:
[----:B------:R-:W-:Y:S01]  /*6f80*/  HFMA2.MMA R216, -RZ, RZ, 0, 9.5367431640625e-07 ;  /* 0x00000010ffd87435 */ /* 0x000fe200000001ff */
[----:B------:R-:W-:-:S05]  /*6f90*/  MOV R210, R213 ;  /* 0x000000d500d27202 */ /* 0x000fca0000000f00 */
[----:B------:R-:W-:-:S05]  /*6fa0*/  FADD.FTZ R210, R67, R210 ;  /* 0x000000d243d27221 */ /* 0x000fca0000010000 */
[----:B------:R-:W-:-:S07]  /*6fb0*/  MOV R215, R210 ;  /* 0x000000d200d77202 */ /* 0x000fce0000000f00 */
[----:B------:R-:W-:Y:S05]  /*6fc0*/  WARPSYNC.COLLECTIVE R214, `(.L_x_6454) ;  /* 0x00000000d6087348 */ /* 0x000fea0003c00000 */
[----:B------:R0:W1:Y:S02]  /*6fd0*/  SHFL.BFLY P6, R213, R215, R216, R217 ;  /* 0x0c0000d8d7d57389 */ /* 0x00006400000c00d9 */
[----:B01----:R-:W-:Y:S01]  /*6fe0*/  ENDCOLLECTIVE ;  /* 0x000000000000791b */ /* 0x003fe20003800000 */
.L_x_6454:
[----:B------:R-:W-:Y:S05]  /*6ff0*/  BRA `(.L_x_6455) ;  /* 0xffffffdc00f07947 */ /* 0x000fea000383ffff */
.L_x_6456:
        /* <DEDUP_REMOVED lines=16> */
.L_x_58336:


//--------------------- .text._ZN10layer_norm13ln_fwd_kernelINS_13Kernel_traitsI6__halfS2_S2_S2_fjLj2048ELj1ELj4ELj1ELj16ENS_18Kernel_traits_baseILj2048ES2_S2_S2_S2_fjLj128EEEEELb0ELb0ELb0ELb1EEEvNS_9FwdParamsE --------------------------
	.section	.text._ZN10layer_norm13ln_fwd_kernelINS_13Kernel_traitsI6__halfS2_S2_S2_fjLj2048ELj1ELj4ELj1ELj16ENS_18Kernel_traits_baseILj2048ES2_S2_S2_S2_fjLj128EEEEELb0ELb0ELb0ELb1EEEvNS_9FwdParamsE,"ax",@progbits
	.align	128
        .global         _ZN10layer_norm13ln_fwd_kernelINS_13Kernel_traitsI6__halfS2_S2_S2_fjLj2048ELj1ELj4ELj1ELj16ENS_18Kernel_traits_baseILj2048ES2_S2_S2_S2_fjLj128EEEEELb0ELb0ELb0ELb1EEEvNS_9FwdParamsE
        .type           _ZN10layer_norm13ln_fwd_kernelINS_13Kernel_traitsI6__halfS2_S2_S2_fjLj2048ELj1ELj4ELj1ELj16ENS_18Kernel_traits_baseILj2048ES2_S2_S2_S2_fjLj128EEEEELb0ELb0ELb0ELb1EEEvNS_9FwdParamsE,@function
        .size           _ZN10layer_norm13ln_fwd_kernelINS_13Kernel_traitsI6__halfS2_S2_S2_fjLj2048ELj1ELj4ELj1ELj16ENS_18Kernel_traits_baseILj2048ES2_S2_S2_S2_fjLj128EEEEELb0ELb0ELb0ELb1EEEvNS_9FwdParamsE,(.L_x_58337 - _ZN10layer_norm13ln_fwd_kernelINS_13Kernel_traitsI6__halfS2_S2_S2_fjLj2048ELj1ELj4ELj1ELj16ENS_18Kernel_traits_baseILj2048ES2_S2_S2_S2_fjLj128EEEEELb0ELb0ELb0ELb1EEEvNS_9FwdParamsE)
        .other          _ZN10layer_norm13ln_fwd_kernelINS_13Kernel_traitsI6__halfS2_S2_S2_fjLj2048ELj1ELj4ELj1ELj16ENS_18Kernel_traits_baseILj2048ES2_S2_S2_S2_fjLj128EEEEELb0ELb0ELb0ELb1EEEvNS_9FwdParamsE,@"STO_CUDA_ENTRY STV_DEFAULT"
_ZN10layer_norm13ln_fwd_kernelINS_13Kernel_traitsI6__halfS2_S2_S2_fjLj2048ELj1ELj4ELj1ELj16ENS_18Kernel_traits_baseILj2048ES2_S2_S2_S2_fjLj128EEEEELb0ELb0ELb0ELb1EEEvNS_9FwdParamsE:
.text._ZN10layer_norm13ln_fwd_kernelINS_13Kernel_traitsI6__halfS2_S2_S2_fjLj2048ELj1ELj4ELj1ELj16ENS_18Kernel_traits_baseILj2048ES2_S2_S2_S2_fjLj128EEEEELb0ELb0ELb0ELb1EEEvNS_9FwdParamsE:
        /* <DEDUP_REMOVED lines=24> */
[----:B--2---:R-:W-:-:S04]  /*0180*/  LEA R127, R127, R0, 0x2 ;  /* 0x000000007f7f7211 */ /* 0x004fc800078e10ff */
[----:B------:R-:W-:Y:S01]  /*0190*/  ISETP.GE.AND P1, PT, R127, UR8, PT ;  /* 0x000000087f007c0c */ /* 0x000fe2000bf26270 */
[----:B------:R-:W-:Y:S01]  /*01a0*/  ULDC.64 UR8, c[0x0][0x230] ;  /* 0x00008c0000087ab9 */ /* 0x000fe20000000a00 */
[----:B------:R-:W-:Y:S02]  /*01b0*/  IADD3.X R3, RZ, UR7, RZ, P0, !PT ;  /* 0x00000007ff037c10 */ /* 0x000fe400087fe4ff */
[----:B-1----:R-:W-:-:S04]  /*01c0*/  LOP3.LUT P0, RZ, R118, UR8, RZ, 0xfc, !PT ;  /* 0x0000000876ff7c12 */ /* 0x002fc8000f80fcff */
[----:B------:R-:W-:-:S05]  /*01d0*/  LOP3.LUT P0, RZ, R119, UR9, RZ, 0xfc, P0 ;  /* 0x0000000977ff7c12 */ /* 0x000fca000800fcff */
[----:B0-----:R-:W-:Y:S08]  /*01e0*/  @P1 EXIT ;  /* 0x000000000000194d */ /* 0x001ff00003800000 */
        /* <DEDUP_REMOVED lines=25> */
[--C-:B------:R-:W-:Y:S01]  /*0380*/  HADD2.F32 R84, -RZ, R60.reuse.H0_H0 ;  /* 0x2000003cff547230 */ /* 0x100fe20000004100 */
[----:B------:R-:W-:Y:S01]  /*0390*/  ULDC.U8 UR6, c[0x0][0x2a0] ;  /* 0x0000a80000067ab9 */ /* 0x000fe20000000000 */
[----:B------:R-:W-:Y:S01]  /*03a0*/  HADD2.F32 R83, -RZ, R60.H1_H1 ;  /* 0x3000003cff537230 */ /* 0x000fe20000004100 */
[----:B------:R-:W-:Y:S01]  /*03b0*/  ISETP.NE.AND.EX P1, PT, R119, RZ, PT, P1 ;  /* 0x000000ff7700720c */ /* 0x000fe20003f25310 */
[--C-:B------:R-:W-:Y:S01]  /*03c0*/  HADD2.F32 R82, -RZ, R61.reuse.H0_H0 ;  /* 0x2000003dff527230 */ /* 0x100fe20000004100 */
[----:B------:R-:W-:Y:S01]  /*03d0*/  ISETP.NE.AND P4, PT, RZ, UR6, PT ;  /* 0x00000006ff007c0c */ /* 0x000fe2000bf85270 */
[----:B------:R-:W-:Y:S01]  /*03e0*/  HADD2.F32 R81, -RZ, R61.H1_H1 ;  /* 0x3000003dff517230 */ /* 0x000fe20000004100 */
[----:B------:R-:W-:Y:S01]  /*03f0*/  ULDC UR6, c[0x0][0x218] ;  /* 0x0000860000067ab9 */ /* 0x000fe20000000800 */
[--C-:B------:R-:W-:Y:S01]  /*0400*/  HADD2.F32 R80, -RZ, R62.reuse.H0_H0 ;  /* 0x2000003eff507230 */ /* 0x100fe20000004100 */
[----:B------:R-:W-:Y:S01]  /*0410*/  ULDC UR7, c[0x0][0x2d8] ;  /* 0x0000b60000077ab9 */ /* 0x000fe20000000800 */
[----:B------:R-:W-:Y:S01]  /*0420*/  HADD2.F32 R79, -RZ, R62.H1_H1 ;  /* 0x3000003eff4f7230 */ /* 0x000fe20000004100 */
[----:B------:R-:W-:Y:S01]  /*0430*/  ULDC.64 UR10, c[0x0][0x230] ;  /* 0x00008c00000a7ab9 */ /* 0x000fe20000000a00 */
[--C-:B------:R-:W-:Y:S01]  /*0440*/  HADD2.F32 R78, -RZ, R63.reuse.H0_H0 ;  /* 0x2000003fff4e7230 */ /* 0x100fe20000004100 */
[----:B------:R-:W-:Y:S01]  /*0450*/  ULDC.64 UR8, c[0x0][0x2b8] ;  /* 0x0000ae0000087ab9 */ /* 0x000fe20000000a00 */
[----:B------:R-:W-:-:S02]  /*0460*/  HADD2.F32 R77, -RZ, R63.H1_H1 ;  /* 0x3000003fff4d7230 */ /* 0x000fc40000004100 */
[--C-:B------:R-:W-:Y:S02]  /*0470*/  HADD2.F32 R112, -RZ, R48.reuse.H0_H0 ;  /* 0x20000030ff707230 */ /* 0x100fe40000004100 */
        /* <DEDUP_REMOVED lines=54> */
[----:B0-----:R-:W-:-:S07]  /*07e0*/  HADD2.F32 R128, -RZ, R35.H1_H1 ;  /* 0x30000023ff807230 */ /* 0x001fce0000004100 */
.L_x_6650:
[----:B---3--:R-:W0:Y:S01]  /*07f0*/  S2R R40, SR_TID.X ;  /* 0x0000000000287919 */ /* 0x008e220000002100 */
        /* <DEDUP_REMOVED lines=18> */
[----:B------:R-:W-:-:S05]  /*0920*/  HFMA2.MMA R173, -RZ, RZ, 1.875, 0 ;  /* 0x3f800000ffad7435 */ /* 0x000fca00000001ff */
[----:B---3--:R-:W-:Y:S02]  /*0930*/  @P1 HADD2.F32 R173, -RZ, R44.H0_H0 ;  /* 0x2000002cffad1230 */ /* 0x008fe40000004100 */
[----:B--2---:R-:W-:-:S05]  /*0940*/  HADD2.F32 R48, -RZ, R40.H0_H0 ;  /* 0x20000028ff307230 */ /* 0x004fca0000004100 */
[----:B------:R-:W-:Y:S01]  /*0950*/  FMUL.FTZ R48, R48, R173 ;  /* 0x000000ad30307220 */ /* 0x000fe20000410000 */
[----:B0-----:R-:W-:Y:S06]  /*0960*/  @P3 BRA `(.L_x_6457) ;  /* 0x0000000000083947 */ /* 0x001fec0003800000 */
[----:B------:R-:W-:Y:S05]  /*0970*/  @P0 BRA `(.L_x_6458) ;  /* 0x00000000000c0947 */ /* 0x000fea0003800000 */
[----:B------:R-:W-:Y:S05]  /*0980*/  BRA `(.L_x_6459) ;  /* 0x0000000000107947 */ /* 0x000fea0003800000 */
.L_x_6457:
[----:B-----5:R-:W-:-:S05]  /*0990*/  HADD2.F32 R45, -RZ, R32.H0_H0 ;  /* 0x20000020ff2d7230 */ /* 0x020fca0000004100 */
[----:B------:R-:W-:-:S07]  /*09a0*/  FADD.FTZ R48, R48, R45 ;  /* 0x0000002d30307221 */ /* 0x000fce0000010000 */
.L_x_6458:
[----:B------:R-:W-:-:S04]  /*09b0*/  F2FP.F16.F32.PACK_AB R44, RZ, R48 ;  /* 0x00000030ff2c723e */ /* 0x000fc800000000ff */
[----:B------:R-:W-:-:S07]  /*09c0*/  PRMT R36, R44, 0x7610, R36 ;  /* 0x000076102c247816 */ /* 0x000fce0000000024 */
.L_x_6459:
[----:B------:R-:W-:-:S05]  /*09d0*/  HADD2.F32 R40, -RZ, R40.H1_H1 ;  /* 0x30000028ff287230 */ /* 0x000fca0000004100 */
[----:B------:R-:W-:Y:S01]  /*09e0*/  FMUL.FTZ R51, R40, R173 ;  /* 0x000000ad28337220 */ /* 0x000fe20000410000 */
[----:B------:R-:W-:Y:S06]  /*09f0*/  @P3 BRA `(.L_x_6460) ;  /* 0x0000000000083947 */ /* 0x000fec0003800000 */
[----:B------:R-:W-:Y:S05]  /*0a00*/  @P0 BRA `(.L_x_6461) ;  /* 0x00000000000c0947 */ /* 0x000fea0003800000 */
[----:B------:R-:W-:Y:S05]  /*0a10*/  BRA `(.L_x_6462) ;  /* 0x0000000000107947 */ /* 0x000fea0003800000 */
.L_x_6460:
[----:B-----5:R-:W-:-:S05]  /*0a20*/  HADD2.F32 R40, -RZ, R32.H1_H1 ;  /* 0x30000020ff287230 */ /* 0x020fca0000004100 */
[----:B------:R-:W-:-:S07]  /*0a30*/  FADD.FTZ R51, R51, R40 ;  /* 0x0000002833337221 */ /* 0x000fce0000010000 */
.L_x_6461:
[----:B------:R-:W-:-:S04]  /*0a40*/  F2FP.F16.F32.PACK_AB R40, RZ, R51 ;  /* 0x00000033ff28723e */ /* 0x000fc800000000ff */
[----:B------:R-:W-:-:S07]  /*0a50*/  PRMT R36, R36, 0x5410, R40 ;  /* 0x0000541024247816 */ /* 0x000fce0000000028 */
.L_x_6462:
[----:B------:R-:W-:-:S05]  /*0a60*/  HADD2.F32 R50, -RZ, R41.H0_H0 ;  /* 0x20000029ff327230 */ /* 0x000fca0000004100 */
[----:B------:R-:W-:Y:S01]  /*0a70*/  FMUL.FTZ R50, R50, R173 ;  /* 0x000000ad32327220 */ /* 0x000fe20000410000 */
[----:B------:R-:W-:Y:S06]  /*0a80*/  @P3 BRA `(.L_x_6463) ;  /* 0x0000000000083947 */ /* 0x000fec0003800000 */
[----:B------:R-:W-:Y:S05]  /*0a90*/  @P0 BRA `(.L_x_6464) ;  /* 0x00000000000c0947 */ /* 0x000fea0003800000 */
[----:B------:R-:W-:Y:S05]  /*0aa0*/  BRA `(.L_x_6465) ;  /* 0x0000000000107947 */ /* 0x000fea0003800000 */
.L_x_6463:
[----:B-----5:R-:W-:-:S05]  /*0ab0*/  HADD2.F32 R45, -RZ, R33.H0_H0 ;  /* 0x20000021ff2d7230 */ /* 0x020fca0000004100 */
[----:B------:R-:W-:-:S07]  /*0ac0*/  FADD.FTZ R50, R50, R45 ;  /* 0x0000002d32327221 */ /* 0x000fce0000010000 */
.L_x_6464:
[----:B------:R-:W-:-:S04]  /*0ad0*/  F2FP.F16.F32.PACK_AB R40, RZ, R50 ;  /* 0x00000032ff28723e */ /* 0x000fc800000000ff */
[----:B------:R-:W-:-:S07]  /*0ae0*/  PRMT R37, R40, 0x7610, R37 ;  /* 0x0000761028257816 */ /* 0x000fce0000000025 */
.L_x_6465:
[----:B------:R-:W-:-:S05]  /*0af0*/  HADD2.F32 R40, -RZ, R41.H1_H1 ;  /* 0x30000029ff287230 */ /* 0x000fca0000004100 */
[----:B------:R-:W-:Y:S01]  /*0b00*/  FMUL.FTZ R53, R40, R173 ;  /* 0x000000ad28357220 */ /* 0x000fe20000410000 */
[----:B------:R-:W-:Y:S06]  /*0b10*/  @P3 BRA `(.L_x_6466) ;  /* 0x0000000000083947 */ /* 0x000fec0003800000 */
[----:B------:R-:W-:Y:S05]  /*0b20*/  @P0 BRA `(.L_x_6467) ;  /* 0x00000000000c0947 */ /* 0x000fea0003800000 */
[----:B------:R-:W-:Y:S05]  /*0b30*/  BRA `(.L_x_6468) ;  /* 0x0000000000107947 */ /* 0x000fea0003800000 */
.L_x_6466:
[----:B-----5:R-:W-:-:S05]  /*0b40*/  HADD2.F32 R40, -RZ, R33.H1_H1 ;  /* 0x30000021ff287230 */ /* 0x020fca0000004100 */
[----:B------:R-:W-:-:S07]  /*0b50*/  FADD.FTZ R53, R53, R40 ;  /* 0x0000002835357221 */ /* 0x000fce0000010000 */
.L_x_6467:
[----:B------:R-:W-:-:S04]  /*0b60*/  F2FP.F16.F32.PACK_AB R40, RZ, R53 ;  /* 0x00000035ff28723e */ /* 0x000fc800000000ff */
[----:B------:R-:W-:-:S07]  /*0b70*/  PRMT R37, R37, 0x5410, R40 ;  /* 0x0000541025257816 */ /* 0x000fce0000000028 */
.L_x_6468:
[----:B------:R-:W-:-:S05]  /*0b80*/  HADD2.F32 R52, -RZ, R42.H0_H0 ;  /* 0x2000002aff347230 */ /* 0x000fca0000004100 */
[----:B------:R-:W-:Y:S01]  /*0b90*/  FMUL.FTZ R52, R52, R173 ;  /* 0x000000ad34347220 */ /* 0x000fe20000410000 */
[----:B------:R-:W-:Y:S06]  /*0ba0*/  @P3 BRA `(.L_x_6469) ;  /* 0x0000000000083947 */ /* 0x000fec0003800000 */
[----:B------:R-:W-:Y:S05]  /*0bb0*/  @P0 BRA `(.L_x_6470) ;  /* 0x00000000000c0947 */ /* 0x000fea0003800000 */
[----:B------:R-:W-:Y:S05]  /*0bc0*/  BRA `(.L_x_6471) ;  /* 0x0000000000107947 */ /* 0x000fea0003800000 */
.L_x_6469:
[----:B-----5:R-:W-:-:S05]  /*0bd0*/  HADD2.F32 R41, -RZ, R34.H0_H0 ;  /* 0x20000022ff297230 */ /* 0x020fca0000004100 */
[----:B------:R-:W-:-:S07]  /*0be0*/  FADD.FTZ R52, R52, R41 ;  /* 0x0000002934347221 */ /* 0x000fce0000010000 */
.L_x_6470:
[----:B------:R-:W-:-:S04]  /*0bf0*/  F2FP.F16.F32.PACK_AB R40, RZ, R52 ;  /* 0x00000034ff28723e */ /* 0x000fc800000000ff */
[----:B------:R-:W-:-:S07]  /*0c00*/  PRMT R38, R40, 0x7610, R38 ;  /* 0x0000761028267816 */ /* 0x000fce0000000026 */
.L_x_6471:
[----:B------:R-:W-:-:S05]  /*0c10*/  HADD2.F32 R42, -RZ, R42.H1_H1 ;  /* 0x3000002aff2a7230 */ /* 0x000fca0000004100 */
[----:B------:R-:W-:Y:S01]  /*0c20*/  FMUL.FTZ R55, R42, R173 ;  /* 0x000000ad2a377220 */ /* 0x000fe20000410000 */
[----:B------:R-:W-:Y:S06]  /*0c30*/  @P3 BRA `(.L_x_6472) ;  /* 0x0000000000083947 */ /* 0x000fec0003800000 */
[----:B------:R-:W-:Y:S05]  /*0c40*/  @P0 BRA `(.L_x_6473) ;  /* 0x00000000000c0947 */ /* 0x000fea0003800000 */
[----:B------:R-:W-:Y:S05]  /*0c50*/  BRA `(.L_x_6474) ;  /* 0x0000000000107947 */ /* 0x000fea0003800000 */
.L_x_6472:
[----:B-----5:R-:W-:-:S05]  /*0c60*/  HADD2.F32 R40, -RZ, R34.H1_H1 ;  /* 0x30000022ff287230 */ /* 0x020fca0000004100 */
[----:B------:R-:W-:-:S07]  /*0c70*/  FADD.FTZ R55, R55, R40 ;  /* 0x0000002837377221 */ /* 0x000fce0000010000 */
.L_x_6473:
[----:B------:R-:W-:-:S04]  /*0c80*/  F2FP.F16.F32.PACK_AB R40, RZ, R55 ;  /* 0x00000037ff28723e */ /* 0x000fc800000000ff */
[----:B------:R-:W-:-:S07]  /*0c90*/  PRMT R38, R38, 0x5410, R40 ;  /* 0x0000541026267816 */ /* 0x000fce0000000028 */
.L_x_6474:
[----:B------:R-:W-:-:S05]  /*0ca0*/  HADD2.F32 R54, -RZ, R43.H0_H0 ;  /* 0x2000002bff367230 */ /* 0x000fca0000004100 */
[----:B------:R-:W-:Y:S01]  /*0cb0*/  FMUL.FTZ R54, R54, R173 ;  /* 0x000000ad36367220 */ /* 0x000fe20000410000 */
[----:B------:R-:W-:Y:S06]  /*0cc0*/  @P3 BRA `(.L_x_6475) ;  /* 0x0000000000083947 */ /* 0x000fec0003800000 */
[----:B------:R-:W-:Y:S05]  /*0cd0*/  @P0 BRA `(.L_x_6476) ;  /* 0x00000000000c0947 */ /* 0x000fea0003800000 */
[----:B------:R-:W-:Y:S05]  /*0ce0*/  BRA `(.L_x_6477) ;  /* 0x0000000000107947 */ /* 0x000fea0003800000 */
.L_x_6475:
[----:B-----5:R-:W-:-:S05]  /*0cf0*/  HADD2.F32 R41, -RZ, R35.H0_H0 ;  /* 0x20000023ff297230 */ /* 0x020fca0000004100 */
[----:B------:R-:W-:-:S07]  /*0d00*/  FADD.FTZ R54, R54, R41 ;  /* 0x0000002936367221 */ /* 0x000fce0000010000 */
.L_x_6476:
[----:B------:R-:W-:-:S04]  /*0d10*/  F2FP.F16.F32.PACK_AB R40, RZ, R54 ;  /* 0x00000036ff28723e */ /* 0x000fc800000000ff */
[----:B------:R-:W-:-:S07]  /*0d20*/  PRMT R39, R40, 0x7610, R39 ;  /* 0x0000761028277816 */ /* 0x000fce0000000027 */
.L_x_6477:
[----:B------:R-:W-:-:S05]  /*0d30*/  HADD2.F32 R58, -RZ, R43.H1_H1 ;  /* 0x3000002bff3a7230 */ /* 0x000fca0000004100 */
[----:B------:R-:W-:Y:S01]  /*0d40*/  FMUL.FTZ R58, R58, R173 ;  /* 0x000000ad3a3a7220 */ /* 0x000fe20000410000 */
[----:B------:R-:W-:Y:S06]  /*0d50*/  @P3 BRA `(.L_x_6478) ;  /* 0x0000000000083947 */ /* 0x000fec0003800000 */
[----:B------:R-:W-:Y:S05]  /*0d60*/  @P0 BRA `(.L_x_6479) ;  /* 0x00000000000c0947 */ /* 0x000fea0003800000 */
[----:B------:R-:W-:Y:S05]  /*0d70*/  BRA `(.L_x_6480) ;  /* 0x0000000000107947 */ /* 0x000fea0003800000 */
.L_x_6478:
[----:B-----5:R-:W-:-:S05]  /*0d80*/  HADD2.F32 R41, -RZ, R35.H1_H1 ;  /* 0x30000023ff297230 */ /* 0x020fca0000004100 */
[----:B------:R-:W-:-:S07]  /*0d90*/  FADD.FTZ R58, R58, R41 ;  /* 0x000000293a3a7221 */ /* 0x000fce0000010000 */
.L_x_6479:
[----:B------:R-:W-:-:S04]  /*0da0*/  F2FP.F16.F32.PACK_AB R40, RZ, R58 ;  /* 0x0000003aff28723e */ /* 0x000fc800000000ff */
[----:B------:R-:W-:-:S07]  /*0db0*/  PRMT R39, R39, 0x5410, R40 ;  /* 0x0000541027277816 */ /* 0x000fce0000000028 */
.L_x_6480:
        /* <DEDUP_REMOVED lines=10> */
[----:B--2---:R-:W-:-:S05]  /*0e60*/  HADD2.F32 R56, -RZ, R40.H0_H0 ;  /* 0x20000028ff387230 */ /* 0x004fca0000004100 */
[----:B------:R-:W-:Y:S01]  /*0e70*/  FMUL.FTZ R56, R56, R173 ;  /* 0x000000ad38387220 */ /* 0x000fe20000410000 */
[----:B0-----:R-:W-:Y:S06]  /*0e80*/  @P3 BRA `(.L_x_6481) ;  /* 0x0000000000083947 */ /* 0x001fec0003800000 */
[----:B------:R-:W-:Y:S05]  /*0e90*/  @P0 BRA `(.L_x_6482) ;  /* 0x00000000000c0947 */ /* 0x000fea0003800000 */
[----:B------:R-:W-:Y:S05]  /*0ea0*/  BRA `(.L_x_6483) ;  /* 0x0000000000107947 */ /* 0x000fea0003800000 */
.L_x_6481:
[----:B-----5:R-:W-:-:S05]  /*0eb0*/  HADD2.F32 R45, -RZ, R32.H0_H0 ;  /* 0x20000020ff2d7230 */ /* 0x020fca0000004100 */
[----:B------:R-:W-:-:S07]  /*0ec0*/  FADD.FTZ R56, R45, R56 ;  /* 0x000000382d387221 */ /* 0x000fce0000010000 */
.L_x_6482:
[----:B------:R-:W-:-:S04]  /*0ed0*/  F2FP.F16.F32.PACK_AB R44, RZ, R56 ;  /* 0x00000038ff2c723e */ /* 0x000fc800000000ff */
[----:B------:R-:W-:-:S07]  /*0ee0*/  PRMT R36, R44, 0x7610, R36 ;  /* 0x000076102c247816 */ /* 0x000fce0000000024 */
.L_x_6483:
[----:B------:R-:W-:-:S05]  /*0ef0*/  HADD2.F32 R40, -RZ, R40.H1_H1 ;  /* 0x30000028ff287230 */ /* 0x000fca0000004100 */
[----:B------:R-:W-:Y:S01]  /*0f00*/  FMUL.FTZ R132, R40, R173 ;  /* 0x000000ad28847220 */ /* 0x000fe20000410000 */
[----:B------:R-:W-:Y:S06]  /*0f10*/  @P3 BRA `(.L_x_6484) ;  /* 0x0000000000083947 */ /* 0x000fec0003800000 */
[----:B------:R-:W-:Y:S05]  /*0f20*/  @P0 BRA `(.L_x_6485) ;  /* 0x00000000000c0947 */ /* 0x000fea0003800000 */
[----:B------:R-:W-:Y:S05]  /*0f30*/  BRA `(.L_x_6486) ;  /* 0x0000000000107947 */ /* 0x000fea0003800000 */
.L_x_6484:
[----:B-----5:R-:W-:-:S05]  /*0f40*/  HADD2.F32 R45, -RZ, R32.H1_H1 ;  /* 0x30000020ff2d7230 */ /* 0x020fca0000004100 */
[----:B------:R-:W-:-:S07]  /*0f50*/  FADD.FTZ R132, R45, R132 ;  /* 0x000000842d847221 */ /* 0x000fce0000010000 */
.L_x_6485:
[----:B------:R-:W-:-:S04]  /*0f60*/  F2FP.F16.F32.PACK_AB R40, RZ, R132 ;  /* 0x00000084ff28723e */ /* 0x000fc800000000ff */
[----:B------:R-:W-:-:S07]  /*0f70*/  PRMT R36, R36, 0x5410, R40 ;  /* 0x0000541024247816 */ /* 0x000fce0000000028 */
.L_x_6486:
[----:B------:R-:W-:-:S05]  /*0f80*/  HADD2.F32 R130, -RZ, R41.H0_H0 ;  /* 0x20000029ff827230 */ /* 0x000fca0000004100 */
[----:B------:R-:W-:Y:S01]  /*0f90*/  FMUL.FTZ R130, R130, R173 ;  /* 0x000000ad82827220 */ /* 0x000fe20000410000 */
[----:B------:R-:W-:Y:S06]  /*0fa0*/  @P3 BRA `(.L_x_6487) ;  /* 0x0000000000083947 */ /* 0x000fec0003800000 */
[----:B------:R-:W-:Y:S05]  /*0fb0*/  @P0 BRA `(.L_x_6488) ;  /* 0x00000000000c0947 */ /* 0x000fea0003800000 */
[----:B------:R-:W-:Y:S05]  /*0fc0*/  BRA `(.L_x_6489) ;  /* 0x0000000000107947 */ /* 0x000fea0003800000 */
.L_x_6487:
[----:B-----5:R-:W-:-:S05]  /*0fd0*/  HADD2.F32 R45, -RZ, R33.H0_H0 ;  /* 0x20000021ff2d7230 */ /* 0x020fca0000004100 */
[----:B------:R-:W-:-:S07]  /*0fe0*/  FADD.FTZ R130, R45, R130 ;  /* 0x000000822d827221 */ /* 0x000fce0000010000 */
.L_x_6488:
[----:B------:R-:W-:-:S04]  /*0ff0*/  F2FP.F16.F32.PACK_AB R40, RZ, R130 ;  /* 0x00000082ff28723e */ /* 0x000fc800000000ff */
[----:B------:R-:W-:-:S07]  /*1000*/  PRMT R37, R40, 0x7610, R37 ;  /* 0x0000761028257816 */ /* 0x000fce0000000025 */
.L_x_6489:
[----:B------:R-:W-:-:S05]  /*1010*/  HADD2.F32 R40, -RZ, R41.H1_H1 ;  /* 0x30000029ff287230 */ /* 0x000fca0000004100 */
[----:B------:R-:W-:Y:S01]  /*1020*/  FMUL.FTZ R135, R40, R173 ;  /* 0x000000ad28877220 */ /* 0x000fe20000410000 */
[----:B------:R-:W-:Y:S06]  /*1030*/  @P3 BRA `(.L_x_6490) ;  /* 0x0000000000083947 */ /* 0x000fec0003800000 */
[----:B------:R-:W-:Y:S05]  /*1040*/  @P0 BRA `(.L_x_6491) ;  /* 0x00000000000c0947 */ /* 0x000fea0003800000 */
[----:B------:R-:W-:Y:S05]  /*1050*/  BRA `(.L_x_6492) ;  /* 0x0000000000107947 */ /* 0x000fea0003800000 */
.L_x_6490:
[----:B-----5:R-:W-:-:S05]  /*1060*/  HADD2.F32 R40, -RZ, R33.H1_H1 ;  /* 0x30000021ff287230 */ /* 0x020fca0000004100 */
[----:B------:R-:W-:-:S07]  /*1070*/  FADD.FTZ R135, R40, R135 ;  /* 0x0000008728877221 */ /* 0x000fce0000010000 */
.L_x_6491:
[----:B------:R-:W-:-:S04]  /*1080*/  F2FP.F16.F32.PACK_AB R40, RZ, R135 ;  /* 0x00000087ff28723e */ /* 0x000fc800000000ff */
[----:B------:R-:W-:-:S07]  /*1090*/  PRMT R37, R37, 0x5410, R40 ;  /* 0x0000541025257816 */ /* 0x000fce0000000028 */
.L_x_6492:
[----:B------:R-:W-:-:S05]  /*10a0*/  HADD2.F32 R134, -RZ, R42.H0_H0 ;  /* 0x2000002aff867230 */ /* 0x000fca0000004100 */
[----:B------:R-:W-:Y:S01]  /*10b0*/  FMUL.FTZ R134, R134, R173 ;  /* 0x000000ad86867220 */ /* 0x000fe20000410000 */
[----:B------:R-:W-:Y:S06]  /*10c0*/  @P3 BRA `(.L_x_6493) ;  /* 0x0000000000083947 */ /* 0x000fec0003800000 */
[----:B------:R-:W-:Y:S05]  /*10d0*/  @P0 BRA `(.L_x_6494) ;  /* 0x00000000000c0947 */ /* 0x000fea0003800000 */
[----:B------:R-:W-:Y:S05]  /*10e0*/  BRA `(.L_x_6495) ;  /* 0x0000000000107947 */ /* 0x000fea0003800000 */
.L_x_6493:
[----:B-----5:R-:W-:-:S05]  /*10f0*/  HADD2.F32 R41, -RZ, R34.H0_H0 ;  /* 0x20000022ff297230 */ /* 0x020fca0000004100 */
[----:B------:R-:W-:-:S07]  /*1100*/  FADD.FTZ R134, R41, R134 ;  /* 0x0000008629867221 */ /* 0x000fce0000010000 */
.L_x_6494:
[----:B------:R-:W-:-:S04]  /*1110*/  F2FP.F16.F32.PACK_AB R40, RZ, R134 ;  /* 0x00000086ff28723e */ /* 0x000fc800000000ff */
[----:B------:R-:W-:-:S07]  /*1120*/  PRMT R38, R40, 0x7610, R38 ;  /* 0x0000761028267816 */ /* 0x000fce0000000026 */
.L_x_6495:
[----:B------:R-:W-:-:S05]  /*1130*/  HADD2.F32 R42, -RZ, R42.H1_H1 ;  /* 0x3000002aff2a7230 */ /* 0x000fca0000004100 */
[----:B------:R-:W-:Y:S01]  /*1140*/  FMUL.FTZ R137, R42, R173 ;  /* 0x000000ad2a897220 */ /* 0x000fe20000410000 */
[----:B------:R-:W-:Y:S06]  /*1150*/  @P3 BRA `(.L_x_6496) ;  /* 0x0000000000083947 */ /* 0x000fec0003800000 */
[----:B------:R-:W-:Y:S05]  /*1160*/  @P0 BRA `(.L_x_6497) ;  /* 0x00000000000c0947 */ /* 0x000fea0003800000 */
[----:B------:R-:W-:Y:S05]  /*1170*/  BRA `(.L_x_6498) ;  /* 0x0000000000107947 */ /* 0x000fea0003800000 */
.L_x_6496:
[----:B-----5:R-:W-:-:S05]  /*1180*/  HADD2.F32 R40, -RZ, R34.H1_H1 ;  /* 0x30000022ff287230 */ /* 0x020fca0000004100 */
[----:B------:R-:W-:-:S07]  /*1190*/  FADD.FTZ R137, R40, R137 ;  /* 0x0000008928897221 */ /* 0x000fce0000010000 */
.L_x_6497:
[----:B------:R-:W-:-:S04]  /*11a0*/  F2FP.F16.F32.PACK_AB R40, RZ, R137 ;  /* 0x00000089ff28723e */ /* 0x000fc800000000ff */
[----:B------:R-:W-:-:S07]  /*11b0*/  PRMT R38, R38, 0x5410, R40 ;  /* 0x0000541026267816 */ /* 0x000fce0000000028 */
.L_x_6498:
[----:B------:R-:W-:-:S05]  /*11c0*/  HADD2.F32 R136, -RZ, R43.H0_H0 ;  /* 0x2000002bff887230 */ /* 0x000fca0000004100 */
[----:B------:R-:W-:Y:S01]  /*11d0*/  FMUL.FTZ R136, R136, R173 ;  /* 0x000000ad88887220 */ /* 0x000fe20000410000 */
[----:B------:R-:W-:Y:S06]  /*11e0*/  @P3 BRA `(.L_x_6499) ;  /* 0x0000000000083947 */ /* 0x000fec0003800000 */
[----:B------:R-:W-:Y:S05]  /*11f0*/  @P0 BRA `(.L_x_6500) ;  /* 0x00000000000c0947 */ /* 0x000fea0003800000 */
[----:B------:R-:W-:Y:S05]  /*1200*/  BRA `(.L_x_6501) ;  /* 0x0000000000107947 */ /* 0x000fea0003800000 */
.L_x_6499:
[----:B-----5:R-:W-:-:S05]  /*1210*/  HADD2.F32 R41, -RZ, R35.H0_H0 ;  /* 0x20000023ff297230 */ /* 0x020fca0000004100 */
[----:B------:R-:W-:-:S07]  /*1220*/  FADD.FTZ R136, R41, R136 ;  /* 0x0000008829887221 */ /* 0x000fce0000010000 */
.L_x_6500:
[----:B------:R-:W-:-:S04]  /*1230*/  F2FP.F16.F32.PACK_AB R40, RZ, R136 ;  /* 0x00000088ff28723e */ /* 0x000fc800000000ff */
[----:B------:R-:W-:-:S07]  /*1240*/  PRMT R39, R40, 0x7610, R39 ;  /* 0x0000761028277816 */ /* 0x000fce0000000027 */
.L_x_6501:
[----:B------:R-:W-:-:S05]  /*1250*/  HADD2.F32 R40, -RZ, R43.H1_H1 ;  /* 0x3000002bff287230 */ /* 0x000fca0000004100 */
[----:B------:R-:W-:Y:S01]  /*1260*/  FMUL.FTZ R139, R40, R173 ;  /* 0x000000ad288b7220 */ /* 0x000fe20000410000 */
[----:B------:R-:W-:Y:S06]  /*1270*/  @P3 BRA `(.L_x_6502) ;  /* 0x0000000000083947 */ /* 0x000fec0003800000 */
[----:B------:R-:W-:Y:S05]  /*1280*/  @P0 BRA `(.L_x_6503) ;  /* 0x00000000000c0947 */ /* 0x000fea0003800000 */
[----:B------:R-:W-:Y:S05]  /*1290*/  BRA `(.L_x_6504) ;  /* 0x0000000000107947 */ /* 0x000fea0003800000 */
.L_x_6502:
[----:B-----5:R-:W-:-:S05]  /*12a0*/  HADD2.F32 R40, -RZ, R35.H1_H1 ;  /* 0x30000023ff287230 */ /* 0x020fca0000004100 */
[----:B------:R-:W-:-:S07]  /*12b0*/  FADD.FTZ R139, R40, R139 ;  /* 0x0000008b288b7221 */ /* 0x000fce0000010000 */
.L_x_6503:
[----:B------:R-:W-:-:S04]  /*12c0*/  F2FP.F16.F32.PACK_AB R40, RZ, R139 ;  /* 0x0000008bff28723e */ /* 0x000fc800000000ff */
[----:B------:R-:W-:-:S07]  /*12d0*/  PRMT R39, R39, 0x5410, R40 ;  /* 0x0000541027277816 */ /* 0x000fce0000000028 */
.L_x_6504:
        /* <DEDUP_REMOVED lines=14> */
.L_x_6505:
[----:B-----5:R-:W-:-:S05]  /*13c0*/  HADD2.F32 R45, -RZ, R32.H0_H0 ;  /* 0x20000020ff2d7230 */ /* 0x020fca0000004100 */
[----:B------:R-:W-:-:S07]  /*13d0*/  FADD.FTZ R138, R45, R138 ;  /* 0x0000008a2d8a7221 */ /* 0x000fce0000010000 */
.L_x_6506:
[----:B------:R-:W-:-:S04]  /*13e0*/  F2FP.F16.F32.PACK_AB R44, RZ, R138 ;  /* 0x0000008aff2c723e */ /* 0x000fc800000000ff */
[----:B------:R-:W-:-:S07]  /*13f0*/  PRMT R36, R44, 0x7610, R36 ;  /* 0x000076102c247816 */ /* 0x000fce0000000024 */
.L_x_6507:
[----:B------:R-:W-:-:S05]  /*1400*/  HADD2.F32 R40, -RZ, R40.H1_H1 ;  /* 0x30000028ff287230 */ /* 0x000fca0000004100 */
[----:B------:R-:W-:Y:S01]  /*1410*/  FMUL.FTZ R142, R40, R173 ;  /* 0x000000ad288e7220 */ /* 0x000fe20000410000 */
[----:B------:R-:W-:Y:S06]  /*1420*/  @P3 BRA `(.L_x_6508) ;  /* 0x0000000000083947 */ /* 0x000fec0003800000 */
[----:B------:R-:W-:Y:S05]  /*1430*/  @P0 BRA `(.L_x_6509) ;  /* 0x00000000000c0947 */ /* 0x000fea0003800000 */
[----:B------:R-:W-:Y:S05]  /*1440*/  BRA `(.L_x_6510) ;  /* 0x0000000000107947 */ /* 0x000fea0003800000 */
.L_x_6508:
[----:B-----5:R-:W-:-:S05]  /*1450*/  HADD2.F32 R45, -RZ, R32.H1_H1 ;  /* 0x30000020ff2d7230 */ /* 0x020fca0000004100 */
[----:B------:R-:W-:-:S07]  /*1460*/  FADD.FTZ R142, R45, R142 ;  /* 0x0000008e2d8e7221 */ /* 0x000fce0000010000 */
.L_x_6509:
[----:B------:R-:W-:-:S04]  /*1470*/  F2FP.F16.F32.PACK_AB R40, RZ, R142 ;  /* 0x0000008eff28723e */ /* 0x000fc800000000ff */
[----:B------:R-:W-:-:S07]  /*1480*/  PRMT R36, R36, 0x5410, R40 ;  /* 0x0000541024247816 */ /* 0x000fce0000000028 */
.L_x_6510:
[----:B------:R-:W-:-:S05]  /*1490*/  HADD2.F32 R140, -RZ, R41.H0_H0 ;  /* 0x20000029ff8c7230 */ /* 0x000fca0000004100 */
[----:B------:R-:W-:Y:S01]  /*14a0*/  FMUL.FTZ R140, R140, R173 ;  /* 0x000000ad8c8c7220 */ /* 0x000fe20000410000 */
[----:B------:R-:W-:Y:S06]  /*14b0*/  @P3 BRA `(.L_x_6511) ;  /* 0x0000000000083947 */ /* 0x000fec0003800000 */
[----:B------:R-:W-:Y:S05]  /*14c0*/  @P0 BRA `(.L_x_6512) ;  /* 0x00000000000c0947 */ /* 0x000fea0003800000 */
[----:B------:R-:W-:Y:S05]  /*14d0*/  BRA `(.L_x_6513) ;  /* 0x0000000000107947 */ /* 0x000fea0003800000 */
.L_x_6511:
[----:B-----5:R-:W-:-:S05]  /*14e0*/  HADD2.F32 R45, -RZ, R33.H0_H0 ;  /* 0x20000021ff2d7230 */ /* 0x020fca0000004100 */
[----:B------:R-:W-:-:S07]  /*14f0*/  FADD.FTZ R140, R45, R140 ;  /* 0x0000008c2d8c7221 */ /* 0x000fce0000010000 */
.L_x_6512:
[----:B------:R-:W-:-:S04]  /*1500*/  F2FP.F16.F32.PACK_AB R40, RZ, R140 ;  /* 0x0000008cff28723e */ /* 0x000fc800000000ff */
[----:B------:R-:W-:-:S07]  /*1510*/  PRMT R37, R40, 0x7610, R37 ;  /* 0x0000761028257816 */ /* 0x000fce0000000025 */
.L_x_6513:
[----:B------:R-:W-:-:S05]  /*1520*/  HADD2.F32 R144, -RZ, R41.H1_H1 ;  /* 0x30000029ff907230 */ /* 0x000fca0000004100 */
[----:B------:R-:W-:Y:S01]  /*1530*/  FMUL.FTZ R144, R144, R173 ;  /* 0x000000ad90907220 */ /* 0x000fe20000410000 */
[----:B------:R-:W-:Y:S06]  /*1540*/  @P3 BRA `(.L_x_6514) ;  /* 0x0000000000083947 */ /* 0x000fec0003800000 */
[----:B------:R-:W-:Y:S05]  /*1550*/  @P0 BRA `(.L_x_6515) ;  /* 0x00000000000c0947 */ /* 0x000fea0003800000 */
[----:B------:R-:W-:Y:S05]  /*1560*/  BRA `(.L_x_6516) ;  /* 0x0000000000107947 */ /* 0x000fea0003800000 */
.L_x_6514:
[----:B-----5:R-:W-:-:S05]  /*1570*/  HADD2.F32 R41, -RZ, R33.H1_H1 ;  /* 0x30000021ff297230 */ /* 0x020fca0000004100 */
[----:B------:R-:W-:-:S07]  /*1580*/  FADD.FTZ R144, R41, R144 ;  /* 0x0000009029907221 */ /* 0x000fce0000010000 */
.L_x_6515:
[----:B------:R-:W-:-:S04]  /*1590*/  F2FP.F16.F32.PACK_AB R40, RZ, R144 ;  /* 0x00000090ff28723e */ /* 0x000fc800000000ff */
[----:B------:R-:W-:-:S07]  /*15a0*/  PRMT R37, R37, 0x5410, R40 ;  /* 0x0000541025257816 */ /* 0x000fce0000000028 */
.L_x_6516:
[----:B------:R-:W-:-:S05]  /*15b0*/  HADD2.F32 R40, -RZ, R42.H0_H0 ;  /* 0x2000002aff287230 */ /* 0x000fca0000004100 */
[----:B------:R-:W-:Y:S01]  /*15c0*/  FMUL.FTZ R143, R40, R173 ;  /* 0x000000ad288f7220 */ /* 0x000fe20000410000 */
[----:B------:R-:W-:Y:S06]  /*15d0*/  @P3 BRA `(.L_x_6517) ;  /* 0x0000000000083947 */ /* 0x000fec0003800000 */
[----:B------:R-:W-:Y:S05]  /*15e0*/  @P0 BRA `(.L_x_6518) ;  /* 0x00000000000c0947 */ /* 0x000fea0003800000 */
[----:B------:R-:W-:Y:S05]  /*15f0*/  BRA `(.L_x_6519) ;  /* 0x0000000000107947 */ /* 0x000fea0003800000 */
.L_x_6517:
[----:B-----5:R-:W-:-:S05]  /*1600*/  HADD2.F32 R40, -RZ, R34.H0_H0 ;  /* 0x20000022ff287230 */ /* 0x020fca0000004100 */
[----:B------:R-:W-:-:S07]  /*1610*/  FADD.FTZ R143, R40, R143 ;  /* 0x0000008f288f7221 */ /* 0x000fce0000010000 */
.L_x_6518:
[----:B------:R-:W-:-:S04]  /*1620*/  F2FP.F16.F32.PACK_AB R40, RZ, R143 ;  /* 0x0000008fff28723e */ /* 0x000fc800000000ff */
[----:B------:R-:W-:-:S07]  /*1630*/  PRMT R38, R40, 0x7610, R38 ;  /* 0x0000761028267816 */ /* 0x000fce0000000026 */
.L_x_6519:
[----:B------:R-:W-:-:S05]  /*1640*/  HADD2.F32 R42, -RZ, R42.H1_H1 ;  /* 0x3000002aff2a7230 */ /* 0x000fca0000004100 */
[----:B------:R-:W-:Y:S01]  /*1650*/  FMUL.FTZ R146, R42, R173 ;  /* 0x000000ad2a927220 */ /* 0x000fe20000410000 */
[----:B------:R-:W-:Y:S06]  /*1660*/  @P3 BRA `(.L_x_6520) ;  /* 0x0000000000083947 */ /* 0x000fec0003800000 */
[----:B------:R-:W-:Y:S05]  /*1670*/  @P0 BRA `(.L_x_6521) ;  /* 0x00000000000c0947 */ /* 0x000fea0003800000 */
[----:B------:R-:W-:Y:S05]  /*1680*/  BRA `(.L_x_6522) ;  /* 0x0000000000107947 */ /* 0x000fea0003800000 */
.L_x_6520:
[----:B-----5:R-:W-:-:S05]  /*1690*/  HADD2.F32 R41, -RZ, R34.H1_H1 ;  /* 0x30000022ff297230 */ /* 0x020fca0000004100 */
[----:B------:R-:W-:-:S07]  /*16a0*/  FADD.FTZ R146, R41, R146 ;  /* 0x0000009229927221 */ /* 0x000fce0000010000 */
.L_x_6521:
[----:B------:R-:W-:-:S04]  /*16b0*/  F2FP.F16.F32.PACK_AB R40, RZ, R146 ;  /* 0x00000092ff28723e */ /* 0x000fc800000000ff */
[----:B------:R-:W-:-:S07]  /*16c0*/  PRMT R38, R38, 0x5410, R40 ;  /* 0x0000541026267816 */ /* 0x000fce0000000028 */
.L_x_6522:
[----:B------:R-:W-:-:S05]  /*16d0*/  HADD2.F32 R40, -RZ, R43.H0_H0 ;  /* 0x2000002bff287230 */ /* 0x000fca0000004100 */
[----:B------:R-:W-:Y:S01]  /*16e0*/  FMUL.FTZ R145, R40, R173 ;  /* 0x000000ad28917220 */ /* 0x000fe20000410000 */
[----:B------:R-:W-:Y:S06]  /*16f0*/  @P3 BRA `(.L_x_6523) ;  /* 0x0000000000083947 */ /* 0x000fec0003800000 */
[----:B------:R-:W-:Y:S05]  /*1700*/  @P0 BRA `(.L_x_6524) ;  /* 0x00000000000c0947 */ /* 0x000fea0003800000 */
[----:B------:R-:W-:Y:S05]  /*1710*/  BRA `(.L_x_6525) ;  /* 0x0000000000107947 */ /* 0x000fea0003800000 */
.L_x_6523:
[----:B-----5:R-:W-:-:S05]  /*1720*/  HADD2.F32 R40, -RZ, R35.H0_H0 ;  /* 0x20000023ff287230 */ /* 0x020fca0000004100 */
[----:B------:R-:W-:-:S07]  /*1730*/  FADD.FTZ R145, R40, R145 ;  /* 0x0000009128917221 */ /* 0x000fce0000010000 */
.L_x_6524:
[----:B------:R-:W-:-:S04]  /*1740*/  F2FP.F16.F32.PACK_AB R40, RZ, R145 ;  /* 0x00000091ff28723e */ /* 0x000fc800000000ff */
[----:B------:R-:W-:-:S07]  /*1750*/  PRMT R39, R40, 0x7610, R39 ;  /* 0x0000761028277816 */ /* 0x000fce0000000027 */
.L_x_6525:
[----:B------:R-:W-:-:S05]  /*1760*/  HADD2.F32 R148, -RZ, R43.H1_H1 ;  /* 0x3000002bff947230 */ /* 0x000fca0000004100 */
[----:B------:R-:W-:Y:S01]  /*1770*/  FMUL.FTZ R148, R148, R173 ;  /* 0x000000ad94947220 */ /* 0x000fe20000410000 */
[----:B------:R-:W-:Y:S06]  /*1780*/  @P3 BRA `(.L_x_6526) ;  /* 0x0000000000083947 */ /* 0x000fec0003800000 */
[----:B------:R-:W-:Y:S05]  /*1790*/  @P0 BRA `(.L_x_6527) ;  /* 0x00000000000c0947 */ /* 0x000fea0003800000 */
[----:B------:R-:W-:Y:S05]  /*17a0*/  BRA `(.L_x_6528) ;  /* 0x0000000000107947 */ /* 0x000fea0003800000 */
.L_x_6526:
[----:B-----5:R-:W-:-:S05]  /*17b0*/  HADD2.F32 R41, -RZ, R35.H1_H1 ;  /* 0x30000023ff297230 */ /* 0x020fca0000004100 */
[----:B------:R-:W-:-:S07]  /*17c0*/  FADD.FTZ R148, R41, R148 ;  /* 0x0000009429947221 */ /* 0x000fce0000010000 */
.L_x_6527:
[----:B------:R-:W-:-:S04]  /*17d0*/  F2FP.F16.F32.PACK_AB R40, RZ, R148 ;  /* 0x00000094ff28723e */ /* 0x000fc800000000ff */
[----:B------:R-:W-:-:S07]  /*17e0*/  PRMT R39, R39, 0x5410, R40 ;  /* 0x0000541027277816 */ /* 0x000fce0000000028 */
.L_x_6528:
        /* <DEDUP_REMOVED lines=14> */
.L_x_6529:
[----:B-----5:R-:W-:-:S05]  /*18d0*/  HADD2.F32 R44, -RZ, R32.H0_H0 ;  /* 0x20000020ff2c7230 */ /* 0x020fca0000004100 */
[----:B------:R-:W-:-:S07]  /*18e0*/  FADD.FTZ R147, R44, R147 ;  /* 0x000000932c937221 */ /* 0x000fce0000010000 */
.L_x_6530:
[----:B------:R-:W-:-:S04]  /*18f0*/  F2FP.F16.F32.PACK_AB R44, RZ, R147 ;  /* 0x00000093ff2c723e */ /* 0x000fc800000000ff */
[----:B------:R-:W-:-:S07]  /*1900*/  PRMT R36, R44, 0x7610, R36 ;  /* 0x000076102c247816 */ /* 0x000fce0000000024 */
.L_x_6531:
[----:B------:R-:W-:-:S05]  /*1910*/  HADD2.F32 R40, -RZ, R40.H1_H1 ;  /* 0x30000028ff287230 */ /* 0x000fca0000004100 */
[----:B------:R-:W-:Y:S01]  /*1920*/  FMUL.FTZ R150, R40, R173 ;  /* 0x000000ad28967220 */ /* 0x000fe20000410000 */
[----:B------:R-:W-:Y:S06]  /*1930*/  @P3 BRA `(.L_x_6532) ;  /* 0x0000000000083947 */ /* 0x000fec0003800000 */
[----:B------:R-:W-:Y:S05]  /*1940*/  @P0 BRA `(.L_x_6533) ;  /* 0x00000000000c0947 */ /* 0x000fea0003800000 */
[----:B------:R-:W-:Y:S05]  /*1950*/  BRA `(.L_x_6534) ;  /* 0x0000000000107947 */ /* 0x000fea0003800000 */
.L_x_6532:
[----:B-----5:R-:W-:-:S05]  /*1960*/  HADD2.F32 R45, -RZ, R32.H1_H1 ;  /* 0x30000020ff2d7230 */ /* 0x020fca0000004100 */
[----:B------:R-:W-:-:S07]  /*1970*/  FADD.FTZ R150, R45, R150 ;  /* 0x000000962d967221 */ /* 0x000fce0000010000 */
.L_x_6533:
[----:B------:R-:W-:-:S04]  /*1980*/  F2FP.F16.F32.PACK_AB R40, RZ, R150 ;  /* 0x00000096ff28723e */ /* 0x000fc800000000ff */
[----:B------:R-:W-:-:S07]  /*1990*/  PRMT R36, R36, 0x5410, R40 ;  /* 0x0000541024247816 */ /* 0x000fce0000000028 */
.L_x_6534:
[----:B------:R-:W-:-:S05]  /*19a0*/  HADD2.F32 R40, -RZ, R41.H0_H0 ;  /* 0x20000029ff287230 */ /* 0x000fca0000004100 */
[----:B------:R-:W-:Y:S01]  /*19b0*/  FMUL.FTZ R149, R40, R173 ;  /* 0x000000ad28957220 */ /* 0x000fe20000410000 */
[----:B------:R-:W-:Y:S06]  /*19c0*/  @P3 BRA `(.L_x_6535) ;  /* 0x0000000000083947 */ /* 0x000fec0003800000 */
[----:B------:R-:W-:Y:S05]  /*19d0*/  @P0 BRA `(.L_x_6536) ;  /* 0x00000000000c0947 */ /* 0x000fea0003800000 */
[----:B------:R-:W-:Y:S05]  /*19e0*/  BRA `(.L_x_6537) ;  /* 0x0000000000107947 */ /* 0x000fea0003800000 */
.L_x_6535:
[----:B-----5:R-:W-:-:S05]  /*19f0*/  HADD2.F32 R40, -RZ, R33.H0_H0 ;  /* 0x20000021ff287230 */ /* 0x020fca0000004100 */
[----:B------:R-:W-:-:S07]  /*1a00*/  FADD.FTZ R149, R40, R149 ;  /* 0x0000009528957221 */ /* 0x000fce0000010000 */
.L_x_6536:
[----:B------:R-:W-:-:S04]  /*1a10*/  F2FP.F16.F32.PACK_AB R40, RZ, R149 ;  /* 0x00000095ff28723e */ /* 0x000fc800000000ff */
[----:B------:R-:W-:-:S07]  /*1a20*/  PRMT R37, R40, 0x7610, R37 ;  /* 0x0000761028257816 */ /* 0x000fce0000000025 */
.L_x_6537:
[----:B------:R-:W-:-:S05]  /*1a30*/  HADD2.F32 R40, -RZ, R41.H1_H1 ;  /* 0x30000029ff287230 */ /* 0x000fca0000004100 */
[----:B------:R-:W-:Y:S01]  /*1a40*/  FMUL.FTZ R153, R40, R173 ;  /* 0x000000ad28997220 */ /* 0x000fe20000410000 */
[----:B------:R-:W-:Y:S06]  /*1a50*/  @P3 BRA `(.L_x_6538) ;  /* 0x0000000000083947 */ /* 0x000fec0003800000 */
[----:B------:R-:W-:Y:S05]  /*1a60*/  @P0 BRA `(.L_x_6539) ;  /* 0x00000000000c0947 */ /* 0x000fea0003800000 */
[----:B------:R-:W-:Y:S05]  /*1a70*/  BRA `(.L_x_6540) ;  /* 0x0000000000107947 */ /* 0x000fea0003800000 */
.L_x_6538:
[----:B-----5:R-:W-:-:S05]  /*1a80*/  HADD2.F32 R40, -RZ, R33.H1_H1 ;  /* 0x30000021ff287230 */ /* 0x020fca0000004100 */
[----:B------:R-:W-:-:S07]  /*1a90*/  FADD.FTZ R153, R40, R153 ;  /* 0x0000009928997221 */ /* 0x000fce0000010000 */
.L_x_6539:
[----:B------:R-:W-:-:S04]  /*1aa0*/  F2FP.F16.F32.PACK_AB R40, RZ, R153 ;  /* 0x00000099ff28723e */ /* 0x000fc800000000ff */
[----:B------:R-:W-:-:S07]  /*1ab0*/  PRMT R37, R37, 0x5410, R40 ;  /* 0x0000541025257816 */ /* 0x000fce0000000028 */
.L_x_6540:
[----:B------:R-:W-:-:S05]  /*1ac0*/  HADD2.F32 R152, -RZ, R42.H0_H0 ;  /* 0x2000002aff987230 */ /* 0x000fca0000004100 */
[----:B------:R-:W-:Y:S01]  /*1ad0*/  FMUL.FTZ R152, R152, R173 ;  /* 0x000000ad98987220 */ /* 0x000fe20000410000 */
[----:B------:R-:W-:Y:S06]  /*1ae0*/  @P3 BRA `(.L_x_6541) ;  /* 0x0000000000083947 */ /* 0x000fec0003800000 */
[----:B------:R-:W-:Y:S05]  /*1af0*/  @P0 BRA `(.L_x_6542) ;  /* 0x00000000000c0947 */ /* 0x000fea0003800000 */
[----:B------:R-:W-:Y:S05]  /*1b00*/  BRA `(.L_x_6543) ;  /* 0x0000000000107947 */ /* 0x000fea0003800000 */
.L_x_6541:
[----:B-----5:R-:W-:-:S05]  /*1b10*/  HADD2.F32 R41, -RZ, R34.H0_H0 ;  /* 0x20000022ff297230 */ /* 0x020fca0000004100 */
[----:B------:R-:W-:-:S07]  /*1b20*/  FADD.FTZ R152, R41, R152 ;  /* 0x0000009829987221 */ /* 0x000fce0000010000 */
.L_x_6542:
[----:B------:R-:W-:-:S04]  /*1b30*/  F2FP.F16.F32.PACK_AB R40, RZ, R152 ;  /* 0x00000098ff28723e */ /* 0x000fc800000000ff */
[----:B------:R-:W-:-:S07]  /*1b40*/  PRMT R38, R40, 0x7610, R38 ;  /* 0x0000761028267816 */ /* 0x000fce0000000026 */
.L_x_6543:
[----:B------:R-:W-:-:S05]  /*1b50*/  HADD2.F32 R42, -RZ, R42.H1_H1 ;  /* 0x3000002aff2a7230 */ /* 0x000fca0000004100 */
[----:B------:R-:W-:Y:S01]  /*1b60*/  FMUL.FTZ R154, R42, R173 ;  /* 0x000000ad2a9a7220 */ /* 0x000fe20000410000 */
[----:B------:R-:W-:Y:S06]  /*1b70*/  @P3 BRA `(.L_x_6544) ;  /* 0x0000000000083947 */ /* 0x000fec0003800000 */
[----:B------:R-:W-:Y:S05]  /*1b80*/  @P0 BRA `(.L_x_6545) ;  /* 0x00000000000c0947 */ /* 0x000fea0003800000 */
[----:B------:R-:W-:Y:S05]  /*1b90*/  BRA `(.L_x_6546) ;  /* 0x0000000000107947 */ /* 0x000fea0003800000 */
.L_x_6544:
[----:B-----5:R-:W-:-:S05]  /*1ba0*/  HADD2.F32 R41, -RZ, R34.H1_H1 ;  /* 0x30000022ff297230 */ /* 0x020fca0000004100 */
[----:B------:R-:W-:-:S07]  /*1bb0*/  FADD.FTZ R154, R41, R154 ;  /* 0x0000009a299a7221 */ /* 0x000fce0000010000 */
.L_x_6545:
[----:B------:R-:W-:-:S04]  /*1bc0*/  F2FP.F16.F32.PACK_AB R40, RZ, R154 ;  /* 0x0000009aff28723e */ /* 0x000fc800000000ff */
[----:B------:R-:W-:-:S07]  /*1bd0*/  PRMT R38, R38, 0x5410, R40 ;  /* 0x0000541026267816 */ /* 0x000fce0000000028 */
.L_x_6546:
[----:B------:R-:W-:-:S05]  /*1be0*/  HADD2.F32 R40, -RZ, R43.H0_H0 ;  /* 0x2000002bff287230 */ /* 0x000fca0000004100 */
[----:B------:R-:W-:Y:S01]  /*1bf0*/  FMUL.FTZ R155, R40, R173 ;  /* 0x000000ad289b7220 */ /* 0x000fe20000410000 */
[----:B------:R-:W-:Y:S06]  /*1c00*/  @P3 BRA `(.L_x_6547) ;  /* 0x0000000000083947 */ /* 0x000fec0003800000 */
[----:B------:R-:W-:Y:S05]  /*1c10*/  @P0 BRA `(.L_x_6548) ;  /* 0x00000000000c0947 */ /* 0x000fea0003800000 */
[----:B------:R-:W-:Y:S05]  /*1c20*/  BRA `(.L_x_6549) ;  /* 0x0000000000107947 */ /* 0x000fea0003800000 */
.L_x_6547:
[----:B-----5:R-:W-:-:S05]  /*1c30*/  HADD2.F32 R40, -RZ, R35.H0_H0 ;  /* 0x20000023ff287230 */ /* 0x020fca0000004100 */
[----:B------:R-:W-:-:S07]  /*1c40*/  FADD.FTZ R155, R40, R155 ;  /* 0x0000009b289b7221 */ /* 0x000fce0000010000 */
.L_x_6548:
[----:B------:R-:W-:-:S04]  /*1c50*/  F2FP.F16.F32.PACK_AB R40, RZ, R155 ;  /* 0x0000009bff28723e */ /* 0x000fc800000000ff */
[----:B------:R-:W-:-:S07]  /*1c60*/  PRMT R39, R40, 0x7610, R39 ;  /* 0x0000761028277816 */ /* 0x000fce0000000027 */
.L_x_6549:
[----:B------:R-:W-:-:S05]  /*1c70*/  HADD2.F32 R156, -RZ, R43.H1_H1 ;  /* 0x3000002bff9c7230 */ /* 0x000fca0000004100 */
[----:B------:R-:W-:Y:S01]  /*1c80*/  FMUL.FTZ R156, R156, R173 ;  /* 0x000000ad9c9c7220 */ /* 0x000fe20000410000 */
[----:B------:R-:W-:Y:S06]  /*1c90*/  @P3 BRA `(.L_x_6550) ;  /* 0x0000000000083947 */ /* 0x000fec0003800000 */
[----:B------:R-:W-:Y:S05]  /*1ca0*/  @P0 BRA `(.L_x_6551) ;  /* 0x00000000000c0947 */ /* 0x000fea0003800000 */
[----:B------:R-:W-:Y:S05]  /*1cb0*/  BRA `(.L_x_6552) ;  /* 0x0000000000107947 */ /* 0x000fea0003800000 */
.L_x_6550:
[----:B-----5:R-:W-:-:S05]  /*1cc0*/  HADD2.F32 R41, -RZ, R35.H1_H1 ;  /* 0x30000023ff297230 */ /* 0x020fca0000004100 */
[----:B------:R-:W-:-:S07]  /*1cd0*/  FADD.FTZ R156, R41, R156 ;  /* 0x0000009c299c7221 */ /* 0x000fce0000010000 */
.L_x_6551:
[----:B------:R-:W-:-:S04]  /*1ce0*/  F2FP.F16.F32.PACK_AB R40, RZ, R156 ;  /* 0x0000009cff28723e */ /* 0x000fc800000000ff */
[----:B------:R-:W-:-:S07]  /*1cf0*/  PRMT R39, R39, 0x5410, R40 ;  /* 0x0000541027277816 */ /* 0x000fce0000000028 */
.L_x_6552:
        /* <DEDUP_REMOVED lines=14> */
.L_x_6553:
[----:B-----5:R-:W-:-:S05]  /*1de0*/  HADD2.F32 R45, -RZ, R32.H0_H0 ;  /* 0x20000020ff2d7230 */ /* 0x020fca0000004100 */
[----:B------:R-:W-:-:S07]  /*1df0*/  FADD.FTZ R164, R45, R164 ;  /* 0x000000a42da47221 */ /* 0x000fce0000010000 */
.L_x_6554:
[----:B------:R-:W-:-:S04]  /*1e00*/  F2FP.F16.F32.PACK_AB R44, RZ, R164 ;  /* 0x000000a4ff2c723e */ /* 0x000fc800000000ff */
[----:B------:R-:W-:-:S07]  /*1e10*/  PRMT R36, R44, 0x7610, R36 ;  /* 0x000076102c247816 */ /* 0x000fce0000000024 */
.L_x_6555:
[----:B------:R-:W-:-:S05]  /*1e20*/  HADD2.F32 R40, -RZ, R40.H1_H1 ;  /* 0x30000028ff287230 */ /* 0x000fca0000004100 */
[----:B------:R-:W-:Y:S01]  /*1e30*/  FMUL.FTZ R163, R40, R173 ;  /* 0x000000ad28a37220 */ /* 0x000fe20000410000 */
[----:B------:R-:W-:Y:S06]  /*1e40*/  @P3 BRA `(.L_x_6556) ;  /* 0x0000000000083947 */ /* 0x000fec0003800000 */
[----:B------:R-:W-:Y:S05]  /*1e50*/  @P0 BRA `(.L_x_6557) ;  /* 0x00000000000c0947 */ /* 0x000fea0003800000 */
[----:B------:R-:W-:Y:S05]  /*1e60*/  BRA `(.L_x_6558) ;  /* 0x0000000000107947 */ /* 0x000fea0003800000 */
.L_x_6556:
[----:B-----5:R-:W-:-:S05]  /*1e70*/  HADD2.F32 R40, -RZ, R32.H1_H1 ;  /* 0x30000020ff287230 */ /* 0x020fca0000004100 */
[----:B------:R-:W-:-:S07]  /*1e80*/  FADD.FTZ R163, R40, R163 ;  /* 0x000000a328a37221 */ /* 0x000fce0000010000 */
.L_x_6557:
[----:B------:R-:W-:-:S04]  /*1e90*/  F2FP.F16.F32.PACK_AB R40, RZ, R163 ;  /* 0x000000a3ff28723e */ /* 0x000fc800000000ff */
[----:B------:R-:W-:-:S07]  /*1ea0*/  PRMT R36, R36, 0x5410, R40 ;  /* 0x0000541024247816 */ /* 0x000fce0000000028 */
.L_x_6558:
[----:B------:R-:W-:-:S05]  /*1eb0*/  HADD2.F32 R160, -RZ, R41.H0_H0 ;  /* 0x20000029ffa07230 */ /* 0x000fca0000004100 */
[----:B------:R-:W-:Y:S01]  /*1ec0*/  FMUL.FTZ R160, R160, R173 ;  /* 0x000000ada0a07220 */ /* 0x000fe20000410000 */
[----:B------:R-:W-:Y:S06]  /*1ed0*/  @P3 BRA `(.L_x_6559) ;  /* 0x0000000000083947 */ /* 0x000fec0003800000 */
[----:B------:R-:W-:Y:S05]  /*1ee0*/  @P0 BRA `(.L_x_6560) ;  /* 0x00000000000c0947 */ /* 0x000fea0003800000 */
[----:B------:R-:W-:Y:S05]  /*1ef0*/  BRA `(.L_x_6561) ;  /* 0x0000000000107947 */ /* 0x000fea0003800000 */
.L_x_6559:
[----:B-----5:R-:W-:-:S05]  /*1f00*/  HADD2.F32 R45, -RZ, R33.H0_H0 ;  /* 0x20000021ff2d7230 */ /* 0x020fca0000004100 */
[----:B------:R-:W-:-:S07]  /*1f10*/  FADD.FTZ R160, R45, R160 ;  /* 0x000000a02da07221 */ /* 0x000fce0000010000 */
.L_x_6560:
[----:B------:R-:W-:-:S04]  /*1f20*/  F2FP.F16.F32.PACK_AB R40, RZ, R160 ;  /* 0x000000a0ff28723e */ /* 0x000fc800000000ff */
[----:B------:R-:W-:-:S07]  /*1f30*/  PRMT R37, R40, 0x7610, R37 ;  /* 0x0000761028257816 */ /* 0x000fce0000000025 */
.L_x_6561:
[----:B------:R-:W-:-:S05]  /*1f40*/  HADD2.F32 R40, -RZ, R41.H1_H1 ;  /* 0x30000029ff287230 */ /* 0x000fca0000004100 */
[----:B------:R-:W-:Y:S01]  /*1f50*/  FMUL.FTZ R161, R40, R173 ;  /* 0x000000ad28a17220 */ /* 0x000fe20000410000 */
[----:B------:R-:W-:Y:S06]  /*1f60*/  @P3 BRA `(.L_x_6562) ;  /* 0x0000000000083947 */ /* 0x000fec0003800000 */
[----:B------:R-:W-:Y:S05]  /*1f70*/  @P0 BRA `(.L_x_6563) ;  /* 0x00000000000c0947 */ /* 0x000fea0003800000 */
[----:B------:R-:W-:Y:S05]  /*1f80*/  BRA `(.L_x_6564) ;  /* 0x0000000000107947 */ /* 0x000fea0003800000 */
.L_x_6562:
[----:B-----5:R-:W-:-:S05]  /*1f90*/  HADD2.F32 R40, -RZ, R33.H1_H1 ;  /* 0x30000021ff287230 */ /* 0x020fca0000004100 */
[----:B------:R-:W-:-:S07]  /*1fa0*/  FADD.FTZ R161, R40, R161 ;  /* 0x000000a128a17221 */ /* 0x000fce0000010000 */
.L_x_6563:
[----:B------:R-:W-:-:S04]  /*1fb0*/  F2FP.F16.F32.PACK_AB R40, RZ, R161 ;  /* 0x000000a1ff28723e */ /* 0x000fc800000000ff */
[----:B------:R-:W-:-:S07]  /*1fc0*/  PRMT R37, R37, 0x5410, R40 ;  /* 0x0000541025257816 */ /* 0x000fce0000000028 */
.L_x_6564:
[----:B------:R-:W-:-:S05]  /*1fd0*/  HADD2.F32 R40, -RZ, R42.H0_H0 ;  /* 0x2000002aff287230 */ /* 0x000fca0000004100 */
[----:B------:R-:W-:Y:S01]  /*1fe0*/  FMUL.FTZ R157, R40, R173 ;  /* 0x000000ad289d7220 */ /* 0x000fe20000410000 */
[----:B------:R-:W-:Y:S06]  /*1ff0*/  @P3 BRA `(.L_x_6565) ;  /* 0x0000000000083947 */ /* 0x000fec0003800000 */
[----:B------:R-:W-:Y:S05]  /*2000*/  @P0 BRA `(.L_x_6566) ;  /* 0x00000000000c0947 */ /* 0x000fea0003800000 */
[----:B------:R-:W-:Y:S05]  /*2010*/  BRA `(.L_x_6567) ;  /* 0x0000000000107947 */ /* 0x000fea0003800000 */
.L_x_6565:
[----:B-----5:R-:W-:-:S05]  /*2020*/  HADD2.F32 R40, -RZ, R34.H0_H0 ;  /* 0x20000022ff287230 */ /* 0x020fca0000004100 */
[----:B------:R-:W-:-:S07]  /*2030*/  FADD.FTZ R157, R40, R157 ;  /* 0x0000009d289d7221 */ /* 0x000fce0000010000 */
.L_x_6566:
[----:B------:R-:W-:-:S04]  /*2040*/  F2FP.F16.F32.PACK_AB R40, RZ, R157 ;  /* 0x0000009dff28723e */ /* 0x000fc800000000ff */
[----:B------:R-:W-:-:S07]  /*2050*/  PRMT R38, R40, 0x7610, R38 ;  /* 0x0000761028267816 */ /* 0x000fce0000000026 */
.L_x_6567:
[----:B------:R-:W-:-:S05]  /*2060*/  HADD2.F32 R42, -RZ, R42.H1_H1 ;  /* 0x3000002aff2a7230 */ /* 0x000fca0000004100 */
[----:B------:R-:W-:Y:S01]  /*2070*/  FMUL.FTZ R159, R42, R173 ;  /* 0x000000ad2a9f7220 */ /* 0x000fe20000410000 */
[----:B------:R-:W-:Y:S06]  /*2080*/  @P3 BRA `(.L_x_6568) ;  /* 0x0000000000083947 */ /* 0x000fec0003800000 */
[----:B------:R-:W-:Y:S05]  /*2090*/  @P0 BRA `(.L_x_6569) ;  /* 0x00000000000c0947 */ /* 0x000fea0003800000 */
[----:B------:R-:W-:Y:S05]  /*20a0*/  BRA `(.L_x_6570) ;  /* 0x0000000000107947 */ /* 0x000fea0003800000 */
.L_x_6568:
[----:B-----5:R-:W-:-:S05]  /*20b0*/  HADD2.F32 R40, -RZ, R34.H1_H1 ;  /* 0x30000022ff287230 */ /* 0x020fca0000004100 */
[----:B------:R-:W-:-:S07]  /*20c0*/  FADD.FTZ R159, R40, R159 ;  /* 0x0000009f289f7221 */ /* 0x000fce0000010000 */
.L_x_6569:
[----:B------:R-:W-:-:S04]  /*20d0*/  F2FP.F16.F32.PACK_AB R40, RZ, R159 ;  /* 0x0000009fff28723e */ /* 0x000fc800000000ff */
[----:B------:R-:W-:-:S07]  /*20e0*/  PRMT R38, R38, 0x5410, R40 ;  /* 0x0000541026267816 */ /* 0x000fce0000000028 */
.L_x_6570:
[----:B------:R-:W-:-:S05]  /*20f0*/  HADD2.F32 R158, -RZ, R43.H0_H0 ;  /* 0x2000002bff9e7230 */ /* 0x000fca0000004100 */
[----:B------:R-:W-:Y:S01]  /*2100*/  FMUL.FTZ R158, R158, R173 ;  /* 0x000000ad9e9e7220 */ /* 0x000fe20000410000 */
[----:B------:R-:W-:Y:S06]  /*2110*/  @P3 BRA `(.L_x_6571) ;  /* 0x0000000000083947 */ /* 0x000fec0003800000 */
[----:B------:R-:W-:Y:S05]  /*2120*/  @P0 BRA `(.L_x_6572) ;  /* 0x00000000000c0947 */ /* 0x000fea0003800000 */
[----:B------:R-:W-:Y:S05]  /*2130*/  BRA `(.L_x_6573) ;  /* 0x0000000000107947 */ /* 0x000fea0003800000 */
.L_x_6571:
[----:B-----5:R-:W-:-:S05]  /*2140*/  HADD2.F32 R41, -RZ, R35.H0_H0 ;  /* 0x20000023ff297230 */ /* 0x020fca0000004100 */
[----:B------:R-:W-:-:S07]  /*2150*/  FADD.FTZ R158, R41, R158 ;  /* 0x0000009e299e7221 */ /* 0x000fce0000010000 */
.L_x_6572:
[----:B------:R-:W-:-:S04]  /*2160*/  F2FP.F16.F32.PACK_AB R40, RZ, R158 ;  /* 0x0000009eff28723e */ /* 0x000fc800000000ff */
[----:B------:R-:W-:-:S07]  /*2170*/  PRMT R39, R40, 0x7610, R39 ;  /* 0x0000761028277816 */ /* 0x000fce0000000027 */
.L_x_6573:
[----:B------:R-:W-:-:S05]  /*2180*/  HADD2.F32 R162, -RZ, R43.H1_H1 ;  /* 0x3000002bffa27230 */ /* 0x000fca0000004100 */
[----:B------:R-:W-:Y:S01]  /*2190*/  FMUL.FTZ R162, R162, R173 ;  /* 0x000000ada2a27220 */ /* 0x000fe20000410000 */
[----:B------:R-:W-:Y:S06]  /*21a0*/  @P3 BRA `(.L_x_6574) ;  /* 0x0000000000083947 */ /* 0x000fec0003800000 */
[----:B------:R-:W-:Y:S05]  /*21b0*/  @P0 BRA `(.L_x_6575) ;  /* 0x00000000000c0947 */ /* 0x000fea0003800000 */
[----:B------:R-:W-:Y:S05]  /*21c0*/  BRA `(.L_x_6576) ;  /* 0x0000000000107947 */ /* 0x000fea0003800000 */
.L_x_6574:
[----:B-----5:R-:W-:-:S05]  /*21d0*/  HADD2.F32 R41, -RZ, R35.H1_H1 ;  /* 0x30000023ff297230 */ /* 0x020fca0000004100 */
[----:B------:R-:W-:-:S07]  /*21e0*/  FADD.FTZ R162, R41, R162 ;  /* 0x000000a229a27221 */ /* 0x000fce0000010000 */
.L_x_6575:
[----:B------:R-:W-:-:S04]  /*21f0*/  F2FP.F16.F32.PACK_AB R40, RZ, R162 ;  /* 0x000000a2ff28723e */ /* 0x000fc800000000ff */
[----:B------:R-:W-:-:S07]  /*2200*/  PRMT R39, R39, 0x5410, R40 ;  /* 0x0000541027277816 */ /* 0x000fce0000000028 */
.L_x_6576:
        /* <DEDUP_REMOVED lines=14> */
.L_x_6577:
[----:B-----5:R-:W-:-:S05]  /*22f0*/  HADD2.F32 R44, -RZ, R32.H0_H0 ;  /* 0x20000020ff2c7230 */ /* 0x020fca0000004100 */
[----:B------:R-:W-:-:S07]  /*2300*/  FADD.FTZ R171, R44, R171 ;  /* 0x000000ab2cab7221 */ /* 0x000fce0000010000 */
.L_x_6578:
[----:B------:R-:W-:-:S04]  /*2310*/  F2FP.F16.F32.PACK_AB R44, RZ, R171 ;  /* 0x000000abff2c723e */ /* 0x000fc800000000ff */
[----:B------:R-:W-:-:S07]  /*2320*/  PRMT R36, R44, 0x7610, R36 ;  /* 0x000076102c247816 */ /* 0x000fce0000000024 */
.L_x_6579:
[----:B------:R-:W-:-:S05]  /*2330*/  HADD2.F32 R40, -RZ, R40.H1_H1 ;  /* 0x30000028ff287230 */ /* 0x000fca0000004100 */
[----:B------:R-:W-:Y:S01]  /*2340*/  FMUL.FTZ R172, R40, R173 ;  /* 0x000000ad28ac7220 */ /* 0x000fe20000410000 */
[----:B------:R-:W-:Y:S06]  /*2350*/  @P3 BRA `(.L_x_6580) ;  /* 0x0000000000083947 */ /* 0x000fec0003800000 */
[----:B------:R-:W-:Y:S05]  /*2360*/  @P0 BRA `(.L_x_6581) ;  /* 0x00000000000c0947 */ /* 0x000fea0003800000 */
[----:B------:R-:W-:Y:S05]  /*2370*/  BRA `(.L_x_6582) ;  /* 0x0000000000107947 */ /* 0x000fea0003800000 */
.L_x_6580:
[----:B-----5:R-:W-:-:S05]  /*2380*/  HADD2.F32 R45, -RZ, R32.H1_H1 ;  /* 0x30000020ff2d7230 */ /* 0x020fca0000004100 */
[----:B------:R-:W-:-:S07]  /*2390*/  FADD.FTZ R172, R45, R172 ;  /* 0x000000ac2dac7221 */ /* 0x000fce0000010000 */
.L_x_6581:
[----:B------:R-:W-:-:S04]  /*23a0*/  F2FP.F16.F32.PACK_AB R40, RZ, R172 ;  /* 0x000000acff28723e */ /* 0x000fc800000000ff */
[----:B------:R-:W-:-:S07]  /*23b0*/  PRMT R36, R36, 0x5410, R40 ;  /* 0x0000541024247816 */ /* 0x000fce0000000028 */
.L_x_6582:
[----:B------:R-:W-:-:S05]  /*23c0*/  HADD2.F32 R40, -RZ, R41.H0_H0 ;  /* 0x20000029ff287230 */ /* 0x000fca0000004100 */
[----:B------:R-:W-:Y:S01]  /*23d0*/  FMUL.FTZ R169, R40, R173 ;  /* 0x000000ad28a97220 */ /* 0x000fe20000410000 */
[----:B------:R-:W-:Y:S06]  /*23e0*/  @P3 BRA `(.L_x_6583) ;  /* 0x0000000000083947 */ /* 0x000fec0003800000 */
[----:B------:R-:W-:Y:S05]  /*23f0*/  @P0 BRA `(.L_x_6584) ;  /* 0x00000000000c0947 */ /* 0x000fea0003800000 */
[----:B------:R-:W-:Y:S05]  /*2400*/  BRA `(.L_x_6585) ;  /* 0x0000000000107947 */ /* 0x000fea0003800000 */
.L_x_6583:
[----:B-----5:R-:W-:-:S05]  /*2410*/  HADD2.F32 R40, -RZ, R33.H0_H0 ;  /* 0x20000021ff287230 */ /* 0x020fca0000004100 */
[----:B------:R-:W-:-:S07]  /*2420*/  FADD.FTZ R169, R40, R169 ;  /* 0x000000a928a97221 */ /* 0x000fce0000010000 */
.L_x_6584:
[----:B------:R-:W-:-:S04]  /*2430*/  F2FP.F16.F32.PACK_AB R40, RZ, R169 ;  /* 0x000000a9ff28723e */ /* 0x000fc800000000ff */
[----:B------:R-:W-:-:S07]  /*2440*/  PRMT R37, R40, 0x7610, R37 ;  /* 0x0000761028257816 */ /* 0x000fce0000000025 */
.L_x_6585:
[----:B------:R-:W-:-:S05]  /*2450*/  HADD2.F32 R170, -RZ, R41.H1_H1 ;  /* 0x30000029ffaa7230 */ /* 0x000fca0000004100 */
[----:B------:R-:W-:Y:S01]  /*2460*/  FMUL.FTZ R170, R170, R173 ;  /* 0x000000adaaaa7220 */ /* 0x000fe20000410000 */
[----:B------:R-:W-:Y:S06]  /*2470*/  @P3 BRA `(.L_x_6586) ;  /* 0x0000000000083947 */ /* 0x000fec0003800000 */
[----:B------:R-:W-:Y:S05]  /*2480*/  @P0 BRA `(.L_x_6587) ;  /* 0x00000000000c0947 */ /* 0x000fea0003800000 */
[----:B------:R-:W-:Y:S05]  /*2490*/  BRA `(.L_x_6588) ;  /* 0x0000000000107947 */ /* 0x000fea0003800000 */
.L_x_6586:
[----:B-----5:R-:W-:-:S05]  /*24a0*/  HADD2.F32 R41, -RZ, R33.H1_H1 ;  /* 0x30000021ff297230 */ /* 0x020fca0000004100 */
[----:B------:R-:W-:-:S07]  /*24b0*/  FADD.FTZ R170, R41, R170 ;  /* 0x000000aa29aa7221 */ /* 0x000fce0000010000 */
.L_x_6587:
[----:B------:R-:W-:-:S04]  /*24c0*/  F2FP.F16.F32.PACK_AB R40, RZ, R170 ;  /* 0x000000aaff28723e */ /* 0x000fc800000000ff */
[----:B------:R-:W-:-:S07]  /*24d0*/  PRMT R37, R37, 0x5410, R40 ;  /* 0x0000541025257816 */ /* 0x000fce0000000028 */
.L_x_6588:
[----:B------:R-:W-:-:S05]  /*24e0*/  HADD2.F32 R168, -RZ, R42.H0_H0 ;  /* 0x2000002affa87230 */ /* 0x000fca0000004100 */
[----:B------:R-:W-:Y:S01]  /*24f0*/  FMUL.FTZ R168, R168, R173 ;  /* 0x000000ada8a87220 */ /* 0x000fe20000410000 */
[----:B------:R-:W-:Y:S06]  /*2500*/  @P3 BRA `(.L_x_6589) ;  /* 0x0000000000083947 */ /* 0x000fec0003800000 */
[----:B------:R-:W-:Y:S05]  /*2510*/  @P0 BRA `(.L_x_6590) ;  /* 0x00000000000c0947 */ /* 0x000fea0003800000 */
[----:B------:R-:W-:Y:S05]  /*2520*/  BRA `(.L_x_6591) ;  /* 0x0000000000107947 */ /* 0x000fea0003800000 */
.L_x_6589:
[----:B-----5:R-:W-:-:S05]  /*2530*/  HADD2.F32 R41, -RZ, R34.H0_H0 ;  /* 0x20000022ff297230 */ /* 0x020fca0000004100 */
[----:B------:R-:W-:-:S07]  /*2540*/  FADD.FTZ R168, R41, R168 ;  /* 0x000000a829a87221 */ /* 0x000fce0000010000 */
.L_x_6590:
[----:B------:R-:W-:-:S04]  /*2550*/  F2FP.F16.F32.PACK_AB R40, RZ, R168 ;  /* 0x000000a8ff28723e */ /* 0x000fc800000000ff */
[----:B------:R-:W-:-:S07]  /*2560*/  PRMT R38, R40, 0x7610, R38 ;  /* 0x0000761028267816 */ /* 0x000fce0000000026 */
.L_x_6591:
[----:B------:R-:W-:-:S05]  /*2570*/  HADD2.F32 R42, -RZ, R42.H1_H1 ;  /* 0x3000002aff2a7230 */ /* 0x000fca0000004100 */
[----:B------:R-:W-:Y:S01]  /*2580*/  FMUL.FTZ R167, R42, R173 ;  /* 0x000000ad2aa77220 */ /* 0x000fe20000410000 */
[----:B------:R-:W-:Y:S06]  /*2590*/  @P3 BRA `(.L_x_6592) ;  /* 0x0000000000083947 */ /* 0x000fec0003800000 */
[----:B------:R-:W-:Y:S05]  /*25a0*/  @P0 BRA `(.L_x_6593) ;  /* 0x00000000000c0947 */ /* 0x000fea0003800000 */
[----:B------:R-:W-:Y:S05]  /*25b0*/  BRA `(.L_x_6594) ;  /* 0x0000000000107947 */ /* 0x000fea0003800000 */
.L_x_6592:
[----:B-----5:R-:W-:-:S05]  /*25c0*/  HADD2.F32 R40, -RZ, R34.H1_H1 ;  /* 0x30000022ff287230 */ /* 0x020fca0000004100 */
[----:B------:R-:W-:-:S07]  /*25d0*/  FADD.FTZ R167, R40, R167 ;  /* 0x000000a728a77221 */ /* 0x000fce0000010000 */
.L_x_6593:
[----:B------:R-:W-:-:S04]  /*25e0*/  F2FP.F16.F32.PACK_AB R40, RZ, R167 ;  /* 0x000000a7ff28723e */ /* 0x000fc800000000ff */
[----:B------:R-:W-:-:S07]  /*25f0*/  PRMT R38, R38, 0x5410, R40 ;  /* 0x0000541026267816 */ /* 0x000fce0000000028 */
.L_x_6594:
[----:B------:R-:W-:-:S05]  /*2600*/  HADD2.F32 R166, -RZ, R43.H0_H0 ;  /* 0x2000002bffa67230 */ /* 0x000fca0000004100 */
[----:B------:R-:W-:Y:S01]  /*2610*/  FMUL.FTZ R166, R166, R173 ;  /* 0x000000ada6a67220 */ /* 0x000fe20000410000 */
[----:B------:R-:W-:Y:S06]  /*2620*/  @P3 BRA `(.L_x_6595) ;  /* 0x0000000000083947 */ /* 0x000fec0003800000 */
[----:B------:R-:W-:Y:S05]  /*2630*/  @P0 BRA `(.L_x_6596) ;  /* 0x00000000000c0947 */ /* 0x000fea0003800000 */
[----:B------:R-:W-:Y:S05]  /*2640*/  BRA `(.L_x_6597) ;  /* 0x0000000000107947 */ /* 0x000fea0003800000 */
.L_x_6595:
[----:B-----5:R-:W-:-:S05]  /*2650*/  HADD2.F32 R41, -RZ, R35.H0_H0 ;  /* 0x20000023ff297230 */ /* 0x020fca0000004100 */
[----:B------:R-:W-:-:S07]  /*2660*/  FADD.FTZ R166, R41, R166 ;  /* 0x000000a629a67221 */ /* 0x000fce0000010000 */
.L_x_6596:
[----:B------:R-:W-:-:S04]  /*2670*/  F2FP.F16.F32.PACK_AB R40, RZ, R166 ;  /* 0x000000a6ff28723e */ /* 0x000fc800000000ff */
[----:B------:R-:W-:-:S07]  /*2680*/  PRMT R39, R40, 0x7610, R39 ;  /* 0x0000761028277816 */ /* 0x000fce0000000027 */
.L_x_6597:
[----:B------:R-:W-:-:S05]  /*2690*/  HADD2.F32 R40, -RZ, R43.H1_H1 ;  /* 0x3000002bff287230 */ /* 0x000fca0000004100 */
[----:B------:R-:W-:Y:S01]  /*26a0*/  FMUL.FTZ R165, R40, R173 ;  /* 0x000000ad28a57220 */ /* 0x000fe20000410000 */
[----:B------:R-:W-:Y:S06]  /*26b0*/  @P3 BRA `(.L_x_6598) ;  /* 0x0000000000083947 */ /* 0x000fec0003800000 */
[----:B------:R-:W-:Y:S05]  /*26c0*/  @P0 BRA `(.L_x_6599) ;  /* 0x00000000000c0947 */ /* 0x000fea0003800000 */
[----:B------:R-:W-:Y:S05]  /*26d0*/  BRA `(.L_x_6600) ;  /* 0x0000000000107947 */ /* 0x000fea0003800000 */
.L_x_6598:
[----:B-----5:R-:W-:-:S05]  /*26e0*/  HADD2.F32 R40, -RZ, R35.H1_H1 ;  /* 0x30000023ff287230 */ /* 0x020fca0000004100 */
[----:B------:R-:W-:-:S07]  /*26f0*/  FADD.FTZ R165, R40, R165 ;  /* 0x000000a528a57221 */ /* 0x000fce0000010000 */
.L_x_6599:
[----:B------:R-:W-:-:S04]  /*2700*/  F2FP.F16.F32.PACK_AB R40, RZ, R165 ;  /* 0x000000a5ff28723e */ /* 0x000fc800000000ff */
[----:B------:R-:W-:-:S07]  /*2710*/  PRMT R39, R39, 0x5410, R40 ;  /* 0x0000541027277816 */ /* 0x000fce0000000028 */
.L_x_6600:
        /* <DEDUP_REMOVED lines=14> */
.L_x_6601:
[----:B-----5:R-:W-:-:S05]  /*2800*/  HADD2.F32 R45, -RZ, R32.H0_H0 ;  /* 0x20000020ff2d7230 */ /* 0x020fca0000004100 */
[----:B------:R-:W-:-:S07]  /*2810*/  FADD.FTZ R182, R45, R182 ;  /* 0x000000b62db67221 */ /* 0x000fce0000010000 */
.L_x_6602:
[----:B------:R-:W-:-:S04]  /*2820*/  F2FP.F16.F32.PACK_AB R44, RZ, R182 ;  /* 0x000000b6ff2c723e */ /* 0x000fc800000000ff */
[----:B------:R-:W-:-:S07]  /*2830*/  PRMT R36, R44, 0x7610, R36 ;  /* 0x000076102c247816 */ /* 0x000fce0000000024 */
.L_x_6603:
[----:B------:R-:W-:-:S05]  /*2840*/  HADD2.F32 R40, -RZ, R40.H1_H1 ;  /* 0x30000028ff287230 */ /* 0x000fca0000004100 */
[----:B------:R-:W-:Y:S01]  /*2850*/  FMUL.FTZ R184, R40, R173 ;  /* 0x000000ad28b87220 */ /* 0x000fe20000410000 */
[----:B------:R-:W-:Y:S06]  /*2860*/  @P3 BRA `(.L_x_6604) ;  /* 0x0000000000083947 */ /* 0x000fec0003800000 */
[----:B------:R-:W-:Y:S05]  /*2870*/  @P0 BRA `(.L_x_6605) ;  /* 0x00000000000c0947 */ /* 0x000fea0003800000 */
[----:B------:R-:W-:Y:S05]  /*2880*/  BRA `(.L_x_6606) ;  /* 0x0000000000107947 */ /* 0x000fea0003800000 */
.L_x_6604:
[----:B-----5:R-:W-:-:S05]  /*2890*/  HADD2.F32 R45, -RZ, R32.H1_H1 ;  /* 0x30000020ff2d7230 */ /* 0x020fca0000004100 */
[----:B------:R-:W-:-:S07]  /*28a0*/  FADD.FTZ R184, R45, R184 ;  /* 0x000000b82db87221 */ /* 0x000fce0000010000 */
.L_x_6605:
[----:B------:R-:W-:-:S04]  /*28b0*/  F2FP.F16.F32.PACK_AB R40, RZ, R184 ;  /* 0x000000b8ff28723e */ /* 0x000fc800000000ff */
[----:B------:R-:W-:-:S07]  /*28c0*/  PRMT R36, R36, 0x5410, R40 ;  /* 0x0000541024247816 */ /* 0x000fce0000000028 */
.L_x_6606:
[----:B------:R-:W-:-:S05]  /*28d0*/  HADD2.F32 R186, -RZ, R41.H0_H0 ;  /* 0x20000029ffba7230 */ /* 0x000fca0000004100 */
[----:B------:R-:W-:Y:S01]  /*28e0*/  FMUL.FTZ R186, R186, R173 ;  /* 0x000000adbaba7220 */ /* 0x000fe20000410000 */
[----:B------:R-:W-:Y:S06]  /*28f0*/  @P3 BRA `(.L_x_6607) ;  /* 0x0000000000083947 */ /* 0x000fec0003800000 */
[----:B------:R-:W-:Y:S05]  /*2900*/  @P0 BRA `(.L_x_6608) ;  /* 0x00000000000c0947 */ /* 0x000fea0003800000 */
[----:B------:R-:W-:Y:S05]  /*2910*/  BRA `(.L_x_6609) ;  /* 0x0000000000107947 */ /* 0x000fea0003800000 */
.L_x_6607:
[----:B-----5:R-:W-:-:S05]  /*2920*/  HADD2.F32 R45, -RZ, R33.H0_H0 ;  /* 0x20000021ff2d7230 */ /* 0x020fca0000004100 */
[----:B------:R-:W-:-:S07]  /*2930*/  FADD.FTZ R186, R45, R186 ;  /* 0x000000ba2dba7221 */ /* 0x000fce0000010000 */
.L_x_6608:
[----:B------:R-:W-:-:S04]  /*2940*/  F2FP.F16.F32.PACK_AB R40, RZ, R186 ;  /* 0x000000baff28723e */ /* 0x000fc800000000ff */
[----:B------:R-:W-:-:S07]  /*2950*/  PRMT R37, R40, 0x7610, R37 ;  /* 0x0000761028257816 */ /* 0x000fce0000000025 */
.L_x_6609:
[----:B------:R-:W-:-:S05]  /*2960*/  HADD2.F32 R188, -RZ, R41.H1_H1 ;  /* 0x30000029ffbc7230 */ /* 0x000fca0000004100 */
[----:B------:R-:W-:Y:S01]  /*2970*/  FMUL.FTZ R188, R188, R173 ;  /* 0x000000adbcbc7220 */ /* 0x000fe20000410000 */
[----:B------:R-:W-:Y:S06]  /*2980*/  @P3 BRA `(.L_x_6610) ;  /* 0x0000000000083947 */ /* 0x000fec0003800000 */
[----:B------:R-:W-:Y:S05]  /*2990*/  @P0 BRA `(.L_x_6611) ;  /* 0x00000000000c0947 */ /* 0x000fea0003800000 */
[----:B------:R-:W-:Y:S05]  /*29a0*/  BRA `(.L_x_6612) ;  /* 0x0000000000107947 */ /* 0x000fea0003800000 */
.L_x_6610:
[----:B-----5:R-:W-:-:S05]  /*29b0*/  HADD2.F32 R41, -RZ, R33.H1_H1 ;  /* 0x30000021ff297230 */ /* 0x020fca0000004100 */
[----:B------:R-:W-:-:S07]  /*29c0*/  FADD.FTZ R188, R41, R188 ;  /* 0x000000bc29bc7221 */ /* 0x000fce0000010000 */
.L_x_6611:
[----:B------:R-:W-:-:S04]  /*29d0*/  F2FP.F16.F32.PACK_AB R40, RZ, R188 ;  /* 0x000000bcff28723e */ /* 0x000fc800000000ff */
[----:B------:R-:W-:-:S07]  /*29e0*/  PRMT R37, R37, 0x5410, R40 ;  /* 0x0000541025257816 */ /* 0x000fce0000000028 */
.L_x_6612:
[----:B------:R-:W-:-:S05]  /*29f0*/  HADD2.F32 R180, -RZ, R42.H0_H0 ;  /* 0x2000002affb47230 */ /* 0x000fca0000004100 */
[----:B------:R-:W-:Y:S01]  /*2a00*/  FMUL.FTZ R180, R180, R173 ;  /* 0x000000adb4b47220 */ /* 0x000fe20000410000 */
[----:B------:R-:W-:Y:S06]  /*2a10*/  @P3 BRA `(.L_x_6613) ;  /* 0x0000000000083947 */ /* 0x000fec0003800000 */
[----:B------:R-:W-:Y:S05]  /*2a20*/  @P0 BRA `(.L_x_6614) ;  /* 0x00000000000c0947 */ /* 0x000fea0003800000 */
[----:B------:R-:W-:Y:S05]  /*2a30*/  BRA `(.L_x_6615) ;  /* 0x0000000000107947 */ /* 0x000fea0003800000 */
.L_x_6613:
[----:B-----5:R-:W-:-:S05]  /*2a40*/  HADD2.F32 R41, -RZ, R34.H0_H0 ;  /* 0x20000022ff297230 */ /* 0x020fca0000004100 */
[----:B------:R-:W-:-:S07]  /*2a50*/  FADD.FTZ R180, R41, R180 ;  /* 0x000000b429b47221 */ /* 0x000fce0000010000 */
.L_x_6614:
[----:B------:R-:W-:-:S04]  /*2a60*/  F2FP.F16.F32.PACK_AB R40, RZ, R180 ;  /* 0x000000b4ff28723e */ /* 0x000fc800000000ff */
[----:B------:R-:W-:-:S07]  /*2a70*/  PRMT R38, R40, 0x7610, R38 ;  /* 0x0000761028267816 */ /* 0x000fce0000000026 */
.L_x_6615:
[----:B------:R-:W-:-:S05]  /*2a80*/  HADD2.F32 R42, -RZ, R42.H1_H1 ;  /* 0x3000002aff2a7230 */ /* 0x000fca0000004100 */
[----:B------:R-:W-:Y:S01]  /*2a90*/  FMUL.FTZ R178, R42, R173 ;  /* 0x000000ad2ab27220 */ /* 0x000fe20000410000 */
[----:B------:R-:W-:Y:S06]  /*2aa0*/  @P3 BRA `(.L_x_6616) ;  /* 0x0000000000083947 */ /* 0x000fec0003800000 */
[----:B------:R-:W-:Y:S05]  /*2ab0*/  @P0 BRA `(.L_x_6617) ;  /* 0x00000000000c0947 */ /* 0x000fea0003800000 */
[----:B------:R-:W-:Y:S05]  /*2ac0*/  BRA `(.L_x_6618) ;  /* 0x0000000000107947 */ /* 0x000fea0003800000 */
.L_x_6616:
[----:B-----5:R-:W-:-:S05]  /*2ad0*/  HADD2.F32 R41, -RZ, R34.H1_H1 ;  /* 0x30000022ff297230 */ /* 0x020fca0000004100 */
[----:B------:R-:W-:-:S07]  /*2ae0*/  FADD.FTZ R178, R41, R178 ;  /* 0x000000b229b27221 */ /* 0x000fce0000010000 */
.L_x_6617:
[----:B------:R-:W-:-:S04]  /*2af0*/  F2FP.F16.F32.PACK_AB R40, RZ, R178 ;  /* 0x000000b2ff28723e */ /* 0x000fc800000000ff */
[----:B------:R-:W-:-:S07]  /*2b00*/  PRMT R38, R38, 0x5410, R40 ;  /* 0x0000541026267816 */ /* 0x000fce0000000028 */
.L_x_6618:
[----:B------:R-:W-:-:S05]  /*2b10*/  HADD2.F32 R174, -RZ, R43.H0_H0 ;  /* 0x2000002bffae7230 */ /* 0x000fca0000004100 */
[----:B------:R-:W-:Y:S01]  /*2b20*/  FMUL.FTZ R174, R174, R173 ;  /* 0x000000adaeae7220 */ /* 0x000fe20000410000 */
[----:B------:R-:W-:Y:S06]  /*2b30*/  @P3 BRA `(.L_x_6619) ;  /* 0x0000000000083947 */ /* 0x000fec0003800000 */
[----:B------:R-:W-:Y:S05]  /*2b40*/  @P0 BRA `(.L_x_6620) ;  /* 0x00000000000c0947 */ /* 0x000fea0003800000 */
[----:B------:R-:W-:Y:S05]  /*2b50*/  BRA `(.L_x_6621) ;  /* 0x0000000000107947 */ /* 0x000fea0003800000 */
.L_x_6619:
[----:B-----5:R-:W-:-:S05]  /*2b60*/  HADD2.F32 R41, -RZ, R35.H0_H0 ;  /* 0x20000023ff297230 */ /* 0x020fca0000004100 */
[----:B------:R-:W-:-:S07]  /*2b70*/  FADD.FTZ R174, R41, R174 ;  /* 0x000000ae29ae7221 */ /* 0x000fce0000010000 */
.L_x_6620:
[----:B------:R-:W-:-:S04]  /*2b80*/  F2FP.F16.F32.PACK_AB R40, RZ, R174 ;  /* 0x000000aeff28723e */ /* 0x000fc800000000ff */
[----:B------:R-:W-:-:S07]  /*2b90*/  PRMT R39, R40, 0x7610, R39 ;  /* 0x0000761028277816 */ /* 0x000fce0000000027 */
.L_x_6621:
[----:B------:R-:W-:-:S05]  /*2ba0*/  HADD2.F32 R176, -RZ, R43.H1_H1 ;  /* 0x3000002bffb07230 */ /* 0x000fca0000004100 */
[----:B------:R-:W-:Y:S01]  /*2bb0*/  FMUL.FTZ R176, R176, R173 ;  /* 0x000000adb0b07220 */ /* 0x000fe20000410000 */
[----:B------:R-:W-:Y:S06]  /*2bc0*/  @P3 BRA `(.L_x_6622) ;  /* 0x0000000000083947 */ /* 0x000fec0003800000 */
[----:B------:R-:W-:Y:S05]  /*2bd0*/  @P0 BRA `(.L_x_6623) ;  /* 0x00000000000c0947 */ /* 0x000fea0003800000 */
[----:B------:R-:W-:Y:S05]  /*2be0*/  BRA `(.L_x_6624) ;  /* 0x0000000000107947 */ /* 0x000fea0003800000 */
.L_x_6622:
[----:B-----5:R-:W-:-:S05]  /*2bf0*/  HADD2.F32 R41, -RZ, R35.H1_H1 ;  /* 0x30000023ff297230 */ /* 0x020fca0000004100 */
[----:B------:R-:W-:-:S07]  /*2c00*/  FADD.FTZ R176, R41, R176 ;  /* 0x000000b029b07221 */ /* 0x000fce0000010000 */
.L_x_6623:
[----:B------:R-:W-:-:S04]  /*2c10*/  F2FP.F16.F32.PACK_AB R40, RZ, R176 ;  /* 0x000000b0ff28723e */ /* 0x000fc800000000ff */
[----:B------:R-:W-:-:S07]  /*2c20*/  PRMT R39, R39, 0x5410, R40 ;  /* 0x0000541027277816 */ /* 0x000fce0000000028 */
.L_x_6624:
        /* <DEDUP_REMOVED lines=14> */
.L_x_6625:
[----:B-----5:R-:W-:-:S05]  /*2d10*/  HADD2.F32 R3, -RZ, R32.H0_H0 ;  /* 0x20000020ff037230 */ /* 0x020fca0000004100 */
[----:B------:R-:W-:-:S07]  /*2d20*/  FADD.FTZ R190, R3, R190 ;  /* 0x000000be03be7221 */ /* 0x000fce0000010000 */
.L_x_6626:
[----:B------:R-:W-:-:S04]  /*2d30*/  F2FP.F16.F32.PACK_AB R2, RZ, R190 ;  /* 0x000000beff02723e */ /* 0x000fc800000000ff */
[----:B------:R-:W-:-:S07]  /*2d40*/  PRMT R36, R2, 0x7610, R36 ;  /* 0x0000761002247816 */ /* 0x000fce0000000024 */
.L_x_6627:
[----:B------:R-:W-:-:S05]  /*2d50*/  HADD2.F32 R40, -RZ, R40.H1_H1 ;  /* 0x30000028ff287230 */ /* 0x000fca0000004100 */
[----:B------:R-:W-:Y:S01]  /*2d60*/  FMUL.FTZ R40, R40, R173 ;  /* 0x000000ad28287220 */ /* 0x000fe20000410000 */
[----:B------:R-:W-:Y:S06]  /*2d70*/  @P3 BRA `(.L_x_6628) ;  /* 0x0000000000083947 */ /* 0x000fec0003800000 */
[----:B------:R-:W-:Y:S05]  /*2d80*/  @P0 BRA `(.L_x_6629) ;  /* 0x00000000000c0947 */ /* 0x000fea0003800000 */
[----:B------:R-:W-:Y:S05]  /*2d90*/  BRA `(.L_x_6630) ;  /* 0x0000000000107947 */ /* 0x000fea0003800000 */
.L_x_6628:
[----:B-----5:R-:W-:-:S05]  /*2da0*/  HADD2.F32 R3, -RZ, R32.H1_H1 ;  /* 0x30000020ff037230 */ /* 0x020fca0000004100 */
[----:B------:R-:W-:-:S07]  /*2db0*/  FADD.FTZ R40, R3, R40 ;  /* 0x0000002803287221 */ /* 0x000fce0000010000 */
.L_x_6629:
[----:B------:R-:W-:-:S04]  /*2dc0*/  F2FP.F16.F32.PACK_AB R2, RZ, R40 ;  /* 0x00000028ff02723e */ /* 0x000fc800000000ff */
[----:B------:R-:W-:-:S07]  /*2dd0*/  PRMT R36, R36, 0x5410, R2 ;  /* 0x0000541024247816 */ /* 0x000fce0000000002 */
.L_x_6630:
[----:B------:R-:W-:-:S05]  /*2de0*/  HADD2.F32 R44, -RZ, R41.H0_H0 ;  /* 0x20000029ff2c7230 */ /* 0x000fca0000004100 */
[----:B------:R-:W-:Y:S01]  /*2df0*/  FMUL.FTZ R44, R44, R173 ;  /* 0x000000ad2c2c7220 */ /* 0x000fe20000410000 */
[----:B------:R-:W-:Y:S06]  /*2e00*/  @P3 BRA `(.L_x_6631) ;  /* 0x0000000000083947 */ /* 0x000fec0003800000 */
[----:B------:R-:W-:Y:S05]  /*2e10*/  @P0 BRA `(.L_x_6632) ;  /* 0x00000000000c0947 */ /* 0x000fea0003800000 */
[----:B------:R-:W-:Y:S05]  /*2e20*/  BRA `(.L_x_6633) ;  /* 0x0000000000107947 */ /* 0x000fea0003800000 */
.L_x_6631:
[----:B-----5:R-:W-:-:S05]  /*2e30*/  HADD2.F32 R3, -RZ, R33.H0_H0 ;  /* 0x20000021ff037230 */ /* 0x020fca0000004100 */
[----:B------:R-:W-:-:S07]  /*2e40*/  FADD.FTZ R44, R3, R44 ;  /* 0x0000002c032c7221 */ /* 0x000fce0000010000 */
.L_x_6632:
[----:B------:R-:W-:-:S04]  /*2e50*/  F2FP.F16.F32.PACK_AB R2, RZ, R44 ;  /* 0x0000002cff02723e */ /* 0x000fc800000000ff */
[----:B------:R-:W-:-:S07]  /*2e60*/  PRMT R37, R2, 0x7610, R37 ;  /* 0x0000761002257816 */ /* 0x000fce0000000025 */
.L_x_6633:
[----:B------:R-:W-:-:S05]  /*2e70*/  HADD2.F32 R46, -RZ, R41.H1_H1 ;  /* 0x30000029ff2e7230 */ /* 0x000fca0000004100 */
[----:B------:R-:W-:Y:S01]  /*2e80*/  FMUL.FTZ R46, R46, R173 ;  /* 0x000000ad2e2e7220 */ /* 0x000fe20000410000 */
[----:B------:R-:W-:Y:S06]  /*2e90*/  @P3 BRA `(.L_x_6634) ;  /* 0x0000000000083947 */ /* 0x000fec0003800000 */
[----:B------:R-:W-:Y:S05]  /*2ea0*/  @P0 BRA `(.L_x_6635) ;  /* 0x00000000000c0947 */ /* 0x000fea0003800000 */
[----:B------:R-:W-:Y:S05]  /*2eb0*/  BRA `(.L_x_6636) ;  /* 0x0000000000107947 */ /* 0x000fea0003800000 */
.L_x_6634:
[----:B-----5:R-:W-:-:S05]  /*2ec0*/  HADD2.F32 R3, -RZ, R33.H1_H1 ;  /* 0x30000021ff037230 */ /* 0x020fca0000004100 */
[----:B------:R-:W-:-:S07]  /*2ed0*/  FADD.FTZ R46, R3, R46 ;  /* 0x0000002e032e7221 */ /* 0x000fce0000010000 */
.L_x_6635:
[----:B------:R-:W-:-:S04]  /*2ee0*/  F2FP.F16.F32.PACK_AB R2, RZ, R46 ;  /* 0x0000002eff02723e */ /* 0x000fc800000000ff */
[----:B------:R-:W-:-:S07]  /*2ef0*/  PRMT R37, R37, 0x5410, R2 ;  /* 0x0000541025257816 */ /* 0x000fce0000000002 */
.L_x_6636:
[----:B------:R-:W-:-:S05]  /*2f00*/  HADD2.F32 R192, -RZ, R42.H0_H0 ;  /* 0x2000002affc07230 */ /* 0x000fca0000004100 */
[----:B------:R-:W-:Y:S01]  /*2f10*/  FMUL.FTZ R192, R192, R173 ;  /* 0x000000adc0c07220 */ /* 0x000fe20000410000 */
[----:B------:R-:W-:Y:S06]  /*2f20*/  @P3 BRA `(.L_x_6637) ;  /* 0x0000000000083947 */ /* 0x000fec0003800000 */
[----:B------:R-:W-:Y:S05]  /*2f30*/  @P0 BRA `(.L_x_6638) ;  /* 0x00000000000c0947 */ /* 0x000fea0003800000 */
[----:B------:R-:W-:Y:S05]  /*2f40*/  BRA `(.L_x_6639) ;  /* 0x0000000000107947 */ /* 0x000fea0003800000 */
.L_x_6637:
[----:B-----5:R-:W-:-:S05]  /*2f50*/  HADD2.F32 R3, -RZ, R34.H0_H0 ;  /* 0x20000022ff037230 */ /* 0x020fca0000004100 */
[----:B------:R-:W-:-:S07]  /*2f60*/  FADD.FTZ R192, R3, R192 ;  /* 0x000000c003c07221 */ /* 0x000fce0000010000 */
.L_x_6638:
[----:B------:R-:W-:-:S04]  /*2f70*/  F2FP.F16.F32.PACK_AB R2, RZ, R192 ;  /* 0x000000c0ff02723e */ /* 0x000fc800000000ff */
[----:B------:R-:W-:-:S07]  /*2f80*/  PRMT R38, R2, 0x7610, R38 ;  /* 0x0000761002267816 */ /* 0x000fce0000000026 */
.L_x_6639:
[----:B------:R-:W-:-:S05]  /*2f90*/  HADD2.F32 R42, -RZ, R42.H1_H1 ;  /* 0x3000002aff2a7230 */ /* 0x000fca0000004100 */
[----:B------:R-:W-:Y:S01]  /*2fa0*/  FMUL.FTZ R42, R42, R173 ;  /* 0x000000ad2a2a7220 */ /* 0x000fe20000410000 */
[----:B------:R-:W-:Y:S06]  /*2fb0*/  @P3 BRA `(.L_x_6640) ;  /* 0x0000000000083947 */ /* 0x000fec0003800000 */
[----:B------:R-:W-:Y:S05]  /*2fc0*/  @P0 BRA `(.L_x_6641) ;  /* 0x00000000000c0947 */ /* 0x000fea0003800000 */
[----:B------:R-:W-:Y:S05]  /*2fd0*/  BRA `(.L_x_6642) ;  /* 0x0000000000107947 */ /* 0x000fea0003800000 */
.L_x_6640:
[----:B-----5:R-:W-:-:S05]  /*2fe0*/  HADD2.F32 R3, -RZ, R34.H1_H1 ;  /* 0x30000022ff037230 */ /* 0x020fca0000004100 */
[----:B------:R-:W-:-:S07]  /*2ff0*/  FADD.FTZ R42, R3, R42 ;  /* 0x0000002a032a7221 */ /* 0x000fce0000010000 */
.L_x_6641:
[----:B------:R-:W-:-:S04]  /*3000*/  F2FP.F16.F32.PACK_AB R2, RZ, R42 ;  /* 0x0000002aff02723e */ /* 0x000fc800000000ff */
[----:B------:R-:W-:-:S07]  /*3010*/  PRMT R38, R38, 0x5410, R2 ;  /* 0x0000541026267816 */ /* 0x000fce0000000002 */
.L_x_6642:
[----:B------:R-:W-:-:S05]  /*3020*/  HADD2.F32 R194, -RZ, R43.H0_H0 ;  /* 0x2000002bffc27230 */ /* 0x000fca0000004100 */
[----:B------:R-:W-:Y:S01]  /*3030*/  FMUL.FTZ R194, R194, R173 ;  /* 0x000000adc2c27220 */ /* 0x000fe20000410000 */
[----:B------:R-:W-:Y:S06]  /*3040*/  @P3 BRA `(.L_x_6643) ;  /* 0x0000000000083947 */ /* 0x000fec0003800000 */
[----:B------:R-:W-:Y:S05]  /*3050*/  @P0 BRA `(.L_x_6644) ;  /* 0x00000000000c0947 */ /* 0x000fea0003800000 */
[----:B------:R-:W-:Y:S05]  /*3060*/  BRA `(.L_x_6645) ;  /* 0x0000000000107947 */ /* 0x000fea0003800000 */
.L_x_6643:
[----:B-----5:R-:W-:-:S05]  /*3070*/  HADD2.F32 R3, -RZ, R35.H0_H0 ;  /* 0x20000023ff037230 */ /* 0x020fca0000004100 */
[----:B------:R-:W-:-:S07]  /*3080*/  FADD.FTZ R194, R3, R194 ;  /* 0x000000c203c27221 */ /* 0x000fce0000010000 */
.L_x_6644:
[----:B------:R-:W-:-:S04]  /*3090*/  F2FP.F16.F32.PACK_AB R2, RZ, R194 ;  /* 0x000000c2ff02723e */ /* 0x000fc800000000ff */
[----:B------:R-:W-:-:S07]  /*30a0*/  PRMT R39, R2, 0x7610, R39 ;  /* 0x0000761002277816 */ /* 0x000fce0000000027 */
.L_x_6645:
[----:B------:R-:W-:-:S05]  /*30b0*/  HADD2.F32 R196, -RZ, R43.H1_H1 ;  /* 0x3000002bffc47230 */ /* 0x000fca0000004100 */
[----:B------:R-:W-:Y:S01]  /*30c0*/  FMUL.FTZ R196, R196, R173 ;  /* 0x000000adc4c47220 */ /* 0x000fe20000410000 */
[----:B------:R-:W-:Y:S06]  /*30d0*/  @P3 BRA `(.L_x_6646) ;  /* 0x0000000000083947 */ /* 0x000fec0003800000 */
[----:B------:R-:W-:Y:S05]  /*30e0*/  @P0 BRA `(.L_x_6647) ;  /* 0x00000000000c0947 */ /* 0x000fea0003800000 */
[----:B------:R-:W-:Y:S05]  /*30f0*/  BRA `(.L_x_6648) ;  /* 0x0000000000107947 */ /* 0x000fea0003800000 */
.L_x_6646:
[----:B-----5:R-:W-:-:S05]  /*3100*/  HADD2.F32 R3, -RZ, R35.H1_H1 ;  /* 0x30000023ff037230 */ /* 0x020fca0000004100 */
[----:B------:R-:W-:-:S07]  /*3110*/  FADD.FTZ R196, R3, R196 ;  /* 0x000000c403c47221 */ /* 0x000fce0000010000 */
.L_x_6647:
[----:B------:R-:W-:-:S04]  /*3120*/  F2FP.F16.F32.PACK_AB R2, RZ, R196 ;  /* 0x000000c4ff02723e */ /* 0x000fc800000000ff */
[----:B------:R-:W-:-:S07]  /*3130*/  PRMT R39, R39, 0x5410, R2 ;  /* 0x0000541027277816 */ /* 0x000fce0000000002 */
.L_x_6648:
        /* <DEDUP_REMOVED lines=219> */
.L_x_6662:
[C---:B------:R-:W-:Y:S01]  /*3ef0*/  FMUL.FTZ R0, R3.reuse, R3 ;  /* 0x0000000303007220 */ /* 0x040fe20000410000 */
[----:B-1----:R-:W-:Y:S01]  /*3f00*/  FADD.FTZ R45, R200, R45 ;  /* 0x0000002dc82d7221 */ /* 0x002fe20000010000 */
[----:B------:R-:W-:Y:S01]  /*3f10*/  FSEL R43, R3, RZ, !P4 ;  /* 0x000000ff032b7208 */ /* 0x000fe20006000000 */
[----:B------:R-:W-:Y:S02]  /*3f20*/  HADD2.F32 R47, -RZ, R95.H0_H0 ;  /* 0x2000005fff2f7230 */ /* 0x000fe40000004100 */
[----:B------:R-:W-:Y:S01]  /*3f30*/  FSEL R41, R0, RZ, P4 ;  /* 0x000000ff00297208 */ /* 0x000fe20002000000 */
[----:B------:R-:W-:Y:S01]  /*3f40*/  FFMA.FTZ R2, R45, R2, UR7 ;  /* 0x000000072d027e23 */ /* 0x000fe20008010002 */
[C---:B------:R-:W-:Y:S01]  /*3f50*/  FADD.FTZ R226, -R43.reuse, R139 ;  /* 0x0000008b2be27221 */ /* 0x040fe20000010100 */
[C---:B------:R-:W-:Y:S01]  /*3f60*/  FADD.FTZ R230, -R43.reuse, R55 ;  /* 0x000000372be67221 */ /* 0x040fe20000010100 */
[C---:B------:R-:W-:Y:S01]  /*3f70*/  FADD.FTZ R228, -R43.reuse, R52 ;  /* 0x000000342be47221 */ /* 0x040fe20000010100 */
[----:B------:R-:W-:Y:S01]  /*3f80*/  FADD.FTZ R41, R2, R41 ;  /* 0x0000002902297221 */ /* 0x000fe20000010000 */
[C---:B------:R-:W-:Y:S01]  /*3f90*/  FADD.FTZ R210, -R43.reuse, R146 ;  /* 0x000000922bd27221 */ /* 0x040fe20000010100 */
[C---:B------:R-:W-:Y:S01]  /*3fa0*/  FADD.FTZ R146, -R43.reuse, R46 ;  /* 0x0000002e2b927221 */ /* 0x040fe20000010100 */
[----:B------:R-:W-:Y:S01]  /*3fb0*/  FADD.FTZ R232, -R43, R54 ;  /* 0x000000362be87221 */ /* 0x000fe20000010100 */
[----:B------:R-:W1:Y:S01]  /*3fc0*/  MUFU.RSQ R139, R41 ;  /* 0x00000029008b7308 */ /* 0x000e620000001400 */
[----:B------:R-:W-:-:S02]  /*3fd0*/  HADD2.F32 R46, -RZ, R94.H1_H1 ;  /* 0x3000005eff2e7230 */ /* 0x000fc40000004100 */
[C---:B------:R-:W-:Y:S01]  /*3fe0*/  FADD.FTZ R234, -R43.reuse, R58 ;  /* 0x0000003a2bea7221 */ /* 0x040fe20000010100 */
[----:B------:R-:W-:Y:S02]  /*3ff0*/  HADD2.F32 R45, -RZ, R94.H0_H0 ;  /* 0x2000005eff2d7230 */ /* 0x000fe40000004100 */
        /* <DEDUP_REMOVED lines=13> */
[C---:B-1----:R-:W-:Y:S01]  /*40d0*/  FMUL.FTZ R230, R139.reuse, R230 ;  /* 0x000000e68be67220 */ /* 0x042fe20000410000 */
        /* <DEDUP_REMOVED lines=45> */
[----:B------:R-:W-:-:S02]  /*43b0*/  HADD2.F32 R51, -RZ, R95.H1_H1 ;  /* 0x3000005fff337230 */ /* 0x000fc40000004100 */
[C---:B------:R-:W-:Y:S01]  /*43c0*/  FMUL.FTZ R43, R139.reuse, R232 ;  /* 0x000000e88b2b7220 */ /* 0x040fe20000410000 */
[----:B------:R-:W-:Y:S01]  /*43d0*/  FMUL.FTZ R234, R139, R234 ;  /* 0x000000ea8bea7220 */ /* 0x000fe20000410000 */
[----:B------:R-:W-:Y:S01]  /*43e0*/  FFMA.FTZ R230, R230, R46, R107 ;  /* 0x0000002ee6e67223 */ /* 0x000fe2000001006b */
[----:B------:R-:W-:Y:S01]  /*43f0*/  FFMA.FTZ R41, R41, R45, R108 ;  /* 0x0000002d29297223 */ /* 0x000fe2000001006c */
[----:B------:R-:W-:Y:S02]  /*4400*/  HADD2.F32 R46, -RZ, R92.H0_H0 ;  /* 0x2000005cff2e7230 */ /* 0x000fe40000004100 */
[----:B------:R-:W-:Y:S01]  /*4410*/  FMUL.FTZ R45, R139, R48 ;  /* 0x000000308b2d7220 */ /* 0x000fe20000410000 */
[--C-:B------:R-:W-:Y:S02]  /*4420*/  HADD2.F32 R55, -RZ, R93.reuse.H1_H1 ;  /* 0x3000005dff377230 */ /* 0x100fe40000004100 */
[----:B------:R-:W-:Y:S01]  /*4430*/  FFMA.FTZ R43, R43, R47, R106 ;  /* 0x0000002f2b2b7223 */ /* 0x000fe2000001006a */
[C---:B------:R-:W-:Y:S01]  /*4440*/  FMUL.FTZ R202, R139.reuse, R202 ;  /* 0x000000ca8bca7220 */ /* 0x040fe20000410000 */
[----:B------:R-:W-:Y:S01]  /*4450*/  FFMA.FTZ R228, R234, R51, R105 ;  /* 0x00000033eae47223 */ /* 0x000fe20000010069 */
[----:B------:R-:W-:Y:S01]  /*4460*/  FMUL.FTZ R47, R139, R200 ;  /* 0x000000c88b2f7220 */ /* 0x000fe20000410000 */
[----:B------:R-:W-:-:S02]  /*4470*/  HADD2.F32 R51, -RZ, R93.H0_H0 ;  /* 0x2000005dff337230 */ /* 0x000fc40000004100 */
[----:B------:R-:W-:Y:S01]  /*4480*/  FMUL.FTZ R200, R139, R0 ;  /* 0x000000008bc87220 */ /* 0x000fe20000410000 */
[----:B------:R-:W-:Y:S01]  /*4490*/  FFMA.FTZ R0, R45, R46, R112 ;  /* 0x0000002e2d007223 */ /* 0x000fe20000010070 */
[----:B------:R-:W-:Y:S02]  /*44a0*/  HADD2.F32 R53, -RZ, R92.H1_H1 ;  /* 0x3000005cff357230 */ /* 0x000fe40000004100 */
[----:B------:R-:W-:Y:S01]  /*44b0*/  FFMA.FTZ R55, R202, R55, R109 ;  /* 0x00000037ca377223 */ /* 0x000fe2000001006d */
[--C-:B------:R-:W-:Y:S02]  /*44c0*/  HADD2.F32 R46, -RZ, R30.reuse.H1_H1 ;  /* 0x3000001eff2e7230 */ /* 0x100fe40000004100 */
[C---:B------:R-:W-:Y:S01]  /*44d0*/  FMUL.FTZ R202, R139.reuse, R208 ;  /* 0x000000d08bca7220 */ /* 0x040fe20000410000 */
[----:B------:R-:W-:Y:S02]  /*44e0*/  HADD2.F32 R45, -RZ, R30.H0_H0 ;  /* 0x2000001eff2d7230 */ /* 0x000fe40000004100 */
[----:B------:R-:W-:Y:S01]  /*44f0*/  FMUL.FTZ R145, R139, R206 ;  /* 0x000000ce8b917220 */ /* 0x000fe20000410000 */
[----:B------:R-:W-:Y:S01]  /*4500*/  FFMA.FTZ R48, R47, R51, R110 ;  /* 0x000000332f307223 */ /* 0x000fe2000001006e */
[----:B------:R-:W-:-:S02]  /*4510*/  HADD2.F32 R47, -RZ, R31.H0_H0 ;  /* 0x2000001fff2f7230 */ /* 0x000fc40000004100 */
[----:B------:R-:W-:Y:S01]  /*4520*/  FFMA.FTZ R53, R200, R53, R111 ;  /* 0x00000035c8357223 */ /* 0x000fe2000001006f */
[----:B------:R-:W-:Y:S02]  /*4530*/  HADD2.F32 R51, -RZ, R31.H1_H1 ;  /* 0x3000001fff337230 */ /* 0x000fe40000004100 */
[C---:B------:R-:W-:Y:S01]  /*4540*/  FMUL.FTZ R143, R139.reuse, R218 ;  /* 0x000000da8b8f7220 */ /* 0x040fe20000410000 */
[----:B------:R-:W-:Y:S01]  /*4550*/  FFMA.FTZ R202, R202, R46, R99 ;  /* 0x0000002ecaca7223 */ /* 0x000fe20000010063 */
[----:B------:R-:W-:Y:S01]  /*4560*/  FMUL.FTZ R200, R139, R226 ;  /* 0x000000e28bc87220 */ /* 0x000fe20000410000 */
[----:B------:R-:W-:Y:S01]  /*4570*/  FFMA.FTZ R145, R145, R45, R100 ;  /* 0x0000002d91917223 */ /* 0x000fe20000010064 */
[----:B------:R-:W-:Y:S02]  /*4580*/  HADD2.F32 R46, -RZ, R28.H0_H0 ;  /* 0x2000001cff2e7230 */ /* 0x000fe40000004100 */
[----:B------:R-:W-:Y:S01]  /*4590*/  FMUL.FTZ R45, R139, R56 ;  /* 0x000000388b2d7220 */ /* 0x000fe20000410000 */
[----:B------:R-:W-:-:S02]  /*45a0*/  HADD2.F32 R147, -RZ, R29.H1_H1 ;  /* 0x3000001dff937230 */ /* 0x000fc40000004100 */
[----:B------:R-:W-:Y:S01]  /*45b0*/  FMUL.FTZ R198, R139, R198 ;  /* 0x000000c68bc67220 */ /* 0x000fe20000410000 */
[----:B------:R-:W-:Y:S01]  /*45c0*/  FFMA.FTZ R143, R143, R47, R98 ;  /* 0x0000002f8f8f7223 */ /* 0x000fe20000010062 */
[----:B------:R-:W-:Y:S01]  /*45d0*/  FFMA.FTZ R200, R200, R51, R97 ;  /* 0x00000033c8c87223 */ /* 0x000fe20000010061 */
[----:B------:R-:W-:Y:S02]  /*45e0*/  HADD2.F32 R149, -RZ, R28.H1_H1 ;  /* 0x3000001cff957230 */ /* 0x000fe40000004100 */
[C---:B------:R-:W-:Y:S01]  /*45f0*/  FMUL.FTZ R47, R139.reuse, R130 ;  /* 0x000000828b2f7220 */ /* 0x040fe20000410000 */
[----:B------:R-:W-:Y:S02]  /*4600*/  HADD2.F32 R51, -RZ, R29.H0_H0 ;  /* 0x2000001dff337230 */ /* 0x000fe40000004100 */
[----:B------:R-:W-:Y:S01]  /*4610*/  FMUL.FTZ R132, R139, R132 ;  /* 0x000000848b847220 */ /* 0x000fe20000410000 */
[----:B------:R-:W-:Y:S01]  /*4620*/  FFMA.FTZ R130, R45, R46, R104 ;  /* 0x0000002e2d827223 */ /* 0x000fe20000010068 */
[----:B------:R-:W-:Y:S01]  /*4630*/  FFMA.FTZ R147, R198, R147, R101 ;  /* 0x00000093c6937223 */ /* 0x000fe20000010065 */
[----:B------:R-:W-:-:S02]  /*4640*/  HADD2.F32 R46, -RZ, R26.H1_H1 ;  /* 0x3000001aff2e7230 */ /* 0x000fc40000004100 */
[C---:B------:R-:W-:Y:S01]  /*4650*/  FMUL.FTZ R198, R139.reuse, R210 ;  /* 0x000000d28bc67220 */ /* 0x040fe20000410000 */
[----:B------:R-:W-:Y:S02]  /*4660*/  HADD2.F32 R45, -RZ, R26.H0_H0 ;  /* 0x2000001aff2d7230 */ /* 0x000fe40000004100 */
[----:B------:R-:W-:Y:S01]  /*4670*/  FMUL.FTZ R157, R139, R204 ;  /* 0x000000cc8b9d7220 */ /* 0x000fe20000410000 */
[----:B------:R-:W-:Y:S01]  /*4680*/  FFMA.FTZ R149, R132, R149, R103 ;  /* 0x0000009584957223 */ /* 0x000fe20000010067 */
[----:B------:R-:W-:Y:S01]  /*4690*/  FFMA.FTZ R56, R47, R51, R102 ;  /* 0x000000332f387223 */ /* 0x000fe20000010066 */
[----:B------:R-:W-:Y:S02]  /*46a0*/  HADD2.F32 R132, -RZ, R27.H0_H0 ;  /* 0x2000001bff847230 */ /* 0x000fe40000004100 */
[----:B------:R-:W-:Y:S01]  /*46b0*/  FMUL.FTZ R47, R139, R216 ;  /* 0x000000d88b2f7220 */ /* 0x000fe20000410000 */
[----:B------:R-:W-:Y:S01]  /*46c0*/  FFMA.FTZ R198, R198, R46, R87 ;  /* 0x0000002ec6c67223 */ /* 0x000fe20000010057 */
[----:B------:R-:W-:-:S02]  /*46d0*/  HADD2.F32 R161, -RZ, R25.H1_H1 ;  /* 0x30000019ffa17230 */ /* 0x000fc40000004100 */
[----:B------:R-:W-:Y:S01]  /*46e0*/  FFMA.FTZ R157, R157, R45, R88 ;  /* 0x0000002d9d9d7223 */ /* 0x000fe20000010058 */
[--C-:B------:R-:W-:Y:S02]  /*46f0*/  HADD2.F32 R46, -RZ, R24.reuse.H0_H0 ;  /* 0x20000018ff2e7230 */ /* 0x100fe40000004100 */
[C---:B------:R-:W-:Y:S01]  /*4700*/  FMUL.FTZ R144, R139.reuse, R144 ;  /* 0x000000908b907220 */ /* 0x040fe20000410000 */
[----:B------:R-:W-:Y:S01]  /*4710*/  FMUL.FTZ R45, R139, R138 ;  /* 0x0000008a8b2d7220 */ /* 0x000fe20000410000 */
[----:B------:R-:W-:Y:S02]  /*4720*/  HADD2.F32 R163, -RZ, R24.H1_H1 ;  /* 0x30000018ffa37230 */ /* 0x000fe40000004100 */
[----:B------:R-:W-:Y:S01]  /*4730*/  FFMA.FTZ R132, R47, R132, R86 ;  /* 0x000000842f847223 */ /* 0x000fe20000010056 */
[----:B------:R-:W-:Y:S02]  /*4740*/  HADD2.F32 R51, -RZ, R25.H0_H0 ;  /* 0x20000019ff337230 */ /* 0x000fe40000004100 */
[C---:B------:R-:W-:Y:S01]  /*4750*/  FMUL.FTZ R138, R139.reuse, R142 ;  /* 0x0000008e8b8a7220 */ /* 0x040fe20000410000 */
[----:B------:R-:W-:Y:S01]  /*4760*/  FMUL.FTZ R47, R139, R140 ;  /* 0x0000008c8b2f7220 */ /* 0x000fe20000410000 */
[----:B------:R-:W-:Y:S01]  /*4770*/  FFMA.FTZ R161, R144, R161, R89 ;  /* 0x000000a190a17223 */ /* 0x000fe20000010059 */
[----:B------:R-:W-:Y:S01]  /*4780*/  FFMA.FTZ R144, R45, R46, R96 ;  /* 0x0000002e2d907223 */ /* 0x000fe20000010060 */
[----:B------:R-:W-:-:S02]  /*4790*/  HADD2.F32 R45, -RZ, R22.H0_H0 ;  /* 0x20000016ff2d7230 */ /* 0x000fc40000004100 */
[----:B------:R-:W-:Y:S01]  /*47a0*/  FFMA.FTZ R163, R138, R163, R91 ;  /* 0x000000a38aa37223 */ /* 0x000fe2000001005b */
[----:B------:R-:W-:Y:S02]  /*47b0*/  HADD2.F32 R46, -RZ, R22.H1_H1 ;  /* 0x30000016ff2e7230 */ /* 0x000fe40000004100 */
[----:B------:R-:W-:Y:S01]  /*47c0*/  FMUL.FTZ R155, R139, R152 ;  /* 0x000000988b9b7220 */ /* 0x000fe20000410000 */
[----:B------:R-:W-:Y:S01]  /*47d0*/  FFMA.FTZ R142, R47, R51, R90 ;  /* 0x000000332f8e7223 */ /* 0x000fe2000001005a */
[----:B------:R-:W-:Y:S02]  /*47e0*/  HADD2.F32 R140, -RZ, R23.H0_H0 ;  /* 0x20000017ff8c7230 */ /* 0x000fe40000004100 */
[C---:B------:R-:W-:Y:S01]  /*47f0*/  FMUL.FTZ R138, R139.reuse, R154 ;  /* 0x0000009a8b8a7220 */ /* 0x040fe20000410000 */
[----:B------:R-:W-:Y:S01]  /*4800*/  FMUL.FTZ R47, R139, R214 ;  /* 0x000000d68b2f7220 */ /* 0x000fe20000410000 */
[----:B------:R-:W-:Y:S01]  /*4810*/  FFMA.FTZ R155, R155, R45, R80 ;  /* 0x0000002d9b9b7223 */ /* 0x000fe20000010050 */
[----:B------:R-:W-:-:S02]  /*4820*/  HADD2.F32 R167, -RZ, R20.H1_H1 ;  /* 0x30000014ffa77230 */ /* 0x000fc40000004100 */
[----:B------:R-:W-:Y:S01]  /*4830*/  FFMA.FTZ R138, R138, R46, R79 ;  /* 0x0000002e8a8a7223 */ /* 0x000fe2000001004f */
[----:B------:R-:W-:Y:S01]  /*4840*/  FMUL.FTZ R45, R139, R2 ;  /* 0x000000028b2d7220 */ /* 0x000fe20000410000 */
[----:B------:R-:W-:Y:S01]  /*4850*/  FFMA.FTZ R140, R47, R140, R78 ;  /* 0x0000008c2f8c7223 */ /* 0x000fe2000001004e */
[----:B------:R-:W-:Y:S02]  /*4860*/  HADD2.F32 R46, -RZ, R21.H0_H0 ;  /* 0x20000015ff2e7230 */ /* 0x000fe40000004100 */
[C---:B------:R-:W-:Y:S01]  /*4870*/  FMUL.FTZ R2, R139.reuse, R150 ;  /* 0x000000968b027220 */ /* 0x040fe20000410000 */
[C---:B------:R-:W-:Y:S01]  /*4880*/  FMUL.FTZ R47, R139.reuse, R58 ;  /* 0x0000003a8b2f7220 */ /* 0x040fe20000410000 */
[----:B------:R-:W-:Y:S02]  /*4890*/  HADD2.F32 R152, -RZ, R20.H0_H0 ;  /* 0x20000014ff987230 */ /* 0x000fe40000004100 */
[----:B------:R-:W-:Y:S01]  /*48a0*/  FMUL.FTZ R156, R139, R156 ;  /* 0x0000009c8b9c7220 */ /* 0x000fe20000410000 */
[----:B------:R-:W-:Y:S01]  /*48b0*/  FFMA.FTZ R167, R2, R167, R83 ;  /* 0x000000a702a77223 */ /* 0x000fe20000010053 */
[----:B------:R-:W-:-:S02]  /*48c0*/  HADD2.F32 R171, -RZ, R18.H1_H1 ;  /* 0x30000012ffab7230 */ /* 0x000fc40000004100 */
[----:B------:R-:W-:Y:S01]  /*48d0*/  FFMA.FTZ R150, R47, R46, R82 ;  /* 0x0000002e2f967223 */ /* 0x000fe20000010052 */
[----:B------:R-:W-:Y:S02]  /*48e0*/  HADD2.F32 R2, -RZ, R19.H0_H0 ;  /* 0x20000013ff027230 */ /* 0x000fe40000004100 */
[----:B------:R-:W-:Y:S01]  /*48f0*/  FMUL.FTZ R47, R139, R212 ;  /* 0x000000d48b2f7220 */ /* 0x000fe20000410000 */
[----:B------:R-:W-:Y:S01]  /*4900*/  FFMA.FTZ R152, R45, R152, R84 ;  /* 0x000000982d987223 */ /* 0x000fe20000010054 */
[----:B------:R-:W-:Y:S01]  /*4910*/  FMUL.FTZ R45, R139, R148 ;  /* 0x000000948b2d7220 */ /* 0x000fe20000410000 */
[----:B------:R-:W-:Y:S01]  /*4920*/  FFMA.FTZ R171, R156, R171, R71 ;  /* 0x000000ab9cab7223 */ /* 0x000fe20000010047 */
[----:B------:R-:W-:Y:S01]  /*4930*/  FFMA.FTZ R148, R47, R2, R70 ;  /* 0x000000022f947223 */ /* 0x000fe20000010046 */
[----:B------:R-:W-:Y:S02]  /*4940*/  HADD2.F32 R156, -RZ, R17.H0_H0 ;  /* 0x20000011ff9c7230 */ /* 0x000fe40000004100 */
[----:B------:R-:W-:Y:S01]  /*4950*/  FMUL.FTZ R47, R139, R160 ;  /* 0x000000a08b2f7220 */ /* 0x000fe20000410000 */
[----:B------:R-:W-:-:S02]  /*4960*/  HADD2.F32 R154, -RZ, R18.H0_H0 ;  /* 0x20000012ff9a7230 */ /* 0x000fc40000004100 */
[----:B------:R-:W-:Y:S01]  /*4970*/  FMUL.FTZ R46, R139, R158 ;  /* 0x0000009e8b2e7220 */ /* 0x000fe20000410000 */
[----:B------:R-:W-:Y:S02]  /*4980*/  HADD2.F32 R51, -RZ, R15.H0_H0 ;  /* 0x2000000fff337230 */ /* 0x000fe40000004100 */
[----:B------:R-:W-:Y:S01]  /*4990*/  FFMA.FTZ R156, R47, R156, R74 ;  /* 0x0000009c2f9c7223 */ /* 0x000fe2000001004a */
[----:B------:R-:W-:Y:S01]  /*49a0*/  FMUL.FTZ R47, R139, R166 ;  /* 0x000000a68b2f7220 */ /* 0x000fe20000410000 */
[----:B------:R-:W-:Y:S01]  /*49b0*/  FFMA.FTZ R154, R45, R154, R72 ;  /* 0x0000009a2d9a7223 */ /* 0x000fe20000010048 */
[----:B------:R-:W-:Y:S02]  /*49c0*/  HADD2.F32 R2, -RZ, R16.H0_H0 ;  /* 0x20000010ff027230 */ /* 0x000fe40000004100 */
[----:B------:R-:W-:Y:S01]  /*49d0*/  FMUL.FTZ R45, R139, R164 ;  /* 0x000000a48b2d7220 */ /* 0x000fe20000410000 */
[----:B------:R-:W-:Y:S02]  /*49e0*/  HADD2.F32 R179, -RZ, R14.H1_H1 ;  /* 0x3000000effb37230 */ /* 0x000fe40000004100 */
[----:B------:R-:W-:Y:S01]  /*49f0*/  FFMA.FTZ R158, R47, R51, R62 ;  /* 0x000000332f9e7223 */ /* 0x000fe2000001003e */
[----:B------:R-:W-:-:S02]  /*4a00*/  HADD2.F32 R164, -RZ, R13.H0_H0 ;  /* 0x2000000dffa47230 */ /* 0x000fc40000004100 */
[----:B------:R-:W-:Y:S01]  /*4a10*/  FMUL.FTZ R47, R139, R54 ;  /* 0x000000368b2f7220 */ /* 0x000fe20000410000 */
[----:B------:R-:W-:Y:S01]  /*4a20*/  FFMA.FTZ R160, R45, R2, R76 ;  /* 0x000000022da07223 */ /* 0x000fe2000001004c */
[----:B------:R-:W-:Y:S02]  /*4a30*/  HADD2.F32 R177, -RZ, R15.H1_H1 ;  /* 0x3000000fffb17230 */ /* 0x000fe40000004100 */
[C---:B------:R-:W-:Y:S01]  /*4a40*/  FMUL.FTZ R162, R139.reuse, R162 ;  /* 0x000000a28ba27220 */ /* 0x040fe20000410000 */
[----:B------:R-:W-:Y:S02]  /*4a50*/  HADD2.F32 R2, -RZ, R14.H0_H0 ;  /* 0x2000000eff027230 */ /* 0x000fe40000004100 */
[----:B------:R-:W-:Y:S01]  /*4a60*/  FMUL.FTZ R45, R139, R168 ;  /* 0x000000a88b2d7220 */ /* 0x000fe20000410000 */
[----:B------:R-:W-:Y:S01]  /*4a70*/  FFMA.FTZ R179, R46, R179, R63 ;  /* 0x000000b32eb37223 */ /* 0x000fe2000001003f */
[----:B------:R-:W-:Y:S01]  /*4a80*/  FFMA.FTZ R164, R47, R164, R66 ;  /* 0x000000a42fa47223 */ /* 0x000fe20000010042 */
[----:B------:R-:W-:-:S02]  /*4a90*/  HADD2.F32 R46, -RZ, R11.H0_H0 ;  /* 0x2000000bff2e7230 */ /* 0x000fc40000004100 */
[----:B------:R-:W-:Y:S01]  /*4aa0*/  FFMA.FTZ R177, R162, R177, R61 ;  /* 0x000000b1a2b17223 */ /* 0x000fe2000001003d */
[----:B------:R-:W-:Y:S02]  /*4ab0*/  HADD2.F32 R47, -RZ, R11.H1_H1 ;  /* 0x3000000bff2f7230 */ /* 0x000fe40000004100 */
[C---:B------:R-:W-:Y:S01]  /*4ac0*/  FMUL.FTZ R168, R139.reuse, R174 ;  /* 0x000000ae8ba87220 */ /* 0x040fe20000410000 */
[--C-:B------:R-:W-:Y:S02]  /*4ad0*/  HADD2.F32 R183, -RZ, R12.reuse.H1_H1 ;  /* 0x3000000cffb77230 */ /* 0x100fe40000004100 */
[----:B------:R-:W-:Y:S01]  /*4ae0*/  FMUL.FTZ R185, R139, R176 ;  /* 0x000000b08bb97220 */ /* 0x000fe20000410000 */
[----:B------:R-:W-:Y:S01]  /*4af0*/  FFMA.FTZ R162, R45, R2, R64 ;  /* 0x000000022da27223 */ /* 0x000fe20000010040 */
[----:B------:R-:W-:Y:S02]  /*4b00*/  HADD2.F32 R166, -RZ, R12.H0_H0 ;  /* 0x2000000cffa67230 */ /* 0x000fe40000004100 */
[C---:B------:R-:W-:Y:S01]  /*4b10*/  FMUL.FTZ R172, R139.reuse, R172 ;  /* 0x000000ac8bac7220 */ /* 0x040fe20000410000 */
[----:B------:R-:W-:Y:S01]  /*4b20*/  FMUL.FTZ R45, R139, R50 ;  /* 0x000000328b2d7220 */ /* 0x000fe20000410000 */
[----:B------:R-:W-:Y:S01]  /*4b30*/  FFMA.FTZ R168, R168, R46, R117 ;  /* 0x0000002ea8a87223 */ /* 0x000fe20000010075 */
[----:B------:R-:W-:Y:S01]  /*4b40*/  FFMA.FTZ R185, R185, R47, R120 ;  /* 0x0000002fb9b97223 */ /* 0x000fe20000010078 */
[----:B------:R-:W-:Y:S01]  /*4b50*/  FFMA.FTZ R183, R172, R183, R67 ;  /* 0x000000b7acb77223 */ /* 0x000fe20000010043 */
[----:B------:R-:W-:-:S02]  /*4b60*/  HADD2.F32 R46, -RZ, R9.H0_H0 ;  /* 0x20000009ff2e7230 */ /* 0x000fc40000004100 */
[----:B------:R-:W-:Y:S01]  /*4b70*/  FFMA.FTZ R166, R45, R166, R68 ;  /* 0x000000a62da67223 */ /* 0x000fe20000010044 */
[----:B------:R-:W-:Y:S02]  /*4b80*/  HADD2.F32 R47, -RZ, R9.H1_H1 ;  /* 0x30000009ff2f7230 */ /* 0x000fe40000004100 */
[C---:B------:R-:W-:Y:S01]  /*4b90*/  FMUL.FTZ R172, R139.reuse, R186 ;  /* 0x000000ba8bac7220 */ /* 0x040fe20000410000 */
[C---:B------:R-:W-:Y:S01]  /*4ba0*/  FMUL.FTZ R189, R139.reuse, R188 ;  /* 0x000000bc8bbd7220 */ /* 0x040fe20000410000 */
[----:B------:R-:W-:Y:S02]  /*4bb0*/  HADD2.F32 R45, -RZ, R10.H1_H1 ;  /* 0x3000000aff2d7230 */ /* 0x000fe40000004100 */
[----:B------:R-:W-:Y:S01]  /*4bc0*/  FMUL.FTZ R187, R139, R178 ;  /* 0x000000b28bbb7220 */ /* 0x000fe20000410000 */
[----:B------:R-:W-:Y:S01]  /*4bd0*/  FFMA.FTZ R172, R172, R46, R113 ;  /* 0x0000002eacac7223 */ /* 0x000fe20000010071 */
[----:B------:R-:W-:Y:S01]  /*4be0*/  FFMA.FTZ R189, R189, R47, R116 ;  /* 0x0000002fbdbd7223 */ /* 0x000fe20000010074 */
[----:B------:R-:W-:Y:S01]  /*4bf0*/  HADD2.F32 R174, -RZ, R8.H0_H0 ;  /* 0x20000008ffae7230 */ /* 0x000fe20000004100 */
[----:B------:R-:W0:Y:S01]  /*4c00*/  @!P2 LDC.64 R46, c[0x0][0x250] ;  /* 0x00009400ff2eab82 */ /* 0x000e220000000a00 */
[----:B------:R-:W-:Y:S01]  /*4c10*/  FFMA.FTZ R187, R187, R45, R118 ;  /* 0x0000002dbbbb7223 */ /* 0x000fe20000010076 */
[----:B------:R-:W-:Y:S01]  /*4c20*/  FMUL.FTZ R45, R139, R182 ;  /* 0x000000b68b2d7220 */ /* 0x000fe20000410000 */
[----:B------:R-:W-:-:S02]  /*4c30*/  HADD2.F32 R175, -RZ, R16.H1_H1 ;  /* 0x30000010ffaf7230 */ /* 0x000fc40000004100 */
[C---:B------:R-:W-:Y:S01]  /*4c40*/  FMUL.FTZ R52, R139.reuse, R52 ;  /* 0x000000348b347220 */ /* 0x040fe20000410000 */
[----:B------:R-:W-:Y:S01]  /*4c50*/  FMUL.FTZ R176, R139, R194 ;  /* 0x000000c28bb07220 */ /* 0x000fe20000410000 */
[----:B------:R-:W-:Y:S01]  /*4c60*/  FFMA.FTZ R174, R45, R174, R60 ;  /* 0x000000ae2dae7223 */ /* 0x000fe2000001003c */
[----:B------:R-:W-:Y:S01]  /*4c70*/  HADD2.F32 R45, -RZ, R7.H0_H0 ;  /* 0x20000007ff2d7230 */ /* 0x000fe20000004100 */
[----:B------:R-:W1:Y:S01]  /*4c80*/  @!P2 LDC.64 R50, c[0x0][0x258] ;  /* 0x00009600ff32ab82 */ /* 0x000e620000000a00 */
[----:B------:R-:W-:Y:S02]  /*4c90*/  HADD2.F32 R181, -RZ, R13.H1_H1 ;  /* 0x3000000dffb57230 */ /* 0x000fe40000004100 */
[----:B------:R-:W-:Y:S01]  /*4ca0*/  FFMA.FTZ R175, R52, R175, R75 ;  /* 0x000000af34af7223 */ /* 0x000fe2000001004b */
[C---:B------:R-:W-:Y:S01]  /*4cb0*/  FMUL.FTZ R170, R139.reuse, R170 ;  /* 0x000000aa8baa7220 */ /* 0x040fe20000410000 */
[----:B------:R-:W-:Y:S02]  /*4cc0*/  HADD2.F32 R52, -RZ, R7.H1_H1 ;  /* 0x30000007ff347230 */ /* 0x000fe40000004100 */
[----:B------:R-:W-:Y:S01]  /*4cd0*/  FMUL.FTZ R135, R139, R196 ;  /* 0x000000c48b877220 */ /* 0x000fe20000410000 */
[----:B------:R-:W-:Y:S01]  /*4ce0*/  FFMA.FTZ R176, R176, R45, R125 ;  /* 0x0000002db0b07223 */ /* 0x000fe2000001007d */
[----:B------:R-:W-:-:S02]  /*4cf0*/  HADD2.F32 R45, -RZ, R5.H0_H0 ;  /* 0x20000005ff2d7230 */ /* 0x000fc40000004100 */
[C---:B------:R-:W-:Y:S01]  /*4d00*/  FMUL.FTZ R44, R139.reuse, R44 ;  /* 0x0000002c8b2c7220 */ /* 0x040fe20000410000 */
[----:B------:R-:W-:Y:S01]  /*4d10*/  FFMA.FTZ R181, R170, R181, R65 ;  /* 0x000000b5aab57223 */ /* 0x000fe20000010041 */
[----:B------:R-:W-:Y:S02]  /*4d20*/  HADD2.F32 R2, -RZ, R10.H0_H0 ;  /* 0x2000000aff027230 */ /* 0x000fe40000004100 */
[----:B------:R-:W-:Y:S01]  /*4d30*/  FMUL.FTZ R170, R139, R180 ;  /* 0x000000b48baa7220 */ /* 0x000fe20000410000 */
[----:B------:R-:W-:Y:S02]  /*4d40*/  HADD2.F32 R165, -RZ, R21.H1_H1 ;  /* 0x30000015ffa57230 */ /* 0x000fe40000004100 */
[----:B------:R-:W-:Y:S01]  /*4d50*/  FFMA.FTZ R199, R135, R52, R128 ;  /* 0x0000003487c77223 */ /* 0x000fe20000010080 */
[C---:B------:R-:W-:Y:S01]  /*4d60*/  FMUL.FTZ R134, R139.reuse, R134 ;  /* 0x000000868b867220 */ /* 0x040fe20000410000 */
[----:B------:R-:W-:Y:S01]  /*4d70*/  FMUL.FTZ R135, R139, R146 ;  /* 0x000000928b877220 */ /* 0x000fe20000410000 */
[----:B------:R-:W-:Y:S01]  /*4d80*/  FFMA.FTZ R146, R44, R45, R121 ;  /* 0x0000002d2c927223 */ /* 0x000fe20000010079 */
[----:B------:R-:W-:-:S02]  /*4d90*/  HADD2.F32 R173, -RZ, R17.H1_H1 ;  /* 0x30000011ffad7230 */ /* 0x000fc40000004100 */
[----:B------:R-:W-:Y:S01]  /*4da0*/  FFMA.FTZ R170, R170, R2, R115 ;  /* 0x00000002aaaa7223 */ /* 0x000fe20000010073 */
[----:B------:R-:W-:Y:S01]  /*4db0*/  HADD2.F32 R54, -RZ, R6.H1_H1 ;  /* 0x30000006ff367230 */ /* 0x000fe20000004100 */
[----:B------:R-:W2:Y:S01]  /*4dc0*/  LDC.64 R44, c[0x0][0x2b8] ;  /* 0x0000ae00ff2c7b82 */ /* 0x000ea20000000a00 */
[C---:B------:R-:W-:Y:S01]  /*4dd0*/  FMUL.FTZ R136, R139.reuse, R136 ;  /* 0x000000888b887220 */ /* 0x040fe20000410000 */
[----:B------:R-:W-:Y:S02]  /*4de0*/  HADD2.F32 R2, -RZ, R8.H1_H1 ;  /* 0x30000008ff027230 */ /* 0x000fe40000004100 */
[C---:B------:R-:W-:Y:S01]  /*4df0*/  FMUL.FTZ R137, R139.reuse, R42 ;  /* 0x0000002a8b897220 */ /* 0x040fe20000410000 */
[----:B------:R-:W-:Y:S02]  /*4e00*/  HADD2.F32 R52, -RZ, R5.H1_H1 ;  /* 0x30000005ff347230 */ /* 0x000fe40000004100 */
[----:B------:R-:W-:Y:S01]  /*4e10*/  FFMA.FTZ R165, R134, R165, R81 ;  /* 0x000000a586a57223 */ /* 0x000fe20000010051 */
[----:B------:R-:W-:Y:S01]  /*4e20*/  FMUL.FTZ R191, R139, R184 ;  /* 0x000000b88bbf7220 */ /* 0x000fe20000410000 */
[----:B------:R-:W-:Y:S01]  /*4e30*/  LEA R134, P3, R49, UR8, 0x4 ;  /* 0x0000000831867c11 */ /* 0x000fe2000f8620ff */
[----:B------:R-:W-:Y:S01]  /*4e40*/  FFMA.FTZ R173, R136, R173, R73 ;  /* 0x000000ad88ad7223 */ /* 0x000fe20000010049 */
[----:B------:R-:W-:Y:S01]  /*4e50*/  F2FP.F16.F32.PACK_AB R42, R230, R41 ;  /* 0x00000029e62a723e */ /* 0x000fe200000000ff */
[----:B------:R-:W-:Y:S01]  /*4e60*/  FFMA.FTZ R197, R137, R54, R126 ;  /* 0x0000003689c57223 */ /* 0x000fe2000001007e */
[----:B------:R-:W-:Y:S01]  /*4e70*/  F2FP.F16.F32.PACK_AB R41, R55, R48 ;  /* 0x000000303729723e */ /* 0x000fe200000000ff */
[----:B0-----:R-:W-:-:S04]  /*4e80*/  @!P2 IMAD.WIDE R46, R127, 0x4, R46 ;  /* 0x000000047f2ea825 */ /* 0x001fc800078e022e */
[----:B------:R-:W-:Y:S01]  /*4e90*/  FFMA.FTZ R191, R191, R2, R114 ;  /* 0x00000002bfbf7223 */ /* 0x000fe20000010072 */
[----:B------:R-:W-:Y:S01]  /*4ea0*/  FFMA.FTZ R195, R135, R52, R124 ;  /* 0x0000003487c37223 */ /* 0x000fe2000001007c */
[----:B------:R-:W-:Y:S01]  /*4eb0*/  FMUL.FTZ R55, R139, R40 ;  /* 0x000000288b377220 */ /* 0x000fe20000410000 */
[----:B-1----:R-:W-:Y:S01]  /*4ec0*/  @!P2 IMAD.WIDE R136, R127, 0x4, R50 ;  /* 0x000000047f88a825 */ /* 0x002fe200078e0232 */
[----:B------:R-:W-:-:S03]  /*4ed0*/  F2FP.F16.F32.PACK_AB R43, R228, R43 ;  /* 0x0000002be42b723e */ /* 0x000fc600000000ff */
[----:B------:R-:W-:Y:S01]  /*4ee0*/  FMUL.FTZ R192, R139, R192 ;  /* 0x000000c08bc07220 */ /* 0x000fe20000410000 */
[----:B------:R-:W-:Y:S01]  /*4ef0*/  LEA.HI.X R135, R49, UR9, RZ, 0x4, P3 ;  /* 0x0000000931877c11 */ /* 0x000fe200098f24ff */
[----:B------:R-:W-:Y:S01]  /*4f00*/  HADD2.F32 R2, -RZ, R6.H0_H0 ;  /* 0x20000006ff027230 */ /* 0x000fe20000004100 */
[----:B------:R-:W-:Y:S01]  /*4f10*/  F2FP.F16.F32.PACK_AB R40, R53, R0 ;  /* 0x000000003528723e */ /* 0x000fe200000000ff */
[----:B------:R-:W-:Y:S01]  /*4f20*/  @!P2 STG.E desc[UR4][R46.64], R3 ;  /* 0x000000032e00a986 */ /* 0x000fe2000c101904 */
[C---:B------:R-:W-:Y:S01]  /*4f30*/  FMUL.FTZ R224, R139.reuse, R224 ;  /* 0x000000e08be07220 */ /* 0x040fe20000410000 */
[C---:B------:R-:W-:Y:S01]  /*4f40*/  FMUL.FTZ R222, R139.reuse, R222 ;  /* 0x000000de8bde7220 */ /* 0x040fe20000410000 */
[----:B------:R-:W-:Y:S01]  /*4f50*/  FFMA.FTZ R192, R192, R2, R123 ;  /* 0x00000002c0c07223 */ /* 0x000fe2000001007b */
[----:B------:R-:W-:Y:S01]  /*4f60*/  @!P2 STG.E desc[UR4][R136.64], R139 ;  /* 0x0000008b8800a986 */ /* 0x000fe2000c101904 */
[----:B------:R-:W-:Y:S01]  /*4f70*/  FMUL.FTZ R220, R139, R220 ;  /* 0x000000dc8bdc7220 */ /* 0x000fe20000410000 */
[----:B------:R-:W-:-:S02]  /*4f80*/  HADD2.F32 R2, -RZ, R4.H0_H0 ;  /* 0x20000004ff027230 */ /* 0x000fc40000004100 */
[----:B------:R-:W-:Y:S01]  /*4f90*/  FMUL.FTZ R190, R139, R190 ;  /* 0x000000be8bbe7220 */ /* 0x000fe20000410000 */
[----:B------:R0:W-:Y:S01]  /*4fa0*/  STG.E.128 desc[UR4][R134.64], R40 ;  /* 0x0000002886007986 */ /* 0x0001e2000c101d04 */
[----:B------:R-:W-:Y:S01]  /*4fb0*/  HADD2.F32 R153, -RZ, R27.H1_H1 ;  /* 0x3000001bff997230 */ /* 0x000fe20000004100 */
[----:B------:R-:W-:Y:S01]  /*4fc0*/  F2FP.F16.F32.PACK_AB R49, R147, R56 ;  /* 0x000000389331723e */ /* 0x000fe200000000ff */
[----:B------:R-:W-:Y:S02]  /*4fd0*/  HADD2.F32 R159, -RZ, R23.H1_H1 ;  /* 0x30000017ff9f7230 */ /* 0x000fe40000004100 */
[----:B------:R-:W-:Y:S01]  /*4fe0*/  FFMA.FTZ R190, R190, R2, R119 ;  /* 0x00000002bebe7223 */ /* 0x000fe20000010077 */
[----:B------:R-:W-:Y:S02]  /*4ff0*/  HADD2.F32 R169, -RZ, R19.H1_H1 ;  /* 0x30000013ffa97230 */ /* 0x000fe40000004100 */
[----:B------:R-:W-:Y:S01]  /*5000*/  FFMA.FTZ R153, R224, R153, R85 ;  /* 0x00000099e0997223 */ /* 0x000fe20000010055 */
[----:B------:R-:W-:-:S02]  /*5010*/  HADD2.F32 R2, -RZ, R4.H1_H1 ;  /* 0x30000004ff027230 */ /* 0x000fc40000004100 */
[----:B------:R-:W-:Y:S01]  /*5020*/  FFMA.FTZ R159, R222, R159, R77 ;  /* 0x0000009fde9f7223 */ /* 0x000fe2000001004d */
[----:B------:R-:W-:Y:S01]  /*5030*/  F2FP.F16.F32.PACK_AB R51, R200, R143 ;  /* 0x0000008fc833723e */ /* 0x000fe200000000ff */
[----:B------:R-:W-:Y:S01]  /*5040*/  FFMA.FTZ R169, R220, R169, R69 ;  /* 0x000000a9dca97223 */ /* 0x000fe20000010045 */
[----:B------:R-:W-:Y:S01]  /*5050*/  F2FP.F16.F32.PACK_AB R50, R202, R145 ;  /* 0x00000091ca32723e */ /* 0x000fe200000000ff */
[----:B------:R-:W-:Y:S01]  /*5060*/  FFMA.FTZ R193, R55, R2, R122 ;  /* 0x0000000237c17223 */ /* 0x000fe2000001007a */
[----:B------:R-:W-:Y:S01]  /*5070*/  F2FP.F16.F32.PACK_AB R48, R149, R130 ;  /* 0x000000829530723e */ /* 0x000fe200000000ff */
[--C-:B--2---:R-:W-:Y:S01]  /*5080*/  IMAD.WIDE.U32 R56, R57, 0x10, R44.reuse ;  /* 0x0000001039387825 */ /* 0x104fe200078e002c */
[----:B------:R-:W-:Y:S02]  /*5090*/  F2FP.F16.F32.PACK_AB R55, R153, R132 ;  /* 0x000000849937723e */ /* 0x000fe400000000ff */
[----:B------:R-:W-:Y:S01]  /*50a0*/  F2FP.F16.F32.PACK_AB R54, R198, R157 ;  /* 0x0000009dc636723e */ /* 0x000fe200000000ff */
[--C-:B------:R-:W-:Y:S01]  /*50b0*/  IMAD.WIDE.U32 R58, R59, 0x10, R44.reuse ;  /* 0x000000103b3a7825 */ /* 0x100fe200078e002c */
[----:B0-----:R-:W-:Y:S01]  /*50c0*/  F2FP.F16.F32.PACK_AB R42, R138, R155 ;  /* 0x0000009b8a2a723e */ /* 0x001fe200000000ff */
[----:B------:R0:W-:Y:S01]  /*50d0*/  STG.E.128 desc[UR4][R56.64], R48 ;  /* 0x0000003038007986 */ /* 0x0001e2000c101d04 */
[----:B------:R-:W1:Y:S01]  /*50e0*/  LDC.64 R138, c[0x0][0x210] ;  /* 0x00008400ff8a7b82 */ /* 0x000e620000000a00 */
[----:B------:R-:W-:Y:S01]  /*50f0*/  F2FP.F16.F32.PACK_AB R53, R161, R142 ;  /* 0x0000008ea135723e */ /* 0x000fe200000000ff */
[----:B------:R-:W-:Y:S01]  /*5100*/  IMAD.WIDE.U32 R2, R129, 0x10, R44 ;  /* 0x0000001081027825 */ /* 0x000fe200078e002c */
[----:B------:R-:W-:-:S02]  /*5110*/  F2FP.F16.F32.PACK_AB R52, R163, R144 ;  /* 0x00000090a334723e */ /* 0x000fc400000000ff */
[----:B------:R-:W-:Y:S01]  /*5120*/  F2FP.F16.F32.PACK_AB R43, R159, R140 ;  /* 0x0000008c9f2b723e */ /* 0x000fe200000000ff */
[--C-:B------:R-:W-:Y:S01]  /*5130*/  IMAD.WIDE.U32 R130, R131, 0x10, R44.reuse ;  /* 0x0000001083827825 */ /* 0x100fe200078e002c */
[----:B------:R-:W-:Y:S01]  /*5140*/  F2FP.F16.F32.PACK_AB R41, R165, R150 ;  /* 0x00000096a529723e */ /* 0x000fe200000000ff */
[----:B------:R2:W-:Y:S01]  /*5150*/  STG.E.128 desc[UR4][R58.64], R52 ;  /* 0x000000343a007986 */ /* 0x0005e2000c101d04 */
[----:B------:R-:W-:Y:S01]  /*5160*/  F2FP.F16.F32.PACK_AB R40, R167, R152 ;  /* 0x00000098a728723e */ /* 0x000fe200000000ff */
[--C-:B------:R-:W-:Y:S01]  /*5170*/  IMAD.WIDE.U32 R132, R133, 0x10, R44.reuse ;  /* 0x0000001085847825 */ /* 0x100fe200078e002c */
[----:B------:R-:W-:Y:S02]  /*5180*/  F2FP.F16.F32.PACK_AB R47, R169, R148 ;  /* 0x00000094a92f723e */ /* 0x000fe400000000ff */
[----:B------:R-:W-:Y:S01]  /*5190*/  F2FP.F16.F32.PACK_AB R46, R171, R154 ;  /* 0x0000009aab2e723e */ /* 0x000fe200000000ff */
[----:B------:R-:W-:Y:S01]  /*51a0*/  IMAD.WIDE.U32 R134, R141, 0x10, R44 ;  /* 0x000000108d867825 */ /* 0x000fe200078e002c */
[----:B------:R3:W-:Y:S01]  /*51b0*/  STG.E.128 desc[UR4][R2.64], R40 ;  /* 0x0000002802007986 */ /* 0x0007e2000c101d04 */
[----:B0-----:R-:W-:-:S02]  /*51c0*/  F2FP.F16.F32.PACK_AB R51, R177, R158 ;  /* 0x0000009eb133723e */ /* 0x001fc400000000ff */
[----:B------:R-:W-:Y:S01]  /*51d0*/  IMAD.WIDE.U32 R136, R151, 0x10, R44 ;  /* 0x0000001097887825 */ /* 0x000fe200078e002c */
[----:B------:R-:W-:Y:S02]  /*51e0*/  F2FP.F16.F32.PACK_AB R45, R173, R156 ;  /* 0x0000009cad2d723e */ /* 0x000fe400000000ff */
[----:B------:R-:W-:Y:S02]  /*51f0*/  F2FP.F16.F32.PACK_AB R44, R175, R160 ;  /* 0x000000a0af2c723e */ /* 0x000fe400000000ff */
[----:B------:R-:W-:Y:S02]  /*5200*/  F2FP.F16.F32.PACK_AB R50, R179, R162 ;  /* 0x000000a2b332723e */ /* 0x000fe400000000ff */
[----:B------:R-:W-:Y:S01]  /*5210*/  F2FP.F16.F32.PACK_AB R49, R181, R164 ;  /* 0x000000a4b531723e */ /* 0x000fe200000000ff */
[----:B------:R3:W-:Y:S01]  /*5220*/  STG.E.128 desc[UR4][R130.64], R44 ;  /* 0x0000002c82007986 */ /* 0x0007e2000c101d04 */
[----:B------:R-:W-:Y:S02]  /*5230*/  F2FP.F16.F32.PACK_AB R48, R183, R166 ;  /* 0x000000a6b730723e */ /* 0x000fe400000000ff */
[----:B--2---:R-:W-:-:S02]  /*5240*/  F2FP.F16.F32.PACK_AB R55, R185, R168 ;  /* 0x000000a8b937723e */ /* 0x004fc400000000ff */
[----:B------:R-:W-:Y:S01]  /*5250*/  F2FP.F16.F32.PACK_AB R54, R187, R170 ;  /* 0x000000aabb36723e */ /* 0x000fe200000000ff */
[----:B------:R3:W-:Y:S01]  /*5260*/  STG.E.128 desc[UR4][R132.64], R48 ;  /* 0x0000003084007986 */ /* 0x0007e2000c101d04 */
[----:B------:R-:W-:Y:S02]  /*5270*/  F2FP.F16.F32.PACK_AB R53, R189, R172 ;  /* 0x000000acbd35723e */ /* 0x000fe400000000ff */
[----:B------:R-:W-:Y:S02]  /*5280*/  F2FP.F16.F32.PACK_AB R52, R191, R174 ;  /* 0x000000aebf34723e */ /* 0x000fe400000000ff */
[----:B------:R-:W-:Y:S02]  /*5290*/  F2FP.F16.F32.PACK_AB R59, R199, R176 ;  /* 0x000000b0c73b723e */ /* 0x000fe400000000ff */
[----:B------:R-:W-:Y:S01]  /*52a0*/  F2FP.F16.F32.PACK_AB R58, R197, R192 ;  /* 0x000000c0c53a723e */ /* 0x000fe200000000ff */
[----:B------:R3:W-:Y:S01]  /*52b0*/  STG.E.128 desc[UR4][R134.64], R52 ;  /* 0x0000003486007986 */ /* 0x0007e2000c101d04 */
[----:B------:R-:W-:-:S02]  /*52c0*/  F2FP.F16.F32.PACK_AB R57, R195, R146 ;  /* 0x00000092c339723e */ /* 0x000fc400000000ff */
[----:B------:R-:W-:Y:S02]  /*52d0*/  F2FP.F16.F32.PACK_AB R56, R193, R190 ;  /* 0x000000bec138723e */ /* 0x000fe400000000ff */
[----:B-1----:R-:W-:-:S03]  /*52e0*/  LEA R127, R138, R127, 0x2 ;  /* 0x0000007f8a7f7211 */ /* 0x002fc600078e10ff */
[----:B------:R3:W-:Y:S01]  /*52f0*/  STG.E.128 desc[UR4][R136.64], R56 ;  /* 0x0000003888007986 */ /* 0x0007e2000c101d04 */
[----:B------:R-:W-:-:S13]  /*5300*/  ISETP.GE.AND P2, PT, R127, R139, PT ;  /* 0x0000008b7f00720c */ /* 0x000fda0003f46270 */
[----:B------:R-:W-:Y:S05]  /*5310*/  @!P2 BRA `(.L_x_6650) ;  /* 0xffffffb40034a947 */ /* 0x000fea000383ffff */
[----:B------:R-:W-:Y:S05]  /*5320*/  EXIT ;  /* 0x000000000000794d */ /* 0x000fea0003800000 */
.L_x_6649:
        /* <DEDUP_REMOVED lines=8> */
.L_x_6652:
[----:B------:R-:W-:Y:S05]  /*53b0*/  BSYNC B0 ;  /* 0x0000000000007941 */ /* 0x000fea0003800000 */
.L_x_6651:
        /* <DEDUP_REMOVED lines=10> */
.L_x_6653:
[----:B------:R-:W-:Y:S01]  /*5460*/  HFMA2.MMA R179, -RZ, RZ, 0, 2.384185791015625e-07 ;  /* 0x00000004ffb37435 */ /* 0x000fe200000001ff */
[----:B------:R-:W-:-:S05]  /*5470*/  MOV R0, R177 ;  /* 0x000000b100007202 */ /* 0x000fca0000000f00 */
[----:B------:R-:W-:-:S05]  /*5480*/  FADD.FTZ R45, R43, R0 ;  /* 0x000000002b2d7221 */ /* 0x000fca0000010000 */
[----:B------:R-:W-:-:S07]  /*5490*/  MOV R202, R45 ;  /* 0x0000002d00ca7202 */ /* 0x000fce0000000f00 */
[----:B------:R-:W-:Y:S05]  /*54a0*/  WARPSYNC.COLLECTIVE R175, `(.L_x_6654) ;  /* 0x00000000af087348 */ /* 0x000fea0003c00000 */
[----:B------:R0:W1:Y:S02]  /*54b0*/  SHFL.BFLY P3, R177, R202, R179, R204 ;  /* 0x0c0000b3cab17389 */ /* 0x00006400000600cc */
[----:B01----:R-:W-:Y:S01]  /*54c0*/  ENDCOLLECTIVE ;  /* 0x000000000000791b */ /* 0x003fe20003800000 */
.L_x_6654:
[----:B------:R-:W-:Y:S01]  /*54d0*/  HFMA2.MMA R179, -RZ, RZ, 0, 4.76837158203125e-07 ;  /* 0x00000008ffb37435 */ /* 0x000fe200000001ff */
[----:B------:R-:W-:-:S05]  /*54e0*/  MOV R0, R177 ;  /* 0x000000b100007202 */ /* 0x000fca0000000f00 */
[----:B------:R-:W-:-:S05]  /*54f0*/  FADD.FTZ R47, R45, R0 ;  /* 0x000000002d2f7221 */ /* 0x000fca0000010000 */
[----:B------:R-:W-:-:S07]  /*5500*/  MOV R202, R47 ;  /* 0x0000002f00ca7202 */ /* 0x000fce0000000f00 */
[----:B------:R-:W-:Y:S05]  /*5510*/  WARPSYNC.COLLECTIVE R175, `(.L_x_6655) ;  /* 0x00000000af087348 */ /* 0x000fea0003c00000 */
[----:B------:R0:W1:Y:S02]  /*5520*/  SHFL.BFLY P3, R177, R202, R179, R204 ;  /* 0x0c0000b3cab17389 */ /* 0x00006400000600cc */
[----:B01----:R-:W-:Y:S01]  /*5530*/  ENDCOLLECTIVE ;  /* 0x000000000000791b */ /* 0x003fe20003800000 */
.L_x_6655:
[----:B------:R-:W-:Y:S01]  /*5540*/  HFMA2.MMA R179, -RZ, RZ, 0, 9.5367431640625e-07 ;  /* 0x00000010ffb37435 */ /* 0x000fe200000001ff */
[----:B------:R-:W-:-:S05]  /*5550*/  MOV R0, R177 ;  /* 0x000000b100007202 */ /* 0x000fca0000000f00 */
[----:B------:R-:W-:-:S05]  /*5560*/  FADD.FTZ R173, R47, R0 ;  /* 0x000000002fad7221 */ /* 0x000fca0000010000 */
[----:B------:R-:W-:-:S07]  /*5570*/  MOV R202, R173 ;  /* 0x000000ad00ca7202 */ /* 0x000fce0000000f00 */
[----:B------:R-:W-:Y:S05]  /*5580*/  WARPSYNC.COLLECTIVE R175, `(.L_x_6656) ;  /* 0x00000000af087348 */ /* 0x000fea0003c00000 */
[----:B------:R0:W1:Y:S02]  /*5590*/  SHFL.BFLY P3, R177, R202, R179, R204 ;  /* 0x0c0000b3cab17389 */ /* 0x00006400000600cc */
[----:B01----:R-:W-:Y:S01]  /*55a0*/  ENDCOLLECTIVE ;  /* 0x000000000000791b */ /* 0x003fe20003800000 */
.L_x_6656:
        /* <DEDUP_REMOVED lines=136> */
.L_x_6657:
[----:B------:R-:W-:Y:S01]  /*5e30*/  HFMA2.MMA R179, -RZ, RZ, 0, 1.1920928955078125e-07 ;  /* 0x00000002ffb37435 */ /* 0x000fe200000001ff */
[----:B------:R-:W-:-:S05]  /*5e40*/  MOV R41, R177 ;  /* 0x000000b100297202 */ /* 0x000fca0000000f00 */
[----:B------:R-:W-:-:S05]  /*5e50*/  FADD.FTZ R41, R0, R41 ;  /* 0x0000002900297221 */ /* 0x000fca0000010000 */
[----:B------:R-:W-:-:S07]  /*5e60*/  MOV R202, R41 ;  /* 0x0000002900ca7202 */ /* 0x000fce0000000f00 */
[----:B------:R-:W-:Y:S05]  /*5e70*/  WARPSYNC.COLLECTIVE R175, `(.L_x_6658) ;  /* 0x00000000af087348 */ /* 0x000fea0003c00000 */
[----:B------:R0:W1:Y:S02]  /*5e80*/  SHFL.BFLY P3, R177, R202, R179, R204 ;  /* 0x0c0000b3cab17389 */ /* 0x00006400000600cc */
[----:B01----:R-:W-:Y:S01]  /*5e90*/  ENDCOLLECTIVE ;  /* 0x000000000000791b */ /* 0x003fe20003800000 */
.L_x_6658:
[----:B------:R-:W-:Y:S01]  /*5ea0*/  HFMA2.MMA R179, -RZ, RZ, 0, 2.384185791015625e-07 ;  /* 0x00000004ffb37435 */ /* 0x000fe200000001ff */
[----:B------:R-:W-:-:S05]  /*5eb0*/  MOV R198, R177 ;  /* 0x000000b100c67202 */ /* 0x000fca0000000f00 */
[----:B------:R-:W-:-:S05]  /*5ec0*/  FADD.FTZ R198, R41, R198 ;  /* 0x000000c629c67221 */ /* 0x000fca0000010000 */
[----:B------:R-:W-:-:S07]  /*5ed0*/  MOV R202, R198 ;  /* 0x000000c600ca7202 */ /* 0x000fce0000000f00 */
[----:B------:R-:W-:Y:S05]  /*5ee0*/  WARPSYNC.COLLECTIVE R175, `(.L_x_6659) ;  /* 0x00000000af087348 */ /* 0x000fea0003c00000 */
[----:B------:R0:W1:Y:S02]  /*5ef0*/  SHFL.BFLY P3, R177, R202, R179, R204 ;  /* 0x0c0000b3cab17389 */ /* 0x00006400000600cc */
[----:B01----:R-:W-:Y:S01]  /*5f00*/  ENDCOLLECTIVE ;  /* 0x000000000000791b */ /* 0x003fe20003800000 */
.L_x_6659:
[----:B------:R-:W-:Y:S01]  /*5f10*/  HFMA2.MMA R179, -RZ, RZ, 0, 4.76837158203125e-07 ;  /* 0x00000008ffb37435 */ /* 0x000fe200000001ff */
[----:B------:R-:W-:-:S05]  /*5f20*/  MOV R43, R177 ;  /* 0x000000b1002b7202 */ /* 0x000fca0000000f00 */
[----:B------:R-:W-:-:S05]  /*5f30*/  FADD.FTZ R43, R198, R43 ;  /* 0x0000002bc62b7221 */ /* 0x000fca0000010000 */
[----:B------:R-:W-:-:S07]  /*5f40*/  MOV R202, R43 ;  /* 0x0000002b00ca7202 */ /* 0x000fce0000000f00 */
[----:B------:R-:W-:Y:S05]  /*5f50*/  WARPSYNC.COLLECTIVE R175, `(.L_x_6660) ;  /* 0x00000000af087348 */ /* 0x000fea0003c00000 */
[----:B------:R0:W1:Y:S02]  /*5f60*/  SHFL.BFLY P3, R177, R202, R179, R204 ;  /* 0x0c0000b3cab17389 */ /* 0x00006400000600cc */
[----:B01----:R-:W-:Y:S01]  /*5f70*/  ENDCOLLECTIVE ;  /* 0x000000000000791b */ /* 0x003fe20003800000 */
.L_x_6660:
[----:B------:R-:W-:Y:S01]  /*5f80*/  HFMA2.MMA R179, -RZ, RZ, 0, 9.5367431640625e-07 ;  /* 0x00000010ffb37435 */ /* 0x000fe200000001ff */
[----:B------:R-:W-:-:S05]  /*5f90*/  MOV R200, R177 ;  /* 0x000000b100c87202 */ /* 0x000fca0000000f00 */
[----:B------:R-:W-:-:S05]  /*5fa0*/  FADD.FTZ R200, R43, R200 ;  /* 0x000000c82bc87221 */ /* 0x000fca0000010000 */
[----:B------:R-:W-:-:S07]  /*5fb0*/  MOV R202, R200 ;  /* 0x000000c800ca7202 */ /* 0x000fce0000000f00 */
[----:B------:R-:W-:Y:S05]  /*5fc0*/  WARPSYNC.COLLECTIVE R175, `(.L_x_6661) ;  /* 0x00000000af087348 */ /* 0x000fea0003c00000 */
[----:B------:R0:W1:Y:S02]  /*5fd0*/  SHFL.BFLY P3, R177, R202, R179, R204 ;  /* 0x0c0000b3cab17389 */ /* 0x00006400000600cc */
[----:B01----:R-:W-:Y:S01]  /*5fe0*/  ENDCOLLECTIVE ;  /* 0x000000000000791b */ /* 0x003fe20003800000 */
.L_x_6661:
[----:B------:R-:W-:Y:S01]  /*5ff0*/  MOV R45, R177 ;  /* 0x000000b1002d7202 */ /* 0x000fe20000000f00 */
[----:B------:R-:W-:Y:S06]  /*6000*/  BRA `(.L_x_6662) ;  /* 0xffffffdc00b87947 */ /* 0x000fec000383ffff */
.L_x_6663:
        /* <DEDUP_REMOVED lines=15> */
.L_x_58337:


//--------------------- .text._ZN10layer_norm13ln_fwd_kernelINS_13Kernel_traitsI6__halfS2_S2_S2_fjLj2048ELj1ELj4ELj1ELj16ENS_18Kernel_traits_baseILj2048ES2_S2_S2_S2_fjLj128EEEEELb0ELb0ELb1ELb0EEEvNS_9FwdParamsE --------------------------
	.section	.text._ZN10layer_norm13ln_fwd_kernelINS_13Kernel_traitsI6__halfS2_S2_S2_fjLj2048ELj1ELj4ELj1ELj16ENS_18Kernel_traits_baseILj2048ES2_S2_S2_S2_fjLj128EEEEELb0ELb0ELb1ELb0EEEvNS_9FwdParamsE,"ax",@progbits
	.align	128
        .global         _ZN10layer_norm13ln_fwd_kernelINS_13Kernel_traitsI6__halfS2_S2_S2_fjLj2048ELj1ELj4ELj1ELj16ENS_18Kernel_traits_baseILj2048ES2_S2_S2_S2_fjLj128EEEEELb0ELb0ELb1ELb0EEEvNS_9FwdParamsE
        .type           _ZN10layer_norm13ln_fwd_kernelINS_13Kernel_traitsI6__halfS2_S2_S2_fjLj2048ELj1ELj4ELj1ELj16ENS_18Kernel_traits_baseILj2048ES2_S2_S2_S2_fjLj128EEEEELb0ELb0ELb1ELb0EEEvNS_9FwdParamsE,@function
        .size           _ZN10layer_norm13ln_fwd_kernelINS_13Kernel_traitsI6__halfS2_S2_S2_fjLj2048ELj1ELj4ELj1ELj16ENS_18Kernel_traits_baseILj2048ES2_S2_S2_S2_fjLj128EEEEELb0ELb0ELb1ELb0EEEvNS_9FwdParamsE,(.L_x_58338 - _ZN10layer_norm13ln_fwd_kernelINS_13Kernel_traitsI6__halfS2_S2_S2_fjLj2048ELj1ELj4ELj1ELj16ENS_18Kernel_traits_baseILj2048ES2_S2_S2_S2_fjLj128EEEEELb0ELb0ELb1ELb0EEEvNS_9FwdParamsE)
        .other          _ZN10layer_norm13ln_fwd_kernelINS_13Kernel_traitsI6__halfS2_S2_S2_fjLj2048ELj1ELj4ELj1ELj16ENS_18Kernel_traits_baseILj2048ES2_S2_S2_S2_fjLj128EEEEELb0ELb0ELb1ELb0EEEvNS_9FwdParamsE,@"STO_CUDA_ENTRY STV_DEFAULT"
_ZN10layer_norm13ln_fwd_kernelINS_13Kernel_traitsI6__halfS2_S2_S2_fjLj2048ELj1ELj4ELj1ELj16ENS_18Kernel_traits_baseILj2048ES2_S2_S2_S2_fjLj128EEEEELb0ELb0ELb1ELb0EEEvNS_9FwdParamsE:
.text._ZN10layer_norm13ln_fwd_kernelINS_13Kernel_traitsI6__halfS2_S2_S2_fjLj2048ELj1ELj4ELj1ELj16ENS_18Kernel_traits_baseILj2048ES2_S2_S2_S2_fjLj128EEEEELb0ELb0ELb1ELb0EEEvNS_9FwdParamsE:
        /* <DEDUP_REMOVED lines=38> */
.L_x_6665:
[----:B------:R-:W-:Y:S05]  /*0260*/  BSYNC B0 ;  /* 0x0000000000007941 */ /* 0x000fea0003800000 */
.L_x_6664:
        /* <DEDUP_REMOVED lines=14> */
.L_x_6667:
[----:B------:R-:W-:Y:S05]  /*0350*/  BSYNC B0 ;  /* 0x0000000000007941 */ /* 0x000fea0003800000 */
.L_x_6666:
        /* <DEDUP_REMOVED lines=14> */
.L_x_6669:
[----:B------:R-:W-:Y:S05]  /*0440*/  BSYNC B0 ;  /* 0x0000000000007941 */ /* 0x000fea0003800000 */
.L_x_6668:
        /* <DEDUP_REMOVED lines=14> */
.L_x_6671:
[----:B------:R-:W-:Y:S05]  /*0530*/  BSYNC B0 ;  /* 0x0000000000007941 */ /* 0x000fea0003800000 */
.L_x_6670:
        /* <DEDUP_REMOVED lines=14> */
.L_x_6673:
[----:B------:R-:W-:Y:S05]  /*0620*/  BSYNC B0 ;  /* 0x0000000000007941 */ /* 0x000fea0003800000 */
.L_x_6672:
        /* <DEDUP_REMOVED lines=17> */
.L_x_6675:
[----:B------:R-:W-:Y:S05]  /*0740*/  BSYNC B0 ;  /* 0x0000000000007941 */ /* 0x000fea0003800000 */
.L_x_6674:
        /* <DEDUP_REMOVED lines=19> */
.L_x_6677:
[----:B------:R-:W-:Y:S05]  /*0880*/  BSYNC B0 ;  /* 0x0000000000007941 */ /* 0x000fea0003800000 */
.L_x_6676:
        /* <DEDUP_REMOVED lines=16> */
.L_x_6679:
[----:B------:R-:W-:Y:S05]  /*0990*/  BSYNC B0 ;  /* 0x0000000000007941 */ /* 0x000fea0003800000 */
.L_x_6678:
[----:B------:R-:W-:Y:S02]  /*09a0*/  ULDC UR6, c[0x0][0x214] ;  /* 0x0000850000067ab9 */ /* 0x000fe40000000800 */
[----:B------:R-:W-:-:S13]  /*09b0*/  ISETP.GE.AND P1, PT, R208, UR6, PT ;  /* 0x00000006d0007c0c */ /* 0x000fda000bf26270 */
[----:B------:R-:W-:Y:S05]  /*09c0*/  @P1 EXIT ;  /* 0x000000000000194d */ /* 0x000fea0003800000 */
[----:B------:R-:W-:Y:S01]  /*09d0*/  ULDC.U8 UR6, c[0x0][0x2a0] ;  /* 0x0000a80000067ab9 */ /* 0x000fe20000000000 */
[--C-:B-----5:R-:W-:Y:S01]  /*09e0*/  HADD2.F32 R120, -RZ, R76.reuse.H0_H0 ;  /* 0x2000004cff787230 */ /* 0x120fe20000004100 */
[----:B------:R-:W-:Y:S01]  /*09f0*/  ISETP.NE.AND P1, PT, RZ, UR6, PT ;  /* 0x00000006ff007c0c */ /* 0x000fe2000bf25270 */
[----:B------:R-:W-:Y:S01]  /*0a00*/  HADD2.F32 R122, -RZ, R76.H1_H1 ;  /* 0x3000004cff7a7230 */ /* 0x000fe20000004100 */
[----:B------:R-:W-:Y:S01]  /*0a10*/  LOP3.LUT R50, R50, 0xfffffbff, RZ, 0xc0, !PT ;  /* 0xfffffbff32327812 */ /* 0x000fe200078ec0ff */
[--C-:B------:R-:W-:Y:S01]  /*0a20*/  HADD2.F32 R127, -RZ, R73.reuse.H0_H0 ;  /* 0x20000049ff7f7230 */ /* 0x100fe20000004100 */
[----:B------:R-:W-:Y:S01]  /*0a30*/  ULDC UR7, c[0x0][0x29c] ;  /* 0x0000a70000077ab9 */ /* 0x000fe20000000800 */
[----:B------:R-:W-:Y:S01]  /*0a40*/  HADD2.F32 R126, -RZ, R73.H1_H1 ;  /* 0x30000049ff7e7230 */ /* 0x000fe20000004100 */
[----:B------:R-:W-:Y:S01]  /*0a50*/  ULDC UR10, c[0x0][0x2d8] ;  /* 0x0000b600000a7ab9 */ /* 0x000fe20000000800 */
[--C-:B------:R-:W-:Y:S01]  /*0a60*/  HADD2.F32 R48, -RZ, R40.reuse.H0_H0 ;  /* 0x20000028ff307230 */ /* 0x100fe20000004100 */
[----:B------:R-:W-:Y:S01]  /*0a70*/  ULDC.64 UR8, c[0x0][0x230] ;  /* 0x00008c0000087ab9 */ /* 0x000fe20000000a00 */
[----:B------:R-:W-:-:S02]  /*0a80*/  HADD2.F32 R49, -RZ, R40.H1_H1 ;  /* 0x30000028ff317230 */ /* 0x000fc40000004100 */
[--C-:B------:R-:W-:Y:S02]  /*0a90*/  HADD2.F32 R46, -RZ, R41.reuse.H0_H0 ;  /* 0x20000029ff2e7230 */ /* 0x100fe40000004100 */
[----:B------:R-:W-:Y:S01]  /*0aa0*/  HADD2.F32 R47, -RZ, R41.H1_H1 ;  /* 0x30000029ff2f7230 */ /* 0x000fe20000004100 */
[----:B------:R-:W-:Y:S01]  /*0ab0*/  @P1 LOP3.LUT R50, R50, 0x400, RZ, 0xfc, !PT ;  /* 0x0000040032321812 */ /* 0x000fe200078efcff */
        /* <DEDUP_REMOVED lines=68> */
[----:B------:R-:W-:Y:S02]  /*0f00*/  HADD2.F32 R42, -RZ, R43.H0_H0 ;  /* 0x2000002bff2a7230 */ /* 0x000fe40000004100 */
[----:B------:R-:W-:-:S02]  /*0f10*/  HADD2.F32 R26, -RZ, R27.H0_H0 ;  /* 0x2000001bff1a7230 */ /* 0x000fc40000004100 */
[----:B------:R-:W-:Y:S02]  /*0f20*/  HADD2.F32 R10, -RZ, R11.H0_H0 ;  /* 0x2000000bff0a7230 */ /* 0x000fe40000004100 */
[--C-:B------:R-:W-:Y:S02]  /*0f30*/  HADD2.F32 R5, -RZ, R98.reuse.H0_H0 ;  /* 0x20000062ff057230 */ /* 0x100fe40000004100 */
[----:B------:R-:W-:Y:S02]  /*0f40*/  HADD2.F32 R4, -RZ, R98.H1_H1 ;  /* 0x30000062ff047230 */ /* 0x000fe40000004100 */
[--C-:B------:R-:W-:Y:S02]  /*0f50*/  HADD2.F32 R3, -RZ, R99.reuse.H0_H0 ;  /* 0x20000063ff037230 */ /* 0x100fe40000004100 */
[----:B------:R-:W-:Y:S02]  /*0f60*/  HADD2.F32 R2, -RZ, R99.H1_H1 ;  /* 0x30000063ff027230 */ /* 0x000fe40000004100 */
[----:B------:R-:W-:-:S02]  /*0f70*/  HADD2.F32 R0, -RZ, R60.H0_H0 ;  /* 0x2000003cff007230 */ /* 0x000fc40000004100 */
[----:B------:R-:W-:Y:S02]  /*0f80*/  HADD2.F32 R54, -RZ, R61.H0_H0 ;  /* 0x2000003dff367230 */ /* 0x000fe40000004100 */
[--C-:B------:R-:W-:Y:S02]  /*0f90*/  HADD2.F32 R62, -RZ, R63.reuse.H0_H0 ;  /* 0x2000003fff3e7230 */ /* 0x100fe40000004100 */
[----:B------:R-:W-:Y:S02]  /*0fa0*/  HADD2.F32 R97, -RZ, R63.H1_H1 ;  /* 0x3000003fff617230 */ /* 0x000fe40000004100 */
[----:B------:R-:W-:Y:S02]  /*0fb0*/  HADD2.F32 R74, -RZ, R84.H0_H0 ;  /* 0x20000054ff4a7230 */ /* 0x000fe40000004100 */
[----:B------:R-:W-:Y:S02]  /*0fc0*/  HADD2.F32 R80, -RZ, R81.H0_H0 ;  /* 0x20000051ff507230 */ /* 0x000fe40000004100 */
[----:B------:R-:W-:-:S02]  /*0fd0*/  HADD2.F32 R82, -RZ, R92.H0_H0 ;  /* 0x2000005cff527230 */ /* 0x000fc40000004100 */
[----:B------:R-:W-:Y:S02]  /*0fe0*/  HADD2.F32 R88, -RZ, R89.H0_H0 ;  /* 0x20000059ff587230 */ /* 0x000fe40000004100 */
[----:B------:R-:W-:Y:S02]  /*0ff0*/  HADD2.F32 R43, -RZ, R43.H1_H1 ;  /* 0x3000002bff2b7230 */ /* 0x000fe40000004100 */
[----:B------:R-:W-:Y:S02]  /*1000*/  HADD2.F32 R27, -RZ, R27.H1_H1 ;  /* 0x3000001bff1b7230 */ /* 0x000fe40000004100 */
[----:B------:R-:W-:Y:S02]  /*1010*/  HADD2.F32 R11, -RZ, R11.H1_H1 ;  /* 0x3000000bff0b7230 */ /* 0x000fe40000004100 */
[----:B------:R-:W-:Y:S02]  /*1020*/  HADD2.F32 R60, -RZ, R60.H1_H1 ;  /* 0x3000003cff3c7230 */ /* 0x000fe40000004100 */
        /* <DEDUP_REMOVED lines=25> */
[----:B------:R-:W-:Y:S02]  /*11c0*/  HADD2.F32 R84, -RZ, R84.H1_H1 ;  /* 0x30000054ff547230 */ /* 0x000fe40000004100 */
[----:B------:R-:W-:Y:S02]  /*11d0*/  HADD2.F32 R81, -RZ, R81.H1_H1 ;  /* 0x30000051ff517230 */ /* 0x000fe40000004100 */
[----:B------:R-:W-:Y:S02]  /*11e0*/  HADD2.F32 R92, -RZ, R92.H1_H1 ;  /* 0x3000005cff5c7230 */ /* 0x000fe40000004100 */
[----:B------:R-:W-:Y:S02]  /*11f0*/  HADD2.F32 R89, -RZ, R89.H1_H1 ;  /* 0x30000059ff597230 */ /* 0x000fe40000004100 */
[--C-:B------:R-:W-:Y:S02]  /*1200*/  HADD2.F32 R142, -RZ, R90.reuse.H0_H0 ;  /* 0x2000005aff8e7230 */ /* 0x100fe40000004100 */
[----:B------:R-:W-:-:S02]  /*1210*/  HADD2.F32 R147, -RZ, R90.H1_H1 ;  /* 0x3000005aff937230 */ /* 0x000fc40000004100 */
[--C-:B------:R-:W-:Y:S02]  /*1220*/  HADD2.F32 R145, -RZ, R91.reuse.H0_H0 ;  /* 0x2000005bff917230 */ /* 0x100fe40000004100 */
[----:B------:R-:W-:-:S07]  /*1230*/  HADD2.F32 R184, -RZ, R91.H1_H1 ;  /* 0x3000005bffb87230 */ /* 0x000fce0000004100 */
.L_x_6905:
[----:B------:R-:W0:Y:S08]  /*1240*/  LDC.64 R68, c[0x0][0x280] ;  /* 0x0000a000ff447b82 */ /* 0x000e300000000a00 */
[----:B------:R-:W1:Y:S01]  /*1250*/  LDC R213, c[0x0][0x218] ;  /* 0x00008600ffd57b82 */ /* 0x000e620000000800 */
[----:B0-----:R-:W-:-:S07]  /*1260*/  IMAD.WIDE R216, R208, 0x4, R68 ;  /* 0x00000004d0d87825 */ /* 0x001fce00078e0244 */
[----:B------:R-:W0:Y:S01]  /*1270*/  LDC.64 R68, c[0x0][0x288] ;  /* 0x0000a200ff447b82 */ /* 0x000e220000000a00 */
[----:B------:R2:W3:Y:S01]  /*1280*/  LDG.E R216, desc[UR4][R216.64] ;  /* 0x00000004d8d87981 */ /* 0x0004e2000c1e1900 */
[----:B0-----:R-:W-:-:S05]  /*1290*/  IMAD.WIDE R68, R208, 0x4, R68 ;  /* 0x00000004d0447825 */ /* 0x001fca00078e0244 */
[----:B------:R0:W5:Y:S01]  /*12a0*/  LDG.E R212, desc[UR4][R68.64] ;  /* 0x0000000444d47981 */ /* 0x000162000c1e1900 */
[----:B-1----:R-:W-:Y:S01]  /*12b0*/  IMAD R70, R208, R213, RZ ;  /* 0x000000d5d0467224 */ /* 0x002fe200078e02ff */
[----:B--2---:R-:W-:Y:S01]  /*12c0*/  HFMA2.MMA R217, -RZ, RZ, 0, 0 ;  /* 0x00000000ffd97435 */ /* 0x004fe200000001ff */
[----:B------:R-:W-:Y:S01]  /*12d0*/  BSSY B0, `(.L_x_6680) ;  /* 0x0000077000007945 */ /* 0x000fe20003800000 */
[----:B------:R-:W-:Y:S02]  /*12e0*/  SHF.R.S32.HI R214, RZ, 0x1f, R208 ;  /* 0x0000001fffd67819 */ /* 0x000fe400000114d0 */
[----:B------:R-:W-:-:S04]  /*12f0*/  SHF.R.S32.HI R71, RZ, 0x1f, R70 ;  /* 0x0000001fff477819 */ /* 0x000fc80000011446 */
[----:B------:R-:W-:-:S04]  /*1300*/  LEA.HI R71, R71, R70, RZ, 0x3 ;  /* 0x0000004647477211 */ /* 0x000fc800078f18ff */
[----:B------:R-:W-:Y:S02]  /*1310*/  LEA.HI.SX32 R215, R71, R52, 0x1d ;  /* 0x0000003447d77211 */ /* 0x000fe400078feaff */
[----:B---3--:R-:W-:-:S13]  /*1320*/  ISETP.GE.AND P1, PT, R216, 0x1, PT ;  /* 0x00000001d800780c */ /* 0x008fda0003f26270 */
[----:B------:R-:W-:Y:S02]  /*1330*/  @P1 IADD3 R210, R216, -0x1, RZ ;  /* 0xffffffffd8d21810 */ /* 0x000fe40007ffe0ff */
[----:B------:R-:W-:-:S03]  /*1340*/  @P1 LOP3.LUT R52, R53, 0x1f, RZ, 0xc0, !PT ;  /* 0x0000001f35341812 */ /* 0x000fc600078ec0ff */
[----:B------:R-:W-:-:S05]  /*1350*/  @P1 IMAD R210, R210, R213, RZ ;  /* 0x000000d5d2d21224 */ /* 0x000fca00078e02ff */
[----:B------:R-:W-:-:S04]  /*1360*/  @P1 SHF.R.S32.HI R211, RZ, 0x1f, R210 ;  /* 0x0000001fffd31819 */ /* 0x000fc800000114d2 */
[----:B------:R-:W-:-:S04]  /*1370*/  @P1 LEA.HI R211, R211, R210, RZ, 0x3 ;  /* 0x000000d2d3d31211 */ /* 0x000fc800078f18ff */
        /* <DEDUP_REMOVED lines=15> */
[----:B-----5:R-:W-:Y:S01]  /*1470*/  HADD2.F32 R187, -RZ, R64.H0_H0 ;  /* 0x20000040ffbb7230 */ /* 0x020fe20000004100 */
[----:B------:R-:W-:Y:S06]  /*1480*/  BRA `(.L_x_6684) ;  /* 0x0000000000107947 */ /* 0x000fec0003800000 */
.L_x_6683:
[----:B-----5:R-:W-:Y:S02]  /*1490*/  HADD2.F32 R187, -RZ, R56.H0_H0 ;  /* 0x20000038ffbb7230 */ /* 0x020fe40000004100 */
[----:B------:R-:W-:-:S03]  /*14a0*/  @P2 HADD2.F32 R68, -RZ, R64.H0_H0 ;  /* 0x20000040ff442230 */ /* 0x000fc60000004100 */
[----:B------:R-:W-:-:S04]  /*14b0*/  FMUL.FTZ R187, R187, UR7 ;  /* 0x00000007bbbb7c20 */ /* 0x000fc80008410000 */
[----:B------:R-:W-:-:S07]  /*14c0*/  @P2 FADD.FTZ R187, R68, R187 ;  /* 0x000000bb44bb2221 */ /* 0x000fce0000010000 */
.L_x_6684:
[----:B------:R-:W-:Y:S05]  /*14d0*/  BSYNC B1 ;  /* 0x0000000000017941 */ /* 0x000fea0003800000 */
.L_x_6682:
[----:B------:R-:W-:Y:S04]  /*14e0*/  BSSY B1, `(.L_x_6685) ;  /* 0x000000a000017945 */ /* 0x000fe80003800000 */
[----:B------:R-:W-:Y:S05]  /*14f0*/  @P3 BRA `(.L_x_6686) ;  /* 0x0000000000103947 */ /* 0x000fea0003800000 */
[----:B------:R-:W-:Y:S01]  /*1500*/  HFMA2.MMA R182, -RZ, RZ, 0, 0 ;  /* 0x00000000ffb67435 */ /* 0x000fe200000001ff */
[----:B------:R-:W-:Y:S10]  /*1510*/  @!P2 BRA `(.L_x_6687) ;  /* 0x000000000018a947 */ /* 0x000ff40003800000 */
[----:B-----5:R-:W-:Y:S01]  /*1520*/  HADD2.F32 R182, -RZ, R64.H1_H1 ;  /* 0x30000040ffb67230 */ /* 0x020fe20000004100 */
[----:B------:R-:W-:Y:S06]  /*1530*/  BRA `(.L_x_6687) ;  /* 0x0000000000107947 */ /* 0x000fec0003800000 */
.L_x_6686:
[----:B-----5:R-:W-:Y:S02]  /*1540*/  HADD2.F32 R182, -RZ, R56.H1_H1 ;  /* 0x30000038ffb67230 */ /* 0x020fe40000004100 */
[----:B------:R-:W-:-:S03]  /*1550*/  @P2 HADD2.F32 R69, -RZ, R64.H1_H1 ;  /* 0x30000040ff452230 */ /* 0x000fc60000004100 */
[----:B------:R-:W-:-:S04]  /*1560*/  FMUL.FTZ R182, R182, UR7 ;  /* 0x00000007b6b67c20 */ /* 0x000fc80008410000 */
[----:B------:R-:W-:-:S07]  /*1570*/  @P2 FADD.FTZ R182, R69, R182 ;  /* 0x000000b645b62221 */ /* 0x000fce0000010000 */
.L_x_6687:
[----:B------:R-:W-:Y:S05]  /*1580*/  BSYNC B1 ;  /* 0x0000000000017941 */ /* 0x000fea0003800000 */
.L_x_6685:
[----:B------:R-:W-:Y:S04]  /*1590*/  BSSY B1, `(.L_x_6688) ;  /* 0x000000a000017945 */ /* 0x000fe80003800000 */
[----:B------:R-:W-:Y:S05]  /*15a0*/  @P3 BRA `(.L_x_6689) ;  /* 0x0000000000103947 */ /* 0x000fea0003800000 */
[----:B------:R-:W-:Y:S01]  /*15b0*/  MOV R185, RZ ;  /* 0x000000ff00b97202 */ /* 0x000fe20000000f00 */
[----:B------:R-:W-:Y:S06]  /*15c0*/  @!P2 BRA `(.L_x_6690) ;  /* 0x000000000018a947 */ /* 0x000fec0003800000 */
[----:B-----5:R-:W-:Y:S01]  /*15d0*/  HADD2.F32 R185, -RZ, R65.H0_H0 ;  /* 0x20000041ffb97230 */ /* 0x020fe20000004100 */
[----:B------:R-:W-:Y:S06]  /*15e0*/  BRA `(.L_x_6690) ;  /* 0x0000000000107947 */ /* 0x000fec0003800000 */
.L_x_6689:
[----:B-----5:R-:W-:Y:S02]  /*15f0*/  HADD2.F32 R185, -RZ, R57.H0_H0 ;  /* 0x20000039ffb97230 */ /* 0x020fe40000004100 */
[----:B------:R-:W-:-:S03]  /*1600*/  @P2 HADD2.F32 R68, -RZ, R65.H0_H0 ;  /* 0x20000041ff442230 */ /* 0x000fc60000004100 */
[----:B------:R-:W-:-:S04]  /*1610*/  FMUL.FTZ R185, R185, UR7 ;  /* 0x00000007b9b97c20 */ /* 0x000fc80008410000 */
[----:B------:R-:W-:-:S07]  /*1620*/  @P2 FADD.FTZ R185, R68, R185 ;  /* 0x000000b944b92221 */ /* 0x000fce0000010000 */
.L_x_6690:
[----:B------:R-:W-:Y:S05]  /*1630*/  BSYNC B1 ;  /* 0x0000000000017941 */ /* 0x000fea0003800000 */
.L_x_6688:
[----:B------:R-:W-:Y:S04]  /*1640*/  BSSY B1, `(.L_x_6691) ;  /* 0x000000a000017945 */ /* 0x000fe80003800000 */
[----:B------:R-:W-:Y:S05]  /*1650*/  @P3 BRA `(.L_x_6692) ;  /* 0x0000000000103947 */ /* 0x000fea0003800000 */
[----:B------:R-:W-:Y:S01]  /*1660*/  HFMA2.MMA R180, -RZ, RZ, 0, 0 ;  /* 0x00000000ffb47435 */ /* 0x000fe200000001ff */
[----:B------:R-:W-:Y:S10]  /*1670*/  @!P2 BRA `(.L_x_6693) ;  /* 0x000000000018a947 */ /* 0x000ff40003800000 */
[----:B-----5:R-:W-:Y:S01]  /*1680*/  HADD2.F32 R180, -RZ, R65.H1_H1 ;  /* 0x30000041ffb47230 */ /* 0x020fe20000004100 */
[----:B------:R-:W-:Y:S06]  /*1690*/  BRA `(.L_x_6693) ;  /* 0x0000000000107947 */ /* 0x000fec0003800000 */
.L_x_6692:
[----:B-----5:R-:W-:Y:S02]  /*16a0*/  HADD2.F32 R180, -RZ, R57.H1_H1 ;  /* 0x30000039ffb47230 */ /* 0x020fe40000004100 */
[----:B------:R-:W-:-:S03]  /*16b0*/  @P2 HADD2.F32 R69, -RZ, R65.H1_H1 ;  /* 0x30000041ff452230 */ /* 0x000fc60000004100 */
[----:B------:R-:W-:-:S04]  /*16c0*/  FMUL.FTZ R180, R180, UR7 ;  /* 0x00000007b4b47c20 */ /* 0x000fc80008410000 */
[----:B------:R-:W-:-:S07]  /*16d0*/  @P2 FADD.FTZ R180, R69, R180 ;  /* 0x000000b445b42221 */ /* 0x000fce0000010000 */
.L_x_6693:
[----:B------:R-:W-:Y:S05]  /*16e0*/  BSYNC B1 ;  /* 0x0000000000017941 */ /* 0x000fea0003800000 */
.L_x_6691:
[----:B------:R-:W-:Y:S04]  /*16f0*/  BSSY B1, `(.L_x_6694) ;  /* 0x000000a000017945 */ /* 0x000fe80003800000 */
[----:B------:R-:W-:Y:S05]  /*1700*/  @P3 BRA `(.L_x_6695) ;  /* 0x0000000000103947 */ /* 0x000fea0003800000 */
[----:B------:R-:W-:Y:S01]  /*1710*/  MOV R183, RZ ;  /* 0x000000ff00b77202 */ /* 0x000fe20000000f00 */
[----:B------:R-:W-:Y:S06]  /*1720*/  @!P2 BRA `(.L_x_6696) ;  /* 0x000000000018a947 */ /* 0x000fec0003800000 */
[----:B-----5:R-:W-:Y:S01]  /*1730*/  HADD2.F32 R183, -RZ, R66.H0_H0 ;  /* 0x20000042ffb77230 */ /* 0x020fe20000004100 */
[----:B------:R-:W-:Y:S06]  /*1740*/  BRA `(.L_x_6696) ;  /* 0x0000000000107947 */ /* 0x000fec0003800000 */
.L_x_6695:
[----:B-----5:R-:W-:Y:S02]  /*1750*/  HADD2.F32 R183, -RZ, R58.H0_H0 ;  /* 0x2000003affb77230 */ /* 0x020fe40000004100 */
[----:B------:R-:W-:-:S03]  /*1760*/  @P2 HADD2.F32 R68, -RZ, R66.H0_H0 ;  /* 0x20000042ff442230 */ /* 0x000fc60000004100 */
[----:B------:R-:W-:-:S04]  /*1770*/  FMUL.FTZ R183, R183, UR7 ;  /* 0x00000007b7b77c20 */ /* 0x000fc80008410000 */
[----:B------:R-:W-:-:S07]  /*1780*/  @P2 FADD.FTZ R183, R68, R183 ;  /* 0x000000b744b72221 */ /* 0x000fce0000010000 */
.L_x_6696:
[----:B------:R-:W-:Y:S05]  /*1790*/  BSYNC B1 ;  /* 0x0000000000017941 */ /* 0x000fea0003800000 */
.L_x_6694:
[----:B------:R-:W-:Y:S04]  /*17a0*/  BSSY B1, `(.L_x_6697) ;  /* 0x000000a000017945 */ /* 0x000fe80003800000 */
[----:B------:R-:W-:Y:S05]  /*17b0*/  @P3 BRA `(.L_x_6698) ;  /* 0x0000000000103947 */ /* 0x000fea0003800000 */
[----:B------:R-:W-:Y:S01]  /*17c0*/  HFMA2.MMA R178, -RZ, RZ, 0, 0 ;  /* 0x00000000ffb27435 */ /* 0x000fe200000001ff */
[----:B------:R-:W-:Y:S10]  /*17d0*/  @!P2 BRA `(.L_x_6699) ;  /* 0x000000000018a947 */ /* 0x000ff40003800000 */
[----:B-----5:R-:W-:Y:S01]  /*17e0*/  HADD2.F32 R178, -RZ, R66.H1_H1 ;  /* 0x30000042ffb27230 */ /* 0x020fe20000004100 */
[----:B------:R-:W-:Y:S06]  /*17f0*/  BRA `(.L_x_6699) ;  /* 0x0000000000107947 */ /* 0x000fec0003800000 */
.L_x_6698:
[----:B-----5:R-:W-:Y:S02]  /*1800*/  HADD2.F32 R178, -RZ, R58.H1_H1 ;  /* 0x3000003affb27230 */ /* 0x020fe40000004100 */
[----:B------:R-:W-:-:S03]  /*1810*/  @P2 HADD2.F32 R69, -RZ, R66.H1_H1 ;  /* 0x30000042ff452230 */ /* 0x000fc60000004100 */
[----:B------:R-:W-:-:S04]  /*1820*/  FMUL.FTZ R178, R178, UR7 ;  /* 0x00000007b2b27c20 */ /* 0x000fc80008410000 */
[----:B------:R-:W-:-:S07]  /*1830*/  @P2 FADD.FTZ R178, R69, R178 ;  /* 0x000000b245b22221 */ /* 0x000fce0000010000 */
.L_x_6699:
[----:B------:R-:W-:Y:S05]  /*1840*/  BSYNC B1 ;  /* 0x0000000000017941 */ /* 0x000fea0003800000 */
.L_x_6697:
[----:B------:R-:W-:Y:S04]  /*1850*/  BSSY B1, `(.L_x_6700) ;  /* 0x000000a000017945 */ /* 0x000fe80003800000 */
[----:B------:R-:W-:Y:S05]  /*1860*/  @P3 BRA `(.L_x_6701) ;  /* 0x0000000000103947 */ /* 0x000fea0003800000 */
[----:B------:R-:W-:Y:S01]  /*1870*/  MOV R181, RZ ;  /* 0x000000ff00b57202 */ /* 0x000fe20000000f00 */
[----:B------:R-:W-:Y:S06]  /*1880*/  @!P2 BRA `(.L_x_6702) ;  /* 0x000000000018a947 */ /* 0x000fec0003800000 */
[----:B-----5:R-:W-:Y:S01]  /*1890*/  HADD2.F32 R181, -RZ, R67.H0_H0 ;  /* 0x20000043ffb57230 */ /* 0x020fe20000004100 */
[----:B------:R-:W-:Y:S06]  /*18a0*/  BRA `(.L_x_6702) ;  /* 0x0000000000107947 */ /* 0x000fec0003800000 */
.L_x_6701:
[----:B-----5:R-:W-:Y:S02]  /*18b0*/  HADD2.F32 R181, -RZ, R59.H0_H0 ;  /* 0x2000003bffb57230 */ /* 0x020fe40000004100 */
[----:B------:R-:W-:-:S03]  /*18c0*/  @P2 HADD2.F32 R68, -RZ, R67.H0_H0 ;  /* 0x20000043ff442230 */ /* 0x000fc60000004100 */
[----:B------:R-:W-:-:S04]  /*18d0*/  FMUL.FTZ R181, R181, UR7 ;  /* 0x00000007b5b57c20 */ /* 0x000fc80008410000 */
[----:B------:R-:W-:-:S07]  /*18e0*/  @P2 FADD.FTZ R181, R68, R181 ;  /* 0x000000b544b52221 */ /* 0x000fce0000010000 */
.L_x_6702:
[----:B------:R-:W-:Y:S05]  /*18f0*/  BSYNC B1 ;  /* 0x0000000000017941 */ /* 0x000fea0003800000 */
.L_x_6700:
[----:B------:R-:W-:Y:S04]  /*1900*/  BSSY B1, `(.L_x_6703) ;  /* 0x000000a000017945 */ /* 0x000fe80003800000 */
[----:B------:R-:W-:Y:S05]  /*1910*/  @P3 BRA `(.L_x_6704) ;  /* 0x0000000000103947 */ /* 0x000fea0003800000 */
[----:B------:R-:W-:Y:S01]  /*1920*/  HFMA2.MMA R176, -RZ, RZ, 0, 0 ;  /* 0x00000000ffb07435 */ /* 0x000fe200000001ff */
[----:B------:R-:W-:Y:S10]  /*1930*/  @!P2 BRA `(.L_x_6705) ;  /* 0x000000000018a947 */ /* 0x000ff40003800000 */
[----:B-----5:R-:W-:Y:S01]  /*1940*/  HADD2.F32 R176, -RZ, R67.H1_H1 ;  /* 0x30000043ffb07230 */ /* 0x020fe20000004100 */
[----:B------:R-:W-:Y:S06]  /*1950*/  BRA `(.L_x_6705) ;  /* 0x0000000000107947 */ /* 0x000fec0003800000 */
.L_x_6704:
[----:B-----5:R-:W-:Y:S02]  /*1960*/  HADD2.F32 R176, -RZ, R59.H1_H1 ;  /* 0x3000003bffb07230 */ /* 0x020fe40000004100 */
[----:B------:R-:W-:-:S03]  /*1970*/  @P2 HADD2.F32 R69, -RZ, R67.H1_H1 ;  /* 0x30000043ff452230 */ /* 0x000fc60000004100 */
[----:B------:R-:W-:-:S04]  /*1980*/  FMUL.FTZ R176, R176, UR7 ;  /* 0x00000007b0b07c20 */ /* 0x000fc80008410000 */
[----:B------:R-:W-:-:S07]  /*1990*/  @P2 FADD.FTZ R176, R69, R176 ;  /* 0x000000b045b02221 */ /* 0x000fce0000010000 */
.L_x_6705:
[----:B------:R-:W-:Y:S05]  /*19a0*/  BSYNC B1 ;  /* 0x0000000000017941 */ /* 0x000fea0003800000 */
.L_x_6703:
[----:B------:R-:W0:Y:S01]  /*19b0*/  LDC.64 R210, c[0x0][0x238] ;  /* 0x00008e00ffd27b82 */ /* 0x000e220000000a00 */
[----:B------:R-:W-:Y:S02]  /*19c0*/  F2FP.F16.F32.PACK_AB R71, R176, R181 ;  /* 0x000000b5b047723e */ /* 0x000fe400000000ff */
[----:B------:R-:W-:Y:S02]  /*19d0*/  F2FP.F16.F32.PACK_AB R70, R178, R183 ;  /* 0x000000b7b246723e */ /* 0x000fe400000000ff */
[----:B------:R-:W-:Y:S02]  /*19e0*/  F2FP.F16.F32.PACK_AB R69, R180, R185 ;  /* 0x000000b9b445723e */ /* 0x000fe400000000ff */
[----:B------:R-:W-:Y:S02]  /*19f0*/  F2FP.F16.F32.PACK_AB R68, R182, R187 ;  /* 0x000000bbb644723e */ /* 0x000fe400000000ff */
[----:B------:R-:W-:Y:S01]  /*1a00*/  IADD3 R217, R217, 0x20, RZ ;  /* 0x00000020d9d97810 */ /* 0x000fe20007ffe0ff */
[C---:B0-----:R-:W-:Y:S01]  /*1a10*/  IMAD.WIDE.U32 R210, R215.reuse, 0x10, R210 ;  /* 0x00000010d7d27825 */ /* 0x041fe200078e00d2 */
[----:B------:R-:W-:-:S04]  /*1a20*/  IADD3 R215, R215, 0x20, RZ ;  /* 0x00000020d7d77810 */ /* 0x000fc80007ffe0ff */
[----:B------:R0:W-:Y:S03]  /*1a30*/  STG.E.128 desc[UR4][R210.64], R68 ;  /* 0x00000044d2007986 */ /* 0x0001e6000c101d04 */
.L_x_6681:
[----:B------:R-:W-:Y:S05]  /*1a40*/  BSYNC B0 ;  /* 0x0000000000007941 */ /* 0x000fea0003800000 */
.L_x_6680:
        /* <DEDUP_REMOVED lines=18> */
.L_x_6709:
[----:B-----5:R-:W-:Y:S02]  /*1b70*/  HADD2.F32 R179, -RZ, R56.H0_H0 ;  /* 0x20000038ffb37230 */ /* 0x020fe40000004100 */
[----:B------:R-:W-:-:S03]  /*1b80*/  @P2 HADD2.F32 R68, -RZ, R64.H0_H0 ;  /* 0x20000040ff442230 */ /* 0x000fc60000004100 */
[----:B------:R-:W-:-:S04]  /*1b90*/  FMUL.FTZ R179, R179, UR7 ;  /* 0x00000007b3b37c20 */ /* 0x000fc80008410000 */
[----:B------:R-:W-:-:S07]  /*1ba0*/  @P2 FADD.FTZ R179, R68, R179 ;  /* 0x000000b344b32221 */ /* 0x000fce0000010000 */
.L_x_6710:
[----:B------:R-:W-:Y:S05]  /*1bb0*/  BSYNC B1 ;  /* 0x0000000000017941 */ /* 0x000fea0003800000 */
.L_x_6708:
[----:B------:R-:W-:Y:S04]  /*1bc0*/  BSSY B1, `(.L_x_6711) ;  /* 0x000000a000017945 */ /* 0x000fe80003800000 */
[----:B------:R-:W-:Y:S05]  /*1bd0*/  @P3 BRA `(.L_x_6712) ;  /* 0x0000000000103947 */ /* 0x000fea0003800000 */
[----:B------:R-:W-:Y:S01]  /*1be0*/  HFMA2.MMA R174, -RZ, RZ, 0, 0 ;  /* 0x00000000ffae7435 */ /* 0x000fe200000001ff */
[----:B------:R-:W-:Y:S10]  /*1bf0*/  @!P2 BRA `(.L_x_6713) ;  /* 0x000000000018a947 */ /* 0x000ff40003800000 */
[----:B-----5:R-:W-:Y:S01]  /*1c00*/  HADD2.F32 R174, -RZ, R64.H1_H1 ;  /* 0x30000040ffae7230 */ /* 0x020fe20000004100 */
[----:B------:R-:W-:Y:S06]  /*1c10*/  BRA `(.L_x_6713) ;  /* 0x0000000000107947 */ /* 0x000fec0003800000 */
.L_x_6712:
[----:B-----5:R-:W-:Y:S02]  /*1c20*/  HADD2.F32 R174, -RZ, R56.H1_H1 ;  /* 0x30000038ffae7230 */ /* 0x020fe40000004100 */
[----:B------:R-:W-:-:S03]  /*1c30*/  @P2 HADD2.F32 R69, -RZ, R64.H1_H1 ;  /* 0x30000040ff452230 */ /* 0x000fc60000004100 */
[----:B------:R-:W-:-:S04]  /*1c40*/  FMUL.FTZ R174, R174, UR7 ;  /* 0x00000007aeae7c20 */ /* 0x000fc80008410000 */
[----:B------:R-:W-:-:S07]  /*1c50*/  @P2 FADD.FTZ R174, R69, R174 ;  /* 0x000000ae45ae2221 */ /* 0x000fce0000010000 */
.L_x_6713:
[----:B------:R-:W-:Y:S05]  /*1c60*/  BSYNC B1 ;  /* 0x0000000000017941 */ /* 0x000fea0003800000 */
.L_x_6711:
[----:B------:R-:W-:Y:S04]  /*1c70*/  BSSY B1, `(.L_x_6714) ;  /* 0x000000a000017945 */ /* 0x000fe80003800000 */
[----:B------:R-:W-:Y:S05]  /*1c80*/  @P3 BRA `(.L_x_6715) ;  /* 0x0000000000103947 */ /* 0x000fea0003800000 */
[----:B------:R-:W-:Y:S01]  /*1c90*/  MOV R177, RZ ;  /* 0x000000ff00b17202 */ /* 0x000fe20000000f00 */
[----:B------:R-:W-:Y:S06]  /*1ca0*/  @!P2 BRA `(.L_x_6716) ;  /* 0x000000000018a947 */ /* 0x000fec0003800000 */
[----:B-----5:R-:W-:Y:S01]  /*1cb0*/  HADD2.F32 R177, -RZ, R65.H0_H0 ;  /* 0x20000041ffb17230 */ /* 0x020fe20000004100 */
[----:B------:R-:W-:Y:S06]  /*1cc0*/  BRA `(.L_x_6716) ;  /* 0x0000000000107947 */ /* 0x000fec0003800000 */
.L_x_6715:
[----:B-----5:R-:W-:Y:S02]  /*1cd0*/  HADD2.F32 R177, -RZ, R57.H0_H0 ;  /* 0x20000039ffb17230 */ /* 0x020fe40000004100 */
[----:B------:R-:W-:-:S03]  /*1ce0*/  @P2 HADD2.F32 R68, -RZ, R65.H0_H0 ;  /* 0x20000041ff442230 */ /* 0x000fc60000004100 */
[----:B------:R-:W-:-:S04]  /*1cf0*/  FMUL.FTZ R177, R177, UR7 ;  /* 0x00000007b1b17c20 */ /* 0x000fc80008410000 */
[----:B------:R-:W-:-:S07]  /*1d00*/  @P2 FADD.FTZ R177, R68, R177 ;  /* 0x000000b144b12221 */ /* 0x000fce0000010000 */
.L_x_6716:
[----:B------:R-:W-:Y:S05]  /*1d10*/  BSYNC B1 ;  /* 0x0000000000017941 */ /* 0x000fea0003800000 */
.L_x_6714:
[----:B------:R-:W-:Y:S04]  /*1d20*/  BSSY B1, `(.L_x_6717) ;  /* 0x000000a000017945 */ /* 0x000fe80003800000 */
[----:B------:R-:W-:Y:S05]  /*1d30*/  @P3 BRA `(.L_x_6718) ;  /* 0x0000000000103947 */ /* 0x000fea0003800000 */
[----:B------:R-:W-:Y:S01]  /*1d40*/  HFMA2.MMA R172, -RZ, RZ, 0, 0 ;  /* 0x00000000ffac7435 */ /* 0x000fe200000001ff */
[----:B------:R-:W-:Y:S10]  /*1d50*/  @!P2 BRA `(.L_x_6719) ;  /* 0x000000000018a947 */ /* 0x000ff40003800000 */
[----:B-----5:R-:W-:Y:S01]  /*1d60*/  HADD2.F32 R172, -RZ, R65.H1_H1 ;  /* 0x30000041ffac7230 */ /* 0x020fe20000004100 */
[----:B------:R-:W-:Y:S06]  /*1d70*/  BRA `(.L_x_6719) ;  /* 0x0000000000107947 */ /* 0x000fec0003800000 */
.L_x_6718:
[----:B-----5:R-:W-:Y:S02]  /*1d80*/  HADD2.F32 R172, -RZ, R57.H1_H1 ;  /* 0x30000039ffac7230 */ /* 0x020fe40000004100 */
[----:B------:R-:W-:-:S03]  /*1d90*/  @P2 HADD2.F32 R69, -RZ, R65.H1_H1 ;  /* 0x30000041ff452230 */ /* 0x000fc60000004100 */
[----:B------:R-:W-:-:S04]  /*1da0*/  FMUL.FTZ R172, R172, UR7 ;  /* 0x00000007acac7c20 */ /* 0x000fc80008410000 */
[----:B------:R-:W-:-:S07]  /*1db0*/  @P2 FADD.FTZ R172, R69, R172 ;  /* 0x000000ac45ac2221 */ /* 0x000fce0000010000 */
.L_x_6719:
[----:B------:R-:W-:Y:S05]  /*1dc0*/  BSYNC B1 ;  /* 0x0000000000017941 */ /* 0x000fea0003800000 */
.L_x_6717:
[----:B------:R-:W-:Y:S04]  /*1dd0*/  BSSY B1, `(.L_x_6720) ;  /* 0x000000a000017945 */ /* 0x000fe80003800000 */
[----:B------:R-:W-:Y:S05]  /*1de0*/  @P3 BRA `(.L_x_6721) ;  /* 0x0000000000103947 */ /* 0x000fea0003800000 */
[----:B------:R-:W-:Y:S01]  /*1df0*/  MOV R175, RZ ;  /* 0x000000ff00af7202 */ /* 0x000fe20000000f00 */
[----:B------:R-:W-:Y:S06]  /*1e00*/  @!P2 BRA `(.L_x_6722) ;  /* 0x000000000018a947 */ /* 0x000fec0003800000 */
[----:B-----5:R-:W-:Y:S01]  /*1e10*/  HADD2.F32 R175, -RZ, R66.H0_H0 ;  /* 0x20000042ffaf7230 */ /* 0x020fe20000004100 */
[----:B------:R-:W-:Y:S06]  /*1e20*/  BRA `(.L_x_6722) ;  /* 0x0000000000107947 */ /* 0x000fec0003800000 */
.L_x_6721:
[----:B-----5:R-:W-:Y:S02]  /*1e30*/  HADD2.F32 R175, -RZ, R58.H0_H0 ;  /* 0x2000003affaf7230 */ /* 0x020fe40000004100 */
[----:B------:R-:W-:-:S03]  /*1e40*/  @P2 HADD2.F32 R68, -RZ, R66.H0_H0 ;  /* 0x20000042ff442230 */ /* 0x000fc60000004100 */
[----:B------:R-:W-:-:S04]  /*1e50*/  FMUL.FTZ R175, R175, UR7 ;  /* 0x00000007afaf7c20 */ /* 0x000fc80008410000 */
[----:B------:R-:W-:-:S07]  /*1e60*/  @P2 FADD.FTZ R175, R68, R175 ;  /* 0x000000af44af2221 */ /* 0x000fce0000010000 */
.L_x_6722:
[----:B------:R-:W-:Y:S05]  /*1e70*/  BSYNC B1 ;  /* 0x0000000000017941 */ /* 0x000fea0003800000 */
.L_x_6720:
[----:B------:R-:W-:Y:S04]  /*1e80*/  BSSY B1, `(.L_x_6723) ;  /* 0x000000a000017945 */ /* 0x000fe80003800000 */
[----:B------:R-:W-:Y:S05]  /*1e90*/  @P3 BRA `(.L_x_6724) ;  /* 0x0000000000103947 */ /* 0x000fea0003800000 */
[----:B------:R-:W-:Y:S01]  /*1ea0*/  HFMA2.MMA R170, -RZ, RZ, 0, 0 ;  /* 0x00000000ffaa7435 */ /* 0x000fe200000001ff */
[----:B------:R-:W-:Y:S10]  /*1eb0*/  @!P2 BRA `(.L_x_6725) ;  /* 0x000000000018a947 */ /* 0x000ff40003800000 */
[----:B-----5:R-:W-:Y:S01]  /*1ec0*/  HADD2.F32 R170, -RZ, R66.H1_H1 ;  /* 0x30000042ffaa7230 */ /* 0x020fe20000004100 */
[----:B------:R-:W-:Y:S06]  /*1ed0*/  BRA `(.L_x_6725) ;  /* 0x0000000000107947 */ /* 0x000fec0003800000 */
.L_x_6724:
[----:B-----5:R-:W-:Y:S02]  /*1ee0*/  HADD2.F32 R170, -RZ, R58.H1_H1 ;  /* 0x3000003affaa7230 */ /* 0x020fe40000004100 */
[----:B------:R-:W-:-:S03]  /*1ef0*/  @P2 HADD2.F32 R69, -RZ, R66.H1_H1 ;  /* 0x30000042ff452230 */ /* 0x000fc60000004100 */
[----:B------:R-:W-:-:S04]  /*1f00*/  FMUL.FTZ R170, R170, UR7 ;  /* 0x00000007aaaa7c20 */ /* 0x000fc80008410000 */
[----:B------:R-:W-:-:S07]  /*1f10*/  @P2 FADD.FTZ R170, R69, R170 ;  /* 0x000000aa45aa2221 */ /* 0x000fce0000010000 */
.L_x_6725:
[----:B------:R-:W-:Y:S05]  /*1f20*/  BSYNC B1 ;  /* 0x0000000000017941 */ /* 0x000fea0003800000 */
.L_x_6723:
[----:B------:R-:W-:Y:S04]  /*1f30*/  BSSY B1, `(.L_x_6726) ;  /* 0x000000a000017945 */ /* 0x000fe80003800000 */
[----:B------:R-:W-:Y:S05]  /*1f40*/  @P3 BRA `(.L_x_6727) ;  /* 0x0000000000103947 */ /* 0x000fea0003800000 */
[----:B------:R-:W-:Y:S01]  /*1f50*/  MOV R173, RZ ;  /* 0x000000ff00ad7202 */ /* 0x000fe20000000f00 */
[----:B------:R-:W-:Y:S06]  /*1f60*/  @!P2 BRA `(.L_x_6728) ;  /* 0x000000000018a947 */ /* 0x000fec0003800000 */
[----:B-----5:R-:W-:Y:S01]  /*1f70*/  HADD2.F32 R173, -RZ, R67.H0_H0 ;  /* 0x20000043ffad7230 */ /* 0x020fe20000004100 */
[----:B------:R-:W-:Y:S06]  /*1f80*/  BRA `(.L_x_6728) ;  /* 0x0000000000107947 */ /* 0x000fec0003800000 */
.L_x_6727:
[----:B-----5:R-:W-:Y:S02]  /*1f90*/  HADD2.F32 R173, -RZ, R59.H0_H0 ;  /* 0x2000003bffad7230 */ /* 0x020fe40000004100 */
[----:B------:R-:W-:-:S03]  /*1fa0*/  @P2 HADD2.F32 R68, -RZ, R67.H0_H0 ;  /* 0x20000043ff442230 */ /* 0x000fc60000004100 */
[----:B------:R-:W-:-:S04]  /*1fb0*/  FMUL.FTZ R173, R173, UR7 ;  /* 0x00000007adad7c20 */ /* 0x000fc80008410000 */
[----:B------:R-:W-:-:S07]  /*1fc0*/  @P2 FADD.FTZ R173, R68, R173 ;  /* 0x000000ad44ad2221 */ /* 0x000fce0000010000 */
.L_x_6728:
[----:B------:R-:W-:Y:S05]  /*1fd0*/  BSYNC B1 ;  /* 0x0000000000017941 */ /* 0x000fea0003800000 */
.L_x_6726:
[----:B------:R-:W-:Y:S04]  /*1fe0*/  BSSY B1, `(.L_x_6729) ;  /* 0x000000a000017945 */ /* 0x000fe80003800000 */
[----:B------:R-:W-:Y:S05]  /*1ff0*/  @P3 BRA `(.L_x_6730) ;  /* 0x0000000000103947 */ /* 0x000fea0003800000 */
[----:B------:R-:W-:Y:S01]  /*2000*/  HFMA2.MMA R168, -RZ, RZ, 0, 0 ;  /* 0x00000000ffa87435 */ /* 0x000fe200000001ff */
[----:B------:R-:W-:Y:S10]  /*2010*/  @!P2 BRA `(.L_x_6731) ;  /* 0x000000000018a947 */ /* 0x000ff40003800000 */
[----:B-----5:R-:W-:Y:S01]  /*2020*/  HADD2.F32 R168, -RZ, R67.H1_H1 ;  /* 0x30000043ffa87230 */ /* 0x020fe20000004100 */
[----:B------:R-:W-:Y:S06]  /*2030*/  BRA `(.L_x_6731) ;  /* 0x0000000000107947 */ /* 0x000fec0003800000 */
.L_x_6730:
[----:B-----5:R-:W-:Y:S02]  /*2040*/  HADD2.F32 R168, -RZ, R59.H1_H1 ;  /* 0x3000003bffa87230 */ /* 0x020fe40000004100 */
[----:B------:R-:W-:-:S03]  /*2050*/  @P2 HADD2.F32 R69, -RZ, R67.H1_H1 ;  /* 0x30000043ff452230 */ /* 0x000fc60000004100 */
[----:B------:R-:W-:-:S04]  /*2060*/  FMUL.FTZ R168, R168, UR7 ;  /* 0x00000007a8a87c20 */ /* 0x000fc80008410000 */
[----:B------:R-:W-:-:S07]  /*2070*/  @P2 FADD.FTZ R168, R69, R168 ;  /* 0x000000a845a82221 */ /* 0x000fce0000010000 */
.L_x_6731:
[----:B------:R-:W-:Y:S05]  /*2080*/  BSYNC B1 ;  /* 0x0000000000017941 */ /* 0x000fea0003800000 */
.L_x_6729:
        /* <DEDUP_REMOVED lines=9> */
.L_x_6707:
[----:B------:R-:W-:Y:S05]  /*2120*/  BSYNC B0 ;  /* 0x0000000000007941 */ /* 0x000fea0003800000 */
.L_x_6706:
        /* <DEDUP_REMOVED lines=18> */
.L_x_6735:
[----:B-----5:R-:W-:Y:S02]  /*2250*/  HADD2.F32 R171, -RZ, R56.H0_H0 ;  /* 0x20000038ffab7230 */ /* 0x020fe40000004100 */
[----:B------:R-:W-:-:S03]  /*2260*/  @P2 HADD2.F32 R68, -RZ, R64.H0_H0 ;  /* 0x20000040ff442230 */ /* 0x000fc60000004100 */
[----:B------:R-:W-:-:S04]  /*2270*/  FMUL.FTZ R171, R171, UR7 ;  /* 0x00000007abab7c20 */ /* 0x000fc80008410000 */
[----:B------:R-:W-:-:S07]  /*2280*/  @P2 FADD.FTZ R171, R68, R171 ;  /* 0x000000ab44ab2221 */ /* 0x000fce0000010000 */
.L_x_6736:
[----:B------:R-:W-:Y:S05]  /*2290*/  BSYNC B1 ;  /* 0x0000000000017941 */ /* 0x000fea0003800000 */
.L_x_6734:
[----:B------:R-:W-:Y:S04]  /*22a0*/  BSSY B1, `(.L_x_6737) ;  /* 0x000000a000017945 */ /* 0x000fe80003800000 */
[----:B------:R-:W-:Y:S05]  /*22b0*/  @P3 BRA `(.L_x_6738) ;  /* 0x0000000000103947 */ /* 0x000fea0003800000 */
[----:B------:R-:W-:Y:S01]  /*22c0*/  HFMA2.MMA R166, -RZ, RZ, 0, 0 ;  /* 0x00000000ffa67435 */ /* 0x000fe200000001ff */
[----:B------:R-:W-:Y:S10]  /*22d0*/  @!P2 BRA `(.L_x_6739) ;  /* 0x000000000018a947 */ /* 0x000ff40003800000 */
[----:B-----5:R-:W-:Y:S01]  /*22e0*/  HADD2.F32 R166, -RZ, R64.H1_H1 ;  /* 0x30000040ffa67230 */ /* 0x020fe20000004100 */
[----:B------:R-:W-:Y:S06]  /*22f0*/  BRA `(.L_x_6739) ;  /* 0x0000000000107947 */ /* 0x000fec0003800000 */
.L_x_6738:
[----:B-----5:R-:W-:Y:S02]  /*2300*/  HADD2.F32 R166, -RZ, R56.H1_H1 ;  /* 0x30000038ffa67230 */ /* 0x020fe40000004100 */
[----:B------:R-:W-:-:S03]  /*2310*/  @P2 HADD2.F32 R69, -RZ, R64.H1_H1 ;  /* 0x30000040ff452230 */ /* 0x000fc60000004100 */
[----:B------:R-:W-:-:S04]  /*2320*/  FMUL.FTZ R166, R166, UR7 ;  /* 0x00000007a6a67c20 */ /* 0x000fc80008410000 */
[----:B------:R-:W-:-:S07]  /*2330*/  @P2 FADD.FTZ R166, R69, R166 ;  /* 0x000000a645a62221 */ /* 0x000fce0000010000 */
.L_x_6739:
[----:B------:R-:W-:Y:S05]  /*2340*/  BSYNC B1 ;  /* 0x0000000000017941 */ /* 0x000fea0003800000 */
.L_x_6737:
[----:B------:R-:W-:Y:S04]  /*2350*/  BSSY B1, `(.L_x_6740) ;  /* 0x000000a000017945 */ /* 0x000fe80003800000 */
[----:B------:R-:W-:Y:S05]  /*2360*/  @P3 BRA `(.L_x_6741) ;  /* 0x0000000000103947 */ /* 0x000fea0003800000 */
[----:B------:R-:W-:Y:S01]  /*2370*/  MOV R169, RZ ;  /* 0x000000ff00a97202 */ /* 0x000fe20000000f00 */
[----:B------:R-:W-:Y:S06]  /*2380*/  @!P2 BRA `(.L_x_6742) ;  /* 0x000000000018a947 */ /* 0x000fec0003800000 */
[----:B-----5:R-:W-:Y:S01]  /*2390*/  HADD2.F32 R169, -RZ, R65.H0_H0 ;  /* 0x20000041ffa97230 */ /* 0x020fe20000004100 */
[----:B------:R-:W-:Y:S06]  /*23a0*/  BRA `(.L_x_6742) ;  /* 0x0000000000107947 */ /* 0x000fec0003800000 */
.L_x_6741:
[----:B-----5:R-:W-:Y:S02]  /*23b0*/  HADD2.F32 R169, -RZ, R57.H0_H0 ;  /* 0x20000039ffa97230 */ /* 0x020fe40000004100 */
[----:B------:R-:W-:-:S03]  /*23c0*/  @P2 HADD2.F32 R68, -RZ, R65.H0_H0 ;  /* 0x20000041ff442230 */ /* 0x000fc60000004100 */
[----:B------:R-:W-:-:S04]  /*23d0*/  FMUL.FTZ R169, R169, UR7 ;  /* 0x00000007a9a97c20 */ /* 0x000fc80008410000 */
[----:B------:R-:W-:-:S07]  /*23e0*/  @P2 FADD.FTZ R169, R68, R169 ;  /* 0x000000a944a92221 */ /* 0x000fce0000010000 */
.L_x_6742:
[----:B------:R-:W-:Y:S05]  /*23f0*/  BSYNC B1 ;  /* 0x0000000000017941 */ /* 0x000fea0003800000 */
.L_x_6740:
[----:B------:R-:W-:Y:S04]  /*2400*/  BSSY B1, `(.L_x_6743) ;  /* 0x000000a000017945 */ /* 0x000fe80003800000 */
[----:B------:R-:W-:Y:S05]  /*2410*/  @P3 BRA `(.L_x_6744) ;  /* 0x0000000000103947 */ /* 0x000fea0003800000 */
[----:B------:R-:W-:Y:S01]  /*2420*/  HFMA2.MMA R164, -RZ, RZ, 0, 0 ;  /* 0x00000000ffa47435 */ /* 0x000fe200000001ff */
[----:B------:R-:W-:Y:S10]  /*2430*/  @!P2 BRA `(.L_x_6745) ;  /* 0x000000000018a947 */ /* 0x000ff40003800000 */
[----:B-----5:R-:W-:Y:S01]  /*2440*/  HADD2.F32 R164, -RZ, R65.H1_H1 ;  /* 0x30000041ffa47230 */ /* 0x020fe20000004100 */
[----:B------:R-:W-:Y:S06]  /*2450*/  BRA `(.L_x_6745) ;  /* 0x0000000000107947 */ /* 0x000fec0003800000 */
.L_x_6744:
[----:B-----5:R-:W-:Y:S02]  /*2460*/  HADD2.F32 R164, -RZ, R57.H1_H1 ;  /* 0x30000039ffa47230 */ /* 0x020fe40000004100 */
[----:B------:R-:W-:-:S03]  /*2470*/  @P2 HADD2.F32 R69, -RZ, R65.H1_H1 ;  /* 0x30000041ff452230 */ /* 0x000fc60000004100 */
[----:B------:R-:W-:-:S04]  /*2480*/  FMUL.FTZ R164, R164, UR7 ;  /* 0x00000007a4a47c20 */ /* 0x000fc80008410000 */
[----:B------:R-:W-:-:S07]  /*2490*/  @P2 FADD.FTZ R164, R69, R164 ;  /* 0x000000a445a42221 */ /* 0x000fce0000010000 */
.L_x_6745:
[----:B------:R-:W-:Y:S05]  /*24a0*/  BSYNC B1 ;  /* 0x0000000000017941 */ /* 0x000fea0003800000 */
.L_x_6743:
[----:B------:R-:W-:Y:S04]  /*24b0*/  BSSY B1, `(.L_x_6746) ;  /* 0x000000a000017945 */ /* 0x000fe80003800000 */
[----:B------:R-:W-:Y:S05]  /*24c0*/  @P3 BRA `(.L_x_6747) ;  /* 0x0000000000103947 */ /* 0x000fea0003800000 */
[----:B------:R-:W-:Y:S01]  /*24d0*/  MOV R167, RZ ;  /* 0x000000ff00a77202 */ /* 0x000fe20000000f00 */
[----:B------:R-:W-:Y:S06]  /*24e0*/  @!P2 BRA `(.L_x_6748) ;  /* 0x000000000018a947 */ /* 0x000fec0003800000 */
[----:B-----5:R-:W-:Y:S01]  /*24f0*/  HADD2.F32 R167, -RZ, R66.H0_H0 ;  /* 0x20000042ffa77230 */ /* 0x020fe20000004100 */
[----:B------:R-:W-:Y:S06]  /*2500*/  BRA `(.L_x_6748) ;  /* 0x0000000000107947 */ /* 0x000fec0003800000 */
.L_x_6747:
[----:B-----5:R-:W-:Y:S02]  /*2510*/  HADD2.F32 R167, -RZ, R58.H0_H0 ;  /* 0x2000003affa77230 */ /* 0x020fe40000004100 */
[----:B------:R-:W-:-:S03]  /*2520*/  @P2 HADD2.F32 R68, -RZ, R66.H0_H0 ;  /* 0x20000042ff442230 */ /* 0x000fc60000004100 */
[----:B------:R-:W-:-:S04]  /*2530*/  FMUL.FTZ R167, R167, UR7 ;  /* 0x00000007a7a77c20 */ /* 0x000fc80008410000 */
[----:B------:R-:W-:-:S07]  /*2540*/  @P2 FADD.FTZ R167, R68, R167 ;  /* 0x000000a744a72221 */ /* 0x000fce0000010000 */
.L_x_6748:
[----:B------:R-:W-:Y:S05]  /*2550*/  BSYNC B1 ;  /* 0x0000000000017941 */ /* 0x000fea0003800000 */
.L_x_6746:
[----:B------:R-:W-:Y:S04]  /*2560*/  BSSY B1, `(.L_x_6749) ;  /* 0x000000a000017945 */ /* 0x000fe80003800000 */
[----:B------:R-:W-:Y:S05]  /*2570*/  @P3 BRA `(.L_x_6750) ;  /* 0x0000000000103947 */ /* 0x000fea0003800000 */
[----:B------:R-:W-:Y:S01]  /*2580*/  HFMA2.MMA R162, -RZ, RZ, 0, 0 ;  /* 0x00000000ffa27435 */ /* 0x000fe200000001ff */
[----:B------:R-:W-:Y:S10]  /*2590*/  @!P2 BRA `(.L_x_6751) ;  /* 0x000000000018a947 */ /* 0x000ff40003800000 */
[----:B-----5:R-:W-:Y:S01]  /*25a0*/  HADD2.F32 R162, -RZ, R66.H1_H1 ;  /* 0x30000042ffa27230 */ /* 0x020fe20000004100 */
[----:B------:R-:W-:Y:S06]  /*25b0*/  BRA `(.L_x_6751) ;  /* 0x0000000000107947 */ /* 0x000fec0003800000 */
.L_x_6750:
[----:B-----5:R-:W-:Y:S02]  /*25c0*/  HADD2.F32 R162, -RZ, R58.H1_H1 ;  /* 0x3000003affa27230 */ /* 0x020fe40000004100 */
[----:B------:R-:W-:-:S03]  /*25d0*/  @P2 HADD2.F32 R69, -RZ, R66.H1_H1 ;  /* 0x30000042ff452230 */ /* 0x000fc60000004100 */
[----:B------:R-:W-:-:S04]  /*25e0*/  FMUL.FTZ R162, R162, UR7 ;  /* 0x00000007a2a27c20 */ /* 0x000fc80008410000 */
[----:B------:R-:W-:-:S07]  /*25f0*/  @P2 FADD.FTZ R162, R69, R162 ;  /* 0x000000a245a22221 */ /* 0x000fce0000010000 */
.L_x_6751:
[----:B------:R-:W-:Y:S05]  /*2600*/  BSYNC B1 ;  /* 0x0000000000017941 */ /* 0x000fea0003800000 */
.L_x_6749:
[----:B------:R-:W-:Y:S04]  /*2610*/  BSSY B1, `(.L_x_6752) ;  /* 0x000000a000017945 */ /* 0x000fe80003800000 */
[----:B------:R-:W-:Y:S05]  /*2620*/  @P3 BRA `(.L_x_6753) ;  /* 0x0000000000103947 */ /* 0x000fea0003800000 */
[----:B------:R-:W-:Y:S01]  /*2630*/  MOV R165, RZ ;  /* 0x000000ff00a57202 */ /* 0x000fe20000000f00 */
[----:B------:R-:W-:Y:S06]  /*2640*/  @!P2 BRA `(.L_x_6754) ;  /* 0x000000000018a947 */ /* 0x000fec0003800000 */
[----:B-----5:R-:W-:Y:S01]  /*2650*/  HADD2.F32 R165, -RZ, R67.H0_H0 ;  /* 0x20000043ffa57230 */ /* 0x020fe20000004100 */
[----:B------:R-:W-:Y:S06]  /*2660*/  BRA `(.L_x_6754) ;  /* 0x0000000000107947 */ /* 0x000fec0003800000 */
.L_x_6753:
[----:B-----5:R-:W-:Y:S02]  /*2670*/  HADD2.F32 R165, -RZ, R59.H0_H0 ;  /* 0x2000003bffa57230 */ /* 0x020fe40000004100 */
[----:B------:R-:W-:-:S03]  /*2680*/  @P2 HADD2.F32 R68, -RZ, R67.H0_H0 ;  /* 0x20000043ff442230 */ /* 0x000fc60000004100 */
[----:B------:R-:W-:-:S04]  /*2690*/  FMUL.FTZ R165, R165, UR7 ;  /* 0x00000007a5a57c20 */ /* 0x000fc80008410000 */
[----:B------:R-:W-:-:S07]  /*26a0*/  @P2 FADD.FTZ R165, R68, R165 ;  /* 0x000000a544a52221 */ /* 0x000fce0000010000 */
.L_x_6754:
[----:B------:R-:W-:Y:S05]  /*26b0*/  BSYNC B1 ;  /* 0x0000000000017941 */ /* 0x000fea0003800000 */
.L_x_6752:
[----:B------:R-:W-:Y:S04]  /*26c0*/  BSSY B1, `(.L_x_6755) ;  /* 0x000000a000017945 */ /* 0x000fe80003800000 */
[----:B------:R-:W-:Y:S05]  /*26d0*/  @P3 BRA `(.L_x_6756) ;  /* 0x0000000000103947 */ /* 0x000fea0003800000 */
[----:B------:R-:W-:Y:S01]  /*26e0*/  HFMA2.MMA R160, -RZ, RZ, 0, 0 ;  /* 0x00000000ffa07435 */ /* 0x000fe200000001ff */
[----:B------:R-:W-:Y:S10]  /*26f0*/  @!P2 BRA `(.L_x_6757) ;  /* 0x000000000018a947 */ /* 0x000ff40003800000 */
[----:B-----5:R-:W-:Y:S01]  /*2700*/  HADD2.F32 R160, -RZ, R67.H1_H1 ;  /* 0x30000043ffa07230 */ /* 0x020fe20000004100 */
[----:B------:R-:W-:Y:S06]  /*2710*/  BRA `(.L_x_6757) ;  /* 0x0000000000107947 */ /* 0x000fec0003800000 */
.L_x_6756:
[----:B-----5:R-:W-:Y:S02]  /*2720*/  HADD2.F32 R160, -RZ, R59.H1_H1 ;  /* 0x3000003bffa07230 */ /* 0x020fe40000004100 */
[----:B------:R-:W-:-:S03]  /*2730*/  @P2 HADD2.F32 R69, -RZ, R67.H1_H1 ;  /* 0x30000043ff452230 */ /* 0x000fc60000004100 */
[----:B------:R-:W-:-:S04]  /*2740*/  FMUL.FTZ R160, R160, UR7 ;  /* 0x00000007a0a07c20 */ /* 0x000fc80008410000 */
[----:B------:R-:W-:-:S07]  /*2750*/  @P2 FADD.FTZ R160, R69, R160 ;  /* 0x000000a045a02221 */ /* 0x000fce0000010000 */
.L_x_6757:
[----:B------:R-:W-:Y:S05]  /*2760*/  BSYNC B1 ;  /* 0x0000000000017941 */ /* 0x000fea0003800000 */
.L_x_6755:
        /* <DEDUP_REMOVED lines=9> */
.L_x_6733:
[----:B------:R-:W-:Y:S05]  /*2800*/  BSYNC B0 ;  /* 0x0000000000007941 */ /* 0x000fea0003800000 */
.L_x_6732:
        /* <DEDUP_REMOVED lines=18> */
.L_x_6761:
[----:B-----5:R-:W-:Y:S02]  /*2930*/  HADD2.F32 R163, -RZ, R56.H0_H0 ;  /* 0x20000038ffa37230 */ /* 0x020fe40000004100 */
[----:B------:R-:W-:-:S03]  /*2940*/  @P2 HADD2.F32 R68, -RZ, R64.H0_H0 ;  /* 0x20000040ff442230 */ /* 0x000fc60000004100 */
[----:B------:R-:W-:-:S04]  /*2950*/  FMUL.FTZ R163, R163, UR7 ;  /* 0x00000007a3a37c20 */ /* 0x000fc80008410000 */
[----:B------:R-:W-:-:S07]  /*2960*/  @P2 FADD.FTZ R163, R68, R163 ;  /* 0x000000a344a32221 */ /* 0x000fce0000010000 */
.L_x_6762:
[----:B------:R-:W-:Y:S05]  /*2970*/  BSYNC B1 ;  /* 0x0000000000017941 */ /* 0x000fea0003800000 */
.L_x_6760:
[----:B------:R-:W-:Y:S04]  /*2980*/  BSSY B1, `(.L_x_6763) ;  /* 0x000000a000017945 */ /* 0x000fe80003800000 */
[----:B------:R-:W-:Y:S05]  /*2990*/  @P3 BRA `(.L_x_6764) ;  /* 0x0000000000103947 */ /* 0x000fea0003800000 */
[----:B------:R-:W-:Y:S01]  /*29a0*/  HFMA2.MMA R158, -RZ, RZ, 0, 0 ;  /* 0x00000000ff9e7435 */ /* 0x000fe200000001ff */
[----:B------:R-:W-:Y:S10]  /*29b0*/  @!P2 BRA `(.L_x_6765) ;  /* 0x000000000018a947 */ /* 0x000ff40003800000 */
[----:B-----5:R-:W-:Y:S01]  /*29c0*/  HADD2.F32 R158, -RZ, R64.H1_H1 ;  /* 0x30000040ff9e7230 */ /* 0x020fe20000004100 */
[----:B------:R-:W-:Y:S06]  /*29d0*/  BRA `(.L_x_6765) ;  /* 0x0000000000107947 */ /* 0x000fec0003800000 */
.L_x_6764:
[----:B-----5:R-:W-:Y:S02]  /*29e0*/  HADD2.F32 R158, -RZ, R56.H1_H1 ;  /* 0x30000038ff9e7230 */ /* 0x020fe40000004100 */
[----:B------:R-:W-:-:S03]  /*29f0*/  @P2 HADD2.F32 R69, -RZ, R64.H1_H1 ;  /* 0x30000040ff452230 */ /* 0x000fc60000004100 */
[----:B------:R-:W-:-:S04]  /*2a00*/  FMUL.FTZ R158, R158, UR7 ;  /* 0x000000079e9e7c20 */ /* 0x000fc80008410000 */
[----:B------:R-:W-:-:S07]  /*2a10*/  @P2 FADD.FTZ R158, R69, R158 ;  /* 0x0000009e459e2221 */ /* 0x000fce0000010000 */
.L_x_6765:
[----:B------:R-:W-:Y:S05]  /*2a20*/  BSYNC B1 ;  /* 0x0000000000017941 */ /* 0x000fea0003800000 */
.L_x_6763:
[----:B------:R-:W-:Y:S04]  /*2a30*/  BSSY B1, `(.L_x_6766) ;  /* 0x000000a000017945 */ /* 0x000fe80003800000 */
[----:B------:R-:W-:Y:S05]  /*2a40*/  @P3 BRA `(.L_x_6767) ;  /* 0x0000000000103947 */ /* 0x000fea0003800000 */
[----:B------:R-:W-:Y:S01]  /*2a50*/  MOV R161, RZ ;  /* 0x000000ff00a17202 */ /* 0x000fe20000000f00 */
[----:B------:R-:W-:Y:S06]  /*2a60*/  @!P2 BRA `(.L_x_6768) ;  /* 0x000000000018a947 */ /* 0x000fec0003800000 */
[----:B-----5:R-:W-:Y:S01]  /*2a70*/  HADD2.F32 R161, -RZ, R65.H0_H0 ;  /* 0x20000041ffa17230 */ /* 0x020fe20000004100 */
[----:B------:R-:W-:Y:S06]  /*2a80*/  BRA `(.L_x_6768) ;  /* 0x0000000000107947 */ /* 0x000fec0003800000 */
.L_x_6767:
[----:B-----5:R-:W-:Y:S02]  /*2a90*/  HADD2.F32 R161, -RZ, R57.H0_H0 ;  /* 0x20000039ffa17230 */ /* 0x020fe40000004100 */
[----:B------:R-:W-:-:S03]  /*2aa0*/  @P2 HADD2.F32 R68, -RZ, R65.H0_H0 ;  /* 0x20000041ff442230 */ /* 0x000fc60000004100 */
[----:B------:R-:W-:-:S04]  /*2ab0*/  FMUL.FTZ R161, R161, UR7 ;  /* 0x00000007a1a17c20 */ /* 0x000fc80008410000 */
[----:B------:R-:W-:-:S07]  /*2ac0*/  @P2 FADD.FTZ R161, R68, R161 ;  /* 0x000000a144a12221 */ /* 0x000fce0000010000 */
.L_x_6768:
[----:B------:R-:W-:Y:S05]  /*2ad0*/  BSYNC B1 ;  /* 0x0000000000017941 */ /* 0x000fea0003800000 */
.L_x_6766:
[----:B------:R-:W-:Y:S04]  /*2ae0*/  BSSY B1, `(.L_x_6769) ;  /* 0x000000a000017945 */ /* 0x000fe80003800000 */
[----:B------:R-:W-:Y:S05]  /*2af0*/  @P3 BRA `(.L_x_6770) ;  /* 0x0000000000103947 */ /* 0x000fea0003800000 */
[----:B------:R-:W-:Y:S01]  /*2b00*/  HFMA2.MMA R156, -RZ, RZ, 0, 0 ;  /* 0x00000000ff9c7435 */ /* 0x000fe200000001ff */
[----:B------:R-:W-:Y:S10]  /*2b10*/  @!P2 BRA `(.L_x_6771) ;  /* 0x000000000018a947 */ /* 0x000ff40003800000 */
[----:B-----5:R-:W-:Y:S01]  /*2b20*/  HADD2.F32 R156, -RZ, R65.H1_H1 ;  /* 0x30000041ff9c7230 */ /* 0x020fe20000004100 */
[----:B------:R-:W-:Y:S06]  /*2b30*/  BRA `(.L_x_6771) ;  /* 0x0000000000107947 */ /* 0x000fec0003800000 */
.L_x_6770:
[----:B-----5:R-:W-:Y:S02]  /*2b40*/  HADD2.F32 R156, -RZ, R57.H1_H1 ;  /* 0x30000039ff9c7230 */ /* 0x020fe40000004100 */
[----:B------:R-:W-:-:S03]  /*2b50*/  @P2 HADD2.F32 R69, -RZ, R65.H1_H1 ;  /* 0x30000041ff452230 */ /* 0x000fc60000004100 */
[----:B------:R-:W-:-:S04]  /*2b60*/  FMUL.FTZ R156, R156, UR7 ;  /* 0x000000079c9c7c20 */ /* 0x000fc80008410000 */
[----:B------:R-:W-:-:S07]  /*2b70*/  @P2 FADD.FTZ R156, R69, R156 ;  /* 0x0000009c459c2221 */ /* 0x000fce0000010000 */
.L_x_6771:
[----:B------:R-:W-:Y:S05]  /*2b80*/  BSYNC B1 ;  /* 0x0000000000017941 */ /* 0x000fea0003800000 */
.L_x_6769:
[----:B------:R-:W-:Y:S04]  /*2b90*/  BSSY B1, `(.L_x_6772) ;  /* 0x000000a000017945 */ /* 0x000fe80003800000 */
[----:B------:R-:W-:Y:S05]  /*2ba0*/  @P3 BRA `(.L_x_6773) ;  /* 0x0000000000103947 */ /* 0x000fea0003800000 */
[----:B------:R-:W-:Y:S01]  /*2bb0*/  MOV R159, RZ ;  /* 0x000000ff009f7202 */ /* 0x000fe20000000f00 */
[----:B------:R-:W-:Y:S06]  /*2bc0*/  @!P2 BRA `(.L_x_6774) ;  /* 0x000000000018a947 */ /* 0x000fec0003800000 */
[----:B-----5:R-:W-:Y:S01]  /*2bd0*/  HADD2.F32 R159, -RZ, R66.H0_H0 ;  /* 0x20000042ff9f7230 */ /* 0x020fe20000004100 */
[----:B------:R-:W-:Y:S06]  /*2be0*/  BRA `(.L_x_6774) ;  /* 0x0000000000107947 */ /* 0x000fec0003800000 */
.L_x_6773:
[----:B-----5:R-:W-:Y:S02]  /*2bf0*/  HADD2.F32 R159, -RZ, R58.H0_H0 ;  /* 0x2000003aff9f7230 */ /* 0x020fe40000004100 */
[----:B------:R-:W-:-:S03]  /*2c00*/  @P2 HADD2.F32 R68, -RZ, R66.H0_H0 ;  /* 0x20000042ff442230 */ /* 0x000fc60000004100 */
[----:B------:R-:W-:-:S04]  /*2c10*/  FMUL.FTZ R159, R159, UR7 ;  /* 0x000000079f9f7c20 */ /* 0x000fc80008410000 */
[----:B------:R-:W-:-:S07]  /*2c20*/  @P2 FADD.FTZ R159, R68, R159 ;  /* 0x0000009f449f2221 */ /* 0x000fce0000010000 */
.L_x_6774:
[----:B------:R-:W-:Y:S05]  /*2c30*/  BSYNC B1 ;  /* 0x0000000000017941 */ /* 0x000fea0003800000 */
.L_x_6772:
[----:B------:R-:W-:Y:S04]  /*2c40*/  BSSY B1, `(.L_x_6775) ;  /* 0x000000a000017945 */ /* 0x000fe80003800000 */
[----:B------:R-:W-:Y:S05]  /*2c50*/  @P3 BRA `(.L_x_6776) ;  /* 0x0000000000103947 */ /* 0x000fea0003800000 */
[----:B------:R-:W-:Y:S01]  /*2c60*/  HFMA2.MMA R154, -RZ, RZ, 0, 0 ;  /* 0x00000000ff9a7435 */ /* 0x000fe200000001ff */
[----:B------:R-:W-:Y:S10]  /*2c70*/  @!P2 BRA `(.L_x_6777) ;  /* 0x000000000018a947 */ /* 0x000ff40003800000 */
[----:B-----5:R-:W-:Y:S01]  /*2c80*/  HADD2.F32 R154, -RZ, R66.H1_H1 ;  /* 0x30000042ff9a7230 */ /* 0x020fe20000004100 */
[----:B------:R-:W-:Y:S06]  /*2c90*/  BRA `(.L_x_6777) ;  /* 0x0000000000107947 */ /* 0x000fec0003800000 */
.L_x_6776:
[----:B-----5:R-:W-:Y:S02]  /*2ca0*/  HADD2.F32 R154, -RZ, R58.H1_H1 ;  /* 0x3000003aff9a7230 */ /* 0x020fe40000004100 */
[----:B------:R-:W-:-:S03]  /*2cb0*/  @P2 HADD2.F32 R69, -RZ, R66.H1_H1 ;  /* 0x30000042ff452230 */ /* 0x000fc60000004100 */
[----:B------:R-:W-:-:S04]  /*2cc0*/  FMUL.FTZ R154, R154, UR7 ;  /* 0x000000079a9a7c20 */ /* 0x000fc80008410000 */
[----:B------:R-:W-:-:S07]  /*2cd0*/  @P2 FADD.FTZ R154, R69, R154 ;  /* 0x0000009a459a2221 */ /* 0x000fce0000010000 */
.L_x_6777:
[----:B------:R-:W-:Y:S05]  /*2ce0*/  BSYNC B1 ;  /* 0x0000000000017941 */ /* 0x000fea0003800000 */
.L_x_6775:
[----:B------:R-:W-:Y:S04]  /*2cf0*/  BSSY B1, `(.L_x_6778) ;  /* 0x000000a000017945 */ /* 0x000fe80003800000 */
[----:B------:R-:W-:Y:S05]  /*2d00*/  @P3 BRA `(.L_x_6779) ;  /* 0x0000000000103947 */ /* 0x000fea0003800000 */
[----:B------:R-:W-:Y:S01]  /*2d10*/  MOV R157, RZ ;  /* 0x000000ff009d7202 */ /* 0x000fe20000000f00 */
[----:B------:R-:W-:Y:S06]  /*2d20*/  @!P2 BRA `(.L_x_6780) ;  /* 0x000000000018a947 */ /* 0x000fec0003800000 */
[----:B-----5:R-:W-:Y:S01]  /*2d30*/  HADD2.F32 R157, -RZ, R67.H0_H0 ;  /* 0x20000043ff9d7230 */ /* 0x020fe20000004100 */
[----:B------:R-:W-:Y:S06]  /*2d40*/  BRA `(.L_x_6780) ;  /* 0x0000000000107947 */ /* 0x000fec0003800000 */
.L_x_6779:
[----:B-----5:R-:W-:Y:S02]  /*2d50*/  HADD2.F32 R157, -RZ, R59.H0_H0 ;  /* 0x2000003bff9d7230 */ /* 0x020fe40000004100 */
[----:B------:R-:W-:-:S03]  /*2d60*/  @P2 HADD2.F32 R68, -RZ, R67.H0_H0 ;  /* 0x20000043ff442230 */ /* 0x000fc60000004100 */
[----:B------:R-:W-:-:S04]  /*2d70*/  FMUL.FTZ R157, R157, UR7 ;  /* 0x000000079d9d7c20 */ /* 0x000fc80008410000 */
[----:B------:R-:W-:-:S07]  /*2d80*/  @P2 FADD.FTZ R157, R68, R157 ;  /* 0x0000009d449d2221 */ /* 0x000fce0000010000 */
.L_x_6780:
[----:B------:R-:W-:Y:S05]  /*2d90*/  BSYNC B1 ;  /* 0x0000000000017941 */ /* 0x000fea0003800000 */
.L_x_6778:
[----:B------:R-:W-:Y:S04]  /*2da0*/  BSSY B1, `(.L_x_6781) ;  /* 0x000000a000017945 */ /* 0x000fe80003800000 */
[----:B------:R-:W-:Y:S05]  /*2db0*/  @P3 BRA `(.L_x_6782) ;  /* 0x0000000000103947 */ /* 0x000fea0003800000 */
[----:B------:R-:W-:Y:S01]  /*2dc0*/  HFMA2.MMA R152, -RZ, RZ, 0, 0 ;  /* 0x00000000ff987435 */ /* 0x000fe200000001ff */
[----:B------:R-:W-:Y:S10]  /*2dd0*/  @!P2 BRA `(.L_x_6783) ;  /* 0x000000000018a947 */ /* 0x000ff40003800000 */
[----:B-----5:R-:W-:Y:S01]  /*2de0*/  HADD2.F32 R152, -RZ, R67.H1_H1 ;  /* 0x30000043ff987230 */ /* 0x020fe20000004100 */
[----:B------:R-:W-:Y:S06]  /*2df0*/  BRA `(.L_x_6783) ;  /* 0x0000000000107947 */ /* 0x000fec0003800000 */
.L_x_6782:
[----:B-----5:R-:W-:Y:S02]  /*2e00*/  HADD2.F32 R152, -RZ, R59.H1_H1 ;  /* 0x3000003bff987230 */ /* 0x020fe40000004100 */
[----:B------:R-:W-:-:S03]  /*2e10*/  @P2 HADD2.F32 R69, -RZ, R67.H1_H1 ;  /* 0x30000043ff452230 */ /* 0x000fc60000004100 */
[----:B------:R-:W-:-:S04]  /*2e20*/  FMUL.FTZ R152, R152, UR7 ;  /* 0x0000000798987c20 */ /* 0x000fc80008410000 */
[----:B------:R-:W-:-:S07]  /*2e30*/  @P2 FADD.FTZ R152, R69, R152 ;  /* 0x0000009845982221 */ /* 0x000fce0000010000 */
.L_x_6783:
[----:B------:R-:W-:Y:S05]  /*2e40*/  BSYNC B1 ;  /* 0x0000000000017941 */ /* 0x000fea0003800000 */
.L_x_6781:
        /* <DEDUP_REMOVED lines=9> */
.L_x_6759:
[----:B------:R-:W-:Y:S05]  /*2ee0*/  BSYNC B0 ;  /* 0x0000000000007941 */ /* 0x000fea0003800000 */
.L_x_6758:
        /* <DEDUP_REMOVED lines=18> */
.L_x_6787:
[----:B-----5:R-:W-:Y:S02]  /*3010*/  HADD2.F32 R155, -RZ, R56.H0_H0 ;  /* 0x20000038ff9b7230 */ /* 0x020fe40000004100 */
[----:B------:R-:W-:-:S03]  /*3020*/  @P2 HADD2.F32 R68, -RZ, R64.H0_H0 ;  /* 0x20000040ff442230 */ /* 0x000fc60000004100 */
[----:B------:R-:W-:-:S04]  /*3030*/  FMUL.FTZ R155, R155, UR7 ;  /* 0x000000079b9b7c20 */ /* 0x000fc80008410000 */
[----:B------:R-:W-:-:S07]  /*3040*/  @P2 FADD.FTZ R155, R68, R155 ;  /* 0x0000009b449b2221 */ /* 0x000fce0000010000 */
.L_x_6788:
[----:B------:R-:W-:Y:S05]  /*3050*/  BSYNC B1 ;  /* 0x0000000000017941 */ /* 0x000fea0003800000 */
.L_x_6786:
[----:B------:R-:W-:Y:S04]  /*3060*/  BSSY B1, `(.L_x_6789) ;  /* 0x000000a000017945 */ /* 0x000fe80003800000 */
[----:B------:R-:W-:Y:S05]  /*3070*/  @P3 BRA `(.L_x_6790) ;  /* 0x0000000000103947 */ /* 0x000fea0003800000 */
[----:B------:R-:W-:Y:S01]  /*3080*/  HFMA2.MMA R150, -RZ, RZ, 0, 0 ;  /* 0x00000000ff967435 */ /* 0x000fe200000001ff */
[----:B------:R-:W-:Y:S10]  /*3090*/  @!P2 BRA `(.L_x_6791) ;  /* 0x000000000018a947 */ /* 0x000ff40003800000 */
[----:B-----5:R-:W-:Y:S01]  /*30a0*/  HADD2.F32 R150, -RZ, R64.H1_H1 ;  /* 0x30000040ff967230 */ /* 0x020fe20000004100 */
[----:B------:R-:W-:Y:S06]  /*30b0*/  BRA `(.L_x_6791) ;  /* 0x0000000000107947 */ /* 0x000fec0003800000 */
.L_x_6790:
[----:B-----5:R-:W-:Y:S02]  /*30c0*/  HADD2.F32 R150, -RZ, R56.H1_H1 ;  /* 0x30000038ff967230 */ /* 0x020fe40000004100 */
[----:B------:R-:W-:-:S03]  /*30d0*/  @P2 HADD2.F32 R69, -RZ, R64.H1_H1 ;  /* 0x30000040ff452230 */ /* 0x000fc60000004100 */
[----:B------:R-:W-:-:S04]  /*30e0*/  FMUL.FTZ R150, R150, UR7 ;  /* 0x0000000796967c20 */ /* 0x000fc80008410000 */
[----:B------:R-:W-:-:S07]  /*30f0*/  @P2 FADD.FTZ R150, R69, R150 ;  /* 0x0000009645962221 */ /* 0x000fce0000010000 */
.L_x_6791:
[----:B------:R-:W-:Y:S05]  /*3100*/  BSYNC B1 ;  /* 0x0000000000017941 */ /* 0x000fea0003800000 */
.L_x_6789:
[----:B------:R-:W-:Y:S04]  /*3110*/  BSSY B1, `(.L_x_6792) ;  /* 0x000000a000017945 */ /* 0x000fe80003800000 */
[----:B------:R-:W-:Y:S05]  /*3120*/  @P3 BRA `(.L_x_6793) ;  /* 0x0000000000103947 */ /* 0x000fea0003800000 */
[----:B------:R-:W-:Y:S01]  /*3130*/  MOV R153, RZ ;  /* 0x000000ff00997202 */ /* 0x000fe20000000f00 */
[----:B------:R-:W-:Y:S06]  /*3140*/  @!P2 BRA `(.L_x_6794) ;  /* 0x000000000018a947 */ /* 0x000fec0003800000 */
[----:B-----5:R-:W-:Y:S01]  /*3150*/  HADD2.F32 R153, -RZ, R65.H0_H0 ;  /* 0x20000041ff997230 */ /* 0x020fe20000004100 */
[----:B------:R-:W-:Y:S06]  /*3160*/  BRA `(.L_x_6794) ;  /* 0x0000000000107947 */ /* 0x000fec0003800000 */
.L_x_6793:
[----:B-----5:R-:W-:Y:S02]  /*3170*/  HADD2.F32 R153, -RZ, R57.H0_H0 ;  /* 0x20000039ff997230 */ /* 0x020fe40000004100 */
[----:B------:R-:W-:-:S03]  /*3180*/  @P2 HADD2.F32 R68, -RZ, R65.H0_H0 ;  /* 0x20000041ff442230 */ /* 0x000fc60000004100 */
[----:B------:R-:W-:-:S04]  /*3190*/  FMUL.FTZ R153, R153, UR7 ;  /* 0x0000000799997c20 */ /* 0x000fc80008410000 */
[----:B------:R-:W-:-:S07]  /*31a0*/  @P2 FADD.FTZ R153, R68, R153 ;  /* 0x0000009944992221 */ /* 0x000fce0000010000 */
.L_x_6794:
[----:B------:R-:W-:Y:S05]  /*31b0*/  BSYNC B1 ;  /* 0x0000000000017941 */ /* 0x000fea0003800000 */
.L_x_6792:
[----:B------:R-:W-:Y:S04]  /*31c0*/  BSSY B1, `(.L_x_6795) ;  /* 0x000000a000017945 */ /* 0x000fe80003800000 */
[----:B------:R-:W-:Y:S05]  /*31d0*/  @P3 BRA `(.L_x_6796) ;  /* 0x0000000000103947 */ /* 0x000fea0003800000 */
[----:B------:R-:W-:Y:S01]  /*31e0*/  HFMA2.MMA R148, -RZ, RZ, 0, 0 ;  /* 0x00000000ff947435 */ /* 0x000fe200000001ff */
[----:B------:R-:W-:Y:S10]  /*31f0*/  @!P2 BRA `(.L_x_6797) ;  /* 0x000000000018a947 */ /* 0x000ff40003800000 */
[----:B-----5:R-:W-:Y:S01]  /*3200*/  HADD2.F32 R148, -RZ, R65.H1_H1 ;  /* 0x30000041ff947230 */ /* 0x020fe20000004100 */
[----:B------:R-:W-:Y:S06]  /*3210*/  BRA `(.L_x_6797) ;  /* 0x0000000000107947 */ /* 0x000fec0003800000 */
.L_x_6796:
[----:B-----5:R-:W-:Y:S02]  /*3220*/  HADD2.F32 R148, -RZ, R57.H1_H1 ;  /* 0x30000039ff947230 */ /* 0x020fe40000004100 */
[----:B------:R-:W-:-:S03]  /*3230*/  @P2 HADD2.F32 R69, -RZ, R65.H1_H1 ;  /* 0x30000041ff452230 */ /* 0x000fc60000004100 */
[----:B------:R-:W-:-:S04]  /*3240*/  FMUL.FTZ R148, R148, UR7 ;  /* 0x0000000794947c20 */ /* 0x000fc80008410000 */
[----:B------:R-:W-:-:S07]  /*3250*/  @P2 FADD.FTZ R148, R69, R148 ;  /* 0x0000009445942221 */ /* 0x000fce0000010000 */
.L_x_6797:
[----:B------:R-:W-:Y:S05]  /*3260*/  BSYNC B1 ;  /* 0x0000000000017941 */ /* 0x000fea0003800000 */
.L_x_6795:
[----:B------:R-:W-:Y:S04]  /*3270*/  BSSY B1, `(.L_x_6798) ;  /* 0x000000a000017945 */ /* 0x000fe80003800000 */
[----:B------:R-:W-:Y:S05]  /*3280*/  @P3 BRA `(.L_x_6799) ;  /* 0x0000000000103947 */ /* 0x000fea0003800000 */
[----:B------:R-:W-:Y:S01]  /*3290*/  MOV R151, RZ ;  /* 0x000000ff00977202 */ /* 0x000fe20000000f00 */
[----:B------:R-:W-:Y:S06]  /*32a0*/  @!P2 BRA `(.L_x_6800) ;  /* 0x000000000018a947 */ /* 0x000fec0003800000 */
[----:B-----5:R-:W-:Y:S01]  /*32b0*/  HADD2.F32 R151, -RZ, R66.H0_H0 ;  /* 0x20000042ff977230 */ /* 0x020fe20000004100 */
[----:B------:R-:W-:Y:S06]  /*32c0*/  BRA `(.L_x_6800) ;  /* 0x0000000000107947 */ /* 0x000fec0003800000 */
.L_x_6799:
[----:B-----5:R-:W-:Y:S02]  /*32d0*/  HADD2.F32 R151, -RZ, R58.H0_H0 ;  /* 0x2000003aff977230 */ /* 0x020fe40000004100 */
[----:B------:R-:W-:-:S03]  /*32e0*/  @P2 HADD2.F32 R68, -RZ, R66.H0_H0 ;  /* 0x20000042ff442230 */ /* 0x000fc60000004100 */
[----:B------:R-:W-:-:S04]  /*32f0*/  FMUL.FTZ R151, R151, UR7 ;  /* 0x0000000797977c20 */ /* 0x000fc80008410000 */
[----:B------:R-:W-:-:S07]  /*3300*/  @P2 FADD.FTZ R151, R68, R151 ;  /* 0x0000009744972221 */ /* 0x000fce0000010000 */
.L_x_6800:
[----:B------:R-:W-:Y:S05]  /*3310*/  BSYNC B1 ;  /* 0x0000000000017941 */ /* 0x000fea0003800000 */
.L_x_6798:
[----:B------:R-:W-:Y:S04]  /*3320*/  BSSY B1, `(.L_x_6801) ;  /* 0x000000a000017945 */ /* 0x000fe80003800000 */
[----:B------:R-:W-:Y:S05]  /*3330*/  @P3 BRA `(.L_x_6802) ;  /* 0x0000000000103947 */ /* 0x000fea0003800000 */
[----:B------:R-:W-:Y:S01]  /*3340*/  HFMA2.MMA R146, -RZ, RZ, 0, 0 ;  /* 0x00000000ff927435 */ /* 0x000fe200000001ff */
[----:B------:R-:W-:Y:S10]  /*3350*/  @!P2 BRA `(.L_x_6803) ;  /* 0x000000000018a947 */ /* 0x000ff40003800000 */
[----:B-----5:R-:W-:Y:S01]  /*3360*/  HADD2.F32 R146, -RZ, R66.H1_H1 ;  /* 0x30000042ff927230 */ /* 0x020fe20000004100 */
[----:B------:R-:W-:Y:S06]  /*3370*/  BRA `(.L_x_6803) ;  /* 0x0000000000107947 */ /* 0x000fec0003800000 */
.L_x_6802:
[----:B-----5:R-:W-:Y:S02]  /*3380*/  HADD2.F32 R146, -RZ, R58.H1_H1 ;  /* 0x3000003aff927230 */ /* 0x020fe40000004100 */
[----:B------:R-:W-:-:S03]  /*3390*/  @P2 HADD2.F32 R69, -RZ, R66.H1_H1 ;  /* 0x30000042ff452230 */ /* 0x000fc60000004100 */
[----:B------:R-:W-:-:S04]  /*33a0*/  FMUL.FTZ R146, R146, UR7 ;  /* 0x0000000792927c20 */ /* 0x000fc80008410000 */
[----:B------:R-:W-:-:S07]  /*33b0*/  @P2 FADD.FTZ R146, R69, R146 ;  /* 0x0000009245922221 */ /* 0x000fce0000010000 */
.L_x_6803:
[----:B------:R-:W-:Y:S05]  /*33c0*/  BSYNC B1 ;  /* 0x0000000000017941 */ /* 0x000fea0003800000 */
.L_x_6801:
[----:B------:R-:W-:Y:S04]  /*33d0*/  BSSY B1, `(.L_x_6804) ;  /* 0x000000a000017945 */ /* 0x000fe80003800000 */
[----:B------:R-:W-:Y:S05]  /*33e0*/  @P3 BRA `(.L_x_6805) ;  /* 0x0000000000103947 */ /* 0x000fea0003800000 */
[----:B------:R-:W-:Y:S01]  /*33f0*/  MOV R149, RZ ;  /* 0x000000ff00957202 */ /* 0x000fe20000000f00 */
[----:B------:R-:W-:Y:S06]  /*3400*/  @!P2 BRA `(.L_x_6806) ;  /* 0x000000000018a947 */ /* 0x000fec0003800000 */
[----:B-----5:R-:W-:Y:S01]  /*3410*/  HADD2.F32 R149, -RZ, R67.H0_H0 ;  /* 0x20000043ff957230 */ /* 0x020fe20000004100 */
[----:B------:R-:W-:Y:S06]  /*3420*/  BRA `(.L_x_6806) ;  /* 0x0000000000107947 */ /* 0x000fec0003800000 */
.L_x_6805:
[----:B-----5:R-:W-:Y:S02]  /*3430*/  HADD2.F32 R149, -RZ, R59.H0_H0 ;  /* 0x2000003bff957230 */ /* 0x020fe40000004100 */
[----:B------:R-:W-:-:S03]  /*3440*/  @P2 HADD2.F32 R68, -RZ, R67.H0_H0 ;  /* 0x20000043ff442230 */ /* 0x000fc60000004100 */
[----:B------:R-:W-:-:S04]  /*3450*/  FMUL.FTZ R149, R149, UR7 ;  /* 0x0000000795957c20 */ /* 0x000fc80008410000 */
[----:B------:R-:W-:-:S07]  /*3460*/  @P2 FADD.FTZ R149, R68, R149 ;  /* 0x0000009544952221 */ /* 0x000fce0000010000 */
.L_x_6806:
[----:B------:R-:W-:Y:S05]  /*3470*/  BSYNC B1 ;  /* 0x0000000000017941 */ /* 0x000fea0003800000 */
.L_x_6804:
[----:B------:R-:W-:Y:S04]  /*3480*/  BSSY B1, `(.L_x_6807) ;  /* 0x000000a000017945 */ /* 0x000fe80003800000 */
[----:B------:R-:W-:Y:S05]  /*3490*/  @P3 BRA `(.L_x_6808) ;  /* 0x0000000000103947 */ /* 0x000fea0003800000 */
[----:B------:R-:W-:Y:S01]  /*34a0*/  HFMA2.MMA R144, -RZ, RZ, 0, 0 ;  /* 0x00000000ff907435 */ /* 0x000fe200000001ff */
[----:B------:R-:W-:Y:S10]  /*34b0*/  @!P2 BRA `(.L_x_6809) ;  /* 0x000000000018a947 */ /* 0x000ff40003800000 */
[----:B-----5:R-:W-:Y:S01]  /*34c0*/  HADD2.F32 R144, -RZ, R67.H1_H1 ;  /* 0x30000043ff907230 */ /* 0x020fe20000004100 */
[----:B------:R-:W-:Y:S06]  /*34d0*/  BRA `(.L_x_6809) ;  /* 0x0000000000107947 */ /* 0x000fec0003800000 */
.L_x_6808:
[----:B-----5:R-:W-:Y:S02]  /*34e0*/  HADD2.F32 R144, -RZ, R59.H1_H1 ;  /* 0x3000003bff907230 */ /* 0x020fe40000004100 */
[----:B------:R-:W-:-:S03]  /*34f0*/  @P2 HADD2.F32 R69, -RZ, R67.H1_H1 ;  /* 0x30000043ff452230 */ /* 0x000fc60000004100 */
[----:B------:R-:W-:-:S04]  /*3500*/  FMUL.FTZ R144, R144, UR7 ;  /* 0x0000000790907c20 */ /* 0x000fc80008410000 */
[----:B------:R-:W-:-:S07]  /*3510*/  @P2 FADD.FTZ R144, R69, R144 ;  /* 0x0000009045902221 */ /* 0x000fce0000010000 */
.L_x_6809:
[----:B------:R-:W-:Y:S05]  /*3520*/  BSYNC B1 ;  /* 0x0000000000017941 */ /* 0x000fea0003800000 */
.L_x_6807:
        /* <DEDUP_REMOVED lines=9> */
.L_x_6785:
[----:B------:R-:W-:Y:S05]  /*35c0*/  BSYNC B0 ;  /* 0x0000000000007941 */ /* 0x000fea0003800000 */
.L_x_6784:
        /* <DEDUP_REMOVED lines=18> */
.L_x_6813:
[----:B-----5:R-:W-:Y:S02]  /*36f0*/  HADD2.F32 R91, -RZ, R56.H0_H0 ;  /* 0x20000038ff5b7230 */ /* 0x020fe40000004100 */
[----:B------:R-:W-:-:S03]  /*3700*/  @P2 HADD2.F32 R68, -RZ, R64.H0_H0 ;  /* 0x20000040ff442230 */ /* 0x000fc60000004100 */
[----:B------:R-:W-:-:S04]  /*3710*/  FMUL.FTZ R91, R91, UR7 ;  /* 0x000000075b5b7c20 */ /* 0x000fc80008410000 */
[----:B------:R-:W-:-:S07]  /*3720*/  @P2 FADD.FTZ R91, R68, R91 ;  /* 0x0000005b445b2221 */ /* 0x000fce0000010000 */
.L_x_6814:
[----:B------:R-:W-:Y:S05]  /*3730*/  BSYNC B1 ;  /* 0x0000000000017941 */ /* 0x000fea0003800000 */
.L_x_6812:
[----:B------:R-:W-:Y:S04]  /*3740*/  BSSY B1, `(.L_x_6815) ;  /* 0x000000a000017945 */ /* 0x000fe80003800000 */
[----:B------:R-:W-:Y:S05]  /*3750*/  @P3 BRA `(.L_x_6816) ;  /* 0x0000000000103947 */ /* 0x000fea0003800000 */
[----:B------:R-:W-:Y:S01]  /*3760*/  HFMA2.MMA R90, -RZ, RZ, 0, 0 ;  /* 0x00000000ff5a7435 */ /* 0x000fe200000001ff */
[----:B------:R-:W-:Y:S10]  /*3770*/  @!P2 BRA `(.L_x_6817) ;  /* 0x000000000018a947 */ /* 0x000ff40003800000 */
[----:B-----5:R-:W-:Y:S01]  /*3780*/  HADD2.F32 R90, -RZ, R64.H1_H1 ;  /* 0x30000040ff5a7230 */ /* 0x020fe20000004100 */
[----:B------:R-:W-:Y:S06]  /*3790*/  BRA `(.L_x_6817) ;  /* 0x0000000000107947 */ /* 0x000fec0003800000 */
.L_x_6816:
[----:B-----5:R-:W-:Y:S02]  /*37a0*/  HADD2.F32 R90, -RZ, R56.H1_H1 ;  /* 0x30000038ff5a7230 */ /* 0x020fe40000004100 */
[----:B------:R-:W-:-:S03]  /*37b0*/  @P2 HADD2.F32 R69, -RZ, R64.H1_H1 ;  /* 0x30000040ff452230 */ /* 0x000fc60000004100 */
[----:B------:R-:W-:-:S04]  /*37c0*/  FMUL.FTZ R90, R90, UR7 ;  /* 0x000000075a5a7c20 */ /* 0x000fc80008410000 */
[----:B------:R-:W-:-:S07]  /*37d0*/  @P2 FADD.FTZ R90, R69, R90 ;  /* 0x0000005a455a2221 */ /* 0x000fce0000010000 */
.L_x_6817:
[----:B------:R-:W-:Y:S05]  /*37e0*/  BSYNC B1 ;  /* 0x0000000000017941 */ /* 0x000fea0003800000 */
.L_x_6815:
[----:B------:R-:W-:Y:S04]  /*37f0*/  BSSY B1, `(.L_x_6818) ;  /* 0x000000a000017945 */ /* 0x000fe80003800000 */
[----:B------:R-:W-:Y:S05]  /*3800*/  @P3 BRA `(.L_x_6819) ;  /* 0x0000000000103947 */ /* 0x000fea0003800000 */
[----:B------:R-:W-:Y:S01]  /*3810*/  MOV R186, RZ ;  /* 0x000000ff00ba7202 */ /* 0x000fe20000000f00 */
[----:B------:R-:W-:Y:S06]  /*3820*/  @!P2 BRA `(.L_x_6820) ;  /* 0x000000000018a947 */ /* 0x000fec0003800000 */
[----:B-----5:R-:W-:Y:S01]  /*3830*/  HADD2.F32 R186, -RZ, R65.H0_H0 ;  /* 0x20000041ffba7230 */ /* 0x020fe20000004100 */
[----:B------:R-:W-:Y:S06]  /*3840*/  BRA `(.L_x_6820) ;  /* 0x0000000000107947 */ /* 0x000fec0003800000 */
.L_x_6819:
[----:B-----5:R-:W-:Y:S02]  /*3850*/  HADD2.F32 R186, -RZ, R57.H0_H0 ;  /* 0x20000039ffba7230 */ /* 0x020fe40000004100 */
[----:B------:R-:W-:-:S03]  /*3860*/  @P2 HADD2.F32 R69, -RZ, R65.H0_H0 ;  /* 0x20000041ff452230 */ /* 0x000fc60000004100 */
[----:B------:R-:W-:-:S04]  /*3870*/  FMUL.FTZ R186, R186, UR7 ;  /* 0x00000007baba7c20 */ /* 0x000fc80008410000 */
[----:B------:R-:W-:-:S07]  /*3880*/  @P2 FADD.FTZ R186, R69, R186 ;  /* 0x000000ba45ba2221 */ /* 0x000fce0000010000 */
.L_x_6820:
[----:B------:R-:W-:Y:S05]  /*3890*/  BSYNC B1 ;  /* 0x0000000000017941 */ /* 0x000fea0003800000 */
.L_x_6818:
[----:B------:R-:W-:Y:S04]  /*38a0*/  BSSY B1, `(.L_x_6821) ;  /* 0x000000a000017945 */ /* 0x000fe80003800000 */
[----:B------:R-:W-:Y:S05]  /*38b0*/  @P3 BRA `(.L_x_6822) ;  /* 0x0000000000103947 */ /* 0x000fea0003800000 */
[----:B------:R-:W-:Y:S01]  /*38c0*/  HFMA2.MMA R189, -RZ, RZ, 0, 0 ;  /* 0x00000000ffbd7435 */ /* 0x000fe200000001ff */
[----:B------:R-:W-:Y:S10]  /*38d0*/  @!P2 BRA `(.L_x_6823) ;  /* 0x000000000018a947 */ /* 0x000ff40003800000 */
[----:B-----5:R-:W-:Y:S01]  /*38e0*/  HADD2.F32 R189, -RZ, R65.H1_H1 ;  /* 0x30000041ffbd7230 */ /* 0x020fe20000004100 */
[----:B------:R-:W-:Y:S06]  /*38f0*/  BRA `(.L_x_6823) ;  /* 0x0000000000107947 */ /* 0x000fec0003800000 */
.L_x_6822:
[----:B-----5:R-:W-:Y:S02]  /*3900*/  HADD2.F32 R189, -RZ, R57.H1_H1 ;  /* 0x30000039ffbd7230 */ /* 0x020fe40000004100 */
[----:B------:R-:W-:-:S03]  /*3910*/  @P2 HADD2.F32 R68, -RZ, R65.H1_H1 ;  /* 0x30000041ff442230 */ /* 0x000fc60000004100 */
[----:B------:R-:W-:-:S04]  /*3920*/  FMUL.FTZ R189, R189, UR7 ;  /* 0x00000007bdbd7c20 */ /* 0x000fc80008410000 */
[----:B------:R-:W-:-:S07]  /*3930*/  @P2 FADD.FTZ R189, R68, R189 ;  /* 0x000000bd44bd2221 */ /* 0x000fce0000010000 */
.L_x_6823:
[----:B------:R-:W-:Y:S05]  /*3940*/  BSYNC B1 ;  /* 0x0000000000017941 */ /* 0x000fea0003800000 */
.L_x_6821:
[----:B------:R-:W-:Y:S04]  /*3950*/  BSSY B1, `(.L_x_6824) ;  /* 0x000000a000017945 */ /* 0x000fe80003800000 */
[----:B------:R-:W-:Y:S05]  /*3960*/  @P3 BRA `(.L_x_6825) ;  /* 0x0000000000103947 */ /* 0x000fea0003800000 */
[----:B------:R-:W-:Y:S01]  /*3970*/  MOV R188, RZ ;  /* 0x000000ff00bc7202 */ /* 0x000fe20000000f00 */
[----:B------:R-:W-:Y:S06]  /*3980*/  @!P2 BRA `(.L_x_6826) ;  /* 0x000000000018a947 */ /* 0x000fec0003800000 */
[----:B-----5:R-:W-:Y:S01]  /*3990*/  HADD2.F32 R188, -RZ, R66.H0_H0 ;  /* 0x20000042ffbc7230 */ /* 0x020fe20000004100 */
[----:B------:R-:W-:Y:S06]  /*39a0*/  BRA `(.L_x_6826) ;  /* 0x0000000000107947 */ /* 0x000fec0003800000 */
.L_x_6825:
[----:B-----5:R-:W-:Y:S02]  /*39b0*/  HADD2.F32 R188, -RZ, R58.H0_H0 ;  /* 0x2000003affbc7230 */ /* 0x020fe40000004100 */
[----:B------:R-:W-:-:S03]  /*39c0*/  @P2 HADD2.F32 R69, -RZ, R66.H0_H0 ;  /* 0x20000042ff452230 */ /* 0x000fc60000004100 */
[----:B------:R-:W-:-:S04]  /*39d0*/  FMUL.FTZ R188, R188, UR7 ;  /* 0x00000007bcbc7c20 */ /* 0x000fc80008410000 */
[----:B------:R-:W-:-:S07]  /*39e0*/  @P2 FADD.FTZ R188, R69, R188 ;  /* 0x000000bc45bc2221 */ /* 0x000fce0000010000 */
.L_x_6826:
[----:B------:R-:W-:Y:S05]  /*39f0*/  BSYNC B1 ;  /* 0x0000000000017941 */ /* 0x000fea0003800000 */
.L_x_6824:
[----:B------:R-:W-:Y:S04]  /*3a00*/  BSSY B1, `(.L_x_6827) ;  /* 0x000000a000017945 */ /* 0x000fe80003800000 */
[----:B------:R-:W-:Y:S05]  /*3a10*/  @P3 BRA `(.L_x_6828) ;  /* 0x0000000000103947 */ /* 0x000fea0003800000 */
[----:B------:R-:W-:Y:S01]  /*3a20*/  HFMA2.MMA R191, -RZ, RZ, 0, 0 ;  /* 0x00000000ffbf7435 */ /* 0x000fe200000001ff */
[----:B------:R-:W-:Y:S10]  /*3a30*/  @!P2 BRA `(.L_x_6829) ;  /* 0x000000000018a947 */ /* 0x000ff40003800000 */
[----:B-----5:R-:W-:Y:S01]  /*3a40*/  HADD2.F32 R191, -RZ, R66.H1_H1 ;  /* 0x30000042ffbf7230 */ /* 0x020fe20000004100 */
[----:B------:R-:W-:Y:S06]  /*3a50*/  BRA `(.L_x_6829) ;  /* 0x0000000000107947 */ /* 0x000fec0003800000 */
.L_x_6828:
[----:B-----5:R-:W-:Y:S02]  /*3a60*/  HADD2.F32 R191, -RZ, R58.H1_H1 ;  /* 0x3000003affbf7230 */ /* 0x020fe40000004100 */
[----:B------:R-:W-:-:S03]  /*3a70*/  @P2 HADD2.F32 R68, -RZ, R66.H1_H1 ;  /* 0x30000042ff442230 */ /* 0x000fc60000004100 */
[----:B------:R-:W-:-:S04]  /*3a80*/  FMUL.FTZ R191, R191, UR7 ;  /* 0x00000007bfbf7c20 */ /* 0x000fc80008410000 */
[----:B------:R-:W-:-:S07]  /*3a90*/  @P2 FADD.FTZ R191, R68, R191 ;  /* 0x000000bf44bf2221 */ /* 0x000fce0000010000 */
.L_x_6829:
[----:B------:R-:W-:Y:S05]  /*3aa0*/  BSYNC B1 ;  /* 0x0000000000017941 */ /* 0x000fea0003800000 */
.L_x_6827:
[----:B------:R-:W-:Y:S04]  /*3ab0*/  BSSY B1, `(.L_x_6830) ;  /* 0x000000a000017945 */ /* 0x000fe80003800000 */
[----:B------:R-:W-:Y:S05]  /*3ac0*/  @P3 BRA `(.L_x_6831) ;  /* 0x0000000000103947 */ /* 0x000fea0003800000 */
[----:B------:R-:W-:Y:S01]  /*3ad0*/  MOV R190, RZ ;  /* 0x000000ff00be7202 */ /* 0x000fe20000000f00 */
[----:B------:R-:W-:Y:S06]  /*3ae0*/  @!P2 BRA `(.L_x_6832) ;  /* 0x000000000018a947 */ /* 0x000fec0003800000 */
[----:B-----5:R-:W-:Y:S01]  /*3af0*/  HADD2.F32 R190, -RZ, R67.H0_H0 ;  /* 0x20000043ffbe7230 */ /* 0x020fe20000004100 */
[----:B------:R-:W-:Y:S06]  /*3b00*/  BRA `(.L_x_6832) ;  /* 0x0000000000107947 */ /* 0x000fec0003800000 */
.L_x_6831:
[----:B-----5:R-:W-:Y:S02]  /*3b10*/  HADD2.F32 R190, -RZ, R59.H0_H0 ;  /* 0x2000003bffbe7230 */ /* 0x020fe40000004100 */
[----:B------:R-:W-:-:S03]  /*3b20*/  @P2 HADD2.F32 R69, -RZ, R67.H0_H0 ;  /* 0x20000043ff452230 */ /* 0x000fc60000004100 */
[----:B------:R-:W-:-:S04]  /*3b30*/  FMUL.FTZ R190, R190, UR7 ;  /* 0x00000007bebe7c20 */ /* 0x000fc80008410000 */
[----:B------:R-:W-:-:S07]  /*3b40*/  @P2 FADD.FTZ R190, R69, R190 ;  /* 0x000000be45be2221 */ /* 0x000fce0000010000 */
.L_x_6832:
[----:B------:R-:W-:Y:S05]  /*3b50*/  BSYNC B1 ;  /* 0x0000000000017941 */ /* 0x000fea0003800000 */
.L_x_6830:
[----:B------:R-:W-:Y:S04]  /*3b60*/  BSSY B1, `(.L_x_6833) ;  /* 0x000000a000017945 */ /* 0x000fe80003800000 */
[----:B------:R-:W-:Y:S05]  /*3b70*/  @P3 BRA `(.L_x_6834) ;  /* 0x0000000000103947 */ /* 0x000fea0003800000 */
[----:B------:R-:W-:Y:S01]  /*3b80*/  HFMA2.MMA R193, -RZ, RZ, 0, 0 ;  /* 0x00000000ffc17435 */ /* 0x000fe200000001ff */
[----:B------:R-:W-:Y:S10]  /*3b90*/  @!P2 BRA `(.L_x_6835) ;  /* 0x000000000018a947 */ /* 0x000ff40003800000 */
[----:B-----5:R-:W-:Y:S01]  /*3ba0*/  HADD2.F32 R193, -RZ, R67.H1_H1 ;  /* 0x30000043ffc17230 */ /* 0x020fe20000004100 */
[----:B------:R-:W-:Y:S06]  /*3bb0*/  BRA `(.L_x_6835) ;  /* 0x0000000000107947 */ /* 0x000fec0003800000 */
.L_x_6834:
[----:B-----5:R-:W-:Y:S02]  /*3bc0*/  HADD2.F32 R193, -RZ, R59.H1_H1 ;  /* 0x3000003bffc17230 */ /* 0x020fe40000004100 */
[----:B------:R-:W-:-:S03]  /*3bd0*/  @P2 HADD2.F32 R68, -RZ, R67.H1_H1 ;  /* 0x30000043ff442230 */ /* 0x000fc60000004100 */
[----:B------:R-:W-:-:S04]  /*3be0*/  FMUL.FTZ R193, R193, UR7 ;  /* 0x00000007c1c17c20 */ /* 0x000fc80008410000 */
[----:B------:R-:W-:-:S07]  /*3bf0*/  @P2 FADD.FTZ R193, R68, R193 ;  /* 0x000000c144c12221 */ /* 0x000fce0000010000 */
.L_x_6835:
[----:B------:R-:W-:Y:S05]  /*3c00*/  BSYNC B1 ;  /* 0x0000000000017941 */ /* 0x000fea0003800000 */
.L_x_6833:
        /* <DEDUP_REMOVED lines=9> */
.L_x_6811:
[----:B------:R-:W-:Y:S05]  /*3ca0*/  BSYNC B0 ;  /* 0x0000000000007941 */ /* 0x000fea0003800000 */
.L_x_6810:
        /* <DEDUP_REMOVED lines=18> */
.L_x_6839:
[----:B-----5:R-:W-:Y:S02]  /*3dd0*/  HADD2.F32 R192, -RZ, R56.H0_H0 ;  /* 0x20000038ffc07230 */ /* 0x020fe40000004100 */
[----:B------:R-:W-:-:S03]  /*3de0*/  @P2 HADD2.F32 R69, -RZ, R64.H0_H0 ;  /* 0x20000040ff452230 */ /* 0x000fc60000004100 */
[----:B------:R-:W-:-:S04]  /*3df0*/  FMUL.FTZ R192, R192, UR7 ;  /* 0x00000007c0c07c20 */ /* 0x000fc80008410000 */
[----:B------:R-:W-:-:S07]  /*3e00*/  @P2 FADD.FTZ R192, R69, R192 ;  /* 0x000000c045c02221 */ /* 0x000fce0000010000 */
.L_x_6840:
[----:B------:R-:W-:Y:S05]  /*3e10*/  BSYNC B1 ;  /* 0x0000000000017941 */ /* 0x000fea0003800000 */
.L_x_6838:
[----:B------:R-:W-:Y:S04]  /*3e20*/  BSSY B1, `(.L_x_6841) ;  /* 0x000000a000017945 */ /* 0x000fe80003800000 */
[----:B------:R-:W-:Y:S05]  /*3e30*/  @P3 BRA `(.L_x_6842) ;  /* 0x0000000000103947 */ /* 0x000fea0003800000 */
[----:B------:R-:W-:Y:S01]  /*3e40*/  HFMA2.MMA R195, -RZ, RZ, 0, 0 ;  /* 0x00000000ffc37435 */ /* 0x000fe200000001ff */
[----:B------:R-:W-:Y:S10]  /*3e50*/  @!P2 BRA `(.L_x_6843) ;  /* 0x000000000018a947 */ /* 0x000ff40003800000 */
[----:B-----5:R-:W-:Y:S01]  /*3e60*/  HADD2.F32 R195, -RZ, R64.H1_H1 ;  /* 0x30000040ffc37230 */ /* 0x020fe20000004100 */
[----:B------:R-:W-:Y:S06]  /*3e70*/  BRA `(.L_x_6843) ;  /* 0x0000000000107947 */ /* 0x000fec0003800000 */
.L_x_6842:
[----:B-----5:R-:W-:Y:S02]  /*3e80*/  HADD2.F32 R195, -RZ, R56.H1_H1 ;  /* 0x30000038ffc37230 */ /* 0x020fe40000004100 */
[----:B------:R-:W-:-:S03]  /*3e90*/  @P2 HADD2.F32 R68, -RZ, R64.H1_H1 ;  /* 0x30000040ff442230 */ /* 0x000fc60000004100 */
[----:B------:R-:W-:-:S04]  /*3ea0*/  FMUL.FTZ R195, R195, UR7 ;  /* 0x00000007c3c37c20 */ /* 0x000fc80008410000 */
[----:B------:R-:W-:-:S07]  /*3eb0*/  @P2 FADD.FTZ R195, R68, R195 ;  /* 0x000000c344c32221 */ /* 0x000fce0000010000 */
.L_x_6843:
[----:B------:R-:W-:Y:S05]  /*3ec0*/  BSYNC B1 ;  /* 0x0000000000017941 */ /* 0x000fea0003800000 */
.L_x_6841:
[----:B------:R-:W-:Y:S04]  /*3ed0*/  BSSY B1, `(.L_x_6844) ;  /* 0x000000a000017945 */ /* 0x000fe80003800000 */
[----:B------:R-:W-:Y:S05]  /*3ee0*/  @P3 BRA `(.L_x_6845) ;  /* 0x0000000000103947 */ /* 0x000fea0003800000 */
[----:B------:R-:W-:Y:S01]  /*3ef0*/  MOV R194, RZ ;  /* 0x000000ff00c27202 */ /* 0x000fe20000000f00 */
[----:B------:R-:W-:Y:S06]  /*3f00*/  @!P2 BRA `(.L_x_6846) ;  /* 0x000000000018a947 */ /* 0x000fec0003800000 */
[----:B-----5:R-:W-:Y:S01]  /*3f10*/  HADD2.F32 R194, -RZ, R65.H0_H0 ;  /* 0x20000041ffc27230 */ /* 0x020fe20000004100 */
[----:B------:R-:W-:Y:S06]  /*3f20*/  BRA `(.L_x_6846) ;  /* 0x0000000000107947 */ /* 0x000fec0003800000 */
.L_x_6845:
[----:B-----5:R-:W-:Y:S02]  /*3f30*/  HADD2.F32 R194, -RZ, R57.H0_H0 ;  /* 0x20000039ffc27230 */ /* 0x020fe40000004100 */
[----:B------:R-:W-:-:S03]  /*3f40*/  @P2 HADD2.F32 R69, -RZ, R65.H0_H0 ;  /* 0x20000041ff452230 */ /* 0x000fc60000004100 */
[----:B------:R-:W-:-:S04]  /*3f50*/  FMUL.FTZ R194, R194, UR7 ;  /* 0x00000007c2c27c20 */ /* 0x000fc80008410000 */
[----:B------:R-:W-:-:S07]  /*3f60*/  @P2 FADD.FTZ R194, R69, R194 ;  /* 0x000000c245c22221 */ /* 0x000fce0000010000 */
.L_x_6846:
[----:B------:R-:W-:Y:S05]  /*3f70*/  BSYNC B1 ;  /* 0x0000000000017941 */ /* 0x000fea0003800000 */
.L_x_6844:
[----:B------:R-:W-:Y:S04]  /*3f80*/  BSSY B1, `(.L_x_6847) ;  /* 0x000000a000017945 */ /* 0x000fe80003800000 */
[----:B------:R-:W-:Y:S05]  /*3f90*/  @P3 BRA `(.L_x_6848) ;  /* 0x0000000000103947 */ /* 0x000fea0003800000 */
[----:B------:R-:W-:Y:S01]  /*3fa0*/  HFMA2.MMA R197, -RZ, RZ, 0, 0 ;  /* 0x00000000ffc57435 */ /* 0x000fe200000001ff */
[----:B------:R-:W-:Y:S10]  /*3fb0*/  @!P2 BRA `(.L_x_6849) ;  /* 0x000000000018a947 */ /* 0x000ff40003800000 */
[----:B-----5:R-:W-:Y:S01]  /*3fc0*/  HADD2.F32 R197, -RZ, R65.H1_H1 ;  /* 0x30000041ffc57230 */ /* 0x020fe20000004100 */
[----:B------:R-:W-:Y:S06]  /*3fd0*/  BRA `(.L_x_6849) ;  /* 0x0000000000107947 */ /* 0x000fec0003800000 */
.L_x_6848:
[----:B-----5:R-:W-:Y:S02]  /*3fe0*/  HADD2.F32 R197, -RZ, R57.H1_H1 ;  /* 0x30000039ffc57230 */ /* 0x020fe40000004100 */
[----:B------:R-:W-:-:S03]  /*3ff0*/  @P2 HADD2.F32 R68, -RZ, R65.H1_H1 ;  /* 0x30000041ff442230 */ /* 0x000fc60000004100 */
[----:B------:R-:W-:-:S04]  /*4000*/  FMUL.FTZ R197, R197, UR7 ;  /* 0x00000007c5c57c20 */ /* 0x000fc80008410000 */
[----:B------:R-:W-:-:S07]  /*4010*/  @P2 FADD.FTZ R197, R68, R197 ;  /* 0x000000c544c52221 */ /* 0x000fce0000010000 */
.L_x_6849:
[----:B------:R-:W-:Y:S05]  /*4020*/  BSYNC B1 ;  /* 0x0000000000017941 */ /* 0x000fea0003800000 */
.L_x_6847:
[----:B------:R-:W-:Y:S04]  /*4030*/  BSSY B1, `(.L_x_6850) ;  /* 0x000000a000017945 */ /* 0x000fe80003800000 */
[----:B------:R-:W-:Y:S05]  /*4040*/  @P3 BRA `(.L_x_6851) ;  /* 0x0000000000103947 */ /* 0x000fea0003800000 */
[----:B------:R-:W-:Y:S01]  /*4050*/  MOV R196, RZ ;  /* 0x000000ff00c47202 */ /* 0x000fe20000000f00 */
[----:B------:R-:W-:Y:S06]  /*4060*/  @!P2 BRA `(.L_x_6852) ;  /* 0x000000000018a947 */ /* 0x000fec0003800000 */
[----:B-----5:R-:W-:Y:S01]  /*4070*/  HADD2.F32 R196, -RZ, R66.H0_H0 ;  /* 0x20000042ffc47230 */ /* 0x020fe20000004100 */
[----:B------:R-:W-:Y:S06]  /*4080*/  BRA `(.L_x_6852) ;  /* 0x0000000000107947 */ /* 0x000fec0003800000 */
.L_x_6851:
[----:B-----5:R-:W-:Y:S02]  /*4090*/  HADD2.F32 R196, -RZ, R58.H0_H0 ;  /* 0x2000003affc47230 */ /* 0x020fe40000004100 */
[----:B------:R-:W-:-:S03]  /*40a0*/  @P2 HADD2.F32 R69, -RZ, R66.H0_H0 ;  /* 0x20000042ff452230 */ /* 0x000fc60000004100 */
[----:B------:R-:W-:-:S04]  /*40b0*/  FMUL.FTZ R196, R196, UR7 ;  /* 0x00000007c4c47c20 */ /* 0x000fc80008410000 */
[----:B------:R-:W-:-:S07]  /*40c0*/  @P2 FADD.FTZ R196, R69, R196 ;  /* 0x000000c445c42221 */ /* 0x000fce0000010000 */
.L_x_6852:
[----:B------:R-:W-:Y:S05]  /*40d0*/  BSYNC B1 ;  /* 0x0000000000017941 */ /* 0x000fea0003800000 */
.L_x_6850:
[----:B------:R-:W-:Y:S04]  /*40e0*/  BSSY B1, `(.L_x_6853) ;  /* 0x000000a000017945 */ /* 0x000fe80003800000 */
[----:B------:R-:W-:Y:S05]  /*40f0*/  @P3 BRA `(.L_x_6854) ;  /* 0x0000000000103947 */ /* 0x000fea0003800000 */
[----:B------:R-:W-:Y:S01]  /*4100*/  HFMA2.MMA R199, -RZ, RZ, 0, 0 ;  /* 0x00000000ffc77435 */ /* 0x000fe200000001ff */
[----:B------:R-:W-:Y:S10]  /*4110*/  @!P2 BRA `(.L_x_6855) ;  /* 0x000000000018a947 */ /* 0x000ff40003800000 */
[----:B-----5:R-:W-:Y:S01]  /*4120*/  HADD2.F32 R199, -RZ, R66.H1_H1 ;  /* 0x30000042ffc77230 */ /* 0x020fe20000004100 */
[----:B------:R-:W-:Y:S06]  /*4130*/  BRA `(.L_x_6855) ;  /* 0x0000000000107947 */ /* 0x000fec0003800000 */
.L_x_6854:
[----:B-----5:R-:W-:Y:S02]  /*4140*/  HADD2.F32 R199, -RZ, R58.H1_H1 ;  /* 0x3000003affc77230 */ /* 0x020fe40000004100 */
[----:B------:R-:W-:-:S03]  /*4150*/  @P2 HADD2.F32 R68, -RZ, R66.H1_H1 ;  /* 0x30000042ff442230 */ /* 0x000fc60000004100 */
[----:B------:R-:W-:-:S04]  /*4160*/  FMUL.FTZ R199, R199, UR7 ;  /* 0x00000007c7c77c20 */ /* 0x000fc80008410000 */
[----:B------:R-:W-:-:S07]  /*4170*/  @P2 FADD.FTZ R199, R68, R199 ;  /* 0x000000c744c72221 */ /* 0x000fce0000010000 */
.L_x_6855:
[----:B------:R-:W-:Y:S05]  /*4180*/  BSYNC B1 ;  /* 0x0000000000017941 */ /* 0x000fea0003800000 */
.L_x_6853:
[----:B------:R-:W-:Y:S04]  /*4190*/  BSSY B1, `(.L_x_6856) ;  /* 0x000000a000017945 */ /* 0x000fe80003800000 */
[----:B------:R-:W-:Y:S05]  /*41a0*/  @P3 BRA `(.L_x_6857) ;  /* 0x0000000000103947 */ /* 0x000fea0003800000 */
[----:B------:R-:W-:Y:S01]  /*41b0*/  MOV R198, RZ ;  /* 0x000000ff00c67202 */ /* 0x000fe20000000f00 */
[----:B------:R-:W-:Y:S06]  /*41c0*/  @!P2 BRA `(.L_x_6858) ;  /* 0x000000000018a947 */ /* 0x000fec0003800000 */
[----:B-----5:R-:W-:Y:S01]  /*41d0*/  HADD2.F32 R198, -RZ, R67.H0_H0 ;  /* 0x20000043ffc67230 */ /* 0x020fe20000004100 */
[----:B------:R-:W-:Y:S06]  /*41e0*/  BRA `(.L_x_6858) ;  /* 0x0000000000107947 */ /* 0x000fec0003800000 */
.L_x_6857:
[----:B-----5:R-:W-:Y:S02]  /*41f0*/  HADD2.F32 R198, -RZ, R59.H0_H0 ;  /* 0x2000003bffc67230 */ /* 0x020fe40000004100 */
[----:B------:R-:W-:-:S03]  /*4200*/  @P2 HADD2.F32 R69, -RZ, R67.H0_H0 ;  /* 0x20000043ff452230 */ /* 0x000fc60000004100 */
[----:B------:R-:W-:-:S04]  /*4210*/  FMUL.FTZ R198, R198, UR7 ;  /* 0x00000007c6c67c20 */ /* 0x000fc80008410000 */
[----:B------:R-:W-:-:S07]  /*4220*/  @P2 FADD.FTZ R198, R69, R198 ;  /* 0x000000c645c62221 */ /* 0x000fce0000010000 */
.L_x_6858:
[----:B------:R-:W-:Y:S05]  /*4230*/  BSYNC B1 ;  /* 0x0000000000017941 */ /* 0x000fea0003800000 */
.L_x_6856:
[----:B------:R-:W-:Y:S04]  /*4240*/  BSSY B1, `(.L_x_6859) ;  /* 0x000000a000017945 */ /* 0x000fe80003800000 */
[----:B------:R-:W-:Y:S05]  /*4250*/  @P3 BRA `(.L_x_6860) ;  /* 0x0000000000103947 */ /* 0x000fea0003800000 */
[----:B------:R-:W-:Y:S01]  /*4260*/  HFMA2.MMA R201, -RZ, RZ, 0, 0 ;  /* 0x00000000ffc97435 */ /* 0x000fe200000001ff */
[----:B------:R-:W-:Y:S10]  /*4270*/  @!P2 BRA `(.L_x_6861) ;  /* 0x000000000018a947 */ /* 0x000ff40003800000 */
[----:B-----5:R-:W-:Y:S01]  /*4280*/  HADD2.F32 R201, -RZ, R67.H1_H1 ;  /* 0x30000043ffc97230 */ /* 0x020fe20000004100 */
[----:B------:R-:W-:Y:S06]  /*4290*/  BRA `(.L_x_6861) ;  /* 0x0000000000107947 */ /* 0x000fec0003800000 */
.L_x_6860:
[----:B-----5:R-:W-:Y:S02]  /*42a0*/  HADD2.F32 R201, -RZ, R59.H1_H1 ;  /* 0x3000003bffc97230 */ /* 0x020fe40000004100 */
[----:B------:R-:W-:-:S03]  /*42b0*/  @P2 HADD2.F32 R68, -RZ, R67.H1_H1 ;  /* 0x30000043ff442230 */ /* 0x000fc60000004100 */
[----:B------:R-:W-:-:S04]  /*42c0*/  FMUL.FTZ R201, R201, UR7 ;  /* 0x00000007c9c97c20 */ /* 0x000fc80008410000 */
[----:B------:R-:W-:-:S07]  /*42d0*/  @P2 FADD.FTZ R201, R68, R201 ;  /* 0x000000c944c92221 */ /* 0x000fce0000010000 */
.L_x_6861:
[----:B------:R-:W-:Y:S05]  /*42e0*/  BSYNC B1 ;  /* 0x0000000000017941 */ /* 0x000fea0003800000 */
.L_x_6859:
        /* <DEDUP_REMOVED lines=9> */
.L_x_6837:
[----:B------:R-:W-:Y:S05]  /*4380*/  BSYNC B0 ;  /* 0x0000000000007941 */ /* 0x000fea0003800000 */
.L_x_6836:
        /* <DEDUP_REMOVED lines=18> */
.L_x_6865:
[----:B-----5:R-:W-:Y:S02]  /*44b0*/  HADD2.F32 R200, -RZ, R56.H0_H0 ;  /* 0x20000038ffc87230 */ /* 0x020fe40000004100 */
[----:B------:R-:W-:-:S03]  /*44c0*/  @P1 HADD2.F32 R69, -RZ, R64.H0_H0 ;  /* 0x20000040ff451230 */ /* 0x000fc60000004100 */
[----:B------:R-:W-:-:S04]  /*44d0*/  FMUL.FTZ R200, R200, UR7 ;  /* 0x00000007c8c87c20 */ /* 0x000fc80008410000 */
[----:B------:R-:W-:-:S07]  /*44e0*/  @P1 FADD.FTZ R200, R69, R200 ;  /* 0x000000c845c81221 */ /* 0x000fce0000010000 */
.L_x_6866:
[----:B------:R-:W-:Y:S05]  /*44f0*/  BSYNC B1 ;  /* 0x0000000000017941 */ /* 0x000fea0003800000 */
.L_x_6864:
[----:B------:R-:W-:Y:S04]  /*4500*/  BSSY B1, `(.L_x_6867) ;  /* 0x000000a000017945 */ /* 0x000fe80003800000 */
[----:B------:R-:W-:Y:S05]  /*4510*/  @P2 BRA `(.L_x_6868) ;  /* 0x0000000000102947 */ /* 0x000fea0003800000 */
[----:B------:R-:W-:Y:S01]  /*4520*/  HFMA2.MMA R203, -RZ, RZ, 0, 0 ;  /* 0x00000000ffcb7435 */ /* 0x000fe200000001ff */
[----:B------:R-:W-:Y:S10]  /*4530*/  @!P1 BRA `(.L_x_6869) ;  /* 0x0000000000189947 */ /* 0x000ff40003800000 */
[----:B-----5:R-:W-:Y:S01]  /*4540*/  HADD2.F32 R203, -RZ, R64.H1_H1 ;  /* 0x30000040ffcb7230 */ /* 0x020fe20000004100 */
[----:B------:R-:W-:Y:S06]  /*4550*/  BRA `(.L_x_6869) ;  /* 0x0000000000107947 */ /* 0x000fec0003800000 */
.L_x_6868:
[----:B-----5:R-:W-:Y:S02]  /*4560*/  HADD2.F32 R203, -RZ, R56.H1_H1 ;  /* 0x30000038ffcb7230 */ /* 0x020fe40000004100 */
[----:B------:R-:W-:-:S03]  /*4570*/  @P1 HADD2.F32 R68, -RZ, R64.H1_H1 ;  /* 0x30000040ff441230 */ /* 0x000fc60000004100 */
[----:B------:R-:W-:-:S04]  /*4580*/  FMUL.FTZ R203, R203, UR7 ;  /* 0x00000007cbcb7c20 */ /* 0x000fc80008410000 */
[----:B------:R-:W-:-:S07]  /*4590*/  @P1 FADD.FTZ R203, R68, R203 ;  /* 0x000000cb44cb1221 */ /* 0x000fce0000010000 */
.L_x_6869:
[----:B------:R-:W-:Y:S05]  /*45a0*/  BSYNC B1 ;  /* 0x0000000000017941 */ /* 0x000fea0003800000 */
.L_x_6867:
[----:B------:R-:W-:Y:S04]  /*45b0*/  BSSY B1, `(.L_x_6870) ;  /* 0x000000a000017945 */ /* 0x000fe80003800000 */
[----:B------:R-:W-:Y:S05]  /*45c0*/  @P2 BRA `(.L_x_6871) ;  /* 0x0000000000102947 */ /* 0x000fea0003800000 */
[----:B------:R-:W-:Y:S01]  /*45d0*/  MOV R202, RZ ;  /* 0x000000ff00ca7202 */ /* 0x000fe20000000f00 */
[----:B------:R-:W-:Y:S06]  /*45e0*/  @!P1 BRA `(.L_x_6872) ;  /* 0x0000000000189947 */ /* 0x000fec0003800000 */
[----:B-----5:R-:W-:Y:S01]  /*45f0*/  HADD2.F32 R202, -RZ, R65.H0_H0 ;  /* 0x20000041ffca7230 */ /* 0x020fe20000004100 */
[----:B------:R-:W-:Y:S06]  /*4600*/  BRA `(.L_x_6872) ;  /* 0x0000000000107947 */ /* 0x000fec0003800000 */
.L_x_6871:
[----:B-----5:R-:W-:Y:S02]  /*4610*/  HADD2.F32 R202, -RZ, R57.H0_H0 ;  /* 0x20000039ffca7230 */ /* 0x020fe40000004100 */
[----:B------:R-:W-:-:S03]  /*4620*/  @P1 HADD2.F32 R69, -RZ, R65.H0_H0 ;  /* 0x20000041ff451230 */ /* 0x000fc60000004100 */
[----:B------:R-:W-:-:S04]  /*4630*/  FMUL.FTZ R202, R202, UR7 ;  /* 0x00000007caca7c20 */ /* 0x000fc80008410000 */
[----:B------:R-:W-:-:S07]  /*4640*/  @P1 FADD.FTZ R202, R69, R202 ;  /* 0x000000ca45ca1221 */ /* 0x000fce0000010000 */
.L_x_6872:
[----:B------:R-:W-:Y:S05]  /*4650*/  BSYNC B1 ;  /* 0x0000000000017941 */ /* 0x000fea0003800000 */
.L_x_6870:
[----:B------:R-:W-:Y:S04]  /*4660*/  BSSY B1, `(.L_x_6873) ;  /* 0x000000a000017945 */ /* 0x000fe80003800000 */
[----:B------:R-:W-:Y:S05]  /*4670*/  @P2 BRA `(.L_x_6874) ;  /* 0x0000000000102947 */ /* 0x000fea0003800000 */
[----:B------:R-:W-:Y:S01]  /*4680*/  HFMA2.MMA R205, -RZ, RZ, 0, 0 ;  /* 0x00000000ffcd7435 */ /* 0x000fe200000001ff */
[----:B------:R-:W-:Y:S10]  /*4690*/  @!P1 BRA `(.L_x_6875) ;  /* 0x0000000000189947 */ /* 0x000ff40003800000 */
[----:B-----5:R-:W-:Y:S01]  /*46a0*/  HADD2.F32 R205, -RZ, R65.H1_H1 ;  /* 0x30000041ffcd7230 */ /* 0x020fe20000004100 */
[----:B------:R-:W-:Y:S06]  /*46b0*/  BRA `(.L_x_6875) ;  /* 0x0000000000107947 */ /* 0x000fec0003800000 */
.L_x_6874:
[----:B-----5:R-:W-:Y:S02]  /*46c0*/  HADD2.F32 R205, -RZ, R57.H1_H1 ;  /* 0x30000039ffcd7230 */ /* 0x020fe40000004100 */
[----:B------:R-:W-:-:S03]  /*46d0*/  @P1 HADD2.F32 R68, -RZ, R65.H1_H1 ;  /* 0x30000041ff441230 */ /* 0x000fc60000004100 */
[----:B------:R-:W-:-:S04]  /*46e0*/  FMUL.FTZ R205, R205, UR7 ;  /* 0x00000007cdcd7c20 */ /* 0x000fc80008410000 */
[----:B------:R-:W-:-:S07]  /*46f0*/  @P1 FADD.FTZ R205, R68, R205 ;  /* 0x000000cd44cd1221 */ /* 0x000fce0000010000 */
.L_x_6875:
[----:B------:R-:W-:Y:S05]  /*4700*/  BSYNC B1 ;  /* 0x0000000000017941 */ /* 0x000fea0003800000 */
.L_x_6873:
[----:B------:R-:W-:Y:S04]  /*4710*/  BSSY B1, `(.L_x_6876) ;  /* 0x000000a000017945 */ /* 0x000fe80003800000 */
[----:B------:R-:W-:Y:S05]  /*4720*/  @P2 BRA `(.L_x_6877) ;  /* 0x0000000000102947 */ /* 0x000fea0003800000 */
[----:B------:R-:W-:Y:S01]  /*4730*/  MOV R204, RZ ;  /* 0x000000ff00cc7202 */ /* 0x000fe20000000f00 */
[----:B------:R-:W-:Y:S06]  /*4740*/  @!P1 BRA `(.L_x_6878) ;  /* 0x0000000000189947 */ /* 0x000fec0003800000 */
[----:B-----5:R-:W-:Y:S01]  /*4750*/  HADD2.F32 R204, -RZ, R66.H0_H0 ;  /* 0x20000042ffcc7230 */ /* 0x020fe20000004100 */
[----:B------:R-:W-:Y:S06]  /*4760*/  BRA `(.L_x_6878) ;  /* 0x0000000000107947 */ /* 0x000fec0003800000 */
.L_x_6877:
[----:B-----5:R-:W-:Y:S02]  /*4770*/  HADD2.F32 R204, -RZ, R58.H0_H0 ;  /* 0x2000003affcc7230 */ /* 0x020fe40000004100 */
[----:B------:R-:W-:-:S03]  /*4780*/  @P1 HADD2.F32 R69, -RZ, R66.H0_H0 ;  /* 0x20000042ff451230 */ /* 0x000fc60000004100 */
[----:B------:R-:W-:-:S04]  /*4790*/  FMUL.FTZ R204, R204, UR7 ;  /* 0x00000007cccc7c20 */ /* 0x000fc80008410000 */
[----:B------:R-:W-:-:S07]  /*47a0*/  @P1 FADD.FTZ R204, R69, R204 ;  /* 0x000000cc45cc1221 */ /* 0x000fce0000010000 */
.L_x_6878:
[----:B------:R-:W-:Y:S05]  /*47b0*/  BSYNC B1 ;  /* 0x0000000000017941 */ /* 0x000fea0003800000 */
.L_x_6876:
[----:B------:R-:W-:Y:S04]  /*47c0*/  BSSY B1, `(.L_x_6879) ;  /* 0x000000a000017945 */ /* 0x000fe80003800000 */
[----:B------:R-:W-:Y:S05]  /*47d0*/  @P2 BRA `(.L_x_6880) ;  /* 0x0000000000102947 */ /* 0x000fea0003800000 */
[----:B------:R-:W-:Y:S01]  /*47e0*/  HFMA2.MMA R207, -RZ, RZ, 0, 0 ;  /* 0x00000000ffcf7435 */ /* 0x000fe200000001ff */
[----:B------:R-:W-:Y:S10]  /*47f0*/  @!P1 BRA `(.L_x_6881) ;  /* 0x0000000000189947 */ /* 0x000ff40003800000 */
[----:B-----5:R-:W-:Y:S01]  /*4800*/  HADD2.F32 R207, -RZ, R66.H1_H1 ;  /* 0x30000042ffcf7230 */ /* 0x020fe20000004100 */
[----:B------:R-:W-:Y:S06]  /*4810*/  BRA `(.L_x_6881) ;  /* 0x0000000000107947 */ /* 0x000fec0003800000 */
.L_x_6880:
[----:B-----5:R-:W-:Y:S02]  /*4820*/  HADD2.F32 R207, -RZ, R58.H1_H1 ;  /* 0x3000003affcf7230 */ /* 0x020fe40000004100 */
[----:B------:R-:W-:-:S03]  /*4830*/  @P1 HADD2.F32 R68, -RZ, R66.H1_H1 ;  /* 0x30000042ff441230 */ /* 0x000fc60000004100 */
[----:B------:R-:W-:-:S04]  /*4840*/  FMUL.FTZ R207, R207, UR7 ;  /* 0x00000007cfcf7c20 */ /* 0x000fc80008410000 */
[----:B------:R-:W-:-:S07]  /*4850*/  @P1 FADD.FTZ R207, R68, R207 ;  /* 0x000000cf44cf1221 */ /* 0x000fce0000010000 */
.L_x_6881:
[----:B------:R-:W-:Y:S05]  /*4860*/  BSYNC B1 ;  /* 0x0000000000017941 */ /* 0x000fea0003800000 */
.L_x_6879:
[----:B------:R-:W-:Y:S04]  /*4870*/  BSSY B1, `(.L_x_6882) ;  /* 0x000000a000017945 */ /* 0x000fe80003800000 */
[----:B------:R-:W-:Y:S05]  /*4880*/  @P2 BRA `(.L_x_6883) ;  /* 0x0000000000102947 */ /* 0x000fea0003800000 */
[----:B------:R-:W-:Y:S01]  /*4890*/  MOV R206, RZ ;  /* 0x000000ff00ce7202 */ /* 0x000fe20000000f00 */
[----:B------:R-:W-:Y:S06]  /*48a0*/  @!P1 BRA `(.L_x_6884) ;  /* 0x0000000000189947 */ /* 0x000fec0003800000 */
[----:B-----5:R-:W-:Y:S01]  /*48b0*/  HADD2.F32 R206, -RZ, R67.H0_H0 ;  /* 0x20000043ffce7230 */ /* 0x020fe20000004100 */
[----:B------:R-:W-:Y:S06]  /*48c0*/  BRA `(.L_x_6884) ;  /* 0x0000000000107947 */ /* 0x000fec0003800000 */
.L_x_6883:
[----:B-----5:R-:W-:Y:S02]  /*48d0*/  HADD2.F32 R206, -RZ, R59.H0_H0 ;  /* 0x2000003bffce7230 */ /* 0x020fe40000004100 */
[----:B------:R-:W-:-:S03]  /*48e0*/  @P1 HADD2.F32 R69, -RZ, R67.H0_H0 ;  /* 0x20000043ff451230 */ /* 0x000fc60000004100 */
[----:B------:R-:W-:-:S04]  /*48f0*/  FMUL.FTZ R206, R206, UR7 ;  /* 0x00000007cece7c20 */ /* 0x000fc80008410000 */
[----:B------:R-:W-:-:S07]  /*4900*/  @P1 FADD.FTZ R206, R69, R206 ;  /* 0x000000ce45ce1221 */ /* 0x000fce0000010000 */
.L_x_6884:
[----:B------:R-:W-:Y:S05]  /*4910*/  BSYNC B1 ;  /* 0x0000000000017941 */ /* 0x000fea0003800000 */
.L_x_6882:
[----:B------:R-:W-:Y:S04]  /*4920*/  BSSY B1, `(.L_x_6885) ;  /* 0x000000a000017945 */ /* 0x000fe80003800000 */
[----:B------:R-:W-:Y:S05]  /*4930*/  @P2 BRA `(.L_x_6886) ;  /* 0x0000000000102947 */ /* 0x000fea0003800000 */
[----:B------:R-:W-:Y:S01]  /*4940*/  HFMA2.MMA R209, -RZ, RZ, 0, 0 ;  /* 0x00000000ffd17435 */ /* 0x000fe200000001ff */
[----:B------:R-:W-:Y:S10]  /*4950*/  @!P1 BRA `(.L_x_6887) ;  /* 0x0000000000189947 */ /* 0x000ff40003800000 */
[----:B-----5:R-:W-:Y:S01]  /*4960*/  HADD2.F32 R209, -RZ, R67.H1_H1 ;  /* 0x30000043ffd17230 */ /* 0x020fe20000004100 */
[----:B------:R-:W-:Y:S06]  /*4970*/  BRA `(.L_x_6887) ;  /* 0x0000000000107947 */ /* 0x000fec0003800000 */
.L_x_6886:
[----:B-----5:R-:W-:Y:S02]  /*4980*/  HADD2.F32 R209, -RZ, R59.H1_H1 ;  /* 0x3000003bffd17230 */ /* 0x020fe40000004100 */
[----:B------:R-:W-:-:S03]  /*4990*/  @P1 HADD2.F32 R68, -RZ, R67.H1_H1 ;  /* 0x30000043ff441230 */ /* 0x000fc60000004100 */
[----:B------:R-:W-:-:S04]  /*49a0*/  FMUL.FTZ R209, R209, UR7 ;  /* 0x00000007d1d17c20 */ /* 0x000fc80008410000 */
[----:B------:R-:W-:-:S07]  /*49b0*/  @P1 FADD.FTZ R209, R68, R209 ;  /* 0x000000d144d11221 */ /* 0x000fce0000010000 */
.L_x_6887:
[----:B------:R-:W-:Y:S05]  /*49c0*/  BSYNC B1 ;  /* 0x0000000000017941 */ /* 0x000fea0003800000 */
.L_x_6885:
[----:B------:R-:W0:Y:S01]  /*49d0*/  LDC.64 R68, c[0x0][0x238] ;  /* 0x00008e00ff447b82 */ /* 0x000e220000000a00 */
[----:B------:R-:W-:Y:S02]  /*49e0*/  F2FP.F16.F32.PACK_AB R71, R209, R206 ;  /* 0x000000ced147723e */ /* 0x000fe400000000ff */
[----:B------:R-:W-:Y:S01]  /*49f0*/  F2FP.F16.F32.PACK_AB R70, R207, R204 ;  /* 0x000000cccf46723e */ /* 0x000fe200000000ff */
[----:B0-----:R-:W-:Y:S01]  /*4a00*/  IMAD.WIDE.U32 R210, R215, 0x10, R68 ;  /* 0x00000010d7d27825 */ /* 0x001fe200078e0044 */
[----:B------:R-:W-:Y:S02]  /*4a10*/  F2FP.F16.F32.PACK_AB R69, R205, R202 ;  /* 0x000000cacd45723e */ /* 0x000fe400000000ff */
[----:B------:R-:W-:-:S05]  /*4a20*/  F2FP.F16.F32.PACK_AB R68, R203, R200 ;  /* 0x000000c8cb44723e */ /* 0x000fca00000000ff */
[----:B------:R0:W-:Y:S02]  /*4a30*/  STG.E.128 desc[UR4][R210.64], R68 ;  /* 0x00000044d2007986 */ /* 0x0001e4000c101d04 */
.L_x_6863:
[----:B------:R-:W-:Y:S05]  /*4a40*/  BSYNC B0 ;  /* 0x0000000000007941 */ /* 0x000fea0003800000 */
.L_x_6862:
[----:B01234-:R-:W-:Y:S01]  /*4a50*/  FADD.FTZ R69, RZ, R187 ;  /* 0x000000bbff457221 */ /* 0x01ffe20000010000 */
[C---:B------:R-:W-:Y:S01]  /*4a60*/  ISETP.GT.U32.AND P1, PT, R51.reuse, 0x3f, PT ;  /* 0x0000003f3300780c */ /* 0x040fe20003f24070 */
        /* <DEDUP_REMOVED lines=99> */
[--C-:B------:R-:W-:Y:S01]  /*50a0*/  FADD.FTZ R70, R174, -R211.reuse ;  /* 0x800000d3ae467221 */ /* 0x100fe20000010000 */
[--C-:B------:R-:W-:Y:S02]  /*50b0*/  FADD.FTZ R216, R177, -R211.reuse ;  /* 0x800000d3b1d87221 */ /* 0x100fe40000010000 */
[----:B------:R-:W-:Y:S01]  /*50c0*/  FFMA.FTZ R68, R69, R69, R68 ;  /* 0x0000004545447223 */ /* 0x000fe20000010044 */
        /* <DEDUP_REMOVED lines=131> */
.L_x_6917:
[----:B------:R-:W-:Y:S01]  /*5900*/  LOP3.LUT P3, RZ, R53, 0x1f, RZ, 0xc0, !PT ;  /* 0x0000001f35ff7812 */ /* 0x000fe2000786c0ff */
[----:B-1----:R-:W-:Y:S01]  /*5910*/  FADD.FTZ R217, R216, R215 ;  /* 0x000000d7d8d97221 */ /* 0x002fe20000010000 */
[----:B------:R-:W-:Y:S01]  /*5920*/  LOP3.LUT P2, RZ, R50, 0x400, RZ, 0xc0, !PT ;  /* 0x0000040032ff7812 */ /* 0x000fe2000784c0ff */
[----:B------:R-:W-:Y:S02]  /*5930*/  BSSY B0, `(.L_x_6889) ;  /* 0x0000133000007945 */ /* 0x000fe40003800000 */
[----:B------:R-:W-:-:S08]  /*5940*/  FFMA.FTZ R210, R217, R210, UR10 ;  /* 0x0000000ad9d27e23 */ /* 0x000fd000080100d2 */
[----:B------:R-:W1:Y:S02]  /*5950*/  @!P3 LDC.64 R68, c[0x0][0x250] ;  /* 0x00009400ff44bb82 */ /* 0x000e640000000a00 */
[----:B-1----:R-:W-:-:S04]  /*5960*/  @!P3 LEA R70, P1, R208, R68, 0x2 ;  /* 0x00000044d046b211 */ /* 0x002fc800078210ff */
[C---:B------:R-:W-:Y:S02]  /*5970*/  @!P3 LEA.HI.X R71, R208.reuse, R69, R214, 0x2, P1 ;  /* 0x00000045d047b211 */ /* 0x040fe400008f14d6 */
[----:B------:R-:W1:Y:S03]  /*5980*/  @!P3 LDC.64 R68, c[0x0][0x258] ;  /* 0x00009600ff44bb82 */ /* 0x000e660000000a00 */
[----:B------:R2:W-:Y:S01]  /*5990*/  @!P3 STG.E desc[UR4][R70.64], R211 ;  /* 0x000000d34600b986 */ /* 0x0005e2000c101904 */
[----:B-1----:R-:W-:-:S04]  /*59a0*/  @!P3 LEA R68, P1, R208, R68, 0x2 ;  /* 0x00000044d044b211 */ /* 0x002fc800078210ff */
[----:B------:R-:W-:Y:S01]  /*59b0*/  @!P3 LEA.HI.X R69, R208, R69, R214, 0x2, P1 ;  /* 0x00000045d045b211 */ /* 0x000fe200008f14d6 */
[----:B------:R-:W-:Y:S01]  /*59c0*/  FMUL.FTZ R214, R211, R211 ;  /* 0x000000d3d3d67220 */ /* 0x000fe20000410000 */
[----:B-----5:R-:W-:-:S04]  /*59d0*/  ISETP.GE.AND P1, PT, R212, 0x1, PT ;  /* 0x00000001d400780c */ /* 0x020fc80003f26270 */
[----:B------:R-:W-:-:S05]  /*59e0*/  FSEL R215, R214, RZ, P2 ;  /* 0x000000ffd6d77208 */ /* 0x000fca0001000000 */
[----:B------:R-:W-:-:S06]  /*59f0*/  FADD.FTZ R215, R210, R215 ;  /* 0x000000d7d2d77221 */ /* 0x000fcc0000010000 */
[----:B------:R-:W1:Y:S02]  /*5a00*/  MUFU.RSQ R215, R215 ;  /* 0x000000d700d77308 */ /* 0x000e640000001400 */
[----:B-1----:R2:W-:Y:S01]  /*5a10*/  @!P3 STG.E desc[UR4][R68.64], R215 ;  /* 0x000000d74400b986 */ /* 0x0025e2000c101904 */
[----:B------:R-:W-:Y:S05]  /*5a20*/  @!P1 BRA `(.L_x_6890) ;  /* 0x00000010008c9947 */ /* 0x000fea0003800000 */
[----:B------:R-:W-:Y:S01]  /*5a30*/  IADD3 R212, R212, -0x1, RZ ;  /* 0xffffffffd4d47810 */ /* 0x000fe20007ffe0ff */
[----:B------:R-:W-:Y:S01]  /*5a40*/  BSSY B1, `(.L_x_6891) ;  /* 0x0000028000017945 */ /* 0x000fe20003800000 */
[----:B------:R-:W-:-:S03]  /*5a50*/  LOP3.LUT R52, R53, 0x1f, RZ, 0xc0, !PT ;  /* 0x0000001f35347812 */ /* 0x000fc600078ec0ff */
[----:B------:R-:W-:-:S05]  /*5a60*/  IMAD R212, R212, R213, RZ ;  /* 0x000000d5d4d47224 */ /* 0x000fca00078e02ff */
[----:B--2---:R-:W-:-:S04]  /*5a70*/  SHF.R.S32.HI R69, RZ, 0x1f, R212 ;  /* 0x0000001fff457819 */ /* 0x004fc800000114d4 */
[----:B------:R-:W-:Y:S02]  /*5a80*/  LEA.HI R69, R69, R212, RZ, 0x3 ;  /* 0x000000d445457211 */ /* 0x000fe400078f18ff */
[----:B------:R-:W-:Y:S02]  /*5a90*/  FSEL R212, R211, RZ, !P2 ;  /* 0x000000ffd3d47208 */ /* 0x000fe40005000000 */
[----:B------:R-:W-:Y:S01]  /*5aa0*/  LEA.HI.SX32 R213, R69, R52, 0x1d ;  /* 0x0000003445d57211 */ /* 0x000fe200078feaff */
[----:B------:R-:W-:Y:S06]  /*5ab0*/  @!P0 BRA `(.L_x_6892) ;  /* 0x0000000000808947 */ /* 0x000fec0003800000 */
[----:B------:R-:W1:Y:S01]  /*5ac0*/  LDC.64 R210, c[0x0][0x2b8] ;  /* 0x0000ae00ffd27b82 */ /* 0x000e620000000a00 */
[--C-:B------:R-:W-:Y:S01]  /*5ad0*/  FADD.FTZ R68, R187, -R212.reuse ;  /* 0x800000d4bb447221 */ /* 0x100fe20000010000 */
[--C-:B------:R-:W-:Y:S01]  /*5ae0*/  FADD.FTZ R70, R182, -R212.reuse ;  /* 0x800000d4b6467221 */ /* 0x100fe20000010000 */
[--C-:B------:R-:W-:Y:S01]  /*5af0*/  FADD.FTZ R214, R185, -R212.reuse ;  /* 0x800000d4b9d67221 */ /* 0x100fe20000010000 */
[--C-:B0-----:R-:W-:Y:S01]  /*5b00*/  FADD.FTZ R216, R180, -R212.reuse ;  /* 0x800000d4b4d87221 */ /* 0x101fe20000010000 */
        /* <DEDUP_REMOVED lines=21> */
[----:B-1----:R-:W-:Y:S01]  /*5c60*/  IMAD.WIDE.U32 R210, R213, 0x10, R210 ;  /* 0x00000010d5d27825 */ /* 0x002fe200078e00d2 */
[----:B------:R-:W-:-:S02]  /*5c70*/  F2FP.F16.F32.PACK_AB R69, R71, R214 ;  /* 0x000000d64745723e */ /* 0x000fc400000000ff */
[----:B------:R-:W-:Y:S02]  /*5c80*/  F2FP.F16.F32.PACK_AB R70, R217, R70 ;  /* 0x00000046d946723e */ /* 0x000fe400000000ff */
[----:B------:R-:W-:Y:S02]  /*5c90*/  F2FP.F16.F32.PACK_AB R71, R219, R222 ;  /* 0x000000dedb47723e */ /* 0x000fe400000000ff */
[----:B------:R-:W-:-:S03]  /*5ca0*/  IADD3 R213, R213, 0x20, RZ ;  /* 0x00000020d5d57810 */ /* 0x000fc60007ffe0ff */
[----:B------:R1:W-:Y:S04]  /*5cb0*/  STG.E.128 desc[UR4][R210.64], R68 ;  /* 0x00000044d2007986 */ /* 0x0003e8000c101d04 */
.L_x_6892:
[----:B------:R-:W-:Y:S05]  /*5cc0*/  BSYNC B1 ;  /* 0x0000000000017941 */ /* 0x000fea0003800000 */
.L_x_6891:
[----:B------:R-:W-:Y:S01]  /*5cd0*/  LOP3.LUT P1, RZ, R50, 0x200, RZ, 0xc0, !PT ;  /* 0x0000020032ff7812 */ /* 0x000fe2000782c0ff */
[----:B------:R-:W-:-:S12]  /*5ce0*/  BSSY B1, `(.L_x_6893) ;  /* 0x0000022000017945 */ /* 0x000fd80003800000 */
[----:B------:R-:W-:Y:S05]  /*5cf0*/  @!P1 BRA `(.L_x_6894) ;  /* 0x0000000000809947 */ /* 0x000fea0003800000 */
[----:B-1----:R-:W1:Y:S01]  /*5d00*/  LDC.64 R210, c[0x0][0x2b8] ;  /* 0x0000ae00ffd27b82 */ /* 0x002e620000000a00 */
        /* <DEDUP_REMOVED lines=31> */
.L_x_6894:
[----:B------:R-:W-:Y:S05]  /*5f00*/  BSYNC B1 ;  /* 0x0000000000017941 */ /* 0x000fea0003800000 */
.L_x_6893:
[----:B------:R-:W-:Y:S01]  /*5f10*/  LOP3.LUT P1, RZ, R50, 0x100, RZ, 0xc0, !PT ;  /* 0x0000010032ff7812 */ /* 0x000fe2000782c0ff */
[----:B------:R-:W-:-:S12]  /*5f20*/  BSSY B1, `(.L_x_6895) ;  /* 0x0000022000017945 */ /* 0x000fd80003800000 */
[----:B------:R-:W-:Y:S05]  /*5f30*/  @!P1 BRA `(.L_x_6896) ;  /* 0x0000000000809947 */ /* 0x000fea0003800000 */
[----:B-12---:R-:W1:Y:S01]  /*5f40*/  LDC.64 R210, c[0x0][0x2b8] ;  /* 0x0000ae00ffd27b82 */ /* 0x006e620000000a00 */
        /* <DEDUP_REMOVED lines=31> */
.L_x_6896:
[----:B------:R-:W-:Y:S05]  /*6140*/  BSYNC B1 ;  /* 0x0000000000017941 */ /* 0x000fea0003800000 */
.L_x_6895:
[----:B------:R-:W-:Y:S01]  /*6150*/  LOP3.LUT P1, RZ, R50, 0x80, RZ, 0xc0, !PT ;  /* 0x0000008032ff7812 */ /* 0x000fe2000782c0ff */
[----:B------:R-:W-:-:S12]  /*6160*/  BSSY B1, `(.L_x_6897) ;  /* 0x0000022000017945 */ /* 0x000fd80003800000 */
[----:B------:R-:W-:Y:S05]  /*6170*/  @!P1 BRA `(.L_x_6898) ;  /* 0x0000000000809947 */ /* 0x000fea0003800000 */
[----:B-123--:R-:W1:Y:S01]  /*6180*/  LDC.64 R210, c[0x0][0x2b8] ;  /* 0x0000ae00ffd27b82 */ /* 0x00ee620000000a00 */
        /* <DEDUP_REMOVED lines=31> */
.L_x_6898:
[----:B------:R-:W-:Y:S05]  /*6380*/  BSYNC B1 ;  /* 0x0000000000017941 */ /* 0x000fea0003800000 */
.L_x_6897:
[----:B------:R-:W-:Y:S01]  /*6390*/  LOP3.LUT P1, RZ, R50, 0x40, RZ, 0xc0, !PT ;  /* 0x0000004032ff7812 */ /* 0x000fe2000782c0ff */
[----:B------:R-:W-:-:S12]  /*63a0*/  BSSY B1, `(.L_x_6899) ;  /* 0x0000022000017945 */ /* 0x000fd80003800000 */
[----:B------:R-:W-:Y:S05]  /*63b0*/  @!P1 BRA `(.L_x_6900) ;  /* 0x0000000000809947 */ /* 0x000fea0003800000 */
[----:B-1234-:R-:W1:Y:S01]  /*63c0*/  LDC.64 R210, c[0x0][0x2b8] ;  /* 0x0000ae00ffd27b82 */ /* 0x01ee620000000a00 */
        /* <DEDUP_REMOVED lines=31> */
.L_x_6900:
[----:B------:R-:W-:Y:S05]  /*65c0*/  BSYNC B1 ;  /* 0x0000000000017941 */ /* 0x000fea0003800000 */
.L_x_6899:
        /* <DEDUP_REMOVED lines=35> */
.L_x_6902:
[----:B------:R-:W-:Y:S05]  /*6800*/  BSYNC B1 ;  /* 0x0000000000017941 */ /* 0x000fea0003800000 */
.L_x_6901:
        /* <DEDUP_REMOVED lines=35> */
.L_x_6904:
[----:B------:R-:W-:Y:S05]  /*6a40*/  BSYNC B1 ;  /* 0x0000000000017941 */ /* 0x000fea0003800000 */
.L_x_6903:
        /* <DEDUP_REMOVED lines=33> */
.L_x_6890:
[----:B------:R-:W-:Y:S05]  /*6c60*/  BSYNC B0 ;  /* 0x0000000000007941 */ /* 0x000fea0003800000 */
.L_x_6889:
[----:B01234-:R-:W0:Y:S02]  /*6c70*/  LDC.64 R68, c[0x0][0x210] ;  /* 0x00008400ff447b82 */ /* 0x01fe240000000a00 */
[----:B0-----:R-:W-:-:S04]  /*6c80*/  LEA R208, R68, R208, 0x2 ;  /* 0x000000d044d07211 */ /* 0x001fc800078e10ff */
[----:B------:R-:W-:-:S13]  /*6c90*/  ISETP.GE.AND P1, PT, R208, R69, PT ;  /* 0x00000045d000720c */ /* 0x000fda0003f26270 */
[----:B------:R-:W-:Y:S05]  /*6ca0*/  @!P1 BRA `(.L_x_6905) ;  /* 0xffffffa400649947 */ /* 0x000fea000383ffff */
[----:B------:R-:W-:Y:S05]  /*6cb0*/  EXIT ;  /* 0x000000000000794d */ /* 0x000fea0003800000 */
.L_x_6888:
        /* <DEDUP_REMOVED lines=8> */
.L_x_6907:
[----:B------:R-:W-:Y:S05]  /*6d40*/  BSYNC B0 ;  /* 0x0000000000007941 */ /* 0x000fea0003800000 */
.L_x_6906:
[----:B------:R-:W-:Y:S01]  /*6d50*/  MOV R69, R219 ;  /* 0x000000db00457202 */ /* 0x000fe20000000f00 */
[----:B------:R-:W-:Y:S01]  /*6d60*/  HFMA2.MMA R220, -RZ, RZ, 0, 1.1920928955078125e-07 ;  /* 0x00000002ffdc7435 */ /* 0x000fe200000001ff */
[----:B------:R-:W-:Y:S02]  /*6d70*/  MOV R223, 0x1f ;  /* 0x0000001f00df7802 */ /* 0x000fe40000000f00 */
[----:B------:R-:W-:Y:S01]  /*6d80*/  MOV R218, 0xffffffff ;  /* 0xffffffff00da7802 */ /* 0x000fe20000000f00 */
[----:B------:R-:W-:Y:S01]  /*6d90*/  FADD.FTZ R69, R68, R69 ;  /* 0x0000004544457221 */ /* 0x000fe20000010000 */
[----:B------:R-:W-:Y:S02]  /*6da0*/  P2R R217, PR, RZ, 0x20 ;  /* 0x00000020ffd97803 */ /* 0x000fe40000000000 */
[----:B------:R-:W-:Y:S02]  /*6db0*/  LOP3.LUT P5, RZ, R50, 0x2, RZ, 0xc0, !PT ;  /* 0x0000000232ff7812 */ /* 0x000fe400078ac0ff */
[----:B------:R-:W-:-:S11]  /*6dc0*/  MOV R221, R69 ;  /* 0x0000004500dd7202 */ /* 0x000fd60000000f00 */
[----:B------:R-:W-:Y:S05]  /*6dd0*/  WARPSYNC.COLLECTIVE R218, `(.L_x_6908) ;  /* 0x00000000da087348 */ /* 0x000fea0003c00000 */
[----:B------:R0:W1:Y:S02]  /*6de0*/  SHFL.BFLY P6, R219, R221, R220, R223 ;  /* 0x0c0000dcdddb7389 */ /* 0x00006400000c00df */
[----:B01----:R-:W-:Y:S01]  /*6df0*/  ENDCOLLECTIVE ;  /* 0x000000000000791b */ /* 0x003fe20003800000 */
.L_x_6908:
[----:B------:R-:W-:Y:S01]  /*6e00*/  HFMA2.MMA R220, -RZ, RZ, 0, 2.384185791015625e-07 ;  /* 0x00000004ffdc7435 */ /* 0x000fe200000001ff */
[----:B------:R-:W-:-:S05]  /*6e10*/  MOV R70, R219 ;  /* 0x000000db00467202 */ /* 0x000fca0000000f00 */
[----:B------:R-:W-:-:S05]  /*6e20*/  FADD.FTZ R70, R69, R70 ;  /* 0x0000004645467221 */ /* 0x000fca0000010000 */
[----:B------:R-:W-:-:S07]  /*6e30*/  MOV R221, R70 ;  /* 0x0000004600dd7202 */ /* 0x000fce0000000f00 */
[----:B------:R-:W-:Y:S05]  /*6e40*/  WARPSYNC.COLLECTIVE R218, `(.L_x_6909) ;  /* 0x00000000da087348 */ /* 0x000fea0003c00000 */
[----:B------:R0:W1:Y:S02]  /*6e50*/  SHFL.BFLY P6, R219, R221, R220, R223 ;  /* 0x0c0000dcdddb7389 */ /* 0x00006400000c00df */
[----:B01----:R-:W-:Y:S01]  /*6e60*/  ENDCOLLECTIVE ;  /* 0x000000000000791b */ /* 0x003fe20003800000 */
.L_x_6909:
[----:B------:R-:W-:Y:S01]  /*6e70*/  HFMA2.MMA R220, -RZ, RZ, 0, 4.76837158203125e-07 ;  /* 0x00000008ffdc7435 */ /* 0x000fe200000001ff */
[----:B------:R-:W-:-:S05]  /*6e80*/  MOV R71, R219 ;  /* 0x000000db00477202 */ /* 0x000fca0000000f00 */
[----:B------:R-:W-:-:S05]  /*6e90*/  FADD.FTZ R71, R70, R71 ;  /* 0x0000004746477221 */ /* 0x000fca0000010000 */
[----:B------:R-:W-:-:S07]  /*6ea0*/  MOV R221, R71 ;  /* 0x0000004700dd7202 */ /* 0x000fce0000000f00 */
[----:B------:R-:W-:Y:S05]  /*6eb0*/  WARPSYNC.COLLECTIVE R218, `(.L_x_6910) ;  /* 0x00000000da087348 */ /* 0x000fea0003c00000 */
[----:B------:R0:W1:Y:S02]  /*6ec0*/  SHFL.BFLY P6, R219, R221, R220, R223 ;  /* 0x0c0000dcdddb7389 */ /* 0x00006400000c00df */
[----:B01----:R-:W-:Y:S01]  /*6ed0*/  ENDCOLLECTIVE ;  /* 0x000000000000791b */ /* 0x003fe20003800000 */
.L_x_6910:
        /* <DEDUP_REMOVED lines=8> */
.L_x_6911:
        /* <DEDUP_REMOVED lines=139> */
.L_x_6912:
[----:B------:R-:W-:Y:S01]  /*7810*/  HFMA2.MMA R220, -RZ, RZ, 0, 1.1920928955078125e-07 ;  /* 0x00000002ffdc7435 */ /* 0x000fe200000001ff */
[----:B------:R-:W-:-:S05]  /*7820*/  MOV R69, R219 ;  /* 0x000000db00457202 */ /* 0x000fca0000000f00 */
[----:B------:R-:W-:-:S05]  /*7830*/  FADD.FTZ R69, R68, R69 ;  /* 0x0000004544457221 */ /* 0x000fca0000010000 */
[----:B------:R-:W-:-:S07]  /*7840*/  MOV R221, R69 ;  /* 0x0000004500dd7202 */ /* 0x000fce0000000f00 */
[----:B------:R-:W-:Y:S05]  /*7850*/  WARPSYNC.COLLECTIVE R218, `(.L_x_6913) ;  /* 0x00000000da087348 */ /* 0x000fea0003c00000 */
[----:B------:R0:W1:Y:S02]  /*7860*/  SHFL.BFLY P6, R219, R221, R220, R223 ;  /* 0x0c0000dcdddb7389 */ /* 0x00006400000c00df */
[----:B01----:R-:W-:Y:S01]  /*7870*/  ENDCOLLECTIVE ;  /* 0x000000000000791b */ /* 0x003fe20003800000 */
.L_x_6913:
[----:B------:R-:W-:Y:S01]  /*7880*/  HFMA2.MMA R220, -RZ, RZ, 0, 2.384185791015625e-07 ;  /* 0x00000004ffdc7435 */ /* 0x000fe200000001ff */
[----:B------:R-:W-:-:S05]  /*7890*/  MOV R70, R219 ;  /* 0x000000db00467202 */ /* 0x000fca0000000f00 */
[----:B------:R-:W-:-:S05]  /*78a0*/  FADD.FTZ R70, R69, R70 ;  /* 0x0000004645467221 */ /* 0x000fca0000010000 */
[----:B------:R-:W-:-:S07]  /*78b0*/  MOV R221, R70 ;  /* 0x0000004600dd7202 */ /* 0x000fce0000000f00 */
[----:B------:R-:W-:Y:S05]  /*78c0*/  WARPSYNC.COLLECTIVE R218, `(.L_x_6914) ;  /* 0x00000000da087348 */ /* 0x000fea0003c00000 */
[----:B------:R0:W1:Y:S02]  /*78d0*/  SHFL.BFLY P6, R219, R221, R220, R223 ;  /* 0x0c0000dcdddb7389 */ /* 0x00006400000c00df */
[----:B01----:R-:W-:Y:S01]  /*78e0*/  ENDCOLLECTIVE ;  /* 0x000000000000791b */ /* 0x003fe20003800000 */
.L_x_6914:
[----:B------:R-:W-:Y:S01]  /*78f0*/  HFMA2.MMA R220, -RZ, RZ, 0, 4.76837158203125e-07 ;  /* 0x00000008ffdc7435 */ /* 0x000fe200000001ff */
[----:B------:R-:W-:-:S05]  /*7900*/  MOV R71, R219 ;  /* 0x000000db00477202 */ /* 0x000fca0000000f00 */
[----:B------:R-:W-:-:S05]  /*7910*/  FADD.FTZ R71, R70, R71 ;  /* 0x0000004746477221 */ /* 0x000fca0000010000 */
[----:B------:R-:W-:-:S07]  /*7920*/  MOV R221, R71 ;  /* 0x0000004700dd7202 */ /* 0x000fce0000000f00 */
[----:B------:R-:W-:Y:S05]  /*7930*/  WARPSYNC.COLLECTIVE R218, `(.L_x_6915) ;  /* 0x00000000da087348 */ /* 0x000fea0003c00000 */
[----:B------:R0:W1:Y:S02]  /*7940*/  SHFL.BFLY P6, R219, R221, R220, R223 ;  /* 0x0c0000dcdddb7389 */ /* 0x00006400000c00df */
[----:B01----:R-:W-:Y:S01]  /*7950*/  ENDCOLLECTIVE ;  /* 0x000000000000791b */ /* 0x003fe20003800000 */
.L_x_6915:
[----:B------:R-:W-:Y:S01]  /*7960*/  HFMA2.MMA R220, -RZ, RZ, 0, 9.5367431640625e-07 ;  /* 0x00000010ffdc7435 */ /* 0x000fe200000001ff */
[----:B------:R-:W-:-:S05]  /*7970*/  MOV R216, R219 ;  /* 0x000000db00d87202 */ /* 0x000fca0000000f00 */
[----:B------:R-:W-:-:S05]  /*7980*/  FADD.FTZ R216, R71, R216 ;  /* 0x000000d847d87221 */ /* 0x000fca0000010000 */
[----:B------:R-:W-:-:S07]  /*7990*/  MOV R221, R216 ;  /* 0x000000d800dd7202 */ /* 0x000fce0000000f00 */
[----:B------:R-:W-:Y:S05]  /*79a0*/  WARPSYNC.COLLECTIVE R218, `(.L_x_6916) ;  /* 0x00000000da087348 */ /* 0x000fea0003c00000 */
[----:B------:R0:W1:Y:S02]  /*79b0*/  SHFL.BFLY P6, R219, R221, R220, R223 ;  /* 0x0c0000dcdddb7389 */ /* 0x00006400000c00df */
[----:B01----:R-:W-:Y:S01]  /*79c0*/  ENDCOLLECTIVE ;  /* 0x000000000000791b */ /* 0x003fe20003800000 */
.L_x_6916:
[----:B------:R-:W-:Y:S01]  /*79d0*/  MOV R215, R219 ;  /* 0x000000db00d77202 */ /* 0x000fe20000000f00 */
[----:B------:R-:W-:Y:S06]  /*79e0*/  BRA `(.L_x_6917) ;  /* 0xffffffdc00c47947 */ /* 0x000fec000383ffff */
.L_x_6918:
        /* <DEDUP_REMOVED lines=9> */
.L_x_58338:


//--------------------- .text._ZN10layer_norm13ln_fwd_kernelINS_13Kernel_traitsI6__halfS2_S2_S2_fjLj2048ELj1ELj4ELj1ELj16ENS_18Kernel_traits_baseILj2048ES2_S2_S2_S2_fjLj128EEEEELb0ELb0ELb1ELb1EEEvNS_9FwdParamsE --------------------------
	.section	.text._ZN10layer_norm13ln_fwd_kernelINS_13Kernel_traitsI6__halfS2_S2_S2_fjLj2048ELj1ELj4ELj1ELj16ENS_18Kernel_traits_baseILj2048ES2_S2_S2_S2_fjLj128EEEEELb0ELb0ELb1ELb1EEEvNS_9FwdParamsE,"ax",@progbits
	.align	128
        .global         _ZN10layer_norm13ln_fwd_kernelINS_13Kernel_traitsI6__halfS2_S2_S2_fjLj2048ELj1ELj4ELj1ELj16ENS_18Kernel_traits_baseILj2048ES2_S2_S2_S2_fjLj128EEEEELb0ELb0ELb1ELb1EEEvNS_9FwdParamsE
        .type           _ZN10layer_norm13ln_fwd_kernelINS_13Kernel_traitsI6__halfS2_S2_S2_fjLj2048ELj1ELj4ELj1ELj16ENS_18Kernel_traits_baseILj2048ES2_S2_S2_S2_fjLj128EEEEELb0ELb0ELb1ELb1EEEvNS_9FwdParamsE,@function
        .size           _ZN10layer_norm13ln_fwd_kernelINS_13Kernel_traitsI6__halfS2_S2_S2_fjLj2048ELj1ELj4ELj1ELj16ENS_18Kernel_traits_baseILj2048ES2_S2_S2_S2_fjLj128EEEEELb0ELb0ELb1ELb1EEEvNS_9FwdParamsE,(.L_x_58339 - _ZN10layer_norm13ln_fwd_kernelINS_13Kernel_traitsI6__halfS2_S2_S2_fjLj2048ELj1ELj4ELj1ELj16ENS_18Kernel_traits_baseILj2048ES2_S2_S2_S2_fjLj128EEEEELb0ELb0ELb1ELb1EEEvNS_9FwdParamsE)
        .other          _ZN10layer_norm13ln_fwd_kernelINS_13Kernel_traitsI6__halfS2_S2_S2_fjLj2048ELj1ELj4ELj1ELj16ENS_18Kernel_traits_baseILj2048ES2_S2_S2_S2_fjLj128EEEEELb0ELb0ELb1ELb1EEEvNS_9FwdParamsE,@"STO_CUDA_ENTRY STV_DEFAULT"
_ZN10layer_norm13ln_fwd_kernelINS_13Kernel_traitsI6__halfS2_S2_S2_fjLj2048ELj1ELj4ELj1ELj16ENS_18Kernel_traits_baseILj2048ES2_S2_S2_S2_fjLj128EEEEELb0ELb0ELb1ELb1EEEvNS_9FwdParamsE:
.text._ZN10layer_norm13ln_fwd_kernelINS_13Kernel_traitsI6__halfS2_S2_S2_fjLj2048ELj1ELj4ELj1ELj16ENS_18Kernel_traits_baseILj2048ES2_S2_S2_S2_fjLj128EEEEELb0ELb0ELb1ELb1EEEvNS_9FwdParamsE:
        /* <DEDUP_REMOVED lines=23> */
[----:B-1----:R-:W-:Y:S02]  /*0170*/  LEA R129, R129, R0, 0x2 ;  /* 0x0000000081817211 */ /* 0x002fe400078e10ff */
[----:B------:R-:W-:Y:S02]  /*0180*/  IADD3.X R3, RZ, UR7, RZ, P2, !PT ;  /* 0x00000007ff037c10 */ /* 0x000fe400097fe4ff */
[----:B------:R-:W-:-:S13]  /*0190*/  ISETP.GE.AND P1, PT, R129, UR8, PT ;  /* 0x0000000881007c0c */ /* 0x000fda000bf26270 */
        /* <DEDUP_REMOVED lines=24> */
[----:B------:R-:W-:Y:S01]  /*0320*/  @!P0 CS2R R34, SRZ ;  /* 0x0000000000228805 */ /* 0x000fe2000001ff00 */
[--C-:B------:R-:W-:Y:S01]  /*0330*/  HADD2.F32 R60, -RZ, R64.reuse.H0_H0 ;  /* 0x20000040ff3c7230 */ /* 0x100fe20000004100 */
[----:B------:R-:W-:Y:S01]  /*0340*/  LOP3.LUT R128, R128, 0x1f, RZ, 0xc0, !PT ;  /* 0x0000001f80807812 */ /* 0x000fe200078ec0ff */
[----:B------:R-:W-:Y:S01]  /*0350*/  HADD2.F32 R61, -RZ, R64.H1_H1 ;  /* 0x30000040ff3d7230 */ /* 0x000fe20000004100 */
[----:B------:R-:W-:Y:S01]  /*0360*/  ULDC.U8 UR6, c[0x0][0x2a0] ;  /* 0x0000a80000067ab9 */ /* 0x000fe20000000000 */
        /* <DEDUP_REMOVED lines=44> */
[----:B------:R-:W-:-:S02]  /*0630*/  HADD2.F32 R67, -RZ, R67.H1_H1 ;  /* 0x30000043ff437230 */ /* 0x000fc40000004100 */
[----:B------:R-:W-:Y:S02]  /*0640*/  HADD2.F32 R75, -RZ, R75.H1_H1 ;  /* 0x3000004bff4b7230 */ /* 0x000fe40000004100 */
[----:B------:R-:W-:Y:S02]  /*0650*/  HADD2.F32 R83, -RZ, R83.H1_H1 ;  /* 0x30000053ff537230 */ /* 0x000fe40000004100 */
[----:B------:R-:W-:Y:S02]  /*0660*/  HADD2.F32 R91, -RZ, R91.H1_H1 ;  /* 0x3000005bff5b7230 */ /* 0x000fe40000004100 */
        /* <DEDUP_REMOVED lines=18> */
[--C-:B--2---:R-:W-:Y:S02]  /*0790*/  HADD2.F32 R131, -RZ, R93.reuse.H0_H0 ;  /* 0x2000005dff837230 */ /* 0x104fe40000004100 */
[----:B------:R-:W-:Y:S02]  /*07a0*/  HADD2.F32 R130, -RZ, R93.H1_H1 ;  /* 0x3000005dff827230 */ /* 0x000fe40000004100 */
[----:B---3--:R-:W-:-:S02]  /*07b0*/  HADD2.F32 R133, -RZ, R21.H0_H0 ;  /* 0x20000015ff857230 */ /* 0x008fc40000004100 */
[----:B------:R-:W-:Y:S02]  /*07c0*/  HADD2.F32 R132, -RZ, R21.H1_H1 ;  /* 0x30000015ff847230 */ /* 0x000fe40000004100 */
[--C-:B----4-:R-:W-:Y:S02]  /*07d0*/  HADD2.F32 R137, -RZ, R25.reuse.H0_H0 ;  /* 0x20000019ff897230 */ /* 0x110fe40000004100 */
        /* <DEDUP_REMOVED lines=16> */
[----:B0-----:R-:W-:-:S07]  /*08e0*/  HADD2.F32 R138, -RZ, R18.H1_H1 ;  /* 0x30000012ff8a7230 */ /* 0x001fce0000004100 */
.L_x_7114:
        /* <DEDUP_REMOVED lines=32> */
[----:B-----5:R-:W-:Y:S01]  /*0af0*/  HADD2.F32 R53, -RZ, R32.H0_H0 ;  /* 0x20000020ff357230 */ /* 0x020fe20000004100 */
[----:B------:R-:W-:Y:S06]  /*0b00*/  BRA `(.L_x_6921) ;  /* 0x0000000000107947 */ /* 0x000fec0003800000 */
.L_x_6920:
[----:B-----5:R-:W-:Y:S02]  /*0b10*/  HADD2.F32 R53, -RZ, R36.H0_H0 ;  /* 0x20000024ff357230 */ /* 0x020fe40000004100 */
[----:B------:R-:W-:-:S03]  /*0b20*/  @P0 HADD2.F32 R2, -RZ, R32.H0_H0 ;  /* 0x20000020ff020230 */ /* 0x000fc60000004100 */
[----:B------:R-:W-:-:S04]  /*0b30*/  FMUL.FTZ R53, R53, UR8 ;  /* 0x0000000835357c20 */ /* 0x000fc80008410000 */
[----:B------:R-:W-:-:S07]  /*0b40*/  @P0 FADD.FTZ R53, R53, R2 ;  /* 0x0000000235350221 */ /* 0x000fce0000010000 */
.L_x_6921:
[----:B------:R-:W-:Y:S05]  /*0b50*/  BSYNC B0 ;  /* 0x0000000000007941 */ /* 0x000fea0003800000 */
.L_x_6919:
[----:B------:R-:W-:Y:S04]  /*0b60*/  BSSY B0, `(.L_x_6922) ;  /* 0x000000a000007945 */ /* 0x000fe80003800000 */
[----:B------:R-:W-:Y:S05]  /*0b70*/  @P3 BRA `(.L_x_6923) ;  /* 0x0000000000103947 */ /* 0x000fea0003800000 */
[----:B------:R-:W-:Y:S01]  /*0b80*/  MOV R54, RZ ;  /* 0x000000ff00367202 */ /* 0x000fe20000000f00 */
[----:B------:R-:W-:Y:S06]  /*0b90*/  @!P0 BRA `(.L_x_6924) ;  /* 0x0000000000188947 */ /* 0x000fec0003800000 */
[----:B-----5:R-:W-:Y:S01]  /*0ba0*/  HADD2.F32 R54, -RZ, R32.H1_H1 ;  /* 0x30000020ff367230 */ /* 0x020fe20000004100 */
[----:B------:R-:W-:Y:S06]  /*0bb0*/  BRA `(.L_x_6924) ;  /* 0x0000000000107947 */ /* 0x000fec0003800000 */
.L_x_6923:
[----:B-----5:R-:W-:Y:S02]  /*0bc0*/  HADD2.F32 R54, -RZ, R36.H1_H1 ;  /* 0x30000024ff367230 */ /* 0x020fe40000004100 */
[----:B------:R-:W-:-:S03]  /*0bd0*/  @P0 HADD2.F32 R3, -RZ, R32.H1_H1 ;  /* 0x30000020ff030230 */ /* 0x000fc60000004100 */
[----:B------:R-:W-:-:S04]  /*0be0*/  FMUL.FTZ R54, R54, UR8 ;  /* 0x0000000836367c20 */ /* 0x000fc80008410000 */
[----:B------:R-:W-:-:S07]  /*0bf0*/  @P0 FADD.FTZ R54, R54, R3 ;  /* 0x0000000336360221 */ /* 0x000fce0000010000 */
.L_x_6924:
[----:B------:R-:W-:Y:S05]  /*0c00*/  BSYNC B0 ;  /* 0x0000000000007941 */ /* 0x000fea0003800000 */
.L_x_6922:
[----:B------:R-:W-:Y:S04]  /*0c10*/  BSSY B0, `(.L_x_6925) ;  /* 0x000000a000007945 */ /* 0x000fe80003800000 */
[----:B------:R-:W-:Y:S05]  /*0c20*/  @P3 BRA `(.L_x_6926) ;  /* 0x0000000000103947 */ /* 0x000fea0003800000 */
[----:B------:R-:W-:Y:S01]  /*0c30*/  HFMA2.MMA R55, -RZ, RZ, 0, 0 ;  /* 0x00000000ff377435 */ /* 0x000fe200000001ff */
[----:B------:R-:W-:Y:S10]  /*0c40*/  @!P0 BRA `(.L_x_6927) ;  /* 0x0000000000188947 */ /* 0x000ff40003800000 */
[----:B-----5:R-:W-:Y:S01]  /*0c50*/  HADD2.F32 R55, -RZ, R33.H0_H0 ;  /* 0x20000021ff377230 */ /* 0x020fe20000004100 */
[----:B------:R-:W-:Y:S06]  /*0c60*/  BRA `(.L_x_6927) ;  /* 0x0000000000107947 */ /* 0x000fec0003800000 */
.L_x_6926:
[----:B-----5:R-:W-:Y:S02]  /*0c70*/  HADD2.F32 R55, -RZ, R37.H0_H0 ;  /* 0x20000025ff377230 */ /* 0x020fe40000004100 */
[----:B------:R-:W-:-:S03]  /*0c80*/  @P0 HADD2.F32 R2, -RZ, R33.H0_H0 ;  /* 0x20000021ff020230 */ /* 0x000fc60000004100 */
[----:B------:R-:W-:-:S04]  /*0c90*/  FMUL.FTZ R55, R55, UR8 ;  /* 0x0000000837377c20 */ /* 0x000fc80008410000 */
[----:B------:R-:W-:-:S07]  /*0ca0*/  @P0 FADD.FTZ R55, R55, R2 ;  /* 0x0000000237370221 */ /* 0x000fce0000010000 */
.L_x_6927:
[----:B------:R-:W-:Y:S05]  /*0cb0*/  BSYNC B0 ;  /* 0x0000000000007941 */ /* 0x000fea0003800000 */
.L_x_6925:
[----:B------:R-:W-:Y:S04]  /*0cc0*/  BSSY B0, `(.L_x_6928) ;  /* 0x000000a000007945 */ /* 0x000fe80003800000 */
[----:B------:R-:W-:Y:S05]  /*0cd0*/  @P3 BRA `(.L_x_6929) ;  /* 0x0000000000103947 */ /* 0x000fea0003800000 */
[----:B------:R-:W-:Y:S01]  /*0ce0*/  MOV R56, RZ ;  /* 0x000000ff00387202 */ /* 0x000fe20000000f00 */
[----:B------:R-:W-:Y:S06]  /*0cf0*/  @!P0 BRA `(.L_x_6930) ;  /* 0x0000000000188947 */ /* 0x000fec0003800000 */
[----:B-----5:R-:W-:Y:S01]  /*0d00*/  HADD2.F32 R56, -RZ, R33.H1_H1 ;  /* 0x30000021ff387230 */ /* 0x020fe20000004100 */
[----:B------:R-:W-:Y:S06]  /*0d10*/  BRA `(.L_x_6930) ;  /* 0x0000000000107947 */ /* 0x000fec0003800000 */
.L_x_6929:
[----:B-----5:R-:W-:Y:S02]  /*0d20*/  HADD2.F32 R56, -RZ, R37.H1_H1 ;  /* 0x30000025ff387230 */ /* 0x020fe40000004100 */
[----:B------:R-:W-:-:S03]  /*0d30*/  @P0 HADD2.F32 R3, -RZ, R33.H1_H1 ;  /* 0x30000021ff030230 */ /* 0x000fc60000004100 */
[----:B------:R-:W-:-:S04]  /*0d40*/  FMUL.FTZ R56, R56, UR8 ;  /* 0x0000000838387c20 */ /* 0x000fc80008410000 */
[----:B------:R-:W-:-:S07]  /*0d50*/  @P0 FADD.FTZ R56, R56, R3 ;  /* 0x0000000338380221 */ /* 0x000fce0000010000 */
.L_x_6930:
[----:B------:R-:W-:Y:S05]  /*0d60*/  BSYNC B0 ;  /* 0x0000000000007941 */ /* 0x000fea0003800000 */
.L_x_6928:
[----:B------:R-:W-:Y:S04]  /*0d70*/  BSSY B0, `(.L_x_6931) ;  /* 0x000000a000007945 */ /* 0x000fe80003800000 */
[----:B------:R-:W-:Y:S05]  /*0d80*/  @P3 BRA `(.L_x_6932) ;  /* 0x0000000000103947 */ /* 0x000fea0003800000 */
[----:B------:R-:W-:Y:S01]  /*0d90*/  HFMA2.MMA R57, -RZ, RZ, 0, 0 ;  /* 0x00000000ff397435 */ /* 0x000fe200000001ff */
[----:B------:R-:W-:Y:S10]  /*0da0*/  @!P0 BRA `(.L_x_6933) ;  /* 0x0000000000188947 */ /* 0x000ff40003800000 */
[----:B-----5:R-:W-:Y:S01]  /*0db0*/  HADD2.F32 R57, -RZ, R34.H0_H0 ;  /* 0x20000022ff397230 */ /* 0x020fe20000004100 */
[----:B------:R-:W-:Y:S06]  /*0dc0*/  BRA `(.L_x_6933) ;  /* 0x0000000000107947 */ /* 0x000fec0003800000 */
.L_x_6932:
[----:B-----5:R-:W-:Y:S02]  /*0dd0*/  HADD2.F32 R57, -RZ, R38.H0_H0 ;  /* 0x20000026ff397230 */ /* 0x020fe40000004100 */
[----:B------:R-:W-:-:S03]  /*0de0*/  @P0 HADD2.F32 R2, -RZ, R34.H0_H0 ;  /* 0x20000022ff020230 */ /* 0x000fc60000004100 */
[----:B------:R-:W-:-:S04]  /*0df0*/  FMUL.FTZ R57, R57, UR8 ;  /* 0x0000000839397c20 */ /* 0x000fc80008410000 */
[----:B------:R-:W-:-:S07]  /*0e00*/  @P0 FADD.FTZ R57, R57, R2 ;  /* 0x0000000239390221 */ /* 0x000fce0000010000 */
.L_x_6933:
[----:B------:R-:W-:Y:S05]  /*0e10*/  BSYNC B0 ;  /* 0x0000000000007941 */ /* 0x000fea0003800000 */
.L_x_6931:
[----:B------:R-:W-:Y:S04]  /*0e20*/  BSSY B0, `(.L_x_6934) ;  /* 0x000000a000007945 */ /* 0x000fe80003800000 */
[----:B------:R-:W-:Y:S05]  /*0e30*/  @P3 BRA `(.L_x_6935) ;  /* 0x0000000000103947 */ /* 0x000fea0003800000 */
[----:B------:R-:W-:Y:S01]  /*0e40*/  MOV R58, RZ ;  /* 0x000000ff003a7202 */ /* 0x000fe20000000f00 */
[----:B------:R-:W-:Y:S06]  /*0e50*/  @!P0 BRA `(.L_x_6936) ;  /* 0x0000000000188947 */ /* 0x000fec0003800000 */
[----:B-----5:R-:W-:Y:S01]  /*0e60*/  HADD2.F32 R58, -RZ, R34.H1_H1 ;  /* 0x30000022ff3a7230 */ /* 0x020fe20000004100 */
[----:B------:R-:W-:Y:S06]  /*0e70*/  BRA `(.L_x_6936) ;  /* 0x0000000000107947 */ /* 0x000fec0003800000 */
.L_x_6935:
[----:B-----5:R-:W-:Y:S02]  /*0e80*/  HADD2.F32 R58, -RZ, R38.H1_H1 ;  /* 0x30000026ff3a7230 */ /* 0x020fe40000004100 */
[----:B------:R-:W-:-:S03]  /*0e90*/  @P0 HADD2.F32 R3, -RZ, R34.H1_H1 ;  /* 0x30000022ff030230 */ /* 0x000fc60000004100 */
[----:B------:R-:W-:-:S04]  /*0ea0*/  FMUL.FTZ R58, R58, UR8 ;  /* 0x000000083a3a7c20 */ /* 0x000fc80008410000 */
[----:B------:R-:W-:-:S07]  /*0eb0*/  @P0 FADD.FTZ R58, R58, R3 ;  /* 0x000000033a3a0221 */ /* 0x000fce0000010000 */
.L_x_6936:
[----:B------:R-:W-:Y:S05]  /*0ec0*/  BSYNC B0 ;  /* 0x0000000000007941 */ /* 0x000fea0003800000 */
.L_x_6934:
[----:B------:R-:W-:Y:S04]  /*0ed0*/  BSSY B0, `(.L_x_6937) ;  /* 0x000000a000007945 */ /* 0x000fe80003800000 */
[----:B------:R-:W-:Y:S05]  /*0ee0*/  @P3 BRA `(.L_x_6938) ;  /* 0x0000000000103947 */ /* 0x000fea0003800000 */
[----:B------:R-:W-:Y:S01]  /*0ef0*/  HFMA2.MMA R59, -RZ, RZ, 0, 0 ;  /* 0x00000000ff3b7435 */ /* 0x000fe200000001ff */
[----:B------:R-:W-:Y:S10]  /*0f00*/  @!P0 BRA `(.L_x_6939) ;  /* 0x0000000000188947 */ /* 0x000ff40003800000 */
[----:B-----5:R-:W-:Y:S01]  /*0f10*/  HADD2.F32 R59, -RZ, R35.H0_H0 ;  /* 0x20000023ff3b7230 */ /* 0x020fe20000004100 */
[----:B------:R-:W-:Y:S06]  /*0f20*/  BRA `(.L_x_6939) ;  /* 0x0000000000107947 */ /* 0x000fec0003800000 */
.L_x_6938:
[----:B-----5:R-:W-:Y:S02]  /*0f30*/  HADD2.F32 R59, -RZ, R39.H0_H0 ;  /* 0x20000027ff3b7230 */ /* 0x020fe40000004100 */
[----:B------:R-:W-:-:S03]  /*0f40*/  @P0 HADD2.F32 R2, -RZ, R35.H0_H0 ;  /* 0x20000023ff020230 */ /* 0x000fc60000004100 */
[----:B------:R-:W-:-:S04]  /*0f50*/  FMUL.FTZ R59, R59, UR8 ;  /* 0x000000083b3b7c20 */ /* 0x000fc80008410000 */
[----:B------:R-:W-:-:S07]  /*0f60*/  @P0 FADD.FTZ R59, R59, R2 ;  /* 0x000000023b3b0221 */ /* 0x000fce0000010000 */
.L_x_6939:
[----:B------:R-:W-:Y:S05]  /*0f70*/  BSYNC B0 ;  /* 0x0000000000007941 */ /* 0x000fea0003800000 */
.L_x_6937:
[----:B------:R-:W-:Y:S04]  /*0f80*/  BSSY B0, `(.L_x_6940) ;  /* 0x000000a000007945 */ /* 0x000fe80003800000 */
[----:B------:R-:W-:Y:S05]  /*0f90*/  @P3 BRA `(.L_x_6941) ;  /* 0x0000000000103947 */ /* 0x000fea0003800000 */
[----:B------:R-:W-:Y:S01]  /*0fa0*/  MOV R140, RZ ;  /* 0x000000ff008c7202 */ /* 0x000fe20000000f00 */
[----:B------:R-:W-:Y:S06]  /*0fb0*/  @!P0 BRA `(.L_x_6942) ;  /* 0x0000000000188947 */ /* 0x000fec0003800000 */
[----:B-----5:R-:W-:Y:S01]  /*0fc0*/  HADD2.F32 R140, -RZ, R35.H1_H1 ;  /* 0x30000023ff8c7230 */ /* 0x020fe20000004100 */
[----:B------:R-:W-:Y:S06]  /*0fd0*/  BRA `(.L_x_6942) ;  /* 0x0000000000107947 */ /* 0x000fec0003800000 */
.L_x_6941:
[----:B-----5:R-:W-:Y:S02]  /*0fe0*/  HADD2.F32 R140, -RZ, R39.H1_H1 ;  /* 0x30000027ff8c7230 */ /* 0x020fe40000004100 */
[----:B------:R-:W-:-:S03]  /*0ff0*/  @P0 HADD2.F32 R3, -RZ, R35.H1_H1 ;  /* 0x30000023ff030230 */ /* 0x000fc60000004100 */
[----:B------:R-:W-:-:S04]  /*1000*/  FMUL.FTZ R140, R140, UR8 ;  /* 0x000000088c8c7c20 */ /* 0x000fc80008410000 */
[----:B------:R-:W-:-:S07]  /*1010*/  @P0 FADD.FTZ R140, R140, R3 ;  /* 0x000000038c8c0221 */ /* 0x000fce0000010000 */
.L_x_6942:
[----:B------:R-:W-:Y:S05]  /*1020*/  BSYNC B0 ;  /* 0x0000000000007941 */ /* 0x000fea0003800000 */
.L_x_6940:
[----:B------:R-:W0:Y:S01]  /*1030*/  LDC.64 R2, c[0x0][0x238] ;  /* 0x00008e00ff027b82 */ /* 0x000e220000000a00 */
[----:B------:R-:W-:Y:S02]  /*1040*/  @P2 IADD3 R145, R0, 0x20, RZ ;  /* 0x0000002000912810 */ /* 0x000fe40007ffe0ff */
[----:B------:R-:W-:Y:S02]  /*1050*/  IADD3 R153, R161, 0x20, RZ ;  /* 0x00000020a1997810 */ /* 0x000fe40007ffe0ff */
[----:B------:R-:W-:Y:S02]  /*1060*/  F2FP.F16.F32.PACK_AB R43, R140, R59 ;  /* 0x0000003b8c2b723e */ /* 0x000fe400000000ff */
[----:B------:R-:W-:Y:S01]  /*1070*/  F2FP.F16.F32.PACK_AB R42, R58, R57 ;  /* 0x000000393a2a723e */ /* 0x000fe200000000ff */
[----:B------:R-:W1:Y:S01]  /*1080*/  @P2 LDC.64 R48, c[0x0][0x220] ;  /* 0x00008800ff302b82 */ /* 0x000e620000000a00 */
[----:B------:R-:W-:Y:S02]  /*1090*/  F2FP.F16.F32.PACK_AB R41, R56, R55 ;  /* 0x000000373829723e */ /* 0x000fe400000000ff */
[----:B------:R-:W-:-:S05]  /*10a0*/  F2FP.F16.F32.PACK_AB R40, R54, R53 ;  /* 0x000000353628723e */ /* 0x000fca00000000ff */
        /* <DEDUP_REMOVED lines=11> */
[----:B-----5:R-:W-:Y:S01]  /*1160*/  HADD2.F32 R151, -RZ, R32.H0_H0 ;  /* 0x20000020ff977230 */ /* 0x020fe20000004100 */
[----:B------:R-:W-:Y:S06]  /*1170*/  BRA `(.L_x_6945) ;  /* 0x0000000000107947 */ /* 0x000fec0003800000 */
.L_x_6944:
[----:B-----5:R-:W-:Y:S02]  /*1180*/  HADD2.F32 R151, -RZ, R36.H0_H0 ;  /* 0x20000024ff977230 */ /* 0x020fe40000004100 */
[----:B0-----:R-:W-:-:S03]  /*1190*/  @P0 HADD2.F32 R40, -RZ, R32.H0_H0 ;  /* 0x20000020ff280230 */ /* 0x001fc60000004100 */
[----:B------:R-:W-:-:S04]  /*11a0*/  FMUL.FTZ R151, R151, UR8 ;  /* 0x0000000897977c20 */ /* 0x000fc80008410000 */
[----:B------:R-:W-:-:S07]  /*11b0*/  @P0 FADD.FTZ R151, R40, R151 ;  /* 0x0000009728970221 */ /* 0x000fce0000010000 */
.L_x_6945:
[----:B------:R-:W-:Y:S05]  /*11c0*/  BSYNC B0 ;  /* 0x0000000000007941 */ /* 0x000fea0003800000 */
.L_x_6943:
[----:B------:R-:W-:Y:S04]  /*11d0*/  BSSY B0, `(.L_x_6946) ;  /* 0x000000a000007945 */ /* 0x000fe80003800000 */
[----:B------:R-:W-:Y:S05]  /*11e0*/  @P3 BRA `(.L_x_6947) ;  /* 0x0000000000103947 */ /* 0x000fea0003800000 */
[----:B------:R-:W-:Y:S01]  /*11f0*/  MOV R148, RZ ;  /* 0x000000ff00947202 */ /* 0x000fe20000000f00 */
[----:B------:R-:W-:Y:S06]  /*1200*/  @!P0 BRA `(.L_x_6948) ;  /* 0x0000000000188947 */ /* 0x000fec0003800000 */
[----:B-----5:R-:W-:Y:S01]  /*1210*/  HADD2.F32 R148, -RZ, R32.H1_H1 ;  /* 0x30000020ff947230 */ /* 0x020fe20000004100 */
[----:B------:R-:W-:Y:S06]  /*1220*/  BRA `(.L_x_6948) ;  /* 0x0000000000107947 */ /* 0x000fec0003800000 */
.L_x_6947:
[----:B-----5:R-:W-:Y:S02]  /*1230*/  HADD2.F32 R148, -RZ, R36.H1_H1 ;  /* 0x30000024ff947230 */ /* 0x020fe40000004100 */
[----:B0-----:R-:W-:-:S03]  /*1240*/  @P0 HADD2.F32 R41, -RZ, R32.H1_H1 ;  /* 0x30000020ff290230 */ /* 0x001fc60000004100 */
[----:B------:R-:W-:-:S04]  /*1250*/  FMUL.FTZ R148, R148, UR8 ;  /* 0x0000000894947c20 */ /* 0x000fc80008410000 */
[----:B------:R-:W-:-:S07]  /*1260*/  @P0 FADD.FTZ R148, R41, R148 ;  /* 0x0000009429940221 */ /* 0x000fce0000010000 */
.L_x_6948:
[----:B------:R-:W-:Y:S05]  /*1270*/  BSYNC B0 ;  /* 0x0000000000007941 */ /* 0x000fea0003800000 */
.L_x_6946:
[----:B------:R-:W-:Y:S04]  /*1280*/  BSSY B0, `(.L_x_6949) ;  /* 0x000000a000007945 */ /* 0x000fe80003800000 */
[----:B------:R-:W-:Y:S05]  /*1290*/  @P3 BRA `(.L_x_6950) ;  /* 0x0000000000103947 */ /* 0x000fea0003800000 */
[----:B------:R-:W-:Y:S01]  /*12a0*/  HFMA2.MMA R149, -RZ, RZ, 0, 0 ;  /* 0x00000000ff957435 */ /* 0x000fe200000001ff */
[----:B------:R-:W-:Y:S10]  /*12b0*/  @!P0 BRA `(.L_x_6951) ;  /* 0x0000000000188947 */ /* 0x000ff40003800000 */
[----:B-----5:R-:W-:Y:S01]  /*12c0*/  HADD2.F32 R149, -RZ, R33.H0_H0 ;  /* 0x20000021ff957230 */ /* 0x020fe20000004100 */
[----:B------:R-:W-:Y:S06]  /*12d0*/  BRA `(.L_x_6951) ;  /* 0x0000000000107947 */ /* 0x000fec0003800000 */
.L_x_6950:
[----:B-----5:R-:W-:Y:S02]  /*12e0*/  HADD2.F32 R149, -RZ, R37.H0_H0 ;  /* 0x20000025ff957230 */ /* 0x020fe40000004100 */
[----:B0-----:R-:W-:-:S03]  /*12f0*/  @P0 HADD2.F32 R40, -RZ, R33.H0_H0 ;  /* 0x20000021ff280230 */ /* 0x001fc60000004100 */
[----:B------:R-:W-:-:S04]  /*1300*/  FMUL.FTZ R149, R149, UR8 ;  /* 0x0000000895957c20 */ /* 0x000fc80008410000 */
[----:B------:R-:W-:-:S07]  /*1310*/  @P0 FADD.FTZ R149, R40, R149 ;  /* 0x0000009528950221 */ /* 0x000fce0000010000 */
.L_x_6951:
[----:B------:R-:W-:Y:S05]  /*1320*/  BSYNC B0 ;  /* 0x0000000000007941 */ /* 0x000fea0003800000 */
.L_x_6949:
[----:B------:R-:W-:Y:S04]  /*1330*/  BSSY B0, `(.L_x_6952) ;  /* 0x000000a000007945 */ /* 0x000fe80003800000 */
[----:B------:R-:W-:Y:S05]  /*1340*/  @P3 BRA `(.L_x_6953) ;  /* 0x0000000000103947 */ /* 0x000fea0003800000 */
[----:B------:R-:W-:Y:S01]  /*1350*/  MOV R146, RZ ;  /* 0x000000ff00927202 */ /* 0x000fe20000000f00 */
[----:B------:R-:W-:Y:S06]  /*1360*/  @!P0 BRA `(.L_x_6954) ;  /* 0x0000000000188947 */ /* 0x000fec0003800000 */
[----:B-----5:R-:W-:Y:S01]  /*1370*/  HADD2.F32 R146, -RZ, R33.H1_H1 ;  /* 0x30000021ff927230 */ /* 0x020fe20000004100 */
[----:B------:R-:W-:Y:S06]  /*1380*/  BRA `(.L_x_6954) ;  /* 0x0000000000107947 */ /* 0x000fec0003800000 */
.L_x_6953:
[----:B-----5:R-:W-:Y:S02]  /*1390*/  HADD2.F32 R146, -RZ, R37.H1_H1 ;  /* 0x30000025ff927230 */ /* 0x020fe40000004100 */
[----:B0-----:R-:W-:-:S03]  /*13a0*/  @P0 HADD2.F32 R41, -RZ, R33.H1_H1 ;  /* 0x30000021ff290230 */ /* 0x001fc60000004100 */
[----:B------:R-:W-:-:S04]  /*13b0*/  FMUL.FTZ R146, R146, UR8 ;  /* 0x0000000892927c20 */ /* 0x000fc80008410000 */
[----:B------:R-:W-:-:S07]  /*13c0*/  @P0 FADD.FTZ R146, R41, R146 ;  /* 0x0000009229920221 */ /* 0x000fce0000010000 */
.L_x_6954:
[----:B------:R-:W-:Y:S05]  /*13d0*/  BSYNC B0 ;  /* 0x0000000000007941 */ /* 0x000fea0003800000 */
.L_x_6952:
[----:B------:R-:W-:Y:S04]  /*13e0*/  BSSY B0, `(.L_x_6955) ;  /* 0x000000a000007945 */ /* 0x000fe80003800000 */
[----:B------:R-:W-:Y:S05]  /*13f0*/  @P3 BRA `(.L_x_6956) ;  /* 0x0000000000103947 */ /* 0x000fea0003800000 */
[----:B------:R-:W-:Y:S01]  /*1400*/  HFMA2.MMA R147, -RZ, RZ, 0, 0 ;  /* 0x00000000ff937435 */ /* 0x000fe200000001ff */
[----:B------:R-:W-:Y:S10]  /*1410*/  @!P0 BRA `(.L_x_6957) ;  /* 0x0000000000188947 */ /* 0x000ff40003800000 */
[----:B-----5:R-:W-:Y:S01]  /*1420*/  HADD2.F32 R147, -RZ, R34.H0_H0 ;  /* 0x20000022ff937230 */ /* 0x020fe20000004100 */
[----:B------:R-:W-:Y:S06]  /*1430*/  BRA `(.L_x_6957) ;  /* 0x0000000000107947 */ /* 0x000fec0003800000 */
.L_x_6956:
[----:B-----5:R-:W-:Y:S02]  /*1440*/  HADD2.F32 R147, -RZ, R38.H0_H0 ;  /* 0x20000026ff937230 */ /* 0x020fe40000004100 */
[----:B0-----:R-:W-:-:S03]  /*1450*/  @P0 HADD2.F32 R40, -RZ, R34.H0_H0 ;  /* 0x20000022ff280230 */ /* 0x001fc60000004100 */
[----:B------:R-:W-:-:S04]  /*1460*/  FMUL.FTZ R147, R147, UR8 ;  /* 0x0000000893937c20 */ /* 0x000fc80008410000 */
[----:B------:R-:W-:-:S07]  /*1470*/  @P0 FADD.FTZ R147, R40, R147 ;  /* 0x0000009328930221 */ /* 0x000fce0000010000 */
.L_x_6957:
[----:B------:R-:W-:Y:S05]  /*1480*/  BSYNC B0 ;  /* 0x0000000000007941 */ /* 0x000fea0003800000 */
.L_x_6955:
[----:B------:R-:W-:Y:S04]  /*1490*/  BSSY B0, `(.L_x_6958) ;  /* 0x000000a000007945 */ /* 0x000fe80003800000 */
[----:B------:R-:W-:Y:S05]  /*14a0*/  @P3 BRA `(.L_x_6959) ;  /* 0x0000000000103947 */ /* 0x000fea0003800000 */
[----:B------:R-:W-:Y:S01]  /*14b0*/  MOV R144, RZ ;  /* 0x000000ff00907202 */ /* 0x000fe20000000f00 */
[----:B------:R-:W-:Y:S06]  /*14c0*/  @!P0 BRA `(.L_x_6960) ;  /* 0x0000000000188947 */ /* 0x000fec0003800000 */
[----:B-----5:R-:W-:Y:S01]  /*14d0*/  HADD2.F32 R144, -RZ, R34.H1_H1 ;  /* 0x30000022ff907230 */ /* 0x020fe20000004100 */
[----:B------:R-:W-:Y:S06]  /*14e0*/  BRA `(.L_x_6960) ;  /* 0x0000000000107947 */ /* 0x000fec0003800000 */
.L_x_6959:
[----:B-----5:R-:W-:Y:S02]  /*14f0*/  HADD2.F32 R144, -RZ, R38.H1_H1 ;  /* 0x30000026ff907230 */ /* 0x020fe40000004100 */
[----:B0-----:R-:W-:-:S03]  /*1500*/  @P0 HADD2.F32 R41, -RZ, R34.H1_H1 ;  /* 0x30000022ff290230 */ /* 0x001fc60000004100 */
[----:B------:R-:W-:-:S04]  /*1510*/  FMUL.FTZ R144, R144, UR8 ;  /* 0x0000000890907c20 */ /* 0x000fc80008410000 */
[----:B------:R-:W-:-:S07]  /*1520*/  @P0 FADD.FTZ R144, R41, R144 ;  /* 0x0000009029900221 */ /* 0x000fce0000010000 */
.L_x_6960:
[----:B------:R-:W-:Y:S05]  /*1530*/  BSYNC B0 ;  /* 0x0000000000007941 */ /* 0x000fea0003800000 */
.L_x_6958:
[----:B------:R-:W-:Y:S04]  /*1540*/  BSSY B0, `(.L_x_6961) ;  /* 0x000000a000007945 */ /* 0x000fe80003800000 */
[----:B------:R-:W-:Y:S05]  /*1550*/  @P3 BRA `(.L_x_6962) ;  /* 0x0000000000103947 */ /* 0x000fea0003800000 */
[----:B------:R-:W-:Y:S01]  /*1560*/  HFMA2.MMA R145, -RZ, RZ, 0, 0 ;  /* 0x00000000ff917435 */ /* 0x000fe200000001ff */
[----:B------:R-:W-:Y:S10]  /*1570*/  @!P0 BRA `(.L_x_6963) ;  /* 0x0000000000188947 */ /* 0x000ff40003800000 */
[----:B-----5:R-:W-:Y:S01]  /*1580*/  HADD2.F32 R145, -RZ, R35.H0_H0 ;  /* 0x20000023ff917230 */ /* 0x020fe20000004100 */
[----:B------:R-:W-:Y:S06]  /*1590*/  BRA `(.L_x_6963) ;  /* 0x0000000000107947 */ /* 0x000fec0003800000 */
.L_x_6962:
[----:B-----5:R-:W-:Y:S02]  /*15a0*/  HADD2.F32 R145, -RZ, R39.H0_H0 ;  /* 0x20000027ff917230 */ /* 0x020fe40000004100 */
[----:B0-----:R-:W-:-:S03]  /*15b0*/  @P0 HADD2.F32 R40, -RZ, R35.H0_H0 ;  /* 0x20000023ff280230 */ /* 0x001fc60000004100 */
[----:B------:R-:W-:-:S04]  /*15c0*/  FMUL.FTZ R145, R145, UR8 ;  /* 0x0000000891917c20 */ /* 0x000fc80008410000 */
[----:B------:R-:W-:-:S07]  /*15d0*/  @P0 FADD.FTZ R145, R40, R145 ;  /* 0x0000009128910221 */ /* 0x000fce0000010000 */
.L_x_6963:
[----:B------:R-:W-:Y:S05]  /*15e0*/  BSYNC B0 ;  /* 0x0000000000007941 */ /* 0x000fea0003800000 */
.L_x_6961:
[----:B------:R-:W-:Y:S04]  /*15f0*/  BSSY B0, `(.L_x_6964) ;  /* 0x000000a000007945 */ /* 0x000fe80003800000 */
[----:B------:R-:W-:Y:S05]  /*1600*/  @P3 BRA `(.L_x_6965) ;  /* 0x0000000000103947 */ /* 0x000fea0003800000 */
[----:B------:R-:W-:Y:S01]  /*1610*/  MOV R142, RZ ;  /* 0x000000ff008e7202 */ /* 0x000fe20000000f00 */
[----:B------:R-:W-:Y:S06]  /*1620*/  @!P0 BRA `(.L_x_6966) ;  /* 0x0000000000188947 */ /* 0x000fec0003800000 */
[----:B-----5:R-:W-:Y:S01]  /*1630*/  HADD2.F32 R142, -RZ, R35.H1_H1 ;  /* 0x30000023ff8e7230 */ /* 0x020fe20000004100 */
[----:B------:R-:W-:Y:S06]  /*1640*/  BRA `(.L_x_6966) ;  /* 0x0000000000107947 */ /* 0x000fec0003800000 */
.L_x_6965:
[----:B-----5:R-:W-:Y:S02]  /*1650*/  HADD2.F32 R142, -RZ, R39.H1_H1 ;  /* 0x30000027ff8e7230 */ /* 0x020fe40000004100 */
[----:B0-----:R-:W-:-:S03]  /*1660*/  @P0 HADD2.F32 R41, -RZ, R35.H1_H1 ;  /* 0x30000023ff290230 */ /* 0x001fc60000004100 */
[----:B------:R-:W-:-:S04]  /*1670*/  FMUL.FTZ R142, R142, UR8 ;  /* 0x000000088e8e7c20 */ /* 0x000fc80008410000 */
[----:B------:R-:W-:-:S07]  /*1680*/  @P0 FADD.FTZ R142, R41, R142 ;  /* 0x0000008e298e0221 */ /* 0x000fce0000010000 */
.L_x_6966:
[----:B------:R-:W-:Y:S05]  /*1690*/  BSYNC B0 ;  /* 0x0000000000007941 */ /* 0x000fea0003800000 */
.L_x_6964:
[----:B0-----:R-:W0:Y:S01]  /*16a0*/  @P2 LDC.64 R48, c[0x0][0x220] ;  /* 0x00008800ff302b82 */ /* 0x001e220000000a00 */
[----:B------:R-:W-:Y:S01]  /*16b0*/  IMAD.WIDE.U32 R44, R153, 0x10, R2 ;  /* 0x00000010992c7825 */ /* 0x000fe200078e0002 */
[----:B------:R-:W-:Y:S02]  /*16c0*/  @P2 IADD3 R153, R0, 0x40, RZ ;  /* 0x0000004000992810 */ /* 0x000fe40007ffe0ff */
[----:B------:R-:W-:Y:S02]  /*16d0*/  IADD3 R163, R161, 0x40, RZ ;  /* 0x00000040a1a37810 */ /* 0x000fe40007ffe0ff */
[----:B------:R-:W-:Y:S02]  /*16e0*/  F2FP.F16.F32.PACK_AB R43, R142, R145 ;  /* 0x000000918e2b723e */ /* 0x000fe400000000ff */
[----:B------:R-:W1:Y:S01]  /*16f0*/  @P0 LDC.64 R46, c[0x0][0x230] ;  /* 0x00008c00ff2e0b82 */ /* 0x000e620000000a00 */
[----:B------:R-:W-:Y:S02]  /*1700*/  F2FP.F16.F32.PACK_AB R42, R144, R147 ;  /* 0x00000093902a723e */ /* 0x000fe400000000ff */
[----:B------:R-:W-:-:S02]  /*1710*/  F2FP.F16.F32.PACK_AB R41, R146, R149 ;  /* 0x000000959229723e */ /* 0x000fc400000000ff */
[----:B------:R-:W-:-:S05]  /*1720*/  F2FP.F16.F32.PACK_AB R40, R148, R151 ;  /* 0x000000979428723e */ /* 0x000fca00000000ff */
        /* <DEDUP_REMOVED lines=9> */
[----:B-----5:R-:W-:Y:S01]  /*17c0*/  HADD2.F32 R159, -RZ, R32.H0_H0 ;  /* 0x20000020ff9f7230 */ /* 0x020fe20000004100 */
[----:B------:R-:W-:Y:S06]  /*17d0*/  BRA `(.L_x_6969) ;  /* 0x0000000000107947 */ /* 0x000fec0003800000 */
.L_x_6968:
[----:B-----5:R-:W-:Y:S02]  /*17e0*/  HADD2.F32 R159, -RZ, R36.H0_H0 ;  /* 0x20000024ff9f7230 */ /* 0x020fe40000004100 */
[----:B--2---:R-:W-:-:S03]  /*17f0*/  @P0 HADD2.F32 R40, -RZ, R32.H0_H0 ;  /* 0x20000020ff280230 */ /* 0x004fc60000004100 */
[----:B------:R-:W-:-:S04]  /*1800*/  FMUL.FTZ R159, R159, UR8 ;  /* 0x000000089f9f7c20 */ /* 0x000fc80008410000 */
[----:B------:R-:W-:-:S07]  /*1810*/  @P0 FADD.FTZ R159, R40, R159 ;  /* 0x0000009f289f0221 */ /* 0x000fce0000010000 */
.L_x_6969:
[----:B------:R-:W-:Y:S05]  /*1820*/  BSYNC B0 ;  /* 0x0000000000007941 */ /* 0x000fea0003800000 */
.L_x_6967:
[----:B------:R-:W-:Y:S04]  /*1830*/  BSSY B0, `(.L_x_6970) ;  /* 0x000000a000007945 */ /* 0x000fe80003800000 */
[----:B------:R-:W-:Y:S05]  /*1840*/  @P3 BRA `(.L_x_6971) ;  /* 0x0000000000103947 */ /* 0x000fea0003800000 */
[----:B------:R-:W-:Y:S01]  /*1850*/  MOV R156, RZ ;  /* 0x000000ff009c7202 */ /* 0x000fe20000000f00 */
[----:B------:R-:W-:Y:S06]  /*1860*/  @!P0 BRA `(.L_x_6972) ;  /* 0x0000000000188947 */ /* 0x000fec0003800000 */
[----:B-----5:R-:W-:Y:S01]  /*1870*/  HADD2.F32 R156, -RZ, R32.H1_H1 ;  /* 0x30000020ff9c7230 */ /* 0x020fe20000004100 */
[----:B------:R-:W-:Y:S06]  /*1880*/  BRA `(.L_x_6972) ;  /* 0x0000000000107947 */ /* 0x000fec0003800000 */
.L_x_6971:
[----:B-----5:R-:W-:Y:S02]  /*1890*/  HADD2.F32 R156, -RZ, R36.H1_H1 ;  /* 0x30000024ff9c7230 */ /* 0x020fe40000004100 */
[----:B--2---:R-:W-:-:S03]  /*18a0*/  @P0 HADD2.F32 R41, -RZ, R32.H1_H1 ;  /* 0x30000020ff290230 */ /* 0x004fc60000004100 */
[----:B------:R-:W-:-:S04]  /*18b0*/  FMUL.FTZ R156, R156, UR8 ;  /* 0x000000089c9c7c20 */ /* 0x000fc80008410000 */
[----:B------:R-:W-:-:S07]  /*18c0*/  @P0 FADD.FTZ R156, R41, R156 ;  /* 0x0000009c299c0221 */ /* 0x000fce0000010000 */
.L_x_6972:
[----:B------:R-:W-:Y:S05]  /*18d0*/  BSYNC B0 ;  /* 0x0000000000007941 */ /* 0x000fea0003800000 */
.L_x_6970:
[----:B------:R-:W-:Y:S04]  /*18e0*/  BSSY B0, `(.L_x_6973) ;  /* 0x000000a000007945 */ /* 0x000fe80003800000 */
[----:B------:R-:W-:Y:S05]  /*18f0*/  @P3 BRA `(.L_x_6974) ;  /* 0x0000000000103947 */ /* 0x000fea0003800000 */
[----:B------:R-:W-:Y:S01]  /*1900*/  HFMA2.MMA R157, -RZ, RZ, 0, 0 ;  /* 0x00000000ff9d7435 */ /* 0x000fe200000001ff */
[----:B------:R-:W-:Y:S10]  /*1910*/  @!P0 BRA `(.L_x_6975) ;  /* 0x0000000000188947 */ /* 0x000ff40003800000 */
[----:B-----5:R-:W-:Y:S01]  /*1920*/  HADD2.F32 R157, -RZ, R33.H0_H0 ;  /* 0x20000021ff9d7230 */ /* 0x020fe20000004100 */
[----:B------:R-:W-:Y:S06]  /*1930*/  BRA `(.L_x_6975) ;  /* 0x0000000000107947 */ /* 0x000fec0003800000 */
.L_x_6974:
[----:B-----5:R-:W-:Y:S02]  /*1940*/  HADD2.F32 R157, -RZ, R37.H0_H0 ;  /* 0x20000025ff9d7230 */ /* 0x020fe40000004100 */
[----:B--2---:R-:W-:-:S03]  /*1950*/  @P0 HADD2.F32 R40, -RZ, R33.H0_H0 ;  /* 0x20000021ff280230 */ /* 0x004fc60000004100 */
[----:B------:R-:W-:-:S04]  /*1960*/  FMUL.FTZ R157, R157, UR8 ;  /* 0x000000089d9d7c20 */ /* 0x000fc80008410000 */
[----:B------:R-:W-:-:S07]  /*1970*/  @P0 FADD.FTZ R157, R40, R157 ;  /* 0x0000009d289d0221 */ /* 0x000fce0000010000 */
.L_x_6975:
[----:B------:R-:W-:Y:S05]  /*1980*/  BSYNC B0 ;  /* 0x0000000000007941 */ /* 0x000fea0003800000 */
.L_x_6973:
[----:B------:R-:W-:Y:S04]  /*1990*/  BSSY B0, `(.L_x_6976) ;  /* 0x000000a000007945 */ /* 0x000fe80003800000 */
[----:B------:R-:W-:Y:S05]  /*19a0*/  @P3 BRA `(.L_x_6977) ;  /* 0x0000000000103947 */ /* 0x000fea0003800000 */
[----:B------:R-:W-:Y:S01]  /*19b0*/  MOV R154, RZ ;  /* 0x000000ff009a7202 */ /* 0x000fe20000000f00 */
[----:B------:R-:W-:Y:S06]  /*19c0*/  @!P0 BRA `(.L_x_6978) ;  /* 0x0000000000188947 */ /* 0x000fec0003800000 */
[----:B-----5:R-:W-:Y:S01]  /*19d0*/  HADD2.F32 R154, -RZ, R33.H1_H1 ;  /* 0x30000021ff9a7230 */ /* 0x020fe20000004100 */
[----:B------:R-:W-:Y:S06]  /*19e0*/  BRA `(.L_x_6978) ;  /* 0x0000000000107947 */ /* 0x000fec0003800000 */
.L_x_6977:
[----:B-----5:R-:W-:Y:S02]  /*19f0*/  HADD2.F32 R154, -RZ, R37.H1_H1 ;  /* 0x30000025ff9a7230 */ /* 0x020fe40000004100 */
[----:B--2---:R-:W-:-:S03]  /*1a00*/  @P0 HADD2.F32 R41, -RZ, R33.H1_H1 ;  /* 0x30000021ff290230 */ /* 0x004fc60000004100 */
[----:B------:R-:W-:-:S04]  /*1a10*/  FMUL.FTZ R154, R154, UR8 ;  /* 0x000000089a9a7c20 */ /* 0x000fc80008410000 */
[----:B------:R-:W-:-:S07]  /*1a20*/  @P0 FADD.FTZ R154, R41, R154 ;  /* 0x0000009a299a0221 */ /* 0x000fce0000010000 */
.L_x_6978:
[----:B------:R-:W-:Y:S05]  /*1a30*/  BSYNC B0 ;  /* 0x0000000000007941 */ /* 0x000fea0003800000 */
.L_x_6976:
[----:B------:R-:W-:Y:S04]  /*1a40*/  BSSY B0, `(.L_x_6979) ;  /* 0x000000a000007945 */ /* 0x000fe80003800000 */
[----:B------:R-:W-:Y:S05]  /*1a50*/  @P3 BRA `(.L_x_6980) ;  /* 0x0000000000103947 */ /* 0x000fea0003800000 */
[----:B------:R-:W-:Y:S01]  /*1a60*/  HFMA2.MMA R155, -RZ, RZ, 0, 0 ;  /* 0x00000000ff9b7435 */ /* 0x000fe200000001ff */
[----:B------:R-:W-:Y:S10]  /*1a70*/  @!P0 BRA `(.L_x_6981) ;  /* 0x0000000000188947 */ /* 0x000ff40003800000 */
[----:B-----5:R-:W-:Y:S01]  /*1a80*/  HADD2.F32 R155, -RZ, R34.H0_H0 ;  /* 0x20000022ff9b7230 */ /* 0x020fe20000004100 */
[----:B------:R-:W-:Y:S06]  /*1a90*/  BRA `(.L_x_6981) ;  /* 0x0000000000107947 */ /* 0x000fec0003800000 */
.L_x_6980:
[----:B-----5:R-:W-:Y:S02]  /*1aa0*/  HADD2.F32 R155, -RZ, R38.H0_H0 ;  /* 0x20000026ff9b7230 */ /* 0x020fe40000004100 */
[----:B--2---:R-:W-:-:S03]  /*1ab0*/  @P0 HADD2.F32 R40, -RZ, R34.H0_H0 ;  /* 0x20000022ff280230 */ /* 0x004fc60000004100 */
[----:B------:R-:W-:-:S04]  /*1ac0*/  FMUL.FTZ R155, R155, UR8 ;  /* 0x000000089b9b7c20 */ /* 0x000fc80008410000 */
[----:B------:R-:W-:-:S07]  /*1ad0*/  @P0 FADD.FTZ R155, R40, R155 ;  /* 0x0000009b289b0221 */ /* 0x000fce0000010000 */
.L_x_6981:
[----:B------:R-:W-:Y:S05]  /*1ae0*/  BSYNC B0 ;  /* 0x0000000000007941 */ /* 0x000fea0003800000 */
.L_x_6979:
[----:B------:R-:W-:Y:S04]  /*1af0*/  BSSY B0, `(.L_x_6982) ;  /* 0x000000a000007945 */ /* 0x000fe80003800000 */
[----:B------:R-:W-:Y:S05]  /*1b00*/  @P3 BRA `(.L_x_6983) ;  /* 0x0000000000103947 */ /* 0x000fea0003800000 */
[----:B------:R-:W-:Y:S01]  /*1b10*/  MOV R152, RZ ;  /* 0x000000ff00987202 */ /* 0x000fe20000000f00 */
[----:B------:R-:W-:Y:S06]  /*1b20*/  @!P0 BRA `(.L_x_6984) ;  /* 0x0000000000188947 */ /* 0x000fec0003800000 */
[----:B-----5:R-:W-:Y:S01]  /*1b30*/  HADD2.F32 R152, -RZ, R34.H1_H1 ;  /* 0x30000022ff987230 */ /* 0x020fe20000004100 */
[----:B------:R-:W-:Y:S06]  /*1b40*/  BRA `(.L_x_6984) ;  /* 0x0000000000107947 */ /* 0x000fec0003800000 */
.L_x_6983:
[----:B-----5:R-:W-:Y:S02]  /*1b50*/  HADD2.F32 R152, -RZ, R38.H1_H1 ;  /* 0x30000026ff987230 */ /* 0x020fe40000004100 */
[----:B--2---:R-:W-:-:S03]  /*1b60*/  @P0 HADD2.F32 R41, -RZ, R34.H1_H1 ;  /* 0x30000022ff290230 */ /* 0x004fc60000004100 */
[----:B------:R-:W-:-:S04]  /*1b70*/  FMUL.FTZ R152, R152, UR8 ;  /* 0x0000000898987c20 */ /* 0x000fc80008410000 */
[----:B------:R-:W-:-:S07]  /*1b80*/  @P0 FADD.FTZ R152, R41, R152 ;  /* 0x0000009829980221 */ /* 0x000fce0000010000 */
.L_x_6984:
[----:B------:R-:W-:Y:S05]  /*1b90*/  BSYNC B0 ;  /* 0x0000000000007941 */ /* 0x000fea0003800000 */
.L_x_6982:
[----:B------:R-:W-:Y:S04]  /*1ba0*/  BSSY B0, `(.L_x_6985) ;  /* 0x000000a000007945 */ /* 0x000fe80003800000 */
[----:B------:R-:W-:Y:S05]  /*1bb0*/  @P3 BRA `(.L_x_6986) ;  /* 0x0000000000103947 */ /* 0x000fea0003800000 */
[----:B------:R-:W-:Y:S01]  /*1bc0*/  HFMA2.MMA R153, -RZ, RZ, 0, 0 ;  /* 0x00000000ff997435 */ /* 0x000fe200000001ff */
[----:B------:R-:W-:Y:S10]  /*1bd0*/  @!P0 BRA `(.L_x_6987) ;  /* 0x0000000000188947 */ /* 0x000ff40003800000 */
[----:B-----5:R-:W-:Y:S01]  /*1be0*/  HADD2.F32 R153, -RZ, R35.H0_H0 ;  /* 0x20000023ff997230 */ /* 0x020fe20000004100 */
[----:B------:R-:W-:Y:S06]  /*1bf0*/  BRA `(.L_x_6987) ;  /* 0x0000000000107947 */ /* 0x000fec0003800000 */
.L_x_6986:
[----:B-----5:R-:W-:Y:S02]  /*1c00*/  HADD2.F32 R153, -RZ, R39.H0_H0 ;  /* 0x20000027ff997230 */ /* 0x020fe40000004100 */
[----:B--2---:R-:W-:-:S03]  /*1c10*/  @P0 HADD2.F32 R40, -RZ, R35.H0_H0 ;  /* 0x20000023ff280230 */ /* 0x004fc60000004100 */
[----:B------:R-:W-:-:S04]  /*1c20*/  FMUL.FTZ R153, R153, UR8 ;  /* 0x0000000899997c20 */ /* 0x000fc80008410000 */
[----:B------:R-:W-:-:S07]  /*1c30*/  @P0 FADD.FTZ R153, R40, R153 ;  /* 0x0000009928990221 */ /* 0x000fce0000010000 */
.L_x_6987:
[----:B------:R-:W-:Y:S05]  /*1c40*/  BSYNC B0 ;  /* 0x0000000000007941 */ /* 0x000fea0003800000 */
.L_x_6985:
[----:B------:R-:W-:Y:S04]  /*1c50*/  BSSY B0, `(.L_x_6988) ;  /* 0x000000a000007945 */ /* 0x000fe80003800000 */
[----:B------:R-:W-:Y:S05]  /*1c60*/  @P3 BRA `(.L_x_6989) ;  /* 0x0000000000103947 */ /* 0x000fea0003800000 */
[----:B------:R-:W-:Y:S01]  /*1c70*/  MOV R150, RZ ;  /* 0x000000ff00967202 */ /* 0x000fe20000000f00 */
[----:B------:R-:W-:Y:S06]  /*1c80*/  @!P0 BRA `(.L_x_6990) ;  /* 0x0000000000188947 */ /* 0x000fec0003800000 */
[----:B-----5:R-:W-:Y:S01]  /*1c90*/  HADD2.F32 R150, -RZ, R35.H1_H1 ;  /* 0x30000023ff967230 */ /* 0x020fe20000004100 */
[----:B------:R-:W-:Y:S06]  /*1ca0*/  BRA `(.L_x_6990) ;  /* 0x0000000000107947 */ /* 0x000fec0003800000 */
.L_x_6989:
[----:B-----5:R-:W-:Y:S02]  /*1cb0*/  HADD2.F32 R150, -RZ, R39.H1_H1 ;  /* 0x30000027ff967230 */ /* 0x020fe40000004100 */
[----:B--2---:R-:W-:-:S03]  /*1cc0*/  @P0 HADD2.F32 R41, -RZ, R35.H1_H1 ;  /* 0x30000023ff290230 */ /* 0x004fc60000004100 */
[----:B------:R-:W-:-:S04]  /*1cd0*/  FMUL.FTZ R150, R150, UR8 ;  /* 0x0000000896967c20 */ /* 0x000fc80008410000 */
[----:B------:R-:W-:-:S07]  /*1ce0*/  @P0 FADD.FTZ R150, R41, R150 ;  /* 0x0000009629960221 */ /* 0x000fce0000010000 */
.L_x_6990:
[----:B------:R-:W-:Y:S05]  /*1cf0*/  BSYNC B0 ;  /* 0x0000000000007941 */ /* 0x000fea0003800000 */
.L_x_6988:
[----:B--2---:R-:W0:Y:S01]  /*1d00*/  @P2 LDC.64 R48, c[0x0][0x220] ;  /* 0x00008800ff302b82 */ /* 0x004e220000000a00 */
        /* <DEDUP_REMOVED lines=19> */
.L_x_6992:
[----:B-----5:R-:W-:Y:S02]  /*1e40*/  HADD2.F32 R169, -RZ, R36.H0_H0 ;  /* 0x20000024ffa97230 */ /* 0x020fe40000004100 */
[----:B--2---:R-:W-:-:S03]  /*1e50*/  @P0 HADD2.F32 R40, -RZ, R32.H0_H0 ;  /* 0x20000020ff280230 */ /* 0x004fc60000004100 */
[----:B------:R-:W-:-:S04]  /*1e60*/  FMUL.FTZ R169, R169, UR8 ;  /* 0x00000008a9a97c20 */ /* 0x000fc80008410000 */
[----:B------:R-:W-:-:S07]  /*1e70*/  @P0 FADD.FTZ R169, R40, R169 ;  /* 0x000000a928a90221 */ /* 0x000fce0000010000 */
.L_x_6993:
[----:B------:R-:W-:Y:S05]  /*1e80*/  BSYNC B0 ;  /* 0x0000000000007941 */ /* 0x000fea0003800000 */
.L_x_6991:
[----:B------:R-:W-:Y:S04]  /*1e90*/  BSSY B0, `(.L_x_6994) ;  /* 0x000000a000007945 */ /* 0x000fe80003800000 */
[----:B------:R-:W-:Y:S05]  /*1ea0*/  @P3 BRA `(.L_x_6995) ;  /* 0x0000000000103947 */ /* 0x000fea0003800000 */
[----:B------:R-:W-:Y:S01]  /*1eb0*/  MOV R164, RZ ;  /* 0x000000ff00a47202 */ /* 0x000fe20000000f00 */
[----:B------:R-:W-:Y:S06]  /*1ec0*/  @!P0 BRA `(.L_x_6996) ;  /* 0x0000000000188947 */ /* 0x000fec0003800000 */
[----:B-----5:R-:W-:Y:S01]  /*1ed0*/  HADD2.F32 R164, -RZ, R32.H1_H1 ;  /* 0x30000020ffa47230 */ /* 0x020fe20000004100 */
[----:B------:R-:W-:Y:S06]  /*1ee0*/  BRA `(.L_x_6996) ;  /* 0x0000000000107947 */ /* 0x000fec0003800000 */
.L_x_6995:
[----:B-----5:R-:W-:Y:S02]  /*1ef0*/  HADD2.F32 R164, -RZ, R36.H1_H1 ;  /* 0x30000024ffa47230 */ /* 0x020fe40000004100 */
[----:B--2---:R-:W-:-:S03]  /*1f00*/  @P0 HADD2.F32 R41, -RZ, R32.H1_H1 ;  /* 0x30000020ff290230 */ /* 0x004fc60000004100 */
[----:B------:R-:W-:-:S04]  /*1f10*/  FMUL.FTZ R164, R164, UR8 ;  /* 0x00000008a4a47c20 */ /* 0x000fc80008410000 */
[----:B------:R-:W-:-:S07]  /*1f20*/  @P0 FADD.FTZ R164, R41, R164 ;  /* 0x000000a429a40221 */ /* 0x000fce0000010000 */
.L_x_6996:
[----:B------:R-:W-:Y:S05]  /*1f30*/  BSYNC B0 ;  /* 0x0000000000007941 */ /* 0x000fea0003800000 */
.L_x_6994:
[----:B------:R-:W-:Y:S04]  /*1f40*/  BSSY B0, `(.L_x_6997) ;  /* 0x000000a000007945 */ /* 0x000fe80003800000 */
[----:B------:R-:W-:Y:S05]  /*1f50*/  @P3 BRA `(.L_x_6998) ;  /* 0x0000000000103947 */ /* 0x000fea0003800000 */
[----:B------:R-:W-:Y:S01]  /*1f60*/  HFMA2.MMA R167, -RZ, RZ, 0, 0 ;  /* 0x00000000ffa77435 */ /* 0x000fe200000001ff */
[----:B------:R-:W-:Y:S10]  /*1f70*/  @!P0 BRA `(.L_x_6999) ;  /* 0x0000000000188947 */ /* 0x000ff40003800000 */
[----:B-----5:R-:W-:Y:S01]  /*1f80*/  HADD2.F32 R167, -RZ, R33.H0_H0 ;  /* 0x20000021ffa77230 */ /* 0x020fe20000004100 */
[----:B------:R-:W-:Y:S06]  /*1f90*/  BRA `(.L_x_6999) ;  /* 0x0000000000107947 */ /* 0x000fec0003800000 */
.L_x_6998:
[----:B-----5:R-:W-:Y:S02]  /*1fa0*/  HADD2.F32 R167, -RZ, R37.H0_H0 ;  /* 0x20000025ffa77230 */ /* 0x020fe40000004100 */
[----:B--2---:R-:W-:-:S03]  /*1fb0*/  @P0 HADD2.F32 R40, -RZ, R33.H0_H0 ;  /* 0x20000021ff280230 */ /* 0x004fc60000004100 */
[----:B------:R-:W-:-:S04]  /*1fc0*/  FMUL.FTZ R167, R167, UR8 ;  /* 0x00000008a7a77c20 */ /* 0x000fc80008410000 */
[----:B------:R-:W-:-:S07]  /*1fd0*/  @P0 FADD.FTZ R167, R40, R167 ;  /* 0x000000a728a70221 */ /* 0x000fce0000010000 */
.L_x_6999:
[----:B------:R-:W-:Y:S05]  /*1fe0*/  BSYNC B0 ;  /* 0x0000000000007941 */ /* 0x000fea0003800000 */
.L_x_6997:
[----:B------:R-:W-:Y:S04]  /*1ff0*/  BSSY B0, `(.L_x_7000) ;  /* 0x000000a000007945 */ /* 0x000fe80003800000 */
[----:B------:R-:W-:Y:S05]  /*2000*/  @P3 BRA `(.L_x_7001) ;  /* 0x0000000000103947 */ /* 0x000fea0003800000 */
[----:B------:R-:W-:Y:S01]  /*2010*/  MOV R162, RZ ;  /* 0x000000ff00a27202 */ /* 0x000fe20000000f00 */
[----:B------:R-:W-:Y:S06]  /*2020*/  @!P0 BRA `(.L_x_7002) ;  /* 0x0000000000188947 */ /* 0x000fec0003800000 */
[----:B-----5:R-:W-:Y:S01]  /*2030*/  HADD2.F32 R162, -RZ, R33.H1_H1 ;  /* 0x30000021ffa27230 */ /* 0x020fe20000004100 */
[----:B------:R-:W-:Y:S06]  /*2040*/  BRA `(.L_x_7002) ;  /* 0x0000000000107947 */ /* 0x000fec0003800000 */
.L_x_7001:
[----:B-----5:R-:W-:Y:S02]  /*2050*/  HADD2.F32 R162, -RZ, R37.H1_H1 ;  /* 0x30000025ffa27230 */ /* 0x020fe40000004100 */
[----:B--2---:R-:W-:-:S03]  /*2060*/  @P0 HADD2.F32 R41, -RZ, R33.H1_H1 ;  /* 0x30000021ff290230 */ /* 0x004fc60000004100 */
[----:B------:R-:W-:-:S04]  /*2070*/  FMUL.FTZ R162, R162, UR8 ;  /* 0x00000008a2a27c20 */ /* 0x000fc80008410000 */
[----:B------:R-:W-:-:S07]  /*2080*/  @P0 FADD.FTZ R162, R41, R162 ;  /* 0x000000a229a20221 */ /* 0x000fce0000010000 */
.L_x_7002:
[----:B------:R-:W-:Y:S05]  /*2090*/  BSYNC B0 ;  /* 0x0000000000007941 */ /* 0x000fea0003800000 */
.L_x_7000:
[----:B------:R-:W-:Y:S04]  /*20a0*/  BSSY B0, `(.L_x_7003) ;  /* 0x000000a000007945 */ /* 0x000fe80003800000 */
[----:B------:R-:W-:Y:S05]  /*20b0*/  @P3 BRA `(.L_x_7004) ;  /* 0x0000000000103947 */ /* 0x000fea0003800000 */
[----:B------:R-:W-:Y:S01]  /*20c0*/  HFMA2.MMA R165, -RZ, RZ, 0, 0 ;  /* 0x00000000ffa57435 */ /* 0x000fe200000001ff */
[----:B------:R-:W-:Y:S10]  /*20d0*/  @!P0 BRA `(.L_x_7005) ;  /* 0x0000000000188947 */ /* 0x000ff40003800000 */
[----:B-----5:R-:W-:Y:S01]  /*20e0*/  HADD2.F32 R165, -RZ, R34.H0_H0 ;  /* 0x20000022ffa57230 */ /* 0x020fe20000004100 */
[----:B------:R-:W-:Y:S06]  /*20f0*/  BRA `(.L_x_7005) ;  /* 0x0000000000107947 */ /* 0x000fec0003800000 */
.L_x_7004:
[----:B-----5:R-:W-:Y:S02]  /*2100*/  HADD2.F32 R165, -RZ, R38.H0_H0 ;  /* 0x20000026ffa57230 */ /* 0x020fe40000004100 */
[----:B--2---:R-:W-:-:S03]  /*2110*/  @P0 HADD2.F32 R40, -RZ, R34.H0_H0 ;  /* 0x20000022ff280230 */ /* 0x004fc60000004100 */
[----:B------:R-:W-:-:S04]  /*2120*/  FMUL.FTZ R165, R165, UR8 ;  /* 0x00000008a5a57c20 */ /* 0x000fc80008410000 */
[----:B------:R-:W-:-:S07]  /*2130*/  @P0 FADD.FTZ R165, R40, R165 ;  /* 0x000000a528a50221 */ /* 0x000fce0000010000 */
.L_x_7005:
[----:B------:R-:W-:Y:S05]  /*2140*/  BSYNC B0 ;  /* 0x0000000000007941 */ /* 0x000fea0003800000 */
.L_x_7003:
[----:B------:R-:W-:Y:S04]  /*2150*/  BSSY B0, `(.L_x_7006) ;  /* 0x000000a000007945 */ /* 0x000fe80003800000 */
[----:B------:R-:W-:Y:S05]  /*2160*/  @P3 BRA `(.L_x_7007) ;  /* 0x0000000000103947 */ /* 0x000fea0003800000 */
[----:B------:R-:W-:Y:S01]  /*2170*/  MOV R160, RZ ;  /* 0x000000ff00a07202 */ /* 0x000fe20000000f00 */
[----:B------:R-:W-:Y:S06]  /*2180*/  @!P0 BRA `(.L_x_7008) ;  /* 0x0000000000188947 */ /* 0x000fec0003800000 */
[----:B-----5:R-:W-:Y:S01]  /*2190*/  HADD2.F32 R160, -RZ, R34.H1_H1 ;  /* 0x30000022ffa07230 */ /* 0x020fe20000004100 */
[----:B------:R-:W-:Y:S06]  /*21a0*/  BRA `(.L_x_7008) ;  /* 0x0000000000107947 */ /* 0x000fec0003800000 */
.L_x_7007:
[----:B-----5:R-:W-:Y:S02]  /*21b0*/  HADD2.F32 R160, -RZ, R38.H1_H1 ;  /* 0x30000026ffa07230 */ /* 0x020fe40000004100 */
[----:B--2---:R-:W-:-:S03]  /*21c0*/  @P0 HADD2.F32 R41, -RZ, R34.H1_H1 ;  /* 0x30000022ff290230 */ /* 0x004fc60000004100 */
[----:B------:R-:W-:-:S04]  /*21d0*/  FMUL.FTZ R160, R160, UR8 ;  /* 0x00000008a0a07c20 */ /* 0x000fc80008410000 */
[----:B------:R-:W-:-:S07]  /*21e0*/  @P0 FADD.FTZ R160, R41, R160 ;  /* 0x000000a029a00221 */ /* 0x000fce0000010000 */
.L_x_7008:
[----:B------:R-:W-:Y:S05]  /*21f0*/  BSYNC B0 ;  /* 0x0000000000007941 */ /* 0x000fea0003800000 */
.L_x_7006:
[----:B------:R-:W-:Y:S04]  /*2200*/  BSSY B0, `(.L_x_7009) ;  /* 0x000000a000007945 */ /* 0x000fe80003800000 */
[----:B------:R-:W-:Y:S05]  /*2210*/  @P3 BRA `(.L_x_7010) ;  /* 0x0000000000103947 */ /* 0x000fea0003800000 */
[----:B------:R-:W-:Y:S01]  /*2220*/  HFMA2.MMA R163, -RZ, RZ, 0, 0 ;  /* 0x00000000ffa37435 */ /* 0x000fe200000001ff */
[----:B------:R-:W-:Y:S10]  /*2230*/  @!P0 BRA `(.L_x_7011) ;  /* 0x0000000000188947 */ /* 0x000ff40003800000 */
[----:B-----5:R-:W-:Y:S01]  /*2240*/  HADD2.F32 R163, -RZ, R35.H0_H0 ;  /* 0x20000023ffa37230 */ /* 0x020fe20000004100 */
[----:B------:R-:W-:Y:S06]  /*2250*/  BRA `(.L_x_7011) ;  /* 0x0000000000107947 */ /* 0x000fec0003800000 */
.L_x_7010:
[----:B-----5:R-:W-:Y:S02]  /*2260*/  HADD2.F32 R163, -RZ, R39.H0_H0 ;  /* 0x20000027ffa37230 */ /* 0x020fe40000004100 */
[----:B--2---:R-:W-:-:S03]  /*2270*/  @P0 HADD2.F32 R40, -RZ, R35.H0_H0 ;  /* 0x20000023ff280230 */ /* 0x004fc60000004100 */
[----:B------:R-:W-:-:S04]  /*2280*/  FMUL.FTZ R163, R163, UR8 ;  /* 0x00000008a3a37c20 */ /* 0x000fc80008410000 */
[----:B------:R-:W-:-:S07]  /*2290*/  @P0 FADD.FTZ R163, R40, R163 ;  /* 0x000000a328a30221 */ /* 0x000fce0000010000 */
.L_x_7011:
[----:B------:R-:W-:Y:S05]  /*22a0*/  BSYNC B0 ;  /* 0x0000000000007941 */ /* 0x000fea0003800000 */
.L_x_7009:
[----:B------:R-:W-:Y:S04]  /*22b0*/  BSSY B0, `(.L_x_7012) ;  /* 0x000000a000007945 */ /* 0x000fe80003800000 */
[----:B------:R-:W-:Y:S05]  /*22c0*/  @P3 BRA `(.L_x_7013) ;  /* 0x0000000000103947 */ /* 0x000fea0003800000 */
[----:B------:R-:W-:Y:S01]  /*22d0*/  MOV R158, RZ ;  /* 0x000000ff009e7202 */ /* 0x000fe20000000f00 */
[----:B------:R-:W-:Y:S06]  /*22e0*/  @!P0 BRA `(.L_x_7014) ;  /* 0x0000000000188947 */ /* 0x000fec0003800000 */
[----:B-----5:R-:W-:Y:S01]  /*22f0*/  HADD2.F32 R158, -RZ, R35.H1_H1 ;  /* 0x30000023ff9e7230 */ /* 0x020fe20000004100 */
[----:B------:R-:W-:Y:S06]  /*2300*/  BRA `(.L_x_7014) ;  /* 0x0000000000107947 */ /* 0x000fec0003800000 */
.L_x_7013:
[----:B-----5:R-:W-:Y:S02]  /*2310*/  HADD2.F32 R158, -RZ, R39.H1_H1 ;  /* 0x30000027ff9e7230 */ /* 0x020fe40000004100 */
[----:B--2---:R-:W-:-:S03]  /*2320*/  @P0 HADD2.F32 R41, -RZ, R35.H1_H1 ;  /* 0x30000023ff290230 */ /* 0x004fc60000004100 */
[----:B------:R-:W-:-:S04]  /*2330*/  FMUL.FTZ R158, R158, UR8 ;  /* 0x000000089e9e7c20 */ /* 0x000fc80008410000 */
[----:B------:R-:W-:-:S07]  /*2340*/  @P0 FADD.FTZ R158, R41, R158 ;  /* 0x0000009e299e0221 */ /* 0x000fce0000010000 */
.L_x_7014:
[----:B------:R-:W-:Y:S05]  /*2350*/  BSYNC B0 ;  /* 0x0000000000007941 */ /* 0x000fea0003800000 */
.L_x_7012:
        /* <DEDUP_REMOVED lines=20> */
.L_x_7016:
[----:B-----5:R-:W-:Y:S02]  /*24a0*/  HADD2.F32 R166, -RZ, R36.H0_H0 ;  /* 0x20000024ffa67230 */ /* 0x020fe40000004100 */
[----:B--2---:R-:W-:-:S03]  /*24b0*/  @P0 HADD2.F32 R41, -RZ, R32.H0_H0 ;  /* 0x20000020ff290230 */ /* 0x004fc60000004100 */
[----:B------:R-:W-:-:S04]  /*24c0*/  FMUL.FTZ R166, R166, UR8 ;  /* 0x00000008a6a67c20 */ /* 0x000fc80008410000 */
[----:B------:R-:W-:-:S07]  /*24d0*/  @P0 FADD.FTZ R166, R41, R166 ;  /* 0x000000a629a60221 */ /* 0x000fce0000010000 */
.L_x_7017:
[----:B------:R-:W-:Y:S05]  /*24e0*/  BSYNC B0 ;  /* 0x0000000000007941 */ /* 0x000fea0003800000 */
.L_x_7015:
[----:B------:R-:W-:Y:S04]  /*24f0*/  BSSY B0, `(.L_x_7018) ;  /* 0x000000a000007945 */ /* 0x000fe80003800000 */
[----:B------:R-:W-:Y:S05]  /*2500*/  @P3 BRA `(.L_x_7019) ;  /* 0x0000000000103947 */ /* 0x000fea0003800000 */
[----:B------:R-:W-:Y:S01]  /*2510*/  MOV R171, RZ ;  /* 0x000000ff00ab7202 */ /* 0x000fe20000000f00 */
[----:B------:R-:W-:Y:S06]  /*2520*/  @!P0 BRA `(.L_x_7020) ;  /* 0x0000000000188947 */ /* 0x000fec0003800000 */
[----:B-----5:R-:W-:Y:S01]  /*2530*/  HADD2.F32 R171, -RZ, R32.H1_H1 ;  /* 0x30000020ffab7230 */ /* 0x020fe20000004100 */
[----:B------:R-:W-:Y:S06]  /*2540*/  BRA `(.L_x_7020) ;  /* 0x0000000000107947 */ /* 0x000fec0003800000 */
.L_x_7019:
[----:B-----5:R-:W-:Y:S02]  /*2550*/  HADD2.F32 R171, -RZ, R36.H1_H1 ;  /* 0x30000024ffab7230 */ /* 0x020fe40000004100 */
[----:B--2---:R-:W-:-:S03]  /*2560*/  @P0 HADD2.F32 R40, -RZ, R32.H1_H1 ;  /* 0x30000020ff280230 */ /* 0x004fc60000004100 */
[----:B------:R-:W-:-:S04]  /*2570*/  FMUL.FTZ R171, R171, UR8 ;  /* 0x00000008abab7c20 */ /* 0x000fc80008410000 */
[----:B------:R-:W-:-:S07]  /*2580*/  @P0 FADD.FTZ R171, R40, R171 ;  /* 0x000000ab28ab0221 */ /* 0x000fce0000010000 */
.L_x_7020:
[----:B------:R-:W-:Y:S05]  /*2590*/  BSYNC B0 ;  /* 0x0000000000007941 */ /* 0x000fea0003800000 */
.L_x_7018:
[----:B------:R-:W-:Y:S04]  /*25a0*/  BSSY B0, `(.L_x_7021) ;  /* 0x000000a000007945 */ /* 0x000fe80003800000 */
[----:B------:R-:W-:Y:S05]  /*25b0*/  @P3 BRA `(.L_x_7022) ;  /* 0x0000000000103947 */ /* 0x000fea0003800000 */
[----:B------:R-:W-:Y:S01]  /*25c0*/  HFMA2.MMA R168, -RZ, RZ, 0, 0 ;  /* 0x00000000ffa87435 */ /* 0x000fe200000001ff */
[----:B------:R-:W-:Y:S10]  /*25d0*/  @!P0 BRA `(.L_x_7023) ;  /* 0x0000000000188947 */ /* 0x000ff40003800000 */
[----:B-----5:R-:W-:Y:S01]  /*25e0*/  HADD2.F32 R168, -RZ, R33.H0_H0 ;  /* 0x20000021ffa87230 */ /* 0x020fe20000004100 */
[----:B------:R-:W-:Y:S06]  /*25f0*/  BRA `(.L_x_7023) ;  /* 0x0000000000107947 */ /* 0x000fec0003800000 */
.L_x_7022:
[----:B-----5:R-:W-:Y:S02]  /*2600*/  HADD2.F32 R168, -RZ, R37.H0_H0 ;  /* 0x20000025ffa87230 */ /* 0x020fe40000004100 */
[----:B--2---:R-:W-:-:S03]  /*2610*/  @P0 HADD2.F32 R41, -RZ, R33.H0_H0 ;  /* 0x20000021ff290230 */ /* 0x004fc60000004100 */
[----:B------:R-:W-:-:S04]  /*2620*/  FMUL.FTZ R168, R168, UR8 ;  /* 0x00000008a8a87c20 */ /* 0x000fc80008410000 */
[----:B------:R-:W-:-:S07]  /*2630*/  @P0 FADD.FTZ R168, R41, R168 ;  /* 0x000000a829a80221 */ /* 0x000fce0000010000 */
.L_x_7023:
[----:B------:R-:W-:Y:S05]  /*2640*/  BSYNC B0 ;  /* 0x0000000000007941 */ /* 0x000fea0003800000 */
.L_x_7021:
[----:B------:R-:W-:Y:S04]  /*2650*/  BSSY B0, `(.L_x_7024) ;  /* 0x000000a000007945 */ /* 0x000fe80003800000 */
[----:B------:R-:W-:Y:S05]  /*2660*/  @P3 BRA `(.L_x_7025) ;  /* 0x0000000000103947 */ /* 0x000fea0003800000 */
[----:B------:R-:W-:Y:S01]  /*2670*/  MOV R173, RZ ;  /* 0x000000ff00ad7202 */ /* 0x000fe20000000f00 */
[----:B------:R-:W-:Y:S06]  /*2680*/  @!P0 BRA `(.L_x_7026) ;  /* 0x0000000000188947 */ /* 0x000fec0003800000 */
[----:B-----5:R-:W-:Y:S01]  /*2690*/  HADD2.F32 R173, -RZ, R33.H1_H1 ;  /* 0x30000021ffad7230 */ /* 0x020fe20000004100 */
[----:B------:R-:W-:Y:S06]  /*26a0*/  BRA `(.L_x_7026) ;  /* 0x0000000000107947 */ /* 0x000fec0003800000 */
.L_x_7025:
[----:B-----5:R-:W-:Y:S02]  /*26b0*/  HADD2.F32 R173, -RZ, R37.H1_H1 ;  /* 0x30000025ffad7230 */ /* 0x020fe40000004100 */
[----:B--2---:R-:W-:-:S03]  /*26c0*/  @P0 HADD2.F32 R40, -RZ, R33.H1_H1 ;  /* 0x30000021ff280230 */ /* 0x004fc60000004100 */
[----:B------:R-:W-:-:S04]  /*26d0*/  FMUL.FTZ R173, R173, UR8 ;  /* 0x00000008adad7c20 */ /* 0x000fc80008410000 */
[----:B------:R-:W-:-:S07]  /*26e0*/  @P0 FADD.FTZ R173, R40, R173 ;  /* 0x000000ad28ad0221 */ /* 0x000fce0000010000 */
.L_x_7026:
[----:B------:R-:W-:Y:S05]  /*26f0*/  BSYNC B0 ;  /* 0x0000000000007941 */ /* 0x000fea0003800000 */
.L_x_7024:
[----:B------:R-:W-:Y:S04]  /*2700*/  BSSY B0, `(.L_x_7027) ;  /* 0x000000a000007945 */ /* 0x000fe80003800000 */
[----:B------:R-:W-:Y:S05]  /*2710*/  @P3 BRA `(.L_x_7028) ;  /* 0x0000000000103947 */ /* 0x000fea0003800000 */
[----:B------:R-:W-:Y:S01]  /*2720*/  HFMA2.MMA R170, -RZ, RZ, 0, 0 ;  /* 0x00000000ffaa7435 */ /* 0x000fe200000001ff */
[----:B------:R-:W-:Y:S10]  /*2730*/  @!P0 BRA `(.L_x_7029) ;  /* 0x0000000000188947 */ /* 0x000ff40003800000 */
[----:B-----5:R-:W-:Y:S01]  /*2740*/  HADD2.F32 R170, -RZ, R34.H0_H0 ;  /* 0x20000022ffaa7230 */ /* 0x020fe20000004100 */
[----:B------:R-:W-:Y:S06]  /*2750*/  BRA `(.L_x_7029) ;  /* 0x0000000000107947 */ /* 0x000fec0003800000 */
.L_x_7028:
[----:B-----5:R-:W-:Y:S02]  /*2760*/  HADD2.F32 R170, -RZ, R38.H0_H0 ;  /* 0x20000026ffaa7230 */ /* 0x020fe40000004100 */
[----:B--2---:R-:W-:-:S03]  /*2770*/  @P0 HADD2.F32 R41, -RZ, R34.H0_H0 ;  /* 0x20000022ff290230 */ /* 0x004fc60000004100 */
[----:B------:R-:W-:-:S04]  /*2780*/  FMUL.FTZ R170, R170, UR8 ;  /* 0x00000008aaaa7c20 */ /* 0x000fc80008410000 */
[----:B------:R-:W-:-:S07]  /*2790*/  @P0 FADD.FTZ R170, R41, R170 ;  /* 0x000000aa29aa0221 */ /* 0x000fce0000010000 */
.L_x_7029:
[----:B------:R-:W-:Y:S05]  /*27a0*/  BSYNC B0 ;  /* 0x0000000000007941 */ /* 0x000fea0003800000 */
.L_x_7027:
[----:B------:R-:W-:Y:S04]  /*27b0*/  BSSY B0, `(.L_x_7030) ;  /* 0x000000a000007945 */ /* 0x000fe80003800000 */
[----:B------:R-:W-:Y:S05]  /*27c0*/  @P3 BRA `(.L_x_7031) ;  /* 0x0000000000103947 */ /* 0x000fea0003800000 */
[----:B------:R-:W-:Y:S01]  /*27d0*/  MOV R175, RZ ;  /* 0x000000ff00af7202 */ /* 0x000fe20000000f00 */
[----:B------:R-:W-:Y:S06]  /*27e0*/  @!P0 BRA `(.L_x_7032) ;  /* 0x0000000000188947 */ /* 0x000fec0003800000 */
[----:B-----5:R-:W-:Y:S01]  /*27f0*/  HADD2.F32 R175, -RZ, R34.H1_H1 ;  /* 0x30000022ffaf7230 */ /* 0x020fe20000004100 */
[----:B------:R-:W-:Y:S06]  /*2800*/  BRA `(.L_x_7032) ;  /* 0x0000000000107947 */ /* 0x000fec0003800000 */
.L_x_7031:
[----:B-----5:R-:W-:Y:S02]  /*2810*/  HADD2.F32 R175, -RZ, R38.H1_H1 ;  /* 0x30000026ffaf7230 */ /* 0x020fe40000004100 */
[----:B--2---:R-:W-:-:S03]  /*2820*/  @P0 HADD2.F32 R40, -RZ, R34.H1_H1 ;  /* 0x30000022ff280230 */ /* 0x004fc60000004100 */
[----:B------:R-:W-:-:S04]  /*2830*/  FMUL.FTZ R175, R175, UR8 ;  /* 0x00000008afaf7c20 */ /* 0x000fc80008410000 */
[----:B------:R-:W-:-:S07]  /*2840*/  @P0 FADD.FTZ R175, R40, R175 ;  /* 0x000000af28af0221 */ /* 0x000fce0000010000 */
.L_x_7032:
[----:B------:R-:W-:Y:S05]  /*2850*/  BSYNC B0 ;  /* 0x0000000000007941 */ /* 0x000fea0003800000 */
.L_x_7030:
[----:B------:R-:W-:Y:S04]  /*2860*/  BSSY B0, `(.L_x_7033) ;  /* 0x000000a000007945 */ /* 0x000fe80003800000 */
[----:B------:R-:W-:Y:S05]  /*2870*/  @P3 BRA `(.L_x_7034) ;  /* 0x0000000000103947 */ /* 0x000fea0003800000 */
[----:B------:R-:W-:Y:S01]  /*2880*/  HFMA2.MMA R172, -RZ, RZ, 0, 0 ;  /* 0x00000000ffac7435 */ /* 0x000fe200000001ff */
[----:B------:R-:W-:Y:S10]  /*2890*/  @!P0 BRA `(.L_x_7035) ;  /* 0x0000000000188947 */ /* 0x000ff40003800000 */
[----:B-----5:R-:W-:Y:S01]  /*28a0*/  HADD2.F32 R172, -RZ, R35.H0_H0 ;  /* 0x20000023ffac7230 */ /* 0x020fe20000004100 */
[----:B------:R-:W-:Y:S06]  /*28b0*/  BRA `(.L_x_7035) ;  /* 0x0000000000107947 */ /* 0x000fec0003800000 */
.L_x_7034:
[----:B-----5:R-:W-:Y:S02]  /*28c0*/  HADD2.F32 R172, -RZ, R39.H0_H0 ;  /* 0x20000027ffac7230 */ /* 0x020fe40000004100 */
[----:B--2---:R-:W-:-:S03]  /*28d0*/  @P0 HADD2.F32 R41, -RZ, R35.H0_H0 ;  /* 0x20000023ff290230 */ /* 0x004fc60000004100 */
[----:B------:R-:W-:-:S04]  /*28e0*/  FMUL.FTZ R172, R172, UR8 ;  /* 0x00000008acac7c20 */ /* 0x000fc80008410000 */
[----:B------:R-:W-:-:S07]  /*28f0*/  @P0 FADD.FTZ R172, R41, R172 ;  /* 0x000000ac29ac0221 */ /* 0x000fce0000010000 */
.L_x_7035:
[----:B------:R-:W-:Y:S05]  /*2900*/  BSYNC B0 ;  /* 0x0000000000007941 */ /* 0x000fea0003800000 */
.L_x_7033:
[----:B------:R-:W-:Y:S04]  /*2910*/  BSSY B0, `(.L_x_7036) ;  /* 0x000000a000007945 */ /* 0x000fe80003800000 */
[----:B------:R-:W-:Y:S05]  /*2920*/  @P3 BRA `(.L_x_7037) ;  /* 0x0000000000103947 */ /* 0x000fea0003800000 */
[----:B------:R-:W-:Y:S01]  /*2930*/  MOV R177, RZ ;  /* 0x000000ff00b17202 */ /* 0x000fe20000000f00 */
[----:B------:R-:W-:Y:S06]  /*2940*/  @!P0 BRA `(.L_x_7038) ;  /* 0x0000000000188947 */ /* 0x000fec0003800000 */
[----:B-----5:R-:W-:Y:S01]  /*2950*/  HADD2.F32 R177, -RZ, R35.H1_H1 ;  /* 0x30000023ffb17230 */ /* 0x020fe20000004100 */
[----:B------:R-:W-:Y:S06]  /*2960*/  BRA `(.L_x_7038) ;  /* 0x0000000000107947 */ /* 0x000fec0003800000 */
.L_x_7037:
[----:B-----5:R-:W-:Y:S02]  /*2970*/  HADD2.F32 R177, -RZ, R39.H1_H1 ;  /* 0x30000027ffb17230 */ /* 0x020fe40000004100 */
[----:B--2---:R-:W-:-:S03]  /*2980*/  @P0 HADD2.F32 R40, -RZ, R35.H1_H1 ;  /* 0x30000023ff280230 */ /* 0x004fc60000004100 */
[----:B------:R-:W-:-:S04]  /*2990*/  FMUL.FTZ R177, R177, UR8 ;  /* 0x00000008b1b17c20 */ /* 0x000fc80008410000 */
[----:B------:R-:W-:-:S07]  /*29a0*/  @P0 FADD.FTZ R177, R40, R177 ;  /* 0x000000b128b10221 */ /* 0x000fce0000010000 */
.L_x_7038:
[----:B------:R-:W-:Y:S05]  /*29b0*/  BSYNC B0 ;  /* 0x0000000000007941 */ /* 0x000fea0003800000 */
.L_x_7036:
        /* <DEDUP_REMOVED lines=20> */
.L_x_7040:
[----:B-----5:R-:W-:Y:S02]  /*2b00*/  HADD2.F32 R174, -RZ, R36.H0_H0 ;  /* 0x20000024ffae7230 */ /* 0x020fe40000004100 */
[----:B--2---:R-:W-:-:S03]  /*2b10*/  @P0 HADD2.F32 R41, -RZ, R32.H0_H0 ;  /* 0x20000020ff290230 */ /* 0x004fc60000004100 */
[----:B------:R-:W-:-:S04]  /*2b20*/  FMUL.FTZ R174, R174, UR8 ;  /* 0x00000008aeae7c20 */ /* 0x000fc80008410000 */
[----:B------:R-:W-:-:S07]  /*2b30*/  @P0 FADD.FTZ R174, R41, R174 ;  /* 0x000000ae29ae0221 */ /* 0x000fce0000010000 */
.L_x_7041:
[----:B------:R-:W-:Y:S05]  /*2b40*/  BSYNC B0 ;  /* 0x0000000000007941 */ /* 0x000fea0003800000 */
.L_x_7039:
[----:B------:R-:W-:Y:S04]  /*2b50*/  BSSY B0, `(.L_x_7042) ;  /* 0x000000a000007945 */ /* 0x000fe80003800000 */
[----:B------:R-:W-:Y:S05]  /*2b60*/  @P3 BRA `(.L_x_7043) ;  /* 0x0000000000103947 */ /* 0x000fea0003800000 */
[----:B------:R-:W-:Y:S01]  /*2b70*/  MOV R179, RZ ;  /* 0x000000ff00b37202 */ /* 0x000fe20000000f00 */
[----:B------:R-:W-:Y:S06]  /*2b80*/  @!P0 BRA `(.L_x_7044) ;  /* 0x0000000000188947 */ /* 0x000fec0003800000 */
[----:B-----5:R-:W-:Y:S01]  /*2b90*/  HADD2.F32 R179, -RZ, R32.H1_H1 ;  /* 0x30000020ffb37230 */ /* 0x020fe20000004100 */
[----:B------:R-:W-:Y:S06]  /*2ba0*/  BRA `(.L_x_7044) ;  /* 0x0000000000107947 */ /* 0x000fec0003800000 */
.L_x_7043:
[----:B-----5:R-:W-:Y:S02]  /*2bb0*/  HADD2.F32 R179, -RZ, R36.H1_H1 ;  /* 0x30000024ffb37230 */ /* 0x020fe40000004100 */
[----:B--2---:R-:W-:-:S03]  /*2bc0*/  @P0 HADD2.F32 R40, -RZ, R32.H1_H1 ;  /* 0x30000020ff280230 */ /* 0x004fc60000004100 */
[----:B------:R-:W-:-:S04]  /*2bd0*/  FMUL.FTZ R179, R179, UR8 ;  /* 0x00000008b3b37c20 */ /* 0x000fc80008410000 */
[----:B------:R-:W-:-:S07]  /*2be0*/  @P0 FADD.FTZ R179, R40, R179 ;  /* 0x000000b328b30221 */ /* 0x000fce0000010000 */
.L_x_7044:
[----:B------:R-:W-:Y:S05]  /*2bf0*/  BSYNC B0 ;  /* 0x0000000000007941 */ /* 0x000fea0003800000 */
.L_x_7042:
[----:B------:R-:W-:Y:S04]  /*2c00*/  BSSY B0, `(.L_x_7045) ;  /* 0x000000a000007945 */ /* 0x000fe80003800000 */
[----:B------:R-:W-:Y:S05]  /*2c10*/  @P3 BRA `(.L_x_7046) ;  /* 0x0000000000103947 */ /* 0x000fea0003800000 */
[----:B------:R-:W-:Y:S01]  /*2c20*/  HFMA2.MMA R176, -RZ, RZ, 0, 0 ;  /* 0x00000000ffb07435 */ /* 0x000fe200000001ff */
[----:B------:R-:W-:Y:S10]  /*2c30*/  @!P0 BRA `(.L_x_7047) ;  /* 0x0000000000188947 */ /* 0x000ff40003800000 */
[----:B-----5:R-:W-:Y:S01]  /*2c40*/  HADD2.F32 R176, -RZ, R33.H0_H0 ;  /* 0x20000021ffb07230 */ /* 0x020fe20000004100 */
[----:B------:R-:W-:Y:S06]  /*2c50*/  BRA `(.L_x_7047) ;  /* 0x0000000000107947 */ /* 0x000fec0003800000 */
.L_x_7046:
[----:B-----5:R-:W-:Y:S02]  /*2c60*/  HADD2.F32 R176, -RZ, R37.H0_H0 ;  /* 0x20000025ffb07230 */ /* 0x020fe40000004100 */
[----:B--2---:R-:W-:-:S03]  /*2c70*/  @P0 HADD2.F32 R41, -RZ, R33.H0_H0 ;  /* 0x20000021ff290230 */ /* 0x004fc60000004100 */
[----:B------:R-:W-:-:S04]  /*2c80*/  FMUL.FTZ R176, R176, UR8 ;  /* 0x00000008b0b07c20 */ /* 0x000fc80008410000 */
[----:B------:R-:W-:-:S07]  /*2c90*/  @P0 FADD.FTZ R176, R41, R176 ;  /* 0x000000b029b00221 */ /* 0x000fce0000010000 */
.L_x_7047:
[----:B------:R-:W-:Y:S05]  /*2ca0*/  BSYNC B0 ;  /* 0x0000000000007941 */ /* 0x000fea0003800000 */
.L_x_7045:
[----:B------:R-:W-:Y:S04]  /*2cb0*/  BSSY B0, `(.L_x_7048) ;  /* 0x000000a000007945 */ /* 0x000fe80003800000 */
[----:B------:R-:W-:Y:S05]  /*2cc0*/  @P3 BRA `(.L_x_7049) ;  /* 0x0000000000103947 */ /* 0x000fea0003800000 */
[----:B------:R-:W-:Y:S01]  /*2cd0*/  MOV R181, RZ ;  /* 0x000000ff00b57202 */ /* 0x000fe20000000f00 */
[----:B------:R-:W-:Y:S06]  /*2ce0*/  @!P0 BRA `(.L_x_7050) ;  /* 0x0000000000188947 */ /* 0x000fec0003800000 */
[----:B-----5:R-:W-:Y:S01]  /*2cf0*/  HADD2.F32 R181, -RZ, R33.H1_H1 ;  /* 0x30000021ffb57230 */ /* 0x020fe20000004100 */
[----:B------:R-:W-:Y:S06]  /*2d00*/  BRA `(.L_x_7050) ;  /* 0x0000000000107947 */ /* 0x000fec0003800000 */
.L_x_7049:
[----:B-----5:R-:W-:Y:S02]  /*2d10*/  HADD2.F32 R181, -RZ, R37.H1_H1 ;  /* 0x30000025ffb57230 */ /* 0x020fe40000004100 */
[----:B--2---:R-:W-:-:S03]  /*2d20*/  @P0 HADD2.F32 R40, -RZ, R33.H1_H1 ;  /* 0x30000021ff280230 */ /* 0x004fc60000004100 */
[----:B------:R-:W-:-:S04]  /*2d30*/  FMUL.FTZ R181, R181, UR8 ;  /* 0x00000008b5b57c20 */ /* 0x000fc80008410000 */
[----:B------:R-:W-:-:S07]  /*2d40*/  @P0 FADD.FTZ R181, R40, R181 ;  /* 0x000000b528b50221 */ /* 0x000fce0000010000 */
.L_x_7050:
[----:B------:R-:W-:Y:S05]  /*2d50*/  BSYNC B0 ;  /* 0x0000000000007941 */ /* 0x000fea0003800000 */
.L_x_7048:
[----:B------:R-:W-:Y:S04]  /*2d60*/  BSSY B0, `(.L_x_7051) ;  /* 0x000000a000007945 */ /* 0x000fe80003800000 */
[----:B------:R-:W-:Y:S05]  /*2d70*/  @P3 BRA `(.L_x_7052) ;  /* 0x0000000000103947 */ /* 0x000fea0003800000 */
[----:B------:R-:W-:Y:S01]  /*2d80*/  HFMA2.MMA R178, -RZ, RZ, 0, 0 ;  /* 0x00000000ffb27435 */ /* 0x000fe200000001ff */
[----:B------:R-:W-:Y:S10]  /*2d90*/  @!P0 BRA `(.L_x_7053) ;  /* 0x0000000000188947 */ /* 0x000ff40003800000 */
[----:B-----5:R-:W-:Y:S01]  /*2da0*/  HADD2.F32 R178, -RZ, R34.H0_H0 ;  /* 0x20000022ffb27230 */ /* 0x020fe20000004100 */
[----:B------:R-:W-:Y:S06]  /*2db0*/  BRA `(.L_x_7053) ;  /* 0x0000000000107947 */ /* 0x000fec0003800000 */
.L_x_7052:
[----:B-----5:R-:W-:Y:S02]  /*2dc0*/  HADD2.F32 R178, -RZ, R38.H0_H0 ;  /* 0x20000026ffb27230 */ /* 0x020fe40000004100 */
[----:B--2---:R-:W-:-:S03]  /*2dd0*/  @P0 HADD2.F32 R41, -RZ, R34.H0_H0 ;  /* 0x20000022ff290230 */ /* 0x004fc60000004100 */
[----:B------:R-:W-:-:S04]  /*2de0*/  FMUL.FTZ R178, R178, UR8 ;  /* 0x00000008b2b27c20 */ /* 0x000fc80008410000 */
[----:B------:R-:W-:-:S07]  /*2df0*/  @P0 FADD.FTZ R178, R41, R178 ;  /* 0x000000b229b20221 */ /* 0x000fce0000010000 */
.L_x_7053:
[----:B------:R-:W-:Y:S05]  /*2e00*/  BSYNC B0 ;  /* 0x0000000000007941 */ /* 0x000fea0003800000 */
.L_x_7051:
[----:B------:R-:W-:Y:S04]  /*2e10*/  BSSY B0, `(.L_x_7054) ;  /* 0x000000a000007945 */ /* 0x000fe80003800000 */
[----:B------:R-:W-:Y:S05]  /*2e20*/  @P3 BRA `(.L_x_7055) ;  /* 0x0000000000103947 */ /* 0x000fea0003800000 */
[----:B------:R-:W-:Y:S01]  /*2e30*/  MOV R183, RZ ;  /* 0x000000ff00b77202 */ /* 0x000fe20000000f00 */
[----:B------:R-:W-:Y:S06]  /*2e40*/  @!P0 BRA `(.L_x_7056) ;  /* 0x0000000000188947 */ /* 0x000fec0003800000 */
[----:B-----5:R-:W-:Y:S01]  /*2e50*/  HADD2.F32 R183, -RZ, R34.H1_H1 ;  /* 0x30000022ffb77230 */ /* 0x020fe20000004100 */
[----:B------:R-:W-:Y:S06]  /*2e60*/  BRA `(.L_x_7056) ;  /* 0x0000000000107947 */ /* 0x000fec0003800000 */
.L_x_7055:
[----:B-----5:R-:W-:Y:S02]  /*2e70*/  HADD2.F32 R183, -RZ, R38.H1_H1 ;  /* 0x30000026ffb77230 */ /* 0x020fe40000004100 */
[----:B--2---:R-:W-:-:S03]  /*2e80*/  @P0 HADD2.F32 R40, -RZ, R34.H1_H1 ;  /* 0x30000022ff280230 */ /* 0x004fc60000004100 */
[----:B------:R-:W-:-:S04]  /*2e90*/  FMUL.FTZ R183, R183, UR8 ;  /* 0x00000008b7b77c20 */ /* 0x000fc80008410000 */
[----:B------:R-:W-:-:S07]  /*2ea0*/  @P0 FADD.FTZ R183, R40, R183 ;  /* 0x000000b728b70221 */ /* 0x000fce0000010000 */
.L_x_7056:
[----:B------:R-:W-:Y:S05]  /*2eb0*/  BSYNC B0 ;  /* 0x0000000000007941 */ /* 0x000fea0003800000 */
.L_x_7054:
[----:B------:R-:W-:Y:S04]  /*2ec0*/  BSSY B0, `(.L_x_7057) ;  /* 0x000000a000007945 */ /* 0x000fe80003800000 */
[----:B------:R-:W-:Y:S05]  /*2ed0*/  @P3 BRA `(.L_x_7058) ;  /* 0x0000000000103947 */ /* 0x000fea0003800000 */
[----:B------:R-:W-:Y:S01]  /*2ee0*/  HFMA2.MMA R180, -RZ, RZ, 0, 0 ;  /* 0x00000000ffb47435 */ /* 0x000fe200000001ff */
[----:B------:R-:W-:Y:S10]  /*2ef0*/  @!P0 BRA `(.L_x_7059) ;  /* 0x0000000000188947 */ /* 0x000ff40003800000 */
[----:B-----5:R-:W-:Y:S01]  /*2f00*/  HADD2.F32 R180, -RZ, R35.H0_H0 ;  /* 0x20000023ffb47230 */ /* 0x020fe20000004100 */
[----:B------:R-:W-:Y:S06]  /*2f10*/  BRA `(.L_x_7059) ;  /* 0x0000000000107947 */ /* 0x000fec0003800000 */
.L_x_7058:
[----:B-----5:R-:W-:Y:S02]  /*2f20*/  HADD2.F32 R180, -RZ, R39.H0_H0 ;  /* 0x20000027ffb47230 */ /* 0x020fe40000004100 */
[----:B--2---:R-:W-:-:S03]  /*2f30*/  @P0 HADD2.F32 R41, -RZ, R35.H0_H0 ;  /* 0x20000023ff290230 */ /* 0x004fc60000004100 */
[----:B------:R-:W-:-:S04]  /*2f40*/  FMUL.FTZ R180, R180, UR8 ;  /* 0x00000008b4b47c20 */ /* 0x000fc80008410000 */
[----:B------:R-:W-:-:S07]  /*2f50*/  @P0 FADD.FTZ R180, R41, R180 ;  /* 0x000000b429b40221 */ /* 0x000fce0000010000 */
.L_x_7059:
[----:B------:R-:W-:Y:S05]  /*2f60*/  BSYNC B0 ;  /* 0x0000000000007941 */ /* 0x000fea0003800000 */
.L_x_7057:
[----:B------:R-:W-:Y:S04]  /*2f70*/  BSSY B0, `(.L_x_7060) ;  /* 0x000000a000007945 */ /* 0x000fe80003800000 */
[----:B------:R-:W-:Y:S05]  /*2f80*/  @P3 BRA `(.L_x_7061) ;  /* 0x0000000000103947 */ /* 0x000fea0003800000 */
[----:B------:R-:W-:Y:S01]  /*2f90*/  MOV R185, RZ ;  /* 0x000000ff00b97202 */ /* 0x000fe20000000f00 */
[----:B------:R-:W-:Y:S06]  /*2fa0*/  @!P0 BRA `(.L_x_7062) ;  /* 0x0000000000188947 */ /* 0x000fec0003800000 */
[----:B-----5:R-:W-:Y:S01]  /*2fb0*/  HADD2.F32 R185, -RZ, R35.H1_H1 ;  /* 0x30000023ffb97230 */ /* 0x020fe20000004100 */
[----:B------:R-:W-:Y:S06]  /*2fc0*/  BRA `(.L_x_7062) ;  /* 0x0000000000107947 */ /* 0x000fec0003800000 */
.L_x_7061:
[----:B-----5:R-:W-:Y:S02]  /*2fd0*/  HADD2.F32 R185, -RZ, R39.H1_H1 ;  /* 0x30000027ffb97230 */ /* 0x020fe40000004100 */
[----:B--2---:R-:W-:-:S03]  /*2fe0*/  @P0 HADD2.F32 R40, -RZ, R35.H1_H1 ;  /* 0x30000023ff280230 */ /* 0x004fc60000004100 */
[----:B------:R-:W-:-:S04]  /*2ff0*/  FMUL.FTZ R185, R185, UR8 ;  /* 0x00000008b9b97c20 */ /* 0x000fc80008410000 */
[----:B------:R-:W-:-:S07]  /*3000*/  @P0 FADD.FTZ R185, R40, R185 ;  /* 0x000000b928b90221 */ /* 0x000fce0000010000 */
.L_x_7062:
[----:B------:R-:W-:Y:S05]  /*3010*/  BSYNC B0 ;  /* 0x0000000000007941 */ /* 0x000fea0003800000 */
.L_x_7060:
        /* <DEDUP_REMOVED lines=20> */
.L_x_7064:
[----:B-----5:R-:W-:Y:S02]  /*3160*/  HADD2.F32 R182, -RZ, R36.H0_H0 ;  /* 0x20000024ffb67230 */ /* 0x020fe40000004100 */
[----:B--2---:R-:W-:-:S03]  /*3170*/  @P0 HADD2.F32 R41, -RZ, R32.H0_H0 ;  /* 0x20000020ff290230 */ /* 0x004fc60000004100 */
[----:B------:R-:W-:-:S04]  /*3180*/  FMUL.FTZ R182, R182, UR8 ;  /* 0x00000008b6b67c20 */ /* 0x000fc80008410000 */
[----:B------:R-:W-:-:S07]  /*3190*/  @P0 FADD.FTZ R182, R41, R182 ;  /* 0x000000b629b60221 */ /* 0x000fce0000010000 */
.L_x_7065:
[----:B------:R-:W-:Y:S05]  /*31a0*/  BSYNC B0 ;  /* 0x0000000000007941 */ /* 0x000fea0003800000 */
.L_x_7063:
[----:B------:R-:W-:Y:S04]  /*31b0*/  BSSY B0, `(.L_x_7066) ;  /* 0x000000a000007945 */ /* 0x000fe80003800000 */
[----:B------:R-:W-:Y:S05]  /*31c0*/  @P3 BRA `(.L_x_7067) ;  /* 0x0000000000103947 */ /* 0x000fea0003800000 */
[----:B------:R-:W-:Y:S01]  /*31d0*/  MOV R187, RZ ;  /* 0x000000ff00bb7202 */ /* 0x000fe20000000f00 */
[----:B------:R-:W-:Y:S06]  /*31e0*/  @!P0 BRA `(.L_x_7068) ;  /* 0x0000000000188947 */ /* 0x000fec0003800000 */
[----:B-----5:R-:W-:Y:S01]  /*31f0*/  HADD2.F32 R187, -RZ, R32.H1_H1 ;  /* 0x30000020ffbb7230 */ /* 0x020fe20000004100 */
[----:B------:R-:W-:Y:S06]  /*3200*/  BRA `(.L_x_7068) ;  /* 0x0000000000107947 */ /* 0x000fec0003800000 */
.L_x_7067:
[----:B-----5:R-:W-:Y:S02]  /*3210*/  HADD2.F32 R187, -RZ, R36.H1_H1 ;  /* 0x30000024ffbb7230 */ /* 0x020fe40000004100 */
[----:B--2---:R-:W-:-:S03]  /*3220*/  @P0 HADD2.F32 R40, -RZ, R32.H1_H1 ;  /* 0x30000020ff280230 */ /* 0x004fc60000004100 */
[----:B------:R-:W-:-:S04]  /*3230*/  FMUL.FTZ R187, R187, UR8 ;  /* 0x00000008bbbb7c20 */ /* 0x000fc80008410000 */
[----:B------:R-:W-:-:S07]  /*3240*/  @P0 FADD.FTZ R187, R40, R187 ;  /* 0x000000bb28bb0221 */ /* 0x000fce0000010000 */
.L_x_7068:
[----:B------:R-:W-:Y:S05]  /*3250*/  BSYNC B0 ;  /* 0x0000000000007941 */ /* 0x000fea0003800000 */
.L_x_7066:
[----:B------:R-:W-:Y:S04]  /*3260*/  BSSY B0, `(.L_x_7069) ;  /* 0x000000a000007945 */ /* 0x000fe80003800000 */
[----:B------:R-:W-:Y:S05]  /*3270*/  @P3 BRA `(.L_x_7070) ;  /* 0x0000000000103947 */ /* 0x000fea0003800000 */
[----:B------:R-:W-:Y:S01]  /*3280*/  HFMA2.MMA R184, -RZ, RZ, 0, 0 ;  /* 0x00000000ffb87435 */ /* 0x000fe200000001ff */
[----:B------:R-:W-:Y:S10]  /*3290*/  @!P0 BRA `(.L_x_7071) ;  /* 0x0000000000188947 */ /* 0x000ff40003800000 */
[----:B-----5:R-:W-:Y:S01]  /*32a0*/  HADD2.F32 R184, -RZ, R33.H0_H0 ;  /* 0x20000021ffb87230 */ /* 0x020fe20000004100 */
[----:B------:R-:W-:Y:S06]  /*32b0*/  BRA `(.L_x_7071) ;  /* 0x0000000000107947 */ /* 0x000fec0003800000 */
.L_x_7070:
[----:B-----5:R-:W-:Y:S02]  /*32c0*/  HADD2.F32 R184, -RZ, R37.H0_H0 ;  /* 0x20000025ffb87230 */ /* 0x020fe40000004100 */
[----:B--2---:R-:W-:-:S03]  /*32d0*/  @P0 HADD2.F32 R41, -RZ, R33.H0_H0 ;  /* 0x20000021ff290230 */ /* 0x004fc60000004100 */
[----:B------:R-:W-:-:S04]  /*32e0*/  FMUL.FTZ R184, R184, UR8 ;  /* 0x00000008b8b87c20 */ /* 0x000fc80008410000 */
[----:B------:R-:W-:-:S07]  /*32f0*/  @P0 FADD.FTZ R184, R41, R184 ;  /* 0x000000b829b80221 */ /* 0x000fce0000010000 */
.L_x_7071:
[----:B------:R-:W-:Y:S05]  /*3300*/  BSYNC B0 ;  /* 0x0000000000007941 */ /* 0x000fea0003800000 */
.L_x_7069:
[----:B------:R-:W-:Y:S04]  /*3310*/  BSSY B0, `(.L_x_7072) ;  /* 0x000000a000007945 */ /* 0x000fe80003800000 */
[----:B------:R-:W-:Y:S05]  /*3320*/  @P3 BRA `(.L_x_7073) ;  /* 0x0000000000103947 */ /* 0x000fea0003800000 */
[----:B------:R-:W-:Y:S01]  /*3330*/  MOV R189, RZ ;  /* 0x000000ff00bd7202 */ /* 0x000fe20000000f00 */
[----:B------:R-:W-:Y:S06]  /*3340*/  @!P0 BRA `(.L_x_7074) ;  /* 0x0000000000188947 */ /* 0x000fec0003800000 */
[----:B-----5:R-:W-:Y:S01]  /*3350*/  HADD2.F32 R189, -RZ, R33.H1_H1 ;  /* 0x30000021ffbd7230 */ /* 0x020fe20000004100 */
[----:B------:R-:W-:Y:S06]  /*3360*/  BRA `(.L_x_7074) ;  /* 0x0000000000107947 */ /* 0x000fec0003800000 */
.L_x_7073:
[----:B-----5:R-:W-:Y:S02]  /*3370*/  HADD2.F32 R189, -RZ, R37.H1_H1 ;  /* 0x30000025ffbd7230 */ /* 0x020fe40000004100 */
[----:B--2---:R-:W-:-:S03]  /*3380*/  @P0 HADD2.F32 R40, -RZ, R33.H1_H1 ;  /* 0x30000021ff280230 */ /* 0x004fc60000004100 */
[----:B------:R-:W-:-:S04]  /*3390*/  FMUL.FTZ R189, R189, UR8 ;  /* 0x00000008bdbd7c20 */ /* 0x000fc80008410000 */
[----:B------:R-:W-:-:S07]  /*33a0*/  @P0 FADD.FTZ R189, R40, R189 ;  /* 0x000000bd28bd0221 */ /* 0x000fce0000010000 */
.L_x_7074:
[----:B------:R-:W-:Y:S05]  /*33b0*/  BSYNC B0 ;  /* 0x0000000000007941 */ /* 0x000fea0003800000 */
.L_x_7072:
[----:B------:R-:W-:Y:S04]  /*33c0*/  BSSY B0, `(.L_x_7075) ;  /* 0x000000a000007945 */ /* 0x000fe80003800000 */
[----:B------:R-:W-:Y:S05]  /*33d0*/  @P3 BRA `(.L_x_7076) ;  /* 0x0000000000103947 */ /* 0x000fea0003800000 */
[----:B------:R-:W-:Y:S01]  /*33e0*/  HFMA2.MMA R186, -RZ, RZ, 0, 0 ;  /* 0x00000000ffba7435 */ /* 0x000fe200000001ff */
[----:B------:R-:W-:Y:S10]  /*33f0*/  @!P0 BRA `(.L_x_7077) ;  /* 0x0000000000188947 */ /* 0x000ff40003800000 */
[----:B-----5:R-:W-:Y:S01]  /*3400*/  HADD2.F32 R186, -RZ, R34.H0_H0 ;  /* 0x20000022ffba7230 */ /* 0x020fe20000004100 */
[----:B------:R-:W-:Y:S06]  /*3410*/  BRA `(.L_x_7077) ;  /* 0x0000000000107947 */ /* 0x000fec0003800000 */
.L_x_7076:
[----:B-----5:R-:W-:Y:S02]  /*3420*/  HADD2.F32 R186, -RZ, R38.H0_H0 ;  /* 0x20000026ffba7230 */ /* 0x020fe40000004100 */
[----:B--2---:R-:W-:-:S03]  /*3430*/  @P0 HADD2.F32 R41, -RZ, R34.H0_H0 ;  /* 0x20000022ff290230 */ /* 0x004fc60000004100 */
[----:B------:R-:W-:-:S04]  /*3440*/  FMUL.FTZ R186, R186, UR8 ;  /* 0x00000008baba7c20 */ /* 0x000fc80008410000 */
[----:B------:R-:W-:-:S07]  /*3450*/  @P0 FADD.FTZ R186, R41, R186 ;  /* 0x000000ba29ba0221 */ /* 0x000fce0000010000 */
.L_x_7077:
[----:B------:R-:W-:Y:S05]  /*3460*/  BSYNC B0 ;  /* 0x0000000000007941 */ /* 0x000fea0003800000 */
.L_x_7075:
[----:B------:R-:W-:Y:S04]  /*3470*/  BSSY B0, `(.L_x_7078) ;  /* 0x000000a000007945 */ /* 0x000fe80003800000 */
[----:B------:R-:W-:Y:S05]  /*3480*/  @P3 BRA `(.L_x_7079) ;  /* 0x0000000000103947 */ /* 0x000fea0003800000 */
[----:B------:R-:W-:Y:S01]  /*3490*/  MOV R191, RZ ;  /* 0x000000ff00bf7202 */ /* 0x000fe20000000f00 */
[----:B------:R-:W-:Y:S06]  /*34a0*/  @!P0 BRA `(.L_x_7080) ;  /* 0x0000000000188947 */ /* 0x000fec0003800000 */
[----:B-----5:R-:W-:Y:S01]  /*34b0*/  HADD2.F32 R191, -RZ, R34.H1_H1 ;  /* 0x30000022ffbf7230 */ /* 0x020fe20000004100 */
[----:B------:R-:W-:Y:S06]  /*34c0*/  BRA `(.L_x_7080) ;  /* 0x0000000000107947 */ /* 0x000fec0003800000 */
.L_x_7079:
[----:B-----5:R-:W-:Y:S02]  /*34d0*/  HADD2.F32 R191, -RZ, R38.H1_H1 ;  /* 0x30000026ffbf7230 */ /* 0x020fe40000004100 */
[----:B--2---:R-:W-:-:S03]  /*34e0*/  @P0 HADD2.F32 R40, -RZ, R34.H1_H1 ;  /* 0x30000022ff280230 */ /* 0x004fc60000004100 */
[----:B------:R-:W-:-:S04]  /*34f0*/  FMUL.FTZ R191, R191, UR8 ;  /* 0x00000008bfbf7c20 */ /* 0x000fc80008410000 */
[----:B------:R-:W-:-:S07]  /*3500*/  @P0 FADD.FTZ R191, R40, R191 ;  /* 0x000000bf28bf0221 */ /* 0x000fce0000010000 */
.L_x_7080:
[----:B------:R-:W-:Y:S05]  /*3510*/  BSYNC B0 ;  /* 0x0000000000007941 */ /* 0x000fea0003800000 */
.L_x_7078:
[----:B------:R-:W-:Y:S04]  /*3520*/  BSSY B0, `(.L_x_7081) ;  /* 0x000000a000007945 */ /* 0x000fe80003800000 */
[----:B------:R-:W-:Y:S05]  /*3530*/  @P3 BRA `(.L_x_7082) ;  /* 0x0000000000103947 */ /* 0x000fea0003800000 */
[----:B------:R-:W-:Y:S01]  /*3540*/  HFMA2.MMA R188, -RZ, RZ, 0, 0 ;  /* 0x00000000ffbc7435 */ /* 0x000fe200000001ff */
[----:B------:R-:W-:Y:S10]  /*3550*/  @!P0 BRA `(.L_x_7083) ;  /* 0x0000000000188947 */ /* 0x000ff40003800000 */
[----:B-----5:R-:W-:Y:S01]  /*3560*/  HADD2.F32 R188, -RZ, R35.H0_H0 ;  /* 0x20000023ffbc7230 */ /* 0x020fe20000004100 */
[----:B------:R-:W-:Y:S06]  /*3570*/  BRA `(.L_x_7083) ;  /* 0x0000000000107947 */ /* 0x000fec0003800000 */
.L_x_7082:
[----:B-----5:R-:W-:Y:S02]  /*3580*/  HADD2.F32 R188, -RZ, R39.H0_H0 ;  /* 0x20000027ffbc7230 */ /* 0x020fe40000004100 */
[----:B--2---:R-:W-:-:S03]  /*3590*/  @P0 HADD2.F32 R41, -RZ, R35.H0_H0 ;  /* 0x20000023ff290230 */ /* 0x004fc60000004100 */
[----:B------:R-:W-:-:S04]  /*35a0*/  FMUL.FTZ R188, R188, UR8 ;  /* 0x00000008bcbc7c20 */ /* 0x000fc80008410000 */
[----:B------:R-:W-:-:S07]  /*35b0*/  @P0 FADD.FTZ R188, R41, R188 ;  /* 0x000000bc29bc0221 */ /* 0x000fce0000010000 */
.L_x_7083:
[----:B------:R-:W-:Y:S05]  /*35c0*/  BSYNC B0 ;  /* 0x0000000000007941 */ /* 0x000fea0003800000 */
.L_x_7081:
[----:B------:R-:W-:Y:S04]  /*35d0*/  BSSY B0, `(.L_x_7084) ;  /* 0x000000a000007945 */ /* 0x000fe80003800000 */
[----:B------:R-:W-:Y:S05]  /*35e0*/  @P3 BRA `(.L_x_7085) ;  /* 0x0000000000103947 */ /* 0x000fea0003800000 */
[----:B------:R-:W-:Y:S01]  /*35f0*/  MOV R193, RZ ;  /* 0x000000ff00c17202 */ /* 0x000fe20000000f00 */
[----:B------:R-:W-:Y:S06]  /*3600*/  @!P0 BRA `(.L_x_7086) ;  /* 0x0000000000188947 */ /* 0x000fec0003800000 */
[----:B-----5:R-:W-:Y:S01]  /*3610*/  HADD2.F32 R193, -RZ, R35.H1_H1 ;  /* 0x30000023ffc17230 */ /* 0x020fe20000004100 */
[----:B------:R-:W-:Y:S06]  /*3620*/  BRA `(.L_x_7086) ;  /* 0x0000000000107947 */ /* 0x000fec0003800000 */
.L_x_7085:
[----:B-----5:R-:W-:Y:S02]  /*3630*/  HADD2.F32 R193, -RZ, R39.H1_H1 ;  /* 0x30000027ffc17230 */ /* 0x020fe40000004100 */
[----:B--2---:R-:W-:-:S03]  /*3640*/  @P0 HADD2.F32 R40, -RZ, R35.H1_H1 ;  /* 0x30000023ff280230 */ /* 0x004fc60000004100 */
[----:B------:R-:W-:-:S04]  /*3650*/  FMUL.FTZ R193, R193, UR8 ;  /* 0x00000008c1c17c20 */ /* 0x000fc80008410000 */
[----:B------:R-:W-:-:S07]  /*3660*/  @P0 FADD.FTZ R193, R40, R193 ;  /* 0x000000c128c10221 */ /* 0x000fce0000010000 */
.L_x_7086:
[----:B------:R-:W-:Y:S05]  /*3670*/  BSYNC B0 ;  /* 0x0000000000007941 */ /* 0x000fea0003800000 */
.L_x_7084:
[----:B--2---:R-:W0:Y:S01]  /*3680*/  @P2 LDC.64 R48, c[0x0][0x220] ;  /* 0x00008800ff302b82 */ /* 0x004e220000000a00 */
[----:B------:R-:W-:Y:S01]  /*3690*/  IADD3 R195, R161, 0xe0, RZ ;  /* 0x000000e0a1c37810 */ /* 0x000fe20007ffe0ff */
[----:B------:R-:W-:Y:S01]  /*36a0*/  IMAD.WIDE.U32 R44, R197, 0x10, R2 ;  /* 0x00000010c52c7825 */ /* 0x000fe200078e0002 */
[----:B------:R-:W-:Y:S02]  /*36b0*/  @P2 IADD3 R161, R0, 0xe0, RZ ;  /* 0x000000e000a12810 */ /* 0x000fe40007ffe0ff */
[----:B------:R-:W-:Y:S02]  /*36c0*/  F2FP.F16.F32.PACK_AB R43, R193, R188 ;  /* 0x000000bcc12b723e */ /* 0x000fe400000000ff */
[----:B------:R-:W-:Y:S01]  /*36d0*/  F2FP.F16.F32.PACK_AB R42, R191, R186 ;  /* 0x000000babf2a723e */ /* 0x000fe200000000ff */
[----:B------:R-:W1:Y:S01]  /*36e0*/  @P0 LDC.64 R46, c[0x0][0x230] ;  /* 0x00008c00ff2e0b82 */ /* 0x000e620000000a00 */
[----:B------:R-:W-:Y:S02]  /*36f0*/  F2FP.F16.F32.PACK_AB R41, R189, R184 ;  /* 0x000000b8bd29723e */ /* 0x000fe400000000ff */
        /* <DEDUP_REMOVED lines=10> */
[----:B-----5:R-:W-:Y:S01]  /*37a0*/  HADD2.F32 R44, -RZ, R32.H0_H0 ;  /* 0x20000020ff2c7230 */ /* 0x020fe20000004100 */
[----:B------:R-:W-:Y:S06]  /*37b0*/  BRA `(.L_x_7089) ;  /* 0x0000000000107947 */ /* 0x000fec0003800000 */
.L_x_7088:
[----:B--2--5:R-:W-:Y:S02]  /*37c0*/  HADD2.F32 R44, -RZ, R36.H0_H0 ;  /* 0x20000024ff2c7230 */ /* 0x024fe40000004100 */
[----:B------:R-:W-:-:S03]  /*37d0*/  @P0 HADD2.F32 R41, -RZ, R32.H0_H0 ;  /* 0x20000020ff290230 */ /* 0x000fc60000004100 */
[----:B------:R-:W-:-:S04]  /*37e0*/  FMUL.FTZ R44, R44, UR8 ;  /* 0x000000082c2c7c20 */ /* 0x000fc80008410000 */
[----:B------:R-:W-:-:S07]  /*37f0*/  @P0 FADD.FTZ R44, R41, R44 ;  /* 0x0000002c292c0221 */ /* 0x000fce0000010000 */
.L_x_7089:
[----:B------:R-:W-:Y:S05]  /*3800*/  BSYNC B0 ;  /* 0x0000000000007941 */ /* 0x000fea0003800000 */
.L_x_7087:
[----:B------:R-:W-:Y:S04]  /*3810*/  BSSY B0, `(.L_x_7090) ;  /* 0x000000a000007945 */ /* 0x000fe80003800000 */
[----:B------:R-:W-:Y:S05]  /*3820*/  @P3 BRA `(.L_x_7091) ;  /* 0x0000000000103947 */ /* 0x000fea0003800000 */
[----:B------:R-:W-:Y:S01]  /*3830*/  MOV R45, RZ ;  /* 0x000000ff002d7202 */ /* 0x000fe20000000f00 */
[----:B------:R-:W-:Y:S06]  /*3840*/  @!P0 BRA `(.L_x_7092) ;  /* 0x0000000000188947 */ /* 0x000fec0003800000 */
[----:B-----5:R-:W-:Y:S01]  /*3850*/  HADD2.F32 R45, -RZ, R32.H1_H1 ;  /* 0x30000020ff2d7230 */ /* 0x020fe20000004100 */
[----:B------:R-:W-:Y:S06]  /*3860*/  BRA `(.L_x_7092) ;  /* 0x0000000000107947 */ /* 0x000fec0003800000 */
.L_x_7091:
[----:B-----5:R-:W-:Y:S02]  /*3870*/  HADD2.F32 R45, -RZ, R36.H1_H1 ;  /* 0x30000024ff2d7230 */ /* 0x020fe40000004100 */
[----:B------:R-:W-:-:S03]  /*3880*/  @P0 HADD2.F32 R0, -RZ, R32.H1_H1 ;  /* 0x30000020ff000230 */ /* 0x000fc60000004100 */
[----:B------:R-:W-:-:S04]  /*3890*/  FMUL.FTZ R45, R45, UR8 ;  /* 0x000000082d2d7c20 */ /* 0x000fc80008410000 */
[----:B------:R-:W-:-:S07]  /*38a0*/  @P0 FADD.FTZ R45, R0, R45 ;  /* 0x0000002d002d0221 */ /* 0x000fce0000010000 */
.L_x_7092:
[----:B------:R-:W-:Y:S05]  /*38b0*/  BSYNC B0 ;  /* 0x0000000000007941 */ /* 0x000fea0003800000 */
.L_x_7090:
[----:B------:R-:W-:Y:S04]  /*38c0*/  BSSY B0, `(.L_x_7093) ;  /* 0x000000a000007945 */ /* 0x000fe80003800000 */
[----:B------:R-:W-:Y:S05]  /*38d0*/  @P3 BRA `(.L_x_7094) ;  /* 0x0000000000103947 */ /* 0x000fea0003800000 */
[----:B------:R-:W-:Y:S01]  /*38e0*/  HFMA2.MMA R46, -RZ, RZ, 0, 0 ;  /* 0x00000000ff2e7435 */ /* 0x000fe200000001ff */
[----:B------:R-:W-:Y:S10]  /*38f0*/  @!P0 BRA `(.L_x_7095) ;  /* 0x0000000000188947 */ /* 0x000ff40003800000 */
[----:B-----5:R-:W-:Y:S01]  /*3900*/  HADD2.F32 R46, -RZ, R33.H0_H0 ;  /* 0x20000021ff2e7230 */ /* 0x020fe20000004100 */
[----:B------:R-:W-:Y:S06]  /*3910*/  BRA `(.L_x_7095) ;  /* 0x0000000000107947 */ /* 0x000fec0003800000 */
.L_x_7094:
[----:B-----5:R-:W-:Y:S02]  /*3920*/  HADD2.F32 R46, -RZ, R37.H0_H0 ;  /* 0x20000025ff2e7230 */ /* 0x020fe40000004100 */
[----:B------:R-:W-:-:S03]  /*3930*/  @P0 HADD2.F32 R41, -RZ, R33.H0_H0 ;  /* 0x20000021ff290230 */ /* 0x000fc60000004100 */
[----:B------:R-:W-:-:S04]  /*3940*/  FMUL.FTZ R46, R46, UR8 ;  /* 0x000000082e2e7c20 */ /* 0x000fc80008410000 */
[----:B------:R-:W-:-:S07]  /*3950*/  @P0 FADD.FTZ R46, R41, R46 ;  /* 0x0000002e292e0221 */ /* 0x000fce0000010000 */
.L_x_7095:
[----:B------:R-:W-:Y:S05]  /*3960*/  BSYNC B0 ;  /* 0x0000000000007941 */ /* 0x000fea0003800000 */
.L_x_7093:
[----:B------:R-:W-:Y:S04]  /*3970*/  BSSY B0, `(.L_x_7096) ;  /* 0x000000a000007945 */ /* 0x000fe80003800000 */
[----:B------:R-:W-:Y:S05]  /*3980*/  @P3 BRA `(.L_x_7097) ;  /* 0x0000000000103947 */ /* 0x000fea0003800000 */
[----:B------:R-:W-:Y:S01]  /*3990*/  MOV R47, RZ ;  /* 0x000000ff002f7202 */ /* 0x000fe20000000f00 */
[----:B------:R-:W-:Y:S06]  /*39a0*/  @!P0 BRA `(.L_x_7098) ;  /* 0x0000000000188947 */ /* 0x000fec0003800000 */
[----:B-----5:R-:W-:Y:S01]  /*39b0*/  HADD2.F32 R47, -RZ, R33.H1_H1 ;  /* 0x30000021ff2f7230 */ /* 0x020fe20000004100 */
[----:B------:R-:W-:Y:S06]  /*39c0*/  BRA `(.L_x_7098) ;  /* 0x0000000000107947 */ /* 0x000fec0003800000 */
.L_x_7097:
[----:B-----5:R-:W-:Y:S02]  /*39d0*/  HADD2.F32 R47, -RZ, R37.H1_H1 ;  /* 0x30000025ff2f7230 */ /* 0x020fe40000004100 */
[----:B------:R-:W-:-:S03]  /*39e0*/  @P0 HADD2.F32 R0, -RZ, R33.H1_H1 ;  /* 0x30000021ff000230 */ /* 0x000fc60000004100 */
[----:B------:R-:W-:-:S04]  /*39f0*/  FMUL.FTZ R47, R47, UR8 ;  /* 0x000000082f2f7c20 */ /* 0x000fc80008410000 */
[----:B------:R-:W-:-:S07]  /*3a00*/  @P0 FADD.FTZ R47, R0, R47 ;  /* 0x0000002f002f0221 */ /* 0x000fce0000010000 */
.L_x_7098:
[----:B------:R-:W-:Y:S05]  /*3a10*/  BSYNC B0 ;  /* 0x0000000000007941 */ /* 0x000fea0003800000 */
.L_x_7096:
[----:B------:R-:W-:Y:S04]  /*3a20*/  BSSY B0, `(.L_x_7099) ;  /* 0x000000a000007945 */ /* 0x000fe80003800000 */
[----:B------:R-:W-:Y:S05]  /*3a30*/  @P3 BRA `(.L_x_7100) ;  /* 0x0000000000103947 */ /* 0x000fea0003800000 */
[----:B------:R-:W-:Y:S01]  /*3a40*/  HFMA2.MMA R48, -RZ, RZ, 0, 0 ;  /* 0x00000000ff307435 */ /* 0x000fe200000001ff */
[----:B------:R-:W-:Y:S10]  /*3a50*/  @!P0 BRA `(.L_x_7101) ;  /* 0x0000000000188947 */ /* 0x000ff40003800000 */
[----:B-----5:R-:W-:Y:S01]  /*3a60*/  HADD2.F32 R48, -RZ, R34.H0_H0 ;  /* 0x20000022ff307230 */ /* 0x020fe20000004100 */
[----:B------:R-:W-:Y:S06]  /*3a70*/  BRA `(.L_x_7101) ;  /* 0x0000000000107947 */ /* 0x000fec0003800000 */
.L_x_7100:
[----:B-----5:R-:W-:Y:S02]  /*3a80*/  HADD2.F32 R48, -RZ, R38.H0_H0 ;  /* 0x20000026ff307230 */ /* 0x020fe40000004100 */
[----:B------:R-:W-:-:S03]  /*3a90*/  @P0 HADD2.F32 R41, -RZ, R34.H0_H0 ;  /* 0x20000022ff290230 */ /* 0x000fc60000004100 */
[----:B------:R-:W-:-:S04]  /*3aa0*/  FMUL.FTZ R48, R48, UR8 ;  /* 0x0000000830307c20 */ /* 0x000fc80008410000 */
[----:B------:R-:W-:-:S07]  /*3ab0*/  @P0 FADD.FTZ R48, R41, R48 ;  /* 0x0000003029300221 */ /* 0x000fce0000010000 */
.L_x_7101:
[----:B------:R-:W-:Y:S05]  /*3ac0*/  BSYNC B0 ;  /* 0x0000000000007941 */ /* 0x000fea0003800000 */
.L_x_7099:
[----:B------:R-:W-:Y:S04]  /*3ad0*/  BSSY B0, `(.L_x_7102) ;  /* 0x000000a000007945 */ /* 0x000fe80003800000 */
[----:B------:R-:W-:Y:S05]  /*3ae0*/  @P3 BRA `(.L_x_7103) ;  /* 0x0000000000103947 */ /* 0x000fea0003800000 */
[----:B------:R-:W-:Y:S01]  /*3af0*/  MOV R49, RZ ;  /* 0x000000ff00317202 */ /* 0x000fe20000000f00 */
[----:B------:R-:W-:Y:S06]  /*3b00*/  @!P0 BRA `(.L_x_7104) ;  /* 0x0000000000188947 */ /* 0x000fec0003800000 */
[----:B-----5:R-:W-:Y:S01]  /*3b10*/  HADD2.F32 R49, -RZ, R34.H1_H1 ;  /* 0x30000022ff317230 */ /* 0x020fe20000004100 */
[----:B------:R-:W-:Y:S06]  /*3b20*/  BRA `(.L_x_7104) ;  /* 0x0000000000107947 */ /* 0x000fec0003800000 */
.L_x_7103:
[----:B-----5:R-:W-:Y:S02]  /*3b30*/  HADD2.F32 R49, -RZ, R38.H1_H1 ;  /* 0x30000026ff317230 */ /* 0x020fe40000004100 */
[----:B------:R-:W-:-:S03]  /*3b40*/  @P0 HADD2.F32 R0, -RZ, R34.H1_H1 ;  /* 0x30000022ff000230 */ /* 0x000fc60000004100 */
[----:B------:R-:W-:-:S04]  /*3b50*/  FMUL.FTZ R49, R49, UR8 ;  /* 0x0000000831317c20 */ /* 0x000fc80008410000 */
[----:B------:R-:W-:-:S07]  /*3b60*/  @P0 FADD.FTZ R49, R0, R49 ;  /* 0x0000003100310221 */ /* 0x000fce0000010000 */
.L_x_7104:
[----:B------:R-:W-:Y:S05]  /*3b70*/  BSYNC B0 ;  /* 0x0000000000007941 */ /* 0x000fea0003800000 */
.L_x_7102:
[----:B------:R-:W-:Y:S04]  /*3b80*/  BSSY B0, `(.L_x_7105) ;  /* 0x000000a000007945 */ /* 0x000fe80003800000 */
[----:B------:R-:W-:Y:S05]  /*3b90*/  @P3 BRA `(.L_x_7106) ;  /* 0x0000000000103947 */ /* 0x000fea0003800000 */
[----:B------:R-:W-:Y:S01]  /*3ba0*/  HFMA2.MMA R161, -RZ, RZ, 0, 0 ;  /* 0x00000000ffa17435 */ /* 0x000fe200000001ff */
[----:B------:R-:W-:Y:S10]  /*3bb0*/  @!P0 BRA `(.L_x_7107) ;  /* 0x0000000000188947 */ /* 0x000ff40003800000 */
[----:B-----5:R-:W-:Y:S01]  /*3bc0*/  HADD2.F32 R161, -RZ, R35.H0_H0 ;  /* 0x20000023ffa17230 */ /* 0x020fe20000004100 */
[----:B------:R-:W-:Y:S06]  /*3bd0*/  BRA `(.L_x_7107) ;  /* 0x0000000000107947 */ /* 0x000fec0003800000 */
.L_x_7106:
[----:B-----5:R-:W-:Y:S02]  /*3be0*/  HADD2.F32 R161, -RZ, R39.H0_H0 ;  /* 0x20000027ffa17230 */ /* 0x020fe40000004100 */
[----:B------:R-:W-:-:S03]  /*3bf0*/  @P0 HADD2.F32 R0, -RZ, R35.H0_H0 ;  /* 0x20000023ff000230 */ /* 0x000fc60000004100 */
[----:B------:R-:W-:-:S04]  /*3c00*/  FMUL.FTZ R161, R161, UR8 ;  /* 0x00000008a1a17c20 */ /* 0x000fc80008410000 */
[----:B------:R-:W-:-:S07]  /*3c10*/  @P0 FADD.FTZ R161, R0, R161 ;  /* 0x000000a100a10221 */ /* 0x000fce0000010000 */
.L_x_7107:
[----:B------:R-:W-:Y:S05]  /*3c20*/  BSYNC B0 ;  /* 0x0000000000007941 */ /* 0x000fea0003800000 */
.L_x_7105:
[----:B------:R-:W-:Y:S04]  /*3c30*/  BSSY B0, `(.L_x_7108) ;  /* 0x000000a000007945 */ /* 0x000fe80003800000 */
[----:B------:R-:W-:Y:S05]  /*3c40*/  @P3 BRA `(.L_x_7109) ;  /* 0x0000000000103947 */ /* 0x000fea0003800000 */
[----:B------:R-:W-:Y:S01]  /*3c50*/  MOV R190, RZ ;  /* 0x000000ff00be7202 */ /* 0x000fe20000000f00 */
[----:B------:R-:W-:Y:S06]  /*3c60*/  @!P0 BRA `(.L_x_7110) ;  /* 0x0000000000188947 */ /* 0x000fec0003800000 */
[----:B-----5:R-:W-:Y:S01]  /*3c70*/  HADD2.F32 R190, -RZ, R35.H1_H1 ;  /* 0x30000023ffbe7230 */ /* 0x020fe20000004100 */
[----:B------:R-:W-:Y:S06]  /*3c80*/  BRA `(.L_x_7110) ;  /* 0x0000000000107947 */ /* 0x000fec0003800000 */
.L_x_7109:
[----:B-----5:R-:W-:Y:S02]  /*3c90*/  HADD2.F32 R190, -RZ, R39.H1_H1 ;  /* 0x30000027ffbe7230 */ /* 0x020fe40000004100 */
[----:B------:R-:W-:-:S03]  /*3ca0*/  @P0 HADD2.F32 R41, -RZ, R35.H1_H1 ;  /* 0x30000023ff290230 */ /* 0x000fc60000004100 */
[----:B------:R-:W-:-:S04]  /*3cb0*/  FMUL.FTZ R190, R190, UR8 ;  /* 0x00000008bebe7c20 */ /* 0x000fc80008410000 */
[----:B------:R-:W-:-:S07]  /*3cc0*/  @P0 FADD.FTZ R190, R41, R190 ;  /* 0x000000be29be0221 */ /* 0x000fce0000010000 */
.L_x_7110:
[----:B------:R-:W-:Y:S05]  /*3cd0*/  BSYNC B0 ;  /* 0x0000000000007941 */ /* 0x000fea0003800000 */
.L_x_7108:
[----:B------:R-:W-:Y:S01]  /*3ce0*/  FADD.FTZ R41, RZ, R53 ;  /* 0x00000035ff297221 */ /* 0x000fe20000010000 */
[----:B------:R-:W-:Y:S01]  /*3cf0*/  IMAD.WIDE.U32 R2, R195, 0x10, R2 ;  /* 0x00000010c3027825 */ /* 0x000fe200078e0002 */
[----:B------:R-:W-:Y:S01]  /*3d00*/  F2FP.F16.F32.PACK_AB R43, R190, R161 ;  /* 0x000000a1be2b723e */ /* 0x000fe200000000ff */
[----:B------:R-:W-:Y:S02]  /*3d10*/  UMOV UR10, 0xffffffff ;  /* 0xffffffff000a7882 */ /* 0x000fe40000000000 */
[----:B------:R-:W-:Y:S01]  /*3d20*/  FADD.FTZ R0, R41, R54 ;  /* 0x0000003629007221 */ /* 0x000fe20000010000 */
[----:B------:R-:W-:Y:S02]  /*3d30*/  F2FP.F16.F32.PACK_AB R42, R49, R48 ;  /* 0x00000030312a723e */ /* 0x000fe400000000ff */
[----:B------:R-:W-:Y:S01]  /*3d40*/  F2FP.F16.F32.PACK_AB R40, R45, R44 ;  /* 0x0000002c2d28723e */ /* 0x000fe200000000ff */
        /* <DEDUP_REMOVED lines=56> */
[----:B------:R-:W-:-:S03]  /*40d0*/  F2FP.F16.F32.PACK_AB R41, R47, R46 ;  /* 0x0000002e2f29723e */ /* 0x000fc600000000ff */
        /* <DEDUP_REMOVED lines=158> */
.L_x_7126:
        /* <DEDUP_REMOVED lines=18> */
[----:B------:R-:W-:-:S03]  /*4be0*/  IADD3 R51, R51, -0x1, RZ ;  /* 0xffffffff33337810 */ /* 0x000fc60007ffe0ff */
        /* <DEDUP_REMOVED lines=9> */
[----:B------:R-:W-:Y:S02]  /*4c80*/  IMAD R50, R51, R50, RZ ;  /* 0x0000003233327224 */ /* 0x000fe400078e02ff */
[C---:B------:R-:W-:Y:S01]  /*4c90*/  FADD.FTZ R2, -R195.reuse, R55 ;  /* 0x00000037c3027221 */ /* 0x040fe20000010100 */
[C---:B------:R-:W-:Y:S01]  /*4ca0*/  FADD.FTZ R58, -R195.reuse, R58 ;  /* 0x0000003ac33a7221 */ /* 0x040fe20000010100 */
[C---:B------:R-:W-:Y:S01]  /*4cb0*/  FADD.FTZ R146, -R195.reuse, R146 ;  /* 0x00000092c3927221 */ /* 0x040fe20000010100 */
[C---:B------:R-:W-:Y:S01]  /*4cc0*/  FADD.FTZ R156, -R195.reuse, R156 ;  /* 0x0000009cc39c7221 */ /* 0x040fe20000010100 */
[----:B------:R-:W-:Y:S01]  /*4cd0*/  FADD.FTZ R206, -R195, R153 ;  /* 0x00000099c3ce7221 */ /* 0x000fe20000010100 */
        /* <DEDUP_REMOVED lines=53> */
[----:B------:R-:W-:Y:S01]  /*5030*/  FMUL.FTZ R59, R43, R183 ;  /* 0x000000b72b3b7220 */ /* 0x000fe20000410000 */
[----:B------:R-:W-:-:S02]  /*5040*/  HADD2.F32 R168, -RZ, R14.H0_H0 ;  /* 0x2000000effa87230 */ /* 0x000fc40000004100 */
[C---:B------:R-:W-:Y:S01]  /*5050*/  FMUL.FTZ R147, R43.reuse, R40 ;  /* 0x000000282b937220 */ /* 0x040fe20000410000 */
[C---:B------:R-:W-:Y:S01]  /*5060*/  FMUL.FTZ R150, R43.reuse, R148 ;  /* 0x000000942b967220 */ /* 0x040fe20000410000 */
[----:B------:R-:W-:Y:S02]  /*5070*/  HADD2.F32 R183, -RZ, R14.H1_H1 ;  /* 0x3000000effb77230 */ /* 0x000fe40000004100 */
        /* <DEDUP_REMOVED lines=58> */
[----:B------:R-:W-:-:S02]  /*5420*/  HADD2.F32 R43, -RZ, R15.H0_H0 ;  /* 0x2000000fff2b7230 */ /* 0x000fc40000004100 */
[----:B------:R-:W-:Y:S01]  /*5430*/  FFMA.FTZ R147, R147, R168, R64 ;  /* 0x000000a893937223 */ /* 0x000fe20000010040 */
[----:B------:R-:W-:Y:S01]  /*5440*/  FFMA.FTZ R168, R186, R183, R65 ;  /* 0x000000b7baa87223 */ /* 0x000fe20000010041 */
[--C-:B------:R-:W-:Y:S02]  /*5450*/  HADD2.F32 R186, -RZ, R13.reuse.H1_H1 ;  /* 0x3000000dffba7230 */ /* 0x100fe40000004100 */
[----:B------:R-:W-:Y:S01]  /*5460*/  FFMA.FTZ R45, R131, R45, R78 ;  /* 0x0000002d832d7223 */ /* 0x000fe2000001004e */
[----:B------:R-:W-:Y:S02]  /*5470*/  HADD2.F32 R181, -RZ, R13.H0_H0 ;  /* 0x2000000dffb57230 */ /* 0x000fe40000004100 */
[----:B------:R-:W-:Y:S01]  /*5480*/  FFMA.FTZ R43, R185, R43, R66 ;  /* 0x0000002bb92b7223 */ /* 0x000fe20000010042 */
[----:B------:R-:W-:Y:S02]  /*5490*/  HADD2.F32 R183, -RZ, R12.H0_H0 ;  /* 0x2000000cffb77230 */ /* 0x000fe40000004100 */
[----:B------:R-:W-:Y:S01]  /*54a0*/  FFMA.FTZ R170, R170, R186, R63 ;  /* 0x000000baaaaa7223 */ /* 0x000fe2000001003f */
[----:B------:R-:W-:-:S02]  /*54b0*/  HADD2.F32 R187, -RZ, R15.H1_H1 ;  /* 0x3000000fffbb7230 */ /* 0x000fc40000004100 */
[----:B------:R-:W-:Y:S01]  /*54c0*/  FFMA.FTZ R167, R167, R181, R62 ;  /* 0x000000b5a7a77223 */ /* 0x000fe2000001003e */
[----:B------:R-:W-:Y:S02]  /*54d0*/  HADD2.F32 R185, -RZ, R12.H1_H1 ;  /* 0x3000000cffb97230 */ /* 0x000fe40000004100 */
[----:B------:R-:W-:Y:S01]  /*54e0*/  FFMA.FTZ R186, R175, R183, R60 ;  /* 0x000000b7afba7223 */ /* 0x000fe2000001003c */
[----:B------:R-:W-:Y:S01]  /*54f0*/  HADD2.F32 R188, -RZ, R11.H0_H0 ;  /* 0x2000000bffbc7230 */ /* 0x000fe20000004100 */
[----:B------:R-:W-:Y:S01]  /*5500*/  SHF.R.S32.HI R181, RZ, 0x1f, R50 ;  /* 0x0000001fffb57819 */ /* 0x000fe20000011432 */
[--C-:B------:R-:W-:Y:S02]  /*5510*/  HADD2.F32 R183, -RZ, R9.reuse.H1_H1 ;  /* 0x30000009ffb77230 */ /* 0x100fe40000004100 */
[----:B------:R-:W-:Y:S01]  /*5520*/  FFMA.FTZ R144, R144, R187, R67 ;  /* 0x000000bb90907223 */ /* 0x000fe20000010043 */
[----:B------:R-:W-:Y:S01]  /*5530*/  FFMA.FTZ R187, R178, R185, R61 ;  /* 0x000000b9b2bb7223 */ /* 0x000fe2000001003d */
[----:B------:R-:W-:Y:S01]  /*5540*/  HADD2.F32 R178, -RZ, R9.H0_H0 ;  /* 0x20000009ffb27230 */ /* 0x000fe20000004100 */
[----:B------:R-:W-:Y:S01]  /*5550*/  LEA.HI R185, R181, R50, RZ, 0x3 ;  /* 0x00000032b5b97211 */ /* 0x000fe200078f18ff */
[----:B------:R-:W-:Y:S01]  /*5560*/  FFMA.FTZ R50, R189, R188, R74 ;  /* 0x000000bcbd327223 */ /* 0x000fe2000001004a */
[----:B------:R-:W-:Y:S01]  /*5570*/  FFMA.FTZ R183, R172, R183, R71 ;  /* 0x000000b7acb77223 */ /* 0x000fe20000010047 */
[----:B------:R-:W-:-:S02]  /*5580*/  HADD2.F32 R188, -RZ, R10.H1_H1 ;  /* 0x3000000affbc7230 */ /* 0x000fc40000004100 */
[----:B------:R-:W-:Y:S01]  /*5590*/  FFMA.FTZ R178, R169, R178, R70 ;  /* 0x000000b2a9b27223 */ /* 0x000fe20000010046 */
[----:B------:R-:W-:Y:S02]  /*55a0*/  HADD2.F32 R172, -RZ, R8.H1_H1 ;  /* 0x30000008ffac7230 */ /* 0x000fe40000004100 */
[----:B------:R-:W-:Y:S01]  /*55b0*/  FFMA.FTZ R44, R130, R44, R79 ;  /* 0x0000002c822c7223 */ /* 0x000fe2000001004f */
[----:B------:R-:W-:Y:S02]  /*55c0*/  HADD2.F32 R175, -RZ, R10.H0_H0 ;  /* 0x2000000affaf7230 */ /* 0x000fe40000004100 */
[----:B------:R-:W-:Y:S01]  /*55d0*/  FFMA.FTZ R182, R182, R188, R73 ;  /* 0x000000bcb6b67223 */ /* 0x000fe20000010049 */
[----:B------:R-:W-:Y:S02]  /*55e0*/  HADD2.F32 R181, -RZ, R11.H1_H1 ;  /* 0x3000000bffb57230 */ /* 0x000fe40000004100 */
[----:B------:R-:W-:Y:S01]  /*55f0*/  FFMA.FTZ R189, R150, R172, R69 ;  /* 0x000000ac96bd7223 */ /* 0x000fe20000010045 */
[----:B------:R-:W-:-:S02]  /*5600*/  HADD2.F32 R169, -RZ, R8.H0_H0 ;  /* 0x20000008ffa97230 */ /* 0x000fc40000004100 */
[----:B------:R-:W-:Y:S01]  /*5610*/  FFMA.FTZ R179, R179, R175, R72 ;  /* 0x000000afb3b37223 */ /* 0x000fe20000010048 */
[----:B------:R-:W-:Y:S02]  /*5620*/  HADD2.F32 R188, -RZ, R95.H0_H0 ;  /* 0x2000005fffbc7230 */ /* 0x000fe40000004100 */
[----:B------:R-:W-:Y:S01]  /*5630*/  FFMA.FTZ R181, R184, R181, R75 ;  /* 0x000000b5b8b57223 */ /* 0x000fe2000001004b */
[----:B------:R-:W-:Y:S02]  /*5640*/  HADD2.F32 R150, -RZ, R92.H0_H0 ;  /* 0x2000005cff967230 */ /* 0x000fe40000004100 */
[----:B------:R-:W-:Y:S01]  /*5650*/  FFMA.FTZ R184, R151, R169, R68 ;  /* 0x000000a997b87223 */ /* 0x000fe20000010044 */
[----:B------:R-:W-:Y:S02]  /*5660*/  HADD2.F32 R175, -RZ, R94.H1_H1 ;  /* 0x3000005effaf7230 */ /* 0x000fe40000004100 */
[----:B------:R-:W-:Y:S01]  /*5670*/  FFMA.FTZ R188, R177, R188, R82 ;  /* 0x000000bcb1bc7223 */ /* 0x000fe20000010052 */
[----:B------:R-:W-:-:S02]  /*5680*/  HADD2.F32 R169, -RZ, R7.H0_H0 ;  /* 0x20000007ffa97230 */ /* 0x000fc40000004100 */
[----:B------:R-:W-:Y:S01]  /*5690*/  FFMA.FTZ R149, R149, R150, R76 ;  /* 0x0000009695957223 */ /* 0x000fe2000001004c */
[----:B------:R-:W-:Y:S02]  /*56a0*/  HADD2.F32 R172, -RZ, R7.H1_H1 ;  /* 0x30000007ffac7230 */ /* 0x000fe40000004100 */
[----:B------:R-:W-:Y:S01]  /*56b0*/  FFMA.FTZ R177, R174, R175, R81 ;  /* 0x000000afaeb17223 */ /* 0x000fe20000010051 */
[----:B------:R-:W-:Y:S02]  /*56c0*/  HADD2.F32 R151, -RZ, R92.H1_H1 ;  /* 0x3000005cff977230 */ /* 0x000fe40000004100 */
        /* <DEDUP_REMOVED lines=9> */
[----:B------:R-:W-:Y:S01]  /*5760*/  HADD2.F32 R176, -RZ, R4.H1_H1 ;  /* 0x30000004ffb07230 */ /* 0x000fe20000004100 */
[----:B------:R-:W0:Y:S01]  /*5770*/  LDC.64 R150, c[0x0][0x2b8] ;  /* 0x0000ae00ff967b82 */ /* 0x000e220000000a00 */
[----:B------:R-:W-:Y:S02]  /*5780*/  HADD2.F32 R190, -RZ, R95.H1_H1 ;  /* 0x3000005fffbe7230 */ /* 0x000fe40000004100 */
[----:B------:R-:W-:Y:S01]  /*5790*/  FFMA.FTZ R173, R57, R173, R86 ;  /* 0x000000ad39ad7223 */ /* 0x000fe20000010056 */
[----:B------:R-:W-:-:S02]  /*57a0*/  HADD2.F32 R53, -RZ, R18.H0_H0 ;  /* 0x20000012ff357230 */ /* 0x000fc40000004100 */
[----:B------:R-:W-:Y:S01]  /*57b0*/  FFMA.FTZ R171, R171, R174, R88 ;  /* 0x000000aeabab7223 */ /* 0x000fe20000010058 */
[----:B------:R-:W-:Y:S02]  /*57c0*/  HADD2.F32 R57, -RZ, R19.H0_H0 ;  /* 0x20000013ff397230 */ /* 0x000fe40000004100 */
[----:B------:R-:W-:Y:S01]  /*57d0*/  FFMA.FTZ R176, R42, R176, R85 ;  /* 0x000000b02ab07223 */ /* 0x000fe20000010055 */
[----:B------:R-:W-:Y:S02]  /*57e0*/  HADD2.F32 R174, -RZ, R5.H1_H1 ;  /* 0x30000005ffae7230 */ /* 0x000fe40000004100 */
[----:B------:R-:W-:Y:S01]  /*57f0*/  FFMA.FTZ R191, R180, R190, R83 ;  /* 0x000000beb4bf7223 */ /* 0x000fe20000010053 */
[----:B------:R-:W-:Y:S02]  /*5800*/  HADD2.F32 R42, -RZ, R17.H0_H0 ;  /* 0x20000011ff2a7230 */ /* 0x000fe40000004100 */
[----:B------:R-:W-:Y:S01]  /*5810*/  FFMA.FTZ R190, R145, R53, R100 ;  /* 0x0000003591be7223 */ /* 0x000fe20000010064 */
[----:B------:R-:W-:-:S02]  /*5820*/  HADD2.F32 R53, -RZ, R16.H1_H1 ;  /* 0x30000010ff357230 */ /* 0x000fc40000004100 */
[----:B------:R-:W-:Y:S01]  /*5830*/  FFMA.FTZ R165, R165, R57, R102 ;  /* 0x00000039a5a57223 */ /* 0x000fe20000010066 */
        /* <DEDUP_REMOVED lines=9> */
[----:B------:R-:W-:Y:S02]  /*58d0*/  HADD2.F32 R53, -RZ, R27.H0_H0 ;  /* 0x2000001bff357230 */ /* 0x000fe40000004100 */
[----:B------:R-:W-:Y:S01]  /*58e0*/  FFMA.FTZ R164, R41, R42, R96 ;  /* 0x0000002a29a47223 */ /* 0x000fe20000010060 */
[----:B------:R-:W-:Y:S01]  /*58f0*/  HADD2.F32 R57, -RZ, R31.H1_H1 ;  /* 0x3000001fff397230 */ /* 0x000fe20000004100 */
[----:B------:R-:W-:Y:S01]  /*5900*/  LEA.HI.SX32 R185, R185, R128, 0x1d ;  /* 0x00000080b9b97211 */ /* 0x000fe200078feaff */
[----:B------:R-:W-:Y:S01]  /*5910*/  FFMA.FTZ R195, R56, R55, R99 ;  /* 0x0000003738c37223 */ /* 0x000fe20000010063 */
[----:B------:R-:W-:Y:S01]  /*5920*/  F2FP.F16.F32.PACK_AB R42, R168, R147 ;  /* 0x00000093a82a723e */ /* 0x000fe200000000ff */
[----:B------:R-:W-:Y:S02]  /*5930*/  HADD2.F32 R145, -RZ, R23.H1_H1 ;  /* 0x30000017ff917230 */ /* 0x000fe40000004100 */
[----:B------:R-:W-:Y:S01]  /*5940*/  FFMA.FTZ R168, R49, R53, R118 ;  /* 0x0000003531a87223 */ /* 0x000fe20000010076 */
[----:B------:R-:W-:Y:S01]  /*5950*/  HADD2.F32 R56, -RZ, R31.H0_H0 ;  /* 0x2000001fff387230 */ /* 0x000fe20000004100 */
[----:B------:R-:W-:Y:S01]  /*5960*/  F2FP.F16.F32.PACK_AB R53, R44, R45 ;  /* 0x0000002d2c35723e */ /* 0x000fe200000000ff */
[----:B------:R-:W-:-:S02]  /*5970*/  HADD2.F32 R55, -RZ, R27.H1_H1 ;  /* 0x3000001bff377230 */ /* 0x000fc40000004100 */
[----:B------:R-:W-:Y:S01]  /*5980*/  FFMA.FTZ R199, R54, R57, R127 ;  /* 0x0000003936c77223 */ /* 0x000fe2000001007f */
[----:B------:R-:W-:Y:S01]  /*5990*/  IADD3 R45, R185, 0x20, RZ ;  /* 0x00000020b92d7810 */ /* 0x000fe20007ffe0ff */
[----:B------:R-:W-:Y:S01]  /*59a0*/  FFMA.FTZ R54, R143, R48, R80 ;  /* 0x000000308f367223 */ /* 0x000fe20000010050 */
[----:B------:R-:W-:Y:S01]  /*59b0*/  IADD3 R57, R185, 0x40, RZ ;  /* 0x00000040b9397810 */ /* 0x000fe20007ffe0ff */
[----:B------:R-:W-:Y:S01]  /*59c0*/  FFMA.FTZ R197, R40, R145, R111 ;  /* 0x0000009128c57223 */ /* 0x000fe2000001006f */
[----:B------:R-:W-:Y:S01]  /*59d0*/  F2FP.F16.F32.PACK_AB R41, R170, R167 ;  /* 0x000000a7aa29723e */ /* 0x000fe200000000ff */
[----:B------:R-:W-:Y:S01]  /*59e0*/  FFMA.FTZ R170, R51, R56, R126 ;  /* 0x0000003833aa7223 */ /* 0x000fe2000001007e */
[----:B------:R-:W-:Y:S01]  /*59f0*/  F2FP.F16.F32.PACK_AB R43, R144, R43 ;  /* 0x0000002b902b723e */ /* 0x000fe200000000ff */
[----:B0-----:R-:W-:Y:S01]  /*5a00*/  IMAD.WIDE.U32 R2, R185, 0x10, R150 ;  /* 0x00000010b9027825 */ /* 0x001fe200078e0096 */
[----:B------:R-:W-:-:S03]  /*5a10*/  F2FP.F16.F32.PACK_AB R40, R187, R186 ;  /* 0x000000babb28723e */ /* 0x000fc600000000ff */
[----:B------:R-:W-:Y:S01]  /*5a20*/  FFMA.FTZ R187, R52, R55, R119 ;  /* 0x0000003734bb7223 */ /* 0x000fe20000010077 */
[----:B------:R-:W-:Y:S01]  /*5a30*/  F2FP.F16.F32.PACK_AB R51, R181, R50 ;  /* 0x00000032b533723e */ /* 0x000fe200000000ff */
[--C-:B------:R-:W-:Y:S01]  /*5a40*/  IMAD.WIDE.U32 R44, R45, 0x10, R150.reuse ;  /* 0x000000102d2c7825 */ /* 0x100fe200078e0096 */
[----:B------:R-:W-:Y:S01]  /*5a50*/  F2FP.F16.F32.PACK_AB R50, R182, R179 ;  /* 0x000000b3b632723e */ /* 0x000fe200000000ff */
[----:B------:R0:W-:Y:S01]  /*5a60*/  STG.E.128 desc[UR4][R2.64], R40 ;  /* 0x0000002802007986 */ /* 0x0001e2000c101d04 */
[----:B------:R-:W-:Y:S01]  /*5a70*/  F2FP.F16.F32.PACK_AB R49, R183, R178 ;  /* 0x000000b2b731723e */ /* 0x000fe200000000ff */
[----:B------:R-:W-:Y:S01]  /*5a80*/  IMAD.WIDE.U32 R56, R57, 0x10, R150 ;  /* 0x0000001039387825 */ /* 0x000fe200078e0096 */
[----:B------:R-:W-:-:S03]  /*5a90*/  F2FP.F16.F32.PACK_AB R48, R189, R184 ;  /* 0x000000b8bd30723e */ /* 0x000fc600000000ff */
[----:B------:R-:W-:Y:S01]  /*5aa0*/  FFMA.FTZ R167, R138, R47, R101 ;  /* 0x0000002f8aa77223 */ /* 0x000fe20000010065 */
[----:B------:R-:W-:Y:S01]  /*5ab0*/  F2FP.F16.F32.PACK_AB R55, R191, R188 ;  /* 0x000000bcbf37723e */ /* 0x000fe200000000ff */
[----:B------:R-:W-:Y:S01]  /*5ac0*/  FFMA.FTZ R161, R20, R161, R105 ;  /* 0x000000a114a17223 */ /* 0x000fe20000010069 */
[----:B------:R-:W-:Y:S01]  /*5ad0*/  F2FP.F16.F32.PACK_AB R54, R177, R54 ;  /* 0x00000036b136723e */ /* 0x000fe200000000ff */
[----:B------:R1:W-:Y:S01]  /*5ae0*/  STG.E.128 desc[UR4][R44.64], R48 ;  /* 0x000000302c007986 */ /* 0x0003e2000c101d04 */
[----:B------:R-:W-:Y:S01]  /*5af0*/  F2FP.F16.F32.PACK_AB R52, R148, R149 ;  /* 0x000000959434723e */ /* 0x000fe200000000ff */
[----:B------:R-:W-:Y:S01]  /*5b00*/  FFMA.FTZ R162, R132, R162, R107 ;  /* 0x000000a284a27223 */ /* 0x000fe2000001006b */
[C---:B------:R-:W-:Y:S01]  /*5b10*/  IADD3 R145, R185.reuse, 0x80, RZ ;  /* 0x00000080b9917810 */ /* 0x040fe20007ffe0ff */
[----:B------:R-:W-:Y:S01]  /*5b20*/  FFMA.FTZ R156, R134, R156, R115 ;  /* 0x0000009c869c7223 */ /* 0x000fe20000010073 */
[----:B------:R-:W-:Y:S01]  /*5b30*/  F2FP.F16.F32.PACK_AB R47, R192, R165 ;  /* 0x000000a5c02f723e */ /* 0x000fe200000000ff */
[----:B------:R2:W-:Y:S01]  /*5b40*/  STG.E.128 desc[UR4][R56.64], R52 ;  /* 0x0000003438007986 */ /* 0x0005e2000c101d04 */
[----:B------:R-:W-:Y:S01]  /*5b50*/  IADD3 R147, R185, 0xa0, RZ ;  /* 0x000000a0b9937810 */ /* 0x000fe20007ffe0ff */
[----:B------:R-:W-:Y:S01]  /*5b60*/  FFMA.FTZ R165, R21, R46, R108 ;  /* 0x0000002e15a57223 */ /* 0x000fe2000001006c */
[----:B------:R-:W-:Y:S01]  /*5b70*/  IADD3 R149, R185, 0xc0, RZ ;  /* 0x000000c0b9957810 */ /* 0x000fe20007ffe0ff */
[----:B------:R-:W-:Y:S01]  /*5b80*/  FFMA.FTZ R0, R139, R0, R120 ;  /* 0x000000008b007223 */ /* 0x000fe20000010078 */
[----:B0-----:R-:W-:Y:S01]  /*5b90*/  IADD3 R3, R185, 0x60, RZ ;  /* 0x00000060b9037810 */ /* 0x001fe20007ffe0ff */
[----:B------:R-:W-:Y:S01]  /*5ba0*/  FFMA.FTZ R142, R141, R142, R122 ;  /* 0x0000008e8d8e7223 */ /* 0x000fe2000001007a */
[----:B------:R-:W-:Y:S01]  /*5bb0*/  F2FP.F16.F32.PACK_AB R42, R166, R171 ;  /* 0x000000aba62a723e */ /* 0x000fe200000000ff */
[----:B------:R-:W-:Y:S01]  /*5bc0*/  FFMA.FTZ R166, R22, R163, R109 ;  /* 0x000000a316a67223 */ /* 0x000fe2000001006d */
[----:B------:R-:W-:Y:S01]  /*5bd0*/  IADD3 R185, R185, 0xe0, RZ ;  /* 0x000000e0b9b97810 */ /* 0x000fe20007ffe0ff */
[----:B------:R-:W-:Y:S01]  /*5be0*/  FFMA.FTZ R152, R29, R152, R124 ;  /* 0x000000981d987223 */ /* 0x000fe2000001007c */
[----:B------:R-:W-:-:S04]  /*5bf0*/  IMAD.WIDE.U32 R2, R3, 0x10, R150 ;  /* 0x0000001003027825 */ /* 0x000fc800078e0096 */
[----:B-1----:R-:W-:Y:S01]  /*5c00*/  FFMA.FTZ R48, R93, R158, R104 ;  /* 0x0000009e5d307223 */ /* 0x002fe20000010068 */
[----:B------:R-:W-:Y:S01]  /*5c10*/  FFMA.FTZ R49, R133, R157, R106 ;  /* 0x0000009d85317223 */ /* 0x000fe2000001006a */
[----:B------:R-:W-:Y:S01]  /*5c20*/  FFMA.FTZ R157, R30, R153, R125 ;  /* 0x000000991e9d7223 */ /* 0x000fe2000001007d */
[----:B------:R-:W-:Y:S01]  /*5c30*/  FFMA.FTZ R153, R28, R58, R121 ;  /* 0x0000003a1c997223 */ /* 0x000fe20000010079 */
[----:B------:R-:W-:Y:S01]  /*5c40*/  F2FP.F16.F32.PACK_AB R43, R172, R169 ;  /* 0x000000a9ac2b723e */ /* 0x000fe200000000ff */
[----:B------:R-:W-:-:S04]  /*5c50*/  IMAD.WIDE.U32 R144, R145, 0x10, R150 ;  /* 0x0000001091907825 */ /* 0x000fc800078e0096 */
[----:B--2---:R-:W-:Y:S01]  /*5c60*/  FFMA.FTZ R54, R25, R159, R116 ;  /* 0x0000009f19367223 */ /* 0x004fe20000010074 */
[----:B------:R-:W-:Y:S01]  /*5c70*/  FFMA.FTZ R57, R26, R160, R117 ;  /* 0x000000a01a397223 */ /* 0x000fe20000010075 */
[----:B------:R-:W-:Y:S01]  /*5c80*/  FFMA.FTZ R53, R137, R155, R114 ;  /* 0x0000009b89357223 */ /* 0x000fe20000010072 */
[----:B------:R-:W-:Y:S01]  /*5c90*/  FFMA.FTZ R52, R135, R140, R112 ;  /* 0x0000008c87347223 */ /* 0x000fe20000010070 */
[----:B------:R-:W-:Y:S01]  /*5ca0*/  FFMA.FTZ R155, R136, R59, R123 ;  /* 0x0000003b889b7223 */ /* 0x000fe2000001007b */
[----:B------:R-:W-:Y:S01]  /*5cb0*/  F2FP.F16.F32.PACK_AB R41, R174, R173 ;  /* 0x000000adae29723e */ /* 0x000fe200000000ff */
[----:B------:R-:W-:Y:S01]  /*5cc0*/  IMAD.WIDE.U32 R146, R147, 0x10, R150 ;  /* 0x0000001093927825 */ /* 0x000fe200078e0096 */
[----:B------:R-:W-:-:S03]  /*5cd0*/  F2FP.F16.F32.PACK_AB R54, R57, R54 ;  /* 0x000000363936723e */ /* 0x000fc600000000ff */
[----:B------:R-:W-:Y:S01]  /*5ce0*/  FFMA.FTZ R57, R24, R154, R113 ;  /* 0x0000009a18397223 */ /* 0x000fe20000010071 */
[----:B------:R-:W-:Y:S01]  /*5cf0*/  F2FP.F16.F32.PACK_AB R40, R176, R175 ;  /* 0x000000afb028723e */ /* 0x000fe200000000ff */
[--C-:B------:R-:W-:Y:S01]  /*5d00*/  IMAD.WIDE.U32 R148, R149, 0x10, R150.reuse ;  /* 0x0000001095947825 */ /* 0x100fe200078e0096 */
[----:B------:R-:W-:Y:S02]  /*5d10*/  F2FP.F16.F32.PACK_AB R46, R167, R190 ;  /* 0x000000bea72e723e */ /* 0x000fe400000000ff */
[----:B------:R-:W-:Y:S01]  /*5d20*/  F2FP.F16.F32.PACK_AB R45, R195, R180 ;  /* 0x000000b4c32d723e */ /* 0x000fe200000000ff */
[----:B------:R-:W-:Y:S01]  /*5d30*/  IMAD.WIDE.U32 R150, R185, 0x10, R150 ;  /* 0x00000010b9967825 */ /* 0x000fe200078e0096 */
[----:B------:R-:W-:Y:S01]  /*5d40*/  F2FP.F16.F32.PACK_AB R44, R193, R164 ;  /* 0x000000a4c12c723e */ /* 0x000fe200000000ff */
[----:B------:R0:W-:Y:S01]  /*5d50*/  STG.E.128 desc[UR4][R2.64], R40 ;  /* 0x0000002802007986 */ /* 0x0001e2000c101d04 */
[----:B------:R-:W-:Y:S02]  /*5d60*/  F2FP.F16.F32.PACK_AB R51, R197, R194 ;  /* 0x000000c2c533723e */ /* 0x000fe400000000ff */
[----:B------:R-:W-:Y:S01]  /*5d70*/  F2FP.F16.F32.PACK_AB R50, R166, R165 ;  /* 0x000000a5a632723e */ /* 0x000fe200000000ff */
[----:B------:R0:W-:Y:S01]  /*5d80*/  STG.E.128 desc[UR4][R144.64], R44 ;  /* 0x0000002c90007986 */ /* 0x0001e2000c101d04 */
[----:B------:R-:W-:-:S02]  /*5d90*/  F2FP.F16.F32.PACK_AB R49, R162, R49 ;  /* 0x00000031a231723e */ /* 0x000fc400000000ff */
[----:B------:R-:W-:Y:S02]  /*5da0*/  F2FP.F16.F32.PACK_AB R48, R161, R48 ;  /* 0x00000030a130723e */ /* 0x000fe400000000ff */
[----:B------:R-:W-:Y:S02]  /*5db0*/  F2FP.F16.F32.PACK_AB R55, R187, R168 ;  /* 0x000000a8bb37723e */ /* 0x000fe400000000ff */
[----:B------:R-:W-:Y:S01]  /*5dc0*/  F2FP.F16.F32.PACK_AB R53, R156, R53 ;  /* 0x000000359c35723e */ /* 0x000fe200000000ff */
[----:B------:R0:W-:Y:S01]  /*5dd0*/  STG.E.128 desc[UR4][R146.64], R48 ;  /* 0x0000003092007986 */ /* 0x0001e2000c101d04 */
[----:B------:R-:W-:Y:S02]  /*5de0*/  F2FP.F16.F32.PACK_AB R52, R57, R52 ;  /* 0x000000343934723e */ /* 0x000fe400000000ff */
[----:B------:R-:W-:Y:S02]  /*5df0*/  F2FP.F16.F32.PACK_AB R59, R199, R170 ;  /* 0x000000aac73b723e */ /* 0x000fe400000000ff */
[----:B------:R-:W-:Y:S01]  /*5e00*/  F2FP.F16.F32.PACK_AB R58, R157, R152 ;  /* 0x000000989d3a723e */ /* 0x000fe200000000ff */
[----:B------:R0:W-:Y:S01]  /*5e10*/  STG.E.128 desc[UR4][R148.64], R52 ;  /* 0x0000003494007986 */ /* 0x0001e2000c101d04 */
[----:B------:R-:W-:-:S02]  /*5e20*/  F2FP.F16.F32.PACK_AB R57, R155, R142 ;  /* 0x0000008e9b39723e */ /* 0x000fc400000000ff */
[----:B------:R-:W-:-:S05]  /*5e30*/  F2FP.F16.F32.PACK_AB R56, R153, R0 ;  /* 0x000000009938723e */ /* 0x000fca00000000ff */
[----:B------:R0:W-:Y:S02]  /*5e40*/  STG.E.128 desc[UR4][R150.64], R56 ;  /* 0x0000003896007986 */ /* 0x0001e4000c101d04 */
.L_x_7113:
[----:B------:R-:W-:Y:S05]  /*5e50*/  BSYNC B0 ;  /* 0x0000000000007941 */ /* 0x000fea0003800000 */
.L_x_7112:
[----:B0-----:R-:W0:Y:S02]  /*5e60*/  LDC.64 R2, c[0x0][0x210] ;  /* 0x00008400ff027b82 */ /* 0x001e240000000a00 */
[----:B0-----:R-:W-:-:S04]  /*5e70*/  LEA R129, R2, R129, 0x2 ;  /* 0x0000008102817211 */ /* 0x001fc800078e10ff */
[----:B------:R-:W-:-:S13]  /*5e80*/  ISETP.GE.AND P0, PT, R129, R3, PT ;  /* 0x000000038100720c */ /* 0x000fda0003f06270 */
[----:B------:R-:W-:Y:S05]  /*5e90*/  @!P0 BRA `(.L_x_7114) ;  /* 0xffffffa800948947 */ /* 0x000fea000383ffff */
[----:B------:R-:W-:Y:S05]  /*5ea0*/  EXIT ;  /* 0x000000000000794d */ /* 0x000fea0003800000 */
.L_x_7111:
        /* <DEDUP_REMOVED lines=8> */
.L_x_7116:
[----:B------:R-:W-:Y:S05]  /*5f30*/  BSYNC B0 ;  /* 0x0000000000007941 */ /* 0x000fea0003800000 */
.L_x_7115:
        /* <DEDUP_REMOVED lines=10> */
.L_x_7117:
[----:B------:R-:W-:Y:S01]  /*5fe0*/  HFMA2.MMA R196, -RZ, RZ, 0, 2.384185791015625e-07 ;  /* 0x00000004ffc47435 */ /* 0x000fe200000001ff */
[----:B------:R-:W-:-:S05]  /*5ff0*/  MOV R3, R192 ;  /* 0x000000c000037202 */ /* 0x000fca0000000f00 */
[----:B------:R-:W-:-:S05]  /*6000*/  FADD.FTZ R3, R2, R3 ;  /* 0x0000000302037221 */ /* 0x000fca0000010000 */
[----:B------:R-:W-:-:S07]  /*6010*/  MOV R197, R3 ;  /* 0x0000000300c57202 */ /* 0x000fce0000000f00 */
[----:B------:R-:W-:Y:S05]  /*6020*/  WARPSYNC.COLLECTIVE R194, `(.L_x_7118) ;  /* 0x00000000c2087348 */ /* 0x000fea0003c00000 */
[----:B------:R0:W1:Y:S02]  /*6030*/  SHFL.BFLY P2, R192, R197, R196, R199 ;  /* 0x0c0000c4c5c07389 */ /* 0x00006400000400c7 */
[----:B01----:R-:W-:Y:S01]  /*6040*/  ENDCOLLECTIVE ;  /* 0x000000000000791b */ /* 0x003fe20003800000 */
.L_x_7118:
[----:B------:R-:W-:Y:S01]  /*6050*/  HFMA2.MMA R196, -RZ, RZ, 0, 4.76837158203125e-07 ;  /* 0x00000008ffc47435 */ /* 0x000fe200000001ff */
[----:B------:R-:W-:-:S05]  /*6060*/  MOV R0, R192 ;  /* 0x000000c000007202 */ /* 0x000fca0000000f00 */
[----:B------:R-:W-:-:S05]  /*6070*/  FADD.FTZ R40, R3, R0 ;  /* 0x0000000003287221 */ /* 0x000fca0000010000 */
[----:B------:R-:W-:-:S07]  /*6080*/  MOV R197, R40 ;  /* 0x0000002800c57202 */ /* 0x000fce0000000f00 */
[----:B------:R-:W-:Y:S05]  /*6090*/  WARPSYNC.COLLECTIVE R194, `(.L_x_7119) ;  /* 0x00000000c2087348 */ /* 0x000fea0003c00000 */
[----:B------:R0:W1:Y:S02]  /*60a0*/  SHFL.BFLY P2, R192, R197, R196, R199 ;  /* 0x0c0000c4c5c07389 */ /* 0x00006400000400c7 */
[----:B01----:R-:W-:Y:S01]  /*60b0*/  ENDCOLLECTIVE ;  /* 0x000000000000791b */ /* 0x003fe20003800000 */
.L_x_7119:
[----:B------:R-:W-:Y:S01]  /*60c0*/  HFMA2.MMA R196, -RZ, RZ, 0, 9.5367431640625e-07 ;  /* 0x00000010ffc47435 */ /* 0x000fe200000001ff */
[----:B------:R-:W-:-:S05]  /*60d0*/  MOV R41, R192 ;  /* 0x000000c000297202 */ /* 0x000fca0000000f00 */
[----:B------:R-:W-:-:S05]  /*60e0*/  FADD.FTZ R41, R40, R41 ;  /* 0x0000002928297221 */ /* 0x000fca0000010000 */
[----:B------:R-:W-:-:S07]  /*60f0*/  MOV R197, R41 ;  /* 0x0000002900c57202 */ /* 0x000fce0000000f00 */
[----:B------:R-:W-:Y:S05]  /*6100*/  WARPSYNC.COLLECTIVE R194, `(.L_x_7120) ;  /* 0x00000000c2087348 */ /* 0x000fea0003c00000 */
[----:B------:R0:W1:Y:S02]  /*6110*/  SHFL.BFLY P2, R192, R197, R196, R199 ;  /* 0x0c0000c4c5c07389 */ /* 0x00006400000400c7 */
[----:B01----:R-:W-:Y:S01]  /*6120*/  ENDCOLLECTIVE ;  /* 0x000000000000791b */ /* 0x003fe20003800000 */
.L_x_7120:
        /* <DEDUP_REMOVED lines=136> */
.L_x_7121:
[----:B------:R-:W-:Y:S01]  /*69b0*/  HFMA2.MMA R196, -RZ, RZ, 0, 1.1920928955078125e-07 ;  /* 0x00000002ffc47435 */ /* 0x000fe200000001ff */
[----:B------:R-:W-:-:S05]  /*69c0*/  MOV R3, R192 ;  /* 0x000000c000037202 */ /* 0x000fca0000000f00 */
[----:B------:R-:W-:-:S05]  /*69d0*/  FADD.FTZ R3, R0, R3 ;  /* 0x0000000300037221 */ /* 0x000fca0000010000 */
[----:B------:R-:W-:-:S07]  /*69e0*/  MOV R197, R3 ;  /* 0x0000000300c57202 */ /* 0x000fce0000000f00 */
[----:B------:R-:W-:Y:S05]  /*69f0*/  WARPSYNC.COLLECTIVE R194, `(.L_x_7122) ;  /* 0x00000000c2087348 */ /* 0x000fea0003c00000 */
[----:B------:R0:W1:Y:S02]  /*6a00*/  SHFL.BFLY P2, R192, R197, R196, R199 ;  /* 0x0c0000c4c5c07389 */ /* 0x00006400000400c7 */
[----:B01----:R-:W-:Y:S01]  /*6a10*/  ENDCOLLECTIVE ;  /* 0x000000000000791b */ /* 0x003fe20003800000 */
.L_x_7122:
[----:B------:R-:W-:Y:S01]  /*6a20*/  HFMA2.MMA R196, -RZ, RZ, 0, 2.384185791015625e-07 ;  /* 0x00000004ffc47435 */ /* 0x000fe200000001ff */
[----:B------:R-:W-:-:S05]  /*6a30*/  MOV R2, R192 ;  /* 0x000000c000027202 */ /* 0x000fca0000000f00 */
[----:B------:R-:W-:-:S05]  /*6a40*/  FADD.FTZ R2, R3, R2 ;  /* 0x0000000203027221 */ /* 0x000fca0000010000 */
[----:B------:R-:W-:-:S07]  /*6a50*/  MOV R197, R2 ;  /* 0x0000000200c57202 */ /* 0x000fce0000000f00 */
[----:B------:R-:W-:Y:S05]  /*6a60*/  WARPSYNC.COLLECTIVE R194, `(.L_x_7123) ;  /* 0x00000000c2087348 */ /* 0x000fea0003c00000 */
[----:B------:R0:W1:Y:S02]  /*6a70*/  SHFL.BFLY P2, R192, R197, R196, R199 ;  /* 0x0c0000c4c5c07389 */ /* 0x00006400000400c7 */
[----:B01----:R-:W-:Y:S01]  /*6a80*/  ENDCOLLECTIVE ;  /* 0x000000000000791b */ /* 0x003fe20003800000 */
.L_x_7123:
[----:B------:R-:W-:Y:S01]  /*6a90*/  HFMA2.MMA R196, -RZ, RZ, 0, 4.76837158203125e-07 ;  /* 0x00000008ffc47435 */ /* 0x000fe200000001ff */
[----:B------:R-:W-:-:S05]  /*6aa0*/  MOV R41, R192 ;  /* 0x000000c000297202 */ /* 0x000fca0000000f00 */
[----:B------:R-:W-:-:S05]  /*6ab0*/  FADD.FTZ R41, R2, R41 ;  /* 0x0000002902297221 */ /* 0x000fca0000010000 */
[----:B------:R-:W-:-:S07]  /*6ac0*/  MOV R197, R41 ;  /* 0x0000002900c57202 */ /* 0x000fce0000000f00 */
[----:B------:R-:W-:Y:S05]  /*6ad0*/  WARPSYNC.COLLECTIVE R194, `(.L_x_7124) ;  /* 0x00000000c2087348 */ /* 0x000fea0003c00000 */
[----:B------:R0:W1:Y:S02]  /*6ae0*/  SHFL.BFLY P2, R192, R197, R196, R199 ;  /* 0x0c0000c4c5c07389 */ /* 0x00006400000400c7 */
[----:B01----:R-:W-:Y:S01]  /*6af0*/  ENDCOLLECTIVE ;  /* 0x000000000000791b */ /* 0x003fe20003800000 */
.L_x_7124:
[----:B------:R-:W-:Y:S01]  /*6b00*/  HFMA2.MMA R196, -RZ, RZ, 0, 9.5367431640625e-07 ;  /* 0x00000010ffc47435 */ /* 0x000fe200000001ff */
[----:B------:R-:W-:-:S05]  /*6b10*/  MOV R40, R192 ;  /* 0x000000c000287202 */ /* 0x000fca0000000f00 */
[----:B------:R-:W-:-:S05]  /*6b20*/  FADD.FTZ R43, R41, R40 ;  /* 0x00000028292b7221 */ /* 0x000fca0000010000 */
[----:B------:R-:W-:-:S07]  /*6b30*/  MOV R197, R43 ;  /* 0x0000002b00c57202 */ /* 0x000fce0000000f00 */
[----:B------:R-:W-:Y:S05]  /*6b40*/  WARPSYNC.COLLECTIVE R194, `(.L_x_7125) ;  /* 0x00000000c2087348 */ /* 0x000fea0003c00000 */
[----:B------:R0:W1:Y:S02]  /*6b50*/  SHFL.BFLY P2, R192, R197, R196, R199 ;  /* 0x0c0000c4c5c07389 */ /* 0x00006400000400c7 */
[----:B01----:R-:W-:Y:S01]  /*6b60*/  ENDCOLLECTIVE ;  /* 0x000000000000791b */ /* 0x003fe20003800000 */
.L_x_7125:
[----:B------:R-:W-:Y:S05]  /*6b70*/  BRA `(.L_x_7126) ;  /* 0xffffffdc00d07947 */ /* 0x000fea000383ffff */
.L_x_7127:
        /* <DEDUP_REMOVED lines=16> */
.L_x_58339:


//--------------------- .text._ZN10layer_norm13ln_fwd_kernelINS_13Kernel_traitsI6__halfS2_S2_S2_fjLj2048ELj1ELj4ELj1ELj16ENS_18Kernel_traits_baseILj2048ES2_S2_S2_S2_fjLj128EEEEELb0ELb1ELb0ELb0EEEvNS_9FwdParamsE --------------------------
	.section	.text._ZN10layer_norm13ln_fwd_kernelINS_13Kernel_traitsI6__halfS2_S2_S2_fjLj2048ELj1ELj4ELj1ELj16ENS_18Kernel_traits_baseILj2048ES2_S2_S2_S2_fjLj128EEEEELb0ELb1ELb0ELb0EEEvNS_9FwdParamsE,"ax",@progbits
	.align	128
        .global         _ZN10layer_norm13ln_fwd_kernelINS_13Kernel_traitsI6__halfS2_S2_S2_fjLj2048ELj1ELj4ELj1ELj16ENS_18Kernel_traits_baseILj2048ES2_S2_S2_S2_fjLj128EEEEELb0ELb1ELb0ELb0EEEvNS_9FwdParamsE
        .type           _ZN10layer_norm13ln_fwd_kernelINS_13Kernel_traitsI6__halfS2_S2_S2_fjLj2048ELj1ELj4ELj1ELj16ENS_18Kernel_traits_baseILj2048ES2_S2_S2_S2_fjLj128EEEEELb0ELb1ELb0ELb0EEEvNS_9FwdParamsE,@function
        .size           _ZN10layer_norm13ln_fwd_kernelINS_13Kernel_traitsI6__halfS2_S2_S2_fjLj2048ELj1ELj4ELj1ELj16ENS_18Kernel_traits_baseILj2048ES2_S2_S2_S2_fjLj128EEEEELb0ELb1ELb0ELb0EEEvNS_9FwdParamsE,(.L_x_58340 - _ZN10layer_norm13ln_fwd_kernelINS_13Kernel_traitsI6__halfS2_S2_S2_fjLj2048ELj1ELj4ELj1ELj16ENS_18Kernel_traits_baseILj2048ES2_S2_S2_S2_fjLj128EEEEELb0ELb1ELb0ELb0EEEvNS_9FwdParamsE)
        .other          _ZN10layer_norm13ln_fwd_kernelINS_13Kernel_traitsI6__halfS2_S2_S2_fjLj2048ELj1ELj4ELj1ELj16ENS_18Kernel_traits_baseILj2048ES2_S2_S2_S2_fjLj128EEEEELb0ELb1ELb0ELb0EEEvNS_9FwdParamsE,@"STO_CUDA_ENTRY STV_DEFAULT"
_ZN10layer_norm13ln_fwd_kernelINS_13Kernel_traitsI6__halfS2_S2_S2_fjLj2048ELj1ELj4ELj1ELj16ENS_18Kernel_traits_baseILj2048ES2_S2_S2_S2_fjLj128EEEEELb0ELb1ELb0ELb0EEEvNS_9FwdParamsE:
.text._ZN10layer_norm13ln_fwd_kernelINS_13Kernel_traitsI6__halfS2_S2_S2_fjLj2048ELj1ELj4ELj1ELj16ENS_18Kernel_traits_baseILj2048ES2_S2_S2_S2_fjLj128EEEEELb0ELb1ELb0ELb0EEEvNS_9FwdParamsE:
        /* <DEDUP_REMOVED lines=37> */
[----:B------:R-:W5:Y:S04]  /*0250*/  LDG.E.128 R196, desc[UR4][R196.64] ;  /* 0x00000004c4c47981 */ /* 0x000f68000c1e1d00 */
[----:B------:R-:W5:Y:S01]  /*0260*/  LDG.E.128 R84, desc[UR4][R84.64] ;  /* 0x0000000454547981 */ /* 0x000f62000c1e1d00 */
[----:B------:R-:W-:Y:S02]  /*0270*/  LOP3.LUT R3, R3, 0x20, RZ, 0xfc, !PT ;  /* 0x0000002003037812 */ /* 0x000fe400078efcff */
[----:B------:R-:W-:Y:S02]  /*0280*/  @!P1 CS2R R36, SRZ ;  /* 0x0000000000249805 */ /* 0x000fe4000001ff00 */
[----:B0-----:R-:W-:-:S07]  /*0290*/  @!P1 CS2R R38, SRZ ;  /* 0x0000000000269805 */ /* 0x001fce000001ff00 */
.L_x_7129:
[----:B------:R-:W-:Y:S05]  /*02a0*/  BSYNC B0 ;  /* 0x0000000000007941 */ /* 0x000fea0003800000 */
.L_x_7128:
        /* <DEDUP_REMOVED lines=12> */
[C---:B------:R-:W-:Y:S02]  /*0370*/  LEA.HI.X R81, R3.reuse, UR7, RZ, 0x4, P2 ;  /* 0x0000000703517c11 */ /* 0x040fe400090f24ff */
[----:B------:R0:W5:Y:S04]  /*0380*/  LDG.E.128 R180, desc[UR4][R6.64] ;  /* 0x0000000406b47981 */ /* 0x000168000c1e1d00 */
[----:B------:R-:W5:Y:S01]  /*0390*/  LDG.E.128 R80, desc[UR4][R80.64] ;  /* 0x0000000450507981 */ /* 0x000f62000c1e1d00 */
[----:B------:R-:W-:-:S02]  /*03a0*/  IADD3 R3, R3, 0x20, RZ ;  /* 0x0000002003037810 */ /* 0x000fc40007ffe0ff */
[----:B------:R-:W-:Y:S02]  /*03b0*/  @!P1 CS2R R28, SRZ ;  /* 0x00000000001c9805 */ /* 0x000fe4000001ff00 */
[----:B0-----:R-:W-:-:S07]  /*03c0*/  @!P1 CS2R R30, SRZ ;  /* 0x00000000001e9805 */ /* 0x001fce000001ff00 */
.L_x_7131:
[----:B------:R-:W-:Y:S05]  /*03d0*/  BSYNC B0 ;  /* 0x0000000000007941 */ /* 0x000fea0003800000 */
.L_x_7130:
        /* <DEDUP_REMOVED lines=18> */
.L_x_7133:
[----:B------:R-:W-:Y:S05]  /*0500*/  BSYNC B0 ;  /* 0x0000000000007941 */ /* 0x000fea0003800000 */
.L_x_7132:
        /* <DEDUP_REMOVED lines=18> */
.L_x_7135:
[----:B------:R-:W-:Y:S05]  /*0630*/  BSYNC B0 ;  /* 0x0000000000007941 */ /* 0x000fea0003800000 */
.L_x_7134:
        /* <DEDUP_REMOVED lines=15> */
[----:B------:R-:W-:Y:S02]  /*0730*/  IADD3 R3, R3, 0x20, RZ ;  /* 0x0000002003037810 */ /* 0x000fe40007ffe0ff */
[----:B------:R-:W-:Y:S02]  /*0740*/  @!P1 CS2R R8, SRZ ;  /* 0x0000000000089805 */ /* 0x000fe4000001ff00 */
[----:B0-----:R-:W-:-:S07]  /*0750*/  @!P1 CS2R R10, SRZ ;  /* 0x00000000000a9805 */ /* 0x001fce000001ff00 */
.L_x_7137:
[----:B------:R-:W-:Y:S05]  /*0760*/  BSYNC B0 ;  /* 0x0000000000007941 */ /* 0x000fea0003800000 */
.L_x_7136:
[----:B------:R-:W-:Y:S01]  /*0770*/  ISETP.GE.U32.AND P1, PT, R0, 0xc0, PT ;  /* 0x000000c00000780c */ /* 0x000fe20003f26070 */
[----:B------:R-:W-:Y:S01]  /*0780*/  BSSY B0, `(.L_x_7138) ;  /* 0x0000014000007945 */ /* 0x000fe20003800000 */
[----:B------:R-:W-:-:S11]  /*0790*/  LOP3.LUT R2, R2, 0xffffffdf, RZ, 0xc0, !PT ;  /* 0xffffffdf02027812 */ /* 0x000fd600078ec0ff */
        /* <DEDUP_REMOVED lines=9> */
[----:B------:R-:W5:-:S12]  /*0830*/  LDG.E.128 R60, desc[UR4][R60.64] ;  /* 0x000000043c3c7981 */ /* 0x000f58000c1e1d00 */
        /* <DEDUP_REMOVED lines=8> */
.L_x_7139:
[----:B------:R-:W-:Y:S05]  /*08c0*/  BSYNC B0 ;  /* 0x0000000000007941 */ /* 0x000fea0003800000 */
.L_x_7138:
        /* <DEDUP_REMOVED lines=23> */
.L_x_7141:
[----:B------:R-:W-:Y:S05]  /*0a40*/  BSYNC B0 ;  /* 0x0000000000007941 */ /* 0x000fea0003800000 */
.L_x_7140:
        /* <DEDUP_REMOVED lines=18> */
[----:B------:R-:W-:Y:S02]  /*0b70*/  @!P1 CS2R R56, SRZ ;  /* 0x0000000000389805 */ /* 0x000fe4000001ff00 */
[----:B0-----:R-:W-:-:S07]  /*0b80*/  @!P1 CS2R R58, SRZ ;  /* 0x00000000003a9805 */ /* 0x001fce000001ff00 */
.L_x_7143:
[----:B------:R-:W-:Y:S05]  /*0b90*/  BSYNC B0 ;  /* 0x0000000000007941 */ /* 0x000fea0003800000 */
.L_x_7142:
[----:B------:R-:W-:Y:S02]  /*0ba0*/  ULDC UR6, c[0x0][0x214] ;  /* 0x0000850000067ab9 */ /* 0x000fe40000000800 */
[----:B------:R-:W-:-:S13]  /*0bb0*/  ISETP.GE.AND P1, PT, R64, UR6, PT ;  /* 0x0000000640007c0c */ /* 0x000fda000bf26270 */
[----:B------:R-:W-:Y:S05]  /*0bc0*/  @P1 EXIT ;  /* 0x000000000000194d */ /* 0x000fea0003800000 */
[--C-:B-----5:R-:W-:Y:S01]  /*0bd0*/  HADD2.F32 R3, -RZ, R84.reuse.H0_H0 ;  /* 0x20000054ff037230 */ /* 0x120fe20000004100 */
[----:B------:R-:W-:Y:S01]  /*0be0*/  ULDC.64 UR6, c[0x0][0x270] ;  /* 0x00009c0000067ab9 */ /* 0x000fe20000000a00 */
[----:B------:R-:W-:Y:S01]  /*0bf0*/  HADD2.F32 R66, -RZ, R84.H1_H1 ;  /* 0x30000054ff427230 */ /* 0x000fe20000004100 */
[----:B------:R-:W-:Y:S01]  /*0c00*/  UISETP.NE.U32.AND UP0, UPT, UR6, URZ, UPT ;  /* 0x0000003f0600728c */ /* 0x000fe2000bf05070 */
[----:B------:R-:W-:Y:S01]  /*0c10*/  HADD2.F32 R65, -RZ, R85.H0_H0 ;  /* 0x20000055ff417230 */ /* 0x000fe20000004100 */
[----:B------:R0:W-:Y:S01]  /*0c20*/  STL [R1+0x54], R3 ;  /* 0x0000540301007387 */ /* 0x0001e20000100800 */
[--C-:B------:R-:W-:Y:S01]  /*0c30*/  HADD2.F32 R158, -RZ, R140.reuse.H0_H0 ;  /* 0x2000008cff9e7230 */ /* 0x100fe20000004100 */
[----:B------:R-:W-:Y:S01]  /*0c40*/  ULDC.U8 UR6, c[0x0][0x2a0] ;  /* 0x0000a80000067ab9 */ /* 0x000fe20000000000 */
[----:B------:R-:W-:Y:S01]  /*0c50*/  HADD2.F32 R156, -RZ, R140.H1_H1 ;  /* 0x3000008cff9c7230 */ /* 0x000fe20000004100 */
[----:B------:R1:W-:Y:S01]  /*0c60*/  STL [R1+0x50], R66 ;  /* 0x0000504201007387 */ /* 0x0003e20000100800 */
[--C-:B------:R-:W-:Y:S01]  /*0c70*/  HADD2.F32 R149, -RZ, R142.reuse.H0_H0 ;  /* 0x2000008eff957230 */ /* 0x100fe20000004100 */
[----:B------:R-:W-:Y:S01]  /*0c80*/  UISETP.NE.AND.EX UP0, UPT, UR7, URZ, UPT, UP0 ;  /* 0x0000003f0700728c */ /* 0x000fe2000bf05300 */
[----:B------:R-:W-:Y:S01]  /*0c90*/  HADD2.F32 R147, -RZ, R142.H1_H1 ;  /* 0x3000008eff937230 */ /* 0x000fe20000004100 */
[----:B------:R2:W-:Y:S01]  /*0ca0*/  STL [R1+0x4c], R65 ;  /* 0x00004c4101007387 */ /* 0x0005e20000100800 */
[----:B------:R-:W-:Y:S01]  /*0cb0*/  HADD2.F32 R154, -RZ, R141.H0_H0 ;  /* 0x2000008dff9a7230 */ /* 0x000fe20000004100 */
[----:B------:R-:W-:Y:S01]  /*0cc0*/  UISETP.NE.AND UP1, UPT, UR6, URZ, UPT ;  /* 0x0000003f0600728c */ /* 0x000fe2000bf25270 */
[----:B0-----:R-:W-:Y:S01]  /*0cd0*/  HADD2.F32 R3, -RZ, R85.H1_H1 ;  /* 0x30000055ff037230 */ /* 0x001fe20000004100 */
[----:B------:R-:W-:Y:S01]  /*0ce0*/  ULDC UR13, c[0x0][0x218] ;  /* 0x00008600000d7ab9 */ /* 0x000fe20000000800 */
[----:B------:R-:W-:Y:S01]  /*0cf0*/  HADD2.F32 R151, -RZ, R141.H1_H1 ;  /* 0x3000008dff977230 */ /* 0x000fe20000004100 */
[----:B------:R-:W-:Y:S01]  /*0d00*/  ULDC UR12, c[0x0][0x2d8] ;  /* 0x0000b600000c7ab9 */ /* 0x000fe20000000800 */
[----:B-1----:R-:W-:Y:S01]  /*0d10*/  HADD2.F32 R66, -RZ, R86.H0_H0 ;  /* 0x20000056ff427230 */ /* 0x002fe20000004100 */
[----:B------:R0:W-:Y:S01]  /*0d20*/  STL [R1+0x48], R3 ;  /* 0x0000480301007387 */ /* 0x0001e20000100800 */
[----:B------:R-:W-:Y:S01]  /*0d30*/  HADD2.F32 R142, -RZ, R4.H0_H0 ;  /* 0x20000004ff8e7230 */ /* 0x000fe20000004100 */
[----:B------:R-:W-:Y:S01]  /*0d40*/  ULDC.64 UR8, c[0x0][0x230] ;  /* 0x00008c0000087ab9 */ /* 0x000fe20000000a00 */
[----:B--2---:R-:W-:Y:S01]  /*0d50*/  HADD2.F32 R65, -RZ, R86.H1_H1 ;  /* 0x30000056ff417230 */ /* 0x004fe20000004100 */
[----:B------:R1:W-:Y:S01]  /*0d60*/  STL [R1+0x44], R66 ;  /* 0x0000444201007387 */ /* 0x0003e20000100800 */
[----:B------:R-:W-:Y:S01]  /*0d70*/  HADD2.F32 R140, -RZ, R4.H1_H1 ;  /* 0x30000004ff8c7230 */ /* 0x000fe20000004100 */
[----:B------:R-:W-:Y:S01]  /*0d80*/  ULDC.64 UR10, c[0x0][0x238] ;  /* 0x00008e00000a7ab9 */ /* 0x000fe20000000a00 */
[--C-:B------:R-:W-:Y:S01]  /*0d90*/  HADD2.F32 R138, -RZ, R5.reuse.H0_H0 ;  /* 0x20000005ff8a7230 */ /* 0x100fe20000004100 */
[----:B------:R2:W-:Y:S01]  /*0da0*/  STL [R1+0x40], R65 ;  /* 0x0000404101007387 */ /* 0x0005e20000100800 */
[----:B------:R-:W-:-:S02]  /*0db0*/  HADD2.F32 R136, -RZ, R5.H1_H1 ;  /* 0x30000005ff887230 */ /* 0x000fc40000004100 */
[--C-:B0-----:R-:W-:Y:S02]  /*0dc0*/  HADD2.F32 R3, -RZ, R87.reuse.H0_H0 ;  /* 0x20000057ff037230 */ /* 0x101fe40000004100 */
[----:B------:R-:W-:Y:S02]  /*0dd0*/  HADD2.F32 R134, -RZ, R6.H0_H0 ;  /* 0x20000006ff867230 */ /* 0x000fe40000004100 */
[----:B-1----:R-:W-:Y:S01]  /*0de0*/  HADD2.F32 R66, -RZ, R87.H1_H1 ;  /* 0x30000057ff427230 */ /* 0x002fe20000004100 */
[----:B------:R0:W-:Y:S01]  /*0df0*/  STL [R1+0x3c], R3 ;  /* 0x00003c0301007387 */ /* 0x0001e20000100800 */
[--C-:B------:R-:W-:Y:S02]  /*0e00*/  HADD2.F32 R4, -RZ, R7.reuse.H0_H0 ;  /* 0x20000007ff047230 */ /* 0x100fe40000004100 */
[----:B--2---:R-:W-:Y:S01]  /*0e10*/  HADD2.F32 R65, -RZ, R80.H0_H0 ;  /* 0x20000050ff417230 */ /* 0x004fe20000004100 */
[----:B------:R1:W-:Y:S01]  /*0e20*/  STL [R1+0x38], R66 ;  /* 0x0000384201007387 */ /* 0x0003e20000100800 */
[----:B------:R-:W-:-:S02]  /*0e30*/  HADD2.F32 R5, -RZ, R7.H1_H1 ;  /* 0x30000007ff057230 */ /* 0x000fc40000004100 */
[--C-:B------:R-:W-:Y:S01]  /*0e40*/  HADD2.F32 R141, -RZ, R8.reuse.H0_H0 ;  /* 0x20000008ff8d7230 */ /* 0x100fe20000004100 */
[----:B------:R2:W-:Y:S01]  /*0e50*/  STL [R1+0x34], R65 ;  /* 0x0000344101007387 */ /* 0x0005e20000100800 */
[----:B------:R-:W-:Y:S02]  /*0e60*/  HADD2.F32 R139, -RZ, R8.H1_H1 ;  /* 0x30000008ff8b7230 */ /* 0x000fe40000004100 */
[----:B0-----:R-:W-:Y:S02]  /*0e70*/  HADD2.F32 R3, -RZ, R80.H1_H1 ;  /* 0x30000050ff037230 */ /* 0x001fe40000004100 */
[----:B------:R-:W-:Y:S02]  /*0e80*/  HADD2.F32 R137, -RZ, R9.H0_H0 ;  /* 0x20000009ff897230 */ /* 0x000fe40000004100 */
[----:B-1----:R-:W-:Y:S01]  /*0e90*/  HADD2.F32 R66, -RZ, R81.H0_H0 ;  /* 0x20000051ff427230 */ /* 0x002fe20000004100 */
[----:B------:R0:W-:Y:S01]  /*0ea0*/  STL [R1+0x30], R3 ;  /* 0x0000300301007387 */ /* 0x0001e20000100800 */
[----:B------:R-:W-:-:S02]  /*0eb0*/  HADD2.F32 R135, -RZ, R9.H1_H1 ;  /* 0x30000009ff877230 */ /* 0x000fc40000004100 */
[----:B--2---:R-:W-:Y:S01]  /*0ec0*/  HADD2.F32 R65, -RZ, R81.H1_H1 ;  /* 0x30000051ff417230 */ /* 0x004fe20000004100 */
[----:B------:R1:W-:Y:S01]  /*0ed0*/  STL [R1+0x2c], R66 ;  /* 0x00002c4201007387 */ /* 0x0003e20000100800 */
[----:B------:R-:W-:Y:S02]  /*0ee0*/  HADD2.F32 R133, -RZ, R10.H0_H0 ;  /* 0x2000000aff857230 */ /* 0x000fe40000004100 */
[--C-:B------:R-:W-:Y:S01]  /*0ef0*/  HADD2.F32 R172, -RZ, R165.reuse.H0_H0 ;  /* 0x200000a5ffac7230 */ /* 0x100fe20000004100 */
[----:B------:R2:W-:Y:S01]  /*0f00*/  STL [R1+0x28], R65 ;  /* 0x0000284101007387 */ /* 0x0005e20000100800 */
[----:B------:R-:W-:Y:S02]  /*0f10*/  HADD2.F32 R170, -RZ, R165.H1_H1 ;  /* 0x300000a5ffaa7230 */ /* 0x000fe40000004100 */
[----:B0-----:R-:W-:Y:S02]  /*0f20*/  HADD2.F32 R3, -RZ, R82.H0_H0 ;  /* 0x20000052ff037230 */ /* 0x001fe40000004100 */
[----:B------:R-:W-:-:S02]  /*0f30*/  HADD2.F32 R163, -RZ, R167.H0_H0 ;  /* 0x200000a7ffa37230 */ /* 0x000fc40000004100 */
[----:B-1----:R-:W-:Y:S01]  /*0f40*/  HADD2.F32 R66, -RZ, R82.H1_H1 ;  /* 0x30000052ff427230 */ /* 0x002fe20000004100 */
[----:B------:R0:W-:Y:S01]  /*0f50*/  STL [R1+0x24], R3 ;  /* 0x0000240301007387 */ /* 0x0001e20000100800 */
[----:B------:R-:W-:Y:S02]  /*0f60*/  HADD2.F32 R161, -RZ, R167.H1_H1 ;  /* 0x300000a7ffa17230 */ /* 0x000fe40000004100 */
[----:B--2---:R-:W-:Y:S01]  /*0f70*/  HADD2.F32 R65, -RZ, R83.H0_H0 ;  /* 0x20000053ff417230 */ /* 0x004fe20000004100 */
[----:B------:R1:W-:Y:S01]  /*0f80*/  STL [R1+0x20], R66 ;  /* 0x0000204201007387 */ /* 0x0003e20000100800 */
[--C-:B------:R-:W-:Y:S02]  /*0f90*/  HADD2.F32 R159, -RZ, R12.reuse.H0_H0 ;  /* 0x2000000cff9f7230 */ /* 0x100fe40000004100 */
[----:B------:R-:W-:Y:S01]  /*0fa0*/  HADD2.F32 R157, -RZ, R12.H1_H1 ;  /* 0x3000000cff9d7230 */ /* 0x000fe20000004100 */
[----:B------:R2:W-:Y:S01]  /*0fb0*/  STL [R1+0x1c], R65 ;  /* 0x00001c4101007387 */ /* 0x0005e20000100800 */
[----:B------:R-:W-:-:S02]  /*0fc0*/  HADD2.F32 R155, -RZ, R13.H0_H0 ;  /* 0x2000000dff9b7230 */ /* 0x000fc40000004100 */
[----:B0-----:R-:W-:Y:S02]  /*0fd0*/  HADD2.F32 R3, -RZ, R83.H1_H1 ;  /* 0x30000053ff037230 */ /* 0x001fe40000004100 */
[----:B------:R-:W-:Y:S02]  /*0fe0*/  HADD2.F32 R153, -RZ, R13.H1_H1 ;  /* 0x3000000dff997230 */ /* 0x000fe40000004100 */
[----:B-1----:R-:W-:Y:S01]  /*0ff0*/  HADD2.F32 R66, -RZ, R76.H0_H0 ;  /* 0x2000004cff427230 */ /* 0x002fe20000004100 */
[----:B------:R0:W-:Y:S01]  /*1000*/  STL [R1+0x18], R3 ;  /* 0x0000180301007387 */ /* 0x0001e20000100800 */
[----:B------:R-:W-:Y:S02]  /*1010*/  HADD2.F32 R150, -RZ, R14.H0_H0 ;  /* 0x2000000eff967230 */ /* 0x000fe40000004100 */
[----:B--2---:R-:W-:Y:S01]  /*1020*/  HADD2.F32 R65, -RZ, R76.H1_H1 ;  /* 0x3000004cff417230 */ /* 0x004fe20000004100 */
[----:B------:R1:W-:Y:S01]  /*1030*/  STL [R1+0x14], R66 ;  /* 0x0000144201007387 */ /* 0x0003e20000100800 */
[----:B------:R-:W-:-:S02]  /*1040*/  HADD2.F32 R148, -RZ, R14.H1_H1 ;  /* 0x3000000eff947230 */ /* 0x000fc40000004100 */
[--C-:B------:R-:W-:Y:S01]  /*1050*/  HADD2.F32 R146, -RZ, R15.reuse.H0_H0 ;  /* 0x2000000fff927230 */ /* 0x100fe20000004100 */
[----:B------:R2:W-:Y:S01]  /*1060*/  STL [R1+0x10], R65 ;  /* 0x0000104101007387 */ /* 0x0005e20000100800 */
[----:B------:R-:W-:Y:S02]  /*1070*/  HADD2.F32 R144, -RZ, R15.H1_H1 ;  /* 0x3000000fff907230 */ /* 0x000fe40000004100 */
[----:B0-----:R-:W-:Y:S02]  /*1080*/  HADD2.F32 R3, -RZ, R77.H0_H0 ;  /* 0x2000004dff037230 */ /* 0x001fe40000004100 */
[----:B------:R-:W-:Y:S02]  /*1090*/  HADD2.F32 R7, -RZ, R11.H0_H0 ;  /* 0x2000000bff077230 */ /* 0x000fe40000004100 */
[----:B-1----:R-:W-:Y:S01]  /*10a0*/  HADD2.F32 R66, -RZ, R77.H1_H1 ;  /* 0x3000004dff427230 */ /* 0x002fe20000004100 */
[----:B------:R0:W-:Y:S01]  /*10b0*/  STL [R1+0xc], R3 ;  /* 0x00000c0301007387 */ /* 0x0001e20000100800 */
[----:B------:R-:W-:-:S02]  /*10c0*/  HADD2.F32 R8, -RZ, R11.H1_H1 ;  /* 0x3000000bff087230 */ /* 0x000fc40000004100 */
[----:B--2---:R-:W-:Y:S01]  /*10d0*/  HADD2.F32 R65, -RZ, R78.H0_H0 ;  /* 0x2000004eff417230 */ /* 0x004fe20000004100 */
[----:B------:R-:W-:Y:S01]  /*10e0*/  STL [R1+0x8], R66 ;  /* 0x0000084201007387 */ /* 0x000fe20000100800 */
[----:B------:R-:W-:Y:S02]  /*10f0*/  HADD2.F32 R9, -RZ, R16.H0_H0 ;  /* 0x20000010ff097230 */ /* 0x000fe40000004100 */
[--C-:B------:R-:W-:Y:S01]  /*1100*/  HADD2.F32 R192, -RZ, R180.reuse.H0_H0 ;  /* 0x200000b4ffc07230 */ /* 0x100fe20000004100 */
[----:B------:R-:W-:Y:S01]  /*1110*/  STL [R1+0x4], R65 ;  /* 0x0000044101007387 */ /* 0x000fe20000100800 */
[----:B------:R-:W-:Y:S02]  /*1120*/  HADD2.F32 R190, -RZ, R180.H1_H1 ;  /* 0x300000b4ffbe7230 */ /* 0x000fe40000004100 */
[----:B0-----:R-:W-:Y:S02]  /*1130*/  HADD2.F32 R3, -RZ, R78.H1_H1 ;  /* 0x3000004eff037230 */ /* 0x001fe40000004100 */
[----:B------:R-:W-:-:S02]  /*1140*/  HADD2.F32 R175, -RZ, R20.H0_H0 ;  /* 0x20000014ffaf7230 */ /* 0x000fc40000004100 */
[----:B------:R-:W-:Y:S01]  /*1150*/  HADD2.F32 R173, -RZ, R20.H1_H1 ;  /* 0x30000014ffad7230 */ /* 0x000fe20000004100 */
[----:B------:R0:W-:Y:S01]  /*1160*/  STL [R1], R3 ;  /* 0x0000000301007387 */ /* 0x0001e20000100800 */
[--C-:B------:R-:W-:Y:S02]  /*1170*/  HADD2.F32 R171, -RZ, R21.reuse.H0_H0 ;  /* 0x20000015ffab7230 */ /* 0x100fe40000004100 */
[----:B------:R-:W-:Y:S02]  /*1180*/  HADD2.F32 R169, -RZ, R21.H1_H1 ;  /* 0x30000015ffa97230 */ /* 0x000fe40000004100 */
[--C-:B------:R-:W-:Y:S02]  /*1190*/  HADD2.F32 R167, -RZ, R22.reuse.H0_H0 ;  /* 0x20000016ffa77230 */ /* 0x100fe40000004100 */
[----:B------:R-:W-:Y:S02]  /*11a0*/  HADD2.F32 R165, -RZ, R22.H1_H1 ;  /* 0x30000016ffa57230 */ /* 0x000fe40000004100 */
[----:B------:R-:W-:-:S02]  /*11b0*/  HADD2.F32 R11, -RZ, R17.H0_H0 ;  /* 0x20000011ff0b7230 */ /* 0x000fc40000004100 */
[----:B0-----:R-:W-:Y:S02]  /*11c0*/  HADD2.F32 R3, -RZ, R6.H1_H1 ;  /* 0x30000006ff037230 */ /* 0x001fe40000004100 */
[----:B------:R-:W-:Y:S02]  /*11d0*/  HADD2.F32 R6, -RZ, R10.H1_H1 ;  /* 0x3000000aff067230 */ /* 0x000fe40000004100 */
[----:B------:R-:W-:Y:S02]  /*11e0*/  HADD2.F32 R10, -RZ, R16.H1_H1 ;  /* 0x30000010ff0a7230 */ /* 0x000fe40000004100 */
        /* <DEDUP_REMOVED lines=81> */
[----:B------:R-:W-:Y:S02]  /*1700*/  HADD2.F32 R200, -RZ, R198.H0_H0 ;  /* 0x200000c6ffc87230 */ /* 0x000fe40000004100 */
[----:B------:R-:W-:Y:S02]  /*1710*/  HADD2.F32 R184, -RZ, R182.H0_H0 ;  /* 0x200000b6ffb87230 */ /* 0x000fe40000004100 */
[----:B------:R-:W-:Y:S02]  /*1720*/  HADD2.F32 R168, -RZ, R166.H0_H0 ;  /* 0x200000a6ffa87230 */ /* 0x000fe40000004100 */
[----:B------:R-:W-:Y:S02]  /*1730*/  HADD2.F32 R145, -RZ, R143.H0_H0 ;  /* 0x2000008fff917230 */ /* 0x000fe40000004100 */
[--C-:B------:R-:W-:Y:S02]  /*1740*/  HADD2.F32 R49, -RZ, R56.reuse.H0_H0 ;  /* 0x20000038ff317230 */ /* 0x100fe40000004100 */
[----:B------:R-:W-:-:S02]  /*1750*/  HADD2.F32 R50, -RZ, R56.H1_H1 ;  /* 0x30000038ff327230 */ /* 0x000fc40000004100 */
[--C-:B------:R-:W-:Y:S02]  /*1760*/  HADD2.F32 R51, -RZ, R57.reuse.H0_H0 ;  /* 0x20000039ff337230 */ /* 0x100fe40000004100 */
[----:B------:R-:W-:Y:S01]  /*1770*/  HADD2.F32 R52, -RZ, R57.H1_H1 ;  /* 0x30000039ff347230 */ /* 0x000fe20000004100 */
[----:B------:R-:W-:Y:S01]  /*1780*/  MOV R57, R64 ;  /* 0x0000004000397202 */ /* 0x000fe20000000f00 */
        /* <DEDUP_REMOVED lines=27> */
[----:B------:R-:W-:-:S02]  /*1940*/  HADD2.F32 R182, -RZ, R182.H1_H1 ;  /* 0x300000b6ffb67230 */ /* 0x000fc40000004100 */
[--C-:B------:R-:W-:Y:S02]  /*1950*/  HADD2.F32 R176, -RZ, R164.reuse.H0_H0 ;  /* 0x200000a4ffb07230 */ /* 0x100fe40000004100 */
[----:B------:R-:W-:Y:S02]  /*1960*/  HADD2.F32 R174, -RZ, R164.H1_H1 ;  /* 0x300000a4ffae7230 */ /* 0x000fe40000004100 */
[----:B------:R-:W-:Y:S02]  /*1970*/  HADD2.F32 R166, -RZ, R166.H1_H1 ;  /* 0x300000a6ffa67230 */ /* 0x000fe40000004100 */
[----:B------:R-:W-:Y:S02]  /*1980*/  HADD2.F32 R143, -RZ, R143.H1_H1 ;  /* 0x3000008fff8f7230 */ /* 0x000fe40000004100 */
[--C-:B------:R-:W-:Y:S02]  /*1990*/  HADD2.F32 R53, -RZ, R58.reuse.H0_H0 ;  /* 0x2000003aff357230 */ /* 0x100fe40000004100 */
[----:B------:R-:W-:-:S02]  /*19a0*/  HADD2.F32 R54, -RZ, R58.H1_H1 ;  /* 0x3000003aff367230 */ /* 0x000fc40000004100 */
[--C-:B------:R-:W-:Y:S02]  /*19b0*/  HADD2.F32 R55, -RZ, R59.reuse.H0_H0 ;  /* 0x2000003bff377230 */ /* 0x100fe40000004100 */
[----:B------:R-:W-:-:S07]  /*19c0*/  HADD2.F32 R56, -RZ, R59.H1_H1 ;  /* 0x3000003bff387230 */ /* 0x000fce0000004100 */
.L_x_7177:
[----:B------:R-:W-:Y:S01]  /*19d0*/  PLOP3.LUT P1, PT, PT, PT, UP0, 0x80, 0x0 ;  /* 0x000000000000781c */ /* 0x000fe20003f2f008 */
[----:B------:R-:W-:Y:S01]  /*19e0*/  HFMA2.MMA R68, -RZ, RZ, 0, 1.1920928955078125e-07 ;  /* 0x00000002ff447435 */ /* 0x000fe200000001ff */
[----:B------:R-:W-:-:S11]  /*19f0*/  @UP0 ULDC.64 UR6, c[0x0][0x270] ;  /* 0x00009c0000060ab9 */ /* 0x000fd60000000a00 */
[----:B------:R-:W-:Y:S01]  /*1a00*/  @P1 IMAD.WIDE R68, R57, R68, UR6 ;  /* 0x0000000639441e25 */ /* 0x000fe2000f8e0244 */
[----:B------:R-:W-:-:S13]  /*1a10*/  PLOP3.LUT P1, PT, PT, PT, UP0, 0x80, 0x0 ;  /* 0x000000000000781c */ /* 0x000fda0003f2f008 */
[----:B------:R-:W2:Y:S01]  /*1a20*/  @P1 LDG.E.U16 R68, desc[UR4][R68.64] ;  /* 0x0000000444441981 */ /* 0x000ea2000c1e1500 */
[----:B------:R-:W-:Y:S01]  /*1a30*/  PLOP3.LUT P1, PT, PT, PT, UP0, 0x80, 0x0 ;  /* 0x000000000000781c */ /* 0x000fe20003f2f008 */
[----:B------:R-:W-:Y:S01]  /*1a40*/  IMAD R60, R57, UR13, RZ ;  /* 0x0000000d393c7c24 */ /* 0x000fe2000f8e02ff */
[----:B------:R-:W-:Y:S01]  /*1a50*/  MOV R152, 0x3f800000 ;  /* 0x3f80000000987802 */ /* 0x000fe20000000f00 */
[----:B------:R-:W0:Y:S01]  /*1a60*/  S2R R251, SR_TID.X ;  /* 0x0000000000fb7919 */ /* 0x000e220000002100 */
[----:B------:R-:W-:Y:S01]  /*1a70*/  BSSY B0, `(.L_x_7144) ;  /* 0x0000048000007945 */ /* 0x000fe20003800000 */
[----:B0-----:R-:W-:-:S08]  /*1a80*/  LOP3.LUT R251, R251, 0x1f, RZ, 0xc0, !PT ;  /* 0x0000001ffbfb7812 */ /* 0x001fd000078ec0ff */
[----:B--2---:R-:W-:Y:S01]  /*1a90*/  @P1 HADD2.F32 R152, -RZ, R68.H0_H0 ;  /* 0x20000044ff981230 */ /* 0x004fe20000004100 */
[----:B------:R-:W-:-:S04]  /*1aa0*/  SHF.R.S32.HI R68, RZ, 0x1f, R60 ;  /* 0x0000001fff447819 */ /* 0x000fc8000001143c */
[----:B------:R-:W-:-:S04]  /*1ab0*/  LEA.HI R60, R68, R60, RZ, 0x3 ;  /* 0x0000003c443c7211 */ /* 0x000fc800078f18ff */
[----:B------:R-:W-:-:S04]  /*1ac0*/  LEA.HI.SX32 R60, R60, R251, 0x1d ;  /* 0x000000fb3c3c7211 */ /* 0x000fc800078feaff */
[----:B------:R-:W-:Y:S01]  /*1ad0*/  MOV R164, R60 ;  /* 0x0000003c00a47202 */ /* 0x000fe20000000f00 */
[----:B------:R-:W-:Y:S06]  /*1ae0*/  @!P0 BRA `(.L_x_7145) ;  /* 0x0000000400008947 */ /* 0x000fec0003800000 */
[----:B------:R-:W0:Y:S01]  /*1af0*/  LDC.64 R68, c[0x0][0x220] ;  /* 0x00008800ff447b82 */ /* 0x000e220000000a00 */
[----:B------:R-:W2:Y:S04]  /*1b00*/  LDL R130, [R1+0x54] ;  /* 0x0000540001827983 */ /* 0x000ea80000100800 */
[----:B------:R-:W3:Y:S01]  /*1b10*/  LDL R104, [R1+0x50] ;  /* 0x0000500001687983 */ /* 0x000ee20000100800 */
[----:B------:R-:W-:-:S03]  /*1b20*/  ISETP.NE.U32.AND P1, PT, RZ, UR8, PT ;  /* 0x00000008ff007c0c */ /* 0x000fc6000bf25070 */
[----:B------:R-:W4:Y:S01]  /*1b30*/  LDL R252, [R1+0x4c] ;  /* 0x00004c0001fc7983 */ /* 0x000f220000100800 */
[----:B------:R-:W-:-:S03]  /*1b40*/  ISETP.NE.AND.EX P1, PT, RZ, UR9, PT, P1 ;  /* 0x00000009ff007c0c */ /* 0x000fc6000bf25310 */
[----:B------:R-:W5:Y:S04]  /*1b50*/  LDL R131, [R1+0x48] ;  /* 0x0000480001837983 */ /* 0x000f680000100800 */
[----:B------:R-:W5:Y:S04]  /*1b60*/  LDL R102, [R1+0x40] ;  /* 0x0000400001667983 */ /* 0x000f680000100800 */
[----:B------:R-:W5:Y:S02]  /*1b70*/  LDL R103, [R1+0x3c] ;  /* 0x00003c0001677983 */ /* 0x000f640000100800 */
[C---:B------:R-:W-:Y:S01]  /*1b80*/  @P1 LEA R86, P2, R60.reuse, UR8, 0x4 ;  /* 0x000000083c561c11 */ /* 0x040fe2000f8420ff */
[----:B0-----:R-:W-:-:S03]  /*1b90*/  IMAD.WIDE.U32 R68, R60, 0x10, R68 ;  /* 0x000000103c447825 */ /* 0x001fc600078e0044 */
[----:B------:R-:W-:-:S03]  /*1ba0*/  @P1 LEA.HI.X R87, R60, UR9, RZ, 0x4, P2 ;  /* 0x000000093c571c11 */ /* 0x000fc600090f24ff */
[----:B------:R-:W2:Y:S04]  /*1bb0*/  LDG.E.128 R68, desc[UR4][R68.64] ;  /* 0x0000000444447981 */ /* 0x000ea8000c1e1d00 */
[----:B------:R2:W4:Y:S02]  /*1bc0*/  @P1 LDG.E.128 R64, desc[UR4][R86.64] ;  /* 0x0000000456401981 */ /* 0x000524000c1e1d00 */
[--C-:B--2---:R-:W-:Y:S02]  /*1bd0*/  HADD2.F32 R87, -RZ, R68.reuse.H0_H0 ;  /* 0x20000044ff577230 */ /* 0x104fe40000004100 */
[----:B------:R-:W-:-:S03]  /*1be0*/  HADD2.F32 R86, -RZ, R68.H1_H1 ;  /* 0x30000044ff567230 */ /* 0x000fc60000004100 */
[----:B------:R-:W-:-:S04]  /*1bf0*/  FMUL.FTZ R87, R87, R152 ;  /* 0x0000009857577220 */ /* 0x000fc80000410000 */
[----:B------:R-:W-:Y:S02]  /*1c00*/  FMUL.FTZ R87, R130, R87 ;  /* 0x0000005782577220 */ /* 0x000fe40000410000 */
[----:B------:R-:W2:Y:S01]  /*1c10*/  LDL R130, [R1+0x44] ;  /* 0x0000440001827983 */ /* 0x000ea20000100800 */
[----:B------:R-:W-:-:S04]  /*1c20*/  FMUL.FTZ R86, R86, R152 ;  /* 0x0000009856567220 */ /* 0x000fc80000410000 */
[----:B---3--:R-:W-:Y:S02]  /*1c30*/  FMUL.FTZ R86, R104, R86 ;  /* 0x0000005668567220 */ /* 0x008fe40000410000 */
[----:B------:R-:W3:Y:S01]  /*1c40*/  LDL R104, [R1+0x38] ;  /* 0x0000380001687983 */ /* 0x000ee20000100800 */
[----:B------:R-:W-:Y:S02]  /*1c50*/  HADD2.F32 R85, -RZ, R69.H0_H0 ;  /* 0x20000045ff557230 */ /* 0x000fe40000004100 */
[----:B----4-:R-:W-:-:S03]  /*1c60*/  @P1 HADD2.F32 R88, -RZ, R65.H0_H0 ;  /* 0x20000041ff581230 */ /* 0x010fc60000004100 */
[----:B------:R-:W-:Y:S01]  /*1c70*/  FMUL.FTZ R85, R85, R152 ;  /* 0x0000009855557220 */ /* 0x000fe20000410000 */
[----:B------:R-:W-:-:S03]  /*1c80*/  @P1 HADD2.F32 R68, -RZ, R64.H0_H0 ;  /* 0x20000040ff441230 */ /* 0x000fc60000004100 */
[----:B------:R-:W-:Y:S02]  /*1c90*/  FMUL.FTZ R85, R252, R85 ;  /* 0x00000055fc557220 */ /* 0x000fe40000410000 */
[----:B------:R-:W-:Y:S02]  /*1ca0*/  @P1 FADD.FTZ R87, R68, R87 ;  /* 0x0000005744571221 */ /* 0x000fe40000010000 */
[----:B------:R-:W-:Y:S01]  /*1cb0*/  @P1 FADD.FTZ R85, R88, R85 ;  /* 0x0000005558551221 */ /* 0x000fe20000010000 */
[----:B------:R-:W-:Y:S02]  /*1cc0*/  HADD2.F32 R88, -RZ, R69.H1_H1 ;  /* 0x30000045ff587230 */ /* 0x000fe40000004100 */
[----:B------:R-:W-:Y:S02]  /*1cd0*/  @P1 HADD2.F32 R68, -RZ, R64.H1_H1 ;  /* 0x30000040ff441230 */ /* 0x000fe40000004100 */
[----:B------:R-:W-:Y:S02]  /*1ce0*/  HADD2.F32 R89, -RZ, R70.H0_H0 ;  /* 0x20000046ff597230 */ /* 0x000fe40000004100 */
[----:B------:R-:W-:Y:S01]  /*1cf0*/  FMUL.FTZ R88, R88, R152 ;  /* 0x0000009858587220 */ /* 0x000fe20000410000 */
[----:B------:R-:W-:Y:S01]  /*1d00*/  @P1 FADD.FTZ R86, R68, R86 ;  /* 0x0000005644561221 */ /* 0x000fe20000010000 */
[----:B------:R-:W-:-:S02]  /*1d10*/  @P1 HADD2.F32 R68, -RZ, R65.H1_H1 ;  /* 0x30000041ff441230 */ /* 0x000fc40000004100 */
[----:B------:R-:W-:Y:S01]  /*1d20*/  FMUL.FTZ R89, R89, R152 ;  /* 0x0000009859597220 */ /* 0x000fe20000410000 */
[----:B-----5:R-:W-:Y:S01]  /*1d30*/  FMUL.FTZ R88, R131, R88 ;  /* 0x0000005883587220 */ /* 0x020fe20000410000 */
[----:B------:R-:W-:Y:S02]  /*1d40*/  HADD2.F32 R70, -RZ, R70.H1_H1 ;  /* 0x30000046ff467230 */ /* 0x000fe40000004100 */
[----:B------:R-:W-:Y:S02]  /*1d50*/  @P1 HADD2.F32 R69, -RZ, R66.H0_H0 ;  /* 0x20000042ff451230 */ /* 0x000fe40000004100 */
[----:B------:R-:W-:Y:S01]  /*1d60*/  @P1 FADD.FTZ R88, R68, R88 ;  /* 0x0000005844581221 */ /* 0x000fe20000010000 */
[--C-:B------:R-:W-:Y:S02]  /*1d70*/  HADD2.F32 R68, -RZ, R71.reuse.H0_H0 ;  /* 0x20000047ff447230 */ /* 0x100fe40000004100 */
[----:B------:R-:W-:Y:S01]  /*1d80*/  FMUL.FTZ R70, R70, R152 ;  /* 0x0000009846467220 */ /* 0x000fe20000410000 */
[----:B------:R-:W-:-:S03]  /*1d90*/  HADD2.F32 R71, -RZ, R71.H1_H1 ;  /* 0x30000047ff477230 */ /* 0x000fc60000004100 */
[----:B------:R-:W-:Y:S01]  /*1da0*/  FMUL.FTZ R102, R102, R70 ;  /* 0x0000004666667220 */ /* 0x000fe20000410000 */
[-C--:B------:R-:W-:Y:S01]  /*1db0*/  FMUL.FTZ R68, R68, R152.reuse ;  /* 0x0000009844447220 */ /* 0x080fe20000410000 */
[----:B------:R-:W-:-:S03]  /*1dc0*/  FMUL.FTZ R71, R71, R152 ;  /* 0x0000009847477220 */ /* 0x000fc60000410000 */
[----:B------:R-:W-:Y:S01]  /*1dd0*/  FMUL.FTZ R103, R103, R68 ;  /* 0x0000004467677220 */ /* 0x000fe20000410000 */
[----:B------:R-:W-:-:S05]  /*1de0*/  @P1 HADD2.F32 R68, -RZ, R67.H0_H0 ;  /* 0x20000043ff441230 */ /* 0x000fca0000004100 */
[----:B------:R-:W-:Y:S01]  /*1df0*/  @P1 FADD.FTZ R103, R68, R103 ;  /* 0x0000006744671221 */ /* 0x000fe20000010000 */
[----:B------:R-:W-:Y:S02]  /*1e00*/  F2FP.F16.F32.PACK_AB R68, R86, R87 ;  /* 0x000000575644723e */ /* 0x000fe400000000ff */
[----:B------:R-:W-:Y:S01]  /*1e10*/  IADD3 R164, R60, 0x20, RZ ;  /* 0x000000203ca47810 */ /* 0x000fe20007ffe0ff */
[----:B--2---:R-:W-:-:S04]  /*1e20*/  FMUL.FTZ R89, R130, R89 ;  /* 0x0000005982597220 */ /* 0x004fc80000410000 */
[----:B------:R-:W-:Y:S01]  /*1e30*/  @P1 FADD.FTZ R89, R69, R89 ;  /* 0x0000005945591221 */ /* 0x000fe20000010000 */
[----:B------:R-:W-:Y:S02]  /*1e40*/  @P1 HADD2.F32 R69, -RZ, R66.H1_H1 ;  /* 0x30000042ff451230 */ /* 0x000fe40000004100 */
[----:B---3--:R-:W-:-:S03]  /*1e50*/  FMUL.FTZ R104, R104, R71 ;  /* 0x0000004768687220 */ /* 0x008fc60000410000 */
[----:B------:R-:W-:Y:S01]  /*1e60*/  @P1 FADD.FTZ R102, R69, R102 ;  /* 0x0000006645661221 */ /* 0x000fe20000010000 */
[----:B------:R-:W-:-:S05]  /*1e70*/  @P1 HADD2.F32 R69, -RZ, R67.H1_H1 ;  /* 0x30000043ff451230 */ /* 0x000fca0000004100 */
[----:B------:R-:W-:Y:S01]  /*1e80*/  @P1 FADD.FTZ R104, R69, R104 ;  /* 0x0000006845681221 */ /* 0x000fe20000010000 */
[----:B------:R-:W-:Y:S02]  /*1e90*/  LEA R130, P1, R60, UR10, 0x4 ;  /* 0x0000000a3c827c11 */ /* 0x000fe4000f8220ff */
[----:B------:R-:W-:Y:S02]  /*1ea0*/  F2FP.F16.F32.PACK_AB R70, R102, R89 ;  /* 0x000000596646723e */ /* 0x000fe400000000ff */
[----:B------:R-:W-:Y:S02]  /*1eb0*/  LEA.HI.X R131, R60, UR11, RZ, 0x4, P1 ;  /* 0x0000000b3c837c11 */ /* 0x000fe400088f24ff */
[----:B------:R-:W-:Y:S02]  /*1ec0*/  F2FP.F16.F32.PACK_AB R69, R88, R85 ;  /* 0x000000555845723e */ /* 0x000fe400000000ff */
[----:B------:R-:W-:-:S05]  /*1ed0*/  F2FP.F16.F32.PACK_AB R71, R104, R103 ;  /* 0x000000676847723e */ /* 0x000fca00000000ff */
[----:B------:R0:W-:Y:S02]  /*1ee0*/  STG.E.128 desc[UR4][R130.64], R68 ;  /* 0x0000004482007986 */ /* 0x0001e4000c101d04 */
.L_x_7145:
[----:B------:R-:W-:Y:S05]  /*1ef0*/  BSYNC B0 ;  /* 0x0000000000007941 */ /* 0x000fea0003800000 */
.L_x_7144:
[----:B------:R-:W-:Y:S01]  /*1f00*/  ISETP.GE.U32.AND P1, PT, R0, 0x40, PT ;  /* 0x000000400000780c */ /* 0x000fe20003f26070 */
[----:B------:R-:W-:-:S12]  /*1f10*/  BSSY B0, `(.L_x_7146) ;  /* 0x0000042000007945 */ /* 0x000fd80003800000 */
[----:B------:R-:W-:Y:S05]  /*1f20*/  @!P1 BRA `(.L_x_7147) ;  /* 0x0000000400009947 */ /* 0x000fea0003800000 */
[----:B0-----:R-:W0:Y:S01]  /*1f30*/  LDC.64 R68, c[0x0][0x220] ;  /* 0x00008800ff447b82 */ /* 0x001e220000000a00 */
        /* <DEDUP_REMOVED lines=12> */
[----:B------:R0:W4:Y:S01]  /*2000*/  @P1 LDG.E.128 R64, desc[UR4][R82.64] ;  /* 0x0000000452401981 */ /* 0x000122000c1e1d00 */
[--C-:B--2---:R-:W-:Y:S02]  /*2010*/  HADD2.F32 R84, -RZ, R68.reuse.H0_H0 ;  /* 0x20000044ff547230 */ /* 0x104fe40000004100 */
[----:B0-----:R-:W-:-:S03]  /*2020*/  HADD2.F32 R83, -RZ, R68.H1_H1 ;  /* 0x30000044ff537230 */ /* 0x001fc60000004100 */
        /* <DEDUP_REMOVED lines=33> */
[----:B------:R-:W-:Y:S01]  /*2240*/  F2FP.F16.F32.PACK_AB R68, R83, R84 ;  /* 0x000000545344723e */ /* 0x000fe200000000ff */
[----:B--2---:R-:W-:-:S04]  /*2250*/  FMUL.FTZ R91, R130, R91 ;  /* 0x0000005b825b7220 */ /* 0x004fc80000410000 */
[----:B------:R-:W-:Y:S01]  /*2260*/  @P1 FADD.FTZ R91, R69, R91 ;  /* 0x0000005b455b1221 */ /* 0x000fe20000010000 */
[----:B------:R-:W-:Y:S02]  /*2270*/  @P1 HADD2.F32 R69, -RZ, R66.H1_H1 ;  /* 0x30000042ff451230 */ /* 0x000fe40000004100 */
[----:B---3--:R-:W-:-:S03]  /*2280*/  FMUL.FTZ R107, R107, R71 ;  /* 0x000000476b6b7220 */ /* 0x008fc60000410000 */
[----:B------:R-:W-:Y:S01]  /*2290*/  @P1 FADD.FTZ R105, R69, R105 ;  /* 0x0000006945691221 */ /* 0x000fe20000010000 */
[----:B------:R-:W-:-:S05]  /*22a0*/  @P1 HADD2.F32 R69, -RZ, R67.H1_H1 ;  /* 0x30000043ff451230 */ /* 0x000fca0000004100 */
[----:B------:R-:W-:Y:S01]  /*22b0*/  @P1 FADD.FTZ R107, R69, R107 ;  /* 0x0000006b456b1221 */ /* 0x000fe20000010000 */
[C---:B------:R-:W-:Y:S02]  /*22c0*/  LEA R130, P1, R164.reuse, UR10, 0x4 ;  /* 0x0000000aa4827c11 */ /* 0x040fe4000f8220ff */
[----:B------:R-:W-:Y:S02]  /*22d0*/  F2FP.F16.F32.PACK_AB R70, R105, R91 ;  /* 0x0000005b6946723e */ /* 0x000fe400000000ff */
[----:B------:R-:W-:Y:S02]  /*22e0*/  LEA.HI.X R131, R164, UR11, RZ, 0x4, P1 ;  /* 0x0000000ba4837c11 */ /* 0x000fe400088f24ff */
[----:B------:R-:W-:Y:S02]  /*22f0*/  F2FP.F16.F32.PACK_AB R69, R90, R82 ;  /* 0x000000525a45723e */ /* 0x000fe400000000ff */
[----:B------:R-:W-:-:S05]  /*2300*/  F2FP.F16.F32.PACK_AB R71, R107, R106 ;  /* 0x0000006a6b47723e */ /* 0x000fca00000000ff */
[----:B------:R1:W-:Y:S01]  /*2310*/  STG.E.128 desc[UR4][R130.64], R68 ;  /* 0x0000004482007986 */ /* 0x0003e2000c101d04 */
[----:B------:R-:W-:-:S07]  /*2320*/  IADD3 R164, R164, 0x20, RZ ;  /* 0x00000020a4a47810 */ /* 0x000fce0007ffe0ff */
.L_x_7147:
[----:B------:R-:W-:Y:S05]  /*2330*/  BSYNC B0 ;  /* 0x0000000000007941 */ /* 0x000fea0003800000 */
.L_x_7146:
        /* <DEDUP_REMOVED lines=10> */
[C---:B------:R-:W-:Y:S01]  /*23e0*/  @P1 LEA R80, P2, R164.reuse, UR8, 0x4 ;  /* 0x00000008a4501c11 */ /* 0x040fe2000f8420ff */
[----:B------:R-:W5:Y:S04]  /*23f0*/  LDL R131, [R1+0x4] ;  /* 0x0000040001837983 */ /* 0x000f680000100800 */
[----:B------:R-:W5:Y:S01]  /*2400*/  LDL R130, [R1] ;  /* 0x0000000001827983 */ /* 0x000f620000100800 */
[C---:B0-----:R-:W-:Y:S01]  /*2410*/  IMAD.WIDE.U32 R68, R164.reuse, 0x10, R68 ;  /* 0x00000010a4447825 */ /* 0x041fe200078e0044 */
[----:B------:R-:W-:-:S05]  /*2420*/  @P1 LEA.HI.X R81, R164, UR9, RZ, 0x4, P2 ;  /* 0x00000009a4511c11 */ /* 0x000fca00090f24ff */
[----:B------:R-:W2:Y:S04]  /*2430*/  LDG.E.128 R68, desc[UR4][R68.64] ;  /* 0x0000000444447981 */ /* 0x000ea8000c1e1d00 */
[----:B------:R0:W3:Y:S01]  /*2440*/  @P1 LDG.E.128 R64, desc[UR4][R80.64] ;  /* 0x0000000450401981 */ /* 0x0000e2000c1e1d00 */
[----:B--2---:R-:W-:Y:S02]  /*2450*/  HADD2.F32 R79, -RZ, R69.H0_H0 ;  /* 0x20000045ff4f7230 */ /* 0x004fe40000004100 */
[----:B0-----:R-:W-:-:S03]  /*2460*/  HADD2.F32 R81, -RZ, R68.H0_H0 ;  /* 0x20000044ff517230 */ /* 0x001fc60000004100 */
[-C--:B------:R-:W-:Y:S01]  /*2470*/  FMUL.FTZ R79, R79, R152.reuse ;  /* 0x000000984f4f7220 */ /* 0x080fe20000410000 */
[----:B------:R-:W-:Y:S02]  /*2480*/  HADD2.F32 R80, -RZ, R68.H1_H1 ;  /* 0x30000044ff507230 */ /* 0x000fe40000004100 */
[-C--:B------:R-:W-:Y:S01]  /*2490*/  FMUL.FTZ R81, R81, R152.reuse ;  /* 0x0000009851517220 */ /* 0x080fe20000410000 */
[----:B---3--:R-:W-:Y:S02]  /*24a0*/  @P1 HADD2.F32 R92, -RZ, R65.H0_H0 ;  /* 0x20000041ff5c1230 */ /* 0x008fe40000004100 */
[----:B------:R-:W-:Y:S01]  /*24b0*/  FMUL.FTZ R79, R110, R79 ;  /* 0x0000004f6e4f7220 */ /* 0x000fe20000410000 */
[----:B------:R-:W-:Y:S02]  /*24c0*/  @P1 HADD2.F32 R68, -RZ, R64.H0_H0 ;  /* 0x20000040ff441230 */ /* 0x000fe40000004100 */
[----:B------:R-:W-:Y:S01]  /*24d0*/  FMUL.FTZ R81, R108, R81 ;  /* 0x000000516c517220 */ /* 0x000fe20000410000 */
[----:B------:R-:W-:Y:S01]  /*24e0*/  FMUL.FTZ R80, R80, R152 ;  /* 0x0000009850507220 */ /* 0x000fe20000410000 */
[----:B------:R-:W-:Y:S01]  /*24f0*/  @P1 FADD.FTZ R79, R92, R79 ;  /* 0x0000004f5c4f1221 */ /* 0x000fe20000010000 */
[----:B------:R-:W-:-:S02]  /*2500*/  HADD2.F32 R92, -RZ, R69.H1_H1 ;  /* 0x30000045ff5c7230 */ /* 0x000fc40000004100 */
[----:B------:R-:W-:Y:S01]  /*2510*/  @P1 FADD.FTZ R81, R68, R81 ;  /* 0x0000005144511221 */ /* 0x000fe20000010000 */
[----:B------:R-:W-:Y:S02]  /*2520*/  @P1 HADD2.F32 R68, -RZ, R64.H1_H1 ;  /* 0x30000040ff441230 */ /* 0x000fe40000004100 */
[----:B----4-:R-:W-:Y:S01]  /*2530*/  FMUL.FTZ R80, R109, R80 ;  /* 0x000000506d507220 */ /* 0x010fe20000410000 */
[--C-:B------:R-:W-:Y:S02]  /*2540*/  HADD2.F32 R93, -RZ, R70.reuse.H0_H0 ;  /* 0x20000046ff5d7230 */ /* 0x100fe40000004100 */
[-C--:B------:R-:W-:Y:S01]  /*2550*/  FMUL.FTZ R92, R92, R152.reuse ;  /* 0x000000985c5c7220 */ /* 0x080fe20000410000 */
[----:B------:R-:W-:Y:S01]  /*2560*/  @P1 FADD.FTZ R80, R68, R80 ;  /* 0x0000005044501221 */ /* 0x000fe20000010000 */
[----:B------:R-:W-:Y:S02]  /*2570*/  @P1 HADD2.F32 R68, -RZ, R65.H1_H1 ;  /* 0x30000041ff441230 */ /* 0x000fe40000004100 */
[----:B------:R-:W-:Y:S01]  /*2580*/  FMUL.FTZ R93, R93, R152 ;  /* 0x000000985d5d7220 */ /* 0x000fe20000410000 */
[----:B-----5:R-:W-:Y:S01]  /*2590*/  FMUL.FTZ R92, R252, R92 ;  /* 0x0000005cfc5c7220 */ /* 0x020fe20000410000 */
[----:B------:R-:W-:-:S02]  /*25a0*/  HADD2.F32 R70, -RZ, R70.H1_H1 ;  /* 0x30000046ff467230 */ /* 0x000fc40000004100 */
[--C-:B------:R-:W-:Y:S02]  /*25b0*/  @P1 HADD2.F32 R69, -RZ, R66.reuse.H0_H0 ;  /* 0x20000042ff451230 */ /* 0x100fe40000004100 */
[----:B------:R-:W-:Y:S01]  /*25c0*/  FMUL.FTZ R93, R131, R93 ;  /* 0x0000005d835d7220 */ /* 0x000fe20000410000 */
[----:B------:R-:W-:Y:S01]  /*25d0*/  @P1 FADD.FTZ R92, R68, R92 ;  /* 0x0000005c445c1221 */ /* 0x000fe20000010000 */
[--C-:B------:R-:W-:Y:S02]  /*25e0*/  HADD2.F32 R68, -RZ, R71.reuse.H0_H0 ;  /* 0x20000047ff447230 */ /* 0x100fe40000004100 */
[----:B------:R-:W-:Y:S01]  /*25f0*/  FMUL.FTZ R70, R70, R152 ;  /* 0x0000009846467220 */ /* 0x000fe20000410000 */
[----:B------:R-:W-:Y:S02]  /*2600*/  HADD2.F32 R71, -RZ, R71.H1_H1 ;  /* 0x30000047ff477230 */ /* 0x000fe40000004100 */
[----:B------:R-:W-:Y:S01]  /*2610*/  @P1 FADD.FTZ R93, R69, R93 ;  /* 0x0000005d455d1221 */ /* 0x000fe20000010000 */
[----:B------:R-:W-:-:S02]  /*2620*/  @P1 HADD2.F32 R69, -RZ, R66.H1_H1 ;  /* 0x30000042ff451230 */ /* 0x000fc40000004100 */
[----:B------:R-:W-:Y:S01]  /*2630*/  FMUL.FTZ R108, R130, R70 ;  /* 0x00000046826c7220 */ /* 0x000fe20000410000 */
[-C--:B------:R-:W-:Y:S01]  /*2640*/  FMUL.FTZ R68, R68, R152.reuse ;  /* 0x0000009844447220 */ /* 0x080fe20000410000 */
[----:B------:R-:W-:Y:S02]  /*2650*/  FMUL.FTZ R71, R71, R152 ;  /* 0x0000009847477220 */ /* 0x000fe40000410000 */
[----:B------:R-:W-:Y:S01]  /*2660*/  @P1 FADD.FTZ R108, R69, R108 ;  /* 0x0000006c456c1221 */ /* 0x000fe20000010000 */
[----:B------:R-:W-:Y:S01]  /*2670*/  FMUL.FTZ R109, R250, R68 ;  /* 0x00000044fa6d7220 */ /* 0x000fe20000410000 */
[--C-:B------:R-:W-:Y:S02]  /*2680*/  @P1 HADD2.F32 R68, -RZ, R67.reuse.H0_H0 ;  /* 0x20000043ff441230 */ /* 0x100fe40000004100 */
[----:B------:R-:W-:Y:S01]  /*2690*/  FMUL.FTZ R110, R249, R71 ;  /* 0x00000047f96e7220 */ /* 0x000fe20000410000 */
[----:B------:R-:W-:Y:S02]  /*26a0*/  @P1 HADD2.F32 R69, -RZ, R67.H1_H1 ;  /* 0x30000043ff451230 */ /* 0x000fe40000004100 */
[----:B------:R-:W-:-:S03]  /*26b0*/  @P1 FADD.FTZ R109, R68, R109 ;  /* 0x0000006d446d1221 */ /* 0x000fc60000010000 */
[----:B------:R-:W-:Y:S01]  /*26c0*/  @P1 FADD.FTZ R110, R69, R110 ;  /* 0x0000006e456e1221 */ /* 0x000fe20000010000 */
[----:B------:R-:W-:Y:S02]  /*26d0*/  LEA R130, P1, R164, UR10, 0x4 ;  /* 0x0000000aa4827c11 */ /* 0x000fe4000f8220ff */
[----:B------:R-:W-:Y:S02]  /*26e0*/  F2FP.F16.F32.PACK_AB R70, R108, R93 ;  /* 0x0000005d6c46723e */ /* 0x000fe400000000ff */
[----:B------:R-:W-:Y:S02]  /*26f0*/  LEA.HI.X R131, R164, UR11, RZ, 0x4, P1 ;  /* 0x0000000ba4837c11 */ /* 0x000fe400088f24ff */
[----:B------:R-:W-:Y:S02]  /*2700*/  F2FP.F16.F32.PACK_AB R69, R92, R79 ;  /* 0x0000004f5c45723e */ /* 0x000fe400000000ff */
[----:B------:R-:W-:Y:S02]  /*2710*/  F2FP.F16.F32.PACK_AB R68, R80, R81 ;  /* 0x000000515044723e */ /* 0x000fe400000000ff */
[----:B------:R-:W-:-:S05]  /*2720*/  F2FP.F16.F32.PACK_AB R71, R110, R109 ;  /* 0x0000006d6e47723e */ /* 0x000fca00000000ff */
[----:B------:R2:W-:Y:S01]  /*2730*/  STG.E.128 desc[UR4][R130.64], R68 ;  /* 0x0000004482007986 */ /* 0x0005e2000c101d04 */
[----:B------:R-:W-:-:S07]  /*2740*/  IADD3 R164, R164, 0x20, RZ ;  /* 0x00000020a4a47810 */ /* 0x000fce0007ffe0ff */
.L_x_7149:
[----:B------:R-:W-:Y:S05]  /*2750*/  BSYNC B0 ;  /* 0x0000000000007941 */ /* 0x000fea0003800000 */
.L_x_7148:
        /* <DEDUP_REMOVED lines=9> */
[----:B------:R0:W2:Y:S04]  /*27f0*/  @P1 LDG.E.128 R64, desc[UR4][R76.64] ;  /* 0x000000044c401981 */ /* 0x0000a8000c1e1d00 */
[----:B------:R-:W0:Y:S02]  /*2800*/  LDG.E.128 R68, desc[UR4][R68.64] ;  /* 0x0000000444447981 */ /* 0x000e24000c1e1d00 */
[----:B0-----:R-:W-:Y:S02]  /*2810*/  HADD2.F32 R76, -RZ, R69.H0_H0 ;  /* 0x20000045ff4c7230 */ /* 0x001fe40000004100 */
[----:B------:R-:W-:-:S03]  /*2820*/  HADD2.F32 R78, -RZ, R68.H0_H0 ;  /* 0x20000044ff4e7230 */ /* 0x000fc60000004100 */
[-C--:B------:R-:W-:Y:S01]  /*2830*/  FMUL.FTZ R76, R76, R152.reuse ;  /* 0x000000984c4c7220 */ /* 0x080fe20000410000 */
[----:B------:R-:W-:Y:S02]  /*2840*/  HADD2.F32 R77, -RZ, R68.H1_H1 ;  /* 0x30000044ff4d7230 */ /* 0x000fe40000004100 */
[----:B------:R-:W-:Y:S01]  /*2850*/  FMUL.FTZ R78, R78, R152 ;  /* 0x000000984e4e7220 */ /* 0x000fe20000410000 */
[----:B--2---:R-:W-:Y:S02]  /*2860*/  @P1 HADD2.F32 R94, -RZ, R65.H0_H0 ;  /* 0x20000041ff5e1230 */ /* 0x004fe40000004100 */
        /* <DEDUP_REMOVED lines=8> */
[----:B------:R-:W-:Y:S01]  /*28f0*/  FMUL.FTZ R77, R247, R77 ;  /* 0x0000004df74d7220 */ /* 0x000fe20000410000 */
[--C-:B------:R-:W-:Y:S02]  /*2900*/  HADD2.F32 R95, -RZ, R70.reuse.H0_H0 ;  /* 0x20000046ff5f7230 */ /* 0x100fe40000004100 */
[-C--:B------:R-:W-:Y:S01]  /*2910*/  FMUL.FTZ R94, R94, R152.reuse ;  /* 0x000000985e5e7220 */ /* 0x080fe20000410000 */
[----:B------:R-:W-:Y:S01]  /*2920*/  @P1 FADD.FTZ R77, R68, R77 ;  /* 0x0000004d444d1221 */ /* 0x000fe20000010000 */
[----:B------:R-:W-:Y:S02]  /*2930*/  @P1 HADD2.F32 R68, -RZ, R65.H1_H1 ;  /* 0x30000041ff441230 */ /* 0x000fe40000004100 */
[----:B------:R-:W-:Y:S01]  /*2940*/  FMUL.FTZ R95, R95, R152 ;  /* 0x000000985f5f7220 */ /* 0x000fe20000410000 */
[----:B------:R-:W-:Y:S01]  /*2950*/  FMUL.FTZ R94, R245, R94 ;  /* 0x0000005ef55e7220 */ /* 0x000fe20000410000 */
        /* <DEDUP_REMOVED lines=19> */
[C---:B------:R-:W-:Y:S02]  /*2a90*/  LEA R130, P1, R164.reuse, UR10, 0x4 ;  /* 0x0000000aa4827c11 */ /* 0x040fe4000f8220ff */
[----:B------:R-:W-:Y:S02]  /*2aa0*/  F2FP.F16.F32.PACK_AB R70, R111, R95 ;  /* 0x0000005f6f46723e */ /* 0x000fe400000000ff */
[----:B------:R-:W-:Y:S02]  /*2ab0*/  LEA.HI.X R131, R164, UR11, RZ, 0x4, P1 ;  /* 0x0000000ba4837c11 */ /* 0x000fe400088f24ff */
[----:B------:R-:W-:Y:S02]  /*2ac0*/  F2FP.F16.F32.PACK_AB R69, R94, R76 ;  /* 0x0000004c5e45723e */ /* 0x000fe400000000ff */
[----:B------:R-:W-:Y:S02]  /*2ad0*/  F2FP.F16.F32.PACK_AB R68, R77, R78 ;  /* 0x0000004e4d44723e */ /* 0x000fe400000000ff */
[----:B------:R-:W-:-:S05]  /*2ae0*/  F2FP.F16.F32.PACK_AB R71, R113, R112 ;  /* 0x000000707147723e */ /* 0x000fca00000000ff */
[----:B------:R3:W-:Y:S01]  /*2af0*/  STG.E.128 desc[UR4][R130.64], R68 ;  /* 0x0000004482007986 */ /* 0x0007e2000c101d04 */
[----:B------:R-:W-:-:S07]  /*2b00*/  IADD3 R164, R164, 0x20, RZ ;  /* 0x00000020a4a47810 */ /* 0x000fce0007ffe0ff */
.L_x_7151:
[----:B------:R-:W-:Y:S05]  /*2b10*/  BSYNC B0 ;  /* 0x0000000000007941 */ /* 0x000fea0003800000 */
.L_x_7150:
        /* <DEDUP_REMOVED lines=9> */
[----:B------:R0:W2:Y:S04]  /*2bb0*/  @P1 LDG.E.128 R64, desc[UR4][R74.64] ;  /* 0x000000044a401981 */ /* 0x0000a8000c1e1d00 */
[----:B------:R-:W3:Y:S02]  /*2bc0*/  LDG.E.128 R68, desc[UR4][R68.64] ;  /* 0x0000000444447981 */ /* 0x000ee4000c1e1d00 */
[----:B---3--:R-:W-:Y:S02]  /*2bd0*/  HADD2.F32 R73, -RZ, R69.H0_H0 ;  /* 0x20000045ff497230 */ /* 0x008fe40000004100 */
[----:B0-----:R-:W-:-:S03]  /*2be0*/  HADD2.F32 R75, -RZ, R68.H0_H0 ;  /* 0x20000044ff4b7230 */ /* 0x001fc60000004100 */
[-C--:B------:R-:W-:Y:S01]  /*2bf0*/  FMUL.FTZ R73, R73, R152.reuse ;  /* 0x0000009849497220 */ /* 0x080fe20000410000 */
[----:B------:R-:W-:Y:S02]  /*2c00*/  HADD2.F32 R74, -RZ, R68.H1_H1 ;  /* 0x30000044ff4a7230 */ /* 0x000fe40000004100 */
[-C--:B------:R-:W-:Y:S01]  /*2c10*/  FMUL.FTZ R75, R75, R152.reuse ;  /* 0x000000984b4b7220 */ /* 0x080fe20000410000 */
        /* <DEDUP_REMOVED lines=43> */
.L_x_7153:
[----:B------:R-:W-:Y:S05]  /*2ed0*/  BSYNC B0 ;  /* 0x0000000000007941 */ /* 0x000fea0003800000 */
.L_x_7152:
        /* <DEDUP_REMOVED lines=12> */
[--C-:B------:R-:W-:Y:S02]  /*2fa0*/  HADD2.F32 R72, -RZ, R68.reuse.H0_H0 ;  /* 0x20000044ff487230 */ /* 0x100fe40000004100 */
[----:B------:R-:W-:-:S02]  /*2fb0*/  HADD2.F32 R68, -RZ, R68.H1_H1 ;  /* 0x30000044ff447230 */ /* 0x000fc40000004100 */
[-C--:B------:R-:W-:Y:S01]  /*2fc0*/  FMUL.FTZ R62, R62, R152.reuse ;  /* 0x000000983e3e7220 */ /* 0x080fe20000410000 */
        /* <DEDUP_REMOVED lines=9> */
[----:B------:R-:W-:Y:S01]  /*3060*/  FMUL.FTZ R63, R231, R68 ;  /* 0x00000044e73f7220 */ /* 0x000fe20000410000 */
[----:B------:R-:W-:Y:S02]  /*3070*/  @P1 HADD2.F32 R68, -RZ, R64.H1_H1 ;  /* 0x30000040ff441230 */ /* 0x000fe40000004100 */
        /* <DEDUP_REMOVED lines=33> */
.L_x_7155:
[----:B------:R-:W-:Y:S05]  /*3290*/  BSYNC B0 ;  /* 0x0000000000007941 */ /* 0x000fea0003800000 */
.L_x_7154:
        /* <DEDUP_REMOVED lines=59> */
.L_x_7157:
[----:B------:R-:W-:Y:S05]  /*3650*/  BSYNC B0 ;  /* 0x0000000000007941 */ /* 0x000fea0003800000 */
.L_x_7156:
        /* <DEDUP_REMOVED lines=11> */
[--C-:B---3--:R-:W-:Y:S02]  /*3710*/  HADD2.F32 R123, -RZ, R68.reuse.H0_H0 ;  /* 0x20000044ff7b7230 */ /* 0x108fe40000004100 */
[----:B0-----:R-:W-:Y:S02]  /*3720*/  HADD2.F32 R124, -RZ, R68.H1_H1 ;  /* 0x30000044ff7c7230 */ /* 0x001fe40000004100 */
[----:B------:R-:W-:-:S02]  /*3730*/  HADD2.F32 R125, -RZ, R69.H0_H0 ;  /* 0x20000045ff7d7230 */ /* 0x000fc40000004100 */
[-C--:B------:R-:W-:Y:S01]  /*3740*/  FMUL.FTZ R123, R123, R152.reuse ;  /* 0x000000987b7b7220 */ /* 0x080fe20000410000 */
[----:B------:R-:W-:Y:S02]  /*3750*/  HADD2.F32 R126, -RZ, R69.H1_H1 ;  /* 0x30000045ff7e7230 */ /* 0x000fe40000004100 */
[----:B------:R-:W-:Y:S01]  /*3760*/  FMUL.FTZ R124, R124, R152 ;  /* 0x000000987c7c7220 */ /* 0x000fe20000410000 */
[--C-:B--2---:R-:W-:Y:S02]  /*3770*/  @P1 HADD2.F32 R68, -RZ, R64.reuse.H0_H0 ;  /* 0x20000040ff441230 */ /* 0x104fe40000004100 */
[----:B------:R-:W-:Y:S01]  /*3780*/  FMUL.FTZ R123, R216, R123 ;  /* 0x0000007bd87b7220 */ /* 0x000fe20000410000 */
[----:B------:R-:W-:Y:S02]  /*3790*/  @P1 HADD2.F32 R69, -RZ, R64.H1_H1 ;  /* 0x30000040ff451230 */ /* 0x000fe40000004100 */
[----:B------:R-:W-:Y:S01]  /*37a0*/  FMUL.FTZ R124, R215, R124 ;  /* 0x0000007cd77c7220 */ /* 0x000fe20000410000 */
[-C--:B------:R-:W-:Y:S01]  /*37b0*/  FMUL.FTZ R125, R125, R152.reuse ;  /* 0x000000987d7d7220 */ /* 0x080fe20000410000 */
[----:B------:R-:W-:Y:S01]  /*37c0*/  FMUL.FTZ R126, R126, R152 ;  /* 0x000000987e7e7220 */ /* 0x000fe20000410000 */
[----:B------:R-:W-:-:S02]  /*37d0*/  HADD2.F32 R127, -RZ, R70.H0_H0 ;  /* 0x20000046ff7f7230 */ /* 0x000fc40000004100 */
[----:B------:R-:W-:Y:S01]  /*37e0*/  @P1 FADD.FTZ R123, R68, R123 ;  /* 0x0000007b447b1221 */ /* 0x000fe20000010000 */
[----:B------:R-:W-:Y:S02]  /*37f0*/  HADD2.F32 R128, -RZ, R70.H1_H1 ;  /* 0x30000046ff807230 */ /* 0x000fe40000004100 */
[----:B------:R-:W-:Y:S01]  /*3800*/  @P1 FADD.FTZ R124, R69, R124 ;  /* 0x0000007c457c1221 */ /* 0x000fe20000010000 */
[--C-:B------:R-:W-:Y:S02]  /*3810*/  @P1 HADD2.F32 R68, -RZ, R65.reuse.H0_H0 ;  /* 0x20000041ff441230 */ /* 0x100fe40000004100 */
        /* <DEDUP_REMOVED lines=15> */
[----:B------:R-:W-:Y:S01]  /*3910*/  @P1 FADD.FTZ R127, R68, R127 ;  /* 0x0000007f447f1221 */ /* 0x000fe20000010000 */
[----:B------:R-:W-:Y:S01]  /*3920*/  @P1 FADD.FTZ R128, R69, R128 ;  /* 0x0000008045801221 */ /* 0x000fe20000010000 */
[----:B------:R-:W-:-:S02]  /*3930*/  @P1 HADD2.F32 R68, -RZ, R67.H0_H0 ;  /* 0x20000043ff441230 */ /* 0x000fc40000004100 */
[----:B------:R-:W-:Y:S01]  /*3940*/  FMUL.FTZ R129, R210, R129 ;  /* 0x00000081d2817220 */ /* 0x000fe20000410000 */
[----:B------:R-:W-:Y:S02]  /*3950*/  @P1 HADD2.F32 R69, -RZ, R67.H1_H1 ;  /* 0x30000043ff451230 */ /* 0x000fe40000004100 */
[----:B------:R-:W-:Y:S01]  /*3960*/  FMUL.FTZ R132, R209, R132 ;  /* 0x00000084d1847220 */ /* 0x000fe20000410000 */
        /* <DEDUP_REMOVED lines=8> */
[----:B------:R0:W-:Y:S02]  /*39f0*/  STG.E.128 desc[UR4][R130.64], R68 ;  /* 0x0000004482007986 */ /* 0x0001e4000c101d04 */
.L_x_7159:
[----:B------:R-:W-:Y:S05]  /*3a00*/  BSYNC B0 ;  /* 0x0000000000007941 */ /* 0x000fea0003800000 */
.L_x_7158:
[----:B01234-:R-:W-:Y:S01]  /*3a10*/  FADD.FTZ R68, RZ, R87 ;  /* 0x00000057ff447221 */ /* 0x01ffe20000010000 */
[----:B------:R-:W-:Y:S01]  /*3a20*/  ISETP.GT.U32.AND P1, PT, R0, 0x3f, PT ;  /* 0x0000003f0000780c */ /* 0x000fe20003f24070 */
[----:B------:R-:W-:Y:S01]  /*3a30*/  UMOV UR6, 0xffffffff ;  /* 0xffffffff00067882 */ /* 0x000fe20000000000 */
[----:B------:R-:W-:Y:S01]  /*3a40*/  LOP3.LUT R2, R2, 0xfffffffb, RZ, 0xc0, !PT ;  /* 0xfffffffb02027812 */ /* 0x000fe200078ec0ff */
[----:B------:R-:W-:Y:S01]  /*3a50*/  FADD.FTZ R68, R86, R68 ;  /* 0x0000004456447221 */ /* 0x000fe20000010000 */
[C---:B------:R-:W-:Y:S02]  /*3a60*/  ISETP.GT.U32.AND P2, PT, R0.reuse, 0xbf, PT ;  /* 0x000000bf0000780c */ /* 0x040fe40003f44070 */
[C---:B------:R-:W-:Y:S01]  /*3a70*/  ISETP.GT.U32.AND P3, PT, R0.reuse, 0xdf, PT ;  /* 0x000000df0000780c */ /* 0x040fe20003f64070 */
        /* <DEDUP_REMOVED lines=227> */
.L_x_7189:
        /* <DEDUP_REMOVED lines=30> */
[----:B------:R-:W-:Y:S01]  /*4a90*/  F2FP.F16.F32.PACK_AB R68, R69, R68 ;  /* 0x000000444544723e */ /* 0x000fe200000000ff */
[----:B------:R-:W-:Y:S01]  /*4aa0*/  FADD.FTZ R69, R85, -R164 ;  /* 0x800000a455457221 */ /* 0x000fe20000010000 */
[----:B------:R-:W-:-:S03]  /*4ab0*/  FMUL.FTZ R130, R152, R130 ;  /* 0x0000008298827220 */ /* 0x000fc60000410000 */
[----:B------:R-:W-:Y:S01]  /*4ac0*/  FMUL.FTZ R69, R152, R69 ;  /* 0x0000004598457220 */ /* 0x000fe20000410000 */
[----:B------:R-:W-:-:S03]  /*4ad0*/  FFMA.FTZ R130, R194, R130, R193 ;  /* 0x00000082c2827223 */ /* 0x000fc600000100c1 */
[----:B------:R-:W-:-:S05]  /*4ae0*/  FFMA.FTZ R69, R204, R69, R203 ;  /* 0x00000045cc457223 */ /* 0x000fca00000100cb */
[----:B------:R-:W-:Y:S01]  /*4af0*/  F2FP.F16.F32.PACK_AB R69, R70, R69 ;  /* 0x000000454645723e */ /* 0x000fe200000000ff */
[----:B------:R-:W-:-:S04]  /*4b00*/  FADD.FTZ R70, R89, -R164 ;  /* 0x800000a459467221 */ /* 0x000fc80000010000 */
[----:B------:R-:W-:-:S04]  /*4b10*/  FMUL.FTZ R70, R152, R70 ;  /* 0x0000004698467220 */ /* 0x000fc80000410000 */
[----:B------:R-:W-:-:S05]  /*4b20*/  FFMA.FTZ R70, R200, R70, R199 ;  /* 0x00000046c8467223 */ /* 0x000fca00000100c7 */
[----:B------:R-:W-:Y:S01]  /*4b30*/  F2FP.F16.F32.PACK_AB R70, R71, R70 ;  /* 0x000000464746723e */ /* 0x000fe200000000ff */
[----:B------:R-:W-:-:S04]  /*4b40*/  FADD.FTZ R71, R103, -R164 ;  /* 0x800000a467477221 */ /* 0x000fc80000010000 */
[----:B------:R-:W-:-:S04]  /*4b50*/  FMUL.FTZ R71, R152, R71 ;  /* 0x0000004798477220 */ /* 0x000fc80000410000 */
[----:B------:R-:W-:-:S05]  /*4b60*/  FFMA.FTZ R71, R196, R71, R195 ;  /* 0x00000047c4477223 */ /* 0x000fca00000100c3 */
[----:B------:R-:W-:Y:S02]  /*4b70*/  F2FP.F16.F32.PACK_AB R71, R130, R71 ;  /* 0x000000478247723e */ /* 0x000fe400000000ff */
[----:B------:R-:W0:Y:S02]  /*4b80*/  LDC.64 R130, c[0x0][0x2b8] ;  /* 0x0000ae00ff827b82 */ /* 0x000e240000000a00 */
[C---:B0-----:R-:W-:Y:S01]  /*4b90*/  IMAD.WIDE.U32 R130, R60.reuse, 0x10, R130 ;  /* 0x000000103c827825 */ /* 0x041fe200078e0082 */
[----:B------:R-:W-:-:S04]  /*4ba0*/  IADD3 R60, R60, 0x20, RZ ;  /* 0x000000203c3c7810 */ /* 0x000fc80007ffe0ff */
[----:B------:R2:W-:Y:S03]  /*4bb0*/  STG.E.128 desc[UR4][R130.64], R68 ;  /* 0x0000004482007986 */ /* 0x0005e6000c101d04 */
.L_x_7162:
[----:B------:R-:W-:Y:S05]  /*4bc0*/  BSYNC B0 ;  /* 0x0000000000007941 */ /* 0x000fea0003800000 */
.L_x_7161:
        /* <DEDUP_REMOVED lines=35> */
.L_x_7164:
[----:B------:R-:W-:Y:S05]  /*4e00*/  BSYNC B0 ;  /* 0x0000000000007941 */ /* 0x000fea0003800000 */
.L_x_7163:
        /* <DEDUP_REMOVED lines=35> */
.L_x_7166:
[----:B------:R-:W-:Y:S05]  /*5040*/  BSYNC B0 ;  /* 0x0000000000007941 */ /* 0x000fea0003800000 */
.L_x_7165:
        /* <DEDUP_REMOVED lines=35> */
.L_x_7168:
[----:B------:R-:W-:Y:S05]  /*5280*/  BSYNC B0 ;  /* 0x0000000000007941 */ /* 0x000fea0003800000 */
.L_x_7167:
        /* <DEDUP_REMOVED lines=35> */
.L_x_7170:
[----:B------:R-:W-:Y:S05]  /*54c0*/  BSYNC B0 ;  /* 0x0000000000007941 */ /* 0x000fea0003800000 */
.L_x_7169:
        /* <DEDUP_REMOVED lines=35> */
.L_x_7172:
[----:B------:R-:W-:Y:S05]  /*5700*/  BSYNC B0 ;  /* 0x0000000000007941 */ /* 0x000fea0003800000 */
.L_x_7171:
        /* <DEDUP_REMOVED lines=35> */
.L_x_7174:
[----:B------:R-:W-:Y:S05]  /*5940*/  BSYNC B0 ;  /* 0x0000000000007941 */ /* 0x000fea0003800000 */
.L_x_7173:
        /* <DEDUP_REMOVED lines=23> */
[----:B------:R-:W-:Y:S01]  /*5ac0*/  F2FP.F16.F32.PACK_AB R70, R70, R69 ;  /* 0x000000454646723e */ /* 0x000fe200000000ff */
[----:B------:R-:W-:Y:S01]  /*5ad0*/  FMUL.FTZ R71, R152, R71 ;  /* 0x0000004798477220 */ /* 0x000fe20000410000 */
[----:B------:R-:W-:Y:S01]  /*5ae0*/  F2FP.F16.F32.PACK_AB R69, R68, R164 ;  /* 0x000000a44445723e */ /* 0x000fe200000000ff */
[----:B------:R-:W-:Y:S01]  /*5af0*/  FMUL.FTZ R251, R152, R251 ;  /* 0x000000fb98fb7220 */ /* 0x000fe20000410000 */
[----:B------:R-:W-:Y:S01]  /*5b00*/  F2FP.F16.F32.PACK_AB R68, R131, R130 ;  /* 0x000000828344723e */ /* 0x000fe200000000ff */
[----:B------:R-:W-:Y:S01]  /*5b10*/  FFMA.FTZ R71, R47, R71, R55 ;  /* 0x000000472f477223 */ /* 0x000fe20000010037 */
[----:B------:R-:W0:Y:S01]  /*5b20*/  LDC.64 R130, c[0x0][0x2b8] ;  /* 0x0000ae00ff827b82 */ /* 0x000e220000000a00 */
[----:B------:R-:W-:-:S05]  /*5b30*/  FFMA.FTZ R251, R48, R251, R56 ;  /* 0x000000fb30fb7223 */ /* 0x000fca0000010038 */
[----:B------:R-:W-:Y:S01]  /*5b40*/  F2FP.F16.F32.PACK_AB R71, R251, R71 ;  /* 0x00000047fb47723e */ /* 0x000fe200000000ff */
[----:B0-----:R-:W-:-:S05]  /*5b50*/  IMAD.WIDE.U32 R130, R60, 0x10, R130 ;  /* 0x000000103c827825 */ /* 0x001fca00078e0082 */
[----:B------:R0:W-:Y:S02]  /*5b60*/  STG.E.128 desc[UR4][R130.64], R68 ;  /* 0x0000004482007986 */ /* 0x0001e4000c101d04 */
.L_x_7176:
[----:B------:R-:W-:Y:S05]  /*5b70*/  BSYNC B0 ;  /* 0x0000000000007941 */ /* 0x000fea0003800000 */
.L_x_7175:
[----:B01234-:R-:W0:Y:S02]  /*5b80*/  LDC.64 R68, c[0x0][0x210] ;  /* 0x00008400ff447b82 */ /* 0x01fe240000000a00 */
[----:B0-----:R-:W-:-:S04]  /*5b90*/  LEA R57, R68, R57, 0x2 ;  /* 0x0000003944397211 */ /* 0x001fc800078e10ff */
[----:B------:R-:W-:-:S13]  /*5ba0*/  ISETP.GE.AND P1, PT, R57, R69, PT ;  /* 0x000000453900720c */ /* 0x000fda0003f26270 */
[----:B------:R-:W-:Y:S05]  /*5bb0*/  @!P1 BRA `(.L_x_7177) ;  /* 0xffffffbc00849947 */ /* 0x000fea000383ffff */
[----:B------:R-:W-:Y:S05]  /*5bc0*/  EXIT ;  /* 0x000000000000794d */ /* 0x000fea0003800000 */
.L_x_7160:
        /* <DEDUP_REMOVED lines=8> */
.L_x_7179:
[----:B------:R-:W-:Y:S05]  /*5c50*/  BSYNC B0 ;  /* 0x0000000000007941 */ /* 0x000fea0003800000 */
.L_x_7178:
        /* <DEDUP_REMOVED lines=9> */
.L_x_7180:
[----:B------:R-:W-:Y:S01]  /*5cf0*/  HFMA2.MMA R70, -RZ, RZ, 0, 2.384185791015625e-07 ;  /* 0x00000004ff467435 */ /* 0x000fe200000001ff */
[----:B------:R-:W-:Y:S01]  /*5d00*/  FADD.FTZ R71, R71, R68 ;  /* 0x0000004447477221 */ /* 0x000fe20000010000 */
[----:B------:R-:W-:-:S04]  /*5d10*/  MOV R68, 0xffffffff ;  /* 0xffffffff00447802 */ /* 0x000fc80000000f00 */
[----:B------:R-:W-:-:S07]  /*5d20*/  MOV R131, R71 ;  /* 0x0000004700837202 */ /* 0x000fce0000000f00 */
[----:B------:R-:W-:Y:S05]  /*5d30*/  WARPSYNC.COLLECTIVE R68, `(.L_x_7181) ;  /* 0x0000000044087348 */ /* 0x000fea0003c00000 */
[----:B------:R0:W1:Y:S02]  /*5d40*/  SHFL.BFLY P6, R68, R131, R70, R69 ;  /* 0x0c00004683447389 */ /* 0x00006400000c0045 */
[----:B01----:R-:W-:Y:S01]  /*5d50*/  ENDCOLLECTIVE ;  /* 0x000000000000791b */ /* 0x003fe20003800000 */
.L_x_7181:
[----:B------:R-:W-:Y:S01]  /*5d60*/  HFMA2.MMA R70, -RZ, RZ, 0, 4.76837158203125e-07 ;  /* 0x00000008ff467435 */ /* 0x000fe200000001ff */
[----:B------:R-:W-:Y:S01]  /*5d70*/  FADD.FTZ R71, R71, R68 ;  /* 0x0000004447477221 */ /* 0x000fe20000010000 */
[----:B------:R-:W-:-:S04]  /*5d80*/  MOV R68, 0xffffffff ;  /* 0xffffffff00447802 */ /* 0x000fc80000000f00 */
[----:B------:R-:W-:-:S07]  /*5d90*/  MOV R131, R71 ;  /* 0x0000004700837202 */ /* 0x000fce0000000f00 */
[----:B------:R-:W-:Y:S05]  /*5da0*/  WARPSYNC.COLLECTIVE R68, `(.L_x_7182) ;  /* 0x0000000044087348 */ /* 0x000fea0003c00000 */
[----:B------:R0:W1:Y:S02]  /*5db0*/  SHFL.BFLY P6, R68, R131, R70, R69 ;  /* 0x0c00004683447389 */ /* 0x00006400000c0045 */
[----:B01----:R-:W-:Y:S01]  /*5dc0*/  ENDCOLLECTIVE ;  /* 0x000000000000791b */ /* 0x003fe20003800000 */
.L_x_7182:
[----:B------:R-:W-:Y:S01]  /*5dd0*/  HFMA2.MMA R70, -RZ, RZ, 0, 9.5367431640625e-07 ;  /* 0x00000010ff467435 */ /* 0x000fe200000001ff */
[----:B------:R-:W-:Y:S01]  /*5de0*/  FADD.FTZ R71, R71, R68 ;  /* 0x0000004447477221 */ /* 0x000fe20000010000 */
[----:B------:R-:W-:-:S04]  /*5df0*/  MOV R68, 0xffffffff ;  /* 0xffffffff00447802 */ /* 0x000fc80000000f00 */
[----:B------:R-:W-:-:S07]  /*5e00*/  MOV R131, R71 ;  /* 0x0000004700837202 */ /* 0x000fce0000000f00 */
[----:B------:R-:W-:Y:S05]  /*5e10*/  WARPSYNC.COLLECTIVE R68, `(.L_x_7183) ;  /* 0x0000000044087348 */ /* 0x000fea0003c00000 */
[----:B------:R0:W1:Y:S02]  /*5e20*/  SHFL.BFLY P6, R68, R131, R70, R69 ;  /* 0x0c00004683447389 */ /* 0x00006400000c0045 */
[----:B01----:R-:W-:Y:S01]  /*5e30*/  ENDCOLLECTIVE ;  /* 0x000000000000791b */ /* 0x003fe20003800000 */
.L_x_7183:
        /* <DEDUP_REMOVED lines=141> */
.L_x_7184:
[----:B------:R-:W-:Y:S01]  /*6710*/  HFMA2.MMA R70, -RZ, RZ, 0, 1.1920928955078125e-07 ;  /* 0x00000002ff467435 */ /* 0x000fe200000001ff */
[----:B------:R-:W-:Y:S01]  /*6720*/  FADD.FTZ R130, R130, R68 ;  /* 0x0000004482827221 */ /* 0x000fe20000010000 */
[----:B------:R-:W-:-:S04]  /*6730*/  MOV R68, 0xffffffff ;  /* 0xffffffff00447802 */ /* 0x000fc80000000f00 */
[----:B------:R-:W-:-:S07]  /*6740*/  MOV R131, R130 ;  /* 0x0000008200837202 */ /* 0x000fce0000000f00 */
[----:B------:R-:W-:Y:S05]  /*6750*/  WARPSYNC.COLLECTIVE R68, `(.L_x_7185) ;  /* 0x0000000044087348 */ /* 0x000fea0003c00000 */
[----:B------:R0:W1:Y:S02]  /*6760*/  SHFL.BFLY P6, R68, R131, R70, R69 ;  /* 0x0c00004683447389 */ /* 0x00006400000c0045 */
[----:B01----:R-:W-:Y:S01]  /*6770*/  ENDCOLLECTIVE ;  /* 0x000000000000791b */ /* 0x003fe20003800000 */
.L_x_7185:
[----:B------:R-:W-:Y:S01]  /*6780*/  HFMA2.MMA R70, -RZ, RZ, 0, 2.384185791015625e-07 ;  /* 0x00000004ff467435 */ /* 0x000fe200000001ff */
[----:B------:R-:W-:Y:S01]  /*6790*/  FADD.FTZ R130, R130, R68 ;  /* 0x0000004482827221 */ /* 0x000fe20000010000 */
[----:B------:R-:W-:-:S04]  /*67a0*/  MOV R68, 0xffffffff ;  /* 0xffffffff00447802 */ /* 0x000fc80000000f00 */
[----:B------:R-:W-:-:S07]  /*67b0*/  MOV R131, R130 ;  /* 0x0000008200837202 */ /* 0x000fce0000000f00 */
[----:B------:R-:W-:Y:S05]  /*67c0*/  WARPSYNC.COLLECTIVE R68, `(.L_x_7186) ;  /* 0x0000000044087348 */ /* 0x000fea0003c00000 */
[----:B------:R0:W1:Y:S02]  /*67d0*/  SHFL.BFLY P6, R68, R131, R70, R69 ;  /* 0x0c00004683447389 */ /* 0x00006400000c0045 */
[----:B01----:R-:W-:Y:S01]  /*67e0*/  ENDCOLLECTIVE ;  /* 0x000000000000791b */ /* 0x003fe20003800000 */
.L_x_7186:
[----:B------:R-:W-:Y:S01]  /*67f0*/  HFMA2.MMA R70, -RZ, RZ, 0, 4.76837158203125e-07 ;  /* 0x00000008ff467435 */ /* 0x000fe200000001ff */
[----:B------:R-:W-:Y:S01]  /*6800*/  FADD.FTZ R130, R130, R68 ;  /* 0x0000004482827221 */ /* 0x000fe20000010000 */
[----:B------:R-:W-:-:S04]  /*6810*/  MOV R68, 0xffffffff ;  /* 0xffffffff00447802 */ /* 0x000fc80000000f00 */
[----:B------:R-:W-:-:S07]  /*6820*/  MOV R131, R130 ;  /* 0x0000008200837202 */ /* 0x000fce0000000f00 */
[----:B------:R-:W-:Y:S05]  /*6830*/  WARPSYNC.COLLECTIVE R68, `(.L_x_7187) ;  /* 0x0000000044087348 */ /* 0x000fea0003c00000 */
[----:B------:R0:W1:Y:S02]  /*6840*/  SHFL.BFLY P6, R68, R131, R70, R69 ;  /* 0x0c00004683447389 */ /* 0x00006400000c0045 */
[----:B01----:R-:W-:Y:S01]  /*6850*/  ENDCOLLECTIVE ;  /* 0x000000000000791b */ /* 0x003fe20003800000 */
.L_x_7187:
[----:B------:R-:W-:Y:S01]  /*6860*/  HFMA2.MMA R70, -RZ, RZ, 0, 9.5367431640625e-07 ;  /* 0x00000010ff467435 */ /* 0x000fe200000001ff */
[----:B------:R-:W-:Y:S01]  /*6870*/  FADD.FTZ R130, R130, R68 ;  /* 0x0000004482827221 */ /* 0x000fe20000010000 */
[----:B------:R-:W-:-:S04]  /*6880*/  MOV R68, 0xffffffff ;  /* 0xffffffff00447802 */ /* 0x000fc80000000f00 */
[----:B------:R-:W-:-:S07]  /*6890*/  MOV R131, R130 ;  /* 0x0000008200837202 */ /* 0x000fce0000000f00 */
[----:B------:R-:W-:Y:S05]  /*68a0*/  WARPSYNC.COLLECTIVE R68, `(.L_x_7188) ;  /* 0x0000000044087348 */ /* 0x000fea0003c00000 */
[----:B------:R0:W1:Y:S02]  /*68b0*/  SHFL.BFLY P6, R68, R131, R70, R69 ;  /* 0x0c00004683447389 */ /* 0x00006400000c0045 */
[----:B01----:R-:W-:Y:S01]  /*68c0*/  ENDCOLLECTIVE ;  /* 0x000000000000791b */ /* 0x003fe20003800000 */
.L_x_7188:
[----:B------:R-:W-:Y:S05]  /*68d0*/  BRA `(.L_x_7189) ;  /* 0xffffffdc00f47947 */ /* 0x000fea000383ffff */
.L_x_7190:
        /* <DEDUP_REMOVED lines=10> */
.L_x_58340:


//--------------------- .text._ZN10layer_norm13ln_fwd_kernelINS_13Kernel_traitsI6__halfS2_S2_S2_fjLj2048ELj1ELj4ELj1ELj16ENS_18Kernel_traits_baseILj2048ES2_S2_S2_S2_fjLj128EEEEELb0ELb1ELb0ELb1EEEvNS_9FwdParamsE --------------------------
	.section	.text._ZN10layer_norm13ln_fwd_kernelINS_13Kernel_traitsI6__halfS2_S2_S2_fjLj2048ELj1ELj4ELj1ELj16ENS_18Kernel_traits_baseILj2048ES2_S2_S2_S2_fjLj128EEEEELb0ELb1ELb0ELb1EEEvNS_9FwdParamsE,"ax",@progbits
	.align	128
        .global         _ZN10layer_norm13ln_fwd_kernelINS_13Kernel_traitsI6__halfS2_S2_S2_fjLj2048ELj1ELj4ELj1ELj16ENS_18Kernel_traits_baseILj2048ES2_S2_S2_S2_fjLj128EEEEELb0ELb1ELb0ELb1EEEvNS_9FwdParamsE
        .type           _ZN10layer_norm13ln_fwd_kernelINS_13Kernel_traitsI6__halfS2_S2_S2_fjLj2048ELj1ELj4ELj1ELj16ENS_18Kernel_traits_baseILj2048ES2_S2_S2_S2_fjLj128EEEEELb0ELb1ELb0ELb1EEEvNS_9FwdParamsE,@function
        .size           _ZN10layer_norm13ln_fwd_kernelINS_13Kernel_traitsI6__halfS2_S2_S2_fjLj2048ELj1ELj4ELj1ELj16ENS_18Kernel_traits_baseILj2048ES2_S2_S2_S2_fjLj128EEEEELb0ELb1ELb0ELb1EEEvNS_9FwdParamsE,(.L_x_58341 - _ZN10layer_norm13ln_fwd_kernelINS_13Kernel_traitsI6__halfS2_S2_S2_fjLj2048ELj1ELj4ELj1ELj16ENS_18Kernel_traits_baseILj2048ES2_S2_S2_S2_fjLj128EEEEELb0ELb1ELb0ELb1EEEvNS_9FwdParamsE)
        .other          _ZN10layer_norm13ln_fwd_kernelINS_13Kernel_traitsI6__halfS2_S2_S2_fjLj2048ELj1ELj4ELj1ELj16ENS_18Kernel_traits_baseILj2048ES2_S2_S2_S2_fjLj128EEEEELb0ELb1ELb0ELb1EEEvNS_9FwdParamsE,@"STO_CUDA_ENTRY STV_DEFAULT"
_ZN10layer_norm13ln_fwd_kernelINS_13Kernel_traitsI6__halfS2_S2_S2_fjLj2048ELj1ELj4ELj1ELj16ENS_18Kernel_traits_baseILj2048ES2_S2_S2_S2_fjLj128EEEEELb0ELb1ELb0ELb1EEEvNS_9FwdParamsE:
.text._ZN10layer_norm13ln_fwd_kernelINS_13Kernel_traitsI6__halfS2_S2_S2_fjLj2048ELj1ELj4ELj1ELj16ENS_18Kernel_traits_baseILj2048ES2_S2_S2_S2_fjLj128EEEEELb0ELb1ELb0ELb1EEEvNS_9FwdParamsE:
        /* <DEDUP_REMOVED lines=56> */
[----:B------:R-:W-:Y:S01]  /*0380*/  ULDC.64 UR6, c[0x0][0x270] ;  /* 0x00009c0000067ab9 */ /* 0x000fe20000000a00 */
[--C-:B------:R-:W-:Y:S01]  /*0390*/  HADD2.F32 R41, -RZ, R12.reuse.H0_H0 ;  /* 0x2000000cff297230 */ /* 0x100fe20000004100 */
[----:B------:R-:W-:Y:S01]  /*03a0*/  ISETP.NE.U32.AND P0, PT, RZ, UR6, PT ;  /* 0x00000006ff007c0c */ /* 0x000fe2000bf05070 */
[----:B------:R-:W-:Y:S01]  /*03b0*/  HADD2.F32 R40, -RZ, R12.H1_H1 ;  /* 0x3000000cff287230 */ /* 0x000fe20000004100 */
[----:B------:R-:W-:Y:S01]  /*03c0*/  ULDC.U8 UR6, c[0x0][0x2a0] ;  /* 0x0000a80000067ab9 */ /* 0x000fe20000000000 */
[--C-:B------:R-:W-:Y:S01]  /*03d0*/  HADD2.F32 R39, -RZ, R13.reuse.H0_H0 ;  /* 0x2000000dff277230 */ /* 0x100fe20000004100 */
[----:B------:R-:W5:Y:S01]  /*03e0*/  LDG.E.128 R68, desc[UR4][R2.64] ;  /* 0x0000000402447981 */ /* 0x000f62000c1e1d00 */
[----:B------:R-:W-:Y:S01]  /*03f0*/  HADD2.F32 R38, -RZ, R13.H1_H1 ;  /* 0x3000000dff267230 */ /* 0x000fe20000004100 */
[----:B------:R-:W-:Y:S01]  /*0400*/  ULDC UR12, c[0x0][0x2d8] ;  /* 0x0000b600000c7ab9 */ /* 0x000fe20000000800 */
[--C-:B------:R-:W-:Y:S01]  /*0410*/  HADD2.F32 R37, -RZ, R14.reuse.H0_H0 ;  /* 0x2000000eff257230 */ /* 0x100fe20000004100 */
[----:B------:R-:W5:Y:S01]  /*0420*/  LDG.E.128 R64, desc[UR4][R2.64+0x200] ;  /* 0x0002000402407981 */ /* 0x000f62000c1e1d00 */
[----:B------:R-:W-:Y:S01]  /*0430*/  HADD2.F32 R36, -RZ, R14.H1_H1 ;  /* 0x3000000eff247230 */ /* 0x000fe20000004100 */
[----:B------:R-:W-:Y:S01]  /*0440*/  ULDC.64 UR8, c[0x0][0x230] ;  /* 0x00008c0000087ab9 */ /* 0x000fe20000000a00 */
        /* <DEDUP_REMOVED lines=11> */
[----:B------:R-:W-:Y:S01]  /*0500*/  ISETP.NE.AND P2, PT, RZ, UR6, PT ;  /* 0x00000006ff007c0c */ /* 0x000fe2000bf45270 */
[--C-:B------:R-:W-:Y:S01]  /*0510*/  HADD2.F32 R29, -RZ, R18.reuse.H0_H0 ;  /* 0x20000012ff1d7230 */ /* 0x100fe20000004100 */
[----:B------:R-:W5:Y:S01]  /*0520*/  LDG.E.128 R48, desc[UR4][R2.64+0xa00] ;  /* 0x000a000402307981 */ /* 0x000f62000c1e1d00 */
[----:B------:R-:W-:-:S02]  /*0530*/  HADD2.F32 R28, -RZ, R18.H1_H1 ;  /* 0x30000012ff1c7230 */ /* 0x000fc40000004100 */
[--C-:B------:R-:W-:Y:S01]  /*0540*/  HADD2.F32 R27, -RZ, R19.reuse.H0_H0 ;  /* 0x20000013ff1b7230 */ /* 0x100fe20000004100 */
[----:B------:R1:W5:Y:S01]  /*0550*/  LDG.E.128 R44, desc[UR4][R2.64+0xc00] ;  /* 0x000c0004022c7981 */ /* 0x000362000c1e1d00 */
[----:B------:R-:W-:Y:S02]  /*0560*/  HADD2.F32 R26, -RZ, R19.H1_H1 ;  /* 0x30000013ff1a7230 */ /* 0x000fe40000004100 */
[--C-:B------:R-:W-:Y:S02]  /*0570*/  HADD2.F32 R17, -RZ, R4.reuse.H0_H0 ;  /* 0x20000004ff117230 */ /* 0x100fe40000004100 */
[----:B------:R-:W-:Y:S02]  /*0580*/  HADD2.F32 R16, -RZ, R4.H1_H1 ;  /* 0x30000004ff107230 */ /* 0x000fe40000004100 */
[--C-:B------:R-:W-:Y:S02]  /*0590*/  HADD2.F32 R15, -RZ, R5.reuse.H0_H0 ;  /* 0x20000005ff0f7230 */ /* 0x100fe40000004100 */
[----:B------:R-:W-:-:S02]  /*05a0*/  HADD2.F32 R14, -RZ, R5.H1_H1 ;  /* 0x30000005ff0e7230 */ /* 0x000fc40000004100 */
[--C-:B------:R-:W-:Y:S02]  /*05b0*/  HADD2.F32 R13, -RZ, R6.reuse.H0_H0 ;  /* 0x20000006ff0d7230 */ /* 0x100fe40000004100 */
[----:B------:R-:W-:Y:S02]  /*05c0*/  HADD2.F32 R12, -RZ, R6.H1_H1 ;  /* 0x30000006ff0c7230 */ /* 0x000fe40000004100 */
[--C-:B0-----:R-:W-:Y:S02]  /*05d0*/  HADD2.F32 R11, -RZ, R7.reuse.H0_H0 ;  /* 0x20000007ff0b7230 */ /* 0x101fe40000004100 */
        /* <DEDUP_REMOVED lines=15> */
[--C-:B-1----:R-:W-:Y:S02]  /*06d0*/  HADD2.F32 R3, -RZ, R123.reuse.H0_H0 ;  /* 0x2000007bff037230 */ /* 0x102fe40000004100 */
        /* <DEDUP_REMOVED lines=24> */
[----:B------:R-:W-:Y:S01]  /*0860*/  HADD2.F32 R149, -RZ, R107.H1_H1 ;  /* 0x3000006bff957230 */ /* 0x000fe20000004100 */
[----:B------:R-:W-:Y:S01]  /*0870*/  ISETP.NE.AND.EX P0, PT, RZ, UR7, PT, P0 ;  /* 0x00000007ff007c0c */ /* 0x000fe2000bf05300 */
[----:B------:R-:W-:Y:S01]  /*0880*/  ULDC UR7, c[0x0][0x218] ;  /* 0x0000860000077ab9 */ /* 0x000fe20000000800 */
[--C-:B--2---:R-:W-:Y:S02]  /*0890*/  HADD2.F32 R156, -RZ, R103.reuse.H0_H0 ;  /* 0x20000067ff9c7230 */ /* 0x104fe40000004100 */
[----:B------:R-:W-:Y:S02]  /*08a0*/  HADD2.F32 R159, -RZ, R103.H1_H1 ;  /* 0x30000067ff9f7230 */ /* 0x000fe40000004100 */
[--C-:B---3--:R-:W-:Y:S02]  /*08b0*/  HADD2.F32 R103, -RZ, R99.reuse.H0_H0 ;  /* 0x20000063ff677230 */ /* 0x108fe40000004100 */
[----:B------:R-:W-:-:S02]  /*08c0*/  HADD2.F32 R160, -RZ, R99.H1_H1 ;  /* 0x30000063ffa07230 */ /* 0x000fc40000004100 */
[--C-:B----4-:R-:W-:Y:S02]  /*08d0*/  HADD2.F32 R99, -RZ, R95.reuse.H0_H0 ;  /* 0x2000005fff637230 */ /* 0x110fe40000004100 */
        /* <DEDUP_REMOVED lines=17> */
[----:B------:R-:W-:-:S07]  /*09f0*/  HADD2.F32 R79, -RZ, R74.H1_H1 ;  /* 0x3000004aff4f7230 */ /* 0x000fce0000004100 */
.L_x_7192:
[----:B--2---:R-:W0:Y:S01]  /*0a00*/  @P0 LDC.64 R108, c[0x0][0x270] ;  /* 0x00009c00ff6c0b82 */ /* 0x004e220000000a00 */
[----:B------:R-:W-:Y:S01]  /*0a10*/  IMAD R110, R157, UR7, RZ ;  /* 0x000000079d6e7c24 */ /* 0x000fe2000f8e02ff */
[----:B------:R-:W-:-:S04]  /*0a20*/  ISETP.NE.U32.AND P1, PT, RZ, UR8, PT ;  /* 0x00000008ff007c0c */ /* 0x000fc8000bf25070 */
[----:B------:R-:W-:Y:S02]  /*0a30*/  SHF.R.S32.HI R111, RZ, 0x1f, R110 ;  /* 0x0000001fff6f7819 */ /* 0x000fe4000001146e */
[----:B------:R-:W1:Y:S02]  /*0a40*/  LDC.64 R228, c[0x0][0x220] ;  /* 0x00008800ffe47b82 */ /* 0x000e640000000a00 */
[----:B------:R-:W-:Y:S02]  /*0a50*/  LEA.HI R111, R111, R110, RZ, 0x3 ;  /* 0x0000006e6f6f7211 */ /* 0x000fe400078f18ff */
[----:B------:R-:W-:Y:S02]  /*0a60*/  ISETP.NE.AND.EX P1, PT, RZ, UR9, PT, P1 ;  /* 0x00000009ff007c0c */ /* 0x000fe4000bf25310 */
[----:B------:R-:W-:Y:S01]  /*0a70*/  LEA.HI.SX32 R116, R111, R168, 0x1d ;  /* 0x000000a86f747211 */ /* 0x000fe200078feaff */
[----:B0-----:R-:W-:-:S10]  /*0a80*/  @P0 IMAD.WIDE R114, R157, 0x2, R108 ;  /* 0x000000029d720825 */ /* 0x001fd400078e026c */
[C---:B------:R-:W-:Y:S01]  /*0a90*/  @P1 LEA R112, P3, R116.reuse, UR8, 0x4 ;  /* 0x0000000874701c11 */ /* 0x040fe2000f8620ff */
[----:B------:R-:W2:Y:S01]  /*0aa0*/  @P0 LDG.E.U16 R114, desc[UR4][R114.64] ;  /* 0x0000000472720981 */ /* 0x000ea2000c1e1500 */
[----:B-1----:R-:W-:-:S06]  /*0ab0*/  IMAD.WIDE.U32 R108, R116, 0x10, R228 ;  /* 0x00000010746c7825 */ /* 0x002fcc00078e00e4 */
[----:B------:R-:W3:Y:S01]  /*0ac0*/  LDG.E.128 R108, desc[UR4][R108.64] ;  /* 0x000000046c6c7981 */ /* 0x000ee2000c1e1d00 */
[----:B------:R-:W-:-:S05]  /*0ad0*/  @P1 LEA.HI.X R113, R116, UR9, RZ, 0x4, P3 ;  /* 0x0000000974711c11 */ /* 0x000fca00098f24ff */
[----:B------:R0:W4:Y:S01]  /*0ae0*/  @P1 LDG.E.128 R104, desc[UR4][R112.64] ;  /* 0x0000000470681981 */ /* 0x000122000c1e1d00 */
[----:B------:R-:W-:Y:S01]  /*0af0*/  HFMA2.MMA R166, -RZ, RZ, 1.875, 0 ;  /* 0x3f800000ffa67435 */ /* 0x000fe200000001ff */
[----:B------:R-:W-:Y:S02]  /*0b00*/  HADD2.F32 R124, -RZ, R101.H1_H1 ;  /* 0x30000065ff7c7230 */ /* 0x000fe40000004100 */
[--C-:B------:R-:W-:Y:S02]  /*0b10*/  HADD2.F32 R118, -RZ, R100.reuse.H0_H0 ;  /* 0x20000064ff767230 */ /* 0x100fe40000004100 */
[----:B------:R-:W-:Y:S02]  /*0b20*/  HADD2.F32 R126, -RZ, R100.H1_H1 ;  /* 0x30000064ff7e7230 */ /* 0x000fe40000004100 */
[----:B------:R-:W-:Y:S01]  /*0b30*/  HADD2.F32 R122, -RZ, R102.H1_H1 ;  /* 0x30000066ff7a7230 */ /* 0x000fe20000004100 */
[----:B------:R-:W-:Y:S01]  /*0b40*/  IADD3 R179, R116, 0x20, RZ ;  /* 0x0000002074b37810 */ /* 0x000fe20007ffe0ff */
[----:B--2---:R-:W-:-:S02]  /*0b50*/  @P0 HADD2.F32 R166, -RZ, R114.H0_H0 ;  /* 0x20000072ffa60230 */ /* 0x004fc40000004100 */
[--C-:B---3--:R-:W-:Y:S02]  /*0b60*/  HADD2.F32 R115, -RZ, R109.reuse.H0_H0 ;  /* 0x2000006dff737230 */ /* 0x108fe40000004100 */
[----:B------:R-:W-:Y:S02]  /*0b70*/  HADD2.F32 R109, -RZ, R109.H1_H1 ;  /* 0x3000006dff6d7230 */ /* 0x000fe40000004100 */
[--C-:B------:R-:W-:Y:S02]  /*0b80*/  HADD2.F32 R117, -RZ, R108.reuse.H0_H0 ;  /* 0x2000006cff757230 */ /* 0x100fe40000004100 */
[----:B------:R-:W-:Y:S02]  /*0b90*/  HADD2.F32 R119, -RZ, R108.H1_H1 ;  /* 0x3000006cff777230 */ /* 0x000fe40000004100 */
[-C--:B------:R-:W-:Y:S01]  /*0ba0*/  FMUL.FTZ R115, R115, R166.reuse ;  /* 0x000000a673737220 */ /* 0x080fe20000410000 */
[----:B------:R-:W-:Y:S02]  /*0bb0*/  HADD2.F32 R108, -RZ, R101.H0_H0 ;  /* 0x20000065ff6c7230 */ /* 0x000fe40000004100 */
[----:B------:R-:W-:Y:S01]  /*0bc0*/  FMUL.FTZ R109, R109, R166 ;  /* 0x000000a66d6d7220 */ /* 0x000fe20000410000 */
[----:B------:R-:W-:-:S02]  /*0bd0*/  HADD2.F32 R121, -RZ, R110.H0_H0 ;  /* 0x2000006eff797230 */ /* 0x000fc40000004100 */
[-C--:B------:R-:W-:Y:S01]  /*0be0*/  FMUL.FTZ R117, R117, R166.reuse ;  /* 0x000000a675757220 */ /* 0x080fe20000410000 */
[--C-:B0-----:R-:W-:Y:S02]  /*0bf0*/  HADD2.F32 R113, -RZ, R111.reuse.H0_H0 ;  /* 0x2000006fff717230 */ /* 0x101fe40000004100 */
[----:B------:R-:W-:Y:S01]  /*0c00*/  FMUL.FTZ R119, R119, R166 ;  /* 0x000000a677777220 */ /* 0x000fe20000410000 */
[----:B------:R-:W-:Y:S02]  /*0c10*/  HADD2.F32 R167, -RZ, R110.H1_H1 ;  /* 0x3000006effa77230 */ /* 0x000fe40000004100 */
[----:B------:R-:W-:Y:S01]  /*0c20*/  FMUL.FTZ R125, R115, R108 ;  /* 0x0000006c737d7220 */ /* 0x000fe20000410000 */
[----:B------:R-:W-:Y:S02]  /*0c30*/  HADD2.F32 R111, -RZ, R111.H1_H1 ;  /* 0x3000006fff6f7230 */ /* 0x000fe40000004100 */
[----:B------:R-:W-:Y:S01]  /*0c40*/  FMUL.FTZ R124, R109, R124 ;  /* 0x0000007c6d7c7220 */ /* 0x000fe20000410000 */
[----:B------:R-:W-:-:S02]  /*0c50*/  HADD2.F32 R110, -RZ, R102.H0_H0 ;  /* 0x20000066ff6e7230 */ /* 0x000fc40000004100 */
[----:B------:R-:W-:Y:S01]  /*0c60*/  FMUL.FTZ R127, R117, R118 ;  /* 0x00000076757f7220 */ /* 0x000fe20000410000 */
[--C-:B----4-:R-:W-:Y:S02]  /*0c70*/  @P1 HADD2.F32 R108, -RZ, R104.reuse.H0_H0 ;  /* 0x20000068ff6c1230 */ /* 0x110fe40000004100 */
[----:B------:R-:W-:Y:S01]  /*0c80*/  FMUL.FTZ R121, R121, R166 ;  /* 0x000000a679797220 */ /* 0x000fe20000410000 */
[----:B------:R-:W-:Y:S02]  /*0c90*/  @P1 HADD2.F32 R109, -RZ, R104.H1_H1 ;  /* 0x30000068ff6d1230 */ /* 0x000fe40000004100 */
[----:B------:R-:W-:Y:S01]  /*0ca0*/  FMUL.FTZ R126, R119, R126 ;  /* 0x0000007e777e7220 */ /* 0x000fe20000410000 */
[-C--:B------:R-:W-:Y:S01]  /*0cb0*/  FMUL.FTZ R167, R167, R166.reuse ;  /* 0x000000a6a7a77220 */ /* 0x080fe20000410000 */
[-C--:B------:R-:W-:Y:S01]  /*0cc0*/  FMUL.FTZ R113, R113, R166.reuse ;  /* 0x000000a671717220 */ /* 0x080fe20000410000 */
[----:B------:R-:W-:Y:S01]  /*0cd0*/  FMUL.FTZ R120, R111, R166 ;  /* 0x000000a66f787220 */ /* 0x000fe20000410000 */
[----:B------:R-:W-:Y:S01]  /*0ce0*/  FMUL.FTZ R123, R121, R110 ;  /* 0x0000006e797b7220 */ /* 0x000fe20000410000 */
[----:B------:R-:W-:Y:S01]  /*0cf0*/  @P1 FADD.FTZ R127, R127, R108 ;  /* 0x0000006c7f7f1221 */ /* 0x000fe20000010000 */
[----:B------:R-:W-:Y:S01]  /*0d00*/  @P1 FADD.FTZ R126, R126, R109 ;  /* 0x0000006d7e7e1221 */ /* 0x000fe20000010000 */
[----:B------:R-:W-:-:S02]  /*0d10*/  @P1 HADD2.F32 R110, -RZ, R105.H0_H0 ;  /* 0x20000069ff6e1230 */ /* 0x000fc40000004100 */
[----:B------:R-:W-:Y:S01]  /*0d20*/  FMUL.FTZ R122, R167, R122 ;  /* 0x0000007aa77a7220 */ /* 0x000fe20000410000 */
[--C-:B------:R-:W-:Y:S02]  /*0d30*/  @P1 HADD2.F32 R112, -RZ, R106.reuse.H0_H0 ;  /* 0x2000006aff701230 */ /* 0x100fe40000004100 */
[----:B------:R-:W-:Y:S01]  /*0d40*/  FMUL.FTZ R121, R156, R113 ;  /* 0x000000719c797220 */ /* 0x000fe20000410000 */
[--C-:B------:R-:W-:Y:S02]  /*0d50*/  @P1 HADD2.F32 R108, -RZ, R107.reuse.H0_H0 ;  /* 0x2000006bff6c1230 */ /* 0x100fe40000004100 */
[----:B------:R-:W-:Y:S01]  /*0d60*/  FMUL.FTZ R120, R159, R120 ;  /* 0x000000789f787220 */ /* 0x000fe20000410000 */
[----:B------:R-:W-:Y:S02]  /*0d70*/  @P1 HADD2.F32 R115, -RZ, R107.H1_H1 ;  /* 0x3000006bff731230 */ /* 0x000fe40000004100 */
[----:B------:R-:W-:Y:S02]  /*0d80*/  @P1 HADD2.F32 R111, -RZ, R106.H1_H1 ;  /* 0x3000006aff6f1230 */ /* 0x000fe40000004100 */
[----:B------:R-:W-:-:S02]  /*0d90*/  @P1 HADD2.F32 R109, -RZ, R105.H1_H1 ;  /* 0x30000069ff6d1230 */ /* 0x000fc40000004100 */
[----:B------:R-:W-:Y:S01]  /*0da0*/  @P1 FADD.FTZ R125, R125, R110 ;  /* 0x0000006e7d7d1221 */ /* 0x000fe20000010000 */
[----:B------:R-:W-:Y:S01]  /*0db0*/  @P1 FADD.FTZ R123, R123, R112 ;  /* 0x000000707b7b1221 */ /* 0x000fe20000010000 */
[----:B------:R-:W-:Y:S01]  /*0dc0*/  @P1 FADD.FTZ R121, R121, R108 ;  /* 0x0000006c79791221 */ /* 0x000fe20000010000 */
[----:B------:R-:W-:Y:S01]  /*0dd0*/  @P1 FADD.FTZ R120, R120, R115 ;  /* 0x0000007378781221 */ /* 0x000fe20000010000 */
[----:B------:R-:W-:Y:S01]  /*0de0*/  @P1 FADD.FTZ R122, R122, R111 ;  /* 0x0000006f7a7a1221 */ /* 0x000fe20000010000 */
[----:B------:R-:W-:Y:S01]  /*0df0*/  @P1 FADD.FTZ R124, R124, R109 ;  /* 0x0000006d7c7c1221 */ /* 0x000fe20000010000 */
[----:B------:R-:W-:Y:S01]  /*0e00*/  LEA R118, P3, R116, UR10, 0x4 ;  /* 0x0000000a74767c11 */ /* 0x000fe2000f8620ff */
[----:B------:R-:W-:Y:S01]  /*0e10*/  IMAD.WIDE.U32 R112, R179, 0x10, R228 ;  /* 0x00000010b3707825 */ /* 0x000fe200078e00e4 */
[----:B------:R-:W-:Y:S02]  /*0e20*/  F2FP.F16.F32.PACK_AB R111, R120, R121 ;  /* 0x00000079786f723e */ /* 0x000fe400000000ff */
[----:B------:R-:W-:-:S02]  /*0e30*/  LEA.HI.X R119, R116, UR11, RZ, 0x4, P3 ;  /* 0x0000000b74777c11 */ /* 0x000fc400098f24ff */
[----:B------:R-:W-:Y:S02]  /*0e40*/  F2FP.F16.F32.PACK_AB R110, R122, R123 ;  /* 0x0000007b7a6e723e */ /* 0x000fe400000000ff */
[----:B------:R-:W-:Y:S02]  /*0e50*/  F2FP.F16.F32.PACK_AB R109, R124, R125 ;  /* 0x0000007d7c6d723e */ /* 0x000fe400000000ff */
[----:B------:R-:W-:Y:S02]  /*0e60*/  F2FP.F16.F32.PACK_AB R108, R126, R127 ;  /* 0x0000007f7e6c723e */ /* 0x000fe400000000ff */
[----:B------:R-:W-:-:S03]  /*0e70*/  @P1 LEA R168, P3, R179, UR8, 0x4 ;  /* 0x00000008b3a81c11 */ /* 0x000fc6000f8620ff */
[----:B------:R0:W-:Y:S04]  /*0e80*/  STG.E.128 desc[UR4][R118.64], R108 ;  /* 0x0000006c76007986 */ /* 0x0001e8000c101d04 */
[----:B------:R-:W2:Y:S01]  /*0e90*/  LDG.E.128 R112, desc[UR4][R112.64] ;  /* 0x0000000470707981 */ /* 0x000ea2000c1e1d00 */
[----:B------:R-:W-:-:S05]  /*0ea0*/  @P1 LEA.HI.X R169, R179, UR9, RZ, 0x4, P3 ;  /* 0x00000009b3a91c11 */ /* 0x000fca00098f24ff */
[----:B------:R-:W3:Y:S01]  /*0eb0*/  @P1 LDG.E.128 R104, desc[UR4][R168.64] ;  /* 0x00000004a8681981 */ /* 0x000ee2000c1e1d00 */
[--C-:B------:R-:W-:Y:S02]  /*0ec0*/  HADD2.F32 R170, -RZ, R96.reuse.H1_H1 ;  /* 0x30000060ffaa7230 */ /* 0x100fe40000004100 */
[--C-:B0-----:R-:W-:Y:S02]  /*0ed0*/  HADD2.F32 R108, -RZ, R97.reuse.H1_H1 ;  /* 0x30000061ff6c7230 */ /* 0x101fe40000004100 */
[----:B------:R-:W-:Y:S02]  /*0ee0*/  HADD2.F32 R178, -RZ, R96.H0_H0 ;  /* 0x20000060ffb27230 */ /* 0x000fe40000004100 */
[--C-:B------:R-:W-:Y:S02]  /*0ef0*/  HADD2.F32 R174, -RZ, R98.reuse.H0_H0 ;  /* 0x20000062ffae7230 */ /* 0x100fe40000004100 */
[----:B------:R-:W-:Y:S02]  /*0f00*/  HADD2.F32 R110, -RZ, R98.H1_H1 ;  /* 0x30000062ff6e7230 */ /* 0x000fe40000004100 */
[----:B------:R-:W-:Y:S01]  /*0f10*/  HADD2.F32 R176, -RZ, R97.H0_H0 ;  /* 0x20000061ffb07230 */ /* 0x000fe20000004100 */
[----:B------:R-:W-:Y:S01]  /*0f20*/  IADD3 R193, R116, 0x40, RZ ;  /* 0x0000004074c17810 */ /* 0x000fe20007ffe0ff */
[----:B--2---:R-:W-:-:S02]  /*0f30*/  HADD2.F32 R109, -RZ, R113.H1_H1 ;  /* 0x30000071ff6d7230 */ /* 0x004fc40000004100 */
[--C-:B------:R-:W-:Y:S02]  /*0f40*/  HADD2.F32 R167, -RZ, R112.reuse.H1_H1 ;  /* 0x30000070ffa77230 */ /* 0x100fe40000004100 */
[----:B------:R-:W-:Y:S02]  /*0f50*/  HADD2.F32 R171, -RZ, R113.H0_H0 ;  /* 0x20000071ffab7230 */ /* 0x000fe40000004100 */
[-C--:B------:R-:W-:Y:S01]  /*0f60*/  FMUL.FTZ R109, R109, R166.reuse ;  /* 0x000000a66d6d7220 */ /* 0x080fe20000410000 */
[----:B------:R-:W-:Y:S02]  /*0f70*/  HADD2.F32 R117, -RZ, R112.H0_H0 ;  /* 0x20000070ff757230 */ /* 0x000fe40000004100 */
[----:B------:R-:W-:Y:S01]  /*0f80*/  FMUL.FTZ R167, R167, R166 ;  /* 0x000000a6a7a77220 */ /* 0x000fe20000410000 */
[--C-:B------:R-:W-:Y:S02]  /*0f90*/  HADD2.F32 R111, -RZ, R114.reuse.H0_H0 ;  /* 0x20000072ff6f7230 */ /* 0x100fe40000004100 */
[----:B------:R-:W-:-:S02]  /*0fa0*/  HADD2.F32 R113, -RZ, R114.H1_H1 ;  /* 0x30000072ff717230 */ /* 0x000fc40000004100 */
[--C-:B------:R-:W-:Y:S02]  /*0fb0*/  HADD2.F32 R119, -RZ, R115.reuse.H0_H0 ;  /* 0x20000073ff777230 */ /* 0x100fe40000004100 */
[----:B------:R-:W-:Y:S01]  /*0fc0*/  FMUL.FTZ R175, R109, R108 ;  /* 0x0000006c6daf7220 */ /* 0x000fe20000410000 */
[----:B------:R-:W-:Y:S02]  /*0fd0*/  HADD2.F32 R115, -RZ, R115.H1_H1 ;  /* 0x30000073ff737230 */ /* 0x000fe40000004100 */
[----:B------:R-:W-:Y:S01]  /*0fe0*/  FMUL.FTZ R117, R117, R166 ;  /* 0x000000a675757220 */ /* 0x000fe20000410000 */
[--C-:B---3--:R-:W-:Y:S02]  /*0ff0*/  @P1 HADD2.F32 R108, -RZ, R104.reuse.H1_H1 ;  /* 0x30000068ff6c1230 */ /* 0x108fe40000004100 */
[----:B------:R-:W-:Y:S01]  /*1000*/  FMUL.FTZ R177, R167, R170 ;  /* 0x000000aaa7b17220 */ /* 0x000fe20000410000 */
[-C--:B------:R-:W-:Y:S01]  /*1010*/  FMUL.FTZ R111, R111, R166.reuse ;  /* 0x000000a66f6f7220 */ /* 0x080fe20000410000 */
[-C--:B------:R-:W-:Y:S01]  /*1020*/  FMUL.FTZ R113, R113, R166.reuse ;  /* 0x000000a671717220 */ /* 0x080fe20000410000 */
[-C--:B------:R-:W-:Y:S01]  /*1030*/  FMUL.FTZ R171, R171, R166.reuse ;  /* 0x000000a6abab7220 */ /* 0x080fe20000410000 */
[-C--:B------:R-:W-:Y:S01]  /*1040*/  FMUL.FTZ R172, R119, R166.reuse ;  /* 0x000000a677ac7220 */ /* 0x080fe20000410000 */
[----:B------:R-:W-:Y:S01]  /*1050*/  FMUL.FTZ R115, R115, R166 ;  /* 0x000000a673737220 */ /* 0x000fe20000410000 */
[----:B------:R-:W-:Y:S01]  /*1060*/  FMUL.FTZ R178, R117, R178 ;  /* 0x000000b275b27220 */ /* 0x000fe20000410000 */
[----:B------:R-:W-:Y:S01]  /*1070*/  FMUL.FTZ R174, R111, R174 ;  /* 0x000000ae6fae7220 */ /* 0x000fe20000410000 */
[----:B------:R-:W-:Y:S01]  /*1080*/  FMUL.FTZ R173, R113, R110 ;  /* 0x0000006e71ad7220 */ /* 0x000fe20000410000 */
[----:B------:R-:W-:Y:S01]  /*1090*/  @P1 FADD.FTZ R177, R108, R177 ;  /* 0x000000b16cb11221 */ /* 0x000fe20000010000 */
[----:B------:R-:W-:Y:S01]  /*10a0*/  FMUL.FTZ R176, R171, R176 ;  /* 0x000000b0abb07220 */ /* 0x000fe20000410000 */
[----:B------:R-:W-:-:S02]  /*10b0*/  @P1 HADD2.F32 R117, -RZ, R104.H0_H0 ;  /* 0x20000068ff751230 */ /* 0x000fc40000004100 */
[----:B------:R-:W-:Y:S01]  /*10c0*/  FMUL.FTZ R172, R103, R172 ;  /* 0x000000ac67ac7220 */ /* 0x000fe20000410000 */
[----:B------:R-:W-:Y:S02]  /*10d0*/  @P1 HADD2.F32 R109, -RZ, R105.H0_H0 ;  /* 0x20000069ff6d1230 */ /* 0x000fe40000004100 */
[----:B------:R-:W-:Y:S01]  /*10e0*/  FMUL.FTZ R171, R160, R115 ;  /* 0x00000073a0ab7220 */ /* 0x000fe20000410000 */
[--C-:B------:R-:W-:Y:S02]  /*10f0*/  @P1 HADD2.F32 R111, -RZ, R106.reuse.H0_H0 ;  /* 0x2000006aff6f1230 */ /* 0x100fe40000004100 */
[--C-:B------:R-:W-:Y:S02]  /*1100*/  @P1 HADD2.F32 R113, -RZ, R107.reuse.H0_H0 ;  /* 0x2000006bff711230 */ /* 0x100fe40000004100 */
[----:B------:R-:W-:Y:S02]  /*1110*/  @P1 HADD2.F32 R112, -RZ, R107.H1_H1 ;  /* 0x3000006bff701230 */ /* 0x000fe40000004100 */
[----:B------:R-:W-:-:S02]  /*1120*/  @P1 HADD2.F32 R110, -RZ, R106.H1_H1 ;  /* 0x3000006aff6e1230 */ /* 0x000fc40000004100 */
[----:B------:R-:W-:Y:S01]  /*1130*/  @P1 HADD2.F32 R108, -RZ, R105.H1_H1 ;  /* 0x30000069ff6c1230 */ /* 0x000fe20000004100 */
[----:B------:R-:W-:Y:S01]  /*1140*/  SHF.L.U32 R167, R179, 0x4, RZ ;  /* 0x00000004b3a77819 */ /* 0x000fe200000006ff */
[----:B------:R-:W-:Y:S01]  /*1150*/  @P1 FADD.FTZ R178, R117, R178 ;  /* 0x000000b275b21221 */ /* 0x000fe20000010000 */
[----:B------:R-:W-:Y:S01]  /*1160*/  @P1 FADD.FTZ R176, R109, R176 ;  /* 0x000000b06db01221 */ /* 0x000fe20000010000 */
        /* <DEDUP_REMOVED lines=8> */
[----:B------:R-:W-:-:S02]  /*11f0*/  F2FP.F16.F32.PACK_AB R111, R171, R172 ;  /* 0x000000acab6f723e */ /* 0x000fc400000000ff */
[----:B------:R-:W-:Y:S02]  /*1200*/  IADD3.X R169, R119, UR11, RZ, P3, !PT ;  /* 0x0000000b77a97c10 */ /* 0x000fe40009ffe4ff */
        /* <DEDUP_REMOVED lines=9> */
[--C-:B------:R-:W-:Y:S02]  /*12a0*/  HADD2.F32 R118, -RZ, R92.reuse.H0_H0 ;  /* 0x2000005cff767230 */ /* 0x100fe40000004100 */
[----:B------:R-:W-:Y:S02]  /*12b0*/  HADD2.F32 R190, -RZ, R92.H1_H1 ;  /* 0x3000005cffbe7230 */ /* 0x000fe40000004100 */
[--C-:B0-----:R-:W-:Y:S02]  /*12c0*/  HADD2.F32 R108, -RZ, R94.reuse.H0_H0 ;  /* 0x2000005eff6c7230 */ /* 0x101fe40000004100 */
[----:B------:R-:W-:Y:S02]  /*12d0*/  HADD2.F32 R186, -RZ, R94.H1_H1 ;  /* 0x3000005effba7230 */ /* 0x000fe40000004100 */
[----:B------:R-:W-:Y:S01]  /*12e0*/  HADD2.F32 R170, -RZ, R93.H0_H0 ;  /* 0x2000005dffaa7230 */ /* 0x000fe20000004100 */
[----:B------:R-:W-:Y:S01]  /*12f0*/  IADD3 R203, R116, 0x60, RZ ;  /* 0x0000006074cb7810 */ /* 0x000fe20007ffe0ff */
[----:B--2---:R-:W-:-:S02]  /*1300*/  HADD2.F32 R109, -RZ, R113.H1_H1 ;  /* 0x30000071ff6d7230 */ /* 0x004fc40000004100 */
[--C-:B------:R-:W-:Y:S02]  /*1310*/  HADD2.F32 R117, -RZ, R112.reuse.H0_H0 ;  /* 0x20000070ff757230 */ /* 0x100fe40000004100 */
[----:B------:R-:W-:Y:S02]  /*1320*/  HADD2.F32 R179, -RZ, R112.H1_H1 ;  /* 0x30000070ffb37230 */ /* 0x000fe40000004100 */
[--C-:B------:R-:W-:Y:S02]  /*1330*/  HADD2.F32 R111, -RZ, R114.reuse.H0_H0 ;  /* 0x20000072ff6f7230 */ /* 0x100fe40000004100 */
[-C--:B------:R-:W-:Y:S01]  /*1340*/  FMUL.FTZ R109, R109, R166.reuse ;  /* 0x000000a66d6d7220 */ /* 0x080fe20000410000 */
[----:B------:R-:W-:Y:S02]  /*1350*/  HADD2.F32 R183, -RZ, R113.H0_H0 ;  /* 0x20000071ffb77230 */ /* 0x000fe40000004100 */
[----:B------:R-:W-:Y:S01]  /*1360*/  FMUL.FTZ R117, R117, R166 ;  /* 0x000000a675757220 */ /* 0x000fe20000410000 */
[----:B------:R-:W-:-:S02]  /*1370*/  HADD2.F32 R113, -RZ, R114.H1_H1 ;  /* 0x30000072ff717230 */ /* 0x000fc40000004100 */
[-C--:B------:R-:W-:Y:S01]  /*1380*/  FMUL.FTZ R179, R179, R166.reuse ;  /* 0x000000a6b3b37220 */ /* 0x080fe20000410000 */
[--C-:B------:R-:W-:Y:S02]  /*1390*/  HADD2.F32 R169, -RZ, R115.reuse.H0_H0 ;  /* 0x20000073ffa97230 */ /* 0x100fe40000004100 */
[----:B------:R-:W-:Y:S01]  /*13a0*/  FMUL.FTZ R111, R111, R166 ;  /* 0x000000a66f6f7220 */ /* 0x000fe20000410000 */
[----:B------:R-:W-:Y:S02]  /*13b0*/  HADD2.F32 R115, -RZ, R115.H1_H1 ;  /* 0x30000073ff737230 */ /* 0x000fe40000004100 */
[----:B------:R-:W-:Y:S01]  /*13c0*/  FMUL.FTZ R188, R109, R188 ;  /* 0x000000bc6dbc7220 */ /* 0x000fe20000410000 */
[--C-:B---3--:R-:W-:Y:S02]  /*13d0*/  @P1 HADD2.F32 R110, -RZ, R104.reuse.H0_H0 ;  /* 0x20000068ff6e1230 */ /* 0x108fe40000004100 */
[----:B------:R-:W-:Y:S01]  /*13e0*/  FMUL.FTZ R191, R117, R118 ;  /* 0x0000007675bf7220 */ /* 0x000fe20000410000 */
[----:B------:R-:W-:-:S02]  /*13f0*/  @P1 HADD2.F32 R109, -RZ, R104.H1_H1 ;  /* 0x30000068ff6d1230 */ /* 0x000fc40000004100 */
[----:B------:R-:W-:Y:S01]  /*1400*/  FMUL.FTZ R190, R179, R190 ;  /* 0x000000beb3be7220 */ /* 0x000fe20000410000 */
[----:B------:R-:W-:Y:S01]  /*1410*/  FMUL.FTZ R113, R113, R166 ;  /* 0x000000a671717220 */ /* 0x000fe20000410000 */
[----:B------:R-:W-:Y:S01]  /*1420*/  FMUL.FTZ R187, R111, R108 ;  /* 0x0000006c6fbb7220 */ /* 0x000fe20000410000 */
[-C--:B------:R-:W-:Y:S01]  /*1430*/  FMUL.FTZ R183, R183, R166.reuse ;  /* 0x000000a6b7b77220 */ /* 0x080fe20000410000 */
[-C--:B------:R-:W-:Y:S01]  /*1440*/  FMUL.FTZ R108, R169, R166.reuse ;  /* 0x000000a6a96c7220 */ /* 0x080fe20000410000 */
[----:B------:R-:W-:Y:S01]  /*1450*/  FMUL.FTZ R184, R115, R166 ;  /* 0x000000a673b87220 */ /* 0x000fe20000410000 */
[----:B------:R-:W-:Y:S01]  /*1460*/  FMUL.FTZ R186, R113, R186 ;  /* 0x000000ba71ba7220 */ /* 0x000fe20000410000 */
[----:B------:R-:W-:Y:S01]  /*1470*/  @P1 FADD.FTZ R191, R110, R191 ;  /* 0x000000bf6ebf1221 */ /* 0x000fe20000010000 */
[----:B------:R-:W-:Y:S01]  /*1480*/  @P1 FADD.FTZ R190, R109, R190 ;  /* 0x000000be6dbe1221 */ /* 0x000fe20000010000 */
[----:B------:R-:W-:Y:S02]  /*1490*/  @P1 HADD2.F32 R110, -RZ, R105.H0_H0 ;  /* 0x20000069ff6e1230 */ /* 0x000fe40000004100 */
[----:B------:R-:W-:Y:S01]  /*14a0*/  FMUL.FTZ R189, R183, R170 ;  /* 0x000000aab7bd7220 */ /* 0x000fe20000410000 */
[----:B------:R-:W-:-:S02]  /*14b0*/  @P1 HADD2.F32 R112, -RZ, R106.H0_H0 ;  /* 0x2000006aff701230 */ /* 0x000fc40000004100 */
[----:B------:R-:W-:Y:S01]  /*14c0*/  FMUL.FTZ R185, R99, R108 ;  /* 0x0000006c63b97220 */ /* 0x000fe20000410000 */
[--C-:B------:R-:W-:Y:S02]  /*14d0*/  @P1 HADD2.F32 R114, -RZ, R107.reuse.H0_H0 ;  /* 0x2000006bff721230 */ /* 0x100fe40000004100 */
[----:B------:R-:W-:Y:S01]  /*14e0*/  FMUL.FTZ R184, R161, R184 ;  /* 0x000000b8a1b87220 */ /* 0x000fe20000410000 */
[----:B------:R-:W-:Y:S02]  /*14f0*/  @P1 HADD2.F32 R113, -RZ, R107.H1_H1 ;  /* 0x3000006bff711230 */ /* 0x000fe40000004100 */
[----:B------:R-:W-:Y:S02]  /*1500*/  @P1 HADD2.F32 R111, -RZ, R106.H1_H1 ;  /* 0x3000006aff6f1230 */ /* 0x000fe40000004100 */
        /* <DEDUP_REMOVED lines=8> */
[----:B------:R-:W-:-:S02]  /*1590*/  SHF.R.U32.HI R117, RZ, 0x1c, R193 ;  /* 0x0000001cff757819 */ /* 0x000fc400000116c1 */
[----:B------:R-:W-:Y:S01]  /*15a0*/  IADD3 R168, P3, R118, UR10, RZ ;  /* 0x0000000a76a87c10 */ /* 0x000fe2000ff7e0ff */
[----:B------:R-:W-:Y:S01]  /*15b0*/  IMAD.WIDE.U32 R112, R203, 0x10, R228 ;  /* 0x00000010cb707825 */ /* 0x000fe200078e00e4 */
[----:B------:R-:W-:Y:S02]  /*15c0*/  F2FP.F16.F32.PACK_AB R111, R184, R185 ;  /* 0x000000b9b86f723e */ /* 0x000fe400000000ff */
[----:B------:R-:W-:Y:S02]  /*15d0*/  IADD3.X R169, R117, UR11, RZ, P3, !PT ;  /* 0x0000000b75a97c10 */ /* 0x000fe40009ffe4ff */
[----:B------:R-:W-:Y:S02]  /*15e0*/  F2FP.F16.F32.PACK_AB R110, R186, R187 ;  /* 0x000000bbba6e723e */ /* 0x000fe400000000ff */
[----:B------:R-:W-:Y:S02]  /*15f0*/  F2FP.F16.F32.PACK_AB R109, R188, R189 ;  /* 0x000000bdbc6d723e */ /* 0x000fe400000000ff */
[----:B------:R-:W-:-:S02]  /*1600*/  F2FP.F16.F32.PACK_AB R108, R190, R191 ;  /* 0x000000bfbe6c723e */ /* 0x000fc400000000ff */
        /* <DEDUP_REMOVED lines=65> */
[----:B------:R1:W3:Y:S01]  /*1a20*/  @P1 LDG.E.128 R104, desc[UR4][R182.64] ;  /* 0x00000004b6681981 */ /* 0x0002e2000c1e1d00 */
[--C-:B------:R-:W-:Y:S02]  /*1a30*/  HADD2.F32 R168, -RZ, R84.reuse.H1_H1 ;  /* 0x30000054ffa87230 */ /* 0x100fe40000004100 */
[--C-:B0-----:R-:W-:Y:S02]  /*1a40*/  HADD2.F32 R108, -RZ, R85.reuse.H1_H1 ;  /* 0x30000055ff6c7230 */ /* 0x101fe40000004100 */
[----:B------:R-:W-:Y:S02]  /*1a50*/  HADD2.F32 R208, -RZ, R85.H0_H0 ;  /* 0x20000055ffd07230 */ /* 0x000fe40000004100 */
[----:B------:R-:W-:Y:S02]  /*1a60*/  HADD2.F32 R210, -RZ, R84.H0_H0 ;  /* 0x20000054ffd27230 */ /* 0x000fe40000004100 */
[--C-:B------:R-:W-:Y:S02]  /*1a70*/  HADD2.F32 R206, -RZ, R86.reuse.H0_H0 ;  /* 0x20000056ffce7230 */ /* 0x100fe40000004100 */
[----:B------:R-:W-:Y:S01]  /*1a80*/  HADD2.F32 R110, -RZ, R86.H1_H1 ;  /* 0x30000056ff6e7230 */ /* 0x000fe20000004100 */
[----:B-1----:R-:W-:-:S02]  /*1a90*/  SHF.L.U32 R182, R211, 0x4, RZ ;  /* 0x00000004d3b67819 */ /* 0x002fc400000006ff */
[----:B------:R-:W-:Y:S02]  /*1aa0*/  IADD3 R219, R116, 0xa0, RZ ;  /* 0x000000a074db7810 */ /* 0x000fe40007ffe0ff */
[----:B------:R-:W-:Y:S01]  /*1ab0*/  IADD3 R192, P3, R182, UR10, RZ ;  /* 0x0000000ab6c07c10 */ /* 0x000fe2000ff7e0ff */
[----:B--2---:R-:W-:Y:S02]  /*1ac0*/  HADD2.F32 R109, -RZ, R113.H1_H1 ;  /* 0x30000071ff6d7230 */ /* 0x004fe40000004100 */
[----:B------:R-:W-:-:S03]  /*1ad0*/  HADD2.F32 R193, -RZ, R112.H1_H1 ;  /* 0x30000070ffc17230 */ /* 0x000fc60000004100 */
[-C--:B------:R-:W-:Y:S02]  /*1ae0*/  FMUL.FTZ R109, R109, R166.reuse ;  /* 0x000000a66d6d7220 */ /* 0x080fe40000410000 */
[----:B------:R-:W-:Y:S01]  /*1af0*/  FMUL.FTZ R193, R193, R166 ;  /* 0x000000a6c1c17220 */ /* 0x000fe20000410000 */
[----:B------:R-:W-:Y:S02]  /*1b00*/  HADD2.F32 R203, -RZ, R113.H0_H0 ;  /* 0x20000071ffcb7230 */ /* 0x000fe40000004100 */
[----:B------:R-:W-:Y:S01]  /*1b10*/  FMUL.FTZ R207, R109, R108 ;  /* 0x0000006c6dcf7220 */ /* 0x000fe20000410000 */
[----:B------:R-:W-:Y:S02]  /*1b20*/  HADD2.F32 R181, -RZ, R115.H0_H0 ;  /* 0x20000073ffb57230 */ /* 0x000fe40000004100 */
[----:B------:R-:W-:Y:S01]  /*1b30*/  FMUL.FTZ R209, R193, R168 ;  /* 0x000000a8c1d17220 */ /* 0x000fe20000410000 */
[----:B---3--:R-:W-:Y:S02]  /*1b40*/  @P1 HADD2.F32 R108, -RZ, R104.H1_H1 ;  /* 0x30000068ff6c1230 */ /* 0x008fe40000004100 */
[----:B------:R-:W-:-:S02]  /*1b50*/  HADD2.F32 R179, -RZ, R112.H0_H0 ;  /* 0x20000070ffb37230 */ /* 0x000fc40000004100 */
[--C-:B------:R-:W-:Y:S02]  /*1b60*/  HADD2.F32 R111, -RZ, R114.reuse.H0_H0 ;  /* 0x20000072ff6f7230 */ /* 0x100fe40000004100 */
[----:B------:R-:W-:Y:S02]  /*1b70*/  HADD2.F32 R113, -RZ, R114.H1_H1 ;  /* 0x30000072ff717230 */ /* 0x000fe40000004100 */
[----:B------:R-:W-:Y:S02]  /*1b80*/  HADD2.F32 R115, -RZ, R115.H1_H1 ;  /* 0x30000073ff737230 */ /* 0x000fe40000004100 */
[-C--:B------:R-:W-:Y:S01]  /*1b90*/  FMUL.FTZ R203, R203, R166.reuse ;  /* 0x000000a6cbcb7220 */ /* 0x080fe20000410000 */
[----:B------:R-:W-:Y:S01]  /*1ba0*/  @P1 FADD.FTZ R209, R108, R209 ;  /* 0x000000d16cd11221 */ /* 0x000fe20000010000 */
        /* <DEDUP_REMOVED lines=8> */
[----:B------:R-:W-:Y:S01]  /*1c30*/  FMUL.FTZ R205, R113, R110 ;  /* 0x0000006e71cd7220 */ /* 0x000fe20000410000 */
[----:B------:R-:W-:Y:S01]  /*1c40*/  FMUL.FTZ R203, R163, R108 ;  /* 0x0000006ca3cb7220 */ /* 0x000fe20000410000 */
[----:B------:R-:W-:-:S02]  /*1c50*/  @P1 HADD2.F32 R179, -RZ, R104.H0_H0 ;  /* 0x20000068ffb31230 */ /* 0x000fc40000004100 */
[----:B------:R-:W-:Y:S01]  /*1c60*/  FMUL.FTZ R204, R91, R204 ;  /* 0x000000cc5bcc7220 */ /* 0x000fe20000410000 */
[----:B------:R-:W-:Y:S02]  /*1c70*/  @P1 HADD2.F32 R109, -RZ, R105.H0_H0 ;  /* 0x20000069ff6d1230 */ /* 0x000fe40000004100 */
[--C-:B------:R-:W-:Y:S02]  /*1c80*/  @P1 HADD2.F32 R111, -RZ, R106.reuse.H0_H0 ;  /* 0x2000006aff6f1230 */ /* 0x100fe40000004100 */
[--C-:B------:R-:W-:Y:S02]  /*1c90*/  @P1 HADD2.F32 R113, -RZ, R107.reuse.H0_H0 ;  /* 0x2000006bff711230 */ /* 0x100fe40000004100 */
        /* <DEDUP_REMOVED lines=9> */
[----:B------:R-:W-:Y:S01]  /*1d30*/  @P1 FADD.FTZ R207, R108, R207 ;  /* 0x000000cf6ccf1221 */ /* 0x000fe20000010000 */
[----:B------:R-:W-:Y:S01]  /*1d40*/  SHF.R.U32.HI R181, RZ, 0x1c, R211 ;  /* 0x0000001cffb57819 */ /* 0x000fe200000116d3 */
[----:B------:R-:W-:Y:S01]  /*1d50*/  IMAD.WIDE.U32 R112, R219, 0x10, R228 ;  /* 0x00000010db707825 */ /* 0x000fe200078e00e4 */
[----:B------:R-:W-:Y:S02]  /*1d60*/  F2FP.F16.F32.PACK_AB R111, R203, R204 ;  /* 0x000000cccb6f723e */ /* 0x000fe400000000ff */
[----:B------:R-:W-:-:S02]  /*1d70*/  IADD3.X R193, R181, UR11, RZ, P3, !PT ;  /* 0x0000000bb5c17c10 */ /* 0x000fc40009ffe4ff */
        /* <DEDUP_REMOVED lines=8> */
[----:B------:R-:W-:Y:S02]  /*1e00*/  HADD2.F32 R168, -RZ, R80.H1_H1 ;  /* 0x30000050ffa87230 */ /* 0x000fe40000004100 */
[--C-:B0-----:R-:W-:Y:S02]  /*1e10*/  HADD2.F32 R108, -RZ, R81.reuse.H1_H1 ;  /* 0x30000051ff6c7230 */ /* 0x101fe40000004100 */
[----:B------:R-:W-:Y:S02]  /*1e20*/  HADD2.F32 R180, -RZ, R81.H0_H0 ;  /* 0x20000051ffb47230 */ /* 0x000fe40000004100 */
[----:B------:R-:W-:Y:S02]  /*1e30*/  HADD2.F32 R110, -RZ, R82.H0_H0 ;  /* 0x20000052ff6e7230 */ /* 0x000fe40000004100 */
[----:B------:R-:W-:Y:S02]  /*1e40*/  HADD2.F32 R216, -RZ, R80.H0_H0 ;  /* 0x20000050ffd87230 */ /* 0x000fe40000004100 */
[----:B------:R-:W-:-:S02]  /*1e50*/  HADD2.F32 R218, -RZ, R82.H1_H1 ;  /* 0x30000052ffda7230 */ /* 0x000fc40000004100 */
[----:B--2---:R-:W-:Y:S02]  /*1e60*/  HADD2.F32 R109, -RZ, R113.H1_H1 ;  /* 0x30000071ff6d7230 */ /* 0x004fe40000004100 */
[----:B------:R-:W-:-:S03]  /*1e70*/  HADD2.F32 R183, -RZ, R112.H1_H1 ;  /* 0x30000070ffb77230 */ /* 0x000fc60000004100 */
[-C--:B------:R-:W-:Y:S01]  /*1e80*/  FMUL.FTZ R109, R109, R166.reuse ;  /* 0x000000a66d6d7220 */ /* 0x080fe20000410000 */
[----:B------:R-:W-:Y:S02]  /*1e90*/  HADD2.F32 R211, -RZ, R113.H0_H0 ;  /* 0x20000071ffd37230 */ /* 0x000fe40000004100 */
[----:B------:R-:W-:Y:S01]  /*1ea0*/  FMUL.FTZ R183, R183, R166 ;  /* 0x000000a6b7b77220 */ /* 0x000fe20000410000 */
[----:B------:R-:W-:Y:S02]  /*1eb0*/  HADD2.F32 R111, -RZ, R114.H0_H0 ;  /* 0x20000072ff6f7230 */ /* 0x000fe40000004100 */
[----:B------:R-:W-:Y:S01]  /*1ec0*/  FMUL.FTZ R215, R109, R108 ;  /* 0x0000006c6dd77220 */ /* 0x000fe20000410000 */
[----:B---3--:R-:W-:Y:S02]  /*1ed0*/  @P1 HADD2.F32 R108, -RZ, R104.H1_H1 ;  /* 0x30000068ff6c1230 */ /* 0x008fe40000004100 */
[----:B------:R-:W-:Y:S01]  /*1ee0*/  FMUL.FTZ R213, R183, R168 ;  /* 0x000000a8b7d57220 */ /* 0x000fe20000410000 */
[----:B------:R-:W-:-:S02]  /*1ef0*/  HADD2.F32 R179, -RZ, R112.H0_H0 ;  /* 0x20000070ffb37230 */ /* 0x000fc40000004100 */
[-C--:B------:R-:W-:Y:S01]  /*1f00*/  FMUL.FTZ R211, R211, R166.reuse ;  /* 0x000000a6d3d37220 */ /* 0x080fe20000410000 */
[--C-:B------:R-:W-:Y:S02]  /*1f10*/  HADD2.F32 R193, -RZ, R115.reuse.H0_H0 ;  /* 0x20000073ffc17230 */ /* 0x100fe40000004100 */
[----:B------:R-:W-:Y:S01]  /*1f20*/  FMUL.FTZ R111, R111, R166 ;  /* 0x000000a66f6f7220 */ /* 0x000fe20000410000 */
[----:B------:R-:W-:Y:S02]  /*1f30*/  HADD2.F32 R113, -RZ, R114.H1_H1 ;  /* 0x30000072ff717230 */ /* 0x000fe40000004100 */
[----:B------:R-:W-:Y:S01]  /*1f40*/  @P1 FADD.FTZ R213, R108, R213 ;  /* 0x000000d56cd51221 */ /* 0x000fe20000010000 */
[----:B------:R-:W-:Y:S02]  /*1f50*/  HADD2.F32 R115, -RZ, R115.H1_H1 ;  /* 0x30000073ff737230 */ /* 0x000fe40000004100 */
[----:B------:R-:W-:Y:S01]  /*1f60*/  FMUL.FTZ R212, R211, R180 ;  /* 0x000000b4d3d47220 */ /* 0x000fe20000410000 */
[----:B------:R-:W-:-:S02]  /*1f70*/  @P1 HADD2.F32 R109, -RZ, R105.H0_H0 ;  /* 0x20000069ff6d1230 */ /* 0x000fc40000004100 */
[----:B------:R-:W-:Y:S01]  /*1f80*/  FMUL.FTZ R179, R179, R166 ;  /* 0x000000a6b3b37220 */ /* 0x000fe20000410000 */
[----:B------:R-:W-:Y:S02]  /*1f90*/  @P1 HADD2.F32 R108, -RZ, R106.H0_H0 ;  /* 0x2000006aff6c1230 */ /* 0x000fe40000004100 */
        /* <DEDUP_REMOVED lines=11> */
[----:B------:R-:W-:Y:S02]  /*2050*/  @P1 HADD2.F32 R110, -RZ, R107.H1_H1 ;  /* 0x3000006bff6e1230 */ /* 0x000fe40000004100 */
[----:B------:R-:W-:Y:S01]  /*2060*/  FMUL.FTZ R217, R164, R115 ;  /* 0x00000073a4d97220 */ /* 0x000fe20000410000 */
        /* <DEDUP_REMOVED lines=8> */
[----:B------:R-:W-:-:S02]  /*20f0*/  IADD3 R183, R116, 0xc0, RZ ;  /* 0x000000c074b77810 */ /* 0x000fc40007ffe0ff */
[----:B------:R-:W-:Y:S02]  /*2100*/  SHF.R.U32.HI R179, RZ, 0x1c, R219 ;  /* 0x0000001cffb37819 */ /* 0x000fe400000116db */
[----:B------:R-:W-:Y:S01]  /*2110*/  IADD3 R192, P3, R180, UR10, RZ ;  /* 0x0000000ab4c07c10 */ /* 0x000fe2000ff7e0ff */
[----:B------:R-:W-:Y:S01]  /*2120*/  IMAD.WIDE.U32 R112, R183, 0x10, R228 ;  /* 0x00000010b7707825 */ /* 0x000fe200078e00e4 */
[----:B------:R-:W-:Y:S02]  /*2130*/  F2FP.F16.F32.PACK_AB R111, R217, R214 ;  /* 0x000000d6d96f723e */ /* 0x000fe400000000ff */
[----:B------:R-:W-:Y:S02]  /*2140*/  IADD3.X R193, R179, UR11, RZ, P3, !PT ;  /* 0x0000000bb3c17c10 */ /* 0x000fe40009ffe4ff */
[----:B------:R-:W-:Y:S02]  /*2150*/  F2FP.F16.F32.PACK_AB R110, R218, R211 ;  /* 0x000000d3da6e723e */ /* 0x000fe400000000ff */
[----:B------:R-:W-:-:S02]  /*2160*/  F2FP.F16.F32.PACK_AB R109, R215, R212 ;  /* 0x000000d4d76d723e */ /* 0x000fc400000000ff */
[----:B------:R-:W-:-:S05]  /*2170*/  F2FP.F16.F32.PACK_AB R108, R213, R216 ;  /* 0x000000d8d56c723e */ /* 0x000fca00000000ff */
[----:B------:R0:W-:Y:S01]  /*2180*/  STG.E.128 desc[UR4][R192.64], R108 ;  /* 0x0000006cc0007986 */ /* 0x0001e2000c101d04 */
[----:B------:R-:W-:-:S03]  /*2190*/  @P1 LEA R220, P3, R183, UR8, 0x4 ;  /* 0x00000008b7dc1c11 */ /* 0x000fc6000f8620ff */
[----:B------:R-:W2:Y:S01]  /*21a0*/  LDG.E.128 R112, desc[UR4][R112.64] ;  /* 0x0000000470707981 */ /* 0x000ea2000c1e1d00 */
[----:B------:R-:W-:-:S05]  /*21b0*/  @P1 LEA.HI.X R221, R183, UR9, RZ, 0x4, P3 ;  /* 0x00000009b7dd1c11 */ /* 0x000fca00098f24ff */
[----:B------:R1:W3:Y:S01]  /*21c0*/  @P1 LDG.E.128 R104, desc[UR4][R220.64] ;  /* 0x00000004dc681981 */ /* 0x0002e2000c1e1d00 */
[--C-:B------:R-:W-:Y:S02]  /*21d0*/  HADD2.F32 R224, -RZ, R76.reuse.H0_H0 ;  /* 0x2000004cffe07230 */ /* 0x100fe40000004100 */
[----:B------:R-:W-:Y:S02]  /*21e0*/  HADD2.F32 R168, -RZ, R76.H1_H1 ;  /* 0x3000004cffa87230 */ /* 0x000fe40000004100 */
[--C-:B------:R-:W-:Y:S02]  /*21f0*/  HADD2.F32 R202, -RZ, R77.reuse.H0_H0 ;  /* 0x2000004dffca7230 */ /* 0x100fe40000004100 */
[--C-:B0-----:R-:W-:Y:S02]  /*2200*/  HADD2.F32 R108, -RZ, R78.reuse.H1_H1 ;  /* 0x3000004eff6c7230 */ /* 0x101fe40000004100 */
[----:B------:R-:W-:Y:S02]  /*2210*/  HADD2.F32 R226, -RZ, R77.H1_H1 ;  /* 0x3000004dffe27230 */ /* 0x000fe40000004100 */
[----:B-1----:R-:W-:Y:S01]  /*2220*/  HADD2.F32 R220, -RZ, R78.H0_H0 ;  /* 0x2000004effdc7230 */ /* 0x002fe20000004100 */
[----:B------:R-:W-:-:S02]  /*2230*/  SHF.L.U32 R192, R183, 0x4, RZ ;  /* 0x00000004b7c07819 */ /* 0x000fc400000006ff */
[----:B------:R-:W-:Y:S02]  /*2240*/  SHF.R.U32.HI R183, RZ, 0x1c, R183 ;  /* 0x0000001cffb77819 */ /* 0x000fe400000116b7 */
[----:B------:R-:W-:-:S04]  /*2250*/  IADD3 R230, P3, R192, UR10, RZ ;  /* 0x0000000ac0e67c10 */ /* 0x000fc8000ff7e0ff */
[----:B------:R-:W-:Y:S01]  /*2260*/  IADD3.X R231, R183, UR11, RZ, P3, !PT ;  /* 0x0000000bb7e77c10 */ /* 0x000fe20009ffe4ff */
[----:B------:R-:W-:Y:S01]  /*2270*/  FADD.FTZ R227, RZ, R127 ;  /* 0x0000007fffe37221 */ /* 0x000fe20000010000 */
[--C-:B--2---:R-:W-:Y:S02]  /*2280*/  HADD2.F32 R219, -RZ, R112.reuse.H0_H0 ;  /* 0x20000070ffdb7230 */ /* 0x104fe40000004100 */
[----:B------:R-:W-:Y:S02]  /*2290*/  HADD2.F32 R223, -RZ, R112.H1_H1 ;  /* 0x30000070ffdf7230 */ /* 0x000fe40000004100 */
[--C-:B------:R-:W-:Y:S02]  /*22a0*/  HADD2.F32 R225, -RZ, R113.reuse.H0_H0 ;  /* 0x20000071ffe17230 */ /* 0x100fe40000004100 */
[----:B------:R-:W-:Y:S02]  /*22b0*/  HADD2.F32 R109, -RZ, R113.H1_H1 ;  /* 0x30000071ff6d7230 */ /* 0x000fe40000004100 */
[----:B------:R-:W-:-:S02]  /*22c0*/  HADD2.F32 R113, -RZ, R114.H1_H1 ;  /* 0x30000072ff717230 */ /* 0x000fc40000004100 */
[-C--:B------:R-:W-:Y:S01]  /*22d0*/  FMUL.FTZ R219, R219, R166.reuse ;  /* 0x000000a6dbdb7220 */ /* 0x080fe20000410000 */
[-C--:B------:R-:W-:Y:S01]  /*22e0*/  FMUL.FTZ R223, R223, R166.reuse ;  /* 0x000000a6dfdf7220 */ /* 0x080fe20000410000 */
[----:B------:R-:W-:Y:S02]  /*22f0*/  HADD2.F32 R111, -RZ, R114.H0_H0 ;  /* 0x20000072ff6f7230 */ /* 0x000fe40000004100 */
[-C--:B------:R-:W-:Y:S01]  /*2300*/  FMUL.FTZ R113, R113, R166.reuse ;  /* 0x000000a671717220 */ /* 0x080fe20000410000 */
[----:B------:R-:W-:Y:S01]  /*2310*/  FMUL.FTZ R225, R225, R166 ;  /* 0x000000a6e1e17220 */ /* 0x000fe20000410000 */
[----:B------:R-:W-:Y:S01]  /*2320*/  FMUL.FTZ R224, R219, R224 ;  /* 0x000000e0dbe07220 */ /* 0x000fe20000410000 */
[----:B------:R-:W-:Y:S01]  /*2330*/  FMUL.FTZ R219, R223, R168 ;  /* 0x000000a8dfdb7220 */ /* 0x000fe20000410000 */
[----:B------:R-:W-:Y:S01]  /*2340*/  FMUL.FTZ R223, R113, R108 ;  /* 0x0000006c71df7220 */ /* 0x000fe20000410000 */
[----:B------:R-:W-:Y:S02]  /*2350*/  HADD2.F32 R193, -RZ, R115.H0_H0 ;  /* 0x20000073ffc17230 */ /* 0x000fe40000004100 */
[----:B------:R-:W-:Y:S01]  /*2360*/  FMUL.FTZ R109, R109, R166 ;  /* 0x000000a66d6d7220 */ /* 0x000fe20000410000 */
[----:B---3--:R-:W-:-:S02]  /*2370*/  @P1 HADD2.F32 R108, -RZ, R105.H0_H0 ;  /* 0x20000069ff6c1230 */ /* 0x008fc40000004100 */
[----:B------:R-:W-:Y:S01]  /*2380*/  FMUL.FTZ R221, R225, R202 ;  /* 0x000000cae1dd7220 */ /* 0x000fe20000410000 */
[----:B------:R-:W-:Y:S02]  /*2390*/  HADD2.F32 R115, -RZ, R115.H1_H1 ;  /* 0x30000073ff737230 */ /* 0x000fe40000004100 */
[----:B------:R-:W-:Y:S01]  /*23a0*/  FMUL.FTZ R111, R111, R166 ;  /* 0x000000a66f6f7220 */ /* 0x000fe20000410000 */
[--C-:B------:R-:W-:Y:S02]  /*23b0*/  @P1 HADD2.F32 R225, -RZ, R104.reuse.H0_H0 ;  /* 0x20000068ffe11230 */ /* 0x100fe40000004100 */
[----:B------:R-:W-:Y:S01]  /*23c0*/  FMUL.FTZ R226, R109, R226 ;  /* 0x000000e26de27220 */ /* 0x000fe20000410000 */
[----:B------:R-:W-:Y:S02]  /*23d0*/  @P1 HADD2.F32 R110, -RZ, R104.H1_H1 ;  /* 0x30000068ff6e1230 */ /* 0x000fe40000004100 */
[----:B------:R-:W-:Y:S01]  /*23e0*/  @P1 FADD.FTZ R221, R108, R221 ;  /* 0x000000dd6cdd1221 */ /* 0x000fe20000010000 */
[----:B------:R-:W-:-:S02]  /*23f0*/  @P1 HADD2.F32 R109, -RZ, R106.H0_H0 ;  /* 0x2000006aff6d1230 */ /* 0x000fc40000004100 */
[----:B------:R-:W-:Y:S01]  /*2400*/  FMUL.FTZ R220, R111, R220 ;  /* 0x000000dc6fdc7220 */ /* 0x000fe20000410000 */
[-C--:B------:R-:W-:Y:S01]  /*2410*/  FMUL.FTZ R108, R115, R166.reuse ;  /* 0x000000a6736c7220 */ /* 0x080fe20000410000 */
[----:B------:R-:W-:Y:S01]  /*2420*/  FMUL.FTZ R222, R193, R166 ;  /* 0x000000a6c1de7220 */ /* 0x000fe20000410000 */
[----:B------:R-:W-:Y:S01]  /*2430*/  @P1 FADD.FTZ R224, R225, R224 ;  /* 0x000000e0e1e01221 */ /* 0x000fe20000010000 */
[----:B------:R-:W-:Y:S01]  /*2440*/  @P1 FADD.FTZ R219, R110, R219 ;  /* 0x000000db6edb1221 */ /* 0x000fe20000010000 */
[----:B------:R-:W-:Y:S01]  /*2450*/  @P1 FADD.FTZ R220, R109, R220 ;  /* 0x000000dc6ddc1221 */ /* 0x000fe20000010000 */
[----:B------:R-:W-:Y:S01]  /*2460*/  FMUL.FTZ R225, R165, R108 ;  /* 0x0000006ca5e17220 */ /* 0x000fe20000410000 */
[--C-:B------:R-:W-:Y:S02]  /*2470*/  @P1 HADD2.F32 R111, -RZ, R107.reuse.H0_H0 ;  /* 0x2000006bff6f1230 */ /* 0x100fe40000004100 */
[----:B------:R-:W-:Y:S01]  /*2480*/  FMUL.FTZ R222, R83, R222 ;  /* 0x000000de53de7220 */ /* 0x000fe20000410000 */
[----:B------:R-:W-:-:S02]  /*2490*/  @P1 HADD2.F32 R110, -RZ, R107.H1_H1 ;  /* 0x3000006bff6e1230 */ /* 0x000fc40000004100 */
[----:B------:R-:W-:Y:S02]  /*24a0*/  @P1 HADD2.F32 R108, -RZ, R106.H1_H1 ;  /* 0x3000006aff6c1230 */ /* 0x000fe40000004100 */
[----:B------:R-:W-:Y:S02]  /*24b0*/  @P1 HADD2.F32 R109, -RZ, R105.H1_H1 ;  /* 0x30000069ff6d1230 */ /* 0x000fe40000004100 */
[----:B------:R-:W-:Y:S01]  /*24c0*/  @P1 FADD.FTZ R222, R111, R222 ;  /* 0x000000de6fde1221 */ /* 0x000fe20000010000 */
[----:B------:R-:W-:Y:S01]  /*24d0*/  @P1 FADD.FTZ R225, R110, R225 ;  /* 0x000000e16ee11221 */ /* 0x000fe20000010000 */
[----:B------:R-:W-:Y:S01]  /*24e0*/  @P1 FADD.FTZ R223, R108, R223 ;  /* 0x000000df6cdf1221 */ /* 0x000fe20000010000 */
[----:B------:R-:W-:Y:S01]  /*24f0*/  IADD3 R193, R116, 0xe0, RZ ;  /* 0x000000e074c17810 */ /* 0x000fe20007ffe0ff */
[----:B------:R-:W-:Y:S01]  /*2500*/  @P1 FADD.FTZ R226, R109, R226 ;  /* 0x000000e26de21221 */ /* 0x000fe20000010000 */
[----:B------:R-:W-:Y:S02]  /*2510*/  F2FP.F16.F32.PACK_AB R108, R219, R224 ;  /* 0x000000e0db6c723e */ /* 0x000fe400000000ff */
[----:B------:R-:W-:Y:S01]  /*2520*/  F2FP.F16.F32.PACK_AB R111, R225, R222 ;  /* 0x000000dee16f723e */ /* 0x000fe200000000ff */
[----:B------:R-:W-:Y:S01]  /*2530*/  IMAD.WIDE.U32 R112, R193, 0x10, R228 ;  /* 0x00000010c1707825 */ /* 0x000fe200078e00e4 */
[----:B------:R-:W-:-:S02]  /*2540*/  F2FP.F16.F32.PACK_AB R110, R223, R220 ;  /* 0x000000dcdf6e723e */ /* 0x000fc400000000ff */
[----:B------:R-:W-:-:S05]  /*2550*/  F2FP.F16.F32.PACK_AB R109, R226, R221 ;  /* 0x000000dde26d723e */ /* 0x000fca00000000ff */
        /* <DEDUP_REMOVED lines=52> */
[----:B--2---:R-:W-:Y:S02]  /*28a0*/  HADD2.F32 R111, -RZ, R112.H1_H1 ;  /* 0x30000070ff6f7230 */ /* 0x004fe40000004100 */
[--C-:B-1----:R-:W-:Y:S02]  /*28b0*/  HADD2.F32 R229, -RZ, R114.reuse.H0_H0 ;  /* 0x20000072ffe57230 */ /* 0x102fe40000004100 */
[----:B------:R-:W-:Y:S02]  /*28c0*/  HADD2.F32 R231, -RZ, R114.H1_H1 ;  /* 0x30000072ffe77230 */ /* 0x000fe40000004100 */
[----:B------:R-:W-:Y:S01]  /*28d0*/  FADD.FTZ R114, R235, R214 ;  /* 0x000000d6eb727221 */ /* 0x000fe20000010000 */
[----:B------:R-:W-:-:S02]  /*28e0*/  HADD2.F32 R227, -RZ, R113.H0_H0 ;  /* 0x20000071ffe37230 */ /* 0x000fc40000004100 */
[----:B------:R-:W-:Y:S02]  /*28f0*/  HADD2.F32 R233, -RZ, R115.H0_H0 ;  /* 0x20000073ffe97230 */ /* 0x000fe40000004100 */
[-C--:B------:R-:W-:Y:S01]  /*2900*/  FMUL.FTZ R110, R111, R166.reuse ;  /* 0x000000a66f6e7220 */ /* 0x080fe20000410000 */
[----:B------:R-:W-:Y:S02]  /*2910*/  HADD2.F32 R109, -RZ, R112.H0_H0 ;  /* 0x20000070ff6d7230 */ /* 0x000fe40000004100 */
[----:B------:R-:W-:Y:S02]  /*2920*/  HADD2.F32 R113, -RZ, R113.H1_H1 ;  /* 0x30000071ff717230 */ /* 0x000fe40000004100 */
[----:B------:R-:W-:Y:S02]  /*2930*/  HADD2.F32 R115, -RZ, R115.H1_H1 ;  /* 0x30000073ff737230 */ /* 0x000fe40000004100 */
[----:B------:R-:W-:Y:S01]  /*2940*/  FADD.FTZ R111, R114, R217 ;  /* 0x000000d9726f7221 */ /* 0x000fe20000010000 */
[-C--:B------:R-:W-:Y:S01]  /*2950*/  FMUL.FTZ R109, R109, R166.reuse ;  /* 0x000000a66d6d7220 */ /* 0x080fe20000410000 */
[-C--:B------:R-:W-:Y:S01]  /*2960*/  FMUL.FTZ R227, R227, R166.reuse ;  /* 0x000000a6e3e37220 */ /* 0x080fe20000410000 */
[-C--:B------:R-:W-:Y:S01]  /*2970*/  FMUL.FTZ R108, R113, R166.reuse ;  /* 0x000000a6716c7220 */ /* 0x080fe20000410000 */
[-C--:B------:R-:W-:Y:S01]  /*2980*/  FMUL.FTZ R115, R115, R166.reuse ;  /* 0x000000a673737220 */ /* 0x080fe20000410000 */
[-C--:B------:R-:W-:Y:S01]  /*2990*/  FMUL.FTZ R229, R229, R166.reuse ;  /* 0x000000a6e5e57220 */ /* 0x080fe20000410000 */
[-C--:B------:R-:W-:Y:S01]  /*29a0*/  FMUL.FTZ R228, R231, R166.reuse ;  /* 0x000000a6e7e47220 */ /* 0x080fe20000410000 */
[----:B------:R-:W-:Y:S01]  /*29b0*/  FMUL.FTZ R233, R233, R166 ;  /* 0x000000a6e9e97220 */ /* 0x000fe20000410000 */
[----:B------:R-:W-:Y:S01]  /*29c0*/  FADD.FTZ R166, R111, R224 ;  /* 0x000000e06fa67221 */ /* 0x000fe20000010000 */
[----:B------:R-:W-:-:S03]  /*29d0*/  FMUL.FTZ R114, R148, R109 ;  /* 0x0000006d94727220 */ /* 0x000fc60000410000 */
[----:B------:R-:W-:-:S04]  /*29e0*/  FADD.FTZ R168, R166, R219 ;  /* 0x000000dba6a87221 */ /* 0x000fc80000010000 */
[----:B------:R-:W-:Y:S01]  /*29f0*/  FADD.FTZ R109, R168, R221 ;  /* 0x000000dda86d7221 */ /* 0x000fe20000010000 */
[----:B------:R-:W-:-:S03]  /*2a00*/  FMUL.FTZ R112, R158, R115 ;  /* 0x000000739e707220 */ /* 0x000fc60000410000 */
[----:B------:R-:W-:Y:S01]  /*2a10*/  FADD.FTZ R109, R109, R226 ;  /* 0x000000e26d6d7221 */ /* 0x000fe20000010000 */
[----:B------:R-:W-:Y:S01]  /*2a20*/  FMUL.FTZ R115, R151, R110 ;  /* 0x0000006e97737220 */ /* 0x000fe20000410000 */
[----:B---3--:R-:W-:Y:S02]  /*2a30*/  @P1 HADD2.F32 R202, -RZ, R104.H1_H1 ;  /* 0x30000068ffca1230 */ /* 0x008fe40000004100 */
[----:B------:R-:W-:Y:S01]  /*2a40*/  FADD.FTZ R110, R109, R220 ;  /* 0x000000dc6d6e7221 */ /* 0x000fe20000010000 */
[----:B------:R-:W-:Y:S02]  /*2a50*/  @P1 HADD2.F32 R111, -RZ, R105.H0_H0 ;  /* 0x20000069ff6f1230 */ /* 0x000fe40000004100 */
[----:B------:R-:W-:Y:S01]  /*2a60*/  FMUL.FTZ R166, R150, R227 ;  /* 0x000000e396a67220 */ /* 0x000fe20000410000 */
[----:B------:R-:W-:Y:S02]  /*2a70*/  @P1 HADD2.F32 R168, -RZ, R106.H0_H0 ;  /* 0x2000006affa81230 */ /* 0x000fe40000004100 */
[----:B------:R-:W-:Y:S01]  /*2a80*/  FADD.FTZ R109, R110, R223 ;  /* 0x000000df6e6d7221 */ /* 0x000fe20000010000 */
[----:B------:R-:W-:-:S02]  /*2a90*/  @P1 HADD2.F32 R113, -RZ, R104.H0_H0 ;  /* 0x20000068ff711230 */ /* 0x000fc40000004100 */
[----:B------:R-:W-:Y:S01]  /*2aa0*/  @P1 FADD.FTZ R115, R202, R115 ;  /* 0x00000073ca731221 */ /* 0x000fe20000010000 */
[----:B------:R-:W-:Y:S01]  /*2ab0*/  FMUL.FTZ R227, R152, R229 ;  /* 0x000000e598e37220 */ /* 0x000fe20000410000 */
[--C-:B------:R-:W-:Y:S02]  /*2ac0*/  @P1 HADD2.F32 R202, -RZ, R107.reuse.H0_H0 ;  /* 0x2000006bffca1230 */ /* 0x100fe40000004100 */
[----:B------:R-:W-:Y:S01]  /*2ad0*/  FMUL.FTZ R229, R154, R233 ;  /* 0x000000e99ae57220 */ /* 0x000fe20000410000 */
[----:B------:R-:W-:Y:S01]  /*2ae0*/  FADD.FTZ R110, R109, R222 ;  /* 0x000000de6d6e7221 */ /* 0x000fe20000010000 */
[----:B------:R-:W-:Y:S01]  /*2af0*/  @P1 FADD.FTZ R166, R111, R166 ;  /* 0x000000a66fa61221 */ /* 0x000fe20000010000 */
[----:B------:R-:W-:Y:S01]  /*2b00*/  @P1 FADD.FTZ R227, R168, R227 ;  /* 0x000000e3a8e31221 */ /* 0x000fe20000010000 */
[----:B------:R-:W-:Y:S02]  /*2b10*/  @P1 HADD2.F32 R237, -RZ, R107.H1_H1 ;  /* 0x3000006bffed1230 */ /* 0x000fe40000004100 */
[----:B------:R-:W-:Y:S01]  /*2b20*/  @P1 FADD.FTZ R114, R113, R114 ;  /* 0x0000007271721221 */ /* 0x000fe20000010000 */
[----:B------:R-:W-:-:S02]  /*2b30*/  @P1 HADD2.F32 R168, -RZ, R105.H1_H1 ;  /* 0x30000069ffa81230 */ /* 0x000fc40000004100 */
[----:B------:R-:W-:Y:S01]  /*2b40*/  @P1 FADD.FTZ R229, R202, R229 ;  /* 0x000000e5cae51221 */ /* 0x000fe20000010000 */
[----:B------:R-:W-:Y:S02]  /*2b50*/  @P1 HADD2.F32 R111, -RZ, R106.H1_H1 ;  /* 0x3000006aff6f1230 */ /* 0x000fe40000004100 */
[----:B------:R-:W-:Y:S01]  /*2b60*/  FMUL.FTZ R228, R155, R228 ;  /* 0x000000e49be47220 */ /* 0x000fe20000410000 */
[----:B------:R-:W-:Y:S01]  /*2b70*/  FMUL.FTZ R113, R153, R108 ;  /* 0x0000006c99717220 */ /* 0x000fe20000410000 */
[----:B------:R-:W-:Y:S01]  /*2b80*/  FADD.FTZ R109, R110, R225 ;  /* 0x000000e16e6d7221 */ /* 0x000fe20000010000 */
[----:B------:R-:W-:Y:S01]  /*2b90*/  SHF.L.U32 R202, R193, 0x4, RZ ;  /* 0x00000004c1ca7819 */ /* 0x000fe200000006ff */
[----:B------:R-:W-:Y:S01]  /*2ba0*/  @P1 FADD.FTZ R112, R237, R112 ;  /* 0x00000070ed701221 */ /* 0x000fe20000010000 */
[----:B------:R-:W-:Y:S01]  /*2bb0*/  @P1 FADD.FTZ R228, R111, R228 ;  /* 0x000000e46fe41221 */ /* 0x000fe20000010000 */
[----:B------:R-:W-:Y:S01]  /*2bc0*/  @P1 FADD.FTZ R113, R168, R113 ;  /* 0x00000071a8711221 */ /* 0x000fe20000010000 */
[----:B------:R-:W-:Y:S01]  /*2bd0*/  FADD.FTZ R108, R109, R114 ;  /* 0x000000726d6c7221 */ /* 0x000fe20000010000 */
[----:B------:R-:W-:-:S02]  /*2be0*/  SHF.R.U32.HI R193, RZ, 0x1c, R193 ;  /* 0x0000001cffc17819 */ /* 0x000fc400000116c1 */
[----:B------:R-:W-:Y:S01]  /*2bf0*/  IADD3 R230, P3, R202, UR10, RZ ;  /* 0x0000000acae67c10 */ /* 0x000fe2000ff7e0ff */
[----:B------:R-:W-:Y:S01]  /*2c00*/  FADD.FTZ R233, R108, R115 ;  /* 0x000000736ce97221 */ /* 0x000fe20000010000 */
[----:B------:R-:W-:Y:S02]  /*2c10*/  F2FP.F16.F32.PACK_AB R111, R112, R229 ;  /* 0x000000e5706f723e */ /* 0x000fe400000000ff */
[----:B------:R-:W-:Y:S02]  /*2c20*/  IADD3.X R231, R193, UR11, RZ, P3, !PT ;  /* 0x0000000bc1e77c10 */ /* 0x000fe40009ffe4ff */
[----:B------:R-:W-:Y:S02]  /*2c30*/  F2FP.F16.F32.PACK_AB R110, R228, R227 ;  /* 0x000000e3e46e723e */ /* 0x000fe400000000ff */
[----:B------:R-:W-:Y:S02]  /*2c40*/  F2FP.F16.F32.PACK_AB R109, R113, R166 ;  /* 0x000000a6716d723e */ /* 0x000fe400000000ff */
[----:B------:R-:W-:Y:S01]  /*2c50*/  F2FP.F16.F32.PACK_AB R108, R115, R114 ;  /* 0x00000072736c723e */ /* 0x000fe200000000ff */
        /* <DEDUP_REMOVED lines=159> */
.L_x_7204:
[C---:B------:R-:W-:Y:S01]  /*3650*/  FMUL.FTZ R111, R108.reuse, R108 ;  /* 0x0000006c6c6f7220 */ /* 0x040fe20000410000 */
[----:B01----:R-:W-:Y:S01]  /*3660*/  FADD.FTZ R231, R231, R234 ;  /* 0x000000eae7e77221 */ /* 0x003fe20000010000 */
[----:B------:R-:W-:-:S03]  /*3670*/  FSEL R109, R108, RZ, !P2 ;  /* 0x000000ff6c6d7208 */ /* 0x000fc60005000000 */
[----:B------:R-:W-:Y:S01]  /*3680*/  FSEL R230, R111, RZ, P2 ;  /* 0x000000ff6fe67208 */ /* 0x000fe20001000000 */
[----:B------:R-:W-:Y:S01]  /*3690*/  FFMA.FTZ R111, R231, R110, UR12 ;  /* 0x0000000ce76f7e23 */ /* 0x000fe2000801006e */
[C---:B------:R-:W-:Y:S01]  /*36a0*/  FADD.FTZ R121, -R109.reuse, R121 ;  /* 0x000000796d797221 */ /* 0x040fe20000010100 */
[--C-:B-----5:R-:W-:Y:S02]  /*36b0*/  HADD2.F32 R110, -RZ, R71.reuse.H0_H0 ;  /* 0x20000047ff6e7230 */ /* 0x120fe40000004100 */
[----:B------:R-:W-:Y:S01]  /*36c0*/  FADD.FTZ R120, -R109, R120 ;  /* 0x000000786d787221 */ /* 0x000fe20000010100 */
[----:B------:R-:W-:Y:S01]  /*36d0*/  FADD.FTZ R111, R111, R230 ;  /* 0x000000e66f6f7221 */ /* 0x000fe20000010000 */
[C---:B------:R-:W-:Y:S01]  /*36e0*/  FADD.FTZ R230, -R109.reuse, R203 ;  /* 0x000000cb6de67221 */ /* 0x040fe20000010100 */
[C---:B------:R-:W-:Y:S01]  /*36f0*/  FADD.FTZ R123, -R109.reuse, R123 ;  /* 0x0000007b6d7b7221 */ /* 0x040fe20000010100 */
[C---:B------:R-:W-:Y:S01]  /*3700*/  FADD.FTZ R125, -R109.reuse, R125 ;  /* 0x0000007d6d7d7221 */ /* 0x040fe20000010100 */
[----:B------:R-:W0:Y:S01]  /*3710*/  MUFU.RSQ R203, R111 ;  /* 0x0000006f00cb7308 */ /* 0x000e220000001400 */
[C---:B------:R-:W-:Y:S01]  /*3720*/  FADD.FTZ R122, -R109.reuse, R122 ;  /* 0x0000007a6d7a7221 */ /* 0x040fe20000010100 */
[C---:B------:R-:W-:Y:S01]  /*3730*/  FADD.FTZ R232, -R109.reuse, R213 ;  /* 0x000000d56de87221 */ /* 0x040fe20000010100 */
[----:B------:R-:W-:Y:S01]  /*3740*/  FADD.FTZ R236, -R109, R211 ;  /* 0x000000d36dec7221 */ /* 0x000fe20000010100 */
[----:B------:R-:W-:-:S02]  /*3750*/  HADD2.F32 R213, -RZ, R71.H1_H1 ;  /* 0x30000047ffd57230 */ /* 0x000fc40000004100 */
        /* <DEDUP_REMOVED lines=12> */
[----:B0-----:R-:W-:Y:S01]  /*3820*/  FMUL.FTZ R121, R203, R121 ;  /* 0x00000079cb797220 */ /* 0x001fe20000410000 */
        /* <DEDUP_REMOVED lines=45> */
[----:B------:R-:W-:-:S02]  /*3b00*/  HADD2.F32 R111, -RZ, R70.H0_H0 ;  /* 0x20000046ff6f7230 */ /* 0x000fc40000004100 */
[C---:B------:R-:W-:Y:S01]  /*3b10*/  FMUL.FTZ R211, R203.reuse, R120 ;  /* 0x00000078cbd37220 */ /* 0x040fe20000410000 */
[----:B------:R-:W-:Y:S02]  /*3b20*/  HADD2.F32 R115, -RZ, R70.H1_H1 ;  /* 0x30000046ff737230 */ /* 0x000fe40000004100 */
[C---:B------:R-:W-:Y:S01]  /*3b30*/  FMUL.FTZ R109, R203.reuse, R123 ;  /* 0x0000007bcb6d7220 */ /* 0x040fe20000410000 */
[--C-:B------:R-:W-:Y:S02]  /*3b40*/  HADD2.F32 R121, -RZ, R69.reuse.H0_H0 ;  /* 0x20000045ff797230 */ /* 0x100fe40000004100 */
[C---:B------:R-:W-:Y:S01]  /*3b50*/  FMUL.FTZ R113, R203.reuse, R122 ;  /* 0x0000007acb717220 */ /* 0x040fe20000410000 */
[----:B------:R-:W-:Y:S01]  /*3b60*/  FMUL.FTZ R120, R203, R125 ;  /* 0x0000007dcb787220 */ /* 0x000fe20000410000 */
[----:B------:R-:W-:Y:S01]  /*3b70*/  FFMA.FTZ R123, R211, R213, R34 ;  /* 0x000000d5d37b7223 */ /* 0x000fe20000010022 */
[----:B------:R-:W-:Y:S01]  /*3b80*/  FFMA.FTZ R109, R109, R111, R37 ;  /* 0x0000006f6d6d7223 */ /* 0x000fe20000010025 */
[----:B------:R-:W-:-:S02]  /*3b90*/  HADD2.F32 R211, -RZ, R69.H1_H1 ;  /* 0x30000045ffd37230 */ /* 0x000fc40000004100 */
[----:B------:R-:W-:Y:S01]  /*3ba0*/  FFMA.FTZ R122, R113, R115, R36 ;  /* 0x00000073717a7223 */ /* 0x000fe20000010024 */
[----:B------:R-:W-:Y:S01]  /*3bb0*/  FFMA.FTZ R121, R120, R121, R39 ;  /* 0x0000007978797223 */ /* 0x000fe20000010027 */
[--C-:B------:R-:W-:Y:S02]  /*3bc0*/  HADD2.F32 R111, -RZ, R68.reuse.H0_H0 ;  /* 0x20000044ff6f7230 */ /* 0x100fe40000004100 */
[C---:B------:R-:W-:Y:S01]  /*3bd0*/  FMUL.FTZ R125, R203.reuse, R124 ;  /* 0x0000007ccb7d7220 */ /* 0x040fe20000410000 */
[----:B------:R-:W-:Y:S02]  /*3be0*/  HADD2.F32 R213, -RZ, R67.H0_H0 ;  /* 0x20000043ffd57230 */ /* 0x000fe40000004100 */
[C---:B------:R-:W-:Y:S01]  /*3bf0*/  FMUL.FTZ R120, R203.reuse, R127 ;  /* 0x0000007fcb787220 */ /* 0x040fe20000410000 */
[----:B------:R-:W-:Y:S02]  /*3c00*/  HADD2.F32 R115, -RZ, R68.H1_H1 ;  /* 0x30000044ff737230 */ /* 0x000fe40000004100 */
        /* <DEDUP_REMOVED lines=9> */
[--C-:B------:R-:W-:Y:S02]  /*3ca0*/  HADD2.F32 R113, -RZ, R66.reuse.H0_H0 ;  /* 0x20000042ff717230 */ /* 0x100fe40000004100 */
[C---:B------:R-:W-:Y:S01]  /*3cb0*/  FMUL.FTZ R171, R203.reuse, R171 ;  /* 0x000000abcbab7220 */ /* 0x040fe20000410000 */
[----:B------:R-:W-:Y:S02]  /*3cc0*/  HADD2.F32 R126, -RZ, R66.H1_H1 ;  /* 0x30000042ff7e7230 */ /* 0x000fe40000004100 */
        /* <DEDUP_REMOVED lines=9> */
[----:B------:R-:W-:Y:S02]  /*3d60*/  HADD2.F32 R174, -RZ, R64.H1_H1 ;  /* 0x30000040ffae7230 */ /* 0x000fe40000004100 */
[C---:B------:R-:W-:Y:S01]  /*3d70*/  FMUL.FTZ R178, R203.reuse, R178 ;  /* 0x000000b2cbb27220 */ /* 0x040fe20000410000 */
[----:B------:R-:W-:Y:S02]  /*3d80*/  HADD2.F32 R173, -RZ, R63.H0_H0 ;  /* 0x2000003fffad7230 */ /* 0x000fe40000004100 */
[C---:B------:R-:W-:Y:S01]  /*3d90*/  FMUL.FTZ R177, R203.reuse, R177 ;  /* 0x000000b1cbb17220 */ /* 0x040fe20000410000 */
[----:B------:R-:W-:Y:S01]  /*3da0*/  FMUL.FTZ R115, R203, R185 ;  /* 0x000000b9cb737220 */ /* 0x000fe20000410000 */
[----:B------:R-:W-:Y:S01]  /*3db0*/  FFMA.FTZ R176, R175, R176, R30 ;  /* 0x000000b0afb07223 */ /* 0x000fe2000001001e */
[----:B------:R-:W-:Y:S01]  /*3dc0*/  FFMA.FTZ R171, R178, R171, R33 ;  /* 0x000000abb2ab7223 */ /* 0x000fe20000010021 */
[----:B------:R-:W-:-:S02]  /*3dd0*/  HADD2.F32 R175, -RZ, R62.H0_H0 ;  /* 0x2000003effaf7230 */ /* 0x000fc40000004100 */
[----:B------:R-:W-:Y:S01]  /*3de0*/  FFMA.FTZ R174, R177, R174, R32 ;  /* 0x000000aeb1ae7223 */ /* 0x000fe20000010020 */
[----:B------:R-:W-:Y:S01]  /*3df0*/  FFMA.FTZ R115, R115, R173, R19 ;  /* 0x000000ad73737223 */ /* 0x000fe20000010013 */
[----:B------:R-:W-:Y:S02]  /*3e00*/  HADD2.F32 R185, -RZ, R62.H1_H1 ;  /* 0x3000003effb97230 */ /* 0x000fe40000004100 */
        /* <DEDUP_REMOVED lines=8> */
[----:B------:R-:W-:Y:S01]  /*3e90*/  FFMA.FTZ R184, R211, R213, R18 ;  /* 0x000000d5d3b87223 */ /* 0x000fe20000010012 */
[----:B------:R-:W-:Y:S01]  /*3ea0*/  FFMA.FTZ R173, R186, R173, R23 ;  /* 0x000000adbaad7223 */ /* 0x000fe20000010017 */
[----:B------:R-:W-:-:S02]  /*3eb0*/  HADD2.F32 R177, -RZ, R60.H0_H0 ;  /* 0x2000003cffb17230 */ /* 0x000fc40000004100 */
[C---:B------:R-:W-:Y:S01]  /*3ec0*/  FMUL.FTZ R186, R203.reuse, R191 ;  /* 0x000000bfcbba7220 */ /* 0x040fe20000410000 */
[----:B------:R-:W-:Y:S02]  /*3ed0*/  HADD2.F32 R213, -RZ, R59.H0_H0 ;  /* 0x2000003bffd57230 */ /* 0x000fe40000004100 */
[C---:B------:R-:W-:Y:S01]  /*3ee0*/  FMUL.FTZ R185, R203.reuse, R190 ;  /* 0x000000becbb97220 */ /* 0x040fe20000410000 */
[----:B------:R-:W-:Y:S02]  /*3ef0*/  HADD2.F32 R211, -RZ, R61.H1_H1 ;  /* 0x3000003dffd37230 */ /* 0x000fe40000004100 */
[C---:B------:R-:W-:Y:S01]  /*3f00*/  FMUL.FTZ R190, R203.reuse, R195 ;  /* 0x000000c3cbbe7220 */ /* 0x040fe20000410000 */
[----:B------:R-:W-:Y:S01]  /*3f10*/  FMUL.FTZ R189, R203, R188 ;  /* 0x000000bccbbd7220 */ /* 0x000fe20000410000 */
[----:B------:R-:W-:Y:S01]  /*3f20*/  FFMA.FTZ R186, R186, R177, R25 ;  /* 0x000000b1baba7223 */ /* 0x000fe20000010019 */
[----:B------:R-:W-:Y:S02]  /*3f30*/  HADD2.F32 R187, -RZ, R60.H1_H1 ;  /* 0x3000003cffbb7230 */ /* 0x000fe40000004100 */
[----:B------:R-:W-:Y:S01]  /*3f40*/  FFMA.FTZ R177, R190, R213, R11 ;  /* 0x000000d5beb17223 */ /* 0x000fe2000001000b */
[----:B------:R-:W-:Y:S01]  /*3f50*/  FFMA.FTZ R188, R189, R211, R22 ;  /* 0x000000d3bdbc7223 */ /* 0x000fe20000010016 */
[----:B------:R-:W-:-:S02]  /*3f60*/  HADD2.F32 R213, -RZ, R59.H1_H1 ;  /* 0x3000003bffd57230 */ /* 0x000fc40000004100 */
[----:B------:R-:W-:Y:S01]  /*3f70*/  FMUL.FTZ R211, R203, R194 ;  /* 0x000000c2cbd37220 */ /* 0x000fe20000410000 */
[----:B------:R-:W-:Y:S01]  /*3f80*/  FFMA.FTZ R185, R185, R187, R24 ;  /* 0x000000bbb9b97223 */ /* 0x000fe20000010018 */
[--C-:B------:R-:W-:Y:S02]  /*3f90*/  HADD2.F32 R189, -RZ, R58.reuse.H0_H0 ;  /* 0x2000003affbd7230 */ /* 0x100fe40000004100 */
[----:B------:R-:W-:Y:S01]  /*3fa0*/  FMUL.FTZ R191, R203, R196 ;  /* 0x000000c4cbbf7220 */ /* 0x000fe20000410000 */
[----:B------:R-:W-:Y:S01]  /*3fb0*/  FFMA.FTZ R194, R211, R213, R10 ;  /* 0x000000d5d3c27223 */ /* 0x000fe2000001000a */
[----:B------:R-:W-:Y:S02]  /*3fc0*/  HADD2.F32 R195, -RZ, R58.H1_H1 ;  /* 0x3000003affc37230 */ /* 0x000fe40000004100 */
[C---:B------:R-:W-:Y:S01]  /*3fd0*/  FMUL.FTZ R190, R203.reuse, R197 ;  /* 0x000000c5cbbe7220 */ /* 0x040fe20000410000 */
[--C-:B------:R-:W-:Y:S02]  /*3fe0*/  HADD2.F32 R187, -RZ, R57.reuse.H0_H0 ;  /* 0x20000039ffbb7230 */ /* 0x100fe40000004100 */
[----:B------:R-:W-:Y:S01]  /*3ff0*/  FMUL.FTZ R196, R203, R199 ;  /* 0x000000c7cbc47220 */ /* 0x000fe20000410000 */
[----:B------:R-:W-:-:S02]  /*4000*/  HADD2.F32 R211, -RZ, R57.H1_H1 ;  /* 0x30000039ffd37230 */ /* 0x000fc40000004100 */
[----:B------:R-:W-:Y:S01]  /*4010*/  FMUL.FTZ R199, R203, R198 ;  /* 0x000000c6cbc77220 */ /* 0x000fe20000410000 */
[----:B------:R-:W-:Y:S01]  /*4020*/  FFMA.FTZ R190, R190, R189, R13 ;  /* 0x000000bdbebe7223 */ /* 0x000fe2000001000d */
[----:B------:R-:W-:Y:S01]  /*4030*/  FFMA.FTZ R189, R191, R195, R12 ;  /* 0x000000c3bfbd7223 */ /* 0x000fe2000001000c */
[----:B------:R-:W-:Y:S01]  /*4040*/  FFMA.FTZ R187, R196, R187, R15 ;  /* 0x000000bbc4bb7223 */ /* 0x000fe2000001000f */
[----:B------:R-:W-:Y:S01]  /*4050*/  FFMA.FTZ R198, R199, R211, R14 ;  /* 0x000000d3c7c67223 */ /* 0x000fe2000001000e */
[C---:B------:R-:W-:Y:S01]  /*4060*/  FMUL.FTZ R196, R203.reuse, R201 ;  /* 0x000000c9cbc47220 */ /* 0x040fe20000410000 */
[C---:B------:R-:W-:Y:S01]  /*4070*/  FMUL.FTZ R195, R203.reuse, R200 ;  /* 0x000000c8cbc37220 */ /* 0x040fe20000410000 */
[----:B------:R-:W-:Y:S02]  /*4080*/  HADD2.F32 R199, -RZ, R54.H0_H0 ;  /* 0x20000036ffc77230 */ /* 0x000fe40000004100 */
[----:B------:R-:W-:Y:S01]  /*4090*/  FMUL.FTZ R200, R203, R206 ;  /* 0x000000cecbc87220 */ /* 0x000fe20000410000 */
[----:B------:R-:W-:-:S02]  /*40a0*/  HADD2.F32 R191, -RZ, R56.H0_H0 ;  /* 0x20000038ffbf7230 */ /* 0x000fc40000004100 */
[C---:B------:R-:W-:Y:S01]  /*40b0*/  FMUL.FTZ R205, R203.reuse, R205 ;  /* 0x000000cdcbcd7220 */ /* 0x040fe20000410000 */
[----:B------:R-:W-:Y:S02]  /*40c0*/  HADD2.F32 R201, -RZ, R54.H1_H1 ;  /* 0x30000036ffc97230 */ /* 0x000fe40000004100 */
[----:B------:R-:W-:Y:S01]  /*40d0*/  FMUL.FTZ R204, R203, R204 ;  /* 0x000000cccbcc7220 */ /* 0x000fe20000410000 */
[----:B------:R-:W-:Y:S02]  /*40e0*/  HADD2.F32 R213, -RZ, R55.H0_H0 ;  /* 0x20000037ffd57230 */ /* 0x000fe40000004100 */
[----:B------:R-:W-:Y:S01]  /*40f0*/  FFMA.FTZ R200, R200, R199, R5 ;  /* 0x000000c7c8c87223 */ /* 0x000fe20000010005 */
[----:B------:R-:W-:Y:S02]  /*4100*/  HADD2.F32 R197, -RZ, R56.H1_H1 ;  /* 0x30000038ffc57230 */ /* 0x000fe40000004100 */
[----:B------:R-:W-:Y:S01]  /*4110*/  FFMA.FTZ R196, R196, R191, R17 ;  /* 0x000000bfc4c47223 */ /* 0x000fe20000010011 */
[----:B------:R-:W-:Y:S01]  /*4120*/  FFMA.FTZ R199, R205, R201, R4 ;  /* 0x000000c9cdc77223 */ /* 0x000fe20000010004 */
[----:B------:R-:W-:Y:S01]  /*4130*/  FFMA.FTZ R191, R204, R213, R3 ;  /* 0x000000d5ccbf7223 */ /* 0x000fe20000010003 */
[----:B------:R-:W-:-:S02]  /*4140*/  HADD2.F32 R205, -RZ, R52.H0_H0 ;  /* 0x20000034ffcd7230 */ /* 0x000fc40000004100 */
        /* <DEDUP_REMOVED lines=13> */
[----:B------:R-:W-:Y:S02]  /*4220*/  HADD2.F32 R211, -RZ, R51.H0_H0 ;  /* 0x20000033ffd37230 */ /* 0x000fe40000004100 */
[C---:B------:R-:W-:Y:S01]  /*4230*/  FMUL.FTZ R209, R203.reuse, R236 ;  /* 0x000000eccbd17220 */ /* 0x040fe20000410000 */
[----:B------:R-:W-:Y:S02]  /*4240*/  HADD2.F32 R213, -RZ, R50.H1_H1 ;  /* 0x30000032ffd57230 */ /* 0x000fe40000004100 */
        /* <DEDUP_REMOVED lines=9> */
[----:B------:R-:W-:Y:S02]  /*42e0*/  HADD2.F32 R211, -RZ, R49.H0_H0 ;  /* 0x20000031ffd37230 */ /* 0x000fe40000004100 */
[C---:B------:R-:W-:Y:S01]  /*42f0*/  FMUL.FTZ R238, R203.reuse, R238 ;  /* 0x000000eecbee7220 */ /* 0x040fe20000410000 */
[--C-:B------:R-:W-:Y:S02]  /*4300*/  HADD2.F32 R213, -RZ, R48.reuse.H1_H1 ;  /* 0x30000030ffd57230 */ /* 0x100fe40000004100 */
[C---:B------:R-:W-:Y:S01]  /*4310*/  FMUL.FTZ R232, R203.reuse, R232 ;  /* 0x000000e8cbe87220 */ /* 0x040fe20000410000 */
[----:B------:R-:W-:Y:S01]  /*4320*/  FMUL.FTZ R207, R203, R212 ;  /* 0x000000d4cbcf7220 */ /* 0x000fe20000410000 */
[----:B------:R-:W-:Y:S01]  /*4330*/  FFMA.FTZ R212, R238, R214, R133 ;  /* 0x000000d6eed47223 */ /* 0x000fe20000010085 */
[----:B------:R-:W-:-:S02]  /*4340*/  HADD2.F32 R214, -RZ, R48.H0_H0 ;  /* 0x20000030ffd67230 */ /* 0x000fc40000004100 */
[----:B------:R-:W-:Y:S01]  /*4350*/  FFMA.FTZ R213, R232, R213, R43 ;  /* 0x000000d5e8d57223 */ /* 0x000fe2000001002b */
[----:B------:R-:W-:Y:S01]  /*4360*/  FFMA.FTZ R207, R207, R211, R42 ;  /* 0x000000d3cfcf7223 */ /* 0x000fe2000001002a */
[----:B------:R-:W-:Y:S02]  /*4370*/  HADD2.F32 R218, -RZ, R47.H0_H0 ;  /* 0x2000002fffda7230 */ /* 0x000fe40000004100 */
[C---:B------:R-:W-:Y:S01]  /*4380*/  FMUL.FTZ R211, R203.reuse, R216 ;  /* 0x000000d8cbd37220 */ /* 0x040fe20000410000 */
[----:B------:R-:W0:Y:S01]  /*4390*/  @!P1 LDC.64 R232, c[0x0][0x250] ;  /* 0x00009400ffe89b82 */ /* 0x000e220000000a00 */
[----:B------:R-:W-:Y:S01]  /*43a0*/  FMUL.FTZ R217, R203, R222 ;  /* 0x000000decbd97220 */ /* 0x000fe20000410000 */
[--C-:B------:R-:W-:Y:S02]  /*43b0*/  HADD2.F32 R219, -RZ, R46.reuse.H1_H1 ;  /* 0x3000002effdb7230 */ /* 0x100fe40000004100 */
[----:B------:R-:W-:Y:S01]  /*43c0*/  FFMA.FTZ R214, R211, R214, R0 ;  /* 0x000000d6d3d67223 */ /* 0x000fe20000010000 */
[----:B------:R-:W-:Y:S01]  /*43d0*/  FMUL.FTZ R221, R203, R220 ;  /* 0x000000dccbdd7220 */ /* 0x000fe20000410000 */
[----:B------:R-:W-:Y:S01]  /*43e0*/  FFMA.FTZ R211, R217, R218, R138 ;  /* 0x000000dad9d37223 */ /* 0x000fe2000001008a */
[----:B------:R-:W-:-:S02]  /*43f0*/  HADD2.F32 R218, -RZ, R46.H0_H0 ;  /* 0x2000002effda7230 */ /* 0x000fc40000004100 */
[C---:B------:R-:W-:Y:S01]  /*4400*/  FMUL.FTZ R244, R203.reuse, R244 ;  /* 0x000000f4cbf47220 */ /* 0x040fe20000410000 */
[----:B------:R-:W1:Y:S01]  /*4410*/  @!P1 LDC.64 R236, c[0x0][0x258] ;  /* 0x00009600ffec9b82 */ /* 0x000e620000000a00 */
[C---:B------:R-:W-:Y:S01]  /*4420*/  FMUL.FTZ R220, R203.reuse, R240 ;  /* 0x000000f0cbdc7220 */ /* 0x040fe20000410000 */
[----:B------:R-:W-:Y:S01]  /*4430*/  FMUL.FTZ R227, R203, R250 ;  /* 0x000000facbe37220 */ /* 0x000fe20000410000 */
[----:B------:R-:W-:Y:S01]  /*4440*/  FFMA.FTZ R221, R221, R218, R136 ;  /* 0x000000dadddd7223 */ /* 0x000fe20000010088 */
[----:B------:R-:W-:Y:S01]  /*4450*/  FFMA.FTZ R218, R244, R219, R139 ;  /* 0x000000dbf4da7223 */ /* 0x000fe2000001008b */
[----:B------:R-:W-:Y:S02]  /*4460*/  HADD2.F32 R219, -RZ, R44.H1_H1 ;  /* 0x3000002cffdb7230 */ /* 0x000fe40000004100 */
[C---:B------:R-:W-:Y:S01]  /*4470*/  FMUL.FTZ R234, R203.reuse, R234 ;  /* 0x000000eacbea7220 */ /* 0x040fe20000410000 */
[----:B------:R-:W-:Y:S02]  /*4480*/  HADD2.F32 R215, -RZ, R49.H1_H1 ;  /* 0x30000031ffd77230 */ /* 0x000fe40000004100 */
[----:B------:R-:W-:Y:S01]  /*4490*/  FMUL.FTZ R217, R203, R242 ;  /* 0x000000f2cbd97220 */ /* 0x000fe20000410000 */
[----:B------:R-:W-:Y:S01]  /*44a0*/  IADD3 R240, P4, R167, UR14, RZ ;  /* 0x0000000ea7f07c10 */ /* 0x000fe2000ff9e0ff */
[----:B------:R-:W-:Y:S01]  /*44b0*/  FFMA.FTZ R220, R220, R219, R135 ;  /* 0x000000dbdcdc7223 */ /* 0x000fe20000010087 */
[----:B------:R-:W-:Y:S01]  /*44c0*/  FMUL.FTZ R219, R203, R166 ;  /* 0x000000a6cbdb7220 */ /* 0x000fe20000410000 */
[----:B------:R-:W-:-:S02]  /*44d0*/  HADD2.F32 R166, -RZ, R73.H1_H1 ;  /* 0x30000049ffa67230 */ /* 0x000fc40000004100 */
[----:B------:R-:W-:Y:S01]  /*44e0*/  FFMA.FTZ R216, R234, R215, R129 ;  /* 0x000000d7ead87223 */ /* 0x000fe20000010081 */
[----:B------:R-:W-:Y:S01]  /*44f0*/  HADD2.F32 R215, -RZ, R45.H0_H0 ;  /* 0x2000002dffd77230 */ /* 0x000fe20000004100 */
[----:B------:R-:W-:Y:S01]  /*4500*/  F2FP.F16.F32.PACK_AB R123, R123, R110 ;  /* 0x0000006e7b7b723e */ /* 0x000fe200000000ff */
[----:B0-----:R-:W-:-:S04]  /*4510*/  @!P1 IMAD.WIDE R238, R157, 0x4, R232 ;  /* 0x000000049dee9825 */ /* 0x001fc800078e02e8 */
[----:B------:R-:W-:Y:S01]  /*4520*/  FFMA.FTZ R232, R227, R166, R144 ;  /* 0x000000a6e3e87223 */ /* 0x000fe20000010090 */
[----:B------:R-:W-:Y:S01]  /*4530*/  LEA R166, P3, R116, UR14, 0x4 ;  /* 0x0000000e74a67c11 */ /* 0x000fe2000f8620ff */
[----:B------:R-:W-:Y:S01]  /*4540*/  FMUL.FTZ R230, R203, R246 ;  /* 0x000000f6cbe67220 */ /* 0x000fe20000410000 */
[----:B------:R-:W-:Y:S01]  /*4550*/  HADD2.F32 R222, -RZ, R47.H1_H1 ;  /* 0x3000002fffde7230 */ /* 0x000fe20000004100 */
[----:B------:R-:W-:Y:S01]  /*4560*/  F2FP.F16.F32.PACK_AB R122, R122, R109 ;  /* 0x0000006d7a7a723e */ /* 0x000fe200000000ff */
[----:B------:R-:W-:Y:S01]  /*4570*/  FFMA.FTZ R217, R217, R215, R134 ;  /* 0x000000d7d9d97223 */ /* 0x000fe20000010086 */
[----:B------:R-:W-:Y:S01]  /*4580*/  F2FP.F16.F32.PACK_AB R121, R124, R121 ;  /* 0x000000797c79723e */ /* 0x000fe200000000ff */
[----:B-1----:R-:W-:Y:S01]  /*4590*/  @!P1 IMAD.WIDE R236, R157, 0x4, R236 ;  /* 0x000000049dec9825 */ /* 0x002fe200078e02ec */
[----:B------:R-:W-:Y:S01]  /*45a0*/  F2FP.F16.F32.PACK_AB R120, R120, R111 ;  /* 0x0000006f7878723e */ /* 0x000fe200000000ff */
[----:B------:R-:W-:Y:S01]  /*45b0*/  @!P1 STG.E desc[UR4][R238.64], R108 ;  /* 0x0000006cee009986 */ /* 0x000fe2000c101904 */
[----:B------:R-:W-:Y:S01]  /*45c0*/  LEA.HI.X R167, R116, UR15, RZ, 0x4, P3 ;  /* 0x0000000f74a77c11 */ /* 0x000fe200098f24ff */
[----:B------:R-:W-:-:S02]  /*45d0*/  HADD2.F32 R234, -RZ, R45.H1_H1 ;  /* 0x3000002dffea7230 */ /* 0x000fc40000004100 */
[----:B------:R-:W-:Y:S01]  /*45e0*/  FFMA.FTZ R230, R230, R222, R141 ;  /* 0x000000dee6e67223 */ /* 0x000fe2000001008d */
[----:B------:R-:W-:Y:S01]  /*45f0*/  HADD2.F32 R215, -RZ, R44.H0_H0 ;  /* 0x2000002cffd77230 */ /* 0x000fe20000004100 */
[----:B------:R-:W-:Y:S01]  /*4600*/  @!P1 STG.E desc[UR4][R236.64], R203 ;  /* 0x000000cbec009986 */ /* 0x000fe2000c101904 */
[--C-:B------:R-:W-:Y:S02]  /*4610*/  HADD2.F32 R225, -RZ, R75.reuse.H0_H0 ;  /* 0x2000004bffe17230 */ /* 0x100fe40000004100 */
[C---:B------:R-:W-:Y:S01]  /*4620*/  FMUL.FTZ R226, R203.reuse, R226 ;  /* 0x000000e2cbe27220 */ /* 0x040fe20000410000 */
[C---:B------:R-:W-:Y:S01]  /*4630*/  FMUL.FTZ R223, R203.reuse, R224 ;  /* 0x000000e0cbdf7220 */ /* 0x040fe20000410000 */
[----:B------:R0:W-:Y:S01]  /*4640*/  STG.E.128 desc[UR4][R166.64], R120 ;  /* 0x00000078a6007986 */ /* 0x0001e2000c101d04 */
[----:B------:R-:W-:Y:S01]  /*4650*/  FMUL.FTZ R222, R203, R229 ;  /* 0x000000e5cbde7220 */ /* 0x000fe20000410000 */
[----:B------:R-:W-:Y:S01]  /*4660*/  FFMA.FTZ R234, R226, R234, R137 ;  /* 0x000000eae2ea7223 */ /* 0x000fe20000010089 */
[----:B------:R-:W-:Y:S01]  /*4670*/  FFMA.FTZ R223, R223, R215, R132 ;  /* 0x000000d7dfdf7223 */ /* 0x000fe20000010084 */
[----:B------:R-:W-:Y:S01]  /*4680*/  F2FP.F16.F32.PACK_AB R127, R172, R127 ;  /* 0x0000007fac7f723e */ /* 0x000fe200000000ff */
[----:B------:R-:W-:Y:S01]  /*4690*/  FFMA.FTZ R215, R222, R225, R147 ;  /* 0x000000e1ded77223 */ /* 0x000fe20000010093 */
[----:B------:R-:W-:Y:S01]  /*46a0*/  F2FP.F16.F32.PACK_AB R126, R126, R113 ;  /* 0x000000717e7e723e */ /* 0x000fe200000000ff */
[----:B------:R-:W-:Y:S01]  /*46b0*/  HADD2.F32 R226, -RZ, R75.H1_H1 ;  /* 0x3000004bffe27230 */ /* 0x000fe20000004100 */
[----:B------:R-:W-:Y:S01]  /*46c0*/  F2FP.F16.F32.PACK_AB R125, R176, R125 ;  /* 0x0000007db07d723e */ /* 0x000fe200000000ff */
[----:B------:R-:W-:Y:S01]  /*46d0*/  FMUL.FTZ R224, R203, R112 ;  /* 0x00000070cbe07220 */ /* 0x000fe20000410000 */
[----:B------:R-:W-:Y:S01]  /*46e0*/  F2FP.F16.F32.PACK_AB R124, R174, R171 ;  /* 0x000000abae7c723e */ /* 0x000fe200000000ff */
[----:B------:R-:W-:Y:S01]  /*46f0*/  HADD2.F32 R225, -RZ, R74.H0_H0 ;  /* 0x2000004affe17230 */ /* 0x000fe20000004100 */
[----:B------:R-:W-:Y:S01]  /*4700*/  IADD3.X R241, R119, UR15, RZ, P4, !PT ;  /* 0x0000000f77f17c10 */ /* 0x000fe2000a7fe4ff */
[----:B------:R-:W-:Y:S01]  /*4710*/  HADD2.F32 R112, -RZ, R73.H0_H0 ;  /* 0x20000049ff707230 */ /* 0x000fe20000004100 */
[----:B------:R-:W-:Y:S01]  /*4720*/  F2FP.F16.F32.PACK_AB R111, R184, R115 ;  /* 0x00000073b86f723e */ /* 0x000fe200000000ff */
[----:B------:R-:W-:Y:S01]  /*4730*/  FMUL.FTZ R222, R203, R252 ;  /* 0x000000fccbde7220 */ /* 0x000fe20000410000 */
[----:B------:R-:W-:Y:S01]  /*4740*/  F2FP.F16.F32.PACK_AB R110, R175, R178 ;  /* 0x000000b2af6e723e */ /* 0x000fe200000000ff */
[----:B------:R-:W-:Y:S01]  /*4750*/  STG.E.128 desc[UR4][R240.64], R124 ;  /* 0x0000007cf0007986 */ /* 0x000fe2000c101d04 */
[----:B0-----:R-:W-:Y:S01]  /*4760*/  IADD3 R166, P1, R118, UR14, RZ ;  /* 0x0000000e76a67c10 */ /* 0x001fe2000ff3e0ff */
[----:B------:R-:W-:Y:S01]  /*4770*/  FFMA.FTZ R224, R224, R226, R149 ;  /* 0x000000e2e0e07223 */ /* 0x000fe20000010095 */
[----:B------:R-:W-:Y:S01]  /*4780*/  F2FP.F16.F32.PACK_AB R109, R188, R173 ;  /* 0x000000adbc6d723e */ /* 0x000fe200000000ff */
[----:B------:R-:W-:Y:S01]  /*4790*/  FFMA.FTZ R222, R222, R225, R145 ;  /* 0x000000e1dede7223 */ /* 0x000fe20000010091 */
[----:B------:R-:W-:Y:S01]  /*47a0*/  F2FP.F16.F32.PACK_AB R108, R185, R186 ;  /* 0x000000bab96c723e */ /* 0x000fe200000000ff */
[----:B------:R-:W-:Y:S01]  /*47b0*/  FFMA.FTZ R219, R219, R112, R142 ;  /* 0x00000070dbdb7223 */ /* 0x000fe2000001008e */
[----:B------:R-:W-:Y:S01]  /*47c0*/  IADD3.X R167, R117, UR15, RZ, P1, !PT ;  /* 0x0000000f75a77c10 */ /* 0x000fe20008ffe4ff */
[----:B------:R-:W-:-:S02]  /*47d0*/  HADD2.F32 R226, -RZ, R72.H0_H0 ;  /* 0x20000048ffe27230 */ /* 0x000fc40000004100 */
[C---:B------:R-:W-:Y:S01]  /*47e0*/  FMUL.FTZ R225, R203.reuse, R114 ;  /* 0x00000072cbe17220 */ /* 0x040fe20000410000 */
[----:B------:R-:W-:Y:S02]  /*47f0*/  HADD2.F32 R112, -RZ, R72.H1_H1 ;  /* 0x30000048ff707230 */ /* 0x000fe40000004100 */
[----:B------:R-:W-:Y:S01]  /*4800*/  FMUL.FTZ R248, R203, R248 ;  /* 0x000000f8cbf87220 */ /* 0x000fe20000410000 */
[----:B------:R0:W-:Y:S01]  /*4810*/  STG.E.128 desc[UR4][R166.64], R108 ;  /* 0x0000006ca6007986 */ /* 0x0001e2000c101d04 */
[----:B------:R-:W-:Y:S01]  /*4820*/  IADD3 R170, P3, R170, UR14, RZ ;  /* 0x0000000eaaaa7c10 */ /* 0x000fe2000ff7e0ff */
[----:B------:R-:W-:Y:S01]  /*4830*/  FFMA.FTZ R226, R225, R226, R140 ;  /* 0x000000e2e1e27223 */ /* 0x000fe2000001008c */
[----:B------:R-:W-:Y:S01]  /*4840*/  FFMA.FTZ R225, R248, R112, R143 ;  /* 0x00000070f8e17223 */ /* 0x000fe2000001008f */
[----:B------:R-:W-:Y:S01]  /*4850*/  F2FP.F16.F32.PACK_AB R115, R194, R177 ;  /* 0x000000b1c273723e */ /* 0x000fe200000000ff */
[----:B------:R-:W-:Y:S01]  /*4860*/  FMUL.FTZ R228, R203, R228 ;  /* 0x000000e4cbe47220 */ /* 0x000fe20000410000 */
[----:B------:R-:W-:-:S02]  /*4870*/  F2FP.F16.F32.PACK_AB R114, R189, R190 ;  /* 0x000000bebd72723e */ /* 0x000fc400000000ff */
[----:B------:R-:W-:Y:S02]  /*4880*/  F2FP.F16.F32.PACK_AB R113, R198, R187 ;  /* 0x000000bbc671723e */ /* 0x000fe400000000ff */
[----:B------:R-:W-:Y:S02]  /*4890*/  F2FP.F16.F32.PACK_AB R112, R195, R196 ;  /* 0x000000c4c370723e */ /* 0x000fe400000000ff */
[----:B------:R-:W-:Y:S01]  /*48a0*/  IADD3.X R171, R169, UR15, RZ, P3, !PT ;  /* 0x0000000fa9ab7c10 */ /* 0x000fe20009ffe4ff */
[----:B------:R-:W-:Y:S01]  /*48b0*/  FFMA.FTZ R169, R79, R228, R146 ;  /* 0x000000e44fa97223 */ /* 0x000fe20000010092 */
[----:B------:R-:W-:Y:S02]  /*48c0*/  IADD3 R172, P4, R182, UR14, RZ ;  /* 0x0000000eb6ac7c10 */ /* 0x000fe4000ff9e0ff */
[----:B------:R-:W-:Y:S01]  /*48d0*/  IADD3 R180, P1, R180, UR14, RZ ;  /* 0x0000000eb4b47c10 */ /* 0x000fe2000ff3e0ff */
[----:B------:R1:W-:Y:S01]  /*48e0*/  STG.E.128 desc[UR4][R170.64], R112 ;  /* 0x00000070aa007986 */ /* 0x0003e2000c101d04 */
[----:B0-----:R-:W0:Y:S01]  /*48f0*/  LDC.64 R166, c[0x0][0x210] ;  /* 0x00008400ffa67b82 */ /* 0x001e220000000a00 */
[----:B------:R-:W-:-:S02]  /*4900*/  IADD3.X R173, R181, UR15, RZ, P4, !PT ;  /* 0x0000000fb5ad7c10 */ /* 0x000fc4000a7fe4ff */
[----:B------:R-:W-:Y:S02]  /*4910*/  IADD3 R202, P4, R202, UR14, RZ ;  /* 0x0000000ecaca7c10 */ /* 0x000fe4000ff9e0ff */
[----:B------:R-:W-:Y:S02]  /*4920*/  F2FP.F16.F32.PACK_AB R119, R204, R191 ;  /* 0x000000bfcc77723e */ /* 0x000fe400000000ff */
[----:B------:R-:W-:Y:S02]  /*4930*/  F2FP.F16.F32.PACK_AB R118, R199, R200 ;  /* 0x000000c8c776723e */ /* 0x000fe400000000ff */
[----:B------:R-:W-:Y:S02]  /*4940*/  F2FP.F16.F32.PACK_AB R117, R208, R197 ;  /* 0x000000c5d075723e */ /* 0x000fe400000000ff */
[----:B------:R-:W-:Y:S02]  /*4950*/  F2FP.F16.F32.PACK_AB R116, R206, R205 ;  /* 0x000000cdce74723e */ /* 0x000fe400000000ff */
[----:B------:R-:W-:-:S02]  /*4960*/  F2FP.F16.F32.PACK_AB R123, R212, R201 ;  /* 0x000000c9d47b723e */ /* 0x000fc400000000ff */
[----:B------:R-:W-:Y:S01]  /*4970*/  F2FP.F16.F32.PACK_AB R122, R209, R210 ;  /* 0x000000d2d17a723e */ /* 0x000fe200000000ff */
[----:B------:R2:W-:Y:S01]  /*4980*/  STG.E.128 desc[UR4][R172.64], R116 ;  /* 0x00000074ac007986 */ /* 0x0005e2000c101d04 */
[----:B-1----:R-:W-:Y:S02]  /*4990*/  IADD3 R112, P3, R192, UR14, RZ ;  /* 0x0000000ec0707c10 */ /* 0x002fe4000ff7e0ff */
[----:B------:R-:W-:Y:S02]  /*49a0*/  F2FP.F16.F32.PACK_AB R121, R216, R207 ;  /* 0x000000cfd879723e */ /* 0x000fe400000000ff */
[----:B------:R-:W-:Y:S02]  /*49b0*/  F2FP.F16.F32.PACK_AB R120, R213, R214 ;  /* 0x000000d6d578723e */ /* 0x000fe400000000ff */
[----:B------:R-:W-:Y:S02]  /*49c0*/  IADD3.X R181, R179, UR15, RZ, P1, !PT ;  /* 0x0000000fb3b57c10 */ /* 0x000fe40008ffe4ff */
[----:B------:R-:W-:-:S02]  /*49d0*/  F2FP.F16.F32.PACK_AB R127, R230, R211 ;  /* 0x000000d3e67f723e */ /* 0x000fc400000000ff */
[----:B------:R-:W-:Y:S01]  /*49e0*/  F2FP.F16.F32.PACK_AB R126, R218, R221 ;  /* 0x000000ddda7e723e */ /* 0x000fe200000000ff */
[----:B------:R2:W-:Y:S01]  /*49f0*/  STG.E.128 desc[UR4][R180.64], R120 ;  /* 0x00000078b4007986 */ /* 0x0005e2000c101d04 */
[----:B------:R-:W-:Y:S02]  /*4a00*/  F2FP.F16.F32.PACK_AB R125, R234, R217 ;  /* 0x000000d9ea7d723e */ /* 0x000fe400000000ff */
[----:B------:R-:W-:Y:S02]  /*4a10*/  F2FP.F16.F32.PACK_AB R124, R220, R223 ;  /* 0x000000dfdc7c723e */ /* 0x000fe400000000ff */
[----:B------:R-:W-:Y:S02]  /*4a20*/  IADD3.X R113, R183, UR15, RZ, P3, !PT ;  /* 0x0000000fb7717c10 */ /* 0x000fe40009ffe4ff */
[----:B------:R-:W-:Y:S02]  /*4a30*/  F2FP.F16.F32.PACK_AB R111, R224, R215 ;  /* 0x000000d7e06f723e */ /* 0x000fe400000000ff */
[----:B------:R-:W-:Y:S01]  /*4a40*/  F2FP.F16.F32.PACK_AB R110, R169, R222 ;  /* 0x000000dea96e723e */ /* 0x000fe200000000ff */
[----:B------:R2:W-:Y:S01]  /*4a50*/  STG.E.128 desc[UR4][R112.64], R124 ;  /* 0x0000007c70007986 */ /* 0x0005e2000c101d04 */
[----:B------:R-:W-:-:S02]  /*4a60*/  F2FP.F16.F32.PACK_AB R109, R232, R219 ;  /* 0x000000dbe86d723e */ /* 0x000fc400000000ff */
[----:B------:R-:W-:Y:S02]  /*4a70*/  F2FP.F16.F32.PACK_AB R108, R225, R226 ;  /* 0x000000e2e16c723e */ /* 0x000fe400000000ff */
[----:B------:R-:W-:Y:S02]  /*4a80*/  IADD3.X R203, R193, UR15, RZ, P4, !PT ;  /* 0x0000000fc1cb7c10 */ /* 0x000fe4000a7fe4ff */
[----:B0-----:R-:W-:-:S03]  /*4a90*/  LEA R157, R166, R157, 0x2 ;  /* 0x0000009da69d7211 */ /* 0x001fc600078e10ff */
[----:B------:R2:W-:Y:S01]  /*4aa0*/  STG.E.128 desc[UR4][R202.64], R108 ;  /* 0x0000006cca007986 */ /* 0x0005e2000c101d04 */
[----:B------:R-:W-:-:S13]  /*4ab0*/  ISETP.GE.AND P1, PT, R157, R167, PT ;  /* 0x000000a79d00720c */ /* 0x000fda0003f26270 */
[----:B------:R-:W-:Y:S05]  /*4ac0*/  @!P1 BRA `(.L_x_7192) ;  /* 0xffffffbc00cc9947 */ /* 0x000fea000383ffff */
[----:B------:R-:W-:Y:S05]  /*4ad0*/  EXIT ;  /* 0x000000000000794d */ /* 0x000fea0003800000 */
.L_x_7191:
        /* <DEDUP_REMOVED lines=8> */
.L_x_7194:
[----:B------:R-:W-:Y:S05]  /*4b60*/  BSYNC B0 ;  /* 0x0000000000007941 */ /* 0x000fea0003800000 */
.L_x_7193:
        /* <DEDUP_REMOVED lines=10> */
.L_x_7195:
[----:B------:R-:W-:Y:S01]  /*4c10*/  HFMA2.MMA R237, -RZ, RZ, 0, 2.384185791015625e-07 ;  /* 0x00000004ffed7435 */ /* 0x000fe200000001ff */
[----:B------:R-:W-:-:S05]  /*4c20*/  MOV R108, R234 ;  /* 0x000000ea006c7202 */ /* 0x000fca0000000f00 */
[----:B------:R-:W-:-:S05]  /*4c30*/  FADD.FTZ R230, R111, R108 ;  /* 0x0000006c6fe67221 */ /* 0x000fca0000010000 */
[----:B------:R-:W-:-:S07]  /*4c40*/  MOV R236, R230 ;  /* 0x000000e600ec7202 */ /* 0x000fce0000000f00 */
[----:B------:R-:W-:Y:S05]  /*4c50*/  WARPSYNC.COLLECTIVE R235, `(.L_x_7196) ;  /* 0x00000000eb087348 */ /* 0x000fea0003c00000 */
[----:B------:R0:W1:Y:S02]  /*4c60*/  SHFL.BFLY P3, R234, R236, R237, R238 ;  /* 0x0c0000edecea7389 */ /* 0x00006400000600ee */
[----:B01----:R-:W-:Y:S01]  /*4c70*/  ENDCOLLECTIVE ;  /* 0x000000000000791b */ /* 0x003fe20003800000 */
.L_x_7196:
[----:B------:R-:W-:Y:S01]  /*4c80*/  HFMA2.MMA R237, -RZ, RZ, 0, 4.76837158203125e-07 ;  /* 0x00000008ffed7435 */ /* 0x000fe200000001ff */
[----:B------:R-:W-:-:S05]  /*4c90*/  MOV R109, R234 ;  /* 0x000000ea006d7202 */ /* 0x000fca0000000f00 */
[----:B------:R-:W-:-:S05]  /*4ca0*/  FADD.FTZ R231, R230, R109 ;  /* 0x0000006de6e77221 */ /* 0x000fca0000010000 */
[----:B------:R-:W-:-:S07]  /*4cb0*/  MOV R236, R231 ;  /* 0x000000e700ec7202 */ /* 0x000fce0000000f00 */
[----:B------:R-:W-:Y:S05]  /*4cc0*/  WARPSYNC.COLLECTIVE R235, `(.L_x_7197) ;  /* 0x00000000eb087348 */ /* 0x000fea0003c00000 */
[----:B------:R0:W1:Y:S02]  /*4cd0*/  SHFL.BFLY P3, R234, R236, R237, R238 ;  /* 0x0c0000edecea7389 */ /* 0x00006400000600ee */
[----:B01----:R-:W-:Y:S01]  /*4ce0*/  ENDCOLLECTIVE ;  /* 0x000000000000791b */ /* 0x003fe20003800000 */
.L_x_7197:
[----:B------:R-:W-:Y:S01]  /*4cf0*/  HFMA2.MMA R237, -RZ, RZ, 0, 9.5367431640625e-07 ;  /* 0x00000010ffed7435 */ /* 0x000fe200000001ff */
[----:B------:R-:W-:-:S05]  /*4d00*/  MOV R108, R234 ;  /* 0x000000ea006c7202 */ /* 0x000fca0000000f00 */
[----:B------:R-:W-:-:S05]  /*4d10*/  FADD.FTZ R232, R231, R108 ;  /* 0x0000006ce7e87221 */ /* 0x000fca0000010000 */
[----:B------:R-:W-:-:S07]  /*4d20*/  MOV R236, R232 ;  /* 0x000000e800ec7202 */ /* 0x000fce0000000f00 */
[----:B------:R-:W-:Y:S05]  /*4d30*/  WARPSYNC.COLLECTIVE R235, `(.L_x_7198) ;  /* 0x00000000eb087348 */ /* 0x000fea0003c00000 */
[----:B------:R0:W1:Y:S02]  /*4d40*/  SHFL.BFLY P3, R234, R236, R237, R238 ;  /* 0x0c0000edecea7389 */ /* 0x00006400000600ee */
[----:B01----:R-:W-:Y:S01]  /*4d50*/  ENDCOLLECTIVE ;  /* 0x000000000000791b */ /* 0x003fe20003800000 */
.L_x_7198:
        /* <DEDUP_REMOVED lines=136> */
.L_x_7199:
[----:B------:R-:W-:Y:S01]  /*55e0*/  HFMA2.MMA R237, -RZ, RZ, 0, 1.1920928955078125e-07 ;  /* 0x00000002ffed7435 */ /* 0x000fe200000001ff */
[----:B------:R-:W-:-:S05]  /*55f0*/  MOV R230, R234 ;  /* 0x000000ea00e67202 */ /* 0x000fca0000000f00 */
[----:B------:R-:W-:-:S05]  /*5600*/  FADD.FTZ R230, R109, R230 ;  /* 0x000000e66de67221 */ /* 0x000fca0000010000 */
[----:B------:R-:W-:-:S07]  /*5610*/  MOV R236, R230 ;  /* 0x000000e600ec7202 */ /* 0x000fce0000000f00 */
[----:B------:R-:W-:Y:S05]  /*5620*/  WARPSYNC.COLLECTIVE R235, `(.L_x_7200) ;  /* 0x00000000eb087348 */ /* 0x000fea0003c00000 */
[----:B------:R0:W1:Y:S02]  /*5630*/  SHFL.BFLY P3, R234, R236, R237, R238 ;  /* 0x0c0000edecea7389 */ /* 0x00006400000600ee */
[----:B01----:R-:W-:Y:S01]  /*5640*/  ENDCOLLECTIVE ;  /* 0x000000000000791b */ /* 0x003fe20003800000 */
.L_x_7200:
[----:B------:R-:W-:Y:S01]  /*5650*/  HFMA2.MMA R237, -RZ, RZ, 0, 2.384185791015625e-07 ;  /* 0x00000004ffed7435 */ /* 0x000fe200000001ff */
[----:B------:R-:W-:-:S05]  /*5660*/  MOV R111, R234 ;  /* 0x000000ea006f7202 */ /* 0x000fca0000000f00 */
[----:B------:R-:W-:-:S05]  /*5670*/  FADD.FTZ R111, R230, R111 ;  /* 0x0000006fe66f7221 */ /* 0x000fca0000010000 */
[----:B------:R-:W-:-:S07]  /*5680*/  MOV R236, R111 ;  /* 0x0000006f00ec7202 */ /* 0x000fce0000000f00 */
[----:B------:R-:W-:Y:S05]  /*5690*/  WARPSYNC.COLLECTIVE R235, `(.L_x_7201) ;  /* 0x00000000eb087348 */ /* 0x000fea0003c00000 */
[----:B------:R0:W1:Y:S02]  /*56a0*/  SHFL.BFLY P3, R234, R236, R237, R238 ;  /* 0x0c0000edecea7389 */ /* 0x00006400000600ee */
[----:B01----:R-:W-:Y:S01]  /*56b0*/  ENDCOLLECTIVE ;  /* 0x000000000000791b */ /* 0x003fe20003800000 */
.L_x_7201:
[----:B------:R-:W-:Y:S01]  /*56c0*/  HFMA2.MMA R237, -RZ, RZ, 0, 4.76837158203125e-07 ;  /* 0x00000008ffed7435 */ /* 0x000fe200000001ff */
[----:B------:R-:W-:-:S05]  /*56d0*/  MOV R232, R234 ;  /* 0x000000ea00e87202 */ /* 0x000fca0000000f00 */
[----:B------:R-:W-:-:S05]  /*56e0*/  FADD.FTZ R232, R111, R232 ;  /* 0x000000e86fe87221 */ /* 0x000fca0000010000 */
[----:B------:R-:W-:-:S07]  /*56f0*/  MOV R236, R232 ;  /* 0x000000e800ec7202 */ /* 0x000fce0000000f00 */
[----:B------:R-:W-:Y:S05]  /*5700*/  WARPSYNC.COLLECTIVE R235, `(.L_x_7202) ;  /* 0x00000000eb087348 */ /* 0x000fea0003c00000 */
[----:B------:R0:W1:Y:S02]  /*5710*/  SHFL.BFLY P3, R234, R236, R237, R238 ;  /* 0x0c0000edecea7389 */ /* 0x00006400000600ee */
[----:B01----:R-:W-:Y:S01]  /*5720*/  ENDCOLLECTIVE ;  /* 0x000000000000791b */ /* 0x003fe20003800000 */
.L_x_7202:
[----:B------:R-:W-:Y:S01]  /*5730*/  HFMA2.MMA R237, -RZ, RZ, 0, 9.5367431640625e-07 ;  /* 0x00000010ffed7435 */ /* 0x000fe200000001ff */
[----:B------:R-:W-:-:S05]  /*5740*/  MOV R231, R234 ;  /* 0x000000ea00e77202 */ /* 0x000fca0000000f00 */
[----:B------:R-:W-:-:S05]  /*5750*/  FADD.FTZ R231, R232, R231 ;  /* 0x000000e7e8e77221 */ /* 0x000fca0000010000 */
[----:B------:R-:W-:-:S07]  /*5760*/  MOV R236, R231 ;  /* 0x000000e700ec7202 */ /* 0x000fce0000000f00 */
[----:B------:R-:W-:Y:S05]  /*5770*/  WARPSYNC.COLLECTIVE R235, `(.L_x_7203) ;  /* 0x00000000eb087348 */ /* 0x000fea0003c00000 */
[----:B------:R0:W1:Y:S02]  /*5780*/  SHFL.BFLY P3, R234, R236, R237, R238 ;  /* 0x0c0000edecea7389 */ /* 0x00006400000600ee */
[----:B01----:R-:W-:Y:S01]  /*5790*/  ENDCOLLECTIVE ;  /* 0x000000000000791b */ /* 0x003fe20003800000 */
.L_x_7203:
[----:B------:R-:W-:Y:S05]  /*57a0*/  BRA `(.L_x_7204) ;  /* 0xffffffdc00a87947 */ /* 0x000fea000383ffff */
.L_x_7205:
        /* <DEDUP_REMOVED lines=13> */
.L_x_58341:


//--------------------- .text._ZN10layer_norm13ln_fwd_kernelINS_13Kernel_traitsI6__halfS2_S2_S2_fjLj2048ELj1ELj4ELj1ELj16ENS_18Kernel_traits_baseILj2048ES2_S2_S2_S2_fjLj128EEEEELb0ELb1ELb1ELb0EEEvNS_9FwdParamsE --------------------------
	.section	.text._ZN10layer_norm13ln_fwd_kernelINS_13Kernel_traitsI6__halfS2_S2_S2_fjLj2048ELj1ELj4ELj1ELj16ENS_18Kernel_traits_baseILj2048ES2_S2_S2_S2_fjLj128EEEEELb0ELb1ELb1ELb0EEEvNS_9FwdParamsE,"ax",@progbits
	.align	128
        .global         _ZN10layer_norm13ln_fwd_kernelINS_13Kernel_traitsI6__halfS2_S2_S2_fjLj2048ELj1ELj4ELj1ELj16ENS_18Kernel_traits_baseILj2048ES2_S2_S2_S2_fjLj128EEEEELb0ELb1ELb1ELb0EEEvNS_9FwdParamsE
        .type           _ZN10layer_norm13ln_fwd_kernelINS_13Kernel_traitsI6__halfS2_S2_S2_fjLj2048ELj1ELj4ELj1ELj16ENS_18Kernel_traits_baseILj2048ES2_S2_S2_S2_fjLj128EEEEELb0ELb1ELb1ELb0EEEvNS_9FwdParamsE,@function
        .size           _ZN10layer_norm13ln_fwd_kernelINS_13Kernel_traitsI6__halfS2_S2_S2_fjLj2048ELj1ELj4ELj1ELj16ENS_18Kernel_traits_baseILj2048ES2_S2_S2_S2_fjLj128EEEEELb0ELb1ELb1ELb0EEEvNS_9FwdParamsE,(.L_x_58342 - _ZN10layer_norm13ln_fwd_kernelINS_13Kernel_traitsI6__halfS2_S2_S2_fjLj2048ELj1ELj4ELj1ELj16ENS_18Kernel_traits_baseILj2048ES2_S2_S2_S2_fjLj128EEEEELb0ELb1ELb1ELb0EEEvNS_9FwdParamsE)
        .other          _ZN10layer_norm13ln_fwd_kernelINS_13Kernel_traitsI6__halfS2_S2_S2_fjLj2048ELj1ELj4ELj1ELj16ENS_18Kernel_traits_baseILj2048ES2_S2_S2_S2_fjLj128EEEEELb0ELb1ELb1ELb0EEEvNS_9FwdParamsE,@"STO_CUDA_ENTRY STV_DEFAULT"
_ZN10layer_norm13ln_fwd_kernelINS_13Kernel_traitsI6__halfS2_S2_S2_fjLj2048ELj1ELj4ELj1ELj16ENS_18Kernel_traits_baseILj2048ES2_S2_S2_S2_fjLj128EEEEELb0ELb1ELb1ELb0EEEvNS_9FwdParamsE:
.text._ZN10layer_norm13ln_fwd_kernelINS_13Kernel_traitsI6__halfS2_S2_S2_fjLj2048ELj1ELj4ELj1ELj16ENS_18Kernel_traits_baseILj2048ES2_S2_S2_S2_fjLj128EEEEELb0ELb1ELb1ELb0EEEvNS_9FwdParamsE:
        /* <DEDUP_REMOVED lines=43> */
.L_x_7207:
[----:B------:R-:W-:Y:S05]  /*02b0*/  BSYNC B0 ;  /* 0x0000000000007941 */ /* 0x000fea0003800000 */
.L_x_7206:
        /* <DEDUP_REMOVED lines=18> */
.L_x_7209:
[----:B------:R-:W-:Y:S05]  /*03e0*/  BSYNC B0 ;  /* 0x0000000000007941 */ /* 0x000fea0003800000 */
.L_x_7208:
        /* <DEDUP_REMOVED lines=18> */
.L_x_7211:
[----:B------:R-:W-:Y:S05]  /*0510*/  BSYNC B0 ;  /* 0x0000000000007941 */ /* 0x000fea0003800000 */
.L_x_7210:
        /* <DEDUP_REMOVED lines=18> */
.L_x_7213:
[----:B------:R-:W-:Y:S05]  /*0640*/  BSYNC B0 ;  /* 0x0000000000007941 */ /* 0x000fea0003800000 */
.L_x_7212:
        /* <DEDUP_REMOVED lines=18> */
.L_x_7215:
[----:B------:R-:W-:Y:S05]  /*0770*/  BSYNC B0 ;  /* 0x0000000000007941 */ /* 0x000fea0003800000 */
.L_x_7214:
        /* <DEDUP_REMOVED lines=21> */
.L_x_7217:
[----:B------:R-:W-:Y:S05]  /*08d0*/  BSYNC B0 ;  /* 0x0000000000007941 */ /* 0x000fea0003800000 */
.L_x_7216:
        /* <DEDUP_REMOVED lines=23> */
.L_x_7219:
[----:B------:R-:W-:Y:S05]  /*0a50*/  BSYNC B0 ;  /* 0x0000000000007941 */ /* 0x000fea0003800000 */
.L_x_7218:
        /* <DEDUP_REMOVED lines=20> */
.L_x_7221:
[----:B------:R-:W-:Y:S05]  /*0ba0*/  BSYNC B0 ;  /* 0x0000000000007941 */ /* 0x000fea0003800000 */
.L_x_7220:
[----:B------:R-:W-:Y:S02]  /*0bb0*/  ULDC UR6, c[0x0][0x214] ;  /* 0x0000850000067ab9 */ /* 0x000fe40000000800 */
[----:B------:R-:W-:-:S13]  /*0bc0*/  ISETP.GE.AND P1, PT, R80, UR6, PT ;  /* 0x0000000650007c0c */ /* 0x000fda000bf26270 */
[----:B------:R-:W-:Y:S05]  /*0bd0*/  @P1 EXIT ;  /* 0x000000000000194d */ /* 0x000fea0003800000 */
[--C-:B-----5:R-:W-:Y:S01]  /*0be0*/  HADD2.F32 R83, -RZ, R96.reuse.H0_H0 ;  /* 0x20000060ff537230 */ /* 0x120fe20000004100 */
[----:B------:R-:W-:Y:S01]  /*0bf0*/  ULDC.U8 UR6, c[0x0][0x2a0] ;  /* 0x0000a80000067ab9 */ /* 0x000fe20000000000 */
[----:B------:R-:W-:Y:S01]  /*0c00*/  HADD2.F32 R82, -RZ, R96.H1_H1 ;  /* 0x30000060ff527230 */ /* 0x000fe20000004100 */
[----:B------:R-:W-:Y:S01]  /*0c10*/  UISETP.NE.AND UP0, UPT, UR6, URZ, UPT ;  /* 0x0000003f0600728c */ /* 0x000fe2000bf05270 */
[----:B------:R-:W-:Y:S01]  /*0c20*/  HADD2.F32 R81, -RZ, R97.H0_H0 ;  /* 0x20000061ff517230 */ /* 0x000fe20000004100 */
[----:B------:R0:W-:Y:S01]  /*0c30*/  STL [R1+0x68], R83 ;  /* 0x0000685301007387 */ /* 0x0001e20000100800 */
[--C-:B------:R-:W-:Y:S01]  /*0c40*/  HADD2.F32 R167, -RZ, R148.reuse.H0_H0 ;  /* 0x20000094ffa77230 */ /* 0x100fe20000004100 */
[----:B------:R-:W-:Y:S01]  /*0c50*/  ULDC UR8, c[0x0][0x29c] ;  /* 0x0000a70000087ab9 */ /* 0x000fe20000000800 */
[----:B------:R-:W-:Y:S01]  /*0c60*/  HADD2.F32 R165, -RZ, R148.H1_H1 ;  /* 0x30000094ffa57230 */ /* 0x000fe20000004100 */
[----:B------:R1:W-:Y:S01]  /*0c70*/  STL [R1+0x64], R82 ;  /* 0x0000645201007387 */ /* 0x0003e20000100800 */
[--C-:B------:R-:W-:Y:S01]  /*0c80*/  HADD2.F32 R163, -RZ, R149.reuse.H0_H0 ;  /* 0x20000095ffa37230 */ /* 0x100fe20000004100 */
[----:B------:R-:W-:Y:S01]  /*0c90*/  ULDC UR9, c[0x0][0x2d8] ;  /* 0x0000b60000097ab9 */ /* 0x000fe20000000800 */
[----:B------:R-:W-:Y:S01]  /*0ca0*/  HADD2.F32 R161, -RZ, R149.H1_H1 ;  /* 0x30000095ffa17230 */ /* 0x000fe20000004100 */
[----:B------:R2:W-:Y:S01]  /*0cb0*/  STL [R1+0x60], R81 ;  /* 0x0000605101007387 */ /* 0x0005e20000100800 */
[----:B------:R-:W-:Y:S01]  /*0cc0*/  HADD2.F32 R166, -RZ, R4.H0_H0 ;  /* 0x20000004ffa67230 */ /* 0x000fe20000004100 */
[----:B------:R-:W-:Y:S01]  /*0cd0*/  ULDC.64 UR6, c[0x0][0x230] ;  /* 0x00008c0000067ab9 */ /* 0x000fe20000000a00 */
[----:B0-----:R-:W-:-:S02]  /*0ce0*/  HADD2.F32 R83, -RZ, R97.H1_H1 ;  /* 0x30000061ff537230 */ /* 0x001fc40000004100 */
[----:B------:R-:W-:Y:S02]  /*0cf0*/  HADD2.F32 R164, -RZ, R4.H1_H1 ;  /* 0x30000004ffa47230 */ /* 0x000fe40000004100 */
[--C-:B-1----:R-:W-:Y:S01]  /*0d00*/  HADD2.F32 R82, -RZ, R98.reuse.H0_H0 ;  /* 0x20000062ff527230 */ /* 0x102fe20000004100 */
[----:B------:R0:W-:Y:S01]  /*0d10*/  STL [R1+0x5c], R83 ;  /* 0x00005c5301007387 */ /* 0x0001e20000100800 */
[--C-:B------:R-:W-:Y:S02]  /*0d20*/  HADD2.F32 R162, -RZ, R5.reuse.H0_H0 ;  /* 0x20000005ffa27230 */ /* 0x100fe40000004100 */
[----:B--2---:R-:W-:Y:S01]  /*0d30*/  HADD2.F32 R81, -RZ, R98.H1_H1 ;  /* 0x30000062ff517230 */ /* 0x004fe20000004100 */
[----:B------:R1:W-:Y:S01]  /*0d40*/  STL [R1+0x58], R82 ;  /* 0x0000585201007387 */ /* 0x0003e20000100800 */
[----:B------:R-:W-:Y:S02]  /*0d50*/  HADD2.F32 R160, -RZ, R5.H1_H1 ;  /* 0x30000005ffa07230 */ /* 0x000fe40000004100 */
[--C-:B------:R-:W-:Y:S01]  /*0d60*/  HADD2.F32 R157, -RZ, R6.reuse.H0_H0 ;  /* 0x20000006ff9d7230 */ /* 0x100fe20000004100 */
[----:B------:R2:W-:Y:S01]  /*0d70*/  STL [R1+0x54], R81 ;  /* 0x0000545101007387 */ /* 0x0005e20000100800 */
[----:B------:R-:W-:-:S02]  /*0d80*/  HADD2.F32 R155, -RZ, R6.H1_H1 ;  /* 0x30000006ff9b7230 */ /* 0x000fc40000004100 */
[----:B0-----:R-:W-:Y:S02]  /*0d90*/  HADD2.F32 R83, -RZ, R99.H0_H0 ;  /* 0x20000063ff537230 */ /* 0x001fe40000004100 */
[----:B------:R-:W-:Y:S02]  /*0da0*/  HADD2.F32 R153, -RZ, R7.H0_H0 ;  /* 0x20000007ff997230 */ /* 0x000fe40000004100 */
[----:B-1----:R-:W-:Y:S01]  /*0db0*/  HADD2.F32 R82, -RZ, R99.H1_H1 ;  /* 0x30000063ff527230 */ /* 0x002fe20000004100 */
[----:B------:R0:W-:Y:S01]  /*0dc0*/  STL [R1+0x50], R83 ;  /* 0x0000505301007387 */ /* 0x0001e20000100800 */
[----:B------:R-:W-:Y:S02]  /*0dd0*/  HADD2.F32 R149, -RZ, R7.H1_H1 ;  /* 0x30000007ff957230 */ /* 0x000fe40000004100 */
[----:B--2---:R-:W-:Y:S01]  /*0de0*/  HADD2.F32 R81, -RZ, R92.H0_H0 ;  /* 0x2000005cff517230 */ /* 0x004fe20000004100 */
[----:B------:R1:W-:Y:S01]  /*0df0*/  STL [R1+0x4c], R82 ;  /* 0x00004c5201007387 */ /* 0x0003e20000100800 */
[----:B------:R-:W-:-:S02]  /*0e00*/  HADD2.F32 R148, -RZ, R8.H0_H0 ;  /* 0x20000008ff947230 */ /* 0x000fc40000004100 */
[----:B------:R-:W-:Y:S01]  /*0e10*/  HADD2.F32 R146, -RZ, R8.H1_H1 ;  /* 0x30000008ff927230 */ /* 0x000fe20000004100 */
[----:B------:R2:W-:Y:S01]  /*0e20*/  STL [R1+0x48], R81 ;  /* 0x0000485101007387 */ /* 0x0005e20000100800 */
[--C-:B------:R-:W-:Y:S02]  /*0e30*/  HADD2.F32 R144, -RZ, R9.reuse.H0_H0 ;  /* 0x20000009ff907230 */ /* 0x100fe40000004100 */
[----:B0-----:R-:W-:Y:S02]  /*0e40*/  HADD2.F32 R83, -RZ, R92.H1_H1 ;  /* 0x3000005cff537230 */ /* 0x001fe40000004100 */
[----:B------:R-:W-:Y:S02]  /*0e50*/  HADD2.F32 R4, -RZ, R9.H1_H1 ;  /* 0x30000009ff047230 */ /* 0x000fe40000004100 */
[----:B-1----:R-:W-:Y:S01]  /*0e60*/  HADD2.F32 R82, -RZ, R93.H0_H0 ;  /* 0x2000005dff527230 */ /* 0x002fe20000004100 */
[----:B------:R0:W-:Y:S01]  /*0e70*/  STL [R1+0x44], R83 ;  /* 0x0000445301007387 */ /* 0x0001e20000100800 */
[----:B------:R-:W-:-:S02]  /*0e80*/  HADD2.F32 R5, -RZ, R10.H0_H0 ;  /* 0x2000000aff057230 */ /* 0x000fc40000004100 */
[----:B--2---:R-:W-:Y:S01]  /*0e90*/  HADD2.F32 R81, -RZ, R93.H1_H1 ;  /* 0x3000005dff517230 */ /* 0x004fe20000004100 */
[----:B------:R1:W-:Y:S01]  /*0ea0*/  STL [R1+0x40], R82 ;  /* 0x0000405201007387 */ /* 0x0003e20000100800 */
[----:B------:R-:W-:Y:S02]  /*0eb0*/  HADD2.F32 R6, -RZ, R10.H1_H1 ;  /* 0x3000000aff067230 */ /* 0x000fe40000004100 */
        /* <DEDUP_REMOVED lines=16> */
[--C-:B-1----:R-:W-:Y:S01]  /*0fc0*/  HADD2.F32 R82, -RZ, R88.reuse.H0_H0 ;  /* 0x20000058ff527230 */ /* 0x102fe20000004100 */
[----:B------:R0:W-:Y:S01]  /*0fd0*/  STL [R1+0x2c], R83 ;  /* 0x00002c5301007387 */ /* 0x0001e20000100800 */
[--C-:B------:R-:W-:Y:S02]  /*0fe0*/  HADD2.F32 R178, -RZ, R17.reuse.H0_H0 ;  /* 0x20000011ffb27230 */ /* 0x100fe40000004100 */
        /* <DEDUP_REMOVED lines=12> */
[----:B------:R1:W-:Y:S01]  /*10b0*/  STL [R1+0x1c], R82 ;  /* 0x00001c5201007387 */ /* 0x0003e20000100800 */
[--C-:B------:R-:W-:Y:S02]  /*10c0*/  HADD2.F32 R174, -RZ, R18.reuse.H0_H0 ;  /* 0x20000012ffae7230 */ /* 0x100fe40000004100 */
[----:B------:R-:W-:Y:S01]  /*10d0*/  HADD2.F32 R172, -RZ, R18.H1_H1 ;  /* 0x30000012ffac7230 */ /* 0x000fe20000004100 */
[----:B------:R2:W-:Y:S01]  /*10e0*/  STL [R1+0x18], R81 ;  /* 0x0000185101007387 */ /* 0x0005e20000100800 */
[--C-:B------:R-:W-:Y:S02]  /*10f0*/  HADD2.F32 R170, -RZ, R19.reuse.H0_H0 ;  /* 0x20000013ffaa7230 */ /* 0x100fe40000004100 */
[----:B0-----:R-:W-:Y:S02]  /*1100*/  HADD2.F32 R83, -RZ, R90.H1_H1 ;  /* 0x3000005aff537230 */ /* 0x001fe40000004100 */
[----:B------:R-:W-:-:S02]  /*1110*/  HADD2.F32 R168, -RZ, R19.H1_H1 ;  /* 0x30000013ffa87230 */ /* 0x000fc40000004100 */
        /* <DEDUP_REMOVED lines=84> */
[----:B------:R-:W-:Y:S01]  /*1660*/  HADD2.F32 R234, -RZ, R74.H1_H1 ;  /* 0x3000004affea7230 */ /* 0x000fe20000004100 */
[----:B------:R-:W-:Y:S01]  /*1670*/  MOV R74, R80 ;  /* 0x00000050004a7202 */ /* 0x000fe20000000f00 */
[--C-:B------:R-:W-:Y:S02]  /*1680*/  HADD2.F32 R207, -RZ, R54.reuse.H0_H0 ;  /* 0x20000036ffcf7230 */ /* 0x100fe40000004100 */
[----:B------:R-:W-:Y:S02]  /*1690*/  HADD2.F32 R205, -RZ, R54.H1_H1 ;  /* 0x30000036ffcd7230 */ /* 0x000fe40000004100 */
[--C-:B------:R-:W-:Y:S02]  /*16a0*/  HADD2.F32 R203, -RZ, R55.reuse.H0_H0 ;  /* 0x20000037ffcb7230 */ /* 0x100fe40000004100 */
[----:B------:R-:W-:Y:S02]  /*16b0*/  HADD2.F32 R201, -RZ, R55.H1_H1 ;  /* 0x30000037ffc97230 */ /* 0x000fe40000004100 */
[----:B------:R-:W-:-:S02]  /*16c0*/  HADD2.F32 R154, -RZ, R151.H0_H0 ;  /* 0x20000097ff9a7230 */ /* 0x000fc40000004100 */
        /* <DEDUP_REMOVED lines=50> */
.L_x_7447:
        /* <DEDUP_REMOVED lines=38> */
.L_x_7225:
[----:B------:R-:W2:Y:S01]  /*1c50*/  LDL R69, [R1+0x68] ;  /* 0x0000680001457983 */ /* 0x000ea20000100800 */
[----:B-----5:R-:W-:-:S05]  /*1c60*/  HADD2.F32 R68, -RZ, R60.H0_H0 ;  /* 0x2000003cff447230 */ /* 0x020fca0000004100 */
[----:B------:R-:W-:-:S04]  /*1c70*/  FMUL.FTZ R68, R68, UR8 ;  /* 0x0000000844447c20 */ /* 0x000fc80008410000 */
[----:B--2---:R-:W-:Y:S01]  /*1c80*/  FMUL.FTZ R131, R69, R68 ;  /* 0x0000004445837220 */ /* 0x004fe20000410000 */
[----:B------:R-:W-:-:S05]  /*1c90*/  @P2 HADD2.F32 R68, -RZ, R64.H0_H0 ;  /* 0x20000040ff442230 */ /* 0x000fca0000004100 */
[----:B------:R-:W-:-:S07]  /*1ca0*/  @P2 FADD.FTZ R131, R68, R131 ;  /* 0x0000008344832221 */ /* 0x000fce0000010000 */
.L_x_7226:
[----:B------:R-:W-:Y:S05]  /*1cb0*/  BSYNC B1 ;  /* 0x0000000000017941 */ /* 0x000fea0003800000 */
.L_x_7224:
[----:B------:R-:W-:Y:S04]  /*1cc0*/  BSSY B1, `(.L_x_7227) ;  /* 0x000000c000017945 */ /* 0x000fe80003800000 */
[----:B------:R-:W-:Y:S05]  /*1cd0*/  @P3 BRA `(.L_x_7228) ;  /* 0x0000000000103947 */ /* 0x000fea0003800000 */
[----:B------:R-:W-:Y:S01]  /*1ce0*/  HFMA2.MMA R134, -RZ, RZ, 0, 0 ;  /* 0x00000000ff867435 */ /* 0x000fe200000001ff */
[----:B------:R-:W-:Y:S10]  /*1cf0*/  @!P2 BRA `(.L_x_7229) ;  /* 0x000000000020a947 */ /* 0x000ff40003800000 */
[----:B-----5:R-:W-:Y:S01]  /*1d00*/  HADD2.F32 R134, -RZ, R64.H1_H1 ;  /* 0x30000040ff867230 */ /* 0x020fe20000004100 */
[----:B------:R-:W-:Y:S06]  /*1d10*/  BRA `(.L_x_7229) ;  /* 0x0000000000187947 */ /* 0x000fec0003800000 */
.L_x_7228:
[----:B------:R-:W2:Y:S01]  /*1d20*/  LDL R69, [R1+0x64] ;  /* 0x0000640001457983 */ /* 0x000ea20000100800 */
[----:B-----5:R-:W-:-:S05]  /*1d30*/  HADD2.F32 R68, -RZ, R60.H1_H1 ;  /* 0x3000003cff447230 */ /* 0x020fca0000004100 */
[----:B------:R-:W-:-:S04]  /*1d40*/  FMUL.FTZ R68, R68, UR8 ;  /* 0x0000000844447c20 */ /* 0x000fc80008410000 */
[----:B--2---:R-:W-:Y:S01]  /*1d50*/  FMUL.FTZ R134, R69, R68 ;  /* 0x0000004445867220 */ /* 0x004fe20000410000 */
[----:B------:R-:W-:-:S05]  /*1d60*/  @P2 HADD2.F32 R68, -RZ, R64.H1_H1 ;  /* 0x30000040ff442230 */ /* 0x000fca0000004100 */
[----:B------:R-:W-:-:S07]  /*1d70*/  @P2 FADD.FTZ R134, R68, R134 ;  /* 0x0000008644862221 */ /* 0x000fce0000010000 */
.L_x_7229:
[----:B------:R-:W-:Y:S05]  /*1d80*/  BSYNC B1 ;  /* 0x0000000000017941 */ /* 0x000fea0003800000 */
.L_x_7227:
[----:B------:R-:W-:Y:S04]  /*1d90*/  BSSY B1, `(.L_x_7230) ;  /* 0x000000c000017945 */ /* 0x000fe80003800000 */
[----:B------:R-:W-:Y:S05]  /*1da0*/  @P3 BRA `(.L_x_7231) ;  /* 0x0000000000103947 */ /* 0x000fea0003800000 */
[----:B------:R-:W-:Y:S01]  /*1db0*/  MOV R135, RZ ;  /* 0x000000ff00877202 */ /* 0x000fe20000000f00 */
[----:B------:R-:W-:Y:S06]  /*1dc0*/  @!P2 BRA `(.L_x_7232) ;  /* 0x000000000020a947 */ /* 0x000fec0003800000 */
[----:B-----5:R-:W-:Y:S01]  /*1dd0*/  HADD2.F32 R135, -RZ, R65.H0_H0 ;  /* 0x20000041ff877230 */ /* 0x020fe20000004100 */
[----:B------:R-:W-:Y:S06]  /*1de0*/  BRA `(.L_x_7232) ;  /* 0x0000000000187947 */ /* 0x000fec0003800000 */
.L_x_7231:
[----:B------:R-:W2:Y:S01]  /*1df0*/  LDL R69, [R1+0x60] ;  /* 0x0000600001457983 */ /* 0x000ea20000100800 */
[----:B-----5:R-:W-:-:S05]  /*1e00*/  HADD2.F32 R68, -RZ, R61.H0_H0 ;  /* 0x2000003dff447230 */ /* 0x020fca0000004100 */
[----:B------:R-:W-:-:S04]  /*1e10*/  FMUL.FTZ R68, R68, UR8 ;  /* 0x0000000844447c20 */ /* 0x000fc80008410000 */
[----:B--2---:R-:W-:Y:S01]  /*1e20*/  FMUL.FTZ R135, R69, R68 ;  /* 0x0000004445877220 */ /* 0x004fe20000410000 */
[----:B------:R-:W-:-:S05]  /*1e30*/  @P2 HADD2.F32 R68, -RZ, R65.H0_H0 ;  /* 0x20000041ff442230 */ /* 0x000fca0000004100 */
[----:B------:R-:W-:-:S07]  /*1e40*/  @P2 FADD.FTZ R135, R68, R135 ;  /* 0x0000008744872221 */ /* 0x000fce0000010000 */
.L_x_7232:
[----:B------:R-:W-:Y:S05]  /*1e50*/  BSYNC B1 ;  /* 0x0000000000017941 */ /* 0x000fea0003800000 */
.L_x_7230:
[----:B------:R-:W-:Y:S04]  /*1e60*/  BSSY B1, `(.L_x_7233) ;  /* 0x000000c000017945 */ /* 0x000fe80003800000 */
[----:B------:R-:W-:Y:S05]  /*1e70*/  @P3 BRA `(.L_x_7234) ;  /* 0x0000000000103947 */ /* 0x000fea0003800000 */
[----:B------:R-:W-:Y:S01]  /*1e80*/  HFMA2.MMA R136, -RZ, RZ, 0, 0 ;  /* 0x00000000ff887435 */ /* 0x000fe200000001ff */
[----:B------:R-:W-:Y:S10]  /*1e90*/  @!P2 BRA `(.L_x_7235) ;  /* 0x000000000020a947 */ /* 0x000ff40003800000 */
[----:B-----5:R-:W-:Y:S01]  /*1ea0*/  HADD2.F32 R136, -RZ, R65.H1_H1 ;  /* 0x30000041ff887230 */ /* 0x020fe20000004100 */
[----:B------:R-:W-:Y:S06]  /*1eb0*/  BRA `(.L_x_7235) ;  /* 0x0000000000187947 */ /* 0x000fec0003800000 */
.L_x_7234:
[----:B------:R-:W2:Y:S01]  /*1ec0*/  LDL R69, [R1+0x5c] ;  /* 0x00005c0001457983 */ /* 0x000ea20000100800 */
[----:B-----5:R-:W-:-:S05]  /*1ed0*/  HADD2.F32 R68, -RZ, R61.H1_H1 ;  /* 0x3000003dff447230 */ /* 0x020fca0000004100 */
[----:B------:R-:W-:-:S04]  /*1ee0*/  FMUL.FTZ R68, R68, UR8 ;  /* 0x0000000844447c20 */ /* 0x000fc80008410000 */
[----:B--2---:R-:W-:Y:S01]  /*1ef0*/  FMUL.FTZ R136, R69, R68 ;  /* 0x0000004445887220 */ /* 0x004fe20000410000 */
[----:B------:R-:W-:-:S05]  /*1f00*/  @P2 HADD2.F32 R68, -RZ, R65.H1_H1 ;  /* 0x30000041ff442230 */ /* 0x000fca0000004100 */
[----:B------:R-:W-:-:S07]  /*1f10*/  @P2 FADD.FTZ R136, R68, R136 ;  /* 0x0000008844882221 */ /* 0x000fce0000010000 */
.L_x_7235:
[----:B------:R-:W-:Y:S05]  /*1f20*/  BSYNC B1 ;  /* 0x0000000000017941 */ /* 0x000fea0003800000 */
.L_x_7233:
[----:B------:R-:W-:Y:S04]  /*1f30*/  BSSY B1, `(.L_x_7236) ;  /* 0x000000c000017945 */ /* 0x000fe80003800000 */
[----:B------:R-:W-:Y:S05]  /*1f40*/  @P3 BRA `(.L_x_7237) ;  /* 0x0000000000103947 */ /* 0x000fea0003800000 */
[----:B------:R-:W-:Y:S01]  /*1f50*/  MOV R137, RZ ;  /* 0x000000ff00897202 */ /* 0x000fe20000000f00 */
[----:B------:R-:W-:Y:S06]  /*1f60*/  @!P2 BRA `(.L_x_7238) ;  /* 0x000000000020a947 */ /* 0x000fec0003800000 */
[----:B-----5:R-:W-:Y:S01]  /*1f70*/  HADD2.F32 R137, -RZ, R66.H0_H0 ;  /* 0x20000042ff897230 */ /* 0x020fe20000004100 */
[----:B------:R-:W-:Y:S06]  /*1f80*/  BRA `(.L_x_7238) ;  /* 0x0000000000187947 */ /* 0x000fec0003800000 */
.L_x_7237:
[----:B------:R-:W2:Y:S01]  /*1f90*/  LDL R69, [R1+0x58] ;  /* 0x0000580001457983 */ /* 0x000ea20000100800 */
[----:B-----5:R-:W-:-:S05]  /*1fa0*/  HADD2.F32 R68, -RZ, R62.H0_H0 ;  /* 0x2000003eff447230 */ /* 0x020fca0000004100 */
[----:B------:R-:W-:-:S04]  /*1fb0*/  FMUL.FTZ R68, R68, UR8 ;  /* 0x0000000844447c20 */ /* 0x000fc80008410000 */
[----:B--2---:R-:W-:Y:S01]  /*1fc0*/  FMUL.FTZ R137, R69, R68 ;  /* 0x0000004445897220 */ /* 0x004fe20000410000 */
[----:B------:R-:W-:-:S05]  /*1fd0*/  @P2 HADD2.F32 R68, -RZ, R66.H0_H0 ;  /* 0x20000042ff442230 */ /* 0x000fca0000004100 */
[----:B------:R-:W-:-:S07]  /*1fe0*/  @P2 FADD.FTZ R137, R68, R137 ;  /* 0x0000008944892221 */ /* 0x000fce0000010000 */
.L_x_7238:
[----:B------:R-:W-:Y:S05]  /*1ff0*/  BSYNC B1 ;  /* 0x0000000000017941 */ /* 0x000fea0003800000 */
.L_x_7236:
[----:B------:R-:W-:Y:S04]  /*2000*/  BSSY B1, `(.L_x_7239) ;  /* 0x000000c000017945 */ /* 0x000fe80003800000 */
[----:B------:R-:W-:Y:S05]  /*2010*/  @P3 BRA `(.L_x_7240) ;  /* 0x0000000000103947 */ /* 0x000fea0003800000 */
[----:B------:R-:W-:Y:S01]  /*2020*/  HFMA2.MMA R138, -RZ, RZ, 0, 0 ;  /* 0x00000000ff8a7435 */ /* 0x000fe200000001ff */
[----:B------:R-:W-:Y:S10]  /*2030*/  @!P2 BRA `(.L_x_7241) ;  /* 0x000000000020a947 */ /* 0x000ff40003800000 */
[----:B-----5:R-:W-:Y:S01]  /*2040*/  HADD2.F32 R138, -RZ, R66.H1_H1 ;  /* 0x30000042ff8a7230 */ /* 0x020fe20000004100 */
[----:B------:R-:W-:Y:S06]  /*2050*/  BRA `(.L_x_7241) ;  /* 0x0000000000187947 */ /* 0x000fec0003800000 */
.L_x_7240:
[----:B------:R-:W2:Y:S01]  /*2060*/  LDL R69, [R1+0x54] ;  /* 0x0000540001457983 */ /* 0x000ea20000100800 */
[----:B-----5:R-:W-:-:S05]  /*2070*/  HADD2.F32 R68, -RZ, R62.H1_H1 ;  /* 0x3000003eff447230 */ /* 0x020fca0000004100 */
[----:B------:R-:W-:-:S04]  /*2080*/  FMUL.FTZ R68, R68, UR8 ;  /* 0x0000000844447c20 */ /* 0x000fc80008410000 */
[----:B--2---:R-:W-:Y:S01]  /*2090*/  FMUL.FTZ R138, R69, R68 ;  /* 0x00000044458a7220 */ /* 0x004fe20000410000 */
[----:B------:R-:W-:-:S05]  /*20a0*/  @P2 HADD2.F32 R68, -RZ, R66.H1_H1 ;  /* 0x30000042ff442230 */ /* 0x000fca0000004100 */
[----:B------:R-:W-:-:S07]  /*20b0*/  @P2 FADD.FTZ R138, R68, R138 ;  /* 0x0000008a448a2221 */ /* 0x000fce0000010000 */
.L_x_7241:
[----:B------:R-:W-:Y:S05]  /*20c0*/  BSYNC B1 ;  /* 0x0000000000017941 */ /* 0x000fea0003800000 */
.L_x_7239:
[----:B------:R-:W-:Y:S04]  /*20d0*/  BSSY B1, `(.L_x_7242) ;  /* 0x000000c000017945 */ /* 0x000fe80003800000 */
[----:B------:R-:W-:Y:S05]  /*20e0*/  @P3 BRA `(.L_x_7243) ;  /* 0x0000000000103947 */ /* 0x000fea0003800000 */
[----:B------:R-:W-:Y:S01]  /*20f0*/  MOV R139, RZ ;  /* 0x000000ff008b7202 */ /* 0x000fe20000000f00 */
[----:B------:R-:W-:Y:S06]  /*2100*/  @!P2 BRA `(.L_x_7244) ;  /* 0x000000000020a947 */ /* 0x000fec0003800000 */
[----:B-----5:R-:W-:Y:S01]  /*2110*/  HADD2.F32 R139, -RZ, R67.H0_H0 ;  /* 0x20000043ff8b7230 */ /* 0x020fe20000004100 */
[----:B------:R-:W-:Y:S06]  /*2120*/  BRA `(.L_x_7244) ;  /* 0x0000000000187947 */ /* 0x000fec0003800000 */
.L_x_7243:
[----:B------:R-:W2:Y:S01]  /*2130*/  LDL R69, [R1+0x50] ;  /* 0x0000500001457983 */ /* 0x000ea20000100800 */
[----:B-----5:R-:W-:-:S05]  /*2140*/  HADD2.F32 R68, -RZ, R63.H0_H0 ;  /* 0x2000003fff447230 */ /* 0x020fca0000004100 */
[----:B------:R-:W-:-:S04]  /*2150*/  FMUL.FTZ R68, R68, UR8 ;  /* 0x0000000844447c20 */ /* 0x000fc80008410000 */
[----:B--2---:R-:W-:Y:S01]  /*2160*/  FMUL.FTZ R139, R69, R68 ;  /* 0x00000044458b7220 */ /* 0x004fe20000410000 */
[----:B------:R-:W-:-:S05]  /*2170*/  @P2 HADD2.F32 R68, -RZ, R67.H0_H0 ;  /* 0x20000043ff442230 */ /* 0x000fca0000004100 */
[----:B------:R-:W-:-:S07]  /*2180*/  @P2 FADD.FTZ R139, R68, R139 ;  /* 0x0000008b448b2221 */ /* 0x000fce0000010000 */
.L_x_7244:
[----:B------:R-:W-:Y:S05]  /*2190*/  BSYNC B1 ;  /* 0x0000000000017941 */ /* 0x000fea0003800000 */
.L_x_7242:
[----:B------:R-:W-:Y:S04]  /*21a0*/  BSSY B1, `(.L_x_7245) ;  /* 0x000000c000017945 */ /* 0x000fe80003800000 */
[----:B------:R-:W-:Y:S05]  /*21b0*/  @P3 BRA `(.L_x_7246) ;  /* 0x0000000000103947 */ /* 0x000fea0003800000 */
[----:B------:R-:W-:Y:S01]  /*21c0*/  HFMA2.MMA R140, -RZ, RZ, 0, 0 ;  /* 0x00000000ff8c7435 */ /* 0x000fe200000001ff */
[----:B------:R-:W-:Y:S10]  /*21d0*/  @!P2 BRA `(.L_x_7247) ;  /* 0x000000000020a947 */ /* 0x000ff40003800000 */
[----:B-----5:R-:W-:Y:S01]  /*21e0*/  HADD2.F32 R140, -RZ, R67.H1_H1 ;  /* 0x30000043ff8c7230 */ /* 0x020fe20000004100 */
[----:B------:R-:W-:Y:S06]  /*21f0*/  BRA `(.L_x_7247) ;  /* 0x0000000000187947 */ /* 0x000fec0003800000 */
.L_x_7246:
[----:B------:R-:W2:Y:S01]  /*2200*/  LDL R69, [R1+0x4c] ;  /* 0x00004c0001457983 */ /* 0x000ea20000100800 */
[----:B-----5:R-:W-:-:S05]  /*2210*/  HADD2.F32 R68, -RZ, R63.H1_H1 ;  /* 0x3000003fff447230 */ /* 0x020fca0000004100 */
[----:B------:R-:W-:-:S04]  /*2220*/  FMUL.FTZ R68, R68, UR8 ;  /* 0x0000000844447c20 */ /* 0x000fc80008410000 */
[----:B--2---:R-:W-:Y:S01]  /*2230*/  FMUL.FTZ R140, R69, R68 ;  /* 0x00000044458c7220 */ /* 0x004fe20000410000 */
[----:B------:R-:W-:-:S05]  /*2240*/  @P2 HADD2.F32 R68, -RZ, R67.H1_H1 ;  /* 0x30000043ff442230 */ /* 0x000fca0000004100 */
[----:B------:R-:W-:-:S07]  /*2250*/  @P2 FADD.FTZ R140, R68, R140 ;  /* 0x0000008c448c2221 */ /* 0x000fce0000010000 */
.L_x_7247:
[----:B------:R-:W-:Y:S05]  /*2260*/  BSYNC B1 ;  /* 0x0000000000017941 */ /* 0x000fea0003800000 */
.L_x_7245:
        /* <DEDUP_REMOVED lines=9> */
.L_x_7223:
[----:B------:R-:W-:Y:S05]  /*2300*/  BSYNC B0 ;  /* 0x0000000000007941 */ /* 0x000fea0003800000 */
.L_x_7222:
        /* <DEDUP_REMOVED lines=18> */
.L_x_7251:
[----:B------:R-:W2:Y:S01]  /*2430*/  LDL R69, [R1+0x48] ;  /* 0x0000480001457983 */ /* 0x000ea20000100800 */
[----:B-----5:R-:W-:-:S05]  /*2440*/  HADD2.F32 R68, -RZ, R60.H0_H0 ;  /* 0x2000003cff447230 */ /* 0x020fca0000004100 */
[----:B------:R-:W-:-:S04]  /*2450*/  FMUL.FTZ R68, R68, UR8 ;  /* 0x0000000844447c20 */ /* 0x000fc80008410000 */
[----:B--2---:R-:W-:Y:S01]  /*2460*/  FMUL.FTZ R75, R69, R68 ;  /* 0x00000044454b7220 */ /* 0x004fe20000410000 */
[----:B------:R-:W-:-:S05]  /*2470*/  @P2 HADD2.F32 R68, -RZ, R64.H0_H0 ;  /* 0x20000040ff442230 */ /* 0x000fca0000004100 */
[----:B------:R-:W-:-:S07]  /*2480*/  @P2 FADD.FTZ R75, R68, R75 ;  /* 0x0000004b444b2221 */ /* 0x000fce0000010000 */
.L_x_7252:
[----:B------:R-:W-:Y:S05]  /*2490*/  BSYNC B1 ;  /* 0x0000000000017941 */ /* 0x000fea0003800000 */
.L_x_7250:
[----:B------:R-:W-:Y:S04]  /*24a0*/  BSSY B1, `(.L_x_7253) ;  /* 0x000000c000017945 */ /* 0x000fe80003800000 */
[----:B------:R-:W-:Y:S05]  /*24b0*/  @P3 BRA `(.L_x_7254) ;  /* 0x0000000000103947 */ /* 0x000fea0003800000 */
[----:B------:R-:W-:Y:S01]  /*24c0*/  HFMA2.MMA R76, -RZ, RZ, 0, 0 ;  /* 0x00000000ff4c7435 */ /* 0x000fe200000001ff */
[----:B------:R-:W-:Y:S10]  /*24d0*/  @!P2 BRA `(.L_x_7255) ;  /* 0x000000000020a947 */ /* 0x000ff40003800000 */
[----:B-----5:R-:W-:Y:S01]  /*24e0*/  HADD2.F32 R76, -RZ, R64.H1_H1 ;  /* 0x30000040ff4c7230 */ /* 0x020fe20000004100 */
[----:B------:R-:W-:Y:S06]  /*24f0*/  BRA `(.L_x_7255) ;  /* 0x0000000000187947 */ /* 0x000fec0003800000 */
.L_x_7254:
[----:B------:R-:W2:Y:S01]  /*2500*/  LDL R69, [R1+0x44] ;  /* 0x0000440001457983 */ /* 0x000ea20000100800 */
[----:B-----5:R-:W-:-:S05]  /*2510*/  HADD2.F32 R68, -RZ, R60.H1_H1 ;  /* 0x3000003cff447230 */ /* 0x020fca0000004100 */
[----:B------:R-:W-:-:S04]  /*2520*/  FMUL.FTZ R68, R68, UR8 ;  /* 0x0000000844447c20 */ /* 0x000fc80008410000 */
[----:B--2---:R-:W-:Y:S01]  /*2530*/  FMUL.FTZ R76, R69, R68 ;  /* 0x00000044454c7220 */ /* 0x004fe20000410000 */
[----:B------:R-:W-:-:S05]  /*2540*/  @P2 HADD2.F32 R68, -RZ, R64.H1_H1 ;  /* 0x30000040ff442230 */ /* 0x000fca0000004100 */
[----:B------:R-:W-:-:S07]  /*2550*/  @P2 FADD.FTZ R76, R68, R76 ;  /* 0x0000004c444c2221 */ /* 0x000fce0000010000 */
.L_x_7255:
[----:B------:R-:W-:Y:S05]  /*2560*/  BSYNC B1 ;  /* 0x0000000000017941 */ /* 0x000fea0003800000 */
.L_x_7253:
[----:B------:R-:W-:Y:S04]  /*2570*/  BSSY B1, `(.L_x_7256) ;  /* 0x000000c000017945 */ /* 0x000fe80003800000 */
[----:B------:R-:W-:Y:S05]  /*2580*/  @P3 BRA `(.L_x_7257) ;  /* 0x0000000000103947 */ /* 0x000fea0003800000 */
[----:B------:R-:W-:Y:S01]  /*2590*/  MOV R77, RZ ;  /* 0x000000ff004d7202 */ /* 0x000fe20000000f00 */
[----:B------:R-:W-:Y:S06]  /*25a0*/  @!P2 BRA `(.L_x_7258) ;  /* 0x000000000020a947 */ /* 0x000fec0003800000 */
[----:B-----5:R-:W-:Y:S01]  /*25b0*/  HADD2.F32 R77, -RZ, R65.H0_H0 ;  /* 0x20000041ff4d7230 */ /* 0x020fe20000004100 */
[----:B------:R-:W-:Y:S06]  /*25c0*/  BRA `(.L_x_7258) ;  /* 0x0000000000187947 */ /* 0x000fec0003800000 */
.L_x_7257:
[----:B------:R-:W2:Y:S01]  /*25d0*/  LDL R69, [R1+0x40] ;  /* 0x0000400001457983 */ /* 0x000ea20000100800 */
[----:B-----5:R-:W-:-:S05]  /*25e0*/  HADD2.F32 R68, -RZ, R61.H0_H0 ;  /* 0x2000003dff447230 */ /* 0x020fca0000004100 */
[----:B------:R-:W-:-:S04]  /*25f0*/  FMUL.FTZ R68, R68, UR8 ;  /* 0x0000000844447c20 */ /* 0x000fc80008410000 */
[----:B--2---:R-:W-:Y:S01]  /*2600*/  FMUL.FTZ R77, R69, R68 ;  /* 0x00000044454d7220 */ /* 0x004fe20000410000 */
[----:B------:R-:W-:-:S05]  /*2610*/  @P2 HADD2.F32 R68, -RZ, R65.H0_H0 ;  /* 0x20000041ff442230 */ /* 0x000fca0000004100 */
[----:B------:R-:W-:-:S07]  /*2620*/  @P2 FADD.FTZ R77, R68, R77 ;  /* 0x0000004d444d2221 */ /* 0x000fce0000010000 */
.L_x_7258:
[----:B------:R-:W-:Y:S05]  /*2630*/  BSYNC B1 ;  /* 0x0000000000017941 */ /* 0x000fea0003800000 */
.L_x_7256:
[----:B------:R-:W-:Y:S04]  /*2640*/  BSSY B1, `(.L_x_7259) ;  /* 0x000000c000017945 */ /* 0x000fe80003800000 */
[----:B------:R-:W-:Y:S05]  /*2650*/  @P3 BRA `(.L_x_7260) ;  /* 0x0000000000103947 */ /* 0x000fea0003800000 */
[----:B------:R-:W-:Y:S01]  /*2660*/  HFMA2.MMA R78, -RZ, RZ, 0, 0 ;  /* 0x00000000ff4e7435 */ /* 0x000fe200000001ff */
[----:B------:R-:W-:Y:S10]  /*2670*/  @!P2 BRA `(.L_x_7261) ;  /* 0x000000000020a947 */ /* 0x000ff40003800000 */
[----:B-----5:R-:W-:Y:S01]  /*2680*/  HADD2.F32 R78, -RZ, R65.H1_H1 ;  /* 0x30000041ff4e7230 */ /* 0x020fe20000004100 */
[----:B------:R-:W-:Y:S06]  /*2690*/  BRA `(.L_x_7261) ;  /* 0x0000000000187947 */ /* 0x000fec0003800000 */
.L_x_7260:
[----:B------:R-:W2:Y:S01]  /*26a0*/  LDL R69, [R1+0x3c] ;  /* 0x00003c0001457983 */ /* 0x000ea20000100800 */
[----:B-----5:R-:W-:-:S05]  /*26b0*/  HADD2.F32 R68, -RZ, R61.H1_H1 ;  /* 0x3000003dff447230 */ /* 0x020fca0000004100 */
[----:B------:R-:W-:-:S04]  /*26c0*/  FMUL.FTZ R68, R68, UR8 ;  /* 0x0000000844447c20 */ /* 0x000fc80008410000 */
[----:B--2---:R-:W-:Y:S01]  /*26d0*/  FMUL.FTZ R78, R69, R68 ;  /* 0x00000044454e7220 */ /* 0x004fe20000410000 */
[----:B------:R-:W-:-:S05]  /*26e0*/  @P2 HADD2.F32 R68, -RZ, R65.H1_H1 ;  /* 0x30000041ff442230 */ /* 0x000fca0000004100 */
[----:B------:R-:W-:-:S07]  /*26f0*/  @P2 FADD.FTZ R78, R68, R78 ;  /* 0x0000004e444e2221 */ /* 0x000fce0000010000 */
.L_x_7261:
[----:B------:R-:W-:Y:S05]  /*2700*/  BSYNC B1 ;  /* 0x0000000000017941 */ /* 0x000fea0003800000 */
.L_x_7259:
[----:B------:R-:W-:Y:S04]  /*2710*/  BSSY B1, `(.L_x_7262) ;  /* 0x000000c000017945 */ /* 0x000fe80003800000 */
[----:B------:R-:W-:Y:S05]  /*2720*/  @P3 BRA `(.L_x_7263) ;  /* 0x0000000000103947 */ /* 0x000fea0003800000 */
[----:B------:R-:W-:Y:S01]  /*2730*/  MOV R79, RZ ;  /* 0x000000ff004f7202 */ /* 0x000fe20000000f00 */
[----:B------:R-:W-:Y:S06]  /*2740*/  @!P2 BRA `(.L_x_7264) ;  /* 0x000000000020a947 */ /* 0x000fec0003800000 */
[----:B-----5:R-:W-:Y:S01]  /*2750*/  HADD2.F32 R79, -RZ, R66.H0_H0 ;  /* 0x20000042ff4f7230 */ /* 0x020fe20000004100 */
[----:B------:R-:W-:Y:S06]  /*2760*/  BRA `(.L_x_7264) ;  /* 0x0000000000187947 */ /* 0x000fec0003800000 */
.L_x_7263:
[----:B------:R-:W2:Y:S01]  /*2770*/  LDL R69, [R1+0x38] ;  /* 0x0000380001457983 */ /* 0x000ea20000100800 */
[----:B-----5:R-:W-:-:S05]  /*2780*/  HADD2.F32 R68, -RZ, R62.H0_H0 ;  /* 0x2000003eff447230 */ /* 0x020fca0000004100 */
[----:B------:R-:W-:-:S04]  /*2790*/  FMUL.FTZ R68, R68, UR8 ;  /* 0x0000000844447c20 */ /* 0x000fc80008410000 */
[----:B--2---:R-:W-:Y:S01]  /*27a0*/  FMUL.FTZ R79, R69, R68 ;  /* 0x00000044454f7220 */ /* 0x004fe20000410000 */
[----:B------:R-:W-:-:S05]  /*27b0*/  @P2 HADD2.F32 R68, -RZ, R66.H0_H0 ;  /* 0x20000042ff442230 */ /* 0x000fca0000004100 */
[----:B------:R-:W-:-:S07]  /*27c0*/  @P2 FADD.FTZ R79, R68, R79 ;  /* 0x0000004f444f2221 */ /* 0x000fce0000010000 */
.L_x_7264:
[----:B------:R-:W-:Y:S05]  /*27d0*/  BSYNC B1 ;  /* 0x0000000000017941 */ /* 0x000fea0003800000 */
.L_x_7262:
[----:B------:R-:W-:Y:S04]  /*27e0*/  BSSY B1, `(.L_x_7265) ;  /* 0x000000c000017945 */ /* 0x000fe80003800000 */
[----:B------:R-:W-:Y:S05]  /*27f0*/  @P3 BRA `(.L_x_7266) ;  /* 0x0000000000103947 */ /* 0x000fea0003800000 */
[----:B------:R-:W-:Y:S01]  /*2800*/  HFMA2.MMA R80, -RZ, RZ, 0, 0 ;  /* 0x00000000ff507435 */ /* 0x000fe200000001ff */
[----:B------:R-:W-:Y:S10]  /*2810*/  @!P2 BRA `(.L_x_7267) ;  /* 0x000000000020a947 */ /* 0x000ff40003800000 */
[----:B-----5:R-:W-:Y:S01]  /*2820*/  HADD2.F32 R80, -RZ, R66.H1_H1 ;  /* 0x30000042ff507230 */ /* 0x020fe20000004100 */
[----:B------:R-:W-:Y:S06]  /*2830*/  BRA `(.L_x_7267) ;  /* 0x0000000000187947 */ /* 0x000fec0003800000 */
.L_x_7266:
[----:B------:R-:W2:Y:S01]  /*2840*/  LDL R69, [R1+0x34] ;  /* 0x0000340001457983 */ /* 0x000ea20000100800 */
[----:B-----5:R-:W-:-:S05]  /*2850*/  HADD2.F32 R68, -RZ, R62.H1_H1 ;  /* 0x3000003eff447230 */ /* 0x020fca0000004100 */
[----:B------:R-:W-:-:S04]  /*2860*/  FMUL.FTZ R68, R68, UR8 ;  /* 0x0000000844447c20 */ /* 0x000fc80008410000 */
[----:B--2---:R-:W-:Y:S01]  /*2870*/  FMUL.FTZ R80, R69, R68 ;  /* 0x0000004445507220 */ /* 0x004fe20000410000 */
[----:B------:R-:W-:-:S05]  /*2880*/  @P2 HADD2.F32 R68, -RZ, R66.H1_H1 ;  /* 0x30000042ff442230 */ /* 0x000fca0000004100 */
[----:B------:R-:W-:-:S07]  /*2890*/  @P2 FADD.FTZ R80, R68, R80 ;  /* 0x0000005044502221 */ /* 0x000fce0000010000 */
.L_x_7267:
[----:B------:R-:W-:Y:S05]  /*28a0*/  BSYNC B1 ;  /* 0x0000000000017941 */ /* 0x000fea0003800000 */
.L_x_7265:
[----:B------:R-:W-:Y:S04]  /*28b0*/  BSSY B1, `(.L_x_7268) ;  /* 0x000000c000017945 */ /* 0x000fe80003800000 */
[----:B------:R-:W-:Y:S05]  /*28c0*/  @P3 BRA `(.L_x_7269) ;  /* 0x0000000000103947 */ /* 0x000fea0003800000 */
[----:B------:R-:W-:Y:S01]  /*28d0*/  MOV R81, RZ ;  /* 0x000000ff00517202 */ /* 0x000fe20000000f00 */
[----:B------:R-:W-:Y:S06]  /*28e0*/  @!P2 BRA `(.L_x_7270) ;  /* 0x000000000020a947 */ /* 0x000fec0003800000 */
[----:B-----5:R-:W-:Y:S01]  /*28f0*/  HADD2.F32 R81, -RZ, R67.H0_H0 ;  /* 0x20000043ff517230 */ /* 0x020fe20000004100 */
[----:B------:R-:W-:Y:S06]  /*2900*/  BRA `(.L_x_7270) ;  /* 0x0000000000187947 */ /* 0x000fec0003800000 */
.L_x_7269:
[----:B------:R-:W2:Y:S01]  /*2910*/  LDL R69, [R1+0x30] ;  /* 0x0000300001457983 */ /* 0x000ea20000100800 */
[----:B-----5:R-:W-:-:S05]  /*2920*/  HADD2.F32 R68, -RZ, R63.H0_H0 ;  /* 0x2000003fff447230 */ /* 0x020fca0000004100 */
[----:B------:R-:W-:-:S04]  /*2930*/  FMUL.FTZ R68, R68, UR8 ;  /* 0x0000000844447c20 */ /* 0x000fc80008410000 */
[----:B--2---:R-:W-:Y:S01]  /*2940*/  FMUL.FTZ R81, R69, R68 ;  /* 0x0000004445517220 */ /* 0x004fe20000410000 */
[----:B------:R-:W-:-:S05]  /*2950*/  @P2 HADD2.F32 R68, -RZ, R67.H0_H0 ;  /* 0x20000043ff442230 */ /* 0x000fca0000004100 */
[----:B------:R-:W-:-:S07]  /*2960*/  @P2 FADD.FTZ R81, R68, R81 ;  /* 0x0000005144512221 */ /* 0x000fce0000010000 */
.L_x_7270:
[----:B------:R-:W-:Y:S05]  /*2970*/  BSYNC B1 ;  /* 0x0000000000017941 */ /* 0x000fea0003800000 */
.L_x_7268:
[----:B------:R-:W-:Y:S04]  /*2980*/  BSSY B1, `(.L_x_7271) ;  /* 0x000000c000017945 */ /* 0x000fe80003800000 */
[----:B------:R-:W-:Y:S05]  /*2990*/  @P3 BRA `(.L_x_7272) ;  /* 0x0000000000103947 */ /* 0x000fea0003800000 */
[----:B------:R-:W-:Y:S01]  /*29a0*/  HFMA2.MMA R82, -RZ, RZ, 0, 0 ;  /* 0x00000000ff527435 */ /* 0x000fe200000001ff */
[----:B------:R-:W-:Y:S10]  /*29b0*/  @!P2 BRA `(.L_x_7273) ;  /* 0x000000000020a947 */ /* 0x000ff40003800000 */
[----:B-----5:R-:W-:Y:S01]  /*29c0*/  HADD2.F32 R82, -RZ, R67.H1_H1 ;  /* 0x30000043ff527230 */ /* 0x020fe20000004100 */
[----:B------:R-:W-:Y:S06]  /*29d0*/  BRA `(.L_x_7273) ;  /* 0x0000000000187947 */ /* 0x000fec0003800000 */
.L_x_7272:
[----:B------:R-:W2:Y:S01]  /*29e0*/  LDL R69, [R1+0x2c] ;  /* 0x00002c0001457983 */ /* 0x000ea20000100800 */
[----:B-----5:R-:W-:-:S05]  /*29f0*/  HADD2.F32 R68, -RZ, R63.H1_H1 ;  /* 0x3000003fff447230 */ /* 0x020fca0000004100 */
[----:B------:R-:W-:-:S04]  /*2a00*/  FMUL.FTZ R68, R68, UR8 ;  /* 0x0000000844447c20 */ /* 0x000fc80008410000 */
[----:B--2---:R-:W-:Y:S01]  /*2a10*/  FMUL.FTZ R82, R69, R68 ;  /* 0x0000004445527220 */ /* 0x004fe20000410000 */
[----:B------:R-:W-:-:S05]  /*2a20*/  @P2 HADD2.F32 R68, -RZ, R67.H1_H1 ;  /* 0x30000043ff442230 */ /* 0x000fca0000004100 */
[----:B------:R-:W-:-:S07]  /*2a30*/  @P2 FADD.FTZ R82, R68, R82 ;  /* 0x0000005244522221 */ /* 0x000fce0000010000 */
.L_x_7273:
[----:B------:R-:W-:Y:S05]  /*2a40*/  BSYNC B1 ;  /* 0x0000000000017941 */ /* 0x000fea0003800000 */
.L_x_7271:
        /* <DEDUP_REMOVED lines=9> */
.L_x_7249:
[----:B------:R-:W-:Y:S05]  /*2ae0*/  BSYNC B0 ;  /* 0x0000000000007941 */ /* 0x000fea0003800000 */
.L_x_7248:
        /* <DEDUP_REMOVED lines=18> */
.L_x_7277:
[----:B------:R-:W2:Y:S01]  /*2c10*/  LDL R69, [R1+0x28] ;  /* 0x0000280001457983 */ /* 0x000ea20000100800 */
[----:B-----5:R-:W-:-:S05]  /*2c20*/  HADD2.F32 R68, -RZ, R60.H0_H0 ;  /* 0x2000003cff447230 */ /* 0x020fca0000004100 */
[----:B------:R-:W-:-:S04]  /*2c30*/  FMUL.FTZ R68, R68, UR8 ;  /* 0x0000000844447c20 */ /* 0x000fc80008410000 */
[----:B--2---:R-:W-:Y:S01]  /*2c40*/  FMUL.FTZ R83, R69, R68 ;  /* 0x0000004445537220 */ /* 0x004fe20000410000 */
[----:B------:R-:W-:-:S05]  /*2c50*/  @P2 HADD2.F32 R68, -RZ, R64.H0_H0 ;  /* 0x20000040ff442230 */ /* 0x000fca0000004100 */
[----:B------:R-:W-:-:S07]  /*2c60*/  @P2 FADD.FTZ R83, R68, R83 ;  /* 0x0000005344532221 */ /* 0x000fce0000010000 */
.L_x_7278:
[----:B------:R-:W-:Y:S05]  /*2c70*/  BSYNC B1 ;  /* 0x0000000000017941 */ /* 0x000fea0003800000 */
.L_x_7276:
[----:B------:R-:W-:Y:S04]  /*2c80*/  BSSY B1, `(.L_x_7279) ;  /* 0x000000c000017945 */ /* 0x000fe80003800000 */
[----:B------:R-:W-:Y:S05]  /*2c90*/  @P3 BRA `(.L_x_7280) ;  /* 0x0000000000103947 */ /* 0x000fea0003800000 */
[----:B------:R-:W-:Y:S01]  /*2ca0*/  HFMA2.MMA R84, -RZ, RZ, 0, 0 ;  /* 0x00000000ff547435 */ /* 0x000fe200000001ff */
[----:B------:R-:W-:Y:S10]  /*2cb0*/  @!P2 BRA `(.L_x_7281) ;  /* 0x000000000020a947 */ /* 0x000ff40003800000 */
[----:B-----5:R-:W-:Y:S01]  /*2cc0*/  HADD2.F32 R84, -RZ, R64.H1_H1 ;  /* 0x30000040ff547230 */ /* 0x020fe20000004100 */
[----:B------:R-:W-:Y:S06]  /*2cd0*/  BRA `(.L_x_7281) ;  /* 0x0000000000187947 */ /* 0x000fec0003800000 */
.L_x_7280:
[----:B------:R-:W2:Y:S01]  /*2ce0*/  LDL R69, [R1+0x24] ;  /* 0x0000240001457983 */ /* 0x000ea20000100800 */
[----:B-----5:R-:W-:-:S05]  /*2cf0*/  HADD2.F32 R68, -RZ, R60.H1_H1 ;  /* 0x3000003cff447230 */ /* 0x020fca0000004100 */
[----:B------:R-:W-:-:S04]  /*2d00*/  FMUL.FTZ R68, R68, UR8 ;  /* 0x0000000844447c20 */ /* 0x000fc80008410000 */
[----:B--2---:R-:W-:Y:S01]  /*2d10*/  FMUL.FTZ R84, R69, R68 ;  /* 0x0000004445547220 */ /* 0x004fe20000410000 */
[----:B------:R-:W-:-:S05]  /*2d20*/  @P2 HADD2.F32 R68, -RZ, R64.H1_H1 ;  /* 0x30000040ff442230 */ /* 0x000fca0000004100 */
[----:B------:R-:W-:-:S07]  /*2d30*/  @P2 FADD.FTZ R84, R68, R84 ;  /* 0x0000005444542221 */ /* 0x000fce0000010000 */
.L_x_7281:
[----:B------:R-:W-:Y:S05]  /*2d40*/  BSYNC B1 ;  /* 0x0000000000017941 */ /* 0x000fea0003800000 */
.L_x_7279:
[----:B------:R-:W-:Y:S04]  /*2d50*/  BSSY B1, `(.L_x_7282) ;  /* 0x000000c000017945 */ /* 0x000fe80003800000 */
[----:B------:R-:W-:Y:S05]  /*2d60*/  @P3 BRA `(.L_x_7283) ;  /* 0x0000000000103947 */ /* 0x000fea0003800000 */
[----:B------:R-:W-:Y:S01]  /*2d70*/  MOV R85, RZ ;  /* 0x000000ff00557202 */ /* 0x000fe20000000f00 */
[----:B------:R-:W-:Y:S06]  /*2d80*/  @!P2 BRA `(.L_x_7284) ;  /* 0x000000000020a947 */ /* 0x000fec0003800000 */
[----:B-----5:R-:W-:Y:S01]  /*2d90*/  HADD2.F32 R85, -RZ, R65.H0_H0 ;  /* 0x20000041ff557230 */ /* 0x020fe20000004100 */
[----:B------:R-:W-:Y:S06]  /*2da0*/  BRA `(.L_x_7284) ;  /* 0x0000000000187947 */ /* 0x000fec0003800000 */
.L_x_7283:
[----:B------:R-:W2:Y:S01]  /*2db0*/  LDL R69, [R1+0x20] ;  /* 0x0000200001457983 */ /* 0x000ea20000100800 */
[----:B-----5:R-:W-:-:S05]  /*2dc0*/  HADD2.F32 R68, -RZ, R61.H0_H0 ;  /* 0x2000003dff447230 */ /* 0x020fca0000004100 */
[----:B------:R-:W-:-:S04]  /*2dd0*/  FMUL.FTZ R68, R68, UR8 ;  /* 0x0000000844447c20 */ /* 0x000fc80008410000 */
[----:B--2---:R-:W-:Y:S01]  /*2de0*/  FMUL.FTZ R85, R69, R68 ;  /* 0x0000004445557220 */ /* 0x004fe20000410000 */
[----:B------:R-:W-:-:S05]  /*2df0*/  @P2 HADD2.F32 R68, -RZ, R65.H0_H0 ;  /* 0x20000041ff442230 */ /* 0x000fca0000004100 */
[----:B------:R-:W-:-:S07]  /*2e00*/  @P2 FADD.FTZ R85, R68, R85 ;  /* 0x0000005544552221 */ /* 0x000fce0000010000 */
.L_x_7284:
[----:B------:R-:W-:Y:S05]  /*2e10*/  BSYNC B1 ;  /* 0x0000000000017941 */ /* 0x000fea0003800000 */
.L_x_7282:
[----:B------:R-:W-:Y:S04]  /*2e20*/  BSSY B1, `(.L_x_7285) ;  /* 0x000000c000017945 */ /* 0x000fe80003800000 */
[----:B------:R-:W-:Y:S05]  /*2e30*/  @P3 BRA `(.L_x_7286) ;  /* 0x0000000000103947 */ /* 0x000fea0003800000 */
[----:B------:R-:W-:Y:S01]  /*2e40*/  HFMA2.MMA R86, -RZ, RZ, 0, 0 ;  /* 0x00000000ff567435 */ /* 0x000fe200000001ff */
[----:B------:R-:W-:Y:S10]  /*2e50*/  @!P2 BRA `(.L_x_7287) ;  /* 0x000000000020a947 */ /* 0x000ff40003800000 */
[----:B-----5:R-:W-:Y:S01]  /*2e60*/  HADD2.F32 R86, -RZ, R65.H1_H1 ;  /* 0x30000041ff567230 */ /* 0x020fe20000004100 */
[----:B------:R-:W-:Y:S06]  /*2e70*/  BRA `(.L_x_7287) ;  /* 0x0000000000187947 */ /* 0x000fec0003800000 */
.L_x_7286:
[----:B------:R-:W2:Y:S01]  /*2e80*/  LDL R69, [R1+0x1c] ;  /* 0x00001c0001457983 */ /* 0x000ea20000100800 */
[----:B-----5:R-:W-:-:S05]  /*2e90*/  HADD2.F32 R68, -RZ, R61.H1_H1 ;  /* 0x3000003dff447230 */ /* 0x020fca0000004100 */
[----:B------:R-:W-:-:S04]  /*2ea0*/  FMUL.FTZ R68, R68, UR8 ;  /* 0x0000000844447c20 */ /* 0x000fc80008410000 */
[----:B--2---:R-:W-:Y:S01]  /*2eb0*/  FMUL.FTZ R86, R69, R68 ;  /* 0x0000004445567220 */ /* 0x004fe20000410000 */
[----:B------:R-:W-:-:S05]  /*2ec0*/  @P2 HADD2.F32 R68, -RZ, R65.H1_H1 ;  /* 0x30000041ff442230 */ /* 0x000fca0000004100 */
[----:B------:R-:W-:-:S07]  /*2ed0*/  @P2 FADD.FTZ R86, R68, R86 ;  /* 0x0000005644562221 */ /* 0x000fce0000010000 */
.L_x_7287:
[----:B------:R-:W-:Y:S05]  /*2ee0*/  BSYNC B1 ;  /* 0x0000000000017941 */ /* 0x000fea0003800000 */
.L_x_7285:
[----:B------:R-:W-:Y:S04]  /*2ef0*/  BSSY B1, `(.L_x_7288) ;  /* 0x000000c000017945 */ /* 0x000fe80003800000 */
[----:B------:R-:W-:Y:S05]  /*2f00*/  @P3 BRA `(.L_x_7289) ;  /* 0x0000000000103947 */ /* 0x000fea0003800000 */
[----:B------:R-:W-:Y:S01]  /*2f10*/  MOV R87, RZ ;  /* 0x000000ff00577202 */ /* 0x000fe20000000f00 */
[----:B------:R-:W-:Y:S06]  /*2f20*/  @!P2 BRA `(.L_x_7290) ;  /* 0x000000000020a947 */ /* 0x000fec0003800000 */
[----:B-----5:R-:W-:Y:S01]  /*2f30*/  HADD2.F32 R87, -RZ, R66.H0_H0 ;  /* 0x20000042ff577230 */ /* 0x020fe20000004100 */
[----:B------:R-:W-:Y:S06]  /*2f40*/  BRA `(.L_x_7290) ;  /* 0x0000000000187947 */ /* 0x000fec0003800000 */
.L_x_7289:
[----:B------:R-:W2:Y:S01]  /*2f50*/  LDL R69, [R1+0x18] ;  /* 0x0000180001457983 */ /* 0x000ea20000100800 */
[----:B-----5:R-:W-:-:S05]  /*2f60*/  HADD2.F32 R68, -RZ, R62.H0_H0 ;  /* 0x2000003eff447230 */ /* 0x020fca0000004100 */
[----:B------:R-:W-:-:S04]  /*2f70*/  FMUL.FTZ R68, R68, UR8 ;  /* 0x0000000844447c20 */ /* 0x000fc80008410000 */
[----:B--2---:R-:W-:Y:S01]  /*2f80*/  FMUL.FTZ R87, R69, R68 ;  /* 0x0000004445577220 */ /* 0x004fe20000410000 */
[----:B------:R-:W-:-:S05]  /*2f90*/  @P2 HADD2.F32 R68, -RZ, R66.H0_H0 ;  /* 0x20000042ff442230 */ /* 0x000fca0000004100 */
[----:B------:R-:W-:-:S07]  /*2fa0*/  @P2 FADD.FTZ R87, R68, R87 ;  /* 0x0000005744572221 */ /* 0x000fce0000010000 */
.L_x_7290:
[----:B------:R-:W-:Y:S05]  /*2fb0*/  BSYNC B1 ;  /* 0x0000000000017941 */ /* 0x000fea0003800000 */
.L_x_7288:
[----:B------:R-:W-:Y:S04]  /*2fc0*/  BSSY B1, `(.L_x_7291) ;  /* 0x000000c000017945 */ /* 0x000fe80003800000 */
[----:B------:R-:W-:Y:S05]  /*2fd0*/  @P3 BRA `(.L_x_7292) ;  /* 0x0000000000103947 */ /* 0x000fea0003800000 */
[----:B------:R-:W-:Y:S01]  /*2fe0*/  HFMA2.MMA R88, -RZ, RZ, 0, 0 ;  /* 0x00000000ff587435 */ /* 0x000fe200000001ff */
[----:B------:R-:W-:Y:S10]  /*2ff0*/  @!P2 BRA `(.L_x_7293) ;  /* 0x000000000020a947 */ /* 0x000ff40003800000 */
[----:B-----5:R-:W-:Y:S01]  /*3000*/  HADD2.F32 R88, -RZ, R66.H1_H1 ;  /* 0x30000042ff587230 */ /* 0x020fe20000004100 */
[----:B------:R-:W-:Y:S06]  /*3010*/  BRA `(.L_x_7293) ;  /* 0x0000000000187947 */ /* 0x000fec0003800000 */
.L_x_7292:
[----:B------:R-:W2:Y:S01]  /*3020*/  LDL R69, [R1+0x14] ;  /* 0x0000140001457983 */ /* 0x000ea20000100800 */
[----:B-----5:R-:W-:-:S05]  /*3030*/  HADD2.F32 R68, -RZ, R62.H1_H1 ;  /* 0x3000003eff447230 */ /* 0x020fca0000004100 */
[----:B------:R-:W-:-:S04]  /*3040*/  FMUL.FTZ R68, R68, UR8 ;  /* 0x0000000844447c20 */ /* 0x000fc80008410000 */
[----:B--2---:R-:W-:Y:S01]  /*3050*/  FMUL.FTZ R88, R69, R68 ;  /* 0x0000004445587220 */ /* 0x004fe20000410000 */
[----:B------:R-:W-:-:S05]  /*3060*/  @P2 HADD2.F32 R68, -RZ, R66.H1_H1 ;  /* 0x30000042ff442230 */ /* 0x000fca0000004100 */
[----:B------:R-:W-:-:S07]  /*3070*/  @P2 FADD.FTZ R88, R68, R88 ;  /* 0x0000005844582221 */ /* 0x000fce0000010000 */
.L_x_7293:
[----:B------:R-:W-:Y:S05]  /*3080*/  BSYNC B1 ;  /* 0x0000000000017941 */ /* 0x000fea0003800000 */
.L_x_7291:
[----:B------:R-:W-:Y:S04]  /*3090*/  BSSY B1, `(.L_x_7294) ;  /* 0x000000c000017945 */ /* 0x000fe80003800000 */
[----:B------:R-:W-:Y:S05]  /*30a0*/  @P3 BRA `(.L_x_7295) ;  /* 0x0000000000103947 */ /* 0x000fea0003800000 */
[----:B------:R-:W-:Y:S01]  /*30b0*/  MOV R89, RZ ;  /* 0x000000ff00597202 */ /* 0x000fe20000000f00 */
[----:B------:R-:W-:Y:S06]  /*30c0*/  @!P2 BRA `(.L_x_7296) ;  /* 0x000000000020a947 */ /* 0x000fec0003800000 */
[----:B-----5:R-:W-:Y:S01]  /*30d0*/  HADD2.F32 R89, -RZ, R67.H0_H0 ;  /* 0x20000043ff597230 */ /* 0x020fe20000004100 */
[----:B------:R-:W-:Y:S06]  /*30e0*/  BRA `(.L_x_7296) ;  /* 0x0000000000187947 */ /* 0x000fec0003800000 */
.L_x_7295:
[----:B------:R-:W2:Y:S01]  /*30f0*/  LDL R69, [R1+0x10] ;  /* 0x0000100001457983 */ /* 0x000ea20000100800 */
[----:B-----5:R-:W-:-:S05]  /*3100*/  HADD2.F32 R68, -RZ, R63.H0_H0 ;  /* 0x2000003fff447230 */ /* 0x020fca0000004100 */
[----:B------:R-:W-:-:S04]  /*3110*/  FMUL.FTZ R68, R68, UR8 ;  /* 0x0000000844447c20 */ /* 0x000fc80008410000 */
[----:B--2---:R-:W-:Y:S01]  /*3120*/  FMUL.FTZ R89, R69, R68 ;  /* 0x0000004445597220 */ /* 0x004fe20000410000 */
[----:B------:R-:W-:-:S05]  /*3130*/  @P2 HADD2.F32 R68, -RZ, R67.H0_H0 ;  /* 0x20000043ff442230 */ /* 0x000fca0000004100 */
[----:B------:R-:W-:-:S07]  /*3140*/  @P2 FADD.FTZ R89, R68, R89 ;  /* 0x0000005944592221 */ /* 0x000fce0000010000 */
.L_x_7296:
[----:B------:R-:W-:Y:S05]  /*3150*/  BSYNC B1 ;  /* 0x0000000000017941 */ /* 0x000fea0003800000 */
.L_x_7294:
[----:B------:R-:W-:Y:S04]  /*3160*/  BSSY B1, `(.L_x_7297) ;  /* 0x000000c000017945 */ /* 0x000fe80003800000 */
[----:B------:R-:W-:Y:S05]  /*3170*/  @P3 BRA `(.L_x_7298) ;  /* 0x0000000000103947 */ /* 0x000fea0003800000 */
[----:B------:R-:W-:Y:S01]  /*3180*/  HFMA2.MMA R90, -RZ, RZ, 0, 0 ;  /* 0x00000000ff5a7435 */ /* 0x000fe200000001ff */
[----:B------:R-:W-:Y:S10]  /*3190*/  @!P2 BRA `(.L_x_7299) ;  /* 0x000000000020a947 */ /* 0x000ff40003800000 */
[----:B-----5:R-:W-:Y:S01]  /*31a0*/  HADD2.F32 R90, -RZ, R67.H1_H1 ;  /* 0x30000043ff5a7230 */ /* 0x020fe20000004100 */
[----:B------:R-:W-:Y:S06]  /*31b0*/  BRA `(.L_x_7299) ;  /* 0x0000000000187947 */ /* 0x000fec0003800000 */
.L_x_7298:
[----:B------:R-:W2:Y:S01]  /*31c0*/  LDL R69, [R1+0xc] ;  /* 0x00000c0001457983 */ /* 0x000ea20000100800 */
[----:B-----5:R-:W-:-:S05]  /*31d0*/  HADD2.F32 R68, -RZ, R63.H1_H1 ;  /* 0x3000003fff447230 */ /* 0x020fca0000004100 */
[----:B------:R-:W-:-:S04]  /*31e0*/  FMUL.FTZ R68, R68, UR8 ;  /* 0x0000000844447c20 */ /* 0x000fc80008410000 */
[----:B--2---:R-:W-:Y:S01]  /*31f0*/  FMUL.FTZ R90, R69, R68 ;  /* 0x00000044455a7220 */ /* 0x004fe20000410000 */
[----:B------:R-:W-:-:S05]  /*3200*/  @P2 HADD2.F32 R68, -RZ, R67.H1_H1 ;  /* 0x30000043ff442230 */ /* 0x000fca0000004100 */
[----:B------:R-:W-:-:S07]  /*3210*/  @P2 FADD.FTZ R90, R68, R90 ;  /* 0x0000005a445a2221 */ /* 0x000fce0000010000 */
.L_x_7299:
[----:B------:R-:W-:Y:S05]  /*3220*/  BSYNC B1 ;  /* 0x0000000000017941 */ /* 0x000fea0003800000 */
.L_x_7297:
        /* <DEDUP_REMOVED lines=9> */
.L_x_7275:
[----:B------:R-:W-:Y:S05]  /*32c0*/  BSYNC B0 ;  /* 0x0000000000007941 */ /* 0x000fea0003800000 */
.L_x_7274:
        /* <DEDUP_REMOVED lines=18> */
.L_x_7303:
[----:B------:R-:W2:Y:S01]  /*33f0*/  LDL R69, [R1+0x8] ;  /* 0x0000080001457983 */ /* 0x000ea20000100800 */
[----:B-----5:R-:W-:-:S05]  /*3400*/  HADD2.F32 R68, -RZ, R60.H0_H0 ;  /* 0x2000003cff447230 */ /* 0x020fca0000004100 */
[----:B------:R-:W-:-:S04]  /*3410*/  FMUL.FTZ R68, R68, UR8 ;  /* 0x0000000844447c20 */ /* 0x000fc80008410000 */
[----:B--2---:R-:W-:Y:S01]  /*3420*/  FMUL.FTZ R91, R69, R68 ;  /* 0x00000044455b7220 */ /* 0x004fe20000410000 */
[----:B------:R-:W-:-:S05]  /*3430*/  @P2 HADD2.F32 R68, -RZ, R64.H0_H0 ;  /* 0x20000040ff442230 */ /* 0x000fca0000004100 */
[----:B------:R-:W-:-:S07]  /*3440*/  @P2 FADD.FTZ R91, R68, R91 ;  /* 0x0000005b445b2221 */ /* 0x000fce0000010000 */
.L_x_7304:
[----:B------:R-:W-:Y:S05]  /*3450*/  BSYNC B1 ;  /* 0x0000000000017941 */ /* 0x000fea0003800000 */
.L_x_7302:
[----:B------:R-:W-:Y:S04]  /*3460*/  BSSY B1, `(.L_x_7305) ;  /* 0x000000c000017945 */ /* 0x000fe80003800000 */
[----:B------:R-:W-:Y:S05]  /*3470*/  @P3 BRA `(.L_x_7306) ;  /* 0x0000000000103947 */ /* 0x000fea0003800000 */
[----:B------:R-:W-:Y:S01]  /*3480*/  HFMA2.MMA R92, -RZ, RZ, 0, 0 ;  /* 0x00000000ff5c7435 */ /* 0x000fe200000001ff */
[----:B------:R-:W-:Y:S10]  /*3490*/  @!P2 BRA `(.L_x_7307) ;  /* 0x000000000020a947 */ /* 0x000ff40003800000 */
[----:B-----5:R-:W-:Y:S01]  /*34a0*/  HADD2.F32 R92, -RZ, R64.H1_H1 ;  /* 0x30000040ff5c7230 */ /* 0x020fe20000004100 */
[----:B------:R-:W-:Y:S06]  /*34b0*/  BRA `(.L_x_7307) ;  /* 0x0000000000187947 */ /* 0x000fec0003800000 */
.L_x_7306:
[----:B------:R-:W2:Y:S01]  /*34c0*/  LDL R69, [R1+0x4] ;  /* 0x0000040001457983 */ /* 0x000ea20000100800 */
[----:B-----5:R-:W-:-:S05]  /*34d0*/  HADD2.F32 R68, -RZ, R60.H1_H1 ;  /* 0x3000003cff447230 */ /* 0x020fca0000004100 */
[----:B------:R-:W-:-:S04]  /*34e0*/  FMUL.FTZ R68, R68, UR8 ;  /* 0x0000000844447c20 */ /* 0x000fc80008410000 */
[----:B--2---:R-:W-:Y:S01]  /*34f0*/  FMUL.FTZ R92, R69, R68 ;  /* 0x00000044455c7220 */ /* 0x004fe20000410000 */
[----:B------:R-:W-:-:S05]  /*3500*/  @P2 HADD2.F32 R68, -RZ, R64.H1_H1 ;  /* 0x30000040ff442230 */ /* 0x000fca0000004100 */
[----:B------:R-:W-:-:S07]  /*3510*/  @P2 FADD.FTZ R92, R68, R92 ;  /* 0x0000005c445c2221 */ /* 0x000fce0000010000 */
.L_x_7307:
[----:B------:R-:W-:Y:S05]  /*3520*/  BSYNC B1 ;  /* 0x0000000000017941 */ /* 0x000fea0003800000 */
.L_x_7305:
[----:B------:R-:W-:Y:S04]  /*3530*/  BSSY B1, `(.L_x_7308) ;  /* 0x000000c000017945 */ /* 0x000fe80003800000 */
[----:B------:R-:W-:Y:S05]  /*3540*/  @P3 BRA `(.L_x_7309) ;  /* 0x0000000000103947 */ /* 0x000fea0003800000 */
[----:B------:R-:W-:Y:S01]  /*3550*/  MOV R93, RZ ;  /* 0x000000ff005d7202 */ /* 0x000fe20000000f00 */
[----:B------:R-:W-:Y:S06]  /*3560*/  @!P2 BRA `(.L_x_7310) ;  /* 0x000000000020a947 */ /* 0x000fec0003800000 */
[----:B-----5:R-:W-:Y:S01]  /*3570*/  HADD2.F32 R93, -RZ, R65.H0_H0 ;  /* 0x20000041ff5d7230 */ /* 0x020fe20000004100 */
[----:B------:R-:W-:Y:S06]  /*3580*/  BRA `(.L_x_7310) ;  /* 0x0000000000187947 */ /* 0x000fec0003800000 */
.L_x_7309:
[----:B------:R-:W2:Y:S01]  /*3590*/  LDL R69, [R1] ;  /* 0x0000000001457983 */ /* 0x000ea20000100800 */
[----:B-----5:R-:W-:-:S05]  /*35a0*/  HADD2.F32 R68, -RZ, R61.H0_H0 ;  /* 0x2000003dff447230 */ /* 0x020fca0000004100 */
[----:B------:R-:W-:-:S04]  /*35b0*/  FMUL.FTZ R68, R68, UR8 ;  /* 0x0000000844447c20 */ /* 0x000fc80008410000 */
[----:B--2---:R-:W-:Y:S01]  /*35c0*/  FMUL.FTZ R93, R69, R68 ;  /* 0x00000044455d7220 */ /* 0x004fe20000410000 */
[----:B------:R-:W-:-:S05]  /*35d0*/  @P2 HADD2.F32 R68, -RZ, R65.H0_H0 ;  /* 0x20000041ff442230 */ /* 0x000fca0000004100 */
[----:B------:R-:W-:-:S07]  /*35e0*/  @P2 FADD.FTZ R93, R68, R93 ;  /* 0x0000005d445d2221 */ /* 0x000fce0000010000 */
.L_x_7310:
[----:B------:R-:W-:Y:S05]  /*35f0*/  BSYNC B1 ;  /* 0x0000000000017941 */ /* 0x000fea0003800000 */
.L_x_7308:
[----:B------:R-:W-:Y:S04]  /*3600*/  BSSY B1, `(.L_x_7311) ;  /* 0x000000b000017945 */ /* 0x000fe80003800000 */
[----:B------:R-:W-:Y:S05]  /*3610*/  @P3 BRA `(.L_x_7312) ;  /* 0x0000000000103947 */ /* 0x000fea0003800000 */
[----:B------:R-:W-:Y:S01]  /*3620*/  HFMA2.MMA R94, -RZ, RZ, 0, 0 ;  /* 0x00000000ff5e7435 */ /* 0x000fe200000001ff */
[----:B------:R-:W-:Y:S10]  /*3630*/  @!P2 BRA `(.L_x_7313) ;  /* 0x00000000001ca947 */ /* 0x000ff40003800000 */
[----:B-----5:R-:W-:Y:S01]  /*3640*/  HADD2.F32 R94, -RZ, R65.H1_H1 ;  /* 0x30000041ff5e7230 */ /* 0x020fe20000004100 */
[----:B------:R-:W-:Y:S06]  /*3650*/  BRA `(.L_x_7313) ;  /* 0x0000000000147947 */ /* 0x000fec0003800000 */
.L_x_7312:
[----:B-----5:R-:W-:-:S05]  /*3660*/  HADD2.F32 R68, -RZ, R61.H1_H1 ;  /* 0x3000003dff447230 */ /* 0x020fca0000004100 */
[----:B------:R-:W-:-:S04]  /*3670*/  FMUL.FTZ R68, R68, UR8 ;  /* 0x0000000844447c20 */ /* 0x000fc80008410000 */
[----:B------:R-:W-:Y:S01]  /*3680*/  FMUL.FTZ R94, R252, R68 ;  /* 0x00000044fc5e7220 */ /* 0x000fe20000410000 */
[----:B------:R-:W-:-:S05]  /*3690*/  @P2 HADD2.F32 R68, -RZ, R65.H1_H1 ;  /* 0x30000041ff442230 */ /* 0x000fca0000004100 */
[----:B------:R-:W-:-:S07]  /*36a0*/  @P2 FADD.FTZ R94, R68, R94 ;  /* 0x0000005e445e2221 */ /* 0x000fce0000010000 */
.L_x_7313:
[----:B------:R-:W-:Y:S05]  /*36b0*/  BSYNC B1 ;  /* 0x0000000000017941 */ /* 0x000fea0003800000 */
.L_x_7311:
[----:B------:R-:W-:Y:S04]  /*36c0*/  BSSY B1, `(.L_x_7314) ;  /* 0x000000b000017945 */ /* 0x000fe80003800000 */
[----:B------:R-:W-:Y:S05]  /*36d0*/  @P3 BRA `(.L_x_7315) ;  /* 0x0000000000103947 */ /* 0x000fea0003800000 */
[----:B------:R-:W-:Y:S01]  /*36e0*/  MOV R95, RZ ;  /* 0x000000ff005f7202 */ /* 0x000fe20000000f00 */
[----:B------:R-:W-:Y:S06]  /*36f0*/  @!P2 BRA `(.L_x_7316) ;  /* 0x00000000001ca947 */ /* 0x000fec0003800000 */
[----:B-----5:R-:W-:Y:S01]  /*3700*/  HADD2.F32 R95, -RZ, R66.H0_H0 ;  /* 0x20000042ff5f7230 */ /* 0x020fe20000004100 */
[----:B------:R-:W-:Y:S06]  /*3710*/  BRA `(.L_x_7316) ;  /* 0x0000000000147947 */ /* 0x000fec0003800000 */
.L_x_7315:
[----:B-----5:R-:W-:-:S05]  /*3720*/  HADD2.F32 R68, -RZ, R62.H0_H0 ;  /* 0x2000003eff447230 */ /* 0x020fca0000004100 */
[----:B------:R-:W-:-:S04]  /*3730*/  FMUL.FTZ R68, R68, UR8 ;  /* 0x0000000844447c20 */ /* 0x000fc80008410000 */
[----:B------:R-:W-:Y:S01]  /*3740*/  FMUL.FTZ R95, R251, R68 ;  /* 0x00000044fb5f7220 */ /* 0x000fe20000410000 */
[----:B------:R-:W-:-:S05]  /*3750*/  @P2 HADD2.F32 R68, -RZ, R66.H0_H0 ;  /* 0x20000042ff442230 */ /* 0x000fca0000004100 */
[----:B------:R-:W-:-:S07]  /*3760*/  @P2 FADD.FTZ R95, R68, R95 ;  /* 0x0000005f445f2221 */ /* 0x000fce0000010000 */
.L_x_7316:
[----:B------:R-:W-:Y:S05]  /*3770*/  BSYNC B1 ;  /* 0x0000000000017941 */ /* 0x000fea0003800000 */
.L_x_7314:
[----:B------:R-:W-:Y:S04]  /*3780*/  BSSY B1, `(.L_x_7317) ;  /* 0x000000b000017945 */ /* 0x000fe80003800000 */
[----:B------:R-:W-:Y:S05]  /*3790*/  @P3 BRA `(.L_x_7318) ;  /* 0x0000000000103947 */ /* 0x000fea0003800000 */
[----:B------:R-:W-:Y:S01]  /*37a0*/  HFMA2.MMA R96, -RZ, RZ, 0, 0 ;  /* 0x00000000ff607435 */ /* 0x000fe200000001ff */
[----:B------:R-:W-:Y:S10]  /*37b0*/  @!P2 BRA `(.L_x_7319) ;  /* 0x00000000001ca947 */ /* 0x000ff40003800000 */
[----:B-----5:R-:W-:Y:S01]  /*37c0*/  HADD2.F32 R96, -RZ, R66.H1_H1 ;  /* 0x30000042ff607230 */ /* 0x020fe20000004100 */
[----:B------:R-:W-:Y:S06]  /*37d0*/  BRA `(.L_x_7319) ;  /* 0x0000000000147947 */ /* 0x000fec0003800000 */
.L_x_7318:
[----:B-----5:R-:W-:-:S05]  /*37e0*/  HADD2.F32 R68, -RZ, R62.H1_H1 ;  /* 0x3000003eff447230 */ /* 0x020fca0000004100 */
[----:B------:R-:W-:-:S04]  /*37f0*/  FMUL.FTZ R68, R68, UR8 ;  /* 0x0000000844447c20 */ /* 0x000fc80008410000 */
[----:B------:R-:W-:Y:S01]  /*3800*/  FMUL.FTZ R96, R250, R68 ;  /* 0x00000044fa607220 */ /* 0x000fe20000410000 */
[----:B------:R-:W-:-:S05]  /*3810*/  @P2 HADD2.F32 R68, -RZ, R66.H1_H1 ;  /* 0x30000042ff442230 */ /* 0x000fca0000004100 */
[----:B------:R-:W-:-:S07]  /*3820*/  @P2 FADD.FTZ R96, R68, R96 ;  /* 0x0000006044602221 */ /* 0x000fce0000010000 */
.L_x_7319:
[----:B------:R-:W-:Y:S05]  /*3830*/  BSYNC B1 ;  /* 0x0000000000017941 */ /* 0x000fea0003800000 */
.L_x_7317:
[----:B------:R-:W-:Y:S04]  /*3840*/  BSSY B1, `(.L_x_7320) ;  /* 0x000000b000017945 */ /* 0x000fe80003800000 */
[----:B------:R-:W-:Y:S05]  /*3850*/  @P3 BRA `(.L_x_7321) ;  /* 0x0000000000103947 */ /* 0x000fea0003800000 */
[----:B------:R-:W-:Y:S01]  /*3860*/  MOV R97, RZ ;  /* 0x000000ff00617202 */ /* 0x000fe20000000f00 */
[----:B------:R-:W-:Y:S06]  /*3870*/  @!P2 BRA `(.L_x_7322) ;  /* 0x00000000001ca947 */ /* 0x000fec0003800000 */
[----:B-----5:R-:W-:Y:S01]  /*3880*/  HADD2.F32 R97, -RZ, R67.H0_H0 ;  /* 0x20000043ff617230 */ /* 0x020fe20000004100 */
[----:B------:R-:W-:Y:S06]  /*3890*/  BRA `(.L_x_7322) ;  /* 0x0000000000147947 */ /* 0x000fec0003800000 */
.L_x_7321:
[----:B-----5:R-:W-:-:S05]  /*38a0*/  HADD2.F32 R68, -RZ, R63.H0_H0 ;  /* 0x2000003fff447230 */ /* 0x020fca0000004100 */
[----:B------:R-:W-:-:S04]  /*38b0*/  FMUL.FTZ R68, R68, UR8 ;  /* 0x0000000844447c20 */ /* 0x000fc80008410000 */
[----:B------:R-:W-:Y:S01]  /*38c0*/  FMUL.FTZ R97, R249, R68 ;  /* 0x00000044f9617220 */ /* 0x000fe20000410000 */
[----:B------:R-:W-:-:S05]  /*38d0*/  @P2 HADD2.F32 R68, -RZ, R67.H0_H0 ;  /* 0x20000043ff442230 */ /* 0x000fca0000004100 */
[----:B------:R-:W-:-:S07]  /*38e0*/  @P2 FADD.FTZ R97, R68, R97 ;  /* 0x0000006144612221 */ /* 0x000fce0000010000 */
.L_x_7322:
[----:B------:R-:W-:Y:S05]  /*38f0*/  BSYNC B1 ;  /* 0x0000000000017941 */ /* 0x000fea0003800000 */
.L_x_7320:
[----:B------:R-:W-:Y:S04]  /*3900*/  BSSY B1, `(.L_x_7323) ;  /* 0x000000b000017945 */ /* 0x000fe80003800000 */
[----:B------:R-:W-:Y:S05]  /*3910*/  @P3 BRA `(.L_x_7324) ;  /* 0x0000000000103947 */ /* 0x000fea0003800000 */
[----:B------:R-:W-:Y:S01]  /*3920*/  HFMA2.MMA R98, -RZ, RZ, 0, 0 ;  /* 0x00000000ff627435 */ /* 0x000fe200000001ff */
[----:B------:R-:W-:Y:S10]  /*3930*/  @!P2 BRA `(.L_x_7325) ;  /* 0x00000000001ca947 */ /* 0x000ff40003800000 */
[----:B-----5:R-:W-:Y:S01]  /*3940*/  HADD2.F32 R98, -RZ, R67.H1_H1 ;  /* 0x30000043ff627230 */ /* 0x020fe20000004100 */
[----:B------:R-:W-:Y:S06]  /*3950*/  BRA `(.L_x_7325) ;  /* 0x0000000000147947 */ /* 0x000fec0003800000 */
.L_x_7324:
[----:B-----5:R-:W-:-:S05]  /*3960*/  HADD2.F32 R68, -RZ, R63.H1_H1 ;  /* 0x3000003fff447230 */ /* 0x020fca0000004100 */
[----:B------:R-:W-:-:S04]  /*3970*/  FMUL.FTZ R68, R68, UR8 ;  /* 0x0000000844447c20 */ /* 0x000fc80008410000 */
[----:B------:R-:W-:Y:S01]  /*3980*/  FMUL.FTZ R98, R248, R68 ;  /* 0x00000044f8627220 */ /* 0x000fe20000410000 */
[----:B------:R-:W-:-:S05]  /*3990*/  @P2 HADD2.F32 R68, -RZ, R67.H1_H1 ;  /* 0x30000043ff442230 */ /* 0x000fca0000004100 */
[----:B------:R-:W-:-:S07]  /*39a0*/  @P2 FADD.FTZ R98, R68, R98 ;  /* 0x0000006244622221 */ /* 0x000fce0000010000 */
.L_x_7325:
[----:B------:R-:W-:Y:S05]  /*39b0*/  BSYNC B1 ;  /* 0x0000000000017941 */ /* 0x000fea0003800000 */
.L_x_7323:
        /* <DEDUP_REMOVED lines=9> */
.L_x_7301:
[----:B------:R-:W-:Y:S05]  /*3a50*/  BSYNC B0 ;  /* 0x0000000000007941 */ /* 0x000fea0003800000 */
.L_x_7300:
        /* <DEDUP_REMOVED lines=18> */
.L_x_7329:
[----:B-----5:R-:W-:-:S05]  /*3b80*/  HADD2.F32 R68, -RZ, R60.H0_H0 ;  /* 0x2000003cff447230 */ /* 0x020fca0000004100 */
[----:B------:R-:W-:-:S04]  /*3b90*/  FMUL.FTZ R68, R68, UR8 ;  /* 0x0000000844447c20 */ /* 0x000fc80008410000 */
[----:B------:R-:W-:Y:S01]  /*3ba0*/  FMUL.FTZ R99, R247, R68 ;  /* 0x00000044f7637220 */ /* 0x000fe20000410000 */
[----:B------:R-:W-:-:S05]  /*3bb0*/  @P2 HADD2.F32 R68, -RZ, R64.H0_H0 ;  /* 0x20000040ff442230 */ /* 0x000fca0000004100 */
[----:B------:R-:W-:-:S07]  /*3bc0*/  @P2 FADD.FTZ R99, R68, R99 ;  /* 0x0000006344632221 */ /* 0x000fce0000010000 */
.L_x_7330:
[----:B------:R-:W-:Y:S05]  /*3bd0*/  BSYNC B1 ;  /* 0x0000000000017941 */ /* 0x000fea0003800000 */
.L_x_7328:
[----:B------:R-:W-:Y:S04]  /*3be0*/  BSSY B1, `(.L_x_7331) ;  /* 0x000000b000017945 */ /* 0x000fe80003800000 */
[----:B------:R-:W-:Y:S05]  /*3bf0*/  @P3 BRA `(.L_x_7332) ;  /* 0x0000000000103947 */ /* 0x000fea0003800000 */
[----:B------:R-:W-:Y:S01]  /*3c00*/  HFMA2.MMA R100, -RZ, RZ, 0, 0 ;  /* 0x00000000ff647435 */ /* 0x000fe200000001ff */
[----:B------:R-:W-:Y:S10]  /*3c10*/  @!P2 BRA `(.L_x_7333) ;  /* 0x00000000001ca947 */ /* 0x000ff40003800000 */
[----:B-----5:R-:W-:Y:S01]  /*3c20*/  HADD2.F32 R100, -RZ, R64.H1_H1 ;  /* 0x30000040ff647230 */ /* 0x020fe20000004100 */
[----:B------:R-:W-:Y:S06]  /*3c30*/  BRA `(.L_x_7333) ;  /* 0x0000000000147947 */ /* 0x000fec0003800000 */
.L_x_7332:
[----:B-----5:R-:W-:-:S05]  /*3c40*/  HADD2.F32 R68, -RZ, R60.H1_H1 ;  /* 0x3000003cff447230 */ /* 0x020fca0000004100 */
[----:B------:R-:W-:-:S04]  /*3c50*/  FMUL.FTZ R68, R68, UR8 ;  /* 0x0000000844447c20 */ /* 0x000fc80008410000 */
[----:B------:R-:W-:Y:S01]  /*3c60*/  FMUL.FTZ R100, R246, R68 ;  /* 0x00000044f6647220 */ /* 0x000fe20000410000 */
[----:B------:R-:W-:-:S05]  /*3c70*/  @P2 HADD2.F32 R68, -RZ, R64.H1_H1 ;  /* 0x30000040ff442230 */ /* 0x000fca0000004100 */
[----:B------:R-:W-:-:S07]  /*3c80*/  @P2 FADD.FTZ R100, R68, R100 ;  /* 0x0000006444642221 */ /* 0x000fce0000010000 */
.L_x_7333:
[----:B------:R-:W-:Y:S05]  /*3c90*/  BSYNC B1 ;  /* 0x0000000000017941 */ /* 0x000fea0003800000 */
.L_x_7331:
[----:B------:R-:W-:Y:S04]  /*3ca0*/  BSSY B1, `(.L_x_7334) ;  /* 0x000000b000017945 */ /* 0x000fe80003800000 */
[----:B------:R-:W-:Y:S05]  /*3cb0*/  @P3 BRA `(.L_x_7335) ;  /* 0x0000000000103947 */ /* 0x000fea0003800000 */
[----:B------:R-:W-:Y:S01]  /*3cc0*/  MOV R101, RZ ;  /* 0x000000ff00657202 */ /* 0x000fe20000000f00 */
[----:B------:R-:W-:Y:S06]  /*3cd0*/  @!P2 BRA `(.L_x_7336) ;  /* 0x00000000001ca947 */ /* 0x000fec0003800000 */
[----:B-----5:R-:W-:Y:S01]  /*3ce0*/  HADD2.F32 R101, -RZ, R65.H0_H0 ;  /* 0x20000041ff657230 */ /* 0x020fe20000004100 */
[----:B------:R-:W-:Y:S06]  /*3cf0*/  BRA `(.L_x_7336) ;  /* 0x0000000000147947 */ /* 0x000fec0003800000 */
.L_x_7335:
[----:B-----5:R-:W-:-:S05]  /*3d00*/  HADD2.F32 R68, -RZ, R61.H0_H0 ;  /* 0x2000003dff447230 */ /* 0x020fca0000004100 */
[----:B------:R-:W-:-:S04]  /*3d10*/  FMUL.FTZ R68, R68, UR8 ;  /* 0x0000000844447c20 */ /* 0x000fc80008410000 */
[----:B------:R-:W-:Y:S01]  /*3d20*/  FMUL.FTZ R101, R245, R68 ;  /* 0x00000044f5657220 */ /* 0x000fe20000410000 */
[----:B------:R-:W-:-:S05]  /*3d30*/  @P2 HADD2.F32 R68, -RZ, R65.H0_H0 ;  /* 0x20000041ff442230 */ /* 0x000fca0000004100 */
[----:B------:R-:W-:-:S07]  /*3d40*/  @P2 FADD.FTZ R101, R68, R101 ;  /* 0x0000006544652221 */ /* 0x000fce0000010000 */
.L_x_7336:
[----:B------:R-:W-:Y:S05]  /*3d50*/  BSYNC B1 ;  /* 0x0000000000017941 */ /* 0x000fea0003800000 */
.L_x_7334:
[----:B------:R-:W-:Y:S04]  /*3d60*/  BSSY B1, `(.L_x_7337) ;  /* 0x000000b000017945 */ /* 0x000fe80003800000 */
[----:B------:R-:W-:Y:S05]  /*3d70*/  @P3 BRA `(.L_x_7338) ;  /* 0x0000000000103947 */ /* 0x000fea0003800000 */
[----:B------:R-:W-:Y:S01]  /*3d80*/  HFMA2.MMA R102, -RZ, RZ, 0, 0 ;  /* 0x00000000ff667435 */ /* 0x000fe200000001ff */
[----:B------:R-:W-:Y:S10]  /*3d90*/  @!P2 BRA `(.L_x_7339) ;  /* 0x00000000001ca947 */ /* 0x000ff40003800000 */
[----:B-----5:R-:W-:Y:S01]  /*3da0*/  HADD2.F32 R102, -RZ, R65.H1_H1 ;  /* 0x30000041ff667230 */ /* 0x020fe20000004100 */
[----:B------:R-:W-:Y:S06]  /*3db0*/  BRA `(.L_x_7339) ;  /* 0x0000000000147947 */ /* 0x000fec0003800000 */
.L_x_7338:
[----:B-----5:R-:W-:-:S05]  /*3dc0*/  HADD2.F32 R68, -RZ, R61.H1_H1 ;  /* 0x3000003dff447230 */ /* 0x020fca0000004100 */
[----:B------:R-:W-:-:S04]  /*3dd0*/  FMUL.FTZ R68, R68, UR8 ;  /* 0x0000000844447c20 */ /* 0x000fc80008410000 */
[----:B------:R-:W-:Y:S01]  /*3de0*/  FMUL.FTZ R102, R244, R68 ;  /* 0x00000044f4667220 */ /* 0x000fe20000410000 */
[----:B------:R-:W-:-:S05]  /*3df0*/  @P2 HADD2.F32 R68, -RZ, R65.H1_H1 ;  /* 0x30000041ff442230 */ /* 0x000fca0000004100 */
[----:B------:R-:W-:-:S07]  /*3e00*/  @P2 FADD.FTZ R102, R68, R102 ;  /* 0x0000006644662221 */ /* 0x000fce0000010000 */
.L_x_7339:
[----:B------:R-:W-:Y:S05]  /*3e10*/  BSYNC B1 ;  /* 0x0000000000017941 */ /* 0x000fea0003800000 */
.L_x_7337:
[----:B------:R-:W-:Y:S04]  /*3e20*/  BSSY B1, `(.L_x_7340) ;  /* 0x000000b000017945 */ /* 0x000fe80003800000 */
[----:B------:R-:W-:Y:S05]  /*3e30*/  @P3 BRA `(.L_x_7341) ;  /* 0x0000000000103947 */ /* 0x000fea0003800000 */
[----:B------:R-:W-:Y:S01]  /*3e40*/  MOV R103, RZ ;  /* 0x000000ff00677202 */ /* 0x000fe20000000f00 */
[----:B------:R-:W-:Y:S06]  /*3e50*/  @!P2 BRA `(.L_x_7342) ;  /* 0x00000000001ca947 */ /* 0x000fec0003800000 */
[----:B-----5:R-:W-:Y:S01]  /*3e60*/  HADD2.F32 R103, -RZ, R66.H0_H0 ;  /* 0x20000042ff677230 */ /* 0x020fe20000004100 */
[----:B------:R-:W-:Y:S06]  /*3e70*/  BRA `(.L_x_7342) ;  /* 0x0000000000147947 */ /* 0x000fec0003800000 */
.L_x_7341:
[----:B-----5:R-:W-:-:S05]  /*3e80*/  HADD2.F32 R68, -RZ, R62.H0_H0 ;  /* 0x2000003eff447230 */ /* 0x020fca0000004100 */
[----:B------:R-:W-:-:S04]  /*3e90*/  FMUL.FTZ R68, R68, UR8 ;  /* 0x0000000844447c20 */ /* 0x000fc80008410000 */
[----:B------:R-:W-:Y:S01]  /*3ea0*/  FMUL.FTZ R103, R243, R68 ;  /* 0x00000044f3677220 */ /* 0x000fe20000410000 */
[----:B------:R-:W-:-:S05]  /*3eb0*/  @P2 HADD2.F32 R68, -RZ, R66.H0_H0 ;  /* 0x20000042ff442230 */ /* 0x000fca0000004100 */
[----:B------:R-:W-:-:S07]  /*3ec0*/  @P2 FADD.FTZ R103, R68, R103 ;  /* 0x0000006744672221 */ /* 0x000fce0000010000 */
.L_x_7342:
[----:B------:R-:W-:Y:S05]  /*3ed0*/  BSYNC B1 ;  /* 0x0000000000017941 */ /* 0x000fea0003800000 */
.L_x_7340:
[----:B------:R-:W-:Y:S04]  /*3ee0*/  BSSY B1, `(.L_x_7343) ;  /* 0x000000b000017945 */ /* 0x000fe80003800000 */
[----:B------:R-:W-:Y:S05]  /*3ef0*/  @P3 BRA `(.L_x_7344) ;  /* 0x0000000000103947 */ /* 0x000fea0003800000 */
[----:B------:R-:W-:Y:S01]  /*3f00*/  HFMA2.MMA R104, -RZ, RZ, 0, 0 ;  /* 0x00000000ff687435 */ /* 0x000fe200000001ff */
[----:B------:R-:W-:Y:S10]  /*3f10*/  @!P2 BRA `(.L_x_7345) ;  /* 0x00000000001ca947 */ /* 0x000ff40003800000 */
[----:B-----5:R-:W-:Y:S01]  /*3f20*/  HADD2.F32 R104, -RZ, R66.H1_H1 ;  /* 0x30000042ff687230 */ /* 0x020fe20000004100 */
[----:B------:R-:W-:Y:S06]  /*3f30*/  BRA `(.L_x_7345) ;  /* 0x0000000000147947 */ /* 0x000fec0003800000 */
.L_x_7344:
[----:B-----5:R-:W-:-:S05]  /*3f40*/  HADD2.F32 R68, -RZ, R62.H1_H1 ;  /* 0x3000003eff447230 */ /* 0x020fca0000004100 */
[----:B------:R-:W-:-:S04]  /*3f50*/  FMUL.FTZ R68, R68, UR8 ;  /* 0x0000000844447c20 */ /* 0x000fc80008410000 */
[----:B------:R-:W-:Y:S01]  /*3f60*/  FMUL.FTZ R104, R242, R68 ;  /* 0x00000044f2687220 */ /* 0x000fe20000410000 */
[----:B------:R-:W-:-:S05]  /*3f70*/  @P2 HADD2.F32 R68, -RZ, R66.H1_H1 ;  /* 0x30000042ff442230 */ /* 0x000fca0000004100 */
[----:B------:R-:W-:-:S07]  /*3f80*/  @P2 FADD.FTZ R104, R68, R104 ;  /* 0x0000006844682221 */ /* 0x000fce0000010000 */
.L_x_7345:
[----:B------:R-:W-:Y:S05]  /*3f90*/  BSYNC B1 ;  /* 0x0000000000017941 */ /* 0x000fea0003800000 */
.L_x_7343:
[----:B------:R-:W-:Y:S04]  /*3fa0*/  BSSY B1, `(.L_x_7346) ;  /* 0x000000b000017945 */ /* 0x000fe80003800000 */
[----:B------:R-:W-:Y:S05]  /*3fb0*/  @P3 BRA `(.L_x_7347) ;  /* 0x0000000000103947 */ /* 0x000fea0003800000 */
[----:B------:R-:W-:Y:S01]  /*3fc0*/  MOV R105, RZ ;  /* 0x000000ff00697202 */ /* 0x000fe20000000f00 */
[----:B------:R-:W-:Y:S06]  /*3fd0*/  @!P2 BRA `(.L_x_7348) ;  /* 0x00000000001ca947 */ /* 0x000fec0003800000 */
[----:B-----5:R-:W-:Y:S01]  /*3fe0*/  HADD2.F32 R105, -RZ, R67.H0_H0 ;  /* 0x20000043ff697230 */ /* 0x020fe20000004100 */
[----:B------:R-:W-:Y:S06]  /*3ff0*/  BRA `(.L_x_7348) ;  /* 0x0000000000147947 */ /* 0x000fec0003800000 */
.L_x_7347:
[----:B-----5:R-:W-:-:S05]  /*4000*/  HADD2.F32 R68, -RZ, R63.H0_H0 ;  /* 0x2000003fff447230 */ /* 0x020fca0000004100 */
[----:B------:R-:W-:-:S04]  /*4010*/  FMUL.FTZ R68, R68, UR8 ;  /* 0x0000000844447c20 */ /* 0x000fc80008410000 */
[----:B------:R-:W-:Y:S01]  /*4020*/  FMUL.FTZ R105, R241, R68 ;  /* 0x00000044f1697220 */ /* 0x000fe20000410000 */
[----:B------:R-:W-:-:S05]  /*4030*/  @P2 HADD2.F32 R68, -RZ, R67.H0_H0 ;  /* 0x20000043ff442230 */ /* 0x000fca0000004100 */
[----:B------:R-:W-:-:S07]  /*4040*/  @P2 FADD.FTZ R105, R68, R105 ;  /* 0x0000006944692221 */ /* 0x000fce0000010000 */
.L_x_7348:
[----:B------:R-:W-:Y:S05]  /*4050*/  BSYNC B1 ;  /* 0x0000000000017941 */ /* 0x000fea0003800000 */
.L_x_7346:
[----:B------:R-:W-:Y:S04]  /*4060*/  BSSY B1, `(.L_x_7349) ;  /* 0x000000b000017945 */ /* 0x000fe80003800000 */
[----:B------:R-:W-:Y:S05]  /*4070*/  @P3 BRA `(.L_x_7350) ;  /* 0x0000000000103947 */ /* 0x000fea0003800000 */
[----:B------:R-:W-:Y:S01]  /*4080*/  HFMA2.MMA R106, -RZ, RZ, 0, 0 ;  /* 0x00000000ff6a7435 */ /* 0x000fe200000001ff */
[----:B------:R-:W-:Y:S10]  /*4090*/  @!P2 BRA `(.L_x_7351) ;  /* 0x00000000001ca947 */ /* 0x000ff40003800000 */
[----:B-----5:R-:W-:Y:S01]  /*40a0*/  HADD2.F32 R106, -RZ, R67.H1_H1 ;  /* 0x30000043ff6a7230 */ /* 0x020fe20000004100 */
[----:B------:R-:W-:Y:S06]  /*40b0*/  BRA `(.L_x_7351) ;  /* 0x0000000000147947 */ /* 0x000fec0003800000 */
.L_x_7350:
[----:B-----5:R-:W-:-:S05]  /*40c0*/  HADD2.F32 R68, -RZ, R63.H1_H1 ;  /* 0x3000003fff447230 */ /* 0x020fca0000004100 */
[----:B------:R-:W-:-:S04]  /*40d0*/  FMUL.FTZ R68, R68, UR8 ;  /* 0x0000000844447c20 */ /* 0x000fc80008410000 */
[----:B------:R-:W-:Y:S01]  /*40e0*/  FMUL.FTZ R106, R240, R68 ;  /* 0x00000044f06a7220 */ /* 0x000fe20000410000 */
[----:B------:R-:W-:-:S05]  /*40f0*/  @P2 HADD2.F32 R68, -RZ, R67.H1_H1 ;  /* 0x30000043ff442230 */ /* 0x000fca0000004100 */
[----:B------:R-:W-:-:S07]  /*4100*/  @P2 FADD.FTZ R106, R68, R106 ;  /* 0x0000006a446a2221 */ /* 0x000fce0000010000 */
.L_x_7351:
[----:B------:R-:W-:Y:S05]  /*4110*/  BSYNC B1 ;  /* 0x0000000000017941 */ /* 0x000fea0003800000 */
.L_x_7349:
        /* <DEDUP_REMOVED lines=9> */
.L_x_7327:
[----:B------:R-:W-:Y:S05]  /*41b0*/  BSYNC B0 ;  /* 0x0000000000007941 */ /* 0x000fea0003800000 */
.L_x_7326:
        /* <DEDUP_REMOVED lines=18> */
.L_x_7355:
[----:B-----5:R-:W-:-:S05]  /*42e0*/  HADD2.F32 R68, -RZ, R60.H0_H0 ;  /* 0x2000003cff447230 */ /* 0x020fca0000004100 */
[----:B------:R-:W-:-:S04]  /*42f0*/  FMUL.FTZ R68, R68, UR8 ;  /* 0x0000000844447c20 */ /* 0x000fc80008410000 */
[----:B------:R-:W-:Y:S01]  /*4300*/  FMUL.FTZ R107, R239, R68 ;  /* 0x00000044ef6b7220 */ /* 0x000fe20000410000 */
[----:B------:R-:W-:-:S05]  /*4310*/  @P2 HADD2.F32 R68, -RZ, R64.H0_H0 ;  /* 0x20000040ff442230 */ /* 0x000fca0000004100 */
[----:B------:R-:W-:-:S07]  /*4320*/  @P2 FADD.FTZ R107, R68, R107 ;  /* 0x0000006b446b2221 */ /* 0x000fce0000010000 */
.L_x_7356:
[----:B------:R-:W-:Y:S05]  /*4330*/  BSYNC B1 ;  /* 0x0000000000017941 */ /* 0x000fea0003800000 */
.L_x_7354:
[----:B------:R-:W-:Y:S04]  /*4340*/  BSSY B1, `(.L_x_7357) ;  /* 0x000000b000017945 */ /* 0x000fe80003800000 */
[----:B------:R-:W-:Y:S05]  /*4350*/  @P3 BRA `(.L_x_7358) ;  /* 0x0000000000103947 */ /* 0x000fea0003800000 */
[----:B------:R-:W-:Y:S01]  /*4360*/  HFMA2.MMA R108, -RZ, RZ, 0, 0 ;  /* 0x00000000ff6c7435 */ /* 0x000fe200000001ff */
[----:B------:R-:W-:Y:S10]  /*4370*/  @!P2 BRA `(.L_x_7359) ;  /* 0x00000000001ca947 */ /* 0x000ff40003800000 */
[----:B-----5:R-:W-:Y:S01]  /*4380*/  HADD2.F32 R108, -RZ, R64.H1_H1 ;  /* 0x30000040ff6c7230 */ /* 0x020fe20000004100 */
[----:B------:R-:W-:Y:S06]  /*4390*/  BRA `(.L_x_7359) ;  /* 0x0000000000147947 */ /* 0x000fec0003800000 */
.L_x_7358:
[----:B-----5:R-:W-:-:S05]  /*43a0*/  HADD2.F32 R68, -RZ, R60.H1_H1 ;  /* 0x3000003cff447230 */ /* 0x020fca0000004100 */
[----:B------:R-:W-:-:S04]  /*43b0*/  FMUL.FTZ R68, R68, UR8 ;  /* 0x0000000844447c20 */ /* 0x000fc80008410000 */
[----:B------:R-:W-:Y:S01]  /*43c0*/  FMUL.FTZ R108, R238, R68 ;  /* 0x00000044ee6c7220 */ /* 0x000fe20000410000 */
[----:B------:R-:W-:-:S05]  /*43d0*/  @P2 HADD2.F32 R68, -RZ, R64.H1_H1 ;  /* 0x30000040ff442230 */ /* 0x000fca0000004100 */
[----:B------:R-:W-:-:S07]  /*43e0*/  @P2 FADD.FTZ R108, R68, R108 ;  /* 0x0000006c446c2221 */ /* 0x000fce0000010000 */
.L_x_7359:
[----:B------:R-:W-:Y:S05]  /*43f0*/  BSYNC B1 ;  /* 0x0000000000017941 */ /* 0x000fea0003800000 */
.L_x_7357:
[----:B------:R-:W-:Y:S04]  /*4400*/  BSSY B1, `(.L_x_7360) ;  /* 0x000000b000017945 */ /* 0x000fe80003800000 */
[----:B------:R-:W-:Y:S05]  /*4410*/  @P3 BRA `(.L_x_7361) ;  /* 0x0000000000103947 */ /* 0x000fea0003800000 */
[----:B------:R-:W-:Y:S01]  /*4420*/  MOV R109, RZ ;  /* 0x000000ff006d7202 */ /* 0x000fe20000000f00 */
[----:B------:R-:W-:Y:S06]  /*4430*/  @!P2 BRA `(.L_x_7362) ;  /* 0x00000000001ca947 */ /* 0x000fec0003800000 */
[----:B-----5:R-:W-:Y:S01]  /*4440*/  HADD2.F32 R109, -RZ, R65.H0_H0 ;  /* 0x20000041ff6d7230 */ /* 0x020fe20000004100 */
[----:B------:R-:W-:Y:S06]  /*4450*/  BRA `(.L_x_7362) ;  /* 0x0000000000147947 */ /* 0x000fec0003800000 */
.L_x_7361:
[----:B-----5:R-:W-:-:S05]  /*4460*/  HADD2.F32 R68, -RZ, R61.H0_H0 ;  /* 0x2000003dff447230 */ /* 0x020fca0000004100 */
[----:B------:R-:W-:-:S04]  /*4470*/  FMUL.FTZ R68, R68, UR8 ;  /* 0x0000000844447c20 */ /* 0x000fc80008410000 */
[----:B------:R-:W-:Y:S01]  /*4480*/  FMUL.FTZ R109, R237, R68 ;  /* 0x00000044ed6d7220 */ /* 0x000fe20000410000 */
[----:B------:R-:W-:-:S05]  /*4490*/  @P2 HADD2.F32 R68, -RZ, R65.H0_H0 ;  /* 0x20000041ff442230 */ /* 0x000fca0000004100 */
[----:B------:R-:W-:-:S07]  /*44a0*/  @P2 FADD.FTZ R109, R68, R109 ;  /* 0x0000006d446d2221 */ /* 0x000fce0000010000 */
.L_x_7362:
[----:B------:R-:W-:Y:S05]  /*44b0*/  BSYNC B1 ;  /* 0x0000000000017941 */ /* 0x000fea0003800000 */
.L_x_7360:
[----:B------:R-:W-:Y:S04]  /*44c0*/  BSSY B1, `(.L_x_7363) ;  /* 0x000000b000017945 */ /* 0x000fe80003800000 */
[----:B------:R-:W-:Y:S05]  /*44d0*/  @P3 BRA `(.L_x_7364) ;  /* 0x0000000000103947 */ /* 0x000fea0003800000 */
[----:B------:R-:W-:Y:S01]  /*44e0*/  HFMA2.MMA R110, -RZ, RZ, 0, 0 ;  /* 0x00000000ff6e7435 */ /* 0x000fe200000001ff */
[----:B------:R-:W-:Y:S10]  /*44f0*/  @!P2 BRA `(.L_x_7365) ;  /* 0x00000000001ca947 */ /* 0x000ff40003800000 */
[----:B-----5:R-:W-:Y:S01]  /*4500*/  HADD2.F32 R110, -RZ, R65.H1_H1 ;  /* 0x30000041ff6e7230 */ /* 0x020fe20000004100 */
[----:B------:R-:W-:Y:S06]  /*4510*/  BRA `(.L_x_7365) ;  /* 0x0000000000147947 */ /* 0x000fec0003800000 */
.L_x_7364:
[----:B-----5:R-:W-:-:S05]  /*4520*/  HADD2.F32 R68, -RZ, R61.H1_H1 ;  /* 0x3000003dff447230 */ /* 0x020fca0000004100 */
[----:B------:R-:W-:-:S04]  /*4530*/  FMUL.FTZ R68, R68, UR8 ;  /* 0x0000000844447c20 */ /* 0x000fc80008410000 */
[----:B------:R-:W-:Y:S01]  /*4540*/  FMUL.FTZ R110, R236, R68 ;  /* 0x00000044ec6e7220 */ /* 0x000fe20000410000 */
[----:B------:R-:W-:-:S05]  /*4550*/  @P2 HADD2.F32 R68, -RZ, R65.H1_H1 ;  /* 0x30000041ff442230 */ /* 0x000fca0000004100 */
[----:B------:R-:W-:-:S07]  /*4560*/  @P2 FADD.FTZ R110, R68, R110 ;  /* 0x0000006e446e2221 */ /* 0x000fce0000010000 */
.L_x_7365:
[----:B------:R-:W-:Y:S05]  /*4570*/  BSYNC B1 ;  /* 0x0000000000017941 */ /* 0x000fea0003800000 */
.L_x_7363:
[----:B------:R-:W-:Y:S04]  /*4580*/  BSSY B1, `(.L_x_7366) ;  /* 0x000000b000017945 */ /* 0x000fe80003800000 */
[----:B------:R-:W-:Y:S05]  /*4590*/  @P3 BRA `(.L_x_7367) ;  /* 0x0000000000103947 */ /* 0x000fea0003800000 */
[----:B------:R-:W-:Y:S01]  /*45a0*/  MOV R111, RZ ;  /* 0x000000ff006f7202 */ /* 0x000fe20000000f00 */
[----:B------:R-:W-:Y:S06]  /*45b0*/  @!P2 BRA `(.L_x_7368) ;  /* 0x00000000001ca947 */ /* 0x000fec0003800000 */
[----:B-----5:R-:W-:Y:S01]  /*45c0*/  HADD2.F32 R111, -RZ, R66.H0_H0 ;  /* 0x20000042ff6f7230 */ /* 0x020fe20000004100 */
[----:B------:R-:W-:Y:S06]  /*45d0*/  BRA `(.L_x_7368) ;  /* 0x0000000000147947 */ /* 0x000fec0003800000 */
.L_x_7367:
[----:B-----5:R-:W-:-:S05]  /*45e0*/  HADD2.F32 R68, -RZ, R62.H0_H0 ;  /* 0x2000003eff447230 */ /* 0x020fca0000004100 */
[----:B------:R-:W-:-:S04]  /*45f0*/  FMUL.FTZ R68, R68, UR8 ;  /* 0x0000000844447c20 */ /* 0x000fc80008410000 */
[----:B------:R-:W-:Y:S01]  /*4600*/  FMUL.FTZ R111, R235, R68 ;  /* 0x00000044eb6f7220 */ /* 0x000fe20000410000 */
[----:B------:R-:W-:-:S05]  /*4610*/  @P2 HADD2.F32 R68, -RZ, R66.H0_H0 ;  /* 0x20000042ff442230 */ /* 0x000fca0000004100 */
[----:B------:R-:W-:-:S07]  /*4620*/  @P2 FADD.FTZ R111, R68, R111 ;  /* 0x0000006f446f2221 */ /* 0x000fce0000010000 */
.L_x_7368:
[----:B------:R-:W-:Y:S05]  /*4630*/  BSYNC B1 ;  /* 0x0000000000017941 */ /* 0x000fea0003800000 */
.L_x_7366:
[----:B------:R-:W-:Y:S04]  /*4640*/  BSSY B1, `(.L_x_7369) ;  /* 0x000000b000017945 */ /* 0x000fe80003800000 */
[----:B------:R-:W-:Y:S05]  /*4650*/  @P3 BRA `(.L_x_7370) ;  /* 0x0000000000103947 */ /* 0x000fea0003800000 */
[----:B------:R-:W-:Y:S01]  /*4660*/  HFMA2.MMA R112, -RZ, RZ, 0, 0 ;  /* 0x00000000ff707435 */ /* 0x000fe200000001ff */
[----:B------:R-:W-:Y:S10]  /*4670*/  @!P2 BRA `(.L_x_7371) ;  /* 0x00000000001ca947 */ /* 0x000ff40003800000 */
[----:B-----5:R-:W-:Y:S01]  /*4680*/  HADD2.F32 R112, -RZ, R66.H1_H1 ;  /* 0x30000042ff707230 */ /* 0x020fe20000004100 */
[----:B------:R-:W-:Y:S06]  /*4690*/  BRA `(.L_x_7371) ;  /* 0x0000000000147947 */ /* 0x000fec0003800000 */
.L_x_7370:
[----:B-----5:R-:W-:-:S05]  /*46a0*/  HADD2.F32 R68, -RZ, R62.H1_H1 ;  /* 0x3000003eff447230 */ /* 0x020fca0000004100 */
[----:B------:R-:W-:-:S04]  /*46b0*/  FMUL.FTZ R68, R68, UR8 ;  /* 0x0000000844447c20 */ /* 0x000fc80008410000 */
[----:B------:R-:W-:Y:S01]  /*46c0*/  FMUL.FTZ R112, R234, R68 ;  /* 0x00000044ea707220 */ /* 0x000fe20000410000 */
[----:B------:R-:W-:-:S05]  /*46d0*/  @P2 HADD2.F32 R68, -RZ, R66.H1_H1 ;  /* 0x30000042ff442230 */ /* 0x000fca0000004100 */
[----:B------:R-:W-:-:S07]  /*46e0*/  @P2 FADD.FTZ R112, R68, R112 ;  /* 0x0000007044702221 */ /* 0x000fce0000010000 */
.L_x_7371:
[----:B------:R-:W-:Y:S05]  /*46f0*/  BSYNC B1 ;  /* 0x0000000000017941 */ /* 0x000fea0003800000 */
.L_x_7369:
[----:B------:R-:W-:Y:S04]  /*4700*/  BSSY B1, `(.L_x_7372) ;  /* 0x000000b000017945 */ /* 0x000fe80003800000 */
[----:B------:R-:W-:Y:S05]  /*4710*/  @P3 BRA `(.L_x_7373) ;  /* 0x0000000000103947 */ /* 0x000fea0003800000 */
[----:B------:R-:W-:Y:S01]  /*4720*/  MOV R113, RZ ;  /* 0x000000ff00717202 */ /* 0x000fe20000000f00 */
[----:B------:R-:W-:Y:S06]  /*4730*/  @!P2 BRA `(.L_x_7374) ;  /* 0x00000000001ca947 */ /* 0x000fec0003800000 */
[----:B-----5:R-:W-:Y:S01]  /*4740*/  HADD2.F32 R113, -RZ, R67.H0_H0 ;  /* 0x20000043ff717230 */ /* 0x020fe20000004100 */
[----:B------:R-:W-:Y:S06]  /*4750*/  BRA `(.L_x_7374) ;  /* 0x0000000000147947 */ /* 0x000fec0003800000 */
.L_x_7373:
[----:B-----5:R-:W-:-:S05]  /*4760*/  HADD2.F32 R68, -RZ, R63.H0_H0 ;  /* 0x2000003fff447230 */ /* 0x020fca0000004100 */
[----:B------:R-:W-:-:S04]  /*4770*/  FMUL.FTZ R68, R68, UR8 ;  /* 0x0000000844447c20 */ /* 0x000fc80008410000 */
[----:B------:R-:W-:Y:S01]  /*4780*/  FMUL.FTZ R113, R233, R68 ;  /* 0x00000044e9717220 */ /* 0x000fe20000410000 */
[----:B------:R-:W-:-:S05]  /*4790*/  @P2 HADD2.F32 R68, -RZ, R67.H0_H0 ;  /* 0x20000043ff442230 */ /* 0x000fca0000004100 */
[----:B------:R-:W-:-:S07]  /*47a0*/  @P2 FADD.FTZ R113, R68, R113 ;  /* 0x0000007144712221 */ /* 0x000fce0000010000 */
.L_x_7374:
[----:B------:R-:W-:Y:S05]  /*47b0*/  BSYNC B1 ;  /* 0x0000000000017941 */ /* 0x000fea0003800000 */
.L_x_7372:
[----:B------:R-:W-:Y:S04]  /*47c0*/  BSSY B1, `(.L_x_7375) ;  /* 0x000000b000017945 */ /* 0x000fe80003800000 */
[----:B------:R-:W-:Y:S05]  /*47d0*/  @P3 BRA `(.L_x_7376) ;  /* 0x0000000000103947 */ /* 0x000fea0003800000 */
[----:B------:R-:W-:Y:S01]  /*47e0*/  HFMA2.MMA R114, -RZ, RZ, 0, 0 ;  /* 0x00000000ff727435 */ /* 0x000fe200000001ff */
[----:B------:R-:W-:Y:S10]  /*47f0*/  @!P2 BRA `(.L_x_7377) ;  /* 0x00000000001ca947 */ /* 0x000ff40003800000 */
[----:B-----5:R-:W-:Y:S01]  /*4800*/  HADD2.F32 R114, -RZ, R67.H1_H1 ;  /* 0x30000043ff727230 */ /* 0x020fe20000004100 */
[----:B------:R-:W-:Y:S06]  /*4810*/  BRA `(.L_x_7377) ;  /* 0x0000000000147947 */ /* 0x000fec0003800000 */
.L_x_7376:
[----:B-----5:R-:W-:-:S05]  /*4820*/  HADD2.F32 R68, -RZ, R63.H1_H1 ;  /* 0x3000003fff447230 */ /* 0x020fca0000004100 */
[----:B------:R-:W-:-:S04]  /*4830*/  FMUL.FTZ R68, R68, UR8 ;  /* 0x0000000844447c20 */ /* 0x000fc80008410000 */
[----:B------:R-:W-:Y:S01]  /*4840*/  FMUL.FTZ R114, R232, R68 ;  /* 0x00000044e8727220 */ /* 0x000fe20000410000 */
[----:B------:R-:W-:-:S05]  /*4850*/  @P2 HADD2.F32 R68, -RZ, R67.H1_H1 ;  /* 0x30000043ff442230 */ /* 0x000fca0000004100 */
[----:B------:R-:W-:-:S07]  /*4860*/  @P2 FADD.FTZ R114, R68, R114 ;  /* 0x0000007244722221 */ /* 0x000fce0000010000 */
.L_x_7377:
[----:B------:R-:W-:Y:S05]  /*4870*/  BSYNC B1 ;  /* 0x0000000000017941 */ /* 0x000fea0003800000 */
.L_x_7375:
        /* <DEDUP_REMOVED lines=9> */
.L_x_7353:
[----:B------:R-:W-:Y:S05]  /*4910*/  BSYNC B0 ;  /* 0x0000000000007941 */ /* 0x000fea0003800000 */
.L_x_7352:
        /* <DEDUP_REMOVED lines=18> */
.L_x_7381:
[----:B-----5:R-:W-:-:S05]  /*4a40*/  HADD2.F32 R68, -RZ, R60.H0_H0 ;  /* 0x2000003cff447230 */ /* 0x020fca0000004100 */
[----:B------:R-:W-:-:S04]  /*4a50*/  FMUL.FTZ R68, R68, UR8 ;  /* 0x0000000844447c20 */ /* 0x000fc80008410000 */
[----:B------:R-:W-:Y:S01]  /*4a60*/  FMUL.FTZ R115, R231, R68 ;  /* 0x00000044e7737220 */ /* 0x000fe20000410000 */
[----:B------:R-:W-:-:S05]  /*4a70*/  @P2 HADD2.F32 R68, -RZ, R64.H0_H0 ;  /* 0x20000040ff442230 */ /* 0x000fca0000004100 */
[----:B------:R-:W-:-:S07]  /*4a80*/  @P2 FADD.FTZ R115, R68, R115 ;  /* 0x0000007344732221 */ /* 0x000fce0000010000 */
.L_x_7382:
[----:B------:R-:W-:Y:S05]  /*4a90*/  BSYNC B1 ;  /* 0x0000000000017941 */ /* 0x000fea0003800000 */
.L_x_7380:
[----:B------:R-:W-:Y:S04]  /*4aa0*/  BSSY B1, `(.L_x_7383) ;  /* 0x000000b000017945 */ /* 0x000fe80003800000 */
[----:B------:R-:W-:Y:S05]  /*4ab0*/  @P3 BRA `(.L_x_7384) ;  /* 0x0000000000103947 */ /* 0x000fea0003800000 */
[----:B------:R-:W-:Y:S01]  /*4ac0*/  HFMA2.MMA R116, -RZ, RZ, 0, 0 ;  /* 0x00000000ff747435 */ /* 0x000fe200000001ff */
[----:B------:R-:W-:Y:S10]  /*4ad0*/  @!P2 BRA `(.L_x_7385) ;  /* 0x00000000001ca947 */ /* 0x000ff40003800000 */
[----:B-----5:R-:W-:Y:S01]  /*4ae0*/  HADD2.F32 R116, -RZ, R64.H1_H1 ;  /* 0x30000040ff747230 */ /* 0x020fe20000004100 */
[----:B------:R-:W-:Y:S06]  /*4af0*/  BRA `(.L_x_7385) ;  /* 0x0000000000147947 */ /* 0x000fec0003800000 */
.L_x_7384:
[----:B-----5:R-:W-:-:S05]  /*4b00*/  HADD2.F32 R68, -RZ, R60.H1_H1 ;  /* 0x3000003cff447230 */ /* 0x020fca0000004100 */
[----:B------:R-:W-:-:S04]  /*4b10*/  FMUL.FTZ R68, R68, UR8 ;  /* 0x0000000844447c20 */ /* 0x000fc80008410000 */
[----:B------:R-:W-:Y:S01]  /*4b20*/  FMUL.FTZ R116, R230, R68 ;  /* 0x00000044e6747220 */ /* 0x000fe20000410000 */
[----:B------:R-:W-:-:S05]  /*4b30*/  @P2 HADD2.F32 R68, -RZ, R64.H1_H1 ;  /* 0x30000040ff442230 */ /* 0x000fca0000004100 */
[----:B------:R-:W-:-:S07]  /*4b40*/  @P2 FADD.FTZ R116, R68, R116 ;  /* 0x0000007444742221 */ /* 0x000fce0000010000 */
.L_x_7385:
[----:B------:R-:W-:Y:S05]  /*4b50*/  BSYNC B1 ;  /* 0x0000000000017941 */ /* 0x000fea0003800000 */
.L_x_7383:
[----:B------:R-:W-:Y:S04]  /*4b60*/  BSSY B1, `(.L_x_7386) ;  /* 0x000000b000017945 */ /* 0x000fe80003800000 */
[----:B------:R-:W-:Y:S05]  /*4b70*/  @P3 BRA `(.L_x_7387) ;  /* 0x0000000000103947 */ /* 0x000fea0003800000 */
[----:B------:R-:W-:Y:S01]  /*4b80*/  MOV R117, RZ ;  /* 0x000000ff00757202 */ /* 0x000fe20000000f00 */
[----:B------:R-:W-:Y:S06]  /*4b90*/  @!P2 BRA `(.L_x_7388) ;  /* 0x00000000001ca947 */ /* 0x000fec0003800000 */
[----:B-----5:R-:W-:Y:S01]  /*4ba0*/  HADD2.F32 R117, -RZ, R65.H0_H0 ;  /* 0x20000041ff757230 */ /* 0x020fe20000004100 */
[----:B------:R-:W-:Y:S06]  /*4bb0*/  BRA `(.L_x_7388) ;  /* 0x0000000000147947 */ /* 0x000fec0003800000 */
.L_x_7387:
[----:B-----5:R-:W-:-:S05]  /*4bc0*/  HADD2.F32 R68, -RZ, R61.H0_H0 ;  /* 0x2000003dff447230 */ /* 0x020fca0000004100 */
[----:B------:R-:W-:-:S04]  /*4bd0*/  FMUL.FTZ R68, R68, UR8 ;  /* 0x0000000844447c20 */ /* 0x000fc80008410000 */
[----:B------:R-:W-:Y:S01]  /*4be0*/  FMUL.FTZ R117, R229, R68 ;  /* 0x00000044e5757220 */ /* 0x000fe20000410000 */
[----:B------:R-:W-:-:S05]  /*4bf0*/  @P2 HADD2.F32 R68, -RZ, R65.H0_H0 ;  /* 0x20000041ff442230 */ /* 0x000fca0000004100 */
[----:B------:R-:W-:-:S07]  /*4c00*/  @P2 FADD.FTZ R117, R68, R117 ;  /* 0x0000007544752221 */ /* 0x000fce0000010000 */
.L_x_7388:
[----:B------:R-:W-:Y:S05]  /*4c10*/  BSYNC B1 ;  /* 0x0000000000017941 */ /* 0x000fea0003800000 */
.L_x_7386:
[----:B------:R-:W-:Y:S04]  /*4c20*/  BSSY B1, `(.L_x_7389) ;  /* 0x000000b000017945 */ /* 0x000fe80003800000 */
[----:B------:R-:W-:Y:S05]  /*4c30*/  @P3 BRA `(.L_x_7390) ;  /* 0x0000000000103947 */ /* 0x000fea0003800000 */
[----:B------:R-:W-:Y:S01]  /*4c40*/  HFMA2.MMA R118, -RZ, RZ, 0, 0 ;  /* 0x00000000ff767435 */ /* 0x000fe200000001ff */
[----:B------:R-:W-:Y:S10]  /*4c50*/  @!P2 BRA `(.L_x_7391) ;  /* 0x00000000001ca947 */ /* 0x000ff40003800000 */
[----:B-----5:R-:W-:Y:S01]  /*4c60*/  HADD2.F32 R118, -RZ, R65.H1_H1 ;  /* 0x30000041ff767230 */ /* 0x020fe20000004100 */
[----:B------:R-:W-:Y:S06]  /*4c70*/  BRA `(.L_x_7391) ;  /* 0x0000000000147947 */ /* 0x000fec0003800000 */
.L_x_7390:
[----:B-----5:R-:W-:-:S05]  /*4c80*/  HADD2.F32 R68, -RZ, R61.H1_H1 ;  /* 0x3000003dff447230 */ /* 0x020fca0000004100 */
[----:B------:R-:W-:-:S04]  /*4c90*/  FMUL.FTZ R68, R68, UR8 ;  /* 0x0000000844447c20 */ /* 0x000fc80008410000 */
[----:B------:R-:W-:Y:S01]  /*4ca0*/  FMUL.FTZ R118, R228, R68 ;  /* 0x00000044e4767220 */ /* 0x000fe20000410000 */
[----:B------:R-:W-:-:S05]  /*4cb0*/  @P2 HADD2.F32 R68, -RZ, R65.H1_H1 ;  /* 0x30000041ff442230 */ /* 0x000fca0000004100 */
[----:B------:R-:W-:-:S07]  /*4cc0*/  @P2 FADD.FTZ R118, R68, R118 ;  /* 0x0000007644762221 */ /* 0x000fce0000010000 */
.L_x_7391:
[----:B------:R-:W-:Y:S05]  /*4cd0*/  BSYNC B1 ;  /* 0x0000000000017941 */ /* 0x000fea0003800000 */
.L_x_7389:
[----:B------:R-:W-:Y:S04]  /*4ce0*/  BSSY B1, `(.L_x_7392) ;  /* 0x000000b000017945 */ /* 0x000fe80003800000 */
[----:B------:R-:W-:Y:S05]  /*4cf0*/  @P3 BRA `(.L_x_7393) ;  /* 0x0000000000103947 */ /* 0x000fea0003800000 */
[----:B------:R-:W-:Y:S01]  /*4d00*/  MOV R119, RZ ;  /* 0x000000ff00777202 */ /* 0x000fe20000000f00 */
[----:B------:R-:W-:Y:S06]  /*4d10*/  @!P2 BRA `(.L_x_7394) ;  /* 0x00000000001ca947 */ /* 0x000fec0003800000 */
[----:B-----5:R-:W-:Y:S01]  /*4d20*/  HADD2.F32 R119, -RZ, R66.H0_H0 ;  /* 0x20000042ff777230 */ /* 0x020fe20000004100 */
[----:B------:R-:W-:Y:S06]  /*4d30*/  BRA `(.L_x_7394) ;  /* 0x0000000000147947 */ /* 0x000fec0003800000 */
.L_x_7393:
[----:B-----5:R-:W-:-:S05]  /*4d40*/  HADD2.F32 R68, -RZ, R62.H0_H0 ;  /* 0x2000003eff447230 */ /* 0x020fca0000004100 */
[----:B------:R-:W-:-:S04]  /*4d50*/  FMUL.FTZ R68, R68, UR8 ;  /* 0x0000000844447c20 */ /* 0x000fc80008410000 */
[----:B------:R-:W-:Y:S01]  /*4d60*/  FMUL.FTZ R119, R227, R68 ;  /* 0x00000044e3777220 */ /* 0x000fe20000410000 */
[----:B------:R-:W-:-:S05]  /*4d70*/  @P2 HADD2.F32 R68, -RZ, R66.H0_H0 ;  /* 0x20000042ff442230 */ /* 0x000fca0000004100 */
[----:B------:R-:W-:-:S07]  /*4d80*/  @P2 FADD.FTZ R119, R68, R119 ;  /* 0x0000007744772221 */ /* 0x000fce0000010000 */
.L_x_7394:
[----:B------:R-:W-:Y:S05]  /*4d90*/  BSYNC B1 ;  /* 0x0000000000017941 */ /* 0x000fea0003800000 */
.L_x_7392:
[----:B------:R-:W-:Y:S04]  /*4da0*/  BSSY B1, `(.L_x_7395) ;  /* 0x000000b000017945 */ /* 0x000fe80003800000 */
[----:B------:R-:W-:Y:S05]  /*4db0*/  @P3 BRA `(.L_x_7396) ;  /* 0x0000000000103947 */ /* 0x000fea0003800000 */
[----:B------:R-:W-:Y:S01]  /*4dc0*/  HFMA2.MMA R120, -RZ, RZ, 0, 0 ;  /* 0x00000000ff787435 */ /* 0x000fe200000001ff */
[----:B------:R-:W-:Y:S10]  /*4dd0*/  @!P2 BRA `(.L_x_7397) ;  /* 0x00000000001ca947 */ /* 0x000ff40003800000 */
[----:B-----5:R-:W-:Y:S01]  /*4de0*/  HADD2.F32 R120, -RZ, R66.H1_H1 ;  /* 0x30000042ff787230 */ /* 0x020fe20000004100 */
[----:B------:R-:W-:Y:S06]  /*4df0*/  BRA `(.L_x_7397) ;  /* 0x0000000000147947 */ /* 0x000fec0003800000 */
.L_x_7396:
[----:B-----5:R-:W-:-:S05]  /*4e00*/  HADD2.F32 R68, -RZ, R62.H1_H1 ;  /* 0x3000003eff447230 */ /* 0x020fca0000004100 */
[----:B------:R-:W-:-:S04]  /*4e10*/  FMUL.FTZ R68, R68, UR8 ;  /* 0x0000000844447c20 */ /* 0x000fc80008410000 */
[----:B------:R-:W-:Y:S01]  /*4e20*/  FMUL.FTZ R120, R226, R68 ;  /* 0x00000044e2787220 */ /* 0x000fe20000410000 */
[----:B------:R-:W-:-:S05]  /*4e30*/  @P2 HADD2.F32 R68, -RZ, R66.H1_H1 ;  /* 0x30000042ff442230 */ /* 0x000fca0000004100 */
[----:B------:R-:W-:-:S07]  /*4e40*/  @P2 FADD.FTZ R120, R68, R120 ;  /* 0x0000007844782221 */ /* 0x000fce0000010000 */
.L_x_7397:
[----:B------:R-:W-:Y:S05]  /*4e50*/  BSYNC B1 ;  /* 0x0000000000017941 */ /* 0x000fea0003800000 */
.L_x_7395:
[----:B------:R-:W-:Y:S04]  /*4e60*/  BSSY B1, `(.L_x_7398) ;  /* 0x000000b000017945 */ /* 0x000fe80003800000 */
[----:B------:R-:W-:Y:S05]  /*4e70*/  @P3 BRA `(.L_x_7399) ;  /* 0x0000000000103947 */ /* 0x000fea0003800000 */
[----:B------:R-:W-:Y:S01]  /*4e80*/  MOV R121, RZ ;  /* 0x000000ff00797202 */ /* 0x000fe20000000f00 */
[----:B------:R-:W-:Y:S06]  /*4e90*/  @!P2 BRA `(.L_x_7400) ;  /* 0x00000000001ca947 */ /* 0x000fec0003800000 */
[----:B-----5:R-:W-:Y:S01]  /*4ea0*/  HADD2.F32 R121, -RZ, R67.H0_H0 ;  /* 0x20000043ff797230 */ /* 0x020fe20000004100 */
[----:B------:R-:W-:Y:S06]  /*4eb0*/  BRA `(.L_x_7400) ;  /* 0x0000000000147947 */ /* 0x000fec0003800000 */
.L_x_7399:
[----:B-----5:R-:W-:-:S05]  /*4ec0*/  HADD2.F32 R68, -RZ, R63.H0_H0 ;  /* 0x2000003fff447230 */ /* 0x020fca0000004100 */
[----:B------:R-:W-:-:S04]  /*4ed0*/  FMUL.FTZ R68, R68, UR8 ;  /* 0x0000000844447c20 */ /* 0x000fc80008410000 */
[----:B------:R-:W-:Y:S01]  /*4ee0*/  FMUL.FTZ R121, R225, R68 ;  /* 0x00000044e1797220 */ /* 0x000fe20000410000 */
[----:B------:R-:W-:-:S05]  /*4ef0*/  @P2 HADD2.F32 R68, -RZ, R67.H0_H0 ;  /* 0x20000043ff442230 */ /* 0x000fca0000004100 */
[----:B------:R-:W-:-:S07]  /*4f00*/  @P2 FADD.FTZ R121, R68, R121 ;  /* 0x0000007944792221 */ /* 0x000fce0000010000 */
.L_x_7400:
[----:B------:R-:W-:Y:S05]  /*4f10*/  BSYNC B1 ;  /* 0x0000000000017941 */ /* 0x000fea0003800000 */
.L_x_7398:
[----:B------:R-:W-:Y:S04]  /*4f20*/  BSSY B1, `(.L_x_7401) ;  /* 0x000000b000017945 */ /* 0x000fe80003800000 */
[----:B------:R-:W-:Y:S05]  /*4f30*/  @P3 BRA `(.L_x_7402) ;  /* 0x0000000000103947 */ /* 0x000fea0003800000 */
[----:B------:R-:W-:Y:S01]  /*4f40*/  HFMA2.MMA R122, -RZ, RZ, 0, 0 ;  /* 0x00000000ff7a7435 */ /* 0x000fe200000001ff */
[----:B------:R-:W-:Y:S10]  /*4f50*/  @!P2 BRA `(.L_x_7403) ;  /* 0x00000000001ca947 */ /* 0x000ff40003800000 */
[----:B-----5:R-:W-:Y:S01]  /*4f60*/  HADD2.F32 R122, -RZ, R67.H1_H1 ;  /* 0x30000043ff7a7230 */ /* 0x020fe20000004100 */
[----:B------:R-:W-:Y:S06]  /*4f70*/  BRA `(.L_x_7403) ;  /* 0x0000000000147947 */ /* 0x000fec0003800000 */
.L_x_7402:
[----:B-----5:R-:W-:-:S05]  /*4f80*/  HADD2.F32 R68, -RZ, R63.H1_H1 ;  /* 0x3000003fff447230 */ /* 0x020fca0000004100 */
[----:B------:R-:W-:-:S04]  /*4f90*/  FMUL.FTZ R68, R68, UR8 ;  /* 0x0000000844447c20 */ /* 0x000fc80008410000 */
[----:B------:R-:W-:Y:S01]  /*4fa0*/  FMUL.FTZ R122, R224, R68 ;  /* 0x00000044e07a7220 */ /* 0x000fe20000410000 */
[----:B------:R-:W-:-:S05]  /*4fb0*/  @P2 HADD2.F32 R68, -RZ, R67.H1_H1 ;  /* 0x30000043ff442230 */ /* 0x000fca0000004100 */
[----:B------:R-:W-:-:S07]  /*4fc0*/  @P2 FADD.FTZ R122, R68, R122 ;  /* 0x0000007a447a2221 */ /* 0x000fce0000010000 */
.L_x_7403:
[----:B------:R-:W-:Y:S05]  /*4fd0*/  BSYNC B1 ;  /* 0x0000000000017941 */ /* 0x000fea0003800000 */
.L_x_7401:
        /* <DEDUP_REMOVED lines=9> */
.L_x_7379:
[----:B------:R-:W-:Y:S05]  /*5070*/  BSYNC B0 ;  /* 0x0000000000007941 */ /* 0x000fea0003800000 */
.L_x_7378:
        /* <DEDUP_REMOVED lines=18> */
.L_x_7407:
[----:B-----5:R-:W-:-:S05]  /*51a0*/  HADD2.F32 R68, -RZ, R60.H0_H0 ;  /* 0x2000003cff447230 */ /* 0x020fca0000004100 */
[----:B------:R-:W-:-:S04]  /*51b0*/  FMUL.FTZ R68, R68, UR8 ;  /* 0x0000000844447c20 */ /* 0x000fc80008410000 */
[----:B------:R-:W-:Y:S01]  /*51c0*/  FMUL.FTZ R123, R223, R68 ;  /* 0x00000044df7b7220 */ /* 0x000fe20000410000 */
[----:B------:R-:W-:-:S05]  /*51d0*/  @P1 HADD2.F32 R68, -RZ, R64.H0_H0 ;  /* 0x20000040ff441230 */ /* 0x000fca0000004100 */
[----:B------:R-:W-:-:S07]  /*51e0*/  @P1 FADD.FTZ R123, R68, R123 ;  /* 0x0000007b447b1221 */ /* 0x000fce0000010000 */
.L_x_7408:
[----:B------:R-:W-:Y:S05]  /*51f0*/  BSYNC B1 ;  /* 0x0000000000017941 */ /* 0x000fea0003800000 */
.L_x_7406:
[----:B------:R-:W-:Y:S04]  /*5200*/  BSSY B1, `(.L_x_7409) ;  /* 0x000000b000017945 */ /* 0x000fe80003800000 */
[----:B------:R-:W-:Y:S05]  /*5210*/  @P2 BRA `(.L_x_7410) ;  /* 0x0000000000102947 */ /* 0x000fea0003800000 */
[----:B------:R-:W-:Y:S01]  /*5220*/  HFMA2.MMA R124, -RZ, RZ, 0, 0 ;  /* 0x00000000ff7c7435 */ /* 0x000fe200000001ff */
[----:B------:R-:W-:Y:S10]  /*5230*/  @!P1 BRA `(.L_x_7411) ;  /* 0x00000000001c9947 */ /* 0x000ff40003800000 */
[----:B-----5:R-:W-:Y:S01]  /*5240*/  HADD2.F32 R124, -RZ, R64.H1_H1 ;  /* 0x30000040ff7c7230 */ /* 0x020fe20000004100 */
[----:B------:R-:W-:Y:S06]  /*5250*/  BRA `(.L_x_7411) ;  /* 0x0000000000147947 */ /* 0x000fec0003800000 */
.L_x_7410:
[----:B-----5:R-:W-:-:S05]  /*5260*/  HADD2.F32 R68, -RZ, R60.H1_H1 ;  /* 0x3000003cff447230 */ /* 0x020fca0000004100 */
[----:B------:R-:W-:-:S04]  /*5270*/  FMUL.FTZ R68, R68, UR8 ;  /* 0x0000000844447c20 */ /* 0x000fc80008410000 */
[----:B------:R-:W-:Y:S01]  /*5280*/  FMUL.FTZ R124, R222, R68 ;  /* 0x00000044de7c7220 */ /* 0x000fe20000410000 */
[----:B------:R-:W-:-:S05]  /*5290*/  @P1 HADD2.F32 R68, -RZ, R64.H1_H1 ;  /* 0x30000040ff441230 */ /* 0x000fca0000004100 */
[----:B------:R-:W-:-:S07]  /*52a0*/  @P1 FADD.FTZ R124, R68, R124 ;  /* 0x0000007c447c1221 */ /* 0x000fce0000010000 */
.L_x_7411:
[----:B------:R-:W-:Y:S05]  /*52b0*/  BSYNC B1 ;  /* 0x0000000000017941 */ /* 0x000fea0003800000 */
.L_x_7409:
[----:B------:R-:W-:Y:S04]  /*52c0*/  BSSY B1, `(.L_x_7412) ;  /* 0x000000b000017945 */ /* 0x000fe80003800000 */
[----:B------:R-:W-:Y:S05]  /*52d0*/  @P2 BRA `(.L_x_7413) ;  /* 0x0000000000102947 */ /* 0x000fea0003800000 */
[----:B------:R-:W-:Y:S01]  /*52e0*/  MOV R125, RZ ;  /* 0x000000ff007d7202 */ /* 0x000fe20000000f00 */
[----:B------:R-:W-:Y:S06]  /*52f0*/  @!P1 BRA `(.L_x_7414) ;  /* 0x00000000001c9947 */ /* 0x000fec0003800000 */
[----:B-----5:R-:W-:Y:S01]  /*5300*/  HADD2.F32 R125, -RZ, R65.H0_H0 ;  /* 0x20000041ff7d7230 */ /* 0x020fe20000004100 */
[----:B------:R-:W-:Y:S06]  /*5310*/  BRA `(.L_x_7414) ;  /* 0x0000000000147947 */ /* 0x000fec0003800000 */
.L_x_7413:
[----:B-----5:R-:W-:-:S05]  /*5320*/  HADD2.F32 R68, -RZ, R61.H0_H0 ;  /* 0x2000003dff447230 */ /* 0x020fca0000004100 */
[----:B------:R-:W-:-:S04]  /*5330*/  FMUL.FTZ R68, R68, UR8 ;  /* 0x0000000844447c20 */ /* 0x000fc80008410000 */
[----:B------:R-:W-:Y:S01]  /*5340*/  FMUL.FTZ R125, R221, R68 ;  /* 0x00000044dd7d7220 */ /* 0x000fe20000410000 */
[----:B------:R-:W-:-:S05]  /*5350*/  @P1 HADD2.F32 R68, -RZ, R65.H0_H0 ;  /* 0x20000041ff441230 */ /* 0x000fca0000004100 */
[----:B------:R-:W-:-:S07]  /*5360*/  @P1 FADD.FTZ R125, R68, R125 ;  /* 0x0000007d447d1221 */ /* 0x000fce0000010000 */
.L_x_7414:
[----:B------:R-:W-:Y:S05]  /*5370*/  BSYNC B1 ;  /* 0x0000000000017941 */ /* 0x000fea0003800000 */
.L_x_7412:
[----:B------:R-:W-:Y:S04]  /*5380*/  BSSY B1, `(.L_x_7415) ;  /* 0x000000b000017945 */ /* 0x000fe80003800000 */
[----:B------:R-:W-:Y:S05]  /*5390*/  @P2 BRA `(.L_x_7416) ;  /* 0x0000000000102947 */ /* 0x000fea0003800000 */
[----:B------:R-:W-:Y:S01]  /*53a0*/  HFMA2.MMA R126, -RZ, RZ, 0, 0 ;  /* 0x00000000ff7e7435 */ /* 0x000fe200000001ff */
[----:B------:R-:W-:Y:S10]  /*53b0*/  @!P1 BRA `(.L_x_7417) ;  /* 0x00000000001c9947 */ /* 0x000ff40003800000 */
[----:B-----5:R-:W-:Y:S01]  /*53c0*/  HADD2.F32 R126, -RZ, R65.H1_H1 ;  /* 0x30000041ff7e7230 */ /* 0x020fe20000004100 */
[----:B------:R-:W-:Y:S06]  /*53d0*/  BRA `(.L_x_7417) ;  /* 0x0000000000147947 */ /* 0x000fec0003800000 */
.L_x_7416:
[----:B-----5:R-:W-:-:S05]  /*53e0*/  HADD2.F32 R68, -RZ, R61.H1_H1 ;  /* 0x3000003dff447230 */ /* 0x020fca0000004100 */
[----:B------:R-:W-:-:S04]  /*53f0*/  FMUL.FTZ R68, R68, UR8 ;  /* 0x0000000844447c20 */ /* 0x000fc80008410000 */
[----:B------:R-:W-:Y:S01]  /*5400*/  FMUL.FTZ R126, R220, R68 ;  /* 0x00000044dc7e7220 */ /* 0x000fe20000410000 */
[----:B------:R-:W-:-:S05]  /*5410*/  @P1 HADD2.F32 R68, -RZ, R65.H1_H1 ;  /* 0x30000041ff441230 */ /* 0x000fca0000004100 */
[----:B------:R-:W-:-:S07]  /*5420*/  @P1 FADD.FTZ R126, R68, R126 ;  /* 0x0000007e447e1221 */ /* 0x000fce0000010000 */
.L_x_7417:
[----:B------:R-:W-:Y:S05]  /*5430*/  BSYNC B1 ;  /* 0x0000000000017941 */ /* 0x000fea0003800000 */
.L_x_7415:
[----:B------:R-:W-:Y:S04]  /*5440*/  BSSY B1, `(.L_x_7418) ;  /* 0x000000b000017945 */ /* 0x000fe80003800000 */
[----:B------:R-:W-:Y:S05]  /*5450*/  @P2 BRA `(.L_x_7419) ;  /* 0x0000000000102947 */ /* 0x000fea0003800000 */
[----:B------:R-:W-:Y:S01]  /*5460*/  MOV R127, RZ ;  /* 0x000000ff007f7202 */ /* 0x000fe20000000f00 */
[----:B------:R-:W-:Y:S06]  /*5470*/  @!P1 BRA `(.L_x_7420) ;  /* 0x00000000001c9947 */ /* 0x000fec0003800000 */
[----:B-----5:R-:W-:Y:S01]  /*5480*/  HADD2.F32 R127, -RZ, R66.H0_H0 ;  /* 0x20000042ff7f7230 */ /* 0x020fe20000004100 */
[----:B------:R-:W-:Y:S06]  /*5490*/  BRA `(.L_x_7420) ;  /* 0x0000000000147947 */ /* 0x000fec0003800000 */
.L_x_7419:
[----:B-----5:R-:W-:-:S05]  /*54a0*/  HADD2.F32 R68, -RZ, R62.H0_H0 ;  /* 0x2000003eff447230 */ /* 0x020fca0000004100 */
[----:B------:R-:W-:-:S04]  /*54b0*/  FMUL.FTZ R68, R68, UR8 ;  /* 0x0000000844447c20 */ /* 0x000fc80008410000 */
[----:B------:R-:W-:Y:S01]  /*54c0*/  FMUL.FTZ R127, R219, R68 ;  /* 0x00000044db7f7220 */ /* 0x000fe20000410000 */
[----:B------:R-:W-:-:S05]  /*54d0*/  @P1 HADD2.F32 R68, -RZ, R66.H0_H0 ;  /* 0x20000042ff441230 */ /* 0x000fca0000004100 */
[----:B------:R-:W-:-:S07]  /*54e0*/  @P1 FADD.FTZ R127, R68, R127 ;  /* 0x0000007f447f1221 */ /* 0x000fce0000010000 */
.L_x_7420:
[----:B------:R-:W-:Y:S05]  /*54f0*/  BSYNC B1 ;  /* 0x0000000000017941 */ /* 0x000fea0003800000 */
.L_x_7418:
[----:B------:R-:W-:Y:S04]  /*5500*/  BSSY B1, `(.L_x_7421) ;  /* 0x000000b000017945 */ /* 0x000fe80003800000 */
[----:B------:R-:W-:Y:S05]  /*5510*/  @P2 BRA `(.L_x_7422) ;  /* 0x0000000000102947 */ /* 0x000fea0003800000 */
[----:B------:R-:W-:Y:S01]  /*5520*/  HFMA2.MMA R128, -RZ, RZ, 0, 0 ;  /* 0x00000000ff807435 */ /* 0x000fe200000001ff */
[----:B------:R-:W-:Y:S10]  /*5530*/  @!P1 BRA `(.L_x_7423) ;  /* 0x00000000001c9947 */ /* 0x000ff40003800000 */
[----:B-----5:R-:W-:Y:S01]  /*5540*/  HADD2.F32 R128, -RZ, R66.H1_H1 ;  /* 0x30000042ff807230 */ /* 0x020fe20000004100 */
[----:B------:R-:W-:Y:S06]  /*5550*/  BRA `(.L_x_7423) ;  /* 0x0000000000147947 */ /* 0x000fec0003800000 */
.L_x_7422:
[----:B-----5:R-:W-:-:S05]  /*5560*/  HADD2.F32 R68, -RZ, R62.H1_H1 ;  /* 0x3000003eff447230 */ /* 0x020fca0000004100 */
[----:B------:R-:W-:-:S04]  /*5570*/  FMUL.FTZ R68, R68, UR8 ;  /* 0x0000000844447c20 */ /* 0x000fc80008410000 */
[----:B------:R-:W-:Y:S01]  /*5580*/  FMUL.FTZ R128, R218, R68 ;  /* 0x00000044da807220 */ /* 0x000fe20000410000 */
[----:B------:R-:W-:-:S05]  /*5590*/  @P1 HADD2.F32 R68, -RZ, R66.H1_H1 ;  /* 0x30000042ff441230 */ /* 0x000fca0000004100 */
[----:B------:R-:W-:-:S07]  /*55a0*/  @P1 FADD.FTZ R128, R68, R128 ;  /* 0x0000008044801221 */ /* 0x000fce0000010000 */
.L_x_7423:
[----:B------:R-:W-:Y:S05]  /*55b0*/  BSYNC B1 ;  /* 0x0000000000017941 */ /* 0x000fea0003800000 */
.L_x_7421:
[----:B------:R-:W-:Y:S04]  /*55c0*/  BSSY B1, `(.L_x_7424) ;  /* 0x000000b000017945 */ /* 0x000fe80003800000 */
[----:B------:R-:W-:Y:S05]  /*55d0*/  @P2 BRA `(.L_x_7425) ;  /* 0x0000000000102947 */ /* 0x000fea0003800000 */
[----:B------:R-:W-:Y:S01]  /*55e0*/  MOV R129, RZ ;  /* 0x000000ff00817202 */ /* 0x000fe20000000f00 */
[----:B------:R-:W-:Y:S06]  /*55f0*/  @!P1 BRA `(.L_x_7426) ;  /* 0x00000000001c9947 */ /* 0x000fec0003800000 */
[----:B-----5:R-:W-:Y:S01]  /*5600*/  HADD2.F32 R129, -RZ, R67.H0_H0 ;  /* 0x20000043ff817230 */ /* 0x020fe20000004100 */
[----:B------:R-:W-:Y:S06]  /*5610*/  BRA `(.L_x_7426) ;  /* 0x0000000000147947 */ /* 0x000fec0003800000 */
.L_x_7425:
[----:B-----5:R-:W-:-:S05]  /*5620*/  HADD2.F32 R68, -RZ, R63.H0_H0 ;  /* 0x2000003fff447230 */ /* 0x020fca0000004100 */
[----:B------:R-:W-:-:S04]  /*5630*/  FMUL.FTZ R68, R68, UR8 ;  /* 0x0000000844447c20 */ /* 0x000fc80008410000 */
[----:B------:R-:W-:Y:S01]  /*5640*/  FMUL.FTZ R129, R217, R68 ;  /* 0x00000044d9817220 */ /* 0x000fe20000410000 */
[----:B------:R-:W-:-:S05]  /*5650*/  @P1 HADD2.F32 R68, -RZ, R67.H0_H0 ;  /* 0x20000043ff441230 */ /* 0x000fca0000004100 */
[----:B------:R-:W-:-:S07]  /*5660*/  @P1 FADD.FTZ R129, R68, R129 ;  /* 0x0000008144811221 */ /* 0x000fce0000010000 */
.L_x_7426:
[----:B------:R-:W-:Y:S05]  /*5670*/  BSYNC B1 ;  /* 0x0000000000017941 */ /* 0x000fea0003800000 */
.L_x_7424:
[----:B------:R-:W-:Y:S04]  /*5680*/  BSSY B1, `(.L_x_7427) ;  /* 0x000000b000017945 */ /* 0x000fe80003800000 */
[----:B------:R-:W-:Y:S05]  /*5690*/  @P2 BRA `(.L_x_7428) ;  /* 0x0000000000102947 */ /* 0x000fea0003800000 */
[----:B------:R-:W-:Y:S01]  /*56a0*/  HFMA2.MMA R130, -RZ, RZ, 0, 0 ;  /* 0x00000000ff827435 */ /* 0x000fe200000001ff */
[----:B------:R-:W-:Y:S10]  /*56b0*/  @!P1 BRA `(.L_x_7429) ;  /* 0x00000000001c9947 */ /* 0x000ff40003800000 */
[----:B-----5:R-:W-:Y:S01]  /*56c0*/  HADD2.F32 R130, -RZ, R67.H1_H1 ;  /* 0x30000043ff827230 */ /* 0x020fe20000004100 */
[----:B------:R-:W-:Y:S06]  /*56d0*/  BRA `(.L_x_7429) ;  /* 0x0000000000147947 */ /* 0x000fec0003800000 */
.L_x_7428:
[----:B-----5:R-:W-:-:S05]  /*56e0*/  HADD2.F32 R68, -RZ, R63.H1_H1 ;  /* 0x3000003fff447230 */ /* 0x020fca0000004100 */
[----:B------:R-:W-:-:S04]  /*56f0*/  FMUL.FTZ R68, R68, UR8 ;  /* 0x0000000844447c20 */ /* 0x000fc80008410000 */
[----:B------:R-:W-:Y:S01]  /*5700*/  FMUL.FTZ R130, R216, R68 ;  /* 0x00000044d8827220 */ /* 0x000fe20000410000 */
[----:B------:R-:W-:-:S05]  /*5710*/  @P1 HADD2.F32 R68, -RZ, R67.H1_H1 ;  /* 0x30000043ff441230 */ /* 0x000fca0000004100 */
[----:B------:R-:W-:-:S07]  /*5720*/  @P1 FADD.FTZ R130, R68, R130 ;  /* 0x0000008244821221 */ /* 0x000fce0000010000 */
.L_x_7429:
[----:B------:R-:W-:Y:S05]  /*5730*/  BSYNC B1 ;  /* 0x0000000000017941 */ /* 0x000fea0003800000 */
.L_x_7427:
[----:B------:R-:W0:Y:S01]  /*5740*/  LDC.64 R132, c[0x0][0x238] ;  /* 0x00008e00ff847b82 */ /* 0x000e220000000a00 */
[----:B------:R-:W-:Y:S02]  /*5750*/  F2FP.F16.F32.PACK_AB R71, R130, R129 ;  /* 0x000000818247723e */ /* 0x000fe400000000ff */
[----:B------:R-:W-:Y:S02]  /*5760*/  F2FP.F16.F32.PACK_AB R70, R128, R127 ;  /* 0x0000007f8046723e */ /* 0x000fe400000000ff */
[----:B------:R-:W-:Y:S02]  /*5770*/  F2FP.F16.F32.PACK_AB R69, R126, R125 ;  /* 0x0000007d7e45723e */ /* 0x000fe400000000ff */
[----:B------:R-:W-:Y:S01]  /*5780*/  F2FP.F16.F32.PACK_AB R68, R124, R123 ;  /* 0x0000007b7c44723e */ /* 0x000fe200000000ff */
[----:B0-----:R-:W-:-:S05]  /*5790*/  IMAD.WIDE.U32 R132, R152, 0x10, R132 ;  /* 0x0000001098847825 */ /* 0x001fca00078e0084 */
[----:B------:R0:W-:Y:S02]  /*57a0*/  STG.E.128 desc[UR4][R132.64], R68 ;  /* 0x0000004484007986 */ /* 0x0001e4000c101d04 */
.L_x_7405:
[----:B------:R-:W-:Y:S05]  /*57b0*/  BSYNC B0 ;  /* 0x0000000000007941 */ /* 0x000fea0003800000 */
.L_x_7404:
        /* <DEDUP_REMOVED lines=237> */
.L_x_7459:
        /* <DEDUP_REMOVED lines=20> */
[----:B------:R-:W-:Y:S01]  /*67d0*/  IADD3 R0, R141, -0x1, RZ ;  /* 0xffffffff8d007810 */ /* 0x000fe20007ffe0ff */
[----:B------:R-:W-:Y:S01]  /*67e0*/  BSSY B1, `(.L_x_7433) ;  /* 0x0000029000017945 */ /* 0x000fe20003800000 */
[----:B------:R-:W-:-:S04]  /*67f0*/  PLOP3.LUT P1, PT, PT, PT, UP0, 0x40, 0x0 ;  /* 0x000000000000781c */ /* 0x000fc80003f2e808 */
        /* <DEDUP_REMOVED lines=39> */
.L_x_7434:
[----:B------:R-:W-:Y:S05]  /*6a70*/  BSYNC B1 ;  /* 0x0000000000017941 */ /* 0x000fea0003800000 */
.L_x_7433:
        /* <DEDUP_REMOVED lines=35> */
.L_x_7436:
[----:B------:R-:W-:Y:S05]  /*6cb0*/  BSYNC B1 ;  /* 0x0000000000017941 */ /* 0x000fea0003800000 */
.L_x_7435:
        /* <DEDUP_REMOVED lines=35> */
.L_x_7438:
[----:B------:R-:W-:Y:S05]  /*6ef0*/  BSYNC B1 ;  /* 0x0000000000017941 */ /* 0x000fea0003800000 */
.L_x_7437:
        /* <DEDUP_REMOVED lines=35> */
.L_x_7440:
[----:B------:R-:W-:Y:S05]  /*7130*/  BSYNC B1 ;  /* 0x0000000000017941 */ /* 0x000fea0003800000 */
.L_x_7439:
[----:B------:R-:W-:Y:S01]  /*7140*/  LOP3.LUT P1, RZ, R3, 0x40, RZ, 0xc0, !PT ;  /* 0x0000004003ff7812 */ /* 0x000fe2000782c0ff */
[----:B------:R-:W-:-:S12]  /*7150*/  BSSY B1, `(.L_x_7441) ;  /* 0x0000022000017945 */ /* 0x000fd80003800000 */
[----:B------:R-:W-:Y:S05]  /*7160*/  @!P1 BRA `(.L_x_7442) ;  /* 0x0000000000809947 */ /* 0x000fea0003800000 */
[--C-:B-1234-:R-:W-:Y:S01]  /*7170*/  FADD.FTZ R68, R99, -R150.reuse ;  /* 0x8000009663447221 */ /* 0x11efe20000010000 */
        /* <DEDUP_REMOVED lines=31> */
.L_x_7442:
[----:B------:R-:W-:Y:S05]  /*7370*/  BSYNC B1 ;  /* 0x0000000000017941 */ /* 0x000fea0003800000 */
.L_x_7441:
        /* <DEDUP_REMOVED lines=35> */
.L_x_7444:
[----:B------:R-:W-:Y:S05]  /*75b0*/  BSYNC B1 ;  /* 0x0000000000017941 */ /* 0x000fea0003800000 */
.L_x_7443:
        /* <DEDUP_REMOVED lines=35> */
.L_x_7446:
[----:B------:R-:W-:Y:S05]  /*77f0*/  BSYNC B1 ;  /* 0x0000000000017941 */ /* 0x000fea0003800000 */
.L_x_7445:
        /* <DEDUP_REMOVED lines=33> */
.L_x_7432:
[----:B------:R-:W-:Y:S05]  /*7a10*/  BSYNC B0 ;  /* 0x0000000000007941 */ /* 0x000fea0003800000 */
.L_x_7431:
[----:B01234-:R-:W0:Y:S02]  /*7a20*/  LDC.64 R68, c[0x0][0x210] ;  /* 0x00008400ff447b82 */ /* 0x01fe240000000a00 */
[----:B0-----:R-:W-:-:S04]  /*7a30*/  LEA R74, R68, R74, 0x2 ;  /* 0x0000004a444a7211 */ /* 0x001fc800078e10ff */
[----:B------:R-:W-:-:S13]  /*7a40*/  ISETP.GE.AND P1, PT, R74, R69, PT ;  /* 0x000000454a00720c */ /* 0x000fda0003f26270 */
[----:B------:R-:W-:Y:S05]  /*7a50*/  @!P1 BRA `(.L_x_7447) ;  /* 0xffffff9c00e49947 */ /* 0x000fea000383ffff */
[----:B------:R-:W-:Y:S05]  /*7a60*/  EXIT ;  /* 0x000000000000794d */ /* 0x000fea0003800000 */
.L_x_7430:
        /* <DEDUP_REMOVED lines=8> */
.L_x_7449:
[----:B------:R-:W-:Y:S05]  /*7af0*/  BSYNC B0 ;  /* 0x0000000000007941 */ /* 0x000fea0003800000 */
.L_x_7448:
        /* <DEDUP_REMOVED lines=10> */
.L_x_7450:
[----:B------:R-:W-:-:S04]  /*7ba0*/  @P5 LOP3.LUT R3, R3, 0x400, RZ, 0xfc, !PT ;  /* 0x0000040003035812 */ /* 0x000fc800078efcff */
[----:B------:R-:W-:Y:S01]  /*7bb0*/  LOP3.LUT P5, RZ, R3, 0x2, RZ, 0xc0, !PT ;  /* 0x0000000203ff7812 */ /* 0x000fe200078ac0ff */
[----:B------:R-:W-:Y:S01]  /*7bc0*/  HFMA2.MMA R70, -RZ, RZ, 0, 2.384185791015625e-07 ;  /* 0x00000004ff467435 */ /* 0x000fe200000001ff */
[----:B------:R-:W-:Y:S01]  /*7bd0*/  FADD.FTZ R71, R71, R68 ;  /* 0x0000004447477221 */ /* 0x000fe20000010000 */
[----:B------:R-:W-:-:S04]  /*7be0*/  MOV R68, 0xffffffff ;  /* 0xffffffff00447802 */ /* 0x000fc80000000f00 */
[----:B------:R-:W-:-:S07]  /*7bf0*/  MOV R133, R71 ;  /* 0x0000004700857202 */ /* 0x000fce0000000f00 */
[----:B------:R-:W-:Y:S05]  /*7c00*/  WARPSYNC.COLLECTIVE R68, `(.L_x_7451) ;  /* 0x0000000044087348 */ /* 0x000fea0003c00000 */
[----:B------:R0:W1:Y:S02]  /*7c10*/  SHFL.BFLY P6, R68, R133, R70, R69 ;  /* 0x0c00004685447389 */ /* 0x00006400000c0045 */
[----:B01----:R-:W-:Y:S01]  /*7c20*/  ENDCOLLECTIVE ;  /* 0x000000000000791b */ /* 0x003fe20003800000 */
.L_x_7451:
[----:B------:R-:W-:Y:S01]  /*7c30*/  HFMA2.MMA R70, -RZ, RZ, 0, 4.76837158203125e-07 ;  /* 0x00000008ff467435 */ /* 0x000fe200000001ff */
[----:B------:R-:W-:Y:S01]  /*7c40*/  FADD.FTZ R71, R71, R68 ;  /* 0x0000004447477221 */ /* 0x000fe20000010000 */
[----:B------:R-:W-:-:S04]  /*7c50*/  MOV R68, 0xffffffff ;  /* 0xffffffff00447802 */ /* 0x000fc80000000f00 */
[----:B------:R-:W-:-:S07]  /*7c60*/  MOV R133, R71 ;  /* 0x0000004700857202 */ /* 0x000fce0000000f00 */
[----:B------:R-:W-:Y:S05]  /*7c70*/  WARPSYNC.COLLECTIVE R68, `(.L_x_7452) ;  /* 0x0000000044087348 */ /* 0x000fea0003c00000 */
[----:B------:R0:W1:Y:S02]  /*7c80*/  SHFL.BFLY P6, R68, R133, R70, R69 ;  /* 0x0c00004685447389 */ /* 0x00006400000c0045 */
[----:B01----:R-:W-:Y:S01]  /*7c90*/  ENDCOLLECTIVE ;  /* 0x000000000000791b */ /* 0x003fe20003800000 */
.L_x_7452:
[----:B------:R-:W-:Y:S01]  /*7ca0*/  HFMA2.MMA R70, -RZ, RZ, 0, 9.5367431640625e-07 ;  /* 0x00000010ff467435 */ /* 0x000fe200000001ff */
[----:B------:R-:W-:Y:S01]  /*7cb0*/  FADD.FTZ R71, R71, R68 ;  /* 0x0000004447477221 */ /* 0x000fe20000010000 */
[----:B------:R-:W-:-:S04]  /*7cc0*/  MOV R68, 0xffffffff ;  /* 0xffffffff00447802 */ /* 0x000fc80000000f00 */
[----:B------:R-:W-:-:S07]  /*7cd0*/  MOV R133, R71 ;  /* 0x0000004700857202 */ /* 0x000fce0000000f00 */
[----:B------:R-:W-:Y:S05]  /*7ce0*/  WARPSYNC.COLLECTIVE R68, `(.L_x_7453) ;  /* 0x0000000044087348 */ /* 0x000fea0003c00000 */
[----:B------:R0:W1:Y:S02]  /*7cf0*/  SHFL.BFLY P6, R68, R133, R70, R69 ;  /* 0x0c00004685447389 */ /* 0x00006400000c0045 */
[----:B01----:R-:W-:Y:S01]  /*7d00*/  ENDCOLLECTIVE ;  /* 0x000000000000791b */ /* 0x003fe20003800000 */
.L_x_7453:
        /* <DEDUP_REMOVED lines=140> */
.L_x_7454:
[----:B------:R-:W-:Y:S01]  /*85d0*/  HFMA2.MMA R70, -RZ, RZ, 0, 1.1920928955078125e-07 ;  /* 0x00000002ff467435 */ /* 0x000fe200000001ff */
[----:B------:R-:W-:Y:S01]  /*85e0*/  FADD.FTZ R132, R132, R68 ;  /* 0x0000004484847221 */ /* 0x000fe20000010000 */
[----:B------:R-:W-:-:S04]  /*85f0*/  MOV R68, 0xffffffff ;  /* 0xffffffff00447802 */ /* 0x000fc80000000f00 */
[----:B------:R-:W-:-:S07]  /*8600*/  MOV R133, R132 ;  /* 0x0000008400857202 */ /* 0x000fce0000000f00 */
[----:B------:R-:W-:Y:S05]  /*8610*/  WARPSYNC.COLLECTIVE R68, `(.L_x_7455) ;  /* 0x0000000044087348 */ /* 0x000fea0003c00000 */
[----:B------:R0:W1:Y:S02]  /*8620*/  SHFL.BFLY P6, R68, R133, R70, R69 ;  /* 0x0c00004685447389 */ /* 0x00006400000c0045 */
[----:B01----:R-:W-:Y:S01]  /*8630*/  ENDCOLLECTIVE ;  /* 0x000000000000791b */ /* 0x003fe20003800000 */
.L_x_7455:
[----:B------:R-:W-:Y:S01]  /*8640*/  HFMA2.MMA R70, -RZ, RZ, 0, 2.384185791015625e-07 ;  /* 0x00000004ff467435 */ /* 0x000fe200000001ff */
[----:B------:R-:W-:Y:S01]  /*8650*/  FADD.FTZ R132, R132, R68 ;  /* 0x0000004484847221 */ /* 0x000fe20000010000 */
[----:B------:R-:W-:-:S04]  /*8660*/  MOV R68, 0xffffffff ;  /* 0xffffffff00447802 */ /* 0x000fc80000000f00 */
[----:B------:R-:W-:-:S07]  /*8670*/  MOV R133, R132 ;  /* 0x0000008400857202 */ /* 0x000fce0000000f00 */
[----:B------:R-:W-:Y:S05]  /*8680*/  WARPSYNC.COLLECTIVE R68, `(.L_x_7456) ;  /* 0x0000000044087348 */ /* 0x000fea0003c00000 */
[----:B------:R0:W1:Y:S02]  /*8690*/  SHFL.BFLY P6, R68, R133, R70, R69 ;  /* 0x0c00004685447389 */ /* 0x00006400000c0045 */
[----:B01----:R-:W-:Y:S01]  /*86a0*/  ENDCOLLECTIVE ;  /* 0x000000000000791b */ /* 0x003fe20003800000 */
.L_x_7456:
[----:B------:R-:W-:Y:S01]  /*86b0*/  HFMA2.MMA R70, -RZ, RZ, 0, 4.76837158203125e-07 ;  /* 0x00000008ff467435 */ /* 0x000fe200000001ff */
[----:B------:R-:W-:Y:S01]  /*86c0*/  FADD.FTZ R132, R132, R68 ;  /* 0x0000004484847221 */ /* 0x000fe20000010000 */
[----:B------:R-:W-:-:S04]  /*86d0*/  MOV R68, 0xffffffff ;  /* 0xffffffff00447802 */ /* 0x000fc80000000f00 */
[----:B------:R-:W-:-:S07]  /*86e0*/  MOV R133, R132 ;  /* 0x0000008400857202 */ /* 0x000fce0000000f00 */
[----:B------:R-:W-:Y:S05]  /*86f0*/  WARPSYNC.COLLECTIVE R68, `(.L_x_7457) ;  /* 0x0000000044087348 */ /* 0x000fea0003c00000 */
[----:B------:R0:W1:Y:S02]  /*8700*/  SHFL.BFLY P6, R68, R133, R70, R69 ;  /* 0x0c00004685447389 */ /* 0x00006400000c0045 */
[----:B01----:R-:W-:Y:S01]  /*8710*/  ENDCOLLECTIVE ;  /* 0x000000000000791b */ /* 0x003fe20003800000 */
.L_x_7457:
[----:B------:R-:W-:Y:S01]  /*8720*/  HFMA2.MMA R70, -RZ, RZ, 0, 9.5367431640625e-07 ;  /* 0x00000010ff467435 */ /* 0x000fe200000001ff */
[----:B------:R-:W-:Y:S01]  /*8730*/  FADD.FTZ R132, R132, R68 ;  /* 0x0000004484847221 */ /* 0x000fe20000010000 */
[----:B------:R-:W-:-:S04]  /*8740*/  MOV R68, 0xffffffff ;  /* 0xffffffff00447802 */ /* 0x000fc80000000f00 */
[----:B------:R-:W-:-:S07]  /*8750*/  MOV R133, R132 ;  /* 0x0000008400857202 */ /* 0x000fce0000000f00 */
[----:B------:R-:W-:Y:S05]  /*8760*/  WARPSYNC.COLLECTIVE R68, `(.L_x_7458) ;  /* 0x0000000044087348 */ /* 0x000fea0003c00000 */
[----:B------:R0:W1:Y:S02]  /*8770*/  SHFL.BFLY P6, R68, R133, R70, R69 ;  /* 0x0c00004685447389 */ /* 0x00006400000c0045 */
[----:B01----:R-:W-:Y:S01]  /*8780*/  ENDCOLLECTIVE ;  /* 0x000000000000791b */ /* 0x003fe20003800000 */
.L_x_7458:
[----:B------:R-:W-:Y:S05]  /*8790*/  BRA `(.L_x_7459) ;  /* 0xffffffdc00bc7947 */ /* 0x000fea000383ffff */
.L_x_7460:
        /* <DEDUP_REMOVED lines=14> */
.L_x_58342:


//--------------------- .text._ZN10layer_norm13ln_fwd_kernelINS_13Kernel_traitsI6__halfS2_S2_S2_fjLj2048ELj1ELj4ELj1ELj16ENS_18Kernel_traits_baseILj2048ES2_S2_S2_S2_fjLj128EEEEELb0ELb1ELb1ELb1EEEvNS_9FwdParamsE --------------------------
	.section	.text._ZN10layer_norm13ln_fwd_kernelINS_13Kernel_traitsI6__halfS2_S2_S2_fjLj2048ELj1ELj4ELj1ELj16ENS_18Kernel_traits_baseILj2048ES2_S2_S2_S2_fjLj128EEEEELb0ELb1ELb1ELb1EEEvNS_9FwdParamsE,"ax",@progbits
	.align	128
        .global         _ZN10layer_norm13ln_fwd_kernelINS_13Kernel_traitsI6__halfS2_S2_S2_fjLj2048ELj1ELj4ELj1ELj16ENS_18Kernel_traits_baseILj2048ES2_S2_S2_S2_fjLj128EEEEELb0ELb1ELb1ELb1EEEvNS_9FwdParamsE
        .type           _ZN10layer_norm13ln_fwd_kernelINS_13Kernel_traitsI6__halfS2_S2_S2_fjLj2048ELj1ELj4ELj1ELj16ENS_18Kernel_traits_baseILj2048ES2_S2_S2_S2_fjLj128EEEEELb0ELb1ELb1ELb1EEEvNS_9FwdParamsE,@function
        .size           _ZN10layer_norm13ln_fwd_kernelINS_13Kernel_traitsI6__halfS2_S2_S2_fjLj2048ELj1ELj4ELj1ELj16ENS_18Kernel_traits_baseILj2048ES2_S2_S2_S2_fjLj128EEEEELb0ELb1ELb1ELb1EEEvNS_9FwdParamsE,(.L_x_58343 - _ZN10layer_norm13ln_fwd_kernelINS_13Kernel_traitsI6__halfS2_S2_S2_fjLj2048ELj1ELj4ELj1ELj16ENS_18Kernel_traits_baseILj2048ES2_S2_S2_S2_fjLj128EEEEELb0ELb1ELb1ELb1EEEvNS_9FwdParamsE)
        .other          _ZN10layer_norm13ln_fwd_kernelINS_13Kernel_traitsI6__halfS2_S2_S2_fjLj2048ELj1ELj4ELj1ELj16ENS_18Kernel_traits_baseILj2048ES2_S2_S2_S2_fjLj128EEEEELb0ELb1ELb1ELb1EEEvNS_9FwdParamsE,@"STO_CUDA_ENTRY STV_DEFAULT"
_ZN10layer_norm13ln_fwd_kernelINS_13Kernel_traitsI6__halfS2_S2_S2_fjLj2048ELj1ELj4ELj1ELj16ENS_18Kernel_traits_baseILj2048ES2_S2_S2_S2_fjLj128EEEEELb0ELb1ELb1ELb1EEEvNS_9FwdParamsE:
.text._ZN10layer_norm13ln_fwd_kernelINS_13Kernel_traitsI6__halfS2_S2_S2_fjLj2048ELj1ELj4ELj1ELj16ENS_18Kernel_traits_baseILj2048ES2_S2_S2_S2_fjLj128EEEEELb0ELb1ELb1ELb1EEEvNS_9FwdParamsE:
        /* <DEDUP_REMOVED lines=20> */
[----:B------:R-:W-:-:S03]  /*0140*/  SHF.R.U32.HI R4, RZ, 0x5, R5 ;  /* 0x00000005ff047819 */ /* 0x000fc60000011605 */
[----:B------:R0:W5:Y:S01]  /*0150*/  @P0 LDG.E.128 R68, desc[UR4][R2.64+0xe00] ;  /* 0x000e000402440981 */ /* 0x000162000c1e1d00 */
[----:B-1----:R-:W-:Y:S02]  /*0160*/  LEA R158, R7, R4, 0x2 ;  /* 0x00000004079e7211 */ /* 0x002fe400078e10ff */
[----:B------:R-:W-:Y:S02]  /*0170*/  LOP3.LUT R0, R5, 0x1f, RZ, 0xc0, !PT ;  /* 0x0000001f05007812 */ /* 0x000fe400078ec0ff */
[----:B------:R-:W-:Y:S01]  /*0180*/  ISETP.GE.AND P1, PT, R158, UR6, PT ;  /* 0x000000069e007c0c */ /* 0x000fe2000bf26270 */
[----:B------:R-:W-:Y:S01]  /*0190*/  ULDC.64 UR6, c[0x0][0x260] ;  /* 0x0000980000067ab9 */ /* 0x000fe20000000a00 */
[----:B------:R-:W-:-:S04]  /*01a0*/  LEA R4, P2, R0, UR8, 0x4 ;  /* 0x0000000800047c11 */ /* 0x000fc8000f8420ff */
[----:B------:R-:W-:Y:S02]  /*01b0*/  IADD3.X R5, RZ, UR9, RZ, P2, !PT ;  /* 0x00000009ff057c10 */ /* 0x000fe400097fe4ff */
[----:B------:R-:W-:-:S04]  /*01c0*/  IADD3 R8, P2, R8, UR6, RZ ;  /* 0x0000000608087c10 */ /* 0x000fc8000ff5e0ff */
[----:B------:R-:W-:Y:S01]  /*01d0*/  IADD3.X R9, RZ, UR7, RZ, P2, !PT ;  /* 0x00000007ff097c10 */ /* 0x000fe200097fe4ff */
[----:B0-----:R-:W-:Y:S08]  /*01e0*/  @P1 EXIT ;  /* 0x000000000000194d */ /* 0x001ff00003800000 */
        /* <DEDUP_REMOVED lines=15> */
[----:B------:R-:W-:Y:S01]  /*02e0*/  @!P0 CS2R R32, SRZ ;  /* 0x0000000000208805 */ /* 0x000fe2000001ff00 */
[----:B------:R-:W5:Y:S01]  /*02f0*/  LDG.E.128 R64, desc[UR4][R8.64] ;  /* 0x0000000408407981 */ /* 0x000f62000c1e1d00 */
[--C-:B------:R-:W-:Y:S01]  /*0300*/  HADD2.F32 R2, -RZ, R12.reuse.H0_H0 ;  /* 0x2000000cff027230 */ /* 0x100fe20000004100 */
[----:B------:R-:W-:Y:S01]  /*0310*/  @!P0 CS2R R34, SRZ ;  /* 0x0000000000228805 */ /* 0x000fe2000001ff00 */
[----:B------:R-:W-:Y:S01]  /*0320*/  HADD2.F32 R3, -RZ, R12.H1_H1 ;  /* 0x3000000cff037230 */ /* 0x000fe20000004100 */
[----:B------:R-:W5:Y:S01]  /*0330*/  LDG.E.128 R60, desc[UR4][R8.64+0x200] ;  /* 0x00020004083c7981 */ /* 0x000f62000c1e1d00 */
[--C-:B0-----:R-:W-:Y:S01]  /*0340*/  HADD2.F32 R4, -RZ, R13.reuse.H0_H0 ;  /* 0x2000000dff047230 */ /* 0x101fe20000004100 */
[----:B------:R-:W-:Y:S01]  /*0350*/  @!P0 CS2R R116, SRZ ;  /* 0x0000000000748805 */ /* 0x000fe2000001ff00 */
[----:B------:R-:W-:Y:S01]  /*0360*/  HADD2.F32 R5, -RZ, R13.H1_H1 ;  /* 0x3000000dff057230 */ /* 0x000fe20000004100 */
[----:B------:R-:W5:Y:S01]  /*0370*/  LDG.E.128 R56, desc[UR4][R8.64+0x400] ;  /* 0x0004000408387981 */ /* 0x000f62000c1e1d00 */
[--C-:B------:R-:W-:Y:S01]  /*0380*/  HADD2.F32 R6, -RZ, R14.reuse.H0_H0 ;  /* 0x2000000eff067230 */ /* 0x100fe20000004100 */
        /* <DEDUP_REMOVED lines=11> */
[----:B------:R-:W-:-:S02]  /*0440*/  @!P0 CS2R R72, SRZ ;  /* 0x0000000000488805 */ /* 0x000fc4000001ff00 */
[----:B------:R-:W-:Y:S02]  /*0450*/  @!P0 CS2R R74, SRZ ;  /* 0x00000000004a8805 */ /* 0x000fe4000001ff00 */
[----:B------:R-:W-:Y:S01]  /*0460*/  @!P0 CS2R R68, SRZ ;  /* 0x0000000000448805 */ /* 0x000fe2000001ff00 */
[----:B------:R0:W5:Y:S01]  /*0470*/  LDG.E.128 R40, desc[UR4][R8.64+0xc00] ;  /* 0x000c000408287981 */ /* 0x000162000c1e1d00 */
[----:B------:R-:W-:Y:S01]  /*0480*/  @!P0 CS2R R70, SRZ ;  /* 0x0000000000468805 */ /* 0x000fe2000001ff00 */
[----:B------:R-:W-:Y:S01]  /*0490*/  HADD2.F32 R14, -RZ, R18.H0_H0 ;  /* 0x20000012ff0e7230 */ /* 0x000fe20000004100 */
[----:B------:R-:W-:Y:S01]  /*04a0*/  ULDC.U8 UR6, c[0x0][0x2a0] ;  /* 0x0000a80000067ab9 */ /* 0x000fe20000000000 */
[--C-:B------:R-:W-:Y:S01]  /*04b0*/  HADD2.F32 R16, -RZ, R19.reuse.H0_H0 ;  /* 0x20000013ff107230 */ /* 0x100fe20000004100 */
[----:B------:R-:W-:Y:S01]  /*04c0*/  ISETP.NE.AND P1, PT, RZ, UR6, PT ;  /* 0x00000006ff007c0c */ /* 0x000fe2000bf25270 */
[----:B------:R-:W-:Y:S01]  /*04d0*/  HADD2.F32 R17, -RZ, R19.H1_H1 ;  /* 0x30000013ff117230 */ /* 0x000fe20000004100 */
[----:B------:R-:W-:Y:S01]  /*04e0*/  ULDC UR8, c[0x0][0x29c] ;  /* 0x0000a70000087ab9 */ /* 0x000fe20000000800 */
[----:B------:R-:W-:Y:S01]  /*04f0*/  HADD2.F32 R19, -RZ, R24.H1_H1 ;  /* 0x30000018ff137230 */ /* 0x000fe20000004100 */
[----:B------:R-:W-:Y:S01]  /*0500*/  ULDC UR9, c[0x0][0x2d8] ;  /* 0x0000b60000097ab9 */ /* 0x000fe20000000800 */
[--C-:B0-----:R-:W-:Y:S01]  /*0510*/  HADD2.F32 R8, -RZ, R15.reuse.H0_H0 ;  /* 0x2000000fff087230 */ /* 0x101fe20000004100 */
[----:B------:R-:W-:Y:S01]  /*0520*/  ULDC.64 UR6, c[0x0][0x230] ;  /* 0x00008c0000067ab9 */ /* 0x000fe20000000a00 */
[----:B------:R-:W-:-:S02]  /*0530*/  HADD2.F32 R9, -RZ, R15.H1_H1 ;  /* 0x3000000fff097230 */ /* 0x000fc40000004100 */
[----:B------:R-:W-:Y:S02]  /*0540*/  HADD2.F32 R15, -RZ, R18.H1_H1 ;  /* 0x30000012ff0f7230 */ /* 0x000fe40000004100 */
[----:B------:R-:W-:Y:S02]  /*0550*/  HADD2.F32 R18, -RZ, R24.H0_H0 ;  /* 0x20000018ff127230 */ /* 0x000fe40000004100 */
        /* <DEDUP_REMOVED lines=46> */
[--C-:B--2---:R-:W-:Y:S02]  /*0840*/  HADD2.F32 R157, -RZ, R79.reuse.H0_H0 ;  /* 0x2000004fff9d7230 */ /* 0x104fe40000004100 */
[----:B------:R-:W-:Y:S02]  /*0850*/  HADD2.F32 R160, -RZ, R79.H1_H1 ;  /* 0x3000004fffa07230 */ /* 0x000fe40000004100 */
[--C-:B---3--:R-:W-:Y:S02]  /*0860*/  HADD2.F32 R79, -RZ, R83.reuse.H0_H0 ;  /* 0x20000053ff4f7230 */ /* 0x108fe40000004100 */
[----:B------:R-:W-:Y:S02]  /*0870*/  HADD2.F32 R161, -RZ, R83.H1_H1 ;  /* 0x30000053ffa17230 */ /* 0x000fe40000004100 */
[--C-:B----4-:R-:W-:Y:S02]  /*0880*/  HADD2.F32 R83, -RZ, R87.reuse.H0_H0 ;  /* 0x20000057ff537230 */ /* 0x110fe40000004100 */
        /* <DEDUP_REMOVED lines=13> */
[----:B------:R-:W-:Y:S02]  /*0960*/  HADD2.F32 R174, -RZ, R108.H1_H1 ;  /* 0x3000006cffae7230 */ /* 0x000fe40000004100 */
[--C-:B------:R-:W-:Y:S02]  /*0970*/  HADD2.F32 R175, -RZ, R109.reuse.H0_H0 ;  /* 0x2000006dffaf7230 */ /* 0x100fe40000004100 */
[----:B------:R-:W-:Y:S02]  /*0980*/  HADD2.F32 R176, -RZ, R109.H1_H1 ;  /* 0x3000006dffb07230 */ /* 0x000fe40000004100 */
[----:B------:R-:W-:-:S07]  /*0990*/  HADD2.F32 R110, -RZ, R110.H1_H1 ;  /* 0x3000006eff6e7230 */ /* 0x000fce0000004100 */
.L_x_7656:
        /* <DEDUP_REMOVED lines=32> */
[----:B-----5:R-:W-:Y:S01]  /*0ba0*/  HADD2.F32 R129, -RZ, R68.H0_H0 ;  /* 0x20000044ff817230 */ /* 0x020fe20000004100 */
[----:B------:R-:W-:Y:S06]  /*0bb0*/  BRA `(.L_x_7463) ;  /* 0x0000000000187947 */ /* 0x000fec0003800000 */
.L_x_7462:
[----:B-----5:R-:W-:Y:S02]  /*0bc0*/  HADD2.F32 R108, -RZ, R72.H0_H0 ;  /* 0x20000048ff6c7230 */ /* 0x020fe40000004100 */
[----:B------:R-:W-:Y:S02]  /*0bd0*/  HADD2.F32 R129, -RZ, R76.H0_H0 ;  /* 0x2000004cff817230 */ /* 0x000fe40000004100 */
[----:B------:R-:W-:Y:S02]  /*0be0*/  @P0 HADD2.F32 R112, -RZ, R68.H0_H0 ;  /* 0x20000044ff700230 */ /* 0x000fe40000004100 */
[----:B------:R-:W-:-:S04]  /*0bf0*/  FMUL.FTZ R108, R108, UR8 ;  /* 0x000000086c6c7c20 */ /* 0x000fc80008410000 */
[----:B------:R-:W-:-:S04]  /*0c00*/  FMUL.FTZ R129, R108, R129 ;  /* 0x000000816c817220 */ /* 0x000fc80000410000 */
[----:B------:R-:W-:-:S07]  /*0c10*/  @P0 FADD.FTZ R129, R129, R112 ;  /* 0x0000007081810221 */ /* 0x000fce0000010000 */
.L_x_7463:
[----:B------:R-:W-:Y:S05]  /*0c20*/  BSYNC B0 ;  /* 0x0000000000007941 */ /* 0x000fea0003800000 */
.L_x_7461:
[----:B------:R-:W-:Y:S04]  /*0c30*/  BSSY B0, `(.L_x_7464) ;  /* 0x000000c000007945 */ /* 0x000fe80003800000 */
[----:B------:R-:W-:Y:S05]  /*0c40*/  @P3 BRA `(.L_x_7465) ;  /* 0x0000000000103947 */ /* 0x000fea0003800000 */
[----:B------:R-:W-:Y:S01]  /*0c50*/  MOV R128, RZ ;  /* 0x000000ff00807202 */ /* 0x000fe20000000f00 */
[----:B------:R-:W-:Y:S06]  /*0c60*/  @!P0 BRA `(.L_x_7466) ;  /* 0x0000000000208947 */ /* 0x000fec0003800000 */
[----:B-----5:R-:W-:Y:S01]  /*0c70*/  HADD2.F32 R128, -RZ, R68.H1_H1 ;  /* 0x30000044ff807230 */ /* 0x020fe20000004100 */
[----:B------:R-:W-:Y:S06]  /*0c80*/  BRA `(.L_x_7466) ;  /* 0x0000000000187947 */ /* 0x000fec0003800000 */
.L_x_7465:
[----:B-----5:R-:W-:Y:S02]  /*0c90*/  HADD2.F32 R108, -RZ, R72.H1_H1 ;  /* 0x30000048ff6c7230 */ /* 0x020fe40000004100 */
[----:B------:R-:W-:Y:S02]  /*0ca0*/  HADD2.F32 R109, -RZ, R76.H1_H1 ;  /* 0x3000004cff6d7230 */ /* 0x000fe40000004100 */
[----:B------:R-:W-:Y:S02]  /*0cb0*/  @P0 HADD2.F32 R113, -RZ, R68.H1_H1 ;  /* 0x30000044ff710230 */ /* 0x000fe40000004100 */
[----:B------:R-:W-:-:S04]  /*0cc0*/  FMUL.FTZ R108, R108, UR8 ;  /* 0x000000086c6c7c20 */ /* 0x000fc80008410000 */
[----:B------:R-:W-:-:S04]  /*0cd0*/  FMUL.FTZ R128, R108, R109 ;  /* 0x0000006d6c807220 */ /* 0x000fc80000410000 */
[----:B------:R-:W-:-:S07]  /*0ce0*/  @P0 FADD.FTZ R128, R128, R113 ;  /* 0x0000007180800221 */ /* 0x000fce0000010000 */
.L_x_7466:
[----:B------:R-:W-:Y:S05]  /*0cf0*/  BSYNC B0 ;  /* 0x0000000000007941 */ /* 0x000fea0003800000 */
.L_x_7464:
[----:B------:R-:W-:Y:S04]  /*0d00*/  BSSY B0, `(.L_x_7467) ;  /* 0x000000c000007945 */ /* 0x000fe80003800000 */
[----:B------:R-:W-:Y:S05]  /*0d10*/  @P3 BRA `(.L_x_7468) ;  /* 0x0000000000103947 */ /* 0x000fea0003800000 */
[----:B------:R-:W-:Y:S01]  /*0d20*/  HFMA2.MMA R127, -RZ, RZ, 0, 0 ;  /* 0x00000000ff7f7435 */ /* 0x000fe200000001ff */
[----:B------:R-:W-:Y:S10]  /*0d30*/  @!P0 BRA `(.L_x_7469) ;  /* 0x0000000000208947 */ /* 0x000ff40003800000 */
[----:B-----5:R-:W-:Y:S01]  /*0d40*/  HADD2.F32 R127, -RZ, R69.H0_H0 ;  /* 0x20000045ff7f7230 */ /* 0x020fe20000004100 */
[----:B------:R-:W-:Y:S06]  /*0d50*/  BRA `(.L_x_7469) ;  /* 0x0000000000187947 */ /* 0x000fec0003800000 */
.L_x_7468:
[----:B-----5:R-:W-:Y:S02]  /*0d60*/  HADD2.F32 R108, -RZ, R73.H0_H0 ;  /* 0x20000049ff6c7230 */ /* 0x020fe40000004100 */
[----:B------:R-:W-:Y:S02]  /*0d70*/  HADD2.F32 R127, -RZ, R77.H0_H0 ;  /* 0x2000004dff7f7230 */ /* 0x000fe40000004100 */
[----:B------:R-:W-:Y:S02]  /*0d80*/  @P0 HADD2.F32 R112, -RZ, R69.H0_H0 ;  /* 0x20000045ff700230 */ /* 0x000fe40000004100 */
[----:B------:R-:W-:-:S04]  /*0d90*/  FMUL.FTZ R108, R108, UR8 ;  /* 0x000000086c6c7c20 */ /* 0x000fc80008410000 */
[----:B------:R-:W-:-:S04]  /*0da0*/  FMUL.FTZ R127, R108, R127 ;  /* 0x0000007f6c7f7220 */ /* 0x000fc80000410000 */
[----:B------:R-:W-:-:S07]  /*0db0*/  @P0 FADD.FTZ R127, R127, R112 ;  /* 0x000000707f7f0221 */ /* 0x000fce0000010000 */
.L_x_7469:
[----:B------:R-:W-:Y:S05]  /*0dc0*/  BSYNC B0 ;  /* 0x0000000000007941 */ /* 0x000fea0003800000 */
.L_x_7467:
[----:B------:R-:W-:Y:S04]  /*0dd0*/  BSSY B0, `(.L_x_7470) ;  /* 0x000000c000007945 */ /* 0x000fe80003800000 */
[----:B------:R-:W-:Y:S05]  /*0de0*/  @P3 BRA `(.L_x_7471) ;  /* 0x0000000000103947 */ /* 0x000fea0003800000 */
[----:B------:R-:W-:Y:S01]  /*0df0*/  MOV R126, RZ ;  /* 0x000000ff007e7202 */ /* 0x000fe20000000f00 */
[----:B------:R-:W-:Y:S06]  /*0e00*/  @!P0 BRA `(.L_x_7472) ;  /* 0x0000000000208947 */ /* 0x000fec0003800000 */
[----:B-----5:R-:W-:Y:S01]  /*0e10*/  HADD2.F32 R126, -RZ, R69.H1_H1 ;  /* 0x30000045ff7e7230 */ /* 0x020fe20000004100 */
[----:B------:R-:W-:Y:S06]  /*0e20*/  BRA `(.L_x_7472) ;  /* 0x0000000000187947 */ /* 0x000fec0003800000 */
.L_x_7471:
[----:B-----5:R-:W-:Y:S02]  /*0e30*/  HADD2.F32 R108, -RZ, R73.H1_H1 ;  /* 0x30000049ff6c7230 */ /* 0x020fe40000004100 */
[----:B------:R-:W-:Y:S02]  /*0e40*/  HADD2.F32 R109, -RZ, R77.H1_H1 ;  /* 0x3000004dff6d7230 */ /* 0x000fe40000004100 */
[----:B------:R-:W-:Y:S02]  /*0e50*/  @P0 HADD2.F32 R113, -RZ, R69.H1_H1 ;  /* 0x30000045ff710230 */ /* 0x000fe40000004100 */
[----:B------:R-:W-:-:S04]  /*0e60*/  FMUL.FTZ R108, R108, UR8 ;  /* 0x000000086c6c7c20 */ /* 0x000fc80008410000 */
[----:B------:R-:W-:-:S04]  /*0e70*/  FMUL.FTZ R126, R108, R109 ;  /* 0x0000006d6c7e7220 */ /* 0x000fc80000410000 */
[----:B------:R-:W-:-:S07]  /*0e80*/  @P0 FADD.FTZ R126, R126, R113 ;  /* 0x000000717e7e0221 */ /* 0x000fce0000010000 */
.L_x_7472:
[----:B------:R-:W-:Y:S05]  /*0e90*/  BSYNC B0 ;  /* 0x0000000000007941 */ /* 0x000fea0003800000 */
.L_x_7470:
[----:B------:R-:W-:Y:S04]  /*0ea0*/  BSSY B0, `(.L_x_7473) ;  /* 0x000000c000007945 */ /* 0x000fe80003800000 */
[----:B------:R-:W-:Y:S05]  /*0eb0*/  @P3 BRA `(.L_x_7474) ;  /* 0x0000000000103947 */ /* 0x000fea0003800000 */
[----:B------:R-:W-:Y:S01]  /*0ec0*/  HFMA2.MMA R125, -RZ, RZ, 0, 0 ;  /* 0x00000000ff7d7435 */ /* 0x000fe200000001ff */
[----:B------:R-:W-:Y:S10]  /*0ed0*/  @!P0 BRA `(.L_x_7475) ;  /* 0x0000000000208947 */ /* 0x000ff40003800000 */
[----:B-----5:R-:W-:Y:S01]  /*0ee0*/  HADD2.F32 R125, -RZ, R70.H0_H0 ;  /* 0x20000046ff7d7230 */ /* 0x020fe20000004100 */
[----:B------:R-:W-:Y:S06]  /*0ef0*/  BRA `(.L_x_7475) ;  /* 0x0000000000187947 */ /* 0x000fec0003800000 */
.L_x_7474:
[----:B-----5:R-:W-:Y:S02]  /*0f00*/  HADD2.F32 R108, -RZ, R74.H0_H0 ;  /* 0x2000004aff6c7230 */ /* 0x020fe40000004100 */
[----:B------:R-:W-:Y:S02]  /*0f10*/  HADD2.F32 R125, -RZ, R78.H0_H0 ;  /* 0x2000004eff7d7230 */ /* 0x000fe40000004100 */
[----:B------:R-:W-:Y:S02]  /*0f20*/  @P0 HADD2.F32 R112, -RZ, R70.H0_H0 ;  /* 0x20000046ff700230 */ /* 0x000fe40000004100 */
[----:B------:R-:W-:-:S04]  /*0f30*/  FMUL.FTZ R108, R108, UR8 ;  /* 0x000000086c6c7c20 */ /* 0x000fc80008410000 */
[----:B------:R-:W-:-:S04]  /*0f40*/  FMUL.FTZ R125, R108, R125 ;  /* 0x0000007d6c7d7220 */ /* 0x000fc80000410000 */
[----:B------:R-:W-:-:S07]  /*0f50*/  @P0 FADD.FTZ R125, R125, R112 ;  /* 0x000000707d7d0221 */ /* 0x000fce0000010000 */
.L_x_7475:
[----:B------:R-:W-:Y:S05]  /*0f60*/  BSYNC B0 ;  /* 0x0000000000007941 */ /* 0x000fea0003800000 */
.L_x_7473:
[----:B------:R-:W-:Y:S04]  /*0f70*/  BSSY B0, `(.L_x_7476) ;  /* 0x000000c000007945 */ /* 0x000fe80003800000 */
[----:B------:R-:W-:Y:S05]  /*0f80*/  @P3 BRA `(.L_x_7477) ;  /* 0x0000000000103947 */ /* 0x000fea0003800000 */
[----:B------:R-:W-:Y:S01]  /*0f90*/  MOV R124, RZ ;  /* 0x000000ff007c7202 */ /* 0x000fe20000000f00 */
[----:B------:R-:W-:Y:S06]  /*0fa0*/  @!P0 BRA `(.L_x_7478) ;  /* 0x0000000000208947 */ /* 0x000fec0003800000 */
[----:B-----5:R-:W-:Y:S01]  /*0fb0*/  HADD2.F32 R124, -RZ, R70.H1_H1 ;  /* 0x30000046ff7c7230 */ /* 0x020fe20000004100 */
[----:B------:R-:W-:Y:S06]  /*0fc0*/  BRA `(.L_x_7478) ;  /* 0x0000000000187947 */ /* 0x000fec0003800000 */
.L_x_7477:
[----:B-----5:R-:W-:Y:S02]  /*0fd0*/  HADD2.F32 R108, -RZ, R74.H1_H1 ;  /* 0x3000004aff6c7230 */ /* 0x020fe40000004100 */
[----:B------:R-:W-:Y:S02]  /*0fe0*/  HADD2.F32 R109, -RZ, R78.H1_H1 ;  /* 0x3000004eff6d7230 */ /* 0x000fe40000004100 */
[----:B------:R-:W-:Y:S02]  /*0ff0*/  @P0 HADD2.F32 R113, -RZ, R70.H1_H1 ;  /* 0x30000046ff710230 */ /* 0x000fe40000004100 */
[----:B------:R-:W-:-:S04]  /*1000*/  FMUL.FTZ R108, R108, UR8 ;  /* 0x000000086c6c7c20 */ /* 0x000fc80008410000 */
[----:B------:R-:W-:-:S04]  /*1010*/  FMUL.FTZ R124, R108, R109 ;  /* 0x0000006d6c7c7220 */ /* 0x000fc80000410000 */
[----:B------:R-:W-:-:S07]  /*1020*/  @P0 FADD.FTZ R124, R124, R113 ;  /* 0x000000717c7c0221 */ /* 0x000fce0000010000 */
.L_x_7478:
[----:B------:R-:W-:Y:S05]  /*1030*/  BSYNC B0 ;  /* 0x0000000000007941 */ /* 0x000fea0003800000 */
.L_x_7476:
[----:B------:R-:W-:Y:S04]  /*1040*/  BSSY B0, `(.L_x_7479) ;  /* 0x000000b000007945 */ /* 0x000fe80003800000 */
[----:B------:R-:W-:Y:S05]  /*1050*/  @P3 BRA `(.L_x_7480) ;  /* 0x0000000000103947 */ /* 0x000fea0003800000 */
[----:B------:R-:W-:Y:S01]  /*1060*/  HFMA2.MMA R123, -RZ, RZ, 0, 0 ;  /* 0x00000000ff7b7435 */ /* 0x000fe200000001ff */
[----:B------:R-:W-:Y:S10]  /*1070*/  @!P0 BRA `(.L_x_7481) ;  /* 0x00000000001c8947 */ /* 0x000ff40003800000 */
[----:B-----5:R-:W-:Y:S01]  /*1080*/  HADD2.F32 R123, -RZ, R71.H0_H0 ;  /* 0x20000047ff7b7230 */ /* 0x020fe20000004100 */
[----:B------:R-:W-:Y:S06]  /*1090*/  BRA `(.L_x_7481) ;  /* 0x0000000000147947 */ /* 0x000fec0003800000 */
.L_x_7480:
[----:B-----5:R-:W-:Y:S02]  /*10a0*/  HADD2.F32 R108, -RZ, R75.H0_H0 ;  /* 0x2000004bff6c7230 */ /* 0x020fe40000004100 */
[----:B------:R-:W-:-:S03]  /*10b0*/  @P0 HADD2.F32 R112, -RZ, R71.H0_H0 ;  /* 0x20000047ff700230 */ /* 0x000fc60000004100 */
[----:B------:R-:W-:-:S04]  /*10c0*/  FMUL.FTZ R108, R108, UR8 ;  /* 0x000000086c6c7c20 */ /* 0x000fc80008410000 */
[----:B------:R-:W-:-:S04]  /*10d0*/  FMUL.FTZ R123, R157, R108 ;  /* 0x0000006c9d7b7220 */ /* 0x000fc80000410000 */
[----:B------:R-:W-:-:S07]  /*10e0*/  @P0 FADD.FTZ R123, R123, R112 ;  /* 0x000000707b7b0221 */ /* 0x000fce0000010000 */
.L_x_7481:
[----:B------:R-:W-:Y:S05]  /*10f0*/  BSYNC B0 ;  /* 0x0000000000007941 */ /* 0x000fea0003800000 */
.L_x_7479:
[----:B------:R-:W-:Y:S04]  /*1100*/  BSSY B0, `(.L_x_7482) ;  /* 0x000000b000007945 */ /* 0x000fe80003800000 */
[----:B------:R-:W-:Y:S05]  /*1110*/  @P3 BRA `(.L_x_7483) ;  /* 0x0000000000103947 */ /* 0x000fea0003800000 */
[----:B------:R-:W-:Y:S01]  /*1120*/  MOV R122, RZ ;  /* 0x000000ff007a7202 */ /* 0x000fe20000000f00 */
[----:B------:R-:W-:Y:S06]  /*1130*/  @!P0 BRA `(.L_x_7484) ;  /* 0x00000000001c8947 */ /* 0x000fec0003800000 */
[----:B-----5:R-:W-:Y:S01]  /*1140*/  HADD2.F32 R122, -RZ, R71.H1_H1 ;  /* 0x30000047ff7a7230 */ /* 0x020fe20000004100 */
[----:B------:R-:W-:Y:S06]  /*1150*/  BRA `(.L_x_7484) ;  /* 0x0000000000147947 */ /* 0x000fec0003800000 */
.L_x_7483:
[----:B-----5:R-:W-:Y:S02]  /*1160*/  HADD2.F32 R108, -RZ, R75.H1_H1 ;  /* 0x3000004bff6c7230 */ /* 0x020fe40000004100 */
[----:B------:R-:W-:-:S03]  /*1170*/  @P0 HADD2.F32 R113, -RZ, R71.H1_H1 ;  /* 0x30000047ff710230 */ /* 0x000fc60000004100 */
[----:B------:R-:W-:-:S04]  /*1180*/  FMUL.FTZ R109, R108, UR8 ;  /* 0x000000086c6d7c20 */ /* 0x000fc80008410000 */
[----:B------:R-:W-:-:S04]  /*1190*/  FMUL.FTZ R122, R160, R109 ;  /* 0x0000006da07a7220 */ /* 0x000fc80000410000 */
[----:B------:R-:W-:-:S07]  /*11a0*/  @P0 FADD.FTZ R122, R122, R113 ;  /* 0x000000717a7a0221 */ /* 0x000fce0000010000 */
.L_x_7484:
[----:B------:R-:W-:Y:S05]  /*11b0*/  BSYNC B0 ;  /* 0x0000000000007941 */ /* 0x000fea0003800000 */
.L_x_7482:
        /* <DEDUP_REMOVED lines=21> */
.L_x_7486:
[----:B0----5:R-:W-:Y:S02]  /*1310*/  HADD2.F32 R112, -RZ, R72.H0_H0 ;  /* 0x20000048ff707230 */ /* 0x021fe40000004100 */
[----:B------:R-:W-:Y:S02]  /*1320*/  HADD2.F32 R181, -RZ, R80.H0_H0 ;  /* 0x20000050ffb57230 */ /* 0x000fe40000004100 */
[----:B------:R-:W-:Y:S02]  /*1330*/  @P0 HADD2.F32 R114, -RZ, R68.H0_H0 ;  /* 0x20000044ff720230 */ /* 0x000fe40000004100 */
[----:B------:R-:W-:-:S04]  /*1340*/  FMUL.FTZ R112, R112, UR8 ;  /* 0x0000000870707c20 */ /* 0x000fc80008410000 */
[----:B------:R-:W-:-:S04]  /*1350*/  FMUL.FTZ R181, R112, R181 ;  /* 0x000000b570b57220 */ /* 0x000fc80000410000 */
[----:B------:R-:W-:-:S07]  /*1360*/  @P0 FADD.FTZ R181, R114, R181 ;  /* 0x000000b572b50221 */ /* 0x000fce0000010000 */
.L_x_7487:
[----:B------:R-:W-:Y:S05]  /*1370*/  BSYNC B0 ;  /* 0x0000000000007941 */ /* 0x000fea0003800000 */
.L_x_7485:
[----:B------:R-:W-:Y:S04]  /*1380*/  BSSY B0, `(.L_x_7488) ;  /* 0x000000c000007945 */ /* 0x000fe80003800000 */
[----:B------:R-:W-:Y:S05]  /*1390*/  @P3 BRA `(.L_x_7489) ;  /* 0x0000000000103947 */ /* 0x000fea0003800000 */
[----:B------:R-:W-:Y:S01]  /*13a0*/  MOV R178, RZ ;  /* 0x000000ff00b27202 */ /* 0x000fe20000000f00 */
[----:B------:R-:W-:Y:S06]  /*13b0*/  @!P0 BRA `(.L_x_7490) ;  /* 0x0000000000208947 */ /* 0x000fec0003800000 */
[----:B-----5:R-:W-:Y:S01]  /*13c0*/  HADD2.F32 R178, -RZ, R68.H1_H1 ;  /* 0x30000044ffb27230 */ /* 0x020fe20000004100 */
[----:B------:R-:W-:Y:S06]  /*13d0*/  BRA `(.L_x_7490) ;  /* 0x0000000000187947 */ /* 0x000fec0003800000 */
.L_x_7489:
[----:B0----5:R-:W-:Y:S02]  /*13e0*/  HADD2.F32 R112, -RZ, R72.H1_H1 ;  /* 0x30000048ff707230 */ /* 0x021fe40000004100 */
[----:B------:R-:W-:Y:S02]  /*13f0*/  HADD2.F32 R178, -RZ, R80.H1_H1 ;  /* 0x30000050ffb27230 */ /* 0x000fe40000004100 */
[----:B------:R-:W-:Y:S02]  /*1400*/  @P0 HADD2.F32 R115, -RZ, R68.H1_H1 ;  /* 0x30000044ff730230 */ /* 0x000fe40000004100 */
[----:B------:R-:W-:-:S04]  /*1410*/  FMUL.FTZ R113, R112, UR8 ;  /* 0x0000000870717c20 */ /* 0x000fc80008410000 */
[----:B------:R-:W-:-:S04]  /*1420*/  FMUL.FTZ R178, R113, R178 ;  /* 0x000000b271b27220 */ /* 0x000fc80000410000 */
[----:B------:R-:W-:-:S07]  /*1430*/  @P0 FADD.FTZ R178, R115, R178 ;  /* 0x000000b273b20221 */ /* 0x000fce0000010000 */
.L_x_7490:
[----:B------:R-:W-:Y:S05]  /*1440*/  BSYNC B0 ;  /* 0x0000000000007941 */ /* 0x000fea0003800000 */
.L_x_7488:
[----:B------:R-:W-:Y:S04]  /*1450*/  BSSY B0, `(.L_x_7491) ;  /* 0x000000c000007945 */ /* 0x000fe80003800000 */
[----:B------:R-:W-:Y:S05]  /*1460*/  @P3 BRA `(.L_x_7492) ;  /* 0x0000000000103947 */ /* 0x000fea0003800000 */
[----:B------:R-:W-:Y:S01]  /*1470*/  HFMA2.MMA R179, -RZ, RZ, 0, 0 ;  /* 0x00000000ffb37435 */ /* 0x000fe200000001ff */
[----:B------:R-:W-:Y:S10]  /*1480*/  @!P0 BRA `(.L_x_7493) ;  /* 0x0000000000208947 */ /* 0x000ff40003800000 */
[----:B-----5:R-:W-:Y:S01]  /*1490*/  HADD2.F32 R179, -RZ, R69.H0_H0 ;  /* 0x20000045ffb37230 */ /* 0x020fe20000004100 */
[----:B------:R-:W-:Y:S06]  /*14a0*/  BRA `(.L_x_7493) ;  /* 0x0000000000187947 */ /* 0x000fec0003800000 */
.L_x_7492:
[----:B0----5:R-:W-:Y:S02]  /*14b0*/  HADD2.F32 R112, -RZ, R73.H0_H0 ;  /* 0x20000049ff707230 */ /* 0x021fe40000004100 */
[----:B------:R-:W-:Y:S02]  /*14c0*/  HADD2.F32 R179, -RZ, R81.H0_H0 ;  /* 0x20000051ffb37230 */ /* 0x000fe40000004100 */
[----:B------:R-:W-:Y:S02]  /*14d0*/  @P0 HADD2.F32 R114, -RZ, R69.H0_H0 ;  /* 0x20000045ff720230 */ /* 0x000fe40000004100 */
[----:B------:R-:W-:-:S04]  /*14e0*/  FMUL.FTZ R112, R112, UR8 ;  /* 0x0000000870707c20 */ /* 0x000fc80008410000 */
[----:B------:R-:W-:-:S04]  /*14f0*/  FMUL.FTZ R179, R112, R179 ;  /* 0x000000b370b37220 */ /* 0x000fc80000410000 */
[----:B------:R-:W-:-:S07]  /*1500*/  @P0 FADD.FTZ R179, R114, R179 ;  /* 0x000000b372b30221 */ /* 0x000fce0000010000 */
.L_x_7493:
[----:B------:R-:W-:Y:S05]  /*1510*/  BSYNC B0 ;  /* 0x0000000000007941 */ /* 0x000fea0003800000 */
.L_x_7491:
[----:B------:R-:W-:Y:S04]  /*1520*/  BSSY B0, `(.L_x_7494) ;  /* 0x000000c000007945 */ /* 0x000fe80003800000 */
[----:B------:R-:W-:Y:S05]  /*1530*/  @P3 BRA `(.L_x_7495) ;  /* 0x0000000000103947 */ /* 0x000fea0003800000 */
[----:B------:R-:W-:Y:S01]  /*1540*/  MOV R166, RZ ;  /* 0x000000ff00a67202 */ /* 0x000fe20000000f00 */
[----:B------:R-:W-:Y:S06]  /*1550*/  @!P0 BRA `(.L_x_7496) ;  /* 0x0000000000208947 */ /* 0x000fec0003800000 */
[----:B-----5:R-:W-:Y:S01]  /*1560*/  HADD2.F32 R166, -RZ, R69.H1_H1 ;  /* 0x30000045ffa67230 */ /* 0x020fe20000004100 */
[----:B------:R-:W-:Y:S06]  /*1570*/  BRA `(.L_x_7496) ;  /* 0x0000000000187947 */ /* 0x000fec0003800000 */
.L_x_7495:
[----:B0----5:R-:W-:Y:S02]  /*1580*/  HADD2.F32 R112, -RZ, R73.H1_H1 ;  /* 0x30000049ff707230 */ /* 0x021fe40000004100 */
[----:B------:R-:W-:Y:S02]  /*1590*/  HADD2.F32 R166, -RZ, R81.H1_H1 ;  /* 0x30000051ffa67230 */ /* 0x000fe40000004100 */
[----:B------:R-:W-:Y:S02]  /*15a0*/  @P0 HADD2.F32 R115, -RZ, R69.H1_H1 ;  /* 0x30000045ff730230 */ /* 0x000fe40000004100 */
[----:B------:R-:W-:-:S04]  /*15b0*/  FMUL.FTZ R113, R112, UR8 ;  /* 0x0000000870717c20 */ /* 0x000fc80008410000 */
[----:B------:R-:W-:-:S04]  /*15c0*/  FMUL.FTZ R166, R113, R166 ;  /* 0x000000a671a67220 */ /* 0x000fc80000410000 */
[----:B------:R-:W-:-:S07]  /*15d0*/  @P0 FADD.FTZ R166, R115, R166 ;  /* 0x000000a673a60221 */ /* 0x000fce0000010000 */
.L_x_7496:
[----:B------:R-:W-:Y:S05]  /*15e0*/  BSYNC B0 ;  /* 0x0000000000007941 */ /* 0x000fea0003800000 */
.L_x_7494:
[----:B------:R-:W-:Y:S04]  /*15f0*/  BSSY B0, `(.L_x_7497) ;  /* 0x000000c000007945 */ /* 0x000fe80003800000 */
[----:B------:R-:W-:Y:S05]  /*1600*/  @P3 BRA `(.L_x_7498) ;  /* 0x0000000000103947 */ /* 0x000fea0003800000 */
[----:B------:R-:W-:Y:S01]  /*1610*/  HFMA2.MMA R167, -RZ, RZ, 0, 0 ;  /* 0x00000000ffa77435 */ /* 0x000fe200000001ff */
[----:B------:R-:W-:Y:S10]  /*1620*/  @!P0 BRA `(.L_x_7499) ;  /* 0x0000000000208947 */ /* 0x000ff40003800000 */
[----:B-----5:R-:W-:Y:S01]  /*1630*/  HADD2.F32 R167, -RZ, R70.H0_H0 ;  /* 0x20000046ffa77230 */ /* 0x020fe20000004100 */
[----:B------:R-:W-:Y:S06]  /*1640*/  BRA `(.L_x_7499) ;  /* 0x0000000000187947 */ /* 0x000fec0003800000 */
.L_x_7498:
[----:B0----5:R-:W-:Y:S02]  /*1650*/  HADD2.F32 R112, -RZ, R74.H0_H0 ;  /* 0x2000004aff707230 */ /* 0x021fe40000004100 */
[----:B------:R-:W-:Y:S02]  /*1660*/  HADD2.F32 R167, -RZ, R82.H0_H0 ;  /* 0x20000052ffa77230 */ /* 0x000fe40000004100 */
[----:B------:R-:W-:Y:S02]  /*1670*/  @P0 HADD2.F32 R114, -RZ, R70.H0_H0 ;  /* 0x20000046ff720230 */ /* 0x000fe40000004100 */
[----:B------:R-:W-:-:S04]  /*1680*/  FMUL.FTZ R112, R112, UR8 ;  /* 0x0000000870707c20 */ /* 0x000fc80008410000 */
[----:B------:R-:W-:-:S04]  /*1690*/  FMUL.FTZ R167, R112, R167 ;  /* 0x000000a770a77220 */ /* 0x000fc80000410000 */
[----:B------:R-:W-:-:S07]  /*16a0*/  @P0 FADD.FTZ R167, R114, R167 ;  /* 0x000000a772a70221 */ /* 0x000fce0000010000 */
.L_x_7499:
[----:B------:R-:W-:Y:S05]  /*16b0*/  BSYNC B0 ;  /* 0x0000000000007941 */ /* 0x000fea0003800000 */
.L_x_7497:
[----:B------:R-:W-:Y:S04]  /*16c0*/  BSSY B0, `(.L_x_7500) ;  /* 0x000000c000007945 */ /* 0x000fe80003800000 */
[----:B------:R-:W-:Y:S05]  /*16d0*/  @P3 BRA `(.L_x_7501) ;  /* 0x0000000000103947 */ /* 0x000fea0003800000 */
[----:B------:R-:W-:Y:S01]  /*16e0*/  MOV R164, RZ ;  /* 0x000000ff00a47202 */ /* 0x000fe20000000f00 */
[----:B------:R-:W-:Y:S06]  /*16f0*/  @!P0 BRA `(.L_x_7502) ;  /* 0x0000000000208947 */ /* 0x000fec0003800000 */
[----:B-----5:R-:W-:Y:S01]  /*1700*/  HADD2.F32 R164, -RZ, R70.H1_H1 ;  /* 0x30000046ffa47230 */ /* 0x020fe20000004100 */
[----:B------:R-:W-:Y:S06]  /*1710*/  BRA `(.L_x_7502) ;  /* 0x0000000000187947 */ /* 0x000fec0003800000 */
.L_x_7501:
[----:B0----5:R-:W-:Y:S02]  /*1720*/  HADD2.F32 R112, -RZ, R74.H1_H1 ;  /* 0x3000004aff707230 */ /* 0x021fe40000004100 */
[----:B------:R-:W-:Y:S02]  /*1730*/  HADD2.F32 R164, -RZ, R82.H1_H1 ;  /* 0x30000052ffa47230 */ /* 0x000fe40000004100 */
[----:B------:R-:W-:Y:S02]  /*1740*/  @P0 HADD2.F32 R115, -RZ, R70.H1_H1 ;  /* 0x30000046ff730230 */ /* 0x000fe40000004100 */
[----:B------:R-:W-:-:S04]  /*1750*/  FMUL.FTZ R113, R112, UR8 ;  /* 0x0000000870717c20 */ /* 0x000fc80008410000 */
[----:B------:R-:W-:-:S04]  /*1760*/  FMUL.FTZ R164, R113, R164 ;  /* 0x000000a471a47220 */ /* 0x000fc80000410000 */
[----:B------:R-:W-:-:S07]  /*1770*/  @P0 FADD.FTZ R164, R115, R164 ;  /* 0x000000a473a40221 */ /* 0x000fce0000010000 */
.L_x_7502:
[----:B------:R-:W-:Y:S05]  /*1780*/  BSYNC B0 ;  /* 0x0000000000007941 */ /* 0x000fea0003800000 */
.L_x_7500:
[----:B------:R-:W-:Y:S04]  /*1790*/  BSSY B0, `(.L_x_7503) ;  /* 0x000000b000007945 */ /* 0x000fe80003800000 */
[----:B------:R-:W-:Y:S05]  /*17a0*/  @P3 BRA `(.L_x_7504) ;  /* 0x0000000000103947 */ /* 0x000fea0003800000 */
[----:B------:R-:W-:Y:S01]  /*17b0*/  HFMA2.MMA R165, -RZ, RZ, 0, 0 ;  /* 0x00000000ffa57435 */ /* 0x000fe200000001ff */
[----:B------:R-:W-:Y:S10]  /*17c0*/  @!P0 BRA `(.L_x_7505) ;  /* 0x00000000001c8947 */ /* 0x000ff40003800000 */
[----:B-----5:R-:W-:Y:S01]  /*17d0*/  HADD2.F32 R165, -RZ, R71.H0_H0 ;  /* 0x20000047ffa57230 */ /* 0x020fe20000004100 */
[----:B------:R-:W-:Y:S06]  /*17e0*/  BRA `(.L_x_7505) ;  /* 0x0000000000147947 */ /* 0x000fec0003800000 */
.L_x_7504:
[----:B0----5:R-:W-:Y:S02]  /*17f0*/  HADD2.F32 R112, -RZ, R75.H0_H0 ;  /* 0x2000004bff707230 */ /* 0x021fe40000004100 */
[----:B------:R-:W-:-:S03]  /*1800*/  @P0 HADD2.F32 R114, -RZ, R71.H0_H0 ;  /* 0x20000047ff720230 */ /* 0x000fc60000004100 */
[----:B------:R-:W-:-:S04]  /*1810*/  FMUL.FTZ R112, R112, UR8 ;  /* 0x0000000870707c20 */ /* 0x000fc80008410000 */
[----:B------:R-:W-:-:S04]  /*1820*/  FMUL.FTZ R165, R79, R112 ;  /* 0x000000704fa57220 */ /* 0x000fc80000410000 */
[----:B------:R-:W-:-:S07]  /*1830*/  @P0 FADD.FTZ R165, R114, R165 ;  /* 0x000000a572a50221 */ /* 0x000fce0000010000 */
.L_x_7505:
[----:B------:R-:W-:Y:S05]  /*1840*/  BSYNC B0 ;  /* 0x0000000000007941 */ /* 0x000fea0003800000 */
.L_x_7503:
[----:B------:R-:W-:Y:S04]  /*1850*/  BSSY B0, `(.L_x_7506) ;  /* 0x000000b000007945 */ /* 0x000fe80003800000 */
[----:B------:R-:W-:Y:S05]  /*1860*/  @P3 BRA `(.L_x_7507) ;  /* 0x0000000000103947 */ /* 0x000fea0003800000 */
[----:B------:R-:W-:Y:S01]  /*1870*/  MOV R162, RZ ;  /* 0x000000ff00a27202 */ /* 0x000fe20000000f00 */
[----:B------:R-:W-:Y:S06]  /*1880*/  @!P0 BRA `(.L_x_7508) ;  /* 0x00000000001c8947 */ /* 0x000fec0003800000 */
[----:B-----5:R-:W-:Y:S01]  /*1890*/  HADD2.F32 R162, -RZ, R71.H1_H1 ;  /* 0x30000047ffa27230 */ /* 0x020fe20000004100 */
[----:B------:R-:W-:Y:S06]  /*18a0*/  BRA `(.L_x_7508) ;  /* 0x0000000000147947 */ /* 0x000fec0003800000 */
.L_x_7507:
[----:B0----5:R-:W-:Y:S02]  /*18b0*/  HADD2.F32 R112, -RZ, R75.H1_H1 ;  /* 0x3000004bff707230 */ /* 0x021fe40000004100 */
[----:B------:R-:W-:-:S03]  /*18c0*/  @P0 HADD2.F32 R113, -RZ, R71.H1_H1 ;  /* 0x30000047ff710230 */ /* 0x000fc60000004100 */
[----:B------:R-:W-:-:S04]  /*18d0*/  FMUL.FTZ R112, R112, UR8 ;  /* 0x0000000870707c20 */ /* 0x000fc80008410000 */
[----:B------:R-:W-:-:S04]  /*18e0*/  FMUL.FTZ R162, R161, R112 ;  /* 0x00000070a1a27220 */ /* 0x000fc80000410000 */
[----:B------:R-:W-:-:S07]  /*18f0*/  @P0 FADD.FTZ R162, R113, R162 ;  /* 0x000000a271a20221 */ /* 0x000fce0000010000 */
.L_x_7508:
[----:B------:R-:W-:Y:S05]  /*1900*/  BSYNC B0 ;  /* 0x0000000000007941 */ /* 0x000fea0003800000 */
.L_x_7506:
        /* <DEDUP_REMOVED lines=20> */
.L_x_7510:
[----:B--2--5:R-:W-:Y:S02]  /*1a50*/  HADD2.F32 R112, -RZ, R72.H0_H0 ;  /* 0x20000048ff707230 */ /* 0x024fe40000004100 */
[----:B------:R-:W-:Y:S02]  /*1a60*/  HADD2.F32 R189, -RZ, R84.H0_H0 ;  /* 0x20000054ffbd7230 */ /* 0x000fe40000004100 */
[----:B------:R-:W-:Y:S02]  /*1a70*/  @P0 HADD2.F32 R114, -RZ, R68.H0_H0 ;  /* 0x20000044ff720230 */ /* 0x000fe40000004100 */
[----:B------:R-:W-:-:S04]  /*1a80*/  FMUL.FTZ R112, R112, UR8 ;  /* 0x0000000870707c20 */ /* 0x000fc80008410000 */
[----:B------:R-:W-:-:S04]  /*1a90*/  FMUL.FTZ R189, R112, R189 ;  /* 0x000000bd70bd7220 */ /* 0x000fc80000410000 */
[----:B------:R-:W-:-:S07]  /*1aa0*/  @P0 FADD.FTZ R189, R114, R189 ;  /* 0x000000bd72bd0221 */ /* 0x000fce0000010000 */
.L_x_7511:
[----:B------:R-:W-:Y:S05]  /*1ab0*/  BSYNC B0 ;  /* 0x0000000000007941 */ /* 0x000fea0003800000 */
.L_x_7509:
[----:B------:R-:W-:Y:S04]  /*1ac0*/  BSSY B0, `(.L_x_7512) ;  /* 0x000000c000007945 */ /* 0x000fe80003800000 */
[----:B------:R-:W-:Y:S05]  /*1ad0*/  @P3 BRA `(.L_x_7513) ;  /* 0x0000000000103947 */ /* 0x000fea0003800000 */
[----:B------:R-:W-:Y:S01]  /*1ae0*/  MOV R186, RZ ;  /* 0x000000ff00ba7202 */ /* 0x000fe20000000f00 */
[----:B------:R-:W-:Y:S06]  /*1af0*/  @!P0 BRA `(.L_x_7514) ;  /* 0x0000000000208947 */ /* 0x000fec0003800000 */
[----:B-----5:R-:W-:Y:S01]  /*1b00*/  HADD2.F32 R186, -RZ, R68.H1_H1 ;  /* 0x30000044ffba7230 */ /* 0x020fe20000004100 */
[----:B------:R-:W-:Y:S06]  /*1b10*/  BRA `(.L_x_7514) ;  /* 0x0000000000187947 */ /* 0x000fec0003800000 */
.L_x_7513:
[----:B--2--5:R-:W-:Y:S02]  /*1b20*/  HADD2.F32 R112, -RZ, R72.H1_H1 ;  /* 0x30000048ff707230 */ /* 0x024fe40000004100 */
[----:B------:R-:W-:Y:S02]  /*1b30*/  HADD2.F32 R186, -RZ, R84.H1_H1 ;  /* 0x30000054ffba7230 */ /* 0x000fe40000004100 */
[----:B------:R-:W-:Y:S02]  /*1b40*/  @P0 HADD2.F32 R115, -RZ, R68.H1_H1 ;  /* 0x30000044ff730230 */ /* 0x000fe40000004100 */
[----:B------:R-:W-:-:S04]  /*1b50*/  FMUL.FTZ R113, R112, UR8 ;  /* 0x0000000870717c20 */ /* 0x000fc80008410000 */
[----:B------:R-:W-:-:S04]  /*1b60*/  FMUL.FTZ R186, R113, R186 ;  /* 0x000000ba71ba7220 */ /* 0x000fc80000410000 */
[----:B------:R-:W-:-:S07]  /*1b70*/  @P0 FADD.FTZ R186, R115, R186 ;  /* 0x000000ba73ba0221 */ /* 0x000fce0000010000 */
.L_x_7514:
[----:B------:R-:W-:Y:S05]  /*1b80*/  BSYNC B0 ;  /* 0x0000000000007941 */ /* 0x000fea0003800000 */
.L_x_7512:
[----:B------:R-:W-:Y:S04]  /*1b90*/  BSSY B0, `(.L_x_7515) ;  /* 0x000000c000007945 */ /* 0x000fe80003800000 */
[----:B------:R-:W-:Y:S05]  /*1ba0*/  @P3 BRA `(.L_x_7516) ;  /* 0x0000000000103947 */ /* 0x000fea0003800000 */
[----:B------:R-:W-:Y:S01]  /*1bb0*/  HFMA2.MMA R187, -RZ, RZ, 0, 0 ;  /* 0x00000000ffbb7435 */ /* 0x000fe200000001ff */
[----:B------:R-:W-:Y:S10]  /*1bc0*/  @!P0 BRA `(.L_x_7517) ;  /* 0x0000000000208947 */ /* 0x000ff40003800000 */
[----:B-----5:R-:W-:Y:S01]  /*1bd0*/  HADD2.F32 R187, -RZ, R69.H0_H0 ;  /* 0x20000045ffbb7230 */ /* 0x020fe20000004100 */
[----:B------:R-:W-:Y:S06]  /*1be0*/  BRA `(.L_x_7517) ;  /* 0x0000000000187947 */ /* 0x000fec0003800000 */
.L_x_7516:
[----:B--2--5:R-:W-:Y:S02]  /*1bf0*/  HADD2.F32 R112, -RZ, R73.H0_H0 ;  /* 0x20000049ff707230 */ /* 0x024fe40000004100 */
[----:B------:R-:W-:Y:S02]  /*1c00*/  HADD2.F32 R187, -RZ, R85.H0_H0 ;  /* 0x20000055ffbb7230 */ /* 0x000fe40000004100 */
[----:B------:R-:W-:Y:S02]  /*1c10*/  @P0 HADD2.F32 R114, -RZ, R69.H0_H0 ;  /* 0x20000045ff720230 */ /* 0x000fe40000004100 */
[----:B------:R-:W-:-:S04]  /*1c20*/  FMUL.FTZ R112, R112, UR8 ;  /* 0x0000000870707c20 */ /* 0x000fc80008410000 */
[----:B------:R-:W-:-:S04]  /*1c30*/  FMUL.FTZ R187, R112, R187 ;  /* 0x000000bb70bb7220 */ /* 0x000fc80000410000 */
[----:B------:R-:W-:-:S07]  /*1c40*/  @P0 FADD.FTZ R187, R114, R187 ;  /* 0x000000bb72bb0221 */ /* 0x000fce0000010000 */
.L_x_7517:
[----:B------:R-:W-:Y:S05]  /*1c50*/  BSYNC B0 ;  /* 0x0000000000007941 */ /* 0x000fea0003800000 */
.L_x_7515:
[----:B------:R-:W-:Y:S04]  /*1c60*/  BSSY B0, `(.L_x_7518) ;  /* 0x000000c000007945 */ /* 0x000fe80003800000 */
[----:B------:R-:W-:Y:S05]  /*1c70*/  @P3 BRA `(.L_x_7519) ;  /* 0x0000000000103947 */ /* 0x000fea0003800000 */
[----:B------:R-:W-:Y:S01]  /*1c80*/  MOV R184, RZ ;  /* 0x000000ff00b87202 */ /* 0x000fe20000000f00 */
[----:B------:R-:W-:Y:S06]  /*1c90*/  @!P0 BRA `(.L_x_7520) ;  /* 0x0000000000208947 */ /* 0x000fec0003800000 */
[----:B-----5:R-:W-:Y:S01]  /*1ca0*/  HADD2.F32 R184, -RZ, R69.H1_H1 ;  /* 0x30000045ffb87230 */ /* 0x020fe20000004100 */
[----:B------:R-:W-:Y:S06]  /*1cb0*/  BRA `(.L_x_7520) ;  /* 0x0000000000187947 */ /* 0x000fec0003800000 */
.L_x_7519:
[----:B--2--5:R-:W-:Y:S02]  /*1cc0*/  HADD2.F32 R112, -RZ, R73.H1_H1 ;  /* 0x30000049ff707230 */ /* 0x024fe40000004100 */
[----:B------:R-:W-:Y:S02]  /*1cd0*/  HADD2.F32 R184, -RZ, R85.H1_H1 ;  /* 0x30000055ffb87230 */ /* 0x000fe40000004100 */
[----:B------:R-:W-:Y:S02]  /*1ce0*/  @P0 HADD2.F32 R115, -RZ, R69.H1_H1 ;  /* 0x30000045ff730230 */ /* 0x000fe40000004100 */
[----:B------:R-:W-:-:S04]  /*1cf0*/  FMUL.FTZ R113, R112, UR8 ;  /* 0x0000000870717c20 */ /* 0x000fc80008410000 */
[----:B------:R-:W-:-:S04]  /*1d00*/  FMUL.FTZ R184, R113, R184 ;  /* 0x000000b871b87220 */ /* 0x000fc80000410000 */
[----:B------:R-:W-:-:S07]  /*1d10*/  @P0 FADD.FTZ R184, R115, R184 ;  /* 0x000000b873b80221 */ /* 0x000fce0000010000 */
.L_x_7520:
[----:B------:R-:W-:Y:S05]  /*1d20*/  BSYNC B0 ;  /* 0x0000000000007941 */ /* 0x000fea0003800000 */
.L_x_7518:
[----:B------:R-:W-:Y:S04]  /*1d30*/  BSSY B0, `(.L_x_7521) ;  /* 0x000000c000007945 */ /* 0x000fe80003800000 */
[----:B------:R-:W-:Y:S05]  /*1d40*/  @P3 BRA `(.L_x_7522) ;  /* 0x0000000000103947 */ /* 0x000fea0003800000 */
[----:B------:R-:W-:Y:S01]  /*1d50*/  HFMA2.MMA R185, -RZ, RZ, 0, 0 ;  /* 0x00000000ffb97435 */ /* 0x000fe200000001ff */
[----:B------:R-:W-:Y:S10]  /*1d60*/  @!P0 BRA `(.L_x_7523) ;  /* 0x0000000000208947 */ /* 0x000ff40003800000 */
[----:B-----5:R-:W-:Y:S01]  /*1d70*/  HADD2.F32 R185, -RZ, R70.H0_H0 ;  /* 0x20000046ffb97230 */ /* 0x020fe20000004100 */
[----:B------:R-:W-:Y:S06]  /*1d80*/  BRA `(.L_x_7523) ;  /* 0x0000000000187947 */ /* 0x000fec0003800000 */
.L_x_7522:
[----:B--2--5:R-:W-:Y:S02]  /*1d90*/  HADD2.F32 R112, -RZ, R74.H0_H0 ;  /* 0x2000004aff707230 */ /* 0x024fe40000004100 */
[----:B------:R-:W-:Y:S02]  /*1da0*/  HADD2.F32 R185, -RZ, R86.H0_H0 ;  /* 0x20000056ffb97230 */ /* 0x000fe40000004100 */
[----:B------:R-:W-:Y:S02]  /*1db0*/  @P0 HADD2.F32 R114, -RZ, R70.H0_H0 ;  /* 0x20000046ff720230 */ /* 0x000fe40000004100 */
[----:B------:R-:W-:-:S04]  /*1dc0*/  FMUL.FTZ R112, R112, UR8 ;  /* 0x0000000870707c20 */ /* 0x000fc80008410000 */
[----:B------:R-:W-:-:S04]  /*1dd0*/  FMUL.FTZ R185, R112, R185 ;  /* 0x000000b970b97220 */ /* 0x000fc80000410000 */
[----:B------:R-:W-:-:S07]  /*1de0*/  @P0 FADD.FTZ R185, R114, R185 ;  /* 0x000000b972b90221 */ /* 0x000fce0000010000 */
.L_x_7523:
[----:B------:R-:W-:Y:S05]  /*1df0*/  BSYNC B0 ;  /* 0x0000000000007941 */ /* 0x000fea0003800000 */
.L_x_7521:
[----:B------:R-:W-:Y:S04]  /*1e00*/  BSSY B0, `(.L_x_7524) ;  /* 0x000000c000007945 */ /* 0x000fe80003800000 */
[----:B------:R-:W-:Y:S05]  /*1e10*/  @P3 BRA `(.L_x_7525) ;  /* 0x0000000000103947 */ /* 0x000fea0003800000 */
[----:B------:R-:W-:Y:S01]  /*1e20*/  MOV R182, RZ ;  /* 0x000000ff00b67202 */ /* 0x000fe20000000f00 */
[----:B------:R-:W-:Y:S06]  /*1e30*/  @!P0 BRA `(.L_x_7526) ;  /* 0x0000000000208947 */ /* 0x000fec0003800000 */
[----:B-----5:R-:W-:Y:S01]  /*1e40*/  HADD2.F32 R182, -RZ, R70.H1_H1 ;  /* 0x30000046ffb67230 */ /* 0x020fe20000004100 */
[----:B------:R-:W-:Y:S06]  /*1e50*/  BRA `(.L_x_7526) ;  /* 0x0000000000187947 */ /* 0x000fec0003800000 */
.L_x_7525:
[----:B--2--5:R-:W-:Y:S02]  /*1e60*/  HADD2.F32 R112, -RZ, R74.H1_H1 ;  /* 0x3000004aff707230 */ /* 0x024fe40000004100 */
[----:B------:R-:W-:Y:S02]  /*1e70*/  HADD2.F32 R182, -RZ, R86.H1_H1 ;  /* 0x30000056ffb67230 */ /* 0x000fe40000004100 */
[----:B------:R-:W-:Y:S02]  /*1e80*/  @P0 HADD2.F32 R115, -RZ, R70.H1_H1 ;  /* 0x30000046ff730230 */ /* 0x000fe40000004100 */
[----:B------:R-:W-:-:S04]  /*1e90*/  FMUL.FTZ R113, R112, UR8 ;  /* 0x0000000870717c20 */ /* 0x000fc80008410000 */
[----:B------:R-:W-:-:S04]  /*1ea0*/  FMUL.FTZ R182, R113, R182 ;  /* 0x000000b671b67220 */ /* 0x000fc80000410000 */
[----:B------:R-:W-:-:S07]  /*1eb0*/  @P0 FADD.FTZ R182, R115, R182 ;  /* 0x000000b673b60221 */ /* 0x000fce0000010000 */
.L_x_7526:
[----:B------:R-:W-:Y:S05]  /*1ec0*/  BSYNC B0 ;  /* 0x0000000000007941 */ /* 0x000fea0003800000 */
.L_x_7524:
[----:B------:R-:W-:Y:S04]  /*1ed0*/  BSSY B0, `(.L_x_7527) ;  /* 0x000000b000007945 */ /* 0x000fe80003800000 */
[----:B------:R-:W-:Y:S05]  /*1ee0*/  @P3 BRA `(.L_x_7528) ;  /* 0x0000000000103947 */ /* 0x000fea0003800000 */
[----:B------:R-:W-:Y:S01]  /*1ef0*/  HFMA2.MMA R183, -RZ, RZ, 0, 0 ;  /* 0x00000000ffb77435 */ /* 0x000fe200000001ff */
[----:B------:R-:W-:Y:S10]  /*1f00*/  @!P0 BRA `(.L_x_7529) ;  /* 0x00000000001c8947 */ /* 0x000ff40003800000 */
[----:B-----5:R-:W-:Y:S01]  /*1f10*/  HADD2.F32 R183, -RZ, R71.H0_H0 ;  /* 0x20000047ffb77230 */ /* 0x020fe20000004100 */
[----:B------:R-:W-:Y:S06]  /*1f20*/  BRA `(.L_x_7529) ;  /* 0x0000000000147947 */ /* 0x000fec0003800000 */
.L_x_7528:
[----:B--2--5:R-:W-:Y:S02]  /*1f30*/  HADD2.F32 R112, -RZ, R75.H0_H0 ;  /* 0x2000004bff707230 */ /* 0x024fe40000004100 */
[----:B------:R-:W-:-:S03]  /*1f40*/  @P0 HADD2.F32 R114, -RZ, R71.H0_H0 ;  /* 0x20000047ff720230 */ /* 0x000fc60000004100 */
[----:B------:R-:W-:-:S04]  /*1f50*/  FMUL.FTZ R112, R112, UR8 ;  /* 0x0000000870707c20 */ /* 0x000fc80008410000 */
[----:B------:R-:W-:-:S04]  /*1f60*/  FMUL.FTZ R183, R83, R112 ;  /* 0x0000007053b77220 */ /* 0x000fc80000410000 */
[----:B------:R-:W-:-:S07]  /*1f70*/  @P0 FADD.FTZ R183, R114, R183 ;  /* 0x000000b772b70221 */ /* 0x000fce0000010000 */
.L_x_7529:
[----:B------:R-:W-:Y:S05]  /*1f80*/  BSYNC B0 ;  /* 0x0000000000007941 */ /* 0x000fea0003800000 */
.L_x_7527:
[----:B------:R-:W-:Y:S04]  /*1f90*/  BSSY B0, `(.L_x_7530) ;  /* 0x000000b000007945 */ /* 0x000fe80003800000 */
[----:B------:R-:W-:Y:S05]  /*1fa0*/  @P3 BRA `(.L_x_7531) ;  /* 0x0000000000103947 */ /* 0x000fea0003800000 */
[----:B------:R-:W-:Y:S01]  /*1fb0*/  MOV R180, RZ ;  /* 0x000000ff00b47202 */ /* 0x000fe20000000f00 */
[----:B------:R-:W-:Y:S06]  /*1fc0*/  @!P0 BRA `(.L_x_7532) ;  /* 0x00000000001c8947 */ /* 0x000fec0003800000 */
[----:B-----5:R-:W-:Y:S01]  /*1fd0*/  HADD2.F32 R180, -RZ, R71.H1_H1 ;  /* 0x30000047ffb47230 */ /* 0x020fe20000004100 */
[----:B------:R-:W-:Y:S06]  /*1fe0*/  BRA `(.L_x_7532) ;  /* 0x0000000000147947 */ /* 0x000fec0003800000 */
.L_x_7531:
[----:B--2--5:R-:W-:Y:S02]  /*1ff0*/  HADD2.F32 R112, -RZ, R75.H1_H1 ;  /* 0x3000004bff707230 */ /* 0x024fe40000004100 */
[----:B------:R-:W-:-:S03]  /*2000*/  @P0 HADD2.F32 R113, -RZ, R71.H1_H1 ;  /* 0x30000047ff710230 */ /* 0x000fc60000004100 */
[----:B------:R-:W-:-:S04]  /*2010*/  FMUL.FTZ R112, R112, UR8 ;  /* 0x0000000870707c20 */ /* 0x000fc80008410000 */
[----:B------:R-:W-:-:S04]  /*2020*/  FMUL.FTZ R180, R87, R112 ;  /* 0x0000007057b47220 */ /* 0x000fc80000410000 */
[----:B------:R-:W-:-:S07]  /*2030*/  @P0 FADD.FTZ R180, R113, R180 ;  /* 0x000000b471b40221 */ /* 0x000fce0000010000 */
.L_x_7532:
[----:B------:R-:W-:Y:S05]  /*2040*/  BSYNC B0 ;  /* 0x0000000000007941 */ /* 0x000fea0003800000 */
.L_x_7530:
        /* <DEDUP_REMOVED lines=20> */
.L_x_7534:
[----:B--2--5:R-:W-:Y:S02]  /*2190*/  HADD2.F32 R112, -RZ, R72.H0_H0 ;  /* 0x20000048ff707230 */ /* 0x024fe40000004100 */
[----:B------:R-:W-:Y:S02]  /*21a0*/  HADD2.F32 R197, -RZ, R88.H0_H0 ;  /* 0x20000058ffc57230 */ /* 0x000fe40000004100 */
[----:B------:R-:W-:Y:S02]  /*21b0*/  @P0 HADD2.F32 R114, -RZ, R68.H0_H0 ;  /* 0x20000044ff720230 */ /* 0x000fe40000004100 */
[----:B------:R-:W-:-:S04]  /*21c0*/  FMUL.FTZ R112, R112, UR8 ;  /* 0x0000000870707c20 */ /* 0x000fc80008410000 */
[----:B------:R-:W-:-:S04]  /*21d0*/  FMUL.FTZ R197, R112, R197 ;  /* 0x000000c570c57220 */ /* 0x000fc80000410000 */
[----:B------:R-:W-:-:S07]  /*21e0*/  @P0 FADD.FTZ R197, R114, R197 ;  /* 0x000000c572c50221 */ /* 0x000fce0000010000 */
.L_x_7535:
[----:B------:R-:W-:Y:S05]  /*21f0*/  BSYNC B0 ;  /* 0x0000000000007941 */ /* 0x000fea0003800000 */
.L_x_7533:
[----:B------:R-:W-:Y:S04]  /*2200*/  BSSY B0, `(.L_x_7536) ;  /* 0x000000c000007945 */ /* 0x000fe80003800000 */
[----:B------:R-:W-:Y:S05]  /*2210*/  @P3 BRA `(.L_x_7537) ;  /* 0x0000000000103947 */ /* 0x000fea0003800000 */
[----:B------:R-:W-:Y:S01]  /*2220*/  MOV R194, RZ ;  /* 0x000000ff00c27202 */ /* 0x000fe20000000f00 */
[----:B------:R-:W-:Y:S06]  /*2230*/  @!P0 BRA `(.L_x_7538) ;  /* 0x0000000000208947 */ /* 0x000fec0003800000 */
[----:B-----5:R-:W-:Y:S01]  /*2240*/  HADD2.F32 R194, -RZ, R68.H1_H1 ;  /* 0x30000044ffc27230 */ /* 0x020fe20000004100 */
[----:B------:R-:W-:Y:S06]  /*2250*/  BRA `(.L_x_7538) ;  /* 0x0000000000187947 */ /* 0x000fec0003800000 */
.L_x_7537:
[----:B--2--5:R-:W-:Y:S02]  /*2260*/  HADD2.F32 R112, -RZ, R72.H1_H1 ;  /* 0x30000048ff707230 */ /* 0x024fe40000004100 */
[----:B------:R-:W-:Y:S02]  /*2270*/  HADD2.F32 R194, -RZ, R88.H1_H1 ;  /* 0x30000058ffc27230 */ /* 0x000fe40000004100 */
[----:B------:R-:W-:Y:S02]  /*2280*/  @P0 HADD2.F32 R115, -RZ, R68.H1_H1 ;  /* 0x30000044ff730230 */ /* 0x000fe40000004100 */
[----:B------:R-:W-:-:S04]  /*2290*/  FMUL.FTZ R113, R112, UR8 ;  /* 0x0000000870717c20 */ /* 0x000fc80008410000 */
[----:B------:R-:W-:-:S04]  /*22a0*/  FMUL.FTZ R194, R113, R194 ;  /* 0x000000c271c27220 */ /* 0x000fc80000410000 */
[----:B------:R-:W-:-:S07]  /*22b0*/  @P0 FADD.FTZ R194, R115, R194 ;  /* 0x000000c273c20221 */ /* 0x000fce0000010000 */
.L_x_7538:
[----:B------:R-:W-:Y:S05]  /*22c0*/  BSYNC B0 ;  /* 0x0000000000007941 */ /* 0x000fea0003800000 */
.L_x_7536:
[----:B------:R-:W-:Y:S04]  /*22d0*/  BSSY B0, `(.L_x_7539) ;  /* 0x000000c000007945 */ /* 0x000fe80003800000 */
[----:B------:R-:W-:Y:S05]  /*22e0*/  @P3 BRA `(.L_x_7540) ;  /* 0x0000000000103947 */ /* 0x000fea0003800000 */
[----:B------:R-:W-:Y:S01]  /*22f0*/  HFMA2.MMA R195, -RZ, RZ, 0, 0 ;  /* 0x00000000ffc37435 */ /* 0x000fe200000001ff */
[----:B------:R-:W-:Y:S10]  /*2300*/  @!P0 BRA `(.L_x_7541) ;  /* 0x0000000000208947 */ /* 0x000ff40003800000 */
[----:B-----5:R-:W-:Y:S01]  /*2310*/  HADD2.F32 R195, -RZ, R69.H0_H0 ;  /* 0x20000045ffc37230 */ /* 0x020fe20000004100 */
[----:B------:R-:W-:Y:S06]  /*2320*/  BRA `(.L_x_7541) ;  /* 0x0000000000187947 */ /* 0x000fec0003800000 */
.L_x_7540:
[----:B--2--5:R-:W-:Y:S02]  /*2330*/  HADD2.F32 R112, -RZ, R73.H0_H0 ;  /* 0x20000049ff707230 */ /* 0x024fe40000004100 */
[----:B------:R-:W-:Y:S02]  /*2340*/  HADD2.F32 R195, -RZ, R89.H0_H0 ;  /* 0x20000059ffc37230 */ /* 0x000fe40000004100 */
[----:B------:R-:W-:Y:S02]  /*2350*/  @P0 HADD2.F32 R114, -RZ, R69.H0_H0 ;  /* 0x20000045ff720230 */ /* 0x000fe40000004100 */
[----:B------:R-:W-:-:S04]  /*2360*/  FMUL.FTZ R112, R112, UR8 ;  /* 0x0000000870707c20 */ /* 0x000fc80008410000 */
[----:B------:R-:W-:-:S04]  /*2370*/  FMUL.FTZ R195, R112, R195 ;  /* 0x000000c370c37220 */ /* 0x000fc80000410000 */
[----:B------:R-:W-:-:S07]  /*2380*/  @P0 FADD.FTZ R195, R114, R195 ;  /* 0x000000c372c30221 */ /* 0x000fce0000010000 */
.L_x_7541:
[----:B------:R-:W-:Y:S05]  /*2390*/  BSYNC B0 ;  /* 0x0000000000007941 */ /* 0x000fea0003800000 */
.L_x_7539:
[----:B------:R-:W-:Y:S04]  /*23a0*/  BSSY B0, `(.L_x_7542) ;  /* 0x000000c000007945 */ /* 0x000fe80003800000 */
[----:B------:R-:W-:Y:S05]  /*23b0*/  @P3 BRA `(.L_x_7543) ;  /* 0x0000000000103947 */ /* 0x000fea0003800000 */
[----:B------:R-:W-:Y:S01]  /*23c0*/  MOV R192, RZ ;  /* 0x000000ff00c07202 */ /* 0x000fe20000000f00 */
[----:B------:R-:W-:Y:S06]  /*23d0*/  @!P0 BRA `(.L_x_7544) ;  /* 0x0000000000208947 */ /* 0x000fec0003800000 */
[----:B-----5:R-:W-:Y:S01]  /*23e0*/  HADD2.F32 R192, -RZ, R69.H1_H1 ;  /* 0x30000045ffc07230 */ /* 0x020fe20000004100 */
[----:B------:R-:W-:Y:S06]  /*23f0*/  BRA `(.L_x_7544) ;  /* 0x0000000000187947 */ /* 0x000fec0003800000 */
.L_x_7543:
[----:B--2--5:R-:W-:Y:S02]  /*2400*/  HADD2.F32 R112, -RZ, R73.H1_H1 ;  /* 0x30000049ff707230 */ /* 0x024fe40000004100 */
[----:B------:R-:W-:Y:S02]  /*2410*/  HADD2.F32 R192, -RZ, R89.H1_H1 ;  /* 0x30000059ffc07230 */ /* 0x000fe40000004100 */
[----:B------:R-:W-:Y:S02]  /*2420*/  @P0 HADD2.F32 R115, -RZ, R69.H1_H1 ;  /* 0x30000045ff730230 */ /* 0x000fe40000004100 */
[----:B------:R-:W-:-:S04]  /*2430*/  FMUL.FTZ R113, R112, UR8 ;  /* 0x0000000870717c20 */ /* 0x000fc80008410000 */
[----:B------:R-:W-:-:S04]  /*2440*/  FMUL.FTZ R192, R113, R192 ;  /* 0x000000c071c07220 */ /* 0x000fc80000410000 */
[----:B------:R-:W-:-:S07]  /*2450*/  @P0 FADD.FTZ R192, R115, R192 ;  /* 0x000000c073c00221 */ /* 0x000fce0000010000 */
.L_x_7544:
[----:B------:R-:W-:Y:S05]  /*2460*/  BSYNC B0 ;  /* 0x0000000000007941 */ /* 0x000fea0003800000 */
.L_x_7542:
[----:B------:R-:W-:Y:S04]  /*2470*/  BSSY B0, `(.L_x_7545) ;  /* 0x000000c000007945 */ /* 0x000fe80003800000 */
[----:B------:R-:W-:Y:S05]  /*2480*/  @P3 BRA `(.L_x_7546) ;  /* 0x0000000000103947 */ /* 0x000fea0003800000 */
[----:B------:R-:W-:Y:S01]  /*2490*/  HFMA2.MMA R193, -RZ, RZ, 0, 0 ;  /* 0x00000000ffc17435 */ /* 0x000fe200000001ff */
[----:B------:R-:W-:Y:S10]  /*24a0*/  @!P0 BRA `(.L_x_7547) ;  /* 0x0000000000208947 */ /* 0x000ff40003800000 */
[----:B-----5:R-:W-:Y:S01]  /*24b0*/  HADD2.F32 R193, -RZ, R70.H0_H0 ;  /* 0x20000046ffc17230 */ /* 0x020fe20000004100 */
[----:B------:R-:W-:Y:S06]  /*24c0*/  BRA `(.L_x_7547) ;  /* 0x0000000000187947 */ /* 0x000fec0003800000 */
.L_x_7546:
[----:B--2--5:R-:W-:Y:S02]  /*24d0*/  HADD2.F32 R112, -RZ, R74.H0_H0 ;  /* 0x2000004aff707230 */ /* 0x024fe40000004100 */
[----:B------:R-:W-:Y:S02]  /*24e0*/  HADD2.F32 R193, -RZ, R90.H0_H0 ;  /* 0x2000005affc17230 */ /* 0x000fe40000004100 */
[----:B------:R-:W-:Y:S02]  /*24f0*/  @P0 HADD2.F32 R114, -RZ, R70.H0_H0 ;  /* 0x20000046ff720230 */ /* 0x000fe40000004100 */
[----:B------:R-:W-:-:S04]  /*2500*/  FMUL.FTZ R112, R112, UR8 ;  /* 0x0000000870707c20 */ /* 0x000fc80008410000 */
[----:B------:R-:W-:-:S04]  /*2510*/  FMUL.FTZ R193, R112, R193 ;  /* 0x000000c170c17220 */ /* 0x000fc80000410000 */
[----:B------:R-:W-:-:S07]  /*2520*/  @P0 FADD.FTZ R193, R114, R193 ;  /* 0x000000c172c10221 */ /* 0x000fce0000010000 */
.L_x_7547:
[----:B------:R-:W-:Y:S05]  /*2530*/  BSYNC B0 ;  /* 0x0000000000007941 */ /* 0x000fea0003800000 */
.L_x_7545:
[----:B------:R-:W-:Y:S04]  /*2540*/  BSSY B0, `(.L_x_7548) ;  /* 0x000000c000007945 */ /* 0x000fe80003800000 */
[----:B------:R-:W-:Y:S05]  /*2550*/  @P3 BRA `(.L_x_7549) ;  /* 0x0000000000103947 */ /* 0x000fea0003800000 */
[----:B------:R-:W-:Y:S01]  /*2560*/  MOV R190, RZ ;  /* 0x000000ff00be7202 */ /* 0x000fe20000000f00 */
[----:B------:R-:W-:Y:S06]  /*2570*/  @!P0 BRA `(.L_x_7550) ;  /* 0x0000000000208947 */ /* 0x000fec0003800000 */
[----:B-----5:R-:W-:Y:S01]  /*2580*/  HADD2.F32 R190, -RZ, R70.H1_H1 ;  /* 0x30000046ffbe7230 */ /* 0x020fe20000004100 */
[----:B------:R-:W-:Y:S06]  /*2590*/  BRA `(.L_x_7550) ;  /* 0x0000000000187947 */ /* 0x000fec0003800000 */
.L_x_7549:
[----:B--2--5:R-:W-:Y:S02]  /*25a0*/  HADD2.F32 R112, -RZ, R74.H1_H1 ;  /* 0x3000004aff707230 */ /* 0x024fe40000004100 */
[----:B------:R-:W-:Y:S02]  /*25b0*/  HADD2.F32 R190, -RZ, R90.H1_H1 ;  /* 0x3000005affbe7230 */ /* 0x000fe40000004100 */
[----:B------:R-:W-:Y:S02]  /*25c0*/  @P0 HADD2.F32 R115, -RZ, R70.H1_H1 ;  /* 0x30000046ff730230 */ /* 0x000fe40000004100 */
[----:B------:R-:W-:-:S04]  /*25d0*/  FMUL.FTZ R113, R112, UR8 ;  /* 0x0000000870717c20 */ /* 0x000fc80008410000 */
[----:B------:R-:W-:-:S04]  /*25e0*/  FMUL.FTZ R190, R113, R190 ;  /* 0x000000be71be7220 */ /* 0x000fc80000410000 */
[----:B------:R-:W-:-:S07]  /*25f0*/  @P0 FADD.FTZ R190, R115, R190 ;  /* 0x000000be73be0221 */ /* 0x000fce0000010000 */
.L_x_7550:
[----:B------:R-:W-:Y:S05]  /*2600*/  BSYNC B0 ;  /* 0x0000000000007941 */ /* 0x000fea0003800000 */
.L_x_7548:
[----:B------:R-:W-:Y:S04]  /*2610*/  BSSY B0, `(.L_x_7551) ;  /* 0x000000b000007945 */ /* 0x000fe80003800000 */
[----:B------:R-:W-:Y:S05]  /*2620*/  @P3 BRA `(.L_x_7552) ;  /* 0x0000000000103947 */ /* 0x000fea0003800000 */
[----:B------:R-:W-:Y:S01]  /*2630*/  HFMA2.MMA R191, -RZ, RZ, 0, 0 ;  /* 0x00000000ffbf7435 */ /* 0x000fe200000001ff */
[----:B------:R-:W-:Y:S10]  /*2640*/  @!P0 BRA `(.L_x_7553) ;  /* 0x00000000001c8947 */ /* 0x000ff40003800000 */
[----:B-----5:R-:W-:Y:S01]  /*2650*/  HADD2.F32 R191, -RZ, R71.H0_H0 ;  /* 0x20000047ffbf7230 */ /* 0x020fe20000004100 */
[----:B------:R-:W-:Y:S06]  /*2660*/  BRA `(.L_x_7553) ;  /* 0x0000000000147947 */ /* 0x000fec0003800000 */
.L_x_7552:
[----:B--2--5:R-:W-:-:S05]  /*2670*/  HADD2.F32 R112, -RZ, R75.H0_H0 ;  /* 0x2000004bff707230 */ /* 0x024fca0000004100 */
[----:B------:R-:W-:Y:S01]  /*2680*/  FMUL.FTZ R191, R112, UR8 ;  /* 0x0000000870bf7c20 */ /* 0x000fe20008410000 */
[----:B------:R-:W-:-:S03]  /*2690*/  @P0 HADD2.F32 R112, -RZ, R71.H0_H0 ;  /* 0x20000047ff700230 */ /* 0x000fc60000004100 */
[----:B------:R-:W-:-:S04]  /*26a0*/  FMUL.FTZ R191, R168, R191 ;  /* 0x000000bfa8bf7220 */ /* 0x000fc80000410000 */
[----:B------:R-:W-:-:S07]  /*26b0*/  @P0 FADD.FTZ R191, R112, R191 ;  /* 0x000000bf70bf0221 */ /* 0x000fce0000010000 */
.L_x_7553:
[----:B------:R-:W-:Y:S05]  /*26c0*/  BSYNC B0 ;  /* 0x0000000000007941 */ /* 0x000fea0003800000 */
.L_x_7551:
[----:B------:R-:W-:Y:S04]  /*26d0*/  BSSY B0, `(.L_x_7554) ;  /* 0x000000b000007945 */ /* 0x000fe80003800000 */
[----:B------:R-:W-:Y:S05]  /*26e0*/  @P3 BRA `(.L_x_7555) ;  /* 0x0000000000103947 */ /* 0x000fea0003800000 */
[----:B------:R-:W-:Y:S01]  /*26f0*/  MOV R188, RZ ;  /* 0x000000ff00bc7202 */ /* 0x000fe20000000f00 */
[----:B------:R-:W-:Y:S06]  /*2700*/  @!P0 BRA `(.L_x_7556) ;  /* 0x00000000001c8947 */ /* 0x000fec0003800000 */
[----:B-----5:R-:W-:Y:S01]  /*2710*/  HADD2.F32 R188, -RZ, R71.H1_H1 ;  /* 0x30000047ffbc7230 */ /* 0x020fe20000004100 */
[----:B------:R-:W-:Y:S06]  /*2720*/  BRA `(.L_x_7556) ;  /* 0x0000000000147947 */ /* 0x000fec0003800000 */
.L_x_7555:
[----:B--2--5:R-:W-:Y:S02]  /*2730*/  HADD2.F32 R112, -RZ, R75.H1_H1 ;  /* 0x3000004bff707230 */ /* 0x024fe40000004100 */
[----:B------:R-:W-:-:S03]  /*2740*/  @P0 HADD2.F32 R113, -RZ, R71.H1_H1 ;  /* 0x30000047ff710230 */ /* 0x000fc60000004100 */
[----:B------:R-:W-:-:S04]  /*2750*/  FMUL.FTZ R112, R112, UR8 ;  /* 0x0000000870707c20 */ /* 0x000fc80008410000 */
[----:B------:R-:W-:-:S04]  /*2760*/  FMUL.FTZ R188, R91, R112 ;  /* 0x000000705bbc7220 */ /* 0x000fc80000410000 */
[----:B------:R-:W-:-:S07]  /*2770*/  @P0 FADD.FTZ R188, R113, R188 ;  /* 0x000000bc71bc0221 */ /* 0x000fce0000010000 */
.L_x_7556:
[----:B------:R-:W-:Y:S05]  /*2780*/  BSYNC B0 ;  /* 0x0000000000007941 */ /* 0x000fea0003800000 */
.L_x_7554:
        /* <DEDUP_REMOVED lines=20> */
.L_x_7558:
[----:B--2--5:R-:W-:Y:S02]  /*28d0*/  HADD2.F32 R112, -RZ, R72.H0_H0 ;  /* 0x20000048ff707230 */ /* 0x024fe40000004100 */
[----:B------:R-:W-:Y:S02]  /*28e0*/  HADD2.F32 R205, -RZ, R92.H0_H0 ;  /* 0x2000005cffcd7230 */ /* 0x000fe40000004100 */
[----:B------:R-:W-:Y:S02]  /*28f0*/  @P0 HADD2.F32 R114, -RZ, R68.H0_H0 ;  /* 0x20000044ff720230 */ /* 0x000fe40000004100 */
[----:B------:R-:W-:-:S04]  /*2900*/  FMUL.FTZ R112, R112, UR8 ;  /* 0x0000000870707c20 */ /* 0x000fc80008410000 */
[----:B------:R-:W-:-:S04]  /*2910*/  FMUL.FTZ R205, R112, R205 ;  /* 0x000000cd70cd7220 */ /* 0x000fc80000410000 */
[----:B------:R-:W-:-:S07]  /*2920*/  @P0 FADD.FTZ R205, R114, R205 ;  /* 0x000000cd72cd0221 */ /* 0x000fce0000010000 */
.L_x_7559:
[----:B------:R-:W-:Y:S05]  /*2930*/  BSYNC B0 ;  /* 0x0000000000007941 */ /* 0x000fea0003800000 */
.L_x_7557:
[----:B------:R-:W-:Y:S04]  /*2940*/  BSSY B0, `(.L_x_7560) ;  /* 0x000000c000007945 */ /* 0x000fe80003800000 */
[----:B------:R-:W-:Y:S05]  /*2950*/  @P3 BRA `(.L_x_7561) ;  /* 0x0000000000103947 */ /* 0x000fea0003800000 */
[----:B------:R-:W-:Y:S01]  /*2960*/  MOV R202, RZ ;  /* 0x000000ff00ca7202 */ /* 0x000fe20000000f00 */
[----:B------:R-:W-:Y:S06]  /*2970*/  @!P0 BRA `(.L_x_7562) ;  /* 0x0000000000208947 */ /* 0x000fec0003800000 */
[----:B-----5:R-:W-:Y:S01]  /*2980*/  HADD2.F32 R202, -RZ, R68.H1_H1 ;  /* 0x30000044ffca7230 */ /* 0x020fe20000004100 */
[----:B------:R-:W-:Y:S06]  /*2990*/  BRA `(.L_x_7562) ;  /* 0x0000000000187947 */ /* 0x000fec0003800000 */
.L_x_7561:
[----:B--2--5:R-:W-:Y:S02]  /*29a0*/  HADD2.F32 R112, -RZ, R72.H1_H1 ;  /* 0x30000048ff707230 */ /* 0x024fe40000004100 */
[----:B------:R-:W-:Y:S02]  /*29b0*/  HADD2.F32 R202, -RZ, R92.H1_H1 ;  /* 0x3000005cffca7230 */ /* 0x000fe40000004100 */
[----:B------:R-:W-:Y:S02]  /*29c0*/  @P0 HADD2.F32 R115, -RZ, R68.H1_H1 ;  /* 0x30000044ff730230 */ /* 0x000fe40000004100 */
[----:B------:R-:W-:-:S04]  /*29d0*/  FMUL.FTZ R113, R112, UR8 ;  /* 0x0000000870717c20 */ /* 0x000fc80008410000 */
[----:B------:R-:W-:-:S04]  /*29e0*/  FMUL.FTZ R202, R113, R202 ;  /* 0x000000ca71ca7220 */ /* 0x000fc80000410000 */
[----:B------:R-:W-:-:S07]  /*29f0*/  @P0 FADD.FTZ R202, R115, R202 ;  /* 0x000000ca73ca0221 */ /* 0x000fce0000010000 */
.L_x_7562:
[----:B------:R-:W-:Y:S05]  /*2a00*/  BSYNC B0 ;  /* 0x0000000000007941 */ /* 0x000fea0003800000 */
.L_x_7560:
[----:B------:R-:W-:Y:S04]  /*2a10*/  BSSY B0, `(.L_x_7563) ;  /* 0x000000c000007945 */ /* 0x000fe80003800000 */
[----:B------:R-:W-:Y:S05]  /*2a20*/  @P3 BRA `(.L_x_7564) ;  /* 0x0000000000103947 */ /* 0x000fea0003800000 */
[----:B------:R-:W-:Y:S01]  /*2a30*/  HFMA2.MMA R203, -RZ, RZ, 0, 0 ;  /* 0x00000000ffcb7435 */ /* 0x000fe200000001ff */
[----:B------:R-:W-:Y:S10]  /*2a40*/  @!P0 BRA `(.L_x_7565) ;  /* 0x0000000000208947 */ /* 0x000ff40003800000 */
[----:B-----5:R-:W-:Y:S01]  /*2a50*/  HADD2.F32 R203, -RZ, R69.H0_H0 ;  /* 0x20000045ffcb7230 */ /* 0x020fe20000004100 */
[----:B------:R-:W-:Y:S06]  /*2a60*/  BRA `(.L_x_7565) ;  /* 0x0000000000187947 */ /* 0x000fec0003800000 */
.L_x_7564:
[----:B--2--5:R-:W-:Y:S02]  /*2a70*/  HADD2.F32 R112, -RZ, R73.H0_H0 ;  /* 0x20000049ff707230 */ /* 0x024fe40000004100 */
[----:B------:R-:W-:Y:S02]  /*2a80*/  HADD2.F32 R203, -RZ, R93.H0_H0 ;  /* 0x2000005dffcb7230 */ /* 0x000fe40000004100 */
[----:B------:R-:W-:Y:S02]  /*2a90*/  @P0 HADD2.F32 R114, -RZ, R69.H0_H0 ;  /* 0x20000045ff720230 */ /* 0x000fe40000004100 */
[----:B------:R-:W-:-:S04]  /*2aa0*/  FMUL.FTZ R112, R112, UR8 ;  /* 0x0000000870707c20 */ /* 0x000fc80008410000 */
[----:B------:R-:W-:-:S04]  /*2ab0*/  FMUL.FTZ R203, R112, R203 ;  /* 0x000000cb70cb7220 */ /* 0x000fc80000410000 */
[----:B------:R-:W-:-:S07]  /*2ac0*/  @P0 FADD.FTZ R203, R114, R203 ;  /* 0x000000cb72cb0221 */ /* 0x000fce0000010000 */
.L_x_7565:
[----:B------:R-:W-:Y:S05]  /*2ad0*/  BSYNC B0 ;  /* 0x0000000000007941 */ /* 0x000fea0003800000 */
.L_x_7563:
[----:B------:R-:W-:Y:S04]  /*2ae0*/  BSSY B0, `(.L_x_7566) ;  /* 0x000000c000007945 */ /* 0x000fe80003800000 */
[----:B------:R-:W-:Y:S05]  /*2af0*/  @P3 BRA `(.L_x_7567) ;  /* 0x0000000000103947 */ /* 0x000fea0003800000 */
[----:B------:R-:W-:Y:S01]  /*2b00*/  MOV R200, RZ ;  /* 0x000000ff00c87202 */ /* 0x000fe20000000f00 */
[----:B------:R-:W-:Y:S06]  /*2b10*/  @!P0 BRA `(.L_x_7568) ;  /* 0x0000000000208947 */ /* 0x000fec0003800000 */
[----:B-----5:R-:W-:Y:S01]  /*2b20*/  HADD2.F32 R200, -RZ, R69.H1_H1 ;  /* 0x30000045ffc87230 */ /* 0x020fe20000004100 */
[----:B------:R-:W-:Y:S06]  /*2b30*/  BRA `(.L_x_7568) ;  /* 0x0000000000187947 */ /* 0x000fec0003800000 */
.L_x_7567:
[----:B--2--5:R-:W-:Y:S02]  /*2b40*/  HADD2.F32 R112, -RZ, R73.H1_H1 ;  /* 0x30000049ff707230 */ /* 0x024fe40000004100 */
[----:B------:R-:W-:Y:S02]  /*2b50*/  HADD2.F32 R200, -RZ, R93.H1_H1 ;  /* 0x3000005dffc87230 */ /* 0x000fe40000004100 */
[----:B------:R-:W-:Y:S02]  /*2b60*/  @P0 HADD2.F32 R115, -RZ, R69.H1_H1 ;  /* 0x30000045ff730230 */ /* 0x000fe40000004100 */
[----:B------:R-:W-:-:S04]  /*2b70*/  FMUL.FTZ R113, R112, UR8 ;  /* 0x0000000870717c20 */ /* 0x000fc80008410000 */
[----:B------:R-:W-:-:S04]  /*2b80*/  FMUL.FTZ R200, R113, R200 ;  /* 0x000000c871c87220 */ /* 0x000fc80000410000 */
[----:B------:R-:W-:-:S07]  /*2b90*/  @P0 FADD.FTZ R200, R115, R200 ;  /* 0x000000c873c80221 */ /* 0x000fce0000010000 */
.L_x_7568:
[----:B------:R-:W-:Y:S05]  /*2ba0*/  BSYNC B0 ;  /* 0x0000000000007941 */ /* 0x000fea0003800000 */
.L_x_7566:
[----:B------:R-:W-:Y:S04]  /*2bb0*/  BSSY B0, `(.L_x_7569) ;  /* 0x000000c000007945 */ /* 0x000fe80003800000 */
[----:B------:R-:W-:Y:S05]  /*2bc0*/  @P3 BRA `(.L_x_7570) ;  /* 0x0000000000103947 */ /* 0x000fea0003800000 */
[----:B------:R-:W-:Y:S01]  /*2bd0*/  HFMA2.MMA R201, -RZ, RZ, 0, 0 ;  /* 0x00000000ffc97435 */ /* 0x000fe200000001ff */
[----:B------:R-:W-:Y:S10]  /*2be0*/  @!P0 BRA `(.L_x_7571) ;  /* 0x0000000000208947 */ /* 0x000ff40003800000 */
[----:B-----5:R-:W-:Y:S01]  /*2bf0*/  HADD2.F32 R201, -RZ, R70.H0_H0 ;  /* 0x20000046ffc97230 */ /* 0x020fe20000004100 */
[----:B------:R-:W-:Y:S06]  /*2c00*/  BRA `(.L_x_7571) ;  /* 0x0000000000187947 */ /* 0x000fec0003800000 */
.L_x_7570:
[----:B--2--5:R-:W-:Y:S02]  /*2c10*/  HADD2.F32 R112, -RZ, R74.H0_H0 ;  /* 0x2000004aff707230 */ /* 0x024fe40000004100 */
[----:B------:R-:W-:Y:S02]  /*2c20*/  HADD2.F32 R201, -RZ, R94.H0_H0 ;  /* 0x2000005effc97230 */ /* 0x000fe40000004100 */
[----:B------:R-:W-:Y:S02]  /*2c30*/  @P0 HADD2.F32 R114, -RZ, R70.H0_H0 ;  /* 0x20000046ff720230 */ /* 0x000fe40000004100 */
[----:B------:R-:W-:-:S04]  /*2c40*/  FMUL.FTZ R112, R112, UR8 ;  /* 0x0000000870707c20 */ /* 0x000fc80008410000 */
[----:B------:R-:W-:-:S04]  /*2c50*/  FMUL.FTZ R201, R112, R201 ;  /* 0x000000c970c97220 */ /* 0x000fc80000410000 */
[----:B------:R-:W-:-:S07]  /*2c60*/  @P0 FADD.FTZ R201, R114, R201 ;  /* 0x000000c972c90221 */ /* 0x000fce0000010000 */
.L_x_7571:
[----:B------:R-:W-:Y:S05]  /*2c70*/  BSYNC B0 ;  /* 0x0000000000007941 */ /* 0x000fea0003800000 */
.L_x_7569:
[----:B------:R-:W-:Y:S04]  /*2c80*/  BSSY B0, `(.L_x_7572) ;  /* 0x000000c000007945 */ /* 0x000fe80003800000 */
[----:B------:R-:W-:Y:S05]  /*2c90*/  @P3 BRA `(.L_x_7573) ;  /* 0x0000000000103947 */ /* 0x000fea0003800000 */
[----:B------:R-:W-:Y:S01]  /*2ca0*/  MOV R198, RZ ;  /* 0x000000ff00c67202 */ /* 0x000fe20000000f00 */
[----:B------:R-:W-:Y:S06]  /*2cb0*/  @!P0 BRA `(.L_x_7574) ;  /* 0x0000000000208947 */ /* 0x000fec0003800000 */
[----:B-----5:R-:W-:Y:S01]  /*2cc0*/  HADD2.F32 R198, -RZ, R70.H1_H1 ;  /* 0x30000046ffc67230 */ /* 0x020fe20000004100 */
[----:B------:R-:W-:Y:S06]  /*2cd0*/  BRA `(.L_x_7574) ;  /* 0x0000000000187947 */ /* 0x000fec0003800000 */
.L_x_7573:
[----:B--2--5:R-:W-:Y:S02]  /*2ce0*/  HADD2.F32 R112, -RZ, R74.H1_H1 ;  /* 0x3000004aff707230 */ /* 0x024fe40000004100 */
[----:B------:R-:W-:Y:S02]  /*2cf0*/  HADD2.F32 R198, -RZ, R94.H1_H1 ;  /* 0x3000005effc67230 */ /* 0x000fe40000004100 */
[----:B------:R-:W-:Y:S02]  /*2d00*/  @P0 HADD2.F32 R115, -RZ, R70.H1_H1 ;  /* 0x30000046ff730230 */ /* 0x000fe40000004100 */
[----:B------:R-:W-:-:S04]  /*2d10*/  FMUL.FTZ R113, R112, UR8 ;  /* 0x0000000870717c20 */ /* 0x000fc80008410000 */
[----:B------:R-:W-:-:S04]  /*2d20*/  FMUL.FTZ R198, R113, R198 ;  /* 0x000000c671c67220 */ /* 0x000fc80000410000 */
[----:B------:R-:W-:-:S07]  /*2d30*/  @P0 FADD.FTZ R198, R115, R198 ;  /* 0x000000c673c60221 */ /* 0x000fce0000010000 */
.L_x_7574:
[----:B------:R-:W-:Y:S05]  /*2d40*/  BSYNC B0 ;  /* 0x0000000000007941 */ /* 0x000fea0003800000 */
.L_x_7572:
[----:B------:R-:W-:Y:S04]  /*2d50*/  BSSY B0, `(.L_x_7575) ;  /* 0x000000b000007945 */ /* 0x000fe80003800000 */
[----:B------:R-:W-:Y:S05]  /*2d60*/  @P3 BRA `(.L_x_7576) ;  /* 0x0000000000103947 */ /* 0x000fea0003800000 */
[----:B------:R-:W-:Y:S01]  /*2d70*/  HFMA2.MMA R199, -RZ, RZ, 0, 0 ;  /* 0x00000000ffc77435 */ /* 0x000fe200000001ff */
[----:B------:R-:W-:Y:S10]  /*2d80*/  @!P0 BRA `(.L_x_7577) ;  /* 0x00000000001c8947 */ /* 0x000ff40003800000 */
[----:B-----5:R-:W-:Y:S01]  /*2d90*/  HADD2.F32 R199, -RZ, R71.H0_H0 ;  /* 0x20000047ffc77230 */ /* 0x020fe20000004100 */
[----:B------:R-:W-:Y:S06]  /*2da0*/  BRA `(.L_x_7577) ;  /* 0x0000000000147947 */ /* 0x000fec0003800000 */
.L_x_7576:
[----:B--2--5:R-:W-:Y:S02]  /*2db0*/  HADD2.F32 R112, -RZ, R75.H0_H0 ;  /* 0x2000004bff707230 */ /* 0x024fe40000004100 */
[----:B------:R-:W-:-:S03]  /*2dc0*/  @P0 HADD2.F32 R114, -RZ, R71.H0_H0 ;  /* 0x20000047ff720230 */ /* 0x000fc60000004100 */
[----:B------:R-:W-:-:S04]  /*2dd0*/  FMUL.FTZ R112, R112, UR8 ;  /* 0x0000000870707c20 */ /* 0x000fc80008410000 */
[----:B------:R-:W-:-:S04]  /*2de0*/  FMUL.FTZ R199, R169, R112 ;  /* 0x00000070a9c77220 */ /* 0x000fc80000410000 */
[----:B------:R-:W-:-:S07]  /*2df0*/  @P0 FADD.FTZ R199, R114, R199 ;  /* 0x000000c772c70221 */ /* 0x000fce0000010000 */
.L_x_7577:
[----:B------:R-:W-:Y:S05]  /*2e00*/  BSYNC B0 ;  /* 0x0000000000007941 */ /* 0x000fea0003800000 */
.L_x_7575:
[----:B------:R-:W-:Y:S04]  /*2e10*/  BSSY B0, `(.L_x_7578) ;  /* 0x000000b000007945 */ /* 0x000fe80003800000 */
[----:B------:R-:W-:Y:S05]  /*2e20*/  @P3 BRA `(.L_x_7579) ;  /* 0x0000000000103947 */ /* 0x000fea0003800000 */
[----:B------:R-:W-:Y:S01]  /*2e30*/  MOV R196, RZ ;  /* 0x000000ff00c47202 */ /* 0x000fe20000000f00 */
[----:B------:R-:W-:Y:S06]  /*2e40*/  @!P0 BRA `(.L_x_7580) ;  /* 0x00000000001c8947 */ /* 0x000fec0003800000 */
[----:B-----5:R-:W-:Y:S01]  /*2e50*/  HADD2.F32 R196, -RZ, R71.H1_H1 ;  /* 0x30000047ffc47230 */ /* 0x020fe20000004100 */
[----:B------:R-:W-:Y:S06]  /*2e60*/  BRA `(.L_x_7580) ;  /* 0x0000000000147947 */ /* 0x000fec0003800000 */
.L_x_7579:
[----:B--2--5:R-:W-:Y:S02]  /*2e70*/  HADD2.F32 R112, -RZ, R75.H1_H1 ;  /* 0x3000004bff707230 */ /* 0x024fe40000004100 */
[----:B------:R-:W-:-:S03]  /*2e80*/  @P0 HADD2.F32 R113, -RZ, R71.H1_H1 ;  /* 0x30000047ff710230 */ /* 0x000fc60000004100 */
[----:B------:R-:W-:-:S04]  /*2e90*/  FMUL.FTZ R112, R112, UR8 ;  /* 0x0000000870707c20 */ /* 0x000fc80008410000 */
[----:B------:R-:W-:-:S04]  /*2ea0*/  FMUL.FTZ R196, R95, R112 ;  /* 0x000000705fc47220 */ /* 0x000fc80000410000 */
[----:B------:R-:W-:-:S07]  /*2eb0*/  @P0 FADD.FTZ R196, R113, R196 ;  /* 0x000000c471c40221 */ /* 0x000fce0000010000 */
.L_x_7580:
[----:B------:R-:W-:Y:S05]  /*2ec0*/  BSYNC B0 ;  /* 0x0000000000007941 */ /* 0x000fea0003800000 */
.L_x_7578:
        /* <DEDUP_REMOVED lines=20> */
.L_x_7582:
[----:B--2--5:R-:W-:Y:S02]  /*3010*/  HADD2.F32 R112, -RZ, R72.H0_H0 ;  /* 0x20000048ff707230 */ /* 0x024fe40000004100 */
[----:B------:R-:W-:Y:S02]  /*3020*/  HADD2.F32 R213, -RZ, R96.H0_H0 ;  /* 0x20000060ffd57230 */ /* 0x000fe40000004100 */
[----:B------:R-:W-:Y:S02]  /*3030*/  @P0 HADD2.F32 R114, -RZ, R68.H0_H0 ;  /* 0x20000044ff720230 */ /* 0x000fe40000004100 */
[----:B------:R-:W-:-:S04]  /*3040*/  FMUL.FTZ R112, R112, UR8 ;  /* 0x0000000870707c20 */ /* 0x000fc80008410000 */
[----:B------:R-:W-:-:S04]  /*3050*/  FMUL.FTZ R213, R112, R213 ;  /* 0x000000d570d57220 */ /* 0x000fc80000410000 */
[----:B------:R-:W-:-:S07]  /*3060*/  @P0 FADD.FTZ R213, R114, R213 ;  /* 0x000000d572d50221 */ /* 0x000fce0000010000 */
.L_x_7583:
[----:B------:R-:W-:Y:S05]  /*3070*/  BSYNC B0 ;  /* 0x0000000000007941 */ /* 0x000fea0003800000 */
.L_x_7581:
[----:B------:R-:W-:Y:S04]  /*3080*/  BSSY B0, `(.L_x_7584) ;  /* 0x000000c000007945 */ /* 0x000fe80003800000 */
[----:B------:R-:W-:Y:S05]  /*3090*/  @P3 BRA `(.L_x_7585) ;  /* 0x0000000000103947 */ /* 0x000fea0003800000 */
[----:B------:R-:W-:Y:S01]  /*30a0*/  MOV R210, RZ ;  /* 0x000000ff00d27202 */ /* 0x000fe20000000f00 */
[----:B------:R-:W-:Y:S06]  /*30b0*/  @!P0 BRA `(.L_x_7586) ;  /* 0x0000000000208947 */ /* 0x000fec0003800000 */
[----:B-----5:R-:W-:Y:S01]  /*30c0*/  HADD2.F32 R210, -RZ, R68.H1_H1 ;  /* 0x30000044ffd27230 */ /* 0x020fe20000004100 */
[----:B------:R-:W-:Y:S06]  /*30d0*/  BRA `(.L_x_7586) ;  /* 0x0000000000187947 */ /* 0x000fec0003800000 */
.L_x_7585:
[----:B--2--5:R-:W-:Y:S02]  /*30e0*/  HADD2.F32 R112, -RZ, R72.H1_H1 ;  /* 0x30000048ff707230 */ /* 0x024fe40000004100 */
[----:B------:R-:W-:Y:S02]  /*30f0*/  HADD2.F32 R210, -RZ, R96.H1_H1 ;  /* 0x30000060ffd27230 */ /* 0x000fe40000004100 */
[----:B------:R-:W-:Y:S02]  /*3100*/  @P0 HADD2.F32 R115, -RZ, R68.H1_H1 ;  /* 0x30000044ff730230 */ /* 0x000fe40000004100 */
[----:B------:R-:W-:-:S04]  /*3110*/  FMUL.FTZ R113, R112, UR8 ;  /* 0x0000000870717c20 */ /* 0x000fc80008410000 */
[----:B------:R-:W-:-:S04]  /*3120*/  FMUL.FTZ R210, R113, R210 ;  /* 0x000000d271d27220 */ /* 0x000fc80000410000 */
[----:B------:R-:W-:-:S07]  /*3130*/  @P0 FADD.FTZ R210, R115, R210 ;  /* 0x000000d273d20221 */ /* 0x000fce0000010000 */
.L_x_7586:
[----:B------:R-:W-:Y:S05]  /*3140*/  BSYNC B0 ;  /* 0x0000000000007941 */ /* 0x000fea0003800000 */
.L_x_7584:
[----:B------:R-:W-:Y:S04]  /*3150*/  BSSY B0, `(.L_x_7587) ;  /* 0x000000c000007945 */ /* 0x000fe80003800000 */
[----:B------:R-:W-:Y:S05]  /*3160*/  @P3 BRA `(.L_x_7588) ;  /* 0x0000000000103947 */ /* 0x000fea0003800000 */
[----:B------:R-:W-:Y:S01]  /*3170*/  HFMA2.MMA R211, -RZ, RZ, 0, 0 ;  /* 0x00000000ffd37435 */ /* 0x000fe200000001ff */
[----:B------:R-:W-:Y:S10]  /*3180*/  @!P0 BRA `(.L_x_7589) ;  /* 0x0000000000208947 */ /* 0x000ff40003800000 */
[----:B-----5:R-:W-:Y:S01]  /*3190*/  HADD2.F32 R211, -RZ, R69.H0_H0 ;  /* 0x20000045ffd37230 */ /* 0x020fe20000004100 */
[----:B------:R-:W-:Y:S06]  /*31a0*/  BRA `(.L_x_7589) ;  /* 0x0000000000187947 */ /* 0x000fec0003800000 */
.L_x_7588:
[----:B--2--5:R-:W-:Y:S02]  /*31b0*/  HADD2.F32 R112, -RZ, R73.H0_H0 ;  /* 0x20000049ff707230 */ /* 0x024fe40000004100 */
[----:B------:R-:W-:Y:S02]  /*31c0*/  HADD2.F32 R211, -RZ, R97.H0_H0 ;  /* 0x20000061ffd37230 */ /* 0x000fe40000004100 */
[----:B------:R-:W-:Y:S02]  /*31d0*/  @P0 HADD2.F32 R114, -RZ, R69.H0_H0 ;  /* 0x20000045ff720230 */ /* 0x000fe40000004100 */
[----:B------:R-:W-:-:S04]  /*31e0*/  FMUL.FTZ R112, R112, UR8 ;  /* 0x0000000870707c20 */ /* 0x000fc80008410000 */
[----:B------:R-:W-:-:S04]  /*31f0*/  FMUL.FTZ R211, R112, R211 ;  /* 0x000000d370d37220 */ /* 0x000fc80000410000 */
[----:B------:R-:W-:-:S07]  /*3200*/  @P0 FADD.FTZ R211, R114, R211 ;  /* 0x000000d372d30221 */ /* 0x000fce0000010000 */
.L_x_7589:
[----:B------:R-:W-:Y:S05]  /*3210*/  BSYNC B0 ;  /* 0x0000000000007941 */ /* 0x000fea0003800000 */
.L_x_7587:
[----:B------:R-:W-:Y:S04]  /*3220*/  BSSY B0, `(.L_x_7590) ;  /* 0x000000c000007945 */ /* 0x000fe80003800000 */
[----:B------:R-:W-:Y:S05]  /*3230*/  @P3 BRA `(.L_x_7591) ;  /* 0x0000000000103947 */ /* 0x000fea0003800000 */
[----:B------:R-:W-:Y:S01]  /*3240*/  MOV R208, RZ ;  /* 0x000000ff00d07202 */ /* 0x000fe20000000f00 */
[----:B------:R-:W-:Y:S06]  /*3250*/  @!P0 BRA `(.L_x_7592) ;  /* 0x0000000000208947 */ /* 0x000fec0003800000 */
[----:B-----5:R-:W-:Y:S01]  /*3260*/  HADD2.F32 R208, -RZ, R69.H1_H1 ;  /* 0x30000045ffd07230 */ /* 0x020fe20000004100 */
[----:B------:R-:W-:Y:S06]  /*3270*/  BRA `(.L_x_7592) ;  /* 0x0000000000187947 */ /* 0x000fec0003800000 */
.L_x_7591:
[----:B--2--5:R-:W-:Y:S02]  /*3280*/  HADD2.F32 R112, -RZ, R73.H1_H1 ;  /* 0x30000049ff707230 */ /* 0x024fe40000004100 */
[----:B------:R-:W-:Y:S02]  /*3290*/  HADD2.F32 R208, -RZ, R97.H1_H1 ;  /* 0x30000061ffd07230 */ /* 0x000fe40000004100 */
[----:B------:R-:W-:Y:S02]  /*32a0*/  @P0 HADD2.F32 R115, -RZ, R69.H1_H1 ;  /* 0x30000045ff730230 */ /* 0x000fe40000004100 */
[----:B------:R-:W-:-:S04]  /*32b0*/  FMUL.FTZ R113, R112, UR8 ;  /* 0x0000000870717c20 */ /* 0x000fc80008410000 */
[----:B------:R-:W-:-:S04]  /*32c0*/  FMUL.FTZ R208, R113, R208 ;  /* 0x000000d071d07220 */ /* 0x000fc80000410000 */
[----:B------:R-:W-:-:S07]  /*32d0*/  @P0 FADD.FTZ R208, R115, R208 ;  /* 0x000000d073d00221 */ /* 0x000fce0000010000 */
.L_x_7592:
[----:B------:R-:W-:Y:S05]  /*32e0*/  BSYNC B0 ;  /* 0x0000000000007941 */ /* 0x000fea0003800000 */
.L_x_7590:
[----:B------:R-:W-:Y:S04]  /*32f0*/  BSSY B0, `(.L_x_7593) ;  /* 0x000000c000007945 */ /* 0x000fe80003800000 */
[----:B------:R-:W-:Y:S05]  /*3300*/  @P3 BRA `(.L_x_7594) ;  /* 0x0000000000103947 */ /* 0x000fea0003800000 */
[----:B------:R-:W-:Y:S01]  /*3310*/  HFMA2.MMA R209, -RZ, RZ, 0, 0 ;  /* 0x00000000ffd17435 */ /* 0x000fe200000001ff */
[----:B------:R-:W-:Y:S10]  /*3320*/  @!P0 BRA `(.L_x_7595) ;  /* 0x0000000000208947 */ /* 0x000ff40003800000 */
[----:B-----5:R-:W-:Y:S01]  /*3330*/  HADD2.F32 R209, -RZ, R70.H0_H0 ;  /* 0x20000046ffd17230 */ /* 0x020fe20000004100 */
[----:B------:R-:W-:Y:S06]  /*3340*/  BRA `(.L_x_7595) ;  /* 0x0000000000187947 */ /* 0x000fec0003800000 */
.L_x_7594:
[----:B--2--5:R-:W-:Y:S02]  /*3350*/  HADD2.F32 R112, -RZ, R74.H0_H0 ;  /* 0x2000004aff707230 */ /* 0x024fe40000004100 */
[----:B------:R-:W-:Y:S02]  /*3360*/  HADD2.F32 R209, -RZ, R98.H0_H0 ;  /* 0x20000062ffd17230 */ /* 0x000fe40000004100 */
[----:B------:R-:W-:Y:S02]  /*3370*/  @P0 HADD2.F32 R114, -RZ, R70.H0_H0 ;  /* 0x20000046ff720230 */ /* 0x000fe40000004100 */
[----:B------:R-:W-:-:S04]  /*3380*/  FMUL.FTZ R112, R112, UR8 ;  /* 0x0000000870707c20 */ /* 0x000fc80008410000 */
[----:B------:R-:W-:-:S04]  /*3390*/  FMUL.FTZ R209, R112, R209 ;  /* 0x000000d170d17220 */ /* 0x000fc80000410000 */
[----:B------:R-:W-:-:S07]  /*33a0*/  @P0 FADD.FTZ R209, R114, R209 ;  /* 0x000000d172d10221 */ /* 0x000fce0000010000 */
.L_x_7595:
[----:B------:R-:W-:Y:S05]  /*33b0*/  BSYNC B0 ;  /* 0x0000000000007941 */ /* 0x000fea0003800000 */
.L_x_7593:
[----:B------:R-:W-:Y:S04]  /*33c0*/  BSSY B0, `(.L_x_7596) ;  /* 0x000000c000007945 */ /* 0x000fe80003800000 */
[----:B------:R-:W-:Y:S05]  /*33d0*/  @P3 BRA `(.L_x_7597) ;  /* 0x0000000000103947 */ /* 0x000fea0003800000 */
[----:B------:R-:W-:Y:S01]  /*33e0*/  MOV R206, RZ ;  /* 0x000000ff00ce7202 */ /* 0x000fe20000000f00 */
[----:B------:R-:W-:Y:S06]  /*33f0*/  @!P0 BRA `(.L_x_7598) ;  /* 0x0000000000208947 */ /* 0x000fec0003800000 */
[----:B-----5:R-:W-:Y:S01]  /*3400*/  HADD2.F32 R206, -RZ, R70.H1_H1 ;  /* 0x30000046ffce7230 */ /* 0x020fe20000004100 */
[----:B------:R-:W-:Y:S06]  /*3410*/  BRA `(.L_x_7598) ;  /* 0x0000000000187947 */ /* 0x000fec0003800000 */
.L_x_7597:
[----:B--2--5:R-:W-:Y:S02]  /*3420*/  HADD2.F32 R112, -RZ, R74.H1_H1 ;  /* 0x3000004aff707230 */ /* 0x024fe40000004100 */
[----:B------:R-:W-:Y:S02]  /*3430*/  HADD2.F32 R206, -RZ, R98.H1_H1 ;  /* 0x30000062ffce7230 */ /* 0x000fe40000004100 */
[----:B------:R-:W-:Y:S02]  /*3440*/  @P0 HADD2.F32 R115, -RZ, R70.H1_H1 ;  /* 0x30000046ff730230 */ /* 0x000fe40000004100 */
[----:B------:R-:W-:-:S04]  /*3450*/  FMUL.FTZ R113, R112, UR8 ;  /* 0x0000000870717c20 */ /* 0x000fc80008410000 */
[----:B------:R-:W-:-:S04]  /*3460*/  FMUL.FTZ R206, R113, R206 ;  /* 0x000000ce71ce7220 */ /* 0x000fc80000410000 */
[----:B------:R-:W-:-:S07]  /*3470*/  @P0 FADD.FTZ R206, R115, R206 ;  /* 0x000000ce73ce0221 */ /* 0x000fce0000010000 */
.L_x_7598:
[----:B------:R-:W-:Y:S05]  /*3480*/  BSYNC B0 ;  /* 0x0000000000007941 */ /* 0x000fea0003800000 */
.L_x_7596:
[----:B------:R-:W-:Y:S04]  /*3490*/  BSSY B0, `(.L_x_7599) ;  /* 0x000000b000007945 */ /* 0x000fe80003800000 */
[----:B------:R-:W-:Y:S05]  /*34a0*/  @P3 BRA `(.L_x_7600) ;  /* 0x0000000000103947 */ /* 0x000fea0003800000 */
[----:B------:R-:W-:Y:S01]  /*34b0*/  HFMA2.MMA R207, -RZ, RZ, 0, 0 ;  /* 0x00000000ffcf7435 */ /* 0x000fe200000001ff */
[----:B------:R-:W-:Y:S10]  /*34c0*/  @!P0 BRA `(.L_x_7601) ;  /* 0x00000000001c8947 */ /* 0x000ff40003800000 */
[----:B-----5:R-:W-:Y:S01]  /*34d0*/  HADD2.F32 R207, -RZ, R71.H0_H0 ;  /* 0x20000047ffcf7230 */ /* 0x020fe20000004100 */
[----:B------:R-:W-:Y:S06]  /*34e0*/  BRA `(.L_x_7601) ;  /* 0x0000000000147947 */ /* 0x000fec0003800000 */
.L_x_7600:
[----:B--2--5:R-:W-:-:S05]  /*34f0*/  HADD2.F32 R112, -RZ, R75.H0_H0 ;  /* 0x2000004bff707230 */ /* 0x024fca0000004100 */
[----:B------:R-:W-:Y:S01]  /*3500*/  FMUL.FTZ R207, R112, UR8 ;  /* 0x0000000870cf7c20 */ /* 0x000fe20008410000 */
[----:B------:R-:W-:-:S03]  /*3510*/  @P0 HADD2.F32 R112, -RZ, R71.H0_H0 ;  /* 0x20000047ff700230 */ /* 0x000fc60000004100 */
[----:B------:R-:W-:-:S04]  /*3520*/  FMUL.FTZ R207, R170, R207 ;  /* 0x000000cfaacf7220 */ /* 0x000fc80000410000 */
[----:B------:R-:W-:-:S07]  /*3530*/  @P0 FADD.FTZ R207, R112, R207 ;  /* 0x000000cf70cf0221 */ /* 0x000fce0000010000 */
.L_x_7601:
[----:B------:R-:W-:Y:S05]  /*3540*/  BSYNC B0 ;  /* 0x0000000000007941 */ /* 0x000fea0003800000 */
.L_x_7599:
[----:B------:R-:W-:Y:S04]  /*3550*/  BSSY B0, `(.L_x_7602) ;  /* 0x000000b000007945 */ /* 0x000fe80003800000 */
[----:B------:R-:W-:Y:S05]  /*3560*/  @P3 BRA `(.L_x_7603) ;  /* 0x0000000000103947 */ /* 0x000fea0003800000 */
[----:B------:R-:W-:Y:S01]  /*3570*/  MOV R204, RZ ;  /* 0x000000ff00cc7202 */ /* 0x000fe20000000f00 */
[----:B------:R-:W-:Y:S06]  /*3580*/  @!P0 BRA `(.L_x_7604) ;  /* 0x00000000001c8947 */ /* 0x000fec0003800000 */
[----:B-----5:R-:W-:Y:S01]  /*3590*/  HADD2.F32 R204, -RZ, R71.H1_H1 ;  /* 0x30000047ffcc7230 */ /* 0x020fe20000004100 */
[----:B------:R-:W-:Y:S06]  /*35a0*/  BRA `(.L_x_7604) ;  /* 0x0000000000147947 */ /* 0x000fec0003800000 */
.L_x_7603:
[----:B--2--5:R-:W-:Y:S02]  /*35b0*/  HADD2.F32 R112, -RZ, R75.H1_H1 ;  /* 0x3000004bff707230 */ /* 0x024fe40000004100 */
[----:B------:R-:W-:-:S03]  /*35c0*/  @P0 HADD2.F32 R113, -RZ, R71.H1_H1 ;  /* 0x30000047ff710230 */ /* 0x000fc60000004100 */
[----:B------:R-:W-:-:S04]  /*35d0*/  FMUL.FTZ R112, R112, UR8 ;  /* 0x0000000870707c20 */ /* 0x000fc80008410000 */
[----:B------:R-:W-:-:S04]  /*35e0*/  FMUL.FTZ R204, R99, R112 ;  /* 0x0000007063cc7220 */ /* 0x000fc80000410000 */
[----:B------:R-:W-:-:S07]  /*35f0*/  @P0 FADD.FTZ R204, R113, R204 ;  /* 0x000000cc71cc0221 */ /* 0x000fce0000010000 */
.L_x_7604:
[----:B------:R-:W-:Y:S05]  /*3600*/  BSYNC B0 ;  /* 0x0000000000007941 */ /* 0x000fea0003800000 */
.L_x_7602:
        /* <DEDUP_REMOVED lines=20> */
.L_x_7606:
[----:B--2--5:R-:W-:Y:S02]  /*3750*/  HADD2.F32 R112, -RZ, R72.H0_H0 ;  /* 0x20000048ff707230 */ /* 0x024fe40000004100 */
[----:B------:R-:W-:Y:S02]  /*3760*/  HADD2.F32 R218, -RZ, R100.H0_H0 ;  /* 0x20000064ffda7230 */ /* 0x000fe40000004100 */
[----:B------:R-:W-:Y:S02]  /*3770*/  @P0 HADD2.F32 R115, -RZ, R68.H0_H0 ;  /* 0x20000044ff730230 */ /* 0x000fe40000004100 */
[----:B------:R-:W-:-:S04]  /*3780*/  FMUL.FTZ R113, R112, UR8 ;  /* 0x0000000870717c20 */ /* 0x000fc80008410000 */
[----:B------:R-:W-:-:S04]  /*3790*/  FMUL.FTZ R218, R113, R218 ;  /* 0x000000da71da7220 */ /* 0x000fc80000410000 */
[----:B------:R-:W-:-:S07]  /*37a0*/  @P0 FADD.FTZ R218, R115, R218 ;  /* 0x000000da73da0221 */ /* 0x000fce0000010000 */
.L_x_7607:
[----:B------:R-:W-:Y:S05]  /*37b0*/  BSYNC B0 ;  /* 0x0000000000007941 */ /* 0x000fea0003800000 */
.L_x_7605:
[----:B------:R-:W-:Y:S04]  /*37c0*/  BSSY B0, `(.L_x_7608) ;  /* 0x000000c000007945 */ /* 0x000fe80003800000 */
[----:B------:R-:W-:Y:S05]  /*37d0*/  @P3 BRA `(.L_x_7609) ;  /* 0x0000000000103947 */ /* 0x000fea0003800000 */
[----:B------:R-:W-:Y:S01]  /*37e0*/  MOV R215, RZ ;  /* 0x000000ff00d77202 */ /* 0x000fe20000000f00 */
[----:B------:R-:W-:Y:S06]  /*37f0*/  @!P0 BRA `(.L_x_7610) ;  /* 0x0000000000208947 */ /* 0x000fec0003800000 */
[----:B-----5:R-:W-:Y:S01]  /*3800*/  HADD2.F32 R215, -RZ, R68.H1_H1 ;  /* 0x30000044ffd77230 */ /* 0x020fe20000004100 */
[----:B------:R-:W-:Y:S06]  /*3810*/  BRA `(.L_x_7610) ;  /* 0x0000000000187947 */ /* 0x000fec0003800000 */
.L_x_7609:
[----:B--2--5:R-:W-:Y:S02]  /*3820*/  HADD2.F32 R112, -RZ, R72.H1_H1 ;  /* 0x30000048ff707230 */ /* 0x024fe40000004100 */
[----:B------:R-:W-:Y:S02]  /*3830*/  HADD2.F32 R215, -RZ, R100.H1_H1 ;  /* 0x30000064ffd77230 */ /* 0x000fe40000004100 */
[----:B------:R-:W-:Y:S02]  /*3840*/  @P0 HADD2.F32 R114, -RZ, R68.H1_H1 ;  /* 0x30000044ff720230 */ /* 0x000fe40000004100 */
[----:B------:R-:W-:-:S04]  /*3850*/  FMUL.FTZ R112, R112, UR8 ;  /* 0x0000000870707c20 */ /* 0x000fc80008410000 */
[----:B------:R-:W-:-:S04]  /*3860*/  FMUL.FTZ R215, R112, R215 ;  /* 0x000000d770d77220 */ /* 0x000fc80000410000 */
[----:B------:R-:W-:-:S07]  /*3870*/  @P0 FADD.FTZ R215, R114, R215 ;  /* 0x000000d772d70221 */ /* 0x000fce0000010000 */
.L_x_7610:
[----:B------:R-:W-:Y:S05]  /*3880*/  BSYNC B0 ;  /* 0x0000000000007941 */ /* 0x000fea0003800000 */
.L_x_7608:
[----:B------:R-:W-:Y:S04]  /*3890*/  BSSY B0, `(.L_x_7611) ;  /* 0x000000c000007945 */ /* 0x000fe80003800000 */
[----:B------:R-:W-:Y:S05]  /*38a0*/  @P3 BRA `(.L_x_7612) ;  /* 0x0000000000103947 */ /* 0x000fea0003800000 */
[----:B------:R-:W-:Y:S01]  /*38b0*/  HFMA2.MMA R217, -RZ, RZ, 0, 0 ;  /* 0x00000000ffd97435 */ /* 0x000fe200000001ff */
[----:B------:R-:W-:Y:S10]  /*38c0*/  @!P0 BRA `(.L_x_7613) ;  /* 0x0000000000208947 */ /* 0x000ff40003800000 */
[----:B-----5:R-:W-:Y:S01]  /*38d0*/  HADD2.F32 R217, -RZ, R69.H0_H0 ;  /* 0x20000045ffd97230 */ /* 0x020fe20000004100 */
[----:B------:R-:W-:Y:S06]  /*38e0*/  BRA `(.L_x_7613) ;  /* 0x0000000000187947 */ /* 0x000fec0003800000 */
.L_x_7612:
[----:B--2--5:R-:W-:Y:S02]  /*38f0*/  HADD2.F32 R112, -RZ, R73.H0_H0 ;  /* 0x20000049ff707230 */ /* 0x024fe40000004100 */
[----:B------:R-:W-:Y:S02]  /*3900*/  HADD2.F32 R217, -RZ, R101.H0_H0 ;  /* 0x20000065ffd97230 */ /* 0x000fe40000004100 */
[----:B------:R-:W-:Y:S02]  /*3910*/  @P0 HADD2.F32 R114, -RZ, R69.H0_H0 ;  /* 0x20000045ff720230 */ /* 0x000fe40000004100 */
[----:B------:R-:W-:-:S04]  /*3920*/  FMUL.FTZ R112, R112, UR8 ;  /* 0x0000000870707c20 */ /* 0x000fc80008410000 */
[----:B------:R-:W-:-:S04]  /*3930*/  FMUL.FTZ R217, R112, R217 ;  /* 0x000000d970d97220 */ /* 0x000fc80000410000 */
[----:B------:R-:W-:-:S07]  /*3940*/  @P0 FADD.FTZ R217, R114, R217 ;  /* 0x000000d972d90221 */ /* 0x000fce0000010000 */
.L_x_7613:
[----:B------:R-:W-:Y:S05]  /*3950*/  BSYNC B0 ;  /* 0x0000000000007941 */ /* 0x000fea0003800000 */
.L_x_7611:
[----:B------:R-:W-:Y:S04]  /*3960*/  BSSY B0, `(.L_x_7614) ;  /* 0x000000c000007945 */ /* 0x000fe80003800000 */
[----:B------:R-:W-:Y:S05]  /*3970*/  @P3 BRA `(.L_x_7615) ;  /* 0x0000000000103947 */ /* 0x000fea0003800000 */
[----:B------:R-:W-:Y:S01]  /*3980*/  MOV R212, RZ ;  /* 0x000000ff00d47202 */ /* 0x000fe20000000f00 */
[----:B------:R-:W-:Y:S06]  /*3990*/  @!P0 BRA `(.L_x_7616) ;  /* 0x0000000000208947 */ /* 0x000fec0003800000 */
[----:B-----5:R-:W-:Y:S01]  /*39a0*/  HADD2.F32 R212, -RZ, R69.H1_H1 ;  /* 0x30000045ffd47230 */ /* 0x020fe20000004100 */
[----:B------:R-:W-:Y:S06]  /*39b0*/  BRA `(.L_x_7616) ;  /* 0x0000000000187947 */ /* 0x000fec0003800000 */
.L_x_7615:
[----:B--2--5:R-:W-:Y:S02]  /*39c0*/  HADD2.F32 R112, -RZ, R73.H1_H1 ;  /* 0x30000049ff707230 */ /* 0x024fe40000004100 */
[----:B------:R-:W-:Y:S02]  /*39d0*/  HADD2.F32 R212, -RZ, R101.H1_H1 ;  /* 0x30000065ffd47230 */ /* 0x000fe40000004100 */
[----:B------:R-:W-:Y:S02]  /*39e0*/  @P0 HADD2.F32 R115, -RZ, R69.H1_H1 ;  /* 0x30000045ff730230 */ /* 0x000fe40000004100 */
[----:B------:R-:W-:-:S04]  /*39f0*/  FMUL.FTZ R113, R112, UR8 ;  /* 0x0000000870717c20 */ /* 0x000fc80008410000 */
[----:B------:R-:W-:-:S04]  /*3a00*/  FMUL.FTZ R212, R113, R212 ;  /* 0x000000d471d47220 */ /* 0x000fc80000410000 */
[----:B------:R-:W-:-:S07]  /*3a10*/  @P0 FADD.FTZ R212, R115, R212 ;  /* 0x000000d473d40221 */ /* 0x000fce0000010000 */
.L_x_7616:
[----:B------:R-:W-:Y:S05]  /*3a20*/  BSYNC B0 ;  /* 0x0000000000007941 */ /* 0x000fea0003800000 */
.L_x_7614:
[----:B------:R-:W-:Y:S04]  /*3a30*/  BSSY B0, `(.L_x_7617) ;  /* 0x000000c000007945 */ /* 0x000fe80003800000 */
[----:B------:R-:W-:Y:S05]  /*3a40*/  @P3 BRA `(.L_x_7618) ;  /* 0x0000000000103947 */ /* 0x000fea0003800000 */
[----:B------:R-:W-:Y:S01]  /*3a50*/  HFMA2.MMA R216, -RZ, RZ, 0, 0 ;  /* 0x00000000ffd87435 */ /* 0x000fe200000001ff */
[----:B------:R-:W-:Y:S10]  /*3a60*/  @!P0 BRA `(.L_x_7619) ;  /* 0x0000000000208947 */ /* 0x000ff40003800000 */
[----:B-----5:R-:W-:Y:S01]  /*3a70*/  HADD2.F32 R216, -RZ, R70.H0_H0 ;  /* 0x20000046ffd87230 */ /* 0x020fe20000004100 */
[----:B------:R-:W-:Y:S06]  /*3a80*/  BRA `(.L_x_7619) ;  /* 0x0000000000187947 */ /* 0x000fec0003800000 */
.L_x_7618:
[----:B--2--5:R-:W-:Y:S02]  /*3a90*/  HADD2.F32 R112, -RZ, R74.H0_H0 ;  /* 0x2000004aff707230 */ /* 0x024fe40000004100 */
[----:B------:R-:W-:Y:S02]  /*3aa0*/  HADD2.F32 R216, -RZ, R102.H0_H0 ;  /* 0x20000066ffd87230 */ /* 0x000fe40000004100 */
[----:B------:R-:W-:Y:S02]  /*3ab0*/  @P0 HADD2.F32 R115, -RZ, R70.H0_H0 ;  /* 0x20000046ff730230 */ /* 0x000fe40000004100 */
[----:B------:R-:W-:-:S04]  /*3ac0*/  FMUL.FTZ R113, R112, UR8 ;  /* 0x0000000870717c20 */ /* 0x000fc80008410000 */
[----:B------:R-:W-:-:S04]  /*3ad0*/  FMUL.FTZ R216, R113, R216 ;  /* 0x000000d871d87220 */ /* 0x000fc80000410000 */
[----:B------:R-:W-:-:S07]  /*3ae0*/  @P0 FADD.FTZ R216, R115, R216 ;  /* 0x000000d873d80221 */ /* 0x000fce0000010000 */
.L_x_7619:
[----:B------:R-:W-:Y:S05]  /*3af0*/  BSYNC B0 ;  /* 0x0000000000007941 */ /* 0x000fea0003800000 */
.L_x_7617:
[----:B------:R-:W-:Y:S04]  /*3b00*/  BSSY B0, `(.L_x_7620) ;  /* 0x000000c000007945 */ /* 0x000fe80003800000 */
[----:B------:R-:W-:Y:S05]  /*3b10*/  @P3 BRA `(.L_x_7621) ;  /* 0x0000000000103947 */ /* 0x000fea0003800000 */
[----:B------:R-:W-:Y:S01]  /*3b20*/  MOV R221, RZ ;  /* 0x000000ff00dd7202 */ /* 0x000fe20000000f00 */
[----:B------:R-:W-:Y:S06]  /*3b30*/  @!P0 BRA `(.L_x_7622) ;  /* 0x0000000000208947 */ /* 0x000fec0003800000 */
[----:B-----5:R-:W-:Y:S01]  /*3b40*/  HADD2.F32 R221, -RZ, R70.H1_H1 ;  /* 0x30000046ffdd7230 */ /* 0x020fe20000004100 */
[----:B------:R-:W-:Y:S06]  /*3b50*/  BRA `(.L_x_7622) ;  /* 0x0000000000187947 */ /* 0x000fec0003800000 */
.L_x_7621:
[----:B--2--5:R-:W-:Y:S02]  /*3b60*/  HADD2.F32 R112, -RZ, R74.H1_H1 ;  /* 0x3000004aff707230 */ /* 0x024fe40000004100 */
[----:B------:R-:W-:Y:S02]  /*3b70*/  HADD2.F32 R221, -RZ, R102.H1_H1 ;  /* 0x30000066ffdd7230 */ /* 0x000fe40000004100 */
[----:B------:R-:W-:Y:S02]  /*3b80*/  @P0 HADD2.F32 R114, -RZ, R70.H1_H1 ;  /* 0x30000046ff720230 */ /* 0x000fe40000004100 */
[----:B------:R-:W-:-:S04]  /*3b90*/  FMUL.FTZ R112, R112, UR8 ;  /* 0x0000000870707c20 */ /* 0x000fc80008410000 */
[----:B------:R-:W-:-:S04]  /*3ba0*/  FMUL.FTZ R221, R112, R221 ;  /* 0x000000dd70dd7220 */ /* 0x000fc80000410000 */
[----:B------:R-:W-:-:S07]  /*3bb0*/  @P0 FADD.FTZ R221, R114, R221 ;  /* 0x000000dd72dd0221 */ /* 0x000fce0000010000 */
.L_x_7622:
[----:B------:R-:W-:Y:S05]  /*3bc0*/  BSYNC B0 ;  /* 0x0000000000007941 */ /* 0x000fea0003800000 */
.L_x_7620:
[----:B------:R-:W-:Y:S04]  /*3bd0*/  BSSY B0, `(.L_x_7623) ;  /* 0x000000b000007945 */ /* 0x000fe80003800000 */
[----:B------:R-:W-:Y:S05]  /*3be0*/  @P3 BRA `(.L_x_7624) ;  /* 0x0000000000103947 */ /* 0x000fea0003800000 */
[----:B------:R-:W-:Y:S01]  /*3bf0*/  HFMA2.MMA R219, -RZ, RZ, 0, 0 ;  /* 0x00000000ffdb7435 */ /* 0x000fe200000001ff */
[----:B------:R-:W-:Y:S10]  /*3c00*/  @!P0 BRA `(.L_x_7625) ;  /* 0x00000000001c8947 */ /* 0x000ff40003800000 */
[----:B-----5:R-:W-:Y:S01]  /*3c10*/  HADD2.F32 R219, -RZ, R71.H0_H0 ;  /* 0x20000047ffdb7230 */ /* 0x020fe20000004100 */
[----:B------:R-:W-:Y:S06]  /*3c20*/  BRA `(.L_x_7625) ;  /* 0x0000000000147947 */ /* 0x000fec0003800000 */
.L_x_7624:
[----:B--2--5:R-:W-:Y:S02]  /*3c30*/  HADD2.F32 R112, -RZ, R75.H0_H0 ;  /* 0x2000004bff707230 */ /* 0x024fe40000004100 */
[----:B------:R-:W-:-:S03]  /*3c40*/  @P0 HADD2.F32 R114, -RZ, R71.H0_H0 ;  /* 0x20000047ff720230 */ /* 0x000fc60000004100 */
[----:B------:R-:W-:-:S04]  /*3c50*/  FMUL.FTZ R112, R112, UR8 ;  /* 0x0000000870707c20 */ /* 0x000fc80008410000 */
[----:B------:R-:W-:-:S04]  /*3c60*/  FMUL.FTZ R219, R171, R112 ;  /* 0x00000070abdb7220 */ /* 0x000fc80000410000 */
[----:B------:R-:W-:-:S07]  /*3c70*/  @P0 FADD.FTZ R219, R114, R219 ;  /* 0x000000db72db0221 */ /* 0x000fce0000010000 */
.L_x_7625:
[----:B------:R-:W-:Y:S05]  /*3c80*/  BSYNC B0 ;  /* 0x0000000000007941 */ /* 0x000fea0003800000 */
.L_x_7623:
[----:B------:R-:W-:Y:S04]  /*3c90*/  BSSY B0, `(.L_x_7626) ;  /* 0x000000b000007945 */ /* 0x000fe80003800000 */
[----:B------:R-:W-:Y:S05]  /*3ca0*/  @P3 BRA `(.L_x_7627) ;  /* 0x0000000000103947 */ /* 0x000fea0003800000 */
[----:B------:R-:W-:Y:S01]  /*3cb0*/  MOV R214, RZ ;  /* 0x000000ff00d67202 */ /* 0x000fe20000000f00 */
[----:B------:R-:W-:Y:S06]  /*3cc0*/  @!P0 BRA `(.L_x_7628) ;  /* 0x00000000001c8947 */ /* 0x000fec0003800000 */
[----:B-----5:R-:W-:Y:S01]  /*3cd0*/  HADD2.F32 R214, -RZ, R71.H1_H1 ;  /* 0x30000047ffd67230 */ /* 0x020fe20000004100 */
[----:B------:R-:W-:Y:S06]  /*3ce0*/  BRA `(.L_x_7628) ;  /* 0x0000000000147947 */ /* 0x000fec0003800000 */
.L_x_7627:
[----:B--2--5:R-:W-:Y:S02]  /*3cf0*/  HADD2.F32 R112, -RZ, R75.H1_H1 ;  /* 0x3000004bff707230 */ /* 0x024fe40000004100 */
[----:B------:R-:W-:-:S03]  /*3d00*/  @P0 HADD2.F32 R113, -RZ, R71.H1_H1 ;  /* 0x30000047ff710230 */ /* 0x000fc60000004100 */
[----:B------:R-:W-:-:S04]  /*3d10*/  FMUL.FTZ R112, R112, UR8 ;  /* 0x0000000870707c20 */ /* 0x000fc80008410000 */
[----:B------:R-:W-:-:S04]  /*3d20*/  FMUL.FTZ R214, R103, R112 ;  /* 0x0000007067d67220 */ /* 0x000fc80000410000 */
[----:B------:R-:W-:-:S07]  /*3d30*/  @P0 FADD.FTZ R214, R113, R214 ;  /* 0x000000d671d60221 */ /* 0x000fce0000010000 */
.L_x_7628:
[----:B------:R-:W-:Y:S05]  /*3d40*/  BSYNC B0 ;  /* 0x0000000000007941 */ /* 0x000fea0003800000 */
.L_x_7626:
        /* <DEDUP_REMOVED lines=20> */
.L_x_7630:
[----:B--2--5:R-:W-:Y:S02]  /*3e90*/  HADD2.F32 R112, -RZ, R72.H0_H0 ;  /* 0x20000048ff707230 */ /* 0x024fe40000004100 */
[----:B------:R-:W-:Y:S02]  /*3ea0*/  HADD2.F32 R121, -RZ, R104.H0_H0 ;  /* 0x20000068ff797230 */ /* 0x000fe40000004100 */
[----:B------:R-:W-:Y:S02]  /*3eb0*/  @P0 HADD2.F32 R114, -RZ, R68.H0_H0 ;  /* 0x20000044ff720230 */ /* 0x000fe40000004100 */
[----:B------:R-:W-:-:S04]  /*3ec0*/  FMUL.FTZ R112, R112, UR8 ;  /* 0x0000000870707c20 */ /* 0x000fc80008410000 */
[----:B------:R-:W-:-:S04]  /*3ed0*/  FMUL.FTZ R121, R112, R121 ;  /* 0x0000007970797220 */ /* 0x000fc80000410000 */
[----:B------:R-:W-:-:S07]  /*3ee0*/  @P0 FADD.FTZ R121, R114, R121 ;  /* 0x0000007972790221 */ /* 0x000fce0000010000 */
.L_x_7631:
[----:B------:R-:W-:Y:S05]  /*3ef0*/  BSYNC B0 ;  /* 0x0000000000007941 */ /* 0x000fea0003800000 */
.L_x_7629:
[----:B------:R-:W-:Y:S04]  /*3f00*/  BSSY B0, `(.L_x_7632) ;  /* 0x000000c000007945 */ /* 0x000fe80003800000 */
[----:B------:R-:W-:Y:S05]  /*3f10*/  @P3 BRA `(.L_x_7633) ;  /* 0x0000000000103947 */ /* 0x000fea0003800000 */
[----:B------:R-:W-:Y:S01]  /*3f20*/  MOV R118, RZ ;  /* 0x000000ff00767202 */ /* 0x000fe20000000f00 */
[----:B------:R-:W-:Y:S06]  /*3f30*/  @!P0 BRA `(.L_x_7634) ;  /* 0x0000000000208947 */ /* 0x000fec0003800000 */
[----:B-----5:R-:W-:Y:S01]  /*3f40*/  HADD2.F32 R118, -RZ, R68.H1_H1 ;  /* 0x30000044ff767230 */ /* 0x020fe20000004100 */
[----:B------:R-:W-:Y:S06]  /*3f50*/  BRA `(.L_x_7634) ;  /* 0x0000000000187947 */ /* 0x000fec0003800000 */
.L_x_7633:
[----:B-----5:R-:W-:Y:S02]  /*3f60*/  HADD2.F32 R112, -RZ, R72.H1_H1 ;  /* 0x30000048ff707230 */ /* 0x020fe40000004100 */
[----:B------:R-:W-:Y:S02]  /*3f70*/  HADD2.F32 R118, -RZ, R104.H1_H1 ;  /* 0x30000068ff767230 */ /* 0x000fe40000004100 */
[----:B------:R-:W-:Y:S02]  /*3f80*/  @P0 HADD2.F32 R115, -RZ, R68.H1_H1 ;  /* 0x30000044ff730230 */ /* 0x000fe40000004100 */
[----:B------:R-:W-:-:S04]  /*3f90*/  FMUL.FTZ R113, R112, UR8 ;  /* 0x0000000870717c20 */ /* 0x000fc80008410000 */
[----:B------:R-:W-:-:S04]  /*3fa0*/  FMUL.FTZ R118, R113, R118 ;  /* 0x0000007671767220 */ /* 0x000fc80000410000 */
[----:B------:R-:W-:-:S07]  /*3fb0*/  @P0 FADD.FTZ R118, R115, R118 ;  /* 0x0000007673760221 */ /* 0x000fce0000010000 */
.L_x_7634:
[----:B------:R-:W-:Y:S05]  /*3fc0*/  BSYNC B0 ;  /* 0x0000000000007941 */ /* 0x000fea0003800000 */
.L_x_7632:
[----:B------:R-:W-:Y:S04]  /*3fd0*/  BSSY B0, `(.L_x_7635) ;  /* 0x000000c000007945 */ /* 0x000fe80003800000 */
[----:B------:R-:W-:Y:S05]  /*3fe0*/  @P3 BRA `(.L_x_7636) ;  /* 0x0000000000103947 */ /* 0x000fea0003800000 */
[----:B------:R-:W-:Y:S01]  /*3ff0*/  HFMA2.MMA R119, -RZ, RZ, 0, 0 ;  /* 0x00000000ff777435 */ /* 0x000fe200000001ff */
[----:B------:R-:W-:Y:S10]  /*4000*/  @!P0 BRA `(.L_x_7637) ;  /* 0x0000000000208947 */ /* 0x000ff40003800000 */
[----:B-----5:R-:W-:Y:S01]  /*4010*/  HADD2.F32 R119, -RZ, R69.H0_H0 ;  /* 0x20000045ff777230 */ /* 0x020fe20000004100 */
[----:B------:R-:W-:Y:S06]  /*4020*/  BRA `(.L_x_7637) ;  /* 0x0000000000187947 */ /* 0x000fec0003800000 */
.L_x_7636:
[----:B-----5:R-:W-:Y:S02]  /*4030*/  HADD2.F32 R112, -RZ, R73.H0_H0 ;  /* 0x20000049ff707230 */ /* 0x020fe40000004100 */
[----:B------:R-:W-:Y:S02]  /*4040*/  HADD2.F32 R119, -RZ, R105.H0_H0 ;  /* 0x20000069ff777230 */ /* 0x000fe40000004100 */
[----:B------:R-:W-:Y:S02]  /*4050*/  @P0 HADD2.F32 R114, -RZ, R69.H0_H0 ;  /* 0x20000045ff720230 */ /* 0x000fe40000004100 */
[----:B------:R-:W-:-:S04]  /*4060*/  FMUL.FTZ R112, R112, UR8 ;  /* 0x0000000870707c20 */ /* 0x000fc80008410000 */
[----:B------:R-:W-:-:S04]  /*4070*/  FMUL.FTZ R119, R112, R119 ;  /* 0x0000007770777220 */ /* 0x000fc80000410000 */
[----:B------:R-:W-:-:S07]  /*4080*/  @P0 FADD.FTZ R119, R114, R119 ;  /* 0x0000007772770221 */ /* 0x000fce0000010000 */
.L_x_7637:
[----:B------:R-:W-:Y:S05]  /*4090*/  BSYNC B0 ;  /* 0x0000000000007941 */ /* 0x000fea0003800000 */
.L_x_7635:
[----:B------:R-:W-:Y:S04]  /*40a0*/  BSSY B0, `(.L_x_7638) ;  /* 0x000000c000007945 */ /* 0x000fe80003800000 */
[----:B------:R-:W-:Y:S05]  /*40b0*/  @P3 BRA `(.L_x_7639) ;  /* 0x0000000000103947 */ /* 0x000fea0003800000 */
[----:B------:R-:W-:Y:S01]  /*40c0*/  MOV R116, RZ ;  /* 0x000000ff00747202 */ /* 0x000fe20000000f00 */
[----:B------:R-:W-:Y:S06]  /*40d0*/  @!P0 BRA `(.L_x_7640) ;  /* 0x0000000000208947 */ /* 0x000fec0003800000 */
[----:B-----5:R-:W-:Y:S01]  /*40e0*/  HADD2.F32 R116, -RZ, R69.H1_H1 ;  /* 0x30000045ff747230 */ /* 0x020fe20000004100 */
[----:B------:R-:W-:Y:S06]  /*40f0*/  BRA `(.L_x_7640) ;  /* 0x0000000000187947 */ /* 0x000fec0003800000 */
.L_x_7639:
[----:B-----5:R-:W-:Y:S02]  /*4100*/  HADD2.F32 R112, -RZ, R73.H1_H1 ;  /* 0x30000049ff707230 */ /* 0x020fe40000004100 */
[----:B------:R-:W-:Y:S02]  /*4110*/  HADD2.F32 R116, -RZ, R105.H1_H1 ;  /* 0x30000069ff747230 */ /* 0x000fe40000004100 */
[----:B------:R-:W-:Y:S02]  /*4120*/  @P0 HADD2.F32 R115, -RZ, R69.H1_H1 ;  /* 0x30000045ff730230 */ /* 0x000fe40000004100 */
[----:B------:R-:W-:-:S04]  /*4130*/  FMUL.FTZ R113, R112, UR8 ;  /* 0x0000000870717c20 */ /* 0x000fc80008410000 */
[----:B------:R-:W-:-:S04]  /*4140*/  FMUL.FTZ R116, R113, R116 ;  /* 0x0000007471747220 */ /* 0x000fc80000410000 */
[----:B------:R-:W-:-:S07]  /*4150*/  @P0 FADD.FTZ R116, R115, R116 ;  /* 0x0000007473740221 */ /* 0x000fce0000010000 */
.L_x_7640:
[----:B------:R-:W-:Y:S05]  /*4160*/  BSYNC B0 ;  /* 0x0000000000007941 */ /* 0x000fea0003800000 */
.L_x_7638:
[----:B------:R-:W-:Y:S04]  /*4170*/  BSSY B0, `(.L_x_7641) ;  /* 0x000000c000007945 */ /* 0x000fe80003800000 */
[----:B------:R-:W-:Y:S05]  /*4180*/  @P3 BRA `(.L_x_7642) ;  /* 0x0000000000103947 */ /* 0x000fea0003800000 */
[----:B------:R-:W-:Y:S01]  /*4190*/  HFMA2.MMA R120, -RZ, RZ, 0, 0 ;  /* 0x00000000ff787435 */ /* 0x000fe200000001ff */
[----:B------:R-:W-:Y:S10]  /*41a0*/  @!P0 BRA `(.L_x_7643) ;  /* 0x0000000000208947 */ /* 0x000ff40003800000 */
[----:B-----5:R-:W-:Y:S01]  /*41b0*/  HADD2.F32 R120, -RZ, R70.H0_H0 ;  /* 0x20000046ff787230 */ /* 0x020fe20000004100 */
[----:B------:R-:W-:Y:S06]  /*41c0*/  BRA `(.L_x_7643) ;  /* 0x0000000000187947 */ /* 0x000fec0003800000 */
.L_x_7642:
[----:B-----5:R-:W-:Y:S02]  /*41d0*/  HADD2.F32 R112, -RZ, R74.H0_H0 ;  /* 0x2000004aff707230 */ /* 0x020fe40000004100 */
[----:B------:R-:W-:Y:S02]  /*41e0*/  HADD2.F32 R120, -RZ, R106.H0_H0 ;  /* 0x2000006aff787230 */ /* 0x000fe40000004100 */
[----:B------:R-:W-:Y:S02]  /*41f0*/  @P0 HADD2.F32 R115, -RZ, R70.H0_H0 ;  /* 0x20000046ff730230 */ /* 0x000fe40000004100 */
[----:B------:R-:W-:-:S04]  /*4200*/  FMUL.FTZ R113, R112, UR8 ;  /* 0x0000000870717c20 */ /* 0x000fc80008410000 */
[----:B------:R-:W-:-:S04]  /*4210*/  FMUL.FTZ R120, R113, R120 ;  /* 0x0000007871787220 */ /* 0x000fc80000410000 */
[----:B------:R-:W-:-:S07]  /*4220*/  @P0 FADD.FTZ R120, R115, R120 ;  /* 0x0000007873780221 */ /* 0x000fce0000010000 */
.L_x_7643:
[----:B------:R-:W-:Y:S05]  /*4230*/  BSYNC B0 ;  /* 0x0000000000007941 */ /* 0x000fea0003800000 */
.L_x_7641:
[----:B------:R-:W-:Y:S04]  /*4240*/  BSSY B0, `(.L_x_7644) ;  /* 0x000000c000007945 */ /* 0x000fe80003800000 */
[----:B------:R-:W-:Y:S05]  /*4250*/  @P3 BRA `(.L_x_7645) ;  /* 0x0000000000103947 */ /* 0x000fea0003800000 */
[----:B------:R-:W-:Y:S01]  /*4260*/  MOV R117, RZ ;  /* 0x000000ff00757202 */ /* 0x000fe20000000f00 */
[----:B------:R-:W-:Y:S06]  /*4270*/  @!P0 BRA `(.L_x_7646) ;  /* 0x0000000000208947 */ /* 0x000fec0003800000 */
[----:B-----5:R-:W-:Y:S01]  /*4280*/  HADD2.F32 R117, -RZ, R70.H1_H1 ;  /* 0x30000046ff757230 */ /* 0x020fe20000004100 */
[----:B------:R-:W-:Y:S06]  /*4290*/  BRA `(.L_x_7646) ;  /* 0x0000000000187947 */ /* 0x000fec0003800000 */
.L_x_7645:
[----:B-----5:R-:W-:Y:S02]  /*42a0*/  HADD2.F32 R112, -RZ, R74.H1_H1 ;  /* 0x3000004aff707230 */ /* 0x020fe40000004100 */
[----:B------:R-:W-:Y:S02]  /*42b0*/  HADD2.F32 R117, -RZ, R106.H1_H1 ;  /* 0x3000006aff757230 */ /* 0x000fe40000004100 */
[----:B------:R-:W-:Y:S02]  /*42c0*/  @P0 HADD2.F32 R114, -RZ, R70.H1_H1 ;  /* 0x30000046ff720230 */ /* 0x000fe40000004100 */
[----:B------:R-:W-:-:S04]  /*42d0*/  FMUL.FTZ R112, R112, UR8 ;  /* 0x0000000870707c20 */ /* 0x000fc80008410000 */
[----:B------:R-:W-:-:S04]  /*42e0*/  FMUL.FTZ R117, R112, R117 ;  /* 0x0000007570757220 */ /* 0x000fc80000410000 */
[----:B------:R-:W-:-:S07]  /*42f0*/  @P0 FADD.FTZ R117, R114, R117 ;  /* 0x0000007572750221 */ /* 0x000fce0000010000 */
.L_x_7646:
[----:B------:R-:W-:Y:S05]  /*4300*/  BSYNC B0 ;  /* 0x0000000000007941 */ /* 0x000fea0003800000 */
.L_x_7644:
[----:B------:R-:W-:Y:S04]  /*4310*/  BSSY B0, `(.L_x_7647) ;  /* 0x000000b000007945 */ /* 0x000fe80003800000 */
[----:B------:R-:W-:Y:S05]  /*4320*/  @P3 BRA `(.L_x_7648) ;  /* 0x0000000000103947 */ /* 0x000fea0003800000 */
[----:B------:R-:W-:Y:S01]  /*4330*/  HFMA2.MMA R220, -RZ, RZ, 0, 0 ;  /* 0x00000000ffdc7435 */ /* 0x000fe200000001ff */
[----:B------:R-:W-:Y:S10]  /*4340*/  @!P0 BRA `(.L_x_7649) ;  /* 0x00000000001c8947 */ /* 0x000ff40003800000 */
[----:B-----5:R-:W-:Y:S01]  /*4350*/  HADD2.F32 R220, -RZ, R71.H0_H0 ;  /* 0x20000047ffdc7230 */ /* 0x020fe20000004100 */
[----:B------:R-:W-:Y:S06]  /*4360*/  BRA `(.L_x_7649) ;  /* 0x0000000000147947 */ /* 0x000fec0003800000 */
.L_x_7648:
[----:B-----5:R-:W-:Y:S02]  /*4370*/  HADD2.F32 R112, -RZ, R75.H0_H0 ;  /* 0x2000004bff707230 */ /* 0x020fe40000004100 */
[----:B------:R-:W-:-:S03]  /*4380*/  @P0 HADD2.F32 R115, -RZ, R71.H0_H0 ;  /* 0x20000047ff730230 */ /* 0x000fc60000004100 */
[----:B------:R-:W-:-:S04]  /*4390*/  FMUL.FTZ R113, R112, UR8 ;  /* 0x0000000870717c20 */ /* 0x000fc80008410000 */
[----:B------:R-:W-:-:S04]  /*43a0*/  FMUL.FTZ R220, R172, R113 ;  /* 0x00000071acdc7220 */ /* 0x000fc80000410000 */
[----:B------:R-:W-:-:S07]  /*43b0*/  @P0 FADD.FTZ R220, R115, R220 ;  /* 0x000000dc73dc0221 */ /* 0x000fce0000010000 */
.L_x_7649:
[----:B------:R-:W-:Y:S05]  /*43c0*/  BSYNC B0 ;  /* 0x0000000000007941 */ /* 0x000fea0003800000 */
.L_x_7647:
[----:B------:R-:W-:Y:S04]  /*43d0*/  BSSY B0, `(.L_x_7650) ;  /* 0x000000b000007945 */ /* 0x000fe80003800000 */
[----:B------:R-:W-:Y:S05]  /*43e0*/  @P3 BRA `(.L_x_7651) ;  /* 0x0000000000103947 */ /* 0x000fea0003800000 */
[----:B------:R-:W-:Y:S01]  /*43f0*/  MOV R223, RZ ;  /* 0x000000ff00df7202 */ /* 0x000fe20000000f00 */
[----:B------:R-:W-:Y:S06]  /*4400*/  @!P0 BRA `(.L_x_7652) ;  /* 0x00000000001c8947 */ /* 0x000fec0003800000 */
[----:B-----5:R-:W-:Y:S01]  /*4410*/  HADD2.F32 R223, -RZ, R71.H1_H1 ;  /* 0x30000047ffdf7230 */ /* 0x020fe20000004100 */
[----:B------:R-:W-:Y:S06]  /*4420*/  BRA `(.L_x_7652) ;  /* 0x0000000000147947 */ /* 0x000fec0003800000 */
.L_x_7651:
[----:B-----5:R-:W-:Y:S02]  /*4430*/  HADD2.F32 R112, -RZ, R75.H1_H1 ;  /* 0x3000004bff707230 */ /* 0x020fe40000004100 */
[----:B------:R-:W-:-:S03]  /*4440*/  @P0 HADD2.F32 R114, -RZ, R71.H1_H1 ;  /* 0x30000047ff720230 */ /* 0x000fc60000004100 */
[----:B------:R-:W-:-:S04]  /*4450*/  FMUL.FTZ R112, R112, UR8 ;  /* 0x0000000870707c20 */ /* 0x000fc80008410000 */
[----:B------:R-:W-:-:S04]  /*4460*/  FMUL.FTZ R223, R107, R112 ;  /* 0x000000706bdf7220 */ /* 0x000fc80000410000 */
[----:B------:R-:W-:-:S07]  /*4470*/  @P0 FADD.FTZ R223, R114, R223 ;  /* 0x000000df72df0221 */ /* 0x000fce0000010000 */
.L_x_7652:
[----:B------:R-:W-:Y:S05]  /*4480*/  BSYNC B0 ;  /* 0x0000000000007941 */ /* 0x000fea0003800000 */
.L_x_7650:
[----:B------:R-:W-:Y:S01]  /*4490*/  FADD.FTZ R113, RZ, R129 ;  /* 0x00000081ff717221 */ /* 0x000fe20000010000 */
[----:B------:R-:W-:Y:S01]  /*44a0*/  IMAD.WIDE.U32 R108, R225, 0x10, R108 ;  /* 0x00000010e16c7825 */ /* 0x000fe200078e006c */
[----:B------:R-:W-:Y:S01]  /*44b0*/  F2FP.F16.F32.PACK_AB R115, R223, R220 ;  /* 0x000000dcdf73723e */ /* 0x000fe200000000ff */
[----:B------:R-:W-:Y:S02]  /*44c0*/  UMOV UR10, 0xffffffff ;  /* 0xffffffff000a7882 */ /* 0x000fe40000000000 */
[----:B------:R-:W-:Y:S01]  /*44d0*/  FADD.FTZ R112, R113, R128 ;  /* 0x0000008071707221 */ /* 0x000fe20000010000 */
[----:B------:R-:W-:Y:S02]  /*44e0*/  F2FP.F16.F32.PACK_AB R114, R117, R120 ;  /* 0x000000787572723e */ /* 0x000fe400000000ff */
        /* <DEDUP_REMOVED lines=216> */
.L_x_7668:
        /* <DEDUP_REMOVED lines=17> */
[----:B------:R-:W-:Y:S01]  /*5380*/  IADD3 R112, R131, -0x1, RZ ;  /* 0xffffffff83707810 */ /* 0x000fe20007ffe0ff */
[----:B------:R-:W-:Y:S01]  /*5390*/  HADD2.F32 R109, -RZ, R67.H0_H0 ;  /* 0x20000043ff6d7230 */ /* 0x000fe20000004100 */
[----:B------:R-:W-:Y:S01]  /*53a0*/  FSEL R108, R225, RZ, !P1 ;  /* 0x000000ffe16c7208 */ /* 0x000fe20004800000 */
[----:B------:R-:W-:Y:S02]  /*53b0*/  HADD2.F32 R225, -RZ, R111.H0_H0 ;  /* 0x2000006fffe17230 */ /* 0x000fe40000004100 */
        /* <DEDUP_REMOVED lines=68> */
[----:B------:R-:W-:Y:S01]  /*5800*/  FMUL.FTZ R224, R115, R204 ;  /* 0x000000cc73e07220 */ /* 0x000fe20000410000 */
[----:B------:R-:W-:-:S02]  /*5810*/  HADD2.F32 R116, -RZ, R66.H0_H0 ;  /* 0x20000042ff747230 */ /* 0x000fc40000004100 */
        /* <DEDUP_REMOVED lines=60> */
[----:B------:R-:W-:-:S02]  /*5be0*/  HADD2.F32 R115, -RZ, R65.H1_H1 ;  /* 0x30000041ff737230 */ /* 0x000fc40000004100 */
[----:B------:R-:W-:Y:S01]  /*5bf0*/  FFMA.FTZ R125, R125, R116, R6 ;  /* 0x000000747d7d7223 */ /* 0x000fe20000010006 */
[----:B------:R-:W-:Y:S01]  /*5c00*/  HADD2.F32 R108, -RZ, R65.H0_H0 ;  /* 0x20000041ff6c7230 */ /* 0x000fe20000004100 */
[----:B------:R-:W-:Y:S01]  /*5c10*/  SHF.R.S32.HI R116, RZ, 0x1f, R163 ;  /* 0x0000001fff747819 */ /* 0x000fe200000114a3 */
[--C-:B------:R-:W-:Y:S02]  /*5c20*/  HADD2.F32 R121, -RZ, R64.reuse.H1_H1 ;  /* 0x30000040ff797230 */ /* 0x100fe40000004100 */
[----:B------:R-:W-:Y:S01]  /*5c30*/  FFMA.FTZ R126, R126, R115, R5 ;  /* 0x000000737e7e7223 */ /* 0x000fe20000010005 */
[----:B------:R-:W-:Y:S02]  /*5c40*/  HADD2.F32 R115, -RZ, R63.H1_H1 ;  /* 0x3000003fff737230 */ /* 0x000fe40000004100 */
[----:B------:R-:W-:Y:S01]  /*5c50*/  FFMA.FTZ R123, R123, R108, R4 ;  /* 0x0000006c7b7b7223 */ /* 0x000fe20000010004 */
[----:B------:R-:W-:Y:S01]  /*5c60*/  LEA.HI R163, R116, R163, RZ, 0x3 ;  /* 0x000000a374a37211 */ /* 0x000fe200078f18ff */
[----:B------:R-:W-:-:S02]  /*5c70*/  HADD2.F32 R108, -RZ, R64.H0_H0 ;  /* 0x20000040ff6c7230 */ /* 0x000fc40000004100 */
[----:B------:R-:W-:Y:S01]  /*5c80*/  FFMA.FTZ R121, R128, R121, R3 ;  /* 0x0000007980797223 */ /* 0x000fe20000010003 */
[--C-:B------:R-:W-:Y:S02]  /*5c90*/  HADD2.F32 R116, -RZ, R61.reuse.H1_H1 ;  /* 0x3000003dff747230 */ /* 0x100fe40000004100 */
[----:B------:R-:W-:Y:S01]  /*5ca0*/  FFMA.FTZ R162, R162, R115, R17 ;  /* 0x00000073a2a27223 */ /* 0x000fe20000010011 */
[----:B------:R-:W-:Y:S02]  /*5cb0*/  HADD2.F32 R115, -RZ, R61.H0_H0 ;  /* 0x2000003dff737230 */ /* 0x000fe40000004100 */
[----:B------:R-:W-:Y:S01]  /*5cc0*/  FFMA.FTZ R108, R113, R108, R2 ;  /* 0x0000006c716c7223 */ /* 0x000fe20000010002 */
[----:B------:R-:W-:Y:S02]  /*5cd0*/  HADD2.F32 R113, -RZ, R60.H0_H0 ;  /* 0x2000003cff717230 */ /* 0x000fe40000004100 */
[----:B------:R-:W-:Y:S01]  /*5ce0*/  FFMA.FTZ R166, R166, R116, R13 ;  /* 0x00000074a6a67223 */ /* 0x000fe2000001000d */
[----:B------:R-:W-:-:S02]  /*5cf0*/  HADD2.F32 R116, -RZ, R59.H0_H0 ;  /* 0x2000003bff747230 */ /* 0x000fc40000004100 */
[----:B------:R-:W-:Y:S01]  /*5d00*/  FFMA.FTZ R131, R131, R115, R12 ;  /* 0x0000007383837223 */ /* 0x000fe2000001000c */
[--C-:B------:R-:W-:Y:S02]  /*5d10*/  HADD2.F32 R115, -RZ, R58.reuse.H0_H0 ;  /* 0x2000003aff737230 */ /* 0x100fe40000004100 */
[----:B------:R-:W-:Y:S01]  /*5d20*/  FFMA.FTZ R129, R129, R113, R10 ;  /* 0x0000007181817223 */ /* 0x000fe2000001000a */
[----:B------:R-:W-:Y:S02]  /*5d30*/  HADD2.F32 R218, -RZ, R58.H1_H1 ;  /* 0x3000003affda7230 */ /* 0x000fe40000004100 */
[----:B------:R-:W-:Y:S01]  /*5d40*/  FFMA.FTZ R189, R189, R116, R24 ;  /* 0x00000074bdbd7223 */ /* 0x000fe20000010018 */
[----:B------:R-:W-:Y:S02]  /*5d50*/  HADD2.F32 R113, -RZ, R60.H1_H1 ;  /* 0x3000003cff717230 */ /* 0x000fe40000004100 */
[----:B------:R-:W-:Y:S01]  /*5d60*/  FFMA.FTZ R185, R185, R115, R22 ;  /* 0x00000073b9b97223 */ /* 0x000fe20000010016 */
[----:B------:R-:W-:-:S02]  /*5d70*/  HADD2.F32 R128, -RZ, R59.H1_H1 ;  /* 0x3000003bff807230 */ /* 0x000fc40000004100 */
[----:B------:R-:W-:Y:S01]  /*5d80*/  FFMA.FTZ R218, R112, R218, R23 ;  /* 0x000000da70da7223 */ /* 0x000fe20000010017 */
[----:B------:R-:W-:Y:S02]  /*5d90*/  HADD2.F32 R116, -RZ, R55.H0_H0 ;  /* 0x20000037ff747230 */ /* 0x000fe40000004100 */
[----:B------:R-:W-:Y:S01]  /*5da0*/  FFMA.FTZ R178, R178, R113, R11 ;  /* 0x00000071b2b27223 */ /* 0x000fe2000001000b */
[--C-:B------:R-:W-:Y:S02]  /*5db0*/  HADD2.F32 R115, -RZ, R57.reuse.H1_H1 ;  /* 0x30000039ff737230 */ /* 0x100fe40000004100 */
[----:B------:R-:W-:Y:S01]  /*5dc0*/  FFMA.FTZ R128, R114, R128, R25 ;  /* 0x0000008072807223 */ /* 0x000fe20000010019 */
[----:B------:R-:W-:Y:S02]  /*5dd0*/  HADD2.F32 R112, -RZ, R56.H0_H0 ;  /* 0x20000038ff707230 */ /* 0x000fe40000004100 */
        /* <DEDUP_REMOVED lines=11> */
[----:B------:R-:W-:Y:S02]  /*5e90*/  HADD2.F32 R117, -RZ, R66.H1_H1 ;  /* 0x30000042ff757230 */ /* 0x000fe40000004100 */
[----:B------:R-:W-:Y:S01]  /*5ea0*/  FFMA.FTZ R222, R222, R115, R33 ;  /* 0x00000073dede7223 */ /* 0x000fe20000010021 */
[----:B------:R-:W-:Y:S02]  /*5eb0*/  HADD2.F32 R114, -RZ, R54.H0_H0 ;  /* 0x20000036ff727230 */ /* 0x000fe40000004100 */
[----:B------:R-:W-:Y:S01]  /*5ec0*/  FFMA.FTZ R193, R193, R112, R28 ;  /* 0x00000070c1c17223 */ /* 0x000fe2000001001c */
[----:B------:R-:W-:Y:S02]  /*5ed0*/  HADD2.F32 R113, -RZ, R53.H1_H1 ;  /* 0x30000035ff717230 */ /* 0x000fe40000004100 */
[----:B------:R-:W-:Y:S01]  /*5ee0*/  FFMA.FTZ R124, R124, R117, R7 ;  /* 0x000000757c7c7223 */ /* 0x000fe20000010007 */
[----:B------:R-:W-:-:S02]  /*5ef0*/  HADD2.F32 R116, -RZ, R50.H1_H1 ;  /* 0x30000032ff747230 */ /* 0x000fc40000004100 */
[----:B------:R-:W-:Y:S01]  /*5f00*/  FFMA.FTZ R195, R195, R114, R30 ;  /* 0x00000072c3c37223 */ /* 0x000fe2000001001e */
[----:B------:R-:W-:Y:S02]  /*5f10*/  HADD2.F32 R112, -RZ, R52.H0_H0 ;  /* 0x20000034ff707230 */ /* 0x000fe40000004100 */
[----:B------:R-:W-:Y:S01]  /*5f20*/  FFMA.FTZ R192, R192, R113, R29 ;  /* 0x00000071c0c07223 */ /* 0x000fe2000001001d */
[----:B------:R-:W-:Y:S02]  /*5f30*/  HADD2.F32 R115, -RZ, R51.H0_H0 ;  /* 0x20000033ff737230 */ /* 0x000fe40000004100 */
[----:B------:R-:W-:Y:S01]  /*5f40*/  FFMA.FTZ R198, R198, R116, R39 ;  /* 0x00000074c6c67223 */ /* 0x000fe20000010027 */
[----:B------:R-:W-:Y:S02]  /*5f50*/  HADD2.F32 R117, -RZ, R62.H0_H0 ;  /* 0x2000003eff757230 */ /* 0x000fe40000004100 */
[----:B------:R-:W-:Y:S01]  /*5f60*/  FFMA.FTZ R191, R191, R112, R26 ;  /* 0x00000070bfbf7223 */ /* 0x000fe2000001001a */
[----:B------:R-:W-:-:S02]  /*5f70*/  HADD2.F32 R113, -RZ, R52.H1_H1 ;  /* 0x30000034ff717230 */ /* 0x000fc40000004100 */
[----:B------:R-:W-:Y:S01]  /*5f80*/  FFMA.FTZ R199, R199, R115, R132 ;  /* 0x00000073c7c77223 */ /* 0x000fe20000010084 */
[----:B------:R-:W-:Y:S02]  /*5f90*/  HADD2.F32 R114, -RZ, R50.H0_H0 ;  /* 0x20000032ff727230 */ /* 0x000fe40000004100 */
[----:B------:R-:W-:Y:S01]  /*5fa0*/  FFMA.FTZ R165, R165, R117, R14 ;  /* 0x00000075a5a57223 */ /* 0x000fe2000001000e */
[----:B------:R-:W-:Y:S02]  /*5fb0*/  HADD2.F32 R116, -RZ, R47.H1_H1 ;  /* 0x3000002fff747230 */ /* 0x000fe40000004100 */
[----:B------:R-:W-:Y:S01]  /*5fc0*/  FFMA.FTZ R194, R194, R113, R27 ;  /* 0x00000071c2c27223 */ /* 0x000fe2000001001b */
[----:B------:R-:W-:Y:S02]  /*5fd0*/  HADD2.F32 R120, -RZ, R67.H1_H1 ;  /* 0x30000043ff787230 */ /* 0x000fe40000004100 */
[----:B------:R-:W-:Y:S01]  /*5fe0*/  FFMA.FTZ R205, R205, R114, R38 ;  /* 0x00000072cdcd7223 */ /* 0x000fe20000010026 */
[----:B------:R-:W-:-:S02]  /*5ff0*/  HADD2.F32 R115, -RZ, R49.H1_H1 ;  /* 0x30000031ff737230 */ /* 0x000fc40000004100 */
[----:B------:R-:W-:Y:S01]  /*6000*/  FFMA.FTZ R224, R224, R116, R141 ;  /* 0x00000074e0e07223 */ /* 0x000fe2000001008d */
[--C-:B------:R-:W-:Y:S01]  /*6010*/  HADD2.F32 R112, -RZ, R48.reuse.H0_H0 ;  /* 0x20000030ff707230 */ /* 0x100fe20000004100 */
[----:B------:R-:W0:Y:S01]  /*6020*/  LDC.64 R116, c[0x0][0x2b8] ;  /* 0x0000ae00ff747b82 */ /* 0x000e220000000a00 */
[----:B------:R-:W-:Y:S02]  /*6030*/  HADD2.F32 R114, -RZ, R49.H0_H0 ;  /* 0x20000031ff727230 */ /* 0x000fe40000004100 */
[----:B------:R-:W-:Y:S01]  /*6040*/  FFMA.FTZ R122, R122, R120, R9 ;  /* 0x000000787a7a7223 */ /* 0x000fe20000010009 */
[----:B------:R-:W-:Y:S02]  /*6050*/  HADD2.F32 R113, -RZ, R48.H1_H1 ;  /* 0x30000030ff717230 */ /* 0x000fe40000004100 */
[----:B------:R-:W-:Y:S01]  /*6060*/  FFMA.FTZ R200, R200, R115, R37 ;  /* 0x00000073c8c87223 */ /* 0x000fe20000010025 */
[----:B------:R-:W-:Y:S02]  /*6070*/  HADD2.F32 R120, -RZ, R62.H1_H1 ;  /* 0x3000003eff787230 */ /* 0x000fe40000004100 */
[----:B------:R-:W-:Y:S01]  /*6080*/  FFMA.FTZ R201, R201, R112, R34 ;  /* 0x00000070c9c97223 */ /* 0x000fe20000010022 */
[----:B------:R-:W-:Y:S01]  /*6090*/  FFMA.FTZ R203, R203, R114, R36 ;  /* 0x00000072cbcb7223 */ /* 0x000fe20000010024 */
[----:B------:R-:W-:Y:S01]  /*60a0*/  FFMA.FTZ R202, R202, R113, R35 ;  /* 0x00000071caca7223 */ /* 0x000fe20000010023 */
[----:B------:R-:W-:-:S02]  /*60b0*/  HADD2.F32 R115, -RZ, R47.H0_H0 ;  /* 0x2000002fff737230 */ /* 0x000fc40000004100 */
[----:B------:R-:W-:Y:S01]  /*60c0*/  FFMA.FTZ R164, R164, R120, R15 ;  /* 0x00000078a4a47223 */ /* 0x000fe2000001000f */
[----:B------:R-:W-:Y:S02]  /*60d0*/  HADD2.F32 R112, -RZ, R45.H0_H0 ;  /* 0x2000002dff707230 */ /* 0x000fe40000004100 */
[----:B------:R-:W-:Y:S01]  /*60e0*/  FFMA.FTZ R109, R127, R109, R8 ;  /* 0x0000006d7f6d7223 */ /* 0x000fe20000010008 */
[--C-:B------:R-:W-:Y:S02]  /*60f0*/  HADD2.F32 R113, -RZ, R46.reuse.H0_H0 ;  /* 0x2000002eff717230 */ /* 0x100fe40000004100 */
[----:B------:R-:W-:Y:S01]  /*6100*/  FFMA.FTZ R223, R223, R115, R140 ;  /* 0x00000073dfdf7223 */ /* 0x000fe2000001008c */
[----:B------:R-:W-:Y:S02]  /*6110*/  HADD2.F32 R114, -RZ, R46.H1_H1 ;  /* 0x3000002eff727230 */ /* 0x000fe40000004100 */
[----:B------:R-:W-:Y:S01]  /*6120*/  FFMA.FTZ R211, R211, R112, R136 ;  /* 0x00000070d3d37223 */ /* 0x000fe20000010088 */
[----:B------:R-:W-:-:S02]  /*6130*/  HADD2.F32 R120, -RZ, R54.H1_H1 ;  /* 0x30000036ff787230 */ /* 0x000fc40000004100 */
[----:B------:R-:W-:Y:S01]  /*6140*/  FFMA.FTZ R209, R209, R113, R138 ;  /* 0x00000071d1d17223 */ /* 0x000fe2000001008a */
[--C-:B------:R-:W-:Y:S02]  /*6150*/  HADD2.F32 R112, -RZ, R44.reuse.H0_H0 ;  /* 0x2000002cff707230 */ /* 0x100fe40000004100 */
[----:B------:R-:W-:Y:S01]  /*6160*/  FFMA.FTZ R206, R206, R114, R139 ;  /* 0x00000072cece7223 */ /* 0x000fe2000001008b */
[----:B------:R-:W-:Y:S02]  /*6170*/  HADD2.F32 R115, -RZ, R43.H0_H0 ;  /* 0x2000002bff737230 */ /* 0x000fe40000004100 */
[----:B------:R-:W-:Y:S01]  /*6180*/  FFMA.FTZ R120, R130, R120, R31 ;  /* 0x0000007882787223 */ /* 0x000fe2000001001f */
[----:B------:R-:W-:Y:S02]  /*6190*/  HADD2.F32 R114, -RZ, R45.H1_H1 ;  /* 0x3000002dff727230 */ /* 0x000fe40000004100 */
[----:B------:R-:W-:Y:S01]  /*61a0*/  FFMA.FTZ R213, R213, R112, R134 ;  /* 0x00000070d5d57223 */ /* 0x000fe20000010086 */
[----:B------:R-:W-:-:S02]  /*61b0*/  HADD2.F32 R113, -RZ, R44.H1_H1 ;  /* 0x3000002cff717230 */ /* 0x000fc40000004100 */
[----:B------:R-:W-:Y:S01]  /*61c0*/  FFMA.FTZ R219, R219, R115, R148 ;  /* 0x00000073dbdb7223 */ /* 0x000fe20000010094 */
[----:B------:R-:W-:Y:S02]  /*61d0*/  HADD2.F32 R130, -RZ, R43.H1_H1 ;  /* 0x3000002bff827230 */ /* 0x000fe40000004100 */
[----:B------:R-:W-:Y:S01]  /*61e0*/  FFMA.FTZ R208, R208, R114, R137 ;  /* 0x00000072d0d07223 */ /* 0x000fe20000010089 */
[----:B------:R-:W-:Y:S02]  /*61f0*/  HADD2.F32 R127, -RZ, R63.H0_H0 ;  /* 0x2000003fff7f7230 */ /* 0x000fe40000004100 */
[----:B------:R-:W-:Y:S01]  /*6200*/  FFMA.FTZ R210, R210, R113, R135 ;  /* 0x00000071d2d27223 */ /* 0x000fe20000010087 */
[--C-:B------:R-:W-:Y:S01]  /*6210*/  HADD2.F32 R115, -RZ, R42.reuse.H1_H1 ;  /* 0x3000002aff737230 */ /* 0x100fe20000004100 */
[----:B------:R-:W-:Y:S01]  /*6220*/  LEA.HI.SX32 R163, R163, R0, 0x1d ;  /* 0x00000000a3a37211 */ /* 0x000fe200078feaff */
[----:B------:R-:W-:Y:S02]  /*6230*/  HADD2.F32 R112, -RZ, R41.H0_H0 ;  /* 0x20000029ff707230 */ /* 0x000fe40000004100 */
[----:B------:R-:W-:Y:S01]  /*6240*/  FFMA.FTZ R214, R214, R130, R149 ;  /* 0x00000082d6d67223 */ /* 0x000fe20000010095 */
[----:B------:R-:W-:-:S02]  /*6250*/  HADD2.F32 R114, -RZ, R42.H0_H0 ;  /* 0x2000002aff727230 */ /* 0x000fc40000004100 */
[----:B------:R-:W-:Y:S01]  /*6260*/  FFMA.FTZ R127, R167, R127, R16 ;  /* 0x0000007fa77f7223 */ /* 0x000fe20000010010 */
[----:B------:R-:W-:Y:S02]  /*6270*/  HADD2.F32 R113, -RZ, R41.H1_H1 ;  /* 0x30000029ff717230 */ /* 0x000fe40000004100 */
[----:B------:R-:W-:Y:S01]  /*6280*/  FFMA.FTZ R216, R216, R115, R147 ;  /* 0x00000073d8d87223 */ /* 0x000fe20000010093 */
[----:B------:R-:W-:Y:S01]  /*6290*/  FFMA.FTZ R217, R217, R112, R144 ;  /* 0x00000070d9d97223 */ /* 0x000fe20000010090 */
[----:B------:R-:W-:Y:S01]  /*62a0*/  F2FP.F16.F32.PACK_AB R130, R218, R185 ;  /* 0x000000b9da82723e */ /* 0x000fe200000000ff */
[----:B------:R-:W-:Y:S01]  /*62b0*/  FFMA.FTZ R215, R215, R114, R146 ;  /* 0x00000072d7d77223 */ /* 0x000fe20000010092 */
[----:B------:R-:W-:Y:S01]  /*62c0*/  IADD3 R221, R163, 0x20, RZ ;  /* 0x00000020a3dd7810 */ /* 0x000fe20007ffe0ff */
[----:B------:R-:W-:Y:S01]  /*62d0*/  FFMA.FTZ R212, R212, R113, R145 ;  /* 0x00000071d4d47223 */ /* 0x000fe20000010091 */
[----:B------:R-:W-:Y:S01]  /*62e0*/  F2FP.F16.F32.PACK_AB R115, R122, R109 ;  /* 0x0000006d7a73723e */ /* 0x000fe200000000ff */
[----:B------:R-:W-:Y:S01]  /*62f0*/  HADD2.F32 R122, -RZ, R40.H1_H1 ;  /* 0x30000028ff7a7230 */ /* 0x000fe20000004100 */
[----:B------:R-:W-:Y:S01]  /*6300*/  F2FP.F16.F32.PACK_AB R112, R121, R108 ;  /* 0x0000006c7970723e */ /* 0x000fe200000000ff */
[C---:B0-----:R-:W-:Y:S01]  /*6310*/  IMAD.WIDE.U32 R108, R163.reuse, 0x10, R116 ;  /* 0x00000010a36c7825 */ /* 0x041fe200078e0074 */
[----:B------:R-:W-:-:S03]  /*6320*/  IADD3 R185, R163, 0x40, RZ ;  /* 0x00000040a3b97810 */ /* 0x000fc60007ffe0ff */
[----:B------:R-:W-:Y:S01]  /*6330*/  FFMA.FTZ R225, R119, R225, R156 ;  /* 0x000000e177e17223 */ /* 0x000fe2000001009c */
[----:B------:R-:W-:Y:S01]  /*6340*/  F2FP.F16.F32.PACK_AB R114, R124, R125 ;  /* 0x0000007d7c72723e */ /* 0x000fe200000000ff */
[----:B------:R-:W-:Y:S01]  /*6350*/  IMAD.WIDE.U32 R220, R221, 0x10, R116 ;  /* 0x00000010dddc7825 */ /* 0x000fe200078e0074 */
[----:B------:R-:W-:-:S03]  /*6360*/  F2FP.F16.F32.PACK_AB R113, R126, R123 ;  /* 0x0000007b7e71723e */ /* 0x000fc600000000ff */
[----:B------:R-:W-:Y:S01]  /*6370*/  FFMA.FTZ R204, R204, R122, R143 ;  /* 0x0000007acccc7223 */ /* 0x000fe2000001008f */
[----:B------:R-:W-:Y:S01]  /*6380*/  F2FP.F16.F32.PACK_AB R125, R166, R131 ;  /* 0x00000083a67d723e */ /* 0x000fe200000000ff */
[----:B------:R-:W-:Y:S01]  /*6390*/  HADD2.F32 R121, -RZ, R40.H0_H0 ;  /* 0x20000028ff797230 */ /* 0x000fe20000004100 */
[----:B------:R-:W-:Y:S01]  /*63a0*/  F2FP.F16.F32.PACK_AB R124, R178, R129 ;  /* 0x00000081b27c723e */ /* 0x000fe200000000ff */
[----:B------:R0:W-:Y:S01]  /*63b0*/  STG.E.128 desc[UR4][R108.64], R112 ;  /* 0x000000706c007986 */ /* 0x0001e2000c101d04 */
[----:B------:R-:W-:Y:S01]  /*63c0*/  F2FP.F16.F32.PACK_AB R127, R162, R127 ;  /* 0x0000007fa27f723e */ /* 0x000fe200000000ff */
[----:B------:R-:W-:Y:S01]  /*63d0*/  HADD2.F32 R226, -RZ, R111.H1_H1 ;  /* 0x3000006fffe27230 */ /* 0x000fe20000004100 */
[----:B------:R-:W-:Y:S01]  /*63e0*/  F2FP.F16.F32.PACK_AB R126, R164, R165 ;  /* 0x000000a5a47e723e */ /* 0x000fe200000000ff */
[----:B------:R-:W-:Y:S01]  /*63f0*/  FFMA.FTZ R207, R207, R121, R142 ;  /* 0x00000079cfcf7223 */ /* 0x000fe2000001008e */
[----:B------:R-:W-:Y:S02]  /*6400*/  F2FP.F16.F32.PACK_AB R131, R128, R189 ;  /* 0x000000bd8083723e */ /* 0x000fe400000000ff */
[----:B------:R-:W-:Y:S01]  /*6410*/  F2FP.F16.F32.PACK_AB R129, R184, R181 ;  /* 0x000000b5b881723e */ /* 0x000fe200000000ff */
[----:B------:R-:W-:Y:S01]  /*6420*/  IMAD.WIDE.U32 R184, R185, 0x10, R116 ;  /* 0x00000010b9b87825 */ /* 0x000fe200078e0074 */
[----:B------:R-:W-:Y:S01]  /*6430*/  F2FP.F16.F32.PACK_AB R128, R186, R179 ;  /* 0x000000b3ba80723e */ /* 0x000fe200000000ff */
[----:B------:R-:W-:Y:S01]  /*6440*/  STG.E.128 desc[UR4][R220.64], R124 ;  /* 0x0000007cdc007986 */ /* 0x000fe2000c101d04 */
[C---:B------:R-:W-:Y:S01]  /*6450*/  IADD3 R165, R163.reuse, 0xa0, RZ ;  /* 0x000000a0a3a57810 */ /* 0x040fe20007ffe0ff */
[----:B------:R-:W-:Y:S01]  /*6460*/  FFMA.FTZ R226, R118, R226, R159 ;  /* 0x000000e276e27223 */ /* 0x000fe2000001009f */
[C---:B------:R-:W-:Y:S01]  /*6470*/  IADD3 R167, R163.reuse, 0xc0, RZ ;  /* 0x000000c0a3a77810 */ /* 0x040fe20007ffe0ff */
[----:B------:R1:W-:Y:S01]  /*6480*/  STG.E.128 desc[UR4][R184.64], R128 ;  /* 0x00000080b8007986 */ /* 0x0003e2000c101d04 */
[----:B------:R-:W-:Y:S01]  /*6490*/  IADD3 R179, R163, 0xe0, RZ ;  /* 0x000000e0a3b37810 */ /* 0x000fe20007ffe0ff */
[----:B------:R-:W-:Y:S01]  /*64a0*/  FFMA.FTZ R181, R174, R182, R151 ;  /* 0x000000b6aeb57223 */ /* 0x000fe20000010097 */
[----:B------:R-:W-:Y:S01]  /*64b0*/  IMAD.WIDE.U32 R164, R165, 0x10, R116 ;  /* 0x00000010a5a47825 */ /* 0x000fe200078e0074 */
[----:B0-----:R-:W-:-:S02]  /*64c0*/  IADD3 R113, R163, 0x80, RZ ;  /* 0x00000080a3717810 */ /* 0x001fc40007ffe0ff */
[----:B------:R-:W-:Y:S01]  /*64d0*/  IADD3 R109, R163, 0x60, RZ ;  /* 0x00000060a36d7810 */ /* 0x000fe20007ffe0ff */
[--C-:B------:R-:W-:Y:S01]  /*64e0*/  IMAD.WIDE.U32 R166, R167, 0x10, R116.reuse ;  /* 0x00000010a7a67825 */ /* 0x100fe200078e0074 */
[----:B------:R-:W-:Y:S02]  /*64f0*/  F2FP.F16.F32.PACK_AB R115, R222, R197 ;  /* 0x000000c5de73723e */ /* 0x000fe400000000ff */
[----:B------:R-:W-:Y:S01]  /*6500*/  F2FP.F16.F32.PACK_AB R114, R120, R195 ;  /* 0x000000c37872723e */ /* 0x000fe200000000ff */
[--C-:B------:R-:W-:Y:S01]  /*6510*/  IMAD.WIDE.U32 R162, R113, 0x10, R116.reuse ;  /* 0x0000001071a27825 */ /* 0x100fe200078e0074 */
[----:B------:R-:W-:Y:S02]  /*6520*/  F2FP.F16.F32.PACK_AB R113, R192, R193 ;  /* 0x000000c1c071723e */ /* 0x000fe400000000ff */
[----:B------:R-:W-:Y:S01]  /*6530*/  F2FP.F16.F32.PACK_AB R112, R194, R191 ;  /* 0x000000bfc270723e */ /* 0x000fe200000000ff */
[----:B------:R-:W-:Y:S01]  /*6540*/  IMAD.WIDE.U32 R108, R109, 0x10, R116 ;  /* 0x000000106d6c7825 */ /* 0x000fe200078e0074 */
[----:B------:R-:W-:-:S03]  /*6550*/  F2FP.F16.F32.PACK_AB R119, R196, R199 ;  /* 0x000000c7c477723e */ /* 0x000fc600000000ff */
[----:B-1----:R-:W-:Y:S01]  /*6560*/  FFMA.FTZ R128, R173, R180, R150 ;  /* 0x000000b4ad807223 */ /* 0x002fe20000010096 */
[----:B------:R-:W-:Y:S01]  /*6570*/  FFMA.FTZ R129, R175, R183, R152 ;  /* 0x000000b7af817223 */ /* 0x000fe20000010098 */
[----:B------:R-:W-:Y:S01]  /*6580*/  FFMA.FTZ R130, R177, R188, R154 ;  /* 0x000000bcb1827223 */ /* 0x000fe2000001009a */
[----:B------:R-:W-:Y:S01]  /*6590*/  FFMA.FTZ R183, R110, R190, R155 ;  /* 0x000000be6eb77223 */ /* 0x000fe2000001009b */
[----:B------:R-:W-:Y:S01]  /*65a0*/  FFMA.FTZ R180, R176, R187, R153 ;  /* 0x000000bbb0b47223 */ /* 0x000fe20000010099 */
[----:B------:R-:W-:Y:S01]  /*65b0*/  IMAD.WIDE.U32 R178, R179, 0x10, R116 ;  /* 0x00000010b3b27825 */ /* 0x000fe200078e0074 */
[----:B------:R-:W-:Y:S01]  /*65c0*/  F2FP.F16.F32.PACK_AB R118, R198, R205 ;  /* 0x000000cdc676723e */ /* 0x000fe200000000ff */
[----:B------:R1:W-:Y:S01]  /*65d0*/  STG.E.128 desc[UR4][R108.64], R112 ;  /* 0x000000706c007986 */ /* 0x0003e2000c101d04 */
[----:B------:R-:W-:Y:S02]  /*65e0*/  F2FP.F16.F32.PACK_AB R117, R200, R203 ;  /* 0x000000cbc875723e */ /* 0x000fe400000000ff */
[----:B------:R-:W-:-:S02]  /*65f0*/  F2FP.F16.F32.PACK_AB R116, R202, R201 ;  /* 0x000000c9ca74723e */ /* 0x000fc400000000ff */
[----:B------:R-:W-:Y:S02]  /*6600*/  F2FP.F16.F32.PACK_AB R123, R224, R223 ;  /* 0x000000dfe07b723e */ /* 0x000fe400000000ff */
        /* <DEDUP_REMOVED lines=13> */
[----:B------:R-:W-:-:S05]  /*66e0*/  F2FP.F16.F32.PACK_AB R128, R181, R128 ;  /* 0x00000080b580723e */ /* 0x000fca00000000ff */
[----:B------:R1:W-:Y:S02]  /*66f0*/  STG.E.128 desc[UR4][R178.64], R128 ;  /* 0x00000080b2007986 */ /* 0x0003e4000c101d04 */
.L_x_7655:
[----:B------:R-:W-:Y:S05]  /*6700*/  BSYNC B0 ;  /* 0x0000000000007941 */ /* 0x000fea0003800000 */
.L_x_7654:
[----:B-1----:R-:W1:Y:S02]  /*6710*/  LDC.64 R108, c[0x0][0x210] ;  /* 0x00008400ff6c7b82 */ /* 0x002e640000000a00 */
[----:B-1----:R-:W-:-:S04]  /*6720*/  LEA R158, R108, R158, 0x2 ;  /* 0x0000009e6c9e7211 */ /* 0x002fc800078e10ff */
[----:B------:R-:W-:-:S13]  /*6730*/  ISETP.GE.AND P0, PT, R158, R109, PT ;  /* 0x0000006d9e00720c */ /* 0x000fda0003f06270 */
[----:B------:R-:W-:Y:S05]  /*6740*/  @!P0 BRA `(.L_x_7656) ;  /* 0xffffffa000948947 */ /* 0x000fea000383ffff */
[----:B------:R-:W-:Y:S05]  /*6750*/  EXIT ;  /* 0x000000000000794d */ /* 0x000fea0003800000 */
.L_x_7653:
        /* <DEDUP_REMOVED lines=8> */
.L_x_7658:
[----:B------:R-:W-:Y:S05]  /*67e0*/  BSYNC B0 ;  /* 0x0000000000007941 */ /* 0x000fea0003800000 */
.L_x_7657:
        /* <DEDUP_REMOVED lines=10> */
.L_x_7659:
[----:B------:R-:W-:Y:S01]  /*6890*/  HFMA2.MMA R228, -RZ, RZ, 0, 2.384185791015625e-07 ;  /* 0x00000004ffe47435 */ /* 0x000fe200000001ff */
[----:B------:R-:W-:-:S05]  /*68a0*/  MOV R108, R226 ;  /* 0x000000e2006c7202 */ /* 0x000fca0000000f00 */
[----:B------:R-:W-:-:S05]  /*68b0*/  FADD.FTZ R112, R109, R108 ;  /* 0x0000006c6d707221 */ /* 0x000fca0000010000 */
[----:B------:R-:W-:-:S07]  /*68c0*/  MOV R227, R112 ;  /* 0x0000007000e37202 */ /* 0x000fce0000000f00 */
[----:B------:R-:W-:Y:S05]  /*68d0*/  WARPSYNC.COLLECTIVE R224, `(.L_x_7660) ;  /* 0x00000000e0087348 */ /* 0x000fea0003c00000 */
[----:B------:R0:W1:Y:S02]  /*68e0*/  SHFL.BFLY P2, R226, R227, R228, R229 ;  /* 0x0c0000e4e3e27389 */ /* 0x00006400000400e5 */
[----:B01----:R-:W-:Y:S01]  /*68f0*/  ENDCOLLECTIVE ;  /* 0x000000000000791b */ /* 0x003fe20003800000 */
.L_x_7660:
[----:B------:R-:W-:Y:S01]  /*6900*/  HFMA2.MMA R228, -RZ, RZ, 0, 4.76837158203125e-07 ;  /* 0x00000008ffe47435 */ /* 0x000fe200000001ff */
[----:B------:R-:W-:-:S05]  /*6910*/  MOV R113, R226 ;  /* 0x000000e200717202 */ /* 0x000fca0000000f00 */
[----:B------:R-:W-:-:S05]  /*6920*/  FADD.FTZ R113, R112, R113 ;  /* 0x0000007170717221 */ /* 0x000fca0000010000 */
[----:B------:R-:W-:-:S07]  /*6930*/  MOV R227, R113 ;  /* 0x0000007100e37202 */ /* 0x000fce0000000f00 */
[----:B------:R-:W-:Y:S05]  /*6940*/  WARPSYNC.COLLECTIVE R224, `(.L_x_7661) ;  /* 0x00000000e0087348 */ /* 0x000fea0003c00000 */
[----:B------:R0:W1:Y:S02]  /*6950*/  SHFL.BFLY P2, R226, R227, R228, R229 ;  /* 0x0c0000e4e3e27389 */ /* 0x00006400000400e5 */
[----:B01----:R-:W-:Y:S01]  /*6960*/  ENDCOLLECTIVE ;  /* 0x000000000000791b */ /* 0x003fe20003800000 */
.L_x_7661:
[----:B------:R-:W-:Y:S01]  /*6970*/  HFMA2.MMA R228, -RZ, RZ, 0, 9.5367431640625e-07 ;  /* 0x00000010ffe47435 */ /* 0x000fe200000001ff */
[----:B------:R-:W-:-:S05]  /*6980*/  MOV R108, R226 ;  /* 0x000000e2006c7202 */ /* 0x000fca0000000f00 */
[----:B------:R-:W-:-:S05]  /*6990*/  FADD.FTZ R115, R113, R108 ;  /* 0x0000006c71737221 */ /* 0x000fca0000010000 */
[----:B------:R-:W-:-:S07]  /*69a0*/  MOV R227, R115 ;  /* 0x0000007300e37202 */ /* 0x000fce0000000f00 */
[----:B------:R-:W-:Y:S05]  /*69b0*/  WARPSYNC.COLLECTIVE R224, `(.L_x_7662) ;  /* 0x00000000e0087348 */ /* 0x000fea0003c00000 */
[----:B------:R0:W1:Y:S02]  /*69c0*/  SHFL.BFLY P2, R226, R227, R228, R229 ;  /* 0x0c0000e4e3e27389 */ /* 0x00006400000400e5 */
[----:B01----:R-:W-:Y:S01]  /*69d0*/  ENDCOLLECTIVE ;  /* 0x000000000000791b */ /* 0x003fe20003800000 */
.L_x_7662:
        /* <DEDUP_REMOVED lines=136> */
.L_x_7663:
[----:B------:R-:W-:Y:S01]  /*7260*/  HFMA2.MMA R228, -RZ, RZ, 0, 1.1920928955078125e-07 ;  /* 0x00000002ffe47435 */ /* 0x000fe200000001ff */
[----:B------:R-:W-:-:S05]  /*7270*/  MOV R109, R226 ;  /* 0x000000e2006d7202 */ /* 0x000fca0000000f00 */
[----:B------:R-:W-:-:S05]  /*7280*/  FADD.FTZ R109, R108, R109 ;  /* 0x0000006d6c6d7221 */ /* 0x000fca0000010000 */
[----:B------:R-:W-:-:S07]  /*7290*/  MOV R227, R109 ;  /* 0x0000006d00e37202 */ /* 0x000fce0000000f00 */
[----:B------:R-:W-:Y:S05]  /*72a0*/  WARPSYNC.COLLECTIVE R224, `(.L_x_7664) ;  /* 0x00000000e0087348 */ /* 0x000fea0003c00000 */
[----:B------:R0:W1:Y:S02]  /*72b0*/  SHFL.BFLY P2, R226, R227, R228, R229 ;  /* 0x0c0000e4e3e27389 */ /* 0x00006400000400e5 */
[----:B01----:R-:W-:Y:S01]  /*72c0*/  ENDCOLLECTIVE ;  /* 0x000000000000791b */ /* 0x003fe20003800000 */
.L_x_7664:
[----:B------:R-:W-:Y:S01]  /*72d0*/  HFMA2.MMA R228, -RZ, RZ, 0, 2.384185791015625e-07 ;  /* 0x00000004ffe47435 */ /* 0x000fe200000001ff */
[----:B------:R-:W-:-:S05]  /*72e0*/  MOV R112, R226 ;  /* 0x000000e200707202 */ /* 0x000fca0000000f00 */
[----:B------:R-:W-:-:S05]  /*72f0*/  FADD.FTZ R112, R109, R112 ;  /* 0x000000706d707221 */ /* 0x000fca0000010000 */
[----:B------:R-:W-:-:S07]  /*7300*/  MOV R227, R112 ;  /* 0x0000007000e37202 */ /* 0x000fce0000000f00 */
[----:B------:R-:W-:Y:S05]  /*7310*/  WARPSYNC.COLLECTIVE R224, `(.L_x_7665) ;  /* 0x00000000e0087348 */ /* 0x000fea0003c00000 */
[----:B------:R0:W1:Y:S02]  /*7320*/  SHFL.BFLY P2, R226, R227, R228, R229 ;  /* 0x0c0000e4e3e27389 */ /* 0x00006400000400e5 */
[----:B01----:R-:W-:Y:S01]  /*7330*/  ENDCOLLECTIVE ;  /* 0x000000000000791b */ /* 0x003fe20003800000 */
.L_x_7665:
[----:B------:R-:W-:Y:S01]  /*7340*/  HFMA2.MMA R228, -RZ, RZ, 0, 4.76837158203125e-07 ;  /* 0x00000008ffe47435 */ /* 0x000fe200000001ff */
[----:B------:R-:W-:-:S05]  /*7350*/  MOV R113, R226 ;  /* 0x000000e200717202 */ /* 0x000fca0000000f00 */
[----:B------:R-:W-:-:S05]  /*7360*/  FADD.FTZ R113, R112, R113 ;  /* 0x0000007170717221 */ /* 0x000fca0000010000 */
[----:B------:R-:W-:-:S07]  /*7370*/  MOV R227, R113 ;  /* 0x0000007100e37202 */ /* 0x000fce0000000f00 */
[----:B------:R-:W-:Y:S05]  /*7380*/  WARPSYNC.COLLECTIVE R224, `(.L_x_7666) ;  /* 0x00000000e0087348 */ /* 0x000fea0003c00000 */
[----:B------:R0:W1:Y:S02]  /*7390*/  SHFL.BFLY P2, R226, R227, R228, R229 ;  /* 0x0c0000e4e3e27389 */ /* 0x00006400000400e5 */
[----:B01----:R-:W-:Y:S01]  /*73a0*/  ENDCOLLECTIVE ;  /* 0x000000000000791b */ /* 0x003fe20003800000 */
.L_x_7666:
[----:B------:R-:W-:Y:S01]  /*73b0*/  HFMA2.MMA R228, -RZ, RZ, 0, 9.5367431640625e-07 ;  /* 0x00000010ffe47435 */ /* 0x000fe200000001ff */
[----:B------:R-:W-:-:S05]  /*73c0*/  MOV R222, R226 ;  /* 0x000000e200de7202 */ /* 0x000fca0000000f00 */
[----:B------:R-:W-:-:S05]  /*73d0*/  FADD.FTZ R222, R113, R222 ;  /* 0x000000de71de7221 */ /* 0x000fca0000010000 */
[----:B------:R-:W-:-:S07]  /*73e0*/  MOV R227, R222 ;  /* 0x000000de00e37202 */ /* 0x000fce0000000f00 */
[----:B------:R-:W-:Y:S05]  /*73f0*/  WARPSYNC.COLLECTIVE R224, `(.L_x_7667) ;  /* 0x00000000e0087348 */ /* 0x000fea0003c00000 */
[----:B------:R0:W1:Y:S02]  /*7400*/  SHFL.BFLY P2, R226, R227, R228, R229 ;  /* 0x0c0000e4e3e27389 */ /* 0x00006400000400e5 */
[----:B01----:R-:W-:Y:S01]  /*7410*/  ENDCOLLECTIVE ;  /* 0x000000000000791b */ /* 0x003fe20003800000 */
.L_x_7667:
[----:B------:R-:W-:Y:S01]  /*7420*/  MOV R115, R226 ;  /* 0x000000e200737202 */ /* 0x000fe20000000f00 */
[----:B------:R-:W-:Y:S06]  /*7430*/  BRA `(.L_x_7668) ;  /* 0xffffffdc008c7947 */ /* 0x000fec000383ffff */
.L_x_7669:
        /* <DEDUP_REMOVED lines=12> */
.L_x_58343:


//--------------------- .text._ZN10layer_norm13ln_fwd_kernelINS_13Kernel_traitsI6__halfS2_S2_S2_fjLj2048ELj1ELj4ELj1ELj16ENS_18Kernel_traits_baseILj2048ES2_S2_S2_S2_fjLj128EEEEELb1ELb0ELb0ELb0EEEvNS_9FwdParamsE --------------------------
	.section	.text._ZN10layer_norm13ln_fwd_kernelINS_13Kernel_traitsI6__halfS2_S2_S2_fjLj2048ELj1ELj4ELj1ELj16ENS_18Kernel_traits_baseILj2048ES2_S2_S2_S2_fjLj128EEEEELb1ELb0ELb0ELb0EEEvNS_9FwdParamsE,"ax",@progbits
	.align	128
        .global         _ZN10layer_norm13ln_fwd_kernelINS_13Kernel_traitsI6__halfS2_S2_S2_fjLj2048ELj1ELj4ELj1ELj16ENS_18Kernel_traits_baseILj2048ES2_S2_S2_S2_fjLj128EEEEELb1ELb0ELb0ELb0EEEvNS_9FwdParamsE
        .type           _ZN10layer_norm13ln_fwd_kernelINS_13Kernel_traitsI6__halfS2_S2_S2_fjLj2048ELj1ELj4ELj1ELj16ENS_18Kernel_traits_baseILj2048ES2_S2_S2_S2_fjLj128EEEEELb1ELb0ELb0ELb0EEEvNS_9FwdParamsE,@function
        .size           _ZN10layer_norm13ln_fwd_kernelINS_13Kernel_traitsI6__halfS2_S2_S2_fjLj2048ELj1ELj4ELj1ELj16ENS_18Kernel_traits_baseILj2048ES2_S2_S2_S2_fjLj128EEEEELb1ELb0ELb0ELb0EEEvNS_9FwdParamsE,(.L_x_58344 - _ZN10layer_norm13ln_fwd_kernelINS_13Kernel_traitsI6__halfS2_S2_S2_fjLj2048ELj1ELj4ELj1ELj16ENS_18Kernel_traits_baseILj2048ES2_S2_S2_S2_fjLj128EEEEELb1ELb0ELb0ELb0EEEvNS_9FwdParamsE)
        .other          _ZN10layer_norm13ln_fwd_kernelINS_13Kernel_traitsI6__halfS2_S2_S2_fjLj2048ELj1ELj4ELj1ELj16ENS_18Kernel_traits_baseILj2048ES2_S2_S2_S2_fjLj128EEEEELb1ELb0ELb0ELb0EEEvNS_9FwdParamsE,@"STO_CUDA_ENTRY STV_DEFAULT"
_ZN10layer_norm13ln_fwd_kernelINS_13Kernel_traitsI6__halfS2_S2_S2_fjLj2048ELj1ELj4ELj1ELj16ENS_18Kernel_traits_baseILj2048ES2_S2_S2_S2_fjLj128EEEEELb1ELb0ELb0ELb0EEEvNS_9FwdParamsE:
.text._ZN10layer_norm13ln_fwd_kernelINS_13Kernel_traitsI6__halfS2_S2_S2_fjLj2048ELj1ELj4ELj1ELj16ENS_18Kernel_traits_baseILj2048ES2_S2_S2_S2_fjLj128EEEEELb1ELb0ELb0ELb0EEEvNS_9FwdParamsE:
[----:B------:R-:W-:Y:S08]  /*0000*/  LDC R1, c[0x0][0x28] ;  /* 0x00000a00ff017b82 */ /* 0x000ff00000000800 */
[----:B------:R-:W0:Y:S01]  /*0010*/  LDC R142, c[0x0][0x2e8] ;  /* 0x0000ba00ff8e7b82 */ /* 0x000e220000000800 */
[----:B------:R-:W-:Y:S01]  /*0020*/  ULDC.U8 UR4, c[0x0][0x2f4] ;  /* 0x0000bd0000047ab9 */ /* 0x000fe20000000000 */
[----:B------:R-:W-:Y:S01]  /*0030*/  ULDC.64 UR6, c[0x0][0x2e0] ;  /* 0x0000b80000067ab9 */ /* 0x000fe20000000a00 */
[----:B------:R-:W-:Y:S01]  /*0040*/  ISETP.NE.AND P0, PT, RZ, UR4, PT ;  /* 0x00000004ff007c0c */ /* 0x000fe2000bf05270 */
[----:B------:R-:W-:Y:S01]  /*0050*/  IMAD.U32 R3, RZ, RZ, UR7 ;  /* 0x00000007ff037e24 */ /* 0x000fe2000f8e00ff */
[----:B------:R-:W-:Y:S01]  /*0060*/  MOV R2, UR6 ;  /* 0x0000000600027c02 */ /* 0x000fe20008000f00 */
[----:B------:R-:W-:-:S02]  /*0070*/  ULDC.64 UR4, c[0x0][0x208] ;  /* 0x0000820000047ab9 */ /* 0x000fc40000000a00 */
[----:B------:R-:W1:Y:S08]  /*0080*/  LDC R143, c[0x0][0x2ec] ;  /* 0x0000bb00ff8f7b82 */ /* 0x000e700000000800 */
[----:B------:R-:W2:Y:S01]  /*0090*/  @P0 LDG.E.64 R2, desc[UR4][R2.64] ;  /* 0x0000000402020981 */ /* 0x000ea2000c1e1b00 */
[----:B------:R-:W3:Y:S01]  /*00a0*/  @P0 LDC R9, c[0x0][0x2f0] ;  /* 0x0000bc00ff090b82 */ /* 0x000ee20000000800 */
[----:B0-----:R-:W-:Y:S01]  /*00b0*/  @P0 MOV R6, R142 ;  /* 0x0000008e00060202 */ /* 0x001fe20000000f00 */
[----:B------:R-:W0:Y:S01]  /*00c0*/  S2R R42, SR_TID.X ;  /* 0x00000000002a7919 */ /* 0x000e220000002100 */
[----:B------:R-:W4:Y:S01]  /*00d0*/  S2R R25, SR_CTAID.X ;  /* 0x0000000000197919 */ /* 0x000f220000002500 */
[----:B------:R-:W-:-:S04]  /*00e0*/  ULDC UR8, c[0x0][0x0] ;  /* 0x0000000000087ab9 */ /* 0x000fc80000000800 */
[----:B------:R-:W5:Y:S01]  /*00f0*/  LDC R11, c[0x0][0x218] ;  /* 0x00008600ff0b7b82 */ /* 0x000f620000000800 */
[----:B-1----:R-:W-:-:S05]  /*0100*/  @P0 IMAD.MOV.U32 R7, RZ, RZ, R143 ;  /* 0x000000ffff070224 */ /* 0x002fca00078e008f */
[----:B------:R-:W3:Y:S01]  /*0110*/  @P0 LDG.E.64 R4, desc[UR4][R6.64] ;  /* 0x0000000406040981 */ /* 0x000ee2000c1e1b00 */
[----:B------:R-:W-:Y:S01]  /*0120*/  LOP3.LUT R43, R43, 0xfffffff7, RZ, 0xc0, !PT ;  /* 0xfffffff72b2b7812 */ /* 0x000fe200078ec0ff */
[----:B------:R-:W-:Y:S01]  /*0130*/  BSSY B0, `(.L_x_7670) ;  /* 0x0000053000007945 */ /* 0x000fe20003800000 */
[----:B-----5:R-:W-:Y:S02]  /*0140*/  SHF.R.S32.HI R0, RZ, 0x1f, R11 ;  /* 0x0000001fff007819 */ /* 0x020fe4000001140b */
[----:B0-----:R-:W-:Y:S02]  /*0150*/  LOP3.LUT R23, R42, 0x1f, RZ, 0xc0, !PT ;  /* 0x0000001f2a177812 */ /* 0x001fe400078ec0ff */
[----:B------:R-:W-:Y:S01]  /*0160*/  LEA.HI R0, R0, R11, RZ, 0x3 ;  /* 0x0000000b00007211 */ /* 0x000fe200078f18ff */
[----:B----4-:R-:W-:Y:S01]  /*0170*/  IMAD R47, R25, UR8, R42 ;  /* 0x00000008192f7c24 */ /* 0x010fe2000f8e022a */
        /* <DEDUP_REMOVED lines=8> */
[----:B------:R-:W-:Y:S01]  /*0200*/  UIADD3 UR21, UR6, -0x255992d5, URZ ;  /* 0xdaa66d2b06157890 */ /* 0x000fe2000fffe03f */
[----:B------:R-:W-:Y:S01]  /*0210*/  @P0 IADD3.X R143, RZ, R5, RZ, P1, !PT ;  /* 0x00000005ff8f0210 */ /* 0x000fe20000ffe4ff */
[----:B------:R-:W-:Y:S01]  /*0220*/  IMAD.WIDE.U32 R4, R47, -0x326172a9, RZ ;  /* 0xcd9e8d572f047825 */ /* 0x000fe200078e00ff */
[----:B------:R-:W-:-:S02]  /*0230*/  UIADD3 UR23, UR6, 0x78dde6e4, URZ ;  /* 0x78dde6e406177890 */ /* 0x000fc4000fffe03f */
[--C-:B------:R-:W-:Y:S01]  /*0240*/  SHF.R.U32.HI R46, RZ, 0x2, R143.reuse ;  /* 0x00000002ff2e7819 */ /* 0x100fe2000001168f */
[----:B------:R-:W-:Y:S01]  /*0250*/  UIADD3 UR24, UR7, -0x126145ec, URZ ;  /* 0xed9eba1407187890 */ /* 0x000fe2000fffe03f */
[----:B------:R-:W-:Y:S01]  /*0260*/  SHF.R.U64 R45, R142, 0x2, R143 ;  /* 0x000000028e2d7819 */ /* 0x000fe2000000128f */
[----:B------:R-:W-:Y:S01]  /*0270*/  UIADD3 UR26, UR7, -0x56f99767, URZ ;  /* 0xa9066899071a7890 */ /* 0x000fe2000fffe03f */
[----:B------:R-:W-:Y:S01]  /*0280*/  LOP3.LUT R6, R5, UR6, R46, 0x96, !PT ;  /* 0x0000000605067c12 */ /* 0x000fe2000f8e962e */
[----:B------:R-:W-:Y:S02]  /*0290*/  UIADD3 UR25, UR6, 0x1715609d, URZ ;  /* 0x1715609d06197890 */ /* 0x000fe4000fffe03f */
[----:B------:R-:W-:Y:S01]  /*02a0*/  IMAD.WIDE.U32 R2, R45, -0x2daee0ad, RZ ;  /* 0xd2511f532d027825 */ /* 0x000fe200078e00ff */
[----:B------:R-:W-:Y:S02]  /*02b0*/  UIADD3 UR27, UR6, -0x4ab325aa, URZ ;  /* 0xb54cda56061b7890 */ /* 0x000fe4000fffe03f */
[----:B------:R-:W-:Y:S01]  /*02c0*/  UIADD3 UR28, UR7, 0x646e171e, URZ ;  /* 0x646e171e071c7890 */ /* 0x000fe2000fffe03f */
[----:B------:R-:W-:Y:S01]  /*02d0*/  IMAD.WIDE.U32 R6, R6, -0x2daee0ad, RZ ;  /* 0xd2511f5306067825 */ /* 0x000fe200078e00ff */
[----:B------:R-:W-:Y:S01]  /*02e0*/  LOP3.LUT R3, R3, UR7, RZ, 0x3c, !PT ;  /* 0x0000000703037c12 */ /* 0x000fe2000f8e3cff */
[----:B------:R-:W-:-:S02]  /*02f0*/  UIADD3 UR29, UR6, 0x5384540f, URZ ;  /* 0x5384540f061d7890 */ /* 0x000fc4000fffe03f */
        /* <DEDUP_REMOVED lines=51> */
[----:B------:R-:W-:Y:S02]  /*0630*/  LOP3.LUT R23, R23, 0x20, RZ, 0xfc, !PT ;  /* 0x0000002017177812 */ /* 0x000fe400078efcff */
[----:B------:R-:W-:Y:S02]  /*0640*/  @!P0 CS2R R8, SRZ ;  /* 0x0000000000088805 */ /* 0x000fe4000001ff00 */
[----:B0-----:R-:W-:-:S07]  /*0650*/  @!P0 CS2R R10, SRZ ;  /* 0x00000000000a8805 */ /* 0x001fce000001ff00 */
.L_x_7671:
[----:B------:R-:W-:Y:S05]  /*0660*/  BSYNC B0 ;  /* 0x0000000000007941 */ /* 0x000fea0003800000 */
.L_x_7670:
        /* <DEDUP_REMOVED lines=11> */
[----:B------:R-:W-:Y:S01]  /*0720*/  VIADD R23, R23, 0x20 ;  /* 0x0000002017177836 */ /* 0x000fe20000000000 */
[----:B------:R-:W-:Y:S02]  /*0730*/  @!P0 CS2R R4, SRZ ;  /* 0x0000000000048805 */ /* 0x000fe4000001ff00 */
[----:B0-----:R-:W-:-:S07]  /*0740*/  @!P0 CS2R R6, SRZ ;  /* 0x0000000000068805 */ /* 0x001fce000001ff00 */
.L_x_7673:
[----:B------:R-:W-:Y:S05]  /*0750*/  BSYNC B0 ;  /* 0x0000000000007941 */ /* 0x000fea0003800000 */
.L_x_7672:
        /* <DEDUP_REMOVED lines=14> */
.L_x_7675:
[----:B------:R-:W-:Y:S05]  /*0840*/  BSYNC B0 ;  /* 0x0000000000007941 */ /* 0x000fea0003800000 */
.L_x_7674:
        /* <DEDUP_REMOVED lines=11> */
[----:B------:R-:W-:Y:S01]  /*0900*/  VIADD R23, R23, 0x20 ;  /* 0x0000002017177836 */ /* 0x000fe20000000000 */
[----:B------:R-:W-:Y:S02]  /*0910*/  @!P0 CS2R R92, SRZ ;  /* 0x00000000005c8805 */ /* 0x000fe4000001ff00 */
[----:B0-----:R-:W-:-:S07]  /*0920*/  @!P0 CS2R R94, SRZ ;  /* 0x00000000005e8805 */ /* 0x001fce000001ff00 */
.L_x_7677:
[----:B------:R-:W-:Y:S05]  /*0930*/  BSYNC B0 ;  /* 0x0000000000007941 */ /* 0x000fea0003800000 */
.L_x_7676:
        /* <DEDUP_REMOVED lines=14> */
.L_x_7679:
[----:B------:R-:W-:Y:S05]  /*0a20*/  BSYNC B0 ;  /* 0x0000000000007941 */ /* 0x000fea0003800000 */
.L_x_7678:
        /* <DEDUP_REMOVED lines=23> */
.L_x_7681:
[----:B------:R-:W-:Y:S05]  /*0ba0*/  BSYNC B0 ;  /* 0x0000000000007941 */ /* 0x000fea0003800000 */
.L_x_7680:
        /* <DEDUP_REMOVED lines=22> */
.L_x_7683:
[----:B------:R-:W-:Y:S05]  /*0d10*/  BSYNC B0 ;  /* 0x0000000000007941 */ /* 0x000fea0003800000 */
.L_x_7682:
        /* <DEDUP_REMOVED lines=17> */
.L_x_7685:
[----:B------:R-:W-:Y:S05]  /*0e30*/  BSYNC B0 ;  /* 0x0000000000007941 */ /* 0x000fea0003800000 */
.L_x_7684:
[----:B------:R-:W-:Y:S01]  /*0e40*/  ULDC UR8, c[0x0][0x214] ;  /* 0x0000850000087ab9 */ /* 0x000fe20000000800 */
[----:B------:R-:W-:Y:S02]  /*0e50*/  LOP3.LUT R146, R13, UR32, R20, 0x96, !PT ;  /* 0x000000200d927c12 */ /* 0x000fe4000f8e9614 */
[----:B------:R-:W-:-:S13]  /*0e60*/  ISETP.GE.AND P0, PT, R42, UR8, PT ;  /* 0x000000082a007c0c */ /* 0x000fda000bf06270 */
[----:B------:R-:W-:Y:S05]  /*0e70*/  @P0 EXIT ;  /* 0x000000000000094d */ /* 0x000fea0003800000 */
[--C-:B-----5:R-:W-:Y:S01]  /*0e80*/  HADD2.F32 R40, -RZ, R32.reuse.H0_H0 ;  /* 0x20000020ff287230 */ /* 0x120fe20000004100 */
[----:B------:R-:W-:Y:S01]  /*0e90*/  ULDC.64 UR8, c[0x0][0x270] ;  /* 0x00009c0000087ab9 */ /* 0x000fe20000000a00 */
[----:B------:R-:W-:Y:S01]  /*0ea0*/  HADD2.F32 R41, -RZ, R32.H1_H1 ;  /* 0x30000020ff297230 */ /* 0x000fe20000004100 */
[----:B------:R-:W-:Y:S01]  /*0eb0*/  HFMA2.MMA R143, -RZ, RZ, 0, 0 ;  /* 0x00000000ff8f7435 */ /* 0x000fe200000001ff */
[--C-:B------:R-:W-:Y:S01]  /*0ec0*/  HADD2.F32 R38, -RZ, R33.reuse.H0_H0 ;  /* 0x20000021ff267230 */ /* 0x100fe20000004100 */
[----:B------:R-:W-:Y:S01]  /*0ed0*/  BSSY B0, `(.L_x_7686) ;  /* 0x000190c000007945 */ /* 0x000fe20003800000 */
[----:B------:R-:W-:Y:S01]  /*0ee0*/  HADD2.F32 R39, -RZ, R33.H1_H1 ;  /* 0x30000021ff277230 */ /* 0x000fe20000004100 */
[----:B------:R-:W-:Y:S01]  /*0ef0*/  UISETP.NE.U32.AND UP0, UPT, UR8, URZ, UPT ;  /* 0x0000003f0800728c */ /* 0x000fe2000bf05070 */
[--C-:B------:R-:W-:Y:S01]  /*0f00*/  HADD2.F32 R33, -RZ, R8.reuse.H0_H0 ;  /* 0x20000008ff217230 */ /* 0x100fe20000004100 */
[----:B------:R-:W-:Y:S01]  /*0f10*/  LOP3.LUT R145, R142, 0x3, RZ, 0xc0, !PT ;  /* 0x000000038e917812 */ /* 0x000fe200078ec0ff */
[----:B------:R-:W-:Y:S01]  /*0f20*/  HADD2.F32 R32, -RZ, R8.H1_H1 ;  /* 0x30000008ff207230 */ /* 0x000fe20000004100 */
[----:B------:R-:W-:Y:S01]  /*0f30*/  ULDC.U8 UR8, c[0x0][0x2a0] ;  /* 0x0000a80000087ab9 */ /* 0x000fe20000000000 */
[--C-:B------:R-:W-:Y:S01]  /*0f40*/  HADD2.F32 R31, -RZ, R9.reuse.H0_H0 ;  /* 0x20000009ff1f7230 */ /* 0x100fe20000004100 */
[----:B------:R-:W-:Y:S01]  /*0f50*/  UISETP.NE.AND.EX UP0, UPT, UR9, URZ, UPT, UP0 ;  /* 0x0000003f0900728c */ /* 0x000fe2000bf05300 */
[----:B------:R-:W-:Y:S01]  /*0f60*/  HADD2.F32 R30, -RZ, R9.H1_H1 ;  /* 0x30000009ff1e7230 */ /* 0x000fe20000004100 */
[----:B------:R-:W-:Y:S01]  /*0f70*/  ULDC UR35, c[0x0][0x218] ;  /* 0x0000860000237ab9 */ /* 0x000fe20000000800 */
[--C-:B------:R-:W-:Y:S01]  /*0f80*/  HADD2.F32 R24, -RZ, R16.reuse.H0_H0 ;  /* 0x20000010ff187230 */ /* 0x100fe20000004100 */
[----:B------:R-:W-:Y:S01]  /*0f90*/  ULDC UR16, c[0x0][0x2d8] ;  /* 0x0000b60000107ab9 */ /* 0x000fe20000000800 */
[----:B------:R-:W-:Y:S01]  /*0fa0*/  HADD2.F32 R25, -RZ, R16.H1_H1 ;  /* 0x30000010ff197230 */ /* 0x000fe20000004100 */
[----:B------:R-:W-:Y:S01]  /*0fb0*/  UISETP.NE.AND UP1, UPT, UR8, URZ, UPT ;  /* 0x0000003f0800728c */ /* 0x000fe2000bf25270 */
[--C-:B------:R-:W-:Y:S01]  /*0fc0*/  HADD2.F32 R22, -RZ, R17.reuse.H0_H0 ;  /* 0x20000011ff167230 */ /* 0x100fe20000004100 */
[----:B------:R-:W-:Y:S01]  /*0fd0*/  ULDC.64 UR10, c[0x0][0x230] ;  /* 0x00008c00000a7ab9 */ /* 0x000fe20000000a00 */
        /* <DEDUP_REMOVED lines=51> */
[----:B------:R-:W-:Y:S02]  /*1310*/  IMAD R147, R147, -0x2daee0ad, RZ ;  /* 0xd2511f5393937824 */ /* 0x000fe400078e02ff */
[----:B------:R-:W-:-:S02]  /*1320*/  IMAD R148, R148, -0x326172a9, RZ ;  /* 0xcd9e8d5794947824 */ /* 0x000fc400078e02ff */
[----:B------:R-:W-:-:S04]  /*1330*/  IMAD.HI.U32 R57, R146, -0x326172a9, RZ ;  /* 0xcd9e8d5792397827 */ /* 0x000fc800078e00ff */
[----:B------:R-:W-:Y:S01]  /*1340*/  IMAD.HI.U32 R56, R144, -0x2daee0ad, RZ ;  /* 0xd2511f5390387827 */ /* 0x000fe200078e00ff */
[----:B------:R-:W-:-:S03]  /*1350*/  LOP3.LUT R148, R57, UR33, R148, 0x96, !PT ;  /* 0x0000002139947c12 */ /* 0x000fc6000f8e9694 */
[--C-:B------:R-:W-:Y:S01]  /*1360*/  HADD2.F32 R13, -RZ, R6.reuse.H0_H0 ;  /* 0x20000006ff0d7230 */ /* 0x100fe20000004100 */
[----:B------:R-:W-:Y:S01]  /*1370*/  LOP3.LUT R147, R56, UR34, R147, 0x96, !PT ;  /* 0x0000002238937c12 */ /* 0x000fe2000f8e9693 */
        /* <DEDUP_REMOVED lines=39> */
[----:B------:R-:W-:Y:S02]  /*15f0*/  HADD2.F32 R104, -RZ, R82.H0_H0 ;  /* 0x20000052ff687230 */ /* 0x000fe40000004100 */
[----:B------:R-:W-:-:S02]  /*1600*/  HADD2.F32 R83, -RZ, R84.H0_H0 ;  /* 0x20000054ff537230 */ /* 0x000fc40000004100 */
[----:B------:R-:W-:Y:S02]  /*1610*/  HADD2.F32 R75, -RZ, R76.H0_H0 ;  /* 0x2000004cff4b7230 */ /* 0x000fe40000004100 */
[----:B------:R-:W-:Y:S02]  /*1620*/  HADD2.F32 R117, -RZ, R77.H0_H0 ;  /* 0x2000004dff757230 */ /* 0x000fe40000004100 */
[----:B------:R-:W-:Y:S02]  /*1630*/  HADD2.F32 R67, -RZ, R68.H0_H0 ;  /* 0x20000044ff437230 */ /* 0x000fe40000004100 */
[----:B------:R-:W-:Y:S02]  /*1640*/  HADD2.F32 R125, -RZ, R69.H0_H0 ;  /* 0x20000045ff7d7230 */ /* 0x000fe40000004100 */
[----:B------:R-:W-:Y:S02]  /*1650*/  HADD2.F32 R35, -RZ, R35.H1_H1 ;  /* 0x30000023ff237230 */ /* 0x000fe40000004100 */
[----:B------:R-:W-:-:S02]  /*1660*/  HADD2.F32 R19, -RZ, R19.H1_H1 ;  /* 0x30000013ff137230 */ /* 0x000fc40000004100 */
        /* <DEDUP_REMOVED lines=20> */
[----:B------:R-:W-:Y:S02]  /*17b0*/  IMAD R146, R146, -0x326172a9, RZ ;  /* 0xcd9e8d5792927824 */ /* 0x000fe400078e02ff */
[----:B------:R-:W-:-:S07]  /*17c0*/  IMAD R144, R144, -0x2daee0ad, RZ ;  /* 0xd2511f5390907824 */ /* 0x000fce00078e02ff */
.L_x_8168:
        /* <DEDUP_REMOVED lines=11> */
[----:B------:R-:W-:Y:S02]  /*1880*/  MOV R215, 0x3f800000 ;  /* 0x3f80000000d77802 */ /* 0x000fe40000000f00 */
[----:B------:R-:W-:-:S04]  /*1890*/  SHF.R.S32.HI R63, RZ, 0x1f, R62 ;  /* 0x0000001fff3f7819 */ /* 0x000fc8000001143e */
[----:B------:R-:W-:Y:S02]  /*18a0*/  LEA.HI R63, R63, R62, RZ, 0x3 ;  /* 0x0000003e3f3f7211 */ /* 0x000fe400078f18ff */
[----:B0-----:R-:W-:-:S04]  /*18b0*/  LOP3.LUT R214, R214, 0x1f, RZ, 0xc0, !PT ;  /* 0x0000001fd6d67812 */ /* 0x001fc800078ec0ff */
[----:B------:R-:W-:-:S05]  /*18c0*/  LEA.HI.SX32 R212, R63, R214, 0x1d ;  /* 0x000000d63fd47211 */ /* 0x000fca00078feaff */
[----:B------:R-:W-:Y:S02]  /*18d0*/  IMAD.MOV.U32 R216, RZ, RZ, R212 ;  /* 0x000000ffffd87224 */ /* 0x000fe400078e00d4 */
[----:B--2---:R-:W-:Y:S01]  /*18e0*/  @P0 HADD2.F32 R215, -RZ, R60.H0_H0 ;  /* 0x2000003cffd70230 */ /* 0x004fe20000004100 */
        /* <DEDUP_REMOVED lines=21> */
.L_x_7690:
[----:B------:R-:W-:-:S07]  /*1a40*/  MOV R142, R146 ;  /* 0x00000092008e7202 */ /* 0x000fce0000000f00 */
.L_x_7691:
[----:B------:R-:W-:Y:S05]  /*1a50*/  BSYNC B2 ;  /* 0x0000000000027941 */ /* 0x000fea0003800000 */
.L_x_7689:
        /* <DEDUP_REMOVED lines=16> */
.L_x_7695:
[----:B------:R-:W-:Y:S05]  /*1b60*/  BSYNC B3 ;  /* 0x0000000000037941 */ /* 0x000fea0003800000 */
.L_x_7694:
        /* <DEDUP_REMOVED lines=41> */
[----:B------:R-:W-:-:S07]  /*1e00*/  LOP3.LUT R147, R145, UR34, R158, 0x96, !PT ;  /* 0x0000002291937c12 */ /* 0x000fce000f8e969e */
.L_x_7693:
[----:B------:R-:W-:Y:S05]  /*1e10*/  BSYNC B2 ;  /* 0x0000000000027941 */ /* 0x000fea0003800000 */
.L_x_7692:
[----:B------:R-:W0:Y:S01]  /*1e20*/  LDC R218, c[0x0][0x294] ;  /* 0x0000a500ffda7b82 */ /* 0x000e220000000800 */
[----:B------:R-:W-:Y:S01]  /*1e30*/  I2FP.F32.U32 R142, R142 ;  /* 0x0000008e008e7245 */ /* 0x000fe20000201000 */
[----:B------:R-:W-:Y:S01]  /*1e40*/  IMAD.MOV.U32 R219, RZ, RZ, 0x2f800000 ;  /* 0x2f800000ffdb7424 */ /* 0x000fe200078e00ff */
[----:B------:R-:W-:Y:S01]  /*1e50*/  LOP3.LUT R43, R43, 0xfffffffb, RZ, 0xc0, !PT ;  /* 0xfffffffb2b2b7812 */ /* 0x000fe200078ec0ff */
[----:B-----5:R-:W-:Y:S01]  /*1e60*/  HADD2.F32 R158, -RZ, R60.H0_H0 ;  /* 0x2000003cff9e7230 */ /* 0x020fe20000004100 */
[----:B------:R-:W-:Y:S01]  /*1e70*/  BSSY B2, `(.L_x_7696) ;  /* 0x0000016000027945 */ /* 0x000fe20003800000 */
[----:B------:R-:W-:Y:S01]  /*1e80*/  FFMA.FTZ R145, R142, R219, 1.1641532182693481445e-10 ;  /* 0x2f0000008e917423 */ /* 0x000fe200000100db */
[----:B------:R-:W-:Y:S01]  /*1e90*/  @P0 HADD2.F32 R159, -RZ, R56.H0_H0 ;  /* 0x20000038ff9f0230 */ /* 0x000fe20000004100 */
[----:B------:R-:W1:Y:S01]  /*1ea0*/  LDC R205, c[0x0][0x298] ;  /* 0x0000a600ffcd7b82 */ /* 0x000e620000000800 */
[----:B------:R-:W-:Y:S01]  /*1eb0*/  FMUL.FTZ R158, R158, R215 ;  /* 0x000000d79e9e7220 */ /* 0x000fe20000410000 */
[----:B------:R-:W-:-:S02]  /*1ec0*/  IADD3 R189, R174, 0x1, RZ ;  /* 0x00000001aebd7810 */ /* 0x000fc40007ffe0ff */
[----:B0-----:R-:W-:Y:S01]  /*1ed0*/  FSETP.GTU.FTZ.AND P1, PT, R145, R218, PT ;  /* 0x000000da9100720b */ /* 0x001fe20003f3c000 */
[----:B-1----:R-:W-:-:S12]  /*1ee0*/  FMUL.FTZ R158, R158, R205 ;  /* 0x000000cd9e9e7220 */ /* 0x002fd80000410000 */
[----:B------:R-:W-:Y:S02]  /*1ef0*/  @P1 LOP3.LUT R43, R43, 0x4, RZ, 0xfc, !PT ;  /* 0x000000042b2b1812 */ /* 0x000fe400078efcff */
[----:B------:R-:W-:Y:S02]  /*1f00*/  FSEL R142, R158, RZ, !P1 ;  /* 0x000000ff9e8e7208 */ /* 0x000fe40004800000 */
        /* <DEDUP_REMOVED lines=11> */
.L_x_7697:
[----:B------:R-:W-:-:S07]  /*1fc0*/  MOV R173, R146 ;  /* 0x0000009200ad7202 */ /* 0x000fce0000000f00 */
.L_x_7698:
[----:B------:R-:W-:Y:S05]  /*1fd0*/  BSYNC B2 ;  /* 0x0000000000027941 */ /* 0x000fea0003800000 */
.L_x_7696:
        /* <DEDUP_REMOVED lines=16> */
.L_x_7702:
[----:B------:R-:W-:Y:S05]  /*20e0*/  BSYNC B3 ;  /* 0x0000000000037941 */ /* 0x000fea0003800000 */
.L_x_7701:
        /* <DEDUP_REMOVED lines=9> */
[----:B------:R-:W-:Y:S01]  /*2180*/  LOP3.LUT R158, R147, UR18, R189, 0x96, !PT ;  /* 0x00000012939e7c12 */ /* 0x000fe2000f8e96bd */
[----:B------:R-:W-:-:S03]  /*2190*/  HFMA2.MMA R189, -RZ, RZ, 0, 0 ;  /* 0x00000000ffbd7435 */ /* 0x000fc600000001ff */
        /* <DEDUP_REMOVED lines=31> */
.L_x_7700:
[----:B------:R-:W-:Y:S05]  /*2390*/  BSYNC B2 ;  /* 0x0000000000027941 */ /* 0x000fea0003800000 */
.L_x_7699:
[----:B------:R-:W-:Y:S01]  /*23a0*/  I2FP.F32.U32 R158, R173 ;  /* 0x000000ad009e7245 */ /* 0x000fe20000201000 */
[----:B------:R-:W-:Y:S01]  /*23b0*/  HADD2.F32 R60, -RZ, R60.H1_H1 ;  /* 0x3000003cff3c7230 */ /* 0x000fe20000004100 */
[----:B------:R-:W-:Y:S01]  /*23c0*/  LOP3.LUT R43, R43, 0xfffffffd, RZ, 0xc0, !PT ;  /* 0xfffffffd2b2b7812 */ /* 0x000fe200078ec0ff */
[----:B------:R-:W-:Y:S01]  /*23d0*/  BSSY B2, `(.L_x_7703) ;  /* 0x0000015000027945 */ /* 0x000fe20003800000 */
[----:B------:R-:W-:Y:S02]  /*23e0*/  VIADD R174, R189, 0x1 ;  /* 0x00000001bdae7836 */ /* 0x000fe40000000000 */
[----:B------:R-:W-:Y:S01]  /*23f0*/  FFMA.FTZ R145, R158, R219, 1.1641532182693481445e-10 ;  /* 0x2f0000009e917423 */ /* 0x000fe200000100db */
[----:B------:R-:W-:Y:S01]  /*2400*/  FMUL.FTZ R60, R60, R215 ;  /* 0x000000d73c3c7220 */ /* 0x000fe20000410000 */
[----:B------:R-:W-:-:S03]  /*2410*/  @P0 HADD2.F32 R158, -RZ, R56.H1_H1 ;  /* 0x30000038ff9e0230 */ /* 0x000fc60000004100 */
[----:B------:R-:W-:Y:S01]  /*2420*/  FSETP.GTU.FTZ.AND P1, PT, R145, R218, PT ;  /* 0x000000da9100720b */ /* 0x000fe20003f3c000 */
[----:B------:R-:W-:-:S05]  /*2430*/  FMUL.FTZ R60, R60, R205 ;  /* 0x000000cd3c3c7220 */ /* 0x000fca0000410000 */
[----:B------:R-:W-:-:S05]  /*2440*/  FSEL R159, R60, RZ, !P1 ;  /* 0x000000ff3c9f7208 */ /* 0x000fca0004800000 */
[----:B------:R-:W-:Y:S02]  /*2450*/  @P0 FADD.FTZ R159, R158, R159 ;  /* 0x0000009f9e9f0221 */ /* 0x000fe40000010000 */
[----:B------:R-:W-:Y:S02]  /*2460*/  @P1 LOP3.LUT R43, R43, 0x2, RZ, 0xfc, !PT ;  /* 0x000000022b2b1812 */ /* 0x000fe400078efcff */
        /* <DEDUP_REMOVED lines=10> */
.L_x_7704:
[----:B------:R-:W-:-:S07]  /*2510*/  IMAD.MOV.U32 R60, RZ, RZ, R146 ;  /* 0x000000ffff3c7224 */ /* 0x000fce00078e0092 */
.L_x_7705:
[----:B------:R-:W-:Y:S05]  /*2520*/  BSYNC B2 ;  /* 0x0000000000027941 */ /* 0x000fea0003800000 */
.L_x_7703:
        /* <DEDUP_REMOVED lines=16> */
.L_x_7709:
[----:B------:R-:W-:Y:S05]  /*2630*/  BSYNC B3 ;  /* 0x0000000000037941 */ /* 0x000fea0003800000 */
.L_x_7708:
        /* <DEDUP_REMOVED lines=42> */
.L_x_7707:
[----:B------:R-:W-:Y:S05]  /*28e0*/  BSYNC B2 ;  /* 0x0000000000027941 */ /* 0x000fea0003800000 */
.L_x_7706:
[----:B------:R-:W-:Y:S01]  /*28f0*/  I2FP.F32.U32 R60, R60 ;  /* 0x0000003c003c7245 */ /* 0x000fe20000201000 */
[----:B------:R-:W-:Y:S01]  /*2900*/  HADD2.F32 R158, -RZ, R61.H0_H0 ;  /* 0x2000003dff9e7230 */ /* 0x000fe20000004100 */
[----:B------:R-:W-:Y:S01]  /*2910*/  ISETP.NE.AND P2, PT, R174, 0x1, PT ;  /* 0x00000001ae00780c */ /* 0x000fe20003f45270 */
[----:B------:R-:W-:Y:S01]  /*2920*/  @P0 HADD2.F32 R173, -RZ, R57.H0_H0 ;  /* 0x20000039ffad0230 */ /* 0x000fe20000004100 */
[----:B------:R-:W-:Y:S01]  /*2930*/  BSSY B2, `(.L_x_7710) ;  /* 0x0000012000027945 */ /* 0x000fe20003800000 */
[----:B------:R-:W-:Y:S01]  /*2940*/  FFMA.FTZ R145, R60, R219, 1.1641532182693481445e-10 ;  /* 0x2f0000003c917423 */ /* 0x000fe200000100db */
[----:B------:R-:W-:-:S04]  /*2950*/  FMUL.FTZ R158, R158, R215 ;  /* 0x000000d79e9e7220 */ /* 0x000fc80000410000 */
[----:B------:R-:W-:Y:S01]  /*2960*/  FMUL.FTZ R158, R158, R205 ;  /* 0x000000cd9e9e7220 */ /* 0x000fe20000410000 */
[----:B------:R-:W-:Y:S02]  /*2970*/  FSETP.GTU.FTZ.AND P1, PT, R145, R218, PT ;  /* 0x000000da9100720b */ /* 0x000fe40003f3c000 */
[----:B------:R-:W-:Y:S02]  /*2980*/  IADD3 R145, R174, 0x1, RZ ;  /* 0x00000001ae917810 */ /* 0x000fe40007ffe0ff */
        /* <DEDUP_REMOVED lines=11> */
.L_x_7711:
[----:B------:R-:W-:-:S07]  /*2a40*/  MOV R60, R146 ;  /* 0x00000092003c7202 */ /* 0x000fce0000000f00 */
.L_x_7712:
[----:B------:R-:W-:Y:S05]  /*2a50*/  BSYNC B2 ;  /* 0x0000000000027941 */ /* 0x000fea0003800000 */
.L_x_7710:
        /* <DEDUP_REMOVED lines=16> */
.L_x_7716:
[----:B------:R-:W-:Y:S05]  /*2b60*/  BSYNC B3 ;  /* 0x0000000000037941 */ /* 0x000fea0003800000 */
.L_x_7715:
        /* <DEDUP_REMOVED lines=41> */
[----:B------:R-:W-:-:S11]  /*2e00*/  HFMA2.MMA R145, -RZ, RZ, 0, 0 ;  /* 0x00000000ff917435 */ /* 0x000fd600000001ff */
.L_x_7714:
[----:B------:R-:W-:Y:S05]  /*2e10*/  BSYNC B2 ;  /* 0x0000000000027941 */ /* 0x000fea0003800000 */
.L_x_7713:
[----:B------:R-:W-:Y:S01]  /*2e20*/  I2FP.F32.U32 R60, R60 ;  /* 0x0000003c003c7245 */ /* 0x000fe20000201000 */
[----:B------:R-:W-:Y:S01]  /*2e30*/  HADD2.F32 R174, -RZ, R61.H1_H1 ;  /* 0x3000003dffae7230 */ /* 0x000fe20000004100 */
[C---:B------:R-:W-:Y:S01]  /*2e40*/  ISETP.NE.AND P3, PT, R145.reuse, 0x1, PT ;  /* 0x000000019100780c */ /* 0x040fe20003f65270 */
[----:B------:R-:W-:Y:S01]  /*2e50*/  BSSY B2, `(.L_x_7717) ;  /* 0x0000013000027945 */ /* 0x000fe20003800000 */
[----:B------:R-:W-:Y:S02]  /*2e60*/  VIADD R190, R145, 0x1 ;  /* 0x0000000191be7836 */ /* 0x000fe40000000000 */
[----:B------:R-:W-:Y:S01]  /*2e70*/  FFMA.FTZ R61, R60, R219, 1.1641532182693481445e-10 ;  /* 0x2f0000003c3d7423 */ /* 0x000fe200000100db */
[----:B------:R-:W-:Y:S01]  /*2e80*/  FMUL.FTZ R174, R174, R215 ;  /* 0x000000d7aeae7220 */ /* 0x000fe20000410000 */
[----:B------:R-:W-:-:S03]  /*2e90*/  @P0 HADD2.F32 R60, -RZ, R57.H1_H1 ;  /* 0x30000039ff3c0230 */ /* 0x000fc60000004100 */
        /* <DEDUP_REMOVED lines=13> */
.L_x_7718:
[----:B------:R-:W-:-:S07]  /*2f70*/  IMAD.MOV.U32 R174, RZ, RZ, R146 ;  /* 0x000000ffffae7224 */ /* 0x000fce00078e0092 */
.L_x_7719:
[----:B------:R-:W-:Y:S05]  /*2f80*/  BSYNC B2 ;  /* 0x0000000000027941 */ /* 0x000fea0003800000 */
.L_x_7717:
        /* <DEDUP_REMOVED lines=16> */
.L_x_7723:
[----:B------:R-:W-:Y:S05]  /*3090*/  BSYNC B3 ;  /* 0x0000000000037941 */ /* 0x000fea0003800000 */
.L_x_7722:
        /* <DEDUP_REMOVED lines=42> */
.L_x_7721:
[----:B------:R-:W-:Y:S05]  /*3340*/  BSYNC B2 ;  /* 0x0000000000027941 */ /* 0x000fea0003800000 */
.L_x_7720:
[----:B------:R-:W-:Y:S01]  /*3350*/  I2FP.F32.U32 R60, R174 ;  /* 0x000000ae003c7245 */ /* 0x000fe20000201000 */
[----:B------:R-:W-:Y:S01]  /*3360*/  HADD2.F32 R174, -RZ, R62.H0_H0 ;  /* 0x2000003effae7230 */ /* 0x000fe20000004100 */
[----:B------:R-:W-:Y:S01]  /*3370*/  ISETP.NE.AND P4, PT, R190, 0x1, PT ;  /* 0x00000001be00780c */ /* 0x000fe20003f85270 */
[----:B------:R-:W-:Y:S01]  /*3380*/  @P0 HADD2.F32 R145, -RZ, R58.H0_H0 ;  /* 0x2000003aff910230 */ /* 0x000fe20000004100 */
[----:B------:R-:W-:Y:S01]  /*3390*/  BSSY B2, `(.L_x_7724) ;  /* 0x0000012000027945 */ /* 0x000fe20003800000 */
[----:B------:R-:W-:Y:S01]  /*33a0*/  FFMA.FTZ R61, R60, R219, 1.1641532182693481445e-10 ;  /* 0x2f0000003c3d7423 */ /* 0x000fe200000100db */
[----:B------:R-:W-:Y:S01]  /*33b0*/  FMUL.FTZ R174, R174, R215 ;  /* 0x000000d7aeae7220 */ /* 0x000fe20000410000 */
[----:B------:R-:W-:-:S03]  /*33c0*/  IADD3 R216, R190, 0x1, RZ ;  /* 0x00000001bed87810 */ /* 0x000fc60007ffe0ff */
        /* <DEDUP_REMOVED lines=13> */
.L_x_7725:
[----:B------:R-:W-:-:S07]  /*34a0*/  MOV R189, R146 ;  /* 0x0000009200bd7202 */ /* 0x000fce0000000f00 */
.L_x_7726:
[----:B------:R-:W-:Y:S05]  /*34b0*/  BSYNC B2 ;  /* 0x0000000000027941 */ /* 0x000fea0003800000 */
.L_x_7724:
        /* <DEDUP_REMOVED lines=16> */
.L_x_7730:
[----:B------:R-:W-:Y:S05]  /*35c0*/  BSYNC B3 ;  /* 0x0000000000037941 */ /* 0x000fea0003800000 */
.L_x_7729:
        /* <DEDUP_REMOVED lines=41> */
[----:B------:R-:W-:-:S08]  /*3860*/  LOP3.LUT R147, R145, UR34, R60, 0x96, !PT ;  /* 0x0000002291937c12 */ /* 0x000fd0000f8e963c */
.L_x_7728:
[----:B------:R-:W-:Y:S05]  /*3870*/  BSYNC B2 ;  /* 0x0000000000027941 */ /* 0x000fea0003800000 */
.L_x_7727:
        /* <DEDUP_REMOVED lines=21> */
.L_x_7732:
[----:B------:R-:W-:-:S07]  /*39d0*/  IMAD.MOV.U32 R62, RZ, RZ, R146 ;  /* 0x000000ffff3e7224 */ /* 0x000fce00078e0092 */
.L_x_7733:
[----:B------:R-:W-:Y:S05]  /*39e0*/  BSYNC B2 ;  /* 0x0000000000027941 */ /* 0x000fea0003800000 */
.L_x_7731:
        /* <DEDUP_REMOVED lines=16> */
.L_x_7737:
[----:B------:R-:W-:Y:S05]  /*3af0*/  BSYNC B3 ;  /* 0x0000000000037941 */ /* 0x000fea0003800000 */
.L_x_7736:
        /* <DEDUP_REMOVED lines=42> */
.L_x_7735:
[----:B------:R-:W-:Y:S05]  /*3da0*/  BSYNC B2 ;  /* 0x0000000000027941 */ /* 0x000fea0003800000 */
.L_x_7734:
        /* <DEDUP_REMOVED lines=21> */
.L_x_7739:
[----:B------:R-:W-:-:S07]  /*3f00*/  MOV R62, R146 ;  /* 0x00000092003e7202 */ /* 0x000fce0000000f00 */
.L_x_7740:
[----:B------:R-:W-:Y:S05]  /*3f10*/  BSYNC B2 ;  /* 0x0000000000027941 */ /* 0x000fea0003800000 */
.L_x_7738:
        /* <DEDUP_REMOVED lines=18> */
.L_x_7744:
[----:B------:R-:W-:Y:S05]  /*4040*/  BSYNC B3 ;  /* 0x0000000000037941 */ /* 0x000fea0003800000 */
.L_x_7743:
        /* <DEDUP_REMOVED lines=42> */
.L_x_7742:
[----:B------:R-:W-:Y:S05]  /*42f0*/  BSYNC B2 ;  /* 0x0000000000027941 */ /* 0x000fea0003800000 */
.L_x_7741:
[----:B------:R-:W-:Y:S01]  /*4300*/  HADD2.F32 R216, -RZ, R63.H1_H1 ;  /* 0x3000003fffd87230 */ /* 0x000fe20000004100 */
[----:B------:R-:W-:Y:S02]  /*4310*/  I2FP.F32.U32 R60, R62 ;  /* 0x0000003e003c7245 */ /* 0x000fe40000201000 */
[----:B------:R-:W-:Y:S02]  /*4320*/  SEL R224, RZ, 0x100, P4 ;  /* 0x00000100ffe07807 */ /* 0x000fe40002000000 */
[----:B------:R-:W-:Y:S01]  /*4330*/  FMUL.FTZ R216, R216, R215 ;  /* 0x000000d7d8d87220 */ /* 0x000fe20000410000 */
[----:B------:R-:W-:Y:S01]  /*4340*/  FFMA.FTZ R219, R60, R219, 1.1641532182693481445e-10 ;  /* 0x2f0000003cdb7423 */ /* 0x000fe200000100db */
[----:B------:R-:W-:Y:S01]  /*4350*/  @P0 HADD2.F32 R60, -RZ, R59.H1_H1 ;  /* 0x3000003bff3c0230 */ /* 0x000fe20000004100 */
[----:B------:R-:W-:Y:S01]  /*4360*/  SEL R229, RZ, 0x10000, P5 ;  /* 0x00010000ffe57807 */ /* 0x000fe20002800000 */
[----:B------:R-:W-:Y:S01]  /*4370*/  FMUL.FTZ R205, R216, R205 ;  /* 0x000000cdd8cd7220 */ /* 0x000fe20000410000 */
[----:B------:R-:W-:-:S02]  /*4380*/  LOP3.LUT P5, RZ, R43, 0x2, RZ, 0xc0, !PT ;  /* 0x000000022bff7812 */ /* 0x000fc400078ac0ff */
[----:B------:R-:W-:Y:S02]  /*4390*/  FSETP.GTU.FTZ.AND P4, PT, R219, R218, PT ;  /* 0x000000dadb00720b */ /* 0x000fe40003f9c000 */
[----:B------:R-:W-:Y:S02]  /*43a0*/  SEL R222, RZ, 0x1, P1 ;  /* 0x00000001ffde7807 */ /* 0x000fe40000800000 */
        /* <DEDUP_REMOVED lines=15> */
[----:B------:R-:W-:Y:S01]  /*44a0*/  LOP3.LUT R222, R216, R60, R222, 0xfe, !PT ;  /* 0x0000003cd8de7212 */ /* 0x000fe200078efede */
[----:B------:R-:W-:Y:S01]  /*44b0*/  VIADD R216, R212, 0x20 ;  /* 0x00000020d4d87836 */ /* 0x000fe20000000000 */
[----:B------:R-:W-:Y:S02]  /*44c0*/  LOP3.LUT R227, R61, R62, R227, 0xfe, !PT ;  /* 0x0000003e3de37212 */ /* 0x000fe400078efee3 */
[----:B------:R-:W-:Y:S02]  /*44d0*/  F2FP.F16.F32.PACK_AB R62, R189, R174 ;  /* 0x000000aebd3e723e */ /* 0x000fe400000000ff */
[----:B------:R-:W-:-:S02]  /*44e0*/  F2FP.F16.F32.PACK_AB R61, R173, R158 ;  /* 0x0000009ead3d723e */ /* 0x000fc400000000ff */
[----:B------:R-:W-:Y:S02]  /*44f0*/  F2FP.F16.F32.PACK_AB R60, R159, R142 ;  /* 0x0000008e9f3c723e */ /* 0x000fe400000000ff */
[----:B------:R-:W-:Y:S02]  /*4500*/  F2FP.F16.F32.PACK_AB R63, R205, R190 ;  /* 0x000000becd3f723e */ /* 0x000fe400000000ff */
[----:B------:R-:W-:Y:S02]  /*4510*/  LEA.HI.X R219, R212, UR15, RZ, 0x3, P0 ;  /* 0x0000000fd4db7c11 */ /* 0x000fe400080f1cff */
[----:B------:R-:W-:Y:S01]  /*4520*/  LOP3.LUT R222, R222, R225, RZ, 0xfc, !PT ;  /* 0x000000e1dede7212 */ /* 0x000fe200078efcff */
[----:B------:R0:W-:Y:S01]  /*4530*/  STG.E.128 desc[UR4][R220.64], R60 ;  /* 0x0000003cdc007986 */ /* 0x0001e2000c101d04 */
[----:B------:R-:W-:-:S05]  /*4540*/  LOP3.LUT R223, R217, R227, R223, 0xfe, !PT ;  /* 0x000000e3d9df7212 */ /* 0x000fca00078efedf */
[----:B------:R0:W-:Y:S02]  /*4550*/  STG.E.64 desc[UR4][R218.64], R222 ;  /* 0x000000deda007986 */ /* 0x0001e4000c101b04 */
.L_x_7688:
[----:B------:R-:W-:Y:S05]  /*4560*/  BSYNC B1 ;  /* 0x0000000000017941 */ /* 0x000fea0003800000 */
.L_x_7687:
        /* <DEDUP_REMOVED lines=23> */
.L_x_7748:
[----:B------:R-:W-:-:S07]  /*46e0*/  MOV R150, R146 ;  /* 0x0000009200967202 */ /* 0x000fce0000000f00 */
.L_x_7749:
[----:B------:R-:W-:Y:S05]  /*46f0*/  BSYNC B2 ;  /* 0x0000000000027941 */ /* 0x000fea0003800000 */
.L_x_7747:
        /* <DEDUP_REMOVED lines=16> */
.L_x_7753:
[----:B------:R-:W-:Y:S05]  /*4800*/  BSYNC B3 ;  /* 0x0000000000037941 */ /* 0x000fea0003800000 */
.L_x_7752:
        /* <DEDUP_REMOVED lines=42> */
.L_x_7751:
[----:B------:R-:W-:Y:S05]  /*4ab0*/  BSYNC B2 ;  /* 0x0000000000027941 */ /* 0x000fea0003800000 */
.L_x_7750:
        /* <DEDUP_REMOVED lines=26> */
.L_x_7755:
[----:B------:R-:W-:-:S07]  /*4c60*/  MOV R157, R146 ;  /* 0x00000092009d7202 */ /* 0x000fce0000000f00 */
.L_x_7756:
[----:B------:R-:W-:Y:S05]  /*4c70*/  BSYNC B2 ;  /* 0x0000000000027941 */ /* 0x000fea0003800000 */
.L_x_7754:
        /* <DEDUP_REMOVED lines=16> */
.L_x_7760:
[----:B------:R-:W-:Y:S05]  /*4d80*/  BSYNC B3 ;  /* 0x0000000000037941 */ /* 0x000fea0003800000 */
.L_x_7759:
        /* <DEDUP_REMOVED lines=42> */
.L_x_7758:
[----:B------:R-:W-:Y:S05]  /*5030*/  BSYNC B2 ;  /* 0x0000000000027941 */ /* 0x000fea0003800000 */
.L_x_7757:
[----:B------:R-:W-:Y:S01]  /*5040*/  I2FP.F32.U32 R145, R157 ;  /* 0x0000009d00917245 */ /* 0x000fe20000201000 */
[----:B------:R-:W-:Y:S01]  /*5050*/  HADD2.F32 R160, -RZ, R60.H1_H1 ;  /* 0x3000003cffa07230 */ /* 0x000fe20000004100 */
[----:B------:R-:W-:Y:S01]  /*5060*/  LOP3.LUT R43, R43, 0xfffffffd, RZ, 0xc0, !PT ;  /* 0xfffffffd2b2b7812 */ /* 0x000fe200078ec0ff */
[----:B------:R-:W-:Y:S01]  /*5070*/  @P0 HADD2.F32 R176, -RZ, R56.H1_H1 ;  /* 0x30000038ffb00230 */ /* 0x000fe20000004100 */
[----:B------:R-:W-:Y:S01]  /*5080*/  BSSY B2, `(.L_x_7761) ;  /* 0x0000014000027945 */ /* 0x000fe20003800000 */
[----:B------:R-:W-:Y:S01]  /*5090*/  FFMA.FTZ R60, R145, R220, 1.1641532182693481445e-10 ;  /* 0x2f000000913c7423 */ /* 0x000fe200000100dc */
[----:B------:R-:W-:Y:S01]  /*50a0*/  FMUL.FTZ R160, R160, R215 ;  /* 0x000000d7a0a07220 */ /* 0x000fe20000410000 */
[----:B------:R-:W-:-:S03]  /*50b0*/  VIADD R191, R175, 0x1 ;  /* 0x00000001afbf7836 */ /* 0x000fc60000000000 */
        /* <DEDUP_REMOVED lines=15> */
.L_x_7762:
[----:B------:R-:W-:-:S07]  /*51b0*/  IMAD.MOV.U32 R60, RZ, RZ, R146 ;  /* 0x000000ffff3c7224 */ /* 0x000fce00078e0092 */
.L_x_7763:
[----:B------:R-:W-:Y:S05]  /*51c0*/  BSYNC B2 ;  /* 0x0000000000027941 */ /* 0x000fea0003800000 */
.L_x_7761:
        /* <DEDUP_REMOVED lines=16> */
.L_x_7767:
[----:B------:R-:W-:Y:S05]  /*52d0*/  BSYNC B3 ;  /* 0x0000000000037941 */ /* 0x000fea0003800000 */
.L_x_7766:
        /* <DEDUP_REMOVED lines=42> */
.L_x_7765:
[----:B------:R-:W-:Y:S05]  /*5580*/  BSYNC B2 ;  /* 0x0000000000027941 */ /* 0x000fea0003800000 */
.L_x_7764:
[----:B------:R-:W-:Y:S01]  /*5590*/  I2FP.F32.U32 R145, R60 ;  /* 0x0000003c00917245 */ /* 0x000fe20000201000 */
[----:B------:R-:W-:Y:S01]  /*55a0*/  HADD2.F32 R160, -RZ, R61.H0_H0 ;  /* 0x2000003dffa07230 */ /* 0x000fe20000004100 */
[C---:B------:R-:W-:Y:S01]  /*55b0*/  ISETP.NE.AND P2, PT, R191.reuse, 0x1, PT ;  /* 0x00000001bf00780c */ /* 0x040fe20003f45270 */
[----:B------:R-:W-:Y:S01]  /*55c0*/  BSSY B2, `(.L_x_7768) ;  /* 0x0000013000027945 */ /* 0x000fe20003800000 */
[----:B------:R-:W-:Y:S01]  /*55d0*/  IADD3 R218, R191, 0x1, RZ ;  /* 0x00000001bfda7810 */ /* 0x000fe20007ffe0ff */
[----:B------:R-:W-:Y:S01]  /*55e0*/  FFMA.FTZ R60, R145, R220, 1.1641532182693481445e-10 ;  /* 0x2f000000913c7423 */ /* 0x000fe200000100dc */
[----:B------:R-:W-:Y:S01]  /*55f0*/  FMUL.FTZ R160, R160, R215 ;  /* 0x000000d7a0a07220 */ /* 0x000fe20000410000 */
[----:B------:R-:W-:-:S03]  /*5600*/  @P0 HADD2.F32 R145, -RZ, R57.H0_H0 ;  /* 0x20000039ff910230 */ /* 0x000fc60000004100 */
        /* <DEDUP_REMOVED lines=13> */
.L_x_7769:
[----:B------:R-:W-:-:S07]  /*56e0*/  MOV R60, R146 ;  /* 0x00000092003c7202 */ /* 0x000fce0000000f00 */
.L_x_7770:
[----:B------:R-:W-:Y:S05]  /*56f0*/  BSYNC B2 ;  /* 0x0000000000027941 */ /* 0x000fea0003800000 */
.L_x_7768:
        /* <DEDUP_REMOVED lines=16> */
.L_x_7774:
[----:B------:R-:W-:Y:S05]  /*5800*/  BSYNC B3 ;  /* 0x0000000000037941 */ /* 0x000fea0003800000 */
.L_x_7773:
        /* <DEDUP_REMOVED lines=42> */
.L_x_7772:
[----:B------:R-:W-:Y:S05]  /*5ab0*/  BSYNC B2 ;  /* 0x0000000000027941 */ /* 0x000fea0003800000 */
.L_x_7771:
[----:B------:R-:W-:Y:S01]  /*5ac0*/  I2FP.F32.U32 R145, R60 ;  /* 0x0000003c00917245 */ /* 0x000fe20000201000 */
[----:B------:R-:W-:Y:S01]  /*5ad0*/  HADD2.F32 R176, -RZ, R61.H1_H1 ;  /* 0x3000003dffb07230 */ /* 0x000fe20000004100 */
[----:B------:R-:W-:Y:S01]  /*5ae0*/  ISETP.NE.AND P3, PT, R218, 0x1, PT ;  /* 0x00000001da00780c */ /* 0x000fe20003f65270 */
[----:B------:R-:W-:Y:S01]  /*5af0*/  @P0 HADD2.F32 R192, -RZ, R57.H1_H1 ;  /* 0x30000039ffc00230 */ /* 0x000fe20000004100 */
[----:B------:R-:W-:Y:S01]  /*5b00*/  BSSY B2, `(.L_x_7775) ;  /* 0x0000012000027945 */ /* 0x000fe20003800000 */
[----:B------:R-:W-:Y:S01]  /*5b10*/  FFMA.FTZ R60, R145, R220, 1.1641532182693481445e-10 ;  /* 0x2f000000913c7423 */ /* 0x000fe200000100dc */
[----:B------:R-:W-:Y:S01]  /*5b20*/  FMUL.FTZ R176, R176, R215 ;  /* 0x000000d7b0b07220 */ /* 0x000fe20000410000 */
[----:B------:R-:W-:-:S03]  /*5b30*/  VIADD R145, R218, 0x1 ;  /* 0x00000001da917836 */ /* 0x000fc60000000000 */
        /* <DEDUP_REMOVED lines=13> */
.L_x_7776:
[----:B------:R-:W-:-:S07]  /*5c10*/  IMAD.MOV.U32 R176, RZ, RZ, R146 ;  /* 0x000000ffffb07224 */ /* 0x000fce00078e0092 */
.L_x_7777:
[----:B------:R-:W-:Y:S05]  /*5c20*/  BSYNC B2 ;  /* 0x0000000000027941 */ /* 0x000fea0003800000 */
.L_x_7775:
        /* <DEDUP_REMOVED lines=16> */
.L_x_7781:
[----:B------:R-:W-:Y:S05]  /*5d30*/  BSYNC B3 ;  /* 0x0000000000037941 */ /* 0x000fea0003800000 */
.L_x_7780:
        /* <DEDUP_REMOVED lines=41> */
[----:B------:R-:W-:-:S07]  /*5fd0*/  IMAD.MOV.U32 R145, RZ, RZ, RZ ;  /* 0x000000ffff917224 */ /* 0x000fce00078e00ff */
.L_x_7779:
[----:B------:R-:W-:Y:S05]  /*5fe0*/  BSYNC B2 ;  /* 0x0000000000027941 */ /* 0x000fea0003800000 */
.L_x_7778:
        /* <DEDUP_REMOVED lines=21> */
.L_x_7783:
[----:B------:R-:W-:-:S07]  /*6140*/  MOV R191, R146 ;  /* 0x0000009200bf7202 */ /* 0x000fce0000000f00 */
.L_x_7784:
[----:B------:R-:W-:Y:S05]  /*6150*/  BSYNC B2 ;  /* 0x0000000000027941 */ /* 0x000fea0003800000 */
.L_x_7782:
        /* <DEDUP_REMOVED lines=16> */
.L_x_7788:
[----:B------:R-:W-:Y:S05]  /*6260*/  BSYNC B3 ;  /* 0x0000000000037941 */ /* 0x000fea0003800000 */
.L_x_7787:
        /* <DEDUP_REMOVED lines=42> */
.L_x_7786:
[----:B------:R-:W-:Y:S05]  /*6510*/  BSYNC B2 ;  /* 0x0000000000027941 */ /* 0x000fea0003800000 */
.L_x_7785:
        /* <DEDUP_REMOVED lines=21> */
.L_x_7790:
[----:B------:R-:W-:-:S07]  /*6670*/  IMAD.MOV.U32 R62, RZ, RZ, R146 ;  /* 0x000000ffff3e7224 */ /* 0x000fce00078e0092 */
.L_x_7791:
[----:B------:R-:W-:Y:S05]  /*6680*/  BSYNC B2 ;  /* 0x0000000000027941 */ /* 0x000fea0003800000 */
.L_x_7789:
        /* <DEDUP_REMOVED lines=16> */
.L_x_7795:
[----:B------:R-:W-:Y:S05]  /*6790*/  BSYNC B3 ;  /* 0x0000000000037941 */ /* 0x000fea0003800000 */
.L_x_7794:
        /* <DEDUP_REMOVED lines=41> */
[----:B------:R-:W-:-:S07]  /*6a30*/  LOP3.LUT R147, R145, UR34, R60, 0x96, !PT ;  /* 0x0000002291937c12 */ /* 0x000fce000f8e963c */
.L_x_7793:
[----:B------:R-:W-:Y:S05]  /*6a40*/  BSYNC B2 ;  /* 0x0000000000027941 */ /* 0x000fea0003800000 */
.L_x_7792:
        /* <DEDUP_REMOVED lines=21> */
.L_x_7797:
[----:B------:R-:W-:-:S07]  /*6ba0*/  MOV R62, R146 ;  /* 0x00000092003e7202 */ /* 0x000fce0000000f00 */
.L_x_7798:
[----:B------:R-:W-:Y:S05]  /*6bb0*/  BSYNC B2 ;  /* 0x0000000000027941 */ /* 0x000fea0003800000 */
.L_x_7796:
        /* <DEDUP_REMOVED lines=18> */
.L_x_7802:
[----:B------:R-:W-:Y:S05]  /*6ce0*/  BSYNC B3 ;  /* 0x0000000000037941 */ /* 0x000fea0003800000 */
.L_x_7801:
        /* <DEDUP_REMOVED lines=42> */
.L_x_7800:
[----:B------:R-:W-:Y:S05]  /*6f90*/  BSYNC B2 ;  /* 0x0000000000027941 */ /* 0x000fea0003800000 */
.L_x_7799:
[----:B------:R-:W-:Y:S01]  /*6fa0*/  HADD2.F32 R60, -RZ, R63.H1_H1 ;  /* 0x3000003fff3c7230 */ /* 0x000fe20000004100 */
[----:B------:R-:W-:Y:S01]  /*6fb0*/  I2FP.F32.U32 R61, R62 ;  /* 0x0000003e003d7245 */ /* 0x000fe20000201000 */
[----:B------:R-:W-:Y:S01]  /*6fc0*/  @P0 HADD2.F32 R62, -RZ, R59.H1_H1 ;  /* 0x3000003bff3e0230 */ /* 0x000fe20000004100 */
[----:B------:R-:W-:Y:S02]  /*6fd0*/  SEL R226, RZ, 0x100, P4 ;  /* 0x00000100ffe27807 */ /* 0x000fe40002000000 */
[----:B------:R-:W-:Y:S01]  /*6fe0*/  FMUL.FTZ R60, R60, R215 ;  /* 0x000000d73c3c7220 */ /* 0x000fe20000410000 */
[----:B------:R-:W-:Y:S01]  /*6ff0*/  FFMA.FTZ R220, R61, R220, 1.1641532182693481445e-10 ;  /* 0x2f0000003ddc7423 */ /* 0x000fe200000100dc */
[----:B------:R-:W-:Y:S02]  /*7000*/  SEL R229, RZ, 0x10000, P5 ;  /* 0x00010000ffe57807 */ /* 0x000fe40002800000 */
        /* <DEDUP_REMOVED lines=21> */
[----:B------:R-:W-:Y:S02]  /*7160*/  F2FP.F16.F32.PACK_AB R62, R191, R176 ;  /* 0x000000b0bf3e723e */ /* 0x000fe400000000ff */
[----:B------:R-:W-:-:S02]  /*7170*/  F2FP.F16.F32.PACK_AB R61, R175, R160 ;  /* 0x000000a0af3d723e */ /* 0x000fc400000000ff */
[----:B------:R-:W-:Y:S02]  /*7180*/  F2FP.F16.F32.PACK_AB R60, R157, R150 ;  /* 0x000000969d3c723e */ /* 0x000fe400000000ff */
[----:B------:R-:W-:Y:S02]  /*7190*/  F2FP.F16.F32.PACK_AB R63, R207, R192 ;  /* 0x000000c0cf3f723e */ /* 0x000fe400000000ff */
[C---:B------:R-:W-:Y:S01]  /*71a0*/  LEA.HI.X R219, R216.reuse, UR15, RZ, 0x3, P0 ;  /* 0x0000000fd8db7c11 */ /* 0x040fe200080f1cff */
[----:B------:R-:W-:Y:S01]  /*71b0*/  VIADD R216, R216, 0x20 ;  /* 0x00000020d8d87836 */ /* 0x000fe20000000000 */
[----:B------:R-:W-:Y:S01]  /*71c0*/  LOP3.LUT R222, R222, R217, RZ, 0xfc, !PT ;  /* 0x000000d9dede7212 */ /* 0x000fe200078efcff */
[----:B------:R1:W-:Y:S01]  /*71d0*/  STG.E.128 desc[UR4][R220.64], R60 ;  /* 0x0000003cdc007986 */ /* 0x0003e2000c101d04 */
[----:B------:R-:W-:-:S05]  /*71e0*/  LOP3.LUT R223, R223, R227, R225, 0xfe, !PT ;  /* 0x000000e3dfdf7212 */ /* 0x000fca00078efee1 */
[----:B------:R1:W-:Y:S02]  /*71f0*/  STG.E.64 desc[UR4][R218.64], R222 ;  /* 0x000000deda007986 */ /* 0x0003e4000c101b04 */
.L_x_7746:
[----:B------:R-:W-:Y:S05]  /*7200*/  BSYNC B1 ;  /* 0x0000000000017941 */ /* 0x000fea0003800000 */
.L_x_7745:
        /* <DEDUP_REMOVED lines=23> */
.L_x_7806:
[----:B------:R-:W-:-:S07]  /*7380*/  MOV R151, R146 ;  /* 0x0000009200977202 */ /* 0x000fce0000000f00 */
.L_x_7807:
[----:B------:R-:W-:Y:S05]  /*7390*/  BSYNC B2 ;  /* 0x0000000000027941 */ /* 0x000fea0003800000 */
.L_x_7805:
        /* <DEDUP_REMOVED lines=16> */
.L_x_7811:
[----:B------:R-:W-:Y:S05]  /*74a0*/  BSYNC B3 ;  /* 0x0000000000037941 */ /* 0x000fea0003800000 */
.L_x_7810:
        /* <DEDUP_REMOVED lines=42> */
.L_x_7809:
[----:B------:R-:W-:Y:S05]  /*7750*/  BSYNC B2 ;  /* 0x0000000000027941 */ /* 0x000fea0003800000 */
.L_x_7808:
[----:B------:R-:W0:Y:S01]  /*7760*/  LDC R217, c[0x0][0x294] ;  /* 0x0000a500ffd97b82 */ /* 0x000e220000000800 */
[----:B------:R-:W-:Y:S01]  /*7770*/  I2FP.F32.U32 R145, R151 ;  /* 0x0000009700917245 */ /* 0x000fe20000201000 */
[----:B------:R-:W-:Y:S01]  /*7780*/  IMAD.MOV.U32 R220, RZ, RZ, 0x2f800000 ;  /* 0x2f800000ffdc7424 */ /* 0x000fe200078e00ff */
[----:B------:R-:W-:Y:S01]  /*7790*/  LOP3.LUT R43, R43, 0xfffffffb, RZ, 0xc0, !PT ;  /* 0xfffffffb2b2b7812 */ /* 0x000fe200078ec0ff */
[----:B-----5:R-:W-:Y:S01]  /*77a0*/  HADD2.F32 R194, -RZ, R60.H0_H0 ;  /* 0x2000003cffc27230 */ /* 0x020fe20000004100 */
[----:B------:R-:W-:Y:S01]  /*77b0*/  BSSY B2, `(.L_x_7812) ;  /* 0x0000016000027945 */ /* 0x000fe20003800000 */
[----:B------:R-:W-:Y:S01]  /*77c0*/  FFMA.FTZ R178, R145, R220, 1.1641532182693481445e-10 ;  /* 0x2f00000091b27423 */ /* 0x000fe200000100dc */
[----:B------:R-:W-:Y:S01]  /*77d0*/  IADD3 R177, R162, 0x1, RZ ;  /* 0x00000001a2b17810 */ /* 0x000fe20007ffe0ff */
[----:B------:R-:W1:Y:S01]  /*77e0*/  LDC R206, c[0x0][0x298] ;  /* 0x0000a600ffce7b82 */ /* 0x000e620000000800 */
[----:B------:R-:W-:Y:S01]  /*77f0*/  FMUL.FTZ R145, R194, R215 ;  /* 0x000000d7c2917220 */ /* 0x000fe20000410000 */
[----:B------:R-:W-:Y:S01]  /*7800*/  @P0 HADD2.F32 R194, -RZ, R56.H0_H0 ;  /* 0x20000038ffc20230 */ /* 0x000fe20000004100 */
[----:B0-----:R-:W-:-:S02]  /*7810*/  FSETP.GTU.FTZ.AND P1, PT, R178, R217, PT ;  /* 0x000000d9b200720b */ /* 0x001fc40003f3c000 */
[----:B-1----:R-:W-:-:S11]  /*7820*/  FMUL.FTZ R145, R145, R206 ;  /* 0x000000ce91917220 */ /* 0x002fd60000410000 */
        /* <DEDUP_REMOVED lines=13> */
.L_x_7813:
[----:B------:R-:W-:-:S07]  /*7900*/  MOV R161, R146 ;  /* 0x0000009200a17202 */ /* 0x000fce0000000f00 */
.L_x_7814:
[----:B------:R-:W-:Y:S05]  /*7910*/  BSYNC B2 ;  /* 0x0000000000027941 */ /* 0x000fea0003800000 */
.L_x_7812:
        /* <DEDUP_REMOVED lines=16> */
.L_x_7818:
[----:B------:R-:W-:Y:S05]  /*7a20*/  BSYNC B3 ;  /* 0x0000000000037941 */ /* 0x000fea0003800000 */
.L_x_7817:
        /* <DEDUP_REMOVED lines=42> */
.L_x_7816:
[----:B------:R-:W-:Y:S05]  /*7cd0*/  BSYNC B2 ;  /* 0x0000000000027941 */ /* 0x000fea0003800000 */
.L_x_7815:
        /* <DEDUP_REMOVED lines=23> */
.L_x_7820:
[----:B------:R-:W-:-:S07]  /*7e50*/  IMAD.MOV.U32 R60, RZ, RZ, R146 ;  /* 0x000000ffff3c7224 */ /* 0x000fce00078e0092 */
.L_x_7821:
[----:B------:R-:W-:Y:S05]  /*7e60*/  BSYNC B2 ;  /* 0x0000000000027941 */ /* 0x000fea0003800000 */
.L_x_7819:
        /* <DEDUP_REMOVED lines=16> */
.L_x_7825:
[----:B------:R-:W-:Y:S05]  /*7f70*/  BSYNC B3 ;  /* 0x0000000000037941 */ /* 0x000fea0003800000 */
.L_x_7824:
        /* <DEDUP_REMOVED lines=42> */
.L_x_7823:
[----:B------:R-:W-:Y:S05]  /*8220*/  BSYNC B2 ;  /* 0x0000000000027941 */ /* 0x000fea0003800000 */
.L_x_7822:
        /* <DEDUP_REMOVED lines=21> */
.L_x_7827:
[----:B------:R-:W-:-:S07]  /*8380*/  MOV R60, R146 ;  /* 0x00000092003c7202 */ /* 0x000fce0000000f00 */
.L_x_7828:
[----:B------:R-:W-:Y:S05]  /*8390*/  BSYNC B2 ;  /* 0x0000000000027941 */ /* 0x000fea0003800000 */
.L_x_7826:
        /* <DEDUP_REMOVED lines=16> */
.L_x_7832:
[----:B------:R-:W-:Y:S05]  /*84a0*/  BSYNC B3 ;  /* 0x0000000000037941 */ /* 0x000fea0003800000 */
.L_x_7831:
        /* <DEDUP_REMOVED lines=42> */
.L_x_7830:
[----:B------:R-:W-:Y:S05]  /*8750*/  BSYNC B2 ;  /* 0x0000000000027941 */ /* 0x000fea0003800000 */
.L_x_7829:
        /* <DEDUP_REMOVED lines=21> */
.L_x_7834:
[----:B------:R-:W-:-:S07]  /*88b0*/  IMAD.MOV.U32 R177, RZ, RZ, R146 ;  /* 0x000000ffffb17224 */ /* 0x000fce00078e0092 */
.L_x_7835:
[----:B------:R-:W-:Y:S05]  /*88c0*/  BSYNC B2 ;  /* 0x0000000000027941 */ /* 0x000fea0003800000 */
.L_x_7833:
        /* <DEDUP_REMOVED lines=16> */
.L_x_7839:
[----:B------:R-:W-:Y:S05]  /*89d0*/  BSYNC B3 ;  /* 0x0000000000037941 */ /* 0x000fea0003800000 */
.L_x_7838:
        /* <DEDUP_REMOVED lines=42> */
.L_x_7837:
[----:B------:R-:W-:Y:S05]  /*8c80*/  BSYNC B2 ;  /* 0x0000000000027941 */ /* 0x000fea0003800000 */
.L_x_7836:
        /* <DEDUP_REMOVED lines=21> */
.L_x_7841:
[----:B------:R-:W-:-:S07]  /*8de0*/  MOV R193, R146 ;  /* 0x0000009200c17202 */ /* 0x000fce0000000f00 */
.L_x_7842:
[----:B------:R-:W-:Y:S05]  /*8df0*/  BSYNC B2 ;  /* 0x0000000000027941 */ /* 0x000fea0003800000 */
.L_x_7840:
        /* <DEDUP_REMOVED lines=16> */
.L_x_7846:
[----:B------:R-:W-:Y:S05]  /*8f00*/  BSYNC B3 ;  /* 0x0000000000037941 */ /* 0x000fea0003800000 */
.L_x_7845:
        /* <DEDUP_REMOVED lines=40> */
[----:B------:R-:W-:-:S04]  /*9190*/  LOP3.LUT R148, R147, UR33, R218, 0x96, !PT ;  /* 0x0000002193947c12 */ /* 0x000fc8000f8e96da */
[----:B------:R-:W-:-:S07]  /*91a0*/  LOP3.LUT R147, R145, UR34, R60, 0x96, !PT ;  /* 0x0000002291937c12 */ /* 0x000fce000f8e963c */
.L_x_7844:
[----:B------:R-:W-:Y:S05]  /*91b0*/  BSYNC B2 ;  /* 0x0000000000027941 */ /* 0x000fea0003800000 */
.L_x_7843:
        /* <DEDUP_REMOVED lines=21> */
.L_x_7848:
[----:B------:R-:W-:-:S07]  /*9310*/  IMAD.MOV.U32 R62, RZ, RZ, R146 ;  /* 0x000000ffff3e7224 */ /* 0x000fce00078e0092 */
.L_x_7849:
[----:B------:R-:W-:Y:S05]  /*9320*/  BSYNC B2 ;  /* 0x0000000000027941 */ /* 0x000fea0003800000 */
.L_x_7847:
        /* <DEDUP_REMOVED lines=16> */
.L_x_7853:
[----:B------:R-:W-:Y:S05]  /*9430*/  BSYNC B3 ;  /* 0x0000000000037941 */ /* 0x000fea0003800000 */
.L_x_7852:
        /* <DEDUP_REMOVED lines=42> */
.L_x_7851:
[----:B------:R-:W-:Y:S05]  /*96e0*/  BSYNC B2 ;  /* 0x0000000000027941 */ /* 0x000fea0003800000 */
.L_x_7850:
        /* <DEDUP_REMOVED lines=21> */
.L_x_7855:
[----:B------:R-:W-:-:S07]  /*9840*/  MOV R62, R146 ;  /* 0x00000092003e7202 */ /* 0x000fce0000000f00 */
.L_x_7856:
[----:B------:R-:W-:Y:S05]  /*9850*/  BSYNC B2 ;  /* 0x0000000000027941 */ /* 0x000fea0003800000 */
.L_x_7854:
        /* <DEDUP_REMOVED lines=18> */
.L_x_7860:
[----:B------:R-:W-:Y:S05]  /*9980*/  BSYNC B3 ;  /* 0x0000000000037941 */ /* 0x000fea0003800000 */
.L_x_7859:
        /* <DEDUP_REMOVED lines=42> */
.L_x_7858:
[----:B------:R-:W-:Y:S05]  /*9c30*/  BSYNC B2 ;  /* 0x0000000000027941 */ /* 0x000fea0003800000 */
.L_x_7857:
[----:B------:R-:W-:Y:S01]  /*9c40*/  HADD2.F32 R60, -RZ, R63.H1_H1 ;  /* 0x3000003fff3c7230 */ /* 0x000fe20000004100 */
[----:B------:R-:W-:Y:S02]  /*9c50*/  I2FP.F32.U32 R61, R62 ;  /* 0x0000003e003d7245 */ /* 0x000fe40000201000 */
[----:B------:R-:W-:Y:S02]  /*9c60*/  SEL R226, RZ, 0x100, P4 ;  /* 0x00000100ffe27807 */ /* 0x000fe40002000000 */
[----:B------:R-:W-:Y:S01]  /*9c70*/  FMUL.FTZ R63, R60, R215 ;  /* 0x000000d73c3f7220 */ /* 0x000fe20000410000 */
[----:B------:R-:W-:Y:S01]  /*9c80*/  FFMA.FTZ R220, R61, R220, 1.1641532182693481445e-10 ;  /* 0x2f0000003ddc7423 */ /* 0x000fe200000100dc */
[----:B------:R-:W-:Y:S01]  /*9c90*/  SEL R229, RZ, 0x10000, P5 ;  /* 0x00010000ffe57807 */ /* 0x000fe20002800000 */
[----:B------:R-:W-:Y:S02]  /*9ca0*/  @P0 HADD2.F32 R61, -RZ, R59.H1_H1 ;  /* 0x3000003bff3d0230 */ /* 0x000fe40000004100 */
[----:B------:R-:W-:Y:S01]  /*9cb0*/  FMUL.FTZ R63, R63, R206 ;  /* 0x000000ce3f3f7220 */ /* 0x000fe20000410000 */
[----:B------:R-:W-:-:S02]  /*9cc0*/  LOP3.LUT P5, RZ, R43, 0x2, RZ, 0xc0, !PT ;  /* 0x000000022bff7812 */ /* 0x000fc400078ac0ff */
[----:B------:R-:W-:Y:S02]  /*9cd0*/  FSETP.GTU.FTZ.AND P4, PT, R220, R217, PT ;  /* 0x000000d9dc00720b */ /* 0x000fe40003f9c000 */
[----:B------:R-:W-:Y:S02]  /*9ce0*/  SEL R60, RZ, 0x1, P2 ;  /* 0x00000001ff3c7807 */ /* 0x000fe40001000000 */
[----:B------:R-:W-:Y:S02]  /*9cf0*/  FSEL R206, R63, RZ, !P4 ;  /* 0x000000ff3fce7208 */ /* 0x000fe40006000000 */
[----:B------:R-:W-:Y:S02]  /*9d00*/  SEL R224, RZ, 0x1, P1 ;  /* 0x00000001ffe07807 */ /* 0x000fe40000800000 */
[----:B------:R-:W-:Y:S01]  /*9d10*/  SEL R222, RZ, 0x1, P5 ;  /* 0x00000001ffde7807 */ /* 0x000fe20002800000 */
[----:B------:R-:W-:Y:S01]  /*9d20*/  @P0 FADD.FTZ R206, R61, R206 ;  /* 0x000000ce3dce0221 */ /* 0x000fe20000010000 */
[----:B------:R-:W-:Y:S01]  /*9d30*/  SEL R62, RZ, 0x1000000, P4 ;  /* 0x01000000ff3e7807 */ /* 0x000fe20002000000 */
[----:B------:R-:W-:Y:S01]  /*9d40*/  IMAD.WIDE.U32 R60, R60, 0x1000000, RZ ;  /* 0x010000003c3c7825 */ /* 0x000fe200078e00ff */
[----:B------:R-:W-:-:S02]  /*9d50*/  LEA R220, P0, R216, UR12, 0x4 ;  /* 0x0000000cd8dc7c11 */ /* 0x000fc4000f8020ff */
[----:B------:R-:W-:Y:S01]  /*9d60*/  LOP3.LUT P6, RZ, R43, 0x4, RZ, 0xc0, !PT ;  /* 0x000000042bff7812 */ /* 0x000fe200078cc0ff */
[----:B------:R-:W-:Y:S01]  /*9d70*/  IMAD.WIDE.U32 R224, R224, 0x10000, RZ ;  /* 0x00010000e0e07825 */ /* 0x000fe200078e00ff */
[----:B------:R-:W-:Y:S02]  /*9d80*/  SEL R227, RZ, 0x1, P3 ;  /* 0x00000001ffe37807 */ /* 0x000fe40001800000 */
[----:B------:R-:W-:Y:S01]  /*9d90*/  LOP3.LUT R62, R226, R62, R229, 0xfe, !PT ;  /* 0x0000003ee23e7212 */ /* 0x000fe200078efee5 */
[----:B------:R-:W-:Y:S01]  /*9da0*/  IMAD.WIDE.U32 R222, R222, 0x100, RZ ;  /* 0x00000100dede7825 */ /* 0x000fe200078e00ff */
[C---:B------:R-:W-:Y:S02]  /*9db0*/  LEA.HI.X R221, R216.reuse, UR13, RZ, 0x4, P0 ;  /* 0x0000000dd8dd7c11 */ /* 0x040fe400080f24ff */
[----:B------:R-:W-:Y:S02]  /*9dc0*/  SEL R217, RZ, 0x1, P6 ;  /* 0x00000001ffd97807 */ /* 0x000fe40003000000 */
[----:B------:R-:W-:-:S02]  /*9dd0*/  LEA R218, P0, R216, UR14, 0x3 ;  /* 0x0000000ed8da7c11 */ /* 0x000fc4000f8018ff */
[----:B------:R-:W-:Y:S02]  /*9de0*/  LOP3.LUT R222, R222, R60, R224, 0xfe, !PT ;  /* 0x0000003cdede7212 */ /* 0x000fe400078efee0 */
[----:B------:R-:W-:Y:S02]  /*9df0*/  LOP3.LUT R227, R61, R62, R227, 0xfe, !PT ;  /* 0x0000003e3de37212 */ /* 0x000fe400078efee3 */
[----:B------:R-:W-:Y:S02]  /*9e00*/  F2FP.F16.F32.PACK_AB R62, R194, R177 ;  /* 0x000000b1c23e723e */ /* 0x000fe400000000ff */
[----:B------:R-:W-:Y:S02]  /*9e10*/  F2FP.F16.F32.PACK_AB R61, R178, R161 ;  /* 0x000000a1b23d723e */ /* 0x000fe400000000ff */
[----:B------:R-:W-:Y:S02]  /*9e20*/  F2FP.F16.F32.PACK_AB R60, R162, R151 ;  /* 0x00000097a23c723e */ /* 0x000fe400000000ff */
[----:B------:R-:W-:-:S02]  /*9e30*/  F2FP.F16.F32.PACK_AB R63, R206, R193 ;  /* 0x000000c1ce3f723e */ /* 0x000fc400000000ff */
[C---:B------:R-:W-:Y:S01]  /*9e40*/  LEA.HI.X R219, R216.reuse, UR15, RZ, 0x3, P0 ;  /* 0x0000000fd8db7c11 */ /* 0x040fe200080f1cff */
[----:B------:R-:W-:Y:S01]  /*9e50*/  VIADD R216, R216, 0x20 ;  /* 0x00000020d8d87836 */ /* 0x000fe20000000000 */
[----:B------:R-:W-:Y:S01]  /*9e60*/  LOP3.LUT R222, R222, R217, RZ, 0xfc, !PT ;  /* 0x000000d9dede7212 */ /* 0x000fe200078efcff */
[----:B------:R2:W-:Y:S01]  /*9e70*/  STG.E.128 desc[UR4][R220.64], R60 ;  /* 0x0000003cdc007986 */ /* 0x0005e2000c101d04 */
[----:B------:R-:W-:-:S05]  /*9e80*/  LOP3.LUT R223, R223, R227, R225, 0xfe, !PT ;  /* 0x000000e3dfdf7212 */ /* 0x000fca00078efee1 */
[----:B------:R2:W-:Y:S02]  /*9e90*/  STG.E.64 desc[UR4][R218.64], R222 ;  /* 0x000000deda007986 */ /* 0x0005e4000c101b04 */
.L_x_7804:
[----:B------:R-:W-:Y:S05]  /*9ea0*/  BSYNC B1 ;  /* 0x0000000000017941 */ /* 0x000fea0003800000 */
.L_x_7803:
        /* <DEDUP_REMOVED lines=23> */
.L_x_7864:
[----:B------:R-:W-:-:S07]  /*a020*/  MOV R152, R146 ;  /* 0x0000009200987202 */ /* 0x000fce0000000f00 */
.L_x_7865:
[----:B------:R-:W-:Y:S05]  /*a030*/  BSYNC B2 ;  /* 0x0000000000027941 */ /* 0x000fea0003800000 */
.L_x_7863:
        /* <DEDUP_REMOVED lines=16> */
.L_x_7869:
[----:B------:R-:W-:Y:S05]  /*a140*/  BSYNC B3 ;  /* 0x0000000000037941 */ /* 0x000fea0003800000 */
.L_x_7868:
        /* <DEDUP_REMOVED lines=42> */
.L_x_7867:
[----:B------:R-:W-:Y:S05]  /*a3f0*/  BSYNC B2 ;  /* 0x0000000000027941 */ /* 0x000fea0003800000 */
.L_x_7866:
        /* <DEDUP_REMOVED lines=26> */
.L_x_7871:
[----:B------:R-:W-:-:S07]  /*a5a0*/  MOV R163, R146 ;  /* 0x0000009200a37202 */ /* 0x000fce0000000f00 */
.L_x_7872:
[----:B------:R-:W-:Y:S05]  /*a5b0*/  BSYNC B2 ;  /* 0x0000000000027941 */ /* 0x000fea0003800000 */
.L_x_7870:
        /* <DEDUP_REMOVED lines=16> */
.L_x_7876:
[----:B------:R-:W-:Y:S05]  /*a6c0*/  BSYNC B3 ;  /* 0x0000000000037941 */ /* 0x000fea0003800000 */
.L_x_7875:
        /* <DEDUP_REMOVED lines=42> */
.L_x_7874:
[----:B------:R-:W-:Y:S05]  /*a970*/  BSYNC B2 ;  /* 0x0000000000027941 */ /* 0x000fea0003800000 */
.L_x_7873:
        /* <DEDUP_REMOVED lines=23> */
.L_x_7878:
[----:B------:R-:W-:-:S07]  /*aaf0*/  IMAD.MOV.U32 R60, RZ, RZ, R146 ;  /* 0x000000ffff3c7224 */ /* 0x000fce00078e0092 */
.L_x_7879:
[----:B------:R-:W-:Y:S05]  /*ab00*/  BSYNC B2 ;  /* 0x0000000000027941 */ /* 0x000fea0003800000 */
.L_x_7877:
        /* <DEDUP_REMOVED lines=16> */
.L_x_7883:
[----:B------:R-:W-:Y:S05]  /*ac10*/  BSYNC B3 ;  /* 0x0000000000037941 */ /* 0x000fea0003800000 */
.L_x_7882:
        /* <DEDUP_REMOVED lines=42> */
.L_x_7881:
[----:B------:R-:W-:Y:S05]  /*aec0*/  BSYNC B2 ;  /* 0x0000000000027941 */ /* 0x000fea0003800000 */
.L_x_7880:
        /* <DEDUP_REMOVED lines=21> */
.L_x_7885:
[----:B------:R-:W-:-:S07]  /*b020*/  MOV R60, R146 ;  /* 0x00000092003c7202 */ /* 0x000fce0000000f00 */
.L_x_7886:
[----:B------:R-:W-:Y:S05]  /*b030*/  BSYNC B2 ;  /* 0x0000000000027941 */ /* 0x000fea0003800000 */
.L_x_7884:
        /* <DEDUP_REMOVED lines=16> */
.L_x_7890:
[----:B------:R-:W-:Y:S05]  /*b140*/  BSYNC B3 ;  /* 0x0000000000037941 */ /* 0x000fea0003800000 */
.L_x_7889:
        /* <DEDUP_REMOVED lines=42> */
.L_x_7888:
[----:B------:R-:W-:Y:S05]  /*b3f0*/  BSYNC B2 ;  /* 0x0000000000027941 */ /* 0x000fea0003800000 */
.L_x_7887:
        /* <DEDUP_REMOVED lines=21> */
.L_x_7892:
[----:B------:R-:W-:-:S07]  /*b550*/  IMAD.MOV.U32 R180, RZ, RZ, R146 ;  /* 0x000000ffffb47224 */ /* 0x000fce00078e0092 */
.L_x_7893:
[----:B------:R-:W-:Y:S05]  /*b560*/  BSYNC B2 ;  /* 0x0000000000027941 */ /* 0x000fea0003800000 */
.L_x_7891:
        /* <DEDUP_REMOVED lines=16> */
.L_x_7897:
[----:B------:R-:W-:Y:S05]  /*b670*/  BSYNC B3 ;  /* 0x0000000000037941 */ /* 0x000fea0003800000 */
.L_x_7896:
        /* <DEDUP_REMOVED lines=42> */
.L_x_7895:
[----:B------:R-:W-:Y:S05]  /*b920*/  BSYNC B2 ;  /* 0x0000000000027941 */ /* 0x000fea0003800000 */
.L_x_7894:
        /* <DEDUP_REMOVED lines=21> */
.L_x_7899:
[----:B------:R-:W-:-:S07]  /*ba80*/  MOV R195, R146 ;  /* 0x0000009200c37202 */ /* 0x000fce0000000f00 */
.L_x_7900:
[----:B------:R-:W-:Y:S05]  /*ba90*/  BSYNC B2 ;  /* 0x0000000000027941 */ /* 0x000fea0003800000 */
.L_x_7898:
        /* <DEDUP_REMOVED lines=16> */
.L_x_7904:
[----:B------:R-:W-:Y:S05]  /*bba0*/  BSYNC B3 ;  /* 0x0000000000037941 */ /* 0x000fea0003800000 */
.L_x_7903:
        /* <DEDUP_REMOVED lines=42> */
.L_x_7902:
[----:B------:R-:W-:Y:S05]  /*be50*/  BSYNC B2 ;  /* 0x0000000000027941 */ /* 0x000fea0003800000 */
.L_x_7901:
        /* <DEDUP_REMOVED lines=21> */
.L_x_7906:
[----:B------:R-:W-:-:S07]  /*bfb0*/  IMAD.MOV.U32 R62, RZ, RZ, R146 ;  /* 0x000000ffff3e7224 */ /* 0x000fce00078e0092 */
.L_x_7907:
[----:B------:R-:W-:Y:S05]  /*bfc0*/  BSYNC B2 ;  /* 0x0000000000027941 */ /* 0x000fea0003800000 */
.L_x_7905:
        /* <DEDUP_REMOVED lines=16> */
.L_x_7911:
[----:B------:R-:W-:Y:S05]  /*c0d0*/  BSYNC B3 ;  /* 0x0000000000037941 */ /* 0x000fea0003800000 */
.L_x_7910:
        /* <DEDUP_REMOVED lines=42> */
.L_x_7909:
[----:B------:R-:W-:Y:S05]  /*c380*/  BSYNC B2 ;  /* 0x0000000000027941 */ /* 0x000fea0003800000 */
.L_x_7908:
        /* <DEDUP_REMOVED lines=21> */
.L_x_7913:
[----:B------:R-:W-:-:S07]  /*c4e0*/  MOV R62, R146 ;  /* 0x00000092003e7202 */ /* 0x000fce0000000f00 */
.L_x_7914:
[----:B------:R-:W-:Y:S05]  /*c4f0*/  BSYNC B2 ;  /* 0x0000000000027941 */ /* 0x000fea0003800000 */
.L_x_7912:
        /* <DEDUP_REMOVED lines=12> */
[----:B------:R-:W-:Y:S01]  /*c5c0*/  @!P6 IADD3 R144, R143, 0x1, RZ ;  /* 0x000000018f90e810 */ /* 0x000fe20007ffe0ff */
[----:B------:R-:W-:-:S03]  /*c5d0*/  @!P6 IMAD.MOV.U32 R46, RZ, RZ, RZ ;  /* 0x000000ffff2ee224 */ /* 0x000fc600078e00ff */
[----:B------:R-:W-:-:S13]  /*c5e0*/  ISETP.NE.AND P0, PT, R47, RZ, !P6 ;  /* 0x000000ff2f00720c */ /* 0x000fda0007705270 */
[----:B------:R-:W-:Y:S02]  /*c5f0*/  @P0 IADD3 R144, R143, RZ, RZ ;  /* 0x000000ff8f900210 */ /* 0x000fe40007ffe0ff */
[----:B------:R-:W-:Y:S02]  /*c600*/  ISETP.NE.AND P0, PT, R61, RZ, PT ;  /* 0x000000ff3d00720c */ /* 0x000fe40003f05270 */
[----:B------:R-:W-:-:S11]  /*c610*/  @!P6 MOV R143, R144 ;  /* 0x00000090008fe202 */ /* 0x000fd60000000f00 */
.L_x_7918:
[----:B------:R-:W-:Y:S05]  /*c620*/  BSYNC B3 ;  /* 0x0000000000037941 */ /* 0x000fea0003800000 */
.L_x_7917:
        /* <DEDUP_REMOVED lines=42> */
.L_x_7916:
[----:B------:R-:W-:Y:S05]  /*c8d0*/  BSYNC B2 ;  /* 0x0000000000027941 */ /* 0x000fea0003800000 */
.L_x_7915:
        /* <DEDUP_REMOVED lines=38> */
.L_x_7862:
[----:B------:R-:W-:Y:S05]  /*cb40*/  BSYNC B1 ;  /* 0x0000000000017941 */ /* 0x000fea0003800000 */
.L_x_7861:
        /* <DEDUP_REMOVED lines=23> */
.L_x_7922:
[----:B------:R-:W-:-:S07]  /*ccc0*/  MOV R153, R146 ;  /* 0x0000009200997202 */ /* 0x000fce0000000f00 */
.L_x_7923:
[----:B------:R-:W-:Y:S05]  /*ccd0*/  BSYNC B2 ;  /* 0x0000000000027941 */ /* 0x000fea0003800000 */
.L_x_7921:
        /* <DEDUP_REMOVED lines=10> */
[----:B------:R-:W-:Y:S01]  /*cd80*/  @!P1 IADD3 R47, R47, 0x1, RZ ;  /* 0x000000012f2f9810 */ /* 0x000fe20007ffe0ff */
[----:B------:R-:W-:Y:S01]  /*cd90*/  @!P1 VIADD R145, R143, 0x1 ;  /* 0x000000018f919836 */ /* 0x000fe20000000000 */
[----:B------:R-:W-:Y:S02]  /*cda0*/  @!P1 MOV R46, RZ ;  /* 0x000000ff002e9202 */ /* 0x000fe40000000f00 */
[----:B------:R-:W-:-:S13]  /*cdb0*/  ISETP.NE.AND P2, PT, R47, RZ, !P1 ;  /* 0x000000ff2f00720c */ /* 0x000fda0004f45270 */
[----:B------:R-:W-:-:S05]  /*cdc0*/  @P2 IADD3 R145, R143, RZ, RZ ;  /* 0x000000ff8f912210 */ /* 0x000fca0007ffe0ff */
[----:B------:R-:W-:-:S07]  /*cdd0*/  @!P1 IMAD.MOV.U32 R143, RZ, RZ, R145 ;  /* 0x000000ffff8f9224 */ /* 0x000fce00078e0091 */
.L_x_7927:
[----:B------:R-:W-:Y:S05]  /*cde0*/  BSYNC B3 ;  /* 0x0000000000037941 */ /* 0x000fea0003800000 */
.L_x_7926:
        /* <DEDUP_REMOVED lines=42> */
.L_x_7925:
[----:B------:R-:W-:Y:S05]  /*d090*/  BSYNC B2 ;  /* 0x0000000000027941 */ /* 0x000fea0003800000 */
.L_x_7924:
[----:B------:R-:W0:Y:S01]  /*d0a0*/  LDC R217, c[0x0][0x294] ;  /* 0x0000a500ffd97b82 */ /* 0x000e220000000800 */
[----:B------:R-:W-:Y:S01]  /*d0b0*/  I2FP.F32.U32 R145, R153 ;  /* 0x0000009900917245 */ /* 0x000fe20000201000 */
[----:B-----5:R-:W-:Y:S01]  /*d0c0*/  HADD2.F32 R198, -RZ, R60.H0_H0 ;  /* 0x2000003cffc67230 */ /* 0x020fe20000004100 */
[----:B------:R-:W-:Y:S01]  /*d0d0*/  MOV R220, 0x2f800000 ;  /* 0x2f80000000dc7802 */ /* 0x000fe20000000f00 */
[----:B------:R-:W-:Y:S01]  /*d0e0*/  BSSY B2, `(.L_x_7928) ;  /* 0x0000017000027945 */ /* 0x000fe20003800000 */
[----:B------:R-:W-:Y:S01]  /*d0f0*/  LOP3.LUT R43, R43, 0xfffffffb, RZ, 0xc0, !PT ;  /* 0xfffffffb2b2b7812 */ /* 0x000fe200078ec0ff */
[----:B------:R-:W-:Y:S02]  /*d100*/  VIADD R181, R166, 0x1 ;  /* 0x00000001a6b57836 */ /* 0x000fe40000000000 */
[----:B------:R-:W1:Y:S01]  /*d110*/  LDC R208, c[0x0][0x298] ;  /* 0x0000a600ffd07b82 */ /* 0x000e620000000800 */
[----:B------:R-:W-:Y:S01]  /*d120*/  FFMA.FTZ R182, R145, R220, 1.1641532182693481445e-10 ;  /* 0x2f00000091b67423 */ /* 0x000fe200000100dc */
[----:B------:R-:W-:Y:S01]  /*d130*/  FMUL.FTZ R145, R198, R215 ;  /* 0x000000d7c6917220 */ /* 0x000fe20000410000 */
[----:B------:R-:W-:-:S03]  /*d140*/  @P0 HADD2.F32 R198, -RZ, R56.H0_H0 ;  /* 0x20000038ffc60230 */ /* 0x000fc60000004100 */
        /* <DEDUP_REMOVED lines=10> */
[----:B------:R-:W-:Y:S02]  /*d1f0*/  ISETP.NE.AND P1, PT, R166, 0x3, PT ;  /* 0x00000003a600780c */ /* 0x000fe40003f25270 */
[----:B------:R-:W-:-:S11]  /*d200*/  MOV R165, R148 ;  /* 0x0000009400a57202 */ /* 0x000fd60000000f00 */
[----:B------:R-:W-:Y:S05]  /*d210*/  @P1 BRA `(.L_x_7930) ;  /* 0x00000000000c1947 */ /* 0x000fea0003800000 */
[----:B------:R-:W-:Y:S01]  /*d220*/  IMAD.MOV.U32 R165, RZ, RZ, R144 ;  /* 0x000000ffffa57224 */ /* 0x000fe200078e0090 */
[----:B------:R-:W-:Y:S06]  /*d230*/  BRA `(.L_x_7930) ;  /* 0x0000000000047947 */ /* 0x000fec0003800000 */
.L_x_7929:
[----:B------:R-:W-:-:S07]  /*d240*/  MOV R165, R146 ;  /* 0x0000009200a57202 */ /* 0x000fce0000000f00 */
.L_x_7930:
[----:B------:R-:W-:Y:S05]  /*d250*/  BSYNC B2 ;  /* 0x0000000000027941 */ /* 0x000fea0003800000 */
.L_x_7928:
        /* <DEDUP_REMOVED lines=10> */
[----:B------:R-:W-:Y:S02]  /*d300*/  @!P1 IADD3 R47, R47, 0x1, RZ ;  /* 0x000000012f2f9810 */ /* 0x000fe40007ffe0ff */
[----:B------:R-:W-:Y:S02]  /*d310*/  @!P1 IADD3 R145, R143, 0x1, RZ ;  /* 0x000000018f919810 */ /* 0x000fe40007ffe0ff */
[----:B------:R-:W-:Y:S02]  /*d320*/  ISETP.NE.AND P2, PT, R47, RZ, !P1 ;  /* 0x000000ff2f00720c */ /* 0x000fe40004f45270 */
[----:B------:R-:W-:-:S11]  /*d330*/  @!P1 MOV R46, RZ ;  /* 0x000000ff002e9202 */ /* 0x000fd60000000f00 */
[----:B------:R-:W-:-:S05]  /*d340*/  @P2 IMAD.MOV R145, RZ, RZ, R143 ;  /* 0x000000ffff912224 */ /* 0x000fca00078e028f */
[----:B------:R-:W-:-:S07]  /*d350*/  @!P1 MOV R143, R145 ;  /* 0x00000091008f9202 */ /* 0x000fce0000000f00 */
.L_x_7934:
[----:B------:R-:W-:Y:S05]  /*d360*/  BSYNC B3 ;  /* 0x0000000000037941 */ /* 0x000fea0003800000 */
.L_x_7933:
        /* <DEDUP_REMOVED lines=42> */
.L_x_7932:
[----:B------:R-:W-:Y:S05]  /*d610*/  BSYNC B2 ;  /* 0x0000000000027941 */ /* 0x000fea0003800000 */
.L_x_7931:
[----:B------:R-:W-:Y:S01]  /*d620*/  I2FP.F32.U32 R145, R165 ;  /* 0x000000a500917245 */ /* 0x000fe20000201000 */
[----:B------:R-:W-:Y:S01]  /*d630*/  HADD2.F32 R166, -RZ, R60.H1_H1 ;  /* 0x3000003cffa67230 */ /* 0x000fe20000004100 */
[----:B------:R-:W-:Y:S01]  /*d640*/  LOP3.LUT R43, R43, 0xfffffffd, RZ, 0xc0, !PT ;  /* 0xfffffffd2b2b7812 */ /* 0x000fe200078ec0ff */
[----:B------:R-:W-:Y:S01]  /*d650*/  @P0 HADD2.F32 R165, -RZ, R56.H1_H1 ;  /* 0x30000038ffa50230 */ /* 0x000fe20000004100 */
[----:B------:R-:W-:Y:S01]  /*d660*/  BSSY B2, `(.L_x_7935) ;  /* 0x0000014000027945 */ /* 0x000fe20003800000 */
[----:B------:R-:W-:Y:S01]  /*d670*/  FFMA.FTZ R60, R145, R220, 1.1641532182693481445e-10 ;  /* 0x2f000000913c7423 */ /* 0x000fe200000100dc */
[----:B------:R-:W-:Y:S01]  /*d680*/  FMUL.FTZ R145, R166, R215 ;  /* 0x000000d7a6917220 */ /* 0x000fe20000410000 */
[----:B------:R-:W-:-:S03]  /*d690*/  IADD3 R197, R181, 0x1, RZ ;  /* 0x00000001b5c57810 */ /* 0x000fc60007ffe0ff */
        /* <DEDUP_REMOVED lines=15> */
.L_x_7936:
[----:B------:R-:W-:-:S07]  /*d790*/  MOV R60, R146 ;  /* 0x00000092003c7202 */ /* 0x000fce0000000f00 */
.L_x_7937:
[----:B------:R-:W-:Y:S05]  /*d7a0*/  BSYNC B2 ;  /* 0x0000000000027941 */ /* 0x000fea0003800000 */
.L_x_7935:
        /* <DEDUP_REMOVED lines=16> */
.L_x_7941:
[----:B------:R-:W-:Y:S05]  /*d8b0*/  BSYNC B3 ;  /* 0x0000000000037941 */ /* 0x000fea0003800000 */
.L_x_7940:
        /* <DEDUP_REMOVED lines=42> */
.L_x_7939:
[----:B------:R-:W-:Y:S05]  /*db60*/  BSYNC B2 ;  /* 0x0000000000027941 */ /* 0x000fea0003800000 */
.L_x_7938:
        /* <DEDUP_REMOVED lines=19> */
[----:B------:R-:W-:Y:S01]  /*dca0*/  MOV R60, R144 ;  /* 0x00000090003c7202 */ /* 0x000fe20000000f00 */
[----:B------:R-:W-:Y:S06]  /*dcb0*/  BRA `(.L_x_7944) ;  /* 0x0000000000047947 */ /* 0x000fec0003800000 */
.L_x_7943:
[----:B------:R-:W-:-:S07]  /*dcc0*/  IMAD.MOV.U32 R60, RZ, RZ, R146 ;  /* 0x000000ffff3c7224 */ /* 0x000fce00078e0092 */
.L_x_7944:
[----:B------:R-:W-:Y:S05]  /*dcd0*/  BSYNC B2 ;  /* 0x0000000000027941 */ /* 0x000fea0003800000 */
.L_x_7942:
        /* <DEDUP_REMOVED lines=8> */
[----:B------:R-:W-:-:S04]  /*dd60*/  IADD3 R46, R46, 0x1, RZ ;  /* 0x000000012e2e7810 */ /* 0x000fc80007ffe0ff */
[----:B------:R-:W-:-:S13]  /*dd70*/  ISETP.NE.AND P2, PT, R46, RZ, PT ;  /* 0x000000ff2e00720c */ /* 0x000fda0003f45270 */
[----:B------:R-:W-:Y:S01]  /*dd80*/  @!P2 VIADD R47, R47, 0x1 ;  /* 0x000000012f2fa836 */ /* 0x000fe20000000000 */
[----:B------:R-:W-:Y:S01]  /*dd90*/  @!P2 IADD3 R145, R143, 0x1, RZ ;  /* 0x000000018f91a810 */ /* 0x000fe20007ffe0ff */
[----:B------:R-:W-:-:S03]  /*dda0*/  @!P2 IMAD.MOV.U32 R46, RZ, RZ, RZ ;  /* 0x000000ffff2ea224 */ /* 0x000fc600078e00ff */
[----:B------:R-:W-:-:S13]  /*ddb0*/  ISETP.NE.AND P3, PT, R47, RZ, !P2 ;  /* 0x000000ff2f00720c */ /* 0x000fda0005765270 */
[----:B------:R-:W-:-:S04]  /*ddc0*/  @P3 IADD3 R145, R143, RZ, RZ ;  /* 0x000000ff8f913210 */ /* 0x000fc80007ffe0ff */
[----:B------:R-:W-:-:S07]  /*ddd0*/  @!P2 MOV R143, R145 ;  /* 0x00000091008fa202 */ /* 0x000fce0000000f00 */
.L_x_7948:
[----:B------:R-:W-:Y:S05]  /*dde0*/  BSYNC B3 ;  /* 0x0000000000037941 */ /* 0x000fea0003800000 */
.L_x_7947:
        /* <DEDUP_REMOVED lines=42> */
.L_x_7946:
[----:B------:R-:W-:Y:S05]  /*e090*/  BSYNC B2 ;  /* 0x0000000000027941 */ /* 0x000fea0003800000 */
.L_x_7945:
        /* <DEDUP_REMOVED lines=21> */
.L_x_7950:
[----:B------:R-:W-:-:S07]  /*e1f0*/  MOV R181, R146 ;  /* 0x0000009200b57202 */ /* 0x000fce0000000f00 */
.L_x_7951:
[----:B------:R-:W-:Y:S05]  /*e200*/  BSYNC B2 ;  /* 0x0000000000027941 */ /* 0x000fea0003800000 */
.L_x_7949:
        /* <DEDUP_REMOVED lines=16> */
.L_x_7955:
[----:B------:R-:W-:Y:S05]  /*e310*/  BSYNC B3 ;  /* 0x0000000000037941 */ /* 0x000fea0003800000 */
.L_x_7954:
        /* <DEDUP_REMOVED lines=42> */
.L_x_7953:
[----:B------:R-:W-:Y:S05]  /*e5c0*/  BSYNC B2 ;  /* 0x0000000000027941 */ /* 0x000fea0003800000 */
.L_x_7952:
        /* <DEDUP_REMOVED lines=21> */
.L_x_7957:
[----:B------:R-:W-:-:S07]  /*e720*/  MOV R197, R146 ;  /* 0x0000009200c57202 */ /* 0x000fce0000000f00 */
.L_x_7958:
[----:B------:R-:W-:Y:S05]  /*e730*/  BSYNC B2 ;  /* 0x0000000000027941 */ /* 0x000fea0003800000 */
.L_x_7956:
        /* <DEDUP_REMOVED lines=16> */
.L_x_7962:
[----:B------:R-:W-:Y:S05]  /*e840*/  BSYNC B3 ;  /* 0x0000000000037941 */ /* 0x000fea0003800000 */
.L_x_7961:
        /* <DEDUP_REMOVED lines=42> */
.L_x_7960:
[----:B------:R-:W-:Y:S05]  /*eaf0*/  BSYNC B2 ;  /* 0x0000000000027941 */ /* 0x000fea0003800000 */
.L_x_7959:
[----:B------:R-:W-:Y:S01]  /*eb00*/  I2FP.F32.U32 R61, R197 ;  /* 0x000000c5003d7245 */ /* 0x000fe20000201000 */
[----:B------:R-:W-:Y:S01]  /*eb10*/  HADD2.F32 R62, -RZ, R62.H1_H1 ;  /* 0x3000003eff3e7230 */ /* 0x000fe20000004100 */
[----:B------:R-:W-:Y:S01]  /*eb20*/  ISETP.NE.AND P5, PT, R219, 0x1, PT ;  /* 0x00000001db00780c */ /* 0x000fe20003fa5270 */
[----:B------:R-:W-:Y:S01]  /*eb30*/  @P0 HADD2.F32 R145, -RZ, R58.H1_H1 ;  /* 0x3000003aff910230 */ /* 0x000fe20000004100 */
        /* <DEDUP_REMOVED lines=17> */
.L_x_7964:
[----:B------:R-:W-:-:S07]  /*ec50*/  IMAD.MOV.U32 R62, RZ, RZ, R146 ;  /* 0x000000ffff3e7224 */ /* 0x000fce00078e0092 */
.L_x_7965:
[----:B------:R-:W-:Y:S05]  /*ec60*/  BSYNC B2 ;  /* 0x0000000000027941 */ /* 0x000fea0003800000 */
.L_x_7963:
        /* <DEDUP_REMOVED lines=16> */
.L_x_7969:
[----:B------:R-:W-:Y:S05]  /*ed70*/  BSYNC B3 ;  /* 0x0000000000037941 */ /* 0x000fea0003800000 */
.L_x_7968:
        /* <DEDUP_REMOVED lines=42> */
.L_x_7967:
[----:B------:R-:W-:Y:S05]  /*f020*/  BSYNC B2 ;  /* 0x0000000000027941 */ /* 0x000fea0003800000 */
.L_x_7966:
[----:B------:R-:W-:Y:S01]  /*f030*/  I2FP.F32.U32 R61, R62 ;  /* 0x0000003e003d7245 */ /* 0x000fe20000201000 */
[----:B------:R-:W-:Y:S01]  /*f040*/  HADD2.F32 R62, -RZ, R63.H0_H0 ;  /* 0x2000003fff3e7230 */ /* 0x000fe20000004100 */
[C---:B------:R-:W-:Y:S01]  /*f050*/  ISETP.NE.AND P6, PT, R218.reuse, 0x1, PT ;  /* 0x00000001da00780c */ /* 0x040fe20003fc5270 */
[----:B------:R-:W-:Y:S01]  /*f060*/  BSSY B2, `(.L_x_7970) ;  /* 0x0000013000027945 */ /* 0x000fe20003800000 */
[----:B------:R-:W-:Y:S02]  /*f070*/  VIADD R145, R218, 0x1 ;  /* 0x00000001da917836 */ /* 0x000fe40000000000 */
        /* <DEDUP_REMOVED lines=16> */
.L_x_7971:
[----:B------:R-:W-:-:S07]  /*f180*/  MOV R62, R146 ;  /* 0x00000092003e7202 */ /* 0x000fce0000000f00 */
.L_x_7972:
[----:B------:R-:W-:Y:S05]  /*f190*/  BSYNC B2 ;  /* 0x0000000000027941 */ /* 0x000fea0003800000 */
.L_x_7970:
        /* <DEDUP_REMOVED lines=11> */
[----:B------:R-:W-:Y:S02]  /*f250*/  @!P6 IADD3 R47, R47, 0x1, RZ ;  /* 0x000000012f2fe810 */ /* 0x000fe40007ffe0ff */
[----:B------:R-:W-:Y:S02]  /*f260*/  @!P6 IADD3 R144, R143, 0x1, RZ ;  /* 0x000000018f90e810 */ /* 0x000fe40007ffe0ff */
[----:B------:R-:W-:Y:S02]  /*f270*/  ISETP.NE.AND P0, PT, R47, RZ, !P6 ;  /* 0x000000ff2f00720c */ /* 0x000fe40007705270 */
[----:B------:R-:W-:-:S11]  /*f280*/  @!P6 MOV R46, RZ ;  /* 0x000000ff002ee202 */ /* 0x000fd60000000f00 */
[----:B------:R-:W-:Y:S01]  /*f290*/  @P0 IMAD.MOV R144, RZ, RZ, R143 ;  /* 0x000000ffff900224 */ /* 0x000fe200078e028f */
[----:B------:R-:W-:-:S04]  /*f2a0*/  ISETP.NE.AND P0, PT, R61, RZ, PT ;  /* 0x000000ff3d00720c */ /* 0x000fc80003f05270 */
[----:B------:R-:W-:-:S09]  /*f2b0*/  @!P6 MOV R143, R144 ;  /* 0x00000090008fe202 */ /* 0x000fd20000000f00 */
.L_x_7976:
[----:B------:R-:W-:Y:S05]  /*f2c0*/  BSYNC B3 ;  /* 0x0000000000037941 */ /* 0x000fea0003800000 */
.L_x_7975:
        /* <DEDUP_REMOVED lines=42> */
.L_x_7974:
[----:B------:R-:W-:Y:S05]  /*f570*/  BSYNC B2 ;  /* 0x0000000000027941 */ /* 0x000fea0003800000 */
.L_x_7973:
        /* <DEDUP_REMOVED lines=32> */
[----:B------:R-:W-:Y:S02]  /*f780*/  LEA.HI.X R219, R216, UR15, RZ, 0x3, P0 ;  /* 0x0000000fd8db7c11 */ /* 0x000fe400080f1cff */
[----:B------:R-:W-:Y:S01]  /*f790*/  LOP3.LUT R222, R222, R217, RZ, 0xfc, !PT ;  /* 0x000000d9dede7212 */ /* 0x000fe200078efcff */
[----:B------:R4:W-:Y:S01]  /*f7a0*/  STG.E.128 desc[UR4][R220.64], R60 ;  /* 0x0000003cdc007986 */ /* 0x0009e2000c101d04 */
[----:B------:R-:W-:Y:S02]  /*f7b0*/  LOP3.LUT R223, R223, R227, R225, 0xfe, !PT ;  /* 0x000000e3dfdf7212 */ /* 0x000fe400078efee1 */
[----:B------:R-:W-:-:S03]  /*f7c0*/  IADD3 R216, R216, 0x20, RZ ;  /* 0x00000020d8d87810 */ /* 0x000fc60007ffe0ff */
[----:B------:R4:W-:Y:S04]  /*f7d0*/  STG.E.64 desc[UR4][R218.64], R222 ;  /* 0x000000deda007986 */ /* 0x0009e8000c101b04 */
.L_x_7920:
[----:B------:R-:W-:Y:S05]  /*f7e0*/  BSYNC B1 ;  /* 0x0000000000017941 */ /* 0x000fea0003800000 */
.L_x_7919:
        /* <DEDUP_REMOVED lines=23> */
.L_x_7980:
[----:B------:R-:W-:-:S07]  /*f960*/  IMAD.MOV.U32 R154, RZ, RZ, R146 ;  /* 0x000000ffff9a7224 */ /* 0x000fce00078e0092 */
.L_x_7981:
[----:B------:R-:W-:Y:S05]  /*f970*/  BSYNC B2 ;  /* 0x0000000000027941 */ /* 0x000fea0003800000 */
.L_x_7979:
        /* <DEDUP_REMOVED lines=16> */
.L_x_7985:
[----:B------:R-:W-:Y:S05]  /*fa80*/  BSYNC B3 ;  /* 0x0000000000037941 */ /* 0x000fea0003800000 */
.L_x_7984:
        /* <DEDUP_REMOVED lines=42> */
.L_x_7983:
[----:B------:R-:W-:Y:S05]  /*fd30*/  BSYNC B2 ;  /* 0x0000000000027941 */ /* 0x000fea0003800000 */
.L_x_7982:
        /* <DEDUP_REMOVED lines=26> */
.L_x_7987:
[----:B------:R-:W-:-:S07]  /*fee0*/  MOV R167, R146 ;  /* 0x0000009200a77202 */ /* 0x000fce0000000f00 */
.L_x_7988:
[----:B------:R-:W-:Y:S05]  /*fef0*/  BSYNC B2 ;  /* 0x0000000000027941 */ /* 0x000fea0003800000 */
.L_x_7986:
        /* <DEDUP_REMOVED lines=16> */
.L_x_7992:
[----:B------:R-:W-:Y:S05]  /*10000*/  BSYNC B3 ;  /* 0x0000000000037941 */ /* 0x000fea0003800000 */
.L_x_7991:
        /* <DEDUP_REMOVED lines=42> */
.L_x_7990:
[----:B------:R-:W-:Y:S05]  /*102b0*/  BSYNC B2 ;  /* 0x0000000000027941 */ /* 0x000fea0003800000 */
.L_x_7989:
        /* <DEDUP_REMOVED lines=23> */
.L_x_7994:
[----:B------:R-:W-:-:S07]  /*10430*/  IMAD.MOV.U32 R60, RZ, RZ, R146 ;  /* 0x000000ffff3c7224 */ /* 0x000fce00078e0092 */
.L_x_7995:
[----:B------:R-:W-:Y:S05]  /*10440*/  BSYNC B2 ;  /* 0x0000000000027941 */ /* 0x000fea0003800000 */
.L_x_7993:
        /* <DEDUP_REMOVED lines=16> */
.L_x_7999:
[----:B------:R-:W-:Y:S05]  /*10550*/  BSYNC B3 ;  /* 0x0000000000037941 */ /* 0x000fea0003800000 */
.L_x_7998:
        /* <DEDUP_REMOVED lines=42> */
.L_x_7997:
[----:B------:R-:W-:Y:S05]  /*10800*/  BSYNC B2 ;  /* 0x0000000000027941 */ /* 0x000fea0003800000 */
.L_x_7996:
        /* <DEDUP_REMOVED lines=21> */
.L_x_8001:
[----:B------:R-:W-:-:S07]  /*10960*/  MOV R60, R146 ;  /* 0x00000092003c7202 */ /* 0x000fce0000000f00 */
.L_x_8002:
[----:B------:R-:W-:Y:S05]  /*10970*/  BSYNC B2 ;  /* 0x0000000000027941 */ /* 0x000fea0003800000 */
.L_x_8000:
        /* <DEDUP_REMOVED lines=16> */
.L_x_8006:
[----:B------:R-:W-:Y:S05]  /*10a80*/  BSYNC B3 ;  /* 0x0000000000037941 */ /* 0x000fea0003800000 */
.L_x_8005:
        /* <DEDUP_REMOVED lines=42> */
.L_x_8004:
[----:B------:R-:W-:Y:S05]  /*10d30*/  BSYNC B2 ;  /* 0x0000000000027941 */ /* 0x000fea0003800000 */
.L_x_8003:
        /* <DEDUP_REMOVED lines=21> */
.L_x_8008:
[----:B------:R-:W-:-:S07]  /*10e90*/  MOV R184, R146 ;  /* 0x0000009200b87202 */ /* 0x000fce0000000f00 */
.L_x_8009:
[----:B------:R-:W-:Y:S05]  /*10ea0*/  BSYNC B2 ;  /* 0x0000000000027941 */ /* 0x000fea0003800000 */
.L_x_8007:
        /* <DEDUP_REMOVED lines=16> */
.L_x_8013:
[----:B------:R-:W-:Y:S05]  /*10fb0*/  BSYNC B3 ;  /* 0x0000000000037941 */ /* 0x000fea0003800000 */
.L_x_8012:
        /* <DEDUP_REMOVED lines=42> */
.L_x_8011:
[----:B------:R-:W-:Y:S05]  /*11260*/  BSYNC B2 ;  /* 0x0000000000027941 */ /* 0x000fea0003800000 */
.L_x_8010:
        /* <DEDUP_REMOVED lines=21> */
.L_x_8015:
[----:B------:R-:W-:-:S07]  /*113c0*/  IMAD.MOV.U32 R199, RZ, RZ, R146 ;  /* 0x000000ffffc77224 */ /* 0x000fce00078e0092 */
.L_x_8016:
[----:B------:R-:W-:Y:S05]  /*113d0*/  BSYNC B2 ;  /* 0x0000000000027941 */ /* 0x000fea0003800000 */
.L_x_8014:
        /* <DEDUP_REMOVED lines=16> */
.L_x_8020:
[----:B------:R-:W-:Y:S05]  /*114e0*/  BSYNC B3 ;  /* 0x0000000000037941 */ /* 0x000fea0003800000 */
.L_x_8019:
        /* <DEDUP_REMOVED lines=42> */
.L_x_8018:
[----:B------:R-:W-:Y:S05]  /*11790*/  BSYNC B2 ;  /* 0x0000000000027941 */ /* 0x000fea0003800000 */
.L_x_8017:
        /* <DEDUP_REMOVED lines=21> */
.L_x_8022:
[----:B------:R-:W-:-:S07]  /*118f0*/  MOV R62, R146 ;  /* 0x00000092003e7202 */ /* 0x000fce0000000f00 */
.L_x_8023:
[----:B------:R-:W-:Y:S05]  /*11900*/  BSYNC B2 ;  /* 0x0000000000027941 */ /* 0x000fea0003800000 */
.L_x_8021:
        /* <DEDUP_REMOVED lines=16> */
.L_x_8027:
[----:B------:R-:W-:Y:S05]  /*11a10*/  BSYNC B3 ;  /* 0x0000000000037941 */ /* 0x000fea0003800000 */
.L_x_8026:
        /* <DEDUP_REMOVED lines=42> */
.L_x_8025:
[----:B------:R-:W-:Y:S05]  /*11cc0*/  BSYNC B2 ;  /* 0x0000000000027941 */ /* 0x000fea0003800000 */
.L_x_8024:
        /* <DEDUP_REMOVED lines=21> */
.L_x_8029:
[----:B------:R-:W-:-:S07]  /*11e20*/  MOV R62, R146 ;  /* 0x00000092003e7202 */ /* 0x000fce0000000f00 */
.L_x_8030:
[----:B------:R-:W-:Y:S05]  /*11e30*/  BSYNC B2 ;  /* 0x0000000000027941 */ /* 0x000fea0003800000 */
.L_x_8028:
        /* <DEDUP_REMOVED lines=11> */
[----:B------:R-:W-:Y:S01]  /*11ef0*/  @!P6 IADD3 R47, R47, 0x1, RZ ;  /* 0x000000012f2fe810 */ /* 0x000fe20007ffe0ff */
[----:B------:R-:W-:Y:S01]  /*11f00*/  @!P6 VIADD R144, R143, 0x1 ;  /* 0x000000018f90e836 */ /* 0x000fe20000000000 */
[----:B------:R-:W-:Y:S02]  /*11f10*/  @!P6 MOV R46, RZ ;  /* 0x000000ff002ee202 */ /* 0x000fe40000000f00 */
[----:B------:R-:W-:-:S13]  /*11f20*/  ISETP.NE.AND P0, PT, R47, RZ, !P6 ;  /* 0x000000ff2f00720c */ /* 0x000fda0007705270 */
[----:B------:R-:W-:Y:S02]  /*11f30*/  @P0 IADD3 R144, R143, RZ, RZ ;  /* 0x000000ff8f900210 */ /* 0x000fe40007ffe0ff */
[----:B------:R-:W-:-:S03]  /*11f40*/  ISETP.NE.AND P0, PT, R61, RZ, PT ;  /* 0x000000ff3d00720c */ /* 0x000fc60003f05270 */
[----:B------:R-:W-:-:S10]  /*11f50*/  @!P6 IMAD.MOV.U32 R143, RZ, RZ, R144 ;  /* 0x000000ffff8fe224 */ /* 0x000fd400078e0090 */
.L_x_8034:
[----:B------:R-:W-:Y:S05]  /*11f60*/  BSYNC B3 ;  /* 0x0000000000037941 */ /* 0x000fea0003800000 */
.L_x_8033:
        /* <DEDUP_REMOVED lines=42> */
.L_x_8032:
[----:B------:R-:W-:Y:S05]  /*12210*/  BSYNC B2 ;  /* 0x0000000000027941 */ /* 0x000fea0003800000 */
.L_x_8031:
        /* <DEDUP_REMOVED lines=35> */
[----:B------:R-:W-:Y:S02]  /*12450*/  LOP3.LUT R223, R223, R227, R225, 0xfe, !PT ;  /* 0x000000e3dfdf7212 */ /* 0x000fe400078efee1 */
[----:B------:R-:W-:-:S03]  /*12460*/  IADD3 R216, R216, 0x20, RZ ;  /* 0x00000020d8d87810 */ /* 0x000fc60007ffe0ff */
[----:B------:R0:W-:Y:S04]  /*12470*/  STG.E.64 desc[UR4][R218.64], R222 ;  /* 0x000000deda007986 */ /* 0x0001e8000c101b04 */
.L_x_7978:
[----:B------:R-:W-:Y:S05]  /*12480*/  BSYNC B1 ;  /* 0x0000000000017941 */ /* 0x000fea0003800000 */
.L_x_7977:
        /* <DEDUP_REMOVED lines=23> */
.L_x_8038:
[----:B------:R-:W-:-:S07]  /*12600*/  MOV R155, R146 ;  /* 0x00000092009b7202 */ /* 0x000fce0000000f00 */
.L_x_8039:
[----:B------:R-:W-:Y:S05]  /*12610*/  BSYNC B2 ;  /* 0x0000000000027941 */ /* 0x000fea0003800000 */
.L_x_8037:
        /* <DEDUP_REMOVED lines=16> */
.L_x_8043:
[----:B------:R-:W-:Y:S05]  /*12720*/  BSYNC B3 ;  /* 0x0000000000037941 */ /* 0x000fea0003800000 */
.L_x_8042:
        /* <DEDUP_REMOVED lines=42> */
.L_x_8041:
[----:B------:R-:W-:Y:S05]  /*129d0*/  BSYNC B2 ;  /* 0x0000000000027941 */ /* 0x000fea0003800000 */
.L_x_8040:
[----:B------:R-:W0:Y:S01]  /*129e0*/  LDC R217, c[0x0][0x294] ;  /* 0x0000a500ffd97b82 */ /* 0x000e220000000800 */
[----:B------:R-:W-:Y:S01]  /*129f0*/  HFMA2.MMA R220, -RZ, RZ, 0.1171875, 0 ;  /* 0x2f800000ffdc7435 */ /* 0x000fe200000001ff */
[----:B------:R-:W-:Y:S01]  /*12a00*/  I2FP.F32.U32 R145, R155 ;  /* 0x0000009b00917245 */ /* 0x000fe20000201000 */
[----:B-----5:R-:W-:Y:S01]  /*12a10*/  HADD2.F32 R202, -RZ, R60.H0_H0 ;  /* 0x2000003cffca7230 */ /* 0x020fe20000004100 */
[----:B------:R-:W-:Y:S01]  /*12a20*/  LOP3.LUT R43, R43, 0xfffffffb, RZ, 0xc0, !PT ;  /* 0xfffffffb2b2b7812 */ /* 0x000fe200078ec0ff */
[----:B------:R-:W-:Y:S01]  /*12a30*/  BSSY B2, `(.L_x_8044) ;  /* 0x0000016000027945 */ /* 0x000fe20003800000 */
[----:B------:R-:W-:Y:S02]  /*12a40*/  IADD3 R185, R170, 0x1, RZ ;  /* 0x00000001aab97810 */ /* 0x000fe40007ffe0ff */
[----:B------:R-:W1:Y:S03]  /*12a50*/  LDC R210, c[0x0][0x298] ;  /* 0x0000a600ffd27b82 */ /* 0x000e660000000800 */
        /* <DEDUP_REMOVED lines=18> */
.L_x_8045:
[----:B------:R-:W-:-:S07]  /*12b80*/  IMAD.MOV.U32 R169, RZ, RZ, R146 ;  /* 0x000000ffffa97224 */ /* 0x000fce00078e0092 */
.L_x_8046:
[----:B------:R-:W-:Y:S05]  /*12b90*/  BSYNC B2 ;  /* 0x0000000000027941 */ /* 0x000fea0003800000 */
.L_x_8044:
        /* <DEDUP_REMOVED lines=16> */
.L_x_8050:
[----:B------:R-:W-:Y:S05]  /*12ca0*/  BSYNC B3 ;  /* 0x0000000000037941 */ /* 0x000fea0003800000 */
.L_x_8049:
        /* <DEDUP_REMOVED lines=42> */
.L_x_8048:
[----:B------:R-:W-:Y:S05]  /*12f50*/  BSYNC B2 ;  /* 0x0000000000027941 */ /* 0x000fea0003800000 */
.L_x_8047:
        /* <DEDUP_REMOVED lines=23> */
.L_x_8052:
[----:B------:R-:W-:-:S07]  /*130d0*/  MOV R60, R146 ;  /* 0x00000092003c7202 */ /* 0x000fce0000000f00 */
.L_x_8053:
[----:B------:R-:W-:Y:S05]  /*130e0*/  BSYNC B2 ;  /* 0x0000000000027941 */ /* 0x000fea0003800000 */
.L_x_8051:
        /* <DEDUP_REMOVED lines=16> */
.L_x_8057:
[----:B------:R-:W-:Y:S05]  /*131f0*/  BSYNC B3 ;  /* 0x0000000000037941 */ /* 0x000fea0003800000 */
.L_x_8056:
        /* <DEDUP_REMOVED lines=42> */
.L_x_8055:
[----:B------:R-:W-:Y:S05]  /*134a0*/  BSYNC B2 ;  /* 0x0000000000027941 */ /* 0x000fea0003800000 */
.L_x_8054:
        /* <DEDUP_REMOVED lines=21> */
.L_x_8059:
[----:B------:R-:W-:-:S07]  /*13600*/  MOV R60, R146 ;  /* 0x00000092003c7202 */ /* 0x000fce0000000f00 */
.L_x_8060:
[----:B------:R-:W-:Y:S05]  /*13610*/  BSYNC B2 ;  /* 0x0000000000027941 */ /* 0x000fea0003800000 */
.L_x_8058:
        /* <DEDUP_REMOVED lines=16> */
.L_x_8064:
[----:B------:R-:W-:Y:S05]  /*13720*/  BSYNC B3 ;  /* 0x0000000000037941 */ /* 0x000fea0003800000 */
.L_x_8063:
        /* <DEDUP_REMOVED lines=42> */
.L_x_8062:
[----:B------:R-:W-:Y:S05]  /*139d0*/  BSYNC B2 ;  /* 0x0000000000027941 */ /* 0x000fea0003800000 */
.L_x_8061:
[----:B------:R-:W-:Y:S01]  /*139e0*/  I2FP.F32.U32 R145, R60 ;  /* 0x0000003c00917245 */ /* 0x000fe20000201000 */
[----:B------:R-:W-:Y:S01]  /*139f0*/  HADD2.F32 R186, -RZ, R61.H1_H1 ;  /* 0x3000003dffba7230 */ /* 0x000fe20000004100 */
[C---:B------:R-:W-:Y:S01]  /*13a00*/  ISETP.NE.AND P3, PT, R202.reuse, 0x1, PT ;  /* 0x00000001ca00780c */ /* 0x040fe20003f65270 */
[----:B------:R-:W-:Y:S01]  /*13a10*/  BSSY B2, `(.L_x_8065) ;  /* 0x0000013000027945 */ /* 0x000fe20003800000 */
[----:B------:R-:W-:Y:S01]  /*13a20*/  IADD3 R218, R202, 0x1, RZ ;  /* 0x00000001cada7810 */ /* 0x000fe20007ffe0ff */
        /* <DEDUP_REMOVED lines=16> */
.L_x_8066:
[----:B------:R-:W-:-:S07]  /*13b30*/  IMAD.MOV.U32 R185, RZ, RZ, R146 ;  /* 0x000000ffffb97224 */ /* 0x000fce00078e0092 */
.L_x_8067:
[----:B------:R-:W-:Y:S05]  /*13b40*/  BSYNC B2 ;  /* 0x0000000000027941 */ /* 0x000fea0003800000 */
.L_x_8065:
        /* <DEDUP_REMOVED lines=16> */
.L_x_8071:
[----:B------:R-:W-:Y:S05]  /*13c50*/  BSYNC B3 ;  /* 0x0000000000037941 */ /* 0x000fea0003800000 */
.L_x_8070:
        /* <DEDUP_REMOVED lines=42> */
.L_x_8069:
[----:B------:R-:W-:Y:S05]  /*13f00*/  BSYNC B2 ;  /* 0x0000000000027941 */ /* 0x000fea0003800000 */
.L_x_8068:
        /* <DEDUP_REMOVED lines=21> */
.L_x_8073:
[----:B------:R-:W-:-:S07]  /*14060*/  MOV R201, R146 ;  /* 0x0000009200c97202 */ /* 0x000fce0000000f00 */
.L_x_8074:
[----:B------:R-:W-:Y:S05]  /*14070*/  BSYNC B2 ;  /* 0x0000000000027941 */ /* 0x000fea0003800000 */
.L_x_8072:
        /* <DEDUP_REMOVED lines=16> */
.L_x_8078:
[----:B------:R-:W-:Y:S05]  /*14180*/  BSYNC B3 ;  /* 0x0000000000037941 */ /* 0x000fea0003800000 */
.L_x_8077:
        /* <DEDUP_REMOVED lines=42> */
.L_x_8076:
[----:B------:R-:W-:Y:S05]  /*14430*/  BSYNC B2 ;  /* 0x0000000000027941 */ /* 0x000fea0003800000 */
.L_x_8075:
        /* <DEDUP_REMOVED lines=21> */
.L_x_8080:
[----:B------:R-:W-:-:S07]  /*14590*/  MOV R62, R146 ;  /* 0x00000092003e7202 */ /* 0x000fce0000000f00 */
.L_x_8081:
[----:B------:R-:W-:Y:S05]  /*145a0*/  BSYNC B2 ;  /* 0x0000000000027941 */ /* 0x000fea0003800000 */
.L_x_8079:
        /* <DEDUP_REMOVED lines=16> */
.L_x_8085:
[----:B------:R-:W-:Y:S05]  /*146b0*/  BSYNC B3 ;  /* 0x0000000000037941 */ /* 0x000fea0003800000 */
.L_x_8084:
        /* <DEDUP_REMOVED lines=42> */
.L_x_8083:
[----:B------:R-:W-:Y:S05]  /*14960*/  BSYNC B2 ;  /* 0x0000000000027941 */ /* 0x000fea0003800000 */
.L_x_8082:
        /* <DEDUP_REMOVED lines=21> */
.L_x_8087:
[----:B------:R-:W-:-:S07]  /*14ac0*/  IMAD.MOV.U32 R62, RZ, RZ, R146 ;  /* 0x000000ffff3e7224 */ /* 0x000fce00078e0092 */
.L_x_8088:
[----:B------:R-:W-:Y:S05]  /*14ad0*/  BSYNC B2 ;  /* 0x0000000000027941 */ /* 0x000fea0003800000 */
.L_x_8086:
        /* <DEDUP_REMOVED lines=18> */
.L_x_8092:
[----:B------:R-:W-:Y:S05]  /*14c00*/  BSYNC B3 ;  /* 0x0000000000037941 */ /* 0x000fea0003800000 */
.L_x_8091:
        /* <DEDUP_REMOVED lines=42> */
.L_x_8090:
[----:B------:R-:W-:Y:S05]  /*14eb0*/  BSYNC B2 ;  /* 0x0000000000027941 */ /* 0x000fea0003800000 */
.L_x_8089:
        /* <DEDUP_REMOVED lines=38> */
.L_x_8036:
[----:B------:R-:W-:Y:S05]  /*15120*/  BSYNC B1 ;  /* 0x0000000000017941 */ /* 0x000fea0003800000 */
.L_x_8035:
        /* <DEDUP_REMOVED lines=23> */
.L_x_8096:
[----:B------:R-:W-:-:S07]  /*152a0*/  MOV R156, R146 ;  /* 0x00000092009c7202 */ /* 0x000fce0000000f00 */
.L_x_8097:
[----:B------:R-:W-:Y:S05]  /*152b0*/  BSYNC B2 ;  /* 0x0000000000027941 */ /* 0x000fea0003800000 */
.L_x_8095:
        /* <DEDUP_REMOVED lines=16> */
.L_x_8101:
[----:B------:R-:W-:Y:S05]  /*153c0*/  BSYNC B3 ;  /* 0x0000000000037941 */ /* 0x000fea0003800000 */
.L_x_8100:
        /* <DEDUP_REMOVED lines=42> */
.L_x_8099:
[----:B------:R-:W-:Y:S05]  /*15670*/  BSYNC B2 ;  /* 0x0000000000027941 */ /* 0x000fea0003800000 */
.L_x_8098:
[----:B------:R-:W0:Y:S01]  /*15680*/  LDC R217, c[0x0][0x294] ;  /* 0x0000a500ffd97b82 */ /* 0x000e220000000800 */
[----:B------:R-:W-:Y:S01]  /*15690*/  I2FP.F32.U32 R145, R156 ;  /* 0x0000009c00917245 */ /* 0x000fe20000201000 */
[----:B-----5:R-:W-:Y:S01]  /*156a0*/  HADD2.F32 R188, -RZ, R60.H0_H0 ;  /* 0x2000003cffbc7230 */ /* 0x020fe20000004100 */
[----:B------:R-:W-:Y:S01]  /*156b0*/  MOV R220, 0x2f800000 ;  /* 0x2f80000000dc7802 */ /* 0x000fe20000000f00 */
[----:B------:R-:W-:Y:S01]  /*156c0*/  BSSY B2, `(.L_x_8102) ;  /* 0x0000017000027945 */ /* 0x000fe20003800000 */
[----:B------:R-:W-:Y:S01]  /*156d0*/  LOP3.LUT R43, R43, 0xfffffffb, RZ, 0xc0, !PT ;  /* 0xfffffffb2b2b7812 */ /* 0x000fe200078ec0ff */
[----:B------:R-:W-:Y:S02]  /*156e0*/  VIADD R187, R172, 0x1 ;  /* 0x00000001acbb7836 */ /* 0x000fe40000000000 */
[----:B------:R-:W-:Y:S01]  /*156f0*/  FMUL.FTZ R188, R188, R215 ;  /* 0x000000d7bcbc7220 */ /* 0x000fe20000410000 */
[----:B------:R-:W1:Y:S01]  /*15700*/  LDC R213, c[0x0][0x298] ;  /* 0x0000a600ffd57b82 */ /* 0x000e620000000800 */
[----:B------:R-:W-:Y:S01]  /*15710*/  FFMA.FTZ R156, R145, R220, 1.1641532182693481445e-10 ;  /* 0x2f000000919c7423 */ /* 0x000fe200000100dc */
[----:B------:R-:W-:-:S04]  /*15720*/  @P0 HADD2.F32 R145, -RZ, R56.H0_H0 ;  /* 0x20000038ff910230 */ /* 0x000fc80000004100 */
        /* <DEDUP_REMOVED lines=15> */
.L_x_8103:
[----:B------:R-:W-:-:S07]  /*15820*/  MOV R171, R146 ;  /* 0x0000009200ab7202 */ /* 0x000fce0000000f00 */
.L_x_8104:
[----:B------:R-:W-:Y:S05]  /*15830*/  BSYNC B2 ;  /* 0x0000000000027941 */ /* 0x000fea0003800000 */
.L_x_8102:
        /* <DEDUP_REMOVED lines=16> */
.L_x_8108:
[----:B------:R-:W-:Y:S05]  /*15940*/  BSYNC B3 ;  /* 0x0000000000037941 */ /* 0x000fea0003800000 */
.L_x_8107:
        /* <DEDUP_REMOVED lines=42> */
.L_x_8106:
[----:B------:R-:W-:Y:S05]  /*15bf0*/  BSYNC B2 ;  /* 0x0000000000027941 */ /* 0x000fea0003800000 */
.L_x_8105:
        /* <DEDUP_REMOVED lines=23> */
.L_x_8110:
[----:B------:R-:W-:-:S07]  /*15d70*/  MOV R60, R146 ;  /* 0x00000092003c7202 */ /* 0x000fce0000000f00 */
.L_x_8111:
[----:B------:R-:W-:Y:S05]  /*15d80*/  BSYNC B2 ;  /* 0x0000000000027941 */ /* 0x000fea0003800000 */
.L_x_8109:
        /* <DEDUP_REMOVED lines=16> */
.L_x_8115:
[----:B------:R-:W-:Y:S05]  /*15e90*/  BSYNC B3 ;  /* 0x0000000000037941 */ /* 0x000fea0003800000 */
.L_x_8114:
        /* <DEDUP_REMOVED lines=42> */
.L_x_8113:
[----:B------:R-:W-:Y:S05]  /*16140*/  BSYNC B2 ;  /* 0x0000000000027941 */ /* 0x000fea0003800000 */
.L_x_8112:
        /* <DEDUP_REMOVED lines=21> */
.L_x_8117:
[----:B------:R-:W-:-:S07]  /*162a0*/  IMAD.MOV.U32 R60, RZ, RZ, R146 ;  /* 0x000000ffff3c7224 */ /* 0x000fce00078e0092 */
.L_x_8118:
[----:B------:R-:W-:Y:S05]  /*162b0*/  BSYNC B2 ;  /* 0x0000000000027941 */ /* 0x000fea0003800000 */
.L_x_8116:
        /* <DEDUP_REMOVED lines=16> */
.L_x_8122:
[----:B------:R-:W-:Y:S05]  /*163c0*/  BSYNC B3 ;  /* 0x0000000000037941 */ /* 0x000fea0003800000 */
.L_x_8121:
        /* <DEDUP_REMOVED lines=42> */
.L_x_8120:
[----:B------:R-:W-:Y:S05]  /*16670*/  BSYNC B2 ;  /* 0x0000000000027941 */ /* 0x000fea0003800000 */
.L_x_8119:
        /* <DEDUP_REMOVED lines=21> */
.L_x_8124:
[----:B------:R-:W-:-:S07]  /*167d0*/  MOV R188, R146 ;  /* 0x0000009200bc7202 */ /* 0x000fce0000000f00 */
.L_x_8125:
[----:B------:R-:W-:Y:S05]  /*167e0*/  BSYNC B2 ;  /* 0x0000000000027941 */ /* 0x000fea0003800000 */
.L_x_8123:
        /* <DEDUP_REMOVED lines=16> */
.L_x_8129:
[----:B------:R-:W-:Y:S05]  /*168f0*/  BSYNC B3 ;  /* 0x0000000000037941 */ /* 0x000fea0003800000 */
.L_x_8128:
        /* <DEDUP_REMOVED lines=42> */
.L_x_8127:
[----:B------:R-:W-:Y:S05]  /*16ba0*/  BSYNC B2 ;  /* 0x0000000000027941 */ /* 0x000fea0003800000 */
.L_x_8126:
        /* <DEDUP_REMOVED lines=21> */
.L_x_8131:
[----:B------:R-:W-:-:S07]  /*16d00*/  MOV R203, R146 ;  /* 0x0000009200cb7202 */ /* 0x000fce0000000f00 */
.L_x_8132:
[----:B------:R-:W-:Y:S05]  /*16d10*/  BSYNC B2 ;  /* 0x0000000000027941 */ /* 0x000fea0003800000 */
.L_x_8130:
        /* <DEDUP_REMOVED lines=16> */
.L_x_8136:
[----:B------:R-:W-:Y:S05]  /*16e20*/  BSYNC B3 ;  /* 0x0000000000037941 */ /* 0x000fea0003800000 */
.L_x_8135:
        /* <DEDUP_REMOVED lines=42> */
.L_x_8134:
[----:B------:R-:W-:Y:S05]  /*170d0*/  BSYNC B2 ;  /* 0x0000000000027941 */ /* 0x000fea0003800000 */
.L_x_8133:
        /* <DEDUP_REMOVED lines=21> */
.L_x_8138:
[----:B------:R-:W-:-:S07]  /*17230*/  IMAD.MOV.U32 R62, RZ, RZ, R146 ;  /* 0x000000ffff3e7224 */ /* 0x000fce00078e0092 */
.L_x_8139:
[----:B------:R-:W-:Y:S05]  /*17240*/  BSYNC B2 ;  /* 0x0000000000027941 */ /* 0x000fea0003800000 */
.L_x_8137:
        /* <DEDUP_REMOVED lines=16> */
.L_x_8143:
[----:B------:R-:W-:Y:S05]  /*17350*/  BSYNC B3 ;  /* 0x0000000000037941 */ /* 0x000fea0003800000 */
.L_x_8142:
        /* <DEDUP_REMOVED lines=42> */
.L_x_8141:
[----:B------:R-:W-:Y:S05]  /*17600*/  BSYNC B2 ;  /* 0x0000000000027941 */ /* 0x000fea0003800000 */
.L_x_8140:
        /* <DEDUP_REMOVED lines=21> */
.L_x_8145:
[----:B------:R-:W-:-:S07]  /*17760*/  MOV R62, R146 ;  /* 0x00000092003e7202 */ /* 0x000fce0000000f00 */
.L_x_8146:
[----:B------:R-:W-:Y:S05]  /*17770*/  BSYNC B2 ;  /* 0x0000000000027941 */ /* 0x000fea0003800000 */
.L_x_8144:
        /* <DEDUP_REMOVED lines=18> */
.L_x_8150:
[----:B------:R-:W-:Y:S05]  /*178a0*/  BSYNC B3 ;  /* 0x0000000000037941 */ /* 0x000fea0003800000 */
.L_x_8149:
        /* <DEDUP_REMOVED lines=42> */
.L_x_8148:
[----:B------:R-:W-:Y:S05]  /*17b50*/  BSYNC B2 ;  /* 0x0000000000027941 */ /* 0x000fea0003800000 */
.L_x_8147:
        /* <DEDUP_REMOVED lines=20> */
[C---:B------:R-:W-:Y:S02]  /*17ca0*/  LEA R218, P0, R216.reuse, UR14, 0x3 ;  /* 0x0000000ed8da7c11 */ /* 0x040fe4000f8018ff */
        /* <DEDUP_REMOVED lines=8> */
[----:B------:R-:W-:Y:S02]  /*17d30*/  F2FP.F16.F32.PACK_AB R62, R203, R188 ;  /* 0x000000bccb3e723e */ /* 0x000fe400000000ff */
[----:B------:R-:W-:-:S02]  /*17d40*/  F2FP.F16.F32.PACK_AB R61, R187, R172 ;  /* 0x000000acbb3d723e */ /* 0x000fc400000000ff */
[----:B------:R-:W-:Y:S02]  /*17d50*/  F2FP.F16.F32.PACK_AB R60, R171, R156 ;  /* 0x0000009cab3c723e */ /* 0x000fe400000000ff */
[----:B------:R-:W-:Y:S02]  /*17d60*/  F2FP.F16.F32.PACK_AB R63, R213, R204 ;  /* 0x000000ccd53f723e */ /* 0x000fe400000000ff */
[----:B------:R-:W-:Y:S02]  /*17d70*/  LOP3.LUT R216, R216, R215, RZ, 0xfc, !PT ;  /* 0x000000d7d8d87212 */ /* 0x000fe400078efcff */
[----:B------:R-:W-:Y:S01]  /*17d80*/  LOP3.LUT R217, R217, R225, R223, 0xfe, !PT ;  /* 0x000000e1d9d97212 */ /* 0x000fe200078efedf */
[----:B------:R0:W-:Y:S04]  /*17d90*/  STG.E.128 desc[UR4][R220.64], R60 ;  /* 0x0000003cdc007986 */ /* 0x0001e8000c101d04 */
[----:B------:R0:W-:Y:S02]  /*17da0*/  STG.E.64 desc[UR4][R218.64], R216 ;  /* 0x000000d8da007986 */ /* 0x0001e4000c101b04 */
.L_x_8094:
[----:B------:R-:W-:Y:S05]  /*17db0*/  BSYNC B1 ;  /* 0x0000000000017941 */ /* 0x000fea0003800000 */
.L_x_8093:
[----:B01234-:R-:W-:Y:S01]  /*17dc0*/  FADD.FTZ R60, RZ, R142 ;  /* 0x0000008eff3c7221 */ /* 0x01ffe20000010000 */
[C---:B------:R-:W-:Y:S01]  /*17dd0*/  LOP3.LUT P0, RZ, R43.reuse, 0x8, RZ, 0xc0, !PT ;  /* 0x000000082bff7812 */ /* 0x040fe2000780c0ff */
        /* <DEDUP_REMOVED lines=233> */
.L_x_8180:
        /* <DEDUP_REMOVED lines=50> */
.L_x_8153:
[----:B------:R-:W-:Y:S05]  /*18f90*/  BSYNC B1 ;  /* 0x0000000000017941 */ /* 0x000fea0003800000 */
.L_x_8152:
        /* <DEDUP_REMOVED lines=35> */
.L_x_8155:
[----:B------:R-:W-:Y:S05]  /*191d0*/  BSYNC B1 ;  /* 0x0000000000017941 */ /* 0x000fea0003800000 */
.L_x_8154:
        /* <DEDUP_REMOVED lines=31> */
[----:B------:R-:W-:Y:S01]  /*193d0*/  F2FP.F16.F32.PACK_AB R62, R218, R223 ;  /* 0x000000dfda3e723e */ /* 0x000fe200000000ff */
[----:B------:R-:W-:Y:S01]  /*193e0*/  VIADD R212, R212, 0x20 ;  /* 0x00000020d4d47836 */ /* 0x000fe20000000000 */
[----:B------:R-:W-:-:S05]  /*193f0*/  F2FP.F16.F32.PACK_AB R63, R220, R227 ;  /* 0x000000e3dc3f723e */ /* 0x000fca00000000ff */
[----:B------:R3:W-:Y:S02]  /*19400*/  STG.E.128 desc[UR4][R214.64], R60 ;  /* 0x0000003cd6007986 */ /* 0x0007e4000c101d04 */
.L_x_8157:
[----:B------:R-:W-:Y:S05]  /*19410*/  BSYNC B1 ;  /* 0x0000000000017941 */ /* 0x000fea0003800000 */
.L_x_8156:
        /* <DEDUP_REMOVED lines=35> */
.L_x_8159:
[----:B------:R-:W-:Y:S05]  /*19650*/  BSYNC B1 ;  /* 0x0000000000017941 */ /* 0x000fea0003800000 */
.L_x_8158:
        /* <DEDUP_REMOVED lines=35> */
.L_x_8161:
[----:B------:R-:W-:Y:S05]  /*19890*/  BSYNC B1 ;  /* 0x0000000000017941 */ /* 0x000fea0003800000 */
.L_x_8160:
        /* <DEDUP_REMOVED lines=35> */
.L_x_8163:
[----:B------:R-:W-:Y:S05]  /*19ad0*/  BSYNC B1 ;  /* 0x0000000000017941 */ /* 0x000fea0003800000 */
.L_x_8162:
        /* <DEDUP_REMOVED lines=35> */
.L_x_8165:
[----:B------:R-:W-:Y:S05]  /*19d10*/  BSYNC B1 ;  /* 0x0000000000017941 */ /* 0x000fea0003800000 */
.L_x_8164:
        /* <DEDUP_REMOVED lines=34> */
.L_x_8167:
[----:B------:R-:W-:Y:S05]  /*19f40*/  BSYNC B1 ;  /* 0x0000000000017941 */ /* 0x000fea0003800000 */
.L_x_8166:
[----:B01234-:R-:W0:Y:S02]  /*19f50*/  LDC.64 R60, c[0x0][0x210] ;  /* 0x00008400ff3c7b82 */ /* 0x01fe240000000a00 */
[----:B0-----:R-:W-:-:S04]  /*19f60*/  LEA R42, R60, R42, 0x2 ;  /* 0x0000002a3c2a7211 */ /* 0x001fc800078e10ff */
[----:B------:R-:W-:-:S13]  /*19f70*/  ISETP.GE.AND P0, PT, R42, R61, PT ;  /* 0x0000003d2a00720c */ /* 0x000fda0003f06270 */
[----:B------:R-:W-:Y:S05]  /*19f80*/  @!P0 BRA `(.L_x_8168) ;  /* 0xfffffe7800108947 */ /* 0x000fea000383ffff */
[----:B------:R-:W-:Y:S05]  /*19f90*/  BSYNC B0 ;  /* 0x0000000000007941 */ /* 0x000fea0003800000 */
.L_x_7686:
[----:B------:R-:W-:Y:S05]  /*19fa0*/  EXIT ;  /* 0x000000000000794d */ /* 0x000fea0003800000 */
.L_x_8151:
[----:B------:R-:W-:Y:S01]  /*19fb0*/  HFMA2.MMA R222, -RZ, RZ, 0, 5.9604644775390625e-08 ;  /* 0x00000001ffde7435 */ /* 0x000fe200000001ff */
[----:B------:R-:W-:Y:S01]  /*19fc0*/  BSSY B1, `(.L_x_8169) ;  /* 0x0000007000017945 */ /* 0x000fe20003800000 */
[----:B------:R-:W-:Y:S01]  /*19fd0*/  IMAD.MOV.U32 R221, RZ, RZ, R61 ;  /* 0x000000ffffdd7224 */ /* 0x000fe200078e003d */
[----:B------:R-:W-:Y:S01]  /*19fe0*/  MOV R223, 0x1f ;  /* 0x0000001f00df7802 */ /* 0x000fe20000000f00 */
[----:B------:R-:W-:-:S07]  /*19ff0*/  IMAD.MOV.U32 R220, RZ, RZ, -0x1 ;  /* 0xffffffffffdc7424 */ /* 0x000fce00078e00ff */
[----:B------:R-:W-:Y:S05]  /*1a000*/  WARPSYNC.COLLECTIVE R220, `(.L_x_8170) ;  /* 0x00000000dc087348 */ /* 0x000fea0003c00000 */
[----:B------:R0:W1:Y:S02]  /*1a010*/  SHFL.BFLY P6, R219, R221, R222, R223 ;  /* 0x0c0000dedddb7389 */ /* 0x00006400000c00df */
[----:B01----:R-:W-:Y:S01]  /*1a020*/  ENDCOLLECTIVE ;  /* 0x000000000000791b */ /* 0x003fe20003800000 */
.L_x_8170:
[----:B------:R-:W-:Y:S05]  /*1a030*/  BSYNC B1 ;  /* 0x0000000000017941 */ /* 0x000fea0003800000 */
.L_x_8169:
        /* <DEDUP_REMOVED lines=12> */
.L_x_8171:
[----:B------:R-:W-:Y:S01]  /*1a100*/  HFMA2.MMA R222, -RZ, RZ, 0, 2.384185791015625e-07 ;  /* 0x00000004ffde7435 */ /* 0x000fe200000001ff */
[----:B------:R-:W-:-:S04]  /*1a110*/  IMAD.MOV.U32 R63, RZ, RZ, R219 ;  /* 0x000000ffff3f7224 */ /* 0x000fc800078e00db */
[----:B------:R-:W-:-:S05]  /*1a120*/  FADD.FTZ R63, R62, R63 ;  /* 0x0000003f3e3f7221 */ /* 0x000fca0000010000 */
[----:B------:R-:W-:-:S07]  /*1a130*/  MOV R221, R63 ;  /* 0x0000003f00dd7202 */ /* 0x000fce0000000f00 */
[----:B------:R-:W-:Y:S05]  /*1a140*/  WARPSYNC.COLLECTIVE R220, `(.L_x_8172) ;  /* 0x00000000dc087348 */ /* 0x000fea0003c00000 */
[----:B------:R0:W1:Y:S02]  /*1a150*/  SHFL.BFLY P6, R219, R221, R222, R223 ;  /* 0x0c0000dedddb7389 */ /* 0x00006400000c00df */
[----:B01----:R-:W-:Y:S01]  /*1a160*/  ENDCOLLECTIVE ;  /* 0x000000000000791b */ /* 0x003fe20003800000 */
.L_x_8172:
[----:B------:R-:W-:Y:S01]  /*1a170*/  HFMA2.MMA R222, -RZ, RZ, 0, 4.76837158203125e-07 ;  /* 0x00000008ffde7435 */ /* 0x000fe200000001ff */
[----:B------:R-:W-:-:S04]  /*1a180*/  IMAD.MOV.U32 R60, RZ, RZ, R219 ;  /* 0x000000ffff3c7224 */ /* 0x000fc800078e00db */
[----:B------:R-:W-:-:S05]  /*1a190*/  FADD.FTZ R216, R63, R60 ;  /* 0x0000003c3fd87221 */ /* 0x000fca0000010000 */
[----:B------:R-:W-:-:S07]  /*1a1a0*/  MOV R221, R216 ;  /* 0x000000d800dd7202 */ /* 0x000fce0000000f00 */
[----:B------:R-:W-:Y:S05]  /*1a1b0*/  WARPSYNC.COLLECTIVE R220, `(.L_x_8173) ;  /* 0x00000000dc087348 */ /* 0x000fea0003c00000 */
[----:B------:R0:W1:Y:S02]  /*1a1c0*/  SHFL.BFLY P6, R219, R221, R222, R223 ;  /* 0x0c0000dedddb7389 */ /* 0x00006400000c00df */
[----:B01----:R-:W-:Y:S01]  /*1a1d0*/  ENDCOLLECTIVE ;  /* 0x000000000000791b */ /* 0x003fe20003800000 */
.L_x_8173:
[----:B------:R-:W-:Y:S01]  /*1a1e0*/  HFMA2.MMA R222, -RZ, RZ, 0, 9.5367431640625e-07 ;  /* 0x00000010ffde7435 */ /* 0x000fe200000001ff */
[----:B------:R-:W-:-:S04]  /*1a1f0*/  IMAD.MOV.U32 R215, RZ, RZ, R219 ;  /* 0x000000ffffd77224 */ /* 0x000fc800078e00db */
[----:B------:R-:W-:-:S05]  /*1a200*/  FADD.FTZ R217, R216, R215 ;  /* 0x000000d7d8d97221 */ /* 0x000fca0000010000 */
[----:B------:R-:W-:-:S07]  /*1a210*/  MOV R221, R217 ;  /* 0x000000d900dd7202 */ /* 0x000fce0000000f00 */
[----:B------:R-:W-:Y:S05]  /*1a220*/  WARPSYNC.COLLECTIVE R220, `(.L_x_8174) ;  /* 0x00000000dc087348 */ /* 0x000fea0003c00000 */
[----:B------:R0:W1:Y:S02]  /*1a230*/  SHFL.BFLY P6, R219, R221, R222, R223 ;  /* 0x0c0000dedddb7389 */ /* 0x00006400000c00df */
[----:B01----:R-:W-:Y:S01]  /*1a240*/  ENDCOLLECTIVE ;  /* 0x000000000000791b */ /* 0x003fe20003800000 */
.L_x_8174:
[----:B------:R-:W-:Y:S01]  /*1a250*/  HFMA2.MMA R222, -RZ, RZ, 0, 5.9604644775390625e-08 ;  /* 0x00000001ffde7435 */ /* 0x000fe200000001ff */
        /* <DEDUP_REMOVED lines=139> */
.L_x_8175:
[----:B------:R-:W-:Y:S01]  /*1ab10*/  HFMA2.MMA R222, -RZ, RZ, 0, 1.1920928955078125e-07 ;  /* 0x00000002ffde7435 */ /* 0x000fe200000001ff */
[----:B------:R-:W-:-:S04]  /*1ab20*/  IMAD.MOV.U32 R61, RZ, RZ, R219 ;  /* 0x000000ffff3d7224 */ /* 0x000fc800078e00db */
[----:B------:R-:W-:-:S05]  /*1ab30*/  FADD.FTZ R61, R60, R61 ;  /* 0x0000003d3c3d7221 */ /* 0x000fca0000010000 */
[----:B------:R-:W-:-:S07]  /*1ab40*/  MOV R221, R61 ;  /* 0x0000003d00dd7202 */ /* 0x000fce0000000f00 */
[----:B------:R-:W-:Y:S05]  /*1ab50*/  WARPSYNC.COLLECTIVE R220, `(.L_x_8176) ;  /* 0x00000000dc087348 */ /* 0x000fea0003c00000 */
[----:B------:R0:W1:Y:S02]  /*1ab60*/  SHFL.BFLY P6, R219, R221, R222, R223 ;  /* 0x0c0000dedddb7389 */ /* 0x00006400000c00df */
[----:B01----:R-:W-:Y:S01]  /*1ab70*/  ENDCOLLECTIVE ;  /* 0x000000000000791b */ /* 0x003fe20003800000 */
.L_x_8176:
[----:B------:R-:W-:Y:S01]  /*1ab80*/  HFMA2.MMA R222, -RZ, RZ, 0, 2.384185791015625e-07 ;  /* 0x00000004ffde7435 */ /* 0x000fe200000001ff */
[----:B------:R-:W-:-:S04]  /*1ab90*/  IMAD.MOV.U32 R62, RZ, RZ, R219 ;  /* 0x000000ffff3e7224 */ /* 0x000fc800078e00db */
[----:B------:R-:W-:-:S05]  /*1aba0*/  FADD.FTZ R62, R61, R62 ;  /* 0x0000003e3d3e7221 */ /* 0x000fca0000010000 */
[----:B------:R-:W-:-:S07]  /*1abb0*/  MOV R221, R62 ;  /* 0x0000003e00dd7202 */ /* 0x000fce0000000f00 */
[----:B------:R-:W-:Y:S05]  /*1abc0*/  WARPSYNC.COLLECTIVE R220, `(.L_x_8177) ;  /* 0x00000000dc087348 */ /* 0x000fea0003c00000 */
[----:B------:R0:W1:Y:S02]  /*1abd0*/  SHFL.BFLY P6, R219, R221, R222, R223 ;  /* 0x0c0000dedddb7389 */ /* 0x00006400000c00df */
[----:B01----:R-:W-:Y:S01]  /*1abe0*/  ENDCOLLECTIVE ;  /* 0x000000000000791b */ /* 0x003fe20003800000 */
.L_x_8177:
[----:B------:R-:W-:Y:S01]  /*1abf0*/  HFMA2.MMA R222, -RZ, RZ, 0, 4.76837158203125e-07 ;  /* 0x00000008ffde7435 */ /* 0x000fe200000001ff */
[----:B------:R-:W-:-:S04]  /*1ac00*/  IMAD.MOV.U32 R63, RZ, RZ, R219 ;  /* 0x000000ffff3f7224 */ /* 0x000fc800078e00db */
[----:B------:R-:W-:-:S05]  /*1ac10*/  FADD.FTZ R63, R62, R63 ;  /* 0x0000003f3e3f7221 */ /* 0x000fca0000010000 */
[----:B------:R-:W-:-:S07]  /*1ac20*/  MOV R221, R63 ;  /* 0x0000003f00dd7202 */ /* 0x000fce0000000f00 */
[----:B------:R-:W-:Y:S05]  /*1ac30*/  WARPSYNC.COLLECTIVE R220, `(.L_x_8178) ;  /* 0x00000000dc087348 */ /* 0x000fea0003c00000 */
[----:B------:R0:W1:Y:S02]  /*1ac40*/  SHFL.BFLY P6, R219, R221, R222, R223 ;  /* 0x0c0000dedddb7389 */ /* 0x00006400000c00df */
[----:B01----:R-:W-:Y:S01]  /*1ac50*/  ENDCOLLECTIVE ;  /* 0x000000000000791b */ /* 0x003fe20003800000 */
.L_x_8178:
[----:B------:R-:W-:Y:S01]  /*1ac60*/  HFMA2.MMA R222, -RZ, RZ, 0, 9.5367431640625e-07 ;  /* 0x00000010ffde7435 */ /* 0x000fe200000001ff */
[----:B------:R-:W-:-:S04]  /*1ac70*/  IMAD.MOV.U32 R216, RZ, RZ, R219 ;  /* 0x000000ffffd87224 */ /* 0x000fc800078e00db */
[----:B------:R-:W-:-:S05]  /*1ac80*/  FADD.FTZ R216, R63, R216 ;  /* 0x000000d83fd87221 */ /* 0x000fca0000010000 */
[----:B------:R-:W-:-:S07]  /*1ac90*/  MOV R221, R216 ;  /* 0x000000d800dd7202 */ /* 0x000fce0000000f00 */
[----:B------:R-:W-:Y:S05]  /*1aca0*/  WARPSYNC.COLLECTIVE R220, `(.L_x_8179) ;  /* 0x00000000dc087348 */ /* 0x000fea0003c00000 */
[----:B------:R0:W1:Y:S02]  /*1acb0*/  SHFL.BFLY P6, R219, R221, R222, R223 ;  /* 0x0c0000dedddb7389 */ /* 0x00006400000c00df */
[----:B01----:R-:W-:Y:S01]  /*1acc0*/  ENDCOLLECTIVE ;  /* 0x000000000000791b */ /* 0x003fe20003800000 */
.L_x_8179:
[----:B------:R-:W-:Y:S05]  /*1acd0*/  BRA `(.L_x_8180) ;  /* 0xffffffdc00e47947 */ /* 0x000fea000383ffff */
.L_x_8181:
        /* <DEDUP_REMOVED lines=10> */
.L_x_58344:


//--------------------- .text._ZN10layer_norm13ln_fwd_kernelINS_13Kernel_traitsI6__halfS2_S2_S2_fjLj2048ELj1ELj4ELj1ELj16ENS_18Kernel_traits_baseILj2048ES2_S2_S2_S2_fjLj128EEEEELb1ELb0ELb0ELb1EEEvNS_9FwdParamsE --------------------------
	.section	.text._ZN10layer_norm13ln_fwd_kernelINS_13Kernel_traitsI6__halfS2_S2_S2_fjLj2048ELj1ELj4ELj1ELj16ENS_18Kernel_traits_baseILj2048ES2_S2_S2_S2_fjLj128EEEEELb1ELb0ELb0ELb1EEEvNS_9FwdParamsE,"ax",@progbits
	.align	128
        .global         _ZN10layer_norm13ln_fwd_kernelINS_13Kernel_traitsI6__halfS2_S2_S2_fjLj2048ELj1ELj4ELj1ELj16ENS_18Kernel_traits_baseILj2048ES2_S2_S2_S2_fjLj128EEEEELb1ELb0ELb0ELb1EEEvNS_9FwdParamsE
        .type           _ZN10layer_norm13ln_fwd_kernelINS_13Kernel_traitsI6__halfS2_S2_S2_fjLj2048ELj1ELj4ELj1ELj16ENS_18Kernel_traits_baseILj2048ES2_S2_S2_S2_fjLj128EEEEELb1ELb0ELb0ELb1EEEvNS_9FwdParamsE,@function
        .size           _ZN10layer_norm13ln_fwd_kernelINS_13Kernel_traitsI6__halfS2_S2_S2_fjLj2048ELj1ELj4ELj1ELj16ENS_18Kernel_traits_baseILj2048ES2_S2_S2_S2_fjLj128EEEEELb1ELb0ELb0ELb1EEEvNS_9FwdParamsE,(.L_x_58345 - _ZN10layer_norm13ln_fwd_kernelINS_13Kernel_traitsI6__halfS2_S2_S2_fjLj2048ELj1ELj4ELj1ELj16ENS_18Kernel_traits_baseILj2048ES2_S2_S2_S2_fjLj128EEEEELb1ELb0ELb0ELb1EEEvNS_9FwdParamsE)
        .other          _ZN10layer_norm13ln_fwd_kernelINS_13Kernel_traitsI6__halfS2_S2_S2_fjLj2048ELj1ELj4ELj1ELj16ENS_18Kernel_traits_baseILj2048ES2_S2_S2_S2_fjLj128EEEEELb1ELb0ELb0ELb1EEEvNS_9FwdParamsE,@"STO_CUDA_ENTRY STV_DEFAULT"
_ZN10layer_norm13ln_fwd_kernelINS_13Kernel_traitsI6__halfS2_S2_S2_fjLj2048ELj1ELj4ELj1ELj16ENS_18Kernel_traits_baseILj2048ES2_S2_S2_S2_fjLj128EEEEELb1ELb0ELb0ELb1EEEvNS_9FwdParamsE:
.text._ZN10layer_norm13ln_fwd_kernelINS_13Kernel_traitsI6__halfS2_S2_S2_fjLj2048ELj1ELj4ELj1ELj16ENS_18Kernel_traits_baseILj2048ES2_S2_S2_S2_fjLj128EEEEELb1ELb0ELb0ELb1EEEvNS_9FwdParamsE:
[----:B------:R-:W-:Y:S01]  /*0000*/  LDC R1, c[0x0][0x28] ;  /* 0x00000a00ff017b82 */ /* 0x000fe20000000800 */
[----:B------:R-:W0:Y:S07]  /*0010*/  S2R R143, SR_TID.X ;  /* 0x00000000008f7919 */ /* 0x000e2e0000002100 */
[----:B------:R-:W1:Y:S08]  /*0020*/  LDC R214, c[0x0][0x2e8] ;  /* 0x0000ba00ffd67b82 */ /* 0x000e700000000800 */
[----:B------:R-:W2:Y:S01]  /*0030*/  LDC R215, c[0x0][0x2ec] ;  /* 0x0000bb00ffd77b82 */ /* 0x000ea20000000800 */
[----:B------:R-:W-:Y:S01]  /*0040*/  ULDC.64 UR6, c[0x0][0x2e0] ;  /* 0x0000b80000067ab9 */ /* 0x000fe20000000a00 */
[----:B------:R-:W-:Y:S01]  /*0050*/  ULDC.U8 UR4, c[0x0][0x2f4] ;  /* 0x0000bd0000047ab9 */ /* 0x000fe20000000000 */
[----:B------:R-:W-:Y:S01]  /*0060*/  IMAD.U32 R108, RZ, RZ, UR6 ;  /* 0x00000006ff6c7e24 */ /* 0x000fe2000f8e00ff */
[----:B------:R-:W-:Y:S01]  /*0070*/  MOV R109, UR7 ;  /* 0x00000007006d7c02 */ /* 0x000fe20008000f00 */
[----:B------:R-:W-:Y:S01]  /*0080*/  ULDC.64 UR6, c[0x0][0x2c8] ;  /* 0x0000b20000067ab9 */ /* 0x000fe20000000a00 */
[----:B------:R-:W-:Y:S01]  /*0090*/  ISETP.NE.AND P1, PT, RZ, UR4, PT ;  /* 0x00000004ff007c0c */ /* 0x000fe2000bf25270 */
[----:B------:R-:W-:Y:S01]  /*00a0*/  ULDC.64 UR4, c[0x0][0x208] ;  /* 0x0000820000047ab9 */ /* 0x000fe20000000a00 */
[----:B------:R-:W-:Y:S01]  /*00b0*/  ISETP.NE.U32.AND P0, PT, RZ, UR6, PT ;  /* 0x00000006ff007c0c */ /* 0x000fe2000bf05070 */
[----:B------:R-:W-:-:S03]  /*00c0*/  ULDC UR8, c[0x0][0x214] ;  /* 0x0000850000087ab9 */ /* 0x000fc60000000800 */
[----:B------:R-:W-:-:S07]  /*00d0*/  ISETP.NE.AND.EX P0, PT, RZ, UR7, PT, P0 ;  /* 0x00000007ff007c0c */ /* 0x000fce000bf05300 */
[----:B-1----:R-:W-:Y:S01]  /*00e0*/  @P1 MOV R2, R214 ;  /* 0x000000d600021202 */ /* 0x002fe20000000f00 */
[----:B------:R-:W5:Y:S01]  /*00f0*/  @P1 LDG.E.64 R108, desc[UR4][R108.64] ;  /* 0x000000046c6c1981 */ /* 0x000f62000c1e1b00 */
[----:B0-----:R-:W-:Y:S02]  /*0100*/  SHF.L.U32 R0, R143, 0x4, RZ ;  /* 0x000000048f007819 */ /* 0x001fe400000006ff */
[----:B--2---:R-:W-:Y:S02]  /*0110*/  @P1 MOV R3, R215 ;  /* 0x000000d700031202 */ /* 0x004fe40000000f00 */
[----:B------:R-:W-:-:S04]  /*0120*/  LOP3.LUT R4, R0, 0x1f0, RZ, 0xc0, !PT ;  /* 0x000001f000047812 */ /* 0x000fc800078ec0ff */
[----:B------:R-:W-:Y:S01]  /*0130*/  IADD3 R6, P2, R4, UR6, RZ ;  /* 0x0000000604067c10 */ /* 0x000fe2000ff5e0ff */
[----:B------:R-:W5:Y:S04]  /*0140*/  @P1 LDG.E.64 R2, desc[UR4][R2.64] ;  /* 0x0000000402021981 */ /* 0x000f68000c1e1b00 */
[----:B------:R-:W-:Y:S01]  /*0150*/  IMAD.X R7, RZ, RZ, UR7, P2 ;  /* 0x00000007ff077e24 */ /* 0x000fe200090e06ff */
        /* <DEDUP_REMOVED lines=11> */
[----:B0-----:R-:W-:-:S04]  /*0210*/  LEA R43, R0, R43, 0x2 ;  /* 0x0000002b002b7211 */ /* 0x001fc800078e10ff */
[----:B------:R-:W-:Y:S02]  /*0220*/  ISETP.GE.AND P2, PT, R43, UR8, PT ;  /* 0x000000082b007c0c */ /* 0x000fe4000bf46270 */
[----:B------:R-:W-:Y:S01]  /*0230*/  IADD3 R4, P3, R4, UR6, RZ ;  /* 0x0000000604047c10 */ /* 0x000fe2000ff7e0ff */
[----:B------:R-:W-:Y:S02]  /*0240*/  ULDC UR6, c[0x0][0x0] ;  /* 0x0000000000067ab9 */ /* 0x000fe40000000800 */
[----:B------:R-:W-:Y:S01]  /*0250*/  IMAD R143, R0, UR6, R143 ;  /* 0x00000006008f7c24 */ /* 0x000fe2000f8e028f */
[----:B------:R-:W-:-:S07]  /*0260*/  IADD3.X R5, RZ, UR7, RZ, P3, !PT ;  /* 0x00000007ff057c10 */ /* 0x000fce0009ffe4ff */
[----:B-1----:R-:W-:Y:S05]  /*0270*/  @P2 EXIT ;  /* 0x000000000000294d */ /* 0x002fea0003800000 */
[----:B------:R-:W0:Y:S01]  /*0280*/  @P1 LDC R7, c[0x0][0x2f0] ;  /* 0x0000bc00ff071b82 */ /* 0x000e220000000800 */
[----:B------:R-:W5:Y:S02]  /*0290*/  LDG.E.128 R80, desc[UR4][R4.64] ;  /* 0x0000000404507981 */ /* 0x000f64000c1e1d00 */
[----:B-----5:R-:W-:Y:S02]  /*02a0*/  IADD3 R42, R109, -0x4498517b, RZ ;  /* 0xbb67ae856d2a7810 */ /* 0x020fe40007ffe0ff */
[----:B------:R-:W5:Y:S01]  /*02b0*/  LDG.E.128 R76, desc[UR4][R4.64+0x200] ;  /* 0x00020004044c7981 */ /* 0x000f62000c1e1d00 */
[----:B------:R-:W-:-:S03]  /*02c0*/  IADD3 R41, R108, -0x61c88647, RZ ;  /* 0x9e3779b96c297810 */ /* 0x000fc60007ffe0ff */
[----:B------:R-:W5:Y:S04]  /*02d0*/  LDG.E.128 R72, desc[UR4][R4.64+0x400] ;  /* 0x0004000404487981 */ /* 0x000f68000c1e1d00 */
[----:B------:R-:W5:Y:S04]  /*02e0*/  LDG.E.128 R68, desc[UR4][R4.64+0x600] ;  /* 0x0006000404447981 */ /* 0x000f68000c1e1d00 */
[----:B------:R-:W5:Y:S04]  /*02f0*/  LDG.E.128 R64, desc[UR4][R4.64+0x800] ;  /* 0x0008000404407981 */ /* 0x000f68000c1e1d00 */
[----:B------:R-:W5:Y:S04]  /*0300*/  LDG.E.128 R60, desc[UR4][R4.64+0xa00] ;  /* 0x000a0004043c7981 */ /* 0x000f68000c1e1d00 */
[----:B------:R-:W5:Y:S01]  /*0310*/  LDG.E.128 R56, desc[UR4][R4.64+0xc00] ;  /* 0x000c000404387981 */ /* 0x000f62000c1e1d00 */
[----:B0-----:R-:W-:-:S03]  /*0320*/  @P1 IADD3 R214, P2, R2, R7, RZ ;  /* 0x0000000702d61210 */ /* 0x001fc60007f5e0ff */
[----:B------:R0:W5:Y:S01]  /*0330*/  LDG.E.128 R52, desc[UR4][R4.64+0xe00] ;  /* 0x000e000404347981 */ /* 0x000162000c1e1d00 */
[----:B------:R-:W-:Y:S01]  /*0340*/  IMAD.WIDE.U32 R6, R143, -0x326172a9, RZ ;  /* 0xcd9e8d578f067825 */ /* 0x000fe200078e00ff */
[C---:B------:R-:W-:Y:S01]  /*0350*/  IADD3 R39, R109.reuse, 0x76cf5d0a, RZ ;  /* 0x76cf5d0a6d277810 */ /* 0x040fe20007ffe0ff */
[----:B------:R-:W-:Y:S01]  /*0360*/  ULDC.64 UR6, c[0x0][0x270] ;  /* 0x00009c0000067ab9 */ /* 0x000fe20000000a00 */
[C---:B------:R-:W-:Y:S01]  /*0370*/  IADD3 R38, R109.reuse, 0x32370b8f, RZ ;  /* 0x32370b8f6d267810 */ /* 0x040fe20007ffe0ff */
[----:B------:R-:W-:Y:S01]  /*0380*/  @P1 IMAD.X R215, RZ, RZ, R3, P2 ;  /* 0x000000ffffd71224 */ /* 0x000fe200010e0603 */
[C---:B------:R-:W-:Y:S01]  /*0390*/  IADD3 R36, R108.reuse, 0x78dde6e4, RZ ;  /* 0x78dde6e46c247810 */ /* 0x040fe20007ffe0ff */
[C---:B------:R-:W-:Y:S01]  /*03a0*/  VIADD R40, R108.reuse, 0x3c6ef372 ;  /* 0x3c6ef3726c287836 */ /* 0x040fe20000000000 */
[C---:B------:R-:W-:Y:S01]  /*03b0*/  IADD3 R35, R109.reuse, -0x126145ec, RZ ;  /* 0xed9eba146d237810 */ /* 0x040fe20007ffe0ff */
[----:B------:R-:W-:Y:S01]  /*03c0*/  VIADD R37, R108, 0xdaa66d2b ;  /* 0xdaa66d2b6c257836 */ /* 0x000fe20000000000 */
[--C-:B------:R-:W-:Y:S01]  /*03d0*/  SHF.R.U64 R144, R214, 0x2, R215.reuse ;  /* 0x00000002d6907819 */ /* 0x100fe200000012d7 */
[C---:B------:R-:W-:Y:S01]  /*03e0*/  VIADD R34, R109.reuse, 0xa9066899 ;  /* 0xa90668996d227836 */ /* 0x040fe20000000000 */
[----:B------:R-:W-:Y:S01]  /*03f0*/  SHF.R.U32.HI R145, RZ, 0x2, R215 ;  /* 0x00000002ff917819 */ /* 0x000fe200000116d7 */
[----:B------:R-:W-:Y:S01]  /*0400*/  VIADD R31, R109, 0x646e171e ;  /* 0x646e171e6d1f7836 */ /* 0x000fe20000000000 */
[----:B------:R-:W-:Y:S01]  /*0410*/  IADD3 R33, R108, 0x1715609d, RZ ;  /* 0x1715609d6c217810 */ /* 0x000fe20007ffe0ff */
[----:B------:R-:W-:Y:S01]  /*0420*/  IMAD.WIDE.U32 R2, R144, -0x2daee0ad, RZ ;  /* 0xd2511f5390027825 */ /* 0x000fe200078e00ff */
[----:B------:R-:W-:-:S02]  /*0430*/  LOP3.LUT R7, R7, R145, R108, 0x96, !PT ;  /* 0x0000009107077212 */ /* 0x000fc400078e966c */
[----:B------:R-:W-:Y:S02]  /*0440*/  @!P0 CS2R R16, SRZ ;  /* 0x0000000000108805 */ /* 0x000fe4000001ff00 */
[----:B------:R-:W-:Y:S02]  /*0450*/  IADD3 R32, R108, -0x4ab325aa, RZ ;  /* 0xb54cda566c207810 */ /* 0x000fe40007ffe0ff */
[----:B------:R-:W-:Y:S02]  /*0460*/  @!P0 CS2R R18, SRZ ;  /* 0x0000000000128805 */ /* 0x000fe4000001ff00 */
[----:B------:R-:W-:Y:S01]  /*0470*/  LOP3.LUT R12, R3, R109, RZ, 0x3c, !PT ;  /* 0x0000006d030c7212 */ /* 0x000fe200078e3cff */
[----:B0-----:R-:W-:Y:S01]  /*0480*/  IMAD.WIDE.U32 R4, R7, -0x2daee0ad, RZ ;  /* 0xd2511f5307047825 */ /* 0x001fe200078e00ff */
[----:B------:R-:W-:Y:S02]  /*0490*/  @!P0 CS2R R8, SRZ ;  /* 0x0000000000088805 */ /* 0x000fe4000001ff00 */
[----:B------:R-:W-:-:S02]  /*04a0*/  @!P0 CS2R R10, SRZ ;  /* 0x00000000000a8805 */ /* 0x000fc4000001ff00 */
[----:B------:R-:W-:Y:S01]  /*04b0*/  @!P0 CS2R R44, SRZ ;  /* 0x00000000002c8805 */ /* 0x000fe2000001ff00 */
[----:B------:R-:W-:Y:S01]  /*04c0*/  IMAD.WIDE.U32 R12, R12, -0x326172a9, RZ ;  /* 0xcd9e8d570c0c7825 */ /* 0x000fe200078e00ff */
[----:B------:R-:W-:Y:S02]  /*04d0*/  LOP3.LUT R7, R5, R2, R42, 0x96, !PT ;  /* 0x0000000205077212 */ /* 0x000fe400078e962a */
[----:B------:R-:W-:Y:S02]  /*04e0*/  @!P0 CS2R R46, SRZ ;  /* 0x00000000002e8805 */ /* 0x000fe4000001ff00 */
[----:B------:R-:W-:Y:S02]  /*04f0*/  @!P0 CS2R R48, SRZ ;  /* 0x0000000000308805 */ /* 0x000fe4000001ff00 */
[----:B------:R-:W-:Y:S02]  /*0500*/  @!P0 CS2R R50, SRZ ;  /* 0x0000000000328805 */ /* 0x000fe4000001ff00 */
[----:B------:R-:W-:Y:S01]  /*0510*/  LOP3.LUT R2, R13, R41, R6, 0x96, !PT ;  /* 0x000000290d027212 */ /* 0x000fe200078e9606 */
[----:B------:R-:W-:Y:S01]  /*0520*/  IMAD.WIDE.U32 R6, R7, -0x326172a9, RZ ;  /* 0xcd9e8d5707067825 */ /* 0x000fe200078e00ff */
[----:B------:R-:W-:-:S02]  /*0530*/  @!P0 CS2R R96, SRZ ;  /* 0x0000000000608805 */ /* 0x000fc4000001ff00 */
[----:B------:R-:W-:Y:S02]  /*0540*/  @!P0 CS2R R98, SRZ ;  /* 0x0000000000628805 */ /* 0x000fe4000001ff00 */
[----:B------:R-:W-:Y:S01]  /*0550*/  @!P0 CS2R R92, SRZ ;  /* 0x00000000005c8805 */ /* 0x000fe2000001ff00 */
[----:B------:R-:W-:Y:S01]  /*0560*/  IMAD.WIDE.U32 R2, R2, -0x2daee0ad, RZ ;  /* 0xd2511f5302027825 */ /* 0x000fe200078e00ff */
[----:B------:R-:W-:Y:S02]  /*0570*/  LOP3.LUT R5, R7, R12, R40, 0x96, !PT ;  /* 0x0000000c07057212 */ /* 0x000fe400078e9628 */
[----:B------:R-:W-:Y:S02]  /*0580*/  @!P0 CS2R R94, SRZ ;  /* 0x00000000005e8805 */ /* 0x000fe4000001ff00 */
[----:B------:R-:W-:Y:S02]  /*0590*/  @!P0 CS2R R88, SRZ ;  /* 0x0000000000588805 */ /* 0x000fe4000001ff00 */
[----:B------:R-:W-:-:S02]  /*05a0*/  @!P0 CS2R R90, SRZ ;  /* 0x00000000005a8805 */ /* 0x000fc4000001ff00 */
[----:B------:R-:W-:Y:S01]  /*05b0*/  LOP3.LUT R12, R3, R4, R39, 0x96, !PT ;  /* 0x00000004030c7212 */ /* 0x000fe200078e9627 */
[----:B------:R-:W-:Y:S01]  /*05c0*/  IMAD.WIDE.U32 R4, R5, -0x2daee0ad, RZ ;  /* 0xd2511f5305047825 */ /* 0x000fe200078e00ff */
[----:B------:R-:W-:Y:S02]  /*05d0*/  @!P0 CS2R R84, SRZ ;  /* 0x0000000000548805 */ /* 0x000fe4000001ff00 */
[----:B------:R-:W-:Y:S02]  /*05e0*/  @!P0 CS2R R86, SRZ ;  /* 0x0000000000568805 */ /* 0x000fe4000001ff00 */
[----:B------:R-:W-:Y:S01]  /*05f0*/  ISETP.NE.U32.AND P0, PT, RZ, UR6, PT ;  /* 0x00000006ff007c0c */ /* 0x000fe2000bf05070 */
[----:B------:R-:W-:Y:S01]  /*0600*/  IMAD.WIDE.U32 R12, R12, -0x326172a9, RZ ;  /* 0xcd9e8d570c0c7825 */ /* 0x000fe200078e00ff */
[----:B------:R-:W-:Y:S01]  /*0610*/  LOP3.LUT R7, R5, R2, R38, 0x96, !PT ;  /* 0x0000000205077212 */ /* 0x000fe200078e9626 */
[----:B------:R-:W-:Y:S01]  /*0620*/  ULDC.U8 UR6, c[0x0][0x2a0] ;  /* 0x0000a80000067ab9 */ /* 0x000fe20000000000 */
[----:B------:R-:W-:Y:S01]  /*0630*/  ISETP.NE.AND.EX P0, PT, RZ, UR7, PT, P0 ;  /* 0x00000007ff007c0c */ /* 0x000fe2000bf05300 */
[C---:B------:R-:W-:Y:S01]  /*0640*/  VIADD R28, R108.reuse, 0xf1bbcdc8 ;  /* 0xf1bbcdc86c1c7836 */ /* 0x040fe20000000000 */
[----:B------:R-:W-:Y:S01]  /*0650*/  LOP3.LUT R2, R13, R6, R37, 0x96, !PT ;  /* 0x000000060d027212 */ /* 0x000fe200078e9625 */
[----:B------:R-:W-:Y:S01]  /*0660*/  IMAD.WIDE.U32 R6, R7, -0x326172a9, RZ ;  /* 0xcd9e8d5707067825 */ /* 0x000fe200078e00ff */
[----:B------:R-:W-:Y:S01]  /*0670*/  IADD3 R30, R109, 0x1fd5c5a3, RZ ;  /* 0x1fd5c5a36d1e7810 */ /* 0x000fe20007ffe0ff */
[----:B------:R-:W-:Y:S01]  /*0680*/  HFMA2.MMA R147, -RZ, RZ, 0, 0 ;  /* 0x00000000ff937435 */ /* 0x000fe200000001ff */
[----:B------:R-:W-:Y:S01]  /*0690*/  IADD3 R29, R108, 0x5384540f, RZ ;  /* 0x5384540f6c1d7810 */ /* 0x000fe20007ffe0ff */
[----:B------:R-:W-:Y:S01]  /*06a0*/  IMAD.WIDE.U32 R2, R2, -0x2daee0ad, RZ ;  /* 0xd2511f5302027825 */ /* 0x000fe200078e00ff */
[----:B------:R-:W-:Y:S01]  /*06b0*/  LOP3.LUT R5, R7, R12, R36, 0x96, !PT ;  /* 0x0000000c07057212 */ /* 0x000fe200078e9624 */
[----:B------:R-:W-:Y:S01]  /*06c0*/  ULDC UR7, c[0x0][0x2d8] ;  /* 0x0000b60000077ab9 */ /* 0x000fe20000000800 */
[----:B------:R-:W-:Y:S01]  /*06d0*/  LOP3.LUT R0, R0, 0xfffffff7, RZ, 0xc0, !PT ;  /* 0xfffffff700007812 */ /* 0x000fe200078ec0ff */
[--C-:B------:R-:W-:Y:S01]  /*06e0*/  HADD2.F32 R133, -RZ, R84.reuse.H0_H0 ;  /* 0x20000054ff857230 */ /* 0x100fe20000004100 */
[----:B------:R-:W-:Y:S01]  /*06f0*/  LOP3.LUT R12, R3, R4, R35, 0x96, !PT ;  /* 0x00000004030c7212 */ /* 0x000fe200078e9623 */
[----:B------:R-:W-:Y:S01]  /*0700*/  IMAD.WIDE.U32 R4, R5, -0x2daee0ad, RZ ;  /* 0xd2511f5305047825 */ /* 0x000fe200078e00ff */
[----:B------:R-:W-:Y:S01]  /*0710*/  IADD3 R27, R109, -0x24c28bd8, RZ ;  /* 0xdb3d74286d1b7810 */ /* 0x000fe20007ffe0ff */
[----:B------:R-:W-:Y:S01]  /*0720*/  ULDC.64 UR8, c[0x0][0x230] ;  /* 0x00008c0000087ab9 */ /* 0x000fe20000000a00 */
[----:B------:R-:W-:Y:S01]  /*0730*/  @P0 LOP3.LUT R0, R0, 0x8, RZ, 0xfc, !PT ;  /* 0x0000000800000812 */ /* 0x000fe200078efcff */
[----:B------:R-:W-:Y:S01]  /*0740*/  IMAD.WIDE.U32 R12, R12, -0x326172a9, RZ ;  /* 0xcd9e8d570c0c7825 */ /* 0x000fe200078e00ff */
[----:B------:R-:W-:Y:S01]  /*0750*/  LOP3.LUT R7, R5, R2, R34, 0x96, !PT ;  /* 0x0000000205077212 */ /* 0x000fe200078e9622 */
[----:B------:R-:W-:Y:S01]  /*0760*/  ULDC.64 UR10, c[0x0][0x2b8] ;  /* 0x0000ae00000a7ab9 */ /* 0x000fe20000000a00 */
[----:B------:R-:W-:Y:S01]  /*0770*/  ISETP.NE.AND P0, PT, RZ, UR6, PT ;  /* 0x00000006ff007c0c */ /* 0x000fe2000bf05270 */
[----:B------:R-:W-:Y:S01]  /*0780*/  HADD2.F32 R134, -RZ, R84.H1_H1 ;  /* 0x30000054ff867230 */ /* 0x000fe20000004100 */
[----:B------:R-:W-:Y:S01]  /*0790*/  LOP3.LUT R2, R13, R6, R33, 0x96, !PT ;  /* 0x000000060d027212 */ /* 0x000fe200078e9621 */
[----:B------:R-:W-:Y:S01]  /*07a0*/  IMAD.WIDE.U32 R6, R7, -0x326172a9, RZ ;  /* 0xcd9e8d5707067825 */ /* 0x000fe200078e00ff */
[----:B------:R-:W-:Y:S01]  /*07b0*/  IADD3 R139, R108, -0x700cb87f, RZ ;  /* 0x8ff347816c8b7810 */ /* 0x000fe20007ffe0ff */
[----:B------:R-:W-:Y:S01]  /*07c0*/  ULDC UR6, c[0x0][0x218] ;  /* 0x0000860000067ab9 */ /* 0x000fe20000000800 */
[----:B------:R-:W-:Y:S01]  /*07d0*/  LOP3.LUT R0, R0, 0xffffffef, RZ, 0xc0, !PT ;  /* 0xffffffef00007812 */ /* 0x000fe200078ec0ff */
[----:B------:R-:W-:Y:S01]  /*07e0*/  IMAD.WIDE.U32 R2, R2, -0x2daee0ad, RZ ;  /* 0xd2511f5302027825 */ /* 0x000fe200078e00ff */
[----:B------:R-:W-:-:S02]  /*07f0*/  LOP3.LUT R5, R7, R12, R32, 0x96, !PT ;  /* 0x0000000c07057212 */ /* 0x000fc400078e9620 */
[----:B------:R-:W-:Y:S01]  /*0800*/  LOP3.LUT R214, R214, 0x3, RZ, 0xc0, !PT ;  /* 0x00000003d6d67812 */ /* 0x000fe200078ec0ff */
[----:B------:R-:W-:Y:S01]  /*0810*/  HADD2.F32 R135, -RZ, R85.H0_H0 ;  /* 0x20000055ff877230 */ /* 0x000fe20000004100 */
[----:B------:R-:W-:Y:S01]  /*0820*/  LOP3.LUT R12, R3, R4, R31, 0x96, !PT ;  /* 0x00000004030c7212 */ /* 0x000fe200078e961f */
[----:B------:R-:W-:Y:S01]  /*0830*/  IMAD.WIDE.U32 R4, R5, -0x2daee0ad, RZ ;  /* 0xd2511f5305047825 */ /* 0x000fe200078e00ff */
[----:B------:R-:W-:-:S03]  /*0840*/  @P0 LOP3.LUT R0, R0, 0x10, RZ, 0xfc, !PT ;  /* 0x0000001000000812 */ /* 0x000fc600078efcff */
[----:B------:R-:W-:Y:S01]  /*0850*/  IMAD.WIDE.U32 R12, R12, -0x326172a9, RZ ;  /* 0xcd9e8d570c0c7825 */ /* 0x000fe200078e00ff */
[----:B------:R-:W-:-:S03]  /*0860*/  LOP3.LUT R146, R5, R2, R30, 0x96, !PT ;  /* 0x0000000205927212 */ /* 0x000fc600078e961e */
[----:B------:R-:W-:Y:S01]  /*0870*/  HADD2.F32 R136, -RZ, R85.H1_H1 ;  /* 0x30000055ff887230 */ /* 0x000fe20000004100 */
[----:B------:R-:W-:Y:S01]  /*0880*/  LOP3.LUT R149, R13, R6, R29, 0x96, !PT ;  /* 0x000000060d957212 */ /* 0x000fe200078e961d */
[----:B------:R-:W-:-:S04]  /*0890*/  IMAD.HI.U32 R3, R146, -0x326172a9, RZ ;  /* 0xcd9e8d5792037827 */ /* 0x000fc800078e00ff */
[----:B------:R-:W-:Y:S01]  /*08a0*/  IMAD.HI.U32 R2, R149, -0x2daee0ad, RZ ;  /* 0xd2511f5395027827 */ /* 0x000fe200078e00ff */
[----:B------:R-:W-:-:S03]  /*08b0*/  LOP3.LUT R150, R3, R12, R28, 0x96, !PT ;  /* 0x0000000c03967212 */ /* 0x000fc600078e961c */
[--C-:B------:R-:W-:Y:S01]  /*08c0*/  HADD2.F32 R26, -RZ, R16.reuse.H0_H0 ;  /* 0x20000010ff1a7230 */ /* 0x100fe20000004100 */
[----:B------:R-:W-:Y:S01]  /*08d0*/  LOP3.LUT R148, R2, R4, R27, 0x96, !PT ;  /* 0x0000000402947212 */ /* 0x000fe200078e961b */
[----:B------:R-:W-:Y:S02]  /*08e0*/  HADD2.F32 R25, -RZ, R16.H1_H1 ;  /* 0x30000010ff197230 */ /* 0x000fe40000004100 */
[--C-:B------:R-:W-:Y:S02]  /*08f0*/  HADD2.F32 R24, -RZ, R17.reuse.H0_H0 ;  /* 0x20000011ff187230 */ /* 0x100fe40000004100 */
[----:B------:R-:W-:Y:S02]  /*0900*/  HADD2.F32 R23, -RZ, R17.H1_H1 ;  /* 0x30000011ff177230 */ /* 0x000fe40000004100 */
[--C-:B------:R-:W-:Y:S02]  /*0910*/  HADD2.F32 R22, -RZ, R18.reuse.H0_H0 ;  /* 0x20000012ff167230 */ /* 0x100fe40000004100 */
[----:B------:R-:W-:-:S02]  /*0920*/  HADD2.F32 R21, -RZ, R18.H1_H1 ;  /* 0x30000012ff157230 */ /* 0x000fc40000004100 */
[----:B------:R-:W-:Y:S02]  /*0930*/  VIADD R140, R109, 0x96a522ad ;  /* 0x96a522ad6d8c7836 */ /* 0x000fe40000000000 */
[----:B------:R-:W-:Y:S02]  /*0940*/  IMAD R146, R146, -0x326172a9, RZ ;  /* 0xcd9e8d5792927824 */ /* 0x000fe400078e02ff */
[----:B------:R-:W-:Y:S02]  /*0950*/  IMAD R149, R149, -0x2daee0ad, RZ ;  /* 0xd2511f5395957824 */ /* 0x000fe400078e02ff */
        /* <DEDUP_REMOVED lines=24> */
[--C-:B------:R-:W-:Y:S02]  /*0ae0*/  HADD2.F32 R46, -RZ, R50.reuse.H0_H0 ;  /* 0x20000032ff2e7230 */ /* 0x100fe40000004100 */
[----:B------:R-:W-:Y:S02]  /*0af0*/  HADD2.F32 R49, -RZ, R50.H1_H1 ;  /* 0x30000032ff317230 */ /* 0x000fe40000004100 */
[----:B------:R-:W-:Y:S02]  /*0b00*/  HADD2.F32 R48, -RZ, R51.H0_H0 ;  /* 0x20000033ff307230 */ /* 0x000fe40000004100 */
        /* <DEDUP_REMOVED lines=31> */
[----:B------:R-:W-:Y:S02]  /*0d00*/  IMAD R150, R150, -0x2daee0ad, RZ ;  /* 0xd2511f5396967824 */ /* 0x000fe400078e02ff */
[----:B------:R-:W-:-:S07]  /*0d10*/  IMAD R148, R148, -0x326172a9, RZ ;  /* 0xcd9e8d5794947824 */ /* 0x000fce00078e02ff */
.L_x_8631:
[----:B------:R-:W-:Y:S01]  /*0d20*/  LOP3.LUT P2, RZ, R0, 0x8, RZ, 0xc0, !PT ;  /* 0x0000000800ff7812 */ /* 0x000fe2000784c0ff */
[----:B---3--:R-:W0:Y:S01]  /*0d30*/  S2R R104, SR_TID.X ;  /* 0x0000000000687919 */ /* 0x008e220000002100 */
        /* <DEDUP_REMOVED lines=20> */
[----:B--2---:R-:W-:-:S08]  /*0e80*/  @P2 HADD2.F32 R160, -RZ, R92.H0_H0 ;  /* 0x2000005cffa02230 */ /* 0x004fd00000004100 */
        /* <DEDUP_REMOVED lines=9> */
.L_x_8183:
[----:B------:R-:W-:-:S07]  /*0f20*/  MOV R102, R148 ;  /* 0x0000009400667202 */ /* 0x000fce0000000f00 */
.L_x_8184:
[----:B------:R-:W-:Y:S05]  /*0f30*/  BSYNC B0 ;  /* 0x0000000000007941 */ /* 0x000fea0003800000 */
.L_x_8182:
        /* <DEDUP_REMOVED lines=16> */
.L_x_8188:
[----:B------:R-:W-:Y:S05]  /*1040*/  BSYNC B1 ;  /* 0x0000000000017941 */ /* 0x000fea0003800000 */
.L_x_8187:
        /* <DEDUP_REMOVED lines=42> */
.L_x_8186:
[----:B------:R-:W-:Y:S05]  /*12f0*/  BSYNC B0 ;  /* 0x0000000000007941 */ /* 0x000fea0003800000 */
.L_x_8185:
[----:B------:R-:W0:Y:S01]  /*1300*/  LDC R159, c[0x0][0x298] ;  /* 0x0000a600ff9f7b82 */ /* 0x000e220000000800 */
[----:B------:R-:W-:Y:S01]  /*1310*/  HFMA2.MMA R156, -RZ, RZ, 0.1171875, 0 ;  /* 0x2f800000ff9c7435 */ /* 0x000fe200000001ff */
[----:B------:R-:W-:Y:S01]  /*1320*/  I2FP.F32.U32 R93, R102 ;  /* 0x00000066005d7245 */ /* 0x000fe20000201000 */
[----:B-----5:R-:W-:Y:S01]  /*1330*/  HADD2.F32 R95, -RZ, R88.H0_H0 ;  /* 0x20000058ff5f7230 */ /* 0x020fe20000004100 */
[C---:B------:R-:W-:Y:S01]  /*1340*/  ISETP.NE.AND P1, PT, R96.reuse, 0x1, PT ;  /* 0x000000016000780c */ /* 0x040fe20003f25270 */
[----:B------:R-:W-:Y:S01]  /*1350*/  BSSY B0, `(.L_x_8189) ;  /* 0x0000015000007945 */ /* 0x000fe20003800000 */
[----:B------:R-:W-:Y:S02]  /*1360*/  IADD3 R94, R96, 0x1, RZ ;  /* 0x00000001605e7810 */ /* 0x000fe40007ffe0ff */
[----:B------:R-:W1:Y:S01]  /*1370*/  LDC R158, c[0x0][0x294] ;  /* 0x0000a500ff9e7b82 */ /* 0x000e620000000800 */
[----:B------:R-:W-:Y:S02]  /*1380*/  FMUL.FTZ R92, R95, R160 ;  /* 0x000000a05f5c7220 */ /* 0x000fe40000410000 */
[----:B------:R-:W-:-:S02]  /*1390*/  FFMA.FTZ R93, R93, R156, 1.1641532182693481445e-10 ;  /* 0x2f0000005d5d7423 */ /* 0x000fc4000001009c */
[----:B0-----:R-:W-:-:S03]  /*13a0*/  FMUL.FTZ R92, R92, R159 ;  /* 0x0000009f5c5c7220 */ /* 0x001fc60000410000 */
[----:B-1----:R-:W-:Y:S01]  /*13b0*/  FSETP.GTU.FTZ.AND P2, PT, R93, R158, PT ;  /* 0x0000009e5d00720b */ /* 0x002fe20003f5c000 */
[----:B------:R-:W-:-:S03]  /*13c0*/  @P0 HADD2.F32 R93, -RZ, R84.H0_H0 ;  /* 0x20000054ff5d0230 */ /* 0x000fc60000004100 */
        /* <DEDUP_REMOVED lines=12> */
.L_x_8190:
[----:B------:R-:W-:-:S07]  /*1490*/  IMAD.MOV.U32 R101, RZ, RZ, R148 ;  /* 0x000000ffff657224 */ /* 0x000fce00078e0094 */
.L_x_8191:
[----:B------:R-:W-:Y:S05]  /*14a0*/  BSYNC B0 ;  /* 0x0000000000007941 */ /* 0x000fea0003800000 */
.L_x_8189:
        /* <DEDUP_REMOVED lines=16> */
.L_x_8195:
[----:B------:R-:W-:Y:S05]  /*15b0*/  BSYNC B1 ;  /* 0x0000000000017941 */ /* 0x000fea0003800000 */
.L_x_8194:
        /* <DEDUP_REMOVED lines=37> */
[----:B------:R-:W-:Y:S01]  /*1810*/  IMAD.WIDE.U32 R148, R148, -0x326172a9, RZ ;  /* 0xcd9e8d5794947825 */ /* 0x000fe200078e00ff */
[----:B------:R-:W-:-:S03]  /*1820*/  HFMA2.MMA R94, -RZ, RZ, 0, 0 ;  /* 0x00000000ff5e7435 */ /* 0x000fc600000001ff */
[----:B------:R-:W-:Y:S01]  /*1830*/  IMAD.WIDE.U32 R150, R150, -0x2daee0ad, RZ ;  /* 0xd2511f5396967825 */ /* 0x000fe200078e00ff */
[----:B------:R-:W-:-:S04]  /*1840*/  LOP3.LUT R146, R149, R96, R139, 0x96, !PT ;  /* 0x0000006095927212 */ /* 0x000fc800078e968b */
[----:B------:R-:W-:-:S07]  /*1850*/  LOP3.LUT R149, R151, R92, R140, 0x96, !PT ;  /* 0x0000005c97957212 */ /* 0x000fce00078e968c */
.L_x_8193:
[----:B------:R-:W-:Y:S05]  /*1860*/  BSYNC B0 ;  /* 0x0000000000007941 */ /* 0x000fea0003800000 */
.L_x_8192:
[----:B------:R-:W-:Y:S01]  /*1870*/  I2FP.F32.U32 R93, R101 ;  /* 0x00000065005d7245 */ /* 0x000fe20000201000 */
[----:B------:R-:W-:Y:S01]  /*1880*/  HADD2.F32 R95, -RZ, R88.H1_H1 ;  /* 0x30000058ff5f7230 */ /* 0x000fe20000004100 */
[C---:B------:R-:W-:Y:S01]  /*1890*/  ISETP.NE.AND P1, PT, R94.reuse, 0x1, PT ;  /* 0x000000015e00780c */ /* 0x040fe20003f25270 */
[----:B------:R-:W-:Y:S01]  /*18a0*/  @P0 HADD2.F32 R92, -RZ, R84.H1_H1 ;  /* 0x30000054ff5c0230 */ /* 0x000fe20000004100 */
[----:B------:R-:W-:Y:S01]  /*18b0*/  BSSY B0, `(.L_x_8196) ;  /* 0x0000013000007945 */ /* 0x000fe20003800000 */
[----:B------:R-:W-:Y:S01]  /*18c0*/  FFMA.FTZ R93, R93, R156, 1.1641532182693481445e-10 ;  /* 0x2f0000005d5d7423 */ /* 0x000fe2000001009c */
[----:B------:R-:W-:Y:S01]  /*18d0*/  FMUL.FTZ R88, R95, R160 ;  /* 0x000000a05f587220 */ /* 0x000fe20000410000 */
[----:B------:R-:W-:-:S03]  /*18e0*/  VIADD R96, R94, 0x1 ;  /* 0x000000015e607836 */ /* 0x000fc60000000000 */
[----:B------:R-:W-:Y:S01]  /*18f0*/  FMUL.FTZ R88, R88, R159 ;  /* 0x0000009f58587220 */ /* 0x000fe20000410000 */
[----:B------:R-:W-:-:S04]  /*1900*/  FSETP.GTU.FTZ.AND P2, PT, R93, R158, PT ;  /* 0x0000009e5d00720b */ /* 0x000fc80003f5c000 */
[----:B------:R-:W-:Y:S02]  /*1910*/  FSEL R107, R88, RZ, !P2 ;  /* 0x000000ff586b7208 */ /* 0x000fe40005000000 */
[----:B------:R-:W-:-:S03]  /*1920*/  P2R R101, PR, RZ, 0x4 ;  /* 0x00000004ff657803 */ /* 0x000fc60000000000 */
        /* <DEDUP_REMOVED lines=10> */
.L_x_8197:
[----:B------:R-:W-:-:S07]  /*19d0*/  MOV R88, R148 ;  /* 0x0000009400587202 */ /* 0x000fce0000000f00 */
.L_x_8198:
[----:B------:R-:W-:Y:S05]  /*19e0*/  BSYNC B0 ;  /* 0x0000000000007941 */ /* 0x000fea0003800000 */
.L_x_8196:
        /* <DEDUP_REMOVED lines=16> */
.L_x_8202:
[----:B------:R-:W-:Y:S05]  /*1af0*/  BSYNC B1 ;  /* 0x0000000000017941 */ /* 0x000fea0003800000 */
.L_x_8201:
        /* <DEDUP_REMOVED lines=42> */
.L_x_8200:
[----:B------:R-:W-:Y:S05]  /*1da0*/  BSYNC B0 ;  /* 0x0000000000007941 */ /* 0x000fea0003800000 */
.L_x_8199:
[----:B------:R-:W-:Y:S01]  /*1db0*/  I2FP.F32.U32 R93, R88 ;  /* 0x00000058005d7245 */ /* 0x000fe20000201000 */
[----:B------:R-:W-:Y:S01]  /*1dc0*/  HADD2.F32 R95, -RZ, R89.H0_H0 ;  /* 0x20000059ff5f7230 */ /* 0x000fe20000004100 */
[C---:B------:R-:W-:Y:S01]  /*1dd0*/  ISETP.NE.AND P2, PT, R96.reuse, 0x1, PT ;  /* 0x000000016000780c */ /* 0x040fe20003f45270 */
        /* <DEDUP_REMOVED lines=18> */
.L_x_8204:
[----:B------:R-:W-:-:S07]  /*1f00*/  MOV R88, R148 ;  /* 0x0000009400587202 */ /* 0x000fce0000000f00 */
.L_x_8205:
[----:B------:R-:W-:Y:S05]  /*1f10*/  BSYNC B0 ;  /* 0x0000000000007941 */ /* 0x000fea0003800000 */
.L_x_8203:
        /* <DEDUP_REMOVED lines=11> */
[----:B------:R-:W-:Y:S02]  /*1fd0*/  @!P2 VIADD R92, R147, 0x1 ;  /* 0x00000001935ca836 */ /* 0x000fe40000000000 */
[----:B------:R-:W-:Y:S01]  /*1fe0*/  @!P2 IMAD.MOV.U32 R145, RZ, RZ, RZ ;  /* 0x000000ffff91a224 */ /* 0x000fe200078e00ff */
[----:B------:R-:W-:-:S13]  /*1ff0*/  ISETP.NE.AND P3, PT, R143, RZ, !P2 ;  /* 0x000000ff8f00720c */ /* 0x000fda0005765270 */
[----:B------:R-:W-:-:S04]  /*2000*/  @P3 IADD3 R92, R147, RZ, RZ ;  /* 0x000000ff935c3210 */ /* 0x000fc80007ffe0ff */
[----:B------:R-:W-:-:S07]  /*2010*/  @!P2 MOV R147, R92 ;  /* 0x0000005c0093a202 */ /* 0x000fce0000000f00 */
.L_x_8209:
[----:B------:R-:W-:Y:S05]  /*2020*/  BSYNC B1 ;  /* 0x0000000000017941 */ /* 0x000fea0003800000 */
.L_x_8208:
[----:B------:R-:W-:Y:S01]  /*2030*/  IMAD.HI.U32 R92, R143, -0x326172a9, RZ ;  /* 0xcd9e8d578f5c7827 */ /* 0x000fe200078e00ff */
[----:B------:R-:W-:-:S03]  /*2040*/  LOP3.LUT R93, R93, R147, R109, 0x96, !PT ;  /* 0x000000935d5d7212 */ /* 0x000fc600078e966d */
[----:B------:R-:W-:Y:S01]  /*2050*/  IMAD R94, R143, -0x326172a9, RZ ;  /* 0xcd9e8d578f5e7824 */ /* 0x000fe200078e02ff */
[----:B------:R-:W-:Y:S01]  /*2060*/  LOP3.LUT R92, R92, R145, R108, 0x96, !PT ;  /* 0x000000915c5c7212 */ /* 0x000fe200078e966c */
[----:B------:R-:W-:-:S04]  /*2070*/  IMAD.WIDE.U32 R96, R93, -0x326172a9, RZ ;  /* 0xcd9e8d575d607825 */ /* 0x000fc800078e00ff */
[----:B------:R-:W-:Y:S02]  /*2080*/  IMAD R93, R144, -0x2daee0ad, RZ ;  /* 0xd2511f53905d7824 */ /* 0x000fe400078e02ff */
        /* <DEDUP_REMOVED lines=35> */
[----:B------:R-:W-:-:S08]  /*22c0*/  LOP3.LUT R149, R151, R92, R140, 0x96, !PT ;  /* 0x0000005c97957212 */ /* 0x000fd000078e968c */
.L_x_8207:
[----:B------:R-:W-:Y:S05]  /*22d0*/  BSYNC B0 ;  /* 0x0000000000007941 */ /* 0x000fea0003800000 */
.L_x_8206:
        /* <DEDUP_REMOVED lines=21> */
.L_x_8211:
[----:B------:R-:W-:-:S07]  /*2430*/  IMAD.MOV.U32 R106, RZ, RZ, R148 ;  /* 0x000000ffff6a7224 */ /* 0x000fce00078e0094 */
.L_x_8212:
[----:B------:R-:W-:Y:S05]  /*2440*/  BSYNC B0 ;  /* 0x0000000000007941 */ /* 0x000fea0003800000 */
.L_x_8210:
        /* <DEDUP_REMOVED lines=16> */
.L_x_8216:
[----:B------:R-:W-:Y:S05]  /*2550*/  BSYNC B1 ;  /* 0x0000000000017941 */ /* 0x000fea0003800000 */
.L_x_8215:
        /* <DEDUP_REMOVED lines=42> */
.L_x_8214:
[----:B------:R-:W-:Y:S05]  /*2800*/  BSYNC B0 ;  /* 0x0000000000007941 */ /* 0x000fea0003800000 */
.L_x_8213:
        /* <DEDUP_REMOVED lines=21> */
.L_x_8218:
[----:B------:R-:W-:-:S07]  /*2960*/  MOV R153, R148 ;  /* 0x0000009400997202 */ /* 0x000fce0000000f00 */
.L_x_8219:
[----:B------:R-:W-:Y:S05]  /*2970*/  BSYNC B0 ;  /* 0x0000000000007941 */ /* 0x000fea0003800000 */
.L_x_8217:
        /* <DEDUP_REMOVED lines=16> */
.L_x_8223:
[----:B------:R-:W-:Y:S05]  /*2a80*/  BSYNC B1 ;  /* 0x0000000000017941 */ /* 0x000fea0003800000 */
.L_x_8222:
        /* <DEDUP_REMOVED lines=42> */
.L_x_8221:
[----:B------:R-:W-:Y:S05]  /*2d30*/  BSYNC B0 ;  /* 0x0000000000007941 */ /* 0x000fea0003800000 */
.L_x_8220:
[----:B------:R-:W-:Y:S01]  /*2d40*/  I2FP.F32.U32 R89, R153 ;  /* 0x0000009900597245 */ /* 0x000fe20000201000 */
[----:B------:R-:W-:Y:S01]  /*2d50*/  HADD2.F32 R93, -RZ, R90.H1_H1 ;  /* 0x3000005aff5d7230 */ /* 0x000fe20000004100 */
[C---:B------:R-:W-:Y:S01]  /*2d60*/  ISETP.NE.AND P5, PT, R94.reuse, 0x1, PT ;  /* 0x000000015e00780c */ /* 0x040fe20003fa5270 */
        /* <DEDUP_REMOVED lines=18> */
.L_x_8225:
[----:B------:R-:W-:-:S07]  /*2e90*/  MOV R90, R148 ;  /* 0x00000094005a7202 */ /* 0x000fce0000000f00 */
.L_x_8226:
[----:B------:R-:W-:Y:S05]  /*2ea0*/  BSYNC B0 ;  /* 0x0000000000007941 */ /* 0x000fea0003800000 */
.L_x_8224:
        /* <DEDUP_REMOVED lines=16> */
.L_x_8230:
[----:B------:R-:W-:Y:S05]  /*2fb0*/  BSYNC B1 ;  /* 0x0000000000017941 */ /* 0x000fea0003800000 */
.L_x_8229:
        /* <DEDUP_REMOVED lines=42> */
.L_x_8228:
[----:B------:R-:W-:Y:S05]  /*3260*/  BSYNC B0 ;  /* 0x0000000000007941 */ /* 0x000fea0003800000 */
.L_x_8227:
        /* <DEDUP_REMOVED lines=21> */
.L_x_8232:
[----:B------:R-:W-:-:S07]  /*33c0*/  IMAD.MOV.U32 R90, RZ, RZ, R148 ;  /* 0x000000ffff5a7224 */ /* 0x000fce00078e0094 */
.L_x_8233:
[----:B------:R-:W-:Y:S05]  /*33d0*/  BSYNC B0 ;  /* 0x0000000000007941 */ /* 0x000fea0003800000 */
.L_x_8231:
        /* <DEDUP_REMOVED lines=18> */
.L_x_8237:
[----:B------:R-:W-:Y:S05]  /*3500*/  BSYNC B1 ;  /* 0x0000000000017941 */ /* 0x000fea0003800000 */
.L_x_8236:
        /* <DEDUP_REMOVED lines=42> */
.L_x_8235:
[----:B------:R-:W-:Y:S05]  /*37b0*/  BSYNC B0 ;  /* 0x0000000000007941 */ /* 0x000fea0003800000 */
.L_x_8234:
[----:B------:R-:W-:Y:S01]  /*37c0*/  SEL R168, RZ, 0x10000, P5 ;  /* 0x00010000ffa87807 */ /* 0x000fe20002800000 */
[----:B------:R-:W-:Y:S01]  /*37d0*/  HADD2.F32 R91, -RZ, R91.H1_H1 ;  /* 0x3000005bff5b7230 */ /* 0x000fe20000004100 */
[----:B------:R-:W-:Y:S01]  /*37e0*/  I2FP.F32.U32 R89, R90 ;  /* 0x0000005a00597245 */ /* 0x000fe20000201000 */
[----:B------:R-:W0:Y:S01]  /*37f0*/  LDC.64 R96, c[0x0][0x240] ;  /* 0x00009000ff607b82 */ /* 0x000e220000000a00 */
[----:B------:R-:W-:Y:S01]  /*3800*/  ISETP.NE.AND P6, PT, R100, RZ, PT ;  /* 0x000000ff6400720c */ /* 0x000fe20003fc5270 */
[----:B------:R-:W-:Y:S01]  /*3810*/  @P0 HADD2.F32 R166, -RZ, R87.H1_H1 ;  /* 0x30000057ffa60230 */ /* 0x000fe20000004100 */
[----:B------:R-:W-:Y:S01]  /*3820*/  ISETP.NE.AND P5, PT, R101, RZ, PT ;  /* 0x000000ff6500720c */ /* 0x000fe20003fa5270 */
[----:B------:R-:W-:Y:S01]  /*3830*/  FFMA.FTZ R89, R89, R156, 1.1641532182693481445e-10 ;  /* 0x2f00000059597423 */ /* 0x000fe2000001009c */
[----:B------:R-:W-:Y:S01]  /*3840*/  SEL R88, RZ, 0x1, P1 ;  /* 0x00000001ff587807 */ /* 0x000fe20000800000 */
[----:B------:R-:W-:Y:S01]  /*3850*/  FMUL.FTZ R94, R91, R160 ;  /* 0x000000a05b5e7220 */ /* 0x000fe20000410000 */
[----:B------:R-:W-:Y:S01]  /*3860*/  SEL R92, RZ, 0x1, P2 ;  /* 0x00000001ff5c7807 */ /* 0x000fe20001000000 */
[----:B------:R-:W1:Y:S01]  /*3870*/  LDC.64 R100, c[0x0][0x238] ;  /* 0x00008e00ff647b82 */ /* 0x000e620000000a00 */
[----:B------:R-:W-:Y:S01]  /*3880*/  SEL R95, RZ, 0x1, P5 ;  /* 0x00000001ff5f7807 */ /* 0x000fe20002800000 */
[----:B------:R-:W-:Y:S01]  /*3890*/  IMAD.WIDE.U32 R90, R88, 0x10000, RZ ;  /* 0x00010000585a7825 */ /* 0x000fe200078e00ff */
[----:B------:R-:W-:-:S03]  /*38a0*/  FSETP.GTU.FTZ.AND P1, PT, R89, R158, PT ;  /* 0x0000009e5900720b */ /* 0x000fc60003f3c000 */
[----:B------:R-:W-:Y:S01]  /*38b0*/  FMUL.FTZ R94, R94, R159 ;  /* 0x0000009f5e5e7220 */ /* 0x000fe20000410000 */
[----:B------:R-:W-:Y:S01]  /*38c0*/  SEL R153, RZ, 0x1, P3 ;  /* 0x00000001ff997807 */ /* 0x000fe20001800000 */
[----:B------:R-:W-:Y:S01]  /*38d0*/  IMAD.WIDE.U32 R92, R92, 0x1000000, RZ ;  /* 0x010000005c5c7825 */ /* 0x000fe200078e00ff */
[----:B------:R-:W-:Y:S01]  /*38e0*/  SEL R151, RZ, 0x1000000, P1 ;  /* 0x01000000ff977807 */ /* 0x000fe20000800000 */
[----:B------:R-:W2:Y:S01]  /*38f0*/  @P0 LDC.64 R164, c[0x0][0x230] ;  /* 0x00008c00ffa40b82 */ /* 0x000ea20000000a00 */
[----:B------:R-:W-:Y:S01]  /*3900*/  FSEL R157, R94, RZ, !P1 ;  /* 0x000000ff5e9d7208 */ /* 0x000fe20004800000 */
[----:B------:R-:W-:Y:S01]  /*3910*/  IMAD.WIDE.U32 R88, R95, 0x100, RZ ;  /* 0x000001005f587825 */ /* 0x000fe200078e00ff */
[----:B------:R-:W-:Y:S02]  /*3920*/  SEL R95, RZ, 0x100, P4 ;  /* 0x00000100ff5f7807 */ /* 0x000fe40002000000 */
[----:B------:R-:W-:Y:S01]  /*3930*/  SEL R163, RZ, 0x1, P6 ;  /* 0x00000001ffa37807 */ /* 0x000fe20003000000 */
[----:B------:R-:W-:Y:S01]  /*3940*/  @P0 FADD.FTZ R157, R157, R166 ;  /* 0x000000a69d9d0221 */ /* 0x000fe20000010000 */
[----:B------:R-:W-:Y:S01]  /*3950*/  LOP3.LUT R162, R88, R92, R90, 0xfe, !PT ;  /* 0x0000005c58a27212 */ /* 0x000fe200078efe5a */
[----:B0-----:R-:W-:Y:S01]  /*3960*/  IMAD.WIDE.U32 R166, R103, 0x8, R96 ;  /* 0x0000000867a67825 */ /* 0x001fe200078e0060 */
[----:B------:R-:W-:-:S02]  /*3970*/  LOP3.LUT R92, R95, R151, R168, 0xfe, !PT ;  /* 0x000000975f5c7212 */ /* 0x000fc400078efea8 */
[----:B------:R-:W-:Y:S01]  /*3980*/  LOP3.LUT R162, R162, R163, RZ, 0xfc, !PT ;  /* 0x000000a3a2a27212 */ /* 0x000fe200078efcff */
[----:B------:R-:W-:Y:S01]  /*3990*/  VIADD R151, R103, 0x20 ;  /* 0x0000002067977836 */ /* 0x000fe20000000000 */
[----:B------:R-:W-:Y:S02]  /*39a0*/  LOP3.LUT R153, R93, R92, R153, 0xfe, !PT ;  /* 0x0000005c5d997212 */ /* 0x000fe400078efe99 */
[----:B------:R-:W-:Y:S01]  /*39b0*/  F2FP.F16.F32.PACK_AB R94, R155, R106 ;  /* 0x0000006a9b5e723e */ /* 0x000fe200000000ff */
[----:B-1----:R-:W-:Y:S01]  /*39c0*/  IMAD.WIDE.U32 R168, R103, 0x10, R100 ;  /* 0x0000001067a87825 */ /* 0x002fe200078e0064 */
[----:B------:R-:W-:Y:S02]  /*39d0*/  F2FP.F16.F32.PACK_AB R93, R152, R105 ;  /* 0x00000069985d723e */ /* 0x000fe400000000ff */
[----:B------:R-:W-:Y:S02]  /*39e0*/  F2FP.F16.F32.PACK_AB R92, R107, R102 ;  /* 0x000000666b5c723e */ /* 0x000fe400000000ff */
[----:B------:R-:W-:-:S02]  /*39f0*/  F2FP.F16.F32.PACK_AB R95, R157, R154 ;  /* 0x0000009a9d5f723e */ /* 0x000fc400000000ff */
[----:B------:R-:W-:Y:S01]  /*3a00*/  LOP3.LUT R163, R89, R153, R91, 0xfe, !PT ;  /* 0x0000009959a37212 */ /* 0x000fe200078efe5b */
[C---:B------:R-:W-:Y:S02]  /*3a10*/  IMAD.WIDE.U32 R88, R151.reuse, 0x10, R98 ;  /* 0x0000001097587825 */ /* 0x040fe400078e0062 */
[----:B------:R0:W-:Y:S02]  /*3a20*/  STG.E.128 desc[UR4][R168.64], R92 ;  /* 0x0000005ca8007986 */ /* 0x0001e4000c101d04 */
[----:B--2---:R-:W-:Y:S02]  /*3a30*/  @P0 IMAD.WIDE.U32 R164, R151, 0x10, R164 ;  /* 0x0000001097a40825 */ /* 0x004fe400078e00a4 */
[----:B------:R0:W-:Y:S04]  /*3a40*/  STG.E.64 desc[UR4][R166.64], R162 ;  /* 0x000000a2a6007986 */ /* 0x0001e8000c101b04 */
        /* <DEDUP_REMOVED lines=14> */
.L_x_8239:
[----:B------:R-:W-:-:S07]  /*3b30*/  MOV R153, R148 ;  /* 0x0000009400997202 */ /* 0x000fce0000000f00 */
.L_x_8240:
[----:B------:R-:W-:Y:S05]  /*3b40*/  BSYNC B0 ;  /* 0x0000000000007941 */ /* 0x000fea0003800000 */
.L_x_8238:
        /* <DEDUP_REMOVED lines=16> */
.L_x_8244:
[----:B------:R-:W-:Y:S05]  /*3c50*/  BSYNC B1 ;  /* 0x0000000000017941 */ /* 0x000fea0003800000 */
.L_x_8243:
        /* <DEDUP_REMOVED lines=43> */
.L_x_8242:
[----:B------:R-:W-:Y:S05]  /*3f10*/  BSYNC B0 ;  /* 0x0000000000007941 */ /* 0x000fea0003800000 */
.L_x_8241:
[----:B------:R-:W-:Y:S01]  /*3f20*/  I2FP.F32.U32 R93, R153 ;  /* 0x00000099005d7245 */ /* 0x000fe20000201000 */
[----:B-----5:R-:W-:Y:S01]  /*3f30*/  HADD2.F32 R95, -RZ, R88.H0_H0 ;  /* 0x20000058ff5f7230 */ /* 0x020fe20000004100 */
[C---:B------:R-:W-:Y:S01]  /*3f40*/  ISETP.NE.AND P1, PT, R161.reuse, 0x1, PT ;  /* 0x00000001a100780c */ /* 0x040fe20003f25270 */
[----:B------:R-:W-:Y:S01]  /*3f50*/  BSSY B0, `(.L_x_8245) ;  /* 0x0000014000007945 */ /* 0x000fe20003800000 */
[----:B------:R-:W-:Y:S02]  /*3f60*/  VIADD R94, R161, 0x1 ;  /* 0x00000001a15e7836 */ /* 0x000fe40000000000 */
[----:B------:R-:W-:Y:S01]  /*3f70*/  FFMA.FTZ R93, R93, R156, 1.1641532182693481445e-10 ;  /* 0x2f0000005d5d7423 */ /* 0x000fe2000001009c */
[----:B------:R-:W-:-:S04]  /*3f80*/  FMUL.FTZ R92, R95, R160 ;  /* 0x000000a05f5c7220 */ /* 0x000fc80000410000 */
[----:B------:R-:W-:Y:S01]  /*3f90*/  FMUL.FTZ R92, R92, R159 ;  /* 0x0000009f5c5c7220 */ /* 0x000fe20000410000 */
[----:B------:R-:W-:Y:S01]  /*3fa0*/  FSETP.GTU.FTZ.AND P2, PT, R93, R158, PT ;  /* 0x0000009e5d00720b */ /* 0x000fe20003f5c000 */
[----:B------:R-:W-:-:S03]  /*3fb0*/  @P0 HADD2.F32 R93, -RZ, R84.H0_H0 ;  /* 0x20000054ff5d0230 */ /* 0x000fc60000004100 */
        /* <DEDUP_REMOVED lines=12> */
.L_x_8246:
[----:B------:R-:W-:-:S07]  /*4080*/  MOV R163, R148 ;  /* 0x0000009400a37202 */ /* 0x000fce0000000f00 */
.L_x_8247:
[----:B------:R-:W-:Y:S05]  /*4090*/  BSYNC B0 ;  /* 0x0000000000007941 */ /* 0x000fea0003800000 */
.L_x_8245:
        /* <DEDUP_REMOVED lines=16> */
.L_x_8251:
[----:B------:R-:W-:Y:S05]  /*41a0*/  BSYNC B1 ;  /* 0x0000000000017941 */ /* 0x000fea0003800000 */
.L_x_8250:
        /* <DEDUP_REMOVED lines=43> */
.L_x_8249:
[----:B------:R-:W-:Y:S05]  /*4460*/  BSYNC B0 ;  /* 0x0000000000007941 */ /* 0x000fea0003800000 */
.L_x_8248:
        /* <DEDUP_REMOVED lines=22> */
.L_x_8253:
[----:B------:R-:W-:-:S07]  /*45d0*/  IMAD.MOV.U32 R88, RZ, RZ, R148 ;  /* 0x000000ffff587224 */ /* 0x000fce00078e0094 */
.L_x_8254:
[----:B------:R-:W-:Y:S05]  /*45e0*/  BSYNC B0 ;  /* 0x0000000000007941 */ /* 0x000fea0003800000 */
.L_x_8252:
        /* <DEDUP_REMOVED lines=16> */
.L_x_8258:
[----:B------:R-:W-:Y:S05]  /*46f0*/  BSYNC B1 ;  /* 0x0000000000017941 */ /* 0x000fea0003800000 */
.L_x_8257:
        /* <DEDUP_REMOVED lines=43> */
.L_x_8256:
[----:B------:R-:W-:Y:S05]  /*49b0*/  BSYNC B0 ;  /* 0x0000000000007941 */ /* 0x000fea0003800000 */
.L_x_8255:
        /* <DEDUP_REMOVED lines=21> */
.L_x_8260:
[----:B------:R-:W-:-:S07]  /*4b10*/  MOV R88, R148 ;  /* 0x0000009400587202 */ /* 0x000fce0000000f00 */
.L_x_8261:
[----:B------:R-:W-:Y:S05]  /*4b20*/  BSYNC B0 ;  /* 0x0000000000007941 */ /* 0x000fea0003800000 */
.L_x_8259:
        /* <DEDUP_REMOVED lines=16> */
.L_x_8265:
[----:B------:R-:W-:Y:S05]  /*4c30*/  BSYNC B1 ;  /* 0x0000000000017941 */ /* 0x000fea0003800000 */
.L_x_8264:
        /* <DEDUP_REMOVED lines=41> */
[----:B------:R-:W-:Y:S01]  /*4ed0*/  HFMA2.MMA R94, -RZ, RZ, 0, 0 ;  /* 0x00000000ff5e7435 */ /* 0x000fe200000001ff */
[----:B------:R-:W-:-:S10]  /*4ee0*/  MOV R150, R92 ;  /* 0x0000005c00967202 */ /* 0x000fd40000000f00 */
.L_x_8263:
[----:B------:R-:W-:Y:S05]  /*4ef0*/  BSYNC B0 ;  /* 0x0000000000007941 */ /* 0x000fea0003800000 */
.L_x_8262:
        /* <DEDUP_REMOVED lines=21> */
.L_x_8267:
[----:B------:R-:W-:-:S07]  /*5050*/  MOV R164, R148 ;  /* 0x0000009400a47202 */ /* 0x000fce0000000f00 */
.L_x_8268:
[----:B------:R-:W-:Y:S05]  /*5060*/  BSYNC B0 ;  /* 0x0000000000007941 */ /* 0x000fea0003800000 */
.L_x_8266:
        /* <DEDUP_REMOVED lines=16> */
.L_x_8272:
[----:B------:R-:W-:Y:S05]  /*5170*/  BSYNC B1 ;  /* 0x0000000000017941 */ /* 0x000fea0003800000 */
.L_x_8271:
        /* <DEDUP_REMOVED lines=43> */
.L_x_8270:
[----:B------:R-:W-:Y:S05]  /*5430*/  BSYNC B0 ;  /* 0x0000000000007941 */ /* 0x000fea0003800000 */
.L_x_8269:
        /* <DEDUP_REMOVED lines=21> */
.L_x_8274:
[----:B------:R-:W-:-:S07]  /*5590*/  IMAD.MOV.U32 R167, RZ, RZ, R148 ;  /* 0x000000ffffa77224 */ /* 0x000fce00078e0094 */
.L_x_8275:
[----:B------:R-:W-:Y:S05]  /*55a0*/  BSYNC B0 ;  /* 0x0000000000007941 */ /* 0x000fea0003800000 */
.L_x_8273:
        /* <DEDUP_REMOVED lines=16> */
.L_x_8279:
[----:B------:R-:W-:Y:S05]  /*56b0*/  BSYNC B1 ;  /* 0x0000000000017941 */ /* 0x000fea0003800000 */
.L_x_8278:
        /* <DEDUP_REMOVED lines=43> */
.L_x_8277:
[----:B------:R-:W-:Y:S05]  /*5970*/  BSYNC B0 ;  /* 0x0000000000007941 */ /* 0x000fea0003800000 */
.L_x_8276:
        /* <DEDUP_REMOVED lines=21> */
.L_x_8281:
[----:B------:R-:W-:-:S07]  /*5ad0*/  MOV R90, R148 ;  /* 0x00000094005a7202 */ /* 0x000fce0000000f00 */
.L_x_8282:
[----:B------:R-:W-:Y:S05]  /*5ae0*/  BSYNC B0 ;  /* 0x0000000000007941 */ /* 0x000fea0003800000 */
.L_x_8280:
        /* <DEDUP_REMOVED lines=16> */
.L_x_8286:
[----:B------:R-:W-:Y:S05]  /*5bf0*/  BSYNC B1 ;  /* 0x0000000000017941 */ /* 0x000fea0003800000 */
.L_x_8285:
        /* <DEDUP_REMOVED lines=43> */
.L_x_8284:
[----:B------:R-:W-:Y:S05]  /*5eb0*/  BSYNC B0 ;  /* 0x0000000000007941 */ /* 0x000fea0003800000 */
.L_x_8283:
[----:B------:R-:W-:Y:S01]  /*5ec0*/  I2FP.F32.U32 R89, R90 ;  /* 0x0000005a00597245 */ /* 0x000fe20000201000 */
[----:B------:R-:W-:Y:S01]  /*5ed0*/  HADD2.F32 R93, -RZ, R91.H0_H0 ;  /* 0x2000005bff5d7230 */ /* 0x000fe20000004100 */
[C---:B------:R-:W-:Y:S01]  /*5ee0*/  ISETP.NE.AND P6, PT, R92.reuse, 0x1, PT ;  /* 0x000000015c00780c */ /* 0x040fe20003fc5270 */
[----:B------:R-:W-:Y:S01]  /*5ef0*/  @P0 HADD2.F32 R90, -RZ, R87.H0_H0 ;  /* 0x20000057ff5a0230 */ /* 0x000fe20000004100 */
        /* <DEDUP_REMOVED lines=17> */
.L_x_8288:
[----:B------:R-:W-:-:S07]  /*6010*/  MOV R90, R148 ;  /* 0x00000094005a7202 */ /* 0x000fce0000000f00 */
.L_x_8289:
[----:B------:R-:W-:Y:S05]  /*6020*/  BSYNC B0 ;  /* 0x0000000000007941 */ /* 0x000fea0003800000 */
.L_x_8287:
        /* <DEDUP_REMOVED lines=18> */
.L_x_8293:
[----:B------:R-:W-:Y:S05]  /*6150*/  BSYNC B1 ;  /* 0x0000000000017941 */ /* 0x000fea0003800000 */
.L_x_8292:
        /* <DEDUP_REMOVED lines=43> */
.L_x_8291:
[----:B------:R-:W-:Y:S05]  /*6410*/  BSYNC B0 ;  /* 0x0000000000007941 */ /* 0x000fea0003800000 */
.L_x_8290:
[----:B------:R-:W-:Y:S01]  /*6420*/  I2FP.F32.U32 R89, R90 ;  /* 0x0000005a00597245 */ /* 0x000fe20000201000 */
[----:B------:R-:W-:Y:S01]  /*6430*/  HADD2.F32 R91, -RZ, R91.H1_H1 ;  /* 0x3000005bff5b7230 */ /* 0x000fe20000004100 */
[----:B------:R-:W-:Y:S01]  /*6440*/  SEL R174, RZ, 0x10000, P5 ;  /* 0x00010000ffae7807 */ /* 0x000fe20002800000 */
[----:B------:R-:W0:Y:S01]  /*6450*/  @P0 LDC.64 R172, c[0x0][0x230] ;  /* 0x00008c00ffac0b82 */ /* 0x000e220000000a00 */
[----:B------:R-:W-:Y:S01]  /*6460*/  ISETP.NE.AND P5, PT, R161, RZ, PT ;  /* 0x000000ffa100720c */ /* 0x000fe20003fa5270 */
[----:B------:R-:W-:Y:S01]  /*6470*/  FFMA.FTZ R89, R89, R156, 1.1641532182693481445e-10 ;  /* 0x2f00000059597423 */ /* 0x000fe2000001009c */
[----:B------:R-:W-:Y:S01]  /*6480*/  SEL R88, RZ, 0x1, P1 ;  /* 0x00000001ff587807 */ /* 0x000fe20000800000 */
[----:B------:R-:W-:Y:S01]  /*6490*/  FMUL.FTZ R94, R91, R160 ;  /* 0x000000a05b5e7220 */ /* 0x000fe20000410000 */
[----:B------:R-:W-:Y:S01]  /*64a0*/  SEL R92, RZ, 0x1, P2 ;  /* 0x00000001ff5c7807 */ /* 0x000fe20001000000 */
[----:B------:R-:W-:Y:S01]  /*64b0*/  @P0 HADD2.F32 R175, -RZ, R87.H1_H1 ;  /* 0x30000057ffaf0230 */ /* 0x000fe20000004100 */
[----:B------:R-:W-:Y:S01]  /*64c0*/  SEL R95, RZ, 0x1, P5 ;  /* 0x00000001ff5f7807 */ /* 0x000fe20002800000 */
[----:B------:R-:W-:Y:S01]  /*64d0*/  IMAD.WIDE.U32 R90, R88, 0x10000, RZ ;  /* 0x00010000585a7825 */ /* 0x000fe200078e00ff */
[----:B------:R-:W-:-:S03]  /*64e0*/  FSETP.GTU.FTZ.AND P1, PT, R89, R158, PT ;  /* 0x0000009e5900720b */ /* 0x000fc60003f3c000 */
[----:B------:R-:W-:Y:S01]  /*64f0*/  FMUL.FTZ R94, R94, R159 ;  /* 0x0000009f5e5e7220 */ /* 0x000fe20000410000 */
[----:B------:R-:W-:Y:S01]  /*6500*/  ISETP.NE.AND P6, PT, R153, RZ, PT ;  /* 0x000000ff9900720c */ /* 0x000fe20003fc5270 */
[----:B------:R-:W-:Y:S01]  /*6510*/  IMAD.WIDE.U32 R92, R92, 0x1000000, RZ ;  /* 0x010000005c5c7825 */ /* 0x000fe200078e00ff */
[----:B------:R-:W-:Y:S02]  /*6520*/  SEL R153, RZ, 0x1000000, P1 ;  /* 0x01000000ff997807 */ /* 0x000fe40000800000 */
[----:B------:R-:W-:Y:S01]  /*6530*/  FSEL R168, R94, RZ, !P1 ;  /* 0x000000ff5ea87208 */ /* 0x000fe20004800000 */
[----:B------:R-:W-:Y:S01]  /*6540*/  IMAD.WIDE.U32 R88, R95, 0x100, RZ ;  /* 0x000001005f587825 */ /* 0x000fe200078e00ff */
[----:B------:R-:W-:Y:S02]  /*6550*/  SEL R95, RZ, 0x100, P4 ;  /* 0x00000100ff5f7807 */ /* 0x000fe40002000000 */
[----:B------:R-:W-:Y:S01]  /*6560*/  SEL R161, RZ, 0x1, P3 ;  /* 0x00000001ffa17807 */ /* 0x000fe20001800000 */
[----:B------:R-:W-:Y:S01]  /*6570*/  @P0 FADD.FTZ R168, R175, R168 ;  /* 0x000000a8afa80221 */ /* 0x000fe20000010000 */
[----:B------:R-:W-:Y:S01]  /*6580*/  LOP3.LUT R170, R88, R92, R90, 0xfe, !PT ;  /* 0x0000005c58aa7212 */ /* 0x000fe200078efe5a */
[----:B------:R-:W-:Y:S01]  /*6590*/  IMAD.WIDE.U32 R176, R151, 0x10, R100 ;  /* 0x0000001097b07825 */ /* 0x000fe200078e0064 */
[----:B------:R-:W-:-:S02]  /*65a0*/  LOP3.LUT R92, R95, R153, R174, 0xfe, !PT ;  /* 0x000000995f5c7212 */ /* 0x000fc400078efeae */
[----:B------:R-:W-:Y:S01]  /*65b0*/  SEL R171, RZ, 0x1, P6 ;  /* 0x00000001ffab7807 */ /* 0x000fe20003000000 */
[----:B------:R-:W-:Y:S01]  /*65c0*/  IMAD.WIDE.U32 R174, R151, 0x8, R96 ;  /* 0x0000000897ae7825 */ /* 0x000fe200078e0060 */
[----:B------:R-:W-:Y:S02]  /*65d0*/  LOP3.LUT R161, R93, R92, R161, 0xfe, !PT ;  /* 0x0000005c5da17212 */ /* 0x000fe400078efea1 */
[----:B------:R-:W-:Y:S02]  /*65e0*/  IADD3 R153, R103, 0x40, RZ ;  /* 0x0000004067997810 */ /* 0x000fe40007ffe0ff */
[----:B------:R-:W-:Y:S02]  /*65f0*/  LOP3.LUT R170, R170, R171, RZ, 0xfc, !PT ;  /* 0x000000abaaaa7212 */ /* 0x000fe400078efcff */
[----:B------:R-:W-:Y:S01]  /*6600*/  F2FP.F16.F32.PACK_AB R94, R169, R164 ;  /* 0x000000a4a95e723e */ /* 0x000fe200000000ff */
[----:B0-----:R-:W-:Y:S01]  /*6610*/  @P0 IMAD.WIDE.U32 R172, R153, 0x10, R172 ;  /* 0x0000001099ac0825 */ /* 0x001fe200078e00ac */
[----:B------:R-:W-:-:S02]  /*6620*/  F2FP.F16.F32.PACK_AB R93, R166, R163 ;  /* 0x000000a3a65d723e */ /* 0x000fc400000000ff */
[----:B------:R-:W-:Y:S02]  /*6630*/  F2FP.F16.F32.PACK_AB R92, R165, R162 ;  /* 0x000000a2a55c723e */ /* 0x000fe400000000ff */
[----:B------:R-:W-:Y:S02]  /*6640*/  F2FP.F16.F32.PACK_AB R95, R168, R167 ;  /* 0x000000a7a85f723e */ /* 0x000fe400000000ff */
        /* <DEDUP_REMOVED lines=18> */
.L_x_8295:
[----:B------:R-:W-:-:S07]  /*6770*/  MOV R172, R148 ;  /* 0x0000009400ac7202 */ /* 0x000fce0000000f00 */
.L_x_8296:
[----:B------:R-:W-:Y:S05]  /*6780*/  BSYNC B0 ;  /* 0x0000000000007941 */ /* 0x000fea0003800000 */
.L_x_8294:
        /* <DEDUP_REMOVED lines=16> */
.L_x_8300:
[----:B------:R-:W-:Y:S05]  /*6890*/  BSYNC B1 ;  /* 0x0000000000017941 */ /* 0x000fea0003800000 */
.L_x_8299:
        /* <DEDUP_REMOVED lines=43> */
.L_x_8298:
[----:B------:R-:W-:Y:S05]  /*6b50*/  BSYNC B0 ;  /* 0x0000000000007941 */ /* 0x000fea0003800000 */
.L_x_8297:
[----:B------:R-:W-:Y:S01]  /*6b60*/  I2FP.F32.U32 R93, R172 ;  /* 0x000000ac005d7245 */ /* 0x000fe20000201000 */
[----:B-----5:R-:W-:Y:S01]  /*6b70*/  HADD2.F32 R95, -RZ, R88.H0_H0 ;  /* 0x20000058ff5f7230 */ /* 0x020fe20000004100 */
[----:B------:R-:W-:Y:S01]  /*6b80*/  ISETP.NE.AND P1, PT, R161, 0x1, PT ;  /* 0x00000001a100780c */ /* 0x000fe20003f25270 */
[----:B------:R-:W-:Y:S01]  /*6b90*/  BSSY B0, `(.L_x_8301) ;  /* 0x0000015000007945 */ /* 0x000fe20003800000 */
[----:B------:R-:W-:Y:S01]  /*6ba0*/  LOP3.LUT R0, R0, 0xfffffffb, RZ, 0xc0, !PT ;  /* 0xfffffffb00007812 */ /* 0x000fe200078ec0ff */
[----:B------:R-:W-:Y:S01]  /*6bb0*/  FFMA.FTZ R93, R93, R156, 1.1641532182693481445e-10 ;  /* 0x2f0000005d5d7423 */ /* 0x000fe2000001009c */
[----:B------:R-:W-:Y:S01]  /*6bc0*/  FMUL.FTZ R92, R95, R160 ;  /* 0x000000a05f5c7220 */ /* 0x000fe20000410000 */
[----:B------:R-:W-:-:S03]  /*6bd0*/  IADD3 R94, R161, 0x1, RZ ;  /* 0x00000001a15e7810 */ /* 0x000fc60007ffe0ff */
[----:B------:R-:W-:Y:S01]  /*6be0*/  FSETP.GTU.FTZ.AND P2, PT, R93, R158, PT ;  /* 0x0000009e5d00720b */ /* 0x000fe20003f5c000 */
[----:B------:R-:W-:Y:S01]  /*6bf0*/  FMUL.FTZ R92, R92, R159 ;  /* 0x0000009f5c5c7220 */ /* 0x000fe20000410000 */
[----:B------:R-:W-:-:S04]  /*6c00*/  @P0 HADD2.F32 R93, -RZ, R84.H0_H0 ;  /* 0x20000054ff5d0230 */ /* 0x000fc80000004100 */
        /* <DEDUP_REMOVED lines=12> */
.L_x_8302:
[----:B------:R-:W-:-:S07]  /*6cd0*/  IMAD.MOV.U32 R171, RZ, RZ, R148 ;  /* 0x000000ffffab7224 */ /* 0x000fce00078e0094 */
.L_x_8303:
[----:B------:R-:W-:Y:S05]  /*6ce0*/  BSYNC B0 ;  /* 0x0000000000007941 */ /* 0x000fea0003800000 */
.L_x_8301:
        /* <DEDUP_REMOVED lines=16> */
.L_x_8307:
[----:B------:R-:W-:Y:S05]  /*6df0*/  BSYNC B1 ;  /* 0x0000000000017941 */ /* 0x000fea0003800000 */
.L_x_8306:
        /* <DEDUP_REMOVED lines=43> */
.L_x_8305:
[----:B------:R-:W-:Y:S05]  /*70b0*/  BSYNC B0 ;  /* 0x0000000000007941 */ /* 0x000fea0003800000 */
.L_x_8304:
        /* <DEDUP_REMOVED lines=22> */
.L_x_8309:
[----:B------:R-:W-:-:S07]  /*7220*/  MOV R88, R148 ;  /* 0x0000009400587202 */ /* 0x000fce0000000f00 */
.L_x_8310:
[----:B------:R-:W-:Y:S05]  /*7230*/  BSYNC B0 ;  /* 0x0000000000007941 */ /* 0x000fea0003800000 */
.L_x_8308:
        /* <DEDUP_REMOVED lines=16> */
.L_x_8314:
[----:B------:R-:W-:Y:S05]  /*7340*/  BSYNC B1 ;  /* 0x0000000000017941 */ /* 0x000fea0003800000 */
.L_x_8313:
        /* <DEDUP_REMOVED lines=43> */
.L_x_8312:
[----:B------:R-:W-:Y:S05]  /*7600*/  BSYNC B0 ;  /* 0x0000000000007941 */ /* 0x000fea0003800000 */
.L_x_8311:
[----:B------:R-:W-:Y:S01]  /*7610*/  I2FP.F32.U32 R93, R88 ;  /* 0x00000058005d7245 */ /* 0x000fe20000201000 */
[----:B------:R-:W-:Y:S01]  /*7620*/  HADD2.F32 R95, -RZ, R89.H0_H0 ;  /* 0x20000059ff5f7230 */ /* 0x000fe20000004100 */
        /* <DEDUP_REMOVED lines=19> */
.L_x_8316:
[----:B------:R-:W-:-:S07]  /*7760*/  MOV R88, R148 ;  /* 0x0000009400587202 */ /* 0x000fce0000000f00 */
.L_x_8317:
[----:B------:R-:W-:Y:S05]  /*7770*/  BSYNC B0 ;  /* 0x0000000000007941 */ /* 0x000fea0003800000 */
.L_x_8315:
        /* <DEDUP_REMOVED lines=16> */
.L_x_8321:
[----:B------:R-:W-:Y:S05]  /*7880*/  BSYNC B1 ;  /* 0x0000000000017941 */ /* 0x000fea0003800000 */
.L_x_8320:
        /* <DEDUP_REMOVED lines=43> */
.L_x_8319:
[----:B------:R-:W-:Y:S05]  /*7b40*/  BSYNC B0 ;  /* 0x0000000000007941 */ /* 0x000fea0003800000 */
.L_x_8318:
        /* <DEDUP_REMOVED lines=21> */
.L_x_8323:
[----:B------:R-:W-:-:S07]  /*7ca0*/  IMAD.MOV.U32 R171, RZ, RZ, R148 ;  /* 0x000000ffffab7224 */ /* 0x000fce00078e0094 */
.L_x_8324:
[----:B------:R-:W-:Y:S05]  /*7cb0*/  BSYNC B0 ;  /* 0x0000000000007941 */ /* 0x000fea0003800000 */
.L_x_8322:
        /* <DEDUP_REMOVED lines=16> */
.L_x_8328:
[----:B------:R-:W-:Y:S05]  /*7dc0*/  BSYNC B1 ;  /* 0x0000000000017941 */ /* 0x000fea0003800000 */
.L_x_8327:
        /* <DEDUP_REMOVED lines=43> */
.L_x_8326:
[----:B------:R-:W-:Y:S05]  /*8080*/  BSYNC B0 ;  /* 0x0000000000007941 */ /* 0x000fea0003800000 */
.L_x_8325:
        /* <DEDUP_REMOVED lines=21> */
.L_x_8330:
[----:B------:R-:W-:-:S07]  /*81e0*/  MOV R171, R148 ;  /* 0x0000009400ab7202 */ /* 0x000fce0000000f00 */
.L_x_8331:
[----:B------:R-:W-:Y:S05]  /*81f0*/  BSYNC B0 ;  /* 0x0000000000007941 */ /* 0x000fea0003800000 */
.L_x_8329:
        /* <DEDUP_REMOVED lines=16> */
.L_x_8335:
[----:B------:R-:W-:Y:S05]  /*8300*/  BSYNC B1 ;  /* 0x0000000000017941 */ /* 0x000fea0003800000 */
.L_x_8334:
        /* <DEDUP_REMOVED lines=43> */
.L_x_8333:
[----:B------:R-:W-:Y:S05]  /*85c0*/  BSYNC B0 ;  /* 0x0000000000007941 */ /* 0x000fea0003800000 */
.L_x_8332:
        /* <DEDUP_REMOVED lines=21> */
.L_x_8337:
[----:B------:R-:W-:-:S07]  /*8720*/  MOV R90, R148 ;  /* 0x00000094005a7202 */ /* 0x000fce0000000f00 */
.L_x_8338:
[----:B------:R-:W-:Y:S05]  /*8730*/  BSYNC B0 ;  /* 0x0000000000007941 */ /* 0x000fea0003800000 */
.L_x_8336:
        /* <DEDUP_REMOVED lines=16> */
.L_x_8342:
[----:B------:R-:W-:Y:S05]  /*8840*/  BSYNC B1 ;  /* 0x0000000000017941 */ /* 0x000fea0003800000 */
.L_x_8341:
        /* <DEDUP_REMOVED lines=43> */
.L_x_8340:
[----:B------:R-:W-:Y:S05]  /*8b00*/  BSYNC B0 ;  /* 0x0000000000007941 */ /* 0x000fea0003800000 */
.L_x_8339:
        /* <DEDUP_REMOVED lines=21> */
.L_x_8344:
[----:B------:R-:W-:-:S07]  /*8c60*/  IMAD.MOV.U32 R90, RZ, RZ, R148 ;  /* 0x000000ffff5a7224 */ /* 0x000fce00078e0094 */
.L_x_8345:
[----:B------:R-:W-:Y:S05]  /*8c70*/  BSYNC B0 ;  /* 0x0000000000007941 */ /* 0x000fea0003800000 */
.L_x_8343:
        /* <DEDUP_REMOVED lines=18> */
.L_x_8349:
[----:B------:R-:W-:Y:S05]  /*8da0*/  BSYNC B1 ;  /* 0x0000000000017941 */ /* 0x000fea0003800000 */
.L_x_8348:
        /* <DEDUP_REMOVED lines=43> */
.L_x_8347:
[----:B------:R-:W-:Y:S05]  /*9060*/  BSYNC B0 ;  /* 0x0000000000007941 */ /* 0x000fea0003800000 */
.L_x_8346:
        /* <DEDUP_REMOVED lines=14> */
[----:B------:R-:W-:Y:S01]  /*9150*/  LOP3.LUT P6, RZ, R0, 0x4, RZ, 0xc0, !PT ;  /* 0x0000000400ff7812 */ /* 0x000fe200078cc0ff */
        /* <DEDUP_REMOVED lines=38> */
.L_x_8351:
[----:B------:R-:W-:-:S07]  /*93c0*/  IMAD.MOV.U32 R178, RZ, RZ, R148 ;  /* 0x000000ffffb27224 */ /* 0x000fce00078e0094 */
.L_x_8352:
[----:B------:R-:W-:Y:S05]  /*93d0*/  BSYNC B0 ;  /* 0x0000000000007941 */ /* 0x000fea0003800000 */
.L_x_8350:
        /* <DEDUP_REMOVED lines=16> */
.L_x_8356:
[----:B------:R-:W-:Y:S05]  /*94e0*/  BSYNC B1 ;  /* 0x0000000000017941 */ /* 0x000fea0003800000 */
.L_x_8355:
        /* <DEDUP_REMOVED lines=43> */
.L_x_8354:
[----:B------:R-:W-:Y:S05]  /*97a0*/  BSYNC B0 ;  /* 0x0000000000007941 */ /* 0x000fea0003800000 */
.L_x_8353:
        /* <DEDUP_REMOVED lines=23> */
.L_x_8358:
[----:B------:R-:W-:-:S07]  /*9920*/  MOV R182, R148 ;  /* 0x0000009400b67202 */ /* 0x000fce0000000f00 */
.L_x_8359:
[----:B------:R-:W-:Y:S05]  /*9930*/  BSYNC B0 ;  /* 0x0000000000007941 */ /* 0x000fea0003800000 */
.L_x_8357:
        /* <DEDUP_REMOVED lines=16> */
.L_x_8363:
[----:B------:R-:W-:Y:S05]  /*9a40*/  BSYNC B1 ;  /* 0x0000000000017941 */ /* 0x000fea0003800000 */
.L_x_8362:
        /* <DEDUP_REMOVED lines=43> */
.L_x_8361:
[----:B------:R-:W-:Y:S05]  /*9d00*/  BSYNC B0 ;  /* 0x0000000000007941 */ /* 0x000fea0003800000 */
.L_x_8360:
[----:B------:R-:W-:Y:S01]  /*9d10*/  I2FP.F32.U32 R93, R182 ;  /* 0x000000b6005d7245 */ /* 0x000fe20000201000 */
[----:B------:R-:W-:Y:S01]  /*9d20*/  HADD2.F32 R95, -RZ, R88.H1_H1 ;  /* 0x30000058ff5f7230 */ /* 0x000fe20000004100 */
[----:B------:R-:W-:Y:S01]  /*9d30*/  ISETP.NE.AND P1, PT, R94, 0x1, PT ;  /* 0x000000015e00780c */ /* 0x000fe20003f25270 */
[----:B------:R-:W-:Y:S01]  /*9d40*/  @P0 HADD2.F32 R92, -RZ, R84.H1_H1 ;  /* 0x30000054ff5c0230 */ /* 0x000fe20000004100 */
[----:B------:R-:W-:Y:S01]  /*9d50*/  LOP3.LUT R0, R0, 0xfffffffd, RZ, 0xc0, !PT ;  /* 0xfffffffd00007812 */ /* 0x000fe200078ec0ff */
[----:B------:R-:W-:Y:S01]  /*9d60*/  FFMA.FTZ R93, R93, R156, 1.1641532182693481445e-10 ;  /* 0x2f0000005d5d7423 */ /* 0x000fe2000001009c */
[----:B------:R-:W-:Y:S01]  /*9d70*/  FMUL.FTZ R88, R95, R160 ;  /* 0x000000a05f587220 */ /* 0x000fe20000410000 */
[----:B------:R-:W-:Y:S01]  /*9d80*/  BSSY B0, `(.L_x_8364) ;  /* 0x0000011000007945 */ /* 0x000fe20003800000 */
[----:B------:R-:W-:Y:S02]  /*9d90*/  VIADD R171, R94, 0x1 ;  /* 0x000000015eab7836 */ /* 0x000fe40000000000 */
[----:B------:R-:W-:Y:S01]  /*9da0*/  FSETP.GTU.FTZ.AND P2, PT, R93, R158, PT ;  /* 0x0000009e5d00720b */ /* 0x000fe20003f5c000 */
[----:B------:R-:W-:-:S05]  /*9db0*/  FMUL.FTZ R88, R88, R159 ;  /* 0x0000009f58587220 */ /* 0x000fca0000410000 */
[----:B------:R-:W-:-:S05]  /*9dc0*/  FSEL R185, R88, RZ, !P2 ;  /* 0x000000ff58b97208 */ /* 0x000fca0005000000 */
[----:B------:R-:W-:Y:S02]  /*9dd0*/  @P0 FADD.FTZ R185, R92, R185 ;  /* 0x000000b95cb90221 */ /* 0x000fe40000010000 */
[----:B------:R-:W-:Y:S01]  /*9de0*/  @P2 LOP3.LUT R0, R0, 0x2, RZ, 0xfc, !PT ;  /* 0x0000000200002812 */ /* 0x000fe200078efcff */
        /* <DEDUP_REMOVED lines=9> */
.L_x_8365:
[----:B------:R-:W-:-:S07]  /*9e80*/  MOV R88, R148 ;  /* 0x0000009400587202 */ /* 0x000fce0000000f00 */
.L_x_8366:
[----:B------:R-:W-:Y:S05]  /*9e90*/  BSYNC B0 ;  /* 0x0000000000007941 */ /* 0x000fea0003800000 */
.L_x_8364:
        /* <DEDUP_REMOVED lines=16> */
.L_x_8370:
[----:B------:R-:W-:Y:S05]  /*9fa0*/  BSYNC B1 ;  /* 0x0000000000017941 */ /* 0x000fea0003800000 */
.L_x_8369:
        /* <DEDUP_REMOVED lines=43> */
.L_x_8368:
[----:B------:R-:W-:Y:S05]  /*a260*/  BSYNC B0 ;  /* 0x0000000000007941 */ /* 0x000fea0003800000 */
.L_x_8367:
[----:B------:R-:W-:Y:S01]  /*a270*/  I2FP.F32.U32 R93, R88 ;  /* 0x00000058005d7245 */ /* 0x000fe20000201000 */
[----:B------:R-:W-:Y:S01]  /*a280*/  HADD2.F32 R95, -RZ, R89.H0_H0 ;  /* 0x20000059ff5f7230 */ /* 0x000fe20000004100 */
[C---:B------:R-:W-:Y:S01]  /*a290*/  ISETP.NE.AND P2, PT, R171.reuse, 0x1, PT ;  /* 0x00000001ab00780c */ /* 0x040fe20003f45270 */
[----:B------:R-:W-:Y:S01]  /*a2a0*/  BSSY B0, `(.L_x_8371) ;  /* 0x0000013000007945 */ /* 0x000fe20003800000 */
[----:B------:R-:W-:Y:S01]  /*a2b0*/  IADD3 R94, R171, 0x1, RZ ;  /* 0x00000001ab5e7810 */ /* 0x000fe20007ffe0ff */
        /* <DEDUP_REMOVED lines=16> */
.L_x_8372:
[----:B------:R-:W-:-:S07]  /*a3c0*/  IMAD.MOV.U32 R88, RZ, RZ, R148 ;  /* 0x000000ffff587224 */ /* 0x000fce00078e0094 */
.L_x_8373:
[----:B------:R-:W-:Y:S05]  /*a3d0*/  BSYNC B0 ;  /* 0x0000000000007941 */ /* 0x000fea0003800000 */
.L_x_8371:
        /* <DEDUP_REMOVED lines=11> */
[----:B------:R-:W-:Y:S02]  /*a490*/  @!P2 IADD3 R92, R147, 0x1, RZ ;  /* 0x00000001935ca810 */ /* 0x000fe40007ffe0ff */
[----:B------:R-:W-:Y:S02]  /*a4a0*/  @!P2 MOV R145, RZ ;  /* 0x000000ff0091a202 */ /* 0x000fe40000000f00 */
[----:B------:R-:W-:-:S13]  /*a4b0*/  ISETP.NE.AND P3, PT, R143, RZ, !P2 ;  /* 0x000000ff8f00720c */ /* 0x000fda0005765270 */
[----:B------:R-:W-:-:S05]  /*a4c0*/  @P3 IADD3 R92, R147, RZ, RZ ;  /* 0x000000ff935c3210 */ /* 0x000fca0007ffe0ff */
[----:B------:R-:W-:-:S07]  /*a4d0*/  @!P2 IMAD.MOV.U32 R147, RZ, RZ, R92 ;  /* 0x000000ffff93a224 */ /* 0x000fce00078e005c */
.L_x_8377:
[----:B------:R-:W-:Y:S05]  /*a4e0*/  BSYNC B1 ;  /* 0x0000000000017941 */ /* 0x000fea0003800000 */
.L_x_8376:
        /* <DEDUP_REMOVED lines=43> */
.L_x_8375:
[----:B------:R-:W-:Y:S05]  /*a7a0*/  BSYNC B0 ;  /* 0x0000000000007941 */ /* 0x000fea0003800000 */
.L_x_8374:
        /* <DEDUP_REMOVED lines=21> */
.L_x_8379:
[----:B------:R-:W-:-:S07]  /*a900*/  MOV R171, R148 ;  /* 0x0000009400ab7202 */ /* 0x000fce0000000f00 */
.L_x_8380:
[----:B------:R-:W-:Y:S05]  /*a910*/  BSYNC B0 ;  /* 0x0000000000007941 */ /* 0x000fea0003800000 */
.L_x_8378:
        /* <DEDUP_REMOVED lines=16> */
.L_x_8384:
[----:B------:R-:W-:Y:S05]  /*aa20*/  BSYNC B1 ;  /* 0x0000000000017941 */ /* 0x000fea0003800000 */
.L_x_8383:
        /* <DEDUP_REMOVED lines=41> */
[----:B------:R-:W-:Y:S02]  /*acc0*/  LOP3.LUT R149, R89, R92, R140, 0x96, !PT ;  /* 0x0000005c59957212 */ /* 0x000fe400078e968c */
[----:B------:R-:W-:-:S07]  /*acd0*/  MOV R150, R88 ;  /* 0x0000005800967202 */ /* 0x000fce0000000f00 */
.L_x_8382:
[----:B------:R-:W-:Y:S05]  /*ace0*/  BSYNC B0 ;  /* 0x0000000000007941 */ /* 0x000fea0003800000 */
.L_x_8381:
        /* <DEDUP_REMOVED lines=21> */
.L_x_8386:
[----:B------:R-:W-:-:S07]  /*ae40*/  MOV R171, R148 ;  /* 0x0000009400ab7202 */ /* 0x000fce0000000f00 */
.L_x_8387:
[----:B------:R-:W-:Y:S05]  /*ae50*/  BSYNC B0 ;  /* 0x0000000000007941 */ /* 0x000fea0003800000 */
.L_x_8385:
        /* <DEDUP_REMOVED lines=16> */
.L_x_8391:
[----:B------:R-:W-:Y:S05]  /*af60*/  BSYNC B1 ;  /* 0x0000000000017941 */ /* 0x000fea0003800000 */
.L_x_8390:
        /* <DEDUP_REMOVED lines=43> */
.L_x_8389:
[----:B------:R-:W-:Y:S05]  /*b220*/  BSYNC B0 ;  /* 0x0000000000007941 */ /* 0x000fea0003800000 */
.L_x_8388:
        /* <DEDUP_REMOVED lines=21> */
.L_x_8393:
[----:B------:R-:W-:-:S07]  /*b380*/  IMAD.MOV.U32 R90, RZ, RZ, R148 ;  /* 0x000000ffff5a7224 */ /* 0x000fce00078e0094 */
.L_x_8394:
[----:B------:R-:W-:Y:S05]  /*b390*/  BSYNC B0 ;  /* 0x0000000000007941 */ /* 0x000fea0003800000 */
.L_x_8392:
        /* <DEDUP_REMOVED lines=16> */
.L_x_8398:
[----:B------:R-:W-:Y:S05]  /*b4a0*/  BSYNC B1 ;  /* 0x0000000000017941 */ /* 0x000fea0003800000 */
.L_x_8397:
        /* <DEDUP_REMOVED lines=43> */
.L_x_8396:
[----:B------:R-:W-:Y:S05]  /*b760*/  BSYNC B0 ;  /* 0x0000000000007941 */ /* 0x000fea0003800000 */
.L_x_8395:
        /* <DEDUP_REMOVED lines=21> */
.L_x_8400:
[----:B------:R-:W-:-:S07]  /*b8c0*/  MOV R90, R148 ;  /* 0x00000094005a7202 */ /* 0x000fce0000000f00 */
.L_x_8401:
[----:B------:R-:W-:Y:S05]  /*b8d0*/  BSYNC B0 ;  /* 0x0000000000007941 */ /* 0x000fea0003800000 */
.L_x_8399:
        /* <DEDUP_REMOVED lines=18> */
.L_x_8405:
[----:B------:R-:W-:Y:S05]  /*ba00*/  BSYNC B1 ;  /* 0x0000000000017941 */ /* 0x000fea0003800000 */
.L_x_8404:
        /* <DEDUP_REMOVED lines=43> */
.L_x_8403:
[----:B------:R-:W-:Y:S05]  /*bcc0*/  BSYNC B0 ;  /* 0x0000000000007941 */ /* 0x000fea0003800000 */
.L_x_8402:
[----:B------:R-:W-:Y:S01]  /*bcd0*/  I2FP.F32.U32 R89, R90 ;  /* 0x0000005a00597245 */ /* 0x000fe20000201000 */
[----:B------:R-:W-:Y:S01]  /*bce0*/  HADD2.F32 R91, -RZ, R91.H1_H1 ;  /* 0x3000005bff5b7230 */ /* 0x000fe20000004100 */
[----:B------:R-:W-:Y:S01]  /*bcf0*/  SEL R186, RZ, 0x10000, P5 ;  /* 0x00010000ffba7807 */ /* 0x000fe20002800000 */
[----:B------:R-:W0:Y:S01]  /*bd00*/  @P0 LDC.64 R194, c[0x0][0x230] ;  /* 0x00008c00ffc20b82 */ /* 0x000e220000000a00 */
[----:B------:R-:W-:Y:S01]  /*bd10*/  LOP3.LUT P5, RZ, R0, 0x2, RZ, 0xc0, !PT ;  /* 0x0000000200ff7812 */ /* 0x000fe200078ac0ff */
        /* <DEDUP_REMOVED lines=21> */
[----:B------:R-:W-:Y:S01]  /*be70*/  VIADD R171, R103, 0x80 ;  /* 0x0000008067ab7836 */ /* 0x000fe20000000000 */
[----:B------:R-:W-:Y:S01]  /*be80*/  LOP3.LUT R181, R93, R92, R181, 0xfe, !PT ;  /* 0x0000005c5db57212 */ /* 0x000fe200078efeb5 */
[----:B------:R-:W-:Y:S01]  /*be90*/  IMAD.WIDE.U32 R196, R161, 0x8, R96 ;  /* 0x00000008a1c47825 */ /* 0x000fe200078e0060 */
[----:B------:R-:W-:Y:S02]  /*bea0*/  LOP3.LUT R192, R192, R193, RZ, 0xfc, !PT ;  /* 0x000000c1c0c07212 */ /* 0x000fe400078efcff */
[----:B------:R-:W-:Y:S01]  /*beb0*/  F2FP.F16.F32.PACK_AB R94, R189, R182 ;  /* 0x000000b6bd5e723e */ /* 0x000fe200000000ff */
[----:B0-----:R-:W-:Y:S01]  /*bec0*/  @P0 IMAD.WIDE.U32 R194, R171, 0x10, R194 ;  /* 0x00000010abc20825 */ /* 0x001fe200078e00c2 */
[----:B------:R-:W-:Y:S02]  /*bed0*/  F2FP.F16.F32.PACK_AB R93, R187, R180 ;  /* 0x000000b4bb5d723e */ /* 0x000fe400000000ff */
[----:B------:R-:W-:-:S02]  /*bee0*/  F2FP.F16.F32.PACK_AB R92, R185, R178 ;  /* 0x000000b2b95c723e */ /* 0x000fc400000000ff */
        /* <DEDUP_REMOVED lines=19> */
.L_x_8407:
[----:B------:R-:W-:-:S07]  /*c020*/  MOV R183, R148 ;  /* 0x0000009400b77202 */ /* 0x000fce0000000f00 */
.L_x_8408:
[----:B------:R-:W-:Y:S05]  /*c030*/  BSYNC B0 ;  /* 0x0000000000007941 */ /* 0x000fea0003800000 */
.L_x_8406:
        /* <DEDUP_REMOVED lines=16> */
.L_x_8412:
[----:B------:R-:W-:Y:S05]  /*c140*/  BSYNC B1 ;  /* 0x0000000000017941 */ /* 0x000fea0003800000 */
.L_x_8411:
        /* <DEDUP_REMOVED lines=43> */
.L_x_8410:
[----:B------:R-:W-:Y:S05]  /*c400*/  BSYNC B0 ;  /* 0x0000000000007941 */ /* 0x000fea0003800000 */
.L_x_8409:
[----:B------:R-:W-:Y:S01]  /*c410*/  I2FP.F32.U32 R93, R183 ;  /* 0x000000b7005d7245 */ /* 0x000fe20000201000 */
[----:B-----5:R-:W-:Y:S01]  /*c420*/  HADD2.F32 R95, -RZ, R88.H0_H0 ;  /* 0x20000058ff5f7230 */ /* 0x020fe20000004100 */
[----:B------:R-:W-:Y:S01]  /*c430*/  ISETP.NE.AND P1, PT, R181, 0x1, PT ;  /* 0x00000001b500780c */ /* 0x000fe20003f25270 */
[----:B------:R-:W-:Y:S01]  /*c440*/  BSSY B0, `(.L_x_8413) ;  /* 0x0000015000007945 */ /* 0x000fe20003800000 */
[----:B------:R-:W-:Y:S01]  /*c450*/  LOP3.LUT R0, R0, 0xfffffffb, RZ, 0xc0, !PT ;  /* 0xfffffffb00007812 */ /* 0x000fe200078ec0ff */
[----:B------:R-:W-:Y:S01]  /*c460*/  FFMA.FTZ R93, R93, R156, 1.1641532182693481445e-10 ;  /* 0x2f0000005d5d7423 */ /* 0x000fe2000001009c */
[----:B------:R-:W-:Y:S01]  /*c470*/  FMUL.FTZ R92, R95, R160 ;  /* 0x000000a05f5c7220 */ /* 0x000fe20000410000 */
[----:B------:R-:W-:-:S03]  /*c480*/  VIADD R94, R181, 0x1 ;  /* 0x00000001b55e7836 */ /* 0x000fc60000000000 */
        /* <DEDUP_REMOVED lines=15> */
.L_x_8414:
[----:B------:R-:W-:-:S07]  /*c580*/  MOV R183, R148 ;  /* 0x0000009400b77202 */ /* 0x000fce0000000f00 */
.L_x_8415:
[----:B------:R-:W-:Y:S05]  /*c590*/  BSYNC B0 ;  /* 0x0000000000007941 */ /* 0x000fea0003800000 */
.L_x_8413:
        /* <DEDUP_REMOVED lines=16> */
.L_x_8419:
[----:B------:R-:W-:Y:S05]  /*c6a0*/  BSYNC B1 ;  /* 0x0000000000017941 */ /* 0x000fea0003800000 */
.L_x_8418:
        /* <DEDUP_REMOVED lines=43> */
.L_x_8417:
[----:B------:R-:W-:Y:S05]  /*c960*/  BSYNC B0 ;  /* 0x0000000000007941 */ /* 0x000fea0003800000 */
.L_x_8416:
        /* <DEDUP_REMOVED lines=8> */
[----:B------:R-:W-:Y:S02]  /*c9f0*/  IADD3 R181, R94, 0x1, RZ ;  /* 0x000000015eb57810 */ /* 0x000fe40007ffe0ff */
[----:B------:R-:W-:Y:S01]  /*ca00*/  FSETP.GTU.FTZ.AND P2, PT, R93, R158, PT ;  /* 0x0000009e5d00720b */ /* 0x000fe20003f5c000 */
[----:B------:R-:W-:-:S05]  /*ca10*/  FMUL.FTZ R88, R88, R159 ;  /* 0x0000009f58587220 */ /* 0x000fca0000410000 */
        /* <DEDUP_REMOVED lines=12> */
.L_x_8421:
[----:B------:R-:W-:-:S07]  /*cae0*/  IMAD.MOV.U32 R88, RZ, RZ, R148 ;  /* 0x000000ffff587224 */ /* 0x000fce00078e0094 */
.L_x_8422:
[----:B------:R-:W-:Y:S05]  /*caf0*/  BSYNC B0 ;  /* 0x0000000000007941 */ /* 0x000fea0003800000 */
.L_x_8420:
        /* <DEDUP_REMOVED lines=16> */
.L_x_8426:
[----:B------:R-:W-:Y:S05]  /*cc00*/  BSYNC B1 ;  /* 0x0000000000017941 */ /* 0x000fea0003800000 */
.L_x_8425:
        /* <DEDUP_REMOVED lines=43> */
.L_x_8424:
[----:B------:R-:W-:Y:S05]  /*cec0*/  BSYNC B0 ;  /* 0x0000000000007941 */ /* 0x000fea0003800000 */
.L_x_8423:
        /* <DEDUP_REMOVED lines=21> */
.L_x_8428:
[----:B------:R-:W-:-:S07]  /*d020*/  MOV R88, R148 ;  /* 0x0000009400587202 */ /* 0x000fce0000000f00 */
.L_x_8429:
[----:B------:R-:W-:Y:S05]  /*d030*/  BSYNC B0 ;  /* 0x0000000000007941 */ /* 0x000fea0003800000 */
.L_x_8427:
        /* <DEDUP_REMOVED lines=16> */
.L_x_8433:
[----:B------:R-:W-:Y:S05]  /*d140*/  BSYNC B1 ;  /* 0x0000000000017941 */ /* 0x000fea0003800000 */
.L_x_8432:
        /* <DEDUP_REMOVED lines=43> */
.L_x_8431:
[----:B------:R-:W-:Y:S05]  /*d400*/  BSYNC B0 ;  /* 0x0000000000007941 */ /* 0x000fea0003800000 */
.L_x_8430:
        /* <DEDUP_REMOVED lines=21> */
.L_x_8435:
[----:B------:R-:W-:-:S07]  /*d560*/  MOV R181, R148 ;  /* 0x0000009400b57202 */ /* 0x000fce0000000f00 */
.L_x_8436:
[----:B------:R-:W-:Y:S05]  /*d570*/  BSYNC B0 ;  /* 0x0000000000007941 */ /* 0x000fea0003800000 */
.L_x_8434:
        /* <DEDUP_REMOVED lines=16> */
.L_x_8440:
[----:B------:R-:W-:Y:S05]  /*d680*/  BSYNC B1 ;  /* 0x0000000000017941 */ /* 0x000fea0003800000 */
.L_x_8439:
        /* <DEDUP_REMOVED lines=40> */
[----:B------:R-:W-:-:S03]  /*d910*/  LOP3.LUT R146, R149, R94, R139, 0x96, !PT ;  /* 0x0000005e95927212 */ /* 0x000fc600078e968b */
[----:B------:R-:W-:Y:S01]  /*d920*/  IMAD.MOV.U32 R150, RZ, RZ, R88 ;  /* 0x000000ffff967224 */ /* 0x000fe200078e0058 */
[----:B------:R-:W-:-:S07]  /*d930*/  LOP3.LUT R149, R89, R92, R140, 0x96, !PT ;  /* 0x0000005c59957212 */ /* 0x000fce00078e968c */
.L_x_8438:
[----:B------:R-:W-:Y:S05]  /*d940*/  BSYNC B0 ;  /* 0x0000000000007941 */ /* 0x000fea0003800000 */
.L_x_8437:
        /* <DEDUP_REMOVED lines=21> */
.L_x_8442:
[----:B------:R-:W-:-:S07]  /*daa0*/  IMAD.MOV.U32 R181, RZ, RZ, R148 ;  /* 0x000000ffffb57224 */ /* 0x000fce00078e0094 */
.L_x_8443:
[----:B------:R-:W-:Y:S05]  /*dab0*/  BSYNC B0 ;  /* 0x0000000000007941 */ /* 0x000fea0003800000 */
.L_x_8441:
        /* <DEDUP_REMOVED lines=16> */
.L_x_8447:
[----:B------:R-:W-:Y:S05]  /*dbc0*/  BSYNC B1 ;  /* 0x0000000000017941 */ /* 0x000fea0003800000 */
.L_x_8446:
        /* <DEDUP_REMOVED lines=43> */
.L_x_8445:
[----:B------:R-:W-:Y:S05]  /*de80*/  BSYNC B0 ;  /* 0x0000000000007941 */ /* 0x000fea0003800000 */
.L_x_8444:
        /* <DEDUP_REMOVED lines=21> */
.L_x_8449:
[----:B------:R-:W-:-:S07]  /*dfe0*/  MOV R90, R148 ;  /* 0x00000094005a7202 */ /* 0x000fce0000000f00 */
.L_x_8450:
[----:B------:R-:W-:Y:S05]  /*dff0*/  BSYNC B0 ;  /* 0x0000000000007941 */ /* 0x000fea0003800000 */
.L_x_8448:
        /* <DEDUP_REMOVED lines=16> */
.L_x_8454:
[----:B------:R-:W-:Y:S05]  /*e100*/  BSYNC B1 ;  /* 0x0000000000017941 */ /* 0x000fea0003800000 */
.L_x_8453:
        /* <DEDUP_REMOVED lines=41> */
[----:B------:R-:W-:Y:S02]  /*e3a0*/  LOP3.LUT R149, R89, R92, R140, 0x96, !PT ;  /* 0x0000005c59957212 */ /* 0x000fe400078e968c */
[----:B------:R-:W-:-:S07]  /*e3b0*/  MOV R150, R88 ;  /* 0x0000005800967202 */ /* 0x000fce0000000f00 */
.L_x_8452:
[----:B------:R-:W-:Y:S05]  /*e3c0*/  BSYNC B0 ;  /* 0x0000000000007941 */ /* 0x000fea0003800000 */
.L_x_8451:
        /* <DEDUP_REMOVED lines=21> */
.L_x_8456:
[----:B------:R-:W-:-:S07]  /*e520*/  MOV R90, R148 ;  /* 0x00000094005a7202 */ /* 0x000fce0000000f00 */
.L_x_8457:
[----:B------:R-:W-:Y:S05]  /*e530*/  BSYNC B0 ;  /* 0x0000000000007941 */ /* 0x000fea0003800000 */
.L_x_8455:
        /* <DEDUP_REMOVED lines=18> */
.L_x_8461:
[----:B------:R-:W-:Y:S05]  /*e660*/  BSYNC B1 ;  /* 0x0000000000017941 */ /* 0x000fea0003800000 */
.L_x_8460:
        /* <DEDUP_REMOVED lines=43> */
.L_x_8459:
[----:B------:R-:W-:Y:S05]  /*e920*/  BSYNC B0 ;  /* 0x0000000000007941 */ /* 0x000fea0003800000 */
.L_x_8458:
        /* <DEDUP_REMOVED lines=53> */
.L_x_8463:
[----:B------:R-:W-:-:S07]  /*ec80*/  MOV R183, R148 ;  /* 0x0000009400b77202 */ /* 0x000fce0000000f00 */
.L_x_8464:
[----:B------:R-:W-:Y:S05]  /*ec90*/  BSYNC B0 ;  /* 0x0000000000007941 */ /* 0x000fea0003800000 */
.L_x_8462:
        /* <DEDUP_REMOVED lines=16> */
.L_x_8468:
[----:B------:R-:W-:Y:S05]  /*eda0*/  BSYNC B1 ;  /* 0x0000000000017941 */ /* 0x000fea0003800000 */
.L_x_8467:
        /* <DEDUP_REMOVED lines=43> */
.L_x_8466:
[----:B------:R-:W-:Y:S05]  /*f060*/  BSYNC B0 ;  /* 0x0000000000007941 */ /* 0x000fea0003800000 */
.L_x_8465:
        /* <DEDUP_REMOVED lines=23> */
.L_x_8470:
[----:B------:R-:W-:-:S07]  /*f1e0*/  IMAD.MOV.U32 R183, RZ, RZ, R148 ;  /* 0x000000ffffb77224 */ /* 0x000fce00078e0094 */
.L_x_8471:
[----:B------:R-:W-:Y:S05]  /*f1f0*/  BSYNC B0 ;  /* 0x0000000000007941 */ /* 0x000fea0003800000 */
.L_x_8469:
        /* <DEDUP_REMOVED lines=16> */
.L_x_8475:
[----:B------:R-:W-:Y:S05]  /*f300*/  BSYNC B1 ;  /* 0x0000000000017941 */ /* 0x000fea0003800000 */
.L_x_8474:
        /* <DEDUP_REMOVED lines=43> */
.L_x_8473:
[----:B------:R-:W-:Y:S05]  /*f5c0*/  BSYNC B0 ;  /* 0x0000000000007941 */ /* 0x000fea0003800000 */
.L_x_8472:
        /* <DEDUP_REMOVED lines=23> */
.L_x_8477:
[----:B------:R-:W-:-:S07]  /*f740*/  MOV R88, R148 ;  /* 0x0000009400587202 */ /* 0x000fce0000000f00 */
.L_x_8478:
[----:B------:R-:W-:Y:S05]  /*f750*/  BSYNC B0 ;  /* 0x0000000000007941 */ /* 0x000fea0003800000 */
.L_x_8476:
        /* <DEDUP_REMOVED lines=16> */
.L_x_8482:
[----:B------:R-:W-:Y:S05]  /*f860*/  BSYNC B1 ;  /* 0x0000000000017941 */ /* 0x000fea0003800000 */
.L_x_8481:
        /* <DEDUP_REMOVED lines=43> */
.L_x_8480:
[----:B------:R-:W-:Y:S05]  /*fb20*/  BSYNC B0 ;  /* 0x0000000000007941 */ /* 0x000fea0003800000 */
.L_x_8479:
        /* <DEDUP_REMOVED lines=21> */
.L_x_8484:
[----:B------:R-:W-:-:S07]  /*fc80*/  MOV R88, R148 ;  /* 0x0000009400587202 */ /* 0x000fce0000000f00 */
.L_x_8485:
[----:B------:R-:W-:Y:S05]  /*fc90*/  BSYNC B0 ;  /* 0x0000000000007941 */ /* 0x000fea0003800000 */
.L_x_8483:
        /* <DEDUP_REMOVED lines=16> */
.L_x_8489:
[----:B------:R-:W-:Y:S05]  /*fda0*/  BSYNC B1 ;  /* 0x0000000000017941 */ /* 0x000fea0003800000 */
.L_x_8488:
        /* <DEDUP_REMOVED lines=43> */
.L_x_8487:
[----:B------:R-:W-:Y:S05]  /*10060*/  BSYNC B0 ;  /* 0x0000000000007941 */ /* 0x000fea0003800000 */
.L_x_8486:
        /* <DEDUP_REMOVED lines=21> */
.L_x_8491:
[----:B------:R-:W-:-:S07]  /*101c0*/  IMAD.MOV.U32 R183, RZ, RZ, R148 ;  /* 0x000000ffffb77224 */ /* 0x000fce00078e0094 */
.L_x_8492:
[----:B------:R-:W-:Y:S05]  /*101d0*/  BSYNC B0 ;  /* 0x0000000000007941 */ /* 0x000fea0003800000 */
.L_x_8490:
        /* <DEDUP_REMOVED lines=16> */
.L_x_8496:
[----:B------:R-:W-:Y:S05]  /*102e0*/  BSYNC B1 ;  /* 0x0000000000017941 */ /* 0x000fea0003800000 */
.L_x_8495:
        /* <DEDUP_REMOVED lines=43> */
.L_x_8494:
[----:B------:R-:W-:Y:S05]  /*105a0*/  BSYNC B0 ;  /* 0x0000000000007941 */ /* 0x000fea0003800000 */
.L_x_8493:
        /* <DEDUP_REMOVED lines=21> */
.L_x_8498:
[----:B------:R-:W-:-:S07]  /*10700*/  MOV R183, R148 ;  /* 0x0000009400b77202 */ /* 0x000fce0000000f00 */
.L_x_8499:
[----:B------:R-:W-:Y:S05]  /*10710*/  BSYNC B0 ;  /* 0x0000000000007941 */ /* 0x000fea0003800000 */
.L_x_8497:
        /* <DEDUP_REMOVED lines=16> */
.L_x_8503:
[----:B------:R-:W-:Y:S05]  /*10820*/  BSYNC B1 ;  /* 0x0000000000017941 */ /* 0x000fea0003800000 */
.L_x_8502:
        /* <DEDUP_REMOVED lines=43> */
.L_x_8501:
[----:B------:R-:W-:Y:S05]  /*10ae0*/  BSYNC B0 ;  /* 0x0000000000007941 */ /* 0x000fea0003800000 */
.L_x_8500:
        /* <DEDUP_REMOVED lines=21> */
.L_x_8505:
[----:B------:R-:W-:-:S07]  /*10c40*/  MOV R90, R148 ;  /* 0x00000094005a7202 */ /* 0x000fce0000000f00 */
.L_x_8506:
[----:B------:R-:W-:Y:S05]  /*10c50*/  BSYNC B0 ;  /* 0x0000000000007941 */ /* 0x000fea0003800000 */
.L_x_8504:
        /* <DEDUP_REMOVED lines=16> */
.L_x_8510:
[----:B------:R-:W-:Y:S05]  /*10d60*/  BSYNC B1 ;  /* 0x0000000000017941 */ /* 0x000fea0003800000 */
.L_x_8509:
        /* <DEDUP_REMOVED lines=43> */
.L_x_8508:
[----:B------:R-:W-:Y:S05]  /*11020*/  BSYNC B0 ;  /* 0x0000000000007941 */ /* 0x000fea0003800000 */
.L_x_8507:
        /* <DEDUP_REMOVED lines=21> */
.L_x_8512:
[----:B------:R-:W-:-:S07]  /*11180*/  IMAD.MOV.U32 R90, RZ, RZ, R148 ;  /* 0x000000ffff5a7224 */ /* 0x000fce00078e0094 */
.L_x_8513:
[----:B------:R-:W-:Y:S05]  /*11190*/  BSYNC B0 ;  /* 0x0000000000007941 */ /* 0x000fea0003800000 */
.L_x_8511:
        /* <DEDUP_REMOVED lines=18> */
.L_x_8517:
[----:B------:R-:W-:Y:S05]  /*112c0*/  BSYNC B1 ;  /* 0x0000000000017941 */ /* 0x000fea0003800000 */
.L_x_8516:
        /* <DEDUP_REMOVED lines=43> */
.L_x_8515:
[----:B------:R-:W-:Y:S05]  /*11580*/  BSYNC B0 ;  /* 0x0000000000007941 */ /* 0x000fea0003800000 */
.L_x_8514:
        /* <DEDUP_REMOVED lines=27> */
[----:B------:R-:W-:Y:S02]  /*11740*/  IADD3 R193, R103, 0xc0, RZ ;  /* 0x000000c067c17810 */ /* 0x000fe40007ffe0ff */
[----:B------:R-:W-:Y:S02]  /*11750*/  LOP3.LUT R183, R93, R92, R183, 0xfe, !PT ;  /* 0x0000005c5db77212 */ /* 0x000fe400078efeb7 */
[----:B------:R-:W-:Y:S01]  /*11760*/  LOP3.LUT R210, R210, R211, RZ, 0xfc, !PT ;  /* 0x000000d3d2d27212 */ /* 0x000fe200078efcff */
[----:B0-----:R-:W-:Y:S01]  /*11770*/  @P0 IMAD.WIDE.U32 R212, R193, 0x10, R212 ;  /* 0x00000010c1d40825 */ /* 0x001fe200078e00d4 */
[----:B------:R-:W-:Y:S02]  /*11780*/  F2FP.F16.F32.PACK_AB R94, R207, R198 ;  /* 0x000000c6cf5e723e */ /* 0x000fe400000000ff */
        /* <DEDUP_REMOVED lines=21> */
.L_x_8519:
[----:B------:R-:W-:-:S07]  /*118e0*/  IMAD.MOV.U32 R183, RZ, RZ, R148 ;  /* 0x000000ffffb77224 */ /* 0x000fce00078e0094 */
.L_x_8520:
[----:B------:R-:W-:Y:S05]  /*118f0*/  BSYNC B0 ;  /* 0x0000000000007941 */ /* 0x000fea0003800000 */
.L_x_8518:
        /* <DEDUP_REMOVED lines=16> */
.L_x_8524:
[----:B------:R-:W-:Y:S05]  /*11a00*/  BSYNC B1 ;  /* 0x0000000000017941 */ /* 0x000fea0003800000 */
.L_x_8523:
        /* <DEDUP_REMOVED lines=43> */
.L_x_8522:
[----:B------:R-:W-:Y:S05]  /*11cc0*/  BSYNC B0 ;  /* 0x0000000000007941 */ /* 0x000fea0003800000 */
.L_x_8521:
        /* <DEDUP_REMOVED lines=23> */
.L_x_8526:
[----:B------:R-:W-:-:S07]  /*11e40*/  MOV R183, R148 ;  /* 0x0000009400b77202 */ /* 0x000fce0000000f00 */
.L_x_8527:
[----:B------:R-:W-:Y:S05]  /*11e50*/  BSYNC B0 ;  /* 0x0000000000007941 */ /* 0x000fea0003800000 */
.L_x_8525:
        /* <DEDUP_REMOVED lines=16> */
.L_x_8531:
[----:B------:R-:W-:Y:S05]  /*11f60*/  BSYNC B1 ;  /* 0x0000000000017941 */ /* 0x000fea0003800000 */
.L_x_8530:
        /* <DEDUP_REMOVED lines=43> */
.L_x_8529:
[----:B------:R-:W-:Y:S05]  /*12220*/  BSYNC B0 ;  /* 0x0000000000007941 */ /* 0x000fea0003800000 */
.L_x_8528:
        /* <DEDUP_REMOVED lines=23> */
.L_x_8533:
[----:B------:R-:W-:-:S07]  /*123a0*/  MOV R88, R148 ;  /* 0x0000009400587202 */ /* 0x000fce0000000f00 */
.L_x_8534:
[----:B------:R-:W-:Y:S05]  /*123b0*/  BSYNC B0 ;  /* 0x0000000000007941 */ /* 0x000fea0003800000 */
.L_x_8532:
        /* <DEDUP_REMOVED lines=16> */
.L_x_8538:
[----:B------:R-:W-:Y:S05]  /*124c0*/  BSYNC B1 ;  /* 0x0000000000017941 */ /* 0x000fea0003800000 */
.L_x_8537:
        /* <DEDUP_REMOVED lines=43> */
.L_x_8536:
[----:B------:R-:W-:Y:S05]  /*12780*/  BSYNC B0 ;  /* 0x0000000000007941 */ /* 0x000fea0003800000 */
.L_x_8535:
        /* <DEDUP_REMOVED lines=21> */
.L_x_8540:
[----:B------:R-:W-:-:S07]  /*128e0*/  IMAD.MOV.U32 R88, RZ, RZ, R148 ;  /* 0x000000ffff587224 */ /* 0x000fce00078e0094 */
.L_x_8541:
[----:B------:R-:W-:Y:S05]  /*128f0*/  BSYNC B0 ;  /* 0x0000000000007941 */ /* 0x000fea0003800000 */
.L_x_8539:
        /* <DEDUP_REMOVED lines=16> */
.L_x_8545:
[----:B------:R-:W-:Y:S05]  /*12a00*/  BSYNC B1 ;  /* 0x0000000000017941 */ /* 0x000fea0003800000 */
.L_x_8544:
        /* <DEDUP_REMOVED lines=43> */
.L_x_8543:
[----:B------:R-:W-:Y:S05]  /*12cc0*/  BSYNC B0 ;  /* 0x0000000000007941 */ /* 0x000fea0003800000 */
.L_x_8542:
        /* <DEDUP_REMOVED lines=21> */
.L_x_8547:
[----:B------:R-:W-:-:S07]  /*12e20*/  MOV R183, R148 ;  /* 0x0000009400b77202 */ /* 0x000fce0000000f00 */
.L_x_8548:
[----:B------:R-:W-:Y:S05]  /*12e30*/  BSYNC B0 ;  /* 0x0000000000007941 */ /* 0x000fea0003800000 */
.L_x_8546:
        /* <DEDUP_REMOVED lines=16> */
.L_x_8552:
[----:B------:R-:W-:Y:S05]  /*12f40*/  BSYNC B1 ;  /* 0x0000000000017941 */ /* 0x000fea0003800000 */
.L_x_8551:
        /* <DEDUP_REMOVED lines=43> */
.L_x_8550:
[----:B------:R-:W-:Y:S05]  /*13200*/  BSYNC B0 ;  /* 0x0000000000007941 */ /* 0x000fea0003800000 */
.L_x_8549:
        /* <DEDUP_REMOVED lines=21> */
.L_x_8554:
[----:B------:R-:W-:-:S07]  /*13360*/  MOV R183, R148 ;  /* 0x0000009400b77202 */ /* 0x000fce0000000f00 */
.L_x_8555:
[----:B------:R-:W-:Y:S05]  /*13370*/  BSYNC B0 ;  /* 0x0000000000007941 */ /* 0x000fea0003800000 */
.L_x_8553:
        /* <DEDUP_REMOVED lines=16> */
.L_x_8559:
[----:B------:R-:W-:Y:S05]  /*13480*/  BSYNC B1 ;  /* 0x0000000000017941 */ /* 0x000fea0003800000 */
.L_x_8558:
        /* <DEDUP_REMOVED lines=43> */
.L_x_8557:
[----:B------:R-:W-:Y:S05]  /*13740*/  BSYNC B0 ;  /* 0x0000000000007941 */ /* 0x000fea0003800000 */
.L_x_8556:
        /* <DEDUP_REMOVED lines=21> */
.L_x_8561:
[----:B------:R-:W-:-:S07]  /*138a0*/  IMAD.MOV.U32 R90, RZ, RZ, R148 ;  /* 0x000000ffff5a7224 */ /* 0x000fce00078e0094 */
.L_x_8562:
[----:B------:R-:W-:Y:S05]  /*138b0*/  BSYNC B0 ;  /* 0x0000000000007941 */ /* 0x000fea0003800000 */
.L_x_8560:
        /* <DEDUP_REMOVED lines=16> */
.L_x_8566:
[----:B------:R-:W-:Y:S05]  /*139c0*/  BSYNC B1 ;  /* 0x0000000000017941 */ /* 0x000fea0003800000 */
.L_x_8565:
        /* <DEDUP_REMOVED lines=43> */
.L_x_8564:
[----:B------:R-:W-:Y:S05]  /*13c80*/  BSYNC B0 ;  /* 0x0000000000007941 */ /* 0x000fea0003800000 */
.L_x_8563:
        /* <DEDUP_REMOVED lines=21> */
.L_x_8568:
[----:B------:R-:W-:-:S07]  /*13de0*/  MOV R90, R148 ;  /* 0x00000094005a7202 */ /* 0x000fce0000000f00 */
.L_x_8569:
[----:B------:R-:W-:Y:S05]  /*13df0*/  BSYNC B0 ;  /* 0x0000000000007941 */ /* 0x000fea0003800000 */
.L_x_8567:
        /* <DEDUP_REMOVED lines=18> */
.L_x_8573:
[----:B------:R-:W-:Y:S05]  /*13f20*/  BSYNC B1 ;  /* 0x0000000000017941 */ /* 0x000fea0003800000 */
.L_x_8572:
        /* <DEDUP_REMOVED lines=43> */
.L_x_8571:
[----:B------:R-:W-:Y:S05]  /*141e0*/  BSYNC B0 ;  /* 0x0000000000007941 */ /* 0x000fea0003800000 */
.L_x_8570:
[----:B------:R-:W-:Y:S01]  /*141f0*/  I2FP.F32.U32 R89, R90 ;  /* 0x0000005a00597245 */ /* 0x000fe20000201000 */
[----:B------:R-:W-:Y:S01]  /*14200*/  HADD2.F32 R91, -RZ, R91.H1_H1 ;  /* 0x3000005bff5b7230 */ /* 0x000fe20000004100 */
[----:B------:R-:W-:Y:S01]  /*14210*/  SEL R218, RZ, 0x1, P1 ;  /* 0x00000001ffda7807 */ /* 0x000fe20000800000 */
[----:B------:R-:W-:Y:S01]  /*14220*/  @P0 HADD2.F32 R216, -RZ, R87.H1_H1 ;  /* 0x30000057ffd80230 */ /* 0x000fe20000004100 */
[----:B------:R-:W-:Y:S01]  /*14230*/  SEL R210, RZ, 0x10000, P5 ;  /* 0x00010000ffd27807 */ /* 0x000fe20002800000 */
[----:B------:R-:W-:Y:S01]  /*14240*/  FFMA.FTZ R89, R89, R156, 1.1641532182693481445e-10 ;  /* 0x2f00000059597423 */ /* 0x000fe2000001009c */
[----:B------:R-:W-:Y:S01]  /*14250*/  LOP3.LUT P5, RZ, R0, 0x2, RZ, 0xc0, !PT ;  /* 0x0000000200ff7812 */ /* 0x000fe200078ac0ff */
[----:B------:R-:W-:Y:S01]  /*14260*/  FMUL.FTZ R94, R91, R160 ;  /* 0x000000a05b5e7220 */ /* 0x000fe20000410000 */
[----:B------:R-:W-:Y:S01]  /*14270*/  SEL R92, RZ, 0x1, P2 ;  /* 0x00000001ff5c7807 */ /* 0x000fe20001000000 */
[----:B------:R-:W-:Y:S01]  /*14280*/  IMAD.WIDE.U32 R218, R218, 0x10000, RZ ;  /* 0x00010000dada7825 */ /* 0x000fe200078e00ff */
[----:B------:R-:W-:-:S03]  /*14290*/  FSETP.GTU.FTZ.AND P1, PT, R89, R158, PT ;  /* 0x0000009e5900720b */ /* 0x000fc60003f3c000 */
[----:B------:R-:W-:Y:S01]  /*142a0*/  FMUL.FTZ R94, R94, R159 ;  /* 0x0000009f5e5e7220 */ /* 0x000fe20000410000 */
[----:B------:R-:W0:Y:S01]  /*142b0*/  @P0 LDC.64 R88, c[0x0][0x230] ;  /* 0x00008c00ff580b82 */ /* 0x000e220000000a00 */
[----:B------:R-:W-:Y:S01]  /*142c0*/  SEL R90, RZ, 0x1, P5 ;  /* 0x00000001ff5a7807 */ /* 0x000fe20002800000 */
[----:B------:R-:W-:Y:S01]  /*142d0*/  IMAD.WIDE.U32 R92, R92, 0x1000000, RZ ;  /* 0x010000005c5c7825 */ /* 0x000fe200078e00ff */
[----:B------:R-:W-:Y:S02]  /*142e0*/  SEL R183, RZ, 0x100, P4 ;  /* 0x00000100ffb77807 */ /* 0x000fe40002000000 */
[----:B------:R-:W-:Y:S01]  /*142f0*/  SEL R212, RZ, 0x1000000, P1 ;  /* 0x01000000ffd47807 */ /* 0x000fe20000800000 */
[----:B------:R-:W-:Y:S01]  /*14300*/  IMAD.WIDE.U32 R90, R90, 0x100, RZ ;  /* 0x000001005a5a7825 */ /* 0x000fe200078e00ff */
[----:B------:R-:W-:Y:S02]  /*14310*/  FSEL R217, R94, RZ, !P1 ;  /* 0x000000ff5ed97208 */ /* 0x000fe40004800000 */
[----:B------:R-:W-:Y:S01]  /*14320*/  LOP3.LUT P6, RZ, R0, 0x4, RZ, 0xc0, !PT ;  /* 0x0000000400ff7812 */ /* 0x000fe200078cc0ff */
[----:B------:R-:W-:Y:S01]  /*14330*/  IMAD.WIDE.U32 R222, R193, 0x10, R100 ;  /* 0x00000010c1de7825 */ /* 0x000fe200078e0064 */
[----:B------:R-:W-:-:S03]  /*14340*/  LOP3.LUT R218, R90, R92, R218, 0xfe, !PT ;  /* 0x0000005c5ada7212 */ /* 0x000fc600078efeda */
[----:B------:R-:W-:Y:S01]  /*14350*/  @P0 FADD.FTZ R217, R216, R217 ;  /* 0x000000d9d8d90221 */ /* 0x000fe20000010000 */
[----:B------:R-:W-:Y:S01]  /*14360*/  LOP3.LUT R92, R183, R212, R210, 0xfe, !PT ;  /* 0x000000d4b75c7212 */ /* 0x000fe200078efed2 */
[----:B------:R-:W-:Y:S01]  /*14370*/  VIADD R183, R103, 0xe0 ;  /* 0x000000e067b77836 */ /* 0x000fe20000000000 */
[----:B------:R-:W-:Y:S02]  /*14380*/  SEL R221, RZ, 0x1, P3 ;  /* 0x00000001ffdd7807 */ /* 0x000fe40001800000 */
[----:B------:R-:W-:Y:S02]  /*14390*/  SEL R95, RZ, 0x1, P6 ;  /* 0x00000001ff5f7807 */ /* 0x000fe40003000000 */
[----:B------:R-:W-:Y:S02]  /*143a0*/  LOP3.LUT R221, R93, R92, R221, 0xfe, !PT ;  /* 0x0000005c5ddd7212 */ /* 0x000fe400078efedd */
[----:B------:R-:W-:Y:S02]  /*143b0*/  LOP3.LUT R218, R218, R95, RZ, 0xfc, !PT ;  /* 0x0000005fdada7212 */ /* 0x000fe400078efcff */
[----:B------:R-:W-:Y:S01]  /*143c0*/  F2FP.F16.F32.PACK_AB R94, R215, R206 ;  /* 0x000000ced75e723e */ /* 0x000fe200000000ff */
[----:B0-----:R-:W-:Y:S01]  /*143d0*/  @P0 IMAD.WIDE.U32 R224, R183, 0x10, R88 ;  /* 0x00000010b7e00825 */ /* 0x001fe200078e0058 */
[----:B------:R-:W-:-:S02]  /*143e0*/  F2FP.F16.F32.PACK_AB R93, R213, R204 ;  /* 0x000000ccd55d723e */ /* 0x000fc400000000ff */
[----:B------:R-:W-:Y:S01]  /*143f0*/  F2FP.F16.F32.PACK_AB R92, R211, R202 ;  /* 0x000000cad35c723e */ /* 0x000fe200000000ff */
[----:B------:R-:W-:Y:S01]  /*14400*/  IMAD.WIDE.U32 R88, R183, 0x10, R98 ;  /* 0x00000010b7587825 */ /* 0x000fe200078e0062 */
        /* <DEDUP_REMOVED lines=19> */
.L_x_8575:
[----:B------:R-:W-:-:S07]  /*14540*/  MOV R210, R148 ;  /* 0x0000009400d27202 */ /* 0x000fce0000000f00 */
.L_x_8576:
[----:B------:R-:W-:Y:S05]  /*14550*/  BSYNC B0 ;  /* 0x0000000000007941 */ /* 0x000fea0003800000 */
.L_x_8574:
        /* <DEDUP_REMOVED lines=16> */
.L_x_8580:
[----:B------:R-:W-:Y:S05]  /*14660*/  BSYNC B1 ;  /* 0x0000000000017941 */ /* 0x000fea0003800000 */
.L_x_8579:
        /* <DEDUP_REMOVED lines=43> */
.L_x_8578:
[----:B------:R-:W-:Y:S05]  /*14920*/  BSYNC B0 ;  /* 0x0000000000007941 */ /* 0x000fea0003800000 */
.L_x_8577:
        /* <DEDUP_REMOVED lines=23> */
.L_x_8582:
[----:B------:R-:W-:-:S07]  /*14aa0*/  MOV R212, R148 ;  /* 0x0000009400d47202 */ /* 0x000fce0000000f00 */
.L_x_8583:
[----:B------:R-:W-:Y:S05]  /*14ab0*/  BSYNC B0 ;  /* 0x0000000000007941 */ /* 0x000fea0003800000 */
.L_x_8581:
        /* <DEDUP_REMOVED lines=16> */
.L_x_8587:
[----:B------:R-:W-:Y:S05]  /*14bc0*/  BSYNC B1 ;  /* 0x0000000000017941 */ /* 0x000fea0003800000 */
.L_x_8586:
        /* <DEDUP_REMOVED lines=43> */
.L_x_8585:
[----:B------:R-:W-:Y:S05]  /*14e80*/  BSYNC B0 ;  /* 0x0000000000007941 */ /* 0x000fea0003800000 */
.L_x_8584:
        /* <DEDUP_REMOVED lines=23> */
.L_x_8589:
[----:B------:R-:W-:-:S07]  /*15000*/  IMAD.MOV.U32 R88, RZ, RZ, R148 ;  /* 0x000000ffff587224 */ /* 0x000fce00078e0094 */
.L_x_8590:
[----:B------:R-:W-:Y:S05]  /*15010*/  BSYNC B0 ;  /* 0x0000000000007941 */ /* 0x000fea0003800000 */
.L_x_8588:
        /* <DEDUP_REMOVED lines=16> */
.L_x_8594:
[----:B------:R-:W-:Y:S05]  /*15120*/  BSYNC B1 ;  /* 0x0000000000017941 */ /* 0x000fea0003800000 */
.L_x_8593:
        /* <DEDUP_REMOVED lines=43> */
.L_x_8592:
[----:B------:R-:W-:Y:S05]  /*153e0*/  BSYNC B0 ;  /* 0x0000000000007941 */ /* 0x000fea0003800000 */
.L_x_8591:
        /* <DEDUP_REMOVED lines=21> */
.L_x_8596:
[----:B------:R-:W-:-:S07]  /*15540*/  MOV R88, R148 ;  /* 0x0000009400587202 */ /* 0x000fce0000000f00 */
.L_x_8597:
[----:B------:R-:W-:Y:S05]  /*15550*/  BSYNC B0 ;  /* 0x0000000000007941 */ /* 0x000fea0003800000 */
.L_x_8595:
        /* <DEDUP_REMOVED lines=16> */
.L_x_8601:
[----:B------:R-:W-:Y:S05]  /*15660*/  BSYNC B1 ;  /* 0x0000000000017941 */ /* 0x000fea0003800000 */
.L_x_8600:
        /* <DEDUP_REMOVED lines=43> */
.L_x_8599:
[----:B------:R-:W-:Y:S05]  /*15920*/  BSYNC B0 ;  /* 0x0000000000007941 */ /* 0x000fea0003800000 */
.L_x_8598:
        /* <DEDUP_REMOVED lines=21> */
.L_x_8603:
[----:B------:R-:W-:-:S07]  /*15a80*/  MOV R214, R148 ;  /* 0x0000009400d67202 */ /* 0x000fce0000000f00 */
.L_x_8604:
[----:B------:R-:W-:Y:S05]  /*15a90*/  BSYNC B0 ;  /* 0x0000000000007941 */ /* 0x000fea0003800000 */
.L_x_8602:
        /* <DEDUP_REMOVED lines=16> */
.L_x_8608:
[----:B------:R-:W-:Y:S05]  /*15ba0*/  BSYNC B1 ;  /* 0x0000000000017941 */ /* 0x000fea0003800000 */
.L_x_8607:
        /* <DEDUP_REMOVED lines=43> */
.L_x_8606:
[----:B------:R-:W-:Y:S05]  /*15e60*/  BSYNC B0 ;  /* 0x0000000000007941 */ /* 0x000fea0003800000 */
.L_x_8605:
        /* <DEDUP_REMOVED lines=21> */
.L_x_8610:
[----:B------:R-:W-:-:S07]  /*15fc0*/  IMAD.MOV.U32 R214, RZ, RZ, R148 ;  /* 0x000000ffffd67224 */ /* 0x000fce00078e0094 */
.L_x_8611:
[----:B------:R-:W-:Y:S05]  /*15fd0*/  BSYNC B0 ;  /* 0x0000000000007941 */ /* 0x000fea0003800000 */
.L_x_8609:
        /* <DEDUP_REMOVED lines=16> */
.L_x_8615:
[----:B------:R-:W-:Y:S05]  /*160e0*/  BSYNC B1 ;  /* 0x0000000000017941 */ /* 0x000fea0003800000 */
.L_x_8614:
        /* <DEDUP_REMOVED lines=43> */
.L_x_8613:
[----:B------:R-:W-:Y:S05]  /*163a0*/  BSYNC B0 ;  /* 0x0000000000007941 */ /* 0x000fea0003800000 */
.L_x_8612:
        /* <DEDUP_REMOVED lines=21> */
.L_x_8617:
[----:B------:R-:W-:-:S07]  /*16500*/  MOV R90, R148 ;  /* 0x00000094005a7202 */ /* 0x000fce0000000f00 */
.L_x_8618:
[----:B------:R-:W-:Y:S05]  /*16510*/  BSYNC B0 ;  /* 0x0000000000007941 */ /* 0x000fea0003800000 */
.L_x_8616:
        /* <DEDUP_REMOVED lines=11> */
[----:B------:R-:W-:Y:S01]  /*165d0*/  @!P5 IMAD.MOV.U32 R145, RZ, RZ, RZ ;  /* 0x000000ffff91d224 */ /* 0x000fe200078e00ff */
[----:B------:R-:W-:Y:S02]  /*165e0*/  @!P5 IADD3 R88, R147, 0x1, RZ ;  /* 0x000000019358d810 */ /* 0x000fe40007ffe0ff */
[----:B------:R-:W-:-:S13]  /*165f0*/  ISETP.NE.AND P6, PT, R143, RZ, !P5 ;  /* 0x000000ff8f00720c */ /* 0x000fda0006fc5270 */
[----:B------:R-:W-:-:S04]  /*16600*/  @P6 IADD3 R88, R147, RZ, RZ ;  /* 0x000000ff93586210 */ /* 0x000fc80007ffe0ff */
[----:B------:R-:W-:-:S07]  /*16610*/  @!P5 MOV R147, R88 ;  /* 0x000000580093d202 */ /* 0x000fce0000000f00 */
.L_x_8622:
[----:B------:R-:W-:Y:S05]  /*16620*/  BSYNC B1 ;  /* 0x0000000000017941 */ /* 0x000fea0003800000 */
.L_x_8621:
        /* <DEDUP_REMOVED lines=43> */
.L_x_8620:
[----:B------:R-:W-:Y:S05]  /*168e0*/  BSYNC B0 ;  /* 0x0000000000007941 */ /* 0x000fea0003800000 */
.L_x_8619:
        /* <DEDUP_REMOVED lines=19> */
[----:B------:R-:W-:Y:S01]  /*16a20*/  MOV R90, R150 ;  /* 0x00000096005a7202 */ /* 0x000fe20000000f00 */
[----:B------:R-:W-:Y:S06]  /*16a30*/  BRA `(.L_x_8625) ;  /* 0x0000000000047947 */ /* 0x000fec0003800000 */
.L_x_8624:
[----:B------:R-:W-:-:S07]  /*16a40*/  IMAD.MOV.U32 R90, RZ, RZ, R148 ;  /* 0x000000ffff5a7224 */ /* 0x000fce00078e0094 */
.L_x_8625:
[----:B------:R-:W-:Y:S05]  /*16a50*/  BSYNC B0 ;  /* 0x0000000000007941 */ /* 0x000fea0003800000 */
.L_x_8623:
        /* <DEDUP_REMOVED lines=16> */
[----:B------:R-:W-:Y:S02]  /*16b60*/  ISETP.NE.AND P0, PT, R88, RZ, PT ;  /* 0x000000ff5800720c */ /* 0x000fe40003f05270 */
[----:B------:R-:W-:-:S11]  /*16b70*/  @!P6 MOV R147, R92 ;  /* 0x0000005c0093e202 */ /* 0x000fd60000000f00 */
.L_x_8629:
[----:B------:R-:W-:Y:S05]  /*16b80*/  BSYNC B1 ;  /* 0x0000000000017941 */ /* 0x000fea0003800000 */
.L_x_8628:
        /* <DEDUP_REMOVED lines=43> */
.L_x_8627:
[----:B------:R-:W-:Y:S05]  /*16e40*/  BSYNC B0 ;  /* 0x0000000000007941 */ /* 0x000fea0003800000 */
.L_x_8626:
[----:B------:R-:W-:Y:S01]  /*16e50*/  FADD.FTZ R92, RZ, R102 ;  /* 0x00000066ff5c7221 */ /* 0x000fe20000010000 */
[----:B------:R-:W-:Y:S01]  /*16e60*/  HADD2.F32 R91, -RZ, R91.H1_H1 ;  /* 0x3000005bff5b7230 */ /* 0x000fe20000004100 */
[----:B------:R-:W-:Y:S01]  /*16e70*/  SEL R98, RZ, 0x10000, P5 ;  /* 0x00010000ff627807 */ /* 0x000fe20002800000 */
[----:B------:R-:W-:-:S04]  /*16e80*/  IMAD.WIDE.U32 R100, R183, 0x10, R100 ;  /* 0x00000010b7647825 */ /* 0x000fc800078e0064 */
[----:B------:R-:W-:Y:S01]  /*16e90*/  FADD.FTZ R92, R92, R107 ;  /* 0x0000006b5c5c7221 */ /* 0x000fe20000010000 */
[----:B------:R-:W-:Y:S01]  /*16ea0*/  LOP3.LUT P5, RZ, R0, 0x2, RZ, 0xc0, !PT ;  /* 0x0000000200ff7812 */ /* 0x000fe200078ac0ff */
[----:B------:R-:W-:Y:S01]  /*16eb0*/  FMUL.FTZ R160, R91, R160 ;  /* 0x000000a05ba07220 */ /* 0x000fe20000410000 */
[----:B------:R-:W-:Y:S01]  /*16ec0*/  SEL R88, RZ, 0x1, P2 ;  /* 0x00000001ff587807 */ /* 0x000fe20001000000 */
[----:B------:R-:W-:Y:S01]  /*16ed0*/  FADD.FTZ R89, R92, R105 ;  /* 0x000000695c597221 */ /* 0x000fe20000010000 */
[----:B------:R-:W-:Y:S01]  /*16ee0*/  SEL R94, RZ, 0x1, P1 ;  /* 0x00000001ff5e7807 */ /* 0x000fe20000800000 */
[----:B------:R-:W-:Y:S01]  /*16ef0*/  FMUL.FTZ R160, R160, R159 ;  /* 0x0000009fa0a07220 */ /* 0x000fe20000410000 */
[----:B------:R-:W-:Y:S01]  /*16f00*/  SEL R225, RZ, 0x100, P4 ;  /* 0x00000100ffe17807 */ /* 0x000fe20002000000 */
[----:B------:R-:W-:Y:S01]  /*16f10*/  FADD.FTZ R89, R89, R152 ;  /* 0x0000009859597221 */ /* 0x000fe20000010000 */
[----:B------:R-:W-:Y:S01]  /*16f20*/  LOP3.LUT P6, RZ, R0, 0x4, RZ, 0xc0, !PT ;  /* 0x0000000400ff7812 */ /* 0x000fe200078cc0ff */
[----:B------:R-:W-:Y:S01]  /*16f30*/  IMAD.WIDE.U32 R94, R94, 0x10000, RZ ;  /* 0x000100005e5e7825 */ /* 0x000fe200078e00ff */
[----:B------:R-:W-:-:S03]  /*16f40*/  UMOV UR12, 0xffffffff ;  /* 0xffffffff000c7882 */ /* 0x000fc60000000000 */
[----:B------:R-:W-:Y:S01]  /*16f50*/  FADD.FTZ R92, R89, R106 ;  /* 0x0000006a595c7221 */ /* 0x000fe20000010000 */
[----:B------:R-:W-:Y:S01]  /*16f60*/  SEL R159, RZ, 0x1, P6 ;  /* 0x00000001ff9f7807 */ /* 0x000fe20003000000 */
        /* <DEDUP_REMOVED lines=43> */
[----:B------:R-:W-:-:S03]  /*17220*/  I2FP.F32.U32 R89, R90 ;  /* 0x0000005a00597245 */ /* 0x000fc60000201000 */
[----:B------:R-:W-:Y:S01]  /*17230*/  FADD.FTZ R93, R92, R209 ;  /* 0x000000d15c5d7221 */ /* 0x000fe20000010000 */
[----:B------:R-:W-:Y:S01]  /*17240*/  SEL R92, RZ, 0x1, P5 ;  /* 0x00000001ff5c7807 */ /* 0x000fe20002800000 */
[----:B------:R-:W-:Y:S02]  /*17250*/  FFMA.FTZ R89, R89, R156, 1.1641532182693481445e-10 ;  /* 0x2f00000059597423 */ /* 0x000fe4000001009c */
[----:B------:R-:W-:-:S03]  /*17260*/  FADD.FTZ R90, R93, R202 ;  /* 0x000000ca5d5a7221 */ /* 0x000fc60000010000 */
[----:B------:R-:W-:Y:S01]  /*17270*/  FSETP.GTU.FTZ.AND P1, PT, R89, R158, PT ;  /* 0x0000009e5900720b */ /* 0x000fe20003f3c000 */
[----:B------:R-:W-:Y:S01]  /*17280*/  FADD.FTZ R93, R90, R211 ;  /* 0x000000d35a5d7221 */ /* 0x000fe20000010000 */
[----:B------:R-:W-:Y:S02]  /*17290*/  IMAD.WIDE.U32 R88, R88, 0x1000000, RZ ;  /* 0x0100000058587825 */ /* 0x000fe400078e00ff */
[----:B------:R-:W-:Y:S02]  /*172a0*/  SEL R156, RZ, 0x1000000, P1 ;  /* 0x01000000ff9c7807 */ /* 0x000fe40000800000 */
[----:B------:R-:W-:Y:S01]  /*172b0*/  FADD.FTZ R90, R93, R204 ;  /* 0x000000cc5d5a7221 */ /* 0x000fe20000010000 */
[----:B------:R-:W-:Y:S01]  /*172c0*/  IMAD.WIDE.U32 R92, R92, 0x100, RZ ;  /* 0x000001005c5c7825 */ /* 0x000fe200078e00ff */
[----:B------:R-:W-:-:S03]  /*172d0*/  FSEL R99, R160, RZ, !P1 ;  /* 0x000000ffa0637208 */ /* 0x000fc60004800000 */
[----:B------:R-:W-:Y:S01]  /*172e0*/  FADD.FTZ R91, R90, R213 ;  /* 0x000000d55a5b7221 */ /* 0x000fe20000010000 */
[----:B------:R-:W-:Y:S01]  /*172f0*/  @P0 HADD2.F32 R158, -RZ, R87.H1_H1 ;  /* 0x30000057ff9e0230 */ /* 0x000fe20000004100 */
[----:B------:R-:W-:Y:S02]  /*17300*/  LOP3.LUT R92, R92, R88, R94, 0xfe, !PT ;  /* 0x000000585c5c7212 */ /* 0x000fe400078efe5e */
[----:B------:R-:W-:Y:S01]  /*17310*/  FADD.FTZ R90, R91, R206 ;  /* 0x000000ce5b5a7221 */ /* 0x000fe20000010000 */
[----:B------:R-:W-:Y:S01]  /*17320*/  LOP3.LUT R98, R225, R156, R98, 0xfe, !PT ;  /* 0x0000009ce1627212 */ /* 0x000fe200078efe62 */
[----:B------:R-:W-:Y:S01]  /*17330*/  @P0 FADD.FTZ R99, R158, R99 ;  /* 0x000000639e630221 */ /* 0x000fe20000010000 */
[----:B------:R-:W-:Y:S01]  /*17340*/  SEL R225, RZ, 0x1, P3 ;  /* 0x00000001ffe17807 */ /* 0x000fe20001800000 */
[----:B------:R-:W-:Y:S01]  /*17350*/  FADD.FTZ R91, R90, R215 ;  /* 0x000000d75a5b7221 */ /* 0x000fe20000010000 */
[----:B------:R-:W-:Y:S02]  /*17360*/  F2FP.F16.F32.PACK_AB R90, R223, R216 ;  /* 0x000000d8df5a723e */ /* 0x000fe400000000ff */
[----:B------:R-:W-:Y:S01]  /*17370*/  LOP3.LUT R225, R89, R98, R225, 0xfe, !PT ;  /* 0x0000006259e17212 */ /* 0x000fe200078efee1 */
[----:B------:R-:W-:Y:S01]  /*17380*/  FADD.FTZ R88, R91, R208 ;  /* 0x000000d05b587221 */ /* 0x000fe20000010000 */
[----:B------:R-:W-:-:S02]  /*17390*/  F2FP.F16.F32.PACK_AB R89, R221, R212 ;  /* 0x000000d4dd59723e */ /* 0x000fc400000000ff */
[----:B------:R-:W-:Y:S01]  /*173a0*/  LOP3.LUT R92, R92, R159, RZ, 0xfc, !PT ;  /* 0x0000009f5c5c7212 */ /* 0x000fe200078efcff */
[----:B------:R-:W-:Y:S01]  /*173b0*/  FADD.FTZ R91, R88, R217 ;  /* 0x000000d9585b7221 */ /* 0x000fe20000010000 */
[----:B------:R-:W-:Y:S02]  /*173c0*/  F2FP.F16.F32.PACK_AB R88, R219, R210 ;  /* 0x000000d2db58723e */ /* 0x000fe400000000ff */
[----:B------:R-:W-:Y:S01]  /*173d0*/  LOP3.LUT R93, R93, R225, R95, 0xfe, !PT ;  /* 0x000000e15d5d7212 */ /* 0x000fe200078efe5f */
[----:B------:R-:W-:Y:S01]  /*173e0*/  FADD.FTZ R94, R91, R210 ;  /* 0x000000d25b5e7221 */ /* 0x000fe20000010000 */
[----:B------:R-:W-:Y:S02]  /*173f0*/  F2FP.F16.F32.PACK_AB R91, R99, R218 ;  /* 0x000000da635b723e */ /* 0x000fe400000000ff */
[----:B------:R-:W-:Y:S01]  /*17400*/  ISETP.NE.AND P0, PT, R104, RZ, PT ;  /* 0x000000ff6800720c */ /* 0x000fe20003f05270 */
[----:B------:R-:W-:Y:S02]  /*17410*/  FADD.FTZ R159, R94, R219 ;  /* 0x000000db5e9f7221 */ /* 0x000fe40000010000 */
[----:B------:R0:W-:Y:S02]  /*17420*/  STG.E.128 desc[UR4][R100.64], R88 ;  /* 0x0000005864007986 */ /* 0x0001e4000c101d04 */
[----:B------:R-:W-:-:S02]  /*17430*/  FADD.FTZ R94, R159, R212 ;  /* 0x000000d49f5e7221 */ /* 0x000fc40000010000 */
[----:B------:R0:W-:Y:S02]  /*17440*/  STG.E.64 desc[UR4][R96.64], R92 ;  /* 0x0000005c60007986 */ /* 0x0001e4000c101b04 */
[----:B------:R-:W-:-:S04]  /*17450*/  FADD.FTZ R95, R94, R221 ;  /* 0x000000dd5e5f7221 */ /* 0x000fc80000010000 */
        /* <DEDUP_REMOVED lines=154> */
.L_x_8643:
[C---:B------:R-:W-:Y:S01]  /*17e00*/  FMUL.FTZ R90, R159.reuse, R159 ;  /* 0x0000009f9f5a7220 */ /* 0x040fe20000410000 */
[----:B------:R-:W-:Y:S01]  /*17e10*/  LOP3.LUT P1, RZ, R0, 0x10, RZ, 0xc0, !PT ;  /* 0x0000001000ff7812 */ /* 0x000fe2000782c0ff */
[----:B01----:R-:W-:Y:S01]  /*17e20*/  FADD.FTZ R92, R92, R95 ;  /* 0x0000005f5c5c7221 */ /* 0x003fe20000010000 */
[--C-:B------:R-:W-:Y:S02]  /*17e30*/  HADD2.F32 R228, -RZ, R83.reuse.H0_H0 ;  /* 0x20000053ffe47230 */ /* 0x100fe40000004100 */
[----:B------:R-:W-:Y:S01]  /*17e40*/  FSEL R90, R90, RZ, P1 ;  /* 0x000000ff5a5a7208 */ /* 0x000fe20000800000 */
[----:B------:R-:W-:Y:S01]  /*17e50*/  FFMA.FTZ R89, R92, R89, UR7 ;  /* 0x000000075c597e23 */ /* 0x000fe20008010059 */
[----:B------:R-:W-:Y:S01]  /*17e60*/  FSEL R88, R159, RZ, !P1 ;  /* 0x000000ff9f587208 */ /* 0x000fe20004800000 */
[----:B------:R-:W-:Y:S02]  /*17e70*/  HADD2.F32 R95, -RZ, R83.H1_H1 ;  /* 0x30000053ff5f7230 */ /* 0x000fe40000004100 */
[----:B------:R-:W-:Y:S01]  /*17e80*/  FADD.FTZ R89, R89, R90 ;  /* 0x0000005a59597221 */ /* 0x000fe20000010000 */
[----:B------:R-:W-:-:S02]  /*17e90*/  HADD2.F32 R93, -RZ, R82.H1_H1 ;  /* 0x30000052ff5d7230 */ /* 0x000fc40000004100 */
        /* <DEDUP_REMOVED lines=65> */
[----:B------:R-:W-:-:S02]  /*182b0*/  HADD2.F32 R88, -RZ, R82.H0_H0 ;  /* 0x20000052ff587230 */ /* 0x000fc40000004100 */
[C---:B0-----:R-:W-:Y:S01]  /*182c0*/  FMUL.FTZ R91, R199.reuse, R154 ;  /* 0x0000009ac75b7220 */ /* 0x041fe20000410000 */
[C---:B------:R-:W-:Y:S01]  /*182d0*/  FMUL.FTZ R89, R199.reuse, R106 ;  /* 0x0000006ac7597220 */ /* 0x040fe20000410000 */
[C---:B------:R-:W-:Y:S01]  /*182e0*/  FMUL.FTZ R230, R199.reuse, R157 ;  /* 0x0000009dc7e67220 */ /* 0x040fe20000410000 */
[----:B------:R-:W-:Y:S01]  /*182f0*/  FMUL.FTZ R99, R199, R102 ;  /* 0x00000066c7637220 */ /* 0x000fe20000410000 */
[----:B------:R-:W-:Y:S01]  /*18300*/  FFMA.FTZ R228, R91, R228, R20 ;  /* 0x000000e45be47223 */ /* 0x000fe20000010014 */
[----:B------:R-:W-:Y:S01]  /*18310*/  FFMA.FTZ R89, R89, R88, R22 ;  /* 0x0000005859597223 */ /* 0x000fe20000010016 */
[----:B------:R-:W-:Y:S01]  /*18320*/  FFMA.FTZ R91, R230, R95, R19 ;  /* 0x0000005fe65b7223 */ /* 0x000fe20000010013 */
[--C-:B------:R-:W-:Y:S02]  /*18330*/  HADD2.F32 R88, -RZ, R80.reuse.H0_H0 ;  /* 0x20000050ff587230 */ /* 0x100fe40000004100 */
[----:B------:R-:W-:Y:S01]  /*18340*/  FMUL.FTZ R102, R199, R107 ;  /* 0x0000006bc7667220 */ /* 0x000fe20000410000 */
[----:B------:R-:W-:-:S02]  /*18350*/  HADD2.F32 R95, -RZ, R80.H1_H1 ;  /* 0x30000050ff5f7230 */ /* 0x000fc40000004100 */
[----:B------:R-:W-:Y:S01]  /*18360*/  FMUL.FTZ R154, R199, R155 ;  /* 0x0000009bc79a7220 */ /* 0x000fe20000410000 */
[--C-:B------:R-:W-:Y:S02]  /*18370*/  HADD2.F32 R230, -RZ, R81.reuse.H0_H0 ;  /* 0x20000051ffe67230 */ /* 0x100fe40000004100 */
[----:B------:R-:W-:Y:S01]  /*18380*/  FFMA.FTZ R99, R99, R88, R26 ;  /* 0x0000005863637223 */ /* 0x000fe2000001001a */
[C---:B------:R-:W-:Y:S01]  /*18390*/  FMUL.FTZ R105, R199.reuse, R105 ;  /* 0x00000069c7697220 */ /* 0x040fe20000410000 */
[----:B------:R-:W-:Y:S01]  /*183a0*/  FFMA.FTZ R88, R102, R95, R25 ;  /* 0x0000005f66587223 */ /* 0x000fe20000010019 */
[----:B------:R-:W-:Y:S01]  /*183b0*/  FFMA.FTZ R154, R154, R93, R21 ;  /* 0x0000005d9a9a7223 */ /* 0x000fe20000010015 */
[----:B------:R-:W-:Y:S02]  /*183c0*/  HADD2.F32 R102, -RZ, R78.H0_H0 ;  /* 0x2000004eff667230 */ /* 0x000fe40000004100 */
[----:B------:R-:W-:Y:S01]  /*183d0*/  FMUL.FTZ R95, R199, R164 ;  /* 0x000000a4c75f7220 */ /* 0x000fe20000410000 */
[----:B------:R-:W-:-:S02]  /*183e0*/  HADD2.F32 R93, -RZ, R81.H1_H1 ;  /* 0x30000051ff5d7230 */ /* 0x000fc40000004100 */
[----:B------:R-:W-:Y:S01]  /*183f0*/  FMUL.FTZ R152, R199, R152 ;  /* 0x00000098c7987220 */ /* 0x000fe20000410000 */
[----:B------:R-:W-:Y:S01]  /*18400*/  FFMA.FTZ R230, R105, R230, R24 ;  /* 0x000000e669e67223 */ /* 0x000fe20000010018 */
[----:B------:R-:W-:Y:S01]  /*18410*/  FFMA.FTZ R102, R95, R102, R14 ;  /* 0x000000665f667223 */ /* 0x000fe2000001000e */
[----:B------:R-:W-:Y:S02]  /*18420*/  HADD2.F32 R105, -RZ, R77.H0_H0 ;  /* 0x2000004dff697230 */ /* 0x000fe40000004100 */
[----:B------:R-:W-:Y:S01]  /*18430*/  FFMA.FTZ R93, R152, R93, R23 ;  /* 0x0000005d985d7223 */ /* 0x000fe20000010017 */
[----:B------:R-:W-:Y:S02]  /*18440*/  HADD2.F32 R106, -RZ, R79.H0_H0 ;  /* 0x2000004fff6a7230 */ /* 0x000fe40000004100 */
[C---:B------:R-:W-:Y:S01]  /*18450*/  FMUL.FTZ R163, R199.reuse, R163 ;  /* 0x000000a3c7a37220 */ /* 0x040fe20000410000 */
[----:B------:R-:W-:Y:S02]  /*18460*/  HADD2.F32 R101, -RZ, R78.H1_H1 ;  /* 0x3000004eff657230 */ /* 0x000fe40000004100 */
[----:B------:R-:W-:Y:S01]  /*18470*/  FMUL.FTZ R167, R199, R167 ;  /* 0x000000a7c7a77220 */ /* 0x000fe20000410000 */
[----:B------:R-:W-:-:S02]  /*18480*/  HADD2.F32 R95, -RZ, R76.H0_H0 ;  /* 0x2000004cff5f7230 */ /* 0x000fc40000004100 */
[C---:B------:R-:W-:Y:S01]  /*18490*/  FMUL.FTZ R152, R199.reuse, R169 ;  /* 0x000000a9c7987220 */ /* 0x040fe20000410000 */
[----:B------:R-:W-:Y:S01]  /*184a0*/  FMUL.FTZ R157, R199, R162 ;  /* 0x000000a2c79d7220 */ /* 0x000fe20000410000 */
[----:B------:R-:W-:Y:S01]  /*184b0*/  FFMA.FTZ R163, R163, R105, R16 ;  /* 0x00000069a3a37223 */ /* 0x000fe20000010010 */
[----:B------:R-:W-:Y:S01]  /*184c0*/  FFMA.FTZ R106, R167, R106, R12 ;  /* 0x0000006aa76a7223 */ /* 0x000fe2000001000c */
[----:B------:R-:W-:Y:S01]  /*184d0*/  FFMA.FTZ R101, R152, R101, R13 ;  /* 0x0000006598657223 */ /* 0x000fe2000001000d */
[----:B------:R-:W-:Y:S01]  /*184e0*/  FFMA.FTZ R157, R157, R95, R18 ;  /* 0x0000005f9d9d7223 */ /* 0x000fe20000010012 */
[----:B------:R-:W-:Y:S02]  /*184f0*/  HADD2.F32 R105, -RZ, R75.H0_H0 ;  /* 0x2000004bff697230 */ /* 0x000fe40000004100 */
[C---:B------:R-:W-:Y:S01]  /*18500*/  FMUL.FTZ R152, R199.reuse, R165 ;  /* 0x000000a5c7987220 */ /* 0x040fe20000410000 */
[----:B------:R-:W-:Y:S02]  /*18510*/  HADD2.F32 R95, -RZ, R74.H0_H0 ;  /* 0x2000004aff5f7230 */ /* 0x000fe40000004100 */
[C---:B------:R-:W-:Y:S01]  /*18520*/  FMUL.FTZ R167, R199.reuse, R176 ;  /* 0x000000b0c7a77220 */ /* 0x040fe20000410000 */
[----:B------:R-:W-:Y:S01]  /*18530*/  FMUL.FTZ R165, R199, R174 ;  /* 0x000000aec7a57220 */ /* 0x000fe20000410000 */
[----:B------:R-:W-:-:S02]  /*18540*/  HADD2.F32 R155, -RZ, R77.H1_H1 ;  /* 0x3000004dff9b7230 */ /* 0x000fc40000004100 */
[----:B------:R-:W-:Y:S01]  /*18550*/  FMUL.FTZ R166, R199, R166 ;  /* 0x000000a6c7a67220 */ /* 0x000fe20000410000 */
[----:B------:R-:W-:Y:S02]  /*18560*/  HADD2.F32 R97, -RZ, R76.H1_H1 ;  /* 0x3000004cff617230 */ /* 0x000fe40000004100 */
[----:B------:R-:W-:Y:S01]  /*18570*/  FFMA.FTZ R167, R167, R105, R4 ;  /* 0x00000069a7a77223 */ /* 0x000fe20000010004 */
[----:B------:R-:W-:Y:S01]  /*18580*/  FFMA.FTZ R165, R165, R95, R6 ;  /* 0x0000005fa5a57223 */ /* 0x000fe20000010006 */
[----:B------:R-:W-:Y:S02]  /*18590*/  HADD2.F32 R174, -RZ, R73.H1_H1 ;  /* 0x30000049ffae7230 */ /* 0x000fe40000004100 */
[C---:B------:R-:W-:Y:S01]  /*185a0*/  FMUL.FTZ R105, R199.reuse, R172 ;  /* 0x000000acc7697220 */ /* 0x040fe20000410000 */
[----:B------:R-:W-:Y:S02]  /*185b0*/  HADD2.F32 R95, -RZ, R72.H0_H0 ;  /* 0x20000048ff5f7230 */ /* 0x000fe40000004100 */
[C---:B------:R-:W-:Y:S01]  /*185c0*/  FMUL.FTZ R172, R199.reuse, R175 ;  /* 0x000000afc7ac7220 */ /* 0x040fe20000410000 */
[----:B------:R-:W-:Y:S01]  /*185d0*/  FFMA.FTZ R162, R166, R155, R15 ;  /* 0x0000009ba6a27223 */ /* 0x000fe2000001000f */
[----:B------:R-:W-:Y:S01]  /*185e0*/  FMUL.FTZ R169, R199, R170 ;  /* 0x000000aac7a97220 */ /* 0x000fe20000410000 */
[----:B------:R-:W-:-:S02]  /*185f0*/  HADD2.F32 R155, -RZ, R75.H1_H1 ;  /* 0x3000004bff9b7230 */ /* 0x000fc40000004100 */
[----:B------:R-:W-:Y:S01]  /*18600*/  FFMA.FTZ R152, R152, R97, R17 ;  /* 0x0000006198987223 */ /* 0x000fe20000010011 */
[C---:B------:R-:W-:Y:S01]  /*18610*/  FMUL.FTZ R166, R199.reuse, R179 ;  /* 0x000000b3c7a67220 */ /* 0x040fe20000410000 */
[----:B------:R-:W-:Y:S02]  /*18620*/  HADD2.F32 R97, -RZ, R74.H1_H1 ;  /* 0x3000004aff617230 */ /* 0x000fe40000004100 */
[----:B------:R-:W-:Y:S01]  /*18630*/  FFMA.FTZ R170, R172, R174, R7 ;  /* 0x000000aeacaa7223 */ /* 0x000fe20000010007 */
[----:B------:R-:W-:Y:S02]  /*18640*/  HADD2.F32 R175, -RZ, R71.H1_H1 ;  /* 0x30000047ffaf7230 */ /* 0x000fe40000004100 */
[----:B------:R-:W-:Y:S01]  /*18650*/  FMUL.FTZ R164, R199, R177 ;  /* 0x000000b1c7a47220 */ /* 0x000fe20000410000 */
[----:B------:R-:W-:Y:S02]  /*18660*/  HADD2.F32 R107, -RZ, R79.H1_H1 ;  /* 0x3000004fff6b7230 */ /* 0x000fe40000004100 */
[----:B------:R-:W-:Y:S01]  /*18670*/  FFMA.FTZ R169, R169, R95, R10 ;  /* 0x0000005fa9a97223 */ /* 0x000fe2000001000a */
[C---:B------:R-:W-:Y:S01]  /*18680*/  FMUL.FTZ R172, R199.reuse, R191 ;  /* 0x000000bfc7ac7220 */ /* 0x040fe20000410000 */
[----:B------:R-:W-:Y:S01]  /*18690*/  FMUL.FTZ R168, R199, R168 ;  /* 0x000000a8c7a87220 */ /* 0x000fe20000410000 */
[----:B------:R-:W-:-:S02]  /*186a0*/  HADD2.F32 R95, -RZ, R70.H0_H0 ;  /* 0x20000046ff5f7230 */ /* 0x000fc40000004100 */
[----:B------:R-:W-:Y:S01]  /*186b0*/  FFMA.FTZ R166, R166, R155, R3 ;  /* 0x0000009ba6a67223 */ /* 0x000fe20000010003 */
[C---:B------:R-:W-:Y:S01]  /*186c0*/  FMUL.FTZ R177, R199.reuse, R182 ;  /* 0x000000b6c7b17220 */ /* 0x040fe20000410000 */
[----:B------:R-:W-:Y:S02]  /*186d0*/  HADD2.F32 R155, -RZ, R73.H0_H0 ;  /* 0x20000049ff9b7230 */ /* 0x000fe40000004100 */
[----:B------:R-:W-:Y:S01]  /*186e0*/  FFMA.FTZ R164, R164, R97, R5 ;  /* 0x00000061a4a47223 */ /* 0x000fe20000010005 */
[----:B------:R-:W-:Y:S01]  /*186f0*/  FFMA.FTZ R182, R172, R175, R51 ;  /* 0x000000afacb67223 */ /* 0x000fe20000010033 */
[----:B------:R-:W-:Y:S02]  /*18700*/  HADD2.F32 R201, -RZ, R69.H1_H1 ;  /* 0x30000045ffc97230 */ /* 0x000fe40000004100 */
[----:B------:R-:W-:Y:S01]  /*18710*/  FFMA.FTZ R107, R168, R107, R11 ;  /* 0x0000006ba86b7223 */ /* 0x000fe2000001000b */
[----:B------:R-:W-:Y:S02]  /*18720*/  HADD2.F32 R97, -RZ, R72.H1_H1 ;  /* 0x30000048ff617230 */ /* 0x000fe40000004100 */
[C---:B------:R-:W-:Y:S01]  /*18730*/  FMUL.FTZ R172, R199.reuse, R187 ;  /* 0x000000bbc7ac7220 */ /* 0x040fe20000410000 */
[----:B------:R-:W-:Y:S01]  /*18740*/  FMUL.FTZ R168, R199, R173 ;  /* 0x000000adc7a87220 */ /* 0x000fe20000410000 */
[----:B------:R-:W-:Y:S01]  /*18750*/  FFMA.FTZ R177, R177, R95, R46 ;  /* 0x0000005fb1b17223 */ /* 0x000fe2000001002e */
[----:B------:R-:W-:-:S02]  /*18760*/  HADD2.F32 R95, -RZ, R68.H0_H0 ;  /* 0x20000044ff5f7230 */ /* 0x000fc40000004100 */
[----:B------:R-:W-:Y:S01]  /*18770*/  FFMA.FTZ R173, R105, R155, R8 ;  /* 0x0000009b69ad7223 */ /* 0x000fe20000010008 */
[C---:B------:R-:W-:Y:S01]  /*18780*/  FMUL.FTZ R187, R199.reuse, R178 ;  /* 0x000000b2c7bb7220 */ /* 0x040fe20000410000 */
[----:B------:R-:W-:Y:S02]  /*18790*/  HADD2.F32 R155, -RZ, R71.H0_H0 ;  /* 0x20000047ff9b7230 */ /* 0x000fe40000004100 */
[----:B------:R-:W-:Y:S01]  /*187a0*/  FFMA.FTZ R201, R172, R201, R47 ;  /* 0x000000c9acc97223 */ /* 0x000fe2000001002f */
[----:B------:R-:W-:Y:S01]  /*187b0*/  FFMA.FTZ R168, R168, R97, R9 ;  /* 0x00000061a8a87223 */ /* 0x000fe20000010009 */
[C---:B------:R-:W-:Y:S01]  /*187c0*/  FMUL.FTZ R105, R199.reuse, R184 ;  /* 0x000000b8c7697220 */ /* 0x040fe20000410000 */
[----:B------:R-:W-:Y:S02]  /*187d0*/  HADD2.F32 R172, -RZ, R66.H1_H1 ;  /* 0x30000042ffac7230 */ /* 0x000fe40000004100 */
[----:B------:R-:W-:Y:S01]  /*187e0*/  FMUL.FTZ R90, R199, R90 ;  /* 0x0000005ac75a7220 */ /* 0x000fe20000410000 */
[----:B------:R-:W-:-:S02]  /*187f0*/  HADD2.F32 R97, -RZ, R70.H1_H1 ;  /* 0x30000046ff617230 */ /* 0x000fc40000004100 */
[----:B------:R-:W-:Y:S01]  /*18800*/  FMUL.FTZ R174, R199, R189 ;  /* 0x000000bdc7ae7220 */ /* 0x000fe20000410000 */
[----:B------:R-:W-:Y:S01]  /*18810*/  FFMA.FTZ R187, R187, R95, R2 ;  /* 0x0000005fbbbb7223 */ /* 0x000fe20000010002 */
[----:B------:R-:W-:Y:S02]  /*18820*/  HADD2.F32 R95, -RZ, R66.H0_H0 ;  /* 0x20000042ff5f7230 */ /* 0x000fe40000004100 */
[----:B------:R-:W-:Y:S01]  /*18830*/  FFMA.FTZ R189, R105, R155, R48 ;  /* 0x0000009b69bd7223 */ /* 0x000fe20000010030 */
[C---:B------:R-:W-:Y:S01]  /*18840*/  FMUL.FTZ R175, R199.reuse, R190 ;  /* 0x000000bec7af7220 */ /* 0x040fe20000410000 */
[C---:B------:R-:W-:Y:S01]  /*18850*/  FMUL.FTZ R105, R199.reuse, R180 ;  /* 0x000000b4c7697220 */ /* 0x040fe20000410000 */
[----:B------:R-:W-:Y:S01]  /*18860*/  FFMA.FTZ R172, R90, R172, R115 ;  /* 0x000000ac5aac7223 */ /* 0x000fe20000010073 */
[----:B------:R-:W-:Y:S01]  /*18870*/  FFMA.FTZ R174, R174, R97, R49 ;  /* 0x00000061aeae7223 */ /* 0x000fe20000010031 */
[----:B------:R-:W-:Y:S01]  /*18880*/  FMUL.FTZ R180, R199, R185 ;  /* 0x000000b9c7b47220 */ /* 0x000fe20000410000 */
[----:B------:R-:W-:-:S02]  /*18890*/  HADD2.F32 R90, -RZ, R64.H0_H0 ;  /* 0x20000040ff5a7230 */ /* 0x000fc40000004100 */
[----:B------:R-:W-:Y:S01]  /*188a0*/  FMUL.FTZ R185, R199, R186 ;  /* 0x000000bac7b97220 */ /* 0x000fe20000410000 */
[----:B------:R-:W-:Y:S02]  /*188b0*/  HADD2.F32 R97, -RZ, R68.H1_H1 ;  /* 0x30000044ff617230 */ /* 0x000fe40000004100 */
[----:B------:R-:W-:Y:S01]  /*188c0*/  FFMA.FTZ R175, R175, R95, R112 ;  /* 0x0000005fafaf7223 */ /* 0x000fe20000010070 */
[----:B------:R-:W-:Y:S02]  /*188d0*/  HADD2.F32 R95, -RZ, R65.H0_H0 ;  /* 0x20000041ff5f7230 */ /* 0x000fe40000004100 */
[----:B------:R-:W-:Y:S01]  /*188e0*/  FMUL.FTZ R191, R199, R188 ;  /* 0x000000bcc7bf7220 */ /* 0x000fe20000410000 */
[----:B------:R-:W-:Y:S01]  /*188f0*/  FFMA.FTZ R185, R185, R90, R50 ;  /* 0x0000005ab9b97223 */ /* 0x000fe20000010032 */
[----:B------:R-:W-:Y:S01]  /*18900*/  FFMA.FTZ R180, R180, R97, R45 ;  /* 0x00000061b4b47223 */ /* 0x000fe2000001002d */
[----:B------:R-:W-:Y:S02]  /*18910*/  HADD2.F32 R176, -RZ, R67.H0_H0 ;  /* 0x20000043ffb07230 */ /* 0x000fe40000004100 */
[----:B------:R-:W-:Y:S01]  /*18920*/  FMUL.FTZ R184, R199, R197 ;  /* 0x000000c5c7b87220 */ /* 0x000fe20000410000 */
[----:B------:R-:W-:-:S02]  /*18930*/  HADD2.F32 R90, -RZ, R62.H0_H0 ;  /* 0x2000003eff5a7230 */ /* 0x000fc40000004100 */
[C---:B------:R-:W-:Y:S01]  /*18940*/  FMUL.FTZ R97, R199.reuse, R192 ;  /* 0x000000c0c7617220 */ /* 0x040fe20000410000 */
[----:B------:R-:W-:Y:S01]  /*18950*/  FMUL.FTZ R197, R199, R198 ;  /* 0x000000c6c7c57220 */ /* 0x000fe20000410000 */
[----:B------:R-:W-:Y:S01]  /*18960*/  FFMA.FTZ R191, R191, R95, R110 ;  /* 0x0000005fbfbf7223 */ /* 0x000fe2000001006e */
[----:B------:R-:W-:Y:S02]  /*18970*/  HADD2.F32 R188, -RZ, R62.H1_H1 ;  /* 0x3000003effbc7230 */ /* 0x000fe40000004100 */
[----:B------:R-:W-:Y:S01]  /*18980*/  FMUL.FTZ R95, R199, R98 ;  /* 0x00000062c75f7220 */ /* 0x000fe20000410000 */
[----:B------:R-:W-:Y:S01]  /*18990*/  FFMA.FTZ R176, R97, R176, R114 ;  /* 0x000000b061b07223 */ /* 0x000fe20000010072 */
[----:B------:R-:W-:Y:S01]  /*189a0*/  FFMA.FTZ R197, R197, R90, R120 ;  /* 0x0000005ac5c57223 */ /* 0x000fe20000010078 */
[----:B------:R-:W-:Y:S02]  /*189b0*/  HADD2.F32 R97, -RZ, R65.H1_H1 ;  /* 0x30000041ff617230 */ /* 0x000fe40000004100 */
[----:B------:R-:W-:Y:S01]  /*189c0*/  FMUL.FTZ R178, R199, R195 ;  /* 0x000000c3c7b27220 */ /* 0x000fe20000410000 */
[----:B------:R-:W-:-:S02]  /*189d0*/  HADD2.F32 R90, -RZ, R60.H0_H0 ;  /* 0x2000003cff5a7230 */ /* 0x000fc40000004100 */
[----:B------:R-:W-:Y:S01]  /*189e0*/  FFMA.FTZ R188, R95, R188, R122 ;  /* 0x000000bc5fbc7223 */ /* 0x000fe2000001007a */
[----:B------:R-:W-:Y:S02]  /*189f0*/  HADD2.F32 R190, -RZ, R61.H0_H0 ;  /* 0x2000003dffbe7230 */ /* 0x000fe40000004100 */
[C---:B------:R-:W-:Y:S01]  /*18a00*/  FMUL.FTZ R195, R199.reuse, R194 ;  /* 0x000000c2c7c37220 */ /* 0x040fe20000410000 */
[----:B------:R-:W-:Y:S01]  /*18a10*/  FMUL.FTZ R95, R199, R196 ;  /* 0x000000c4c75f7220 */ /* 0x000fe20000410000 */
[----:B------:R-:W-:Y:S01]  /*18a20*/  FFMA.FTZ R184, R184, R97, R113 ;  /* 0x00000061b8b87223 */ /* 0x000fe20000010071 */
[----:B------:R-:W-:Y:S02]  /*18a30*/  HADD2.F32 R192, -RZ, R63.H1_H1 ;  /* 0x3000003fffc07230 */ /* 0x000fe40000004100 */
[----:B------:R-:W-:Y:S01]  /*18a40*/  FFMA.FTZ R195, R195, R90, R116 ;  /* 0x0000005ac3c37223 */ /* 0x000fe20000010074 */
[----:B------:R-:W-:Y:S01]  /*18a50*/  FMUL.FTZ R97, R199, R104 ;  /* 0x00000068c7617220 */ /* 0x000fe20000410000 */
[----:B------:R-:W-:Y:S01]  /*18a60*/  FFMA.FTZ R190, R95, R190, R118 ;  /* 0x000000be5fbe7223 */ /* 0x000fe20000010076 */
[----:B------:R-:W-:-:S02]  /*18a70*/  HADD2.F32 R90, -RZ, R58.H1_H1 ;  /* 0x3000003aff5a7230 */ /* 0x000fc40000004100 */
[----:B------:R-:W-:Y:S01]  /*18a80*/  FMUL.FTZ R95, R199, R160 ;  /* 0x000000a0c75f7220 */ /* 0x000fe20000410000 */
[----:B------:R-:W-:Y:S01]  /*18a90*/  FFMA.FTZ R192, R97, R192, R124 ;  /* 0x000000c061c07223 */ /* 0x000fe2000001007c */
[----:B------:R-:W-:Y:S02]  /*18aa0*/  HADD2.F32 R194, -RZ, R59.H1_H1 ;  /* 0x3000003bffc27230 */ /* 0x000fe40000004100 */
[----:B------:R-:W-:Y:S01]  /*18ab0*/  FMUL.FTZ R97, R199, R222 ;  /* 0x000000dec7617220 */ /* 0x000fe20000410000 */
[----:B------:R-:W-:Y:S01]  /*18ac0*/  FFMA.FTZ R160, R95, R90, R130 ;  /* 0x0000005a5fa07223 */ /* 0x000fe20000010082 */
[----:B------:R-:W-:Y:S02]  /*18ad0*/  HADD2.F32 R90, -RZ, R56.H1_H1 ;  /* 0x30000038ff5a7230 */ /* 0x000fe40000004100 */
[C---:B------:R-:W-:Y:S01]  /*18ae0*/  FMUL.FTZ R95, R199.reuse, R156 ;  /* 0x0000009cc75f7220 */ /* 0x040fe20000410000 */
[----:B------:R-:W-:Y:S02]  /*18af0*/  HADD2.F32 R179, -RZ, R67.H1_H1 ;  /* 0x30000043ffb37230 */ /* 0x000fe40000004100 */
[----:B------:R-:W-:Y:S01]  /*18b00*/  FMUL.FTZ R92, R199, R92 ;  /* 0x0000005cc75c7220 */ /* 0x000fe20000410000 */
[----:B------:R-:W-:Y:S01]  /*18b10*/  FFMA.FTZ R194, R97, R194, R132 ;  /* 0x000000c261c27223 */ /* 0x000fe20000010084 */
[----:B------:R-:W-:Y:S01]  /*18b20*/  FMUL.FTZ R97, R199, R158 ;  /* 0x0000009ec7617220 */ /* 0x000fe20000410000 */
[----:B------:R-:W-:Y:S01]  /*18b30*/  FFMA.FTZ R158, R95, R90, R126 ;  /* 0x0000005a5f9e7223 */ /* 0x000fe2000001007e */
[----:B------:R-:W-:-:S02]  /*18b40*/  HADD2.F32 R203, -RZ, R61.H1_H1 ;  /* 0x3000003dffcb7230 */ /* 0x000fc40000004100 */
[C---:B------:R-:W-:Y:S01]  /*18b50*/  FMUL.FTZ R96, R199.reuse, R96 ;  /* 0x00000060c7607220 */ /* 0x040fe20000410000 */
[----:B------:R-:W-:Y:S02]  /*18b60*/  HADD2.F32 R196, -RZ, R57.H1_H1 ;  /* 0x30000039ffc47230 */ /* 0x000fe40000004100 */
[----:B------:R-:W-:Y:S01]  /*18b70*/  FFMA.FTZ R179, R92, R179, R117 ;  /* 0x000000b35cb37223 */ /* 0x000fe20000010075 */
[----:B------:R-:W-:Y:S02]  /*18b80*/  HADD2.F32 R90, -RZ, R54.H0_H0 ;  /* 0x20000036ff5a7230 */ /* 0x000fe40000004100 */
[C---:B------:R-:W-:Y:S01]  /*18b90*/  FMUL.FTZ R198, R199.reuse, R224 ;  /* 0x000000e0c7c67220 */ /* 0x040fe20000410000 */
[----:B------:R-:W-:Y:S02]  /*18ba0*/  HADD2.F32 R211, -RZ, R56.H0_H0 ;  /* 0x20000038ffd37230 */ /* 0x000fe40000004100 */
[----:B------:R-:W-:Y:S01]  /*18bb0*/  FMUL.FTZ R94, R199, R94 ;  /* 0x0000005ec75e7220 */ /* 0x000fe20000410000 */
[----:B------:R-:W-:-:S02]  /*18bc0*/  HADD2.F32 R92, -RZ, R64.H1_H1 ;  /* 0x30000040ff5c7230 */ /* 0x000fc40000004100 */
[C---:B------:R-:W-:Y:S01]  /*18bd0*/  FMUL.FTZ R202, R199.reuse, R202 ;  /* 0x000000cac7ca7220 */ /* 0x040fe20000410000 */
[----:B------:R-:W-:Y:S02]  /*18be0*/  HADD2.F32 R186, -RZ, R60.H1_H1 ;  /* 0x3000003cffba7230 */ /* 0x000fe40000004100 */
[----:B------:R-:W-:Y:S01]  /*18bf0*/  FMUL.FTZ R204, R199, R204 ;  /* 0x000000ccc7cc7220 */ /* 0x000fe20000410000 */
[----:B------:R-:W-:Y:S02]  /*18c00*/  HADD2.F32 R213, -RZ, R57.H0_H0 ;  /* 0x20000039ffd57230 */ /* 0x000fe40000004100 */
[----:B------:R-:W-:Y:S01]  /*18c10*/  FFMA.FTZ R203, R96, R203, R121 ;  /* 0x000000cb60cb7223 */ /* 0x000fe20000010079 */
[----:B------:R-:W-:Y:S01]  /*18c20*/  FFMA.FTZ R196, R97, R196, R128 ;  /* 0x000000c461c47223 */ /* 0x000fe20000010080 */
[----:B------:R-:W-:Y:S01]  /*18c30*/  FFMA.FTZ R198, R198, R90, R137 ;  /* 0x0000005ac6c67223 */ /* 0x000fe20000010089 */
[----:B------:R-:W-:Y:S01]  /*18c40*/  FFMA.FTZ R211, R202, R211, R125 ;  /* 0x000000d3cad37223 */ /* 0x000fe2000001007d */
[----:B------:R-:W0:Y:S01]  /*18c50*/  @!P0 LDC.64 R96, c[0x0][0x258] ;  /* 0x00009600ff608b82 */ /* 0x000e220000000a00 */
[----:B------:R-:W-:-:S02]  /*18c60*/  HADD2.F32 R90, -RZ, R52.H0_H0 ;  /* 0x20000034ff5a7230 */ /* 0x000fc40000004100 */
[----:B------:R-:W-:Y:S01]  /*18c70*/  FFMA.FTZ R178, R178, R92, R111 ;  /* 0x0000005cb2b27223 */ /* 0x000fe2000001006f */
[----:B------:R-:W-:Y:S01]  /*18c80*/  FFMA.FTZ R186, R94, R186, R119 ;  /* 0x000000ba5eba7223 */ /* 0x000fe20000010077 */
[C---:B------:R-:W-:Y:S01]  /*18c90*/  FMUL.FTZ R202, R199.reuse, R210 ;  /* 0x000000d2c7ca7220 */ /* 0x040fe20000410000 */
[----:B------:R-:W-:Y:S01]  /*18ca0*/  FFMA.FTZ R213, R204, R213, R127 ;  /* 0x000000d5ccd57223 */ /* 0x000fe2000001007f */
[----:B------:R-:W-:Y:S02]  /*18cb0*/  HADD2.F32 R92, -RZ, R53.H0_H0 ;  /* 0x20000035ff5c7230 */ /* 0x000fe40000004100 */
[----:B------:R-:W-:Y:S01]  /*18cc0*/  FMUL.FTZ R204, R199, R212 ;  /* 0x000000d4c7cc7220 */ /* 0x000fe20000410000 */
[----:B------:R-:W1:Y:S01]  /*18cd0*/  @!P0 LDC.64 R94, c[0x0][0x250] ;  /* 0x00009400ff5e8b82 */ /* 0x000e620000000a00 */
[----:B------:R-:W-:Y:S01]  /*18ce0*/  FFMA.FTZ R202, R202, R90, R133 ;  /* 0x0000005acaca7223 */ /* 0x000fe20000010085 */
[----:B------:R-:W-:Y:S01]  /*18cf0*/  F2FP.F16.F32.PACK_AB R90, R154, R89 ;  /* 0x000000599a5a723e */ /* 0x000fe200000000ff */
[----:B------:R-:W-:Y:S01]  /*18d00*/  FFMA.FTZ R204, R204, R92, R135 ;  /* 0x0000005ccccc7223 */ /* 0x000fe20000010087 */
[----:B------:R-:W-:Y:S01]  /*18d10*/  F2FP.F16.F32.PACK_AB R89, R93, R230 ;  /* 0x000000e65d59723e */ /* 0x000fe200000000ff */
[----:B------:R-:W-:-:S02]  /*18d20*/  HADD2.F32 R205, -RZ, R63.H0_H0 ;  /* 0x2000003fffcd7230 */ /* 0x000fc40000004100 */
[C---:B------:R-:W-:Y:S01]  /*18d30*/  FMUL.FTZ R200, R199.reuse, R200 ;  /* 0x000000c8c7c87220 */ /* 0x040fe20000410000 */
[----:B------:R-:W-:Y:S01]  /*18d40*/  HADD2.F32 R232, -RZ, R69.H0_H0 ;  /* 0x20000045ffe87230 */ /* 0x000fe20000004100 */
[----:B------:R-:W2:Y:S01]  /*18d50*/  LDC.64 R92, c[0x0][0x2b8] ;  /* 0x0000ae00ff5c7b82 */ /* 0x000ea20000000a00 */
[----:B------:R-:W-:Y:S02]  /*18d60*/  HADD2.F32 R104, -RZ, R54.H1_H1 ;  /* 0x30000036ff687230 */ /* 0x000fe40000004100 */
[C---:B------:R-:W-:Y:S01]  /*18d70*/  FMUL.FTZ R219, R199.reuse, R216 ;  /* 0x000000d8c7db7220 */ /* 0x040fe20000410000 */
[----:B------:R-:W-:Y:S02]  /*18d80*/  HADD2.F32 R98, -RZ, R53.H1_H1 ;  /* 0x30000035ff627230 */ /* 0x000fe40000004100 */
[----:B------:R-:W-:Y:S01]  /*18d90*/  FMUL.FTZ R217, R199, R220 ;  /* 0x000000dcc7d97220 */ /* 0x000fe20000410000 */
[----:B------:R-:W-:Y:S01]  /*18da0*/  FFMA.FTZ R205, R200, R205, R123 ;  /* 0x000000cdc8cd7223 */ /* 0x000fe2000001007b */
[----:B------:R-:W-:Y:S01]  /*18db0*/  FFMA.FTZ R232, R105, R232, R44 ;  /* 0x000000e869e87223 */ /* 0x000fe2000001002c */
[----:B------:R-:W-:-:S02]  /*18dc0*/  HADD2.F32 R200, -RZ, R55.H1_H1 ;  /* 0x30000037ffc87230 */ /* 0x000fc40000004100 */
[----:B------:R-:W-:Y:S01]  /*18dd0*/  FMUL.FTZ R105, R199, R226 ;  /* 0x000000e2c7697220 */ /* 0x000fe20000410000 */
[----:B------:R-:W-:Y:S01]  /*18de0*/  FFMA.FTZ R219, R219, R104, R138 ;  /* 0x00000068dbdb7223 */ /* 0x000fe2000001008a */
[----:B------:R-:W-:Y:S01]  /*18df0*/  FFMA.FTZ R217, R217, R98, R136 ;  /* 0x00000062d9d97223 */ /* 0x000fe20000010088 */
[----:B------:R-:W-:Y:S01]  /*18e00*/  LEA R104, P1, R103, UR10, 0x4 ;  /* 0x0000000a67687c11 */ /* 0x000fe2000f8220ff */
[----:B------:R-:W-:Y:S02]  /*18e10*/  HADD2.F32 R98, -RZ, R52.H1_H1 ;  /* 0x30000034ff627230 */ /* 0x000fe40000004100 */
[----:B------:R-:W-:Y:S01]  /*18e20*/  FMUL.FTZ R221, R199, R100 ;  /* 0x00000064c7dd7220 */ /* 0x000fe20000410000 */
[----:B0-----:R-:W-:Y:S01]  /*18e30*/  @!P0 IMAD.WIDE R154, R43, 0x4, R96 ;  /* 0x000000042b9a8825 */ /* 0x001fe200078e0260 */
[----:B------:R-:W-:-:S03]  /*18e40*/  F2FP.F16.F32.PACK_AB R96, R152, R157 ;  /* 0x0000009d9860723e */ /* 0x000fc600000000ff */
[----:B------:R-:W-:Y:S01]  /*18e50*/  FFMA.FTZ R200, R105, R200, R142 ;  /* 0x000000c869c87223 */ /* 0x000fe2000001008e */
[----:B------:R-:W0:Y:S01]  /*18e60*/  LDC.64 R156, c[0x0][0x210] ;  /* 0x00008400ff9c7b82 */ /* 0x000e220000000a00 */
[----:B-1----:R-:W-:Y:S01]  /*18e70*/  @!P0 IMAD.WIDE R94, R43, 0x4, R94 ;  /* 0x000000042b5e8825 */ /* 0x002fe200078e025e */
[----:B------:R-:W-:-:S03]  /*18e80*/  F2FP.F16.F32.PACK_AB R91, R91, R228 ;  /* 0x000000e45b5b723e */ /* 0x000fc600000000ff */
[----:B------:R-:W-:Y:S01]  /*18e90*/  FFMA.FTZ R221, R221, R98, R134 ;  /* 0x00000062dddd7223 */ /* 0x000fe20000010086 */
[----:B------:R-:W-:Y:S01]  /*18ea0*/  LEA.HI.X R105, R103, UR11, RZ, 0x4, P1 ;  /* 0x0000000b67697c11 */ /* 0x000fe200088f24ff */
[----:B------:R-:W-:Y:S01]  /*18eb0*/  HADD2.F32 R209, -RZ, R59.H0_H0 ;  /* 0x2000003bffd17230 */ /* 0x000fe20000004100 */
[----:B------:R-:W-:Y:S01]  /*18ec0*/  F2FP.F16.F32.PACK_AB R88, R88, R99 ;  /* 0x000000635858723e */ /* 0x000fe200000000ff */
[----:B------:R-:W-:Y:S01]  /*18ed0*/  @!P0 STG.E desc[UR4][R94.64], R159 ;  /* 0x0000009f5e008986 */ /* 0x000fe2000c101904 */
[----:B------:R-:W-:Y:S01]  /*18ee0*/  F2FP.F16.F32.PACK_AB R98, R101, R102 ;  /* 0x000000666562723e */ /* 0x000fe200000000ff */
[----:B------:R-:W-:Y:S01]  /*18ef0*/  HADD2.F32 R207, -RZ, R58.H0_H0 ;  /* 0x2000003affcf7230 */ /* 0x000fe20000004100 */
[----:B------:R-:W-:Y:S01]  /*18f00*/  F2FP.F16.F32.PACK_AB R102, R164, R165 ;  /* 0x000000a5a466723e */ /* 0x000fe200000000ff */
[----:B------:R-:W-:Y:S01]  /*18f10*/  @!P0 STG.E desc[UR4][R154.64], R199 ;  /* 0x000000c79a008986 */ /* 0x000fe2000c101904 */
[----:B------:R-:W-:Y:S01]  /*18f20*/  F2FP.F16.F32.PACK_AB R99, R107, R106 ;  /* 0x0000006a6b63723e */ /* 0x000fe200000000ff */
[--C-:B--2---:R-:W-:Y:S01]  /*18f30*/  IMAD.WIDE.U32 R164, R151, 0x10, R92.reuse ;  /* 0x0000001097a47825 */ /* 0x104fe200078e005c */
[----:B------:R-:W-:Y:S01]  /*18f40*/  F2FP.F16.F32.PACK_AB R97, R162, R163 ;  /* 0x000000a3a261723e */ /* 0x000fe200000000ff */
[----:B------:R1:W-:Y:S01]  /*18f50*/  STG.E.128 desc[UR4][R104.64], R88 ;  /* 0x0000005868007986 */ /* 0x0003e2000c101d04 */
[----:B------:R-:W-:Y:S01]  /*18f60*/  F2FP.F16.F32.PACK_AB R103, R166, R167 ;  /* 0x000000a7a667723e */ /* 0x000fe200000000ff */
[----:B------:R-:W-:Y:S01]  /*18f70*/  IMAD.WIDE.U32 R166, R153, 0x10, R92 ;  /* 0x0000001099a67825 */ /* 0x000fe200078e005c */
[----:B------:R-:W-:-:S03]  /*18f80*/  F2FP.F16.F32.PACK_AB R101, R170, R173 ;  /* 0x000000adaa65723e */ /* 0x000fc600000000ff */
[C---:B------:R-:W-:Y:S01]  /*18f90*/  FMUL.FTZ R208, R199.reuse, R208 ;  /* 0x000000d0c7d07220 */ /* 0x040fe20000410000 */
[----:B------:R-:W-:Y:S01]  /*18fa0*/  F2FP.F16.F32.PACK_AB R100, R168, R169 ;  /* 0x000000a9a864723e */ /* 0x000fe200000000ff */
[----:B------:R-:W-:Y:S01]  /*18fb0*/  FMUL.FTZ R206, R199, R206 ;  /* 0x000000cec7ce7220 */ /* 0x000fe20000410000 */
[----:B------:R-:W-:Y:S01]  /*18fc0*/  HADD2.F32 R215, -RZ, R55.H0_H0 ;  /* 0x20000037ffd77230 */ /* 0x000fe20000004100 */
[----:B------:R-:W-:Y:S01]  /*18fd0*/  F2FP.F16.F32.PACK_AB R107, R182, R189 ;  /* 0x000000bdb66b723e */ /* 0x000fe200000000ff */
[----:B------:R-:W-:Y:S01]  /*18fe0*/  IMAD.WIDE.U32 R168, R161, 0x10, R92 ;  /* 0x00000010a1a87825 */ /* 0x000fe200078e005c */
[----:B------:R-:W-:-:S03]  /*18ff0*/  F2FP.F16.F32.PACK_AB R106, R174, R177 ;  /* 0x000000b1ae6a723e */ /* 0x000fc600000000ff */
[----:B------:R-:W-:Y:S01]  /*19000*/  FMUL.FTZ R218, R199, R218 ;  /* 0x000000dac7da7220 */ /* 0x000fe20000410000 */
[----:B------:R2:W-:Y:S01]  /*19010*/  STG.E.128 desc[UR4][R164.64], R96 ;  /* 0x00000060a4007986 */ /* 0x0005e2000c101d04 */
[----:B------:R-:W-:Y:S01]  /*19020*/  FFMA.FTZ R209, R208, R209, R131 ;  /* 0x000000d1d0d17223 */ /* 0x000fe20000010083 */
[----:B------:R-:W-:Y:S01]  /*19030*/  FFMA.FTZ R207, R206, R207, R129 ;  /* 0x000000cfcecf7223 */ /* 0x000fe20000010081 */
[----:B------:R-:W-:Y:S01]  /*19040*/  FFMA.FTZ R215, R218, R215, R141 ;  /* 0x000000d7dad77223 */ /* 0x000fe2000001008d */
[----:B------:R-:W-:Y:S01]  /*19050*/  STG.E.128 desc[UR4][R166.64], R100 ;  /* 0x00000064a6007986 */ /* 0x000fe2000c101d04 */
[--C-:B------:R-:W-:Y:S01]  /*19060*/  IMAD.WIDE.U32 R152, R171, 0x10, R92.reuse ;  /* 0x00000010ab987825 */ /* 0x100fe200078e005c */
[----:B-1----:R-:W-:Y:S02]  /*19070*/  F2FP.F16.F32.PACK_AB R105, R201, R232 ;  /* 0x000000e8c969723e */ /* 0x002fe400000000ff */
[----:B------:R-:W-:Y:S01]  /*19080*/  F2FP.F16.F32.PACK_AB R104, R180, R187 ;  /* 0x000000bbb468723e */ /* 0x000fe200000000ff */
[----:B------:R-:W-:Y:S01]  /*19090*/  IMAD.WIDE.U32 R154, R181, 0x10, R92 ;  /* 0x00000010b59a7825 */ /* 0x000fe200078e005c */
[----:B------:R-:W-:-:S02]  /*190a0*/  F2FP.F16.F32.PACK_AB R91, R179, R176 ;  /* 0x000000b0b35b723e */ /* 0x000fc400000000ff */
[----:B------:R-:W-:Y:S01]  /*190b0*/  F2FP.F16.F32.PACK_AB R90, R172, R175 ;  /* 0x000000afac5a723e */ /* 0x000fe200000000ff */
[----:B------:R1:W-:Y:S01]  /*190c0*/  STG.E.128 desc[UR4][R168.64], R104 ;  /* 0x00000068a8007986 */ /* 0x0003e2000c101d04 */
[----:B------:R-:W-:Y:S01]  /*190d0*/  IMAD.WIDE.U32 R162, R193, 0x10, R92 ;  /* 0x00000010c1a27825 */ /* 0x000fe200078e005c */
[----:B------:R-:W-:Y:S02]  /*190e0*/  F2FP.F16.F32.PACK_AB R89, R184, R191 ;  /* 0x000000bfb859723e */ /* 0x000fe400000000ff */
[----:B------:R-:W-:Y:S02]  /*190f0*/  F2FP.F16.F32.PACK_AB R88, R178, R185 ;  /* 0x000000b9b258723e */ /* 0x000fe400000000ff */
[----:B------:R-:W-:Y:S02]  /*19100*/  F2FP.F16.F32.PACK_AB R95, R192, R205 ;  /* 0x000000cdc05f723e */ /* 0x000fe400000000ff */
[----:B------:R-:W-:Y:S01]  /*19110*/  F2FP.F16.F32.PACK_AB R94, R188, R197 ;  /* 0x000000c5bc5e723e */ /* 0x000fe200000000ff */
[----:B------:R3:W-:Y:S01]  /*19120*/  STG.E.128 desc[UR4][R152.64], R88 ;  /* 0x0000005898007986 */ /* 0x0007e2000c101d04 */
[----:B------:R-:W-:-:S02]  /*19130*/  F2FP.F16.F32.PACK_AB R93, R203, R190 ;  /* 0x000000becb5d723e */ /* 0x000fc400000000ff */
[----:B------:R-:W-:Y:S02]  /*19140*/  F2FP.F16.F32.PACK_AB R92, R186, R195 ;  /* 0x000000c3ba5c723e */ /* 0x000fe400000000ff */
[----:B--2---:R-:W-:Y:S02]  /*19150*/  F2FP.F16.F32.PACK_AB R99, R194, R209 ;  /* 0x000000d1c263723e */ /* 0x004fe400000000ff */
[----:B------:R-:W-:Y:S01]  /*19160*/  F2FP.F16.F32.PACK_AB R98, R160, R207 ;  /* 0x000000cfa062723e */ /* 0x000fe200000000ff */
[----:B------:R3:W-:Y:S01]  /*19170*/  STG.E.128 desc[UR4][R154.64], R92 ;  /* 0x0000005c9a007986 */ /* 0x0007e2000c101d04 */
[----:B-1----:R-:W-:Y:S02]  /*19180*/  LEA R104, P0, R183, UR10, 0x4 ;  /* 0x0000000ab7687c11 */ /* 0x002fe4000f8020ff */
[----:B------:R-:W-:Y:S02]  /*19190*/  F2FP.F16.F32.PACK_AB R97, R196, R213 ;  /* 0x000000d5c461723e */ /* 0x000fe400000000ff */
[----:B------:R-:W-:-:S02]  /*191a0*/  F2FP.F16.F32.PACK_AB R96, R158, R211 ;  /* 0x000000d39e60723e */ /* 0x000fc400000000ff */
[----:B------:R-:W-:Y:S02]  /*191b0*/  F2FP.F16.F32.PACK_AB R103, R200, R215 ;  /* 0x000000d7c867723e */ /* 0x000fe400000000ff */
[----:B------:R-:W-:Y:S01]  /*191c0*/  F2FP.F16.F32.PACK_AB R102, R219, R198 ;  /* 0x000000c6db66723e */ /* 0x000fe200000000ff */
[----:B------:R3:W-:Y:S01]  /*191d0*/  STG.E.128 desc[UR4][R162.64], R96 ;  /* 0x00000060a2007986 */ /* 0x0007e2000c101d04 */
[----:B------:R-:W-:Y:S02]  /*191e0*/  F2FP.F16.F32.PACK_AB R101, R217, R204 ;  /* 0x000000ccd965723e */ /* 0x000fe400000000ff */
[----:B------:R-:W-:Y:S02]  /*191f0*/  LEA.HI.X R105, R183, UR11, RZ, 0x4, P0 ;  /* 0x0000000bb7697c11 */ /* 0x000fe400080f24ff */
[----:B------:R-:W-:Y:S02]  /*19200*/  F2FP.F16.F32.PACK_AB R100, R221, R202 ;  /* 0x000000cadd64723e */ /* 0x000fe400000000ff */
[----:B0-----:R-:W-:-:S03]  /*19210*/  LEA R43, R156, R43, 0x2 ;  /* 0x0000002b9c2b7211 */ /* 0x001fc600078e10ff */
[----:B------:R3:W-:Y:S01]  /*19220*/  STG.E.128 desc[UR4][R104.64], R100 ;  /* 0x0000006468007986 */ /* 0x0007e2000c101d04 */
[----:B------:R-:W-:-:S13]  /*19230*/  ISETP.GE.AND P0, PT, R43, R157, PT ;  /* 0x0000009d2b00720c */ /* 0x000fda0003f06270 */
[----:B------:R-:W-:Y:S05]  /*19240*/  @!P0 BRA `(.L_x_8631) ;  /* 0xfffffe7800b48947 */ /* 0x000fea000383ffff */
[----:B------:R-:W-:Y:S05]  /*19250*/  EXIT ;  /* 0x000000000000794d */ /* 0x000fea0003800000 */
.L_x_8630:
[----:B------:R-:W-:Y:S01]  /*19260*/  HFMA2.MMA R101, -RZ, RZ, 0, 1.847743988037109375e-06 ;  /* 0x0000001fff657435 */ /* 0x000fe200000001ff */
[----:B------:R-:W-:Y:S01]  /*19270*/  BSSY B0, `(.L_x_8632) ;  /* 0x0000007000007945 */ /* 0x000fe20003800000 */
[----:B------:R-:W-:Y:S01]  /*19280*/  MOV R97, R94 ;  /* 0x0000005e00617202 */ /* 0x000fe20000000f00 */
[----:B------:R-:W-:Y:S01]  /*19290*/  IMAD.MOV.U32 R98, RZ, RZ, 0x1 ;  /* 0x00000001ff627424 */ /* 0x000fe200078e00ff */
[----:B------:R-:W-:-:S07]  /*192a0*/  MOV R96, 0xffffffff ;  /* 0xffffffff00607802 */ /* 0x000fce0000000f00 */
[----:B------:R-:W-:Y:S05]  /*192b0*/  WARPSYNC.COLLECTIVE R96, `(.L_x_8633) ;  /* 0x0000000060087348 */ /* 0x000fea0003c00000 */
[----:B------:R0:W1:Y:S02]  /*192c0*/  SHFL.BFLY P1, R95, R97, R98, R101 ;  /* 0x0c000062615f7389 */ /* 0x0000640000020065 */
[----:B01----:R-:W-:Y:S01]  /*192d0*/  ENDCOLLECTIVE ;  /* 0x000000000000791b */ /* 0x003fe20003800000 */
.L_x_8633:
[----:B------:R-:W-:Y:S05]  /*192e0*/  BSYNC B0 ;  /* 0x0000000000007941 */ /* 0x000fea0003800000 */
.L_x_8632:
[----:B------:R-:W-:Y:S01]  /*192f0*/  MOV R89, R95 ;  /* 0x0000005f00597202 */ /* 0x000fe20000000f00 */
[----:B------:R-:W-:Y:S01]  /*19300*/  HFMA2.MMA R98, -RZ, RZ, 0, 1.1920928955078125e-07 ;  /* 0x00000002ff627435 */ /* 0x000fe200000001ff */
[----:B------:R-:W-:Y:S02]  /*19310*/  MOV R101, 0x1f ;  /* 0x0000001f00657802 */ /* 0x000fe40000000f00 */
[----:B------:R-:W-:Y:S01]  /*19320*/  MOV R96, 0xffffffff ;  /* 0xffffffff00607802 */ /* 0x000fe20000000f00 */
[----:B------:R-:W-:-:S04]  /*19330*/  FADD.FTZ R90, R94, R89 ;  /* 0x000000595e5a7221 */ /* 0x000fc80000010000 */
[----:B------:R-:W-:-:S07]  /*19340*/  IMAD.MOV.U32 R97, RZ, RZ, R90 ;  /* 0x000000ffff617224 */ /* 0x000fce00078e005a */
[----:B------:R-:W-:Y:S05]  /*19350*/  WARPSYNC.COLLECTIVE R96, `(.L_x_8634) ;  /* 0x0000000060087348 */ /* 0x000fea0003c00000 */
[----:B------:R0:W1:Y:S02]  /*19360*/  SHFL.BFLY P1, R95, R97, R98, R101 ;  /* 0x0c000062615f7389 */ /* 0x0000640000020065 */
[----:B01----:R-:W-:Y:S01]  /*19370*/  ENDCOLLECTIVE ;  /* 0x000000000000791b */ /* 0x003fe20003800000 */
.L_x_8634:
[----:B------:R-:W-:Y:S01]  /*19380*/  HFMA2.MMA R98, -RZ, RZ, 0, 2.384185791015625e-07 ;  /* 0x00000004ff627435 */ /* 0x000fe200000001ff */
[----:B------:R-:W-:-:S04]  /*19390*/  IMAD.MOV.U32 R89, RZ, RZ, R95 ;  /* 0x000000ffff597224 */ /* 0x000fc800078e005f */
[----:B------:R-:W-:-:S05]  /*193a0*/  FADD.FTZ R91, R90, R89 ;  /* 0x000000595a5b7221 */ /* 0x000fca0000010000 */
[----:B------:R-:W-:-:S07]  /*193b0*/  MOV R97, R91 ;  /* 0x0000005b00617202 */ /* 0x000fce0000000f00 */
[----:B------:R-:W-:Y:S05]  /*193c0*/  WARPSYNC.COLLECTIVE R96, `(.L_x_8635) ;  /* 0x0000000060087348 */ /* 0x000fea0003c00000 */
[----:B------:R0:W1:Y:S02]  /*193d0*/  SHFL.BFLY P1, R95, R97, R98, R101 ;  /* 0x0c000062615f7389 */ /* 0x0000640000020065 */
[----:B01----:R-:W-:Y:S01]  /*193e0*/  ENDCOLLECTIVE ;  /* 0x000000000000791b */ /* 0x003fe20003800000 */
.L_x_8635:
[----:B------:R-:W-:Y:S01]  /*193f0*/  HFMA2.MMA R98, -RZ, RZ, 0, 4.76837158203125e-07 ;  /* 0x00000008ff627435 */ /* 0x000fe200000001ff */
[----:B------:R-:W-:-:S05]  /*19400*/  MOV R88, R95 ;  /* 0x0000005f00587202 */ /* 0x000fca0000000f00 */
[----:B------:R-:W-:-:S04]  /*19410*/  FADD.FTZ R92, R91, R88 ;  /* 0x000000585b5c7221 */ /* 0x000fc80000010000 */
[----:B------:R-:W-:-:S07]  /*19420*/  IMAD.MOV.U32 R97, RZ, RZ, R92 ;  /* 0x000000ffff617224 */ /* 0x000fce00078e005c */
[----:B------:R-:W-:Y:S05]  /*19430*/  WARPSYNC.COLLECTIVE R96, `(.L_x_8636) ;  /* 0x0000000060087348 */ /* 0x000fea0003c00000 */
[----:B------:R0:W1:Y:S02]  /*19440*/  SHFL.BFLY P1, R95, R97, R98, R101 ;  /* 0x0c000062615f7389 */ /* 0x0000640000020065 */
[----:B01----:R-:W-:Y:S01]  /*19450*/  ENDCOLLECTIVE ;  /* 0x000000000000791b */ /* 0x003fe20003800000 */
.L_x_8636:
[----:B------:R-:W-:Y:S01]  /*19460*/  IMAD.MOV.U32 R98, RZ, RZ, 0x10 ;  /* 0x00000010ff627424 */ /* 0x000fe200078e00ff */
[----:B------:R-:W-:-:S05]  /*19470*/  MOV R89, R95 ;  /* 0x0000005f00597202 */ /* 0x000fca0000000f00 */
[----:B------:R-:W-:Y:S02]  /*19480*/  FADD.FTZ R93, R92, R89 ;  /* 0x000000595c5d7221 */ /* 0x000fe40000010000 */
[----:B------:R-:W0:Y:S03]  /*19490*/  LDC R89, c[0x0][0x290] ;  /* 0x0000a400ff597b82 */ /* 0x000e260000000800 */
[----:B------:R-:W-:-:S07]  /*194a0*/  MOV R97, R93 ;  /* 0x0000005d00617202 */ /* 0x000fce0000000f00 */
[----:B0-----:R-:W-:Y:S05]  /*194b0*/  WARPSYNC.COLLECTIVE R96, `(.L_x_8637) ;  /* 0x0000000060087348 */ /* 0x001fea0003c00000 */
[----:B------:R1:W2:Y:S02]  /*194c0*/  SHFL.BFLY P1, R95, R97, R98, R101 ;  /* 0x0c000062615f7389 */ /* 0x0002a40000020065 */
[----:B012---:R-:W-:Y:S01]  /*194d0*/  ENDCOLLECTIVE ;  /* 0x000000000000791b */ /* 0x007fe20003800000 */
.L_x_8637:
        /* <DEDUP_REMOVED lines=136> */
.L_x_8638:
[----:B------:R-:W-:Y:S01]  /*19d60*/  HFMA2.MMA R98, -RZ, RZ, 0, 1.1920928955078125e-07 ;  /* 0x00000002ff627435 */ /* 0x000fe200000001ff */
[----:B------:R-:W-:-:S04]  /*19d70*/  IMAD.MOV.U32 R91, RZ, RZ, R95 ;  /* 0x000000ffff5b7224 */ /* 0x000fc800078e005f */
[----:B------:R-:W-:-:S05]  /*19d80*/  FADD.FTZ R91, R88, R91 ;  /* 0x0000005b585b7221 */ /* 0x000fca0000010000 */
[----:B------:R-:W-:-:S07]  /*19d90*/  MOV R97, R91 ;  /* 0x0000005b00617202 */ /* 0x000fce0000000f00 */
[----:B------:R-:W-:Y:S05]  /*19da0*/  WARPSYNC.COLLECTIVE R96, `(.L_x_8639) ;  /* 0x0000000060087348 */ /* 0x000fea0003c00000 */
[----:B------:R0:W1:Y:S02]  /*19db0*/  SHFL.BFLY P1, R95, R97, R98, R101 ;  /* 0x0c000062615f7389 */ /* 0x0000640000020065 */
[----:B01----:R-:W-:Y:S01]  /*19dc0*/  ENDCOLLECTIVE ;  /* 0x000000000000791b */ /* 0x003fe20003800000 */
.L_x_8639:
[----:B------:R-:W-:Y:S01]  /*19dd0*/  HFMA2.MMA R98, -RZ, RZ, 0, 2.384185791015625e-07 ;  /* 0x00000004ff627435 */ /* 0x000fe200000001ff */
[----:B------:R-:W-:-:S05]  /*19de0*/  MOV R90, R95 ;  /* 0x0000005f005a7202 */ /* 0x000fca0000000f00 */
[----:B------:R-:W-:-:S04]  /*19df0*/  FADD.FTZ R90, R91, R90 ;  /* 0x0000005a5b5a7221 */ /* 0x000fc80000010000 */
[----:B------:R-:W-:-:S07]  /*19e00*/  IMAD.MOV.U32 R97, RZ, RZ, R90 ;  /* 0x000000ffff617224 */ /* 0x000fce00078e005a */
[----:B------:R-:W-:Y:S05]  /*19e10*/  WARPSYNC.COLLECTIVE R96, `(.L_x_8640) ;  /* 0x0000000060087348 */ /* 0x000fea0003c00000 */
[----:B------:R0:W1:Y:S02]  /*19e20*/  SHFL.BFLY P1, R95, R97, R98, R101 ;  /* 0x0c000062615f7389 */ /* 0x0000640000020065 */
[----:B01----:R-:W-:Y:S01]  /*19e30*/  ENDCOLLECTIVE ;  /* 0x000000000000791b */ /* 0x003fe20003800000 */
.L_x_8640:
[----:B------:R-:W-:Y:S01]  /*19e40*/  IMAD.MOV.U32 R98, RZ, RZ, 0x8 ;  /* 0x00000008ff627424 */ /* 0x000fe200078e00ff */
[----:B------:R-:W-:-:S05]  /*19e50*/  MOV R93, R95 ;  /* 0x0000005f005d7202 */ /* 0x000fca0000000f00 */
[----:B------:R-:W-:-:S05]  /*19e60*/  FADD.FTZ R93, R90, R93 ;  /* 0x0000005d5a5d7221 */ /* 0x000fca0000010000 */
[----:B------:R-:W-:-:S07]  /*19e70*/  MOV R97, R93 ;  /* 0x0000005d00617202 */ /* 0x000fce0000000f00 */
[----:B------:R-:W-:Y:S05]  /*19e80*/  WARPSYNC.COLLECTIVE R96, `(.L_x_8641) ;  /* 0x0000000060087348 */ /* 0x000fea0003c00000 */
[----:B------:R0:W1:Y:S02]  /*19e90*/  SHFL.BFLY P1, R95, R97, R98, R101 ;  /* 0x0c000062615f7389 */ /* 0x0000640000020065 */
[----:B01----:R-:W-:Y:S01]  /*19ea0*/  ENDCOLLECTIVE ;  /* 0x000000000000791b */ /* 0x003fe20003800000 */
.L_x_8641:
[----:B------:R-:W-:Y:S01]  /*19eb0*/  HFMA2.MMA R98, -RZ, RZ, 0, 9.5367431640625e-07 ;  /* 0x00000010ff627435 */ /* 0x000fe200000001ff */
[----:B------:R-:W-:-:S05]  /*19ec0*/  MOV R92, R95 ;  /* 0x0000005f005c7202 */ /* 0x000fca0000000f00 */
[----:B------:R-:W-:-:S05]  /*19ed0*/  FADD.FTZ R92, R93, R92 ;  /* 0x0000005c5d5c7221 */ /* 0x000fca0000010000 */
[----:B------:R-:W-:-:S07]  /*19ee0*/  MOV R97, R92 ;  /* 0x0000005c00617202 */ /* 0x000fce0000000f00 */
[----:B------:R-:W-:Y:S05]  /*19ef0*/  WARPSYNC.COLLECTIVE R96, `(.L_x_8642) ;  /* 0x0000000060087348 */ /* 0x000fea0003c00000 */
[----:B------:R0:W1:Y:S02]  /*19f00*/  SHFL.BFLY P1, R95, R97, R98, R101 ;  /* 0x0c000062615f7389 */ /* 0x0000640000020065 */
[----:B01----:R-:W-:Y:S01]  /*19f10*/  ENDCOLLECTIVE ;  /* 0x000000000000791b */ /* 0x003fe20003800000 */
.L_x_8642:
[----:B------:R-:W-:Y:S05]  /*19f20*/  BRA `(.L_x_8643) ;  /* 0xffffffdc00b47947 */ /* 0x000fea000383ffff */
.L_x_8644:
        /* <DEDUP_REMOVED lines=13> */
.L_x_58345:


//--------------------- .text._ZN10layer_norm13ln_fwd_kernelINS_13Kernel_traitsI6__halfS2_S2_S2_fjLj2048ELj1ELj4ELj1ELj16ENS_18Kernel_traits_baseILj2048ES2_S2_S2_S2_fjLj128EEEEELb1ELb0ELb1ELb0EEEvNS_9FwdParamsE --------------------------
	.section	.text._ZN10layer_norm13ln_fwd_kernelINS_13Kernel_traitsI6__halfS2_S2_S2_fjLj2048ELj1ELj4ELj1ELj16ENS_18Kernel_traits_baseILj2048ES2_S2_S2_S2_fjLj128EEEEELb1ELb0ELb1ELb0EEEvNS_9FwdParamsE,"ax",@progbits
	.align	128
        .global         _ZN10layer_norm13ln_fwd_kernelINS_13Kernel_traitsI6__halfS2_S2_S2_fjLj2048ELj1ELj4ELj1ELj16ENS_18Kernel_traits_baseILj2048ES2_S2_S2_S2_fjLj128EEEEELb1ELb0ELb1ELb0EEEvNS_9FwdParamsE
        .type           _ZN10layer_norm13ln_fwd_kernelINS_13Kernel_traitsI6__halfS2_S2_S2_fjLj2048ELj1ELj4ELj1ELj16ENS_18Kernel_traits_baseILj2048ES2_S2_S2_S2_fjLj128EEEEELb1ELb0ELb1ELb0EEEvNS_9FwdParamsE,@function
        .size           _ZN10layer_norm13ln_fwd_kernelINS_13Kernel_traitsI6__halfS2_S2_S2_fjLj2048ELj1ELj4ELj1ELj16ENS_18Kernel_traits_baseILj2048ES2_S2_S2_S2_fjLj128EEEEELb1ELb0ELb1ELb0EEEvNS_9FwdParamsE,(.L_x_58346 - _ZN10layer_norm13ln_fwd_kernelINS_13Kernel_traitsI6__halfS2_S2_S2_fjLj2048ELj1ELj4ELj1ELj16ENS_18Kernel_traits_baseILj2048ES2_S2_S2_S2_fjLj128EEEEELb1ELb0ELb1ELb0EEEvNS_9FwdParamsE)
        .other          _ZN10layer_norm13ln_fwd_kernelINS_13Kernel_traitsI6__halfS2_S2_S2_fjLj2048ELj1ELj4ELj1ELj16ENS_18Kernel_traits_baseILj2048ES2_S2_S2_S2_fjLj128EEEEELb1ELb0ELb1ELb0EEEvNS_9FwdParamsE,@"STO_CUDA_ENTRY STV_DEFAULT"
_ZN10layer_norm13ln_fwd_kernelINS_13Kernel_traitsI6__halfS2_S2_S2_fjLj2048ELj1ELj4ELj1ELj16ENS_18Kernel_traits_baseILj2048ES2_S2_S2_S2_fjLj128EEEEELb1ELb0ELb1ELb0EEEvNS_9FwdParamsE:
.text._ZN10layer_norm13ln_fwd_kernelINS_13Kernel_traitsI6__halfS2_S2_S2_fjLj2048ELj1ELj4ELj1ELj16ENS_18Kernel_traits_baseILj2048ES2_S2_S2_S2_fjLj128EEEEELb1ELb0ELb1ELb0EEEvNS_9FwdParamsE:
[----:B------:R-:W-:Y:S08]  /*0000*/  LDC R1, c[0x0][0x28] ;  /* 0x00000a00ff017b82 */ /* 0x000ff00000000800 */
[----:B------:R-:W0:Y:S01]  /*0010*/  LDC R224, c[0x0][0x2e8] ;  /* 0x0000ba00ffe07b82 */ /* 0x000e220000000800 */
[----:B------:R-:W-:Y:S01]  /*0020*/  ULDC.U8 UR4, c[0x0][0x2f4] ;  /* 0x0000bd0000047ab9 */ /* 0x000fe20000000000 */
[----:B------:R-:W-:Y:S01]  /*0030*/  ULDC.64 UR6, c[0x0][0x208] ;  /* 0x0000820000067ab9 */ /* 0x000fe20000000a00 */
[----:B------:R-:W-:Y:S01]  /*0040*/  ISETP.NE.AND P0, PT, RZ, UR4, PT ;  /* 0x00000004ff007c0c */ /* 0x000fe2000bf05270 */
[----:B------:R-:W-:-:S02]  /*0050*/  ULDC.64 UR4, c[0x0][0x2e0] ;  /* 0x0000b80000047ab9 */ /* 0x000fc40000000a00 */
[----:B------:R-:W-:Y:S01]  /*0060*/  MOV R2, UR4 ;  /* 0x0000000400027c02 */ /* 0x000fe20008000f00 */
[----:B------:R-:W-:Y:S01]  /*0070*/  IMAD.U32 R3, RZ, RZ, UR5 ;  /* 0x00000005ff037e24 */ /* 0x000fe2000f8e00ff */
        /* <DEDUP_REMOVED lines=15> */
[----:B----4-:R-:W-:Y:S02]  /*0170*/  IMAD R48, R24, UR8, R49 ;  /* 0x0000000818307c24 */ /* 0x010fe4000f8e0231 */
[----:B------:R-:W-:Y:S01]  /*0180*/  IMAD.MOV.U32 R23, RZ, RZ, R45 ;  /* 0x000000ffff177224 */ /* 0x000fe200078e002d */
[----:B--2---:R-:W-:-:S02]  /*0190*/  @P0 R2UR UR4, R2 ;  /* 0x00000000020402ca */ /* 0x004fc400000e0000 */
        /* <DEDUP_REMOVED lines=41> */
[C---:B------:R-:W-:Y:S02]  /*0430*/  ISETP.GE.U32.AND P6, PT, R44.reuse, 0x40, PT ;  /* 0x000000402c00780c */ /* 0x040fe40003fc6070 */
[C---:B------:R-:W-:Y:S02]  /*0440*/  ISETP.GE.U32.AND P5, PT, R44.reuse, 0x60, PT ;  /* 0x000000602c00780c */ /* 0x040fe40003fa6070 */
[C---:B------:R-:W-:Y:S02]  /*0450*/  ISETP.GE.U32.AND P4, PT, R44.reuse, 0x80, PT ;  /* 0x000000802c00780c */ /* 0x040fe40003f86070 */
[----:B------:R-:W-:Y:S01]  /*0460*/  LOP3.LUT R12, R7, UR20, R2, 0x96, !PT ;  /* 0x00000014070c7c12 */ /* 0x000fe2000f8e9602 */
[----:B------:R-:W-:Y:S01]  /*0470*/  IMAD.WIDE.U32 R2, R3, -0x2daee0ad, RZ ;  /* 0xd2511f5303027825 */ /* 0x000fe200078e00ff */
[----:B------:R-:W-:-:S02]  /*0480*/  LOP3.LUT P0, RZ, R44, 0xffffffe0, RZ, 0xc0, !PT ;  /* 0xffffffe02cff7812 */ /* 0x000fc4000780c0ff */
[----:B------:R-:W-:Y:S01]  /*0490*/  ISETP.GE.U32.AND P3, PT, R44, 0xa0, PT ;  /* 0x000000a02c00780c */ /* 0x000fe20003f66070 */
[----:B------:R-:W-:Y:S01]  /*04a0*/  IMAD.WIDE.U32 R12, R12, -0x2daee0ad, RZ ;  /* 0xd2511f530c0c7825 */ /* 0x000fe200078e00ff */
[----:B------:R-:W-:Y:S02]  /*04b0*/  LOP3.LUT R3, R3, UR21, R4, 0x96, !PT ;  /* 0x0000001503037c12 */ /* 0x000fe4000f8e9604 */
[----:B------:R-:W-:Y:S02]  /*04c0*/  @P6 LOP3.LUT R43, R43, 0x200, RZ, 0xfc, !PT ;  /* 0x000002002b2b6812 */ /* 0x000fe400078efcff */
[----:B------:R-:W-:Y:S01]  /*04d0*/  LOP3.LUT R14, R13, UR23, R2, 0x96, !PT ;  /* 0x000000170d0e7c12 */ /* 0x000fe2000f8e9602 */
[----:B------:R-:W-:Y:S01]  /*04e0*/  IMAD.WIDE.U32 R2, R3, -0x326172a9, RZ ;  /* 0xcd9e8d5703027825 */ /* 0x000fe200078e00ff */
[----:B------:R-:W-:-:S03]  /*04f0*/  LOP3.LUT R43, R43, 0xfffffeff, RZ, 0xc0, !PT ;  /* 0xfffffeff2b2b7812 */ /* 0x000fc600078ec0ff */
[----:B------:R-:W-:Y:S01]  /*0500*/  IMAD.WIDE.U32 R14, R14, -0x326172a9, RZ ;  /* 0xcd9e8d570e0e7825 */ /* 0x000fe200078e00ff */
[----:B------:R-:W-:Y:S02]  /*0510*/  @P5 LOP3.LUT R43, R43, 0x100, RZ, 0xfc, !PT ;  /* 0x000001002b2b5812 */ /* 0x000fe400078efcff */
[----:B------:R-:W-:Y:S02]  /*0520*/  LOP3.LUT R0, R3, UR22, R6, 0x96, !PT ;  /* 0x0000001603007c12 */ /* 0x000fe4000f8e9606 */
[----:B------:R-:W-:Y:S02]  /*0530*/  LOP3.LUT R43, R43, 0xffffff7f, RZ, 0xc0, !PT ;  /* 0xffffff7f2b2b7812 */ /* 0x000fe400078ec0ff */
[----:B------:R-:W-:Y:S02]  /*0540*/  LOP3.LUT R22, R15, UR24, R2, 0x96, !PT ;  /* 0x000000180f167c12 */ /* 0x000fe4000f8e9602 */
        /* <DEDUP_REMOVED lines=16> */
.L_x_8646:
[----:B------:R-:W-:Y:S05]  /*0650*/  BSYNC B0 ;  /* 0x0000000000007941 */ /* 0x000fea0003800000 */
.L_x_8645:
        /* <DEDUP_REMOVED lines=14> */
.L_x_8648:
[----:B------:R-:W-:Y:S05]  /*0740*/  BSYNC B0 ;  /* 0x0000000000007941 */ /* 0x000fea0003800000 */
.L_x_8647:
        /* <DEDUP_REMOVED lines=14> */
.L_x_8650:
[----:B------:R-:W-:Y:S05]  /*0830*/  BSYNC B0 ;  /* 0x0000000000007941 */ /* 0x000fea0003800000 */
.L_x_8649:
        /* <DEDUP_REMOVED lines=14> */
.L_x_8652:
[----:B------:R-:W-:Y:S05]  /*0920*/  BSYNC B0 ;  /* 0x0000000000007941 */ /* 0x000fea0003800000 */
.L_x_8651:
        /* <DEDUP_REMOVED lines=14> */
.L_x_8654:
[----:B------:R-:W-:Y:S05]  /*0a10*/  BSYNC B0 ;  /* 0x0000000000007941 */ /* 0x000fea0003800000 */
.L_x_8653:
        /* <DEDUP_REMOVED lines=23> */
.L_x_8656:
[----:B------:R-:W-:Y:S05]  /*0b90*/  BSYNC B0 ;  /* 0x0000000000007941 */ /* 0x000fea0003800000 */
.L_x_8655:
        /* <DEDUP_REMOVED lines=22> */
.L_x_8658:
[----:B------:R-:W-:Y:S05]  /*0d00*/  BSYNC B0 ;  /* 0x0000000000007941 */ /* 0x000fea0003800000 */
.L_x_8657:
        /* <DEDUP_REMOVED lines=17> */
.L_x_8660:
[----:B------:R-:W-:Y:S05]  /*0e20*/  BSYNC B0 ;  /* 0x0000000000007941 */ /* 0x000fea0003800000 */
.L_x_8659:
[----:B------:R-:W-:Y:S01]  /*0e30*/  ULDC UR8, c[0x0][0x214] ;  /* 0x0000850000087ab9 */ /* 0x000fe20000000800 */
[----:B------:R-:W-:Y:S02]  /*0e40*/  LOP3.LUT R228, R13, UR29, R20, 0x96, !PT ;  /* 0x0000001d0de47c12 */ /* 0x000fe4000f8e9614 */
[----:B------:R-:W-:-:S13]  /*0e50*/  ISETP.GE.AND P1, PT, R42, UR8, PT ;  /* 0x000000082a007c0c */ /* 0x000fda000bf26270 */
[----:B------:R-:W-:Y:S05]  /*0e60*/  @P1 EXIT ;  /* 0x000000000000194d */ /* 0x000fea0003800000 */
[--C-:B-----5:R-:W-:Y:S01]  /*0e70*/  HADD2.F32 R29, -RZ, R10.reuse.H0_H0 ;  /* 0x2000000aff1d7230 */ /* 0x120fe20000004100 */
[----:B------:R-:W-:Y:S01]  /*0e80*/  BSSY B0, `(.L_x_8661) ;  /* 0x0001c2e000007945 */ /* 0x000fe20003800000 */
[----:B------:R-:W-:Y:S01]  /*0e90*/  HADD2.F32 R28, -RZ, R10.H1_H1 ;  /* 0x3000000aff1c7230 */ /* 0x000fe20000004100 */
[----:B------:R-:W-:Y:S01]  /*0ea0*/  ULDC.U8 UR8, c[0x0][0x2a0] ;  /* 0x0000a80000087ab9 */ /* 0x000fe20000000000 */
[--C-:B------:R-:W-:Y:S01]  /*0eb0*/  HADD2.F32 R27, -RZ, R11.reuse.H0_H0 ;  /* 0x2000000bff1b7230 */ /* 0x100fe20000004100 */
[----:B------:R-:W-:Y:S01]  /*0ec0*/  LOP3.LUT R224, R224, 0x3, RZ, 0xc0, !PT ;  /* 0x00000003e0e07812 */ /* 0x000fe200078ec0ff */
[----:B------:R-:W-:Y:S01]  /*0ed0*/  HADD2.F32 R26, -RZ, R11.H1_H1 ;  /* 0x3000000bff1a7230 */ /* 0x000fe20000004100 */
[----:B------:R-:W-:Y:S01]  /*0ee0*/  UISETP.NE.AND UP0, UPT, UR8, URZ, UPT ;  /* 0x0000003f0800728c */ /* 0x000fe2000bf05270 */
[--C-:B------:R-:W-:Y:S01]  /*0ef0*/  HADD2.F32 R13, -RZ, R6.reuse.H0_H0 ;  /* 0x20000006ff0d7230 */ /* 0x100fe20000004100 */
[----:B------:R-:W-:Y:S01]  /*0f00*/  ULDC UR10, c[0x0][0x294] ;  /* 0x0000a500000a7ab9 */ /* 0x000fe20000000800 */
[----:B------:R-:W-:Y:S01]  /*0f10*/  HADD2.F32 R12, -RZ, R6.H1_H1 ;  /* 0x30000006ff0c7230 */ /* 0x000fe20000004100 */
[----:B------:R-:W-:Y:S01]  /*0f20*/  ULDC UR11, c[0x0][0x2d8] ;  /* 0x0000b600000b7ab9 */ /* 0x000fe20000000800 */
[--C-:B------:R-:W-:Y:S01]  /*0f30*/  HADD2.F32 R11, -RZ, R7.reuse.H0_H0 ;  /* 0x20000007ff0b7230 */ /* 0x100fe20000004100 */
[----:B------:R-:W-:Y:S01]  /*0f40*/  ULDC.64 UR12, c[0x0][0x298] ;  /* 0x0000a600000c7ab9 */ /* 0x000fe20000000a00 */
        /* <DEDUP_REMOVED lines=50> */
[----:B------:R-:W-:-:S02]  /*1270*/  IMAD R222, R222, -0x2daee0ad, RZ ;  /* 0xd2511f53dede7824 */ /* 0x000fc400078e02ff */
[----:B------:R-:W-:Y:S02]  /*1280*/  IMAD R221, R221, -0x326172a9, RZ ;  /* 0xcd9e8d57dddd7824 */ /* 0x000fe400078e02ff */
        /* <DEDUP_REMOVED lines=35> */
[----:B------:R-:W-:Y:S02]  /*14c0*/  HADD2.F32 R86, -RZ, R87.H0_H0 ;  /* 0x20000057ff567230 */ /* 0x000fe40000004100 */
[----:B------:R-:W-:Y:S02]  /*14d0*/  HADD2.F32 R101, -RZ, R89.H0_H0 ;  /* 0x20000059ff657230 */ /* 0x000fe40000004100 */
[----:B------:R-:W-:Y:S02]  /*14e0*/  HADD2.F32 R79, -RZ, R80.H0_H0 ;  /* 0x20000050ff4f7230 */ /* 0x000fe40000004100 */
        /* <DEDUP_REMOVED lines=39> */
[----:B------:R-:W-:Y:S02]  /*1760*/  IMAD R226, R226, -0x2daee0ad, RZ ;  /* 0xd2511f53e2e27824 */ /* 0x000fe400078e02ff */
[----:B------:R-:W-:-:S07]  /*1770*/  IMAD.MOV.U32 R223, RZ, RZ, RZ ;  /* 0x000000ffffdf7224 */ /* 0x000fce00078e00ff */
.L_x_9349:
        /* <DEDUP_REMOVED lines=10> */
[----:B------:R-:W-:-:S05]  /*1820*/  @P1 IADD3 R230, R231, -0x1, RZ ;  /* 0xffffffffe7e61810 */ /* 0x000fca0007ffe0ff */
[----:B------:R-:W-:Y:S01]  /*1830*/  @P1 IMAD R232, R230, R225, RZ ;  /* 0x000000e1e6e81224 */ /* 0x000fe200078e02ff */
[----:B------:R-:W-:-:S04]  /*1840*/  SHF.R.S32.HI R230, RZ, 0x1f, R229 ;  /* 0x0000001fffe67819 */ /* 0x000fc800000114e5 */
[----:B------:R-:W-:Y:S01]  /*1850*/  LEA.HI R230, R230, R229, RZ, 0x3 ;  /* 0x000000e5e6e67211 */ /* 0x000fe200078f18ff */
[----:B------:R-:W-:Y:S01]  /*1860*/  IMAD.MOV.U32 R229, RZ, RZ, RZ ;  /* 0x000000ffffe57224 */ /* 0x000fe200078e00ff */
        /* <DEDUP_REMOVED lines=17> */
[----:B------:R-:W-:Y:S01]  /*1980*/  HFMA2.MMA R187, -RZ, RZ, 0, 0 ;  /* 0x00000000ffbb7435 */ /* 0x000fe200000001ff */
[----:B------:R-:W-:Y:S01]  /*1990*/  IMAD.MOV.U32 R60, RZ, RZ, R224 ;  /* 0x000000ffff3c7224 */ /* 0x000fe200078e00e0 */
[----:B------:R-:W-:Y:S09]  /*19a0*/  @!P2 BRA `(.L_x_8666) ;  /* 0x000000040068a947 */ /* 0x000ff20003800000 */
[----:B------:R-:W-:Y:S01]  /*19b0*/  MOV R60, R224 ;  /* 0x000000e0003c7202 */ /* 0x000fe20000000f00 */
[----:B-----5:R-:W-:Y:S01]  /*19c0*/  HADD2.F32 R187, -RZ, R56.H0_H0 ;  /* 0x20000038ffbb7230 */ /* 0x020fe20000004100 */
[----:B------:R-:W-:Y:S06]  /*19d0*/  BRA `(.L_x_8666) ;  /* 0x00000004005c7947 */ /* 0x000fec0003800000 */
.L_x_8665:
        /* <DEDUP_REMOVED lines=12> */
.L_x_8668:
[----:B------:R-:W-:-:S07]  /*1aa0*/  IMAD.MOV.U32 R176, RZ, RZ, R228 ;  /* 0x000000ffffb07224 */ /* 0x000fce00078e00e4 */
.L_x_8669:
[----:B------:R-:W-:Y:S05]  /*1ab0*/  BSYNC B3 ;  /* 0x0000000000037941 */ /* 0x000fea0003800000 */
.L_x_8667:
        /* <DEDUP_REMOVED lines=16> */
.L_x_8673:
[----:B------:R-:W-:Y:S05]  /*1bc0*/  BSYNC B4 ;  /* 0x0000000000047941 */ /* 0x000fea0003800000 */
.L_x_8672:
        /* <DEDUP_REMOVED lines=44> */
.L_x_8671:
[----:B------:R-:W-:Y:S05]  /*1e90*/  BSYNC B3 ;  /* 0x0000000000037941 */ /* 0x000fea0003800000 */
.L_x_8670:
[----:B------:R-:W-:Y:S01]  /*1ea0*/  I2FP.F32.U32 R61, R176 ;  /* 0x000000b0003d7245 */ /* 0x000fe20000201000 */
[----:B------:R-:W-:Y:S01]  /*1eb0*/  HFMA2.MMA R176, -RZ, RZ, 0.1171875, 0 ;  /* 0x2f800000ffb07435 */ /* 0x000fe200000001ff */
[----:B-----5:R-:W-:-:S05]  /*1ec0*/  HADD2.F32 R62, -RZ, R52.H0_H0 ;  /* 0x20000034ff3e7230 */ /* 0x020fca0000004100 */
[----:B------:R-:W-:-:S04]  /*1ed0*/  FMUL.FTZ R62, R62, UR13 ;  /* 0x0000000d3e3e7c20 */ /* 0x000fc80008410000 */
[----:B------:R-:W-:Y:S01]  /*1ee0*/  FFMA.FTZ R61, R61, R176, 1.1641532182693481445e-10 ;  /* 0x2f0000003d3d7423 */ /* 0x000fe200000100b0 */
[----:B------:R-:W-:-:S04]  /*1ef0*/  FMUL.FTZ R62, R62, UR12 ;  /* 0x0000000c3e3e7c20 */ /* 0x000fc80008410000 */
[----:B------:R-:W-:-:S04]  /*1f00*/  FSETP.GTU.FTZ.AND P4, PT, R61, UR10, PT ;  /* 0x0000000a3d007c0b */ /* 0x000fc8000bf9c000 */
[----:B------:R-:W-:Y:S01]  /*1f10*/  FSEL R187, R62, RZ, !P4 ;  /* 0x000000ff3ebb7208 */ /* 0x000fe20006000000 */
[----:B------:R-:W-:Y:S01]  /*1f20*/  @P2 HADD2.F32 R62, -RZ, R56.H0_H0 ;  /* 0x20000038ff3e2230 */ /* 0x000fe20000004100 */
[----:B------:R-:W-:-:S04]  /*1f30*/  SEL R220, RZ, 0x1, P4 ;  /* 0x00000001ffdc7807 */ /* 0x000fc80002000000 */
[----:B------:R-:W-:-:S07]  /*1f40*/  @P2 FADD.FTZ R187, R62, R187 ;  /* 0x000000bb3ebb2221 */ /* 0x000fce0000010000 */
.L_x_8666:
[----:B------:R-:W-:Y:S05]  /*1f50*/  BSYNC B2 ;  /* 0x0000000000027941 */ /* 0x000fea0003800000 */
.L_x_8664:
[----:B------:R-:W-:Y:S04]  /*1f60*/  BSSY B2, `(.L_x_8674) ;  /* 0x000005f000027945 */ /* 0x000fe80003800000 */
[----:B------:R-:W-:Y:S05]  /*1f70*/  @P3 BRA `(.L_x_8675) ;  /* 0x0000000000183947 */ /* 0x000fea0003800000 */
[----:B------:R-:W-:Y:S01]  /*1f80*/  IMAD.MOV.U32 R182, RZ, RZ, RZ ;  /* 0x000000ffffb67224 */ /* 0x000fe200078e00ff */
[----:B------:R-:W-:Y:S01]  /*1f90*/  MOV R61, R60 ;  /* 0x0000003c003d7202 */ /* 0x000fe20000000f00 */
[----:B------:R-:W-:Y:S06]  /*1fa0*/  @!P2 BRA `(.L_x_8676) ;  /* 0x000000040068a947 */ /* 0x000fec0003800000 */
[----:B------:R-:W-:Y:S02]  /*1fb0*/  IMAD.MOV.U32 R61, RZ, RZ, R60 ;  /* 0x000000ffff3d7224 */ /* 0x000fe400078e003c */
[----:B-----5:R-:W-:Y:S01]  /*1fc0*/  HADD2.F32 R182, -RZ, R56.H1_H1 ;  /* 0x30000038ffb67230 */ /* 0x020fe20000004100 */
[----:B------:R-:W-:Y:S06]  /*1fd0*/  BRA `(.L_x_8676) ;  /* 0x00000004005c7947 */ /* 0x000fec0003800000 */
.L_x_8675:
        /* <DEDUP_REMOVED lines=12> */
.L_x_8678:
[----:B------:R-:W-:-:S07]  /*20a0*/  MOV R176, R228 ;  /* 0x000000e400b07202 */ /* 0x000fce0000000f00 */
.L_x_8679:
[----:B------:R-:W-:Y:S05]  /*20b0*/  BSYNC B3 ;  /* 0x0000000000037941 */ /* 0x000fea0003800000 */
.L_x_8677:
        /* <DEDUP_REMOVED lines=16> */
.L_x_8683:
[----:B------:R-:W-:Y:S05]  /*21c0*/  BSYNC B4 ;  /* 0x0000000000047941 */ /* 0x000fea0003800000 */
.L_x_8682:
        /* <DEDUP_REMOVED lines=44> */
.L_x_8681:
[----:B------:R-:W-:Y:S05]  /*2490*/  BSYNC B3 ;  /* 0x0000000000037941 */ /* 0x000fea0003800000 */
.L_x_8680:
[----:B------:R-:W-:Y:S01]  /*24a0*/  I2FP.F32.U32 R60, R176 ;  /* 0x000000b0003c7245 */ /* 0x000fe20000201000 */
[----:B-----5:R-:W-:Y:S02]  /*24b0*/  HADD2.F32 R62, -RZ, R52.H1_H1 ;  /* 0x30000034ff3e7230 */ /* 0x020fe40000004100 */
[----:B------:R-:W-:-:S03]  /*24c0*/  IMAD.MOV.U32 R63, RZ, RZ, 0x2f800000 ;  /* 0x2f800000ff3f7424 */ /* 0x000fc600078e00ff */
[----:B------:R-:W-:Y:S01]  /*24d0*/  FMUL.FTZ R62, R62, UR13 ;  /* 0x0000000d3e3e7c20 */ /* 0x000fe20008410000 */
[----:B------:R-:W-:Y:S01]  /*24e0*/  FFMA.FTZ R60, R60, R63, 1.1641532182693481445e-10 ;  /* 0x2f0000003c3c7423 */ /* 0x000fe2000001003f */
[----:B------:R-:W-:Y:S02]  /*24f0*/  @P2 HADD2.F32 R63, -RZ, R56.H1_H1 ;  /* 0x30000038ff3f2230 */ /* 0x000fe40000004100 */
[----:B------:R-:W-:Y:S02]  /*2500*/  FMUL.FTZ R62, R62, UR12 ;  /* 0x0000000c3e3e7c20 */ /* 0x000fe40008410000 */
[----:B------:R-:W-:-:S04]  /*2510*/  FSETP.GTU.FTZ.AND P4, PT, R60, UR10, PT ;  /* 0x0000000a3c007c0b */ /* 0x000fc8000bf9c000 */
[----:B------:R-:W-:Y:S02]  /*2520*/  FSEL R182, R62, RZ, !P4 ;  /* 0x000000ff3eb67208 */ /* 0x000fe40006000000 */
[----:B------:R-:W-:-:S03]  /*2530*/  SEL R219, RZ, 0x1, P4 ;  /* 0x00000001ffdb7807 */ /* 0x000fc60002000000 */
[----:B------:R-:W-:-:S07]  /*2540*/  @P2 FADD.FTZ R182, R63, R182 ;  /* 0x000000b63fb62221 */ /* 0x000fce0000010000 */
.L_x_8676:
[----:B------:R-:W-:Y:S05]  /*2550*/  BSYNC B2 ;  /* 0x0000000000027941 */ /* 0x000fea0003800000 */
.L_x_8674:
[----:B------:R-:W-:Y:S04]  /*2560*/  BSSY B2, `(.L_x_8684) ;  /* 0x000005f000027945 */ /* 0x000fe80003800000 */
[----:B------:R-:W-:Y:S05]  /*2570*/  @P3 BRA `(.L_x_8685) ;  /* 0x0000000000183947 */ /* 0x000fea0003800000 */
[----:B------:R-:W-:Y:S01]  /*2580*/  MOV R185, RZ ;  /* 0x000000ff00b97202 */ /* 0x000fe20000000f00 */
[----:B------:R-:W-:Y:S01]  /*2590*/  IMAD.MOV.U32 R60, RZ, RZ, R61 ;  /* 0x000000ffff3c7224 */ /* 0x000fe200078e003d */
[----:B------:R-:W-:Y:S06]  /*25a0*/  @!P2 BRA `(.L_x_8686) ;  /* 0x000000040068a947 */ /* 0x000fec0003800000 */
[----:B------:R-:W-:Y:S01]  /*25b0*/  MOV R60, R61 ;  /* 0x0000003d003c7202 */ /* 0x000fe20000000f00 */
[----:B-----5:R-:W-:Y:S01]  /*25c0*/  HADD2.F32 R185, -RZ, R57.H0_H0 ;  /* 0x20000039ffb97230 */ /* 0x020fe20000004100 */
[----:B------:R-:W-:Y:S06]  /*25d0*/  BRA `(.L_x_8686) ;  /* 0x00000004005c7947 */ /* 0x000fec0003800000 */
.L_x_8685:
        /* <DEDUP_REMOVED lines=12> */
.L_x_8688:
[----:B------:R-:W-:-:S07]  /*26a0*/  IMAD.MOV.U32 R176, RZ, RZ, R228 ;  /* 0x000000ffffb07224 */ /* 0x000fce00078e00e4 */
.L_x_8689:
[----:B------:R-:W-:Y:S05]  /*26b0*/  BSYNC B3 ;  /* 0x0000000000037941 */ /* 0x000fea0003800000 */
.L_x_8687:
        /* <DEDUP_REMOVED lines=16> */
.L_x_8693:
[----:B------:R-:W-:Y:S05]  /*27c0*/  BSYNC B4 ;  /* 0x0000000000047941 */ /* 0x000fea0003800000 */
.L_x_8692:
        /* <DEDUP_REMOVED lines=44> */
.L_x_8691:
[----:B------:R-:W-:Y:S05]  /*2a90*/  BSYNC B3 ;  /* 0x0000000000037941 */ /* 0x000fea0003800000 */
.L_x_8690:
        /* <DEDUP_REMOVED lines=11> */
.L_x_8686:
[----:B------:R-:W-:Y:S05]  /*2b50*/  BSYNC B2 ;  /* 0x0000000000027941 */ /* 0x000fea0003800000 */
.L_x_8684:
        /* <DEDUP_REMOVED lines=8> */
.L_x_8695:
        /* <DEDUP_REMOVED lines=12> */
.L_x_8698:
[----:B------:R-:W-:-:S07]  /*2ca0*/  MOV R176, R228 ;  /* 0x000000e400b07202 */ /* 0x000fce0000000f00 */
.L_x_8699:
[----:B------:R-:W-:Y:S05]  /*2cb0*/  BSYNC B3 ;  /* 0x0000000000037941 */ /* 0x000fea0003800000 */
.L_x_8697:
        /* <DEDUP_REMOVED lines=16> */
.L_x_8703:
[----:B------:R-:W-:Y:S05]  /*2dc0*/  BSYNC B4 ;  /* 0x0000000000047941 */ /* 0x000fea0003800000 */
.L_x_8702:
        /* <DEDUP_REMOVED lines=44> */
.L_x_8701:
[----:B------:R-:W-:Y:S05]  /*3090*/  BSYNC B3 ;  /* 0x0000000000037941 */ /* 0x000fea0003800000 */
.L_x_8700:
        /* <DEDUP_REMOVED lines=11> */
.L_x_8696:
[----:B------:R-:W-:Y:S05]  /*3150*/  BSYNC B2 ;  /* 0x0000000000027941 */ /* 0x000fea0003800000 */
.L_x_8694:
        /* <DEDUP_REMOVED lines=8> */
.L_x_8705:
        /* <DEDUP_REMOVED lines=12> */
.L_x_8708:
[----:B------:R-:W-:-:S07]  /*32a0*/  IMAD.MOV.U32 R176, RZ, RZ, R228 ;  /* 0x000000ffffb07224 */ /* 0x000fce00078e00e4 */
.L_x_8709:
[----:B------:R-:W-:Y:S05]  /*32b0*/  BSYNC B3 ;  /* 0x0000000000037941 */ /* 0x000fea0003800000 */
.L_x_8707:
        /* <DEDUP_REMOVED lines=16> */
.L_x_8713:
[----:B------:R-:W-:Y:S05]  /*33c0*/  BSYNC B4 ;  /* 0x0000000000047941 */ /* 0x000fea0003800000 */
.L_x_8712:
        /* <DEDUP_REMOVED lines=44> */
.L_x_8711:
[----:B------:R-:W-:Y:S05]  /*3690*/  BSYNC B3 ;  /* 0x0000000000037941 */ /* 0x000fea0003800000 */
.L_x_8710:
        /* <DEDUP_REMOVED lines=11> */
.L_x_8706:
[----:B------:R-:W-:Y:S05]  /*3750*/  BSYNC B2 ;  /* 0x0000000000027941 */ /* 0x000fea0003800000 */
.L_x_8704:
        /* <DEDUP_REMOVED lines=8> */
.L_x_8715:
        /* <DEDUP_REMOVED lines=12> */
.L_x_8718:
[----:B------:R-:W-:-:S07]  /*38a0*/  MOV R176, R228 ;  /* 0x000000e400b07202 */ /* 0x000fce0000000f00 */
.L_x_8719:
[----:B------:R-:W-:Y:S05]  /*38b0*/  BSYNC B3 ;  /* 0x0000000000037941 */ /* 0x000fea0003800000 */
.L_x_8717:
        /* <DEDUP_REMOVED lines=16> */
.L_x_8723:
[----:B------:R-:W-:Y:S05]  /*39c0*/  BSYNC B4 ;  /* 0x0000000000047941 */ /* 0x000fea0003800000 */
.L_x_8722:
        /* <DEDUP_REMOVED lines=44> */
.L_x_8721:
[----:B------:R-:W-:Y:S05]  /*3c90*/  BSYNC B3 ;  /* 0x0000000000037941 */ /* 0x000fea0003800000 */
.L_x_8720:
        /* <DEDUP_REMOVED lines=11> */
.L_x_8716:
[----:B------:R-:W-:Y:S05]  /*3d50*/  BSYNC B2 ;  /* 0x0000000000027941 */ /* 0x000fea0003800000 */
.L_x_8714:
        /* <DEDUP_REMOVED lines=8> */
.L_x_8725:
        /* <DEDUP_REMOVED lines=12> */
.L_x_8728:
[----:B------:R-:W-:-:S07]  /*3ea0*/  IMAD.MOV.U32 R176, RZ, RZ, R228 ;  /* 0x000000ffffb07224 */ /* 0x000fce00078e00e4 */
.L_x_8729:
[----:B------:R-:W-:Y:S05]  /*3eb0*/  BSYNC B3 ;  /* 0x0000000000037941 */ /* 0x000fea0003800000 */
.L_x_8727:
        /* <DEDUP_REMOVED lines=16> */
.L_x_8733:
[----:B------:R-:W-:Y:S05]  /*3fc0*/  BSYNC B4 ;  /* 0x0000000000047941 */ /* 0x000fea0003800000 */
.L_x_8732:
        /* <DEDUP_REMOVED lines=44> */
.L_x_8731:
[----:B------:R-:W-:Y:S05]  /*4290*/  BSYNC B3 ;  /* 0x0000000000037941 */ /* 0x000fea0003800000 */
.L_x_8730:
        /* <DEDUP_REMOVED lines=11> */
.L_x_8726:
[----:B------:R-:W-:Y:S05]  /*4350*/  BSYNC B2 ;  /* 0x0000000000027941 */ /* 0x000fea0003800000 */
.L_x_8724:
        /* <DEDUP_REMOVED lines=8> */
.L_x_8735:
        /* <DEDUP_REMOVED lines=12> */
.L_x_8738:
[----:B------:R-:W-:-:S07]  /*44a0*/  MOV R176, R228 ;  /* 0x000000e400b07202 */ /* 0x000fce0000000f00 */
.L_x_8739:
[----:B------:R-:W-:Y:S05]  /*44b0*/  BSYNC B3 ;  /* 0x0000000000037941 */ /* 0x000fea0003800000 */
.L_x_8737:
        /* <DEDUP_REMOVED lines=16> */
.L_x_8743:
[----:B------:R-:W-:Y:S05]  /*45c0*/  BSYNC B4 ;  /* 0x0000000000047941 */ /* 0x000fea0003800000 */
.L_x_8742:
        /* <DEDUP_REMOVED lines=44> */
.L_x_8741:
[----:B------:R-:W-:Y:S05]  /*4890*/  BSYNC B3 ;  /* 0x0000000000037941 */ /* 0x000fea0003800000 */
.L_x_8740:
[----:B------:R-:W-:Y:S01]  /*48a0*/  I2FP.F32.U32 R60, R176 ;  /* 0x000000b0003c7245 */ /* 0x000fe20000201000 */
[----:B-----5:R-:W-:Y:S02]  /*48b0*/  HADD2.F32 R61, -RZ, R55.H1_H1 ;  /* 0x30000037ff3d7230 */ /* 0x020fe40000004100 */
[----:B------:R-:W-:-:S03]  /*48c0*/  IMAD.MOV.U32 R63, RZ, RZ, 0x2f800000 ;  /* 0x2f800000ff3f7424 */ /* 0x000fc600078e00ff */
[----:B------:R-:W-:Y:S01]  /*48d0*/  FMUL.FTZ R61, R61, UR13 ;  /* 0x0000000d3d3d7c20 */ /* 0x000fe20008410000 */
[----:B------:R-:W-:-:S03]  /*48e0*/  FFMA.FTZ R60, R60, R63, 1.1641532182693481445e-10 ;  /* 0x2f0000003c3c7423 */ /* 0x000fc6000001003f */
[----:B------:R-:W-:Y:S02]  /*48f0*/  FMUL.FTZ R61, R61, UR12 ;  /* 0x0000000c3d3d7c20 */ /* 0x000fe40008410000 */
[----:B------:R-:W-:-:S04]  /*4900*/  FSETP.GTU.FTZ.AND P3, PT, R60, UR10, PT ;  /* 0x0000000a3c007c0b */ /* 0x000fc8000bf7c000 */
[----:B------:R-:W-:Y:S01]  /*4910*/  FSEL R176, R61, RZ, !P3 ;  /* 0x000000ff3db07208 */ /* 0x000fe20005800000 */
[----:B------:R-:W-:Y:S01]  /*4920*/  @P2 HADD2.F32 R61, -RZ, R59.H1_H1 ;  /* 0x3000003bff3d2230 */ /* 0x000fe20000004100 */
[----:B------:R-:W-:-:S04]  /*4930*/  SEL R212, RZ, 0x1, P3 ;  /* 0x00000001ffd47807 */ /* 0x000fc80001800000 */
[----:B------:R-:W-:-:S07]  /*4940*/  @P2 FADD.FTZ R176, R61, R176 ;  /* 0x000000b03db02221 */ /* 0x000fce0000010000 */
.L_x_8736:
[----:B------:R-:W-:Y:S05]  /*4950*/  BSYNC B2 ;  /* 0x0000000000027941 */ /* 0x000fea0003800000 */
.L_x_8734:
[----:B------:R-:W0:Y:S01]  /*4960*/  LDC.64 R232, c[0x0][0x238] ;  /* 0x00008e00ffe87b82 */ /* 0x000e220000000a00 */
[----:B------:R-:W-:Y:S01]  /*4970*/  F2FP.F16.F32.PACK_AB R63, R176, R181 ;  /* 0x000000b5b03f723e */ /* 0x000fe200000000ff */
[----:B------:R-:W-:Y:S01]  /*4980*/  BSSY B2, `(.L_x_8744) ;  /* 0x000001b000027945 */ /* 0x000fe20003800000 */
[----:B------:R-:W-:Y:S02]  /*4990*/  F2FP.F16.F32.PACK_AB R62, R178, R183 ;  /* 0x000000b7b23e723e */ /* 0x000fe400000000ff */
[----:B------:R-:W-:Y:S02]  /*49a0*/  F2FP.F16.F32.PACK_AB R61, R180, R185 ;  /* 0x000000b9b43d723e */ /* 0x000fe400000000ff */
[----:B------:R-:W-:Y:S01]  /*49b0*/  F2FP.F16.F32.PACK_AB R60, R182, R187 ;  /* 0x000000bbb63c723e */ /* 0x000fe200000000ff */
        /* <DEDUP_REMOVED lines=23> */
.L_x_8745:
[----:B------:R-:W-:Y:S05]  /*4b30*/  BSYNC B2 ;  /* 0x0000000000027941 */ /* 0x000fea0003800000 */
.L_x_8744:
[----:B------:R-:W-:Y:S01]  /*4b40*/  VIADD R230, R230, 0x20 ;  /* 0x00000020e6e67836 */ /* 0x000fe20000000000 */
[----:B------:R-:W-:-:S07]  /*4b50*/  IADD3 R229, R229, 0x20, RZ ;  /* 0x00000020e5e57810 */ /* 0x000fce0007ffe0ff */
.L_x_8663:
[----:B------:R-:W-:Y:S05]  /*4b60*/  BSYNC B1 ;  /* 0x0000000000017941 */ /* 0x000fea0003800000 */
.L_x_8662:
        /* <DEDUP_REMOVED lines=18> */
[----:B-----5:R-:W-:Y:S01]  /*4c90*/  HADD2.F32 R179, -RZ, R56.H0_H0 ;  /* 0x20000038ffb37230 */ /* 0x020fe20000004100 */
[----:B------:R-:W-:Y:S06]  /*4ca0*/  BRA `(.L_x_8750) ;  /* 0x00000004005c7947 */ /* 0x000fec0003800000 */
.L_x_8749:
        /* <DEDUP_REMOVED lines=12> */
.L_x_8752:
[----:B------:R-:W-:-:S07]  /*4d70*/  MOV R168, R228 ;  /* 0x000000e400a87202 */ /* 0x000fce0000000f00 */
.L_x_8753:
[----:B------:R-:W-:Y:S05]  /*4d80*/  BSYNC B3 ;  /* 0x0000000000037941 */ /* 0x000fea0003800000 */
.L_x_8751:
        /* <DEDUP_REMOVED lines=16> */
.L_x_8757:
[----:B------:R-:W-:Y:S05]  /*4e90*/  BSYNC B4 ;  /* 0x0000000000047941 */ /* 0x000fea0003800000 */
.L_x_8756:
        /* <DEDUP_REMOVED lines=44> */
.L_x_8755:
[----:B------:R-:W-:Y:S05]  /*5160*/  BSYNC B3 ;  /* 0x0000000000037941 */ /* 0x000fea0003800000 */
.L_x_8754:
[----:B------:R-:W-:Y:S01]  /*5170*/  I2FP.F32.U32 R61, R168 ;  /* 0x000000a8003d7245 */ /* 0x000fe20000201000 */
[----:B-----5:R-:W-:Y:S02]  /*5180*/  HADD2.F32 R63, -RZ, R52.H0_H0 ;  /* 0x20000034ff3f7230 */ /* 0x020fe40000004100 */
[----:B------:R-:W-:-:S03]  /*5190*/  IMAD.MOV.U32 R62, RZ, RZ, 0x2f800000 ;  /* 0x2f800000ff3e7424 */ /* 0x000fc600078e00ff */
[----:B------:R-:W-:Y:S01]  /*51a0*/  FMUL.FTZ R63, R63, UR13 ;  /* 0x0000000d3f3f7c20 */ /* 0x000fe20008410000 */
[----:B------:R-:W-:Y:S01]  /*51b0*/  FFMA.FTZ R61, R61, R62, 1.1641532182693481445e-10 ;  /* 0x2f0000003d3d7423 */ /* 0x000fe2000001003e */
[----:B------:R-:W-:Y:S02]  /*51c0*/  @P2 HADD2.F32 R62, -RZ, R56.H0_H0 ;  /* 0x20000038ff3e2230 */ /* 0x000fe40000004100 */
[----:B------:R-:W-:Y:S02]  /*51d0*/  FMUL.FTZ R63, R63, UR12 ;  /* 0x0000000c3f3f7c20 */ /* 0x000fe40008410000 */
[----:B------:R-:W-:-:S04]  /*51e0*/  FSETP.GTU.FTZ.AND P4, PT, R61, UR10, PT ;  /* 0x0000000a3d007c0b */ /* 0x000fc8000bf9c000 */
[----:B------:R-:W-:Y:S02]  /*51f0*/  FSEL R179, R63, RZ, !P4 ;  /* 0x000000ff3fb37208 */ /* 0x000fe40006000000 */
[----:B------:R-:W-:-:S03]  /*5200*/  SEL R220, RZ, 0x1, P4 ;  /* 0x00000001ffdc7807 */ /* 0x000fc60002000000 */
[----:B------:R-:W-:-:S07]  /*5210*/  @P2 FADD.FTZ R179, R62, R179 ;  /* 0x000000b33eb32221 */ /* 0x000fce0000010000 */
.L_x_8750:
[----:B------:R-:W-:Y:S05]  /*5220*/  BSYNC B2 ;  /* 0x0000000000027941 */ /* 0x000fea0003800000 */
.L_x_8748:
[----:B------:R-:W-:Y:S04]  /*5230*/  BSSY B2, `(.L_x_8758) ;  /* 0x000005f000027945 */ /* 0x000fe80003800000 */
[----:B------:R-:W-:Y:S05]  /*5240*/  @P3 BRA `(.L_x_8759) ;  /* 0x0000000000183947 */ /* 0x000fea0003800000 */
[----:B------:R-:W-:Y:S01]  /*5250*/  MOV R174, RZ ;  /* 0x000000ff00ae7202 */ /* 0x000fe20000000f00 */
[----:B------:R-:W-:Y:S01]  /*5260*/  IMAD.MOV.U32 R61, RZ, RZ, R60 ;  /* 0x000000ffff3d7224 */ /* 0x000fe200078e003c */
[----:B------:R-:W-:Y:S06]  /*5270*/  @!P2 BRA `(.L_x_8760) ;  /* 0x000000040068a947 */ /* 0x000fec0003800000 */
[----:B------:R-:W-:Y:S01]  /*5280*/  MOV R61, R60 ;  /* 0x0000003c003d7202 */ /* 0x000fe20000000f00 */
[----:B-----5:R-:W-:Y:S01]  /*5290*/  HADD2.F32 R174, -RZ, R56.H1_H1 ;  /* 0x30000038ffae7230 */ /* 0x020fe20000004100 */
[----:B------:R-:W-:Y:S06]  /*52a0*/  BRA `(.L_x_8760) ;  /* 0x00000004005c7947 */ /* 0x000fec0003800000 */
.L_x_8759:
        /* <DEDUP_REMOVED lines=12> */
.L_x_8762:
[----:B------:R-:W-:-:S07]  /*5370*/  IMAD.MOV.U32 R168, RZ, RZ, R228 ;  /* 0x000000ffffa87224 */ /* 0x000fce00078e00e4 */
.L_x_8763:
[----:B------:R-:W-:Y:S05]  /*5380*/  BSYNC B3 ;  /* 0x0000000000037941 */ /* 0x000fea0003800000 */
.L_x_8761:
        /* <DEDUP_REMOVED lines=16> */
.L_x_8767:
[----:B------:R-:W-:Y:S05]  /*5490*/  BSYNC B4 ;  /* 0x0000000000047941 */ /* 0x000fea0003800000 */
.L_x_8766:
        /* <DEDUP_REMOVED lines=44> */
.L_x_8765:
[----:B------:R-:W-:Y:S05]  /*5760*/  BSYNC B3 ;  /* 0x0000000000037941 */ /* 0x000fea0003800000 */
.L_x_8764:
[----:B------:R-:W-:Y:S01]  /*5770*/  HFMA2.MMA R63, -RZ, RZ, 0.1171875, 0 ;  /* 0x2f800000ff3f7435 */ /* 0x000fe200000001ff */
[----:B------:R-:W-:Y:S01]  /*5780*/  I2FP.F32.U32 R60, R168 ;  /* 0x000000a8003c7245 */ /* 0x000fe20000201000 */
[----:B-----5:R-:W-:-:S05]  /*5790*/  HADD2.F32 R62, -RZ, R52.H1_H1 ;  /* 0x30000034ff3e7230 */ /* 0x020fca0000004100 */
[----:B------:R-:W-:-:S03]  /*57a0*/  FMUL.FTZ R62, R62, UR13 ;  /* 0x0000000d3e3e7c20 */ /* 0x000fc60008410000 */
[----:B------:R-:W-:Y:S01]  /*57b0*/  FFMA.FTZ R60, R60, R63, 1.1641532182693481445e-10 ;  /* 0x2f0000003c3c7423 */ /* 0x000fe2000001003f */
[----:B------:R-:W-:Y:S01]  /*57c0*/  FMUL.FTZ R62, R62, UR12 ;  /* 0x0000000c3e3e7c20 */ /* 0x000fe20008410000 */
[----:B------:R-:W-:-:S03]  /*57d0*/  @P2 HADD2.F32 R63, -RZ, R56.H1_H1 ;  /* 0x30000038ff3f2230 */ /* 0x000fc60000004100 */
[----:B------:R-:W-:-:S04]  /*57e0*/  FSETP.GTU.FTZ.AND P4, PT, R60, UR10, PT ;  /* 0x0000000a3c007c0b */ /* 0x000fc8000bf9c000 */
[----:B------:R-:W-:Y:S02]  /*57f0*/  FSEL R174, R62, RZ, !P4 ;  /* 0x000000ff3eae7208 */ /* 0x000fe40006000000 */
[----:B------:R-:W-:-:S03]  /*5800*/  SEL R219, RZ, 0x1, P4 ;  /* 0x00000001ffdb7807 */ /* 0x000fc60002000000 */
[----:B------:R-:W-:-:S07]  /*5810*/  @P2 FADD.FTZ R174, R63, R174 ;  /* 0x000000ae3fae2221 */ /* 0x000fce0000010000 */
.L_x_8760:
[----:B------:R-:W-:Y:S05]  /*5820*/  BSYNC B2 ;  /* 0x0000000000027941 */ /* 0x000fea0003800000 */
.L_x_8758:
[----:B------:R-:W-:Y:S04]  /*5830*/  BSSY B2, `(.L_x_8768) ;  /* 0x000005f000027945 */ /* 0x000fe80003800000 */
[----:B------:R-:W-:Y:S05]  /*5840*/  @P3 BRA `(.L_x_8769) ;  /* 0x0000000000183947 */ /* 0x000fea0003800000 */
[----:B------:R-:W-:Y:S01]  /*5850*/  IMAD.MOV.U32 R177, RZ, RZ, RZ ;  /* 0x000000ffffb17224 */ /* 0x000fe200078e00ff */
[----:B------:R-:W-:Y:S01]  /*5860*/  MOV R60, R61 ;  /* 0x0000003d003c7202 */ /* 0x000fe20000000f00 */
[----:B------:R-:W-:Y:S06]  /*5870*/  @!P2 BRA `(.L_x_8770) ;  /* 0x000000040068a947 */ /* 0x000fec0003800000 */
[----:B------:R-:W-:Y:S02]  /*5880*/  IMAD.MOV.U32 R60, RZ, RZ, R61 ;  /* 0x000000ffff3c7224 */ /* 0x000fe400078e003d */
[----:B-----5:R-:W-:Y:S01]  /*5890*/  HADD2.F32 R177, -RZ, R57.H0_H0 ;  /* 0x20000039ffb17230 */ /* 0x020fe20000004100 */
[----:B------:R-:W-:Y:S06]  /*58a0*/  BRA `(.L_x_8770) ;  /* 0x00000004005c7947 */ /* 0x000fec0003800000 */
.L_x_8769:
        /* <DEDUP_REMOVED lines=12> */
.L_x_8772:
[----:B------:R-:W-:-:S07]  /*5970*/  MOV R168, R228 ;  /* 0x000000e400a87202 */ /* 0x000fce0000000f00 */
.L_x_8773:
[----:B------:R-:W-:Y:S05]  /*5980*/  BSYNC B3 ;  /* 0x0000000000037941 */ /* 0x000fea0003800000 */
.L_x_8771:
        /* <DEDUP_REMOVED lines=16> */
.L_x_8777:
[----:B------:R-:W-:Y:S05]  /*5a90*/  BSYNC B4 ;  /* 0x0000000000047941 */ /* 0x000fea0003800000 */
.L_x_8776:
        /* <DEDUP_REMOVED lines=44> */
.L_x_8775:
[----:B------:R-:W-:Y:S05]  /*5d60*/  BSYNC B3 ;  /* 0x0000000000037941 */ /* 0x000fea0003800000 */
.L_x_8774:
        /* <DEDUP_REMOVED lines=11> */
.L_x_8770:
[----:B------:R-:W-:Y:S05]  /*5e20*/  BSYNC B2 ;  /* 0x0000000000027941 */ /* 0x000fea0003800000 */
.L_x_8768:
        /* <DEDUP_REMOVED lines=8> */
.L_x_8779:
        /* <DEDUP_REMOVED lines=12> */
.L_x_8782:
[----:B------:R-:W-:-:S07]  /*5f70*/  IMAD.MOV.U32 R168, RZ, RZ, R228 ;  /* 0x000000ffffa87224 */ /* 0x000fce00078e00e4 */
.L_x_8783:
[----:B------:R-:W-:Y:S05]  /*5f80*/  BSYNC B3 ;  /* 0x0000000000037941 */ /* 0x000fea0003800000 */
.L_x_8781:
        /* <DEDUP_REMOVED lines=16> */
.L_x_8787:
[----:B------:R-:W-:Y:S05]  /*6090*/  BSYNC B4 ;  /* 0x0000000000047941 */ /* 0x000fea0003800000 */
.L_x_8786:
        /* <DEDUP_REMOVED lines=44> */
.L_x_8785:
[----:B------:R-:W-:Y:S05]  /*6360*/  BSYNC B3 ;  /* 0x0000000000037941 */ /* 0x000fea0003800000 */
.L_x_8784:
        /* <DEDUP_REMOVED lines=11> */
.L_x_8780:
[----:B------:R-:W-:Y:S05]  /*6420*/  BSYNC B2 ;  /* 0x0000000000027941 */ /* 0x000fea0003800000 */
.L_x_8778:
        /* <DEDUP_REMOVED lines=8> */
.L_x_8789:
        /* <DEDUP_REMOVED lines=12> */
.L_x_8792:
[----:B------:R-:W-:-:S07]  /*6570*/  MOV R168, R228 ;  /* 0x000000e400a87202 */ /* 0x000fce0000000f00 */
.L_x_8793:
[----:B------:R-:W-:Y:S05]  /*6580*/  BSYNC B3 ;  /* 0x0000000000037941 */ /* 0x000fea0003800000 */
.L_x_8791:
        /* <DEDUP_REMOVED lines=16> */
.L_x_8797:
[----:B------:R-:W-:Y:S05]  /*6690*/  BSYNC B4 ;  /* 0x0000000000047941 */ /* 0x000fea0003800000 */
.L_x_8796:
        /* <DEDUP_REMOVED lines=44> */
.L_x_8795:
[----:B------:R-:W-:Y:S05]  /*6960*/  BSYNC B3 ;  /* 0x0000000000037941 */ /* 0x000fea0003800000 */
.L_x_8794:
        /* <DEDUP_REMOVED lines=11> */
.L_x_8790:
[----:B------:R-:W-:Y:S05]  /*6a20*/  BSYNC B2 ;  /* 0x0000000000027941 */ /* 0x000fea0003800000 */
.L_x_8788:
        /* <DEDUP_REMOVED lines=8> */
.L_x_8799:
        /* <DEDUP_REMOVED lines=12> */
.L_x_8802:
[----:B------:R-:W-:-:S07]  /*6b70*/  IMAD.MOV.U32 R168, RZ, RZ, R228 ;  /* 0x000000ffffa87224 */ /* 0x000fce00078e00e4 */
.L_x_8803:
[----:B------:R-:W-:Y:S05]  /*6b80*/  BSYNC B3 ;  /* 0x0000000000037941 */ /* 0x000fea0003800000 */
.L_x_8801:
        /* <DEDUP_REMOVED lines=16> */
.L_x_8807:
[----:B------:R-:W-:Y:S05]  /*6c90*/  BSYNC B4 ;  /* 0x0000000000047941 */ /* 0x000fea0003800000 */
.L_x_8806:
        /* <DEDUP_REMOVED lines=44> */
.L_x_8805:
[----:B------:R-:W-:Y:S05]  /*6f60*/  BSYNC B3 ;  /* 0x0000000000037941 */ /* 0x000fea0003800000 */
.L_x_8804:
        /* <DEDUP_REMOVED lines=11> */
.L_x_8800:
[----:B------:R-:W-:Y:S05]  /*7020*/  BSYNC B2 ;  /* 0x0000000000027941 */ /* 0x000fea0003800000 */
.L_x_8798:
        /* <DEDUP_REMOVED lines=8> */
.L_x_8809:
        /* <DEDUP_REMOVED lines=12> */
.L_x_8812:
[----:B------:R-:W-:-:S07]  /*7170*/  MOV R168, R228 ;  /* 0x000000e400a87202 */ /* 0x000fce0000000f00 */
.L_x_8813:
[----:B------:R-:W-:Y:S05]  /*7180*/  BSYNC B3 ;  /* 0x0000000000037941 */ /* 0x000fea0003800000 */
.L_x_8811:
        /* <DEDUP_REMOVED lines=16> */
.L_x_8817:
[----:B------:R-:W-:Y:S05]  /*7290*/  BSYNC B4 ;  /* 0x0000000000047941 */ /* 0x000fea0003800000 */
.L_x_8816:
        /* <DEDUP_REMOVED lines=44> */
.L_x_8815:
[----:B------:R-:W-:Y:S05]  /*7560*/  BSYNC B3 ;  /* 0x0000000000037941 */ /* 0x000fea0003800000 */
.L_x_8814:
        /* <DEDUP_REMOVED lines=11> */
.L_x_8810:
[----:B------:R-:W-:Y:S05]  /*7620*/  BSYNC B2 ;  /* 0x0000000000027941 */ /* 0x000fea0003800000 */
.L_x_8808:
        /* <DEDUP_REMOVED lines=8> */
.L_x_8819:
        /* <DEDUP_REMOVED lines=12> */
.L_x_8822:
[----:B------:R-:W-:-:S07]  /*7770*/  IMAD.MOV.U32 R168, RZ, RZ, R228 ;  /* 0x000000ffffa87224 */ /* 0x000fce00078e00e4 */
.L_x_8823:
[----:B------:R-:W-:Y:S05]  /*7780*/  BSYNC B3 ;  /* 0x0000000000037941 */ /* 0x000fea0003800000 */
.L_x_8821:
        /* <DEDUP_REMOVED lines=16> */
.L_x_8827:
[----:B------:R-:W-:Y:S05]  /*7890*/  BSYNC B4 ;  /* 0x0000000000047941 */ /* 0x000fea0003800000 */
.L_x_8826:
        /* <DEDUP_REMOVED lines=44> */
.L_x_8825:
[----:B------:R-:W-:Y:S05]  /*7b60*/  BSYNC B3 ;  /* 0x0000000000037941 */ /* 0x000fea0003800000 */
.L_x_8824:
        /* <DEDUP_REMOVED lines=11> */
.L_x_8820:
[----:B------:R-:W-:Y:S05]  /*7c20*/  BSYNC B2 ;  /* 0x0000000000027941 */ /* 0x000fea0003800000 */
.L_x_8818:
        /* <DEDUP_REMOVED lines=29> */
.L_x_8829:
[----:B------:R-:W-:Y:S05]  /*7e00*/  BSYNC B2 ;  /* 0x0000000000027941 */ /* 0x000fea0003800000 */
.L_x_8828:
[----:B------:R-:W-:Y:S01]  /*7e10*/  IADD3 R230, R230, 0x20, RZ ;  /* 0x00000020e6e67810 */ /* 0x000fe20007ffe0ff */
[----:B------:R-:W-:-:S07]  /*7e20*/  VIADD R229, R229, 0x20 ;  /* 0x00000020e5e57836 */ /* 0x000fce0000000000 */
.L_x_8747:
[----:B------:R-:W-:Y:S05]  /*7e30*/  BSYNC B1 ;  /* 0x0000000000017941 */ /* 0x000fea0003800000 */
.L_x_8746:
        /* <DEDUP_REMOVED lines=18> */
[----:B-----5:R-:W-:Y:S01]  /*7f60*/  HADD2.F32 R171, -RZ, R56.H0_H0 ;  /* 0x20000038ffab7230 */ /* 0x020fe20000004100 */
[----:B------:R-:W-:Y:S06]  /*7f70*/  BRA `(.L_x_8834) ;  /* 0x00000004005c7947 */ /* 0x000fec0003800000 */
.L_x_8833:
        /* <DEDUP_REMOVED lines=12> */
.L_x_8836:
[----:B------:R-:W-:-:S07]  /*8040*/  IMAD.MOV.U32 R160, RZ, RZ, R228 ;  /* 0x000000ffffa07224 */ /* 0x000fce00078e00e4 */
.L_x_8837:
[----:B------:R-:W-:Y:S05]  /*8050*/  BSYNC B3 ;  /* 0x0000000000037941 */ /* 0x000fea0003800000 */
.L_x_8835:
        /* <DEDUP_REMOVED lines=16> */
.L_x_8841:
[----:B------:R-:W-:Y:S05]  /*8160*/  BSYNC B4 ;  /* 0x0000000000047941 */ /* 0x000fea0003800000 */
.L_x_8840:
        /* <DEDUP_REMOVED lines=44> */
.L_x_8839:
[----:B------:R-:W-:Y:S05]  /*8430*/  BSYNC B3 ;  /* 0x0000000000037941 */ /* 0x000fea0003800000 */
.L_x_8838:
[----:B------:R-:W-:Y:S01]  /*8440*/  HFMA2.MMA R62, -RZ, RZ, 0.1171875, 0 ;  /* 0x2f800000ff3e7435 */ /* 0x000fe200000001ff */
[----:B------:R-:W-:Y:S01]  /*8450*/  I2FP.F32.U32 R61, R160 ;  /* 0x000000a0003d7245 */ /* 0x000fe20000201000 */
[----:B-----5:R-:W-:-:S05]  /*8460*/  HADD2.F32 R63, -RZ, R52.H0_H0 ;  /* 0x20000034ff3f7230 */ /* 0x020fca0000004100 */
[----:B------:R-:W-:-:S03]  /*8470*/  FMUL.FTZ R63, R63, UR13 ;  /* 0x0000000d3f3f7c20 */ /* 0x000fc60008410000 */
[----:B------:R-:W-:Y:S01]  /*8480*/  FFMA.FTZ R61, R61, R62, 1.1641532182693481445e-10 ;  /* 0x2f0000003d3d7423 */ /* 0x000fe2000001003e */
[----:B------:R-:W-:Y:S01]  /*8490*/  FMUL.FTZ R63, R63, UR12 ;  /* 0x0000000c3f3f7c20 */ /* 0x000fe20008410000 */
[----:B------:R-:W-:-:S03]  /*84a0*/  @P2 HADD2.F32 R62, -RZ, R56.H0_H0 ;  /* 0x20000038ff3e2230 */ /* 0x000fc60000004100 */
[----:B------:R-:W-:-:S04]  /*84b0*/  FSETP.GTU.FTZ.AND P4, PT, R61, UR10, PT ;  /* 0x0000000a3d007c0b */ /* 0x000fc8000bf9c000 */
[----:B------:R-:W-:Y:S02]  /*84c0*/  FSEL R171, R63, RZ, !P4 ;  /* 0x000000ff3fab7208 */ /* 0x000fe40006000000 */
[----:B------:R-:W-:-:S03]  /*84d0*/  SEL R220, RZ, 0x1, P4 ;  /* 0x00000001ffdc7807 */ /* 0x000fc60002000000 */
[----:B------:R-:W-:-:S07]  /*84e0*/  @P2 FADD.FTZ R171, R62, R171 ;  /* 0x000000ab3eab2221 */ /* 0x000fce0000010000 */
.L_x_8834:
[----:B------:R-:W-:Y:S05]  /*84f0*/  BSYNC B2 ;  /* 0x0000000000027941 */ /* 0x000fea0003800000 */
.L_x_8832:
        /* <DEDUP_REMOVED lines=8> */
.L_x_8843:
        /* <DEDUP_REMOVED lines=12> */
.L_x_8846:
[----:B------:R-:W-:-:S07]  /*8640*/  MOV R160, R228 ;  /* 0x000000e400a07202 */ /* 0x000fce0000000f00 */
.L_x_8847:
[----:B------:R-:W-:Y:S05]  /*8650*/  BSYNC B3 ;  /* 0x0000000000037941 */ /* 0x000fea0003800000 */
.L_x_8845:
        /* <DEDUP_REMOVED lines=16> */
.L_x_8851:
[----:B------:R-:W-:Y:S05]  /*8760*/  BSYNC B4 ;  /* 0x0000000000047941 */ /* 0x000fea0003800000 */
.L_x_8850:
        /* <DEDUP_REMOVED lines=44> */
.L_x_8849:
[----:B------:R-:W-:Y:S05]  /*8a30*/  BSYNC B3 ;  /* 0x0000000000037941 */ /* 0x000fea0003800000 */
.L_x_8848:
        /* <DEDUP_REMOVED lines=11> */
.L_x_8844:
[----:B------:R-:W-:Y:S05]  /*8af0*/  BSYNC B2 ;  /* 0x0000000000027941 */ /* 0x000fea0003800000 */
.L_x_8842:
        /* <DEDUP_REMOVED lines=8> */
.L_x_8853:
        /* <DEDUP_REMOVED lines=12> */
.L_x_8856:
[----:B------:R-:W-:-:S07]  /*8c40*/  IMAD.MOV.U32 R160, RZ, RZ, R228 ;  /* 0x000000ffffa07224 */ /* 0x000fce00078e00e4 */
.L_x_8857:
[----:B------:R-:W-:Y:S05]  /*8c50*/  BSYNC B3 ;  /* 0x0000000000037941 */ /* 0x000fea0003800000 */
.L_x_8855:
        /* <DEDUP_REMOVED lines=16> */
.L_x_8861:
[----:B------:R-:W-:Y:S05]  /*8d60*/  BSYNC B4 ;  /* 0x0000000000047941 */ /* 0x000fea0003800000 */
.L_x_8860:
        /* <DEDUP_REMOVED lines=44> */
.L_x_8859:
[----:B------:R-:W-:Y:S05]  /*9030*/  BSYNC B3 ;  /* 0x0000000000037941 */ /* 0x000fea0003800000 */
.L_x_8858:
        /* <DEDUP_REMOVED lines=11> */
.L_x_8854:
[----:B------:R-:W-:Y:S05]  /*90f0*/  BSYNC B2 ;  /* 0x0000000000027941 */ /* 0x000fea0003800000 */
.L_x_8852:
        /* <DEDUP_REMOVED lines=8> */
.L_x_8863:
        /* <DEDUP_REMOVED lines=12> */
.L_x_8866:
[----:B------:R-:W-:-:S07]  /*9240*/  MOV R160, R228 ;  /* 0x000000e400a07202 */ /* 0x000fce0000000f00 */
.L_x_8867:
[----:B------:R-:W-:Y:S05]  /*9250*/  BSYNC B3 ;  /* 0x0000000000037941 */ /* 0x000fea0003800000 */
.L_x_8865:
        /* <DEDUP_REMOVED lines=16> */
.L_x_8871:
[----:B------:R-:W-:Y:S05]  /*9360*/  BSYNC B4 ;  /* 0x0000000000047941 */ /* 0x000fea0003800000 */
.L_x_8870:
        /* <DEDUP_REMOVED lines=44> */
.L_x_8869:
[----:B------:R-:W-:Y:S05]  /*9630*/  BSYNC B3 ;  /* 0x0000000000037941 */ /* 0x000fea0003800000 */
.L_x_8868:
        /* <DEDUP_REMOVED lines=11> */
.L_x_8864:
[----:B------:R-:W-:Y:S05]  /*96f0*/  BSYNC B2 ;  /* 0x0000000000027941 */ /* 0x000fea0003800000 */
.L_x_8862:
        /* <DEDUP_REMOVED lines=8> */
.L_x_8873:
        /* <DEDUP_REMOVED lines=12> */
.L_x_8876:
[----:B------:R-:W-:-:S07]  /*9840*/  IMAD.MOV.U32 R160, RZ, RZ, R228 ;  /* 0x000000ffffa07224 */ /* 0x000fce00078e00e4 */
.L_x_8877:
[----:B------:R-:W-:Y:S05]  /*9850*/  BSYNC B3 ;  /* 0x0000000000037941 */ /* 0x000fea0003800000 */
.L_x_8875:
        /* <DEDUP_REMOVED lines=16> */
.L_x_8881:
[----:B------:R-:W-:Y:S05]  /*9960*/  BSYNC B4 ;  /* 0x0000000000047941 */ /* 0x000fea0003800000 */
.L_x_8880:
        /* <DEDUP_REMOVED lines=44> */
.L_x_8879:
[----:B------:R-:W-:Y:S05]  /*9c30*/  BSYNC B3 ;  /* 0x0000000000037941 */ /* 0x000fea0003800000 */
.L_x_8878:
        /* <DEDUP_REMOVED lines=11> */
.L_x_8874:
[----:B------:R-:W-:Y:S05]  /*9cf0*/  BSYNC B2 ;  /* 0x0000000000027941 */ /* 0x000fea0003800000 */
.L_x_8872:
        /* <DEDUP_REMOVED lines=8> */
.L_x_8883:
        /* <DEDUP_REMOVED lines=12> */
.L_x_8886:
[----:B------:R-:W-:-:S07]  /*9e40*/  MOV R160, R228 ;  /* 0x000000e400a07202 */ /* 0x000fce0000000f00 */
.L_x_8887:
[----:B------:R-:W-:Y:S05]  /*9e50*/  BSYNC B3 ;  /* 0x0000000000037941 */ /* 0x000fea0003800000 */
.L_x_8885:
        /* <DEDUP_REMOVED lines=16> */
.L_x_8891:
[----:B------:R-:W-:Y:S05]  /*9f60*/  BSYNC B4 ;  /* 0x0000000000047941 */ /* 0x000fea0003800000 */
.L_x_8890:
        /* <DEDUP_REMOVED lines=44> */
.L_x_8889:
[----:B------:R-:W-:Y:S05]  /*a230*/  BSYNC B3 ;  /* 0x0000000000037941 */ /* 0x000fea0003800000 */
.L_x_8888:
        /* <DEDUP_REMOVED lines=11> */
.L_x_8884:
[----:B------:R-:W-:Y:S05]  /*a2f0*/  BSYNC B2 ;  /* 0x0000000000027941 */ /* 0x000fea0003800000 */
.L_x_8882:
        /* <DEDUP_REMOVED lines=8> */
.L_x_8893:
        /* <DEDUP_REMOVED lines=12> */
.L_x_8896:
[----:B------:R-:W-:-:S07]  /*a440*/  IMAD.MOV.U32 R160, RZ, RZ, R228 ;  /* 0x000000ffffa07224 */ /* 0x000fce00078e00e4 */
.L_x_8897:
[----:B------:R-:W-:Y:S05]  /*a450*/  BSYNC B3 ;  /* 0x0000000000037941 */ /* 0x000fea0003800000 */
.L_x_8895:
        /* <DEDUP_REMOVED lines=16> */
.L_x_8901:
[----:B------:R-:W-:Y:S05]  /*a560*/  BSYNC B4 ;  /* 0x0000000000047941 */ /* 0x000fea0003800000 */
.L_x_8900:
        /* <DEDUP_REMOVED lines=44> */
.L_x_8899:
[----:B------:R-:W-:Y:S05]  /*a830*/  BSYNC B3 ;  /* 0x0000000000037941 */ /* 0x000fea0003800000 */
.L_x_8898:
        /* <DEDUP_REMOVED lines=11> */
.L_x_8894:
[----:B------:R-:W-:Y:S05]  /*a8f0*/  BSYNC B2 ;  /* 0x0000000000027941 */ /* 0x000fea0003800000 */
.L_x_8892:
        /* <DEDUP_REMOVED lines=8> */
.L_x_8903:
        /* <DEDUP_REMOVED lines=12> */
.L_x_8906:
[----:B------:R-:W-:-:S07]  /*aa40*/  IMAD.MOV.U32 R160, RZ, RZ, R228 ;  /* 0x000000ffffa07224 */ /* 0x000fce00078e00e4 */
.L_x_8907:
[----:B------:R-:W-:Y:S05]  /*aa50*/  BSYNC B3 ;  /* 0x0000000000037941 */ /* 0x000fea0003800000 */
.L_x_8905:
        /* <DEDUP_REMOVED lines=16> */
.L_x_8911:
[----:B------:R-:W-:Y:S05]  /*ab60*/  BSYNC B4 ;  /* 0x0000000000047941 */ /* 0x000fea0003800000 */
.L_x_8910:
        /* <DEDUP_REMOVED lines=44> */
.L_x_8909:
[----:B------:R-:W-:Y:S05]  /*ae30*/  BSYNC B3 ;  /* 0x0000000000037941 */ /* 0x000fea0003800000 */
.L_x_8908:
[----:B------:R-:W-:Y:S01]  /*ae40*/  I2FP.F32.U32 R60, R160 ;  /* 0x000000a0003c7245 */ /* 0x000fe20000201000 */
[----:B-----5:R-:W-:Y:S01]  /*ae50*/  HADD2.F32 R62, -RZ, R55.H1_H1 ;  /* 0x30000037ff3e7230 */ /* 0x020fe20000004100 */
[----:B------:R-:W-:-:S04]  /*ae60*/  MOV R61, 0x2f800000 ;  /* 0x2f800000003d7802 */ /* 0x000fc80000000f00 */
        /* <DEDUP_REMOVED lines=8> */
.L_x_8904:
[----:B------:R-:W-:Y:S05]  /*aef0*/  BSYNC B2 ;  /* 0x0000000000027941 */ /* 0x000fea0003800000 */
.L_x_8902:
        /* <DEDUP_REMOVED lines=29> */
.L_x_8913:
[----:B------:R-:W-:Y:S05]  /*b0d0*/  BSYNC B2 ;  /* 0x0000000000027941 */ /* 0x000fea0003800000 */
.L_x_8912:
[----:B------:R-:W-:Y:S02]  /*b0e0*/  IADD3 R230, R230, 0x20, RZ ;  /* 0x00000020e6e67810 */ /* 0x000fe40007ffe0ff */
[----:B------:R-:W-:-:S07]  /*b0f0*/  IADD3 R229, R229, 0x20, RZ ;  /* 0x00000020e5e57810 */ /* 0x000fce0007ffe0ff */
.L_x_8831:
[----:B------:R-:W-:Y:S05]  /*b100*/  BSYNC B1 ;  /* 0x0000000000017941 */ /* 0x000fea0003800000 */
.L_x_8830:
        /* <DEDUP_REMOVED lines=17> */
[----:B------:R-:W-:Y:S01]  /*b220*/  MOV R60, R224 ;  /* 0x000000e0003c7202 */ /* 0x000fe20000000f00 */
[----:B-----5:R-:W-:Y:S01]  /*b230*/  HADD2.F32 R163, -RZ, R56.H0_H0 ;  /* 0x20000038ffa37230 */ /* 0x020fe20000004100 */
[----:B------:R-:W-:Y:S06]  /*b240*/  BRA `(.L_x_8918) ;  /* 0x00000004005c7947 */ /* 0x000fec0003800000 */
.L_x_8917:
[C---:B------:R-:W-:Y:S01]  /*b250*/  ISETP.NE.AND P4, PT, R224.reuse, 0x1, PT ;  /* 0x00000001e000780c */ /* 0x040fe20003f85270 */
[----:B------:R-:W-:Y:S01]  /*b260*/  BSSY B3, `(.L_x_8919) ;  /* 0x000000c000037945 */ /* 0x000fe20003800000 */
[----:B------:R-:W-:-:S11]  /*b270*/  VIADD R60, R224, 0x1 ;  /* 0x00000001e03c7836 */ /* 0x000fd60000000000 */
        /* <DEDUP_REMOVED lines=9> */
.L_x_8920:
[----:B------:R-:W-:-:S07]  /*b310*/  MOV R152, R228 ;  /* 0x000000e400987202 */ /* 0x000fce0000000f00 */
.L_x_8921:
[----:B------:R-:W-:Y:S05]  /*b320*/  BSYNC B3 ;  /* 0x0000000000037941 */ /* 0x000fea0003800000 */
.L_x_8919:
        /* <DEDUP_REMOVED lines=16> */
.L_x_8925:
[----:B------:R-:W-:Y:S05]  /*b430*/  BSYNC B4 ;  /* 0x0000000000047941 */ /* 0x000fea0003800000 */
.L_x_8924:
        /* <DEDUP_REMOVED lines=42> */
[----:B------:R-:W-:Y:S01]  /*b6e0*/  HFMA2.MMA R60, -RZ, RZ, 0, 0 ;  /* 0x00000000ff3c7435 */ /* 0x000fe200000001ff */
[----:B------:R-:W-:-:S10]  /*b6f0*/  LOP3.LUT R222, R61, UR31, R62, 0x96, !PT ;  /* 0x0000001f3dde7c12 */ /* 0x000fd4000f8e963e */
.L_x_8923:
[----:B------:R-:W-:Y:S05]  /*b700*/  BSYNC B3 ;  /* 0x0000000000037941 */ /* 0x000fea0003800000 */
.L_x_8922:
        /* <DEDUP_REMOVED lines=11> */
.L_x_8918:
[----:B------:R-:W-:Y:S05]  /*b7c0*/  BSYNC B2 ;  /* 0x0000000000027941 */ /* 0x000fea0003800000 */
.L_x_8916:
[----:B------:R-:W-:Y:S04]  /*b7d0*/  BSSY B2, `(.L_x_8926) ;  /* 0x000005f000027945 */ /* 0x000fe80003800000 */
[----:B------:R-:W-:Y:S05]  /*b7e0*/  @P3 BRA `(.L_x_8927) ;  /* 0x0000000000183947 */ /* 0x000fea0003800000 */
[----:B------:R-:W-:Y:S02]  /*b7f0*/  MOV R158, RZ ;  /* 0x000000ff009e7202 */ /* 0x000fe40000000f00 */
[----:B------:R-:W-:Y:S01]  /*b800*/  MOV R61, R60 ;  /* 0x0000003c003d7202 */ /* 0x000fe20000000f00 */
[----:B------:R-:W-:Y:S06]  /*b810*/  @!P2 BRA `(.L_x_8928) ;  /* 0x000000040068a947 */ /* 0x000fec0003800000 */
[----:B------:R-:W-:Y:S02]  /*b820*/  IMAD.MOV.U32 R61, RZ, RZ, R60 ;  /* 0x000000ffff3d7224 */ /* 0x000fe400078e003c */
[----:B-----5:R-:W-:Y:S01]  /*b830*/  HADD2.F32 R158, -RZ, R56.H1_H1 ;  /* 0x30000038ff9e7230 */ /* 0x020fe20000004100 */
[----:B------:R-:W-:Y:S06]  /*b840*/  BRA `(.L_x_8928) ;  /* 0x00000004005c7947 */ /* 0x000fec0003800000 */
.L_x_8927:
[C---:B------:R-:W-:Y:S01]  /*b850*/  ISETP.NE.AND P4, PT, R60.reuse, 0x1, PT ;  /* 0x000000013c00780c */ /* 0x040fe20003f85270 */
[----:B------:R-:W-:Y:S01]  /*b860*/  BSSY B3, `(.L_x_8929) ;  /* 0x000000c000037945 */ /* 0x000fe20003800000 */
[----:B------:R-:W-:-:S11]  /*b870*/  IADD3 R61, R60, 0x1, RZ ;  /* 0x000000013c3d7810 */ /* 0x000fd60007ffe0ff */
        /* <DEDUP_REMOVED lines=9> */
.L_x_8930:
[----:B------:R-:W-:-:S07]  /*b910*/  MOV R152, R228 ;  /* 0x000000e400987202 */ /* 0x000fce0000000f00 */
.L_x_8931:
[----:B------:R-:W-:Y:S05]  /*b920*/  BSYNC B3 ;  /* 0x0000000000037941 */ /* 0x000fea0003800000 */
.L_x_8929:
        /* <DEDUP_REMOVED lines=16> */
.L_x_8935:
[----:B------:R-:W-:Y:S05]  /*ba30*/  BSYNC B4 ;  /* 0x0000000000047941 */ /* 0x000fea0003800000 */
.L_x_8934:
        /* <DEDUP_REMOVED lines=42> */
[----:B------:R-:W-:Y:S01]  /*bce0*/  IMAD.MOV.U32 R61, RZ, RZ, RZ ;  /* 0x000000ffff3d7224 */ /* 0x000fe200078e00ff */
[----:B------:R-:W-:-:S07]  /*bcf0*/  MOV R226, R60 ;  /* 0x0000003c00e27202 */ /* 0x000fce0000000f00 */
.L_x_8933:
[----:B------:R-:W-:Y:S05]  /*bd00*/  BSYNC B3 ;  /* 0x0000000000037941 */ /* 0x000fea0003800000 */
.L_x_8932:
        /* <DEDUP_REMOVED lines=11> */
.L_x_8928:
[----:B------:R-:W-:Y:S05]  /*bdc0*/  BSYNC B2 ;  /* 0x0000000000027941 */ /* 0x000fea0003800000 */
.L_x_8926:
        /* <DEDUP_REMOVED lines=8> */
.L_x_8937:
        /* <DEDUP_REMOVED lines=12> */
.L_x_8940:
[----:B------:R-:W-:-:S07]  /*bf10*/  IMAD.MOV.U32 R152, RZ, RZ, R228 ;  /* 0x000000ffff987224 */ /* 0x000fce00078e00e4 */
.L_x_8941:
[----:B------:R-:W-:Y:S05]  /*bf20*/  BSYNC B3 ;  /* 0x0000000000037941 */ /* 0x000fea0003800000 */
.L_x_8939:
        /* <DEDUP_REMOVED lines=16> */
.L_x_8945:
[----:B------:R-:W-:Y:S05]  /*c030*/  BSYNC B4 ;  /* 0x0000000000047941 */ /* 0x000fea0003800000 */
.L_x_8944:
        /* <DEDUP_REMOVED lines=44> */
.L_x_8943:
[----:B------:R-:W-:Y:S05]  /*c300*/  BSYNC B3 ;  /* 0x0000000000037941 */ /* 0x000fea0003800000 */
.L_x_8942:
[----:B------:R-:W-:Y:S01]  /*c310*/  I2FP.F32.U32 R61, R152 ;  /* 0x00000098003d7245 */ /* 0x000fe20000201000 */
[----:B-----5:R-:W-:Y:S01]  /*c320*/  HADD2.F32 R63, -RZ, R53.H0_H0 ;  /* 0x20000035ff3f7230 */ /* 0x020fe20000004100 */
[----:B------:R-:W-:-:S04]  /*c330*/  MOV R62, 0x2f800000 ;  /* 0x2f800000003e7802 */ /* 0x000fc80000000f00 */
        /* <DEDUP_REMOVED lines=8> */
.L_x_8938:
[----:B------:R-:W-:Y:S05]  /*c3c0*/  BSYNC B2 ;  /* 0x0000000000027941 */ /* 0x000fea0003800000 */
.L_x_8936:
[----:B------:R-:W-:Y:S04]  /*c3d0*/  BSSY B2, `(.L_x_8946) ;  /* 0x000005f000027945 */ /* 0x000fe80003800000 */
[----:B------:R-:W-:Y:S05]  /*c3e0*/  @P3 BRA `(.L_x_8947) ;  /* 0x0000000000183947 */ /* 0x000fea0003800000 */
[----:B------:R-:W-:Y:S01]  /*c3f0*/  IMAD.MOV.U32 R156, RZ, RZ, RZ ;  /* 0x000000ffff9c7224 */ /* 0x000fe200078e00ff */
[----:B------:R-:W-:Y:S01]  /*c400*/  MOV R61, R60 ;  /* 0x0000003c003d7202 */ /* 0x000fe20000000f00 */
[----:B------:R-:W-:Y:S06]  /*c410*/  @!P2 BRA `(.L_x_8948) ;  /* 0x000000040068a947 */ /* 0x000fec0003800000 */
[----:B------:R-:W-:Y:S01]  /*c420*/  MOV R61, R60 ;  /* 0x0000003c003d7202 */ /* 0x000fe20000000f00 */
[----:B-----5:R-:W-:Y:S01]  /*c430*/  HADD2.F32 R156, -RZ, R57.H1_H1 ;  /* 0x30000039ff9c7230 */ /* 0x020fe20000004100 */
[----:B------:R-:W-:Y:S06]  /*c440*/  BRA `(.L_x_8948) ;  /* 0x00000004005c7947 */ /* 0x000fec0003800000 */
.L_x_8947:
        /* <DEDUP_REMOVED lines=12> */
.L_x_8950:
[----:B------:R-:W-:-:S07]  /*c510*/  MOV R152, R228 ;  /* 0x000000e400987202 */ /* 0x000fce0000000f00 */
.L_x_8951:
[----:B------:R-:W-:Y:S05]  /*c520*/  BSYNC B3 ;  /* 0x0000000000037941 */ /* 0x000fea0003800000 */
.L_x_8949:
        /* <DEDUP_REMOVED lines=16> */
.L_x_8955:
[----:B------:R-:W-:Y:S05]  /*c630*/  BSYNC B4 ;  /* 0x0000000000047941 */ /* 0x000fea0003800000 */
.L_x_8954:
        /* <DEDUP_REMOVED lines=43> */
[----:B------:R-:W-:-:S10]  /*c8f0*/  MOV R226, R60 ;  /* 0x0000003c00e27202 */ /* 0x000fd40000000f00 */
.L_x_8953:
[----:B------:R-:W-:Y:S05]  /*c900*/  BSYNC B3 ;  /* 0x0000000000037941 */ /* 0x000fea0003800000 */
.L_x_8952:
        /* <DEDUP_REMOVED lines=11> */
.L_x_8948:
[----:B------:R-:W-:Y:S05]  /*c9c0*/  BSYNC B2 ;  /* 0x0000000000027941 */ /* 0x000fea0003800000 */
.L_x_8946:
[----:B------:R-:W-:Y:S04]  /*c9d0*/  BSSY B2, `(.L_x_8956) ;  /* 0x000005f000027945 */ /* 0x000fe80003800000 */
[----:B------:R-:W-:Y:S05]  /*c9e0*/  @P3 BRA `(.L_x_8957) ;  /* 0x0000000000183947 */ /* 0x000fea0003800000 */
[----:B------:R-:W-:Y:S02]  /*c9f0*/  MOV R159, RZ ;  /* 0x000000ff009f7202 */ /* 0x000fe40000000f00 */
[----:B------:R-:W-:Y:S01]  /*ca00*/  MOV R60, R61 ;  /* 0x0000003d003c7202 */ /* 0x000fe20000000f00 */
[----:B------:R-:W-:Y:S06]  /*ca10*/  @!P2 BRA `(.L_x_8958) ;  /* 0x000000040068a947 */ /* 0x000fec0003800000 */
[----:B------:R-:W-:Y:S02]  /*ca20*/  IMAD.MOV.U32 R60, RZ, RZ, R61 ;  /* 0x000000ffff3c7224 */ /* 0x000fe400078e003d */
[----:B-----5:R-:W-:Y:S01]  /*ca30*/  HADD2.F32 R159, -RZ, R58.H0_H0 ;  /* 0x2000003aff9f7230 */ /* 0x020fe20000004100 */
[----:B------:R-:W-:Y:S06]  /*ca40*/  BRA `(.L_x_8958) ;  /* 0x00000004005c7947 */ /* 0x000fec0003800000 */
.L_x_8957:
        /* <DEDUP_REMOVED lines=12> */
.L_x_8960:
[----:B------:R-:W-:-:S07]  /*cb10*/  MOV R152, R228 ;  /* 0x000000e400987202 */ /* 0x000fce0000000f00 */
.L_x_8961:
[----:B------:R-:W-:Y:S05]  /*cb20*/  BSYNC B3 ;  /* 0x0000000000037941 */ /* 0x000fea0003800000 */
.L_x_8959:
        /* <DEDUP_REMOVED lines=16> */
.L_x_8965:
[----:B------:R-:W-:Y:S05]  /*cc30*/  BSYNC B4 ;  /* 0x0000000000047941 */ /* 0x000fea0003800000 */
.L_x_8964:
        /* <DEDUP_REMOVED lines=41> */
[----:B------:R-:W-:Y:S01]  /*ced0*/  MOV R226, R60 ;  /* 0x0000003c00e27202 */ /* 0x000fe20000000f00 */
[----:B------:R-:W-:Y:S01]  /*cee0*/  IMAD.MOV.U32 R60, RZ, RZ, RZ ;  /* 0x000000ffff3c7224 */ /* 0x000fe200078e00ff */
[----:B------:R-:W-:-:S07]  /*cef0*/  LOP3.LUT R222, R61, UR31, R62, 0x96, !PT ;  /* 0x0000001f3dde7c12 */ /* 0x000fce000f8e963e */
.L_x_8963:
[----:B------:R-:W-:Y:S05]  /*cf00*/  BSYNC B3 ;  /* 0x0000000000037941 */ /* 0x000fea0003800000 */
.L_x_8962:
        /* <DEDUP_REMOVED lines=11> */
.L_x_8958:
[----:B------:R-:W-:Y:S05]  /*cfc0*/  BSYNC B2 ;  /* 0x0000000000027941 */ /* 0x000fea0003800000 */
.L_x_8956:
        /* <DEDUP_REMOVED lines=8> */
.L_x_8967:
        /* <DEDUP_REMOVED lines=12> */
.L_x_8970:
[----:B------:R-:W-:-:S07]  /*d110*/  IMAD.MOV.U32 R152, RZ, RZ, R228 ;  /* 0x000000ffff987224 */ /* 0x000fce00078e00e4 */
.L_x_8971:
[----:B------:R-:W-:Y:S05]  /*d120*/  BSYNC B3 ;  /* 0x0000000000037941 */ /* 0x000fea0003800000 */
.L_x_8969:
        /* <DEDUP_REMOVED lines=16> */
.L_x_8975:
[----:B------:R-:W-:Y:S05]  /*d230*/  BSYNC B4 ;  /* 0x0000000000047941 */ /* 0x000fea0003800000 */
.L_x_8974:
        /* <DEDUP_REMOVED lines=44> */
.L_x_8973:
[----:B------:R-:W-:Y:S05]  /*d500*/  BSYNC B3 ;  /* 0x0000000000037941 */ /* 0x000fea0003800000 */
.L_x_8972:
        /* <DEDUP_REMOVED lines=11> */
.L_x_8968:
[----:B------:R-:W-:Y:S05]  /*d5c0*/  BSYNC B2 ;  /* 0x0000000000027941 */ /* 0x000fea0003800000 */
.L_x_8966:
[----:B------:R-:W-:Y:S04]  /*d5d0*/  BSSY B2, `(.L_x_8976) ;  /* 0x000005f000027945 */ /* 0x000fe80003800000 */
[----:B------:R-:W-:Y:S05]  /*d5e0*/  @P3 BRA `(.L_x_8977) ;  /* 0x0000000000183947 */ /* 0x000fea0003800000 */
[----:B------:R-:W-:Y:S01]  /*d5f0*/  IMAD.MOV.U32 R157, RZ, RZ, RZ ;  /* 0x000000ffff9d7224 */ /* 0x000fe200078e00ff */
[----:B------:R-:W-:Y:S01]  /*d600*/  MOV R60, R61 ;  /* 0x0000003d003c7202 */ /* 0x000fe20000000f00 */
[----:B------:R-:W-:Y:S06]  /*d610*/  @!P2 BRA `(.L_x_8978) ;  /* 0x000000040068a947 */ /* 0x000fec0003800000 */
[----:B------:R-:W-:Y:S01]  /*d620*/  MOV R60, R61 ;  /* 0x0000003d003c7202 */ /* 0x000fe20000000f00 */
[----:B-----5:R-:W-:Y:S01]  /*d630*/  HADD2.F32 R157, -RZ, R59.H0_H0 ;  /* 0x2000003bff9d7230 */ /* 0x020fe20000004100 */
[----:B------:R-:W-:Y:S06]  /*d640*/  BRA `(.L_x_8978) ;  /* 0x00000004005c7947 */ /* 0x000fec0003800000 */
.L_x_8977:
        /* <DEDUP_REMOVED lines=12> */
.L_x_8980:
[----:B------:R-:W-:-:S07]  /*d710*/  MOV R152, R228 ;  /* 0x000000e400987202 */ /* 0x000fce0000000f00 */
.L_x_8981:
[----:B------:R-:W-:Y:S05]  /*d720*/  BSYNC B3 ;  /* 0x0000000000037941 */ /* 0x000fea0003800000 */
.L_x_8979:
        /* <DEDUP_REMOVED lines=16> */
.L_x_8985:
[----:B------:R-:W-:Y:S05]  /*d830*/  BSYNC B4 ;  /* 0x0000000000047941 */ /* 0x000fea0003800000 */
.L_x_8984:
        /* <DEDUP_REMOVED lines=44> */
.L_x_8983:
[----:B------:R-:W-:Y:S05]  /*db00*/  BSYNC B3 ;  /* 0x0000000000037941 */ /* 0x000fea0003800000 */
.L_x_8982:
        /* <DEDUP_REMOVED lines=11> */
.L_x_8978:
[----:B------:R-:W-:Y:S05]  /*dbc0*/  BSYNC B2 ;  /* 0x0000000000027941 */ /* 0x000fea0003800000 */
.L_x_8976:
        /* <DEDUP_REMOVED lines=8> */
.L_x_8987:
        /* <DEDUP_REMOVED lines=12> */
.L_x_8990:
[----:B------:R-:W-:-:S07]  /*dd10*/  MOV R152, R228 ;  /* 0x000000e400987202 */ /* 0x000fce0000000f00 */
.L_x_8991:
[----:B------:R-:W-:Y:S05]  /*dd20*/  BSYNC B3 ;  /* 0x0000000000037941 */ /* 0x000fea0003800000 */
.L_x_8989:
        /* <DEDUP_REMOVED lines=16> */
.L_x_8995:
[----:B------:R-:W-:Y:S05]  /*de30*/  BSYNC B4 ;  /* 0x0000000000047941 */ /* 0x000fea0003800000 */
.L_x_8994:
        /* <DEDUP_REMOVED lines=42> */
[----:B------:R-:W-:Y:S02]  /*e0e0*/  LOP3.LUT R222, R61, UR31, R62, 0x96, !PT ;  /* 0x0000001f3dde7c12 */ /* 0x000fe4000f8e963e */
[----:B------:R-:W-:-:S07]  /*e0f0*/  MOV R226, R60 ;  /* 0x0000003c00e27202 */ /* 0x000fce0000000f00 */
.L_x_8993:
[----:B------:R-:W-:Y:S05]  /*e100*/  BSYNC B3 ;  /* 0x0000000000037941 */ /* 0x000fea0003800000 */
.L_x_8992:
        /* <DEDUP_REMOVED lines=11> */
.L_x_8988:
[----:B------:R-:W-:Y:S05]  /*e1c0*/  BSYNC B2 ;  /* 0x0000000000027941 */ /* 0x000fea0003800000 */
.L_x_8986:
        /* <DEDUP_REMOVED lines=29> */
.L_x_8997:
[----:B------:R-:W-:Y:S05]  /*e3a0*/  BSYNC B2 ;  /* 0x0000000000027941 */ /* 0x000fea0003800000 */
.L_x_8996:
[----:B------:R-:W-:Y:S01]  /*e3b0*/  VIADD R230, R230, 0x20 ;  /* 0x00000020e6e67836 */ /* 0x000fe20000000000 */
[----:B------:R-:W-:-:S07]  /*e3c0*/  IADD3 R229, R229, 0x20, RZ ;  /* 0x00000020e5e57810 */ /* 0x000fce0007ffe0ff */
.L_x_8915:
[----:B------:R-:W-:Y:S05]  /*e3d0*/  BSYNC B1 ;  /* 0x0000000000017941 */ /* 0x000fea0003800000 */
.L_x_8914:
        /* <DEDUP_REMOVED lines=20> */
.L_x_9001:
        /* <DEDUP_REMOVED lines=12> */
.L_x_9004:
[----:B------:R-:W-:-:S07]  /*e5e0*/  IMAD.MOV.U32 R146, RZ, RZ, R228 ;  /* 0x000000ffff927224 */ /* 0x000fce00078e00e4 */
.L_x_9005:
[----:B------:R-:W-:Y:S05]  /*e5f0*/  BSYNC B3 ;  /* 0x0000000000037941 */ /* 0x000fea0003800000 */
.L_x_9003:
        /* <DEDUP_REMOVED lines=16> */
.L_x_9009:
[----:B------:R-:W-:Y:S05]  /*e700*/  BSYNC B4 ;  /* 0x0000000000047941 */ /* 0x000fea0003800000 */
.L_x_9008:
        /* <DEDUP_REMOVED lines=44> */
.L_x_9007:
[----:B------:R-:W-:Y:S05]  /*e9d0*/  BSYNC B3 ;  /* 0x0000000000037941 */ /* 0x000fea0003800000 */
.L_x_9006:
        /* <DEDUP_REMOVED lines=11> */
.L_x_9002:
[----:B------:R-:W-:Y:S05]  /*ea90*/  BSYNC B2 ;  /* 0x0000000000027941 */ /* 0x000fea0003800000 */
.L_x_9000:
        /* <DEDUP_REMOVED lines=8> */
.L_x_9011:
        /* <DEDUP_REMOVED lines=12> */
.L_x_9014:
[----:B------:R-:W-:-:S07]  /*ebe0*/  MOV R146, R228 ;  /* 0x000000e400927202 */ /* 0x000fce0000000f00 */
.L_x_9015:
[----:B------:R-:W-:Y:S05]  /*ebf0*/  BSYNC B3 ;  /* 0x0000000000037941 */ /* 0x000fea0003800000 */
.L_x_9013:
        /* <DEDUP_REMOVED lines=16> */
.L_x_9019:
[----:B------:R-:W-:Y:S05]  /*ed00*/  BSYNC B4 ;  /* 0x0000000000047941 */ /* 0x000fea0003800000 */
.L_x_9018:
        /* <DEDUP_REMOVED lines=44> */
.L_x_9017:
[----:B------:R-:W-:Y:S05]  /*efd0*/  BSYNC B3 ;  /* 0x0000000000037941 */ /* 0x000fea0003800000 */
.L_x_9016:
        /* <DEDUP_REMOVED lines=11> */
.L_x_9012:
[----:B------:R-:W-:Y:S05]  /*f090*/  BSYNC B2 ;  /* 0x0000000000027941 */ /* 0x000fea0003800000 */
.L_x_9010:
        /* <DEDUP_REMOVED lines=8> */
.L_x_9021:
        /* <DEDUP_REMOVED lines=12> */
.L_x_9024:
[----:B------:R-:W-:-:S07]  /*f1e0*/  MOV R146, R228 ;  /* 0x000000e400927202 */ /* 0x000fce0000000f00 */
.L_x_9025:
[----:B------:R-:W-:Y:S05]  /*f1f0*/  BSYNC B3 ;  /* 0x0000000000037941 */ /* 0x000fea0003800000 */
.L_x_9023:
        /* <DEDUP_REMOVED lines=16> */
.L_x_9029:
[----:B------:R-:W-:Y:S05]  /*f300*/  BSYNC B4 ;  /* 0x0000000000047941 */ /* 0x000fea0003800000 */
.L_x_9028:
        /* <DEDUP_REMOVED lines=44> */
.L_x_9027:
[----:B------:R-:W-:Y:S05]  /*f5d0*/  BSYNC B3 ;  /* 0x0000000000037941 */ /* 0x000fea0003800000 */
.L_x_9026:
        /* <DEDUP_REMOVED lines=11> */
.L_x_9022:
[----:B------:R-:W-:Y:S05]  /*f690*/  BSYNC B2 ;  /* 0x0000000000027941 */ /* 0x000fea0003800000 */
.L_x_9020:
        /* <DEDUP_REMOVED lines=8> */
.L_x_9031:
        /* <DEDUP_REMOVED lines=12> */
.L_x_9034:
[----:B------:R-:W-:-:S07]  /*f7e0*/  IMAD.MOV.U32 R146, RZ, RZ, R228 ;  /* 0x000000ffff927224 */ /* 0x000fce00078e00e4 */
.L_x_9035:
[----:B------:R-:W-:Y:S05]  /*f7f0*/  BSYNC B3 ;  /* 0x0000000000037941 */ /* 0x000fea0003800000 */
.L_x_9033:
        /* <DEDUP_REMOVED lines=16> */
.L_x_9039:
[----:B------:R-:W-:Y:S05]  /*f900*/  BSYNC B4 ;  /* 0x0000000000047941 */ /* 0x000fea0003800000 */
.L_x_9038:
        /* <DEDUP_REMOVED lines=44> */
.L_x_9037:
[----:B------:R-:W-:Y:S05]  /*fbd0*/  BSYNC B3 ;  /* 0x0000000000037941 */ /* 0x000fea0003800000 */
.L_x_9036:
        /* <DEDUP_REMOVED lines=11> */
.L_x_9032:
[----:B------:R-:W-:Y:S05]  /*fc90*/  BSYNC B2 ;  /* 0x0000000000027941 */ /* 0x000fea0003800000 */
.L_x_9030:
        /* <DEDUP_REMOVED lines=8> */
.L_x_9041:
        /* <DEDUP_REMOVED lines=12> */
.L_x_9044:
[----:B------:R-:W-:-:S07]  /*fde0*/  MOV R146, R228 ;  /* 0x000000e400927202 */ /* 0x000fce0000000f00 */
.L_x_9045:
[----:B------:R-:W-:Y:S05]  /*fdf0*/  BSYNC B3 ;  /* 0x0000000000037941 */ /* 0x000fea0003800000 */
.L_x_9043:
        /* <DEDUP_REMOVED lines=16> */
.L_x_9049:
[----:B------:R-:W-:Y:S05]  /*ff00*/  BSYNC B4 ;  /* 0x0000000000047941 */ /* 0x000fea0003800000 */
.L_x_9048:
        /* <DEDUP_REMOVED lines=44> */
.L_x_9047:
[----:B------:R-:W-:Y:S05]  /*101d0*/  BSYNC B3 ;  /* 0x0000000000037941 */ /* 0x000fea0003800000 */
.L_x_9046:
        /* <DEDUP_REMOVED lines=11> */
.L_x_9042:
[----:B------:R-:W-:Y:S05]  /*10290*/  BSYNC B2 ;  /* 0x0000000000027941 */ /* 0x000fea0003800000 */
.L_x_9040:
        /* <DEDUP_REMOVED lines=8> */
.L_x_9051:
        /* <DEDUP_REMOVED lines=12> */
.L_x_9054:
[----:B------:R-:W-:-:S07]  /*103e0*/  MOV R146, R228 ;  /* 0x000000e400927202 */ /* 0x000fce0000000f00 */
.L_x_9055:
[----:B------:R-:W-:Y:S05]  /*103f0*/  BSYNC B3 ;  /* 0x0000000000037941 */ /* 0x000fea0003800000 */
.L_x_9053:
        /* <DEDUP_REMOVED lines=16> */
.L_x_9059:
[----:B------:R-:W-:Y:S05]  /*10500*/  BSYNC B4 ;  /* 0x0000000000047941 */ /* 0x000fea0003800000 */
.L_x_9058:
        /* <DEDUP_REMOVED lines=44> */
.L_x_9057:
[----:B------:R-:W-:Y:S05]  /*107d0*/  BSYNC B3 ;  /* 0x0000000000037941 */ /* 0x000fea0003800000 */
.L_x_9056:
        /* <DEDUP_REMOVED lines=11> */
.L_x_9052:
[----:B------:R-:W-:Y:S05]  /*10890*/  BSYNC B2 ;  /* 0x0000000000027941 */ /* 0x000fea0003800000 */
.L_x_9050:
        /* <DEDUP_REMOVED lines=8> */
.L_x_9061:
        /* <DEDUP_REMOVED lines=12> */
.L_x_9064:
[----:B------:R-:W-:-:S07]  /*109e0*/  IMAD.MOV.U32 R186, RZ, RZ, R228 ;  /* 0x000000ffffba7224 */ /* 0x000fce00078e00e4 */
.L_x_9065:
[----:B------:R-:W-:Y:S05]  /*109f0*/  BSYNC B3 ;  /* 0x0000000000037941 */ /* 0x000fea0003800000 */
.L_x_9063:
        /* <DEDUP_REMOVED lines=16> */
.L_x_9069:
[----:B------:R-:W-:Y:S05]  /*10b00*/  BSYNC B4 ;  /* 0x0000000000047941 */ /* 0x000fea0003800000 */
.L_x_9068:
        /* <DEDUP_REMOVED lines=44> */
.L_x_9067:
[----:B------:R-:W-:Y:S05]  /*10dd0*/  BSYNC B3 ;  /* 0x0000000000037941 */ /* 0x000fea0003800000 */
.L_x_9066:
[----:B------:R-:W-:Y:S01]  /*10de0*/  I2FP.F32.U32 R61, R186 ;  /* 0x000000ba003d7245 */ /* 0x000fe20000201000 */
[----:B-----5:R-:W-:Y:S01]  /*10df0*/  HADD2.F32 R63, -RZ, R55.H0_H0 ;  /* 0x20000037ff3f7230 */ /* 0x020fe20000004100 */
[----:B------:R-:W-:-:S04]  /*10e00*/  MOV R62, 0x2f800000 ;  /* 0x2f800000003e7802 */ /* 0x000fc80000000f00 */
[----:B------:R-:W-:Y:S01]  /*10e10*/  FMUL.FTZ R63, R63, UR13 ;  /* 0x0000000d3f3f7c20 */ /* 0x000fe20008410000 */
[----:B------:R-:W-:-:S03]  /*10e20*/  FFMA.FTZ R61, R61, R62, 1.1641532182693481445e-10 ;  /* 0x2f0000003d3d7423 */ /* 0x000fc6000001003e */
[----:B------:R-:W-:Y:S02]  /*10e30*/  FMUL.FTZ R63, R63, UR12 ;  /* 0x0000000c3f3f7c20 */ /* 0x000fe40008410000 */
[----:B------:R-:W-:Y:S01]  /*10e40*/  FSETP.GTU.FTZ.AND P4, PT, R61, UR10, PT ;  /* 0x0000000a3d007c0b */ /* 0x000fe2000bf9c000 */
[----:B------:R-:W-:-:S03]  /*10e50*/  @P2 HADD2.F32 R61, -RZ, R59.H0_H0 ;  /* 0x2000003bff3d2230 */ /* 0x000fc60000004100 */
[----:B------:R-:W-:Y:S02]  /*10e60*/  FSEL R186, R63, RZ, !P4 ;  /* 0x000000ff3fba7208 */ /* 0x000fe40006000000 */
[----:B------:R-:W-:-:S03]  /*10e70*/  SEL R214, RZ, 0x1, P4 ;  /* 0x00000001ffd67807 */ /* 0x000fc60002000000 */
[----:B------:R-:W-:-:S07]  /*10e80*/  @P2 FADD.FTZ R186, R61, R186 ;  /* 0x000000ba3dba2221 */ /* 0x000fce0000010000 */
.L_x_9062:
[----:B------:R-:W-:Y:S05]  /*10e90*/  BSYNC B2 ;  /* 0x0000000000027941 */ /* 0x000fea0003800000 */
.L_x_9060:
        /* <DEDUP_REMOVED lines=8> */
.L_x_9071:
        /* <DEDUP_REMOVED lines=12> */
.L_x_9074:
[----:B------:R-:W-:-:S07]  /*10fe0*/  MOV R189, R228 ;  /* 0x000000e400bd7202 */ /* 0x000fce0000000f00 */
.L_x_9075:
[----:B------:R-:W-:Y:S05]  /*10ff0*/  BSYNC B3 ;  /* 0x0000000000037941 */ /* 0x000fea0003800000 */
.L_x_9073:
        /* <DEDUP_REMOVED lines=16> */
.L_x_9079:
[----:B------:R-:W-:Y:S05]  /*11100*/  BSYNC B4 ;  /* 0x0000000000047941 */ /* 0x000fea0003800000 */
.L_x_9078:
        /* <DEDUP_REMOVED lines=44> */
.L_x_9077:
[----:B------:R-:W-:Y:S05]  /*113d0*/  BSYNC B3 ;  /* 0x0000000000037941 */ /* 0x000fea0003800000 */
.L_x_9076:
[----:B------:R-:W-:Y:S01]  /*113e0*/  I2FP.F32.U32 R60, R189 ;  /* 0x000000bd003c7245 */ /* 0x000fe20000201000 */
[----:B-----5:R-:W-:Y:S02]  /*113f0*/  HADD2.F32 R62, -RZ, R55.H1_H1 ;  /* 0x30000037ff3e7230 */ /* 0x020fe40000004100 */
[----:B------:R-:W-:-:S03]  /*11400*/  IMAD.MOV.U32 R61, RZ, RZ, 0x2f800000 ;  /* 0x2f800000ff3d7424 */ /* 0x000fc600078e00ff */
[----:B------:R-:W-:Y:S01]  /*11410*/  FMUL.FTZ R62, R62, UR13 ;  /* 0x0000000d3e3e7c20 */ /* 0x000fe20008410000 */
[----:B------:R-:W-:-:S03]  /*11420*/  FFMA.FTZ R60, R60, R61, 1.1641532182693481445e-10 ;  /* 0x2f0000003c3c7423 */ /* 0x000fc6000001003d */
[----:B------:R-:W-:Y:S02]  /*11430*/  FMUL.FTZ R62, R62, UR12 ;  /* 0x0000000c3e3e7c20 */ /* 0x000fe40008410000 */
[----:B------:R-:W-:Y:S01]  /*11440*/  FSETP.GTU.FTZ.AND P3, PT, R60, UR10, PT ;  /* 0x0000000a3c007c0b */ /* 0x000fe2000bf7c000 */
[----:B------:R-:W-:-:S03]  /*11450*/  @P2 HADD2.F32 R60, -RZ, R59.H1_H1 ;  /* 0x3000003bff3c2230 */ /* 0x000fc60000004100 */
[----:B------:R-:W-:Y:S02]  /*11460*/  FSEL R189, R62, RZ, !P3 ;  /* 0x000000ff3ebd7208 */ /* 0x000fe40005800000 */
[----:B------:R-:W-:-:S03]  /*11470*/  SEL R212, RZ, 0x1, P3 ;  /* 0x00000001ffd47807 */ /* 0x000fc60001800000 */
[----:B------:R-:W-:-:S07]  /*11480*/  @P2 FADD.FTZ R189, R60, R189 ;  /* 0x000000bd3cbd2221 */ /* 0x000fce0000010000 */
.L_x_9072:
[----:B------:R-:W-:Y:S05]  /*11490*/  BSYNC B2 ;  /* 0x0000000000027941 */ /* 0x000fea0003800000 */
.L_x_9070:
        /* <DEDUP_REMOVED lines=29> */
.L_x_9081:
[----:B------:R-:W-:Y:S05]  /*11670*/  BSYNC B2 ;  /* 0x0000000000027941 */ /* 0x000fea0003800000 */
.L_x_9080:
[----:B------:R-:W-:Y:S01]  /*11680*/  IADD3 R230, R230, 0x20, RZ ;  /* 0x00000020e6e67810 */ /* 0x000fe20007ffe0ff */
[----:B------:R-:W-:-:S07]  /*11690*/  VIADD R229, R229, 0x20 ;  /* 0x00000020e5e57836 */ /* 0x000fce0000000000 */
.L_x_8999:
[----:B------:R-:W-:Y:S05]  /*116a0*/  BSYNC B1 ;  /* 0x0000000000017941 */ /* 0x000fea0003800000 */
.L_x_8998:
        /* <DEDUP_REMOVED lines=14> */
[----:B------:R-:W-:Y:S02]  /*11790*/  MOV R188, RZ ;  /* 0x000000ff00bc7202 */ /* 0x000fe40000000f00 */
[----:B------:R-:W-:Y:S01]  /*117a0*/  MOV R60, R224 ;  /* 0x000000e0003c7202 */ /* 0x000fe20000000f00 */
[----:B------:R-:W-:Y:S06]  /*117b0*/  @!P2 BRA `(.L_x_9086) ;  /* 0x000000040068a947 */ /* 0x000fec0003800000 */
[----:B------:R-:W-:Y:S02]  /*117c0*/  IMAD.MOV.U32 R60, RZ, RZ, R224 ;  /* 0x000000ffff3c7224 */ /* 0x000fe400078e00e0 */
[----:B-----5:R-:W-:Y:S01]  /*117d0*/  HADD2.F32 R188, -RZ, R56.H0_H0 ;  /* 0x20000038ffbc7230 */ /* 0x020fe20000004100 */
[----:B------:R-:W-:Y:S06]  /*117e0*/  BRA `(.L_x_9086) ;  /* 0x00000004005c7947 */ /* 0x000fec0003800000 */
.L_x_9085:
        /* <DEDUP_REMOVED lines=12> */
.L_x_9088:
[----:B------:R-:W-:-:S07]  /*118b0*/  MOV R188, R228 ;  /* 0x000000e400bc7202 */ /* 0x000fce0000000f00 */
.L_x_9089:
[----:B------:R-:W-:Y:S05]  /*118c0*/  BSYNC B3 ;  /* 0x0000000000037941 */ /* 0x000fea0003800000 */
.L_x_9087:
        /* <DEDUP_REMOVED lines=16> */
.L_x_9093:
[----:B------:R-:W-:Y:S05]  /*119d0*/  BSYNC B4 ;  /* 0x0000000000047941 */ /* 0x000fea0003800000 */
.L_x_9092:
        /* <DEDUP_REMOVED lines=44> */
.L_x_9091:
[----:B------:R-:W-:Y:S05]  /*11ca0*/  BSYNC B3 ;  /* 0x0000000000037941 */ /* 0x000fea0003800000 */
.L_x_9090:
[----:B------:R-:W-:Y:S01]  /*11cb0*/  HFMA2.MMA R62, -RZ, RZ, 0.1171875, 0 ;  /* 0x2f800000ff3e7435 */ /* 0x000fe200000001ff */
[----:B------:R-:W-:Y:S01]  /*11cc0*/  I2FP.F32.U32 R61, R188 ;  /* 0x000000bc003d7245 */ /* 0x000fe20000201000 */
[----:B-----5:R-:W-:-:S05]  /*11cd0*/  HADD2.F32 R63, -RZ, R52.H0_H0 ;  /* 0x20000034ff3f7230 */ /* 0x020fca0000004100 */
[----:B------:R-:W-:-:S03]  /*11ce0*/  FMUL.FTZ R63, R63, UR13 ;  /* 0x0000000d3f3f7c20 */ /* 0x000fc60008410000 */
[----:B------:R-:W-:Y:S01]  /*11cf0*/  FFMA.FTZ R61, R61, R62, 1.1641532182693481445e-10 ;  /* 0x2f0000003d3d7423 */ /* 0x000fe2000001003e */
[----:B------:R-:W-:-:S04]  /*11d00*/  FMUL.FTZ R63, R63, UR12 ;  /* 0x0000000c3f3f7c20 */ /* 0x000fc80008410000 */
[----:B------:R-:W-:Y:S01]  /*11d10*/  FSETP.GTU.FTZ.AND P4, PT, R61, UR10, PT ;  /* 0x0000000a3d007c0b */ /* 0x000fe2000bf9c000 */
[----:B------:R-:W-:-:S03]  /*11d20*/  @P2 HADD2.F32 R61, -RZ, R56.H0_H0 ;  /* 0x20000038ff3d2230 */ /* 0x000fc60000004100 */
[----:B------:R-:W-:Y:S02]  /*11d30*/  FSEL R188, R63, RZ, !P4 ;  /* 0x000000ff3fbc7208 */ /* 0x000fe40006000000 */
[----:B------:R-:W-:-:S03]  /*11d40*/  SEL R220, RZ, 0x1, P4 ;  /* 0x00000001ffdc7807 */ /* 0x000fc60002000000 */
[----:B------:R-:W-:-:S07]  /*11d50*/  @P2 FADD.FTZ R188, R61, R188 ;  /* 0x000000bc3dbc2221 */ /* 0x000fce0000010000 */
.L_x_9086:
[----:B------:R-:W-:Y:S05]  /*11d60*/  BSYNC B2 ;  /* 0x0000000000027941 */ /* 0x000fea0003800000 */
.L_x_9084:
        /* <DEDUP_REMOVED lines=8> */
.L_x_9095:
        /* <DEDUP_REMOVED lines=12> */
.L_x_9098:
[----:B------:R-:W-:-:S07]  /*11eb0*/  IMAD.MOV.U32 R194, RZ, RZ, R228 ;  /* 0x000000ffffc27224 */ /* 0x000fce00078e00e4 */
.L_x_9099:
[----:B------:R-:W-:Y:S05]  /*11ec0*/  BSYNC B3 ;  /* 0x0000000000037941 */ /* 0x000fea0003800000 */
.L_x_9097:
        /* <DEDUP_REMOVED lines=16> */
.L_x_9103:
[----:B------:R-:W-:Y:S05]  /*11fd0*/  BSYNC B4 ;  /* 0x0000000000047941 */ /* 0x000fea0003800000 */
.L_x_9102:
        /* <DEDUP_REMOVED lines=44> */
.L_x_9101:
[----:B------:R-:W-:Y:S05]  /*122a0*/  BSYNC B3 ;  /* 0x0000000000037941 */ /* 0x000fea0003800000 */
.L_x_9100:
[----:B------:R-:W-:Y:S01]  /*122b0*/  I2FP.F32.U32 R60, R194 ;  /* 0x000000c2003c7245 */ /* 0x000fe20000201000 */
[----:B-----5:R-:W-:Y:S01]  /*122c0*/  HADD2.F32 R62, -RZ, R52.H1_H1 ;  /* 0x30000034ff3e7230 */ /* 0x020fe20000004100 */
[----:B------:R-:W-:-:S04]  /*122d0*/  MOV R63, 0x2f800000 ;  /* 0x2f800000003f7802 */ /* 0x000fc80000000f00 */
        /* <DEDUP_REMOVED lines=8> */
.L_x_9096:
[----:B------:R-:W-:Y:S05]  /*12360*/  BSYNC B2 ;  /* 0x0000000000027941 */ /* 0x000fea0003800000 */
.L_x_9094:
        /* <DEDUP_REMOVED lines=8> */
.L_x_9105:
        /* <DEDUP_REMOVED lines=12> */
.L_x_9108:
[----:B------:R-:W-:-:S07]  /*124b0*/  MOV R190, R228 ;  /* 0x000000e400be7202 */ /* 0x000fce0000000f00 */
.L_x_9109:
[----:B------:R-:W-:Y:S05]  /*124c0*/  BSYNC B3 ;  /* 0x0000000000037941 */ /* 0x000fea0003800000 */
.L_x_9107:
        /* <DEDUP_REMOVED lines=16> */
.L_x_9113:
[----:B------:R-:W-:Y:S05]  /*125d0*/  BSYNC B4 ;  /* 0x0000000000047941 */ /* 0x000fea0003800000 */
.L_x_9112:
        /* <DEDUP_REMOVED lines=44> */
.L_x_9111:
[----:B------:R-:W-:Y:S05]  /*128a0*/  BSYNC B3 ;  /* 0x0000000000037941 */ /* 0x000fea0003800000 */
.L_x_9110:
[----:B------:R-:W-:Y:S01]  /*128b0*/  I2FP.F32.U32 R61, R190 ;  /* 0x000000be003d7245 */ /* 0x000fe20000201000 */
[----:B-----5:R-:W-:Y:S02]  /*128c0*/  HADD2.F32 R63, -RZ, R53.H0_H0 ;  /* 0x20000035ff3f7230 */ /* 0x020fe40000004100 */
[----:B------:R-:W-:-:S03]  /*128d0*/  IMAD.MOV.U32 R62, RZ, RZ, 0x2f800000 ;  /* 0x2f800000ff3e7424 */ /* 0x000fc600078e00ff */
        /* <DEDUP_REMOVED lines=8> */
.L_x_9106:
[----:B------:R-:W-:Y:S05]  /*12960*/  BSYNC B2 ;  /* 0x0000000000027941 */ /* 0x000fea0003800000 */
.L_x_9104:
        /* <DEDUP_REMOVED lines=8> */
.L_x_9115:
        /* <DEDUP_REMOVED lines=12> */
.L_x_9118:
[----:B------:R-:W-:-:S07]  /*12ab0*/  MOV R197, R228 ;  /* 0x000000e400c57202 */ /* 0x000fce0000000f00 */
.L_x_9119:
[----:B------:R-:W-:Y:S05]  /*12ac0*/  BSYNC B3 ;  /* 0x0000000000037941 */ /* 0x000fea0003800000 */
.L_x_9117:
        /* <DEDUP_REMOVED lines=16> */
.L_x_9123:
[----:B------:R-:W-:Y:S05]  /*12bd0*/  BSYNC B4 ;  /* 0x0000000000047941 */ /* 0x000fea0003800000 */
.L_x_9122:
        /* <DEDUP_REMOVED lines=44> */
.L_x_9121:
[----:B------:R-:W-:Y:S05]  /*12ea0*/  BSYNC B3 ;  /* 0x0000000000037941 */ /* 0x000fea0003800000 */
.L_x_9120:
[----:B------:R-:W-:Y:S01]  /*12eb0*/  HFMA2.MMA R63, -RZ, RZ, 0.1171875, 0 ;  /* 0x2f800000ff3f7435 */ /* 0x000fe200000001ff */
[----:B------:R-:W-:Y:S01]  /*12ec0*/  I2FP.F32.U32 R60, R197 ;  /* 0x000000c5003c7245 */ /* 0x000fe20000201000 */
[----:B-----5:R-:W-:-:S05]  /*12ed0*/  HADD2.F32 R62, -RZ, R53.H1_H1 ;  /* 0x30000035ff3e7230 */ /* 0x020fca0000004100 */
[----:B------:R-:W-:-:S03]  /*12ee0*/  FMUL.FTZ R62, R62, UR13 ;  /* 0x0000000d3e3e7c20 */ /* 0x000fc60008410000 */
[----:B------:R-:W-:Y:S01]  /*12ef0*/  FFMA.FTZ R60, R60, R63, 1.1641532182693481445e-10 ;  /* 0x2f0000003c3c7423 */ /* 0x000fe2000001003f */
[----:B------:R-:W-:-:S04]  /*12f00*/  FMUL.FTZ R62, R62, UR12 ;  /* 0x0000000c3e3e7c20 */ /* 0x000fc80008410000 */
[----:B------:R-:W-:Y:S01]  /*12f10*/  FSETP.GTU.FTZ.AND P4, PT, R60, UR10, PT ;  /* 0x0000000a3c007c0b */ /* 0x000fe2000bf9c000 */
[----:B------:R-:W-:-:S03]  /*12f20*/  @P2 HADD2.F32 R60, -RZ, R57.H1_H1 ;  /* 0x30000039ff3c2230 */ /* 0x000fc60000004100 */
[----:B------:R-:W-:Y:S02]  /*12f30*/  FSEL R193, R62, RZ, !P4 ;  /* 0x000000ff3ec17208 */ /* 0x000fe40006000000 */
[----:B------:R-:W-:-:S03]  /*12f40*/  SEL R217, RZ, 0x1, P4 ;  /* 0x00000001ffd97807 */ /* 0x000fc60002000000 */
[----:B------:R-:W-:-:S07]  /*12f50*/  @P2 FADD.FTZ R193, R60, R193 ;  /* 0x000000c13cc12221 */ /* 0x000fce0000010000 */
.L_x_9116:
[----:B------:R-:W-:Y:S05]  /*12f60*/  BSYNC B2 ;  /* 0x0000000000027941 */ /* 0x000fea0003800000 */
.L_x_9114:
        /* <DEDUP_REMOVED lines=8> */
.L_x_9125:
        /* <DEDUP_REMOVED lines=12> */
.L_x_9128:
[----:B------:R-:W-:-:S07]  /*130b0*/  IMAD.MOV.U32 R192, RZ, RZ, R228 ;  /* 0x000000ffffc07224 */ /* 0x000fce00078e00e4 */
.L_x_9129:
[----:B------:R-:W-:Y:S05]  /*130c0*/  BSYNC B3 ;  /* 0x0000000000037941 */ /* 0x000fea0003800000 */
.L_x_9127:
        /* <DEDUP_REMOVED lines=16> */
.L_x_9133:
[----:B------:R-:W-:Y:S05]  /*131d0*/  BSYNC B4 ;  /* 0x0000000000047941 */ /* 0x000fea0003800000 */
.L_x_9132:
        /* <DEDUP_REMOVED lines=44> */
.L_x_9131:
[----:B------:R-:W-:Y:S05]  /*134a0*/  BSYNC B3 ;  /* 0x0000000000037941 */ /* 0x000fea0003800000 */
.L_x_9130:
        /* <DEDUP_REMOVED lines=11> */
.L_x_9126:
[----:B------:R-:W-:Y:S05]  /*13560*/  BSYNC B2 ;  /* 0x0000000000027941 */ /* 0x000fea0003800000 */
.L_x_9124:
        /* <DEDUP_REMOVED lines=8> */
.L_x_9135:
        /* <DEDUP_REMOVED lines=12> */
.L_x_9138:
[----:B------:R-:W-:-:S07]  /*136b0*/  MOV R197, R228 ;  /* 0x000000e400c57202 */ /* 0x000fce0000000f00 */
.L_x_9139:
[----:B------:R-:W-:Y:S05]  /*136c0*/  BSYNC B3 ;  /* 0x0000000000037941 */ /* 0x000fea0003800000 */
.L_x_9137:
        /* <DEDUP_REMOVED lines=16> */
.L_x_9143:
[----:B------:R-:W-:Y:S05]  /*137d0*/  BSYNC B4 ;  /* 0x0000000000047941 */ /* 0x000fea0003800000 */
.L_x_9142:
        /* <DEDUP_REMOVED lines=44> */
.L_x_9141:
[----:B------:R-:W-:Y:S05]  /*13aa0*/  BSYNC B3 ;  /* 0x0000000000037941 */ /* 0x000fea0003800000 */
.L_x_9140:
        /* <DEDUP_REMOVED lines=11> */
.L_x_9136:
[----:B------:R-:W-:Y:S05]  /*13b60*/  BSYNC B2 ;  /* 0x0000000000027941 */ /* 0x000fea0003800000 */
.L_x_9134:
        /* <DEDUP_REMOVED lines=8> */
.L_x_9145:
        /* <DEDUP_REMOVED lines=12> */
.L_x_9148:
[----:B------:R-:W-:-:S07]  /*13cb0*/  MOV R194, R228 ;  /* 0x000000e400c27202 */ /* 0x000fce0000000f00 */
.L_x_9149:
[----:B------:R-:W-:Y:S05]  /*13cc0*/  BSYNC B3 ;  /* 0x0000000000037941 */ /* 0x000fea0003800000 */
.L_x_9147:
        /* <DEDUP_REMOVED lines=16> */
.L_x_9153:
[----:B------:R-:W-:Y:S05]  /*13dd0*/  BSYNC B4 ;  /* 0x0000000000047941 */ /* 0x000fea0003800000 */
.L_x_9152:
        /* <DEDUP_REMOVED lines=44> */
.L_x_9151:
[----:B------:R-:W-:Y:S05]  /*140a0*/  BSYNC B3 ;  /* 0x0000000000037941 */ /* 0x000fea0003800000 */
.L_x_9150:
        /* <DEDUP_REMOVED lines=11> */
.L_x_9146:
[----:B------:R-:W-:Y:S05]  /*14160*/  BSYNC B2 ;  /* 0x0000000000027941 */ /* 0x000fea0003800000 */
.L_x_9144:
        /* <DEDUP_REMOVED lines=8> */
.L_x_9155:
        /* <DEDUP_REMOVED lines=12> */
.L_x_9158:
[----:B------:R-:W-:-:S07]  /*142b0*/  IMAD.MOV.U32 R197, RZ, RZ, R228 ;  /* 0x000000ffffc57224 */ /* 0x000fce00078e00e4 */
.L_x_9159:
[----:B------:R-:W-:Y:S05]  /*142c0*/  BSYNC B3 ;  /* 0x0000000000037941 */ /* 0x000fea0003800000 */
.L_x_9157:
        /* <DEDUP_REMOVED lines=16> */
.L_x_9163:
[----:B------:R-:W-:Y:S05]  /*143d0*/  BSYNC B4 ;  /* 0x0000000000047941 */ /* 0x000fea0003800000 */
.L_x_9162:
        /* <DEDUP_REMOVED lines=44> */
.L_x_9161:
[----:B------:R-:W-:Y:S05]  /*146a0*/  BSYNC B3 ;  /* 0x0000000000037941 */ /* 0x000fea0003800000 */
.L_x_9160:
        /* <DEDUP_REMOVED lines=11> */
.L_x_9156:
[----:B------:R-:W-:Y:S05]  /*14760*/  BSYNC B2 ;  /* 0x0000000000027941 */ /* 0x000fea0003800000 */
.L_x_9154:
        /* <DEDUP_REMOVED lines=29> */
.L_x_9165:
[----:B------:R-:W-:Y:S05]  /*14940*/  BSYNC B2 ;  /* 0x0000000000027941 */ /* 0x000fea0003800000 */
.L_x_9164:
[----:B------:R-:W-:Y:S02]  /*14950*/  IADD3 R230, R230, 0x20, RZ ;  /* 0x00000020e6e67810 */ /* 0x000fe40007ffe0ff */
[----:B------:R-:W-:-:S07]  /*14960*/  IADD3 R229, R229, 0x20, RZ ;  /* 0x00000020e5e57810 */ /* 0x000fce0007ffe0ff */
.L_x_9083:
[----:B------:R-:W-:Y:S05]  /*14970*/  BSYNC B1 ;  /* 0x0000000000017941 */ /* 0x000fea0003800000 */
.L_x_9082:
        /* <DEDUP_REMOVED lines=20> */
.L_x_9169:
        /* <DEDUP_REMOVED lines=12> */
.L_x_9172:
[----:B------:R-:W-:-:S07]  /*14b80*/  MOV R196, R228 ;  /* 0x000000e400c47202 */ /* 0x000fce0000000f00 */
.L_x_9173:
[----:B------:R-:W-:Y:S05]  /*14b90*/  BSYNC B3 ;  /* 0x0000000000037941 */ /* 0x000fea0003800000 */
.L_x_9171:
        /* <DEDUP_REMOVED lines=16> */
.L_x_9177:
[----:B------:R-:W-:Y:S05]  /*14ca0*/  BSYNC B4 ;  /* 0x0000000000047941 */ /* 0x000fea0003800000 */
.L_x_9176:
        /* <DEDUP_REMOVED lines=44> */
.L_x_9175:
[----:B------:R-:W-:Y:S05]  /*14f70*/  BSYNC B3 ;  /* 0x0000000000037941 */ /* 0x000fea0003800000 */
.L_x_9174:
        /* <DEDUP_REMOVED lines=11> */
.L_x_9170:
[----:B------:R-:W-:Y:S05]  /*15030*/  BSYNC B2 ;  /* 0x0000000000027941 */ /* 0x000fea0003800000 */
.L_x_9168:
        /* <DEDUP_REMOVED lines=8> */
.L_x_9179:
        /* <DEDUP_REMOVED lines=12> */
.L_x_9182:
[----:B------:R-:W-:-:S07]  /*15180*/  MOV R202, R228 ;  /* 0x000000e400ca7202 */ /* 0x000fce0000000f00 */
.L_x_9183:
[----:B------:R-:W-:Y:S05]  /*15190*/  BSYNC B3 ;  /* 0x0000000000037941 */ /* 0x000fea0003800000 */
.L_x_9181:
        /* <DEDUP_REMOVED lines=16> */
.L_x_9187:
[----:B------:R-:W-:Y:S05]  /*152a0*/  BSYNC B4 ;  /* 0x0000000000047941 */ /* 0x000fea0003800000 */
.L_x_9186:
        /* <DEDUP_REMOVED lines=44> */
.L_x_9185:
[----:B------:R-:W-:Y:S05]  /*15570*/  BSYNC B3 ;  /* 0x0000000000037941 */ /* 0x000fea0003800000 */
.L_x_9184:
        /* <DEDUP_REMOVED lines=11> */
.L_x_9180:
[----:B------:R-:W-:Y:S05]  /*15630*/  BSYNC B2 ;  /* 0x0000000000027941 */ /* 0x000fea0003800000 */
.L_x_9178:
        /* <DEDUP_REMOVED lines=8> */
.L_x_9189:
        /* <DEDUP_REMOVED lines=12> */
.L_x_9192:
[----:B------:R-:W-:-:S07]  /*15780*/  IMAD.MOV.U32 R198, RZ, RZ, R228 ;  /* 0x000000ffffc67224 */ /* 0x000fce00078e00e4 */
.L_x_9193:
[----:B------:R-:W-:Y:S05]  /*15790*/  BSYNC B3 ;  /* 0x0000000000037941 */ /* 0x000fea0003800000 */
.L_x_9191:
        /* <DEDUP_REMOVED lines=16> */
.L_x_9197:
[----:B------:R-:W-:Y:S05]  /*158a0*/  BSYNC B4 ;  /* 0x0000000000047941 */ /* 0x000fea0003800000 */
.L_x_9196:
        /* <DEDUP_REMOVED lines=44> */
.L_x_9195:
[----:B------:R-:W-:Y:S05]  /*15b70*/  BSYNC B3 ;  /* 0x0000000000037941 */ /* 0x000fea0003800000 */
.L_x_9194:
        /* <DEDUP_REMOVED lines=11> */
.L_x_9190:
[----:B------:R-:W-:Y:S05]  /*15c30*/  BSYNC B2 ;  /* 0x0000000000027941 */ /* 0x000fea0003800000 */
.L_x_9188:
        /* <DEDUP_REMOVED lines=8> */
.L_x_9199:
        /* <DEDUP_REMOVED lines=12> */
.L_x_9202:
[----:B------:R-:W-:-:S07]  /*15d80*/  MOV R205, R228 ;  /* 0x000000e400cd7202 */ /* 0x000fce0000000f00 */
.L_x_9203:
[----:B------:R-:W-:Y:S05]  /*15d90*/  BSYNC B3 ;  /* 0x0000000000037941 */ /* 0x000fea0003800000 */
.L_x_9201:
        /* <DEDUP_REMOVED lines=16> */
.L_x_9207:
[----:B------:R-:W-:Y:S05]  /*15ea0*/  BSYNC B4 ;  /* 0x0000000000047941 */ /* 0x000fea0003800000 */
.L_x_9206:
        /* <DEDUP_REMOVED lines=44> */
.L_x_9205:
[----:B------:R-:W-:Y:S05]  /*16170*/  BSYNC B3 ;  /* 0x0000000000037941 */ /* 0x000fea0003800000 */
.L_x_9204:
        /* <DEDUP_REMOVED lines=11> */
.L_x_9200:
[----:B------:R-:W-:Y:S05]  /*16230*/  BSYNC B2 ;  /* 0x0000000000027941 */ /* 0x000fea0003800000 */
.L_x_9198:
        /* <DEDUP_REMOVED lines=8> */
.L_x_9209:
        /* <DEDUP_REMOVED lines=12> */
.L_x_9212:
[----:B------:R-:W-:-:S07]  /*16380*/  MOV R200, R228 ;  /* 0x000000e400c87202 */ /* 0x000fce0000000f00 */
.L_x_9213:
[----:B------:R-:W-:Y:S05]  /*16390*/  BSYNC B3 ;  /* 0x0000000000037941 */ /* 0x000fea0003800000 */
.L_x_9211:
        /* <DEDUP_REMOVED lines=16> */
.L_x_9217:
[----:B------:R-:W-:Y:S05]  /*164a0*/  BSYNC B4 ;  /* 0x0000000000047941 */ /* 0x000fea0003800000 */
.L_x_9216:
        /* <DEDUP_REMOVED lines=44> */
.L_x_9215:
[----:B------:R-:W-:Y:S05]  /*16770*/  BSYNC B3 ;  /* 0x0000000000037941 */ /* 0x000fea0003800000 */
.L_x_9214:
        /* <DEDUP_REMOVED lines=11> */
.L_x_9210:
[----:B------:R-:W-:Y:S05]  /*16830*/  BSYNC B2 ;  /* 0x0000000000027941 */ /* 0x000fea0003800000 */
.L_x_9208:
        /* <DEDUP_REMOVED lines=8> */
.L_x_9219:
        /* <DEDUP_REMOVED lines=12> */
.L_x_9222:
[----:B------:R-:W-:-:S07]  /*16980*/  IMAD.MOV.U32 R205, RZ, RZ, R228 ;  /* 0x000000ffffcd7224 */ /* 0x000fce00078e00e4 */
.L_x_9223:
[----:B------:R-:W-:Y:S05]  /*16990*/  BSYNC B3 ;  /* 0x0000000000037941 */ /* 0x000fea0003800000 */
.L_x_9221:
        /* <DEDUP_REMOVED lines=16> */
.L_x_9227:
[----:B------:R-:W-:Y:S05]  /*16aa0*/  BSYNC B4 ;  /* 0x0000000000047941 */ /* 0x000fea0003800000 */
.L_x_9226:
        /* <DEDUP_REMOVED lines=44> */
.L_x_9225:
[----:B------:R-:W-:Y:S05]  /*16d70*/  BSYNC B3 ;  /* 0x0000000000037941 */ /* 0x000fea0003800000 */
.L_x_9224:
        /* <DEDUP_REMOVED lines=11> */
.L_x_9220:
[----:B------:R-:W-:Y:S05]  /*16e30*/  BSYNC B2 ;  /* 0x0000000000027941 */ /* 0x000fea0003800000 */
.L_x_9218:
        /* <DEDUP_REMOVED lines=8> */
.L_x_9229:
        /* <DEDUP_REMOVED lines=12> */
.L_x_9232:
[----:B------:R-:W-:-:S07]  /*16f80*/  MOV R202, R228 ;  /* 0x000000e400ca7202 */ /* 0x000fce0000000f00 */
.L_x_9233:
[----:B------:R-:W-:Y:S05]  /*16f90*/  BSYNC B3 ;  /* 0x0000000000037941 */ /* 0x000fea0003800000 */
.L_x_9231:
        /* <DEDUP_REMOVED lines=16> */
.L_x_9237:
[----:B------:R-:W-:Y:S05]  /*170a0*/  BSYNC B4 ;  /* 0x0000000000047941 */ /* 0x000fea0003800000 */
.L_x_9236:
        /* <DEDUP_REMOVED lines=44> */
.L_x_9235:
[----:B------:R-:W-:Y:S05]  /*17370*/  BSYNC B3 ;  /* 0x0000000000037941 */ /* 0x000fea0003800000 */
.L_x_9234:
        /* <DEDUP_REMOVED lines=11> */
.L_x_9230:
[----:B------:R-:W-:Y:S05]  /*17430*/  BSYNC B2 ;  /* 0x0000000000027941 */ /* 0x000fea0003800000 */
.L_x_9228:
        /* <DEDUP_REMOVED lines=8> */
.L_x_9239:
        /* <DEDUP_REMOVED lines=12> */
.L_x_9242:
[----:B------:R-:W-:-:S07]  /*17580*/  MOV R205, R228 ;  /* 0x000000e400cd7202 */ /* 0x000fce0000000f00 */
.L_x_9243:
[----:B------:R-:W-:Y:S05]  /*17590*/  BSYNC B3 ;  /* 0x0000000000037941 */ /* 0x000fea0003800000 */
.L_x_9241:
        /* <DEDUP_REMOVED lines=16> */
.L_x_9247:
[----:B------:R-:W-:Y:S05]  /*176a0*/  BSYNC B4 ;  /* 0x0000000000047941 */ /* 0x000fea0003800000 */
.L_x_9246:
        /* <DEDUP_REMOVED lines=44> */
.L_x_9245:
[----:B------:R-:W-:Y:S05]  /*17970*/  BSYNC B3 ;  /* 0x0000000000037941 */ /* 0x000fea0003800000 */
.L_x_9244:
        /* <DEDUP_REMOVED lines=11> */
.L_x_9240:
[----:B------:R-:W-:Y:S05]  /*17a30*/  BSYNC B2 ;  /* 0x0000000000027941 */ /* 0x000fea0003800000 */
.L_x_9238:
        /* <DEDUP_REMOVED lines=29> */
.L_x_9249:
[----:B------:R-:W-:Y:S05]  /*17c10*/  BSYNC B2 ;  /* 0x0000000000027941 */ /* 0x000fea0003800000 */
.L_x_9248:
[----:B------:R-:W-:Y:S01]  /*17c20*/  VIADD R230, R230, 0x20 ;  /* 0x00000020e6e67836 */ /* 0x000fe20000000000 */
[----:B------:R-:W-:-:S07]  /*17c30*/  IADD3 R229, R229, 0x20, RZ ;  /* 0x00000020e5e57810 */ /* 0x000fce0007ffe0ff */
.L_x_9167:
[----:B------:R-:W-:Y:S05]  /*17c40*/  BSYNC B1 ;  /* 0x0000000000017941 */ /* 0x000fea0003800000 */
.L_x_9166:
        /* <DEDUP_REMOVED lines=20> */
.L_x_9253:
        /* <DEDUP_REMOVED lines=12> */
.L_x_9256:
[----:B------:R-:W-:-:S07]  /*17e50*/  IMAD.MOV.U32 R204, RZ, RZ, R228 ;  /* 0x000000ffffcc7224 */ /* 0x000fce00078e00e4 */
.L_x_9257:
[----:B------:R-:W-:Y:S05]  /*17e60*/  BSYNC B3 ;  /* 0x0000000000037941 */ /* 0x000fea0003800000 */
.L_x_9255:
        /* <DEDUP_REMOVED lines=16> */
.L_x_9261:
[----:B------:R-:W-:Y:S05]  /*17f70*/  BSYNC B4 ;  /* 0x0000000000047941 */ /* 0x000fea0003800000 */
.L_x_9260:
        /* <DEDUP_REMOVED lines=44> */
.L_x_9259:
[----:B------:R-:W-:Y:S05]  /*18240*/  BSYNC B3 ;  /* 0x0000000000037941 */ /* 0x000fea0003800000 */
.L_x_9258:
        /* <DEDUP_REMOVED lines=11> */
.L_x_9254:
[----:B------:R-:W-:Y:S05]  /*18300*/  BSYNC B2 ;  /* 0x0000000000027941 */ /* 0x000fea0003800000 */
.L_x_9252:
        /* <DEDUP_REMOVED lines=8> */
.L_x_9263:
        /* <DEDUP_REMOVED lines=12> */
.L_x_9266:
[----:B------:R-:W-:-:S07]  /*18450*/  MOV R210, R228 ;  /* 0x000000e400d27202 */ /* 0x000fce0000000f00 */
.L_x_9267:
[----:B------:R-:W-:Y:S05]  /*18460*/  BSYNC B3 ;  /* 0x0000000000037941 */ /* 0x000fea0003800000 */
.L_x_9265:
        /* <DEDUP_REMOVED lines=16> */
.L_x_9271:
[----:B------:R-:W-:Y:S05]  /*18570*/  BSYNC B4 ;  /* 0x0000000000047941 */ /* 0x000fea0003800000 */
.L_x_9270:
        /* <DEDUP_REMOVED lines=44> */
.L_x_9269:
[----:B------:R-:W-:Y:S05]  /*18840*/  BSYNC B3 ;  /* 0x0000000000037941 */ /* 0x000fea0003800000 */
.L_x_9268:
        /* <DEDUP_REMOVED lines=11> */
.L_x_9264:
[----:B------:R-:W-:Y:S05]  /*18900*/  BSYNC B2 ;  /* 0x0000000000027941 */ /* 0x000fea0003800000 */
.L_x_9262:
        /* <DEDUP_REMOVED lines=8> */
.L_x_9273:
        /* <DEDUP_REMOVED lines=12> */
.L_x_9276:
[----:B------:R-:W-:-:S07]  /*18a50*/  MOV R206, R228 ;  /* 0x000000e400ce7202 */ /* 0x000fce0000000f00 */
.L_x_9277:
[----:B------:R-:W-:Y:S05]  /*18a60*/  BSYNC B3 ;  /* 0x0000000000037941 */ /* 0x000fea0003800000 */
.L_x_9275:
        /* <DEDUP_REMOVED lines=16> */
.L_x_9281:
[----:B------:R-:W-:Y:S05]  /*18b70*/  BSYNC B4 ;  /* 0x0000000000047941 */ /* 0x000fea0003800000 */
.L_x_9280:
        /* <DEDUP_REMOVED lines=44> */
.L_x_9279:
[----:B------:R-:W-:Y:S05]  /*18e40*/  BSYNC B3 ;  /* 0x0000000000037941 */ /* 0x000fea0003800000 */
.L_x_9278:
        /* <DEDUP_REMOVED lines=11> */
.L_x_9274:
[----:B------:R-:W-:Y:S05]  /*18f00*/  BSYNC B2 ;  /* 0x0000000000027941 */ /* 0x000fea0003800000 */
.L_x_9272:
        /* <DEDUP_REMOVED lines=8> */
.L_x_9283:
        /* <DEDUP_REMOVED lines=12> */
.L_x_9286:
[----:B------:R-:W-:-:S07]  /*19050*/  IMAD.MOV.U32 R213, RZ, RZ, R228 ;  /* 0x000000ffffd57224 */ /* 0x000fce00078e00e4 */
.L_x_9287:
[----:B------:R-:W-:Y:S05]  /*19060*/  BSYNC B3 ;  /* 0x0000000000037941 */ /* 0x000fea0003800000 */
.L_x_9285:
        /* <DEDUP_REMOVED lines=16> */
.L_x_9291:
[----:B------:R-:W-:Y:S05]  /*19170*/  BSYNC B4 ;  /* 0x0000000000047941 */ /* 0x000fea0003800000 */
.L_x_9290:
        /* <DEDUP_REMOVED lines=44> */
.L_x_9289:
[----:B------:R-:W-:Y:S05]  /*19440*/  BSYNC B3 ;  /* 0x0000000000037941 */ /* 0x000fea0003800000 */
.L_x_9288:
        /* <DEDUP_REMOVED lines=11> */
.L_x_9284:
[----:B------:R-:W-:Y:S05]  /*19500*/  BSYNC B2 ;  /* 0x0000000000027941 */ /* 0x000fea0003800000 */
.L_x_9282:
        /* <DEDUP_REMOVED lines=8> */
.L_x_9293:
        /* <DEDUP_REMOVED lines=12> */
.L_x_9296:
[----:B------:R-:W-:-:S07]  /*19650*/  MOV R208, R228 ;  /* 0x000000e400d07202 */ /* 0x000fce0000000f00 */
.L_x_9297:
[----:B------:R-:W-:Y:S05]  /*19660*/  BSYNC B3 ;  /* 0x0000000000037941 */ /* 0x000fea0003800000 */
.L_x_9295:
        /* <DEDUP_REMOVED lines=16> */
.L_x_9301:
[----:B------:R-:W-:Y:S05]  /*19770*/  BSYNC B4 ;  /* 0x0000000000047941 */ /* 0x000fea0003800000 */
.L_x_9300:
        /* <DEDUP_REMOVED lines=44> */
.L_x_9299:
[----:B------:R-:W-:Y:S05]  /*19a40*/  BSYNC B3 ;  /* 0x0000000000037941 */ /* 0x000fea0003800000 */
.L_x_9298:
        /* <DEDUP_REMOVED lines=11> */
.L_x_9294:
[----:B------:R-:W-:Y:S05]  /*19b00*/  BSYNC B2 ;  /* 0x0000000000027941 */ /* 0x000fea0003800000 */
.L_x_9292:
        /* <DEDUP_REMOVED lines=8> */
.L_x_9303:
        /* <DEDUP_REMOVED lines=12> */
.L_x_9306:
[----:B------:R-:W-:-:S07]  /*19c50*/  MOV R213, R228 ;  /* 0x000000e400d57202 */ /* 0x000fce0000000f00 */
.L_x_9307:
[----:B------:R-:W-:Y:S05]  /*19c60*/  BSYNC B3 ;  /* 0x0000000000037941 */ /* 0x000fea0003800000 */
.L_x_9305:
        /* <DEDUP_REMOVED lines=16> */
.L_x_9311:
[----:B------:R-:W-:Y:S05]  /*19d70*/  BSYNC B4 ;  /* 0x0000000000047941 */ /* 0x000fea0003800000 */
.L_x_9310:
        /* <DEDUP_REMOVED lines=44> */
.L_x_9309:
[----:B------:R-:W-:Y:S05]  /*1a040*/  BSYNC B3 ;  /* 0x0000000000037941 */ /* 0x000fea0003800000 */
.L_x_9308:
        /* <DEDUP_REMOVED lines=11> */
.L_x_9304:
[----:B------:R-:W-:Y:S05]  /*1a100*/  BSYNC B2 ;  /* 0x0000000000027941 */ /* 0x000fea0003800000 */
.L_x_9302:
        /* <DEDUP_REMOVED lines=8> */
.L_x_9313:
        /* <DEDUP_REMOVED lines=12> */
.L_x_9316:
[----:B------:R-:W-:-:S07]  /*1a250*/  IMAD.MOV.U32 R210, RZ, RZ, R228 ;  /* 0x000000ffffd27224 */ /* 0x000fce00078e00e4 */
.L_x_9317:
[----:B------:R-:W-:Y:S05]  /*1a260*/  BSYNC B3 ;  /* 0x0000000000037941 */ /* 0x000fea0003800000 */
.L_x_9315:
        /* <DEDUP_REMOVED lines=16> */
.L_x_9321:
[----:B------:R-:W-:Y:S05]  /*1a370*/  BSYNC B4 ;  /* 0x0000000000047941 */ /* 0x000fea0003800000 */
.L_x_9320:
        /* <DEDUP_REMOVED lines=44> */
.L_x_9319:
[----:B------:R-:W-:Y:S05]  /*1a640*/  BSYNC B3 ;  /* 0x0000000000037941 */ /* 0x000fea0003800000 */
.L_x_9318:
        /* <DEDUP_REMOVED lines=11> */
.L_x_9314:
[----:B------:R-:W-:Y:S05]  /*1a700*/  BSYNC B2 ;  /* 0x0000000000027941 */ /* 0x000fea0003800000 */
.L_x_9312:
        /* <DEDUP_REMOVED lines=8> */
.L_x_9323:
        /* <DEDUP_REMOVED lines=12> */
.L_x_9326:
[----:B------:R-:W-:-:S07]  /*1a850*/  MOV R231, R228 ;  /* 0x000000e400e77202 */ /* 0x000fce0000000f00 */
.L_x_9327:
[----:B------:R-:W-:Y:S05]  /*1a860*/  BSYNC B3 ;  /* 0x0000000000037941 */ /* 0x000fea0003800000 */
.L_x_9325:
        /* <DEDUP_REMOVED lines=16> */
.L_x_9331:
[----:B------:R-:W-:Y:S05]  /*1a970*/  BSYNC B4 ;  /* 0x0000000000047941 */ /* 0x000fea0003800000 */
.L_x_9330:
        /* <DEDUP_REMOVED lines=44> */
.L_x_9329:
[----:B------:R-:W-:Y:S05]  /*1ac40*/  BSYNC B3 ;  /* 0x0000000000037941 */ /* 0x000fea0003800000 */
.L_x_9328:
        /* <DEDUP_REMOVED lines=11> */
.L_x_9324:
[----:B------:R-:W-:Y:S05]  /*1ad00*/  BSYNC B2 ;  /* 0x0000000000027941 */ /* 0x000fea0003800000 */
.L_x_9322:
[----:B------:R-:W0:Y:S01]  /*1ad10*/  LDC.64 R60, c[0x0][0x238] ;  /* 0x00008e00ff3c7b82 */ /* 0x000e220000000a00 */
[----:B------:R-:W-:Y:S02]  /*1ad20*/  F2FP.F16.F32.PACK_AB R63, R213, R210 ;  /* 0x000000d2d53f723e */ /* 0x000fe400000000ff */
[----:B------:R-:W-:Y:S01]  /*1ad30*/  F2FP.F16.F32.PACK_AB R62, R211, R208 ;  /* 0x000000d0d33e723e */ /* 0x000fe200000000ff */
[----:B0-----:R-:W-:Y:S01]  /*1ad40*/  IMAD.WIDE.U32 R230, R230, 0x10, R60 ;  /* 0x00000010e6e67825 */ /* 0x001fe200078e003c */
[----:B------:R-:W-:Y:S02]  /*1ad50*/  F2FP.F16.F32.PACK_AB R61, R209, R206 ;  /* 0x000000ced13d723e */ /* 0x000fe400000000ff */
[----:B------:R-:W-:-:S05]  /*1ad60*/  F2FP.F16.F32.PACK_AB R60, R207, R204 ;  /* 0x000000cccf3c723e */ /* 0x000fca00000000ff */
[----:B------:R2:W-:Y:S01]  /*1ad70*/  STG.E.128 desc[UR6][R230.64], R60 ;  /* 0x0000003ce6007986 */ /* 0x0005e2000c101d06 */
[----:B------:R-:W-:Y:S05]  /*1ad80*/  @!P1 BRA `(.L_x_9251) ;  /* 0x0000000000509947 */ /* 0x000fea0003800000 */
[----:B--2---:R-:W-:Y:S01]  /*1ad90*/  SHF.L.U32 R63, R214, 0x10, RZ ;  /* 0x00000010d63f7819 */ /* 0x004fe200000006ff */
        /* <DEDUP_REMOVED lines=19> */
.L_x_9251:
[----:B------:R-:W-:Y:S05]  /*1aed0*/  BSYNC B1 ;  /* 0x0000000000017941 */ /* 0x000fea0003800000 */
.L_x_9250:
        /* <DEDUP_REMOVED lines=236> */
.L_x_9361:
        /* <DEDUP_REMOVED lines=19> */
[----:B---3--:R-:W-:Y:S01]  /*1bed0*/  IADD3 R60, R227, -0x1, RZ ;  /* 0xffffffffe33c7810 */ /* 0x008fe20007ffe0ff */
[----:B------:R-:W-:Y:S01]  /*1bee0*/  BSSY B2, `(.L_x_9335) ;  /* 0x0000029000027945 */ /* 0x000fe20003800000 */
[----:B------:R-:W-:Y:S02]  /*1bef0*/  PLOP3.LUT P1, PT, PT, PT, UP0, 0x40, 0x0 ;  /* 0x000000000000781c */ /* 0x000fe40003f2e808 */
[----:B------:R-:W-:Y:S01]  /*1bf00*/  LOP3.LUT R45, R49, 0x1f, RZ, 0xc0, !PT ;  /* 0x0000001f312d7812 */ /* 0x000fe200078ec0ff */
[----:B------:R-:W-:Y:S01]  /*1bf10*/  IMAD R60, R60, R225, RZ ;  /* 0x000000e13c3c7224 */ /* 0x000fe200078e02ff */
[----:B------:R-:W-:-:S04]  /*1bf20*/  FSEL R229, R231, RZ, P1 ;  /* 0x000000ffe7e57208 */ /* 0x000fc80000800000 */
[----:B------:R-:W-:-:S04]  /*1bf30*/  SHF.R.S32.HI R61, RZ, 0x1f, R60 ;  /* 0x0000001fff3d7819 */ /* 0x000fc8000001143c */
        /* <DEDUP_REMOVED lines=35> */
.L_x_9336:
[----:B------:R-:W-:Y:S05]  /*1c170*/  BSYNC B2 ;  /* 0x0000000000027941 */ /* 0x000fea0003800000 */
.L_x_9335:
        /* <DEDUP_REMOVED lines=35> */
.L_x_9338:
[----:B------:R-:W-:Y:S05]  /*1c3b0*/  BSYNC B2 ;  /* 0x0000000000027941 */ /* 0x000fea0003800000 */
.L_x_9337:
        /* <DEDUP_REMOVED lines=35> */
.L_x_9340:
[----:B------:R-:W-:Y:S05]  /*1c5f0*/  BSYNC B2 ;  /* 0x0000000000027941 */ /* 0x000fea0003800000 */
.L_x_9339:
        /* <DEDUP_REMOVED lines=35> */
.L_x_9342:
[----:B------:R-:W-:Y:S05]  /*1c830*/  BSYNC B2 ;  /* 0x0000000000027941 */ /* 0x000fea0003800000 */
.L_x_9341:
        /* <DEDUP_REMOVED lines=35> */
.L_x_9344:
[----:B------:R-:W-:Y:S05]  /*1ca70*/  BSYNC B2 ;  /* 0x0000000000027941 */ /* 0x000fea0003800000 */
.L_x_9343:
        /* <DEDUP_REMOVED lines=35> */
.L_x_9346:
[----:B------:R-:W-:Y:S05]  /*1ccb0*/  BSYNC B2 ;  /* 0x0000000000027941 */ /* 0x000fea0003800000 */
.L_x_9345:
        /* <DEDUP_REMOVED lines=35> */
.L_x_9348:
[----:B------:R-:W-:Y:S05]  /*1cef0*/  BSYNC B2 ;  /* 0x0000000000027941 */ /* 0x000fea0003800000 */
.L_x_9347:
        /* <DEDUP_REMOVED lines=33> */
.L_x_9334:
[----:B------:R-:W-:Y:S05]  /*1d110*/  BSYNC B1 ;  /* 0x0000000000017941 */ /* 0x000fea0003800000 */
.L_x_9333:
[----:B01234-:R-:W0:Y:S02]  /*1d120*/  LDC.64 R60, c[0x0][0x210] ;  /* 0x00008400ff3c7b82 */ /* 0x01fe240000000a00 */
[----:B0-----:R-:W-:-:S04]  /*1d130*/  LEA R42, R60, R42, 0x2 ;  /* 0x0000002a3c2a7211 */ /* 0x001fc800078e10ff */
[----:B------:R-:W-:-:S13]  /*1d140*/  ISETP.GE.AND P1, PT, R42, R61, PT ;  /* 0x0000003d2a00720c */ /* 0x000fda0003f26270 */
[----:B------:R-:W-:Y:S05]  /*1d150*/  @!P1 BRA `(.L_x_9349) ;  /* 0xfffffe4400889947 */ /* 0x000fea000383ffff */
[----:B------:R-:W-:Y:S05]  /*1d160*/  BSYNC B0 ;  /* 0x0000000000007941 */ /* 0x000fea0003800000 */
.L_x_8661:
[----:B------:R-:W-:Y:S05]  /*1d170*/  EXIT ;  /* 0x000000000000794d */ /* 0x000fea0003800000 */
.L_x_9332:
[----:B------:R-:W-:Y:S01]  /*1d180*/  HFMA2.MMA R239, -RZ, RZ, 0, 1.847743988037109375e-06 ;  /* 0x0000001fffef7435 */ /* 0x000fe200000001ff */
[----:B------:R-:W-:Y:S01]  /*1d190*/  BSSY B1, `(.L_x_9350) ;  /* 0x0000007000017945 */ /* 0x000fe20003800000 */
[----:B------:R-:W-:Y:S01]  /*1d1a0*/  MOV R237, R60 ;  /* 0x0000003c00ed7202 */ /* 0x000fe20000000f00 */
[----:B------:R-:W-:Y:S01]  /*1d1b0*/  IMAD.MOV.U32 R236, RZ, RZ, 0x1 ;  /* 0x00000001ffec7424 */ /* 0x000fe200078e00ff */
[----:B------:R-:W-:-:S07]  /*1d1c0*/  MOV R234, 0xffffffff ;  /* 0xffffffff00ea7802 */ /* 0x000fce0000000f00 */
[----:B-----5:R-:W-:Y:S05]  /*1d1d0*/  WARPSYNC.COLLECTIVE R234, `(.L_x_9351) ;  /* 0x00000000ea087348 */ /* 0x020fea0003c00000 */
[----:B------:R0:W1:Y:S02]  /*1d1e0*/  SHFL.BFLY P6, R235, R237, R236, R239 ;  /* 0x0c0000ecedeb7389 */ /* 0x00006400000c00ef */
[----:B01---5:R-:W-:Y:S01]  /*1d1f0*/  ENDCOLLECTIVE ;  /* 0x000000000000791b */ /* 0x023fe20003800000 */
.L_x_9351:
[----:B------:R-:W-:Y:S05]  /*1d200*/  BSYNC B1 ;  /* 0x0000000000017941 */ /* 0x000fea0003800000 */
.L_x_9350:
[----:B------:R-:W-:Y:S01]  /*1d210*/  IMAD.MOV.U32 R61, RZ, RZ, R235 ;  /* 0x000000ffff3d7224 */ /* 0x000fe200078e00eb */
[----:B------:R-:W-:Y:S01]  /*1d220*/  HFMA2.MMA R236, -RZ, RZ, 0, 1.1920928955078125e-07 ;  /* 0x00000002ffec7435 */ /* 0x000fe200000001ff */
[----:B------:R-:W-:Y:S01]  /*1d230*/  IMAD.MOV.U32 R239, RZ, RZ, 0x1f ;  /* 0x0000001fffef7424 */ /* 0x000fe200078e00ff */
        /* <DEDUP_REMOVED lines=8> */
.L_x_9352:
[----:B------:R-:W-:Y:S01]  /*1d2c0*/  HFMA2.MMA R236, -RZ, RZ, 0, 2.384185791015625e-07 ;  /* 0x00000004ffec7435 */ /* 0x000fe200000001ff */
[----:B------:R-:W-:-:S05]  /*1d2d0*/  MOV R62, R235 ;  /* 0x000000eb003e7202 */ /* 0x000fca0000000f00 */
[----:B------:R-:W-:-:S04]  /*1d2e0*/  FADD.FTZ R62, R61, R62 ;  /* 0x0000003e3d3e7221 */ /* 0x000fc80000010000 */
[----:B------:R-:W-:-:S07]  /*1d2f0*/  IMAD.MOV.U32 R237, RZ, RZ, R62 ;  /* 0x000000ffffed7224 */ /* 0x000fce00078e003e */
[----:B------:R-:W-:Y:S05]  /*1d300*/  WARPSYNC.COLLECTIVE R234, `(.L_x_9353) ;  /* 0x00000000ea087348 */ /* 0x000fea0003c00000 */
[----:B------:R0:W1:Y:S02]  /*1d310*/  SHFL.BFLY P6, R235, R237, R236, R239 ;  /* 0x0c0000ecedeb7389 */ /* 0x00006400000c00ef */
[----:B01----:R-:W-:Y:S01]  /*1d320*/  ENDCOLLECTIVE ;  /* 0x000000000000791b */ /* 0x003fe20003800000 */
.L_x_9353:
[----:B------:R-:W-:Y:S01]  /*1d330*/  HFMA2.MMA R236, -RZ, RZ, 0, 4.76837158203125e-07 ;  /* 0x00000008ffec7435 */ /* 0x000fe200000001ff */
[----:B------:R-:W-:-:S05]  /*1d340*/  MOV R63, R235 ;  /* 0x000000eb003f7202 */ /* 0x000fca0000000f00 */
[----:B------:R-:W-:-:S04]  /*1d350*/  FADD.FTZ R63, R62, R63 ;  /* 0x0000003f3e3f7221 */ /* 0x000fc80000010000 */
[----:B------:R-:W-:-:S07]  /*1d360*/  IMAD.MOV.U32 R237, RZ, RZ, R63 ;  /* 0x000000ffffed7224 */ /* 0x000fce00078e003f */
[----:B------:R-:W-:Y:S05]  /*1d370*/  WARPSYNC.COLLECTIVE R234, `(.L_x_9354) ;  /* 0x00000000ea087348 */ /* 0x000fea0003c00000 */
[----:B------:R0:W1:Y:S02]  /*1d380*/  SHFL.BFLY P6, R235, R237, R236, R239 ;  /* 0x0c0000ecedeb7389 */ /* 0x00006400000c00ef */
[----:B01----:R-:W-:Y:S01]  /*1d390*/  ENDCOLLECTIVE ;  /* 0x000000000000791b */ /* 0x003fe20003800000 */
.L_x_9354:
[----:B------:R-:W-:Y:S01]  /*1d3a0*/  HFMA2.MMA R236, -RZ, RZ, 0, 9.5367431640625e-07 ;  /* 0x00000010ffec7435 */ /* 0x000fe200000001ff */
[----:B------:R-:W-:-:S05]  /*1d3b0*/  MOV R230, R235 ;  /* 0x000000eb00e67202 */ /* 0x000fca0000000f00 */
[----:B------:R-:W-:Y:S02]  /*1d3c0*/  FADD.FTZ R232, R63, R230 ;  /* 0x000000e63fe87221 */ /* 0x000fe40000010000 */
[----:B------:R-:W0:Y:S02]  /*1d3d0*/  LDC R230, c[0x0][0x290] ;  /* 0x0000a400ffe67b82 */ /* 0x000e240000000800 */
[----:B------:R-:W-:-:S07]  /*1d3e0*/  IMAD.MOV.U32 R237, RZ, RZ, R232 ;  /* 0x000000ffffed7224 */ /* 0x000fce00078e00e8 */
[----:B0-----:R-:W-:Y:S05]  /*1d3f0*/  WARPSYNC.COLLECTIVE R234, `(.L_x_9355) ;  /* 0x00000000ea087348 */ /* 0x001fea0003c00000 */
[----:B------:R1:W2:Y:S02]  /*1d400*/  SHFL.BFLY P6, R235, R237, R236, R239 ;  /* 0x0c0000ecedeb7389 */ /* 0x0002a400000c00ef */
[----:B012---:R-:W-:Y:S01]  /*1d410*/  ENDCOLLECTIVE ;  /* 0x000000000000791b */ /* 0x007fe20003800000 */
.L_x_9355:
        /* <DEDUP_REMOVED lines=139> */
.L_x_9356:
[----:B------:R-:W-:Y:S01]  /*1dcd0*/  HFMA2.MMA R236, -RZ, RZ, 0, 1.1920928955078125e-07 ;  /* 0x00000002ffec7435 */ /* 0x000fe200000001ff */
[----:B------:R-:W-:-:S05]  /*1dce0*/  MOV R61, R235 ;  /* 0x000000eb003d7202 */ /* 0x000fca0000000f00 */
[----:B------:R-:W-:-:S04]  /*1dcf0*/  FADD.FTZ R61, R60, R61 ;  /* 0x0000003d3c3d7221 */ /* 0x000fc80000010000 */
[----:B------:R-:W-:-:S07]  /*1dd00*/  IMAD.MOV.U32 R237, RZ, RZ, R61 ;  /* 0x000000ffffed7224 */ /* 0x000fce00078e003d */
[----:B------:R-:W-:Y:S05]  /*1dd10*/  WARPSYNC.COLLECTIVE R234, `(.L_x_9357) ;  /* 0x00000000ea087348 */ /* 0x000fea0003c00000 */
[----:B------:R0:W1:Y:S02]  /*1dd20*/  SHFL.BFLY P6, R235, R237, R236, R239 ;  /* 0x0c0000ecedeb7389 */ /* 0x00006400000c00ef */
[----:B01----:R-:W-:Y:S01]  /*1dd30*/  ENDCOLLECTIVE ;  /* 0x000000000000791b */ /* 0x003fe20003800000 */
.L_x_9357:
[----:B------:R-:W-:Y:S01]  /*1dd40*/  HFMA2.MMA R236, -RZ, RZ, 0, 2.384185791015625e-07 ;  /* 0x00000004ffec7435 */ /* 0x000fe200000001ff */
[----:B------:R-:W-:-:S05]  /*1dd50*/  MOV R62, R235 ;  /* 0x000000eb003e7202 */ /* 0x000fca0000000f00 */
[----:B------:R-:W-:-:S04]  /*1dd60*/  FADD.FTZ R62, R61, R62 ;  /* 0x0000003e3d3e7221 */ /* 0x000fc80000010000 */
[----:B------:R-:W-:-:S07]  /*1dd70*/  IMAD.MOV.U32 R237, RZ, RZ, R62 ;  /* 0x000000ffffed7224 */ /* 0x000fce00078e003e */
[----:B------:R-:W-:Y:S05]  /*1dd80*/  WARPSYNC.COLLECTIVE R234, `(.L_x_9358) ;  /* 0x00000000ea087348 */ /* 0x000fea0003c00000 */
[----:B------:R0:W1:Y:S02]  /*1dd90*/  SHFL.BFLY P6, R235, R237, R236, R239 ;  /* 0x0c0000ecedeb7389 */ /* 0x00006400000c00ef */
[----:B01----:R-:W-:Y:S01]  /*1dda0*/  ENDCOLLECTIVE ;  /* 0x000000000000791b */ /* 0x003fe20003800000 */
.L_x_9358:
[----:B------:R-:W-:Y:S01]  /*1ddb0*/  HFMA2.MMA R236, -RZ, RZ, 0, 4.76837158203125e-07 ;  /* 0x00000008ffec7435 */ /* 0x000fe200000001ff */
[----:B------:R-:W-:-:S05]  /*1ddc0*/  MOV R63, R235 ;  /* 0x000000eb003f7202 */ /* 0x000fca0000000f00 */
[----:B------:R-:W-:-:S04]  /*1ddd0*/  FADD.FTZ R63, R62, R63 ;  /* 0x0000003f3e3f7221 */ /* 0x000fc80000010000 */
[----:B------:R-:W-:-:S07]  /*1dde0*/  IMAD.MOV.U32 R237, RZ, RZ, R63 ;  /* 0x000000ffffed7224 */ /* 0x000fce00078e003f */
[----:B------:R-:W-:Y:S05]  /*1ddf0*/  WARPSYNC.COLLECTIVE R234, `(.L_x_9359) ;  /* 0x00000000ea087348 */ /* 0x000fea0003c00000 */
[----:B------:R0:W1:Y:S02]  /*1de00*/  SHFL.BFLY P6, R235, R237, R236, R239 ;  /* 0x0c0000ecedeb7389 */ /* 0x00006400000c00ef */
[----:B01----:R-:W-:Y:S01]  /*1de10*/  ENDCOLLECTIVE ;  /* 0x000000000000791b */ /* 0x003fe20003800000 */
.L_x_9359:
[----:B------:R-:W-:Y:S01]  /*1de20*/  HFMA2.MMA R236, -RZ, RZ, 0, 9.5367431640625e-07 ;  /* 0x00000010ffec7435 */ /* 0x000fe200000001ff */
[----:B------:R-:W-:-:S05]  /*1de30*/  MOV R232, R235 ;  /* 0x000000eb00e87202 */ /* 0x000fca0000000f00 */
[----:B------:R-:W-:-:S04]  /*1de40*/  FADD.FTZ R232, R63, R232 ;  /* 0x000000e83fe87221 */ /* 0x000fc80000010000 */
[----:B------:R-:W-:-:S07]  /*1de50*/  IMAD.MOV.U32 R237, RZ, RZ, R232 ;  /* 0x000000ffffed7224 */ /* 0x000fce00078e00e8 */
[----:B------:R-:W-:Y:S05]  /*1de60*/  WARPSYNC.COLLECTIVE R234, `(.L_x_9360) ;  /* 0x00000000ea087348 */ /* 0x000fea0003c00000 */
[----:B------:R0:W1:Y:S02]  /*1de70*/  SHFL.BFLY P6, R235, R237, R236, R239 ;  /* 0x0c0000ecedeb7389 */ /* 0x00006400000c00ef */
[----:B01----:R-:W-:Y:S01]  /*1de80*/  ENDCOLLECTIVE ;  /* 0x000000000000791b */ /* 0x003fe20003800000 */
.L_x_9360:
[----:B------:R-:W-:Y:S01]  /*1de90*/  MOV R233, R235 ;  /* 0x000000eb00e97202 */ /* 0x000fe20000000f00 */
[----:B------:R-:W-:Y:S06]  /*1dea0*/  BRA `(.L_x_9361) ;  /* 0xffffffdc00bc7947 */ /* 0x000fec000383ffff */
.L_x_9362:
        /* <DEDUP_REMOVED lines=13> */
.L_x_58346:


//--------------------- .text._ZN10layer_norm13ln_fwd_kernelINS_13Kernel_traitsI6__halfS2_S2_S2_fjLj2048ELj1ELj4ELj1ELj16ENS_18Kernel_traits_baseILj2048ES2_S2_S2_S2_fjLj128EEEEELb1ELb0ELb1ELb1EEEvNS_9FwdParamsE --------------------------
	.section	.text._ZN10layer_norm13ln_fwd_kernelINS_13Kernel_traitsI6__halfS2_S2_S2_fjLj2048ELj1ELj4ELj1ELj16ENS_18Kernel_traits_baseILj2048ES2_S2_S2_S2_fjLj128EEEEELb1ELb0ELb1ELb1EEEvNS_9FwdParamsE,"ax",@progbits
	.align	128
        .global         _ZN10layer_norm13ln_fwd_kernelINS_13Kernel_traitsI6__halfS2_S2_S2_fjLj2048ELj1ELj4ELj1ELj16ENS_18Kernel_traits_baseILj2048ES2_S2_S2_S2_fjLj128EEEEELb1ELb0ELb1ELb1EEEvNS_9FwdParamsE
        .type           _ZN10layer_norm13ln_fwd_kernelINS_13Kernel_traitsI6__halfS2_S2_S2_fjLj2048ELj1ELj4ELj1ELj16ENS_18Kernel_traits_baseILj2048ES2_S2_S2_S2_fjLj128EEEEELb1ELb0ELb1ELb1EEEvNS_9FwdParamsE,@function
        .size           _ZN10layer_norm13ln_fwd_kernelINS_13Kernel_traitsI6__halfS2_S2_S2_fjLj2048ELj1ELj4ELj1ELj16ENS_18Kernel_traits_baseILj2048ES2_S2_S2_S2_fjLj128EEEEELb1ELb0ELb1ELb1EEEvNS_9FwdParamsE,(.L_x_58347 - _ZN10layer_norm13ln_fwd_kernelINS_13Kernel_traitsI6__halfS2_S2_S2_fjLj2048ELj1ELj4ELj1ELj16ENS_18Kernel_traits_baseILj2048ES2_S2_S2_S2_fjLj128EEEEELb1ELb0ELb1ELb1EEEvNS_9FwdParamsE)
        .other          _ZN10layer_norm13ln_fwd_kernelINS_13Kernel_traitsI6__halfS2_S2_S2_fjLj2048ELj1ELj4ELj1ELj16ENS_18Kernel_traits_baseILj2048ES2_S2_S2_S2_fjLj128EEEEELb1ELb0ELb1ELb1EEEvNS_9FwdParamsE,@"STO_CUDA_ENTRY STV_DEFAULT"
_ZN10layer_norm13ln_fwd_kernelINS_13Kernel_traitsI6__halfS2_S2_S2_fjLj2048ELj1ELj4ELj1ELj16ENS_18Kernel_traits_baseILj2048ES2_S2_S2_S2_fjLj128EEEEELb1ELb0ELb1ELb1EEEvNS_9FwdParamsE:
.text._ZN10layer_norm13ln_fwd_kernelINS_13Kernel_traitsI6__halfS2_S2_S2_fjLj2048ELj1ELj4ELj1ELj16ENS_18Kernel_traits_baseILj2048ES2_S2_S2_S2_fjLj128EEEEELb1ELb0ELb1ELb1EEEvNS_9FwdParamsE:
        /* <DEDUP_REMOVED lines=12> */
[----:B------:R-:W3:Y:S01]  /*00c0*/  S2R R150, SR_CTAID.X ;  /* 0x0000000000967919 */ /* 0x000ee20000002500 */
[----:B------:R-:W-:-:S02]  /*00d0*/  ULDC UR8, c[0x0][0x214] ;  /* 0x0000850000087ab9 */ /* 0x000fc40000000800 */
[----:B------:R-:W-:-:S06]  /*00e0*/  ISETP.NE.AND.EX P0, PT, RZ, UR7, PT, P0 ;  /* 0x00000007ff007c0c */ /* 0x000fcc000bf05300 */
[----:B-1----:R-:W-:Y:S01]  /*00f0*/  @P1 MOV R2, R165 ;  /* 0x000000a500021202 */ /* 0x002fe20000000f00 */
[----:B------:R-:W5:Y:S01]  /*0100*/  @P1 LDG.E.64 R124, desc[UR4][R124.64] ;  /* 0x000000047c7c1981 */ /* 0x000f62000c1e1b00 */
[----:B0-----:R-:W-:Y:S01]  /*0110*/  SHF.L.U32 R0, R43, 0x4, RZ ;  /* 0x000000042b007819 */ /* 0x001fe200000006ff */
[----:B--2---:R-:W-:-:S03]  /*0120*/  @P1 IMAD.MOV.U32 R3, RZ, RZ, R16 ;  /* 0x000000ffff031224 */ /* 0x004fc600078e0010 */
[----:B------:R-:W-:-:S03]  /*0130*/  LOP3.LUT R0, R0, 0x1f0, RZ, 0xc0, !PT ;  /* 0x000001f000007812 */ /* 0x000fc600078ec0ff */
[----:B------:R-:W5:Y:S01]  /*0140*/  @P1 LDG.E.64 R2, desc[UR4][R2.64] ;  /* 0x0000000402021981 */ /* 0x000f62000c1e1b00 */
[----:B------:R-:W-:-:S05]  /*0150*/  IADD3 R14, P2, R0, UR6, RZ ;  /* 0x00000006000e7c10 */ /* 0x000fca000ff5e0ff */
[----:B------:R-:W-:Y:S01]  /*0160*/  IMAD.X R15, RZ, RZ, UR7, P2 ;  /* 0x00000007ff0f7e24 */ /* 0x000fe200090e06ff */
[----:B------:R-:W-:Y:S01]  /*0170*/  SHF.R.U32.HI R42, RZ, 0x5, R43 ;  /* 0x00000005ff2a7819 */ /* 0x000fe2000001162b */
[----:B------:R-:W-:-:S03]  /*0180*/  ULDC.64 UR6, c[0x0][0x260] ;  /* 0x0000980000067ab9 */ /* 0x000fc60000000a00 */
        /* <DEDUP_REMOVED lines=8> */
[----:B---3--:R-:W-:-:S04]  /*0210*/  LEA R42, R150, R42, 0x2 ;  /* 0x0000002a962a7211 */ /* 0x008fc800078e10ff */
[----:B------:R-:W-:Y:S02]  /*0220*/  ISETP.GE.AND P2, PT, R42, UR8, PT ;  /* 0x000000082a007c0c */ /* 0x000fe4000bf46270 */
[----:B------:R-:W-:Y:S01]  /*0230*/  IADD3 R12, P3, R0, UR6, RZ ;  /* 0x00000006000c7c10 */ /* 0x000fe2000ff7e0ff */
[----:B------:R-:W-:Y:S02]  /*0240*/  ULDC UR6, c[0x0][0x0] ;  /* 0x0000000000067ab9 */ /* 0x000fe40000000800 */
[----:B------:R-:W-:Y:S02]  /*0250*/  IMAD R150, R150, UR6, R43 ;  /* 0x0000000696967c24 */ /* 0x000fe4000f8e022b */
[----:B------:R-:W-:-:S06]  /*0260*/  IMAD.X R13, RZ, RZ, UR7, P3 ;  /* 0x00000007ff0d7e24 */ /* 0x000fcc00098e06ff */
[----:B0-----:R-:W-:Y:S05]  /*0270*/  @P2 EXIT ;  /* 0x000000000000294d */ /* 0x001fea0003800000 */
[----:B------:R-:W0:Y:S01]  /*0280*/  @P1 LDC R15, c[0x0][0x2f0] ;  /* 0x0000bc00ff0f1b82 */ /* 0x000e220000000800 */
[----:B------:R-:W5:Y:S02]  /*0290*/  LDG.E.128 R76, desc[UR4][R12.64] ;  /* 0x000000040c4c7981 */ /* 0x000f64000c1e1d00 */
[----:B-----5:R-:W-:Y:S02]  /*02a0*/  VIADD R41, R125, 0xbb67ae85 ;  /* 0xbb67ae857d297836 */ /* 0x020fe40000000000 */
        /* <DEDUP_REMOVED lines=11> */
[----:B------:R-:W-:Y:S02]  /*0360*/  IADD3 R38, R125, 0x76cf5d0a, RZ ;  /* 0x76cf5d0a7d267810 */ /* 0x000fe40007ffe0ff */
        /* <DEDUP_REMOVED lines=10> */
[----:B------:R-:W-:Y:S01]  /*0410*/  VIADD R35, R124, 0x78dde6e4 ;  /* 0x78dde6e47c237836 */ /* 0x000fe20000000000 */
[----:B------:R-:W-:Y:S01]  /*0420*/  LOP3.LUT R16, R3, R125, RZ, 0x3c, !PT ;  /* 0x0000007d03107212 */ /* 0x000fe200078e3cff */
[----:B0-----:R-:W-:Y:S01]  /*0430*/  IMAD.WIDE.U32 R12, R0, -0x2daee0ad, RZ ;  /* 0xd2511f53000c7825 */ /* 0x001fe200078e00ff */
[----:B------:R-:W-:Y:S02]  /*0440*/  IADD3 R32, R124, 0x1715609d, RZ ;  /* 0x1715609d7c207810 */ /* 0x000fe40007ffe0ff */
[----:B------:R-:W-:Y:S02]  /*0450*/  @!P0 CS2R R10, SRZ ;  /* 0x00000000000a8805 */ /* 0x000fe4000001ff00 */
[----:B------:R-:W-:Y:S01]  /*0460*/  IADD3 R30, R125, 0x646e171e, RZ ;  /* 0x646e171e7d1e7810 */ /* 0x000fe20007ffe0ff */
[----:B------:R-:W-:Y:S01]  /*0470*/  IMAD.WIDE.U32 R16, R16, -0x326172a9, RZ ;  /* 0xcd9e8d5710107825 */ /* 0x000fe200078e00ff */
[----:B------:R-:W-:-:S02]  /*0480*/  LOP3.LUT R15, R13, R2, R41, 0x96, !PT ;  /* 0x000000020d0f7212 */ /* 0x000fc400078e9629 */
[----:B------:R-:W-:Y:S02]  /*0490*/  @!P0 CS2R R8, SRZ ;  /* 0x0000000000088805 */ /* 0x000fe4000001ff00 */
[C---:B------:R-:W-:Y:S01]  /*04a0*/  IADD3 R28, R124.reuse, 0x5384540f, RZ ;  /* 0x5384540f7c1c7810 */ /* 0x040fe20007ffe0ff */
[----:B------:R-:W-:Y:S01]  /*04b0*/  VIADD R33, R125, 0xa9066899 ;  /* 0xa90668997d217836 */ /* 0x000fe20000000000 */
[----:B------:R-:W-:Y:S01]  /*04c0*/  LOP3.LUT R2, R17, R40, R14, 0x96, !PT ;  /* 0x0000002811027212 */ /* 0x000fe200078e960e */
[----:B------:R-:W-:Y:S01]  /*04d0*/  IMAD.WIDE.U32 R14, R15, -0x326172a9, RZ ;  /* 0xcd9e8d570f0e7825 */ /* 0x000fe200078e00ff */
[----:B------:R-:W-:Y:S02]  /*04e0*/  IADD3 R27, R124, -0xe443238, RZ ;  /* 0xf1bbcdc87c1b7810 */ /* 0x000fe40007ffe0ff */
        /* <DEDUP_REMOVED lines=23> */
[----:B------:R-:W-:Y:S01]  /*0660*/  LOP3.LUT R13, R15, R16, R35, 0x96, !PT ;  /* 0x000000100f0d7212 */ /* 0x000fe200078e9623 */
[----:B------:R-:W-:Y:S01]  /*0670*/  ULDC.U8 UR6, c[0x0][0x2a0] ;  /* 0x0000a80000067ab9 */ /* 0x000fe20000000000 */
[C---:B------:R-:W-:Y:S01]  /*0680*/  IADD3 R144, R125.reuse, -0x695add53, RZ ;  /* 0x96a522ad7d907810 */ /* 0x040fe20007ffe0ff */
[----:B------:R-:W-:Y:S01]  /*0690*/  VIADD R26, R125, 0xdb3d7428 ;  /* 0xdb3d74287d1a7836 */ /* 0x000fe20000000000 */
[----:B------:R-:W-:Y:S01]  /*06a0*/  LOP3.LUT R16, R3, R12, R34, 0x96, !PT ;  /* 0x0000000c03107212 */ /* 0x000fe200078e9622 */
[----:B------:R-:W-:Y:S01]  /*06b0*/  IMAD.WIDE.U32 R12, R13, -0x2daee0ad, RZ ;  /* 0xd2511f530d0c7825 */ /* 0x000fe200078e00ff */
[----:B------:R-:W-:Y:S01]  /*06c0*/  IADD3 R143, R124, -0x700cb87f, RZ ;  /* 0x8ff347817c8f7810 */ /* 0x000fe20007ffe0ff */
[----:B------:R-:W-:Y:S01]  /*06d0*/  ULDC UR8, c[0x0][0x294] ;  /* 0x0000a50000087ab9 */ /* 0x000fe20000000800 */
[----:B------:R-:W-:Y:S01]  /*06e0*/  LOP3.LUT R165, R165, 0x3, RZ, 0xc0, !PT ;  /* 0x00000003a5a57812 */ /* 0x000fe200078ec0ff */
[----:B------:R-:W-:Y:S01]  /*06f0*/  IMAD.WIDE.U32 R16, R16, -0x326172a9, RZ ;  /* 0xcd9e8d5710107825 */ /* 0x000fe200078e00ff */
[----:B------:R-:W-:Y:S01]  /*0700*/  LOP3.LUT R15, R13, R2, R33, 0x96, !PT ;  /* 0x000000020d0f7212 */ /* 0x000fe200078e9621 */
[----:B------:R-:W-:Y:S01]  /*0710*/  ULDC UR9, c[0x0][0x2d8] ;  /* 0x0000b60000097ab9 */ /* 0x000fe20000000800 */
[----:B------:R-:W-:Y:S01]  /*0720*/  LOP3.LUT R146, R43, 0x1f, RZ, 0xc0, !PT ;  /* 0x0000001f2b927812 */ /* 0x000fe200078ec0ff */
[----:B------:R-:W-:Y:S01]  /*0730*/  HADD2.F32 R137, -RZ, R80.H0_H0 ;  /* 0x20000050ff897230 */ /* 0x000fe20000004100 */
[----:B------:R-:W-:Y:S01]  /*0740*/  LOP3.LUT R2, R17, R14, R32, 0x96, !PT ;  /* 0x0000000e11027212 */ /* 0x000fe200078e9620 */
[----:B------:R-:W-:Y:S01]  /*0750*/  IMAD.WIDE.U32 R14, R15, -0x326172a9, RZ ;  /* 0xcd9e8d570f0e7825 */ /* 0x000fe200078e00ff */
[----:B------:R-:W-:Y:S01]  /*0760*/  ISETP.NE.AND P1, PT, RZ, UR6, PT ;  /* 0x00000006ff007c0c */ /* 0x000fe2000bf25270 */
[----:B------:R-:W-:Y:S01]  /*0770*/  ULDC.64 UR10, c[0x0][0x298] ;  /* 0x0000a600000a7ab9 */ /* 0x000fe20000000a00 */
[----:B------:R-:W-:Y:S01]  /*0780*/  ULDC.64 UR6, c[0x0][0x230] ;  /* 0x00008c0000067ab9 */ /* 0x000fe20000000a00 */
[----:B------:R-:W-:Y:S01]  /*0790*/  IMAD.WIDE.U32 R2, R2, -0x2daee0ad, RZ ;  /* 0xd2511f5302027825 */ /* 0x000fe200078e00ff */
[----:B------:R-:W-:-:S03]  /*07a0*/  LOP3.LUT R13, R15, R16, R31, 0x96, !PT ;  /* 0x000000100f0d7212 */ /* 0x000fc600078e961f */
[----:B------:R-:W-:Y:S01]  /*07b0*/  HADD2.F32 R139, -RZ, R80.H1_H1 ;  /* 0x30000050ff8b7230 */ /* 0x000fe20000004100 */
[----:B------:R-:W-:Y:S01]  /*07c0*/  LOP3.LUT R16, R3, R12, R30, 0x96, !PT ;  /* 0x0000000c03107212 */ /* 0x000fe200078e961e */
[----:B------:R-:W-:-:S04]  /*07d0*/  IMAD.WIDE.U32 R12, R13, -0x2daee0ad, RZ ;  /* 0xd2511f530d0c7825 */ /* 0x000fc800078e00ff */
[----:B------:R-:W-:Y:S01]  /*07e0*/  IMAD.WIDE.U32 R16, R16, -0x326172a9, RZ ;  /* 0xcd9e8d5710107825 */ /* 0x000fe200078e00ff */
[----:B------:R-:W-:-:S03]  /*07f0*/  LOP3.LUT R100, R13, R2, R29, 0x96, !PT ;  /* 0x000000020d647212 */ /* 0x000fc600078e961d */
[----:B------:R-:W-:Y:S01]  /*0800*/  HADD2.F32 R140, -RZ, R82.H0_H0 ;  /* 0x20000052ff8c7230 */ /* 0x000fe20000004100 */
[----:B------:R-:W-:Y:S01]  /*0810*/  LOP3.LUT R161, R17, R14, R28, 0x96, !PT ;  /* 0x0000000e11a17212 */ /* 0x000fe200078e961c */
[----:B------:R-:W-:-:S04]  /*0820*/  IMAD.HI.U32 R0, R100, -0x326172a9, RZ ;  /* 0xcd9e8d5764007827 */ /* 0x000fc800078e00ff */
[----:B------:R-:W-:Y:S01]  /*0830*/  IMAD.HI.U32 R3, R161, -0x2daee0ad, RZ ;  /* 0xd2511f53a1037827 */ /* 0x000fe200078e00ff */
[----:B------:R-:W-:-:S03]  /*0840*/  LOP3.LUT R164, R0, R16, R27, 0x96, !PT ;  /* 0x0000001000a47212 */ /* 0x000fc600078e961b */
[----:B------:R-:W-:Y:S01]  /*0850*/  HADD2.F32 R145, -RZ, R82.H1_H1 ;  /* 0x30000052ff917230 */ /* 0x000fe20000004100 */
[----:B------:R-:W-:Y:S01]  /*0860*/  LOP3.LUT R160, R3, R12, R26, 0x96, !PT ;  /* 0x0000000c03a07212 */ /* 0x000fe200078e961a */
        /* <DEDUP_REMOVED lines=66> */
[----:B------:R-:W-:Y:S02]  /*0c90*/  IMAD.MOV.U32 R147, RZ, RZ, RZ ;  /* 0x000000ffff937224 */ /* 0x000fe400078e00ff */
[----:B------:R-:W-:Y:S02]  /*0ca0*/  IMAD R164, R164, -0x2daee0ad, RZ ;  /* 0xd2511f53a4a47824 */ /* 0x000fe400078e02ff */
[----:B------:R-:W-:-:S07]  /*0cb0*/  IMAD R160, R160, -0x326172a9, RZ ;  /* 0xcd9e8d57a0a07824 */ /* 0x000fce00078e02ff */
.L_x_10022:
        /* <DEDUP_REMOVED lines=34> */
[----:B------:R-:W-:Y:S01]  /*0ee0*/  MOV R88, R165 ;  /* 0x000000a500587202 */ /* 0x000fe20000000f00 */
[----:B-----5:R-:W-:Y:S01]  /*0ef0*/  HADD2.F32 R105, -RZ, R80.H0_H0 ;  /* 0x20000050ff697230 */ /* 0x020fe20000004100 */
[----:B------:R-:W-:Y:S06]  /*0f00*/  BRA `(.L_x_9365) ;  /* 0x0000000400547947 */ /* 0x000fec0003800000 */
.L_x_9364:
        /* <DEDUP_REMOVED lines=12> */
.L_x_9367:
[----:B------:R-:W-:-:S07]  /*0fd0*/  MOV R96, R160 ;  /* 0x000000a000607202 */ /* 0x000fce0000000f00 */
.L_x_9368:
[----:B------:R-:W-:Y:S05]  /*0fe0*/  BSYNC B1 ;  /* 0x0000000000017941 */ /* 0x000fea0003800000 */
.L_x_9366:
        /* <DEDUP_REMOVED lines=16> */
.L_x_9372:
[----:B------:R-:W-:Y:S05]  /*10f0*/  BSYNC B2 ;  /* 0x0000000000027941 */ /* 0x000fea0003800000 */
.L_x_9371:
        /* <DEDUP_REMOVED lines=42> */
.L_x_9370:
[----:B------:R-:W-:Y:S05]  /*13a0*/  BSYNC B1 ;  /* 0x0000000000017941 */ /* 0x000fea0003800000 */
.L_x_9369:
        /* <DEDUP_REMOVED lines=11> */
.L_x_9365:
[----:B------:R-:W-:Y:S05]  /*1460*/  BSYNC B0 ;  /* 0x0000000000007941 */ /* 0x000fea0003800000 */
.L_x_9363:
        /* <DEDUP_REMOVED lines=8> */
.L_x_9374:
        /* <DEDUP_REMOVED lines=12> */
.L_x_9377:
[----:B------:R-:W-:-:S07]  /*15b0*/  IMAD.MOV.U32 R96, RZ, RZ, R160 ;  /* 0x000000ffff607224 */ /* 0x000fce00078e00a0 */
.L_x_9378:
[----:B------:R-:W-:Y:S05]  /*15c0*/  BSYNC B1 ;  /* 0x0000000000017941 */ /* 0x000fea0003800000 */
.L_x_9376:
        /* <DEDUP_REMOVED lines=16> */
.L_x_9382:
[----:B------:R-:W-:Y:S05]  /*16d0*/  BSYNC B2 ;  /* 0x0000000000027941 */ /* 0x000fea0003800000 */
.L_x_9381:
        /* <DEDUP_REMOVED lines=42> */
.L_x_9380:
[----:B------:R-:W-:Y:S05]  /*1980*/  BSYNC B1 ;  /* 0x0000000000017941 */ /* 0x000fea0003800000 */
.L_x_9379:
        /* <DEDUP_REMOVED lines=11> */
.L_x_9375:
[----:B------:R-:W-:Y:S05]  /*1a40*/  BSYNC B0 ;  /* 0x0000000000007941 */ /* 0x000fea0003800000 */
.L_x_9373:
        /* <DEDUP_REMOVED lines=8> */
.L_x_9384:
        /* <DEDUP_REMOVED lines=12> */
.L_x_9387:
[----:B------:R-:W-:-:S07]  /*1b90*/  MOV R96, R160 ;  /* 0x000000a000607202 */ /* 0x000fce0000000f00 */
.L_x_9388:
[----:B------:R-:W-:Y:S05]  /*1ba0*/  BSYNC B1 ;  /* 0x0000000000017941 */ /* 0x000fea0003800000 */
.L_x_9386:
        /* <DEDUP_REMOVED lines=16> */
.L_x_9392:
[----:B------:R-:W-:Y:S05]  /*1cb0*/  BSYNC B2 ;  /* 0x0000000000027941 */ /* 0x000fea0003800000 */
.L_x_9391:
        /* <DEDUP_REMOVED lines=42> */
.L_x_9390:
[----:B------:R-:W-:Y:S05]  /*1f60*/  BSYNC B1 ;  /* 0x0000000000017941 */ /* 0x000fea0003800000 */
.L_x_9389:
        /* <DEDUP_REMOVED lines=11> */
.L_x_9385:
[----:B------:R-:W-:Y:S05]  /*2020*/  BSYNC B0 ;  /* 0x0000000000007941 */ /* 0x000fea0003800000 */
.L_x_9383:
        /* <DEDUP_REMOVED lines=8> */
.L_x_9394:
        /* <DEDUP_REMOVED lines=12> */
.L_x_9397:
[----:B------:R-:W-:-:S07]  /*2170*/  MOV R96, R160 ;  /* 0x000000a000607202 */ /* 0x000fce0000000f00 */
.L_x_9398:
[----:B------:R-:W-:Y:S05]  /*2180*/  BSYNC B1 ;  /* 0x0000000000017941 */ /* 0x000fea0003800000 */
.L_x_9396:
        /* <DEDUP_REMOVED lines=16> */
.L_x_9402:
[----:B------:R-:W-:Y:S05]  /*2290*/  BSYNC B2 ;  /* 0x0000000000027941 */ /* 0x000fea0003800000 */
.L_x_9401:
        /* <DEDUP_REMOVED lines=42> */
.L_x_9400:
[----:B------:R-:W-:Y:S05]  /*2540*/  BSYNC B1 ;  /* 0x0000000000017941 */ /* 0x000fea0003800000 */
.L_x_9399:
        /* <DEDUP_REMOVED lines=11> */
.L_x_9395:
[----:B------:R-:W-:Y:S05]  /*2600*/  BSYNC B0 ;  /* 0x0000000000007941 */ /* 0x000fea0003800000 */
.L_x_9393:
        /* <DEDUP_REMOVED lines=8> */
.L_x_9404:
        /* <DEDUP_REMOVED lines=12> */
.L_x_9407:
[----:B------:R-:W-:-:S07]  /*2750*/  IMAD.MOV.U32 R96, RZ, RZ, R160 ;  /* 0x000000ffff607224 */ /* 0x000fce00078e00a0 */
.L_x_9408:
[----:B------:R-:W-:Y:S05]  /*2760*/  BSYNC B1 ;  /* 0x0000000000017941 */ /* 0x000fea0003800000 */
.L_x_9406:
        /* <DEDUP_REMOVED lines=16> */
.L_x_9412:
[----:B------:R-:W-:Y:S05]  /*2870*/  BSYNC B2 ;  /* 0x0000000000027941 */ /* 0x000fea0003800000 */
.L_x_9411:
        /* <DEDUP_REMOVED lines=42> */
.L_x_9410:
[----:B------:R-:W-:Y:S05]  /*2b20*/  BSYNC B1 ;  /* 0x0000000000017941 */ /* 0x000fea0003800000 */
.L_x_9409:
        /* <DEDUP_REMOVED lines=11> */
.L_x_9405:
[----:B------:R-:W-:Y:S05]  /*2be0*/  BSYNC B0 ;  /* 0x0000000000007941 */ /* 0x000fea0003800000 */
.L_x_9403:
        /* <DEDUP_REMOVED lines=8> */
.L_x_9414:
        /* <DEDUP_REMOVED lines=12> */
.L_x_9417:
[----:B------:R-:W-:-:S07]  /*2d30*/  MOV R96, R160 ;  /* 0x000000a000607202 */ /* 0x000fce0000000f00 */
.L_x_9418:
[----:B------:R-:W-:Y:S05]  /*2d40*/  BSYNC B1 ;  /* 0x0000000000017941 */ /* 0x000fea0003800000 */
.L_x_9416:
        /* <DEDUP_REMOVED lines=16> */
.L_x_9422:
[----:B------:R-:W-:Y:S05]  /*2e50*/  BSYNC B2 ;  /* 0x0000000000027941 */ /* 0x000fea0003800000 */
.L_x_9421:
        /* <DEDUP_REMOVED lines=42> */
.L_x_9420:
[----:B------:R-:W-:Y:S05]  /*3100*/  BSYNC B1 ;  /* 0x0000000000017941 */ /* 0x000fea0003800000 */
.L_x_9419:
        /* <DEDUP_REMOVED lines=11> */
.L_x_9415:
[----:B------:R-:W-:Y:S05]  /*31c0*/  BSYNC B0 ;  /* 0x0000000000007941 */ /* 0x000fea0003800000 */
.L_x_9413:
        /* <DEDUP_REMOVED lines=8> */
.L_x_9424:
        /* <DEDUP_REMOVED lines=12> */
.L_x_9427:
[----:B------:R-:W-:-:S07]  /*3310*/  MOV R96, R160 ;  /* 0x000000a000607202 */ /* 0x000fce0000000f00 */
.L_x_9428:
[----:B------:R-:W-:Y:S05]  /*3320*/  BSYNC B1 ;  /* 0x0000000000017941 */ /* 0x000fea0003800000 */
.L_x_9426:
        /* <DEDUP_REMOVED lines=16> */
.L_x_9432:
[----:B------:R-:W-:Y:S05]  /*3430*/  BSYNC B2 ;  /* 0x0000000000027941 */ /* 0x000fea0003800000 */
.L_x_9431:
        /* <DEDUP_REMOVED lines=42> */
.L_x_9430:
[----:B------:R-:W-:Y:S05]  /*36e0*/  BSYNC B1 ;  /* 0x0000000000017941 */ /* 0x000fea0003800000 */
.L_x_9429:
        /* <DEDUP_REMOVED lines=11> */
.L_x_9425:
[----:B------:R-:W-:Y:S05]  /*37a0*/  BSYNC B0 ;  /* 0x0000000000007941 */ /* 0x000fea0003800000 */
.L_x_9423:
        /* <DEDUP_REMOVED lines=8> */
.L_x_9434:
        /* <DEDUP_REMOVED lines=12> */
.L_x_9437:
[----:B------:R-:W-:-:S07]  /*38f0*/  IMAD.MOV.U32 R96, RZ, RZ, R160 ;  /* 0x000000ffff607224 */ /* 0x000fce00078e00a0 */
.L_x_9438:
[----:B------:R-:W-:Y:S05]  /*3900*/  BSYNC B1 ;  /* 0x0000000000017941 */ /* 0x000fea0003800000 */
.L_x_9436:
        /* <DEDUP_REMOVED lines=16> */
.L_x_9442:
[----:B------:R-:W-:Y:S05]  /*3a10*/  BSYNC B2 ;  /* 0x0000000000027941 */ /* 0x000fea0003800000 */
.L_x_9441:
        /* <DEDUP_REMOVED lines=42> */
.L_x_9440:
[----:B------:R-:W-:Y:S05]  /*3cc0*/  BSYNC B1 ;  /* 0x0000000000017941 */ /* 0x000fea0003800000 */
.L_x_9439:
        /* <DEDUP_REMOVED lines=11> */
.L_x_9435:
[----:B------:R-:W-:Y:S05]  /*3d80*/  BSYNC B0 ;  /* 0x0000000000007941 */ /* 0x000fea0003800000 */
.L_x_9433:
[----:B------:R-:W0:Y:S01]  /*3d90*/  LDC.64 R92, c[0x0][0x238] ;  /* 0x00008e00ff5c7b82 */ /* 0x000e220000000a00 */
[----:B------:R-:W-:Y:S01]  /*3da0*/  F2FP.F16.F32.PACK_AB R91, R96, R97 ;  /* 0x00000061605b723e */ /* 0x000fe200000000ff */
[----:B------:R-:W-:Y:S01]  /*3db0*/  BSSY B0, `(.L_x_9443) ;  /* 0x0000021000007945 */ /* 0x000fe20003800000 */
[----:B------:R-:W-:Y:S02]  /*3dc0*/  F2FP.F16.F32.PACK_AB R90, R98, R99 ;  /* 0x00000063625a723e */ /* 0x000fe400000000ff */
[----:B------:R-:W-:Y:S02]  /*3dd0*/  F2FP.F16.F32.PACK_AB R89, R102, R103 ;  /* 0x000000676659723e */ /* 0x000fe400000000ff */
[----:B------:R-:W-:Y:S01]  /*3de0*/  F2FP.F16.F32.PACK_AB R88, R104, R105 ;  /* 0x000000696858723e */ /* 0x000fe200000000ff */
[----:B------:R-:W1:Y:S01]  /*3df0*/  @P2 LDC.64 R100, c[0x0][0x220] ;  /* 0x00008800ff642b82 */ /* 0x000e620000000a00 */
[----:B------:R-:W-:Y:S02]  /*3e00*/  IADD3 R179, R221, 0x20, RZ ;  /* 0x00000020ddb37810 */ /* 0x000fe40007ffe0ff */
[----:B------:R-:W-:-:S05]  /*3e10*/  IADD3 R175, R223, 0x20, RZ ;  /* 0x00000020dfaf7810 */ /* 0x000fca0007ffe0ff */
        /* <DEDUP_REMOVED lines=26> */
.L_x_9444:
[----:B------:R-:W-:Y:S05]  /*3fc0*/  BSYNC B0 ;  /* 0x0000000000007941 */ /* 0x000fea0003800000 */
.L_x_9443:
[----:B-----5:R2:W5:Y:S04]  /*3fd0*/  @P2 LDG.E.128 R84, desc[UR4][R100.64] ;  /* 0x0000000464542981 */ /* 0x020568000c1e1d00 */
[----:B------:R2:W5:Y:S01]  /*3fe0*/  @P0 LDG.E.128 R80, desc[UR4][R94.64] ;  /* 0x000000045e500981 */ /* 0x000562000c1e1d00 */
[----:B------:R-:W-:Y:S04]  /*3ff0*/  BSSY B0, `(.L_x_9445) ;  /* 0x000005d000007945 */ /* 0x000fe80003800000 */
[----:B------:R-:W-:Y:S05]  /*4000*/  @P3 BRA `(.L_x_9446) ;  /* 0x0000000000183947 */ /* 0x000fea0003800000 */
[----:B------:R-:W-:Y:S02]  /*4010*/  MOV R173, RZ ;  /* 0x000000ff00ad7202 */ /* 0x000fe40000000f00 */
[----:B01----:R-:W-:Y:S01]  /*4020*/  MOV R88, R165 ;  /* 0x000000a500587202 */ /* 0x003fe20000000f00 */
[----:B------:R-:W-:Y:S06]  /*4030*/  @!P0 BRA `(.L_x_9447) ;  /* 0x0000000400608947 */ /* 0x000fec0003800000 */
[----:B------:R-:W-:Y:S02]  /*4040*/  IMAD.MOV.U32 R88, RZ, RZ, R165 ;  /* 0x000000ffff587224 */ /* 0x000fe400078e00a5 */
[----:B-----5:R-:W-:Y:S01]  /*4050*/  HADD2.F32 R173, -RZ, R80.H0_H0 ;  /* 0x20000050ffad7230 */ /* 0x020fe20000004100 */
[----:B------:R-:W-:Y:S06]  /*4060*/  BRA `(.L_x_9447) ;  /* 0x0000000400547947 */ /* 0x000fec0003800000 */
.L_x_9446:
[C---:B------:R-:W-:Y:S01]  /*4070*/  ISETP.NE.AND P4, PT, R165.reuse, 0x1, PT ;  /* 0x00000001a500780c */ /* 0x040fe20003f85270 */
[----:B------:R-:W-:Y:S01]  /*4080*/  BSSY B1, `(.L_x_9448) ;  /* 0x000000c000017945 */ /* 0x000fe20003800000 */
[----:B01----:R-:W-:-:S11]  /*4090*/  IADD3 R88, R165, 0x1, RZ ;  /* 0x00000001a5587810 */ /* 0x003fd60007ffe0ff */
        /* <DEDUP_REMOVED lines=9> */
.L_x_9449:
[----:B------:R-:W-:-:S07]  /*4130*/  MOV R152, R160 ;  /* 0x000000a000987202 */ /* 0x000fce0000000f00 */
.L_x_9450:
[----:B------:R-:W-:Y:S05]  /*4140*/  BSYNC B1 ;  /* 0x0000000000017941 */ /* 0x000fea0003800000 */
.L_x_9448:
        /* <DEDUP_REMOVED lines=16> */
.L_x_9454:
[----:B------:R-:W-:Y:S05]  /*4250*/  BSYNC B2 ;  /* 0x0000000000027941 */ /* 0x000fea0003800000 */
.L_x_9453:
        /* <DEDUP_REMOVED lines=42> */
.L_x_9452:
[----:B------:R-:W-:Y:S05]  /*4500*/  BSYNC B1 ;  /* 0x0000000000017941 */ /* 0x000fea0003800000 */
.L_x_9451:
        /* <DEDUP_REMOVED lines=11> */
.L_x_9447:
[----:B------:R-:W-:Y:S05]  /*45c0*/  BSYNC B0 ;  /* 0x0000000000007941 */ /* 0x000fea0003800000 */
.L_x_9445:
        /* <DEDUP_REMOVED lines=8> */
.L_x_9456:
        /* <DEDUP_REMOVED lines=12> */
.L_x_9459:
[----:B------:R-:W-:-:S07]  /*4710*/  MOV R153, R160 ;  /* 0x000000a000997202 */ /* 0x000fce0000000f00 */
.L_x_9460:
[----:B------:R-:W-:Y:S05]  /*4720*/  BSYNC B1 ;  /* 0x0000000000017941 */ /* 0x000fea0003800000 */
.L_x_9458:
        /* <DEDUP_REMOVED lines=16> */
.L_x_9464:
[----:B------:R-:W-:Y:S05]  /*4830*/  BSYNC B2 ;  /* 0x0000000000027941 */ /* 0x000fea0003800000 */
.L_x_9463:
        /* <DEDUP_REMOVED lines=42> */
.L_x_9462:
[----:B------:R-:W-:Y:S05]  /*4ae0*/  BSYNC B1 ;  /* 0x0000000000017941 */ /* 0x000fea0003800000 */
.L_x_9461:
        /* <DEDUP_REMOVED lines=11> */
.L_x_9457:
[----:B------:R-:W-:Y:S05]  /*4ba0*/  BSYNC B0 ;  /* 0x0000000000007941 */ /* 0x000fea0003800000 */
.L_x_9455:
        /* <DEDUP_REMOVED lines=8> */
.L_x_9466:
        /* <DEDUP_REMOVED lines=12> */
.L_x_9469:
[----:B------:R-:W-:-:S07]  /*4cf0*/  IMAD.MOV.U32 R154, RZ, RZ, R160 ;  /* 0x000000ffff9a7224 */ /* 0x000fce00078e00a0 */
.L_x_9470:
[----:B------:R-:W-:Y:S05]  /*4d00*/  BSYNC B1 ;  /* 0x0000000000017941 */ /* 0x000fea0003800000 */
.L_x_9468:
        /* <DEDUP_REMOVED lines=16> */
.L_x_9474:
[----:B------:R-:W-:Y:S05]  /*4e10*/  BSYNC B2 ;  /* 0x0000000000027941 */ /* 0x000fea0003800000 */
.L_x_9473:
        /* <DEDUP_REMOVED lines=42> */
.L_x_9472:
[----:B------:R-:W-:Y:S05]  /*50c0*/  BSYNC B1 ;  /* 0x0000000000017941 */ /* 0x000fea0003800000 */
.L_x_9471:
        /* <DEDUP_REMOVED lines=11> */
.L_x_9467:
[----:B------:R-:W-:Y:S05]  /*5180*/  BSYNC B0 ;  /* 0x0000000000007941 */ /* 0x000fea0003800000 */
.L_x_9465:
        /* <DEDUP_REMOVED lines=8> */
.L_x_9476:
        /* <DEDUP_REMOVED lines=12> */
.L_x_9479:
[----:B------:R-:W-:-:S07]  /*52d0*/  MOV R155, R160 ;  /* 0x000000a0009b7202 */ /* 0x000fce0000000f00 */
.L_x_9480:
[----:B------:R-:W-:Y:S05]  /*52e0*/  BSYNC B1 ;  /* 0x0000000000017941 */ /* 0x000fea0003800000 */
.L_x_9478:
        /* <DEDUP_REMOVED lines=16> */
.L_x_9484:
[----:B------:R-:W-:Y:S05]  /*53f0*/  BSYNC B2 ;  /* 0x0000000000027941 */ /* 0x000fea0003800000 */
.L_x_9483:
        /* <DEDUP_REMOVED lines=42> */
.L_x_9482:
[----:B------:R-:W-:Y:S05]  /*56a0*/  BSYNC B1 ;  /* 0x0000000000017941 */ /* 0x000fea0003800000 */
.L_x_9481:
        /* <DEDUP_REMOVED lines=11> */
.L_x_9477:
[----:B------:R-:W-:Y:S05]  /*5760*/  BSYNC B0 ;  /* 0x0000000000007941 */ /* 0x000fea0003800000 */
.L_x_9475:
        /* <DEDUP_REMOVED lines=8> */
.L_x_9486:
        /* <DEDUP_REMOVED lines=12> */
.L_x_9489:
[----:B------:R-:W-:-:S07]  /*58b0*/  MOV R156, R160 ;  /* 0x000000a0009c7202 */ /* 0x000fce0000000f00 */
.L_x_9490:
[----:B------:R-:W-:Y:S05]  /*58c0*/  BSYNC B1 ;  /* 0x0000000000017941 */ /* 0x000fea0003800000 */
.L_x_9488:
        /* <DEDUP_REMOVED lines=16> */
.L_x_9494:
[----:B------:R-:W-:Y:S05]  /*59d0*/  BSYNC B2 ;  /* 0x0000000000027941 */ /* 0x000fea0003800000 */
.L_x_9493:
        /* <DEDUP_REMOVED lines=42> */
.L_x_9492:
[----:B------:R-:W-:Y:S05]  /*5c80*/  BSYNC B1 ;  /* 0x0000000000017941 */ /* 0x000fea0003800000 */
.L_x_9491:
        /* <DEDUP_REMOVED lines=11> */
.L_x_9487:
[----:B------:R-:W-:Y:S05]  /*5d40*/  BSYNC B0 ;  /* 0x0000000000007941 */ /* 0x000fea0003800000 */
.L_x_9485:
        /* <DEDUP_REMOVED lines=8> */
.L_x_9496:
        /* <DEDUP_REMOVED lines=12> */
.L_x_9499:
[----:B------:R-:W-:-:S07]  /*5e90*/  IMAD.MOV.U32 R157, RZ, RZ, R160 ;  /* 0x000000ffff9d7224 */ /* 0x000fce00078e00a0 */
.L_x_9500:
[----:B------:R-:W-:Y:S05]  /*5ea0*/  BSYNC B1 ;  /* 0x0000000000017941 */ /* 0x000fea0003800000 */
.L_x_9498:
        /* <DEDUP_REMOVED lines=16> */
.L_x_9504:
[----:B------:R-:W-:Y:S05]  /*5fb0*/  BSYNC B2 ;  /* 0x0000000000027941 */ /* 0x000fea0003800000 */
.L_x_9503:
        /* <DEDUP_REMOVED lines=42> */
.L_x_9502:
[----:B------:R-:W-:Y:S05]  /*6260*/  BSYNC B1 ;  /* 0x0000000000017941 */ /* 0x000fea0003800000 */
.L_x_9501:
        /* <DEDUP_REMOVED lines=11> */
.L_x_9497:
[----:B------:R-:W-:Y:S05]  /*6320*/  BSYNC B0 ;  /* 0x0000000000007941 */ /* 0x000fea0003800000 */
.L_x_9495:
        /* <DEDUP_REMOVED lines=8> */
.L_x_9506:
        /* <DEDUP_REMOVED lines=12> */
.L_x_9509:
[----:B------:R-:W-:-:S07]  /*6470*/  MOV R158, R160 ;  /* 0x000000a0009e7202 */ /* 0x000fce0000000f00 */
.L_x_9510:
[----:B------:R-:W-:Y:S05]  /*6480*/  BSYNC B1 ;  /* 0x0000000000017941 */ /* 0x000fea0003800000 */
.L_x_9508:
        /* <DEDUP_REMOVED lines=16> */
.L_x_9514:
[----:B------:R-:W-:Y:S05]  /*6590*/  BSYNC B2 ;  /* 0x0000000000027941 */ /* 0x000fea0003800000 */
.L_x_9513:
        /* <DEDUP_REMOVED lines=42> */
.L_x_9512:
[----:B------:R-:W-:Y:S05]  /*6840*/  BSYNC B1 ;  /* 0x0000000000017941 */ /* 0x000fea0003800000 */
.L_x_9511:
        /* <DEDUP_REMOVED lines=11> */
.L_x_9507:
[----:B------:R-:W-:Y:S05]  /*6900*/  BSYNC B0 ;  /* 0x0000000000007941 */ /* 0x000fea0003800000 */
.L_x_9505:
        /* <DEDUP_REMOVED lines=8> */
.L_x_9516:
        /* <DEDUP_REMOVED lines=12> */
.L_x_9519:
[----:B------:R-:W-:-:S07]  /*6a50*/  MOV R162, R160 ;  /* 0x000000a000a27202 */ /* 0x000fce0000000f00 */
.L_x_9520:
[----:B------:R-:W-:Y:S05]  /*6a60*/  BSYNC B1 ;  /* 0x0000000000017941 */ /* 0x000fea0003800000 */
.L_x_9518:
        /* <DEDUP_REMOVED lines=16> */
.L_x_9524:
[----:B------:R-:W-:Y:S05]  /*6b70*/  BSYNC B2 ;  /* 0x0000000000027941 */ /* 0x000fea0003800000 */
.L_x_9523:
        /* <DEDUP_REMOVED lines=42> */
.L_x_9522:
[----:B------:R-:W-:Y:S05]  /*6e20*/  BSYNC B1 ;  /* 0x0000000000017941 */ /* 0x000fea0003800000 */
.L_x_9521:
        /* <DEDUP_REMOVED lines=11> */
.L_x_9517:
[----:B------:R-:W-:Y:S05]  /*6ee0*/  BSYNC B0 ;  /* 0x0000000000007941 */ /* 0x000fea0003800000 */
.L_x_9515:
[----:B------:R-:W-:Y:S01]  /*6ef0*/  IMAD.WIDE.U32 R174, R175, 0x10, R92 ;  /* 0x00000010afae7825 */ /* 0x000fe200078e005c */
[----:B------:R-:W-:Y:S01]  /*6f00*/  F2FP.F16.F32.PACK_AB R91, R166, R167 ;  /* 0x000000a7a65b723e */ /* 0x000fe200000000ff */
[----:B--2---:R-:W0:Y:S01]  /*6f10*/  @P2 LDC.64 R100, c[0x0][0x220] ;  /* 0x00008800ff642b82 */ /* 0x004e220000000a00 */
[----:B------:R-:W-:Y:S01]  /*6f20*/  F2FP.F16.F32.PACK_AB R90, R168, R169 ;  /* 0x000000a9a85a723e */ /* 0x000fe200000000ff */
[----:B------:R-:W-:Y:S01]  /*6f30*/  VIADD R183, R223, 0x40 ;  /* 0x00000040dfb77836 */ /* 0x000fe20000000000 */
[----:B------:R-:W-:Y:S01]  /*6f40*/  F2FP.F16.F32.PACK_AB R89, R170, R171 ;  /* 0x000000abaa59723e */ /* 0x000fe200000000ff */
[----:B------:R-:W-:Y:S01]  /*6f50*/  BSSY B0, `(.L_x_9525) ;  /* 0x000001c000007945 */ /* 0x000fe20003800000 */
[----:B------:R-:W-:Y:S02]  /*6f60*/  F2FP.F16.F32.PACK_AB R88, R172, R173 ;  /* 0x000000adac58723e */ /* 0x000fe400000000ff */
        /* <DEDUP_REMOVED lines=26> */
.L_x_9526:
[----:B------:R-:W-:Y:S05]  /*7110*/  BSYNC B0 ;  /* 0x0000000000007941 */ /* 0x000fea0003800000 */
.L_x_9525:
        /* <DEDUP_REMOVED lines=8> */
[----:B-----5:R-:W-:Y:S01]  /*71a0*/  HADD2.F32 R181, -RZ, R80.H0_H0 ;  /* 0x20000050ffb57230 */ /* 0x020fe20000004100 */
[----:B------:R-:W-:Y:S06]  /*71b0*/  BRA `(.L_x_9529) ;  /* 0x0000000400547947 */ /* 0x000fec0003800000 */
.L_x_9528:
        /* <DEDUP_REMOVED lines=12> */
.L_x_9531:
[----:B------:R-:W-:-:S07]  /*7280*/  IMAD.MOV.U32 R152, RZ, RZ, R160 ;  /* 0x000000ffff987224 */ /* 0x000fce00078e00a0 */
.L_x_9532:
[----:B------:R-:W-:Y:S05]  /*7290*/  BSYNC B1 ;  /* 0x0000000000017941 */ /* 0x000fea0003800000 */
.L_x_9530:
        /* <DEDUP_REMOVED lines=16> */
.L_x_9536:
[----:B------:R-:W-:Y:S05]  /*73a0*/  BSYNC B2 ;  /* 0x0000000000027941 */ /* 0x000fea0003800000 */
.L_x_9535:
        /* <DEDUP_REMOVED lines=42> */
.L_x_9534:
[----:B------:R-:W-:Y:S05]  /*7650*/  BSYNC B1 ;  /* 0x0000000000017941 */ /* 0x000fea0003800000 */
.L_x_9533:
        /* <DEDUP_REMOVED lines=11> */
.L_x_9529:
[----:B------:R-:W-:Y:S05]  /*7710*/  BSYNC B0 ;  /* 0x0000000000007941 */ /* 0x000fea0003800000 */
.L_x_9527:
        /* <DEDUP_REMOVED lines=8> */
.L_x_9538:
        /* <DEDUP_REMOVED lines=12> */
.L_x_9541:
[----:B------:R-:W-:-:S07]  /*7860*/  MOV R153, R160 ;  /* 0x000000a000997202 */ /* 0x000fce0000000f00 */
.L_x_9542:
[----:B------:R-:W-:Y:S05]  /*7870*/  BSYNC B1 ;  /* 0x0000000000017941 */ /* 0x000fea0003800000 */
.L_x_9540:
        /* <DEDUP_REMOVED lines=16> */
.L_x_9546:
[----:B------:R-:W-:Y:S05]  /*7980*/  BSYNC B2 ;  /* 0x0000000000027941 */ /* 0x000fea0003800000 */
.L_x_9545:
        /* <DEDUP_REMOVED lines=42> */
.L_x_9544:
[----:B------:R-:W-:Y:S05]  /*7c30*/  BSYNC B1 ;  /* 0x0000000000017941 */ /* 0x000fea0003800000 */
.L_x_9543:
        /* <DEDUP_REMOVED lines=11> */
.L_x_9539:
[----:B------:R-:W-:Y:S05]  /*7cf0*/  BSYNC B0 ;  /* 0x0000000000007941 */ /* 0x000fea0003800000 */
.L_x_9537:
        /* <DEDUP_REMOVED lines=8> */
.L_x_9548:
        /* <DEDUP_REMOVED lines=12> */
.L_x_9551:
[----:B------:R-:W-:-:S07]  /*7e40*/  MOV R154, R160 ;  /* 0x000000a0009a7202 */ /* 0x000fce0000000f00 */
.L_x_9552:
[----:B------:R-:W-:Y:S05]  /*7e50*/  BSYNC B1 ;  /* 0x0000000000017941 */ /* 0x000fea0003800000 */
.L_x_9550:
        /* <DEDUP_REMOVED lines=16> */
.L_x_9556:
[----:B------:R-:W-:Y:S05]  /*7f60*/  BSYNC B2 ;  /* 0x0000000000027941 */ /* 0x000fea0003800000 */
.L_x_9555:
        /* <DEDUP_REMOVED lines=42> */
.L_x_9554:
[----:B------:R-:W-:Y:S05]  /*8210*/  BSYNC B1 ;  /* 0x0000000000017941 */ /* 0x000fea0003800000 */
.L_x_9553:
        /* <DEDUP_REMOVED lines=11> */
.L_x_9549:
[----:B------:R-:W-:Y:S05]  /*82d0*/  BSYNC B0 ;  /* 0x0000000000007941 */ /* 0x000fea0003800000 */
.L_x_9547:
        /* <DEDUP_REMOVED lines=8> */
.L_x_9558:
        /* <DEDUP_REMOVED lines=12> */
.L_x_9561:
[----:B------:R-:W-:-:S07]  /*8420*/  IMAD.MOV.U32 R155, RZ, RZ, R160 ;  /* 0x000000ffff9b7224 */ /* 0x000fce00078e00a0 */
.L_x_9562:
[----:B------:R-:W-:Y:S05]  /*8430*/  BSYNC B1 ;  /* 0x0000000000017941 */ /* 0x000fea0003800000 */
.L_x_9560:
        /* <DEDUP_REMOVED lines=16> */
.L_x_9566:
[----:B------:R-:W-:Y:S05]  /*8540*/  BSYNC B2 ;  /* 0x0000000000027941 */ /* 0x000fea0003800000 */
.L_x_9565:
        /* <DEDUP_REMOVED lines=42> */
.L_x_9564:
[----:B------:R-:W-:Y:S05]  /*87f0*/  BSYNC B1 ;  /* 0x0000000000017941 */ /* 0x000fea0003800000 */
.L_x_9563:
        /* <DEDUP_REMOVED lines=11> */
.L_x_9559:
[----:B------:R-:W-:Y:S05]  /*88b0*/  BSYNC B0 ;  /* 0x0000000000007941 */ /* 0x000fea0003800000 */
.L_x_9557:
        /* <DEDUP_REMOVED lines=8> */
.L_x_9568:
        /* <DEDUP_REMOVED lines=12> */
.L_x_9571:
[----:B------:R-:W-:-:S07]  /*8a00*/  MOV R156, R160 ;  /* 0x000000a0009c7202 */ /* 0x000fce0000000f00 */
.L_x_9572:
[----:B------:R-:W-:Y:S05]  /*8a10*/  BSYNC B1 ;  /* 0x0000000000017941 */ /* 0x000fea0003800000 */
.L_x_9570:
        /* <DEDUP_REMOVED lines=16> */
.L_x_9576:
[----:B------:R-:W-:Y:S05]  /*8b20*/  BSYNC B2 ;  /* 0x0000000000027941 */ /* 0x000fea0003800000 */
.L_x_9575:
        /* <DEDUP_REMOVED lines=42> */
.L_x_9574:
[----:B------:R-:W-:Y:S05]  /*8dd0*/  BSYNC B1 ;  /* 0x0000000000017941 */ /* 0x000fea0003800000 */
.L_x_9573:
        /* <DEDUP_REMOVED lines=11> */
.L_x_9569:
[----:B------:R-:W-:Y:S05]  /*8e90*/  BSYNC B0 ;  /* 0x0000000000007941 */ /* 0x000fea0003800000 */
.L_x_9567:
        /* <DEDUP_REMOVED lines=8> */
.L_x_9578:
        /* <DEDUP_REMOVED lines=12> */
.L_x_9581:
[----:B------:R-:W-:-:S07]  /*8fe0*/  MOV R157, R160 ;  /* 0x000000a0009d7202 */ /* 0x000fce0000000f00 */
.L_x_9582:
[----:B------:R-:W-:Y:S05]  /*8ff0*/  BSYNC B1 ;  /* 0x0000000000017941 */ /* 0x000fea0003800000 */
.L_x_9580:
        /* <DEDUP_REMOVED lines=16> */
.L_x_9586:
[----:B------:R-:W-:Y:S05]  /*9100*/  BSYNC B2 ;  /* 0x0000000000027941 */ /* 0x000fea0003800000 */
.L_x_9585:
        /* <DEDUP_REMOVED lines=42> */
.L_x_9584:
[----:B------:R-:W-:Y:S05]  /*93b0*/  BSYNC B1 ;  /* 0x0000000000017941 */ /* 0x000fea0003800000 */
.L_x_9583:
        /* <DEDUP_REMOVED lines=11> */
.L_x_9579:
[----:B------:R-:W-:Y:S05]  /*9470*/  BSYNC B0 ;  /* 0x0000000000007941 */ /* 0x000fea0003800000 */
.L_x_9577:
        /* <DEDUP_REMOVED lines=8> */
.L_x_9588:
        /* <DEDUP_REMOVED lines=12> */
.L_x_9591:
[----:B------:R-:W-:-:S07]  /*95c0*/  IMAD.MOV.U32 R158, RZ, RZ, R160 ;  /* 0x000000ffff9e7224 */ /* 0x000fce00078e00a0 */
.L_x_9592:
[----:B------:R-:W-:Y:S05]  /*95d0*/  BSYNC B1 ;  /* 0x0000000000017941 */ /* 0x000fea0003800000 */
.L_x_9590:
        /* <DEDUP_REMOVED lines=16> */
.L_x_9596:
[----:B------:R-:W-:Y:S05]  /*96e0*/  BSYNC B2 ;  /* 0x0000000000027941 */ /* 0x000fea0003800000 */
.L_x_9595:
        /* <DEDUP_REMOVED lines=42> */
.L_x_9594:
[----:B------:R-:W-:Y:S05]  /*9990*/  BSYNC B1 ;  /* 0x0000000000017941 */ /* 0x000fea0003800000 */
.L_x_9593:
        /* <DEDUP_REMOVED lines=11> */
.L_x_9589:
[----:B------:R-:W-:Y:S05]  /*9a50*/  BSYNC B0 ;  /* 0x0000000000007941 */ /* 0x000fea0003800000 */
.L_x_9587:
        /* <DEDUP_REMOVED lines=8> */
.L_x_9598:
        /* <DEDUP_REMOVED lines=12> */
.L_x_9601:
[----:B------:R-:W-:-:S07]  /*9ba0*/  MOV R162, R160 ;  /* 0x000000a000a27202 */ /* 0x000fce0000000f00 */
.L_x_9602:
[----:B------:R-:W-:Y:S05]  /*9bb0*/  BSYNC B1 ;  /* 0x0000000000017941 */ /* 0x000fea0003800000 */
.L_x_9600:
        /* <DEDUP_REMOVED lines=16> */
.L_x_9606:
[----:B------:R-:W-:Y:S05]  /*9cc0*/  BSYNC B2 ;  /* 0x0000000000027941 */ /* 0x000fea0003800000 */
.L_x_9605:
        /* <DEDUP_REMOVED lines=42> */
.L_x_9604:
[----:B------:R-:W-:Y:S05]  /*9f70*/  BSYNC B1 ;  /* 0x0000000000017941 */ /* 0x000fea0003800000 */
.L_x_9603:
        /* <DEDUP_REMOVED lines=11> */
.L_x_9599:
[----:B------:R-:W-:Y:S05]  /*a030*/  BSYNC B0 ;  /* 0x0000000000007941 */ /* 0x000fea0003800000 */
.L_x_9597:
[----:B------:R-:W-:Y:S01]  /*a040*/  IMAD.WIDE.U32 R182, R183, 0x10, R92 ;  /* 0x00000010b7b67825 */ /* 0x000fe200078e005c */
[----:B------:R-:W-:Y:S01]  /*a050*/  F2FP.F16.F32.PACK_AB R91, R174, R175 ;  /* 0x000000afae5b723e */ /* 0x000fe200000000ff */
[----:B-1----:R-:W0:Y:S01]  /*a060*/  @P2 LDC.64 R100, c[0x0][0x220] ;  /* 0x00008800ff642b82 */ /* 0x002e220000000a00 */
[----:B------:R-:W-:Y:S01]  /*a070*/  F2FP.F16.F32.PACK_AB R90, R176, R177 ;  /* 0x000000b1b05a723e */ /* 0x000fe200000000ff */
[----:B------:R-:W-:Y:S01]  /*a080*/  VIADD R195, R221, 0x60 ;  /* 0x00000060ddc37836 */ /* 0x000fe20000000000 */
[----:B------:R-:W-:Y:S01]  /*a090*/  F2FP.F16.F32.PACK_AB R89, R178, R179 ;  /* 0x000000b3b259723e */ /* 0x000fe200000000ff */
[----:B------:R-:W-:Y:S01]  /*a0a0*/  BSSY B0, `(.L_x_9607) ;  /* 0x000001c000007945 */ /* 0x000fe20003800000 */
[----:B------:R-:W-:Y:S02]  /*a0b0*/  F2FP.F16.F32.PACK_AB R88, R180, R181 ;  /* 0x000000b5b458723e */ /* 0x000fe400000000ff */
        /* <DEDUP_REMOVED lines=26> */
.L_x_9608:
[----:B------:R-:W-:Y:S05]  /*a260*/  BSYNC B0 ;  /* 0x0000000000007941 */ /* 0x000fea0003800000 */
.L_x_9607:
[----:B-----5:R1:W5:Y:S04]  /*a270*/  @P2 LDG.E.128 R84, desc[UR4][R100.64] ;  /* 0x0000000464542981 */ /* 0x020368000c1e1d00 */
[----:B------:R1:W5:Y:S01]  /*a280*/  @P0 LDG.E.128 R80, desc[UR4][R94.64] ;  /* 0x000000045e500981 */ /* 0x000362000c1e1d00 */
[----:B------:R-:W-:Y:S04]  /*a290*/  BSSY B0, `(.L_x_9609) ;  /* 0x000005d000007945 */ /* 0x000fe80003800000 */
[----:B------:R-:W-:Y:S05]  /*a2a0*/  @P3 BRA `(.L_x_9610) ;  /* 0x0000000000183947 */ /* 0x000fea0003800000 */
[----:B------:R-:W-:Y:S01]  /*a2b0*/  IMAD.MOV.U32 R189, RZ, RZ, RZ ;  /* 0x000000ffffbd7224 */ /* 0x000fe200078e00ff */
[----:B0-----:R-:W-:Y:S01]  /*a2c0*/  MOV R88, R165 ;  /* 0x000000a500587202 */ /* 0x001fe20000000f00 */
[----:B------:R-:W-:Y:S06]  /*a2d0*/  @!P0 BRA `(.L_x_9611) ;  /* 0x0000000400608947 */ /* 0x000fec0003800000 */
[----:B------:R-:W-:Y:S01]  /*a2e0*/  MOV R88, R165 ;  /* 0x000000a500587202 */ /* 0x000fe20000000f00 */
[----:B-----5:R-:W-:Y:S01]  /*a2f0*/  HADD2.F32 R189, -RZ, R80.H0_H0 ;  /* 0x20000050ffbd7230 */ /* 0x020fe20000004100 */
[----:B------:R-:W-:Y:S06]  /*a300*/  BRA `(.L_x_9611) ;  /* 0x0000000400547947 */ /* 0x000fec0003800000 */
.L_x_9610:
[C---:B------:R-:W-:Y:S01]  /*a310*/  ISETP.NE.AND P4, PT, R165.reuse, 0x1, PT ;  /* 0x00000001a500780c */ /* 0x040fe20003f85270 */
[----:B------:R-:W-:Y:S01]  /*a320*/  BSSY B1, `(.L_x_9612) ;  /* 0x000000c000017945 */ /* 0x000fe20003800000 */
[----:B0-----:R-:W-:-:S11]  /*a330*/  VIADD R88, R165, 0x1 ;  /* 0x00000001a5587836 */ /* 0x001fd60000000000 */
        /* <DEDUP_REMOVED lines=9> */
.L_x_9613:
[----:B------:R-:W-:-:S07]  /*a3d0*/  MOV R152, R160 ;  /* 0x000000a000987202 */ /* 0x000fce0000000f00 */
.L_x_9614:
[----:B------:R-:W-:Y:S05]  /*a3e0*/  BSYNC B1 ;  /* 0x0000000000017941 */ /* 0x000fea0003800000 */
.L_x_9612:
        /* <DEDUP_REMOVED lines=16> */
.L_x_9618:
[----:B------:R-:W-:Y:S05]  /*a4f0*/  BSYNC B2 ;  /* 0x0000000000027941 */ /* 0x000fea0003800000 */
.L_x_9617:
        /* <DEDUP_REMOVED lines=42> */
.L_x_9616:
[----:B------:R-:W-:Y:S05]  /*a7a0*/  BSYNC B1 ;  /* 0x0000000000017941 */ /* 0x000fea0003800000 */
.L_x_9615:
        /* <DEDUP_REMOVED lines=11> */
.L_x_9611:
[----:B------:R-:W-:Y:S05]  /*a860*/  BSYNC B0 ;  /* 0x0000000000007941 */ /* 0x000fea0003800000 */
.L_x_9609:
        /* <DEDUP_REMOVED lines=8> */
.L_x_9620:
        /* <DEDUP_REMOVED lines=12> */
.L_x_9623:
[----:B------:R-:W-:-:S07]  /*a9b0*/  IMAD.MOV.U32 R153, RZ, RZ, R160 ;  /* 0x000000ffff997224 */ /* 0x000fce00078e00a0 */
.L_x_9624:
[----:B------:R-:W-:Y:S05]  /*a9c0*/  BSYNC B1 ;  /* 0x0000000000017941 */ /* 0x000fea0003800000 */
.L_x_9622:
        /* <DEDUP_REMOVED lines=16> */
.L_x_9628:
[----:B------:R-:W-:Y:S05]  /*aad0*/  BSYNC B2 ;  /* 0x0000000000027941 */ /* 0x000fea0003800000 */
.L_x_9627:
        /* <DEDUP_REMOVED lines=42> */
.L_x_9626:
[----:B------:R-:W-:Y:S05]  /*ad80*/  BSYNC B1 ;  /* 0x0000000000017941 */ /* 0x000fea0003800000 */
.L_x_9625:
        /* <DEDUP_REMOVED lines=11> */
.L_x_9621:
[----:B------:R-:W-:Y:S05]  /*ae40*/  BSYNC B0 ;  /* 0x0000000000007941 */ /* 0x000fea0003800000 */
.L_x_9619:
        /* <DEDUP_REMOVED lines=8> */
.L_x_9630:
        /* <DEDUP_REMOVED lines=12> */
.L_x_9633:
[----:B------:R-:W-:-:S07]  /*af90*/  MOV R154, R160 ;  /* 0x000000a0009a7202 */ /* 0x000fce0000000f00 */
.L_x_9634:
[----:B------:R-:W-:Y:S05]  /*afa0*/  BSYNC B1 ;  /* 0x0000000000017941 */ /* 0x000fea0003800000 */
.L_x_9632:
        /* <DEDUP_REMOVED lines=16> */
.L_x_9638:
[----:B------:R-:W-:Y:S05]  /*b0b0*/  BSYNC B2 ;  /* 0x0000000000027941 */ /* 0x000fea0003800000 */
.L_x_9637:
        /* <DEDUP_REMOVED lines=42> */
.L_x_9636:
[----:B------:R-:W-:Y:S05]  /*b360*/  BSYNC B1 ;  /* 0x0000000000017941 */ /* 0x000fea0003800000 */
.L_x_9635:
        /* <DEDUP_REMOVED lines=11> */
.L_x_9631:
[----:B------:R-:W-:Y:S05]  /*b420*/  BSYNC B0 ;  /* 0x0000000000007941 */ /* 0x000fea0003800000 */
.L_x_9629:
        /* <DEDUP_REMOVED lines=8> */
.L_x_9640:
        /* <DEDUP_REMOVED lines=12> */
.L_x_9643:
[----:B------:R-:W-:-:S07]  /*b570*/  MOV R155, R160 ;  /* 0x000000a0009b7202 */ /* 0x000fce0000000f00 */
.L_x_9644:
[----:B------:R-:W-:Y:S05]  /*b580*/  BSYNC B1 ;  /* 0x0000000000017941 */ /* 0x000fea0003800000 */
.L_x_9642:
        /* <DEDUP_REMOVED lines=16> */
.L_x_9648:
[----:B------:R-:W-:Y:S05]  /*b690*/  BSYNC B2 ;  /* 0x0000000000027941 */ /* 0x000fea0003800000 */
.L_x_9647:
        /* <DEDUP_REMOVED lines=42> */
.L_x_9646:
[----:B------:R-:W-:Y:S05]  /*b940*/  BSYNC B1 ;  /* 0x0000000000017941 */ /* 0x000fea0003800000 */
.L_x_9645:
        /* <DEDUP_REMOVED lines=11> */
.L_x_9641:
[----:B------:R-:W-:Y:S05]  /*ba00*/  BSYNC B0 ;  /* 0x0000000000007941 */ /* 0x000fea0003800000 */
.L_x_9639:
        /* <DEDUP_REMOVED lines=8> */
.L_x_9650:
        /* <DEDUP_REMOVED lines=12> */
.L_x_9653:
[----:B------:R-:W-:-:S07]  /*bb50*/  IMAD.MOV.U32 R156, RZ, RZ, R160 ;  /* 0x000000ffff9c7224 */ /* 0x000fce00078e00a0 */
.L_x_9654:
[----:B------:R-:W-:Y:S05]  /*bb60*/  BSYNC B1 ;  /* 0x0000000000017941 */ /* 0x000fea0003800000 */
.L_x_9652:
        /* <DEDUP_REMOVED lines=16> */
.L_x_9658:
[----:B------:R-:W-:Y:S05]  /*bc70*/  BSYNC B2 ;  /* 0x0000000000027941 */ /* 0x000fea0003800000 */
.L_x_9657:
        /* <DEDUP_REMOVED lines=42> */
.L_x_9656:
[----:B------:R-:W-:Y:S05]  /*bf20*/  BSYNC B1 ;  /* 0x0000000000017941 */ /* 0x000fea0003800000 */
.L_x_9655:
        /* <DEDUP_REMOVED lines=11> */
.L_x_9651:
[----:B------:R-:W-:Y:S05]  /*bfe0*/  BSYNC B0 ;  /* 0x0000000000007941 */ /* 0x000fea0003800000 */
.L_x_9649:
        /* <DEDUP_REMOVED lines=8> */
.L_x_9660:
        /* <DEDUP_REMOVED lines=12> */
.L_x_9663:
[----:B------:R-:W-:-:S07]  /*c130*/  MOV R157, R160 ;  /* 0x000000a0009d7202 */ /* 0x000fce0000000f00 */
.L_x_9664:
[----:B------:R-:W-:Y:S05]  /*c140*/  BSYNC B1 ;  /* 0x0000000000017941 */ /* 0x000fea0003800000 */
.L_x_9662:
        /* <DEDUP_REMOVED lines=16> */
.L_x_9668:
[----:B------:R-:W-:Y:S05]  /*c250*/  BSYNC B2 ;  /* 0x0000000000027941 */ /* 0x000fea0003800000 */
.L_x_9667:
        /* <DEDUP_REMOVED lines=42> */
.L_x_9666:
[----:B------:R-:W-:Y:S05]  /*c500*/  BSYNC B1 ;  /* 0x0000000000017941 */ /* 0x000fea0003800000 */
.L_x_9665:
        /* <DEDUP_REMOVED lines=11> */
.L_x_9661:
[----:B------:R-:W-:Y:S05]  /*c5c0*/  BSYNC B0 ;  /* 0x0000000000007941 */ /* 0x000fea0003800000 */
.L_x_9659:
        /* <DEDUP_REMOVED lines=8> */
.L_x_9670:
        /* <DEDUP_REMOVED lines=12> */
.L_x_9673:
[----:B------:R-:W-:-:S07]  /*c710*/  MOV R158, R160 ;  /* 0x000000a0009e7202 */ /* 0x000fce0000000f00 */
.L_x_9674:
[----:B------:R-:W-:Y:S05]  /*c720*/  BSYNC B1 ;  /* 0x0000000000017941 */ /* 0x000fea0003800000 */
.L_x_9672:
        /* <DEDUP_REMOVED lines=16> */
.L_x_9678:
[----:B------:R-:W-:Y:S05]  /*c830*/  BSYNC B2 ;  /* 0x0000000000027941 */ /* 0x000fea0003800000 */
.L_x_9677:
        /* <DEDUP_REMOVED lines=42> */
.L_x_9676:
[----:B------:R-:W-:Y:S05]  /*cae0*/  BSYNC B1 ;  /* 0x0000000000017941 */ /* 0x000fea0003800000 */
.L_x_9675:
        /* <DEDUP_REMOVED lines=11> */
.L_x_9671:
[----:B------:R-:W-:Y:S05]  /*cba0*/  BSYNC B0 ;  /* 0x0000000000007941 */ /* 0x000fea0003800000 */
.L_x_9669:
        /* <DEDUP_REMOVED lines=8> */
.L_x_9680:
        /* <DEDUP_REMOVED lines=12> */
.L_x_9683:
[----:B------:R-:W-:-:S07]  /*ccf0*/  IMAD.MOV.U32 R162, RZ, RZ, R160 ;  /* 0x000000ffffa27224 */ /* 0x000fce00078e00a0 */
.L_x_9684:
[----:B------:R-:W-:Y:S05]  /*cd00*/  BSYNC B1 ;  /* 0x0000000000017941 */ /* 0x000fea0003800000 */
.L_x_9682:
        /* <DEDUP_REMOVED lines=16> */
.L_x_9688:
[----:B------:R-:W-:Y:S05]  /*ce10*/  BSYNC B2 ;  /* 0x0000000000027941 */ /* 0x000fea0003800000 */
.L_x_9687:
        /* <DEDUP_REMOVED lines=42> */
.L_x_9686:
[----:B------:R-:W-:Y:S05]  /*d0c0*/  BSYNC B1 ;  /* 0x0000000000017941 */ /* 0x000fea0003800000 */
.L_x_9685:
        /* <DEDUP_REMOVED lines=11> */
.L_x_9681:
[----:B------:R-:W-:Y:S05]  /*d180*/  BSYNC B0 ;  /* 0x0000000000007941 */ /* 0x000fea0003800000 */
.L_x_9679:
[----:B------:R-:W-:Y:S01]  /*d190*/  IMAD.WIDE.U32 R190, R191, 0x10, R92 ;  /* 0x00000010bfbe7825 */ /* 0x000fe200078e005c */
[----:B------:R-:W-:Y:S01]  /*d1a0*/  F2FP.F16.F32.PACK_AB R91, R182, R183 ;  /* 0x000000b7b65b723e */ /* 0x000fe200000000ff */
[----:B-1----:R-:W0:Y:S01]  /*d1b0*/  @P2 LDC.64 R100, c[0x0][0x220] ;  /* 0x00008800ff642b82 */ /* 0x002e220000000a00 */
[----:B------:R-:W-:Y:S01]  /*d1c0*/  F2FP.F16.F32.PACK_AB R90, R184, R185 ;  /* 0x000000b9b85a723e */ /* 0x000fe200000000ff */
[----:B------:R-:W-:Y:S01]  /*d1d0*/  BSSY B0, `(.L_x_9689) ;  /* 0x000001e000007945 */ /* 0x000fe20003800000 */
[----:B------:R-:W-:Y:S02]  /*d1e0*/  F2FP.F16.F32.PACK_AB R89, R186, R187 ;  /* 0x000000bbba59723e */ /* 0x000fe400000000ff */
[----:B------:R-:W-:Y:S02]  /*d1f0*/  F2FP.F16.F32.PACK_AB R88, R188, R189 ;  /* 0x000000bdbc58723e */ /* 0x000fe400000000ff */
[----:B------:R-:W-:Y:S01]  /*d200*/  IADD3 R203, R221, 0x80, RZ ;  /* 0x00000080ddcb7810 */ /* 0x000fe20007ffe0ff */
[----:B------:R-:W1:Y:S01]  /*d210*/  @P0 LDC.64 R94, c[0x0][0x230] ;  /* 0x00008c00ff5e0b82 */ /* 0x000e620000000a00 */
[----:B------:R-:W-:Y:S01]  /*d220*/  IADD3 R199, R223, 0x80, RZ ;  /* 0x00000080dfc77810 */ /* 0x000fe20007ffe0ff */
        /* <DEDUP_REMOVED lines=24> */
.L_x_9690:
[----:B------:R-:W-:Y:S05]  /*d3b0*/  BSYNC B0 ;  /* 0x0000000000007941 */ /* 0x000fea0003800000 */
.L_x_9689:
[----:B-----5:R1:W5:Y:S04]  /*d3c0*/  @P2 LDG.E.128 R84, desc[UR4][R100.64] ;  /* 0x0000000464542981 */ /* 0x020368000c1e1d00 */
[----:B------:R1:W5:Y:S01]  /*d3d0*/  @P0 LDG.E.128 R80, desc[UR4][R94.64] ;  /* 0x000000045e500981 */ /* 0x000362000c1e1d00 */
[----:B------:R-:W-:Y:S04]  /*d3e0*/  BSSY B0, `(.L_x_9691) ;  /* 0x000005d000007945 */ /* 0x000fe80003800000 */
[----:B------:R-:W-:Y:S05]  /*d3f0*/  @P3 BRA `(.L_x_9692) ;  /* 0x0000000000183947 */ /* 0x000fea0003800000 */
[----:B------:R-:W-:Y:S02]  /*d400*/  MOV R197, RZ ;  /* 0x000000ff00c57202 */ /* 0x000fe40000000f00 */
[----:B0-----:R-:W-:Y:S01]  /*d410*/  MOV R88, R165 ;  /* 0x000000a500587202 */ /* 0x001fe20000000f00 */
[----:B------:R-:W-:Y:S06]  /*d420*/  @!P0 BRA `(.L_x_9693) ;  /* 0x0000000400608947 */ /* 0x000fec0003800000 */
[----:B------:R-:W-:Y:S02]  /*d430*/  IMAD.MOV.U32 R88, RZ, RZ, R165 ;  /* 0x000000ffff587224 */ /* 0x000fe400078e00a5 */
[----:B-----5:R-:W-:Y:S01]  /*d440*/  HADD2.F32 R197, -RZ, R80.H0_H0 ;  /* 0x20000050ffc57230 */ /* 0x020fe20000004100 */
[----:B------:R-:W-:Y:S06]  /*d450*/  BRA `(.L_x_9693) ;  /* 0x0000000400547947 */ /* 0x000fec0003800000 */
.L_x_9692:
[C---:B------:R-:W-:Y:S01]  /*d460*/  ISETP.NE.AND P4, PT, R165.reuse, 0x1, PT ;  /* 0x00000001a500780c */ /* 0x040fe20003f85270 */
[----:B------:R-:W-:Y:S01]  /*d470*/  BSSY B1, `(.L_x_9694) ;  /* 0x000000c000017945 */ /* 0x000fe20003800000 */
[----:B0-----:R-:W-:-:S11]  /*d480*/  IADD3 R88, R165, 0x1, RZ ;  /* 0x00000001a5587810 */ /* 0x001fd60007ffe0ff */
        /* <DEDUP_REMOVED lines=9> */
.L_x_9695:
[----:B------:R-:W-:-:S07]  /*d520*/  MOV R152, R160 ;  /* 0x000000a000987202 */ /* 0x000fce0000000f00 */
.L_x_9696:
[----:B------:R-:W-:Y:S05]  /*d530*/  BSYNC B1 ;  /* 0x0000000000017941 */ /* 0x000fea0003800000 */
.L_x_9694:
        /* <DEDUP_REMOVED lines=16> */
.L_x_9700:
[----:B------:R-:W-:Y:S05]  /*d640*/  BSYNC B2 ;  /* 0x0000000000027941 */ /* 0x000fea0003800000 */
.L_x_9699:
        /* <DEDUP_REMOVED lines=42> */
.L_x_9698:
[----:B------:R-:W-:Y:S05]  /*d8f0*/  BSYNC B1 ;  /* 0x0000000000017941 */ /* 0x000fea0003800000 */
.L_x_9697:
        /* <DEDUP_REMOVED lines=11> */
.L_x_9693:
[----:B------:R-:W-:Y:S05]  /*d9b0*/  BSYNC B0 ;  /* 0x0000000000007941 */ /* 0x000fea0003800000 */
.L_x_9691:
        /* <DEDUP_REMOVED lines=8> */
.L_x_9702:
        /* <DEDUP_REMOVED lines=12> */
.L_x_9705:
[----:B------:R-:W-:-:S07]  /*db00*/  MOV R153, R160 ;  /* 0x000000a000997202 */ /* 0x000fce0000000f00 */
.L_x_9706:
[----:B------:R-:W-:Y:S05]  /*db10*/  BSYNC B1 ;  /* 0x0000000000017941 */ /* 0x000fea0003800000 */
.L_x_9704:
        /* <DEDUP_REMOVED lines=16> */
.L_x_9710:
[----:B------:R-:W-:Y:S05]  /*dc20*/  BSYNC B2 ;  /* 0x0000000000027941 */ /* 0x000fea0003800000 */
.L_x_9709:
        /* <DEDUP_REMOVED lines=42> */
.L_x_9708:
[----:B------:R-:W-:Y:S05]  /*ded0*/  BSYNC B1 ;  /* 0x0000000000017941 */ /* 0x000fea0003800000 */
.L_x_9707:
        /* <DEDUP_REMOVED lines=11> */
.L_x_9703:
[----:B------:R-:W-:Y:S05]  /*df90*/  BSYNC B0 ;  /* 0x0000000000007941 */ /* 0x000fea0003800000 */
.L_x_9701:
        /* <DEDUP_REMOVED lines=8> */
.L_x_9712:
        /* <DEDUP_REMOVED lines=12> */
.L_x_9715:
[----:B------:R-:W-:-:S07]  /*e0e0*/  IMAD.MOV.U32 R154, RZ, RZ, R160 ;  /* 0x000000ffff9a7224 */ /* 0x000fce00078e00a0 */
.L_x_9716:
[----:B------:R-:W-:Y:S05]  /*e0f0*/  BSYNC B1 ;  /* 0x0000000000017941 */ /* 0x000fea0003800000 */
.L_x_9714:
        /* <DEDUP_REMOVED lines=16> */
.L_x_9720:
[----:B------:R-:W-:Y:S05]  /*e200*/  BSYNC B2 ;  /* 0x0000000000027941 */ /* 0x000fea0003800000 */
.L_x_9719:
        /* <DEDUP_REMOVED lines=42> */
.L_x_9718:
[----:B------:R-:W-:Y:S05]  /*e4b0*/  BSYNC B1 ;  /* 0x0000000000017941 */ /* 0x000fea0003800000 */
.L_x_9717:
        /* <DEDUP_REMOVED lines=11> */
.L_x_9713:
[----:B------:R-:W-:Y:S05]  /*e570*/  BSYNC B0 ;  /* 0x0000000000007941 */ /* 0x000fea0003800000 */
.L_x_9711:
        /* <DEDUP_REMOVED lines=8> */
.L_x_9722:
        /* <DEDUP_REMOVED lines=12> */
.L_x_9725:
[----:B------:R-:W-:-:S07]  /*e6c0*/  MOV R155, R160 ;  /* 0x000000a0009b7202 */ /* 0x000fce0000000f00 */
.L_x_9726:
[----:B------:R-:W-:Y:S05]  /*e6d0*/  BSYNC B1 ;  /* 0x0000000000017941 */ /* 0x000fea0003800000 */
.L_x_9724:
        /* <DEDUP_REMOVED lines=16> */
.L_x_9730:
[----:B------:R-:W-:Y:S05]  /*e7e0*/  BSYNC B2 ;  /* 0x0000000000027941 */ /* 0x000fea0003800000 */
.L_x_9729:
        /* <DEDUP_REMOVED lines=42> */
.L_x_9728:
[----:B------:R-:W-:Y:S05]  /*ea90*/  BSYNC B1 ;  /* 0x0000000000017941 */ /* 0x000fea0003800000 */
.L_x_9727:
        /* <DEDUP_REMOVED lines=11> */
.L_x_9723:
[----:B------:R-:W-:Y:S05]  /*eb50*/  BSYNC B0 ;  /* 0x0000000000007941 */ /* 0x000fea0003800000 */
.L_x_9721:
        /* <DEDUP_REMOVED lines=8> */
.L_x_9732:
        /* <DEDUP_REMOVED lines=12> */
.L_x_9735:
[----:B------:R-:W-:-:S07]  /*eca0*/  MOV R156, R160 ;  /* 0x000000a0009c7202 */ /* 0x000fce0000000f00 */
.L_x_9736:
[----:B------:R-:W-:Y:S05]  /*ecb0*/  BSYNC B1 ;  /* 0x0000000000017941 */ /* 0x000fea0003800000 */
.L_x_9734:
        /* <DEDUP_REMOVED lines=16> */
.L_x_9740:
[----:B------:R-:W-:Y:S05]  /*edc0*/  BSYNC B2 ;  /* 0x0000000000027941 */ /* 0x000fea0003800000 */
.L_x_9739:
        /* <DEDUP_REMOVED lines=42> */
.L_x_9738:
[----:B------:R-:W-:Y:S05]  /*f070*/  BSYNC B1 ;  /* 0x0000000000017941 */ /* 0x000fea0003800000 */
.L_x_9737:
        /* <DEDUP_REMOVED lines=11> */
.L_x_9733:
[----:B------:R-:W-:Y:S05]  /*f130*/  BSYNC B0 ;  /* 0x0000000000007941 */ /* 0x000fea0003800000 */
.L_x_9731:
        /* <DEDUP_REMOVED lines=8> */
.L_x_9742:
        /* <DEDUP_REMOVED lines=12> */
.L_x_9745:
[----:B------:R-:W-:-:S07]  /*f280*/  IMAD.MOV.U32 R157, RZ, RZ, R160 ;  /* 0x000000ffff9d7224 */ /* 0x000fce00078e00a0 */
.L_x_9746:
[----:B------:R-:W-:Y:S05]  /*f290*/  BSYNC B1 ;  /* 0x0000000000017941 */ /* 0x000fea0003800000 */
.L_x_9744:
        /* <DEDUP_REMOVED lines=16> */
.L_x_9750:
[----:B------:R-:W-:Y:S05]  /*f3a0*/  BSYNC B2 ;  /* 0x0000000000027941 */ /* 0x000fea0003800000 */
.L_x_9749:
        /* <DEDUP_REMOVED lines=42> */
.L_x_9748:
[----:B------:R-:W-:Y:S05]  /*f650*/  BSYNC B1 ;  /* 0x0000000000017941 */ /* 0x000fea0003800000 */
.L_x_9747:
        /* <DEDUP_REMOVED lines=11> */
.L_x_9743:
[----:B------:R-:W-:Y:S05]  /*f710*/  BSYNC B0 ;  /* 0x0000000000007941 */ /* 0x000fea0003800000 */
.L_x_9741:
        /* <DEDUP_REMOVED lines=8> */
.L_x_9752:
        /* <DEDUP_REMOVED lines=12> */
.L_x_9755:
[----:B------:R-:W-:-:S07]  /*f860*/  MOV R158, R160 ;  /* 0x000000a0009e7202 */ /* 0x000fce0000000f00 */
.L_x_9756:
[----:B------:R-:W-:Y:S05]  /*f870*/  BSYNC B1 ;  /* 0x0000000000017941 */ /* 0x000fea0003800000 */
.L_x_9754:
        /* <DEDUP_REMOVED lines=16> */
.L_x_9760:
[----:B------:R-:W-:Y:S05]  /*f980*/  BSYNC B2 ;  /* 0x0000000000027941 */ /* 0x000fea0003800000 */
.L_x_9759:
        /* <DEDUP_REMOVED lines=42> */
.L_x_9758:
[----:B------:R-:W-:Y:S05]  /*fc30*/  BSYNC B1 ;  /* 0x0000000000017941 */ /* 0x000fea0003800000 */
.L_x_9757:
        /* <DEDUP_REMOVED lines=11> */
.L_x_9753:
[----:B------:R-:W-:Y:S05]  /*fcf0*/  BSYNC B0 ;  /* 0x0000000000007941 */ /* 0x000fea0003800000 */
.L_x_9751:
        /* <DEDUP_REMOVED lines=8> */
.L_x_9762:
        /* <DEDUP_REMOVED lines=12> */
.L_x_9765:
[----:B------:R-:W-:-:S07]  /*fe40*/  MOV R162, R160 ;  /* 0x000000a000a27202 */ /* 0x000fce0000000f00 */
.L_x_9766:
[----:B------:R-:W-:Y:S05]  /*fe50*/  BSYNC B1 ;  /* 0x0000000000017941 */ /* 0x000fea0003800000 */
.L_x_9764:
        /* <DEDUP_REMOVED lines=16> */
.L_x_9770:
[----:B------:R-:W-:Y:S05]  /*ff60*/  BSYNC B2 ;  /* 0x0000000000027941 */ /* 0x000fea0003800000 */
.L_x_9769:
        /* <DEDUP_REMOVED lines=42> */
.L_x_9768:
[----:B------:R-:W-:Y:S05]  /*10210*/  BSYNC B1 ;  /* 0x0000000000017941 */ /* 0x000fea0003800000 */
.L_x_9767:
        /* <DEDUP_REMOVED lines=11> */
.L_x_9763:
[----:B------:R-:W-:Y:S05]  /*102d0*/  BSYNC B0 ;  /* 0x0000000000007941 */ /* 0x000fea0003800000 */
.L_x_9761:
        /* <DEDUP_REMOVED lines=34> */
.L_x_9772:
[----:B------:R-:W-:Y:S05]  /*10500*/  BSYNC B0 ;  /* 0x0000000000007941 */ /* 0x000fea0003800000 */
.L_x_9771:
        /* <DEDUP_REMOVED lines=10> */
.L_x_9774:
        /* <DEDUP_REMOVED lines=12> */
.L_x_9777:
[----:B------:R-:W-:-:S07]  /*10670*/  IMAD.MOV.U32 R152, RZ, RZ, R160 ;  /* 0x000000ffff987224 */ /* 0x000fce00078e00a0 */
.L_x_9778:
[----:B------:R-:W-:Y:S05]  /*10680*/  BSYNC B1 ;  /* 0x0000000000017941 */ /* 0x000fea0003800000 */
.L_x_9776:
        /* <DEDUP_REMOVED lines=16> */
.L_x_9782:
[----:B------:R-:W-:Y:S05]  /*10790*/  BSYNC B2 ;  /* 0x0000000000027941 */ /* 0x000fea0003800000 */
.L_x_9781:
        /* <DEDUP_REMOVED lines=42> */
.L_x_9780:
[----:B------:R-:W-:Y:S05]  /*10a40*/  BSYNC B1 ;  /* 0x0000000000017941 */ /* 0x000fea0003800000 */
.L_x_9779:
        /* <DEDUP_REMOVED lines=11> */
.L_x_9775:
[----:B------:R-:W-:Y:S05]  /*10b00*/  BSYNC B0 ;  /* 0x0000000000007941 */ /* 0x000fea0003800000 */
.L_x_9773:
        /* <DEDUP_REMOVED lines=8> */
.L_x_9784:
        /* <DEDUP_REMOVED lines=12> */
.L_x_9787:
[----:B------:R-:W-:-:S07]  /*10c50*/  MOV R153, R160 ;  /* 0x000000a000997202 */ /* 0x000fce0000000f00 */
.L_x_9788:
[----:B------:R-:W-:Y:S05]  /*10c60*/  BSYNC B1 ;  /* 0x0000000000017941 */ /* 0x000fea0003800000 */
.L_x_9786:
        /* <DEDUP_REMOVED lines=16> */
.L_x_9792:
[----:B------:R-:W-:Y:S05]  /*10d70*/  BSYNC B2 ;  /* 0x0000000000027941 */ /* 0x000fea0003800000 */
.L_x_9791:
        /* <DEDUP_REMOVED lines=42> */
.L_x_9790:
[----:B------:R-:W-:Y:S05]  /*11020*/  BSYNC B1 ;  /* 0x0000000000017941 */ /* 0x000fea0003800000 */
.L_x_9789:
        /* <DEDUP_REMOVED lines=11> */
.L_x_9785:
[----:B------:R-:W-:Y:S05]  /*110e0*/  BSYNC B0 ;  /* 0x0000000000007941 */ /* 0x000fea0003800000 */
.L_x_9783:
        /* <DEDUP_REMOVED lines=8> */
.L_x_9794:
        /* <DEDUP_REMOVED lines=12> */
.L_x_9797:
[----:B------:R-:W-:-:S07]  /*11230*/  MOV R154, R160 ;  /* 0x000000a0009a7202 */ /* 0x000fce0000000f00 */
.L_x_9798:
[----:B------:R-:W-:Y:S05]  /*11240*/  BSYNC B1 ;  /* 0x0000000000017941 */ /* 0x000fea0003800000 */
.L_x_9796:
        /* <DEDUP_REMOVED lines=16> */
.L_x_9802:
[----:B------:R-:W-:Y:S05]  /*11350*/  BSYNC B2 ;  /* 0x0000000000027941 */ /* 0x000fea0003800000 */
.L_x_9801:
        /* <DEDUP_REMOVED lines=42> */
.L_x_9800:
[----:B------:R-:W-:Y:S05]  /*11600*/  BSYNC B1 ;  /* 0x0000000000017941 */ /* 0x000fea0003800000 */
.L_x_9799:
        /* <DEDUP_REMOVED lines=11> */
.L_x_9795:
[----:B------:R-:W-:Y:S05]  /*116c0*/  BSYNC B0 ;  /* 0x0000000000007941 */ /* 0x000fea0003800000 */
.L_x_9793:
        /* <DEDUP_REMOVED lines=8> */
.L_x_9804:
        /* <DEDUP_REMOVED lines=12> */
.L_x_9807:
[----:B------:R-:W-:-:S07]  /*11810*/  IMAD.MOV.U32 R155, RZ, RZ, R160 ;  /* 0x000000ffff9b7224 */ /* 0x000fce00078e00a0 */
.L_x_9808:
[----:B------:R-:W-:Y:S05]  /*11820*/  BSYNC B1 ;  /* 0x0000000000017941 */ /* 0x000fea0003800000 */
.L_x_9806:
        /* <DEDUP_REMOVED lines=16> */
.L_x_9812:
[----:B------:R-:W-:Y:S05]  /*11930*/  BSYNC B2 ;  /* 0x0000000000027941 */ /* 0x000fea0003800000 */
.L_x_9811:
        /* <DEDUP_REMOVED lines=42> */
.L_x_9810:
[----:B------:R-:W-:Y:S05]  /*11be0*/  BSYNC B1 ;  /* 0x0000000000017941 */ /* 0x000fea0003800000 */
.L_x_9809:
        /* <DEDUP_REMOVED lines=11> */
.L_x_9805:
[----:B------:R-:W-:Y:S05]  /*11ca0*/  BSYNC B0 ;  /* 0x0000000000007941 */ /* 0x000fea0003800000 */
.L_x_9803:
        /* <DEDUP_REMOVED lines=8> */
.L_x_9814:
        /* <DEDUP_REMOVED lines=12> */
.L_x_9817:
[----:B------:R-:W-:-:S07]  /*11df0*/  MOV R156, R160 ;  /* 0x000000a0009c7202 */ /* 0x000fce0000000f00 */
.L_x_9818:
[----:B------:R-:W-:Y:S05]  /*11e00*/  BSYNC B1 ;  /* 0x0000000000017941 */ /* 0x000fea0003800000 */
.L_x_9816:
        /* <DEDUP_REMOVED lines=16> */
.L_x_9822:
[----:B------:R-:W-:Y:S05]  /*11f10*/  BSYNC B2 ;  /* 0x0000000000027941 */ /* 0x000fea0003800000 */
.L_x_9821:
        /* <DEDUP_REMOVED lines=42> */
.L_x_9820:
[----:B------:R-:W-:Y:S05]  /*121c0*/  BSYNC B1 ;  /* 0x0000000000017941 */ /* 0x000fea0003800000 */
.L_x_9819:
        /* <DEDUP_REMOVED lines=11> */
.L_x_9815:
[----:B------:R-:W-:Y:S05]  /*12280*/  BSYNC B0 ;  /* 0x0000000000007941 */ /* 0x000fea0003800000 */
.L_x_9813:
        /* <DEDUP_REMOVED lines=8> */
.L_x_9824:
        /* <DEDUP_REMOVED lines=12> */
.L_x_9827:
[----:B------:R-:W-:-:S07]  /*123d0*/  MOV R157, R160 ;  /* 0x000000a0009d7202 */ /* 0x000fce0000000f00 */
.L_x_9828:
[----:B------:R-:W-:Y:S05]  /*123e0*/  BSYNC B1 ;  /* 0x0000000000017941 */ /* 0x000fea0003800000 */
.L_x_9826:
        /* <DEDUP_REMOVED lines=16> */
.L_x_9832:
[----:B------:R-:W-:Y:S05]  /*124f0*/  BSYNC B2 ;  /* 0x0000000000027941 */ /* 0x000fea0003800000 */
.L_x_9831:
        /* <DEDUP_REMOVED lines=42> */
.L_x_9830:
[----:B------:R-:W-:Y:S05]  /*127a0*/  BSYNC B1 ;  /* 0x0000000000017941 */ /* 0x000fea0003800000 */
.L_x_9829:
        /* <DEDUP_REMOVED lines=11> */
.L_x_9825:
[----:B------:R-:W-:Y:S05]  /*12860*/  BSYNC B0 ;  /* 0x0000000000007941 */ /* 0x000fea0003800000 */
.L_x_9823:
        /* <DEDUP_REMOVED lines=8> */
.L_x_9834:
        /* <DEDUP_REMOVED lines=12> */
.L_x_9837:
[----:B------:R-:W-:-:S07]  /*129b0*/  IMAD.MOV.U32 R158, RZ, RZ, R160 ;  /* 0x000000ffff9e7224 */ /* 0x000fce00078e00a0 */
.L_x_9838:
[----:B------:R-:W-:Y:S05]  /*129c0*/  BSYNC B1 ;  /* 0x0000000000017941 */ /* 0x000fea0003800000 */
.L_x_9836:
        /* <DEDUP_REMOVED lines=16> */
.L_x_9842:
[----:B------:R-:W-:Y:S05]  /*12ad0*/  BSYNC B2 ;  /* 0x0000000000027941 */ /* 0x000fea0003800000 */
.L_x_9841:
        /* <DEDUP_REMOVED lines=42> */
.L_x_9840:
[----:B------:R-:W-:Y:S05]  /*12d80*/  BSYNC B1 ;  /* 0x0000000000017941 */ /* 0x000fea0003800000 */
.L_x_9839:
        /* <DEDUP_REMOVED lines=11> */
.L_x_9835:
[----:B------:R-:W-:Y:S05]  /*12e40*/  BSYNC B0 ;  /* 0x0000000000007941 */ /* 0x000fea0003800000 */
.L_x_9833:
        /* <DEDUP_REMOVED lines=8> */
.L_x_9844:
        /* <DEDUP_REMOVED lines=12> */
.L_x_9847:
[----:B------:R-:W-:-:S07]  /*12f90*/  MOV R162, R160 ;  /* 0x000000a000a27202 */ /* 0x000fce0000000f00 */
.L_x_9848:
[----:B------:R-:W-:Y:S05]  /*12fa0*/  BSYNC B1 ;  /* 0x0000000000017941 */ /* 0x000fea0003800000 */
.L_x_9846:
        /* <DEDUP_REMOVED lines=16> */
.L_x_9852:
[----:B------:R-:W-:Y:S05]  /*130b0*/  BSYNC B2 ;  /* 0x0000000000027941 */ /* 0x000fea0003800000 */
.L_x_9851:
        /* <DEDUP_REMOVED lines=42> */
.L_x_9850:
[----:B------:R-:W-:Y:S05]  /*13360*/  BSYNC B1 ;  /* 0x0000000000017941 */ /* 0x000fea0003800000 */
.L_x_9849:
        /* <DEDUP_REMOVED lines=11> */
.L_x_9845:
[----:B------:R-:W-:Y:S05]  /*13420*/  BSYNC B0 ;  /* 0x0000000000007941 */ /* 0x000fea0003800000 */
.L_x_9843:
        /* <DEDUP_REMOVED lines=34> */
.L_x_9854:
[----:B------:R-:W-:Y:S05]  /*13650*/  BSYNC B0 ;  /* 0x0000000000007941 */ /* 0x000fea0003800000 */
.L_x_9853:
        /* <DEDUP_REMOVED lines=10> */
.L_x_9856:
        /* <DEDUP_REMOVED lines=12> */
.L_x_9859:
[----:B------:R-:W-:-:S07]  /*137c0*/  MOV R152, R160 ;  /* 0x000000a000987202 */ /* 0x000fce0000000f00 */
.L_x_9860:
[----:B------:R-:W-:Y:S05]  /*137d0*/  BSYNC B1 ;  /* 0x0000000000017941 */ /* 0x000fea0003800000 */
.L_x_9858:
        /* <DEDUP_REMOVED lines=16> */
.L_x_9864:
[----:B------:R-:W-:Y:S05]  /*138e0*/  BSYNC B2 ;  /* 0x0000000000027941 */ /* 0x000fea0003800000 */
.L_x_9863:
        /* <DEDUP_REMOVED lines=42> */
.L_x_9862:
[----:B------:R-:W-:Y:S05]  /*13b90*/  BSYNC B1 ;  /* 0x0000000000017941 */ /* 0x000fea0003800000 */
.L_x_9861:
        /* <DEDUP_REMOVED lines=11> */
.L_x_9857:
[----:B------:R-:W-:Y:S05]  /*13c50*/  BSYNC B0 ;  /* 0x0000000000007941 */ /* 0x000fea0003800000 */
.L_x_9855:
        /* <DEDUP_REMOVED lines=8> */
.L_x_9866:
        /* <DEDUP_REMOVED lines=12> */
.L_x_9869:
[----:B------:R-:W-:-:S07]  /*13da0*/  IMAD.MOV.U32 R153, RZ, RZ, R160 ;  /* 0x000000ffff997224 */ /* 0x000fce00078e00a0 */
.L_x_9870:
[----:B------:R-:W-:Y:S05]  /*13db0*/  BSYNC B1 ;  /* 0x0000000000017941 */ /* 0x000fea0003800000 */
.L_x_9868:
        /* <DEDUP_REMOVED lines=16> */
.L_x_9874:
[----:B------:R-:W-:Y:S05]  /*13ec0*/  BSYNC B2 ;  /* 0x0000000000027941 */ /* 0x000fea0003800000 */
.L_x_9873:
        /* <DEDUP_REMOVED lines=42> */
.L_x_9872:
[----:B------:R-:W-:Y:S05]  /*14170*/  BSYNC B1 ;  /* 0x0000000000017941 */ /* 0x000fea0003800000 */
.L_x_9871:
        /* <DEDUP_REMOVED lines=11> */
.L_x_9867:
[----:B------:R-:W-:Y:S05]  /*14230*/  BSYNC B0 ;  /* 0x0000000000007941 */ /* 0x000fea0003800000 */
.L_x_9865:
        /* <DEDUP_REMOVED lines=8> */
.L_x_9876:
        /* <DEDUP_REMOVED lines=12> */
.L_x_9879:
[----:B------:R-:W-:-:S07]  /*14380*/  MOV R154, R160 ;  /* 0x000000a0009a7202 */ /* 0x000fce0000000f00 */
.L_x_9880:
[----:B------:R-:W-:Y:S05]  /*14390*/  BSYNC B1 ;  /* 0x0000000000017941 */ /* 0x000fea0003800000 */
.L_x_9878:
        /* <DEDUP_REMOVED lines=16> */
.L_x_9884:
[----:B------:R-:W-:Y:S05]  /*144a0*/  BSYNC B2 ;  /* 0x0000000000027941 */ /* 0x000fea0003800000 */
.L_x_9883:
        /* <DEDUP_REMOVED lines=42> */
.L_x_9882:
[----:B------:R-:W-:Y:S05]  /*14750*/  BSYNC B1 ;  /* 0x0000000000017941 */ /* 0x000fea0003800000 */
.L_x_9881:
        /* <DEDUP_REMOVED lines=11> */
.L_x_9877:
[----:B------:R-:W-:Y:S05]  /*14810*/  BSYNC B0 ;  /* 0x0000000000007941 */ /* 0x000fea0003800000 */
.L_x_9875:
        /* <DEDUP_REMOVED lines=8> */
.L_x_9886:
        /* <DEDUP_REMOVED lines=12> */
.L_x_9889:
[----:B------:R-:W-:-:S07]  /*14960*/  MOV R155, R160 ;  /* 0x000000a0009b7202 */ /* 0x000fce0000000f00 */
.L_x_9890:
[----:B------:R-:W-:Y:S05]  /*14970*/  BSYNC B1 ;  /* 0x0000000000017941 */ /* 0x000fea0003800000 */
.L_x_9888:
        /* <DEDUP_REMOVED lines=16> */
.L_x_9894:
[----:B------:R-:W-:Y:S05]  /*14a80*/  BSYNC B2 ;  /* 0x0000000000027941 */ /* 0x000fea0003800000 */
.L_x_9893:
        /* <DEDUP_REMOVED lines=42> */
.L_x_9892:
[----:B------:R-:W-:Y:S05]  /*14d30*/  BSYNC B1 ;  /* 0x0000000000017941 */ /* 0x000fea0003800000 */
.L_x_9891:
        /* <DEDUP_REMOVED lines=11> */
.L_x_9887:
[----:B------:R-:W-:Y:S05]  /*14df0*/  BSYNC B0 ;  /* 0x0000000000007941 */ /* 0x000fea0003800000 */
.L_x_9885:
        /* <DEDUP_REMOVED lines=8> */
.L_x_9896:
        /* <DEDUP_REMOVED lines=12> */
.L_x_9899:
[----:B------:R-:W-:-:S07]  /*14f40*/  IMAD.MOV.U32 R156, RZ, RZ, R160 ;  /* 0x000000ffff9c7224 */ /* 0x000fce00078e00a0 */
.L_x_9900:
[----:B------:R-:W-:Y:S05]  /*14f50*/  BSYNC B1 ;  /* 0x0000000000017941 */ /* 0x000fea0003800000 */
.L_x_9898:
        /* <DEDUP_REMOVED lines=16> */
.L_x_9904:
[----:B------:R-:W-:Y:S05]  /*15060*/  BSYNC B2 ;  /* 0x0000000000027941 */ /* 0x000fea0003800000 */
.L_x_9903:
        /* <DEDUP_REMOVED lines=42> */
.L_x_9902:
[----:B------:R-:W-:Y:S05]  /*15310*/  BSYNC B1 ;  /* 0x0000000000017941 */ /* 0x000fea0003800000 */
.L_x_9901:
        /* <DEDUP_REMOVED lines=11> */
.L_x_9897:
[----:B------:R-:W-:Y:S05]  /*153d0*/  BSYNC B0 ;  /* 0x0000000000007941 */ /* 0x000fea0003800000 */
.L_x_9895:
        /* <DEDUP_REMOVED lines=8> */
.L_x_9906:
        /* <DEDUP_REMOVED lines=12> */
.L_x_9909:
[----:B------:R-:W-:-:S07]  /*15520*/  MOV R157, R160 ;  /* 0x000000a0009d7202 */ /* 0x000fce0000000f00 */
.L_x_9910:
[----:B------:R-:W-:Y:S05]  /*15530*/  BSYNC B1 ;  /* 0x0000000000017941 */ /* 0x000fea0003800000 */
.L_x_9908:
        /* <DEDUP_REMOVED lines=16> */
.L_x_9914:
[----:B------:R-:W-:Y:S05]  /*15640*/  BSYNC B2 ;  /* 0x0000000000027941 */ /* 0x000fea0003800000 */
.L_x_9913:
        /* <DEDUP_REMOVED lines=42> */
.L_x_9912:
[----:B------:R-:W-:Y:S05]  /*158f0*/  BSYNC B1 ;  /* 0x0000000000017941 */ /* 0x000fea0003800000 */
.L_x_9911:
        /* <DEDUP_REMOVED lines=11> */
.L_x_9907:
[----:B------:R-:W-:Y:S05]  /*159b0*/  BSYNC B0 ;  /* 0x0000000000007941 */ /* 0x000fea0003800000 */
.L_x_9905:
        /* <DEDUP_REMOVED lines=8> */
.L_x_9916:
        /* <DEDUP_REMOVED lines=12> */
.L_x_9919:
[----:B------:R-:W-:-:S07]  /*15b00*/  MOV R158, R160 ;  /* 0x000000a0009e7202 */ /* 0x000fce0000000f00 */
.L_x_9920:
[----:B------:R-:W-:Y:S05]  /*15b10*/  BSYNC B1 ;  /* 0x0000000000017941 */ /* 0x000fea0003800000 */
.L_x_9918:
        /* <DEDUP_REMOVED lines=16> */
.L_x_9924:
[----:B------:R-:W-:Y:S05]  /*15c20*/  BSYNC B2 ;  /* 0x0000000000027941 */ /* 0x000fea0003800000 */
.L_x_9923:
        /* <DEDUP_REMOVED lines=42> */
.L_x_9922:
[----:B------:R-:W-:Y:S05]  /*15ed0*/  BSYNC B1 ;  /* 0x0000000000017941 */ /* 0x000fea0003800000 */
.L_x_9921:
        /* <DEDUP_REMOVED lines=11> */
.L_x_9917:
[----:B------:R-:W-:Y:S05]  /*15f90*/  BSYNC B0 ;  /* 0x0000000000007941 */ /* 0x000fea0003800000 */
.L_x_9915:
        /* <DEDUP_REMOVED lines=8> */
.L_x_9926:
        /* <DEDUP_REMOVED lines=12> */
.L_x_9929:
[----:B------:R-:W-:-:S07]  /*160e0*/  IMAD.MOV.U32 R162, RZ, RZ, R160 ;  /* 0x000000ffffa27224 */ /* 0x000fce00078e00a0 */
.L_x_9930:
[----:B------:R-:W-:Y:S05]  /*160f0*/  BSYNC B1 ;  /* 0x0000000000017941 */ /* 0x000fea0003800000 */
.L_x_9928:
        /* <DEDUP_REMOVED lines=16> */
.L_x_9934:
[----:B------:R-:W-:Y:S05]  /*16200*/  BSYNC B2 ;  /* 0x0000000000027941 */ /* 0x000fea0003800000 */
.L_x_9933:
        /* <DEDUP_REMOVED lines=42> */
.L_x_9932:
[----:B------:R-:W-:Y:S05]  /*164b0*/  BSYNC B1 ;  /* 0x0000000000017941 */ /* 0x000fea0003800000 */
.L_x_9931:
        /* <DEDUP_REMOVED lines=11> */
.L_x_9927:
[----:B------:R-:W-:Y:S05]  /*16570*/  BSYNC B0 ;  /* 0x0000000000007941 */ /* 0x000fea0003800000 */
.L_x_9925:
        /* <DEDUP_REMOVED lines=10> */
[----:B------:R2:W-:Y:S04]  /*16620*/  STG.E.128 desc[UR4][R214.64], R88 ;  /* 0x00000058d6007986 */ /* 0x0005e8000c101d04 */
        /* <DEDUP_REMOVED lines=23> */
.L_x_9936:
[----:B------:R-:W-:Y:S05]  /*167a0*/  BSYNC B0 ;  /* 0x0000000000007941 */ /* 0x000fea0003800000 */
.L_x_9935:
        /* <DEDUP_REMOVED lines=10> */
.L_x_9938:
        /* <DEDUP_REMOVED lines=12> */
.L_x_9941:
[----:B------:R-:W-:-:S07]  /*16910*/  MOV R152, R160 ;  /* 0x000000a000987202 */ /* 0x000fce0000000f00 */
.L_x_9942:
[----:B------:R-:W-:Y:S05]  /*16920*/  BSYNC B1 ;  /* 0x0000000000017941 */ /* 0x000fea0003800000 */
.L_x_9940:
        /* <DEDUP_REMOVED lines=16> */
.L_x_9946:
[----:B------:R-:W-:Y:S05]  /*16a30*/  BSYNC B2 ;  /* 0x0000000000027941 */ /* 0x000fea0003800000 */
.L_x_9945:
        /* <DEDUP_REMOVED lines=42> */
.L_x_9944:
[----:B------:R-:W-:Y:S05]  /*16ce0*/  BSYNC B1 ;  /* 0x0000000000017941 */ /* 0x000fea0003800000 */
.L_x_9943:
        /* <DEDUP_REMOVED lines=11> */
.L_x_9939:
[----:B------:R-:W-:Y:S05]  /*16da0*/  BSYNC B0 ;  /* 0x0000000000007941 */ /* 0x000fea0003800000 */
.L_x_9937:
        /* <DEDUP_REMOVED lines=8> */
.L_x_9948:
        /* <DEDUP_REMOVED lines=12> */
.L_x_9951:
[----:B------:R-:W-:-:S07]  /*16ef0*/  MOV R153, R160 ;  /* 0x000000a000997202 */ /* 0x000fce0000000f00 */
.L_x_9952:
[----:B------:R-:W-:Y:S05]  /*16f00*/  BSYNC B1 ;  /* 0x0000000000017941 */ /* 0x000fea0003800000 */
.L_x_9950:
        /* <DEDUP_REMOVED lines=16> */
.L_x_9956:
[----:B------:R-:W-:Y:S05]  /*17010*/  BSYNC B2 ;  /* 0x0000000000027941 */ /* 0x000fea0003800000 */
.L_x_9955:
        /* <DEDUP_REMOVED lines=42> */
.L_x_9954:
[----:B------:R-:W-:Y:S05]  /*172c0*/  BSYNC B1 ;  /* 0x0000000000017941 */ /* 0x000fea0003800000 */
.L_x_9953:
        /* <DEDUP_REMOVED lines=11> */
.L_x_9949:
[----:B------:R-:W-:Y:S05]  /*17380*/  BSYNC B0 ;  /* 0x0000000000007941 */ /* 0x000fea0003800000 */
.L_x_9947:
        /* <DEDUP_REMOVED lines=8> */
.L_x_9958:
        /* <DEDUP_REMOVED lines=12> */
.L_x_9961:
[----:B------:R-:W-:-:S07]  /*174d0*/  IMAD.MOV.U32 R154, RZ, RZ, R160 ;  /* 0x000000ffff9a7224 */ /* 0x000fce00078e00a0 */
.L_x_9962:
[----:B------:R-:W-:Y:S05]  /*174e0*/  BSYNC B1 ;  /* 0x0000000000017941 */ /* 0x000fea0003800000 */
.L_x_9960:
        /* <DEDUP_REMOVED lines=16> */
.L_x_9966:
[----:B------:R-:W-:Y:S05]  /*175f0*/  BSYNC B2 ;  /* 0x0000000000027941 */ /* 0x000fea0003800000 */
.L_x_9965:
        /* <DEDUP_REMOVED lines=42> */
.L_x_9964:
[----:B------:R-:W-:Y:S05]  /*178a0*/  BSYNC B1 ;  /* 0x0000000000017941 */ /* 0x000fea0003800000 */
.L_x_9963:
        /* <DEDUP_REMOVED lines=11> */
.L_x_9959:
[----:B------:R-:W-:Y:S05]  /*17960*/  BSYNC B0 ;  /* 0x0000000000007941 */ /* 0x000fea0003800000 */
.L_x_9957:
        /* <DEDUP_REMOVED lines=8> */
.L_x_9968:
        /* <DEDUP_REMOVED lines=12> */
.L_x_9971:
[----:B------:R-:W-:-:S07]  /*17ab0*/  MOV R155, R160 ;  /* 0x000000a0009b7202 */ /* 0x000fce0000000f00 */
.L_x_9972:
[----:B------:R-:W-:Y:S05]  /*17ac0*/  BSYNC B1 ;  /* 0x0000000000017941 */ /* 0x000fea0003800000 */
.L_x_9970:
        /* <DEDUP_REMOVED lines=16> */
.L_x_9976:
[----:B------:R-:W-:Y:S05]  /*17bd0*/  BSYNC B2 ;  /* 0x0000000000027941 */ /* 0x000fea0003800000 */
.L_x_9975:
        /* <DEDUP_REMOVED lines=42> */
.L_x_9974:
[----:B------:R-:W-:Y:S05]  /*17e80*/  BSYNC B1 ;  /* 0x0000000000017941 */ /* 0x000fea0003800000 */
.L_x_9973:
        /* <DEDUP_REMOVED lines=11> */
.L_x_9969:
[----:B------:R-:W-:Y:S05]  /*17f40*/  BSYNC B0 ;  /* 0x0000000000007941 */ /* 0x000fea0003800000 */
.L_x_9967:
        /* <DEDUP_REMOVED lines=8> */
.L_x_9978:
        /* <DEDUP_REMOVED lines=12> */
.L_x_9981:
[----:B------:R-:W-:-:S07]  /*18090*/  MOV R156, R160 ;  /* 0x000000a0009c7202 */ /* 0x000fce0000000f00 */
.L_x_9982:
[----:B------:R-:W-:Y:S05]  /*180a0*/  BSYNC B1 ;  /* 0x0000000000017941 */ /* 0x000fea0003800000 */
.L_x_9980:
        /* <DEDUP_REMOVED lines=16> */
.L_x_9986:
[----:B------:R-:W-:Y:S05]  /*181b0*/  BSYNC B2 ;  /* 0x0000000000027941 */ /* 0x000fea0003800000 */
.L_x_9985:
        /* <DEDUP_REMOVED lines=42> */
.L_x_9984:
[----:B------:R-:W-:Y:S05]  /*18460*/  BSYNC B1 ;  /* 0x0000000000017941 */ /* 0x000fea0003800000 */
.L_x_9983:
        /* <DEDUP_REMOVED lines=11> */
.L_x_9979:
[----:B------:R-:W-:Y:S05]  /*18520*/  BSYNC B0 ;  /* 0x0000000000007941 */ /* 0x000fea0003800000 */
.L_x_9977:
        /* <DEDUP_REMOVED lines=8> */
.L_x_9988:
        /* <DEDUP_REMOVED lines=12> */
.L_x_9991:
[----:B------:R-:W-:-:S07]  /*18670*/  IMAD.MOV.U32 R157, RZ, RZ, R160 ;  /* 0x000000ffff9d7224 */ /* 0x000fce00078e00a0 */
.L_x_9992:
[----:B------:R-:W-:Y:S05]  /*18680*/  BSYNC B1 ;  /* 0x0000000000017941 */ /* 0x000fea0003800000 */
.L_x_9990:
        /* <DEDUP_REMOVED lines=16> */
.L_x_9996:
[----:B------:R-:W-:Y:S05]  /*18790*/  BSYNC B2 ;  /* 0x0000000000027941 */ /* 0x000fea0003800000 */
.L_x_9995:
        /* <DEDUP_REMOVED lines=42> */
.L_x_9994:
[----:B------:R-:W-:Y:S05]  /*18a40*/  BSYNC B1 ;  /* 0x0000000000017941 */ /* 0x000fea0003800000 */
.L_x_9993:
        /* <DEDUP_REMOVED lines=11> */
.L_x_9989:
[----:B------:R-:W-:Y:S05]  /*18b00*/  BSYNC B0 ;  /* 0x0000000000007941 */ /* 0x000fea0003800000 */
.L_x_9987:
        /* <DEDUP_REMOVED lines=8> */
.L_x_9998:
        /* <DEDUP_REMOVED lines=12> */
.L_x_10001:
[----:B------:R-:W-:-:S07]  /*18c50*/  MOV R158, R160 ;  /* 0x000000a0009e7202 */ /* 0x000fce0000000f00 */
.L_x_10002:
[----:B------:R-:W-:Y:S05]  /*18c60*/  BSYNC B1 ;  /* 0x0000000000017941 */ /* 0x000fea0003800000 */
.L_x_10000:
        /* <DEDUP_REMOVED lines=16> */
.L_x_10006:
[----:B------:R-:W-:Y:S05]  /*18d70*/  BSYNC B2 ;  /* 0x0000000000027941 */ /* 0x000fea0003800000 */
.L_x_10005:
        /* <DEDUP_REMOVED lines=42> */
.L_x_10004:
[----:B------:R-:W-:Y:S05]  /*19020*/  BSYNC B1 ;  /* 0x0000000000017941 */ /* 0x000fea0003800000 */
.L_x_10003:
        /* <DEDUP_REMOVED lines=11> */
.L_x_9999:
[----:B------:R-:W-:Y:S05]  /*190e0*/  BSYNC B0 ;  /* 0x0000000000007941 */ /* 0x000fea0003800000 */
.L_x_9997:
[----:B------:R-:W-:Y:S04]  /*190f0*/  BSSY B0, `(.L_x_10007) ;  /* 0x000005d000007945 */ /* 0x000fe80003800000 */
[----:B------:R-:W-:Y:S05]  /*19100*/  @P3 BRA `(.L_x_10008) ;  /* 0x0000000000183947 */ /* 0x000fea0003800000 */
[----:B-1----:R-:W-:Y:S01]  /*19110*/  IMAD.MOV.U32 R101, RZ, RZ, RZ ;  /* 0x000000ffff657224 */ /* 0x002fe200078e00ff */
[----:B------:R-:W-:Y:S01]  /*19120*/  MOV R165, R88 ;  /* 0x0000005800a57202 */ /* 0x000fe20000000f00 */
[----:B------:R-:W-:Y:S06]  /*19130*/  @!P0 BRA `(.L_x_10009) ;  /* 0x0000000400608947 */ /* 0x000fec0003800000 */
[----:B------:R-:W-:Y:S01]  /*19140*/  MOV R165, R88 ;  /* 0x0000005800a57202 */ /* 0x000fe20000000f00 */
[----:B-----5:R-:W-:Y:S01]  /*19150*/  HADD2.F32 R101, -RZ, R83.H1_H1 ;  /* 0x30000053ff657230 */ /* 0x020fe20000004100 */
[----:B------:R-:W-:Y:S06]  /*19160*/  BRA `(.L_x_10009) ;  /* 0x0000000400547947 */ /* 0x000fec0003800000 */
.L_x_10008:
        /* <DEDUP_REMOVED lines=12> */
.L_x_10011:
[----:B------:R-:W-:-:S07]  /*19230*/  MOV R162, R160 ;  /* 0x000000a000a27202 */ /* 0x000fce0000000f00 */
.L_x_10012:
[----:B------:R-:W-:Y:S05]  /*19240*/  BSYNC B1 ;  /* 0x0000000000017941 */ /* 0x000fea0003800000 */
.L_x_10010:
        /* <DEDUP_REMOVED lines=16> */
.L_x_10016:
[----:B------:R-:W-:Y:S05]  /*19350*/  BSYNC B2 ;  /* 0x0000000000027941 */ /* 0x000fea0003800000 */
.L_x_10015:
        /* <DEDUP_REMOVED lines=42> */
.L_x_10014:
[----:B------:R-:W-:Y:S05]  /*19600*/  BSYNC B1 ;  /* 0x0000000000017941 */ /* 0x000fea0003800000 */
.L_x_10013:
        /* <DEDUP_REMOVED lines=8> */
[----:B-1----:R-:W-:Y:S02]  /*19690*/  FSEL R101, R90, RZ, !P3 ;  /* 0x000000ff5a657208 */ /* 0x002fe40005800000 */
[----:B------:R-:W-:-:S03]  /*196a0*/  SEL R162, RZ, 0x1, P3 ;  /* 0x00000001ffa27807 */ /* 0x000fc60001800000 */
[----:B------:R-:W-:-:S07]  /*196b0*/  @P0 FADD.FTZ R101, R88, R101 ;  /* 0x0000006558650221 */ /* 0x000fce0000010000 */
.L_x_10009:
[----:B------:R-:W-:Y:S05]  /*196c0*/  BSYNC B0 ;  /* 0x0000000000007941 */ /* 0x000fea0003800000 */
.L_x_10007:
[----:B------:R-:W-:Y:S01]  /*196d0*/  FADD.FTZ R89, RZ, R105 ;  /* 0x00000069ff597221 */ /* 0x000fe20000010000 */
[----:B------:R-:W-:Y:S01]  /*196e0*/  IMAD.WIDE.U32 R92, R223, 0x10, R92 ;  /* 0x00000010df5c7825 */ /* 0x000fe200078e005c */
[----:B------:R-:W-:Y:S01]  /*196f0*/  F2FP.F16.F32.PACK_AB R91, R101, R214 ;  /* 0x000000d6655b723e */ /* 0x000fe200000000ff */
[----:B------:R-:W-:Y:S02]  /*19700*/  BSSY B0, `(.L_x_10017) ;  /* 0x0000059000007945 */ /* 0x000fe40003800000 */
[----:B------:R-:W-:Y:S01]  /*19710*/  FADD.FTZ R88, R89, R104 ;  /* 0x0000006859587221 */ /* 0x000fe20000010000 */
[----:B------:R-:W-:Y:S02]  /*19720*/  F2FP.F16.F32.PACK_AB R90, R220, R219 ;  /* 0x000000dbdc5a723e */ /* 0x000fe400000000ff */
        /* <DEDUP_REMOVED lines=86> */
.L_x_10018:
[----:B------:R-:W-:Y:S05]  /*19c90*/  BSYNC B0 ;  /* 0x0000000000007941 */ /* 0x000fea0003800000 */
.L_x_10017:
        /* <DEDUP_REMOVED lines=152> */
.L_x_10034:
        /* <DEDUP_REMOVED lines=18> */
[----:B------:R-:W-:Y:S02]  /*1a740*/  VIADD R90, R107, 0xffffffff ;  /* 0xffffffff6b5a7836 */ /* 0x000fe40000000000 */
[----:B------:R-:W-:Y:S02]  /*1a750*/  HADD2.F32 R89, -RZ, R79.H1_H1 ;  /* 0x3000004fff597230 */ /* 0x000fe40000004100 */
[C---:B------:R-:W-:Y:S01]  /*1a760*/  FADD.FTZ R98, -R88.reuse, R98 ;  /* 0x0000006258627221 */ /* 0x040fe20000010100 */
[C---:B------:R-:W-:Y:S01]  /*1a770*/  FADD.FTZ R100, -R88.reuse, R97 ;  /* 0x0000006158647221 */ /* 0x040fe20000010100 */
[C---:B------:R-:W-:Y:S01]  /*1a780*/  FADD.FTZ R96, -R88.reuse, R96 ;  /* 0x0000006058607221 */ /* 0x040fe20000010100 */
[C---:B------:R-:W-:Y:S01]  /*1a790*/  FADD.FTZ R168, -R88.reuse, R168 ;  /* 0x000000a858a87221 */ /* 0x040fe20000010100 */
[----:B------:R-:W-:Y:S01]  /*1a7a0*/  FADD.FTZ R166, -R88, R166 ;  /* 0x000000a658a67221 */ /* 0x000fe20000010100 */
[----:B------:R-:W-:-:S02]  /*1a7b0*/  IMAD R163, R90, R163, RZ ;  /* 0x000000a35aa37224 */ /* 0x000fc400078e02ff */
        /* <DEDUP_REMOVED lines=126> */
[----:B------:R-:W-:Y:S02]  /*1afa0*/  HADD2.F32 R100, -RZ, R77.H1_H1 ;  /* 0x3000004dff647230 */ /* 0x000fe40000004100 */
[----:B------:R-:W-:Y:S01]  /*1afb0*/  FFMA.FTZ R89, R99, R89, R18 ;  /* 0x0000005963597223 */ /* 0x000fe20000010012 */
[----:B------:R-:W-:Y:S02]  /*1afc0*/  HADD2.F32 R172, -RZ, R73.H1_H1 ;  /* 0x30000049ffac7230 */ /* 0x000fe40000004100 */
[----:B------:R-:W-:Y:S01]  /*1afd0*/  FFMA.FTZ R94, R94, R93, R21 ;  /* 0x0000005d5e5e7223 */ /* 0x000fe20000010015 */
[--C-:B------:R-:W-:Y:S02]  /*1afe0*/  HADD2.F32 R93, -RZ, R76.reuse.H0_H0 ;  /* 0x2000004cff5d7230 */ /* 0x100fe40000004100 */
[----:B------:R-:W-:Y:S01]  /*1aff0*/  FFMA.FTZ R95, R95, R100, R22 ;  /* 0x000000645f5f7223 */ /* 0x000fe20000010016 */
[----:B------:R-:W-:-:S02]  /*1b000*/  HADD2.F32 R100, -RZ, R76.H1_H1 ;  /* 0x3000004cff647230 */ /* 0x000fc40000004100 */
[----:B------:R-:W-:Y:S01]  /*1b010*/  FFMA.FTZ R172, R105, R172, R14 ;  /* 0x000000ac69ac7223 */ /* 0x000fe2000001000e */
[----:B------:R-:W-:Y:S02]  /*1b020*/  HADD2.F32 R99, -RZ, R77.H0_H0 ;  /* 0x2000004dff637230 */ /* 0x000fe40000004100 */
[----:B------:R-:W-:Y:S01]  /*1b030*/  FFMA.FTZ R93, R90, R93, R25 ;  /* 0x0000005d5a5d7223 */ /* 0x000fe20000010019 */
[----:B------:R-:W-:Y:S01]  /*1b040*/  SHF.R.S32.HI R90, RZ, 0x1f, R163 ;  /* 0x0000001fff5a7819 */ /* 0x000fe200000114a3 */
[----:B------:R-:W-:Y:S01]  /*1b050*/  FFMA.FTZ R100, R91, R100, R24 ;  /* 0x000000645b647223 */ /* 0x000fe20000010018 */
[----:B------:R-:W-:Y:S02]  /*1b060*/  HADD2.F32 R91, -RZ, R74.H0_H0 ;  /* 0x2000004aff5b7230 */ /* 0x000fe40000004100 */
[----:B------:R-:W-:Y:S01]  /*1b070*/  FFMA.FTZ R92, R92, R99, R23 ;  /* 0x000000635c5c7223 */ /* 0x000fe20000010017 */
[----:B------:R-:W-:Y:S01]  /*1b080*/  LEA.HI R163, R90, R163, RZ, 0x3 ;  /* 0x000000a35aa37211 */ /* 0x000fe200078f18ff */
[----:B------:R-:W-:-:S02]  /*1b090*/  HADD2.F32 R90, -RZ, R72.H0_H0 ;  /* 0x20000048ff5a7230 */ /* 0x000fc40000004100 */
[----:B------:R-:W-:Y:S01]  /*1b0a0*/  FFMA.FTZ R222, R222, R91, R13 ;  /* 0x0000005bdede7223 */ /* 0x000fe2000001000d */
[----:B------:R-:W-:Y:S02]  /*1b0b0*/  HADD2.F32 R91, -RZ, R72.H1_H1 ;  /* 0x30000048ff5b7230 */ /* 0x000fe40000004100 */
[----:B------:R-:W-:Y:S01]  /*1b0c0*/  FFMA.FTZ R106, R106, R90, R17 ;  /* 0x0000005a6a6a7223 */ /* 0x000fe20000010011 */
[----:B------:R-:W-:Y:S02]  /*1b0d0*/  HADD2.F32 R90, -RZ, R71.H0_H0 ;  /* 0x20000047ff5a7230 */ /* 0x000fe40000004100 */
[----:B------:R-:W-:Y:S01]  /*1b0e0*/  FFMA.FTZ R105, R103, R91, R16 ;  /* 0x0000005b67697223 */ /* 0x000fe20000010010 */
[----:B------:R-:W-:Y:S02]  /*1b0f0*/  HADD2.F32 R91, -RZ, R70.H0_H0 ;  /* 0x20000046ff5b7230 */ /* 0x000fe40000004100 */
[----:B------:R-:W-:Y:S01]  /*1b100*/  FFMA.FTZ R232, R232, R90, R3 ;  /* 0x0000005ae8e87223 */ /* 0x000fe20000010003 */
[----:B------:R-:W-:-:S02]  /*1b110*/  HADD2.F32 R90, -RZ, R69.H0_H0 ;  /* 0x20000045ff5a7230 */ /* 0x000fc40000004100 */
[----:B------:R-:W-:Y:S01]  /*1b120*/  FFMA.FTZ R230, R230, R91, R5 ;  /* 0x0000005be6e67223 */ /* 0x000fe20000010005 */
[--C-:B------:R-:W-:Y:S02]  /*1b130*/  HADD2.F32 R91, -RZ, R68.reuse.H1_H1 ;  /* 0x30000044ff5b7230 */ /* 0x100fe40000004100 */
[----:B------:R-:W-:Y:S01]  /*1b140*/  FFMA.FTZ R228, R228, R90, R7 ;  /* 0x0000005ae4e47223 */ /* 0x000fe20000010007 */
[----:B------:R-:W-:Y:S02]  /*1b150*/  HADD2.F32 R90, -RZ, R68.H0_H0 ;  /* 0x20000044ff5a7230 */ /* 0x000fe40000004100 */
[----:B------:R-:W-:Y:S02]  /*1b160*/  HADD2.F32 R101, -RZ, R78.H1_H1 ;  /* 0x3000004eff657230 */ /* 0x000fe40000004100 */
[----:B------:R-:W-:Y:S01]  /*1b170*/  FFMA.FTZ R169, R169, R91, R8 ;  /* 0x0000005ba9a97223 */ /* 0x000fe20000010008 */
[----:B------:R-:W-:Y:S02]  /*1b180*/  HADD2.F32 R91, -RZ, R65.H0_H0 ;  /* 0x20000041ff5b7230 */ /* 0x000fe40000004100 */
        /* <DEDUP_REMOVED lines=45> */
[----:B------:R-:W-:Y:S02]  /*1b460*/  HADD2.F32 R91, -RZ, R57.H1_H1 ;  /* 0x30000039ff5b7230 */ /* 0x000fe40000004100 */
[----:B------:R-:W-:Y:S01]  /*1b470*/  FFMA.FTZ R193, R193, R146, R118 ;  /* 0x00000092c1c17223 */ /* 0x000fe20000010076 */
[--C-:B------:R-:W-:Y:S02]  /*1b480*/  HADD2.F32 R103, -RZ, R61.reuse.H0_H0 ;  /* 0x2000003dff677230 */ /* 0x100fe40000004100 */
[----:B------:R-:W-:Y:S01]  /*1b490*/  FFMA.FTZ R178, R166, R178, R135 ;  /* 0x000000b2a6b27223 */ /* 0x000fe20000010087 */
[----:B------:R-:W-:Y:S01]  /*1b4a0*/  HADD2.F32 R90, -RZ, R56.H0_H0 ;  /* 0x20000038ff5a7230 */ /* 0x000fe20000004100 */
[----:B------:R-:W0:Y:S01]  /*1b4b0*/  LDC.64 R166, c[0x0][0x2b8] ;  /* 0x0000ae00ffa67b82 */ /* 0x000e220000000a00 */
[----:B------:R-:W-:-:S02]  /*1b4c0*/  HADD2.F32 R146, -RZ, R61.H1_H1 ;  /* 0x3000003dff927230 */ /* 0x000fc40000004100 */
[----:B------:R-:W-:Y:S01]  /*1b4d0*/  FFMA.FTZ R197, R197, R91, R122 ;  /* 0x0000005bc5c57223 */ /* 0x000fe2000001007a */
        /* <DEDUP_REMOVED lines=13> */
[----:B------:R-:W-:Y:S01]  /*1b5b0*/  HADD2.F32 R182, -RZ, R52.H0_H0 ;  /* 0x20000034ffb67230 */ /* 0x000fe20000004100 */
[----:B------:R-:W-:Y:S01]  /*1b5c0*/  LOP3.LUT R146, R43, 0x1f, RZ, 0xc0, !PT ;  /* 0x0000001f2b927812 */ /* 0x000fe200078ec0ff */
[----:B------:R-:W-:Y:S02]  /*1b5d0*/  HADD2.F32 R90, -RZ, R53.H1_H1 ;  /* 0x30000035ff5a7230 */ /* 0x000fe40000004100 */
[----:B------:R-:W-:Y:S01]  /*1b5e0*/  FFMA.FTZ R219, R219, R91, R140 ;  /* 0x0000005bdbdb7223 */ /* 0x000fe2000001008c */
[----:B------:R-:W-:Y:S01]  /*1b5f0*/  FFMA.FTZ R96, R96, R103, R123 ;  /* 0x0000006760607223 */ /* 0x000fe2000001007b */
[----:B------:R-:W-:Y:S01]  /*1b600*/  F2FP.F16.F32.PACK_AB R91, R89, R88 ;  /* 0x00000058595b723e */ /* 0x000fe200000000ff */
[----:B------:R-:W-:-:S02]  /*1b610*/  HADD2.F32 R103, -RZ, R55.H1_H1 ;  /* 0x30000037ff677230 */ /* 0x000fc40000004100 */
[----:B------:R-:W-:Y:S01]  /*1b620*/  FFMA.FTZ R182, R102, R182, R129 ;  /* 0x000000b666b67223 */ /* 0x000fe20000010081 */
[----:B------:R-:W-:Y:S01]  /*1b630*/  F2FP.F16.F32.PACK_AB R89, R95, R92 ;  /* 0x0000005c5f59723e */ /* 0x000fe200000000ff */
[----:B------:R-:W-:Y:S01]  /*1b640*/  FFMA.FTZ R210, R210, R90, R133 ;  /* 0x0000005ad2d27223 */ /* 0x000fe20000010085 */
[----:B------:R-:W-:Y:S01]  /*1b650*/  F2FP.F16.F32.PACK_AB R88, R100, R93 ;  /* 0x0000005d6458723e */ /* 0x000fe200000000ff */
[----:B------:R-:W-:Y:S01]  /*1b660*/  HADD2.F32 R102, -RZ, R50.H1_H1 ;  /* 0x30000032ff667230 */ /* 0x000fe20000004100 */
[----:B------:R-:W-:Y:S01]  /*1b670*/  LEA.HI.SX32 R95, R163, R146, 0x1d ;  /* 0x00000092a35f7211 */ /* 0x000fe200078feaff */
[----:B------:R-:W-:Y:S02]  /*1b680*/  HADD2.F32 R100, -RZ, R49.H1_H1 ;  /* 0x30000031ff647230 */ /* 0x000fe40000004100 */
[----:B------:R-:W-:Y:S01]  /*1b690*/  FFMA.FTZ R207, R207, R103, R136 ;  /* 0x00000067cfcf7223 */ /* 0x000fe20000010088 */
[----:B------:R-:W-:Y:S02]  /*1b6a0*/  HADD2.F32 R176, -RZ, R65.H1_H1 ;  /* 0x30000041ffb07230 */ /* 0x000fe40000004100 */
[----:B------:R-:W-:Y:S01]  /*1b6b0*/  FFMA.FTZ R220, R220, R102, R145 ;  /* 0x00000066dcdc7223 */ /* 0x000fe20000010091 */
[----:B------:R-:W-:-:S02]  /*1b6c0*/  HADD2.F32 R180, -RZ, R54.H1_H1 ;  /* 0x30000036ffb47230 */ /* 0x000fc40000004100 */
[----:B------:R-:W-:Y:S01]  /*1b6d0*/  FFMA.FTZ R218, R218, R100, R141 ;  /* 0x00000064dada7223 */ /* 0x000fe2000001008d */
[----:B------:R-:W-:Y:S02]  /*1b6e0*/  HADD2.F32 R90, -RZ, R52.H1_H1 ;  /* 0x30000034ff5a7230 */ /* 0x000fe40000004100 */
[----:B------:R-:W-:Y:S01]  /*1b6f0*/  FFMA.FTZ R176, R181, R176, R46 ;  /* 0x000000b0b5b07223 */ /* 0x000fe2000001002e */
[--C-:B------:R-:W-:Y:S02]  /*1b700*/  HADD2.F32 R163, -RZ, R48.reuse.H0_H0 ;  /* 0x20000030ffa37230 */ /* 0x100fe40000004100 */
[----:B------:R-:W-:Y:S01]  /*1b710*/  FFMA.FTZ R180, R205, R180, R134 ;  /* 0x000000b4cdb47223 */ /* 0x000fe20000010086 */
[----:B------:R-:W-:Y:S02]  /*1b720*/  HADD2.F32 R103, -RZ, R51.H0_H0 ;  /* 0x20000033ff677230 */ /* 0x000fe40000004100 */
[----:B------:R-:W-:Y:S01]  /*1b730*/  FFMA.FTZ R199, R199, R90, R130 ;  /* 0x0000005ac7c77223 */ /* 0x000fe20000010082 */
[----:B------:R-:W-:Y:S01]  /*1b740*/  F2FP.F16.F32.PACK_AB R102, R107, R222 ;  /* 0x000000de6b66723e */ /* 0x000fe200000000ff */
[----:B------:R-:W-:Y:S01]  /*1b750*/  FFMA.FTZ R163, R104, R163, R137 ;  /* 0x000000a368a37223 */ /* 0x000fe20000010089 */
[----:B------:R-:W-:Y:S01]  /*1b760*/  F2FP.F16.F32.PACK_AB R100, R105, R106 ;  /* 0x0000006a6964723e */ /* 0x000fe200000000ff */
[----:B------:R-:W-:Y:S01]  /*1b770*/  HADD2.F32 R181, -RZ, R53.H0_H0 ;  /* 0x20000035ffb57230 */ /* 0x000fe20000004100 */
[----:B------:R-:W-:Y:S01]  /*1b780*/  IADD3 R213, R95, 0x20, RZ ;  /* 0x000000205fd57810 */ /* 0x000fe20007ffe0ff */
[----:B------:R-:W-:Y:S01]  /*1b790*/  HADD2.F32 R184, -RZ, R51.H1_H1 ;  /* 0x30000033ffb87230 */ /* 0x000fe20000004100 */
[----:B------:R-:W-:Y:S01]  /*1b7a0*/  F2FP.F16.F32.PACK_AB R90, R97, R94 ;  /* 0x0000005e615a723e */ /* 0x000fe200000000ff */
[----:B------:R-:W-:Y:S01]  /*1b7b0*/  HADD2.F32 R97, -RZ, R49.H0_H0 ;  /* 0x20000031ff617230 */ /* 0x000fe20000004100 */
[----:B------:R-:W-:Y:S01]  /*1b7c0*/  F2FP.F16.F32.PACK_AB R107, R175, R232 ;  /* 0x000000e8af6b723e */ /* 0x000fe200000000ff */
[----:B------:R-:W-:Y:S01]  /*1b7d0*/  HADD2.F32 R94, -RZ, R48.H1_H1 ;  /* 0x30000030ff5e7230 */ /* 0x000fe20000004100 */
[----:B------:R-:W-:Y:S01]  /*1b7e0*/  F2FP.F16.F32.PACK_AB R106, R173, R230 ;  /* 0x000000e6ad6a723e */ /* 0x000fe200000000ff */
[----:B0-----:R-:W-:Y:S01]  /*1b7f0*/  IMAD.WIDE.U32 R92, R95, 0x10, R166 ;  /* 0x000000105f5c7825 */ /* 0x001fe200078e00a6 */
[----:B------:R-:W-:-:S03]  /*1b800*/  F2FP.F16.F32.PACK_AB R105, R171, R228 ;  /* 0x000000e4ab69723e */ /* 0x000fc600000000ff */
[----:B------:R-:W-:Y:S01]  /*1b810*/  FFMA.FTZ R211, R211, R103, R142 ;  /* 0x00000067d3d37223 */ /* 0x000fe2000001008e */
[----:B------:R-:W-:Y:S01]  /*1b820*/  F2FP.F16.F32.PACK_AB R104, R169, R226 ;  /* 0x000000e2a968723e */ /* 0x000fe200000000ff */
[C---:B------:R-:W-:Y:S01]  /*1b830*/  VIADD R175, R95.reuse, 0x60 ;  /* 0x000000605faf7836 */ /* 0x040fe20000000000 */
[C---:B------:R-:W-:Y:S01]  /*1b840*/  IADD3 R205, R95.reuse, 0x40, RZ ;  /* 0x000000405fcd7810 */ /* 0x040fe20007ffe0ff */
[C---:B------:R-:W-:Y:S01]  /*1b850*/  VIADD R169, R95.reuse, 0xc0 ;  /* 0x000000c05fa97836 */ /* 0x040fe20000000000 */
[----:B------:R-:W-:Y:S01]  /*1b860*/  IADD3 R173, R95, 0x80, RZ ;  /* 0x000000805fad7810 */ /* 0x000fe20007ffe0ff */
[----:B------:R-:W-:Y:S01]  /*1b870*/  IMAD.WIDE.U32 R212, R213, 0x10, R166 ;  /* 0x00000010d5d47825 */ /* 0x000fe200078e00a6 */
[----:B------:R-:W-:-:S03]  /*1b880*/  IADD3 R171, R95, 0xa0, RZ ;  /* 0x000000a05fab7810 */ /* 0x000fc60007ffe0ff */
[----:B------:R-:W-:Y:S01]  /*1b890*/  FFMA.FTZ R181, R168, R181, R131 ;  /* 0x000000b5a8b57223 */ /* 0x000fe20000010083 */
[----:B------:R-:W-:Y:S01]  /*1b8a0*/  IADD3 R95, R95, 0xe0, RZ ;  /* 0x000000e05f5f7810 */ /* 0x000fe20007ffe0ff */
[----:B------:R-:W-:Y:S01]  /*1b8b0*/  FFMA.FTZ R184, R170, R184, R151 ;  /* 0x000000b8aab87223 */ /* 0x000fe20000010097 */
[----:B------:R-:W-:Y:S01]  /*1b8c0*/  F2FP.F16.F32.PACK_AB R103, R99, R224 ;  /* 0x000000e06367723e */ /* 0x000fe200000000ff */
[----:B------:R-:W-:Y:S01]  /*1b8d0*/  IMAD.WIDE.U32 R204, R205, 0x10, R166 ;  /* 0x00000010cdcc7825 */ /* 0x000fe200078e00a6 */
[----:B------:R-:W-:-:S03]  /*1b8e0*/  F2FP.F16.F32.PACK_AB R101, R172, R101 ;  /* 0x00000065ac65723e */ /* 0x000fc600000000ff */
[----:B------:R-:W-:Y:S01]  /*1b8f0*/  FFMA.FTZ R217, R217, R97, R138 ;  /* 0x00000061d9d97223 */ /* 0x000fe2000001008a */
[----:B------:R-:W-:Y:S01]  /*1b900*/  FFMA.FTZ R216, R216, R94, R139 ;  /* 0x0000005ed8d87223 */ /* 0x000fe2000001008b */
[----:B------:R0:W-:Y:S01]  /*1b910*/  STG.E.128 desc[UR4][R92.64], R88 ;  /* 0x000000585c007986 */ /* 0x0001e2000c101d04 */
[--C-:B------:R-:W-:Y:S01]  /*1b920*/  IMAD.WIDE.U32 R174, R175, 0x10, R166.reuse ;  /* 0x00000010afae7825 */ /* 0x100fe200078e00a6 */
[----:B------:R-:W-:Y:S02]  /*1b930*/  F2FP.F16.F32.PACK_AB R99, R203, R98 ;  /* 0x00000062cb63723e */ /* 0x000fe400000000ff */
[----:B------:R-:W-:Y:S01]  /*1b940*/  F2FP.F16.F32.PACK_AB R94, R191, R246 ;  /* 0x000000f6bf5e723e */ /* 0x000fe200000000ff */
[--C-:B------:R-:W-:Y:S01]  /*1b950*/  IMAD.WIDE.U32 R172, R173, 0x10, R166.reuse ;  /* 0x00000010adac7825 */ /* 0x100fe200078e00a6 */
[----:B------:R-:W-:Y:S01]  /*1b960*/  F2FP.F16.F32.PACK_AB R98, R201, R96 ;  /* 0x00000060c962723e */ /* 0x000fe200000000ff */
[----:B------:R1:W-:Y:S01]  /*1b970*/  STG.E.128 desc[UR4][R212.64], R100 ;  /* 0x00000064d4007986 */ /* 0x0003e2000c101d04 */
[----:B------:R-:W-:Y:S01]  /*1b980*/  F2FP.F16.F32.PACK_AB R97, R197, R252 ;  /* 0x000000fcc561723e */ /* 0x000fe200000000ff */
[--C-:B------:R-:W-:Y:S01]  /*1b990*/  IMAD.WIDE.U32 R170, R171, 0x10, R166.reuse ;  /* 0x00000010abaa7825 */ /* 0x100fe200078e00a6 */
[----:B------:R-:W-:Y:S01]  /*1b9a0*/  F2FP.F16.F32.PACK_AB R96, R195, R250 ;  /* 0x000000fac360723e */ /* 0x000fe200000000ff */
[----:B------:R2:W-:Y:S02]  /*1b9b0*/  STG.E.128 desc[UR4][R204.64], R104 ;  /* 0x00000068cc007986 */ /* 0x0005e4000c101d04 */
[----:B------:R-:W-:-:S04]  /*1b9c0*/  IMAD.WIDE.U32 R168, R169, 0x10, R166 ;  /* 0x00000010a9a87825 */ /* 0x000fc800078e00a6 */
[----:B------:R-:W-:Y:S01]  /*1b9d0*/  IMAD.WIDE.U32 R166, R95, 0x10, R166 ;  /* 0x000000105fa67825 */ /* 0x000fe200078e00a6 */
[----:B0-----:R-:W-:Y:S02]  /*1b9e0*/  F2FP.F16.F32.PACK_AB R91, R185, R240 ;  /* 0x000000f0b95b723e */ /* 0x001fe400000000ff */
[----:B------:R-:W-:Y:S02]  /*1b9f0*/  F2FP.F16.F32.PACK_AB R90, R183, R238 ;  /* 0x000000eeb75a723e */ /* 0x000fe400000000ff */
[----:B------:R-:W-:Y:S02]  /*1ba00*/  F2FP.F16.F32.PACK_AB R89, R176, R179 ;  /* 0x000000b3b059723e */ /* 0x000fe400000000ff */
[----:B------:R-:W-:Y:S02]  /*1ba10*/  F2FP.F16.F32.PACK_AB R88, R188, R177 ;  /* 0x000000b1bc58723e */ /* 0x000fe400000000ff */
[----:B------:R-:W-:Y:S02]  /*1ba20*/  F2FP.F16.F32.PACK_AB R95, R193, R248 ;  /* 0x000000f8c15f723e */ /* 0x000fe400000000ff */
[----:B------:R-:W-:Y:S01]  /*1ba30*/  F2FP.F16.F32.PACK_AB R93, R189, R244 ;  /* 0x000000f4bd5d723e */ /* 0x000fe200000000ff */
[----:B------:R3:W-:Y:S01]  /*1ba40*/  STG.E.128 desc[UR4][R174.64], R88 ;  /* 0x00000058ae007986 */ /* 0x0007e2000c101d04 */
[----:B------:R-:W-:-:S02]  /*1ba50*/  F2FP.F16.F32.PACK_AB R92, R187, R242 ;  /* 0x000000f2bb5c723e */ /* 0x000fc400000000ff */
[----:B-1----:R-:W-:Y:S02]  /*1ba60*/  F2FP.F16.F32.PACK_AB R103, R207, R178 ;  /* 0x000000b2cf67723e */ /* 0x002fe400000000ff */
[----:B------:R-:W-:Y:S01]  /*1ba70*/  F2FP.F16.F32.PACK_AB R102, R180, R209 ;  /* 0x000000d1b466723e */ /* 0x000fe200000000ff */
[----:B------:R3:W-:Y:S01]  /*1ba80*/  STG.E.128 desc[UR4][R172.64], R92 ;  /* 0x0000005cac007986 */ /* 0x0007e2000c101d04 */
[----:B------:R-:W-:Y:S02]  /*1ba90*/  F2FP.F16.F32.PACK_AB R101, R210, R181 ;  /* 0x000000b5d265723e */ /* 0x000fe400000000ff */
[----:B------:R-:W-:Y:S01]  /*1baa0*/  F2FP.F16.F32.PACK_AB R100, R199, R182 ;  /* 0x000000b6c764723e */ /* 0x000fe200000000ff */
[----:B------:R3:W-:Y:S01]  /*1bab0*/  STG.E.128 desc[UR4][R170.64], R96 ;  /* 0x00000060aa007986 */ /* 0x0007e2000c101d04 */
[----:B--2---:R-:W-:Y:S02]  /*1bac0*/  F2FP.F16.F32.PACK_AB R107, R184, R211 ;  /* 0x000000d3b86b723e */ /* 0x004fe400000000ff */
[----:B------:R-:W-:Y:S01]  /*1bad0*/  F2FP.F16.F32.PACK_AB R106, R220, R219 ;  /* 0x000000dbdc6a723e */ /* 0x000fe200000000ff */
[----:B------:R3:W-:Y:S01]  /*1bae0*/  STG.E.128 desc[UR4][R168.64], R100 ;  /* 0x00000064a8007986 */ /* 0x0007e2000c101d04 */
[----:B------:R-:W-:-:S02]  /*1baf0*/  F2FP.F16.F32.PACK_AB R105, R218, R217 ;  /* 0x000000d9da69723e */ /* 0x000fc400000000ff */
[----:B------:R-:W-:-:S05]  /*1bb00*/  F2FP.F16.F32.PACK_AB R104, R216, R163 ;  /* 0x000000a3d868723e */ /* 0x000fca00000000ff */
[----:B------:R3:W-:Y:S02]  /*1bb10*/  STG.E.128 desc[UR4][R166.64], R104 ;  /* 0x00000068a6007986 */ /* 0x0007e4000c101d04 */
.L_x_10021:
[----:B------:R-:W-:Y:S05]  /*1bb20*/  BSYNC B0 ;  /* 0x0000000000007941 */ /* 0x000fea0003800000 */
.L_x_10020:
[----:B---3--:R-:W1:Y:S02]  /*1bb30*/  LDC.64 R88, c[0x0][0x210] ;  /* 0x00008400ff587b82 */ /* 0x008e640000000a00 */
[----:B-1----:R-:W-:-:S04]  /*1bb40*/  LEA R42, R88, R42, 0x2 ;  /* 0x0000002a582a7211 */ /* 0x002fc800078e10ff */
[----:B------:R-:W-:-:S13]  /*1bb50*/  ISETP.GE.AND P0, PT, R42, R89, PT ;  /* 0x000000592a00720c */ /* 0x000fda0003f06270 */
[----:B------:R-:W-:Y:S05]  /*1bb60*/  @!P0 BRA `(.L_x_10022) ;  /* 0xfffffe5000548947 */ /* 0x000fea000383ffff */
[----:B------:R-:W-:Y:S05]  /*1bb70*/  EXIT ;  /* 0x000000000000794d */ /* 0x000fea0003800000 */
.L_x_10019:
[----:B------:R-:W-:Y:S01]  /*1bb80*/  HFMA2.MMA R224, -RZ, RZ, 0, 1.847743988037109375e-06 ;  /* 0x0000001fffe07435 */ /* 0x000fe200000001ff */
[----:B------:R-:W-:Y:S01]  /*1bb90*/  BSSY B0, `(.L_x_10023) ;  /* 0x0000006000007945 */ /* 0x000fe20003800000 */
[----:B------:R-:W-:Y:S01]  /*1bba0*/  IMAD.MOV.U32 R223, RZ, RZ, 0x1 ;  /* 0x00000001ffdf7424 */ /* 0x000fe200078e00ff */
[----:B------:R-:W-:-:S08]  /*1bbb0*/  MOV R221, 0xffffffff ;  /* 0xffffffff00dd7802 */ /* 0x000fd00000000f00 */
[----:B01---5:R-:W-:Y:S05]  /*1bbc0*/  WARPSYNC.COLLECTIVE R221, `(.L_x_10024) ;  /* 0x00000000dd087348 */ /* 0x023fea0003c00000 */
[----:B------:R2:W3:Y:S02]  /*1bbd0*/  SHFL.BFLY P2, R222, R100, R223, R224 ;  /* 0x0c0000df64de7389 */ /* 0x0004e400000400e0 */
[----:B0123-5:R-:W-:Y:S01]  /*1bbe0*/  ENDCOLLECTIVE ;  /* 0x000000000000791b */ /* 0x02ffe20003800000 */
.L_x_10024:
[----:B------:R-:W-:Y:S05]  /*1bbf0*/  BSYNC B0 ;  /* 0x0000000000007941 */ /* 0x000fea0003800000 */
.L_x_10023:
[----:B------:R-:W-:Y:S01]  /*1bc00*/  IMAD.MOV.U32 R89, RZ, RZ, R222 ;  /* 0x000000ffff597224 */ /* 0x000fe200078e00de */
[----:B------:R-:W-:Y:S01]  /*1bc10*/  HFMA2.MMA R223, -RZ, RZ, 0, 1.1920928955078125e-07 ;  /* 0x00000002ffdf7435 */ /* 0x000fe200000001ff */
[----:B------:R-:W-:Y:S01]  /*1bc20*/  IMAD.MOV.U32 R224, RZ, RZ, 0x1f ;  /* 0x0000001fffe07424 */ /* 0x000fe200078e00ff */
[----:B------:R-:W-:Y:S01]  /*1bc30*/  MOV R221, 0xffffffff ;  /* 0xffffffff00dd7802 */ /* 0x000fe20000000f00 */
[----:B------:R-:W-:Y:S01]  /*1bc40*/  FADD.FTZ R89, R100, R89 ;  /* 0x0000005964597221 */ /* 0x000fe20000010000 */
[----:B------:R-:W0:Y:S04]  /*1bc50*/  LDC R92, c[0x0][0x290] ;  /* 0x0000a400ff5c7b82 */ /* 0x000e280000000800 */
[----:B------:R-:W-:-:S07]  /*1bc60*/  MOV R100, R89 ;  /* 0x0000005900647202 */ /* 0x000fce0000000f00 */
[----:B0-----:R-:W-:Y:S05]  /*1bc70*/  WARPSYNC.COLLECTIVE R221, `(.L_x_10025) ;  /* 0x00000000dd087348 */ /* 0x001fea0003c00000 */
[----:B------:R1:W2:Y:S02]  /*1bc80*/  SHFL.BFLY P2, R222, R100, R223, R224 ;  /* 0x0c0000df64de7389 */ /* 0x0002a400000400e0 */
[----:B012---:R-:W-:Y:S01]  /*1bc90*/  ENDCOLLECTIVE ;  /* 0x000000000000791b */ /* 0x007fe20003800000 */
.L_x_10025:
[----:B------:R-:W-:Y:S01]  /*1bca0*/  HFMA2.MMA R223, -RZ, RZ, 0, 2.384185791015625e-07 ;  /* 0x00000004ffdf7435 */ /* 0x000fe200000001ff */
[----:B------:R-:W-:-:S05]  /*1bcb0*/  MOV R88, R222 ;  /* 0x000000de00587202 */ /* 0x000fca0000000f00 */
[----:B------:R-:W-:-:S04]  /*1bcc0*/  FADD.FTZ R90, R89, R88 ;  /* 0x00000058595a7221 */ /* 0x000fc80000010000 */
[----:B------:R-:W-:-:S07]  /*1bcd0*/  IMAD.MOV.U32 R100, RZ, RZ, R90 ;  /* 0x000000ffff647224 */ /* 0x000fce00078e005a */
[----:B------:R-:W-:Y:S05]  /*1bce0*/  WARPSYNC.COLLECTIVE R221, `(.L_x_10026) ;  /* 0x00000000dd087348 */ /* 0x000fea0003c00000 */
[----:B------:R0:W1:Y:S02]  /*1bcf0*/  SHFL.BFLY P2, R222, R100, R223, R224 ;  /* 0x0c0000df64de7389 */ /* 0x00006400000400e0 */
[----:B01----:R-:W-:Y:S01]  /*1bd00*/  ENDCOLLECTIVE ;  /* 0x000000000000791b */ /* 0x003fe20003800000 */
.L_x_10026:
[----:B------:R-:W-:Y:S01]  /*1bd10*/  HFMA2.MMA R223, -RZ, RZ, 0, 4.76837158203125e-07 ;  /* 0x00000008ffdf7435 */ /* 0x000fe200000001ff */
[----:B------:R-:W-:-:S05]  /*1bd20*/  MOV R91, R222 ;  /* 0x000000de005b7202 */ /* 0x000fca0000000f00 */
[----:B------:R-:W-:-:S04]  /*1bd30*/  FADD.FTZ R91, R90, R91 ;  /* 0x0000005b5a5b7221 */ /* 0x000fc80000010000 */
[----:B------:R-:W-:-:S07]  /*1bd40*/  IMAD.MOV.U32 R100, RZ, RZ, R91 ;  /* 0x000000ffff647224 */ /* 0x000fce00078e005b */
[----:B------:R-:W-:Y:S05]  /*1bd50*/  WARPSYNC.COLLECTIVE R221, `(.L_x_10027) ;  /* 0x00000000dd087348 */ /* 0x000fea0003c00000 */
[----:B------:R0:W1:Y:S02]  /*1bd60*/  SHFL.BFLY P2, R222, R100, R223, R224 ;  /* 0x0c0000df64de7389 */ /* 0x00006400000400e0 */
[----:B01----:R-:W-:Y:S01]  /*1bd70*/  ENDCOLLECTIVE ;  /* 0x000000000000791b */ /* 0x003fe20003800000 */
.L_x_10027:
[----:B------:R-:W-:Y:S01]  /*1bd80*/  HFMA2.MMA R223, -RZ, RZ, 0, 9.5367431640625e-07 ;  /* 0x00000010ffdf7435 */ /* 0x000fe200000001ff */
[----:B------:R-:W-:-:S05]  /*1bd90*/  MOV R88, R222 ;  /* 0x000000de00587202 */ /* 0x000fca0000000f00 */
[----:B------:R-:W-:-:S04]  /*1bda0*/  FADD.FTZ R93, R91, R88 ;  /* 0x000000585b5d7221 */ /* 0x000fc80000010000 */
[----:B------:R-:W-:-:S07]  /*1bdb0*/  IMAD.MOV.U32 R100, RZ, RZ, R93 ;  /* 0x000000ffff647224 */ /* 0x000fce00078e005d */
[----:B------:R-:W-:Y:S05]  /*1bdc0*/  WARPSYNC.COLLECTIVE R221, `(.L_x_10028) ;  /* 0x00000000dd087348 */ /* 0x000fea0003c00000 */
[----:B------:R0:W1:Y:S02]  /*1bdd0*/  SHFL.BFLY P2, R222, R100, R223, R224 ;  /* 0x0c0000df64de7389 */ /* 0x00006400000400e0 */
[----:B01----:R-:W-:Y:S01]  /*1bde0*/  ENDCOLLECTIVE ;  /* 0x000000000000791b */ /* 0x003fe20003800000 */
.L_x_10028:
        /* <DEDUP_REMOVED lines=136> */
.L_x_10029:
[----:B------:R-:W-:Y:S01]  /*1c670*/  HFMA2.MMA R223, -RZ, RZ, 0, 1.1920928955078125e-07 ;  /* 0x00000002ffdf7435 */ /* 0x000fe200000001ff */
[----:B------:R-:W-:-:S05]  /*1c680*/  MOV R89, R222 ;  /* 0x000000de00597202 */ /* 0x000fca0000000f00 */
[----:B------:R-:W-:-:S04]  /*1c690*/  FADD.FTZ R89, R88, R89 ;  /* 0x0000005958597221 */ /* 0x000fc80000010000 */
[----:B------:R-:W-:-:S07]  /*1c6a0*/  IMAD.MOV.U32 R100, RZ, RZ, R89 ;  /* 0x000000ffff647224 */ /* 0x000fce00078e0059 */
[----:B------:R-:W-:Y:S05]  /*1c6b0*/  WARPSYNC.COLLECTIVE R221, `(.L_x_10030) ;  /* 0x00000000dd087348 */ /* 0x000fea0003c00000 */
[----:B------:R0:W1:Y:S02]  /*1c6c0*/  SHFL.BFLY P2, R222, R100, R223, R224 ;  /* 0x0c0000df64de7389 */ /* 0x00006400000400e0 */
[----:B01----:R-:W-:Y:S01]  /*1c6d0*/  ENDCOLLECTIVE ;  /* 0x000000000000791b */ /* 0x003fe20003800000 */
.L_x_10030:
[----:B------:R-:W-:Y:S01]  /*1c6e0*/  HFMA2.MMA R223, -RZ, RZ, 0, 2.384185791015625e-07 ;  /* 0x00000004ffdf7435 */ /* 0x000fe200000001ff */
[----:B------:R-:W-:-:S05]  /*1c6f0*/  MOV R90, R222 ;  /* 0x000000de005a7202 */ /* 0x000fca0000000f00 */
[----:B------:R-:W-:-:S04]  /*1c700*/  FADD.FTZ R90, R89, R90 ;  /* 0x0000005a595a7221 */ /* 0x000fc80000010000 */
[----:B------:R-:W-:-:S07]  /*1c710*/  IMAD.MOV.U32 R100, RZ, RZ, R90 ;  /* 0x000000ffff647224 */ /* 0x000fce00078e005a */
[----:B------:R-:W-:Y:S05]  /*1c720*/  WARPSYNC.COLLECTIVE R221, `(.L_x_10031) ;  /* 0x00000000dd087348 */ /* 0x000fea0003c00000 */
[----:B------:R0:W1:Y:S02]  /*1c730*/  SHFL.BFLY P2, R222, R100, R223, R224 ;  /* 0x0c0000df64de7389 */ /* 0x00006400000400e0 */
[----:B01----:R-:W-:Y:S01]  /*1c740*/  ENDCOLLECTIVE ;  /* 0x000000000000791b */ /* 0x003fe20003800000 */
.L_x_10031:
[----:B------:R-:W-:Y:S01]  /*1c750*/  HFMA2.MMA R223, -RZ, RZ, 0, 4.76837158203125e-07 ;  /* 0x00000008ffdf7435 */ /* 0x000fe200000001ff */
[----:B------:R-:W-:-:S05]  /*1c760*/  MOV R91, R222 ;  /* 0x000000de005b7202 */ /* 0x000fca0000000f00 */
[----:B------:R-:W-:-:S04]  /*1c770*/  FADD.FTZ R91, R90, R91 ;  /* 0x0000005b5a5b7221 */ /* 0x000fc80000010000 */
[----:B------:R-:W-:-:S07]  /*1c780*/  IMAD.MOV.U32 R100, RZ, RZ, R91 ;  /* 0x000000ffff647224 */ /* 0x000fce00078e005b */
[----:B------:R-:W-:Y:S05]  /*1c790*/  WARPSYNC.COLLECTIVE R221, `(.L_x_10032) ;  /* 0x00000000dd087348 */ /* 0x000fea0003c00000 */
[----:B------:R0:W1:Y:S02]  /*1c7a0*/  SHFL.BFLY P2, R222, R100, R223, R224 ;  /* 0x0c0000df64de7389 */ /* 0x00006400000400e0 */
[----:B01----:R-:W-:Y:S01]  /*1c7b0*/  ENDCOLLECTIVE ;  /* 0x000000000000791b */ /* 0x003fe20003800000 */
.L_x_10032:
[----:B------:R-:W-:Y:S01]  /*1c7c0*/  HFMA2.MMA R223, -RZ, RZ, 0, 9.5367431640625e-07 ;  /* 0x00000010ffdf7435 */ /* 0x000fe200000001ff */
[----:B------:R-:W-:-:S05]  /*1c7d0*/  MOV R94, R222 ;  /* 0x000000de005e7202 */ /* 0x000fca0000000f00 */
[----:B------:R-:W-:-:S04]  /*1c7e0*/  FADD.FTZ R94, R91, R94 ;  /* 0x0000005e5b5e7221 */ /* 0x000fc80000010000 */
[----:B------:R-:W-:-:S07]  /*1c7f0*/  IMAD.MOV.U32 R100, RZ, RZ, R94 ;  /* 0x000000ffff647224 */ /* 0x000fce00078e005e */
[----:B------:R-:W-:Y:S05]  /*1c800*/  WARPSYNC.COLLECTIVE R221, `(.L_x_10033) ;  /* 0x00000000dd087348 */ /* 0x000fea0003c00000 */
[----:B------:R0:W1:Y:S02]  /*1c810*/  SHFL.BFLY P2, R222, R100, R223, R224 ;  /* 0x0c0000df64de7389 */ /* 0x00006400000400e0 */
[----:B01----:R-:W-:Y:S01]  /*1c820*/  ENDCOLLECTIVE ;  /* 0x000000000000791b */ /* 0x003fe20003800000 */
.L_x_10033:
[----:B------:R-:W-:Y:S01]  /*1c830*/  MOV R93, R222 ;  /* 0x000000de005d7202 */ /* 0x000fe20000000f00 */
[----:B------:R-:W-:Y:S06]  /*1c840*/  BRA `(.L_x_10034) ;  /* 0xffffffdc00747947 */ /* 0x000fec000383ffff */
.L_x_10035:
        /* <DEDUP_REMOVED lines=11> */
.L_x_58347:


//--------------------- .text._ZN10layer_norm13ln_fwd_kernelINS_13Kernel_traitsI6__halfS2_S2_S2_fjLj2048ELj1ELj4ELj1ELj16ENS_18Kernel_traits_baseILj2048ES2_S2_S2_S2_fjLj128EEEEELb1ELb1ELb0ELb0EEEvNS_9FwdParamsE --------------------------
	.section	.text._ZN10layer_norm13ln_fwd_kernelINS_13Kernel_traitsI6__halfS2_S2_S2_fjLj2048ELj1ELj4ELj1ELj16ENS_18Kernel_traits_baseILj2048ES2_S2_S2_S2_fjLj128EEEEELb1ELb1ELb0ELb0EEEvNS_9FwdParamsE,"ax",@progbits
	.align	128
        .global         _ZN10layer_norm13ln_fwd_kernelINS_13Kernel_traitsI6__halfS2_S2_S2_fjLj2048ELj1ELj4ELj1ELj16ENS_18Kernel_traits_baseILj2048ES2_S2_S2_S2_fjLj128EEEEELb1ELb1ELb0ELb0EEEvNS_9FwdParamsE
        .type           _ZN10layer_norm13ln_fwd_kernelINS_13Kernel_traitsI6__halfS2_S2_S2_fjLj2048ELj1ELj4ELj1ELj16ENS_18Kernel_traits_baseILj2048ES2_S2_S2_S2_fjLj128EEEEELb1ELb1ELb0ELb0EEEvNS_9FwdParamsE,@function
        .size           _ZN10layer_norm13ln_fwd_kernelINS_13Kernel_traitsI6__halfS2_S2_S2_fjLj2048ELj1ELj4ELj1ELj16ENS_18Kernel_traits_baseILj2048ES2_S2_S2_S2_fjLj128EEEEELb1ELb1ELb0ELb0EEEvNS_9FwdParamsE,(.L_x_58348 - _ZN10layer_norm13ln_fwd_kernelINS_13Kernel_traitsI6__halfS2_S2_S2_fjLj2048ELj1ELj4ELj1ELj16ENS_18Kernel_traits_baseILj2048ES2_S2_S2_S2_fjLj128EEEEELb1ELb1ELb0ELb0EEEvNS_9FwdParamsE)
        .other          _ZN10layer_norm13ln_fwd_kernelINS_13Kernel_traitsI6__halfS2_S2_S2_fjLj2048ELj1ELj4ELj1ELj16ENS_18Kernel_traits_baseILj2048ES2_S2_S2_S2_fjLj128EEEEELb1ELb1ELb0ELb0EEEvNS_9FwdParamsE,@"STO_CUDA_ENTRY STV_DEFAULT"
_ZN10layer_norm13ln_fwd_kernelINS_13Kernel_traitsI6__halfS2_S2_S2_fjLj2048ELj1ELj4ELj1ELj16ENS_18Kernel_traits_baseILj2048ES2_S2_S2_S2_fjLj128EEEEELb1ELb1ELb0ELb0EEEvNS_9FwdParamsE:
.text._ZN10layer_norm13ln_fwd_kernelINS_13Kernel_traitsI6__halfS2_S2_S2_fjLj2048ELj1ELj4ELj1ELj16ENS_18Kernel_traits_baseILj2048ES2_S2_S2_S2_fjLj128EEEEELb1ELb1ELb0ELb0EEEvNS_9FwdParamsE:
        /* <DEDUP_REMOVED lines=8> */
[----:B0-----:R-:W-:Y:S01]  /*0080*/  IADD3 R1, R1, -0x80, RZ ;  /* 0xffffff8001017810 */ /* 0x001fe20007ffe0ff */
        /* <DEDUP_REMOVED lines=8> */
[----:B0-----:R-:W-:-:S06]  /*0110*/  @P0 MOV R7, R79 ;  /* 0x0000004f00070202 */ /* 0x001fcc0000000f00 */
[----:B------:R-:W3:Y:S01]  /*0120*/  @P0 LDG.E.64 R6, desc[UR4][R6.64] ;  /* 0x0000000406060981 */ /* 0x000ee2000c1e1b00 */
[----:B------:R-:W-:Y:S01]  /*0130*/  LOP3.LUT R5, R5, 0xfffffff7, RZ, 0xc0, !PT ;  /* 0xfffffff705057812 */ /* 0x000fe200078ec0ff */
[----:B------:R-:W-:Y:S01]  /*0140*/  BSSY B0, `(.L_x_10036) ;  /* 0x0000057000007945 */ /* 0x000fe20003800000 */
[----:B-----5:R-:W-:Y:S02]  /*0150*/  SHF.R.S32.HI R4, RZ, 0x1f, R15 ;  /* 0x0000001fff047819 */ /* 0x020fe4000001140f */
[----:B-1----:R-:W-:Y:S02]  /*0160*/  LOP3.LUT R43, R26, 0x1f, RZ, 0xc0, !PT ;  /* 0x0000001f1a2b7812 */ /* 0x002fe400078ec0ff */
[----:B------:R-:W-:Y:S01]  /*0170*/  LEA.HI R4, R4, R15, RZ, 0x3 ;  /* 0x0000000f04047211 */ /* 0x000fe200078f18ff */
        /* <DEDUP_REMOVED lines=11> */
[----:B------:R-:W-:Y:S01]  /*0230*/  UIADD3 UR14, UR6, 0x78dde6e4, URZ ;  /* 0x78dde6e4060e7890 */ /* 0x000fe2000fffe03f */
[----:B------:R-:W-:Y:S01]  /*0240*/  @P0 IMAD.X R79, RZ, RZ, R7, P1 ;  /* 0x000000ffff4f0224 */ /* 0x000fe200008e0607 */
[----:B------:R-:W-:Y:S02]  /*0250*/  UIADD3 UR15, UR7, -0x126145ec, URZ ;  /* 0xed9eba14070f7890 */ /* 0x000fe4000fffe03f */
[----:B------:R-:W-:Y:S02]  /*0260*/  UIADD3 UR17, UR7, -0x56f99767, URZ ;  /* 0xa906689907117890 */ /* 0x000fe4000fffe03f */
        /* <DEDUP_REMOVED lines=68> */
.L_x_10037:
[----:B------:R-:W-:Y:S05]  /*06b0*/  BSYNC B0 ;  /* 0x0000000000007941 */ /* 0x000fea0003800000 */
.L_x_10036:
        /* <DEDUP_REMOVED lines=18> */
.L_x_10039:
[----:B------:R-:W-:Y:S05]  /*07e0*/  BSYNC B0 ;  /* 0x0000000000007941 */ /* 0x000fea0003800000 */
.L_x_10038:
        /* <DEDUP_REMOVED lines=15> */
[----:B------:R-:W-:Y:S01]  /*08e0*/  VIADD R43, R43, 0x20 ;  /* 0x000000202b2b7836 */ /* 0x000fe20000000000 */
[----:B------:R-:W-:-:S02]  /*08f0*/  @!P0 CS2R R44, SRZ ;  /* 0x00000000002c8805 */ /* 0x000fc4000001ff00 */
[----:B0-----:R-:W-:-:S07]  /*0900*/  @!P0 CS2R R46, SRZ ;  /* 0x00000000002e8805 */ /* 0x001fce000001ff00 */
.L_x_10041:
[----:B------:R-:W-:Y:S05]  /*0910*/  BSYNC B0 ;  /* 0x0000000000007941 */ /* 0x000fea0003800000 */
.L_x_10040:
        /* <DEDUP_REMOVED lines=18> */
.L_x_10043:
[----:B------:R-:W-:Y:S05]  /*0a40*/  BSYNC B0 ;  /* 0x0000000000007941 */ /* 0x000fea0003800000 */
.L_x_10042:
        /* <DEDUP_REMOVED lines=18> */
.L_x_10045:
[----:B------:R-:W-:Y:S05]  /*0b70*/  BSYNC B0 ;  /* 0x0000000000007941 */ /* 0x000fea0003800000 */
.L_x_10044:
        /* <DEDUP_REMOVED lines=27> */
.L_x_10047:
[----:B------:R-:W-:Y:S05]  /*0d30*/  BSYNC B0 ;  /* 0x0000000000007941 */ /* 0x000fea0003800000 */
.L_x_10046:
        /* <DEDUP_REMOVED lines=26> */
.L_x_10049:
[----:B------:R-:W-:Y:S05]  /*0ee0*/  BSYNC B0 ;  /* 0x0000000000007941 */ /* 0x000fea0003800000 */
.L_x_10048:
        /* <DEDUP_REMOVED lines=21> */
.L_x_10051:
[----:B------:R-:W-:Y:S05]  /*1040*/  BSYNC B0 ;  /* 0x0000000000007941 */ /* 0x000fea0003800000 */
.L_x_10050:
[----:B------:R-:W-:Y:S01]  /*1050*/  ULDC UR25, c[0x0][0x214] ;  /* 0x0000850000197ab9 */ /* 0x000fe20000000800 */
[----:B------:R-:W-:Y:S02]  /*1060*/  LOP3.LUT R77, R77, UR23, R86, 0x96, !PT ;  /* 0x000000174d4d7c12 */ /* 0x000fe4000f8e9656 */
[----:B------:R-:W-:-:S13]  /*1070*/  ISETP.GE.AND P0, PT, R6, UR25, PT ;  /* 0x0000001906007c0c */ /* 0x000fda000bf06270 */
[----:B------:R-:W-:Y:S05]  /*1080*/  @P0 EXIT ;  /* 0x000000000000094d */ /* 0x000fea0003800000 */
[--C-:B-----5:R-:W-:Y:S01]  /*1090*/  HADD2.F32 R7, -RZ, R108.reuse.H0_H0 ;  /* 0x2000006cff077230 */ /* 0x120fe20000004100 */
[----:B------:R-:W-:Y:S01]  /*10a0*/  ULDC.64 UR26, c[0x0][0x270] ;  /* 0x00009c00001a7ab9 */ /* 0x000fe20000000a00 */
[----:B------:R-:W-:Y:S01]  /*10b0*/  HADD2.F32 R86, -RZ, R108.H1_H1 ;  /* 0x3000006cff567230 */ /* 0x000fe20000004100 */
[----:B------:R-:W-:Y:S01]  /*10c0*/  BSSY B0, `(.L_x_10052) ;  /* 0x0001a57000007945 */ /* 0x000fe20003800000 */
[----:B------:R-:W-:Y:S01]  /*10d0*/  HADD2.F32 R85, -RZ, R109.H0_H0 ;  /* 0x2000006dff557230 */ /* 0x000fe20000004100 */
[----:B------:R0:W-:Y:S01]  /*10e0*/  STL [R1+0x78], R7 ;  /* 0x0000780701007387 */ /* 0x0001e20000100800 */
[--C-:B------:R-:W-:Y:S01]  /*10f0*/  HADD2.F32 R154, -RZ, R12.reuse.H0_H0 ;  /* 0x2000000cff9a7230 */ /* 0x100fe20000004100 */
[----:B------:R-:W-:Y:S01]  /*1100*/  UISETP.NE.U32.AND UP0, UPT, UR26, URZ, UPT ;  /* 0x0000003f1a00728c */ /* 0x000fe2000bf05070 */
[----:B------:R-:W-:Y:S01]  /*1110*/  HADD2.F32 R152, -RZ, R12.H1_H1 ;  /* 0x3000000cff987230 */ /* 0x000fe20000004100 */
[----:B------:R1:W-:Y:S01]  /*1120*/  STL [R1+0x74], R86 ;  /* 0x0000745601007387 */ /* 0x0003e20000100800 */
[--C-:B------:R-:W-:Y:S01]  /*1130*/  HADD2.F32 R150, -RZ, R13.reuse.H0_H0 ;  /* 0x2000000dff967230 */ /* 0x100fe20000004100 */
[----:B------:R-:W-:Y:S01]  /*1140*/  ULDC.U8 UR25, c[0x0][0x2a0] ;  /* 0x0000a80000197ab9 */ /* 0x000fe20000000000 */
[----:B------:R-:W-:Y:S01]  /*1150*/  HADD2.F32 R148, -RZ, R13.H1_H1 ;  /* 0x3000000dff947230 */ /* 0x000fe20000004100 */
[----:B------:R2:W-:Y:S01]  /*1160*/  STL [R1+0x70], R85 ;  /* 0x0000705501007387 */ /* 0x0005e20000100800 */
[--C-:B------:R-:W-:Y:S01]  /*1170*/  HADD2.F32 R146, -RZ, R14.reuse.H0_H0 ;  /* 0x2000000eff927230 */ /* 0x100fe20000004100 */
[----:B------:R-:W-:Y:S01]  /*1180*/  UISETP.NE.AND.EX UP0, UPT, UR27, URZ, UPT, UP0 ;  /* 0x0000003f1b00728c */ /* 0x000fe2000bf05300 */
[----:B0-----:R-:W-:Y:S01]  /*1190*/  HADD2.F32 R7, -RZ, R109.H1_H1 ;  /* 0x3000006dff077230 */ /* 0x001fe20000004100 */
[----:B------:R-:W-:Y:S01]  /*11a0*/  ULDC UR36, c[0x0][0x218] ;  /* 0x0000860000247ab9 */ /* 0x000fe20000000800 */
[----:B------:R-:W-:Y:S01]  /*11b0*/  HADD2.F32 R144, -RZ, R14.H1_H1 ;  /* 0x3000000eff907230 */ /* 0x000fe20000004100 */
[----:B------:R-:W-:Y:S01]  /*11c0*/  ULDC UR34, c[0x0][0x2d8] ;  /* 0x0000b60000227ab9 */ /* 0x000fe20000000800 */
[--C-:B-1----:R-:W-:Y:S01]  /*11d0*/  HADD2.F32 R86, -RZ, R110.reuse.H0_H0 ;  /* 0x2000006eff567230 */ /* 0x102fe20000004100 */
[----:B------:R0:W-:Y:S01]  /*11e0*/  STL [R1+0x6c], R7 ;  /* 0x00006c0701007387 */ /* 0x0001e20000100800 */
[--C-:B------:R-:W-:Y:S01]  /*11f0*/  HADD2.F32 R132, -RZ, R17.reuse.H0_H0 ;  /* 0x20000011ff847230 */ /* 0x100fe20000004100 */
[----:B------:R-:W-:Y:S01]  /*1200*/  UISETP.NE.AND UP1, UPT, UR25, URZ, UPT ;  /* 0x0000003f1900728c */ /* 0x000fe2000bf25270 */
[----:B--2---:R-:W-:Y:S01]  /*1210*/  HADD2.F32 R85, -RZ, R110.H1_H1 ;  /* 0x3000006eff557230 */ /* 0x004fe20000004100 */
[----:B------:R1:W-:Y:S01]  /*1220*/  STL [R1+0x68], R86 ;  /* 0x0000685601007387 */ /* 0x0003e20000100800 */
[----:B------:R-:W-:Y:S01]  /*1230*/  HADD2.F32 R12, -RZ, R17.H1_H1 ;  /* 0x30000011ff0c7230 */ /* 0x000fe20000004100 */
[----:B------:R-:W-:Y:S01]  /*1240*/  ULDC.64 UR28, c[0x0][0x230] ;  /* 0x00008c00001c7ab9 */ /* 0x000fe20000000a00 */
[--C-:B------:R-:W-:Y:S01]  /*1250*/  HADD2.F32 R13, -RZ, R18.reuse.H0_H0 ;  /* 0x20000012ff0d7230 */ /* 0x100fe20000004100 */
[----:B------:R2:W-:Y:S01]  /*1260*/  STL [R1+0x64], R85 ;  /* 0x0000645501007387 */ /* 0x0005e20000100800 */
[----:B------:R-:W-:Y:S01]  /*1270*/  HADD2.F32 R14, -RZ, R18.H1_H1 ;  /* 0x30000012ff0e7230 */ /* 0x000fe20000004100 */
[----:B------:R-:W-:Y:S01]  /*1280*/  ULDC.64 UR30, c[0x0][0x238] ;  /* 0x00008e00001e7ab9 */ /* 0x000fe20000000a00 */
[----:B0-----:R-:W-:Y:S01]  /*1290*/  HADD2.F32 R7, -RZ, R111.H0_H0 ;  /* 0x2000006fff077230 */ /* 0x001fe20000004100 */
[----:B------:R-:W-:Y:S01]  /*12a0*/  ULDC.64 UR32, c[0x0][0x240] ;  /* 0x0000900000207ab9 */ /* 0x000fe20000000a00 */
        /* <DEDUP_REMOVED lines=21> */
[--C-:B0-----:R-:W-:Y:S02]  /*1400*/  HADD2.F32 R7, -RZ, R106.reuse.H0_H0 ;  /* 0x2000006aff077230 */ /* 0x101fe40000004100 */
[--C-:B------:R-:W-:Y:S02]  /*1410*/  HADD2.F32 R23, -RZ, R27.reuse.H0_H0 ;  /* 0x2000001bff177230 */ /* 0x100fe40000004100 */
        /* <DEDUP_REMOVED lines=20> */
[--C-:B0-----:R-:W-:Y:S02]  /*1560*/  HADD2.F32 R7, -RZ, R101.reuse.H0_H0 ;  /* 0x20000065ff077230 */ /* 0x101fe40000004100 */
[--C-:B------:R-:W-:Y:S02]  /*1570*/  HADD2.F32 R186, -RZ, R44.reuse.H0_H0 ;  /* 0x2000002cffba7230 */ /* 0x100fe40000004100 */
        /* <DEDUP_REMOVED lines=8> */
[----:B------:R-:W-:Y:S02]  /*1600*/  HADD2.F32 R178, -RZ, R46.H0_H0 ;  /* 0x2000002effb27230 */ /* 0x000fe40000004100 */
        /* <DEDUP_REMOVED lines=28> */
[----:B------:R-:W-:Y:S01]  /*17d0*/  STL [R1+0x8], R86 ;  /* 0x0000085601007387 */ /* 0x000fe20000100800 */
[----:B------:R-:W-:-:S02]  /*17e0*/  HADD2.F32 R153, -RZ, R20.H1_H1 ;  /* 0x30000014ff997230 */ /* 0x000fc40000004100 */
[--C-:B------:R-:W-:Y:S01]  /*17f0*/  HADD2.F32 R151, -RZ, R21.reuse.H0_H0 ;  /* 0x20000015ff977230 */ /* 0x100fe20000004100 */
[----:B------:R-:W-:Y:S01]  /*1800*/  STL [R1+0x4], R85 ;  /* 0x0000045501007387 */ /* 0x000fe20000100800 */
[----:B------:R-:W-:Y:S02]  /*1810*/  HADD2.F32 R149, -RZ, R21.H1_H1 ;  /* 0x30000015ff957230 */ /* 0x000fe40000004100 */
[----:B0-----:R-:W-:Y:S02]  /*1820*/  HADD2.F32 R7, -RZ, R99.H0_H0 ;  /* 0x20000063ff077230 */ /* 0x001fe40000004100 */
[--C-:B------:R-:W-:Y:S02]  /*1830*/  HADD2.F32 R147, -RZ, R22.reuse.H0_H0 ;  /* 0x20000016ff937230 */ /* 0x100fe40000004100 */
[----:B------:R-:W-:Y:S01]  /*1840*/  HADD2.F32 R145, -RZ, R22.H1_H1 ;  /* 0x30000016ff917230 */ /* 0x000fe20000004100 */
[----:B------:R0:W-:Y:S01]  /*1850*/  STL [R1], R7 ;  /* 0x0000000701007387 */ /* 0x0001e20000100800 */
        /* <DEDUP_REMOVED lines=10> */
[----:B------:R-:W-:Y:S02]  /*1900*/  IMAD R50, R79, -0x2daee0ad, RZ ;  /* 0xd2511f534f327824 */ /* 0x000fe400078e02ff */
        /* <DEDUP_REMOVED lines=20> */
[----:B0-----:R-:W-:Y:S02]  /*1a50*/  HADD2.F32 R7, -RZ, R9.H1_H1 ;  /* 0x30000009ff077230 */ /* 0x001fe40000004100 */
        /* <DEDUP_REMOVED lines=14> */
[----:B------:R-:W-:Y:S01]  /*1b40*/  HADD2.F32 R48, -RZ, R51.H1_H1 ;  /* 0x30000033ff307230 */ /* 0x000fe20000004100 */
[----:B------:R-:W-:Y:S01]  /*1b50*/  LOP3.LUT R51, R78, 0x3, RZ, 0xc0, !PT ;  /* 0x000000034e337812 */ /* 0x000fe200078ec0ff */
        /* <DEDUP_REMOVED lines=68> */
[----:B------:R-:W-:Y:S02]  /*1fa0*/  IMAD R52, R77, -0x326172a9, RZ ;  /* 0xcd9e8d574d347824 */ /* 0x000fe400078e02ff */
[----:B------:R-:W-:Y:S02]  /*1fb0*/  IMAD R54, R76, -0x2daee0ad, RZ ;  /* 0xd2511f534c367824 */ /* 0x000fe400078e02ff */
[----:B------:R-:W-:-:S07]  /*1fc0*/  IMAD.MOV.U32 R53, RZ, RZ, RZ ;  /* 0x000000ffff357224 */ /* 0x000fce00078e00ff */
.L_x_10534:
[----:B------:R-:W-:Y:S01]  /*1fd0*/  PLOP3.LUT P0, PT, PT, PT, UP0, 0x80, 0x0 ;  /* 0x000000000000781c */ /* 0x000fe20003f0f008 */
[----:B------:R-:W-:Y:S01]  /*1fe0*/  HFMA2.MMA R68, -RZ, RZ, 0, 1.1920928955078125e-07 ;  /* 0x00000002ff447435 */ /* 0x000fe200000001ff */
[----:B------:R-:W-:Y:S01]  /*1ff0*/  @UP0 ULDC.64 UR26, c[0x0][0x270] ;  /* 0x00009c00001a0ab9 */ /* 0x000fe20000000a00 */
[----:B------:R-:W-:-:S10]  /*2000*/  LOP3.LUT P1, RZ, R5, 0x8, RZ, 0xc0, !PT ;  /* 0x0000000805ff7812 */ /* 0x000fd4000782c0ff */
[----:B------:R-:W-:Y:S01]  /*2010*/  @P0 IMAD.WIDE R68, R6, R68, UR26 ;  /* 0x0000001a06440e25 */ /* 0x000fe2000f8e0244 */
[----:B------:R-:W-:-:S13]  /*2020*/  PLOP3.LUT P0, PT, PT, PT, UP0, 0x80, 0x0 ;  /* 0x000000000000781c */ /* 0x000fda0003f0f008 */
[----:B------:R-:W2:Y:S01]  /*2030*/  @P0 LDG.E.U16 R68, desc[UR4][R68.64] ;  /* 0x0000000444440981 */ /* 0x000ea2000c1e1500 */
[----:B------:R-:W-:Y:S01]  /*2040*/  PLOP3.LUT P0, PT, PT, PT, UP0, 0x80, 0x0 ;  /* 0x000000000000781c */ /* 0x000fe20003f0f008 */
[----:B------:R-:W-:Y:S01]  /*2050*/  IMAD R55, R6, UR36, RZ ;  /* 0x0000002406377c24 */ /* 0x000fe2000f8e02ff */
[----:B------:R-:W-:Y:S01]  /*2060*/  BSSY B1, `(.L_x_10053) ;  /* 0x00002f1000017945 */ /* 0x000fe20003800000 */
[----:B------:R-:W-:-:S10]  /*2070*/  IMAD.MOV.U32 R128, RZ, RZ, 0x3f800000 ;  /* 0x3f800000ff807424 */ /* 0x000fd400078e00ff */
[----:B--2---:R-:W-:Y:S01]  /*2080*/  @P0 HADD2.F32 R128, -RZ, R68.H0_H0 ;  /* 0x20000044ff800230 */ /* 0x004fe20000004100 */
        /* <DEDUP_REMOVED lines=27> */
.L_x_10056:
[----:B------:R-:W-:-:S07]  /*2240*/  IMAD.MOV.U32 R56, RZ, RZ, R52 ;  /* 0x000000ffff387224 */ /* 0x000fce00078e0034 */
.L_x_10057:
[----:B------:R-:W-:Y:S05]  /*2250*/  BSYNC B2 ;  /* 0x0000000000027941 */ /* 0x000fea0003800000 */
.L_x_10055:
        /* <DEDUP_REMOVED lines=16> */
.L_x_10061:
[----:B------:R-:W-:Y:S05]  /*2360*/  BSYNC B3 ;  /* 0x0000000000037941 */ /* 0x000fea0003800000 */
.L_x_10060:
        /* <DEDUP_REMOVED lines=44> */
.L_x_10059:
[----:B------:R-:W-:Y:S05]  /*2630*/  BSYNC B2 ;  /* 0x0000000000027941 */ /* 0x000fea0003800000 */
.L_x_10058:
        /* <DEDUP_REMOVED lines=9> */
[----:B-----5:R-:W-:-:S05]  /*26d0*/  HADD2.F32 R51, -RZ, R68.H0_H0 ;  /* 0x20000044ff337230 */ /* 0x020fca0000004100 */
[----:B------:R-:W-:-:S04]  /*26e0*/  FMUL.FTZ R51, R51, R128 ;  /* 0x0000008033337220 */ /* 0x000fc80000410000 */
[----:B-1----:R-:W-:-:S03]  /*26f0*/  FMUL.FTZ R51, R51, R136 ;  /* 0x0000008833337220 */ /* 0x002fc60000410000 */
[----:B------:R-:W-:Y:S02]  /*2700*/  @P1 LOP3.LUT R5, R5, 0x4, RZ, 0xfc, !PT ;  /* 0x0000000405051812 */ /* 0x000fe400078efcff */
[----:B------:R-:W-:Y:S02]  /*2710*/  FSEL R51, R51, RZ, !P1 ;  /* 0x000000ff33337208 */ /* 0x000fe40004800000 */
[----:B------:R-:W-:-:S03]  /*2720*/  ISETP.NE.AND P1, PT, R72, 0x1, PT ;  /* 0x000000014800780c */ /* 0x000fc60003f25270 */
[----:B--2---:R-:W-:Y:S01]  /*2730*/  FMUL.FTZ R56, R73, R51 ;  /* 0x0000003349387220 */ /* 0x004fe20000410000 */
[----:B------:R-:W-:-:S05]  /*2740*/  @P0 HADD2.F32 R51, -RZ, R64.H0_H0 ;  /* 0x20000040ff330230 */ /* 0x000fca0000004100 */
        /* <DEDUP_REMOVED lines=11> */
.L_x_10063:
[----:B------:R-:W-:-:S07]  /*2800*/  IMAD.MOV.U32 R104, RZ, RZ, R52 ;  /* 0x000000ffff687224 */ /* 0x000fce00078e0034 */
.L_x_10064:
[----:B------:R-:W-:Y:S05]  /*2810*/  BSYNC B2 ;  /* 0x0000000000027941 */ /* 0x000fea0003800000 */
.L_x_10062:
        /* <DEDUP_REMOVED lines=16> */
.L_x_10068:
[----:B------:R-:W-:Y:S05]  /*2920*/  BSYNC B3 ;  /* 0x0000000000037941 */ /* 0x000fea0003800000 */
.L_x_10067:
        /* <DEDUP_REMOVED lines=44> */
.L_x_10066:
[----:B------:R-:W-:Y:S05]  /*2bf0*/  BSYNC B2 ;  /* 0x0000000000027941 */ /* 0x000fea0003800000 */
.L_x_10065:
[----:B------:R-:W2:Y:S01]  /*2c00*/  LDL R73, [R1+0x74] ;  /* 0x0000740001497983 */ /* 0x000ea20000100800 */
[----:B------:R-:W-:Y:S01]  /*2c10*/  I2FP.F32.U32 R72, R104 ;  /* 0x0000006800487245 */ /* 0x000fe20000201000 */
[----:B------:R-:W-:Y:S01]  /*2c20*/  HADD2.F32 R68, -RZ, R68.H1_H1 ;  /* 0x30000044ff447230 */ /* 0x000fe20000004100 */
[----:B------:R-:W-:Y:S01]  /*2c30*/  LOP3.LUT R5, R5, 0xfffffffd, RZ, 0xc0, !PT ;  /* 0xfffffffd05057812 */ /* 0x000fe200078ec0ff */
[----:B------:R-:W-:Y:S01]  /*2c40*/  BSSY B2, `(.L_x_10069) ;  /* 0x0000016000027945 */ /* 0x000fe20003800000 */
[----:B------:R-:W-:Y:S01]  /*2c50*/  IADD3 R88, R51, 0x1, RZ ;  /* 0x0000000133587810 */ /* 0x000fe20007ffe0ff */
[----:B------:R-:W-:Y:S01]  /*2c60*/  FFMA.FTZ R72, R72, R129, 1.1641532182693481445e-10 ;  /* 0x2f00000048487423 */ /* 0x000fe20000010081 */
[----:B------:R-:W-:-:S04]  /*2c70*/  FMUL.FTZ R68, R68, R128 ;  /* 0x0000008044447220 */ /* 0x000fc80000410000 */
[----:B------:R-:W-:Y:S01]  /*2c80*/  FSETP.GTU.FTZ.AND P1, PT, R72, R121, PT ;  /* 0x000000794800720b */ /* 0x000fe20003f3c000 */
[----:B------:R-:W-:-:S05]  /*2c90*/  FMUL.FTZ R68, R68, R136 ;  /* 0x0000008844447220 */ /* 0x000fca0000410000 */
[----:B------:R-:W-:-:S07]  /*2ca0*/  FSEL R68, R68, RZ, !P1 ;  /* 0x000000ff44447208 */ /* 0x000fce0004800000 */
[----:B------:R-:W-:Y:S02]  /*2cb0*/  @P1 LOP3.LUT R5, R5, 0x2, RZ, 0xfc, !PT ;  /* 0x0000000205051812 */ /* 0x000fe400078efcff */
[----:B------:R-:W-:Y:S01]  /*2cc0*/  ISETP.NE.AND P1, PT, R51, 0x1, PT ;  /* 0x000000013300780c */ /* 0x000fe20003f25270 */
[----:B--2---:R-:W-:Y:S01]  /*2cd0*/  FMUL.FTZ R72, R73, R68 ;  /* 0x0000004449487220 */ /* 0x004fe20000410000 */
[----:B------:R-:W-:-:S05]  /*2ce0*/  @P0 HADD2.F32 R68, -RZ, R64.H1_H1 ;  /* 0x30000040ff440230 */ /* 0x000fca0000004100 */
        /* <DEDUP_REMOVED lines=10> */
.L_x_10070:
[----:B------:R-:W-:-:S07]  /*2d90*/  MOV R68, R52 ;  /* 0x0000003400447202 */ /* 0x000fce0000000f00 */
.L_x_10071:
[----:B------:R-:W-:Y:S05]  /*2da0*/  BSYNC B2 ;  /* 0x0000000000027941 */ /* 0x000fea0003800000 */
.L_x_10069:
        /* <DEDUP_REMOVED lines=16> */
.L_x_10075:
[----:B------:R-:W-:Y:S05]  /*2eb0*/  BSYNC B3 ;  /* 0x0000000000037941 */ /* 0x000fea0003800000 */
.L_x_10074:
        /* <DEDUP_REMOVED lines=44> */
.L_x_10073:
[----:B------:R-:W-:Y:S05]  /*3180*/  BSYNC B2 ;  /* 0x0000000000027941 */ /* 0x000fea0003800000 */
.L_x_10072:
[----:B------:R-:W2:Y:S01]  /*3190*/  LDL R73, [R1+0x70] ;  /* 0x0000700001497983 */ /* 0x000ea20000100800 */
[----:B------:R-:W-:Y:S01]  /*31a0*/  I2FP.F32.U32 R51, R68 ;  /* 0x0000004400337245 */ /* 0x000fe20000201000 */
[----:B------:R-:W-:Y:S01]  /*31b0*/  BSSY B2, `(.L_x_10076) ;  /* 0x0000016000027945 */ /* 0x000fe20003800000 */
[----:B------:R-:W-:-:S03]  /*31c0*/  ISETP.NE.AND P2, PT, R88, 0x1, PT ;  /* 0x000000015800780c */ /* 0x000fc60003f45270 */
[----:B------:R-:W-:-:S05]  /*31d0*/  FFMA.FTZ R51, R51, R129, 1.1641532182693481445e-10 ;  /* 0x2f00000033337423 */ /* 0x000fca0000010081 */
[----:B------:R-:W-:Y:S01]  /*31e0*/  FSETP.GTU.FTZ.AND P1, PT, R51, R121, PT ;  /* 0x000000793300720b */ /* 0x000fe20003f3c000 */
[----:B------:R-:W-:-:S05]  /*31f0*/  HADD2.F32 R51, -RZ, R69.H0_H0 ;  /* 0x20000045ff337230 */ /* 0x000fca0000004100 */
[----:B------:R-:W-:-:S04]  /*3200*/  FMUL.FTZ R51, R51, R128 ;  /* 0x0000008033337220 */ /* 0x000fc80000410000 */
[----:B------:R-:W-:-:S05]  /*3210*/  FMUL.FTZ R51, R51, R136 ;  /* 0x0000008833337220 */ /* 0x000fca0000410000 */
[----:B------:R-:W-:-:S05]  /*3220*/  FSEL R51, R51, RZ, !P1 ;  /* 0x000000ff33337208 */ /* 0x000fca0004800000 */
[----:B--2---:R-:W-:Y:S01]  /*3230*/  FMUL.FTZ R73, R73, R51 ;  /* 0x0000003349497220 */ /* 0x004fe20000410000 */
[----:B------:R-:W-:-:S05]  /*3240*/  @P0 HADD2.F32 R51, -RZ, R65.H0_H0 ;  /* 0x20000041ff330230 */ /* 0x000fca0000004100 */
        /* <DEDUP_REMOVED lines=11> */
.L_x_10077:
[----:B------:R-:W-:-:S07]  /*3300*/  IMAD.MOV.U32 R68, RZ, RZ, R52 ;  /* 0x000000ffff447224 */ /* 0x000fce00078e0034 */
.L_x_10078:
[----:B------:R-:W-:Y:S05]  /*3310*/  BSYNC B2 ;  /* 0x0000000000027941 */ /* 0x000fea0003800000 */
.L_x_10076:
        /* <DEDUP_REMOVED lines=16> */
.L_x_10082:
[----:B------:R-:W-:Y:S05]  /*3420*/  BSYNC B3 ;  /* 0x0000000000037941 */ /* 0x000fea0003800000 */
.L_x_10081:
        /* <DEDUP_REMOVED lines=44> */
.L_x_10080:
[----:B------:R-:W-:Y:S05]  /*36f0*/  BSYNC B2 ;  /* 0x0000000000027941 */ /* 0x000fea0003800000 */
.L_x_10079:
[----:B------:R-:W2:Y:S01]  /*3700*/  LDL R88, [R1+0x6c] ;  /* 0x00006c0001587983 */ /* 0x000ea20000100800 */
[----:B------:R-:W-:Y:S01]  /*3710*/  I2FP.F32.U32 R68, R68 ;  /* 0x0000004400447245 */ /* 0x000fe20000201000 */
[----:B------:R-:W-:Y:S01]  /*3720*/  HADD2.F32 R69, -RZ, R69.H1_H1 ;  /* 0x30000045ff457230 */ /* 0x000fe20000004100 */
[----:B------:R-:W-:Y:S01]  /*3730*/  ISETP.NE.AND P3, PT, R51, 0x1, PT ;  /* 0x000000013300780c */ /* 0x000fe20003f65270 */
[----:B------:R-:W-:Y:S02]  /*3740*/  BSSY B2, `(.L_x_10083) ;  /* 0x0000014000027945 */ /* 0x000fe40003800000 */
[----:B------:R-:W-:Y:S01]  /*3750*/  FFMA.FTZ R68, R68, R129, 1.1641532182693481445e-10 ;  /* 0x2f00000044447423 */ /* 0x000fe20000010081 */
[----:B------:R-:W-:-:S04]  /*3760*/  FMUL.FTZ R69, R69, R128 ;  /* 0x0000008045457220 */ /* 0x000fc80000410000 */
[----:B------:R-:W-:Y:S01]  /*3770*/  FMUL.FTZ R69, R69, R136 ;  /* 0x0000008845457220 */ /* 0x000fe20000410000 */
[----:B------:R-:W-:Y:S01]  /*3780*/  FSETP.GTU.FTZ.AND P2, PT, R68, R121, PT ;  /* 0x000000794400720b */ /* 0x000fe20003f5c000 */
[----:B------:R-:W-:-:S03]  /*3790*/  @P0 HADD2.F32 R68, -RZ, R65.H1_H1 ;  /* 0x30000041ff440230 */ /* 0x000fc60000004100 */
[----:B------:R-:W-:-:S05]  /*37a0*/  FSEL R69, R69, RZ, !P2 ;  /* 0x000000ff45457208 */ /* 0x000fca0005000000 */
[----:B--2---:R-:W-:-:S04]  /*37b0*/  FMUL.FTZ R88, R88, R69 ;  /* 0x0000004558587220 */ /* 0x004fc80000410000 */
        /* <DEDUP_REMOVED lines=11> */
.L_x_10084:
[----:B------:R-:W-:-:S07]  /*3870*/  MOV R89, R52 ;  /* 0x0000003400597202 */ /* 0x000fce0000000f00 */
.L_x_10085:
[----:B------:R-:W-:Y:S05]  /*3880*/  BSYNC B2 ;  /* 0x0000000000027941 */ /* 0x000fea0003800000 */
.L_x_10083:
        /* <DEDUP_REMOVED lines=16> */
.L_x_10089:
[----:B------:R-:W-:Y:S05]  /*3990*/  BSYNC B3 ;  /* 0x0000000000037941 */ /* 0x000fea0003800000 */
.L_x_10088:
        /* <DEDUP_REMOVED lines=44> */
.L_x_10087:
[----:B------:R-:W-:Y:S05]  /*3c60*/  BSYNC B2 ;  /* 0x0000000000027941 */ /* 0x000fea0003800000 */
.L_x_10086:
        /* <DEDUP_REMOVED lines=23> */
.L_x_10091:
[----:B------:R-:W-:-:S07]  /*3de0*/  IMAD.MOV.U32 R130, RZ, RZ, R52 ;  /* 0x000000ffff827224 */ /* 0x000fce00078e0034 */
.L_x_10092:
[----:B------:R-:W-:Y:S05]  /*3df0*/  BSYNC B2 ;  /* 0x0000000000027941 */ /* 0x000fea0003800000 */
.L_x_10090:
        /* <DEDUP_REMOVED lines=16> */
.L_x_10096:
[----:B------:R-:W-:Y:S05]  /*3f00*/  BSYNC B3 ;  /* 0x0000000000037941 */ /* 0x000fea0003800000 */
.L_x_10095:
        /* <DEDUP_REMOVED lines=44> */
.L_x_10094:
[----:B------:R-:W-:Y:S05]  /*41d0*/  BSYNC B2 ;  /* 0x0000000000027941 */ /* 0x000fea0003800000 */
.L_x_10093:
        /* <DEDUP_REMOVED lines=23> */
.L_x_10098:
[----:B------:R-:W-:-:S07]  /*4350*/  MOV R70, R52 ;  /* 0x0000003400467202 */ /* 0x000fce0000000f00 */
.L_x_10099:
[----:B------:R-:W-:Y:S05]  /*4360*/  BSYNC B2 ;  /* 0x0000000000027941 */ /* 0x000fea0003800000 */
.L_x_10097:
        /* <DEDUP_REMOVED lines=16> */
.L_x_10103:
[----:B------:R-:W-:Y:S05]  /*4470*/  BSYNC B3 ;  /* 0x0000000000037941 */ /* 0x000fea0003800000 */
.L_x_10102:
        /* <DEDUP_REMOVED lines=44> */
.L_x_10101:
[----:B------:R-:W-:Y:S05]  /*4740*/  BSYNC B2 ;  /* 0x0000000000027941 */ /* 0x000fea0003800000 */
.L_x_10100:
        /* <DEDUP_REMOVED lines=23> */
.L_x_10105:
[----:B------:R-:W-:-:S07]  /*48c0*/  IMAD.MOV.U32 R70, RZ, RZ, R52 ;  /* 0x000000ffff467224 */ /* 0x000fce00078e0034 */
.L_x_10106:
[----:B------:R-:W-:Y:S05]  /*48d0*/  BSYNC B2 ;  /* 0x0000000000027941 */ /* 0x000fea0003800000 */
.L_x_10104:
        /* <DEDUP_REMOVED lines=19> */
.L_x_10110:
[----:B------:R-:W-:Y:S05]  /*4a10*/  BSYNC B3 ;  /* 0x0000000000037941 */ /* 0x000fea0003800000 */
.L_x_10109:
        /* <DEDUP_REMOVED lines=44> */
.L_x_10108:
[----:B------:R-:W-:Y:S05]  /*4ce0*/  BSYNC B2 ;  /* 0x0000000000027941 */ /* 0x000fea0003800000 */
.L_x_10107:
[----:B------:R-:W2:Y:S01]  /*4cf0*/  LDL R69, [R1+0x5c] ;  /* 0x00005c0001457983 */ /* 0x000ea20000100800 */
[----:B------:R-:W-:Y:S01]  /*4d00*/  I2FP.F32.U32 R68, R70 ;  /* 0x0000004600447245 */ /* 0x000fe20000201000 */
[----:B------:R-:W-:Y:S01]  /*4d10*/  HADD2.F32 R71, -RZ, R71.H1_H1 ;  /* 0x30000047ff477230 */ /* 0x000fe20000004100 */
[----:B------:R-:W-:-:S03]  /*4d20*/  F2FP.F16.F32.PACK_AB R70, R104, R89 ;  /* 0x000000596846723e */ /* 0x000fc600000000ff */
[----:B------:R-:W-:Y:S01]  /*4d30*/  FFMA.FTZ R68, R68, R129, 1.1641532182693481445e-10 ;  /* 0x2f00000044447423 */ /* 0x000fe20000010081 */
[----:B------:R-:W-:Y:S01]  /*4d40*/  FMUL.FTZ R71, R71, R128 ;  /* 0x0000008047477220 */ /* 0x000fe20000410000 */
[----:B------:R-:W-:-:S03]  /*4d50*/  IADD3 R129, R55, 0x20, RZ ;  /* 0x0000002037817810 */ /* 0x000fc60007ffe0ff */
[----:B------:R-:W-:Y:S01]  /*4d60*/  FMUL.FTZ R71, R71, R136 ;  /* 0x0000008847477220 */ /* 0x000fe20000410000 */
[----:B------:R-:W-:Y:S01]  /*4d70*/  FSETP.GTU.FTZ.AND P6, PT, R68, R121, PT ;  /* 0x000000794400720b */ /* 0x000fe20003fdc000 */
[----:B------:R-:W-:-:S03]  /*4d80*/  @P0 HADD2.F32 R68, -RZ, R67.H1_H1 ;  /* 0x30000043ff440230 */ /* 0x000fc60000004100 */
[----:B------:R-:W-:-:S05]  /*4d90*/  FSEL R71, R71, RZ, !P6 ;  /* 0x000000ff47477208 */ /* 0x000fca0007000000 */
[----:B--2---:R-:W-:Y:S01]  /*4da0*/  FMUL.FTZ R121, R69, R71 ;  /* 0x0000004745797220 */ /* 0x004fe20000410000 */
[----:B------:R-:W-:-:S03]  /*4db0*/  F2FP.F16.F32.PACK_AB R69, R88, R73 ;  /* 0x000000495845723e */ /* 0x000fc600000000ff */
[----:B------:R-:W-:Y:S01]  /*4dc0*/  @P0 FADD.FTZ R121, R68, R121 ;  /* 0x0000007944790221 */ /* 0x000fe20000010000 */
[C---:B------:R-:W-:Y:S02]  /*4dd0*/  LEA R130, P0, R55.reuse, UR30, 0x4 ;  /* 0x0000001e37827c11 */ /* 0x040fe4000f8020ff */
[----:B------:R-:W-:Y:S02]  /*4de0*/  F2FP.F16.F32.PACK_AB R68, R72, R56 ;  /* 0x000000384844723e */ /* 0x000fe400000000ff */
[----:B------:R-:W-:Y:S02]  /*4df0*/  LEA.HI.X R131, R55, UR31, RZ, 0x4, P0 ;  /* 0x0000001f37837c11 */ /* 0x000fe400080f24ff */
[----:B------:R-:W-:Y:S02]  /*4e00*/  F2FP.F16.F32.PACK_AB R71, R121, R105 ;  /* 0x000000697947723e */ /* 0x000fe400000000ff */
        /* <DEDUP_REMOVED lines=22> */
.L_x_10054:
[----:B------:R-:W-:Y:S05]  /*4f70*/  BSYNC B1 ;  /* 0x0000000000017941 */ /* 0x000fea0003800000 */
.L_x_10053:
        /* <DEDUP_REMOVED lines=23> */
.L_x_10114:
[----:B------:R-:W-:-:S07]  /*50f0*/  IMAD.MOV.U32 R57, RZ, RZ, R52 ;  /* 0x000000ffff397224 */ /* 0x000fce00078e0034 */
.L_x_10115:
[----:B------:R-:W-:Y:S05]  /*5100*/  BSYNC B2 ;  /* 0x0000000000027941 */ /* 0x000fea0003800000 */
.L_x_10113:
        /* <DEDUP_REMOVED lines=16> */
.L_x_10119:
[----:B------:R-:W-:Y:S05]  /*5210*/  BSYNC B3 ;  /* 0x0000000000037941 */ /* 0x000fea0003800000 */
.L_x_10118:
        /* <DEDUP_REMOVED lines=44> */
.L_x_10117:
[----:B------:R-:W-:Y:S05]  /*54e0*/  BSYNC B2 ;  /* 0x0000000000027941 */ /* 0x000fea0003800000 */
.L_x_10116:
        /* <DEDUP_REMOVED lines=28> */
.L_x_10121:
[----:B------:R-:W-:-:S07]  /*56b0*/  IMAD.MOV.U32 R106, RZ, RZ, R52 ;  /* 0x000000ffff6a7224 */ /* 0x000fce00078e0034 */
.L_x_10122:
[----:B------:R-:W-:Y:S05]  /*56c0*/  BSYNC B2 ;  /* 0x0000000000027941 */ /* 0x000fea0003800000 */
.L_x_10120:
        /* <DEDUP_REMOVED lines=16> */
.L_x_10126:
[----:B------:R-:W-:Y:S05]  /*57d0*/  BSYNC B3 ;  /* 0x0000000000037941 */ /* 0x000fea0003800000 */
.L_x_10125:
        /* <DEDUP_REMOVED lines=44> */
.L_x_10124:
[----:B------:R-:W-:Y:S05]  /*5aa0*/  BSYNC B2 ;  /* 0x0000000000027941 */ /* 0x000fea0003800000 */
.L_x_10123:
        /* <DEDUP_REMOVED lines=25> */
.L_x_10128:
[----:B------:R-:W-:-:S07]  /*5c40*/  MOV R68, R52 ;  /* 0x0000003400447202 */ /* 0x000fce0000000f00 */
.L_x_10129:
[----:B------:R-:W-:Y:S05]  /*5c50*/  BSYNC B2 ;  /* 0x0000000000027941 */ /* 0x000fea0003800000 */
.L_x_10127:
        /* <DEDUP_REMOVED lines=16> */
.L_x_10133:
[----:B------:R-:W-:Y:S05]  /*5d60*/  BSYNC B3 ;  /* 0x0000000000037941 */ /* 0x000fea0003800000 */
.L_x_10132:
        /* <DEDUP_REMOVED lines=44> */
.L_x_10131:
[----:B------:R-:W-:Y:S05]  /*6030*/  BSYNC B2 ;  /* 0x0000000000027941 */ /* 0x000fea0003800000 */
.L_x_10130:
        /* <DEDUP_REMOVED lines=23> */
.L_x_10135:
[----:B------:R-:W-:-:S07]  /*61b0*/  IMAD.MOV.U32 R68, RZ, RZ, R52 ;  /* 0x000000ffff447224 */ /* 0x000fce00078e0034 */
.L_x_10136:
[----:B------:R-:W-:Y:S05]  /*61c0*/  BSYNC B2 ;  /* 0x0000000000027941 */ /* 0x000fea0003800000 */
.L_x_10134:
        /* <DEDUP_REMOVED lines=16> */
.L_x_10140:
[----:B------:R-:W-:Y:S05]  /*62d0*/  BSYNC B3 ;  /* 0x0000000000037941 */ /* 0x000fea0003800000 */
.L_x_10139:
        /* <DEDUP_REMOVED lines=44> */
.L_x_10138:
[----:B------:R-:W-:Y:S05]  /*65a0*/  BSYNC B2 ;  /* 0x0000000000027941 */ /* 0x000fea0003800000 */
.L_x_10137:
        /* <DEDUP_REMOVED lines=23> */
.L_x_10142:
[----:B------:R-:W-:-:S07]  /*6720*/  MOV R91, R52 ;  /* 0x00000034005b7202 */ /* 0x000fce0000000f00 */
.L_x_10143:
[----:B------:R-:W-:Y:S05]  /*6730*/  BSYNC B2 ;  /* 0x0000000000027941 */ /* 0x000fea0003800000 */
.L_x_10141:
        /* <DEDUP_REMOVED lines=16> */
.L_x_10147:
[----:B------:R-:W-:Y:S05]  /*6840*/  BSYNC B3 ;  /* 0x0000000000037941 */ /* 0x000fea0003800000 */
.L_x_10146:
        /* <DEDUP_REMOVED lines=44> */
.L_x_10145:
[----:B------:R-:W-:Y:S05]  /*6b10*/  BSYNC B2 ;  /* 0x0000000000027941 */ /* 0x000fea0003800000 */
.L_x_10144:
        /* <DEDUP_REMOVED lines=23> */
.L_x_10149:
[----:B------:R-:W-:-:S07]  /*6c90*/  IMAD.MOV.U32 R130, RZ, RZ, R52 ;  /* 0x000000ffff827224 */ /* 0x000fce00078e0034 */
.L_x_10150:
[----:B------:R-:W-:Y:S05]  /*6ca0*/  BSYNC B2 ;  /* 0x0000000000027941 */ /* 0x000fea0003800000 */
.L_x_10148:
        /* <DEDUP_REMOVED lines=16> */
.L_x_10154:
[----:B------:R-:W-:Y:S05]  /*6db0*/  BSYNC B3 ;  /* 0x0000000000037941 */ /* 0x000fea0003800000 */
.L_x_10153:
        /* <DEDUP_REMOVED lines=44> */
.L_x_10152:
[----:B------:R-:W-:Y:S05]  /*7080*/  BSYNC B2 ;  /* 0x0000000000027941 */ /* 0x000fea0003800000 */
.L_x_10151:
        /* <DEDUP_REMOVED lines=23> */
.L_x_10156:
[----:B------:R-:W-:-:S07]  /*7200*/  MOV R70, R52 ;  /* 0x0000003400467202 */ /* 0x000fce0000000f00 */
.L_x_10157:
[----:B------:R-:W-:Y:S05]  /*7210*/  BSYNC B2 ;  /* 0x0000000000027941 */ /* 0x000fea0003800000 */
.L_x_10155:
        /* <DEDUP_REMOVED lines=16> */
.L_x_10161:
[----:B------:R-:W-:Y:S05]  /*7320*/  BSYNC B3 ;  /* 0x0000000000037941 */ /* 0x000fea0003800000 */
.L_x_10160:
        /* <DEDUP_REMOVED lines=44> */
.L_x_10159:
[----:B------:R-:W-:Y:S05]  /*75f0*/  BSYNC B2 ;  /* 0x0000000000027941 */ /* 0x000fea0003800000 */
.L_x_10158:
        /* <DEDUP_REMOVED lines=23> */
.L_x_10163:
[----:B------:R-:W-:-:S07]  /*7770*/  IMAD.MOV.U32 R70, RZ, RZ, R52 ;  /* 0x000000ffff467224 */ /* 0x000fce00078e0034 */
.L_x_10164:
[----:B------:R-:W-:Y:S05]  /*7780*/  BSYNC B2 ;  /* 0x0000000000027941 */ /* 0x000fea0003800000 */
.L_x_10162:
        /* <DEDUP_REMOVED lines=19> */
.L_x_10168:
[----:B------:R-:W-:Y:S05]  /*78c0*/  BSYNC B3 ;  /* 0x0000000000037941 */ /* 0x000fea0003800000 */
.L_x_10167:
        /* <DEDUP_REMOVED lines=44> */
.L_x_10166:
[----:B------:R-:W-:Y:S05]  /*7b90*/  BSYNC B2 ;  /* 0x0000000000027941 */ /* 0x000fea0003800000 */
.L_x_10165:
[----:B------:R-:W2:Y:S01]  /*7ba0*/  LDL R69, [R1+0x3c] ;  /* 0x00003c0001457983 */ /* 0x000ea20000100800 */
[----:B------:R-:W-:Y:S01]  /*7bb0*/  I2FP.F32.U32 R68, R70 ;  /* 0x0000004600447245 */ /* 0x000fe20000201000 */
[----:B------:R-:W-:Y:S01]  /*7bc0*/  HADD2.F32 R71, -RZ, R71.H1_H1 ;  /* 0x30000047ff477230 */ /* 0x000fe20000004100 */
[----:B------:R-:W-:-:S03]  /*7bd0*/  F2FP.F16.F32.PACK_AB R70, R106, R91 ;  /* 0x0000005b6a46723e */ /* 0x000fc600000000ff */
[----:B------:R-:W-:Y:S01]  /*7be0*/  FFMA.FTZ R68, R68, R136, 1.1641532182693481445e-10 ;  /* 0x2f00000044447423 */ /* 0x000fe20000010088 */
[----:B------:R-:W-:-:S04]  /*7bf0*/  FMUL.FTZ R71, R71, R128 ;  /* 0x0000008047477220 */ /* 0x000fc80000410000 */
        /* <DEDUP_REMOVED lines=34> */
.L_x_10112:
[----:B------:R-:W-:Y:S05]  /*7e20*/  BSYNC B1 ;  /* 0x0000000000017941 */ /* 0x000fea0003800000 */
.L_x_10111:
        /* <DEDUP_REMOVED lines=23> */
.L_x_10172:
[----:B------:R-:W-:-:S07]  /*7fa0*/  IMAD.MOV.U32 R58, RZ, RZ, R52 ;  /* 0x000000ffff3a7224 */ /* 0x000fce00078e0034 */
.L_x_10173:
[----:B------:R-:W-:Y:S05]  /*7fb0*/  BSYNC B2 ;  /* 0x0000000000027941 */ /* 0x000fea0003800000 */
.L_x_10171:
        /* <DEDUP_REMOVED lines=16> */
.L_x_10177:
[----:B------:R-:W-:Y:S05]  /*80c0*/  BSYNC B3 ;  /* 0x0000000000037941 */ /* 0x000fea0003800000 */
.L_x_10176:
        /* <DEDUP_REMOVED lines=44> */
.L_x_10175:
[----:B------:R-:W-:Y:S05]  /*8390*/  BSYNC B2 ;  /* 0x0000000000027941 */ /* 0x000fea0003800000 */
.L_x_10174:
[----:B------:R-:W2:Y:S01]  /*83a0*/  LDL R77, [R1+0x38] ;  /* 0x00003800014d7983 */ /* 0x000ea20000100800 */
[----:B------:R-:W0:Y:S01]  /*83b0*/  LDC R123, c[0x0][0x294] ;  /* 0x0000a500ff7b7b82 */ /* 0x000e220000000800 */
[----:B------:R-:W-:Y:S01]  /*83c0*/  I2FP.F32.U32 R51, R58 ;  /* 0x0000003a00337245 */ /* 0x000fe20000201000 */
[----:B------:R-:W-:Y:S01]  /*83d0*/  BSSY B2, `(.L_x_10178) ;  /* 0x000001a000027945 */ /* 0x000fe20003800000 */
[----:B------:R-:W-:Y:S02]  /*83e0*/  MOV R136, 0x2f800000 ;  /* 0x2f80000000887802 */ /* 0x000fe40000000f00 */
[----:B------:R-:W-:-:S03]  /*83f0*/  LOP3.LUT R5, R5, 0xfffffffb, RZ, 0xc0, !PT ;  /* 0xfffffffb05057812 */ /* 0x000fc600078ec0ff */
[----:B------:R-:W1:Y:S01]  /*8400*/  LDC R137, c[0x0][0x298] ;  /* 0x0000a600ff897b82 */ /* 0x000e620000000800 */
        /* <DEDUP_REMOVED lines=21> */
.L_x_10179:
[----:B------:R-:W-:-:S07]  /*8560*/  MOV R108, R52 ;  /* 0x00000034006c7202 */ /* 0x000fce0000000f00 */
.L_x_10180:
[----:B------:R-:W-:Y:S05]  /*8570*/  BSYNC B2 ;  /* 0x0000000000027941 */ /* 0x000fea0003800000 */
.L_x_10178:
        /* <DEDUP_REMOVED lines=16> */
.L_x_10184:
[----:B------:R-:W-:Y:S05]  /*8680*/  BSYNC B3 ;  /* 0x0000000000037941 */ /* 0x000fea0003800000 */
.L_x_10183:
        /* <DEDUP_REMOVED lines=41> */
[----:B------:R-:W-:-:S05]  /*8920*/  IMAD.WIDE.U32 R76, R49, -0x326172a9, RZ ;  /* 0xcd9e8d57314c7825 */ /* 0x000fca00078e00ff */
[----:B------:R-:W-:Y:S02]  /*8930*/  LOP3.LUT R49, R77, UR24, R92, 0x96, !PT ;  /* 0x000000184d317c12 */ /* 0x000fe4000f8e965c */
[----:B------:R-:W-:-:S07]  /*8940*/  MOV R52, R76 ;  /* 0x0000004c00347202 */ /* 0x000fce0000000f00 */
.L_x_10182:
[----:B------:R-:W-:Y:S05]  /*8950*/  BSYNC B2 ;  /* 0x0000000000027941 */ /* 0x000fea0003800000 */
.L_x_10181:
[----:B------:R-:W2:Y:S01]  /*8960*/  LDL R77, [R1+0x34] ;  /* 0x00003400014d7983 */ /* 0x000ea20000100800 */
[----:B------:R-:W-:Y:S01]  /*8970*/  I2FP.F32.U32 R76, R108 ;  /* 0x0000006c004c7245 */ /* 0x000fe20000201000 */
[----:B------:R-:W-:Y:S01]  /*8980*/  HADD2.F32 R68, -RZ, R68.H1_H1 ;  /* 0x30000044ff447230 */ /* 0x000fe20000004100 */
[----:B------:R-:W-:Y:S01]  /*8990*/  LOP3.LUT R5, R5, 0xfffffffd, RZ, 0xc0, !PT ;  /* 0xfffffffd05057812 */ /* 0x000fe200078ec0ff */
[----:B------:R-:W-:Y:S01]  /*89a0*/  BSSY B2, `(.L_x_10185) ;  /* 0x0000016000027945 */ /* 0x000fe20003800000 */
[----:B------:R-:W-:Y:S02]  /*89b0*/  VIADD R92, R51, 0x1 ;  /* 0x00000001335c7836 */ /* 0x000fe40000000000 */
        /* <DEDUP_REMOVED lines=19> */
.L_x_10186:
[----:B------:R-:W-:-:S07]  /*8af0*/  MOV R68, R52 ;  /* 0x0000003400447202 */ /* 0x000fce0000000f00 */
.L_x_10187:
[----:B------:R-:W-:Y:S05]  /*8b00*/  BSYNC B2 ;  /* 0x0000000000027941 */ /* 0x000fea0003800000 */
.L_x_10185:
        /* <DEDUP_REMOVED lines=16> */
.L_x_10191:
[----:B------:R-:W-:Y:S05]  /*8c10*/  BSYNC B3 ;  /* 0x0000000000037941 */ /* 0x000fea0003800000 */
.L_x_10190:
        /* <DEDUP_REMOVED lines=42> */
[----:B------:R-:W-:Y:S01]  /*8ec0*/  HFMA2.MMA R92, -RZ, RZ, 0, 0 ;  /* 0x00000000ff5c7435 */ /* 0x000fe200000001ff */
[----:B------:R-:W-:-:S10]  /*8ed0*/  LOP3.LUT R49, R93, UR24, R108, 0x96, !PT ;  /* 0x000000185d317c12 */ /* 0x000fd4000f8e966c */
.L_x_10189:
[----:B------:R-:W-:Y:S05]  /*8ee0*/  BSYNC B2 ;  /* 0x0000000000027941 */ /* 0x000fea0003800000 */
.L_x_10188:
        /* <DEDUP_REMOVED lines=23> */
.L_x_10193:
[----:B------:R-:W-:-:S07]  /*9060*/  MOV R68, R52 ;  /* 0x0000003400447202 */ /* 0x000fce0000000f00 */
.L_x_10194:
[----:B------:R-:W-:Y:S05]  /*9070*/  BSYNC B2 ;  /* 0x0000000000027941 */ /* 0x000fea0003800000 */
.L_x_10192:
        /* <DEDUP_REMOVED lines=16> */
.L_x_10198:
[----:B------:R-:W-:Y:S05]  /*9180*/  BSYNC B3 ;  /* 0x0000000000037941 */ /* 0x000fea0003800000 */
.L_x_10197:
        /* <DEDUP_REMOVED lines=44> */
.L_x_10196:
[----:B------:R-:W-:Y:S05]  /*9450*/  BSYNC B2 ;  /* 0x0000000000027941 */ /* 0x000fea0003800000 */
.L_x_10195:
        /* <DEDUP_REMOVED lines=23> */
.L_x_10200:
[----:B------:R-:W-:-:S07]  /*95d0*/  MOV R93, R52 ;  /* 0x00000034005d7202 */ /* 0x000fce0000000f00 */
.L_x_10201:
[----:B------:R-:W-:Y:S05]  /*95e0*/  BSYNC B2 ;  /* 0x0000000000027941 */ /* 0x000fea0003800000 */
.L_x_10199:
        /* <DEDUP_REMOVED lines=16> */
.L_x_10205:
[----:B------:R-:W-:Y:S05]  /*96f0*/  BSYNC B3 ;  /* 0x0000000000037941 */ /* 0x000fea0003800000 */
.L_x_10204:
        /* <DEDUP_REMOVED lines=44> */
.L_x_10203:
[----:B------:R-:W-:Y:S05]  /*99c0*/  BSYNC B2 ;  /* 0x0000000000027941 */ /* 0x000fea0003800000 */
.L_x_10202:
        /* <DEDUP_REMOVED lines=23> */
.L_x_10207:
[----:B------:R-:W-:-:S07]  /*9b40*/  MOV R130, R52 ;  /* 0x0000003400827202 */ /* 0x000fce0000000f00 */
.L_x_10208:
[----:B------:R-:W-:Y:S05]  /*9b50*/  BSYNC B2 ;  /* 0x0000000000027941 */ /* 0x000fea0003800000 */
.L_x_10206:
        /* <DEDUP_REMOVED lines=16> */
.L_x_10212:
[----:B------:R-:W-:Y:S05]  /*9c60*/  BSYNC B3 ;  /* 0x0000000000037941 */ /* 0x000fea0003800000 */
.L_x_10211:
        /* <DEDUP_REMOVED lines=44> */
.L_x_10210:
[----:B------:R-:W-:Y:S05]  /*9f30*/  BSYNC B2 ;  /* 0x0000000000027941 */ /* 0x000fea0003800000 */
.L_x_10209:
        /* <DEDUP_REMOVED lines=23> */
.L_x_10214:
[----:B------:R-:W-:-:S07]  /*a0b0*/  MOV R70, R52 ;  /* 0x0000003400467202 */ /* 0x000fce0000000f00 */
.L_x_10215:
[----:B------:R-:W-:Y:S05]  /*a0c0*/  BSYNC B2 ;  /* 0x0000000000027941 */ /* 0x000fea0003800000 */
.L_x_10213:
        /* <DEDUP_REMOVED lines=16> */
.L_x_10219:
[----:B------:R-:W-:Y:S05]  /*a1d0*/  BSYNC B3 ;  /* 0x0000000000037941 */ /* 0x000fea0003800000 */
.L_x_10218:
        /* <DEDUP_REMOVED lines=44> */
.L_x_10217:
[----:B------:R-:W-:Y:S05]  /*a4a0*/  BSYNC B2 ;  /* 0x0000000000027941 */ /* 0x000fea0003800000 */
.L_x_10216:
        /* <DEDUP_REMOVED lines=23> */
.L_x_10221:
[----:B------:R-:W-:-:S07]  /*a620*/  MOV R70, R52 ;  /* 0x0000003400467202 */ /* 0x000fce0000000f00 */
.L_x_10222:
[----:B------:R-:W-:Y:S05]  /*a630*/  BSYNC B2 ;  /* 0x0000000000027941 */ /* 0x000fea0003800000 */
.L_x_10220:
        /* <DEDUP_REMOVED lines=12> */
[----:B------:R-:W-:Y:S02]  /*a700*/  @!P6 IADD3 R0, R0, 0x1, RZ ;  /* 0x000000010000e810 */ /* 0x000fe40007ffe0ff */
[----:B------:R-:W-:Y:S02]  /*a710*/  @!P6 IADD3 R49, R53, 0x1, RZ ;  /* 0x000000013531e810 */ /* 0x000fe40007ffe0ff */
[----:B------:R-:W-:Y:S02]  /*a720*/  ISETP.NE.AND P0, PT, R0, RZ, !P6 ;  /* 0x000000ff0000720c */ /* 0x000fe40007705270 */
[----:B------:R-:W-:-:S11]  /*a730*/  @!P6 MOV R2, RZ ;  /* 0x000000ff0002e202 */ /* 0x000fd60000000f00 */
[----:B------:R-:W-:Y:S01]  /*a740*/  @P0 IMAD.MOV R49, RZ, RZ, R53 ;  /* 0x000000ffff310224 */ /* 0x000fe200078e0235 */
[----:B------:R-:W-:-:S04]  /*a750*/  LOP3.LUT P0, RZ, R5, 0x800, RZ, 0xc0, !PT ;  /* 0x0000080005ff7812 */ /* 0x000fc8000780c0ff */
[----:B------:R-:W-:-:S09]  /*a760*/  @!P6 MOV R53, R49 ;  /* 0x000000310035e202 */ /* 0x000fd20000000f00 */
.L_x_10226:
[----:B------:R-:W-:Y:S05]  /*a770*/  BSYNC B3 ;  /* 0x0000000000037941 */ /* 0x000fea0003800000 */
.L_x_10225:
        /* <DEDUP_REMOVED lines=44> */
.L_x_10224:
[----:B------:R-:W-:Y:S05]  /*aa40*/  BSYNC B2 ;  /* 0x0000000000027941 */ /* 0x000fea0003800000 */
.L_x_10223:
        /* <DEDUP_REMOVED lines=37> */
[C---:B------:R-:W-:Y:S01]  /*aca0*/  LEA.HI.X R69, R129.reuse, UR33, RZ, 0x3, P0 ;  /* 0x0000002181457c11 */ /* 0x040fe200080f1cff */
[----:B------:R-:W-:-:S04]  /*acb0*/  VIADD R129, R129, 0x20 ;  /* 0x0000002081817836 */ /* 0x000fc80000000000 */
[----:B------:R2:W-:Y:S04]  /*acc0*/  STG.E.64 desc[UR4][R68.64], R70 ;  /* 0x0000004644007986 */ /* 0x0005e8000c101b04 */
.L_x_10170:
[----:B------:R-:W-:Y:S05]  /*acd0*/  BSYNC B1 ;  /* 0x0000000000017941 */ /* 0x000fea0003800000 */
.L_x_10169:
        /* <DEDUP_REMOVED lines=23> */
.L_x_10230:
[----:B------:R-:W-:-:S07]  /*ae50*/  MOV R59, R52 ;  /* 0x00000034003b7202 */ /* 0x000fce0000000f00 */
.L_x_10231:
[----:B------:R-:W-:Y:S05]  /*ae60*/  BSYNC B2 ;  /* 0x0000000000027941 */ /* 0x000fea0003800000 */
.L_x_10229:
        /* <DEDUP_REMOVED lines=16> */
.L_x_10235:
[----:B------:R-:W-:Y:S05]  /*af70*/  BSYNC B3 ;  /* 0x0000000000037941 */ /* 0x000fea0003800000 */
.L_x_10234:
        /* <DEDUP_REMOVED lines=40> */
[----:B------:R-:W-:-:S03]  /*b200*/  IMAD.WIDE.U32 R78, R49, -0x326172a9, RZ ;  /* 0xcd9e8d57314e7825 */ /* 0x000fc600078e00ff */
[----:B------:R-:W-:Y:S01]  /*b210*/  MOV R52, R78 ;  /* 0x0000004e00347202 */ /* 0x000fe20000000f00 */
[----:B------:R-:W-:Y:S01]  /*b220*/  IMAD.MOV.U32 R78, RZ, RZ, RZ ;  /* 0x000000ffff4e7224 */ /* 0x000fe200078e00ff */
[----:B------:R-:W-:-:S07]  /*b230*/  LOP3.LUT R49, R79, UR24, R94, 0x96, !PT ;  /* 0x000000184f317c12 */ /* 0x000fce000f8e965e */
.L_x_10233:
[----:B------:R-:W-:Y:S05]  /*b240*/  BSYNC B2 ;  /* 0x0000000000027941 */ /* 0x000fea0003800000 */
.L_x_10232:
        /* <DEDUP_REMOVED lines=18> */
[----:B------:R-:W-:-:S03]  /*b370*/  IADD3 R51, R78, 0x1, RZ ;  /* 0x000000014e337810 */ /* 0x000fc60007ffe0ff */
        /* <DEDUP_REMOVED lines=9> */
.L_x_10237:
[----:B------:R-:W-:-:S07]  /*b410*/  IMAD.MOV.U32 R110, RZ, RZ, R52 ;  /* 0x000000ffff6e7224 */ /* 0x000fce00078e0034 */
.L_x_10238:
[----:B------:R-:W-:Y:S05]  /*b420*/  BSYNC B2 ;  /* 0x0000000000027941 */ /* 0x000fea0003800000 */
.L_x_10236:
        /* <DEDUP_REMOVED lines=16> */
.L_x_10242:
[----:B------:R-:W-:Y:S05]  /*b530*/  BSYNC B3 ;  /* 0x0000000000037941 */ /* 0x000fea0003800000 */
.L_x_10241:
        /* <DEDUP_REMOVED lines=38> */
[----:B------:R-:W-:-:S05]  /*b7a0*/  IMAD.WIDE.U32 R78, R78, -0x2daee0ad, RZ ;  /* 0xd2511f534e4e7825 */ /* 0x000fca00078e00ff */
[----:B------:R-:W-:Y:S02]  /*b7b0*/  LOP3.LUT R50, R79, UR35, R50, 0x96, !PT ;  /* 0x000000234f327c12 */ /* 0x000fe4000f8e9632 */
[----:B------:R-:W-:Y:S01]  /*b7c0*/  MOV R54, R78 ;  /* 0x0000004e00367202 */ /* 0x000fe20000000f00 */
[----:B------:R-:W-:-:S04]  /*b7d0*/  IMAD.WIDE.U32 R78, R49, -0x326172a9, RZ ;  /* 0xcd9e8d57314e7825 */ /* 0x000fc800078e00ff */
[----:B------:R-:W-:Y:S01]  /*b7e0*/  IMAD.MOV.U32 R52, RZ, RZ, R78 ;  /* 0x000000ffff347224 */ /* 0x000fe200078e004e */
[----:B------:R-:W-:-:S07]  /*b7f0*/  LOP3.LUT R49, R79, UR24, R94, 0x96, !PT ;  /* 0x000000184f317c12 */ /* 0x000fce000f8e965e */
.L_x_10240:
[----:B------:R-:W-:Y:S05]  /*b800*/  BSYNC B2 ;  /* 0x0000000000027941 */ /* 0x000fea0003800000 */
.L_x_10239:
        /* <DEDUP_REMOVED lines=25> */
.L_x_10244:
[----:B------:R-:W-:-:S07]  /*b9a0*/  IMAD.MOV.U32 R68, RZ, RZ, R52 ;  /* 0x000000ffff447224 */ /* 0x000fce00078e0034 */
.L_x_10245:
[----:B------:R-:W-:Y:S05]  /*b9b0*/  BSYNC B2 ;  /* 0x0000000000027941 */ /* 0x000fea0003800000 */
.L_x_10243:
        /* <DEDUP_REMOVED lines=16> */
.L_x_10249:
[----:B------:R-:W-:Y:S05]  /*bac0*/  BSYNC B3 ;  /* 0x0000000000037941 */ /* 0x000fea0003800000 */
.L_x_10248:
        /* <DEDUP_REMOVED lines=44> */
.L_x_10247:
[----:B------:R-:W-:Y:S05]  /*bd90*/  BSYNC B2 ;  /* 0x0000000000027941 */ /* 0x000fea0003800000 */
.L_x_10246:
        /* <DEDUP_REMOVED lines=23> */
.L_x_10251:
[----:B------:R-:W-:-:S07]  /*bf10*/  IMAD.MOV.U32 R68, RZ, RZ, R52 ;  /* 0x000000ffff447224 */ /* 0x000fce00078e0034 */
.L_x_10252:
[----:B------:R-:W-:Y:S05]  /*bf20*/  BSYNC B2 ;  /* 0x0000000000027941 */ /* 0x000fea0003800000 */
.L_x_10250:
        /* <DEDUP_REMOVED lines=16> */
.L_x_10256:
[----:B------:R-:W-:Y:S05]  /*c030*/  BSYNC B3 ;  /* 0x0000000000037941 */ /* 0x000fea0003800000 */
.L_x_10255:
        /* <DEDUP_REMOVED lines=44> */
.L_x_10254:
[----:B------:R-:W-:Y:S05]  /*c300*/  BSYNC B2 ;  /* 0x0000000000027941 */ /* 0x000fea0003800000 */
.L_x_10253:
        /* <DEDUP_REMOVED lines=23> */
.L_x_10258:
[----:B------:R-:W-:-:S07]  /*c480*/  IMAD.MOV.U32 R95, RZ, RZ, R52 ;  /* 0x000000ffff5f7224 */ /* 0x000fce00078e0034 */
.L_x_10259:
[----:B------:R-:W-:Y:S05]  /*c490*/  BSYNC B2 ;  /* 0x0000000000027941 */ /* 0x000fea0003800000 */
.L_x_10257:
        /* <DEDUP_REMOVED lines=16> */
.L_x_10263:
[----:B------:R-:W-:Y:S05]  /*c5a0*/  BSYNC B3 ;  /* 0x0000000000037941 */ /* 0x000fea0003800000 */
.L_x_10262:
        /* <DEDUP_REMOVED lines=44> */
.L_x_10261:
[----:B------:R-:W-:Y:S05]  /*c870*/  BSYNC B2 ;  /* 0x0000000000027941 */ /* 0x000fea0003800000 */
.L_x_10260:
        /* <DEDUP_REMOVED lines=23> */
.L_x_10265:
[----:B------:R-:W-:-:S07]  /*c9f0*/  IMAD.MOV.U32 R130, RZ, RZ, R52 ;  /* 0x000000ffff827224 */ /* 0x000fce00078e0034 */
.L_x_10266:
[----:B------:R-:W-:Y:S05]  /*ca00*/  BSYNC B2 ;  /* 0x0000000000027941 */ /* 0x000fea0003800000 */
.L_x_10264:
        /* <DEDUP_REMOVED lines=16> */
.L_x_10270:
[----:B------:R-:W-:Y:S05]  /*cb10*/  BSYNC B3 ;  /* 0x0000000000037941 */ /* 0x000fea0003800000 */
.L_x_10269:
        /* <DEDUP_REMOVED lines=44> */
.L_x_10268:
[----:B------:R-:W-:Y:S05]  /*cde0*/  BSYNC B2 ;  /* 0x0000000000027941 */ /* 0x000fea0003800000 */
.L_x_10267:
        /* <DEDUP_REMOVED lines=23> */
.L_x_10272:
[----:B------:R-:W-:-:S07]  /*cf60*/  IMAD.MOV.U32 R70, RZ, RZ, R52 ;  /* 0x000000ffff467224 */ /* 0x000fce00078e0034 */
.L_x_10273:
[----:B------:R-:W-:Y:S05]  /*cf70*/  BSYNC B2 ;  /* 0x0000000000027941 */ /* 0x000fea0003800000 */
.L_x_10271:
        /* <DEDUP_REMOVED lines=16> */
.L_x_10277:
[----:B------:R-:W-:Y:S05]  /*d080*/  BSYNC B3 ;  /* 0x0000000000037941 */ /* 0x000fea0003800000 */
.L_x_10276:
        /* <DEDUP_REMOVED lines=44> */
.L_x_10275:
[----:B------:R-:W-:Y:S05]  /*d350*/  BSYNC B2 ;  /* 0x0000000000027941 */ /* 0x000fea0003800000 */
.L_x_10274:
[----:B------:R-:W2:Y:S01]  /*d360*/  LDL R69, [R1] ;  /* 0x0000000001457983 */ /* 0x000ea20000100800 */
        /* <DEDUP_REMOVED lines=22> */
.L_x_10279:
[----:B------:R-:W-:-:S07]  /*d4d0*/  IMAD.MOV.U32 R70, RZ, RZ, R52 ;  /* 0x000000ffff467224 */ /* 0x000fce00078e0034 */
.L_x_10280:
[----:B------:R-:W-:Y:S05]  /*d4e0*/  BSYNC B2 ;  /* 0x0000000000027941 */ /* 0x000fea0003800000 */
.L_x_10278:
        /* <DEDUP_REMOVED lines=9> */
[----:B------:R-:W-:Y:S02]  /*d580*/  LOP3.LUT R5, R5, 0xfffff7ff, RZ, 0xc0, !PT ;  /* 0xfffff7ff05057812 */ /* 0x000fe400078ec0ff */
[----:B------:R-:W-:Y:S02]  /*d590*/  ISETP.NE.AND P6, PT, R2, RZ, PT ;  /* 0x000000ff0200720c */ /* 0x000fe40003fc5270 */
[----:B------:R-:W-:-:S11]  /*d5a0*/  @P0 LOP3.LUT R5, R5, 0x800, RZ, 0xfc, !PT ;  /* 0x0000080005050812 */ /* 0x000fd600078efcff */
[----:B------:R-:W-:Y:S01]  /*d5b0*/  @!P6 VIADD R0, R0, 0x1 ;  /* 0x000000010000e836 */ /* 0x000fe20000000000 */
[----:B------:R-:W-:Y:S02]  /*d5c0*/  @!P6 IADD3 R49, R53, 0x1, RZ ;  /* 0x000000013531e810 */ /* 0x000fe40007ffe0ff */
[----:B------:R-:W-:Y:S02]  /*d5d0*/  @!P6 MOV R2, RZ ;  /* 0x000000ff0002e202 */ /* 0x000fe40000000f00 */
[----:B------:R-:W-:-:S13]  /*d5e0*/  ISETP.NE.AND P0, PT, R0, RZ, !P6 ;  /* 0x000000ff0000720c */ /* 0x000fda0007705270 */
[----:B------:R-:W-:Y:S02]  /*d5f0*/  @P0 IADD3 R49, R53, RZ, RZ ;  /* 0x000000ff35310210 */ /* 0x000fe40007ffe0ff */
[----:B------:R-:W-:-:S03]  /*d600*/  LOP3.LUT P0, RZ, R5, 0x800, RZ, 0xc0, !PT ;  /* 0x0000080005ff7812 */ /* 0x000fc6000780c0ff */
[----:B------:R-:W-:-:S10]  /*d610*/  @!P6 IMAD.MOV.U32 R53, RZ, RZ, R49 ;  /* 0x000000ffff35e224 */ /* 0x000fd400078e0031 */
.L_x_10284:
[----:B------:R-:W-:Y:S05]  /*d620*/  BSYNC B3 ;  /* 0x0000000000037941 */ /* 0x000fea0003800000 */
.L_x_10283:
        /* <DEDUP_REMOVED lines=44> */
.L_x_10282:
[----:B------:R-:W-:Y:S05]  /*d8f0*/  BSYNC B2 ;  /* 0x0000000000027941 */ /* 0x000fea0003800000 */
.L_x_10281:
[----:B------:R-:W-:Y:S01]  /*d900*/  I2FP.F32.U32 R68, R70 ;  /* 0x0000004600447245 */ /* 0x000fe20000201000 */
[----:B------:R-:W-:Y:S01]  /*d910*/  HADD2.F32 R71, -RZ, R71.H1_H1 ;  /* 0x30000047ff477230 */ /* 0x000fe20000004100 */
[----:B------:R-:W-:Y:S02]  /*d920*/  F2FP.F16.F32.PACK_AB R70, R110, R95 ;  /* 0x0000005f6e46723e */ /* 0x000fe400000000ff */
[----:B------:R-:W-:Y:S01]  /*d930*/  F2FP.F16.F32.PACK_AB R69, R94, R79 ;  /* 0x0000004f5e45723e */ /* 0x000fe200000000ff */
[----:B------:R-:W-:Y:S01]  /*d940*/  FFMA.FTZ R68, R68, R136, 1.1641532182693481445e-10 ;  /* 0x2f00000044447423 */ /* 0x000fe20000010088 */
[----:B------:R-:W-:-:S04]  /*d950*/  FMUL.FTZ R71, R71, R128 ;  /* 0x0000008047477220 */ /* 0x000fc80000410000 */
[----:B------:R-:W-:Y:S01]  /*d960*/  FMUL.FTZ R71, R71, R137 ;  /* 0x0000008947477220 */ /* 0x000fe20000410000 */
[----:B------:R-:W-:Y:S01]  /*d970*/  FSETP.GTU.FTZ.AND P6, PT, R68, R124, PT ;  /* 0x0000007c4400720b */ /* 0x000fe20003fdc000 */
[----:B------:R-:W-:-:S03]  /*d980*/  @P0 HADD2.F32 R68, -RZ, R67.H1_H1 ;  /* 0x30000043ff440230 */ /* 0x000fc60000004100 */
[----:B------:R-:W-:-:S05]  /*d990*/  FSEL R71, R71, RZ, !P6 ;  /* 0x000000ff47477208 */ /* 0x000fca0007000000 */
[----:B------:R-:W-:-:S04]  /*d9a0*/  FMUL.FTZ R124, R252, R71 ;  /* 0x00000047fc7c7220 */ /* 0x000fc80000410000 */
        /* <DEDUP_REMOVED lines=28> */
.L_x_10228:
[----:B------:R-:W-:Y:S05]  /*db70*/  BSYNC B1 ;  /* 0x0000000000017941 */ /* 0x000fea0003800000 */
.L_x_10227:
        /* <DEDUP_REMOVED lines=23> */
.L_x_10288:
[----:B------:R-:W-:-:S07]  /*dcf0*/  MOV R60, R52 ;  /* 0x00000034003c7202 */ /* 0x000fce0000000f00 */
.L_x_10289:
[----:B------:R-:W-:Y:S05]  /*dd00*/  BSYNC B2 ;  /* 0x0000000000027941 */ /* 0x000fea0003800000 */
.L_x_10287:
        /* <DEDUP_REMOVED lines=16> */
.L_x_10293:
[----:B------:R-:W-:Y:S05]  /*de10*/  BSYNC B3 ;  /* 0x0000000000037941 */ /* 0x000fea0003800000 */
.L_x_10292:
        /* <DEDUP_REMOVED lines=44> */
.L_x_10291:
[----:B------:R-:W-:Y:S05]  /*e0e0*/  BSYNC B2 ;  /* 0x0000000000027941 */ /* 0x000fea0003800000 */
.L_x_10290:
        /* <DEDUP_REMOVED lines=8> */
[----:B-----5:R-:W-:-:S05]  /*e170*/  HADD2.F32 R51, -RZ, R68.H0_H0 ;  /* 0x20000044ff337230 */ /* 0x020fca0000004100 */
[----:B------:R-:W-:-:S04]  /*e180*/  FMUL.FTZ R51, R51, R128 ;  /* 0x0000008033337220 */ /* 0x000fc80000410000 */
[----:B-1----:R-:W-:-:S03]  /*e190*/  FMUL.FTZ R51, R51, R137 ;  /* 0x0000008933337220 */ /* 0x002fc60000410000 */
[----:B------:R-:W-:Y:S02]  /*e1a0*/  @P1 LOP3.LUT R5, R5, 0x4, RZ, 0xfc, !PT ;  /* 0x0000000405051812 */ /* 0x000fe400078efcff */
[----:B------:R-:W-:Y:S02]  /*e1b0*/  FSEL R51, R51, RZ, !P1 ;  /* 0x000000ff33337208 */ /* 0x000fe40004800000 */
[----:B------:R-:W-:-:S03]  /*e1c0*/  ISETP.NE.AND P1, PT, R80, 0x1, PT ;  /* 0x000000015000780c */ /* 0x000fc60003f25270 */
[----:B------:R-:W-:Y:S01]  /*e1d0*/  FMUL.FTZ R60, R251, R51 ;  /* 0x00000033fb3c7220 */ /* 0x000fe20000410000 */
[----:B------:R-:W-:-:S05]  /*e1e0*/  @P0 HADD2.F32 R51, -RZ, R64.H0_H0 ;  /* 0x20000040ff330230 */ /* 0x000fca0000004100 */
[----:B------:R-:W-:Y:S01]  /*e1f0*/  @P0 FADD.FTZ R60, R51, R60 ;  /* 0x0000003c333c0221 */ /* 0x000fe20000010000 */
[----:B------:R-:W-:-:S03]  /*e200*/  IADD3 R51, R80, 0x1, RZ ;  /* 0x0000000150337810 */ /* 0x000fc60007ffe0ff */
        /* <DEDUP_REMOVED lines=9> */
.L_x_10295:
[----:B------:R-:W-:-:S07]  /*e2a0*/  MOV R112, R52 ;  /* 0x0000003400707202 */ /* 0x000fce0000000f00 */
.L_x_10296:
[----:B------:R-:W-:Y:S05]  /*e2b0*/  BSYNC B2 ;  /* 0x0000000000027941 */ /* 0x000fea0003800000 */
.L_x_10294:
        /* <DEDUP_REMOVED lines=16> */
.L_x_10300:
[----:B------:R-:W-:Y:S05]  /*e3c0*/  BSYNC B3 ;  /* 0x0000000000037941 */ /* 0x000fea0003800000 */
.L_x_10299:
        /* <DEDUP_REMOVED lines=41> */
[----:B------:R-:W-:-:S05]  /*e660*/  IMAD.WIDE.U32 R80, R49, -0x326172a9, RZ ;  /* 0xcd9e8d5731507825 */ /* 0x000fca00078e00ff */
[----:B------:R-:W-:Y:S02]  /*e670*/  LOP3.LUT R49, R81, UR24, R96, 0x96, !PT ;  /* 0x0000001851317c12 */ /* 0x000fe4000f8e9660 */
[----:B------:R-:W-:-:S07]  /*e680*/  MOV R52, R80 ;  /* 0x0000005000347202 */ /* 0x000fce0000000f00 */
.L_x_10298:
[----:B------:R-:W-:Y:S05]  /*e690*/  BSYNC B2 ;  /* 0x0000000000027941 */ /* 0x000fea0003800000 */
.L_x_10297:
        /* <DEDUP_REMOVED lines=9> */
[----:B------:R-:W-:-:S05]  /*e730*/  FSEL R68, R68, RZ, !P1 ;  /* 0x000000ff44447208 */ /* 0x000fca0004800000 */
[----:B------:R-:W-:Y:S01]  /*e740*/  FMUL.FTZ R80, R250, R68 ;  /* 0x00000044fa507220 */ /* 0x000fe20000410000 */
[----:B------:R-:W-:Y:S01]  /*e750*/  @P0 HADD2.F32 R68, -RZ, R64.H1_H1 ;  /* 0x30000040ff440230 */ /* 0x000fe20000004100 */
[----:B------:R-:W-:Y:S02]  /*e760*/  @P1 LOP3.LUT R5, R5, 0x2, RZ, 0xfc, !PT ;  /* 0x0000000205051812 */ /* 0x000fe400078efcff */
[----:B------:R-:W-:Y:S02]  /*e770*/  ISETP.NE.AND P1, PT, R51, 0x1, PT ;  /* 0x000000013300780c */ /* 0x000fe40003f25270 */
[----:B------:R-:W-:-:S11]  /*e780*/  @P0 FADD.FTZ R80, R68, R80 ;  /* 0x0000005044500221 */ /* 0x000fd60000010000 */
        /* <DEDUP_REMOVED lines=9> */
.L_x_10302:
[----:B------:R-:W-:-:S07]  /*e820*/  MOV R68, R52 ;  /* 0x0000003400447202 */ /* 0x000fce0000000f00 */
.L_x_10303:
[----:B------:R-:W-:Y:S05]  /*e830*/  BSYNC B2 ;  /* 0x0000000000027941 */ /* 0x000fea0003800000 */
.L_x_10301:
        /* <DEDUP_REMOVED lines=16> */
.L_x_10307:
[----:B------:R-:W-:Y:S05]  /*e940*/  BSYNC B3 ;  /* 0x0000000000037941 */ /* 0x000fea0003800000 */
.L_x_10306:
        /* <DEDUP_REMOVED lines=44> */
.L_x_10305:
[----:B------:R-:W-:Y:S05]  /*ec10*/  BSYNC B2 ;  /* 0x0000000000027941 */ /* 0x000fea0003800000 */
.L_x_10304:
        /* <DEDUP_REMOVED lines=9> */
[----:B------:R-:W-:Y:S01]  /*ecb0*/  FMUL.FTZ R81, R249, R51 ;  /* 0x00000033f9517220 */ /* 0x000fe20000410000 */
[----:B------:R-:W-:-:S05]  /*ecc0*/  @P0 HADD2.F32 R51, -RZ, R65.H0_H0 ;  /* 0x20000041ff330230 */ /* 0x000fca0000004100 */
[----:B------:R-:W-:Y:S01]  /*ecd0*/  @P0 FADD.FTZ R81, R51, R81 ;  /* 0x0000005133510221 */ /* 0x000fe20000010000 */
[----:B------:R-:W-:Y:S01]  /*ece0*/  IADD3 R51, R96, 0x1, RZ ;  /* 0x0000000160337810 */ /* 0x000fe20007ffe0ff */
        /* <DEDUP_REMOVED lines=9> */
.L_x_10309:
[----:B------:R-:W-:-:S07]  /*ed80*/  MOV R68, R52 ;  /* 0x0000003400447202 */ /* 0x000fce0000000f00 */
.L_x_10310:
[----:B------:R-:W-:Y:S05]  /*ed90*/  BSYNC B2 ;  /* 0x0000000000027941 */ /* 0x000fea0003800000 */
.L_x_10308:
        /* <DEDUP_REMOVED lines=16> */
.L_x_10314:
[----:B------:R-:W-:Y:S05]  /*eea0*/  BSYNC B3 ;  /* 0x0000000000037941 */ /* 0x000fea0003800000 */
.L_x_10313:
        /* <DEDUP_REMOVED lines=44> */
.L_x_10312:
[----:B------:R-:W-:Y:S05]  /*f170*/  BSYNC B2 ;  /* 0x0000000000027941 */ /* 0x000fea0003800000 */
.L_x_10311:
        /* <DEDUP_REMOVED lines=22> */
.L_x_10316:
[----:B------:R-:W-:-:S07]  /*f2e0*/  MOV R97, R52 ;  /* 0x0000003400617202 */ /* 0x000fce0000000f00 */
.L_x_10317:
[----:B------:R-:W-:Y:S05]  /*f2f0*/  BSYNC B2 ;  /* 0x0000000000027941 */ /* 0x000fea0003800000 */
.L_x_10315:
        /* <DEDUP_REMOVED lines=16> */
.L_x_10321:
[----:B------:R-:W-:Y:S05]  /*f400*/  BSYNC B3 ;  /* 0x0000000000037941 */ /* 0x000fea0003800000 */
.L_x_10320:
        /* <DEDUP_REMOVED lines=44> */
.L_x_10319:
[----:B------:R-:W-:Y:S05]  /*f6d0*/  BSYNC B2 ;  /* 0x0000000000027941 */ /* 0x000fea0003800000 */
.L_x_10318:
        /* <DEDUP_REMOVED lines=22> */
.L_x_10323:
[----:B------:R-:W-:-:S07]  /*f840*/  MOV R130, R52 ;  /* 0x0000003400827202 */ /* 0x000fce0000000f00 */
.L_x_10324:
[----:B------:R-:W-:Y:S05]  /*f850*/  BSYNC B2 ;  /* 0x0000000000027941 */ /* 0x000fea0003800000 */
.L_x_10322:
        /* <DEDUP_REMOVED lines=16> */
.L_x_10328:
[----:B------:R-:W-:Y:S05]  /*f960*/  BSYNC B3 ;  /* 0x0000000000037941 */ /* 0x000fea0003800000 */
.L_x_10327:
        /* <DEDUP_REMOVED lines=44> */
.L_x_10326:
[----:B------:R-:W-:Y:S05]  /*fc30*/  BSYNC B2 ;  /* 0x0000000000027941 */ /* 0x000fea0003800000 */
.L_x_10325:
        /* <DEDUP_REMOVED lines=22> */
.L_x_10330:
[----:B------:R-:W-:-:S07]  /*fda0*/  MOV R70, R52 ;  /* 0x0000003400467202 */ /* 0x000fce0000000f00 */
.L_x_10331:
[----:B------:R-:W-:Y:S05]  /*fdb0*/  BSYNC B2 ;  /* 0x0000000000027941 */ /* 0x000fea0003800000 */
.L_x_10329:
        /* <DEDUP_REMOVED lines=16> */
.L_x_10335:
[----:B------:R-:W-:Y:S05]  /*fec0*/  BSYNC B3 ;  /* 0x0000000000037941 */ /* 0x000fea0003800000 */
.L_x_10334:
        /* <DEDUP_REMOVED lines=44> */
.L_x_10333:
[----:B------:R-:W-:Y:S05]  /*10190*/  BSYNC B2 ;  /* 0x0000000000027941 */ /* 0x000fea0003800000 */
.L_x_10332:
        /* <DEDUP_REMOVED lines=22> */
.L_x_10337:
[----:B------:R-:W-:-:S07]  /*10300*/  MOV R70, R52 ;  /* 0x0000003400467202 */ /* 0x000fce0000000f00 */
.L_x_10338:
[----:B------:R-:W-:Y:S05]  /*10310*/  BSYNC B2 ;  /* 0x0000000000027941 */ /* 0x000fea0003800000 */
.L_x_10336:
        /* <DEDUP_REMOVED lines=9> */
[----:B------:R-:W-:Y:S02]  /*103b0*/  LOP3.LUT R5, R5, 0xfffff7ff, RZ, 0xc0, !PT ;  /* 0xfffff7ff05057812 */ /* 0x000fe400078ec0ff */
[----:B------:R-:W-:Y:S02]  /*103c0*/  ISETP.NE.AND P6, PT, R2, RZ, PT ;  /* 0x000000ff0200720c */ /* 0x000fe40003fc5270 */
[----:B------:R-:W-:-:S11]  /*103d0*/  @P0 LOP3.LUT R5, R5, 0x800, RZ, 0xfc, !PT ;  /* 0x0000080005050812 */ /* 0x000fd600078efcff */
[----:B------:R-:W-:Y:S01]  /*103e0*/  @!P6 IADD3 R0, R0, 0x1, RZ ;  /* 0x000000010000e810 */ /* 0x000fe20007ffe0ff */
[----:B------:R-:W-:Y:S02]  /*103f0*/  @!P6 VIADD R49, R53, 0x1 ;  /* 0x000000013531e836 */ /* 0x000fe40000000000 */
[----:B------:R-:W-:Y:S01]  /*10400*/  @!P6 IMAD.MOV.U32 R2, RZ, RZ, RZ ;  /* 0x000000ffff02e224 */ /* 0x000fe200078e00ff */
[----:B------:R-:W-:-:S13]  /*10410*/  ISETP.NE.AND P0, PT, R0, RZ, !P6 ;  /* 0x000000ff0000720c */ /* 0x000fda0007705270 */
[----:B------:R-:W-:Y:S02]  /*10420*/  @P0 IADD3 R49, R53, RZ, RZ ;  /* 0x000000ff35310210 */ /* 0x000fe40007ffe0ff */
[----:B------:R-:W-:Y:S02]  /*10430*/  LOP3.LUT P0, RZ, R5, 0x800, RZ, 0xc0, !PT ;  /* 0x0000080005ff7812 */ /* 0x000fe4000780c0ff */
[----:B------:R-:W-:-:S11]  /*10440*/  @!P6 MOV R53, R49 ;  /* 0x000000310035e202 */ /* 0x000fd60000000f00 */
.L_x_10342:
[----:B------:R-:W-:Y:S05]  /*10450*/  BSYNC B3 ;  /* 0x0000000000037941 */ /* 0x000fea0003800000 */
.L_x_10341:
        /* <DEDUP_REMOVED lines=44> */
.L_x_10340:
[----:B------:R-:W-:Y:S05]  /*10720*/  BSYNC B2 ;  /* 0x0000000000027941 */ /* 0x000fea0003800000 */
.L_x_10339:
        /* <DEDUP_REMOVED lines=39> */
.L_x_10286:
[----:B------:R-:W-:Y:S05]  /*109a0*/  BSYNC B1 ;  /* 0x0000000000017941 */ /* 0x000fea0003800000 */
.L_x_10285:
        /* <DEDUP_REMOVED lines=23> */
.L_x_10346:
[----:B------:R-:W-:-:S07]  /*10b20*/  IMAD.MOV.U32 R61, RZ, RZ, R52 ;  /* 0x000000ffff3d7224 */ /* 0x000fce00078e0034 */
.L_x_10347:
[----:B------:R-:W-:Y:S05]  /*10b30*/  BSYNC B2 ;  /* 0x0000000000027941 */ /* 0x000fea0003800000 */
.L_x_10345:
        /* <DEDUP_REMOVED lines=16> */
.L_x_10351:
[----:B------:R-:W-:Y:S05]  /*10c40*/  BSYNC B3 ;  /* 0x0000000000037941 */ /* 0x000fea0003800000 */
.L_x_10350:
        /* <DEDUP_REMOVED lines=44> */
.L_x_10349:
[----:B------:R-:W-:Y:S05]  /*10f10*/  BSYNC B2 ;  /* 0x0000000000027941 */ /* 0x000fea0003800000 */
.L_x_10348:
        /* <DEDUP_REMOVED lines=27> */
.L_x_10353:
[----:B------:R-:W-:-:S07]  /*110d0*/  MOV R114, R52 ;  /* 0x0000003400727202 */ /* 0x000fce0000000f00 */
.L_x_10354:
[----:B------:R-:W-:Y:S05]  /*110e0*/  BSYNC B2 ;  /* 0x0000000000027941 */ /* 0x000fea0003800000 */
.L_x_10352:
        /* <DEDUP_REMOVED lines=16> */
.L_x_10358:
[----:B------:R-:W-:Y:S05]  /*111f0*/  BSYNC B3 ;  /* 0x0000000000037941 */ /* 0x000fea0003800000 */
.L_x_10357:
        /* <DEDUP_REMOVED lines=44> */
.L_x_10356:
[----:B------:R-:W-:Y:S05]  /*114c0*/  BSYNC B2 ;  /* 0x0000000000027941 */ /* 0x000fea0003800000 */
.L_x_10355:
        /* <DEDUP_REMOVED lines=24> */
.L_x_10360:
[----:B------:R-:W-:-:S07]  /*11650*/  MOV R68, R52 ;  /* 0x0000003400447202 */ /* 0x000fce0000000f00 */
.L_x_10361:
[----:B------:R-:W-:Y:S05]  /*11660*/  BSYNC B2 ;  /* 0x0000000000027941 */ /* 0x000fea0003800000 */
.L_x_10359:
        /* <DEDUP_REMOVED lines=16> */
.L_x_10365:
[----:B------:R-:W-:Y:S05]  /*11770*/  BSYNC B3 ;  /* 0x0000000000037941 */ /* 0x000fea0003800000 */
.L_x_10364:
        /* <DEDUP_REMOVED lines=44> */
.L_x_10363:
[----:B------:R-:W-:Y:S05]  /*11a40*/  BSYNC B2 ;  /* 0x0000000000027941 */ /* 0x000fea0003800000 */
.L_x_10362:
        /* <DEDUP_REMOVED lines=22> */
.L_x_10367:
[----:B------:R-:W-:-:S07]  /*11bb0*/  MOV R68, R52 ;  /* 0x0000003400447202 */ /* 0x000fce0000000f00 */
.L_x_10368:
[----:B------:R-:W-:Y:S05]  /*11bc0*/  BSYNC B2 ;  /* 0x0000000000027941 */ /* 0x000fea0003800000 */
.L_x_10366:
        /* <DEDUP_REMOVED lines=16> */
.L_x_10372:
[----:B------:R-:W-:Y:S05]  /*11cd0*/  BSYNC B3 ;  /* 0x0000000000037941 */ /* 0x000fea0003800000 */
.L_x_10371:
        /* <DEDUP_REMOVED lines=44> */
.L_x_10370:
[----:B------:R-:W-:Y:S05]  /*11fa0*/  BSYNC B2 ;  /* 0x0000000000027941 */ /* 0x000fea0003800000 */
.L_x_10369:
        /* <DEDUP_REMOVED lines=22> */
.L_x_10374:
[----:B------:R-:W-:-:S07]  /*12110*/  MOV R99, R52 ;  /* 0x0000003400637202 */ /* 0x000fce0000000f00 */
.L_x_10375:
[----:B------:R-:W-:Y:S05]  /*12120*/  BSYNC B2 ;  /* 0x0000000000027941 */ /* 0x000fea0003800000 */
.L_x_10373:
        /* <DEDUP_REMOVED lines=16> */
.L_x_10379:
[----:B------:R-:W-:Y:S05]  /*12230*/  BSYNC B3 ;  /* 0x0000000000037941 */ /* 0x000fea0003800000 */
.L_x_10378:
        /* <DEDUP_REMOVED lines=44> */
.L_x_10377:
[----:B------:R-:W-:Y:S05]  /*12500*/  BSYNC B2 ;  /* 0x0000000000027941 */ /* 0x000fea0003800000 */
.L_x_10376:
        /* <DEDUP_REMOVED lines=22> */
.L_x_10381:
[----:B------:R-:W-:-:S07]  /*12670*/  MOV R130, R52 ;  /* 0x0000003400827202 */ /* 0x000fce0000000f00 */
.L_x_10382:
[----:B------:R-:W-:Y:S05]  /*12680*/  BSYNC B2 ;  /* 0x0000000000027941 */ /* 0x000fea0003800000 */
.L_x_10380:
        /* <DEDUP_REMOVED lines=16> */
.L_x_10386:
[----:B------:R-:W-:Y:S05]  /*12790*/  BSYNC B3 ;  /* 0x0000000000037941 */ /* 0x000fea0003800000 */
.L_x_10385:
        /* <DEDUP_REMOVED lines=44> */
.L_x_10384:
[----:B------:R-:W-:Y:S05]  /*12a60*/  BSYNC B2 ;  /* 0x0000000000027941 */ /* 0x000fea0003800000 */
.L_x_10383:
        /* <DEDUP_REMOVED lines=22> */
.L_x_10388:
[----:B------:R-:W-:-:S07]  /*12bd0*/  MOV R70, R52 ;  /* 0x0000003400467202 */ /* 0x000fce0000000f00 */
.L_x_10389:
[----:B------:R-:W-:Y:S05]  /*12be0*/  BSYNC B2 ;  /* 0x0000000000027941 */ /* 0x000fea0003800000 */
.L_x_10387:
        /* <DEDUP_REMOVED lines=16> */
.L_x_10393:
[----:B------:R-:W-:Y:S05]  /*12cf0*/  BSYNC B3 ;  /* 0x0000000000037941 */ /* 0x000fea0003800000 */
.L_x_10392:
        /* <DEDUP_REMOVED lines=44> */
.L_x_10391:
[----:B------:R-:W-:Y:S05]  /*12fc0*/  BSYNC B2 ;  /* 0x0000000000027941 */ /* 0x000fea0003800000 */
.L_x_10390:
        /* <DEDUP_REMOVED lines=22> */
.L_x_10395:
[----:B------:R-:W-:-:S07]  /*13130*/  MOV R70, R52 ;  /* 0x0000003400467202 */ /* 0x000fce0000000f00 */
.L_x_10396:
[----:B------:R-:W-:Y:S05]  /*13140*/  BSYNC B2 ;  /* 0x0000000000027941 */ /* 0x000fea0003800000 */
.L_x_10394:
        /* <DEDUP_REMOVED lines=19> */
.L_x_10400:
[----:B------:R-:W-:Y:S05]  /*13280*/  BSYNC B3 ;  /* 0x0000000000037941 */ /* 0x000fea0003800000 */
.L_x_10399:
        /* <DEDUP_REMOVED lines=44> */
.L_x_10398:
[----:B------:R-:W-:Y:S05]  /*13550*/  BSYNC B2 ;  /* 0x0000000000027941 */ /* 0x000fea0003800000 */
.L_x_10397:
        /* <DEDUP_REMOVED lines=39> */
.L_x_10344:
[----:B------:R-:W-:Y:S05]  /*137d0*/  BSYNC B1 ;  /* 0x0000000000017941 */ /* 0x000fea0003800000 */
.L_x_10343:
        /* <DEDUP_REMOVED lines=23> */
.L_x_10404:
[----:B------:R-:W-:-:S07]  /*13950*/  MOV R62, R52 ;  /* 0x00000034003e7202 */ /* 0x000fce0000000f00 */
.L_x_10405:
[----:B------:R-:W-:Y:S05]  /*13960*/  BSYNC B2 ;  /* 0x0000000000027941 */ /* 0x000fea0003800000 */
.L_x_10403:
        /* <DEDUP_REMOVED lines=16> */
.L_x_10409:
[----:B------:R-:W-:Y:S05]  /*13a70*/  BSYNC B3 ;  /* 0x0000000000037941 */ /* 0x000fea0003800000 */
.L_x_10408:
        /* <DEDUP_REMOVED lines=44> */
.L_x_10407:
[----:B------:R-:W-:Y:S05]  /*13d40*/  BSYNC B2 ;  /* 0x0000000000027941 */ /* 0x000fea0003800000 */
.L_x_10406:
        /* <DEDUP_REMOVED lines=27> */
.L_x_10411:
[----:B------:R-:W-:-:S07]  /*13f00*/  IMAD.MOV.U32 R116, RZ, RZ, R52 ;  /* 0x000000ffff747224 */ /* 0x000fce00078e0034 */
.L_x_10412:
[----:B------:R-:W-:Y:S05]  /*13f10*/  BSYNC B2 ;  /* 0x0000000000027941 */ /* 0x000fea0003800000 */
.L_x_10410:
        /* <DEDUP_REMOVED lines=16> */
.L_x_10416:
[----:B------:R-:W-:Y:S05]  /*14020*/  BSYNC B3 ;  /* 0x0000000000037941 */ /* 0x000fea0003800000 */
.L_x_10415:
        /* <DEDUP_REMOVED lines=44> */
.L_x_10414:
[----:B------:R-:W-:Y:S05]  /*142f0*/  BSYNC B2 ;  /* 0x0000000000027941 */ /* 0x000fea0003800000 */
.L_x_10413:
        /* <DEDUP_REMOVED lines=24> */
.L_x_10418:
[----:B------:R-:W-:-:S07]  /*14480*/  IMAD.MOV.U32 R68, RZ, RZ, R52 ;  /* 0x000000ffff447224 */ /* 0x000fce00078e0034 */
.L_x_10419:
[----:B------:R-:W-:Y:S05]  /*14490*/  BSYNC B2 ;  /* 0x0000000000027941 */ /* 0x000fea0003800000 */
.L_x_10417:
        /* <DEDUP_REMOVED lines=16> */
.L_x_10423:
[----:B------:R-:W-:Y:S05]  /*145a0*/  BSYNC B3 ;  /* 0x0000000000037941 */ /* 0x000fea0003800000 */
.L_x_10422:
        /* <DEDUP_REMOVED lines=44> */
.L_x_10421:
[----:B------:R-:W-:Y:S05]  /*14870*/  BSYNC B2 ;  /* 0x0000000000027941 */ /* 0x000fea0003800000 */
.L_x_10420:
        /* <DEDUP_REMOVED lines=22> */
.L_x_10425:
[----:B------:R-:W-:-:S07]  /*149e0*/  IMAD.MOV.U32 R68, RZ, RZ, R52 ;  /* 0x000000ffff447224 */ /* 0x000fce00078e0034 */
.L_x_10426:
[----:B------:R-:W-:Y:S05]  /*149f0*/  BSYNC B2 ;  /* 0x0000000000027941 */ /* 0x000fea0003800000 */
.L_x_10424:
        /* <DEDUP_REMOVED lines=16> */
.L_x_10430:
[----:B------:R-:W-:Y:S05]  /*14b00*/  BSYNC B3 ;  /* 0x0000000000037941 */ /* 0x000fea0003800000 */
.L_x_10429:
        /* <DEDUP_REMOVED lines=44> */
.L_x_10428:
[----:B------:R-:W-:Y:S05]  /*14dd0*/  BSYNC B2 ;  /* 0x0000000000027941 */ /* 0x000fea0003800000 */
.L_x_10427:
        /* <DEDUP_REMOVED lines=22> */
.L_x_10432:
[----:B------:R-:W-:-:S07]  /*14f40*/  IMAD.MOV.U32 R101, RZ, RZ, R52 ;  /* 0x000000ffff657224 */ /* 0x000fce00078e0034 */
.L_x_10433:
[----:B------:R-:W-:Y:S05]  /*14f50*/  BSYNC B2 ;  /* 0x0000000000027941 */ /* 0x000fea0003800000 */
.L_x_10431:
        /* <DEDUP_REMOVED lines=16> */
.L_x_10437:
[----:B------:R-:W-:Y:S05]  /*15060*/  BSYNC B3 ;  /* 0x0000000000037941 */ /* 0x000fea0003800000 */
.L_x_10436:
        /* <DEDUP_REMOVED lines=44> */
.L_x_10435:
[----:B------:R-:W-:Y:S05]  /*15330*/  BSYNC B2 ;  /* 0x0000000000027941 */ /* 0x000fea0003800000 */
.L_x_10434:
        /* <DEDUP_REMOVED lines=22> */
.L_x_10439:
[----:B------:R-:W-:-:S07]  /*154a0*/  IMAD.MOV.U32 R130, RZ, RZ, R52 ;  /* 0x000000ffff827224 */ /* 0x000fce00078e0034 */
.L_x_10440:
[----:B------:R-:W-:Y:S05]  /*154b0*/  BSYNC B2 ;  /* 0x0000000000027941 */ /* 0x000fea0003800000 */
.L_x_10438:
        /* <DEDUP_REMOVED lines=16> */
.L_x_10444:
[----:B------:R-:W-:Y:S05]  /*155c0*/  BSYNC B3 ;  /* 0x0000000000037941 */ /* 0x000fea0003800000 */
.L_x_10443:
        /* <DEDUP_REMOVED lines=44> */
.L_x_10442:
[----:B------:R-:W-:Y:S05]  /*15890*/  BSYNC B2 ;  /* 0x0000000000027941 */ /* 0x000fea0003800000 */
.L_x_10441:
        /* <DEDUP_REMOVED lines=22> */
.L_x_10446:
[----:B------:R-:W-:-:S07]  /*15a00*/  IMAD.MOV.U32 R70, RZ, RZ, R52 ;  /* 0x000000ffff467224 */ /* 0x000fce00078e0034 */
.L_x_10447:
[----:B------:R-:W-:Y:S05]  /*15a10*/  BSYNC B2 ;  /* 0x0000000000027941 */ /* 0x000fea0003800000 */
.L_x_10445:
        /* <DEDUP_REMOVED lines=16> */
.L_x_10451:
[----:B------:R-:W-:Y:S05]  /*15b20*/  BSYNC B3 ;  /* 0x0000000000037941 */ /* 0x000fea0003800000 */
.L_x_10450:
        /* <DEDUP_REMOVED lines=44> */
.L_x_10449:
[----:B------:R-:W-:Y:S05]  /*15df0*/  BSYNC B2 ;  /* 0x0000000000027941 */ /* 0x000fea0003800000 */
.L_x_10448:
        /* <DEDUP_REMOVED lines=22> */
.L_x_10453:
[----:B------:R-:W-:-:S07]  /*15f60*/  IMAD.MOV.U32 R70, RZ, RZ, R52 ;  /* 0x000000ffff467224 */ /* 0x000fce00078e0034 */
.L_x_10454:
[----:B------:R-:W-:Y:S05]  /*15f70*/  BSYNC B2 ;  /* 0x0000000000027941 */ /* 0x000fea0003800000 */
.L_x_10452:
        /* <DEDUP_REMOVED lines=19> */
.L_x_10458:
[----:B------:R-:W-:Y:S05]  /*160b0*/  BSYNC B3 ;  /* 0x0000000000037941 */ /* 0x000fea0003800000 */
.L_x_10457:
        /* <DEDUP_REMOVED lines=44> */
.L_x_10456:
[----:B------:R-:W-:Y:S05]  /*16380*/  BSYNC B2 ;  /* 0x0000000000027941 */ /* 0x000fea0003800000 */
.L_x_10455:
        /* <DEDUP_REMOVED lines=39> */
.L_x_10402:
[----:B------:R-:W-:Y:S05]  /*16600*/  BSYNC B1 ;  /* 0x0000000000017941 */ /* 0x000fea0003800000 */
.L_x_10401:
        /* <DEDUP_REMOVED lines=23> */
.L_x_10462:
[----:B------:R-:W-:-:S07]  /*16780*/  MOV R63, R52 ;  /* 0x00000034003f7202 */ /* 0x000fce0000000f00 */
.L_x_10463:
[----:B------:R-:W-:Y:S05]  /*16790*/  BSYNC B2 ;  /* 0x0000000000027941 */ /* 0x000fea0003800000 */
.L_x_10461:
        /* <DEDUP_REMOVED lines=16> */
.L_x_10467:
[----:B------:R-:W-:Y:S05]  /*168a0*/  BSYNC B3 ;  /* 0x0000000000037941 */ /* 0x000fea0003800000 */
.L_x_10466:
        /* <DEDUP_REMOVED lines=44> */
.L_x_10465:
[----:B------:R-:W-:Y:S05]  /*16b70*/  BSYNC B2 ;  /* 0x0000000000027941 */ /* 0x000fea0003800000 */
.L_x_10464:
        /* <DEDUP_REMOVED lines=27> */
.L_x_10469:
[----:B------:R-:W-:-:S07]  /*16d30*/  MOV R118, R52 ;  /* 0x0000003400767202 */ /* 0x000fce0000000f00 */
.L_x_10470:
[----:B------:R-:W-:Y:S05]  /*16d40*/  BSYNC B2 ;  /* 0x0000000000027941 */ /* 0x000fea0003800000 */
.L_x_10468:
        /* <DEDUP_REMOVED lines=16> */
.L_x_10474:
[----:B------:R-:W-:Y:S05]  /*16e50*/  BSYNC B3 ;  /* 0x0000000000037941 */ /* 0x000fea0003800000 */
.L_x_10473:
        /* <DEDUP_REMOVED lines=44> */
.L_x_10472:
[----:B------:R-:W-:Y:S05]  /*17120*/  BSYNC B2 ;  /* 0x0000000000027941 */ /* 0x000fea0003800000 */
.L_x_10471:
        /* <DEDUP_REMOVED lines=24> */
.L_x_10476:
[----:B------:R-:W-:-:S07]  /*172b0*/  MOV R68, R52 ;  /* 0x0000003400447202 */ /* 0x000fce0000000f00 */
.L_x_10477:
[----:B------:R-:W-:Y:S05]  /*172c0*/  BSYNC B2 ;  /* 0x0000000000027941 */ /* 0x000fea0003800000 */
.L_x_10475:
        /* <DEDUP_REMOVED lines=16> */
.L_x_10481:
[----:B------:R-:W-:Y:S05]  /*173d0*/  BSYNC B3 ;  /* 0x0000000000037941 */ /* 0x000fea0003800000 */
.L_x_10480:
        /* <DEDUP_REMOVED lines=44> */
.L_x_10479:
[----:B------:R-:W-:Y:S05]  /*176a0*/  BSYNC B2 ;  /* 0x0000000000027941 */ /* 0x000fea0003800000 */
.L_x_10478:
        /* <DEDUP_REMOVED lines=22> */
.L_x_10483:
[----:B------:R-:W-:-:S07]  /*17810*/  MOV R68, R52 ;  /* 0x0000003400447202 */ /* 0x000fce0000000f00 */
.L_x_10484:
[----:B------:R-:W-:Y:S05]  /*17820*/  BSYNC B2 ;  /* 0x0000000000027941 */ /* 0x000fea0003800000 */
.L_x_10482:
        /* <DEDUP_REMOVED lines=16> */
.L_x_10488:
[----:B------:R-:W-:Y:S05]  /*17930*/  BSYNC B3 ;  /* 0x0000000000037941 */ /* 0x000fea0003800000 */
.L_x_10487:
        /* <DEDUP_REMOVED lines=44> */
.L_x_10486:
[----:B------:R-:W-:Y:S05]  /*17c00*/  BSYNC B2 ;  /* 0x0000000000027941 */ /* 0x000fea0003800000 */
.L_x_10485:
        /* <DEDUP_REMOVED lines=22> */
.L_x_10490:
[----:B------:R-:W-:-:S07]  /*17d70*/  MOV R103, R52 ;  /* 0x0000003400677202 */ /* 0x000fce0000000f00 */
.L_x_10491:
[----:B------:R-:W-:Y:S05]  /*17d80*/  BSYNC B2 ;  /* 0x0000000000027941 */ /* 0x000fea0003800000 */
.L_x_10489:
        /* <DEDUP_REMOVED lines=16> */
.L_x_10495:
[----:B------:R-:W-:Y:S05]  /*17e90*/  BSYNC B3 ;  /* 0x0000000000037941 */ /* 0x000fea0003800000 */
.L_x_10494:
        /* <DEDUP_REMOVED lines=44> */
.L_x_10493:
[----:B------:R-:W-:Y:S05]  /*18160*/  BSYNC B2 ;  /* 0x0000000000027941 */ /* 0x000fea0003800000 */
.L_x_10492:
        /* <DEDUP_REMOVED lines=22> */
.L_x_10497:
[----:B------:R-:W-:-:S07]  /*182d0*/  MOV R130, R52 ;  /* 0x0000003400827202 */ /* 0x000fce0000000f00 */
.L_x_10498:
[----:B------:R-:W-:Y:S05]  /*182e0*/  BSYNC B2 ;  /* 0x0000000000027941 */ /* 0x000fea0003800000 */
.L_x_10496:
        /* <DEDUP_REMOVED lines=16> */
.L_x_10502:
[----:B------:R-:W-:Y:S05]  /*183f0*/  BSYNC B3 ;  /* 0x0000000000037941 */ /* 0x000fea0003800000 */
.L_x_10501:
        /* <DEDUP_REMOVED lines=44> */
.L_x_10500:
[----:B------:R-:W-:Y:S05]  /*186c0*/  BSYNC B2 ;  /* 0x0000000000027941 */ /* 0x000fea0003800000 */
.L_x_10499:
        /* <DEDUP_REMOVED lines=22> */
.L_x_10504:
[----:B------:R-:W-:-:S07]  /*18830*/  MOV R70, R52 ;  /* 0x0000003400467202 */ /* 0x000fce0000000f00 */
.L_x_10505:
[----:B------:R-:W-:Y:S05]  /*18840*/  BSYNC B2 ;  /* 0x0000000000027941 */ /* 0x000fea0003800000 */
.L_x_10503:
        /* <DEDUP_REMOVED lines=16> */
.L_x_10509:
[----:B------:R-:W-:Y:S05]  /*18950*/  BSYNC B3 ;  /* 0x0000000000037941 */ /* 0x000fea0003800000 */
.L_x_10508:
        /* <DEDUP_REMOVED lines=44> */
.L_x_10507:
[----:B------:R-:W-:Y:S05]  /*18c20*/  BSYNC B2 ;  /* 0x0000000000027941 */ /* 0x000fea0003800000 */
.L_x_10506:
        /* <DEDUP_REMOVED lines=22> */
.L_x_10511:
[----:B------:R-:W-:-:S07]  /*18d90*/  MOV R70, R52 ;  /* 0x0000003400467202 */ /* 0x000fce0000000f00 */
.L_x_10512:
[----:B------:R-:W-:Y:S05]  /*18da0*/  BSYNC B2 ;  /* 0x0000000000027941 */ /* 0x000fea0003800000 */
.L_x_10510:
        /* <DEDUP_REMOVED lines=19> */
.L_x_10516:
[----:B------:R-:W-:Y:S05]  /*18ee0*/  BSYNC B3 ;  /* 0x0000000000037941 */ /* 0x000fea0003800000 */
.L_x_10515:
        /* <DEDUP_REMOVED lines=44> */
.L_x_10514:
[----:B------:R-:W-:Y:S05]  /*191b0*/  BSYNC B2 ;  /* 0x0000000000027941 */ /* 0x000fea0003800000 */
.L_x_10513:
        /* <DEDUP_REMOVED lines=38> */
.L_x_10460:
[----:B------:R-:W-:Y:S05]  /*19420*/  BSYNC B1 ;  /* 0x0000000000017941 */ /* 0x000fea0003800000 */
.L_x_10459:
        /* <DEDUP_REMOVED lines=238> */
.L_x_10546:
        /* <DEDUP_REMOVED lines=50> */
.L_x_10519:
[----:B------:R-:W-:Y:S05]  /*1a630*/  BSYNC B1 ;  /* 0x0000000000017941 */ /* 0x000fea0003800000 */
.L_x_10518:
[----:B------:R-:W-:Y:S01]  /*1a640*/  LOP3.LUT P0, RZ, R5, 0x400, RZ, 0xc0, !PT ;  /* 0x0000040005ff7812 */ /* 0x000fe2000780c0ff */
        /* <DEDUP_REMOVED lines=34> */
.L_x_10521:
[----:B------:R-:W-:Y:S05]  /*1a870*/  BSYNC B1 ;  /* 0x0000000000017941 */ /* 0x000fea0003800000 */
.L_x_10520:
[----:B------:R-:W-:Y:S01]  /*1a880*/  LOP3.LUT P0, RZ, R5, 0x200, RZ, 0xc0, !PT ;  /* 0x0000020005ff7812 */ /* 0x000fe2000780c0ff */
        /* <DEDUP_REMOVED lines=31> */
[----:B0-----:R-:W-:-:S04]  /*1aa80*/  IMAD.WIDE.U32 R128, R55, 0x10, R128 ;  /* 0x0000001037807825 */ /* 0x001fc800078e0080 */
[----:B------:R-:W-:Y:S01]  /*1aa90*/  VIADD R55, R55, 0x20 ;  /* 0x0000002037377836 */ /* 0x000fe20000000000 */
[----:B------:R4:W-:Y:S06]  /*1aaa0*/  STG.E.128 desc[UR4][R128.64], R68 ;  /* 0x0000004480007986 */ /* 0x0009ec000c101d04 */
.L_x_10523:
[----:B------:R-:W-:Y:S05]  /*1aab0*/  BSYNC B1 ;  /* 0x0000000000017941 */ /* 0x000fea0003800000 */
.L_x_10522:
        /* <DEDUP_REMOVED lines=35> */
.L_x_10525:
[----:B------:R-:W-:Y:S05]  /*1acf0*/  BSYNC B1 ;  /* 0x0000000000017941 */ /* 0x000fea0003800000 */
.L_x_10524:
        /* <DEDUP_REMOVED lines=35> */
.L_x_10527:
[----:B------:R-:W-:Y:S05]  /*1af30*/  BSYNC B1 ;  /* 0x0000000000017941 */ /* 0x000fea0003800000 */
.L_x_10526:
        /* <DEDUP_REMOVED lines=35> */
.L_x_10529:
[----:B------:R-:W-:Y:S05]  /*1b170*/  BSYNC B1 ;  /* 0x0000000000017941 */ /* 0x000fea0003800000 */
.L_x_10528:
        /* <DEDUP_REMOVED lines=35> */
.L_x_10531:
[----:B------:R-:W-:Y:S05]  /*1b3b0*/  BSYNC B1 ;  /* 0x0000000000017941 */ /* 0x000fea0003800000 */
.L_x_10530:
        /* <DEDUP_REMOVED lines=34> */
.L_x_10533:
[----:B------:R-:W-:Y:S05]  /*1b5e0*/  BSYNC B1 ;  /* 0x0000000000017941 */ /* 0x000fea0003800000 */
.L_x_10532:
[----:B01234-:R-:W0:Y:S02]  /*1b5f0*/  LDC.64 R68, c[0x0][0x210] ;  /* 0x00008400ff447b82 */ /* 0x01fe240000000a00 */
[----:B0-----:R-:W-:-:S04]  /*1b600*/  LEA R6, R68, R6, 0x2 ;  /* 0x0000000644067211 */ /* 0x001fc800078e10ff */
[----:B------:R-:W-:-:S13]  /*1b610*/  ISETP.GE.AND P0, PT, R6, R69, PT ;  /* 0x000000450600720c */ /* 0x000fda0003f06270 */
[----:B------:R-:W-:Y:S05]  /*1b620*/  @!P0 BRA `(.L_x_10534) ;  /* 0xfffffe6800688947 */ /* 0x000fea000383ffff */
[----:B------:R-:W-:Y:S05]  /*1b630*/  BSYNC B0 ;  /* 0x0000000000007941 */ /* 0x000fea0003800000 */
.L_x_10052:
[----:B------:R-:W-:Y:S05]  /*1b640*/  EXIT ;  /* 0x000000000000794d */ /* 0x000fea0003800000 */
.L_x_10517:
        /* <DEDUP_REMOVED lines=8> */
.L_x_10536:
[----:B------:R-:W-:Y:S05]  /*1b6d0*/  BSYNC B1 ;  /* 0x0000000000017941 */ /* 0x000fea0003800000 */
.L_x_10535:
[----:B------:R-:W-:Y:S01]  /*1b6e0*/  FADD.FTZ R71, R71, R68 ;  /* 0x0000004447477221 */ /* 0x000fe20000010000 */
[----:B------:R-:W-:Y:S01]  /*1b6f0*/  HFMA2.MMA R70, -RZ, RZ, 0, 1.1920928955078125e-07 ;  /* 0x00000002ff467435 */ /* 0x000fe200000001ff */
[----:B------:R-:W-:Y:S01]  /*1b700*/  MOV R68, 0xffffffff ;  /* 0xffffffff00447802 */ /* 0x000fe20000000f00 */
[----:B------:R-:W-:Y:S01]  /*1b710*/  IMAD.MOV.U32 R69, RZ, RZ, 0x1f ;  /* 0x0000001fff457424 */ /* 0x000fe200078e00ff */
[----:B------:R-:W0:Y:S01]  /*1b720*/  LDC R130, c[0x0][0x290] ;  /* 0x0000a400ff827b82 */ /* 0x000e220000000800 */
[----:B------:R-:W-:Y:S02]  /*1b730*/  MOV R129, R71 ;  /* 0x0000004700817202 */ /* 0x000fe40000000f00 */
[----:B------:R-:W-:-:S07]  /*1b740*/  LOP3.LUT R5, R5, 0xfffff7ff, RZ, 0xc0, !PT ;  /* 0xfffff7ff05057812 */ /* 0x000fce00078ec0ff */
[----:B0-----:R-:W-:Y:S05]  /*1b750*/  WARPSYNC.COLLECTIVE R68, `(.L_x_10537) ;  /* 0x0000000044087348 */ /* 0x001fea0003c00000 */
[----:B------:R1:W2:Y:S02]  /*1b760*/  SHFL.BFLY P6, R68, R129, R70, R69 ;  /* 0x0c00004681447389 */ /* 0x0002a400000c0045 */
[----:B012---:R-:W-:Y:S01]  /*1b770*/  ENDCOLLECTIVE ;  /* 0x000000000000791b */ /* 0x007fe20003800000 */
.L_x_10537:
        /* <DEDUP_REMOVED lines=9> */
.L_x_10538:
[----:B------:R-:W-:Y:S02]  /*1b810*/  IMAD.MOV.U32 R70, RZ, RZ, 0x8 ;  /* 0x00000008ff467424 */ /* 0x000fe400078e00ff */
[----:B------:R-:W-:Y:S01]  /*1b820*/  FADD.FTZ R71, R71, R68 ;  /* 0x0000004447477221 */ /* 0x000fe20000010000 */
[----:B------:R-:W-:-:S04]  /*1b830*/  MOV R68, 0xffffffff ;  /* 0xffffffff00447802 */ /* 0x000fc80000000f00 */
[----:B------:R-:W-:-:S07]  /*1b840*/  MOV R129, R71 ;  /* 0x0000004700817202 */ /* 0x000fce0000000f00 */
[----:B------:R-:W-:Y:S05]  /*1b850*/  WARPSYNC.COLLECTIVE R68, `(.L_x_10539) ;  /* 0x0000000044087348 */ /* 0x000fea0003c00000 */
[----:B------:R0:W1:Y:S02]  /*1b860*/  SHFL.BFLY P6, R68, R129, R70, R69 ;  /* 0x0c00004681447389 */ /* 0x00006400000c0045 */
[----:B01----:R-:W-:Y:S01]  /*1b870*/  ENDCOLLECTIVE ;  /* 0x000000000000791b */ /* 0x003fe20003800000 */
.L_x_10539:
[----:B------:R-:W-:Y:S02]  /*1b880*/  IMAD.MOV.U32 R70, RZ, RZ, 0x10 ;  /* 0x00000010ff467424 */ /* 0x000fe400078e00ff */
[----:B------:R-:W-:Y:S01]  /*1b890*/  FADD.FTZ R71, R71, R68 ;  /* 0x0000004447477221 */ /* 0x000fe20000010000 */
[----:B------:R-:W-:-:S04]  /*1b8a0*/  MOV R68, 0xffffffff ;  /* 0xffffffff00447802 */ /* 0x000fc80000000f00 */
[----:B------:R-:W-:-:S07]  /*1b8b0*/  MOV R129, R71 ;  /* 0x0000004700817202 */ /* 0x000fce0000000f00 */
[----:B------:R-:W-:Y:S05]  /*1b8c0*/  WARPSYNC.COLLECTIVE R68, `(.L_x_10540) ;  /* 0x0000000044087348 */ /* 0x000fea0003c00000 */
[----:B------:R0:W1:Y:S02]  /*1b8d0*/  SHFL.BFLY P6, R68, R129, R70, R69 ;  /* 0x0c00004681447389 */ /* 0x00006400000c0045 */
[----:B01----:R-:W-:Y:S01]  /*1b8e0*/  ENDCOLLECTIVE ;  /* 0x000000000000791b */ /* 0x003fe20003800000 */
.L_x_10540:
[----:B------:R-:W-:Y:S02]  /*1b8f0*/  IMAD.MOV.U32 R70, RZ, RZ, 0x1 ;  /* 0x00000001ff467424 */ /* 0x000fe400078e00ff */
        /* <DEDUP_REMOVED lines=134> */
[----:B------:R-:W-:Y:S01]  /*1c160*/  HFMA2.MMA R69, -RZ, RZ, 0, 1.847743988037109375e-06 ;  /* 0x0000001fff457435 */ /* 0x000fe200000001ff */
[----:B------:R-:W-:-:S03]  /*1c170*/  MOV R68, 0xffffffff ;  /* 0xffffffff00447802 */ /* 0x000fc60000000f00 */
[----:B------:R-:W-:-:S07]  /*1c180*/  MOV R129, R128 ;  /* 0x0000008000817202 */ /* 0x000fce0000000f00 */
[----:B------:R-:W-:Y:S05]  /*1c190*/  WARPSYNC.COLLECTIVE R68, `(.L_x_10541) ;  /* 0x0000000044087348 */ /* 0x000fea0003c00000 */
[----:B------:R0:W1:Y:S02]  /*1c1a0*/  SHFL.BFLY P6, R68, R129, R70, R69 ;  /* 0x0c00004681447389 */ /* 0x00006400000c0045 */
[----:B01----:R-:W-:Y:S01]  /*1c1b0*/  ENDCOLLECTIVE ;  /* 0x000000000000791b */ /* 0x003fe20003800000 */
.L_x_10541:
[----:B------:R-:W-:Y:S01]  /*1c1c0*/  HFMA2.MMA R70, -RZ, RZ, 0, 1.1920928955078125e-07 ;  /* 0x00000002ff467435 */ /* 0x000fe200000001ff */
[----:B------:R-:W-:Y:S01]  /*1c1d0*/  FADD.FTZ R128, R128, R68 ;  /* 0x0000004480807221 */ /* 0x000fe20000010000 */
[----:B------:R-:W-:-:S03]  /*1c1e0*/  MOV R68, 0xffffffff ;  /* 0xffffffff00447802 */ /* 0x000fc60000000f00 */
[----:B------:R-:W-:-:S07]  /*1c1f0*/  IMAD.MOV.U32 R129, RZ, RZ, R128 ;  /* 0x000000ffff817224 */ /* 0x000fce00078e0080 */
[----:B------:R-:W-:Y:S05]  /*1c200*/  WARPSYNC.COLLECTIVE R68, `(.L_x_10542) ;  /* 0x0000000044087348 */ /* 0x000fea0003c00000 */
[----:B------:R0:W1:Y:S02]  /*1c210*/  SHFL.BFLY P6, R68, R129, R70, R69 ;  /* 0x0c00004681447389 */ /* 0x00006400000c0045 */
[----:B01----:R-:W-:Y:S01]  /*1c220*/  ENDCOLLECTIVE ;  /* 0x000000000000791b */ /* 0x003fe20003800000 */
.L_x_10542:
[----:B------:R-:W-:Y:S01]  /*1c230*/  HFMA2.MMA R70, -RZ, RZ, 0, 2.384185791015625e-07 ;  /* 0x00000004ff467435 */ /* 0x000fe200000001ff */
[----:B------:R-:W-:Y:S01]  /*1c240*/  FADD.FTZ R128, R128, R68 ;  /* 0x0000004480807221 */ /* 0x000fe20000010000 */
[----:B------:R-:W-:-:S03]  /*1c250*/  MOV R68, 0xffffffff ;  /* 0xffffffff00447802 */ /* 0x000fc60000000f00 */
[----:B------:R-:W-:-:S07]  /*1c260*/  IMAD.MOV.U32 R129, RZ, RZ, R128 ;  /* 0x000000ffff817224 */ /* 0x000fce00078e0080 */
[----:B------:R-:W-:Y:S05]  /*1c270*/  WARPSYNC.COLLECTIVE R68, `(.L_x_10543) ;  /* 0x0000000044087348 */ /* 0x000fea0003c00000 */
[----:B------:R0:W1:Y:S02]  /*1c280*/  SHFL.BFLY P6, R68, R129, R70, R69 ;  /* 0x0c00004681447389 */ /* 0x00006400000c0045 */
[----:B01----:R-:W-:Y:S01]  /*1c290*/  ENDCOLLECTIVE ;  /* 0x000000000000791b */ /* 0x003fe20003800000 */
.L_x_10543:
[----:B------:R-:W-:Y:S01]  /*1c2a0*/  HFMA2.MMA R70, -RZ, RZ, 0, 4.76837158203125e-07 ;  /* 0x00000008ff467435 */ /* 0x000fe200000001ff */
[----:B------:R-:W-:Y:S01]  /*1c2b0*/  FADD.FTZ R128, R128, R68 ;  /* 0x0000004480807221 */ /* 0x000fe20000010000 */
[----:B------:R-:W-:-:S03]  /*1c2c0*/  MOV R68, 0xffffffff ;  /* 0xffffffff00447802 */ /* 0x000fc60000000f00 */
[----:B------:R-:W-:-:S07]  /*1c2d0*/  IMAD.MOV.U32 R129, RZ, RZ, R128 ;  /* 0x000000ffff817224 */ /* 0x000fce00078e0080 */
[----:B------:R-:W-:Y:S05]  /*1c2e0*/  WARPSYNC.COLLECTIVE R68, `(.L_x_10544) ;  /* 0x0000000044087348 */ /* 0x000fea0003c00000 */
[----:B------:R0:W1:Y:S02]  /*1c2f0*/  SHFL.BFLY P6, R68, R129, R70, R69 ;  /* 0x0c00004681447389 */ /* 0x00006400000c0045 */
[----:B01----:R-:W-:Y:S01]  /*1c300*/  ENDCOLLECTIVE ;  /* 0x000000000000791b */ /* 0x003fe20003800000 */
.L_x_10544:
[----:B------:R-:W-:Y:S01]  /*1c310*/  HFMA2.MMA R70, -RZ, RZ, 0, 9.5367431640625e-07 ;  /* 0x00000010ff467435 */ /* 0x000fe200000001ff */
[----:B------:R-:W-:Y:S01]  /*1c320*/  FADD.FTZ R128, R128, R68 ;  /* 0x0000004480807221 */ /* 0x000fe20000010000 */
[----:B------:R-:W-:-:S03]  /*1c330*/  MOV R68, 0xffffffff ;  /* 0xffffffff00447802 */ /* 0x000fc60000000f00 */
[----:B------:R-:W-:-:S07]  /*1c340*/  IMAD.MOV.U32 R129, RZ, RZ, R128 ;  /* 0x000000ffff817224 */ /* 0x000fce00078e0080 */
[----:B------:R-:W-:Y:S05]  /*1c350*/  WARPSYNC.COLLECTIVE R68, `(.L_x_10545) ;  /* 0x0000000044087348 */ /* 0x000fea0003c00000 */
[----:B------:R0:W1:Y:S02]  /*1c360*/  SHFL.BFLY P6, R68, R129, R70, R69 ;  /* 0x0c00004681447389 */ /* 0x00006400000c0045 */
[----:B01----:R-:W-:Y:S01]  /*1c370*/  ENDCOLLECTIVE ;  /* 0x000000000000791b */ /* 0x003fe20003800000 */
.L_x_10545:
[----:B------:R-:W-:Y:S05]  /*1c380*/  BRA `(.L_x_10546) ;  /* 0xffffffdc00e07947 */ /* 0x000fea000383ffff */
.L_x_10547:
        /* <DEDUP_REMOVED lines=15> */
.L_x_58348:


//--------------------- .text._ZN10layer_norm13ln_fwd_kernelINS_13Kernel_traitsI6__halfS2_S2_S2_fjLj2048ELj1ELj4ELj1ELj16ENS_18Kernel_traits_baseILj2048ES2_S2_S2_S2_fjLj128EEEEELb1ELb1ELb0ELb1EEEvNS_9FwdParamsE --------------------------
	.section	.text._ZN10layer_norm13ln_fwd_kernelINS_13Kernel_traitsI6__halfS2_S2_S2_fjLj2048ELj1ELj4ELj1ELj16ENS_18Kernel_traits_baseILj2048ES2_S2_S2_S2_fjLj128EEEEELb1ELb1ELb0ELb1EEEvNS_9FwdParamsE,"ax",@progbits
	.align	128
        .global         _ZN10layer_norm13ln_fwd_kernelINS_13Kernel_traitsI6__halfS2_S2_S2_fjLj2048ELj1ELj4ELj1ELj16ENS_18Kernel_traits_baseILj2048ES2_S2_S2_S2_fjLj128EEEEELb1ELb1ELb0ELb1EEEvNS_9FwdParamsE
        .type           _ZN10layer_norm13ln_fwd_kernelINS_13Kernel_traitsI6__halfS2_S2_S2_fjLj2048ELj1ELj4ELj1ELj16ENS_18Kernel_traits_baseILj2048ES2_S2_S2_S2_fjLj128EEEEELb1ELb1ELb0ELb1EEEvNS_9FwdParamsE,@function
        .size           _ZN10layer_norm13ln_fwd_kernelINS_13Kernel_traitsI6__halfS2_S2_S2_fjLj2048ELj1ELj4ELj1ELj16ENS_18Kernel_traits_baseILj2048ES2_S2_S2_S2_fjLj128EEEEELb1ELb1ELb0ELb1EEEvNS_9FwdParamsE,(.L_x_58349 - _ZN10layer_norm13ln_fwd_kernelINS_13Kernel_traitsI6__halfS2_S2_S2_fjLj2048ELj1ELj4ELj1ELj16ENS_18Kernel_traits_baseILj2048ES2_S2_S2_S2_fjLj128EEEEELb1ELb1ELb0ELb1EEEvNS_9FwdParamsE)
        .other          _ZN10layer_norm13ln_fwd_kernelINS_13Kernel_traitsI6__halfS2_S2_S2_fjLj2048ELj1ELj4ELj1ELj16ENS_18Kernel_traits_baseILj2048ES2_S2_S2_S2_fjLj128EEEEELb1ELb1ELb0ELb1EEEvNS_9FwdParamsE,@"STO_CUDA_ENTRY STV_DEFAULT"
_ZN10layer_norm13ln_fwd_kernelINS_13Kernel_traitsI6__halfS2_S2_S2_fjLj2048ELj1ELj4ELj1ELj16ENS_18Kernel_traits_baseILj2048ES2_S2_S2_S2_fjLj128EEEEELb1ELb1ELb0ELb1EEEvNS_9FwdParamsE:
.text._ZN10layer_norm13ln_fwd_kernelINS_13Kernel_traitsI6__halfS2_S2_S2_fjLj2048ELj1ELj4ELj1ELj16ENS_18Kernel_traits_baseILj2048ES2_S2_S2_S2_fjLj128EEEEELb1ELb1ELb0ELb1EEEvNS_9FwdParamsE:
[----:B------:R-:W-:Y:S08]  /*0000*/  LDC R1, c[0x0][0x28] ;  /* 0x00000a00ff017b82 */ /* 0x000ff00000000800 */
[----:B------:R-:W0:Y:S01]  /*0010*/  LDC R124, c[0x0][0x2e8] ;  /* 0x0000ba00ff7c7b82 */ /* 0x000e220000000800 */
[----:B------:R-:W-:Y:S01]  /*0020*/  ULDC.U8 UR4, c[0x0][0x2f4] ;  /* 0x0000bd0000047ab9 */ /* 0x000fe20000000000 */
[----:B------:R-:W-:Y:S01]  /*0030*/  ULDC.64 UR6, c[0x0][0x2e0] ;  /* 0x0000b80000067ab9 */ /* 0x000fe20000000a00 */
[----:B------:R-:W-:Y:S01]  /*0040*/  ISETP.NE.AND P1, PT, RZ, UR4, PT ;  /* 0x00000004ff007c0c */ /* 0x000fe2000bf25270 */
[----:B------:R-:W-:Y:S01]  /*0050*/  ULDC.64 UR4, c[0x0][0x208] ;  /* 0x0000820000047ab9 */ /* 0x000fe20000000a00 */
[----:B------:R-:W-:-:S03]  /*0060*/  MOV R2, UR6 ;  /* 0x0000000600027c02 */ /* 0x000fc60008000f00 */
[----:B------:R-:W1:Y:S01]  /*0070*/  LDC R125, c[0x0][0x2ec] ;  /* 0x0000bb00ff7d7b82 */ /* 0x000e620000000800 */
[----:B------:R-:W-:Y:S01]  /*0080*/  MOV R3, UR7 ;  /* 0x0000000700037c02 */ /* 0x000fe20008000f00 */
[----:B------:R-:W2:Y:S01]  /*0090*/  S2R R30, SR_TID.X ;  /* 0x00000000001e7919 */ /* 0x000ea20000002100 */
[----:B------:R-:W-:Y:S01]  /*00a0*/  ULDC.64 UR8, c[0x0][0x2c8] ;  /* 0x0000b20000087ab9 */ /* 0x000fe20000000a00 */
[----:B------:R-:W-:-:S04]  /*00b0*/  ULDC UR10, c[0x0][0x214] ;  /* 0x00008500000a7ab9 */ /* 0x000fc80000000800 */
[----:B------:R-:W3:Y:S01]  /*00c0*/  @P1 LDG.E.64 R2, desc[UR4][R2.64] ;  /* 0x0000000402021981 */ /* 0x000ee2000c1e1b00 */
[----:B------:R-:W4:Y:S01]  /*00d0*/  @P1 LDC R7, c[0x0][0x2f0] ;  /* 0x0000bc00ff071b82 */ /* 0x000f220000000800 */
[----:B0-----:R-:W-:Y:S01]  /*00e0*/  @P1 IMAD.MOV.U32 R4, RZ, RZ, R124 ;  /* 0x000000ffff041224 */ /* 0x001fe200078e007c */
[----:B------:R-:W0:Y:S06]  /*00f0*/  S2R R161, SR_CTAID.X ;  /* 0x0000000000a17919 */ /* 0x000e2c0000002500 */
[----:B------:R-:W4:Y:S01]  /*0100*/  LDC.64 R8, c[0x0][0x2c8] ;  /* 0x0000b200ff087b82 */ /* 0x000f220000000a00 */
[----:B-1----:R-:W-:-:S06]  /*0110*/  @P1 MOV R5, R125 ;  /* 0x0000007d00051202 */ /* 0x002fcc0000000f00 */
[----:B------:R-:W4:Y:S01]  /*0120*/  @P1 LDG.E.64 R4, desc[UR4][R4.64] ;  /* 0x0000000404041981 */ /* 0x000f22000c1e1b00 */
[----:B------:R-:W-:Y:S01]  /*0130*/  ISETP.NE.U32.AND P0, PT, RZ, UR8, PT ;  /* 0x00000008ff007c0c */ /* 0x000fe2000bf05070 */
[----:B------:R-:W-:Y:S01]  /*0140*/  ULDC UR8, c[0x0][0x0] ;  /* 0x0000000000087ab9 */ /* 0x000fe20000000800 */
[----:B--2---:R-:W-:Y:S02]  /*0150*/  LOP3.LUT R42, R30, 0x1f, RZ, 0xc0, !PT ;  /* 0x0000001f1e2a7812 */ /* 0x004fe400078ec0ff */
[----:B------:R-:W-:Y:S01]  /*0160*/  ISETP.NE.AND.EX P0, PT, RZ, UR9, PT, P0 ;  /* 0x00000009ff007c0c */ /* 0x000fe2000bf05300 */
[----:B0-----:R-:W-:Y:S01]  /*0170*/  IMAD R165, R161, UR8, R30 ;  /* 0x00000008a1a57c24 */ /* 0x001fe2000f8e021e */
[----:B---3--:R-:W-:Y:S02]  /*0180*/  @P1 R2UR UR6, R2 ;  /* 0x00000000020612ca */ /* 0x008fe400000e0000 */
[----:B------:R-:W-:Y:S01]  /*0190*/  @P1 R2UR UR7, R3 ;  /* 0x00000000030712ca */ /* 0x000fe200000e0000 */
[----:B----4-:R-:W-:-:S08]  /*01a0*/  IMAD.WIDE.U32 R2, R42, 0x10, R8 ;  /* 0x000000102a027825 */ /* 0x010fd000078e0008 */
[----:B------:R0:W5:Y:S04]  /*01b0*/  @P0 LDG.E.128 R16, desc[UR4][R2.64] ;  /* 0x0000000402100981 */ /* 0x000168000c1e1d00 */
[----:B------:R0:W5:Y:S01]  /*01c0*/  @P0 LDG.E.128 R12, desc[UR4][R2.64+0x200] ;  /* 0x00020004020c0981 */ /* 0x000162000c1e1d00 */
[----:B------:R-:W-:Y:S01]  /*01d0*/  @P1 IADD3 R124, P2, R4, R7, RZ ;  /* 0x00000007047c1210 */ /* 0x000fe20007f5e0ff */
[----:B------:R-:W-:Y:S02]  /*01e0*/  UIADD3 UR9, UR7, -0x4498517b, URZ ;  /* 0xbb67ae8507097890 */ /* 0x000fe4000fffe03f */
[----:B------:R0:W5:Y:S01]  /*01f0*/  @P0 LDG.E.128 R120, desc[UR4][R2.64+0x800] ;  /* 0x0008000402780981 */ /* 0x000162000c1e1d00 */
[----:B------:R-:W-:Y:S01]  /*0200*/  @P1 IADD3.X R125, RZ, R5, RZ, P2, !PT ;  /* 0x00000005ff7d1210 */ /* 0x000fe200017fe4ff */
[----:B------:R-:W-:-:S02]  /*0210*/  UIADD3 UR8, UR6, -0x61c88647, URZ ;  /* 0x9e3779b906087890 */ /* 0x000fc4000fffe03f */
[----:B------:R0:W5:Y:S01]  /*0220*/  @P0 LDG.E.128 R112, desc[UR4][R2.64+0xa00] ;  /* 0x000a000402700981 */ /* 0x000162000c1e1d00 */
[--C-:B------:R-:W-:Y:S01]  /*0230*/  SHF.R.U64 R164, R124, 0x2, R125.reuse ;  /* 0x000000027ca47819 */ /* 0x100fe2000000127d */
[----:B------:R-:W-:Y:S01]  /*0240*/  IMAD.WIDE.U32 R6, R165, -0x326172a9, RZ ;  /* 0xcd9e8d57a5067825 */ /* 0x000fe200078e00ff */
[----:B------:R-:W-:Y:S01]  /*0250*/  SHF.R.U32.HI R163, RZ, 0x2, R125 ;  /* 0x00000002ffa37819 */ /* 0x000fe2000001167d */
[----:B------:R-:W-:Y:S01]  /*0260*/  UIADD3 UR15, UR7, 0x76cf5d0a, URZ ;  /* 0x76cf5d0a070f7890 */ /* 0x000fe2000fffe03f */
[----:B------:R0:W5:Y:S01]  /*0270*/  @P0 LDG.E.128 R108, desc[UR4][R2.64+0xc00] ;  /* 0x000c0004026c0981 */ /* 0x000162000c1e1d00 */
[----:B------:R-:W-:Y:S01]  /*0280*/  IMAD.WIDE.U32 R4, R164, -0x2daee0ad, RZ ;  /* 0xd2511f53a4047825 */ /* 0x000fe200078e00ff */
[----:B------:R-:W-:Y:S01]  /*0290*/  LOP3.LUT R8, R7, UR6, R163, 0x96, !PT ;  /* 0x0000000607087c12 */ /* 0x000fe2000f8e96a3 */
[----:B------:R-:W-:Y:S01]  /*02a0*/  UIADD3 UR18, UR6, -0x255992d5, URZ ;  /* 0xdaa66d2b06127890 */ /* 0x000fe2000fffe03f */
[----:B------:R0:W5:Y:S02]  /*02b0*/  @P0 LDG.E.128 R104, desc[UR4][R2.64+0xe00] ;  /* 0x000e000402680981 */ /* 0x000164000c1e1d00 */
[----:B------:R-:W-:Y:S01]  /*02c0*/  LOP3.LUT R10, R5, UR7, RZ, 0x3c, !PT ;  /* 0x00000007050a7c12 */ /* 0x000fe2000f8e3cff */
[----:B------:R-:W-:-:S04]  /*02d0*/  IMAD.WIDE.U32 R8, R8, -0x2daee0ad, RZ ;  /* 0xd2511f5308087825 */ /* 0x000fc800078e00ff */
[----:B------:R-:W-:Y:S01]  /*02e0*/  IMAD.WIDE.U32 R10, R10, -0x326172a9, RZ ;  /* 0xcd9e8d570a0a7825 */ /* 0x000fe200078e00ff */
[----:B------:R-:W-:-:S04]  /*02f0*/  LOP3.LUT R7, R9, UR9, R4, 0x96, !PT ;  /* 0x0000000909077c12 */ /* 0x000fc8000f8e9604 */
[----:B------:R-:W-:Y:S01]  /*0300*/  LOP3.LUT R4, R11, UR8, R6, 0x96, !PT ;  /* 0x000000080b047c12 */ /* 0x000fe2000f8e9606 */
[----:B------:R-:W-:Y:S01]  /*0310*/  UIADD3 UR8, UR6, 0x3c6ef372, URZ ;  /* 0x3c6ef37206087890 */ /* 0x000fe2000fffe03f */
[----:B------:R-:W-:-:S04]  /*0320*/  IMAD.WIDE.U32 R6, R7, -0x326172a9, RZ ;  /* 0xcd9e8d5707067825 */ /* 0x000fc800078e00ff */
[----:B------:R-:W-:Y:S01]  /*0330*/  IMAD.WIDE.U32 R4, R4, -0x2daee0ad, RZ ;  /* 0xd2511f5304047825 */ /* 0x000fe200078e00ff */
[----:B------:R-:W-:Y:S01]  /*0340*/  LOP3.LUT R20, R7, UR8, R10, 0x96, !PT ;  /* 0x0000000807147c12 */ /* 0x000fe2000f8e960a */
[----:B------:R-:W-:Y:S02]  /*0350*/  UIADD3 UR19, UR7, 0x32370b8f, URZ ;  /* 0x32370b8f07137890 */ /* 0x000fe4000fffe03f */
[----:B------:R-:W-:Y:S01]  /*0360*/  UIADD3 UR20, UR6, 0x78dde6e4, URZ ;  /* 0x78dde6e406147890 */ /* 0x000fe2000fffe03f */
[----:B------:R-:W-:Y:S01]  /*0370*/  LOP3.LUT R22, R5, UR15, R8, 0x96, !PT ;  /* 0x0000000f05167c12 */ /* 0x000fe2000f8e9608 */
[----:B------:R-:W-:Y:S01]  /*0380*/  IMAD.WIDE.U32 R20, R20, -0x2daee0ad, RZ ;  /* 0xd2511f5314147825 */ /* 0x000fe200078e00ff */
[----:B------:R0:W5:Y:S01]  /*0390*/  @P0 LDG.E.128 R8, desc[UR4][R2.64+0x400] ;  /* 0x0004000402080981 */ /* 0x000162000c1e1d00 */
[----:B------:R-:W-:Y:S02]  /*03a0*/  UIADD3 UR21, UR7, -0x126145ec, URZ ;  /* 0xed9eba1407157890 */ /* 0x000fe4000fffe03f */
[----:B------:R-:W-:Y:S01]  /*03b0*/  IMAD.WIDE.U32 R22, R22, -0x326172a9, RZ ;  /* 0xcd9e8d5716167825 */ /* 0x000fe200078e00ff */
[----:B------:R-:W-:Y:S01]  /*03c0*/  LOP3.LUT R26, R21, UR19, R4, 0x96, !PT ;  /* 0x00000013151a7c12 */ /* 0x000fe2000f8e9604 */
[----:B------:R-:W-:-:S02]  /*03d0*/  UIADD3 UR23, UR7, -0x56f99767, URZ ;  /* 0xa906689907177890 */ /* 0x000fc4000fffe03f */
[----:B------:R-:W-:Y:S01]  /*03e0*/  UIADD3 UR22, UR6, 0x1715609d, URZ ;  /* 0x1715609d06167890 */ /* 0x000fe2000fffe03f */
[----:B------:R-:W-:Y:S01]  /*03f0*/  LOP3.LUT R24, R23, UR18, R6, 0x96, !PT ;  /* 0x0000001217187c12 */ /* 0x000fe2000f8e9606 */
[----:B------:R-:W-:Y:S01]  /*0400*/  UIADD3 UR25, UR7, 0x646e171e, URZ ;  /* 0x646e171e07197890 */ /* 0x000fe2000fffe03f */
[----:B------:R0:W5:Y:S01]  /*0410*/  @P0 LDG.E.128 R4, desc[UR4][R2.64+0x600] ;  /* 0x0006000402040981 */ /* 0x000162000c1e1d00 */
[----:B------:R-:W-:Y:S01]  /*0420*/  IMAD.WIDE.U32 R26, R26, -0x326172a9, RZ ;  /* 0xcd9e8d571a1a7825 */ /* 0x000fe200078e00ff */
[----:B------:R-:W-:Y:S01]  /*0430*/  UIADD3 UR24, UR6, -0x4ab325aa, URZ ;  /* 0xb54cda5606187890 */ /* 0x000fe2000fffe03f */
[----:B------:R-:W-:Y:S01]  /*0440*/  SHF.R.U32.HI R0, RZ, 0x5, R30 ;  /* 0x00000005ff007819 */ /* 0x000fe2000001161e */
[----:B------:R-:W-:Y:S01]  /*0450*/  UIADD3 UR26, UR6, 0x5384540f, URZ ;  /* 0x5384540f061a7890 */ /* 0x000fe2000fffe03f */
[----:B------:R-:W-:Y:S01]  /*0460*/  IMAD.WIDE.U32 R24, R24, -0x2daee0ad, RZ ;  /* 0xd2511f5318187825 */ /* 0x000fe200078e00ff */
[----:B------:R-:W-:Y:S01]  /*0470*/  LOP3.LUT R21, R27, UR20, R22, 0x96, !PT ;  /* 0x000000141b157c12 */ /* 0x000fe2000f8e9616 */
[----:B------:R-:W-:-:S02]  /*0480*/  UIADD3 UR27, UR7, 0x1fd5c5a3, URZ ;  /* 0x1fd5c5a3071b7890 */ /* 0x000fc4000fffe03f */
[----:B------:R-:W-:Y:S01]  /*0490*/  UIADD3 UR29, UR7, -0x24c28bd8, URZ ;  /* 0xdb3d7428071d7890 */ /* 0x000fe2000fffe03f */
[----:B------:R-:W-:Y:S01]  /*04a0*/  LOP3.LUT R22, R25, UR21, R20, 0x96, !PT ;  /* 0x0000001519167c12 */ /* 0x000fe2000f8e9614 */
[----:B------:R-:W-:Y:S01]  /*04b0*/  IMAD.WIDE.U32 R20, R21, -0x2daee0ad, RZ ;  /* 0xd2511f5315147825 */ /* 0x000fe200078e00ff */
[----:B------:R-:W-:-:S03]  /*04c0*/  ULDC.64 UR8, c[0x0][0x278] ;  /* 0x00009e0000087ab9 */ /* 0x000fc60000000a00 */
[----:B------:R-:W-:Y:S01]  /*04d0*/  IMAD.WIDE.U32 R22, R22, -0x326172a9, RZ ;  /* 0xcd9e8d5716167825 */ /* 0x000fe200078e00ff */
[----:B------:R-:W-:-:S04]  /*04e0*/  LOP3.LUT R27, R21, UR23, R24, 0x96, !PT ;  /* 0x00000017151b7c12 */ /* 0x000fc8000f8e9618 */
[----:B------:R-:W-:Y:S01]  /*04f0*/  LOP3.LUT R24, R23, UR22, R26, 0x96, !PT ;  /* 0x0000001617187c12 */ /* 0x000fe2000f8e961a */
[----:B------:R-:W-:-:S04]  /*0500*/  IMAD.WIDE.U32 R26, R27, -0x326172a9, RZ ;  /* 0xcd9e8d571b1a7825 */ /* 0x000fc800078e00ff */
[----:B------:R-:W-:Y:S01]  /*0510*/  IMAD.WIDE.U32 R24, R24, -0x2daee0ad, RZ ;  /* 0xd2511f5318187825 */ /* 0x000fe200078e00ff */
[----:B------:R-:W-:-:S03]  /*0520*/  LOP3.LUT R22, R27, UR24, R22, 0x96, !PT ;  /* 0x000000181b167c12 */ /* 0x000fc6000f8e9616 */
[----:B------:R-:W-:Y:S01]  /*0530*/  IMAD R161, R161, 0x4, R0 ;  /* 0x00000004a1a17824 */ /* 0x000fe200078e0200 */
[----:B------:R-:W-:Y:S01]  /*0540*/  LOP3.LUT R28, R25, UR25, R20, 0x96, !PT ;  /* 0x00000019191c7c12 */ /* 0x000fe2000f8e9614 */
[----:B------:R-:W-:-:S03]  /*0550*/  IMAD.WIDE.U32 R22, R22, -0x2daee0ad, RZ ;  /* 0xd2511f5316167825 */ /* 0x000fc600078e00ff */
[----:B------:R-:W-:Y:S01]  /*0560*/  ISETP.GE.AND P1, PT, R161, UR10, PT ;  /* 0x0000000aa1007c0c */ /* 0x000fe2000bf26270 */
[----:B------:R-:W-:Y:S01]  /*0570*/  IMAD.WIDE.U32 R28, R28, -0x326172a9, RZ ;  /* 0xcd9e8d571c1c7825 */ /* 0x000fe200078e00ff */
[----:B------:R-:W-:-:S04]  /*0580*/  LOP3.LUT R151, R23, UR27, R24, 0x96, !PT ;  /* 0x0000001b17977c12 */ /* 0x000fc8000f8e9618 */
[----:B------:R-:W-:Y:S01]  /*0590*/  LOP3.LUT R150, R29, UR26, R26, 0x96, !PT ;  /* 0x0000001a1d967c12 */ /* 0x000fe2000f8e961a */
[----:B------:R-:W-:Y:S01]  /*05a0*/  UIADD3 UR28, UR6, -0xe443238, URZ ;  /* 0xf1bbcdc8061c7890 */ /* 0x000fe2000fffe03f */
[----:B------:R-:W-:Y:S01]  /*05b0*/  IMAD.HI.U32 R23, R151, -0x326172a9, RZ ;  /* 0xcd9e8d5797177827 */ /* 0x000fe200078e00ff */
[----:B------:R-:W-:-:S03]  /*05c0*/  LEA R20, P2, R42, UR8, 0x4 ;  /* 0x000000082a147c11 */ /* 0x000fc6000f8420ff */
[----:B------:R-:W-:Y:S01]  /*05d0*/  IMAD.HI.U32 R21, R150, -0x2daee0ad, RZ ;  /* 0xd2511f5396157827 */ /* 0x000fe200078e00ff */
[----:B------:R-:W-:-:S04]  /*05e0*/  LOP3.LUT R160, R23, UR28, R28, 0x96, !PT ;  /* 0x0000001c17a07c12 */ /* 0x000fc8000f8e961c */
[----:B------:R-:W-:Y:S02]  /*05f0*/  LOP3.LUT R162, R21, UR29, R22, 0x96, !PT ;  /* 0x0000001d15a27c12 */ /* 0x000fe4000f8e9616 */
[----:B------:R-:W-:Y:S01]  /*0600*/  IADD3.X R21, RZ, UR9, RZ, P2, !PT ;  /* 0x00000009ff157c10 */ /* 0x000fe200097fe4ff */
[----:B0-----:R-:W-:Y:S06]  /*0610*/  @P1 EXIT ;  /* 0x000000000000194d */ /* 0x001fec0003800000 */
[----:B------:R-:W-:Y:S01]  /*0620*/  SHF.L.U32 R0, R30, 0x4, RZ ;  /* 0x000000041e007819 */ /* 0x000fe200000006ff */
[----:B------:R-:W0:Y:S01]  /*0630*/  LDC.64 R2, c[0x0][0x260] ;  /* 0x00009800ff027b82 */ /* 0x000e220000000a00 */
[----:B-----5:R-:W-:Y:S02]  /*0640*/  @!P0 CS2R R104, SRZ ;  /* 0x0000000000688805 */ /* 0x020fe4000001ff00 */
[----:B------:R-:W-:Y:S02]  /*0650*/  @!P0 CS2R R18, SRZ ;  /* 0x0000000000128805 */ /* 0x000fe4000001ff00 */
[----:B------:R-:W-:Y:S02]  /*0660*/  LOP3.LUT R0, R0, 0x1f0, RZ, 0xc0, !PT ;  /* 0x000001f000007812 */ /* 0x000fe400078ec0ff */
[----:B------:R-:W-:Y:S02]  /*0670*/  @!P0 CS2R R16, SRZ ;  /* 0x0000000000108805 */ /* 0x000fe4000001ff00 */
[----:B------:R-:W-:-:S02]  /*0680*/  @!P0 CS2R R12, SRZ ;  /* 0x00000000000c8805 */ /* 0x000fc4000001ff00 */
[----:B------:R-:W-:Y:S02]  /*0690*/  @!P0 CS2R R14, SRZ ;  /* 0x00000000000e8805 */ /* 0x000fe4000001ff00 */
[----:B------:R-:W-:Y:S02]  /*06a0*/  IADD3 R116, P1, R0, UR8, RZ ;  /* 0x0000000800747c10 */ /* 0x000fe4000ff3e0ff */
[----:B------:R-:W-:Y:S02]  /*06b0*/  @!P0 CS2R R10, SRZ ;  /* 0x00000000000a8805 */ /* 0x000fe4000001ff00 */
[----:B------:R-:W-:Y:S02]  /*06c0*/  @!P0 CS2R R8, SRZ ;  /* 0x0000000000088805 */ /* 0x000fe4000001ff00 */
[----:B------:R-:W-:Y:S02]  /*06d0*/  @!P0 CS2R R4, SRZ ;  /* 0x0000000000048805 */ /* 0x000fe4000001ff00 */
[----:B------:R-:W-:Y:S01]  /*06e0*/  @!P0 CS2R R6, SRZ ;  /* 0x0000000000068805 */ /* 0x000fe2000001ff00 */
[----:B------:R-:W-:Y:S01]  /*06f0*/  IMAD.X R117, RZ, RZ, UR9, P1 ;  /* 0x00000009ff757e24 */ /* 0x000fe200088e06ff */
[----:B------:R-:W-:-:S02]  /*0700*/  @!P0 CS2R R120, SRZ ;  /* 0x0000000000788805 */ /* 0x000fc4000001ff00 */
[----:B------:R-:W-:Y:S02]  /*0710*/  @!P0 CS2R R122, SRZ ;  /* 0x00000000007a8805 */ /* 0x000fe4000001ff00 */
[----:B------:R-:W-:Y:S02]  /*0720*/  @!P0 CS2R R112, SRZ ;  /* 0x0000000000708805 */ /* 0x000fe4000001ff00 */
[----:B------:R-:W-:Y:S02]  /*0730*/  @!P0 CS2R R114, SRZ ;  /* 0x0000000000728805 */ /* 0x000fe4000001ff00 */
[----:B------:R-:W-:Y:S01]  /*0740*/  @!P0 CS2R R108, SRZ ;  /* 0x00000000006c8805 */ /* 0x000fe2000001ff00 */
[----:B------:R-:W2:Y:S01]  /*0750*/  LDG.E.128 R116, desc[UR4][R116.64+0xe00] ;  /* 0x000e000474747981 */ /* 0x000ea2000c1e1d00 */
[----:B------:R-:W-:Y:S02]  /*0760*/  @!P0 CS2R R110, SRZ ;  /* 0x00000000006e8805 */ /* 0x000fe4000001ff00 */
[----:B------:R-:W-:Y:S01]  /*0770*/  @!P0 CS2R R106, SRZ ;  /* 0x00000000006a8805 */ /* 0x000fe2000001ff00 */
[--C-:B------:R-:W-:Y:S01]  /*0780*/  HADD2.F32 R141, -RZ, R104.reuse.H0_H0 ;  /* 0x20000068ff8d7230 */ /* 0x100fe20000004100 */
[----:B------:R-:W-:Y:S01]  /*0790*/  UIADD3 UR30, UR6, -0x700cb87f, URZ ;  /* 0x8ff34781061e7890 */ /* 0x000fe2000fffe03f */
[----:B------:R-:W-:Y:S01]  /*07a0*/  HADD2.F32 R144, -RZ, R104.H1_H1 ;  /* 0x30000068ff907230 */ /* 0x000fe20000004100 */
[----:B------:R-:W-:Y:S01]  /*07b0*/  UIADD3 UR31, UR7, -0x695add53, URZ ;  /* 0x96a522ad071f7890 */ /* 0x000fe2000fffe03f */
[----:B0-----:R-:W-:Y:S01]  /*07c0*/  IMAD.WIDE.U32 R2, R42, 0x10, R2 ;  /* 0x000000102a027825 */ /* 0x001fe200078e0002 */
[----:B------:R-:W5:Y:S01]  /*07d0*/  LDG.E.128 R100, desc[UR4][R20.64] ;  /* 0x0000000414647981 */ /* 0x000f62000c1e1d00 */
[----:B------:R-:W-:-:S02]  /*07e0*/  ULDC.64 UR8, c[0x0][0x270] ;  /* 0x00009c0000087ab9 */ /* 0x000fc40000000a00 */
[----:B------:R-:W-:Y:S01]  /*07f0*/  IMAD R151, R151, -0x326172a9, RZ ;  /* 0xcd9e8d5797977824 */ /* 0x000fe200078e02ff */
[----:B------:R-:W5:Y:S01]  /*0800*/  LDG.E.128 R96, desc[UR4][R20.64+0x200] ;  /* 0x0002000414607981 */ /* 0x000f62000c1e1d00 */
[--C-:B------:R-:W-:Y:S02]  /*0810*/  HADD2.F32 R143, -RZ, R105.reuse.H0_H0 ;  /* 0x20000069ff8f7230 */ /* 0x100fe40000004100 */
[----:B------:R-:W-:Y:S01]  /*0820*/  IMAD R150, R150, -0x2daee0ad, RZ ;  /* 0xd2511f5396967824 */ /* 0x000fe200078e02ff */
[----:B------:R-:W5:Y:S01]  /*0830*/  LDG.E.128 R92, desc[UR4][R20.64+0x400] ;  /* 0x00040004145c7981 */ /* 0x000f62000c1e1d00 */
[----:B------:R-:W-:Y:S01]  /*0840*/  HADD2.F32 R146, -RZ, R105.H1_H1 ;  /* 0x30000069ff927230 */ /* 0x000fe20000004100 */
[----:B------:R-:W-:Y:S01]  /*0850*/  HFMA2.MMA R159, -RZ, RZ, 0, 0 ;  /* 0x00000000ff9f7435 */ /* 0x000fe200000001ff */
[----:B------:R-:W-:Y:S01]  /*0860*/  IMAD.HI.U32 R104, R162, -0x326172a9, RZ ;  /* 0xcd9e8d57a2687827 */ /* 0x000fe200078e00ff */
[----:B------:R-:W5:Y:S01]  /*0870*/  LDG.E.128 R88, desc[UR4][R20.64+0x600] ;  /* 0x0006000414587981 */ /* 0x000f62000c1e1d00 */
[----:B------:R-:W-:Y:S01]  /*0880*/  LOP3.LUT R173, R124, 0x3, RZ, 0xc0, !PT ;  /* 0x000000037cad7812 */ /* 0x000fe200078ec0ff */
[----:B------:R-:W-:Y:S01]  /*0890*/  ULDC UR10, c[0x0][0x218] ;  /* 0x00008600000a7ab9 */ /* 0x000fe20000000800 */
[----:B------:R-:W-:Y:S01]  /*08a0*/  IMAD.HI.U32 R105, R160, -0x2daee0ad, RZ ;  /* 0xd2511f53a0697827 */ /* 0x000fe200078e00ff */
[----:B------:R-:W5:Y:S01]  /*08b0*/  LDG.E.128 R84, desc[UR4][R20.64+0x800] ;  /* 0x0008000414547981 */ /* 0x000f62000c1e1d00 */
[----:B------:R-:W-:Y:S01]  /*08c0*/  BSSY B0, `(.L_x_10548) ;  /* 0x0001974000007945 */ /* 0x000fe20003800000 */
[----:B------:R-:W-:Y:S01]  /*08d0*/  ULDC.U8 UR11, c[0x0][0x2a0] ;  /* 0x0000a800000b7ab9 */ /* 0x000fe20000000000 */
[--C-:B------:R-:W-:Y:S01]  /*08e0*/  HADD2.F32 R37, -RZ, R18.reuse.H0_H0 ;  /* 0x20000012ff257230 */ /* 0x100fe20000004100 */
[----:B------:R-:W5:Y:S01]  /*08f0*/  LDG.E.128 R80, desc[UR4][R20.64+0xa00] ;  /* 0x000a000414507981 */ /* 0x000f62000c1e1d00 */
[----:B------:R-:W-:Y:S01]  /*0900*/  HADD2.F32 R36, -RZ, R18.H1_H1 ;  /* 0x30000012ff247230 */ /* 0x000fe20000004100 */
[----:B------:R-:W-:Y:S01]  /*0910*/  ULDC UR14, c[0x0][0x2d8] ;  /* 0x0000b600000e7ab9 */ /* 0x000fe20000000800 */
[--C-:B------:R-:W-:Y:S01]  /*0920*/  HADD2.F32 R35, -RZ, R19.reuse.H0_H0 ;  /* 0x20000013ff237230 */ /* 0x100fe20000004100 */
[----:B------:R0:W5:Y:S01]  /*0930*/  LDG.E.128 R76, desc[UR4][R20.64+0xc00] ;  /* 0x000c0004144c7981 */ /* 0x000162000c1e1d00 */
[----:B------:R-:W-:Y:S01]  /*0940*/  HADD2.F32 R34, -RZ, R19.H1_H1 ;  /* 0x30000013ff227230 */ /* 0x000fe20000004100 */
[----:B------:R-:W-:Y:S01]  /*0950*/  UISETP.NE.U32.AND UP0, UPT, UR8, URZ, UPT ;  /* 0x0000003f0800728c */ /* 0x000fe2000bf05070 */
        /* <DEDUP_REMOVED lines=10> */
[----:B------:R-:W-:-:S02]  /*0a00*/  HADD2.F32 R32, -RZ, R12.H1_H1 ;  /* 0x3000000cff207230 */ /* 0x000fc40000004100 */
[--C-:B------:R-:W-:Y:S01]  /*0a10*/  HADD2.F32 R31, -RZ, R13.reuse.H0_H0 ;  /* 0x2000000dff1f7230 */ /* 0x100fe20000004100 */
[----:B------:R-:W5:Y:S01]  /*0a20*/  LDG.E.128 R60, desc[UR4][R2.64+0x600] ;  /* 0x00060004023c7981 */ /* 0x000f62000c1e1d00 */
[----:B------:R-:W-:Y:S02]  /*0a30*/  HADD2.F32 R30, -RZ, R13.H1_H1 ;  /* 0x3000000dff1e7230 */ /* 0x000fe40000004100 */
[--C-:B------:R-:W-:Y:S01]  /*0a40*/  HADD2.F32 R29, -RZ, R14.reuse.H0_H0 ;  /* 0x2000000eff1d7230 */ /* 0x100fe20000004100 */
[----:B------:R-:W5:Y:S01]  /*0a50*/  LDG.E.128 R56, desc[UR4][R2.64+0x800] ;  /* 0x0008000402387981 */ /* 0x000f62000c1e1d00 */
[----:B------:R-:W-:Y:S02]  /*0a60*/  HADD2.F32 R28, -RZ, R14.H1_H1 ;  /* 0x3000000eff1c7230 */ /* 0x000fe40000004100 */
[--C-:B------:R-:W-:Y:S01]  /*0a70*/  HADD2.F32 R27, -RZ, R15.reuse.H0_H0 ;  /* 0x2000000fff1b7230 */ /* 0x100fe20000004100 */
[----:B------:R-:W5:Y:S01]  /*0a80*/  LDG.E.128 R52, desc[UR4][R2.64+0xa00] ;  /* 0x000a000402347981 */ /* 0x000f62000c1e1d00 */
[----:B------:R-:W-:-:S02]  /*0a90*/  HADD2.F32 R26, -RZ, R15.H1_H1 ;  /* 0x3000000fff1a7230 */ /* 0x000fc40000004100 */
[--C-:B0-----:R-:W-:Y:S01]  /*0aa0*/  HADD2.F32 R21, -RZ, R10.reuse.H0_H0 ;  /* 0x2000000aff157230 */ /* 0x101fe20000004100 */
[----:B------:R-:W5:Y:S01]  /*0ab0*/  LDG.E.128 R48, desc[UR4][R2.64+0xc00] ;  /* 0x000c000402307981 */ /* 0x000f62000c1e1d00 */
[----:B------:R-:W-:Y:S02]  /*0ac0*/  HADD2.F32 R20, -RZ, R10.H1_H1 ;  /* 0x3000000aff147230 */ /* 0x000fe40000004100 */
[--C-:B------:R-:W-:Y:S01]  /*0ad0*/  HADD2.F32 R19, -RZ, R11.reuse.H0_H0 ;  /* 0x2000000bff137230 */ /* 0x100fe20000004100 */
[----:B------:R0:W5:Y:S01]  /*0ae0*/  LDG.E.128 R44, desc[UR4][R2.64+0xe00] ;  /* 0x000e0004022c7981 */ /* 0x000162000c1e1d00 */
[----:B------:R-:W-:Y:S01]  /*0af0*/  HADD2.F32 R18, -RZ, R11.H1_H1 ;  /* 0x3000000bff127230 */ /* 0x000fe20000004100 */
[----:B------:R-:W-:Y:S01]  /*0b00*/  LOP3.LUT R151, R104, UR30, R151, 0x96, !PT ;  /* 0x0000001e68977c12 */ /* 0x000fe2000f8e9697 */
[--C-:B------:R-:W-:Y:S01]  /*0b10*/  HADD2.F32 R25, -RZ, R8.reuse.H0_H0 ;  /* 0x20000008ff197230 */ /* 0x100fe20000004100 */
[----:B------:R-:W-:Y:S01]  /*0b20*/  LOP3.LUT R150, R105, UR31, R150, 0x96, !PT ;  /* 0x0000001f69967c12 */ /* 0x000fe2000f8e9696 */
[----:B------:R-:W-:Y:S01]  /*0b30*/  HADD2.F32 R24, -RZ, R8.H1_H1 ;  /* 0x30000008ff187230 */ /* 0x000fe20000004100 */
[----:B------:R-:W-:Y:S01]  /*0b40*/  UISETP.NE.AND.EX UP0, UPT, UR9, URZ, UPT, UP0 ;  /* 0x0000003f0900728c */ /* 0x000fe2000bf05300 */
        /* <DEDUP_REMOVED lines=16> */
[--C-:B0-----:R-:W-:Y:S02]  /*0c50*/  HADD2.F32 R3, -RZ, R123.reuse.H0_H0 ;  /* 0x2000007bff037230 */ /* 0x101fe40000004100 */
        /* <DEDUP_REMOVED lines=21> */
[----:B------:R-:W-:Y:S02]  /*0db0*/  IMAD R162, R162, -0x326172a9, RZ ;  /* 0xcd9e8d57a2a27824 */ /* 0x000fe400078e02ff */
[----:B------:R-:W-:Y:S02]  /*0dc0*/  IMAD R160, R160, -0x2daee0ad, RZ ;  /* 0xd2511f53a0a07824 */ /* 0x000fe400078e02ff */
[--C-:B--2---:R-:W-:Y:S02]  /*0dd0*/  HADD2.F32 R149, -RZ, R116.reuse.H0_H0 ;  /* 0x20000074ff957230 */ /* 0x104fe40000004100 */
[----:B------:R-:W-:Y:S02]  /*0de0*/  HADD2.F32 R154, -RZ, R116.H1_H1 ;  /* 0x30000074ff9a7230 */ /* 0x000fe40000004100 */
[----:B------:R-:W-:-:S02]  /*0df0*/  HADD2.F32 R153, -RZ, R117.H0_H0 ;  /* 0x20000075ff997230 */ /* 0x000fc40000004100 */
[----:B------:R-:W-:Y:S02]  /*0e00*/  HADD2.F32 R156, -RZ, R117.H1_H1 ;  /* 0x30000075ff9c7230 */ /* 0x000fe40000004100 */
[--C-:B------:R-:W-:Y:S02]  /*0e10*/  HADD2.F32 R155, -RZ, R118.reuse.H0_H0 ;  /* 0x20000076ff9b7230 */ /* 0x100fe40000004100 */
[----:B------:R-:W-:Y:S02]  /*0e20*/  HADD2.F32 R158, -RZ, R118.H1_H1 ;  /* 0x30000076ff9e7230 */ /* 0x000fe40000004100 */
[--C-:B------:R-:W-:Y:S02]  /*0e30*/  HADD2.F32 R157, -RZ, R119.reuse.H0_H0 ;  /* 0x20000077ff9d7230 */ /* 0x100fe40000004100 */
[----:B------:R-:W-:-:S07]  /*0e40*/  HADD2.F32 R166, -RZ, R119.H1_H1 ;  /* 0x30000077ffa67230 */ /* 0x000fce0000004100 */
.L_x_10998:
[----:B------:R-:W-:Y:S01]  /*0e50*/  ISETP.NE.U32.AND P0, PT, RZ, UR12, PT ;  /* 0x0000000cff007c0c */ /* 0x000fe2000bf05070 */
[----:B0-----:R-:W0:Y:S01]  /*0e60*/  LDC.64 R224, c[0x0][0x220] ;  /* 0x00008800ffe07b82 */ /* 0x001e220000000a00 */
[----:B------:R-:W-:Y:S01]  /*0e70*/  IMAD R108, R161, UR10, RZ ;  /* 0x0000000aa16c7c24 */ /* 0x000fe2000f8e02ff */
        /* <DEDUP_REMOVED lines=18> */
[----:B------:R-:W-:Y:S01]  /*0fa0*/  BSSY B1, `(.L_x_10549) ;  /* 0x000000e000017945 */ /* 0x000fe20003800000 */
[----:B------:R-:W-:Y:S02]  /*0fb0*/  MOV R172, 0x3f800000 ;  /* 0x3f80000000ac7802 */ /* 0x000fe40000000f00 */
[----:B------:R-:W-:-:S09]  /*0fc0*/  IADD3 R118, R173, 0x1, RZ ;  /* 0x00000001ad767810 */ /* 0x000fd20007ffe0ff */
[----:B--2---:R-:W-:Y:S01]  /*0fd0*/  @P2 HADD2.F32 R172, -RZ, R112.H0_H0 ;  /* 0x20000070ffac2230 */ /* 0x004fe20000004100 */
[----:B0-----:R-:W-:Y:S06]  /*0fe0*/  @!P1 BRA `(.L_x_10550) ;  /* 0x0000000000209947 */ /* 0x001fec0003800000 */
        /* <DEDUP_REMOVED lines=8> */
.L_x_10550:
[----:B------:R-:W-:-:S07]  /*1070*/  IMAD.MOV.U32 R117, RZ, RZ, R162 ;  /* 0x000000ffff757224 */ /* 0x000fce00078e00a2 */
.L_x_10551:
[----:B------:R-:W-:Y:S05]  /*1080*/  BSYNC B1 ;  /* 0x0000000000017941 */ /* 0x000fea0003800000 */
.L_x_10549:
[----:B------:R-:W-:Y:S01]  /*1090*/  ISETP.NE.AND P1, PT, R118, 0x4, PT ;  /* 0x000000047600780c */ /* 0x000fe20003f25270 */
[----:B------:R-:W-:Y:S01]  /*10a0*/  IMAD.U32 R173, RZ, RZ, UR6 ;  /* 0x00000006ffad7e24 */ /* 0x000fe2000f8e00ff */
[----:B------:R-:W-:Y:S01]  /*10b0*/  MOV R174, UR6 ;  /* 0x0000000600ae7c02 */ /* 0x000fe20008000f00 */
[----:B------:R-:W-:Y:S01]  /*10c0*/  BSSY B1, `(.L_x_10552) ;  /* 0x0000040000017945 */ /* 0x000fe20003800000 */
[----:B------:R-:W-:Y:S01]  /*10d0*/  MOV R171, UR7 ;  /* 0x0000000700ab7c02 */ /* 0x000fe20008000f00 */
[----:B------:R-:W-:Y:S01]  /*10e0*/  VIADD R173, R173, 0x3c6ef372 ;  /* 0x3c6ef372adad7836 */ /* 0x000fe20000000000 */
[----:B------:R-:W-:Y:S02]  /*10f0*/  IADD3 R174, R174, -0x61c88647, RZ ;  /* 0x9e3779b9aeae7810 */ /* 0x000fe40007ffe0ff */
[----:B------:R-:W-:-:S05]  /*1100*/  IADD3 R171, R171, -0x4498517b, RZ ;  /* 0xbb67ae85abab7810 */ /* 0x000fca0007ffe0ff */
        /* <DEDUP_REMOVED lines=14> */
.L_x_10555:
[----:B------:R-:W-:Y:S05]  /*11f0*/  BSYNC B2 ;  /* 0x0000000000027941 */ /* 0x000fea0003800000 */
.L_x_10554:
        /* <DEDUP_REMOVED lines=44> */
.L_x_10553:
[----:B------:R-:W-:Y:S05]  /*14c0*/  BSYNC B1 ;  /* 0x0000000000017941 */ /* 0x000fea0003800000 */
.L_x_10552:
[----:B------:R-:W0:Y:S01]  /*14d0*/  LDC R127, c[0x0][0x298] ;  /* 0x0000a600ff7f7b82 */ /* 0x000e220000000800 */
[----:B------:R-:W-:Y:S01]  /*14e0*/  I2FP.F32.U32 R112, R117 ;  /* 0x0000007500707245 */ /* 0x000fe20000201000 */
[----:B-----5:R-:W-:Y:S01]  /*14f0*/  HADD2.F32 R115, -RZ, R108.H0_H0 ;  /* 0x2000006cff737230 */ /* 0x020fe20000004100 */
[----:B------:R-:W-:Y:S01]  /*1500*/  MOV R125, 0x2f800000 ;  /* 0x2f800000007d7802 */ /* 0x000fe20000000f00 */
[----:B------:R-:W-:Y:S01]  /*1510*/  HADD2.F32 R117, -RZ, R100.H0_H0 ;  /* 0x20000064ff757230 */ /* 0x000fe20000004100 */
[----:B------:R-:W-:Y:S01]  /*1520*/  BSSY B1, `(.L_x_10556) ;  /* 0x0000017000017945 */ /* 0x000fe20003800000 */
[----:B------:R-:W-:Y:S02]  /*1530*/  @P0 HADD2.F32 R114, -RZ, R104.H0_H0 ;  /* 0x20000068ff720230 */ /* 0x000fe40000004100 */
[----:B------:R-:W1:Y:S01]  /*1540*/  LDC R126, c[0x0][0x294] ;  /* 0x0000a500ff7e7b82 */ /* 0x000e620000000800 */
[----:B------:R-:W-:Y:S01]  /*1550*/  FFMA.FTZ R113, R112, R125, 1.1641532182693481445e-10 ;  /* 0x2f00000070717423 */ /* 0x000fe2000001007d */
[----:B------:R-:W-:Y:S01]  /*1560*/  FMUL.FTZ R112, R115, R172 ;  /* 0x000000ac73707220 */ /* 0x000fe20000410000 */
[----:B------:R-:W-:-:S03]  /*1570*/  VIADD R119, R118, 0x1 ;  /* 0x0000000176777836 */ /* 0x000fc60000000000 */
        /* <DEDUP_REMOVED lines=16> */
.L_x_10557:
[----:B------:R-:W-:-:S07]  /*1680*/  MOV R122, R162 ;  /* 0x000000a2007a7202 */ /* 0x000fce0000000f00 */
.L_x_10558:
[----:B------:R-:W-:Y:S05]  /*1690*/  BSYNC B1 ;  /* 0x0000000000017941 */ /* 0x000fea0003800000 */
.L_x_10556:
        /* <DEDUP_REMOVED lines=16> */
.L_x_10562:
[----:B------:R-:W-:Y:S05]  /*17a0*/  BSYNC B2 ;  /* 0x0000000000027941 */ /* 0x000fea0003800000 */
.L_x_10561:
        /* <DEDUP_REMOVED lines=40> */
[----:B------:R-:W-:-:S03]  /*1a30*/  LOP3.LUT R151, R115, UR30, R118, 0x96, !PT ;  /* 0x0000001e73977c12 */ /* 0x000fc6000f8e9676 */
[----:B------:R-:W-:Y:S01]  /*1a40*/  IMAD.MOV.U32 R162, RZ, RZ, R114 ;  /* 0x000000ffffa27224 */ /* 0x000fe200078e0072 */
[----:B------:R-:W-:Y:S02]  /*1a50*/  LOP3.LUT R150, R113, UR31, R150, 0x96, !PT ;  /* 0x0000001f71967c12 */ /* 0x000fe4000f8e9696 */
[----:B------:R-:W-:-:S07]  /*1a60*/  MOV R160, R112 ;  /* 0x0000007000a07202 */ /* 0x000fce0000000f00 */
.L_x_10560:
[----:B------:R-:W-:Y:S05]  /*1a70*/  BSYNC B1 ;  /* 0x0000000000017941 */ /* 0x000fea0003800000 */
.L_x_10559:
[----:B------:R-:W-:Y:S01]  /*1a80*/  I2FP.F32.U32 R112, R122 ;  /* 0x0000007a00707245 */ /* 0x000fe20000201000 */
[----:B------:R-:W-:Y:S01]  /*1a90*/  HADD2.F32 R115, -RZ, R108.H1_H1 ;  /* 0x3000006cff737230 */ /* 0x000fe20000004100 */
[----:B------:R-:W-:Y:S03]  /*1aa0*/  BSSY B1, `(.L_x_10563) ;  /* 0x0000017000017945 */ /* 0x000fe60003800000 */
[----:B------:R-:W-:Y:S01]  /*1ab0*/  FFMA.FTZ R113, R112, R125, 1.1641532182693481445e-10 ;  /* 0x2f00000070717423 */ /* 0x000fe2000001007d */
[----:B------:R-:W-:Y:S01]  /*1ac0*/  FMUL.FTZ R108, R115, R172 ;  /* 0x000000ac736c7220 */ /* 0x000fe20000410000 */
[----:B------:R-:W-:Y:S02]  /*1ad0*/  @P0 HADD2.F32 R115, -RZ, R104.H1_H1 ;  /* 0x30000068ff730230 */ /* 0x000fe40000004100 */
[----:B------:R-:W-:Y:S02]  /*1ae0*/  VIADD R112, R119, 0x1 ;  /* 0x0000000177707836 */ /* 0x000fe40000000000 */
[----:B------:R-:W-:Y:S01]  /*1af0*/  FMUL.FTZ R108, R108, R127 ;  /* 0x0000007f6c6c7220 */ /* 0x000fe20000410000 */
[----:B------:R-:W-:Y:S01]  /*1b00*/  FSETP.GTU.FTZ.AND P1, PT, R113, R126, PT ;  /* 0x0000007e7100720b */ /* 0x000fe20003f3c000 */
[----:B------:R-:W-:-:S03]  /*1b10*/  HADD2.F32 R113, -RZ, R100.H1_H1 ;  /* 0x30000064ff717230 */ /* 0x000fc60000004100 */
        /* <DEDUP_REMOVED lines=14> */
.L_x_10564:
[----:B------:R-:W-:-:S07]  /*1c00*/  MOV R108, R162 ;  /* 0x000000a2006c7202 */ /* 0x000fce0000000f00 */
.L_x_10565:
[----:B------:R-:W-:Y:S05]  /*1c10*/  BSYNC B1 ;  /* 0x0000000000017941 */ /* 0x000fea0003800000 */
.L_x_10563:
        /* <DEDUP_REMOVED lines=16> */
.L_x_10569:
[----:B------:R-:W-:Y:S05]  /*1d20*/  BSYNC B2 ;  /* 0x0000000000027941 */ /* 0x000fea0003800000 */
.L_x_10568:
        /* <DEDUP_REMOVED lines=44> */
.L_x_10567:
[----:B------:R-:W-:Y:S05]  /*1ff0*/  BSYNC B1 ;  /* 0x0000000000017941 */ /* 0x000fea0003800000 */
.L_x_10566:
        /* <DEDUP_REMOVED lines=9> */
[----:B------:R-:W-:Y:S01]  /*2090*/  FSETP.GTU.FTZ.AND P1, PT, R113, R126, PT ;  /* 0x0000007e7100720b */ /* 0x000fe20003f3c000 */
[----:B------:R-:W-:-:S03]  /*20a0*/  HADD2.F32 R113, -RZ, R101.H0_H0 ;  /* 0x20000065ff717230 */ /* 0x000fc60000004100 */
[----:B------:R-:W-:-:S05]  /*20b0*/  FSEL R108, R108, RZ, !P1 ;  /* 0x000000ff6c6c7208 */ /* 0x000fca0004800000 */
[----:B------:R-:W-:-:S04]  /*20c0*/  FMUL.FTZ R118, R108, R113 ;  /* 0x000000716c767220 */ /* 0x000fc80000410000 */
        /* <DEDUP_REMOVED lines=10> */
.L_x_10571:
[----:B------:R-:W-:-:S07]  /*2170*/  MOV R108, R162 ;  /* 0x000000a2006c7202 */ /* 0x000fce0000000f00 */
.L_x_10572:
[----:B------:R-:W-:Y:S05]  /*2180*/  BSYNC B1 ;  /* 0x0000000000017941 */ /* 0x000fea0003800000 */
.L_x_10570:
        /* <DEDUP_REMOVED lines=16> */
.L_x_10576:
[----:B------:R-:W-:Y:S05]  /*2290*/  BSYNC B2 ;  /* 0x0000000000027941 */ /* 0x000fea0003800000 */
.L_x_10575:
        /* <DEDUP_REMOVED lines=42> */
[----:B------:R-:W-:Y:S02]  /*2540*/  LOP3.LUT R150, R113, UR31, R150, 0x96, !PT ;  /* 0x0000001f71967c12 */ /* 0x000fe4000f8e9696 */
[----:B------:R-:W-:-:S08]  /*2550*/  MOV R160, R112 ;  /* 0x0000007000a07202 */ /* 0x000fd00000000f00 */
.L_x_10574:
[----:B------:R-:W-:Y:S05]  /*2560*/  BSYNC B1 ;  /* 0x0000000000017941 */ /* 0x000fea0003800000 */
.L_x_10573:
[----:B------:R-:W-:Y:S01]  /*2570*/  I2FP.F32.U32 R108, R108 ;  /* 0x0000006c006c7245 */ /* 0x000fe20000201000 */
[----:B------:R-:W-:Y:S01]  /*2580*/  HADD2.F32 R113, -RZ, R109.H1_H1 ;  /* 0x3000006dff717230 */ /* 0x000fe20000004100 */
[----:B------:R-:W-:Y:S01]  /*2590*/  ISETP.NE.AND P3, PT, R114, 0x1, PT ;  /* 0x000000017200780c */ /* 0x000fe20003f65270 */
[----:B------:R-:W-:Y:S01]  /*25a0*/  HADD2.F32 R121, -RZ, R101.H1_H1 ;  /* 0x30000065ff797230 */ /* 0x000fe20000004100 */
[----:B------:R-:W-:Y:S01]  /*25b0*/  BSSY B1, `(.L_x_10577) ;  /* 0x0000014000017945 */ /* 0x000fe20003800000 */
[----:B------:R-:W-:Y:S01]  /*25c0*/  FFMA.FTZ R109, R108, R125, 1.1641532182693481445e-10 ;  /* 0x2f0000006c6d7423 */ /* 0x000fe2000001007d */
[----:B------:R-:W-:Y:S01]  /*25d0*/  FMUL.FTZ R108, R113, R172 ;  /* 0x000000ac716c7220 */ /* 0x000fe20000410000 */
[----:B------:R-:W-:Y:S02]  /*25e0*/  @P0 HADD2.F32 R112, -RZ, R105.H1_H1 ;  /* 0x30000069ff700230 */ /* 0x000fe40000004100 */
        /* <DEDUP_REMOVED lines=15> */
.L_x_10578:
[----:B------:R-:W-:-:S07]  /*26e0*/  MOV R119, R162 ;  /* 0x000000a200777202 */ /* 0x000fce0000000f00 */
.L_x_10579:
[----:B------:R-:W-:Y:S05]  /*26f0*/  BSYNC B1 ;  /* 0x0000000000017941 */ /* 0x000fea0003800000 */
.L_x_10577:
        /* <DEDUP_REMOVED lines=16> */
.L_x_10583:
[----:B------:R-:W-:Y:S05]  /*2800*/  BSYNC B2 ;  /* 0x0000000000027941 */ /* 0x000fea0003800000 */
.L_x_10582:
        /* <DEDUP_REMOVED lines=44> */
.L_x_10581:
[----:B------:R-:W-:Y:S05]  /*2ad0*/  BSYNC B1 ;  /* 0x0000000000017941 */ /* 0x000fea0003800000 */
.L_x_10580:
[----:B------:R-:W-:Y:S01]  /*2ae0*/  I2FP.F32.U32 R108, R119 ;  /* 0x00000077006c7245 */ /* 0x000fe20000201000 */
[----:B------:R-:W-:Y:S01]  /*2af0*/  HADD2.F32 R113, -RZ, R110.H0_H0 ;  /* 0x2000006eff717230 */ /* 0x000fe20000004100 */
[----:B------:R-:W-:Y:S01]  /*2b00*/  ISETP.NE.AND P4, PT, R115, 0x1, PT ;  /* 0x000000017300780c */ /* 0x000fe20003f85270 */
[----:B------:R-:W-:Y:S01]  /*2b10*/  HADD2.F32 R119, -RZ, R102.H0_H0 ;  /* 0x20000066ff777230 */ /* 0x000fe20000004100 */
[----:B------:R-:W-:Y:S01]  /*2b20*/  BSSY B1, `(.L_x_10584) ;  /* 0x0000014000017945 */ /* 0x000fe20003800000 */
[----:B------:R-:W-:Y:S01]  /*2b30*/  FFMA.FTZ R109, R108, R125, 1.1641532182693481445e-10 ;  /* 0x2f0000006c6d7423 */ /* 0x000fe2000001007d */
[----:B------:R-:W-:Y:S01]  /*2b40*/  FMUL.FTZ R108, R113, R172 ;  /* 0x000000ac716c7220 */ /* 0x000fe20000410000 */
[----:B------:R-:W-:Y:S02]  /*2b50*/  @P0 HADD2.F32 R112, -RZ, R106.H0_H0 ;  /* 0x2000006aff700230 */ /* 0x000fe40000004100 */
        /* <DEDUP_REMOVED lines=15> */
.L_x_10585:
[----:B------:R-:W-:-:S07]  /*2c50*/  MOV R124, R162 ;  /* 0x000000a2007c7202 */ /* 0x000fce0000000f00 */
.L_x_10586:
[----:B------:R-:W-:Y:S05]  /*2c60*/  BSYNC B1 ;  /* 0x0000000000017941 */ /* 0x000fea0003800000 */
.L_x_10584:
        /* <DEDUP_REMOVED lines=16> */
.L_x_10590:
[----:B------:R-:W-:Y:S05]  /*2d70*/  BSYNC B2 ;  /* 0x0000000000027941 */ /* 0x000fea0003800000 */
.L_x_10589:
        /* <DEDUP_REMOVED lines=40> */
[----:B------:R-:W-:Y:S02]  /*3000*/  HFMA2.MMA R114, -RZ, RZ, 0, 0 ;  /* 0x00000000ff727435 */ /* 0x000fe400000001ff */
[----:B------:R-:W-:Y:S01]  /*3010*/  IMAD.MOV.U32 R162, RZ, RZ, R112 ;  /* 0x000000ffffa27224 */ /* 0x000fe200078e0070 */
[----:B------:R-:W-:Y:S02]  /*3020*/  LOP3.LUT R150, R109, UR31, R150, 0x96, !PT ;  /* 0x0000001f6d967c12 */ /* 0x000fe4000f8e9696 */
[----:B------:R-:W-:-:S07]  /*3030*/  MOV R160, R108 ;  /* 0x0000006c00a07202 */ /* 0x000fce0000000f00 */
.L_x_10588:
[----:B------:R-:W-:Y:S05]  /*3040*/  BSYNC B1 ;  /* 0x0000000000017941 */ /* 0x000fea0003800000 */
.L_x_10587:
        /* <DEDUP_REMOVED lines=9> */
[----:B------:R-:W-:Y:S01]  /*30e0*/  FSETP.GTU.FTZ.AND P4, PT, R109, R126, PT ;  /* 0x0000007e6d00720b */ /* 0x000fe20003f9c000 */
[----:B------:R-:W-:-:S03]  /*30f0*/  HADD2.F32 R109, -RZ, R102.H1_H1 ;  /* 0x30000066ff6d7230 */ /* 0x000fc60000004100 */
        /* <DEDUP_REMOVED lines=12> */
.L_x_10592:
[----:B------:R-:W-:-:S07]  /*31c0*/  MOV R110, R162 ;  /* 0x000000a2006e7202 */ /* 0x000fce0000000f00 */
.L_x_10593:
[----:B------:R-:W-:Y:S05]  /*31d0*/  BSYNC B1 ;  /* 0x0000000000017941 */ /* 0x000fea0003800000 */
.L_x_10591:
        /* <DEDUP_REMOVED lines=16> */
.L_x_10597:
[----:B------:R-:W-:Y:S05]  /*32e0*/  BSYNC B2 ;  /* 0x0000000000027941 */ /* 0x000fea0003800000 */
.L_x_10596:
        /* <DEDUP_REMOVED lines=44> */
.L_x_10595:
[----:B------:R-:W-:Y:S05]  /*35b0*/  BSYNC B1 ;  /* 0x0000000000017941 */ /* 0x000fea0003800000 */
.L_x_10594:
[----:B------:R-:W-:Y:S01]  /*35c0*/  I2FP.F32.U32 R108, R110 ;  /* 0x0000006e006c7245 */ /* 0x000fe20000201000 */
[----:B------:R-:W-:Y:S01]  /*35d0*/  HADD2.F32 R113, -RZ, R111.H0_H0 ;  /* 0x2000006fff717230 */ /* 0x000fe20000004100 */
[C---:B------:R-:W-:Y:S01]  /*35e0*/  ISETP.NE.AND P6, PT, R112.reuse, 0x1, PT ;  /* 0x000000017000780c */ /* 0x040fe20003fc5270 */
[----:B------:R-:W-:Y:S01]  /*35f0*/  BSSY B1, `(.L_x_10598) ;  /* 0x0000015000017945 */ /* 0x000fe20003800000 */
[----:B------:R-:W-:Y:S02]  /*3600*/  VIADD R175, R112, 0x1 ;  /* 0x0000000170af7836 */ /* 0x000fe40000000000 */
[----:B------:R-:W-:Y:S01]  /*3610*/  FFMA.FTZ R109, R108, R125, 1.1641532182693481445e-10 ;  /* 0x2f0000006c6d7423 */ /* 0x000fe2000001007d */
[----:B------:R-:W-:Y:S01]  /*3620*/  FMUL.FTZ R108, R113, R172 ;  /* 0x000000ac716c7220 */ /* 0x000fe20000410000 */
[----:B------:R-:W-:-:S03]  /*3630*/  HADD2.F32 R113, -RZ, R103.H0_H0 ;  /* 0x20000067ff717230 */ /* 0x000fc60000004100 */
[----:B------:R-:W-:Y:S01]  /*3640*/  FMUL.FTZ R108, R108, R127 ;  /* 0x0000007f6c6c7220 */ /* 0x000fe20000410000 */
[----:B------:R-:W-:Y:S01]  /*3650*/  FSETP.GTU.FTZ.AND P5, PT, R109, R126, PT ;  /* 0x0000007e6d00720b */ /* 0x000fe20003fbc000 */
[----:B------:R-:W-:-:S03]  /*3660*/  @P0 HADD2.F32 R109, -RZ, R107.H0_H0 ;  /* 0x2000006bff6d0230 */ /* 0x000fc60000004100 */
        /* <DEDUP_REMOVED lines=12> */
.L_x_10599:
[----:B------:R-:W-:-:S07]  /*3730*/  MOV R110, R162 ;  /* 0x000000a2006e7202 */ /* 0x000fce0000000f00 */
.L_x_10600:
[----:B------:R-:W-:Y:S05]  /*3740*/  BSYNC B1 ;  /* 0x0000000000017941 */ /* 0x000fea0003800000 */
.L_x_10598:
        /* <DEDUP_REMOVED lines=18> */
.L_x_10604:
[----:B------:R-:W-:Y:S05]  /*3870*/  BSYNC B2 ;  /* 0x0000000000027941 */ /* 0x000fea0003800000 */
.L_x_10603:
        /* <DEDUP_REMOVED lines=44> */
.L_x_10602:
[----:B------:R-:W-:Y:S05]  /*3b40*/  BSYNC B1 ;  /* 0x0000000000017941 */ /* 0x000fea0003800000 */
.L_x_10601:
[----:B------:R-:W-:Y:S01]  /*3b50*/  I2FP.F32.U32 R108, R110 ;  /* 0x0000006e006c7245 */ /* 0x000fe20000201000 */
[----:B------:R-:W-:Y:S01]  /*3b60*/  HADD2.F32 R111, -RZ, R111.H1_H1 ;  /* 0x3000006fff6f7230 */ /* 0x000fe20000004100 */
[----:B------:R-:W-:Y:S01]  /*3b70*/  SEL R115, RZ, 0x100, P4 ;  /* 0x00000100ff737807 */ /* 0x000fe20002000000 */
[----:B------:R-:W0:Y:S01]  /*3b80*/  LDC.64 R232, c[0x0][0x238] ;  /* 0x00008e00ffe87b82 */ /* 0x000e220000000a00 */
[----:B------:R-:W-:Y:S01]  /*3b90*/  SEL R114, RZ, 0x10000, P5 ;  /* 0x00010000ff727807 */ /* 0x000fe20002800000 */
[----:B------:R-:W-:Y:S01]  /*3ba0*/  FFMA.FTZ R109, R108, R125, 1.1641532182693481445e-10 ;  /* 0x2f0000006c6d7423 */ /* 0x000fe2000001007d */
[----:B------:R-:W-:Y:S01]  /*3bb0*/  ISETP.NE.AND P5, PT, R169, RZ, PT ;  /* 0x000000ffa900720c */ /* 0x000fe20003fa5270 */
[----:B------:R-:W-:Y:S01]  /*3bc0*/  HADD2.F32 R123, -RZ, R103.H1_H1 ;  /* 0x30000067ff7b7230 */ /* 0x000fe20000004100 */
[----:B------:R-:W-:Y:S02]  /*3bd0*/  SEL R112, RZ, 0x1, P2 ;  /* 0x00000001ff707807 */ /* 0x000fe40001000000 */
[----:B------:R-:W-:Y:S01]  /*3be0*/  FSETP.GTU.FTZ.AND P4, PT, R109, R126, PT ;  /* 0x0000007e6d00720b */ /* 0x000fe20003f9c000 */
[----:B------:R-:W1:Y:S01]  /*3bf0*/  LDC.64 R230, c[0x0][0x240] ;  /* 0x00009000ffe67b82 */ /* 0x000e620000000a00 */
[----:B------:R-:W-:Y:S01]  /*3c00*/  SEL R110, RZ, 0x1, P1 ;  /* 0x00000001ff6e7807 */ /* 0x000fe20000800000 */
[----:B------:R-:W-:Y:S01]  /*3c10*/  IMAD.WIDE.U32 R112, R112, 0x1000000, RZ ;  /* 0x0100000070707825 */ /* 0x000fe200078e00ff */
[----:B------:R-:W-:-:S02]  /*3c20*/  SEL R108, RZ, 0x1000000, P4 ;  /* 0x01000000ff6c7807 */ /* 0x000fc40002000000 */
[----:B------:R-:W-:Y:S02]  /*3c30*/  SEL R109, RZ, 0x1, P5 ;  /* 0x00000001ff6d7807 */ /* 0x000fe40002800000 */
[----:B------:R-:W-:Y:S01]  /*3c40*/  LOP3.LUT R115, R115, R108, R114, 0xfe, !PT ;  /* 0x0000006c73737212 */ /* 0x000fe200078efe72 */
[----:B------:R-:W-:Y:S01]  /*3c50*/  FMUL.FTZ R108, R111, R172 ;  /* 0x000000ac6f6c7220 */ /* 0x000fe20000410000 */
[----:B------:R-:W2:Y:S01]  /*3c60*/  @P0 LDC.64 R178, c[0x0][0x230] ;  /* 0x00008c00ffb20b82 */ /* 0x000ea20000000a00 */
[----:B------:R-:W-:Y:S01]  /*3c70*/  ISETP.NE.AND P6, PT, R168, RZ, PT ;  /* 0x000000ffa800720c */ /* 0x000fe20003fc5270 */
[----:B------:R-:W-:-:S04]  /*3c80*/  IMAD.WIDE.U32 R110, R110, 0x10000, RZ ;  /* 0x000100006e6e7825 */ /* 0x000fc800078e00ff */
[----:B------:R-:W-:Y:S01]  /*3c90*/  FMUL.FTZ R114, R108, R127 ;  /* 0x0000007f6c727220 */ /* 0x000fe20000410000 */
[----:B------:R-:W-:Y:S01]  /*3ca0*/  SEL R169, RZ, 0x1, P3 ;  /* 0x00000001ffa97807 */ /* 0x000fe20001800000 */
[----:B------:R-:W-:Y:S01]  /*3cb0*/  IMAD.WIDE.U32 R108, R109, 0x100, RZ ;  /* 0x000001006d6c7825 */ /* 0x000fe200078e00ff */
[----:B------:R-:W-:Y:S02]  /*3cc0*/  SEL R177, RZ, 0x1, P6 ;  /* 0x00000001ffb17807 */ /* 0x000fe40003000000 */
[----:B------:R-:W-:Y:S01]  /*3cd0*/  FSEL R114, R114, RZ, !P4 ;  /* 0x000000ff72727208 */ /* 0x000fe20006000000 */
[----:B------:R-:W-:Y:S01]  /*3ce0*/  @P0 HADD2.F32 R168, -RZ, R107.H1_H1 ;  /* 0x3000006bffa80230 */ /* 0x000fe20000004100 */
[----:B------:R-:W-:Y:S01]  /*3cf0*/  LOP3.LUT R176, R108, R112, R110, 0xfe, !PT ;  /* 0x000000706cb07212 */ /* 0x000fe200078efe6e */
[----:B0-----:R-:W-:Y:S01]  /*3d00*/  IMAD.WIDE.U32 R182, R116, 0x10, R232 ;  /* 0x0000001074b67825 */ /* 0x001fe200078e00e8 */
[----:B------:R-:W-:-:S03]  /*3d10*/  LOP3.LUT R169, R113, R115, R169, 0xfe, !PT ;  /* 0x0000007371a97212 */ /* 0x000fc600078efea9 */
[----:B------:R-:W-:Y:S01]  /*3d20*/  FMUL.FTZ R123, R114, R123 ;  /* 0x0000007b727b7220 */ /* 0x000fe20000410000 */
[----:B------:R-:W-:Y:S01]  /*3d30*/  LOP3.LUT R176, R176, R177, RZ, 0xfc, !PT ;  /* 0x000000b1b0b07212 */ /* 0x000fe200078efcff */
[----:B-1----:R-:W-:Y:S01]  /*3d40*/  IMAD.WIDE.U32 R180, R116, 0x8, R230 ;  /* 0x0000000874b47825 */ /* 0x002fe200078e00e6 */
[----:B------:R-:W-:-:S03]  /*3d50*/  F2FP.F16.F32.PACK_AB R114, R124, R119 ;  /* 0x000000777c72723e */ /* 0x000fc600000000ff */
[----:B------:R-:W-:Y:S01]  /*3d60*/  @P0 FADD.FTZ R123, R123, R168 ;  /* 0x000000a87b7b0221 */ /* 0x000fe20000010000 */
[----:B------:R-:W-:Y:S01]  /*3d70*/  F2FP.F16.F32.PACK_AB R113, R121, R118 ;  /* 0x000000767971723e */ /* 0x000fe200000000ff */
[----:B------:R-:W-:Y:S01]  /*3d80*/  VIADD R168, R116, 0x20 ;  /* 0x0000002074a87836 */ /* 0x000fe20000000000 */
[----:B------:R-:W-:Y:S02]  /*3d90*/  F2FP.F16.F32.PACK_AB R112, R120, R117 ;  /* 0x000000757870723e */ /* 0x000fe400000000ff */
[----:B------:R-:W-:Y:S01]  /*3da0*/  F2FP.F16.F32.PACK_AB R115, R123, R122 ;  /* 0x0000007a7b73723e */ /* 0x000fe200000000ff */
        /* <DEDUP_REMOVED lines=19> */
.L_x_10606:
[----:B------:R-:W-:-:S07]  /*3ee0*/  MOV R169, R162 ;  /* 0x000000a200a97202 */ /* 0x000fce0000000f00 */
.L_x_10607:
[----:B------:R-:W-:Y:S05]  /*3ef0*/  BSYNC B1 ;  /* 0x0000000000017941 */ /* 0x000fea0003800000 */
.L_x_10605:
        /* <DEDUP_REMOVED lines=16> */
.L_x_10611:
[----:B------:R-:W-:Y:S05]  /*4000*/  BSYNC B2 ;  /* 0x0000000000027941 */ /* 0x000fea0003800000 */
.L_x_10610:
        /* <DEDUP_REMOVED lines=44> */
.L_x_10609:
[----:B------:R-:W-:Y:S05]  /*42d0*/  BSYNC B1 ;  /* 0x0000000000017941 */ /* 0x000fea0003800000 */
.L_x_10608:
[----:B------:R-:W-:Y:S01]  /*42e0*/  I2FP.F32.U32 R112, R169 ;  /* 0x000000a900707245 */ /* 0x000fe20000201000 */
[----:B-----5:R-:W-:Y:S01]  /*42f0*/  HADD2.F32 R115, -RZ, R108.H0_H0 ;  /* 0x2000006cff737230 */ /* 0x020fe20000004100 */
[----:B------:R-:W-:Y:S01]  /*4300*/  BSSY B1, `(.L_x_10612) ;  /* 0x0000017000017945 */ /* 0x000fe20003800000 */
[----:B------:R-:W-:Y:S01]  /*4310*/  HADD2.F32 R175, -RZ, R96.H0_H0 ;  /* 0x20000060ffaf7230 */ /* 0x000fe20000004100 */
[----:B------:R-:W-:Y:S01]  /*4320*/  IADD3 R176, R170, 0x1, RZ ;  /* 0x00000001aab07810 */ /* 0x000fe20007ffe0ff */
[----:B------:R-:W-:Y:S01]  /*4330*/  FFMA.FTZ R113, R112, R125, 1.1641532182693481445e-10 ;  /* 0x2f00000070717423 */ /* 0x000fe2000001007d */
[----:B------:R-:W-:Y:S01]  /*4340*/  FMUL.FTZ R112, R115, R172 ;  /* 0x000000ac73707220 */ /* 0x000fe20000410000 */
[----:B------:R-:W-:-:S03]  /*4350*/  @P0 HADD2.F32 R114, -RZ, R104.H0_H0 ;  /* 0x20000068ff720230 */ /* 0x000fc60000004100 */
        /* <DEDUP_REMOVED lines=16> */
.L_x_10613:
[----:B------:R-:W-:-:S07]  /*4460*/  MOV R178, R162 ;  /* 0x000000a200b27202 */ /* 0x000fce0000000f00 */
.L_x_10614:
[----:B------:R-:W-:Y:S05]  /*4470*/  BSYNC B1 ;  /* 0x0000000000017941 */ /* 0x000fea0003800000 */
.L_x_10612:
        /* <DEDUP_REMOVED lines=16> */
.L_x_10618:
[----:B------:R-:W-:Y:S05]  /*4580*/  BSYNC B2 ;  /* 0x0000000000027941 */ /* 0x000fea0003800000 */
.L_x_10617:
        /* <DEDUP_REMOVED lines=41> */
[----:B------:R-:W-:Y:S01]  /*4820*/  IMAD.MOV.U32 R176, RZ, RZ, RZ ;  /* 0x000000ffffb07224 */ /* 0x000fe200078e00ff */
[----:B------:R-:W-:Y:S02]  /*4830*/  LOP3.LUT R150, R113, UR31, R150, 0x96, !PT ;  /* 0x0000001f71967c12 */ /* 0x000fe4000f8e9696 */
[----:B------:R-:W-:-:S07]  /*4840*/  MOV R160, R112 ;  /* 0x0000007000a07202 */ /* 0x000fce0000000f00 */
.L_x_10616:
[----:B------:R-:W-:Y:S05]  /*4850*/  BSYNC B1 ;  /* 0x0000000000017941 */ /* 0x000fea0003800000 */
.L_x_10615:
[----:B------:R-:W-:Y:S01]  /*4860*/  I2FP.F32.U32 R112, R178 ;  /* 0x000000b200707245 */ /* 0x000fe20000201000 */
[----:B------:R-:W-:Y:S01]  /*4870*/  HADD2.F32 R115, -RZ, R108.H1_H1 ;  /* 0x3000006cff737230 */ /* 0x000fe20000004100 */
[----:B------:R-:W-:Y:S03]  /*4880*/  BSSY B1, `(.L_x_10619) ;  /* 0x0000017000017945 */ /* 0x000fe60003800000 */
[----:B------:R-:W-:Y:S01]  /*4890*/  FFMA.FTZ R113, R112, R125, 1.1641532182693481445e-10 ;  /* 0x2f00000070717423 */ /* 0x000fe2000001007d */
[----:B------:R-:W-:Y:S01]  /*48a0*/  FMUL.FTZ R108, R115, R172 ;  /* 0x000000ac736c7220 */ /* 0x000fe20000410000 */
[----:B------:R-:W-:Y:S01]  /*48b0*/  @P0 HADD2.F32 R115, -RZ, R104.H1_H1 ;  /* 0x30000068ff730230 */ /* 0x000fe20000004100 */
[----:B------:R-:W-:Y:S02]  /*48c0*/  IADD3 R112, R176, 0x1, RZ ;  /* 0x00000001b0707810 */ /* 0x000fe40007ffe0ff */
        /* <DEDUP_REMOVED lines=17> */
.L_x_10620:
[----:B------:R-:W-:-:S07]  /*49e0*/  MOV R108, R162 ;  /* 0x000000a2006c7202 */ /* 0x000fce0000000f00 */
.L_x_10621:
[----:B------:R-:W-:Y:S05]  /*49f0*/  BSYNC B1 ;  /* 0x0000000000017941 */ /* 0x000fea0003800000 */
.L_x_10619:
        /* <DEDUP_REMOVED lines=16> */
.L_x_10625:
[----:B------:R-:W-:Y:S05]  /*4b00*/  BSYNC B2 ;  /* 0x0000000000027941 */ /* 0x000fea0003800000 */
.L_x_10624:
        /* <DEDUP_REMOVED lines=44> */
.L_x_10623:
[----:B------:R-:W-:Y:S05]  /*4dd0*/  BSYNC B1 ;  /* 0x0000000000017941 */ /* 0x000fea0003800000 */
.L_x_10622:
        /* <DEDUP_REMOVED lines=23> */
.L_x_10627:
[----:B------:R-:W-:-:S07]  /*4f50*/  MOV R108, R162 ;  /* 0x000000a2006c7202 */ /* 0x000fce0000000f00 */
.L_x_10628:
[----:B------:R-:W-:Y:S05]  /*4f60*/  BSYNC B1 ;  /* 0x0000000000017941 */ /* 0x000fea0003800000 */
.L_x_10626:
        /* <DEDUP_REMOVED lines=16> */
.L_x_10632:
[----:B------:R-:W-:Y:S05]  /*5070*/  BSYNC B2 ;  /* 0x0000000000027941 */ /* 0x000fea0003800000 */
.L_x_10631:
        /* <DEDUP_REMOVED lines=39> */
[----:B------:R-:W-:Y:S02]  /*52f0*/  MOV R162, R114 ;  /* 0x0000007200a27202 */ /* 0x000fe40000000f00 */
[----:B------:R-:W-:Y:S01]  /*5300*/  LOP3.LUT R151, R115, UR30, R180, 0x96, !PT ;  /* 0x0000001e73977c12 */ /* 0x000fe2000f8e96b4 */
[----:B------:R-:W-:Y:S01]  /*5310*/  IMAD.MOV.U32 R114, RZ, RZ, RZ ;  /* 0x000000ffff727224 */ /* 0x000fe200078e00ff */
[----:B------:R-:W-:Y:S02]  /*5320*/  LOP3.LUT R150, R113, UR31, R150, 0x96, !PT ;  /* 0x0000001f71967c12 */ /* 0x000fe4000f8e9696 */
[----:B------:R-:W-:-:S07]  /*5330*/  MOV R160, R112 ;  /* 0x0000007000a07202 */ /* 0x000fce0000000f00 */
.L_x_10630:
[----:B------:R-:W-:Y:S05]  /*5340*/  BSYNC B1 ;  /* 0x0000000000017941 */ /* 0x000fea0003800000 */
.L_x_10629:
[----:B------:R-:W-:Y:S01]  /*5350*/  I2FP.F32.U32 R108, R108 ;  /* 0x0000006c006c7245 */ /* 0x000fe20000201000 */
[----:B------:R-:W-:Y:S01]  /*5360*/  HADD2.F32 R113, -RZ, R109.H1_H1 ;  /* 0x3000006dff717230 */ /* 0x000fe20000004100 */
[----:B------:R-:W-:Y:S01]  /*5370*/  ISETP.NE.AND P3, PT, R114, 0x1, PT ;  /* 0x000000017200780c */ /* 0x000fe20003f65270 */
[----:B------:R-:W-:Y:S01]  /*5380*/  HADD2.F32 R179, -RZ, R97.H1_H1 ;  /* 0x30000061ffb37230 */ /* 0x000fe20000004100 */
[----:B------:R-:W-:Y:S01]  /*5390*/  BSSY B1, `(.L_x_10633) ;  /* 0x0000014000017945 */ /* 0x000fe20003800000 */
[----:B------:R-:W-:Y:S01]  /*53a0*/  FFMA.FTZ R109, R108, R125, 1.1641532182693481445e-10 ;  /* 0x2f0000006c6d7423 */ /* 0x000fe2000001007d */
[----:B------:R-:W-:Y:S01]  /*53b0*/  FMUL.FTZ R108, R113, R172 ;  /* 0x000000ac716c7220 */ /* 0x000fe20000410000 */
[----:B------:R-:W-:Y:S01]  /*53c0*/  @P0 HADD2.F32 R112, -RZ, R105.H1_H1 ;  /* 0x30000069ff700230 */ /* 0x000fe20000004100 */
[----:B------:R-:W-:Y:S02]  /*53d0*/  IADD3 R115, R114, 0x1, RZ ;  /* 0x0000000172737810 */ /* 0x000fe40007ffe0ff */
        /* <DEDUP_REMOVED lines=14> */
.L_x_10634:
[----:B------:R-:W-:-:S07]  /*54c0*/  MOV R177, R162 ;  /* 0x000000a200b17202 */ /* 0x000fce0000000f00 */
.L_x_10635:
[----:B------:R-:W-:Y:S05]  /*54d0*/  BSYNC B1 ;  /* 0x0000000000017941 */ /* 0x000fea0003800000 */
.L_x_10633:
        /* <DEDUP_REMOVED lines=16> */
.L_x_10639:
[----:B------:R-:W-:Y:S05]  /*55e0*/  BSYNC B2 ;  /* 0x0000000000027941 */ /* 0x000fea0003800000 */
.L_x_10638:
        /* <DEDUP_REMOVED lines=44> */
.L_x_10637:
[----:B------:R-:W-:Y:S05]  /*58b0*/  BSYNC B1 ;  /* 0x0000000000017941 */ /* 0x000fea0003800000 */
.L_x_10636:
[----:B------:R-:W-:Y:S01]  /*58c0*/  I2FP.F32.U32 R108, R177 ;  /* 0x000000b1006c7245 */ /* 0x000fe20000201000 */
[----:B------:R-:W-:Y:S01]  /*58d0*/  HADD2.F32 R113, -RZ, R110.H0_H0 ;  /* 0x2000006eff717230 */ /* 0x000fe20000004100 */
[----:B------:R-:W-:Y:S01]  /*58e0*/  ISETP.NE.AND P4, PT, R115, 0x1, PT ;  /* 0x000000017300780c */ /* 0x000fe20003f85270 */
[----:B------:R-:W-:Y:S01]  /*58f0*/  HADD2.F32 R177, -RZ, R98.H0_H0 ;  /* 0x20000062ffb17230 */ /* 0x000fe20000004100 */
[----:B------:R-:W-:Y:S01]  /*5900*/  BSSY B1, `(.L_x_10640) ;  /* 0x0000014000017945 */ /* 0x000fe20003800000 */
[----:B------:R-:W-:Y:S01]  /*5910*/  FFMA.FTZ R109, R108, R125, 1.1641532182693481445e-10 ;  /* 0x2f0000006c6d7423 */ /* 0x000fe2000001007d */
[----:B------:R-:W-:Y:S01]  /*5920*/  FMUL.FTZ R108, R113, R172 ;  /* 0x000000ac716c7220 */ /* 0x000fe20000410000 */
[----:B------:R-:W-:Y:S01]  /*5930*/  @P0 HADD2.F32 R112, -RZ, R106.H0_H0 ;  /* 0x2000006aff700230 */ /* 0x000fe20000004100 */
        /* <DEDUP_REMOVED lines=15> */
.L_x_10641:
[----:B------:R-:W-:-:S07]  /*5a30*/  MOV R180, R162 ;  /* 0x000000a200b47202 */ /* 0x000fce0000000f00 */
.L_x_10642:
[----:B------:R-:W-:Y:S05]  /*5a40*/  BSYNC B1 ;  /* 0x0000000000017941 */ /* 0x000fea0003800000 */
.L_x_10640:
        /* <DEDUP_REMOVED lines=16> */
.L_x_10646:
[----:B------:R-:W-:Y:S05]  /*5b50*/  BSYNC B2 ;  /* 0x0000000000027941 */ /* 0x000fea0003800000 */
.L_x_10645:
        /* <DEDUP_REMOVED lines=44> */
.L_x_10644:
[----:B------:R-:W-:Y:S05]  /*5e20*/  BSYNC B1 ;  /* 0x0000000000017941 */ /* 0x000fea0003800000 */
.L_x_10643:
        /* <DEDUP_REMOVED lines=23> */
.L_x_10648:
[----:B------:R-:W-:-:S07]  /*5fa0*/  MOV R110, R162 ;  /* 0x000000a2006e7202 */ /* 0x000fce0000000f00 */
.L_x_10649:
[----:B------:R-:W-:Y:S05]  /*5fb0*/  BSYNC B1 ;  /* 0x0000000000017941 */ /* 0x000fea0003800000 */
.L_x_10647:
        /* <DEDUP_REMOVED lines=16> */
.L_x_10653:
[----:B------:R-:W-:Y:S05]  /*60c0*/  BSYNC B2 ;  /* 0x0000000000027941 */ /* 0x000fea0003800000 */
.L_x_10652:
        /* <DEDUP_REMOVED lines=44> */
.L_x_10651:
[----:B------:R-:W-:Y:S05]  /*6390*/  BSYNC B1 ;  /* 0x0000000000017941 */ /* 0x000fea0003800000 */
.L_x_10650:
[----:B------:R-:W-:Y:S01]  /*63a0*/  I2FP.F32.U32 R108, R110 ;  /* 0x0000006e006c7245 */ /* 0x000fe20000201000 */
[----:B------:R-:W-:Y:S01]  /*63b0*/  HADD2.F32 R113, -RZ, R111.H0_H0 ;  /* 0x2000006fff717230 */ /* 0x000fe20000004100 */
[C---:B------:R-:W-:Y:S01]  /*63c0*/  ISETP.NE.AND P6, PT, R112.reuse, 0x1, PT ;  /* 0x000000017000780c */ /* 0x040fe20003fc5270 */
[----:B------:R-:W-:Y:S01]  /*63d0*/  BSSY B1, `(.L_x_10654) ;  /* 0x0000015000017945 */ /* 0x000fe20003800000 */
[----:B------:R-:W-:Y:S01]  /*63e0*/  IADD3 R192, R112, 0x1, RZ ;  /* 0x0000000170c07810 */ /* 0x000fe20007ffe0ff */
        /* <DEDUP_REMOVED lines=18> */
.L_x_10655:
[----:B------:R-:W-:-:S07]  /*6510*/  MOV R110, R162 ;  /* 0x000000a2006e7202 */ /* 0x000fce0000000f00 */
.L_x_10656:
[----:B------:R-:W-:Y:S05]  /*6520*/  BSYNC B1 ;  /* 0x0000000000017941 */ /* 0x000fea0003800000 */
.L_x_10654:
        /* <DEDUP_REMOVED lines=18> */
.L_x_10660:
[----:B------:R-:W-:Y:S05]  /*6650*/  BSYNC B2 ;  /* 0x0000000000027941 */ /* 0x000fea0003800000 */
.L_x_10659:
        /* <DEDUP_REMOVED lines=44> */
.L_x_10658:
[----:B------:R-:W-:Y:S05]  /*6920*/  BSYNC B1 ;  /* 0x0000000000017941 */ /* 0x000fea0003800000 */
.L_x_10657:
[----:B------:R-:W-:Y:S01]  /*6930*/  I2FP.F32.U32 R108, R110 ;  /* 0x0000006e006c7245 */ /* 0x000fe20000201000 */
[----:B------:R-:W-:Y:S01]  /*6940*/  HADD2.F32 R111, -RZ, R111.H1_H1 ;  /* 0x3000006fff6f7230 */ /* 0x000fe20000004100 */
[----:B------:R-:W-:Y:S01]  /*6950*/  SEL R115, RZ, 0x100, P4 ;  /* 0x00000100ff737807 */ /* 0x000fe20002000000 */
[----:B------:R-:W0:Y:S01]  /*6960*/  @P0 LDC.64 R186, c[0x0][0x230] ;  /* 0x00008c00ffba0b82 */ /* 0x000e220000000a00 */
[----:B------:R-:W-:Y:S01]  /*6970*/  SEL R114, RZ, 0x10000, P5 ;  /* 0x00010000ff727807 */ /* 0x000fe20002800000 */
[----:B------:R-:W-:Y:S01]  /*6980*/  FFMA.FTZ R109, R108, R125, 1.1641532182693481445e-10 ;  /* 0x2f0000006c6d7423 */ /* 0x000fe2000001007d */
[----:B------:R-:W-:Y:S01]  /*6990*/  FMUL.FTZ R108, R111, R172 ;  /* 0x000000ac6f6c7220 */ /* 0x000fe20000410000 */
[----:B------:R-:W-:Y:S01]  /*69a0*/  ISETP.NE.AND P5, PT, R170, RZ, PT ;  /* 0x000000ffaa00720c */ /* 0x000fe20003fa5270 */
[----:B------:R-:W-:Y:S01]  /*69b0*/  HADD2.F32 R183, -RZ, R99.H1_H1 ;  /* 0x30000063ffb77230 */ /* 0x000fe20000004100 */
[----:B------:R-:W-:Y:S01]  /*69c0*/  SEL R112, RZ, 0x1, P2 ;  /* 0x00000001ff707807 */ /* 0x000fe20001000000 */
[----:B------:R-:W-:Y:S01]  /*69d0*/  @P0 HADD2.F32 R170, -RZ, R107.H1_H1 ;  /* 0x3000006bffaa0230 */ /* 0x000fe20000004100 */
[----:B------:R-:W-:Y:S01]  /*69e0*/  FSETP.GTU.FTZ.AND P4, PT, R109, R126, PT ;  /* 0x0000007e6d00720b */ /* 0x000fe20003f9c000 */
[----:B------:R-:W-:Y:S01]  /*69f0*/  IMAD.WIDE.U32 R190, R168, 0x10, R232 ;  /* 0x00000010a8be7825 */ /* 0x000fe200078e00e8 */
[----:B------:R-:W-:-:S02]  /*6a00*/  SEL R110, RZ, 0x1, P1 ;  /* 0x00000001ff6e7807 */ /* 0x000fc40000800000 */
[----:B------:R-:W-:Y:S01]  /*6a10*/  SEL R109, RZ, 0x1000000, P4 ;  /* 0x01000000ff6d7807 */ /* 0x000fe20002000000 */
[----:B------:R-:W-:Y:S01]  /*6a20*/  IMAD.WIDE.U32 R112, R112, 0x1000000, RZ ;  /* 0x0100000070707825 */ /* 0x000fe200078e00ff */
[----:B------:R-:W-:Y:S02]  /*6a30*/  ISETP.NE.AND P6, PT, R169, RZ, PT ;  /* 0x000000ffa900720c */ /* 0x000fe40003fc5270 */
[----:B------:R-:W-:Y:S01]  /*6a40*/  LOP3.LUT R115, R115, R109, R114, 0xfe, !PT ;  /* 0x0000006d73737212 */ /* 0x000fe200078efe72 */
[----:B------:R-:W-:Y:S01]  /*6a50*/  FMUL.FTZ R114, R108, R127 ;  /* 0x0000007f6c727220 */ /* 0x000fe20000410000 */
[----:B------:R-:W-:Y:S01]  /*6a60*/  SEL R109, RZ, 0x1, P5 ;  /* 0x00000001ff6d7807 */ /* 0x000fe20002800000 */
[----:B------:R-:W-:Y:S01]  /*6a70*/  IMAD.WIDE.U32 R110, R110, 0x10000, RZ ;  /* 0x000100006e6e7825 */ /* 0x000fe200078e00ff */
[----:B------:R-:W-:Y:S02]  /*6a80*/  SEL R181, RZ, 0x1, P3 ;  /* 0x00000001ffb57807 */ /* 0x000fe40001800000 */
[----:B------:R-:W-:Y:S01]  /*6a90*/  FSEL R114, R114, RZ, !P4 ;  /* 0x000000ff72727208 */ /* 0x000fe20006000000 */
[----:B------:R-:W-:Y:S01]  /*6aa0*/  IMAD.WIDE.U32 R108, R109, 0x100, RZ ;  /* 0x000001006d6c7825 */ /* 0x000fe200078e00ff */
[----:B------:R-:W-:-:S02]  /*6ab0*/  SEL R185, RZ, 0x1, P6 ;  /* 0x00000001ffb97807 */ /* 0x000fc40003000000 */
[----:B------:R-:W-:Y:S01]  /*6ac0*/  LOP3.LUT R181, R113, R115, R181, 0xfe, !PT ;  /* 0x0000007371b57212 */ /* 0x000fe200078efeb5 */
[----:B------:R-:W-:Y:S01]  /*6ad0*/  FMUL.FTZ R183, R114, R183 ;  /* 0x000000b772b77220 */ /* 0x000fe20000410000 */
[----:B------:R-:W-:Y:S01]  /*6ae0*/  LOP3.LUT R184, R108, R112, R110, 0xfe, !PT ;  /* 0x000000706cb87212 */ /* 0x000fe200078efe6e */
[----:B------:R-:W-:Y:S01]  /*6af0*/  IMAD.WIDE.U32 R188, R168, 0x8, R230 ;  /* 0x00000008a8bc7825 */ /* 0x000fe200078e00e6 */
[----:B------:R-:W-:-:S03]  /*6b00*/  IADD3 R169, R116, 0x40, RZ ;  /* 0x0000004074a97810 */ /* 0x000fc60007ffe0ff */
[----:B------:R-:W-:Y:S01]  /*6b10*/  @P0 FADD.FTZ R183, R170, R183 ;  /* 0x000000b7aab70221 */ /* 0x000fe20000010000 */
[----:B------:R-:W-:Y:S02]  /*6b20*/  LOP3.LUT R184, R184, R185, RZ, 0xfc, !PT ;  /* 0x000000b9b8b87212 */ /* 0x000fe400078efcff */
[----:B------:R-:W-:Y:S01]  /*6b30*/  F2FP.F16.F32.PACK_AB R114, R182, R177 ;  /* 0x000000b1b672723e */ /* 0x000fe200000000ff */
[----:B0-----:R-:W-:Y:S01]  /*6b40*/  @P0 IMAD.WIDE.U32 R186, R169, 0x10, R186 ;  /* 0x00000010a9ba0825 */ /* 0x001fe200078e00ba */
[----:B------:R-:W-:Y:S02]  /*6b50*/  F2FP.F16.F32.PACK_AB R113, R179, R176 ;  /* 0x000000b0b371723e */ /* 0x000fe400000000ff */
[----:B------:R-:W-:Y:S02]  /*6b60*/  F2FP.F16.F32.PACK_AB R112, R178, R175 ;  /* 0x000000afb270723e */ /* 0x000fe400000000ff */
[----:B------:R-:W-:Y:S02]  /*6b70*/  F2FP.F16.F32.PACK_AB R115, R183, R180 ;  /* 0x000000b4b773723e */ /* 0x000fe400000000ff */
        /* <DEDUP_REMOVED lines=18> */
.L_x_10662:
[----:B------:R-:W-:-:S07]  /*6ca0*/  IMAD.MOV.U32 R170, RZ, RZ, R162 ;  /* 0x000000ffffaa7224 */ /* 0x000fce00078e00a2 */
.L_x_10663:
[----:B------:R-:W-:Y:S05]  /*6cb0*/  BSYNC B1 ;  /* 0x0000000000017941 */ /* 0x000fea0003800000 */
.L_x_10661:
        /* <DEDUP_REMOVED lines=16> */
.L_x_10667:
[----:B------:R-:W-:Y:S05]  /*6dc0*/  BSYNC B2 ;  /* 0x0000000000027941 */ /* 0x000fea0003800000 */
.L_x_10666:
        /* <DEDUP_REMOVED lines=44> */
.L_x_10665:
[----:B------:R-:W-:Y:S05]  /*7090*/  BSYNC B1 ;  /* 0x0000000000017941 */ /* 0x000fea0003800000 */
.L_x_10664:
[----:B------:R-:W-:Y:S01]  /*70a0*/  I2FP.F32.U32 R112, R170 ;  /* 0x000000aa00707245 */ /* 0x000fe20000201000 */
[----:B-----5:R-:W-:Y:S01]  /*70b0*/  HADD2.F32 R115, -RZ, R108.H0_H0 ;  /* 0x2000006cff737230 */ /* 0x020fe20000004100 */
[----:B------:R-:W-:Y:S01]  /*70c0*/  BSSY B1, `(.L_x_10668) ;  /* 0x0000017000017945 */ /* 0x000fe20003800000 */
[----:B------:R-:W-:Y:S02]  /*70d0*/  IADD3 R114, R181, 0x1, RZ ;  /* 0x00000001b5727810 */ /* 0x000fe40007ffe0ff */
[----:B------:R-:W-:Y:S01]  /*70e0*/  FFMA.FTZ R113, R112, R125, 1.1641532182693481445e-10 ;  /* 0x2f00000070717423 */ /* 0x000fe2000001007d */
[----:B------:R-:W-:Y:S01]  /*70f0*/  FMUL.FTZ R112, R115, R172 ;  /* 0x000000ac73707220 */ /* 0x000fe20000410000 */
[----:B------:R-:W-:-:S03]  /*7100*/  @P0 HADD2.F32 R115, -RZ, R104.H0_H0 ;  /* 0x20000068ff730230 */ /* 0x000fc60000004100 */
[----:B------:R-:W-:Y:S01]  /*7110*/  FMUL.FTZ R112, R112, R127 ;  /* 0x0000007f70707220 */ /* 0x000fe20000410000 */
[----:B------:R-:W-:Y:S01]  /*7120*/  FSETP.GTU.FTZ.AND P1, PT, R113, R126, PT ;  /* 0x0000007e7100720b */ /* 0x000fe20003f3c000 */
[----:B------:R-:W-:-:S03]  /*7130*/  HADD2.F32 R113, -RZ, R92.H0_H0 ;  /* 0x2000005cff717230 */ /* 0x000fc60000004100 */
        /* <DEDUP_REMOVED lines=14> */
.L_x_10669:
[----:B------:R-:W-:-:S07]  /*7220*/  MOV R185, R162 ;  /* 0x000000a200b97202 */ /* 0x000fce0000000f00 */
.L_x_10670:
[----:B------:R-:W-:Y:S05]  /*7230*/  BSYNC B1 ;  /* 0x0000000000017941 */ /* 0x000fea0003800000 */
.L_x_10668:
        /* <DEDUP_REMOVED lines=10> */
[----:B------:R-:W-:Y:S02]  /*72e0*/  @!P1 IADD3 R165, R165, 0x1, RZ ;  /* 0x00000001a5a59810 */ /* 0x000fe40007ffe0ff */
[----:B------:R-:W-:Y:S02]  /*72f0*/  @!P1 IADD3 R112, R159, 0x1, RZ ;  /* 0x000000019f709810 */ /* 0x000fe40007ffe0ff */
[----:B------:R-:W-:Y:S02]  /*7300*/  ISETP.NE.AND P2, PT, R165, RZ, !P1 ;  /* 0x000000ffa500720c */ /* 0x000fe40004f45270 */
[----:B------:R-:W-:-:S11]  /*7310*/  @!P1 MOV R163, RZ ;  /* 0x000000ff00a39202 */ /* 0x000fd60000000f00 */
[----:B------:R-:W-:-:S05]  /*7320*/  @P2 IMAD.MOV R112, RZ, RZ, R159 ;  /* 0x000000ffff702224 */ /* 0x000fca00078e029f */
[----:B------:R-:W-:-:S07]  /*7330*/  @!P1 MOV R159, R112 ;  /* 0x00000070009f9202 */ /* 0x000fce0000000f00 */
.L_x_10674:
[----:B------:R-:W-:Y:S05]  /*7340*/  BSYNC B2 ;  /* 0x0000000000027941 */ /* 0x000fea0003800000 */
.L_x_10673:
        /* <DEDUP_REMOVED lines=44> */
.L_x_10672:
[----:B------:R-:W-:Y:S05]  /*7610*/  BSYNC B1 ;  /* 0x0000000000017941 */ /* 0x000fea0003800000 */
.L_x_10671:
[----:B------:R-:W-:Y:S01]  /*7620*/  I2FP.F32.U32 R112, R185 ;  /* 0x000000b900707245 */ /* 0x000fe20000201000 */
[----:B------:R-:W-:Y:S01]  /*7630*/  HADD2.F32 R115, -RZ, R108.H1_H1 ;  /* 0x3000006cff737230 */ /* 0x000fe20000004100 */
[----:B------:R-:W-:Y:S01]  /*7640*/  BSSY B1, `(.L_x_10675) ;  /* 0x0000017000017945 */ /* 0x000fe20003800000 */
[----:B------:R-:W-:Y:S01]  /*7650*/  HADD2.F32 R187, -RZ, R92.H1_H1 ;  /* 0x3000005cffbb7230 */ /* 0x000fe20000004100 */
[----:B------:R-:W-:Y:S01]  /*7660*/  IADD3 R186, R114, 0x1, RZ ;  /* 0x0000000172ba7810 */ /* 0x000fe20007ffe0ff */
[----:B------:R-:W-:Y:S01]  /*7670*/  FFMA.FTZ R113, R112, R125, 1.1641532182693481445e-10 ;  /* 0x2f00000070717423 */ /* 0x000fe2000001007d */
[----:B------:R-:W-:Y:S01]  /*7680*/  FMUL.FTZ R108, R115, R172 ;  /* 0x000000ac736c7220 */ /* 0x000fe20000410000 */
[----:B------:R-:W-:-:S03]  /*7690*/  @P0 HADD2.F32 R112, -RZ, R104.H1_H1 ;  /* 0x30000068ff700230 */ /* 0x000fc60000004100 */
        /* <DEDUP_REMOVED lines=16> */
.L_x_10676:
[----:B------:R-:W-:-:S07]  /*77a0*/  MOV R108, R162 ;  /* 0x000000a2006c7202 */ /* 0x000fce0000000f00 */
.L_x_10677:
[----:B------:R-:W-:Y:S05]  /*77b0*/  BSYNC B1 ;  /* 0x0000000000017941 */ /* 0x000fea0003800000 */
.L_x_10675:
        /* <DEDUP_REMOVED lines=16> */
.L_x_10681:
[----:B------:R-:W-:Y:S05]  /*78c0*/  BSYNC B2 ;  /* 0x0000000000027941 */ /* 0x000fea0003800000 */
.L_x_10680:
        /* <DEDUP_REMOVED lines=44> */
.L_x_10679:
[----:B------:R-:W-:Y:S05]  /*7b90*/  BSYNC B1 ;  /* 0x0000000000017941 */ /* 0x000fea0003800000 */
.L_x_10678:
        /* <DEDUP_REMOVED lines=23> */
.L_x_10683:
[----:B------:R-:W-:-:S07]  /*7d10*/  MOV R108, R162 ;  /* 0x000000a2006c7202 */ /* 0x000fce0000000f00 */
.L_x_10684:
[----:B------:R-:W-:Y:S05]  /*7d20*/  BSYNC B1 ;  /* 0x0000000000017941 */ /* 0x000fea0003800000 */
.L_x_10682:
        /* <DEDUP_REMOVED lines=16> */
.L_x_10688:
[----:B------:R-:W-:Y:S05]  /*7e30*/  BSYNC B2 ;  /* 0x0000000000027941 */ /* 0x000fea0003800000 */
.L_x_10687:
        /* <DEDUP_REMOVED lines=41> */
[----:B------:R-:W-:Y:S02]  /*80d0*/  LOP3.LUT R151, R115, UR30, R188, 0x96, !PT ;  /* 0x0000001e73977c12 */ /* 0x000fe4000f8e96bc */
[----:B------:R-:W-:Y:S02]  /*80e0*/  LOP3.LUT R150, R113, UR31, R150, 0x96, !PT ;  /* 0x0000001f71967c12 */ /* 0x000fe4000f8e9696 */
[----:B------:R-:W-:-:S07]  /*80f0*/  MOV R160, R112 ;  /* 0x0000007000a07202 */ /* 0x000fce0000000f00 */
.L_x_10686:
[----:B------:R-:W-:Y:S05]  /*8100*/  BSYNC B1 ;  /* 0x0000000000017941 */ /* 0x000fea0003800000 */
.L_x_10685:
        /* <DEDUP_REMOVED lines=23> */
.L_x_10690:
[----:B------:R-:W-:-:S07]  /*8280*/  IMAD.MOV.U32 R186, RZ, RZ, R162 ;  /* 0x000000ffffba7224 */ /* 0x000fce00078e00a2 */
.L_x_10691:
[----:B------:R-:W-:Y:S05]  /*8290*/  BSYNC B1 ;  /* 0x0000000000017941 */ /* 0x000fea0003800000 */
.L_x_10689:
        /* <DEDUP_REMOVED lines=10> */
[----:B------:R-:W-:Y:S01]  /*8340*/  @!P3 IADD3 R165, R165, 0x1, RZ ;  /* 0x00000001a5a5b810 */ /* 0x000fe20007ffe0ff */
[----:B------:R-:W-:Y:S01]  /*8350*/  @!P3 VIADD R108, R159, 0x1 ;  /* 0x000000019f6cb836 */ /* 0x000fe20000000000 */
[----:B------:R-:W-:Y:S02]  /*8360*/  @!P3 MOV R163, RZ ;  /* 0x000000ff00a3b202 */ /* 0x000fe40000000f00 */
[----:B------:R-:W-:-:S13]  /*8370*/  ISETP.NE.AND P4, PT, R165, RZ, !P3 ;  /* 0x000000ffa500720c */ /* 0x000fda0005f85270 */
[----:B------:R-:W-:-:S04]  /*8380*/  @P4 IADD3 R108, R159, RZ, RZ ;  /* 0x000000ff9f6c4210 */ /* 0x000fc80007ffe0ff */
[----:B------:R-:W-:-:S07]  /*8390*/  @!P3 MOV R159, R108 ;  /* 0x0000006c009fb202 */ /* 0x000fce0000000f00 */
.L_x_10695:
[----:B------:R-:W-:Y:S05]  /*83a0*/  BSYNC B2 ;  /* 0x0000000000027941 */ /* 0x000fea0003800000 */
.L_x_10694:
        /* <DEDUP_REMOVED lines=44> */
.L_x_10693:
[----:B------:R-:W-:Y:S05]  /*8670*/  BSYNC B1 ;  /* 0x0000000000017941 */ /* 0x000fea0003800000 */
.L_x_10692:
        /* <DEDUP_REMOVED lines=23> */
.L_x_10697:
[----:B------:R-:W-:-:S07]  /*87f0*/  MOV R189, R162 ;  /* 0x000000a200bd7202 */ /* 0x000fce0000000f00 */
.L_x_10698:
[----:B------:R-:W-:Y:S05]  /*8800*/  BSYNC B1 ;  /* 0x0000000000017941 */ /* 0x000fea0003800000 */
.L_x_10696:
        /* <DEDUP_REMOVED lines=16> */
.L_x_10702:
[----:B------:R-:W-:Y:S05]  /*8910*/  BSYNC B2 ;  /* 0x0000000000027941 */ /* 0x000fea0003800000 */
.L_x_10701:
        /* <DEDUP_REMOVED lines=44> */
.L_x_10700:
[----:B------:R-:W-:Y:S05]  /*8be0*/  BSYNC B1 ;  /* 0x0000000000017941 */ /* 0x000fea0003800000 */
.L_x_10699:
        /* <DEDUP_REMOVED lines=23> */
.L_x_10704:
[----:B------:R-:W-:-:S07]  /*8d60*/  MOV R110, R162 ;  /* 0x000000a2006e7202 */ /* 0x000fce0000000f00 */
.L_x_10705:
[----:B------:R-:W-:Y:S05]  /*8d70*/  BSYNC B1 ;  /* 0x0000000000017941 */ /* 0x000fea0003800000 */
.L_x_10703:
        /* <DEDUP_REMOVED lines=16> */
.L_x_10709:
[----:B------:R-:W-:Y:S05]  /*8e80*/  BSYNC B2 ;  /* 0x0000000000027941 */ /* 0x000fea0003800000 */
.L_x_10708:
        /* <DEDUP_REMOVED lines=44> */
.L_x_10707:
[----:B------:R-:W-:Y:S05]  /*9150*/  BSYNC B1 ;  /* 0x0000000000017941 */ /* 0x000fea0003800000 */
.L_x_10706:
        /* <DEDUP_REMOVED lines=23> */
.L_x_10711:
[----:B------:R-:W-:-:S07]  /*92d0*/  MOV R110, R162 ;  /* 0x000000a2006e7202 */ /* 0x000fce0000000f00 */
.L_x_10712:
[----:B------:R-:W-:Y:S05]  /*92e0*/  BSYNC B1 ;  /* 0x0000000000017941 */ /* 0x000fea0003800000 */
.L_x_10710:
        /* <DEDUP_REMOVED lines=15> */
[----:B------:R-:W-:Y:S02]  /*93e0*/  @P0 IADD3 R109, R159, RZ, RZ ;  /* 0x000000ff9f6d0210 */ /* 0x000fe40007ffe0ff */
[----:B------:R-:W-:-:S03]  /*93f0*/  ISETP.NE.AND P0, PT, R108, RZ, PT ;  /* 0x000000ff6c00720c */ /* 0x000fc60003f05270 */
[----:B------:R-:W-:-:S10]  /*9400*/  @!P6 IMAD.MOV.U32 R159, RZ, RZ, R109 ;  /* 0x000000ffff9fe224 */ /* 0x000fd400078e006d */
.L_x_10716:
[----:B------:R-:W-:Y:S05]  /*9410*/  BSYNC B2 ;  /* 0x0000000000027941 */ /* 0x000fea0003800000 */
.L_x_10715:
        /* <DEDUP_REMOVED lines=44> */
.L_x_10714:
[----:B------:R-:W-:Y:S05]  /*96e0*/  BSYNC B1 ;  /* 0x0000000000017941 */ /* 0x000fea0003800000 */
.L_x_10713:
[----:B------:R-:W-:Y:S01]  /*96f0*/  I2FP.F32.U32 R108, R110 ;  /* 0x0000006e006c7245 */ /* 0x000fe20000201000 */
[----:B------:R-:W-:Y:S01]  /*9700*/  HADD2.F32 R111, -RZ, R111.H1_H1 ;  /* 0x3000006fff6f7230 */ /* 0x000fe20000004100 */
[----:B------:R-:W-:Y:S01]  /*9710*/  ISETP.NE.AND P6, PT, R170, RZ, PT ;  /* 0x000000ffaa00720c */ /* 0x000fe20003fc5270 */
[----:B------:R-:W0:Y:S01]  /*9720*/  @P0 LDC.64 R196, c[0x0][0x230] ;  /* 0x00008c00ffc40b82 */ /* 0x000e220000000a00 */
[----:B------:R-:W-:Y:S01]  /*9730*/  SEL R170, RZ, 0x100, P4 ;  /* 0x00000100ffaa7807 */ /* 0x000fe20002000000 */
[----:B------:R-:W-:Y:S01]  /*9740*/  FFMA.FTZ R109, R108, R125, 1.1641532182693481445e-10 ;  /* 0x2f0000006c6d7423 */ /* 0x000fe2000001007d */
[----:B------:R-:W-:Y:S01]  /*9750*/  FMUL.FTZ R108, R111, R172 ;  /* 0x000000ac6f6c7220 */ /* 0x000fe20000410000 */
[----:B------:R-:W-:Y:S01]  /*9760*/  SEL R113, RZ, 0x10000, P5 ;  /* 0x00010000ff717807 */ /* 0x000fe20002800000 */
[----:B------:R-:W-:Y:S01]  /*9770*/  HADD2.F32 R115, -RZ, R95.H1_H1 ;  /* 0x3000005fff737230 */ /* 0x000fe20000004100 */
[----:B------:R-:W-:Y:S01]  /*9780*/  ISETP.NE.AND P5, PT, R181, RZ, PT ;  /* 0x000000ffb500720c */ /* 0x000fe20003fa5270 */
[----:B------:R-:W-:Y:S01]  /*9790*/  FMUL.FTZ R114, R108, R127 ;  /* 0x0000007f6c727220 */ /* 0x000fe20000410000 */
[----:B------:R-:W-:Y:S01]  /*97a0*/  FSETP.GTU.FTZ.AND P4, PT, R109, R126, PT ;  /* 0x0000007e6d00720b */ /* 0x000fe20003f9c000 */
[----:B------:R-:W-:Y:S01]  /*97b0*/  @P0 HADD2.F32 R193, -RZ, R107.H1_H1 ;  /* 0x3000006bffc10230 */ /* 0x000fe20000004100 */
[----:B------:R-:W-:Y:S01]  /*97c0*/  SEL R112, RZ, 0x1, P2 ;  /* 0x00000001ff707807 */ /* 0x000fe20001000000 */
[----:B------:R-:W-:Y:S01]  /*97d0*/  IMAD.WIDE.U32 R200, R169, 0x10, R232 ;  /* 0x00000010a9c87825 */ /* 0x000fe200078e00e8 */
[----:B------:R-:W-:-:S02]  /*97e0*/  SEL R109, RZ, 0x1000000, P4 ;  /* 0x01000000ff6d7807 */ /* 0x000fc40002000000 */
[----:B------:R-:W-:Y:S01]  /*97f0*/  SEL R110, RZ, 0x1, P1 ;  /* 0x00000001ff6e7807 */ /* 0x000fe20000800000 */
[----:B------:R-:W-:Y:S01]  /*9800*/  IMAD.WIDE.U32 R198, R169, 0x8, R230 ;  /* 0x00000008a9c67825 */ /* 0x000fe200078e00e6 */
[----:B------:R-:W-:Y:S02]  /*9810*/  LOP3.LUT R170, R170, R109, R113, 0xfe, !PT ;  /* 0x0000006daaaa7212 */ /* 0x000fe400078efe71 */
[----:B------:R-:W-:Y:S01]  /*9820*/  SEL R109, RZ, 0x1, P5 ;  /* 0x00000001ff6d7807 */ /* 0x000fe20002800000 */
[----:B------:R-:W-:Y:S01]  /*9830*/  IMAD.WIDE.U32 R112, R112, 0x1000000, RZ ;  /* 0x0100000070707825 */ /* 0x000fe200078e00ff */
[----:B------:R-:W-:Y:S02]  /*9840*/  FSEL R114, R114, RZ, !P4 ;  /* 0x000000ff72727208 */ /* 0x000fe40006000000 */
[----:B------:R-:W-:Y:S01]  /*9850*/  SEL R181, RZ, 0x1, P3 ;  /* 0x00000001ffb57807 */ /* 0x000fe20001800000 */
[----:B------:R-:W-:Y:S01]  /*9860*/  IMAD.WIDE.U32 R110, R110, 0x10000, RZ ;  /* 0x000100006e6e7825 */ /* 0x000fe200078e00ff */
[----:B------:R-:W-:-:S03]  /*9870*/  SEL R195, RZ, 0x1, P6 ;  /* 0x00000001ffc37807 */ /* 0x000fc60003000000 */
[----:B------:R-:W-:Y:S01]  /*9880*/  FMUL.FTZ R192, R114, R115 ;  /* 0x0000007372c07220 */ /* 0x000fe20000410000 */
[----:B------:R-:W-:Y:S01]  /*9890*/  LOP3.LUT R181, R113, R170, R181, 0xfe, !PT ;  /* 0x000000aa71b57212 */ /* 0x000fe200078efeb5 */
[----:B------:R-:W-:Y:S01]  /*98a0*/  IMAD.WIDE.U32 R108, R109, 0x100, RZ ;  /* 0x000001006d6c7825 */ /* 0x000fe200078e00ff */
[----:B------:R-:W-:-:S03]  /*98b0*/  F2FP.F16.F32.PACK_AB R114, R191, R186 ;  /* 0x000000babf72723e */ /* 0x000fc600000000ff */
[----:B------:R-:W-:Y:S01]  /*98c0*/  @P0 FADD.FTZ R192, R193, R192 ;  /* 0x000000c0c1c00221 */ /* 0x000fe20000010000 */
[----:B------:R-:W-:Y:S01]  /*98d0*/  F2FP.F16.F32.PACK_AB R113, R188, R185 ;  /* 0x000000b9bc71723e */ /* 0x000fe200000000ff */
[----:B------:R-:W-:Y:S01]  /*98e0*/  VIADD R170, R116, 0x60 ;  /* 0x0000006074aa7836 */ /* 0x000fe20000000000 */
[----:B------:R-:W-:Y:S02]  /*98f0*/  LOP3.LUT R194, R108, R112, R110, 0xfe, !PT ;  /* 0x000000706cc27212 */ /* 0x000fe400078efe6e */
[----:B------:R-:W-:Y:S01]  /*9900*/  F2FP.F16.F32.PACK_AB R112, R187, R184 ;  /* 0x000000b8bb70723e */ /* 0x000fe200000000ff */
[----:B0-----:R-:W-:Y:S01]  /*9910*/  @P0 IMAD.WIDE.U32 R196, R170, 0x10, R196 ;  /* 0x00000010aac40825 */ /* 0x001fe200078e00c4 */
[----:B------:R-:W-:Y:S02]  /*9920*/  LOP3.LUT R194, R194, R195, RZ, 0xfc, !PT ;  /* 0x000000c3c2c27212 */ /* 0x000fe400078efcff */
        /* <DEDUP_REMOVED lines=19> */
.L_x_10718:
[----:B------:R-:W-:-:S07]  /*9a60*/  MOV R181, R162 ;  /* 0x000000a200b57202 */ /* 0x000fce0000000f00 */
.L_x_10719:
[----:B------:R-:W-:Y:S05]  /*9a70*/  BSYNC B1 ;  /* 0x0000000000017941 */ /* 0x000fea0003800000 */
.L_x_10717:
        /* <DEDUP_REMOVED lines=16> */
.L_x_10723:
[----:B------:R-:W-:Y:S05]  /*9b80*/  BSYNC B2 ;  /* 0x0000000000027941 */ /* 0x000fea0003800000 */
.L_x_10722:
        /* <DEDUP_REMOVED lines=44> */
.L_x_10721:
[----:B------:R-:W-:Y:S05]  /*9e50*/  BSYNC B1 ;  /* 0x0000000000017941 */ /* 0x000fea0003800000 */
.L_x_10720:
[----:B------:R-:W-:Y:S01]  /*9e60*/  I2FP.F32.U32 R112, R181 ;  /* 0x000000b500707245 */ /* 0x000fe20000201000 */
[----:B-----5:R-:W-:Y:S01]  /*9e70*/  HADD2.F32 R115, -RZ, R108.H0_H0 ;  /* 0x2000006cff737230 */ /* 0x020fe20000004100 */
[----:B------:R-:W-:Y:S01]  /*9e80*/  LOP3.LUT R167, R167, 0xfffffffb, RZ, 0xc0, !PT ;  /* 0xfffffffba7a77812 */ /* 0x000fe200078ec0ff */
[----:B------:R-:W-:Y:S01]  /*9e90*/  BSSY B1, `(.L_x_10724) ;  /* 0x0000017000017945 */ /* 0x000fe20003800000 */
[----:B------:R-:W-:Y:S02]  /*9ea0*/  VIADD R114, R190, 0x1 ;  /* 0x00000001be727836 */ /* 0x000fe40000000000 */
[----:B------:R-:W-:Y:S01]  /*9eb0*/  FFMA.FTZ R113, R112, R125, 1.1641532182693481445e-10 ;  /* 0x2f00000070717423 */ /* 0x000fe2000001007d */
[----:B------:R-:W-:Y:S01]  /*9ec0*/  FMUL.FTZ R112, R115, R172 ;  /* 0x000000ac73707220 */ /* 0x000fe20000410000 */
[----:B------:R-:W-:-:S03]  /*9ed0*/  @P0 HADD2.F32 R115, -RZ, R104.H0_H0 ;  /* 0x20000068ff730230 */ /* 0x000fc60000004100 */
[----:B------:R-:W-:Y:S01]  /*9ee0*/  FSETP.GTU.FTZ.AND P1, PT, R113, R126, PT ;  /* 0x0000007e7100720b */ /* 0x000fe20003f3c000 */
[----:B------:R-:W-:Y:S01]  /*9ef0*/  FMUL.FTZ R112, R112, R127 ;  /* 0x0000007f70707220 */ /* 0x000fe20000410000 */
[----:B------:R-:W-:-:S04]  /*9f00*/  HADD2.F32 R113, -RZ, R88.H0_H0 ;  /* 0x20000058ff717230 */ /* 0x000fc80000004100 */
        /* <DEDUP_REMOVED lines=14> */
.L_x_10725:
[----:B------:R-:W-:-:S07]  /*9ff0*/  IMAD.MOV.U32 R181, RZ, RZ, R162 ;  /* 0x000000ffffb57224 */ /* 0x000fce00078e00a2 */
.L_x_10726:
[----:B------:R-:W-:Y:S05]  /*a000*/  BSYNC B1 ;  /* 0x0000000000017941 */ /* 0x000fea0003800000 */
.L_x_10724:
        /* <DEDUP_REMOVED lines=16> */
.L_x_10730:
[----:B------:R-:W-:Y:S05]  /*a110*/  BSYNC B2 ;  /* 0x0000000000027941 */ /* 0x000fea0003800000 */
.L_x_10729:
        /* <DEDUP_REMOVED lines=44> */
.L_x_10728:
[----:B------:R-:W-:Y:S05]  /*a3e0*/  BSYNC B1 ;  /* 0x0000000000017941 */ /* 0x000fea0003800000 */
.L_x_10727:
        /* <DEDUP_REMOVED lines=24> */
.L_x_10732:
[----:B------:R-:W-:-:S07]  /*a570*/  MOV R108, R162 ;  /* 0x000000a2006c7202 */ /* 0x000fce0000000f00 */
.L_x_10733:
[----:B------:R-:W-:Y:S05]  /*a580*/  BSYNC B1 ;  /* 0x0000000000017941 */ /* 0x000fea0003800000 */
.L_x_10731:
        /* <DEDUP_REMOVED lines=16> */
.L_x_10737:
[----:B------:R-:W-:Y:S05]  /*a690*/  BSYNC B2 ;  /* 0x0000000000027941 */ /* 0x000fea0003800000 */
.L_x_10736:
        /* <DEDUP_REMOVED lines=44> */
.L_x_10735:
[----:B------:R-:W-:Y:S05]  /*a960*/  BSYNC B1 ;  /* 0x0000000000017941 */ /* 0x000fea0003800000 */
.L_x_10734:
        /* <DEDUP_REMOVED lines=23> */
.L_x_10739:
[----:B------:R-:W-:-:S07]  /*aae0*/  MOV R108, R162 ;  /* 0x000000a2006c7202 */ /* 0x000fce0000000f00 */
.L_x_10740:
[----:B------:R-:W-:Y:S05]  /*aaf0*/  BSYNC B1 ;  /* 0x0000000000017941 */ /* 0x000fea0003800000 */
.L_x_10738:
        /* <DEDUP_REMOVED lines=16> */
.L_x_10744:
[----:B------:R-:W-:Y:S05]  /*ac00*/  BSYNC B2 ;  /* 0x0000000000027941 */ /* 0x000fea0003800000 */
.L_x_10743:
        /* <DEDUP_REMOVED lines=44> */
.L_x_10742:
[----:B------:R-:W-:Y:S05]  /*aed0*/  BSYNC B1 ;  /* 0x0000000000017941 */ /* 0x000fea0003800000 */
.L_x_10741:
        /* <DEDUP_REMOVED lines=23> */
.L_x_10746:
[----:B------:R-:W-:-:S07]  /*b050*/  MOV R190, R162 ;  /* 0x000000a200be7202 */ /* 0x000fce0000000f00 */
.L_x_10747:
[----:B------:R-:W-:Y:S05]  /*b060*/  BSYNC B1 ;  /* 0x0000000000017941 */ /* 0x000fea0003800000 */
.L_x_10745:
        /* <DEDUP_REMOVED lines=16> */
.L_x_10751:
[----:B------:R-:W-:Y:S05]  /*b170*/  BSYNC B2 ;  /* 0x0000000000027941 */ /* 0x000fea0003800000 */
.L_x_10750:
        /* <DEDUP_REMOVED lines=44> */
.L_x_10749:
[----:B------:R-:W-:Y:S05]  /*b440*/  BSYNC B1 ;  /* 0x0000000000017941 */ /* 0x000fea0003800000 */
.L_x_10748:
        /* <DEDUP_REMOVED lines=23> */
.L_x_10753:
[----:B------:R-:W-:-:S07]  /*b5c0*/  IMAD.MOV.U32 R190, RZ, RZ, R162 ;  /* 0x000000ffffbe7224 */ /* 0x000fce00078e00a2 */
.L_x_10754:
[----:B------:R-:W-:Y:S05]  /*b5d0*/  BSYNC B1 ;  /* 0x0000000000017941 */ /* 0x000fea0003800000 */
.L_x_10752:
        /* <DEDUP_REMOVED lines=16> */
.L_x_10758:
[----:B------:R-:W-:Y:S05]  /*b6e0*/  BSYNC B2 ;  /* 0x0000000000027941 */ /* 0x000fea0003800000 */
.L_x_10757:
        /* <DEDUP_REMOVED lines=44> */
.L_x_10756:
[----:B------:R-:W-:Y:S05]  /*b9b0*/  BSYNC B1 ;  /* 0x0000000000017941 */ /* 0x000fea0003800000 */
.L_x_10755:
        /* <DEDUP_REMOVED lines=23> */
.L_x_10760:
[----:B------:R-:W-:-:S07]  /*bb30*/  MOV R110, R162 ;  /* 0x000000a2006e7202 */ /* 0x000fce0000000f00 */
.L_x_10761:
[----:B------:R-:W-:Y:S05]  /*bb40*/  BSYNC B1 ;  /* 0x0000000000017941 */ /* 0x000fea0003800000 */
.L_x_10759:
        /* <DEDUP_REMOVED lines=16> */
.L_x_10765:
[----:B------:R-:W-:Y:S05]  /*bc50*/  BSYNC B2 ;  /* 0x0000000000027941 */ /* 0x000fea0003800000 */
.L_x_10764:
        /* <DEDUP_REMOVED lines=44> */
.L_x_10763:
[----:B------:R-:W-:Y:S05]  /*bf20*/  BSYNC B1 ;  /* 0x0000000000017941 */ /* 0x000fea0003800000 */
.L_x_10762:
        /* <DEDUP_REMOVED lines=23> */
.L_x_10767:
[----:B------:R-:W-:-:S07]  /*c0a0*/  MOV R110, R162 ;  /* 0x000000a2006e7202 */ /* 0x000fce0000000f00 */
.L_x_10768:
[----:B------:R-:W-:Y:S05]  /*c0b0*/  BSYNC B1 ;  /* 0x0000000000017941 */ /* 0x000fea0003800000 */
.L_x_10766:
        /* <DEDUP_REMOVED lines=12> */
[----:B------:R-:W-:Y:S01]  /*c180*/  @!P6 IMAD.MOV.U32 R163, RZ, RZ, RZ ;  /* 0x000000ffffa3e224 */ /* 0x000fe200078e00ff */
[----:B------:R-:W-:Y:S02]  /*c190*/  @!P6 IADD3 R109, R159, 0x1, RZ ;  /* 0x000000019f6de810 */ /* 0x000fe40007ffe0ff */
[----:B------:R-:W-:-:S13]  /*c1a0*/  ISETP.NE.AND P0, PT, R165, RZ, !P6 ;  /* 0x000000ffa500720c */ /* 0x000fda0007705270 */
[----:B------:R-:W-:Y:S02]  /*c1b0*/  @P0 IADD3 R109, R159, RZ, RZ ;  /* 0x000000ff9f6d0210 */ /* 0x000fe40007ffe0ff */
[----:B------:R-:W-:Y:S02]  /*c1c0*/  ISETP.NE.AND P0, PT, R108, RZ, PT ;  /* 0x000000ff6c00720c */ /* 0x000fe40003f05270 */
[----:B------:R-:W-:-:S11]  /*c1d0*/  @!P6 MOV R159, R109 ;  /* 0x0000006d009fe202 */ /* 0x000fd60000000f00 */
.L_x_10772:
[----:B------:R-:W-:Y:S05]  /*c1e0*/  BSYNC B2 ;  /* 0x0000000000027941 */ /* 0x000fea0003800000 */
.L_x_10771:
        /* <DEDUP_REMOVED lines=44> */
.L_x_10770:
[----:B------:R-:W-:Y:S05]  /*c4b0*/  BSYNC B1 ;  /* 0x0000000000017941 */ /* 0x000fea0003800000 */
.L_x_10769:
        /* <DEDUP_REMOVED lines=9> */
[----:B------:R-:W-:Y:S01]  /*c550*/  HADD2.F32 R115, -RZ, R91.H1_H1 ;  /* 0x3000005bff737230 */ /* 0x000fe20000004100 */
[----:B------:R-:W-:Y:S01]  /*c560*/  FSETP.GTU.FTZ.AND P4, PT, R109, R126, PT ;  /* 0x0000007e6d00720b */ /* 0x000fe20003f9c000 */
[----:B------:R-:W-:Y:S01]  /*c570*/  @P0 HADD2.F32 R203, -RZ, R107.H1_H1 ;  /* 0x3000006bffcb0230 */ /* 0x000fe20000004100 */
[----:B------:R-:W-:Y:S01]  /*c580*/  SEL R110, RZ, 0x1, P1 ;  /* 0x00000001ff6e7807 */ /* 0x000fe20000800000 */
[----:B------:R-:W-:Y:S01]  /*c590*/  IMAD.WIDE.U32 R112, R112, 0x1000000, RZ ;  /* 0x0100000070707825 */ /* 0x000fe200078e00ff */
[----:B------:R-:W-:-:S02]  /*c5a0*/  SEL R109, RZ, 0x1000000, P4 ;  /* 0x01000000ff6d7807 */ /* 0x000fc40002000000 */
[----:B------:R-:W-:Y:S01]  /*c5b0*/  LOP3.LUT P6, RZ, R167, 0x4, RZ, 0xc0, !PT ;  /* 0x00000004a7ff7812 */ /* 0x000fe200078cc0ff */
[----:B------:R-:W-:Y:S01]  /*c5c0*/  IMAD.WIDE.U32 R110, R110, 0x10000, RZ ;  /* 0x000100006e6e7825 */ /* 0x000fe200078e00ff */
[----:B------:R-:W-:-:S03]  /*c5d0*/  LOP3.LUT R181, R181, R109, R114, 0xfe, !PT ;  /* 0x0000006db5b57212 */ /* 0x000fc600078efe72 */
[----:B------:R-:W-:Y:S01]  /*c5e0*/  FMUL.FTZ R114, R108, R127 ;  /* 0x0000007f6c727220 */ /* 0x000fe20000410000 */
[----:B------:R-:W-:Y:S01]  /*c5f0*/  SEL R109, RZ, 0x1, P5 ;  /* 0x00000001ff6d7807 */ /* 0x000fe20002800000 */
[----:B------:R-:W-:Y:S01]  /*c600*/  IMAD.WIDE.U32 R210, R170, 0x10, R232 ;  /* 0x00000010aad27825 */ /* 0x000fe200078e00e8 */
[----:B------:R-:W-:Y:S02]  /*c610*/  SEL R193, RZ, 0x1, P3 ;  /* 0x00000001ffc17807 */ /* 0x000fe40001800000 */
[----:B------:R-:W-:Y:S01]  /*c620*/  FSEL R114, R114, RZ, !P4 ;  /* 0x000000ff72727208 */ /* 0x000fe20006000000 */
[----:B------:R-:W-:Y:S01]  /*c630*/  IMAD.WIDE.U32 R108, R109, 0x100, RZ ;  /* 0x000001006d6c7825 */ /* 0x000fe200078e00ff */
[----:B------:R-:W-:Y:S02]  /*c640*/  SEL R205, RZ, 0x1, P6 ;  /* 0x00000001ffcd7807 */ /* 0x000fe40003000000 */
        /* <DEDUP_REMOVED lines=30> */
.L_x_10774:
[----:B------:R-:W-:-:S07]  /*c830*/  MOV R190, R162 ;  /* 0x000000a200be7202 */ /* 0x000fce0000000f00 */
.L_x_10775:
[----:B------:R-:W-:Y:S05]  /*c840*/  BSYNC B1 ;  /* 0x0000000000017941 */ /* 0x000fea0003800000 */
.L_x_10773:
        /* <DEDUP_REMOVED lines=16> */
.L_x_10779:
[----:B------:R-:W-:Y:S05]  /*c950*/  BSYNC B2 ;  /* 0x0000000000027941 */ /* 0x000fea0003800000 */
.L_x_10778:
        /* <DEDUP_REMOVED lines=44> */
.L_x_10777:
[----:B------:R-:W-:Y:S05]  /*cc20*/  BSYNC B1 ;  /* 0x0000000000017941 */ /* 0x000fea0003800000 */
.L_x_10776:
[----:B------:R-:W-:Y:S01]  /*cc30*/  I2FP.F32.U32 R112, R190 ;  /* 0x000000be00707245 */ /* 0x000fe20000201000 */
[----:B-----5:R-:W-:Y:S01]  /*cc40*/  HADD2.F32 R115, -RZ, R108.H0_H0 ;  /* 0x2000006cff737230 */ /* 0x020fe20000004100 */
[----:B------:R-:W-:Y:S01]  /*cc50*/  LOP3.LUT R167, R167, 0xfffffffb, RZ, 0xc0, !PT ;  /* 0xfffffffba7a77812 */ /* 0x000fe200078ec0ff */
[----:B------:R-:W-:Y:S01]  /*cc60*/  HADD2.F32 R203, -RZ, R84.H0_H0 ;  /* 0x20000054ffcb7230 */ /* 0x000fe20000004100 */
[----:B------:R-:W-:Y:S01]  /*cc70*/  BSSY B1, `(.L_x_10780) ;  /* 0x0000016000017945 */ /* 0x000fe20003800000 */
[----:B------:R-:W-:Y:S01]  /*cc80*/  FFMA.FTZ R113, R112, R125, 1.1641532182693481445e-10 ;  /* 0x2f00000070717423 */ /* 0x000fe2000001007d */
[----:B------:R-:W-:Y:S01]  /*cc90*/  FMUL.FTZ R112, R115, R172 ;  /* 0x000000ac73707220 */ /* 0x000fe20000410000 */
[----:B------:R-:W-:Y:S01]  /*cca0*/  @P0 HADD2.F32 R114, -RZ, R104.H0_H0 ;  /* 0x20000068ff720230 */ /* 0x000fe20000004100 */
[----:B------:R-:W-:Y:S02]  /*ccb0*/  IADD3 R200, R193, 0x1, RZ ;  /* 0x00000001c1c87810 */ /* 0x000fe40007ffe0ff */
        /* <DEDUP_REMOVED lines=16> */
.L_x_10781:
[----:B------:R-:W-:-:S07]  /*cdc0*/  MOV R190, R162 ;  /* 0x000000a200be7202 */ /* 0x000fce0000000f00 */
.L_x_10782:
[----:B------:R-:W-:Y:S05]  /*cdd0*/  BSYNC B1 ;  /* 0x0000000000017941 */ /* 0x000fea0003800000 */
.L_x_10780:
        /* <DEDUP_REMOVED lines=16> */
.L_x_10786:
[----:B------:R-:W-:Y:S05]  /*cee0*/  BSYNC B2 ;  /* 0x0000000000027941 */ /* 0x000fea0003800000 */
.L_x_10785:
        /* <DEDUP_REMOVED lines=44> */
.L_x_10784:
[----:B------:R-:W-:Y:S05]  /*d1b0*/  BSYNC B1 ;  /* 0x0000000000017941 */ /* 0x000fea0003800000 */
.L_x_10783:
[----:B------:R-:W-:Y:S01]  /*d1c0*/  I2FP.F32.U32 R112, R190 ;  /* 0x000000be00707245 */ /* 0x000fe20000201000 */
[----:B------:R-:W-:Y:S01]  /*d1d0*/  HADD2.F32 R115, -RZ, R108.H1_H1 ;  /* 0x3000006cff737230 */ /* 0x000fe20000004100 */
[----:B------:R-:W-:Y:S01]  /*d1e0*/  LOP3.LUT R167, R167, 0xfffffffd, RZ, 0xc0, !PT ;  /* 0xfffffffda7a77812 */ /* 0x000fe200078ec0ff */
[----:B------:R-:W-:Y:S02]  /*d1f0*/  BSSY B1, `(.L_x_10787) ;  /* 0x0000017000017945 */ /* 0x000fe40003800000 */
[----:B------:R-:W-:Y:S01]  /*d200*/  FFMA.FTZ R113, R112, R125, 1.1641532182693481445e-10 ;  /* 0x2f00000070717423 */ /* 0x000fe2000001007d */
[----:B------:R-:W-:Y:S01]  /*d210*/  FMUL.FTZ R108, R115, R172 ;  /* 0x000000ac736c7220 */ /* 0x000fe20000410000 */
[----:B------:R-:W-:Y:S02]  /*d220*/  @P0 HADD2.F32 R115, -RZ, R104.H1_H1 ;  /* 0x30000068ff730230 */ /* 0x000fe40000004100 */
[----:B------:R-:W-:Y:S01]  /*d230*/  VIADD R112, R200, 0x1 ;  /* 0x00000001c8707836 */ /* 0x000fe20000000000 */
[----:B------:R-:W-:Y:S01]  /*d240*/  FSETP.GTU.FTZ.AND P1, PT, R113, R126, PT ;  /* 0x0000007e7100720b */ /* 0x000fe20003f3c000 */
[----:B------:R-:W-:Y:S01]  /*d250*/  FMUL.FTZ R108, R108, R127 ;  /* 0x0000007f6c6c7220 */ /* 0x000fe20000410000 */
[----:B------:R-:W-:-:S04]  /*d260*/  HADD2.F32 R113, -RZ, R84.H1_H1 ;  /* 0x30000054ff717230 */ /* 0x000fc80000004100 */
        /* <DEDUP_REMOVED lines=14> */
.L_x_10788:
[----:B------:R-:W-:-:S07]  /*d350*/  IMAD.MOV.U32 R108, RZ, RZ, R162 ;  /* 0x000000ffff6c7224 */ /* 0x000fce00078e00a2 */
.L_x_10789:
[----:B------:R-:W-:Y:S05]  /*d360*/  BSYNC B1 ;  /* 0x0000000000017941 */ /* 0x000fea0003800000 */
.L_x_10787:
        /* <DEDUP_REMOVED lines=16> */
.L_x_10793:
[----:B------:R-:W-:Y:S05]  /*d470*/  BSYNC B2 ;  /* 0x0000000000027941 */ /* 0x000fea0003800000 */
.L_x_10792:
        /* <DEDUP_REMOVED lines=44> */
.L_x_10791:
[----:B------:R-:W-:Y:S05]  /*d740*/  BSYNC B1 ;  /* 0x0000000000017941 */ /* 0x000fea0003800000 */
.L_x_10790:
        /* <DEDUP_REMOVED lines=23> */
.L_x_10795:
[----:B------:R-:W-:-:S07]  /*d8c0*/  MOV R108, R162 ;  /* 0x000000a2006c7202 */ /* 0x000fce0000000f00 */
.L_x_10796:
[----:B------:R-:W-:Y:S05]  /*d8d0*/  BSYNC B1 ;  /* 0x0000000000017941 */ /* 0x000fea0003800000 */
.L_x_10794:
        /* <DEDUP_REMOVED lines=16> */
.L_x_10800:
[----:B------:R-:W-:Y:S05]  /*d9e0*/  BSYNC B2 ;  /* 0x0000000000027941 */ /* 0x000fea0003800000 */
.L_x_10799:
        /* <DEDUP_REMOVED lines=44> */
.L_x_10798:
[----:B------:R-:W-:Y:S05]  /*dcb0*/  BSYNC B1 ;  /* 0x0000000000017941 */ /* 0x000fea0003800000 */
.L_x_10797:
        /* <DEDUP_REMOVED lines=23> */
.L_x_10802:
[----:B------:R-:W-:-:S07]  /*de30*/  MOV R190, R162 ;  /* 0x000000a200be7202 */ /* 0x000fce0000000f00 */
.L_x_10803:
[----:B------:R-:W-:Y:S05]  /*de40*/  BSYNC B1 ;  /* 0x0000000000017941 */ /* 0x000fea0003800000 */
.L_x_10801:
        /* <DEDUP_REMOVED lines=16> */
.L_x_10807:
[----:B------:R-:W-:Y:S05]  /*df50*/  BSYNC B2 ;  /* 0x0000000000027941 */ /* 0x000fea0003800000 */
.L_x_10806:
        /* <DEDUP_REMOVED lines=44> */
.L_x_10805:
[----:B------:R-:W-:Y:S05]  /*e220*/  BSYNC B1 ;  /* 0x0000000000017941 */ /* 0x000fea0003800000 */
.L_x_10804:
        /* <DEDUP_REMOVED lines=23> */
.L_x_10809:
[----:B------:R-:W-:-:S07]  /*e3a0*/  MOV R190, R162 ;  /* 0x000000a200be7202 */ /* 0x000fce0000000f00 */
.L_x_10810:
[----:B------:R-:W-:Y:S05]  /*e3b0*/  BSYNC B1 ;  /* 0x0000000000017941 */ /* 0x000fea0003800000 */
.L_x_10808:
        /* <DEDUP_REMOVED lines=16> */
.L_x_10814:
[----:B------:R-:W-:Y:S05]  /*e4c0*/  BSYNC B2 ;  /* 0x0000000000027941 */ /* 0x000fea0003800000 */
.L_x_10813:
        /* <DEDUP_REMOVED lines=41> */
[----:B------:R-:W-:Y:S02]  /*e760*/  MOV R162, R112 ;  /* 0x0000007000a27202 */ /* 0x000fe40000000f00 */
[----:B------:R-:W-:Y:S02]  /*e770*/  LOP3.LUT R150, R109, UR31, R150, 0x96, !PT ;  /* 0x0000001f6d967c12 */ /* 0x000fe4000f8e9696 */
[----:B------:R-:W-:-:S07]  /*e780*/  MOV R160, R108 ;  /* 0x0000006c00a07202 */ /* 0x000fce0000000f00 */
.L_x_10812:
[----:B------:R-:W-:Y:S05]  /*e790*/  BSYNC B1 ;  /* 0x0000000000017941 */ /* 0x000fea0003800000 */
.L_x_10811:
        /* <DEDUP_REMOVED lines=23> */
.L_x_10816:
[----:B------:R-:W-:-:S07]  /*e910*/  IMAD.MOV.U32 R110, RZ, RZ, R162 ;  /* 0x000000ffff6e7224 */ /* 0x000fce00078e00a2 */
.L_x_10817:
[----:B------:R-:W-:Y:S05]  /*e920*/  BSYNC B1 ;  /* 0x0000000000017941 */ /* 0x000fea0003800000 */
.L_x_10815:
        /* <DEDUP_REMOVED lines=16> */
.L_x_10821:
[----:B------:R-:W-:Y:S05]  /*ea30*/  BSYNC B2 ;  /* 0x0000000000027941 */ /* 0x000fea0003800000 */
.L_x_10820:
        /* <DEDUP_REMOVED lines=44> */
.L_x_10819:
[----:B------:R-:W-:Y:S05]  /*ed00*/  BSYNC B1 ;  /* 0x0000000000017941 */ /* 0x000fea0003800000 */
.L_x_10818:
        /* <DEDUP_REMOVED lines=23> */
.L_x_10823:
[----:B------:R-:W-:-:S07]  /*ee80*/  MOV R110, R162 ;  /* 0x000000a2006e7202 */ /* 0x000fce0000000f00 */
.L_x_10824:
[----:B------:R-:W-:Y:S05]  /*ee90*/  BSYNC B1 ;  /* 0x0000000000017941 */ /* 0x000fea0003800000 */
.L_x_10822:
        /* <DEDUP_REMOVED lines=18> */
.L_x_10828:
[----:B------:R-:W-:Y:S05]  /*efc0*/  BSYNC B2 ;  /* 0x0000000000027941 */ /* 0x000fea0003800000 */
.L_x_10827:
        /* <DEDUP_REMOVED lines=44> */
.L_x_10826:
[----:B------:R-:W-:Y:S05]  /*f290*/  BSYNC B1 ;  /* 0x0000000000017941 */ /* 0x000fea0003800000 */
.L_x_10825:
[----:B------:R-:W-:Y:S01]  /*f2a0*/  I2FP.F32.U32 R108, R110 ;  /* 0x0000006e006c7245 */ /* 0x000fe20000201000 */
[----:B------:R-:W-:Y:S01]  /*f2b0*/  HADD2.F32 R111, -RZ, R111.H1_H1 ;  /* 0x3000006fff6f7230 */ /* 0x000fe20000004100 */
[----:B------:R-:W-:Y:S01]  /*f2c0*/  SEL R115, RZ, 0x100, P4 ;  /* 0x00000100ff737807 */ /* 0x000fe20002000000 */
[----:B------:R-:W0:Y:S01]  /*f2d0*/  @P0 LDC.64 R214, c[0x0][0x230] ;  /* 0x00008c00ffd60b82 */ /* 0x000e220000000a00 */
[----:B------:R-:W-:Y:S01]  /*f2e0*/  SEL R114, RZ, 0x10000, P5 ;  /* 0x00010000ff727807 */ /* 0x000fe20002800000 */
[----:B------:R-:W-:Y:S01]  /*f2f0*/  FFMA.FTZ R109, R108, R125, 1.1641532182693481445e-10 ;  /* 0x2f0000006c6d7423 */ /* 0x000fe2000001007d */
[----:B------:R-:W-:Y:S01]  /*f300*/  FMUL.FTZ R108, R111, R172 ;  /* 0x000000ac6f6c7220 */ /* 0x000fe20000410000 */
[----:B------:R-:W-:Y:S01]  /*f310*/  LOP3.LUT P5, RZ, R167, 0x2, RZ, 0xc0, !PT ;  /* 0x00000002a7ff7812 */ /* 0x000fe200078ac0ff */
        /* <DEDUP_REMOVED lines=8> */
[----:B------:R-:W-:Y:S02]  /*f3a0*/  LOP3.LUT P6, RZ, R167, 0x4, RZ, 0xc0, !PT ;  /* 0x00000004a7ff7812 */ /* 0x000fe400078cc0ff */
        /* <DEDUP_REMOVED lines=12> */
[----:B------:R-:W-:-:S03]  /*f470*/  F2FP.F16.F32.PACK_AB R114, R210, R205 ;  /* 0x000000cdd272723e */ /* 0x000fc600000000ff */
[----:B------:R-:W-:Y:S01]  /*f480*/  @P0 FADD.FTZ R209, R190, R209 ;  /* 0x000000d1bed10221 */ /* 0x000fe20000010000 */
[----:B------:R-:W-:Y:S02]  /*f490*/  IADD3 R190, R116, 0xa0, RZ ;  /* 0x000000a074be7810 */ /* 0x000fe40007ffe0ff */
[----:B------:R-:W-:Y:S02]  /*f4a0*/  LOP3.LUT R212, R212, R213, RZ, 0xfc, !PT ;  /* 0x000000d5d4d47212 */ /* 0x000fe400078efcff */
[----:B------:R-:W-:Y:S01]  /*f4b0*/  F2FP.F16.F32.PACK_AB R113, R207, R204 ;  /* 0x000000cccf71723e */ /* 0x000fe200000000ff */
[----:B0-----:R-:W-:Y:S01]  /*f4c0*/  @P0 IMAD.WIDE.U32 R214, R190, 0x10, R214 ;  /* 0x00000010bed60825 */ /* 0x001fe200078e00d6 */
        /* <DEDUP_REMOVED lines=20> */
.L_x_10830:
[----:B------:R-:W-:-:S07]  /*f610*/  MOV R193, R162 ;  /* 0x000000a200c17202 */ /* 0x000fce0000000f00 */
.L_x_10831:
[----:B------:R-:W-:Y:S05]  /*f620*/  BSYNC B1 ;  /* 0x0000000000017941 */ /* 0x000fea0003800000 */
.L_x_10829:
        /* <DEDUP_REMOVED lines=16> */
.L_x_10835:
[----:B------:R-:W-:Y:S05]  /*f730*/  BSYNC B2 ;  /* 0x0000000000027941 */ /* 0x000fea0003800000 */
.L_x_10834:
        /* <DEDUP_REMOVED lines=44> */
.L_x_10833:
[----:B------:R-:W-:Y:S05]  /*fa00*/  BSYNC B1 ;  /* 0x0000000000017941 */ /* 0x000fea0003800000 */
.L_x_10832:
        /* <DEDUP_REMOVED lines=25> */
.L_x_10837:
[----:B------:R-:W-:-:S07]  /*fba0*/  MOV R193, R162 ;  /* 0x000000a200c17202 */ /* 0x000fce0000000f00 */
.L_x_10838:
[----:B------:R-:W-:Y:S05]  /*fbb0*/  BSYNC B1 ;  /* 0x0000000000017941 */ /* 0x000fea0003800000 */
.L_x_10836:
        /* <DEDUP_REMOVED lines=16> */
.L_x_10842:
[----:B------:R-:W-:Y:S05]  /*fcc0*/  BSYNC B2 ;  /* 0x0000000000027941 */ /* 0x000fea0003800000 */
.L_x_10841:
        /* <DEDUP_REMOVED lines=44> */
.L_x_10840:
[----:B------:R-:W-:Y:S05]  /*ff90*/  BSYNC B1 ;  /* 0x0000000000017941 */ /* 0x000fea0003800000 */
.L_x_10839:
[----:B------:R-:W-:Y:S01]  /*ffa0*/  I2FP.F32.U32 R112, R193 ;  /* 0x000000c100707245 */ /* 0x000fe20000201000 */
[----:B------:R-:W-:Y:S01]  /*ffb0*/  HADD2.F32 R115, -RZ, R108.H1_H1 ;  /* 0x3000006cff737230 */ /* 0x000fe20000004100 */
[----:B------:R-:W-:Y:S01]  /*ffc0*/  LOP3.LUT R167, R167, 0xfffffffd, RZ, 0xc0, !PT ;  /* 0xfffffffda7a77812 */ /* 0x000fe200078ec0ff */
[----:B------:R-:W-:Y:S01]  /*ffd0*/  BSSY B1, `(.L_x_10843) ;  /* 0x0000017000017945 */ /* 0x000fe20003800000 */
[----:B------:R-:W-:Y:S01]  /*ffe0*/  IADD3 R114, R213, 0x1, RZ ;  /* 0x00000001d5727810 */ /* 0x000fe20007ffe0ff */
[----:B------:R-:W-:Y:S01]  /*fff0*/  FFMA.FTZ R113, R112, R125, 1.1641532182693481445e-10 ;  /* 0x2f00000070717423 */ /* 0x000fe2000001007d */
[----:B------:R-:W-:Y:S01]  /*10000*/  FMUL.FTZ R108, R115, R172 ;  /* 0x000000ac736c7220 */ /* 0x000fe20000410000 */
[----:B------:R-:W-:-:S03]  /*10010*/  @P0 HADD2.F32 R115, -RZ, R104.H1_H1 ;  /* 0x30000068ff730230 */ /* 0x000fc60000004100 */
        /* <DEDUP_REMOVED lines=17> */
.L_x_10844:
[----:B------:R-:W-:-:S07]  /*10130*/  MOV R108, R162 ;  /* 0x000000a2006c7202 */ /* 0x000fce0000000f00 */
.L_x_10845:
[----:B------:R-:W-:Y:S05]  /*10140*/  BSYNC B1 ;  /* 0x0000000000017941 */ /* 0x000fea0003800000 */
.L_x_10843:
        /* <DEDUP_REMOVED lines=16> */
.L_x_10849:
[----:B------:R-:W-:Y:S05]  /*10250*/  BSYNC B2 ;  /* 0x0000000000027941 */ /* 0x000fea0003800000 */
.L_x_10848:
        /* <DEDUP_REMOVED lines=44> */
.L_x_10847:
[----:B------:R-:W-:Y:S05]  /*10520*/  BSYNC B1 ;  /* 0x0000000000017941 */ /* 0x000fea0003800000 */
.L_x_10846:
        /* <DEDUP_REMOVED lines=23> */
.L_x_10851:
[----:B------:R-:W-:-:S07]  /*106a0*/  IMAD.MOV.U32 R108, RZ, RZ, R162 ;  /* 0x000000ffff6c7224 */ /* 0x000fce00078e00a2 */
.L_x_10852:
[----:B------:R-:W-:Y:S05]  /*106b0*/  BSYNC B1 ;  /* 0x0000000000017941 */ /* 0x000fea0003800000 */
.L_x_10850:
        /* <DEDUP_REMOVED lines=16> */
.L_x_10856:
[----:B------:R-:W-:Y:S05]  /*107c0*/  BSYNC B2 ;  /* 0x0000000000027941 */ /* 0x000fea0003800000 */
.L_x_10855:
        /* <DEDUP_REMOVED lines=44> */
.L_x_10854:
[----:B------:R-:W-:Y:S05]  /*10a90*/  BSYNC B1 ;  /* 0x0000000000017941 */ /* 0x000fea0003800000 */
.L_x_10853:
        /* <DEDUP_REMOVED lines=23> */
.L_x_10858:
[----:B------:R-:W-:-:S07]  /*10c10*/  MOV R193, R162 ;  /* 0x000000a200c17202 */ /* 0x000fce0000000f00 */
.L_x_10859:
[----:B------:R-:W-:Y:S05]  /*10c20*/  BSYNC B1 ;  /* 0x0000000000017941 */ /* 0x000fea0003800000 */
.L_x_10857:
        /* <DEDUP_REMOVED lines=16> */
.L_x_10863:
[----:B------:R-:W-:Y:S05]  /*10d30*/  BSYNC B2 ;  /* 0x0000000000027941 */ /* 0x000fea0003800000 */
.L_x_10862:
        /* <DEDUP_REMOVED lines=44> */
.L_x_10861:
[----:B------:R-:W-:Y:S05]  /*11000*/  BSYNC B1 ;  /* 0x0000000000017941 */ /* 0x000fea0003800000 */
.L_x_10860:
        /* <DEDUP_REMOVED lines=23> */
.L_x_10865:
[----:B------:R-:W-:-:S07]  /*11180*/  MOV R193, R162 ;  /* 0x000000a200c17202 */ /* 0x000fce0000000f00 */
.L_x_10866:
[----:B------:R-:W-:Y:S05]  /*11190*/  BSYNC B1 ;  /* 0x0000000000017941 */ /* 0x000fea0003800000 */
.L_x_10864:
        /* <DEDUP_REMOVED lines=14> */
[----:B------:R-:W-:-:S05]  /*11280*/  @P5 IADD3 R108, R159, RZ, RZ ;  /* 0x000000ff9f6c5210 */ /* 0x000fca0007ffe0ff */
[----:B------:R-:W-:-:S07]  /*11290*/  @!P4 IMAD.MOV.U32 R159, RZ, RZ, R108 ;  /* 0x000000ffff9fc224 */ /* 0x000fce00078e006c */
.L_x_10870:
[----:B------:R-:W-:Y:S05]  /*112a0*/  BSYNC B2 ;  /* 0x0000000000027941 */ /* 0x000fea0003800000 */
.L_x_10869:
        /* <DEDUP_REMOVED lines=44> */
.L_x_10868:
[----:B------:R-:W-:Y:S05]  /*11570*/  BSYNC B1 ;  /* 0x0000000000017941 */ /* 0x000fea0003800000 */
.L_x_10867:
        /* <DEDUP_REMOVED lines=23> */
.L_x_10872:
[----:B------:R-:W-:-:S07]  /*116f0*/  MOV R110, R162 ;  /* 0x000000a2006e7202 */ /* 0x000fce0000000f00 */
.L_x_10873:
[----:B------:R-:W-:Y:S05]  /*11700*/  BSYNC B1 ;  /* 0x0000000000017941 */ /* 0x000fea0003800000 */
.L_x_10871:
        /* <DEDUP_REMOVED lines=16> */
.L_x_10877:
[----:B------:R-:W-:Y:S05]  /*11810*/  BSYNC B2 ;  /* 0x0000000000027941 */ /* 0x000fea0003800000 */
.L_x_10876:
        /* <DEDUP_REMOVED lines=44> */
.L_x_10875:
[----:B------:R-:W-:Y:S05]  /*11ae0*/  BSYNC B1 ;  /* 0x0000000000017941 */ /* 0x000fea0003800000 */
.L_x_10874:
        /* <DEDUP_REMOVED lines=23> */
.L_x_10879:
[----:B------:R-:W-:-:S07]  /*11c60*/  IMAD.MOV.U32 R110, RZ, RZ, R162 ;  /* 0x000000ffff6e7224 */ /* 0x000fce00078e00a2 */
.L_x_10880:
[----:B------:R-:W-:Y:S05]  /*11c70*/  BSYNC B1 ;  /* 0x0000000000017941 */ /* 0x000fea0003800000 */
.L_x_10878:
        /* <DEDUP_REMOVED lines=18> */
.L_x_10884:
[----:B------:R-:W-:Y:S05]  /*11da0*/  BSYNC B2 ;  /* 0x0000000000027941 */ /* 0x000fea0003800000 */
.L_x_10883:
        /* <DEDUP_REMOVED lines=44> */
.L_x_10882:
[----:B------:R-:W-:Y:S05]  /*12070*/  BSYNC B1 ;  /* 0x0000000000017941 */ /* 0x000fea0003800000 */
.L_x_10881:
        /* <DEDUP_REMOVED lines=10> */
[----:B------:R-:W-:Y:S01]  /*12120*/  FMUL.FTZ R114, R108, R127 ;  /* 0x0000007f6c727220 */ /* 0x000fe20000410000 */
[----:B------:R-:W-:Y:S01]  /*12130*/  FSETP.GTU.FTZ.AND P4, PT, R109, R126, PT ;  /* 0x0000007e6d00720b */ /* 0x000fe20003f9c000 */
[----:B------:R-:W-:Y:S01]  /*12140*/  @P0 HADD2.F32 R227, -RZ, R107.H1_H1 ;  /* 0x3000006bffe30230 */ /* 0x000fe20000004100 */
[----:B------:R-:W-:Y:S01]  /*12150*/  SEL R110, RZ, 0x1, P1 ;  /* 0x00000001ff6e7807 */ /* 0x000fe20000800000 */
[----:B------:R-:W-:Y:S01]  /*12160*/  IMAD.WIDE.U32 R228, R190, 0x10, R232 ;  /* 0x00000010bee47825 */ /* 0x000fe200078e00e8 */
[----:B------:R-:W-:-:S02]  /*12170*/  SEL R109, RZ, 0x1000000, P4 ;  /* 0x01000000ff6d7807 */ /* 0x000fc40002000000 */
[----:B------:R-:W-:Y:S01]  /*12180*/  FSEL R114, R114, RZ, !P4 ;  /* 0x000000ff72727208 */ /* 0x000fe20006000000 */
[----:B------:R-:W-:Y:S01]  /*12190*/  IMAD.WIDE.U32 R110, R110, 0x10000, RZ ;  /* 0x000100006e6e7825 */ /* 0x000fe200078e00ff */
[----:B------:R-:W-:Y:S02]  /*121a0*/  LOP3.LUT R200, R200, R109, R113, 0xfe, !PT ;  /* 0x0000006dc8c87212 */ /* 0x000fe400078efe71 */
[----:B------:R-:W-:Y:S01]  /*121b0*/  SEL R109, RZ, 0x1, P5 ;  /* 0x00000001ff6d7807 */ /* 0x000fe20002800000 */
[----:B------:R-:W-:Y:S01]  /*121c0*/  IMAD.WIDE.U32 R112, R112, 0x1000000, RZ ;  /* 0x0100000070707825 */ /* 0x000fe200078e00ff */
[----:B------:R-:W-:-:S03]  /*121d0*/  LOP3.LUT P6, RZ, R167, 0x4, RZ, 0xc0, !PT ;  /* 0x00000004a7ff7812 */ /* 0x000fc600078cc0ff */
[----:B------:R-:W-:Y:S01]  /*121e0*/  FMUL.FTZ R218, R114, R115 ;  /* 0x0000007372da7220 */ /* 0x000fe20000410000 */
[----:B------:R-:W-:Y:S01]  /*121f0*/  SEL R193, RZ, 0x1, P3 ;  /* 0x00000001ffc17807 */ /* 0x000fe20001800000 */
[----:B------:R-:W-:Y:S01]  /*12200*/  IMAD.WIDE.U32 R108, R109, 0x100, RZ ;  /* 0x000001006d6c7825 */ /* 0x000fe200078e00ff */
[----:B------:R-:W-:-:S03]  /*12210*/  SEL R221, RZ, 0x1, P6 ;  /* 0x00000001ffdd7807 */ /* 0x000fc60003000000 */
[----:B------:R-:W-:Y:S01]  /*12220*/  @P0 FADD.FTZ R218, R227, R218 ;  /* 0x000000dae3da0221 */ /* 0x000fe20000010000 */
[----:B------:R-:W-:Y:S01]  /*12230*/  LOP3.LUT R193, R113, R200, R193, 0xfe, !PT ;  /* 0x000000c871c17212 */ /* 0x000fe200078efec1 */
        /* <DEDUP_REMOVED lines=27> */
.L_x_10886:
[----:B------:R-:W-:-:S07]  /*123f0*/  IMAD.MOV.U32 R193, RZ, RZ, R162 ;  /* 0x000000ffffc17224 */ /* 0x000fce00078e00a2 */
.L_x_10887:
[----:B------:R-:W-:Y:S05]  /*12400*/  BSYNC B1 ;  /* 0x0000000000017941 */ /* 0x000fea0003800000 */
.L_x_10885:
        /* <DEDUP_REMOVED lines=16> */
.L_x_10891:
[----:B------:R-:W-:Y:S05]  /*12510*/  BSYNC B2 ;  /* 0x0000000000027941 */ /* 0x000fea0003800000 */
.L_x_10890:
        /* <DEDUP_REMOVED lines=44> */
.L_x_10889:
[----:B------:R-:W-:Y:S05]  /*127e0*/  BSYNC B1 ;  /* 0x0000000000017941 */ /* 0x000fea0003800000 */
.L_x_10888:
[----:B------:R-:W-:Y:S01]  /*127f0*/  I2FP.F32.U32 R112, R193 ;  /* 0x000000c100707245 */ /* 0x000fe20000201000 */
[----:B-----5:R-:W-:Y:S01]  /*12800*/  HADD2.F32 R115, -RZ, R108.H0_H0 ;  /* 0x2000006cff737230 */ /* 0x020fe20000004100 */
[----:B------:R-:W-:Y:S01]  /*12810*/  LOP3.LUT R167, R167, 0xfffffffb, RZ, 0xc0, !PT ;  /* 0xfffffffba7a77812 */ /* 0x000fe200078ec0ff */
[----:B------:R-:W-:Y:S01]  /*12820*/  BSSY B1, `(.L_x_10892) ;  /* 0x0000017000017945 */ /* 0x000fe20003800000 */
[----:B------:R-:W-:Y:S01]  /*12830*/  IADD3 R193, R234, 0x1, RZ ;  /* 0x00000001eac17810 */ /* 0x000fe20007ffe0ff */
        /* <DEDUP_REMOVED lines=20> */
.L_x_10893:
[----:B------:R-:W-:-:S07]  /*12980*/  MOV R113, R162 ;  /* 0x000000a200717202 */ /* 0x000fce0000000f00 */
.L_x_10894:
[----:B------:R-:W-:Y:S05]  /*12990*/  BSYNC B1 ;  /* 0x0000000000017941 */ /* 0x000fea0003800000 */
.L_x_10892:
        /* <DEDUP_REMOVED lines=16> */
.L_x_10898:
[----:B------:R-:W-:Y:S05]  /*12aa0*/  BSYNC B2 ;  /* 0x0000000000027941 */ /* 0x000fea0003800000 */
.L_x_10897:
        /* <DEDUP_REMOVED lines=44> */
.L_x_10896:
[----:B------:R-:W-:Y:S05]  /*12d70*/  BSYNC B1 ;  /* 0x0000000000017941 */ /* 0x000fea0003800000 */
.L_x_10895:
[----:B------:R-:W-:Y:S01]  /*12d80*/  I2FP.F32.U32 R114, R113 ;  /* 0x0000007100727245 */ /* 0x000fe20000201000 */
[----:B------:R-:W-:Y:S01]  /*12d90*/  HADD2.F32 R115, -RZ, R108.H1_H1 ;  /* 0x3000006cff737230 */ /* 0x000fe20000004100 */
[----:B------:R-:W-:Y:S01]  /*12da0*/  LOP3.LUT R167, R167, 0xfffffffd, RZ, 0xc0, !PT ;  /* 0xfffffffda7a77812 */ /* 0x000fe200078ec0ff */
[----:B------:R-:W-:Y:S01]  /*12db0*/  BSSY B1, `(.L_x_10899) ;  /* 0x0000017000017945 */ /* 0x000fe20003800000 */
[----:B------:R-:W-:Y:S01]  /*12dc0*/  IADD3 R219, R193, 0x1, RZ ;  /* 0x00000001c1db7810 */ /* 0x000fe20007ffe0ff */
[----:B------:R-:W-:Y:S01]  /*12dd0*/  FFMA.FTZ R113, R114, R125, 1.1641532182693481445e-10 ;  /* 0x2f00000072717423 */ /* 0x000fe2000001007d */
[----:B------:R-:W-:Y:S01]  /*12de0*/  FMUL.FTZ R108, R115, R172 ;  /* 0x000000ac736c7220 */ /* 0x000fe20000410000 */
[----:B------:R-:W-:Y:S02]  /*12df0*/  HADD2.F32 R115, -RZ, R76.H1_H1 ;  /* 0x3000004cff737230 */ /* 0x000fe40000004100 */
[----:B------:R-:W-:Y:S01]  /*12e00*/  @P0 HADD2.F32 R114, -RZ, R104.H1_H1 ;  /* 0x30000068ff720230 */ /* 0x000fe20000004100 */
        /* <DEDUP_REMOVED lines=16> */
.L_x_10900:
[----:B------:R-:W-:-:S07]  /*12f10*/  MOV R108, R162 ;  /* 0x000000a2006c7202 */ /* 0x000fce0000000f00 */
.L_x_10901:
[----:B------:R-:W-:Y:S05]  /*12f20*/  BSYNC B1 ;  /* 0x0000000000017941 */ /* 0x000fea0003800000 */
.L_x_10899:
        /* <DEDUP_REMOVED lines=16> */
.L_x_10905:
[----:B------:R-:W-:Y:S05]  /*13030*/  BSYNC B2 ;  /* 0x0000000000027941 */ /* 0x000fea0003800000 */
.L_x_10904:
        /* <DEDUP_REMOVED lines=44> */
.L_x_10903:
[----:B------:R-:W-:Y:S05]  /*13300*/  BSYNC B1 ;  /* 0x0000000000017941 */ /* 0x000fea0003800000 */
.L_x_10902:
        /* <DEDUP_REMOVED lines=23> */
.L_x_10907:
[----:B------:R-:W-:-:S07]  /*13480*/  MOV R108, R162 ;  /* 0x000000a2006c7202 */ /* 0x000fce0000000f00 */
.L_x_10908:
[----:B------:R-:W-:Y:S05]  /*13490*/  BSYNC B1 ;  /* 0x0000000000017941 */ /* 0x000fea0003800000 */
.L_x_10906:
        /* <DEDUP_REMOVED lines=16> */
.L_x_10912:
[----:B------:R-:W-:Y:S05]  /*135a0*/  BSYNC B2 ;  /* 0x0000000000027941 */ /* 0x000fea0003800000 */
.L_x_10911:
        /* <DEDUP_REMOVED lines=42> */
[----:B------:R-:W-:Y:S01]  /*13850*/  HFMA2.MMA R220, -RZ, RZ, 0, 0 ;  /* 0x00000000ffdc7435 */ /* 0x000fe200000001ff */
[----:B------:R-:W-:-:S10]  /*13860*/  LOP3.LUT R150, R221, UR31, R150, 0x96, !PT ;  /* 0x0000001fdd967c12 */ /* 0x000fd4000f8e9696 */
.L_x_10910:
[----:B------:R-:W-:Y:S05]  /*13870*/  BSYNC B1 ;  /* 0x0000000000017941 */ /* 0x000fea0003800000 */
.L_x_10909:
        /* <DEDUP_REMOVED lines=23> */
.L_x_10914:
[----:B------:R-:W-:-:S07]  /*139f0*/  IMAD.MOV.U32 R193, RZ, RZ, R162 ;  /* 0x000000ffffc17224 */ /* 0x000fce00078e00a2 */
.L_x_10915:
[----:B------:R-:W-:Y:S05]  /*13a00*/  BSYNC B1 ;  /* 0x0000000000017941 */ /* 0x000fea0003800000 */
.L_x_10913:
        /* <DEDUP_REMOVED lines=16> */
.L_x_10919:
[----:B------:R-:W-:Y:S05]  /*13b10*/  BSYNC B2 ;  /* 0x0000000000027941 */ /* 0x000fea0003800000 */
.L_x_10918:
        /* <DEDUP_REMOVED lines=44> */
.L_x_10917:
[----:B------:R-:W-:Y:S05]  /*13de0*/  BSYNC B1 ;  /* 0x0000000000017941 */ /* 0x000fea0003800000 */
.L_x_10916:
        /* <DEDUP_REMOVED lines=23> */
.L_x_10921:
[----:B------:R-:W-:-:S07]  /*13f60*/  MOV R193, R162 ;  /* 0x000000a200c17202 */ /* 0x000fce0000000f00 */
.L_x_10922:
[----:B------:R-:W-:Y:S05]  /*13f70*/  BSYNC B1 ;  /* 0x0000000000017941 */ /* 0x000fea0003800000 */
.L_x_10920:
        /* <DEDUP_REMOVED lines=16> */
.L_x_10926:
[----:B------:R-:W-:Y:S05]  /*14080*/  BSYNC B2 ;  /* 0x0000000000027941 */ /* 0x000fea0003800000 */
.L_x_10925:
        /* <DEDUP_REMOVED lines=44> */
.L_x_10924:
[----:B------:R-:W-:Y:S05]  /*14350*/  BSYNC B1 ;  /* 0x0000000000017941 */ /* 0x000fea0003800000 */
.L_x_10923:
        /* <DEDUP_REMOVED lines=23> */
.L_x_10928:
[----:B------:R-:W-:-:S07]  /*144d0*/  MOV R110, R162 ;  /* 0x000000a2006e7202 */ /* 0x000fce0000000f00 */
.L_x_10929:
[----:B------:R-:W-:Y:S05]  /*144e0*/  BSYNC B1 ;  /* 0x0000000000017941 */ /* 0x000fea0003800000 */
.L_x_10927:
        /* <DEDUP_REMOVED lines=16> */
.L_x_10933:
[----:B------:R-:W-:Y:S05]  /*145f0*/  BSYNC B2 ;  /* 0x0000000000027941 */ /* 0x000fea0003800000 */
.L_x_10932:
        /* <DEDUP_REMOVED lines=44> */
.L_x_10931:
[----:B------:R-:W-:Y:S05]  /*148c0*/  BSYNC B1 ;  /* 0x0000000000017941 */ /* 0x000fea0003800000 */
.L_x_10930:
        /* <DEDUP_REMOVED lines=23> */
.L_x_10935:
[----:B------:R-:W-:-:S07]  /*14a40*/  MOV R110, R162 ;  /* 0x000000a2006e7202 */ /* 0x000fce0000000f00 */
.L_x_10936:
[----:B------:R-:W-:Y:S05]  /*14a50*/  BSYNC B1 ;  /* 0x0000000000017941 */ /* 0x000fea0003800000 */
.L_x_10934:
        /* <DEDUP_REMOVED lines=18> */
.L_x_10940:
[----:B------:R-:W-:Y:S05]  /*14b80*/  BSYNC B2 ;  /* 0x0000000000027941 */ /* 0x000fea0003800000 */
.L_x_10939:
        /* <DEDUP_REMOVED lines=44> */
.L_x_10938:
[----:B------:R-:W-:Y:S05]  /*14e50*/  BSYNC B1 ;  /* 0x0000000000017941 */ /* 0x000fea0003800000 */
.L_x_10937:
[----:B------:R-:W-:Y:S01]  /*14e60*/  I2FP.F32.U32 R108, R110 ;  /* 0x0000006e006c7245 */ /* 0x000fe20000201000 */
[----:B------:R-:W-:Y:S01]  /*14e70*/  HADD2.F32 R111, -RZ, R111.H1_H1 ;  /* 0x3000006fff6f7230 */ /* 0x000fe20000004100 */
[----:B------:R-:W-:Y:S01]  /*14e80*/  SEL R193, RZ, 0x10000, P5 ;  /* 0x00010000ffc17807 */ /* 0x000fe20002800000 */
[----:B------:R-:W-:Y:S01]  /*14e90*/  HADD2.F32 R221, -RZ, R79.H1_H1 ;  /* 0x3000004fffdd7230 */ /* 0x000fe20000004100 */
[----:B------:R-:W0:Y:S01]  /*14ea0*/  @P0 LDC.64 R226, c[0x0][0x230] ;  /* 0x00008c00ffe20b82 */ /* 0x000e220000000a00 */
[----:B------:R-:W-:Y:S01]  /*14eb0*/  FFMA.FTZ R109, R108, R125, 1.1641532182693481445e-10 ;  /* 0x2f0000006c6d7423 */ /* 0x000fe2000001007d */
[----:B------:R-:W-:Y:S01]  /*14ec0*/  FMUL.FTZ R108, R111, R172 ;  /* 0x000000ac6f6c7220 */ /* 0x000fe20000410000 */
[----:B------:R-:W-:Y:S01]  /*14ed0*/  @P0 HADD2.F32 R110, -RZ, R107.H1_H1 ;  /* 0x3000006bff6e0230 */ /* 0x000fe20000004100 */
[----:B------:R-:W-:Y:S01]  /*14ee0*/  SEL R240, RZ, 0x100, P4 ;  /* 0x00000100fff07807 */ /* 0x000fe20002000000 */
[----:B------:R-:W-:-:S04]  /*14ef0*/  IMAD.WIDE.U32 R238, R200, 0x10, R232 ;  /* 0x00000010c8ee7825 */ /* 0x000fc800078e00e8 */
[----:B------:R-:W-:Y:S01]  /*14f00*/  FMUL.FTZ R108, R108, R127 ;  /* 0x0000007f6c6c7220 */ /* 0x000fe20000410000 */
[----:B------:R-:W-:Y:S02]  /*14f10*/  FSETP.GTU.FTZ.AND P5, PT, R109, R126, PT ;  /* 0x0000007e6d00720b */ /* 0x000fe40003fbc000 */
[----:B------:R-:W-:Y:S02]  /*14f20*/  SEL R236, RZ, 0x1, P2 ;  /* 0x00000001ffec7807 */ /* 0x000fe40001000000 */
[----:B------:R-:W-:Y:S02]  /*14f30*/  FSEL R108, R108, RZ, !P5 ;  /* 0x000000ff6c6c7208 */ /* 0x000fe40006800000 */
[----:B------:R-:W-:Y:S01]  /*14f40*/  SEL R229, RZ, 0x1000000, P5 ;  /* 0x01000000ffe57807 */ /* 0x000fe20002800000 */
[----:B------:R-:W-:Y:S01]  /*14f50*/  IMAD.WIDE.U32 R236, R236, 0x1000000, RZ ;  /* 0x01000000ecec7825 */ /* 0x000fe200078e00ff */
[----:B------:R-:W-:-:S03]  /*14f60*/  LOP3.LUT P5, RZ, R167, 0x2, RZ, 0xc0, !PT ;  /* 0x00000002a7ff7812 */ /* 0x000fc600078ac0ff */
[----:B------:R-:W-:Y:S01]  /*14f70*/  FMUL.FTZ R221, R108, R221 ;  /* 0x000000dd6cdd7220 */ /* 0x000fe20000410000 */
[----:B------:R-:W-:Y:S02]  /*14f80*/  SEL R234, RZ, 0x1, P1 ;  /* 0x00000001ffea7807 */ /* 0x000fe40000800000 */
[----:B------:R-:W-:Y:S01]  /*14f90*/  SEL R228, RZ, 0x1, P5 ;  /* 0x00000001ffe47807 */ /* 0x000fe20002800000 */
[----:B------:R-:W-:Y:S01]  /*14fa0*/  @P0 FADD.FTZ R221, R110, R221 ;  /* 0x000000dd6edd0221 */ /* 0x000fe20000010000 */
[----:B------:R-:W-:Y:S01]  /*14fb0*/  F2FP.F16.F32.PACK_AB R110, R222, R219 ;  /* 0x000000dbde6e723e */ /* 0x000fe200000000ff */
[----:B------:R-:W-:Y:S01]  /*14fc0*/  IMAD.WIDE.U32 R234, R234, 0x10000, RZ ;  /* 0x00010000eaea7825 */ /* 0x000fe200078e00ff */
[----:B------:R-:W-:Y:S02]  /*14fd0*/  F2FP.F16.F32.PACK_AB R109, R114, R113 ;  /* 0x00000071726d723e */ /* 0x000fe400000000ff */
[----:B------:R-:W-:Y:S02]  /*14fe0*/  F2FP.F16.F32.PACK_AB R108, R115, R112 ;  /* 0x00000070736c723e */ /* 0x000fe400000000ff */
[----:B------:R-:W-:-:S02]  /*14ff0*/  F2FP.F16.F32.PACK_AB R111, R221, R220 ;  /* 0x000000dcdd6f723e */ /* 0x000fc400000000ff */
        /* <DEDUP_REMOVED lines=29> */
.L_x_10942:
[----:B------:R-:W-:-:S07]  /*151d0*/  MOV R234, R162 ;  /* 0x000000a200ea7202 */ /* 0x000fce0000000f00 */
.L_x_10943:
[----:B------:R-:W-:Y:S05]  /*151e0*/  BSYNC B1 ;  /* 0x0000000000017941 */ /* 0x000fea0003800000 */
.L_x_10941:
        /* <DEDUP_REMOVED lines=16> */
.L_x_10947:
[----:B------:R-:W-:Y:S05]  /*152f0*/  BSYNC B2 ;  /* 0x0000000000027941 */ /* 0x000fea0003800000 */
.L_x_10946:
        /* <DEDUP_REMOVED lines=44> */
.L_x_10945:
[----:B------:R-:W-:Y:S05]  /*155c0*/  BSYNC B1 ;  /* 0x0000000000017941 */ /* 0x000fea0003800000 */
.L_x_10944:
[----:B------:R-:W-:Y:S01]  /*155d0*/  I2FP.F32.U32 R226, R234 ;  /* 0x000000ea00e27245 */ /* 0x000fe20000201000 */
[----:B-----5:R-:W-:Y:S01]  /*155e0*/  HADD2.F32 R225, -RZ, R108.H0_H0 ;  /* 0x2000006cffe17230 */ /* 0x020fe20000004100 */
[----:B------:R-:W-:Y:S01]  /*155f0*/  LOP3.LUT R167, R167, 0xfffffffb, RZ, 0xc0, !PT ;  /* 0xfffffffba7a77812 */ /* 0x000fe200078ec0ff */
[----:B------:R-:W-:Y:S01]  /*15600*/  @P0 HADD2.F32 R228, -RZ, R104.H0_H0 ;  /* 0x20000068ffe40230 */ /* 0x000fe20000004100 */
[----:B------:R-:W-:Y:S01]  /*15610*/  BSSY B1, `(.L_x_10948) ;  /* 0x0000015000017945 */ /* 0x000fe20003800000 */
[----:B------:R-:W-:Y:S01]  /*15620*/  FFMA.FTZ R223, R226, R125, 1.1641532182693481445e-10 ;  /* 0x2f000000e2df7423 */ /* 0x000fe2000001007d */
[----:B------:R-:W-:Y:S01]  /*15630*/  FMUL.FTZ R226, R225, R172 ;  /* 0x000000ace1e27220 */ /* 0x000fe20000410000 */
[----:B------:R-:W-:-:S03]  /*15640*/  VIADD R229, R224, 0x1 ;  /* 0x00000001e0e57836 */ /* 0x000fc60000000000 */
        /* <DEDUP_REMOVED lines=16> */
.L_x_10949:
[----:B------:R-:W-:-:S07]  /*15750*/  IMAD.MOV.U32 R234, RZ, RZ, R162 ;  /* 0x000000ffffea7224 */ /* 0x000fce00078e00a2 */
.L_x_10950:
[----:B------:R-:W-:Y:S05]  /*15760*/  BSYNC B1 ;  /* 0x0000000000017941 */ /* 0x000fea0003800000 */
.L_x_10948:
        /* <DEDUP_REMOVED lines=16> */
.L_x_10954:
[----:B------:R-:W-:Y:S05]  /*15870*/  BSYNC B2 ;  /* 0x0000000000027941 */ /* 0x000fea0003800000 */
.L_x_10953:
        /* <DEDUP_REMOVED lines=44> */
.L_x_10952:
[----:B------:R-:W-:Y:S05]  /*15b40*/  BSYNC B1 ;  /* 0x0000000000017941 */ /* 0x000fea0003800000 */
.L_x_10951:
        /* <DEDUP_REMOVED lines=24> */
.L_x_10956:
[----:B------:R-:W-:-:S07]  /*15cd0*/  MOV R108, R162 ;  /* 0x000000a2006c7202 */ /* 0x000fce0000000f00 */
.L_x_10957:
[----:B------:R-:W-:Y:S05]  /*15ce0*/  BSYNC B1 ;  /* 0x0000000000017941 */ /* 0x000fea0003800000 */
.L_x_10955:
        /* <DEDUP_REMOVED lines=16> */
.L_x_10961:
[----:B------:R-:W-:Y:S05]  /*15df0*/  BSYNC B2 ;  /* 0x0000000000027941 */ /* 0x000fea0003800000 */
.L_x_10960:
        /* <DEDUP_REMOVED lines=44> */
.L_x_10959:
[----:B------:R-:W-:Y:S05]  /*160c0*/  BSYNC B1 ;  /* 0x0000000000017941 */ /* 0x000fea0003800000 */
.L_x_10958:
        /* <DEDUP_REMOVED lines=22> */
.L_x_10963:
[----:B------:R-:W-:-:S07]  /*16230*/  MOV R108, R162 ;  /* 0x000000a2006c7202 */ /* 0x000fce0000000f00 */
.L_x_10964:
[----:B------:R-:W-:Y:S05]  /*16240*/  BSYNC B1 ;  /* 0x0000000000017941 */ /* 0x000fea0003800000 */
.L_x_10962:
        /* <DEDUP_REMOVED lines=16> */
.L_x_10968:
[----:B------:R-:W-:Y:S05]  /*16350*/  BSYNC B2 ;  /* 0x0000000000027941 */ /* 0x000fea0003800000 */
.L_x_10967:
        /* <DEDUP_REMOVED lines=44> */
.L_x_10966:
[----:B------:R-:W-:Y:S05]  /*16620*/  BSYNC B1 ;  /* 0x0000000000017941 */ /* 0x000fea0003800000 */
.L_x_10965:
[----:B------:R-:W-:Y:S01]  /*16630*/  I2FP.F32.U32 R108, R108 ;  /* 0x0000006c006c7245 */ /* 0x000fe20000201000 */
[----:B------:R-:W-:Y:S01]  /*16640*/  HADD2.F32 R225, -RZ, R109.H1_H1 ;  /* 0x3000006dffe17230 */ /* 0x000fe20000004100 */
[C---:B------:R-:W-:Y:S01]  /*16650*/  ISETP.NE.AND P3, PT, R229.reuse, 0x1, PT ;  /* 0x00000001e500780c */ /* 0x040fe20003f65270 */
[----:B------:R-:W-:Y:S01]  /*16660*/  BSSY B1, `(.L_x_10969) ;  /* 0x0000014000017945 */ /* 0x000fe20003800000 */
[----:B------:R-:W-:Y:S01]  /*16670*/  IADD3 R234, R229, 0x1, RZ ;  /* 0x00000001e5ea7810 */ /* 0x000fe20007ffe0ff */
[----:B------:R-:W-:Y:S01]  /*16680*/  FFMA.FTZ R109, R108, R125, 1.1641532182693481445e-10 ;  /* 0x2f0000006c6d7423 */ /* 0x000fe2000001007d */
[----:B------:R-:W-:-:S04]  /*16690*/  FMUL.FTZ R108, R225, R172 ;  /* 0x000000ace16c7220 */ /* 0x000fc80000410000 */
[----:B------:R-:W-:Y:S01]  /*166a0*/  FMUL.FTZ R108, R108, R127 ;  /* 0x0000007f6c6c7220 */ /* 0x000fe20000410000 */
[----:B------:R-:W-:-:S04]  /*166b0*/  FSETP.GTU.FTZ.AND P2, PT, R109, R126, PT ;  /* 0x0000007e6d00720b */ /* 0x000fc80003f5c000 */
[----:B------:R-:W-:Y:S01]  /*166c0*/  FSEL R227, R108, RZ, !P2 ;  /* 0x000000ff6ce37208 */ /* 0x000fe20005000000 */
[----:B------:R-:W-:-:S04]  /*166d0*/  @P0 HADD2.F32 R108, -RZ, R105.H1_H1 ;  /* 0x30000069ff6c0230 */ /* 0x000fc80000004100 */
        /* <DEDUP_REMOVED lines=11> */
.L_x_10970:
[----:B------:R-:W-:-:S07]  /*16790*/  MOV R225, R162 ;  /* 0x000000a200e17202 */ /* 0x000fce0000000f00 */
.L_x_10971:
[----:B------:R-:W-:Y:S05]  /*167a0*/  BSYNC B1 ;  /* 0x0000000000017941 */ /* 0x000fea0003800000 */
.L_x_10969:
        /* <DEDUP_REMOVED lines=16> */
.L_x_10975:
[----:B------:R-:W-:Y:S05]  /*168b0*/  BSYNC B2 ;  /* 0x0000000000027941 */ /* 0x000fea0003800000 */
.L_x_10974:
        /* <DEDUP_REMOVED lines=44> */
.L_x_10973:
[----:B------:R-:W-:Y:S05]  /*16b80*/  BSYNC B1 ;  /* 0x0000000000017941 */ /* 0x000fea0003800000 */
.L_x_10972:
[----:B------:R-:W-:Y:S01]  /*16b90*/  I2FP.F32.U32 R108, R225 ;  /* 0x000000e1006c7245 */ /* 0x000fe20000201000 */
[----:B------:R-:W-:Y:S01]  /*16ba0*/  HADD2.F32 R225, -RZ, R110.H0_H0 ;  /* 0x2000006effe17230 */ /* 0x000fe20000004100 */
[----:B------:R-:W-:Y:S01]  /*16bb0*/  ISETP.NE.AND P4, PT, R234, 0x1, PT ;  /* 0x00000001ea00780c */ /* 0x000fe20003f85270 */
        /* <DEDUP_REMOVED lines=19> */
.L_x_10977:
[----:B------:R-:W-:-:S07]  /*16cf0*/  IMAD.MOV.U32 R236, RZ, RZ, R162 ;  /* 0x000000ffffec7224 */ /* 0x000fce00078e00a2 */
.L_x_10978:
[----:B------:R-:W-:Y:S05]  /*16d00*/  BSYNC B1 ;  /* 0x0000000000017941 */ /* 0x000fea0003800000 */
.L_x_10976:
        /* <DEDUP_REMOVED lines=16> */
.L_x_10982:
[----:B------:R-:W-:Y:S05]  /*16e10*/  BSYNC B2 ;  /* 0x0000000000027941 */ /* 0x000fea0003800000 */
.L_x_10981:
        /* <DEDUP_REMOVED lines=44> */
.L_x_10980:
[----:B------:R-:W-:Y:S05]  /*170e0*/  BSYNC B1 ;  /* 0x0000000000017941 */ /* 0x000fea0003800000 */
.L_x_10979:
        /* <DEDUP_REMOVED lines=22> */
.L_x_10984:
[----:B------:R-:W-:-:S07]  /*17250*/  MOV R110, R162 ;  /* 0x000000a2006e7202 */ /* 0x000fce0000000f00 */
.L_x_10985:
[----:B------:R-:W-:Y:S05]  /*17260*/  BSYNC B1 ;  /* 0x0000000000017941 */ /* 0x000fea0003800000 */
.L_x_10983:
        /* <DEDUP_REMOVED lines=16> */
.L_x_10989:
[----:B------:R-:W-:Y:S05]  /*17370*/  BSYNC B2 ;  /* 0x0000000000027941 */ /* 0x000fea0003800000 */
.L_x_10988:
        /* <DEDUP_REMOVED lines=44> */
.L_x_10987:
[----:B------:R-:W-:Y:S05]  /*17640*/  BSYNC B1 ;  /* 0x0000000000017941 */ /* 0x000fea0003800000 */
.L_x_10986:
[----:B------:R-:W-:Y:S01]  /*17650*/  I2FP.F32.U32 R108, R110 ;  /* 0x0000006e006c7245 */ /* 0x000fe20000201000 */
[----:B------:R-:W-:Y:S01]  /*17660*/  HADD2.F32 R173, -RZ, R111.H0_H0 ;  /* 0x2000006fffad7230 */ /* 0x000fe20000004100 */
[----:B------:R-:W-:Y:S01]  /*17670*/  ISETP.NE.AND P6, PT, R234, 0x1, PT ;  /* 0x00000001ea00780c */ /* 0x000fe20003fc5270 */
[----:B------:R-:W-:Y:S02]  /*17680*/  BSSY B1, `(.L_x_10990) ;  /* 0x0000014000017945 */ /* 0x000fe40003800000 */
[----:B------:R-:W-:Y:S01]  /*17690*/  FFMA.FTZ R109, R108, R125, 1.1641532182693481445e-10 ;  /* 0x2f0000006c6d7423 */ /* 0x000fe2000001007d */
[----:B------:R-:W-:Y:S01]  /*176a0*/  FMUL.FTZ R108, R173, R172 ;  /* 0x000000acad6c7220 */ /* 0x000fe20000410000 */
[----:B------:R-:W-:-:S03]  /*176b0*/  IADD3 R173, R234, 0x1, RZ ;  /* 0x00000001eaad7810 */ /* 0x000fc60007ffe0ff */
        /* <DEDUP_REMOVED lines=15> */
.L_x_10991:
[----:B------:R-:W-:-:S07]  /*177b0*/  MOV R110, R162 ;  /* 0x000000a2006e7202 */ /* 0x000fce0000000f00 */
.L_x_10992:
[----:B------:R-:W-:Y:S05]  /*177c0*/  BSYNC B1 ;  /* 0x0000000000017941 */ /* 0x000fea0003800000 */
.L_x_10990:
        /* <DEDUP_REMOVED lines=18> */
.L_x_10996:
[----:B------:R-:W-:Y:S05]  /*178f0*/  BSYNC B2 ;  /* 0x0000000000027941 */ /* 0x000fea0003800000 */
.L_x_10995:
        /* <DEDUP_REMOVED lines=46> */
.L_x_10994:
[----:B------:R-:W-:Y:S05]  /*17be0*/  BSYNC B1 ;  /* 0x0000000000017941 */ /* 0x000fea0003800000 */
.L_x_10993:
[----:B------:R-:W-:Y:S01]  /*17bf0*/  FADD.FTZ R109, RZ, R117 ;  /* 0x00000075ff6d7221 */ /* 0x000fe20000010000 */
[----:B------:R-:W-:Y:S01]  /*17c00*/  I2FP.F32.U32 R110, R110 ;  /* 0x0000006e006e7245 */ /* 0x000fe20000201000 */
[----:B------:R-:W-:Y:S01]  /*17c10*/  HADD2.F32 R111, -RZ, R111.H1_H1 ;  /* 0x3000006fff6f7230 */ /* 0x000fe20000004100 */
[----:B------:R-:W-:Y:S01]  /*17c20*/  SEL R235, RZ, 0x100, P4 ;  /* 0x00000100ffeb7807 */ /* 0x000fe20002000000 */
[----:B------:R-:W-:Y:S01]  /*17c30*/  FADD.FTZ R109, R109, R120 ;  /* 0x000000786d6d7221 */ /* 0x000fe20000010000 */
[----:B------:R-:W-:Y:S01]  /*17c40*/  SEL R108, RZ, 0x10000, P5 ;  /* 0x00010000ff6c7807 */ /* 0x000fe20002800000 */
[----:B------:R-:W-:Y:S01]  /*17c50*/  FFMA.FTZ R125, R110, R125, 1.1641532182693481445e-10 ;  /* 0x2f0000006e7d7423 */ /* 0x000fe2000001007d */
[----:B------:R-:W-:Y:S01]  /*17c60*/  FMUL.FTZ R172, R111, R172 ;  /* 0x000000ac6fac7220 */ /* 0x000fe20000410000 */
[----:B------:R-:W-:Y:S01]  /*17c70*/  FADD.FTZ R234, R109, R118 ;  /* 0x000000766dea7221 */ /* 0x000fe20000010000 */
[----:B------:R-:W-:Y:S01]  /*17c80*/  LOP3.LUT P5, RZ, R167, 0x2, RZ, 0xc0, !PT ;  /* 0x00000002a7ff7812 */ /* 0x000fe200078ac0ff */
[----:B------:R-:W-:Y:S01]  /*17c90*/  IMAD.WIDE.U32 R232, R193, 0x10, R232 ;  /* 0x00000010c1e87825 */ /* 0x000fe200078e00e8 */
[----:B------:R-:W-:-:S03]  /*17ca0*/  FSETP.GTU.FTZ.AND P4, PT, R125, R126, PT ;  /* 0x0000007e7d00720b */ /* 0x000fc60003f9c000 */
[----:B------:R-:W-:Y:S01]  /*17cb0*/  FADD.FTZ R234, R234, R121 ;  /* 0x00000079eaea7221 */ /* 0x000fe20000010000 */
[----:B------:R-:W-:Y:S01]  /*17cc0*/  FMUL.FTZ R172, R172, R127 ;  /* 0x0000007facac7220 */ /* 0x000fe20000410000 */
[----:B------:R-:W-:Y:S01]  /*17cd0*/  SEL R126, RZ, 0x1, P5 ;  /* 0x00000001ff7e7807 */ /* 0x000fe20002800000 */
[----:B------:R-:W-:-:S04]  /*17ce0*/  IMAD.WIDE.U32 R230, R193, 0x8, R230 ;  /* 0x00000008c1e67825 */ /* 0x000fc800078e00e6 */
[----:B------:R-:W-:Y:S01]  /*17cf0*/  FADD.FTZ R109, R234, R119 ;  /* 0x00000077ea6d7221 */ /* 0x000fe20000010000 */
[----:B------:R-:W-:Y:S01]  /*17d00*/  SEL R111, RZ, 0x1000000, P4 ;  /* 0x01000000ff6f7807 */ /* 0x000fe20002000000 */
[----:B------:R-:W-:Y:S01]  /*17d10*/  UMOV UR8, 0xffffffff ;  /* 0xffffffff00087882 */ /* 0x000fe20000000000 */
[----:B------:R-:W-:Y:S01]  /*17d20*/  FSEL R125, R172, RZ, !P4 ;  /* 0x000000ffac7d7208 */ /* 0x000fe20006000000 */
[----:B------:R-:W-:Y:S01]  /*17d30*/  FADD.FTZ R109, R109, R124 ;  /* 0x0000007c6d6d7221 */ /* 0x000fe20000010000 */
[----:B------:R-:W-:Y:S01]  /*17d40*/  LOP3.LUT R235, R235, R111, R108, 0xfe, !PT ;  /* 0x0000006febeb7212 */ /* 0x000fe200078efe6c */
[----:B------:R-:W-:Y:S01]  /*17d50*/  IMAD.WIDE.U32 R126, R126, 0x100, RZ ;  /* 0x000001007e7e7825 */ /* 0x000fe200078e00ff */
[----:B------:R-:W-:-:S03]  /*17d60*/  SEL R108, RZ, 0x1, P1 ;  /* 0x00000001ff6c7807 */ /* 0x000fc60000800000 */
[----:B------:R-:W-:Y:S01]  /*17d70*/  FADD.FTZ R234, R109, R122 ;  /* 0x0000007a6dea7221 */ /* 0x000fe20000010000 */
[----:B------:R-:W-:Y:S01]  /*17d80*/  SEL R229, RZ, 0x1, P3 ;  /* 0x00000001ffe57807 */ /* 0x000fe20001800000 */
[----:B------:R-:W-:Y:S01]  /*17d90*/  FMUL.FTZ R125, R166, R125 ;  /* 0x0000007da67d7220 */ /* 0x000fe20000410000 */
[----:B------:R-:W-:Y:S01]  /*17da0*/  LOP3.LUT P6, RZ, R167, 0x4, RZ, 0xc0, !PT ;  /* 0x00000004a7ff7812 */ /* 0x000fe200078cc0ff */
        /* <DEDUP_REMOVED lines=45> */
[----:B------:R-:W-:-:S03]  /*18080*/  SEL R110, RZ, 0x1, P2 ;  /* 0x00000001ff6e7807 */ /* 0x000fc60001000000 */
[----:B------:R-:W-:Y:S01]  /*18090*/  FADD.FTZ R234, R109, R114 ;  /* 0x000000726dea7221 */ /* 0x000fe20000010000 */
[----:B------:R-:W-:-:S04]  /*180a0*/  IMAD.WIDE.U32 R108, R108, 0x10000, RZ ;  /* 0x000100006c6c7825 */ /* 0x000fc800078e00ff */
[----:B------:R-:W-:Y:S01]  /*180b0*/  FADD.FTZ R171, R234, R219 ;  /* 0x000000dbeaab7221 */ /* 0x000fe20000010000 */
[----:B------:R-:W-:-:S04]  /*180c0*/  IMAD.WIDE.U32 R110, R110, 0x1000000, RZ ;  /* 0x010000006e6e7825 */ /* 0x000fc800078e00ff */
        /* <DEDUP_REMOVED lines=8> */
[----:B------:R-:W-:Y:S02]  /*18150*/  LOP3.LUT R127, R127, R111, R109, 0xfe, !PT ;  /* 0x0000006f7f7f7212 */ /* 0x000fe400078efe6d */
[----:B------:R-:W-:Y:S01]  /*18160*/  F2FP.F16.F32.PACK_AB R110, R228, R225 ;  /* 0x000000e1e46e723e */ /* 0x000fe200000000ff */
[----:B------:R-:W-:Y:S01]  /*18170*/  FADD.FTZ R171, R172, R223 ;  /* 0x000000dfacab7221 */ /* 0x000fe20000010000 */
[----:B------:R-:W-:-:S02]  /*18180*/  F2FP.F16.F32.PACK_AB R109, R227, R224 ;  /* 0x000000e0e36d723e */ /* 0x000fc400000000ff */
[----:B------:R-:W-:Y:S01]  /*18190*/  F2FP.F16.F32.PACK_AB R108, R226, R223 ;  /* 0x000000dfe26c723e */ /* 0x000fe200000000ff */
[----:B------:R-:W-:Y:S01]  /*181a0*/  FADD.FTZ R171, R171, R226 ;  /* 0x000000e2abab7221 */ /* 0x000fe20000010000 */
[----:B------:R-:W-:Y:S02]  /*181b0*/  F2FP.F16.F32.PACK_AB R111, R125, R174 ;  /* 0x000000ae7d6f723e */ /* 0x000fe400000000ff */
[----:B------:R-:W-:Y:S01]  /*181c0*/  LOP3.LUT R126, R126, R229, RZ, 0xfc, !PT ;  /* 0x000000e57e7e7212 */ /* 0x000fe200078efcff */
[----:B------:R-:W-:Y:S02]  /*181d0*/  FADD.FTZ R172, R171, R224 ;  /* 0x000000e0abac7221 */ /* 0x000fe40000010000 */
[----:B------:R0:W-:Y:S02]  /*181e0*/  STG.E.128 desc[UR4][R232.64], R108 ;  /* 0x0000006ce8007986 */ /* 0x0001e4000c101d04 */
[----:B------:R-:W-:Y:S02]  /*181f0*/  FADD.FTZ R172, R172, R227 ;  /* 0x000000e3acac7221 */ /* 0x000fe40000010000 */
        /* <DEDUP_REMOVED lines=155> */
.L_x_11010:
[----:B------:R-:W-:Y:S01]  /*18bb0*/  FMUL.FTZ R110, R126, R126 ;  /* 0x0000007e7e6e7220 */ /* 0x000fe20000410000 */
[----:B------:R-:W-:Y:S01]  /*18bc0*/  ISETP.NE.AND P0, PT, RZ, UR11, PT ;  /* 0x0000000bff007c0c */ /* 0x000fe2000bf05270 */
[----:B-1----:R-:W-:Y:S01]  /*18bd0*/  FADD.FTZ R108, R172, R171 ;  /* 0x000000abac6c7221 */ /* 0x002fe20000010000 */
[--C-:B------:R-:W-:Y:S02]  /*18be0*/  HADD2.F32 R127, -RZ, R75.reuse.H1_H1 ;  /* 0x3000004bff7f7230 */ /* 0x100fe40000004100 */
[----:B------:R-:W-:Y:S01]  /*18bf0*/  FSEL R111, R110, RZ, P0 ;  /* 0x000000ff6e6f7208 */ /* 0x000fe20000000000 */
[----:B------:R-:W-:Y:S01]  /*18c00*/  FFMA.FTZ R108, R108, R109, UR14 ;  /* 0x0000000e6c6c7e23 */ /* 0x000fe2000801006d */
[----:B------:R-:W-:Y:S01]  /*18c10*/  FSEL R109, R126, RZ, !P0 ;  /* 0x000000ff7e6d7208 */ /* 0x000fe20004000000 */
[----:B------:R-:W-:Y:S02]  /*18c20*/  HADD2.F32 R171, -RZ, R68.H1_H1 ;  /* 0x30000044ffab7230 */ /* 0x000fe40000004100 */
[----:B------:R-:W-:Y:S01]  /*18c30*/  FADD.FTZ R108, R108, R111 ;  /* 0x0000006f6c6c7221 */ /* 0x000fe20000010000 */
[----:B------:R-:W-:-:S02]  /*18c40*/  HADD2.F32 R111, -RZ, R75.H0_H0 ;  /* 0x2000004bff6f7230 */ /* 0x000fc40000004100 */
[C---:B0-----:R-:W-:Y:S01]  /*18c50*/  FADD.FTZ R172, -R109.reuse, R113 ;  /* 0x000000716dac7221 */ /* 0x041fe20000010100 */
[C---:B------:R-:W-:Y:S01]  /*18c60*/  FADD.FTZ R122, -R109.reuse, R122 ;  /* 0x0000007a6d7a7221 */ /* 0x040fe20000010100 */
[----:B------:R0:W1:Y:S01]  /*18c70*/  MUFU.RSQ R113, R108 ;  /* 0x0000006c00717308 */ /* 0x0000620000001400 */
        /* <DEDUP_REMOVED lines=61> */
[----:B0-----:R-:W-:Y:S01]  /*19050*/  FADD.FTZ R108, -R109, R125 ;  /* 0x0000007d6d6c7221 */ /* 0x001fe20000010100 */
[----:B------:R-:W-:-:S02]  /*19060*/  HADD2.F32 R109, -RZ, R74.H0_H0 ;  /* 0x2000004aff6d7230 */ /* 0x000fc40000004100 */
[C---:B-1----:R-:W-:Y:S01]  /*19070*/  FMUL.FTZ R240, R113.reuse, R122 ;  /* 0x0000007a71f07220 */ /* 0x042fe20000410000 */
[----:B------:R-:W-:Y:S02]  /*19080*/  HADD2.F32 R125, -RZ, R74.H1_H1 ;  /* 0x3000004aff7d7230 */ /* 0x000fe40000004100 */
[C---:B------:R-:W-:Y:S01]  /*19090*/  FMUL.FTZ R122, R113.reuse, R119 ;  /* 0x00000077717a7220 */ /* 0x040fe20000410000 */
        /* <DEDUP_REMOVED lines=8> */
[----:B------:R-:W-:Y:S02]  /*19120*/  HADD2.F32 R127, -RZ, R73.H1_H1 ;  /* 0x30000049ff7f7230 */ /* 0x000fe40000004100 */
[C---:B------:R-:W-:Y:S01]  /*19130*/  FMUL.FTZ R121, R113.reuse, R121 ;  /* 0x0000007971797220 */ /* 0x040fe20000410000 */
[--C-:B------:R-:W-:Y:S02]  /*19140*/  HADD2.F32 R115, -RZ, R72.reuse.H0_H0 ;  /* 0x20000048ff737230 */ /* 0x100fe40000004100 */
[C---:B------:R-:W-:Y:S01]  /*19150*/  FMUL.FTZ R118, R113.reuse, R117 ;  /* 0x0000007571767220 */ /* 0x040fe20000410000 */
[----:B------:R-:W-:Y:S02]  /*19160*/  HADD2.F32 R123, -RZ, R72.H1_H1 ;  /* 0x30000048ff7b7230 */ /* 0x000fe40000004100 */
[----:B------:R-:W-:Y:S01]  /*19170*/  FMUL.FTZ R119, R113, R120 ;  /* 0x0000007871777220 */ /* 0x000fe20000410000 */
[----:B------:R-:W-:Y:S01]  /*19180*/  FFMA.FTZ R120, R240, R125, R39 ;  /* 0x0000007df0787223 */ /* 0x000fe20000010027 */
[----:B------:R-:W-:Y:S01]  /*19190*/  FFMA.FTZ R117, R121, R127, R38 ;  /* 0x0000007f79757223 */ /* 0x000fe20000010026 */
[----:B------:R-:W-:Y:S01]  /*191a0*/  FFMA.FTZ R118, R118, R115, R41 ;  /* 0x0000007376767223 */ /* 0x000fe20000010029 */
[----:B------:R-:W-:Y:S01]  /*191b0*/  FFMA.FTZ R115, R119, R123, R40 ;  /* 0x0000007b77737223 */ /* 0x000fe20000010028 */
[----:B------:R-:W-:-:S02]  /*191c0*/  HADD2.F32 R121, -RZ, R70.H0_H0 ;  /* 0x20000046ff797230 */ /* 0x000fc40000004100 */
[C---:B------:R-:W-:Y:S01]  /*191d0*/  FMUL.FTZ R240, R113.reuse, R180 ;  /* 0x000000b471f07220 */ /* 0x040fe20000410000 */
[--C-:B------:R-:W-:Y:S02]  /*191e0*/  HADD2.F32 R119, -RZ, R71.reuse.H0_H0 ;  /* 0x20000047ff777230 */ /* 0x100fe40000004100 */
[C---:B------:R-:W-:Y:S01]  /*191f0*/  FMUL.FTZ R180, R113.reuse, R177 ;  /* 0x000000b171b47220 */ /* 0x040fe20000410000 */
[----:B------:R-:W-:Y:S02]  /*19200*/  HADD2.F32 R125, -RZ, R70.H1_H1 ;  /* 0x30000046ff7d7230 */ /* 0x000fe40000004100 */
[C---:B------:R-:W-:Y:S01]  /*19210*/  FMUL.FTZ R123, R113.reuse, R182 ;  /* 0x000000b6717b7220 */ /* 0x040fe20000410000 */
[----:B------:R-:W-:Y:S02]  /*19220*/  HADD2.F32 R127, -RZ, R71.H1_H1 ;  /* 0x30000047ff7f7230 */ /* 0x000fe40000004100 */
[----:B------:R-:W-:Y:S01]  /*19230*/  FMUL.FTZ R183, R113, R183 ;  /* 0x000000b771b77220 */ /* 0x000fe20000410000 */
[----:B------:R-:W-:Y:S01]  /*19240*/  FFMA.FTZ R180, R180, R121, R29 ;  /* 0x00000079b4b47223 */ /* 0x000fe2000001001d */
[----:B------:R-:W-:Y:S01]  /*19250*/  FFMA.FTZ R119, R240, R119, R27 ;  /* 0x00000077f0777223 */ /* 0x000fe2000001001b */
[----:B------:R-:W-:Y:S01]  /*19260*/  FFMA.FTZ R121, R123, R125, R28 ;  /* 0x0000007d7b797223 */ /* 0x000fe2000001001c */
[----:B------:R-:W-:-:S02]  /*19270*/  HADD2.F32 R123, -RZ, R68.H0_H0 ;  /* 0x20000044ff7b7230 */ /* 0x000fc40000004100 */
[----:B------:R-:W-:Y:S01]  /*19280*/  FMUL.FTZ R240, R113, R176 ;  /* 0x000000b071f07220 */ /* 0x000fe20000410000 */
[----:B------:R-:W-:Y:S01]  /*19290*/  FFMA.FTZ R182, R183, R127, R26 ;  /* 0x0000007fb7b67223 */ /* 0x000fe2000001001a */
        /* <DEDUP_REMOVED lines=8> */
[----:B------:R-:W-:-:S02]  /*19320*/  HADD2.F32 R127, -RZ, R66.H0_H0 ;  /* 0x20000042ff7f7230 */ /* 0x000fc40000004100 */
[----:B------:R-:W-:Y:S01]  /*19330*/  FFMA.FTZ R125, R179, R177, R30 ;  /* 0x000000b1b37d7223 */ /* 0x000fe2000001001e */
[--C-:B------:R-:W-:Y:S02]  /*19340*/  HADD2.F32 R171, -RZ, R67.reuse.H0_H0 ;  /* 0x20000043ffab7230 */ /* 0x100fe40000004100 */
        /* <DEDUP_REMOVED lines=59> */
[--C-:B------:R-:W-:Y:S02]  /*19700*/  HADD2.F32 R195, -RZ, R56.reuse.H0_H0 ;  /* 0x20000038ffc37230 */ /* 0x100fe40000004100 */
[----:B------:R-:W-:Y:S01]  /*19710*/  FFMA.FTZ R210, R209, R199, R2 ;  /* 0x000000c7d1d27223 */ /* 0x000fe20000010002 */
        /* <DEDUP_REMOVED lines=26> */
[----:B------:R-:W-:Y:S01]  /*198c0*/  FMUL.FTZ R207, R113, R212 ;  /* 0x000000d471cf7220 */ /* 0x000fe20000410000 */
[----:B------:R-:W-:Y:S01]  /*198d0*/  FFMA.FTZ R212, R211, R199, R0 ;  /* 0x000000c7d3d47223 */ /* 0x000fe20000010000 */
[----:B------:R-:W-:Y:S01]  /*198e0*/  FFMA.FTZ R203, R240, R203, R43 ;  /* 0x000000cbf0cb7223 */ /* 0x000fe2000001002b */
[----:B------:R-:W-:Y:S02]  /*198f0*/  HADD2.F32 R215, -RZ, R53.H1_H1 ;  /* 0x30000035ffd77230 */ /* 0x000fe40000004100 */
[----:B------:R-:W-:Y:S01]  /*19900*/  FFMA.FTZ R199, R207, R209, R128 ;  /* 0x000000d1cfc77223 */ /* 0x000fe20000010080 */
[----:B------:R-:W-:-:S02]  /*19910*/  HADD2.F32 R209, -RZ, R51.H0_H0 ;  /* 0x20000033ffd17230 */ /* 0x000fc40000004100 */
[C---:B------:R-:W-:Y:S01]  /*19920*/  FMUL.FTZ R240, R113.reuse, R220 ;  /* 0x000000dc71f07220 */ /* 0x040fe20000410000 */
[C---:B------:R-:W-:Y:S01]  /*19930*/  FMUL.FTZ R213, R113.reuse, R216 ;  /* 0x000000d871d57220 */ /* 0x040fe20000410000 */
[----:B------:R-:W-:Y:S01]  /*19940*/  FMUL.FTZ R211, R113, R222 ;  /* 0x000000de71d37220 */ /* 0x000fe20000410000 */
[--C-:B------:R-:W-:Y:S02]  /*19950*/  HADD2.F32 R207, -RZ, R50.reuse.H0_H0 ;  /* 0x20000032ffcf7230 */ /* 0x100fe40000004100 */
[----:B------:R-:W-:Y:S01]  /*19960*/  FFMA.FTZ R222, R240, R209, R139 ;  /* 0x000000d1f0de7223 */ /* 0x000fe2000001008b */
[----:B------:R-:W-:Y:S01]  /*19970*/  FFMA.FTZ R216, R213, R215, R130 ;  /* 0x000000d7d5d87223 */ /* 0x000fe20000010082 */
[----:B------:R-:W-:Y:S02]  /*19980*/  HADD2.F32 R213, -RZ, R50.H1_H1 ;  /* 0x30000032ffd57230 */ /* 0x000fe40000004100 */
[----:B------:R-:W-:Y:S01]  /*19990*/  FMUL.FTZ R220, R113, R230 ;  /* 0x000000e671dc7220 */ /* 0x000fe20000410000 */
[----:B------:R-:W0:Y:S01]  /*199a0*/  @!P1 LDC.64 R240, c[0x0][0x250] ;  /* 0x00009400fff09b82 */ /* 0x000e220000000a00 */
[----:B------:R-:W-:-:S02]  /*199b0*/  HADD2.F32 R217, -RZ, R51.H1_H1 ;  /* 0x30000033ffd97230 */ /* 0x000fc40000004100 */
[----:B------:R-:W-:Y:S01]  /*199c0*/  FMUL.FTZ R215, R113, R232 ;  /* 0x000000e871d77220 */ /* 0x000fe20000410000 */
[----:B------:R-:W-:Y:S01]  /*199d0*/  FFMA.FTZ R220, R220, R207, R137 ;  /* 0x000000cfdcdc7223 */ /* 0x000fe20000010089 */
[----:B------:R-:W-:Y:S01]  /*199e0*/  FFMA.FTZ R207, R211, R213, R140 ;  /* 0x000000d5d3cf7223 */ /* 0x000fe2000001008c */
[----:B------:R-:W-:Y:S02]  /*199f0*/  HADD2.F32 R211, -RZ, R48.H0_H0 ;  /* 0x20000030ffd37230 */ /* 0x000fe40000004100 */
[C---:B------:R-:W-:Y:S01]  /*19a00*/  FMUL.FTZ R221, R113.reuse, R228 ;  /* 0x000000e471dd7220 */ /* 0x040fe20000410000 */
[----:B------:R-:W-:Y:S01]  /*19a10*/  FMUL.FTZ R112, R113, R112 ;  /* 0x0000007071707220 */ /* 0x000fe20000410000 */
[----:B------:R-:W1:Y:S01]  /*19a20*/  LDC.64 R228, c[0x0][0x2b8] ;  /* 0x0000ae00ffe47b82 */ /* 0x000e620000000a00 */
[----:B------:R-:W-:Y:S01]  /*19a30*/  FFMA.FTZ R209, R215, R217, R142 ;  /* 0x000000d9d7d17223 */ /* 0x000fe2000001008e */
[C---:B------:R-:W-:Y:S01]  /*19a40*/  FMUL.FTZ R215, R113.reuse, R110 ;  /* 0x0000006e71d77220 */ /* 0x040fe20000410000 */
[----:B------:R-:W-:Y:S01]  /*19a50*/  FMUL.FTZ R232, R113, R174 ;  /* 0x000000ae71e87220 */ /* 0x000fe20000410000 */
[----:B------:R-:W-:Y:S01]  /*19a60*/  FFMA.FTZ R211, R112, R211, R133 ;  /* 0x000000d370d37223 */ /* 0x000fe20000010085 */
[----:B------:R-:W-:-:S02]  /*19a70*/  HADD2.F32 R110, -RZ, R46.H0_H0 ;  /* 0x2000002eff6e7230 */ /* 0x000fc40000004100 */
[C---:B------:R-:W-:Y:S01]  /*19a80*/  FMUL.FTZ R174, R113.reuse, R238 ;  /* 0x000000ee71ae7220 */ /* 0x040fe20000410000 */
[----:B------:R-:W-:Y:S01]  /*19a90*/  HADD2.F32 R219, -RZ, R49.H1_H1 ;  /* 0x30000031ffdb7230 */ /* 0x000fe20000004100 */
[----:B------:R-:W2:Y:S01]  /*19aa0*/  @!P1 LDC.64 R238, c[0x0][0x258] ;  /* 0x00009600ffee9b82 */ /* 0x000ea20000000a00 */
[----:B------:R-:W-:Y:S02]  /*19ab0*/  HADD2.F32 R112, -RZ, R47.H0_H0 ;  /* 0x2000002fff707230 */ /* 0x000fe40000004100 */
[C---:B------:R-:W-:Y:S01]  /*19ac0*/  FMUL.FTZ R213, R113.reuse, R114 ;  /* 0x0000007271d57220 */ /* 0x040fe20000410000 */
[----:B------:R-:W-:Y:S01]  /*19ad0*/  FFMA.FTZ R174, R174, R110, R145 ;  /* 0x0000006eaeae7223 */ /* 0x000fe20000010091 */
[----:B------:R-:W-:Y:S02]  /*19ae0*/  HADD2.F32 R110, -RZ, R45.H1_H1 ;  /* 0x3000002dff6e7230 */ /* 0x000fe40000004100 */
[----:B------:R-:W-:Y:S01]  /*19af0*/  FMUL.FTZ R172, R113, R172 ;  /* 0x000000ac71ac7220 */ /* 0x000fe20000410000 */
[----:B------:R-:W-:Y:S01]  /*19b00*/  FFMA.FTZ R213, R213, R219, R138 ;  /* 0x000000dbd5d57223 */ /* 0x000fe2000001008a */
[----:B------:R-:W-:Y:S01]  /*19b10*/  FFMA.FTZ R232, R232, R112, R147 ;  /* 0x00000070e8e87223 */ /* 0x000fe20000010093 */
[----:B------:R-:W-:-:S02]  /*19b20*/  HADD2.F32 R112, -RZ, R46.H1_H1 ;  /* 0x3000002eff707230 */ /* 0x000fc40000004100 */
[C---:B------:R-:W-:Y:S01]  /*19b30*/  FMUL.FTZ R219, R113.reuse, R236 ;  /* 0x000000ec71db7220 */ /* 0x040fe20000410000 */
[----:B------:R-:W-:Y:S02]  /*19b40*/  HADD2.F32 R230, -RZ, R49.H0_H0 ;  /* 0x20000031ffe67230 */ /* 0x000fe40000004100 */
[----:B------:R-:W-:Y:S01]  /*19b50*/  FMUL.FTZ R234, R113, R234 ;  /* 0x000000ea71ea7220 */ /* 0x000fe20000410000 */
[----:B------:R-:W-:Y:S02]  /*19b60*/  HADD2.F32 R217, -RZ, R48.H1_H1 ;  /* 0x30000030ffd97230 */ /* 0x000fe40000004100 */
[----:B------:R-:W-:Y:S01]  /*19b70*/  FFMA.FTZ R219, R219, R110, R146 ;  /* 0x0000006edbdb7223 */ /* 0x000fe20000010092 */
[----:B------:R-:W-:Y:S01]  /*19b80*/  FFMA.FTZ R221, R221, R112, R148 ;  /* 0x00000070dddd7223 */ /* 0x000fe20000010094 */
[----:B------:R-:W-:Y:S01]  /*19b90*/  F2FP.F16.F32.PACK_AB R110, R122, R109 ;  /* 0x0000006d7a6e723e */ /* 0x000fe200000000ff */
[----:B------:R-:W-:Y:S01]  /*19ba0*/  HADD2.F32 R112, -RZ, R44.H1_H1 ;  /* 0x3000002cff707230 */ /* 0x000fe20000004100 */
[----:B------:R-:W-:Y:S01]  /*19bb0*/  F2FP.F16.F32.PACK_AB R109, R117, R120 ;  /* 0x00000078756d723e */ /* 0x000fe200000000ff */
[----:B0-----:R-:W-:-:S04]  /*19bc0*/  @!P1 IMAD.WIDE R240, R161, 0x4, R240 ;  /* 0x00000004a1f09825 */ /* 0x001fc800078e02f0 */
[----:B------:R-:W-:Y:S01]  /*19bd0*/  FFMA.FTZ R230, R172, R230, R135 ;  /* 0x000000e6ace67223 */ /* 0x000fe20000010087 */
[----:B------:R-:W-:Y:S01]  /*19be0*/  FMUL.FTZ R117, R113, R226 ;  /* 0x000000e271757220 */ /* 0x000fe20000410000 */
[----:B------:R-:W-:Y:S01]  /*19bf0*/  FFMA.FTZ R172, R215, R217, R136 ;  /* 0x000000d9d7ac7223 */ /* 0x000fe20000010088 */
[----:B------:R-:W-:Y:S01]  /*19c00*/  HADD2.F32 R217, -RZ, R44.H0_H0 ;  /* 0x2000002cffd97230 */ /* 0x000fe20000004100 */
[----:B------:R0:W-:Y:S01]  /*19c10*/  @!P1 STG.E desc[UR4][R240.64], R126 ;  /* 0x0000007ef0009986 */ /* 0x0001e2000c101904 */
[----:B------:R-:W-:Y:S01]  /*19c20*/  FFMA.FTZ R226, R117, R112, R144 ;  /* 0x0000007075e27223 */ /* 0x000fe20000010090 */
[----:B------:R-:W-:Y:S01]  /*19c30*/  F2FP.F16.F32.PACK_AB R122, R127, R186 ;  /* 0x000000ba7f7a723e */ /* 0x000fe200000000ff */
[----:B------:R-:W-:Y:S01]  /*19c40*/  FMUL.FTZ R215, R113, R108 ;  /* 0x0000006c71d77220 */ /* 0x000fe20000410000 */
[----:B------:R-:W-:Y:S01]  /*19c50*/  F2FP.F16.F32.PACK_AB R119, R182, R119 ;  /* 0x00000077b677723e */ /* 0x000fe200000000ff */
[----:B------:R-:W-:Y:S01]  /*19c60*/  HADD2.F32 R108, -RZ, R45.H0_H0 ;  /* 0x2000002dff6c7230 */ /* 0x000fe20000004100 */
[----:B------:R-:W-:Y:S01]  /*19c70*/  F2FP.F16.F32.PACK_AB R117, R125, R178 ;  /* 0x000000b27d75723e */ /* 0x000fe200000000ff */
[----:B------:R-:W-:Y:S01]  /*19c80*/  FMUL.FTZ R224, R113, R224 ;  /* 0x000000e071e07220 */ /* 0x000fe20000410000 */
[----:B------:R-:W-:Y:S01]  /*19c90*/  F2FP.F16.F32.PACK_AB R127, R183, R202 ;  /* 0x000000cab77f723e */ /* 0x000fe200000000ff */
[----:B-1----:R-:W-:-:S04]  /*19ca0*/  IMAD.WIDE.U32 R182, R169, 0x10, R228 ;  /* 0x00000010a9b67825 */ /* 0x002fc800078e00e4 */
[----:B------:R-:W-:Y:S01]  /*19cb0*/  FFMA.FTZ R217, R234, R217, R141 ;  /* 0x000000d9ead97223 */ /* 0x000fe2000001008d */
[----:B------:R-:W-:Y:S01]  /*19cc0*/  LEA R234, P0, R116, UR16, 0x4 ;  /* 0x0000001074ea7c11 */ /* 0x000fe2000f8020ff */
[----:B------:R-:W-:Y:S01]  /*19cd0*/  FFMA.FTZ R224, R224, R108, R143 ;  /* 0x0000006ce0e07223 */ /* 0x000fe2000001008f */
[----:B0-----:R-:W-:Y:S01]  /*19ce0*/  F2FP.F16.F32.PACK_AB R126, R179, R196 ;  /* 0x000000c4b37e723e */ /* 0x001fe200000000ff */
[----:B------:R-:W-:Y:S01]  /*19cf0*/  IMAD.WIDE.U32 R178, R168, 0x10, R228 ;  /* 0x00000010a8b27825 */ /* 0x000fe200078e00e4 */
[----:B------:R-:W-:Y:S01]  /*19d00*/  F2FP.F16.F32.PACK_AB R111, R111, R124 ;  /* 0x0000007c6f6f723e */ /* 0x000fe200000000ff */
[----:B------:R-:W0:Y:S01]  /*19d10*/  LDC.64 R168, c[0x0][0x210] ;  /* 0x00008400ffa87b82 */ /* 0x000e220000000a00 */
[----:B------:R-:W-:Y:S01]  /*19d20*/  LEA.HI.X R235, R116, UR17, RZ, 0x4, P0 ;  /* 0x0000001174eb7c11 */ /* 0x000fe200080f24ff */
[----:B--2---:R-:W-:Y:S01]  /*19d30*/  @!P1 IMAD.WIDE R238, R161, 0x4, R238 ;  /* 0x00000004a1ee9825 */ /* 0x004fe200078e02ee */
[----:B------:R-:W-:Y:S02]  /*19d40*/  F2FP.F16.F32.PACK_AB R108, R115, R118 ;  /* 0x00000076736c723e */ /* 0x000fe400000000ff */
[----:B------:R-:W-:Y:S01]  /*19d50*/  F2FP.F16.F32.PACK_AB R118, R121, R180 ;  /* 0x000000b47976723e */ /* 0x000fe200000000ff */
[----:B------:R-:W-:Y:S01]  /*19d60*/  HADD2.F32 R114, -RZ, R47.H1_H1 ;  /* 0x3000002fff727230 */ /* 0x000fe20000004100 */
[----:B------:R-:W-:Y:S01]  /*19d70*/  F2FP.F16.F32.PACK_AB R116, R123, R176 ;  /* 0x000000b07b74723e */ /* 0x000fe200000000ff */
[----:B------:R1:W-:Y:S01]  /*19d80*/  @!P1 STG.E desc[UR4][R238.64], R113 ;  /* 0x00000071ee009986 */ /* 0x0003e2000c101904 */
[----:B------:R-:W-:-:S02]  /*19d90*/  F2FP.F16.F32.PACK_AB R123, R171, R192 ;  /* 0x000000c0ab7b723e */ /* 0x000fc400000000ff */
[----:B------:R-:W-:Y:S01]  /*19da0*/  F2FP.F16.F32.PACK_AB R121, R177, R188 ;  /* 0x000000bcb179723e */ /* 0x000fe200000000ff */
[----:B------:R2:W-:Y:S01]  /*19db0*/  STG.E.128 desc[UR4][R234.64], R108 ;  /* 0x0000006cea007986 */ /* 0x0005e2000c101d04 */
[----:B------:R-:W-:Y:S01]  /*19dc0*/  F2FP.F16.F32.PACK_AB R120, R175, R184 ;  /* 0x000000b8af78723e */ /* 0x000fe200000000ff */
[----:B------:R-:W-:Y:S01]  /*19dd0*/  FFMA.FTZ R215, R215, R114, R152 ;  /* 0x00000072d7d77223 */ /* 0x000fe20000010098 */
[----:B------:R-:W-:Y:S01]  /*19de0*/  F2FP.F16.F32.PACK_AB R124, R185, R194 ;  /* 0x000000c2b97c723e */ /* 0x000fe200000000ff */
[--C-:B------:R-:W-:Y:S01]  /*19df0*/  IMAD.WIDE.U32 R184, R170, 0x10, R228.reuse ;  /* 0x00000010aab87825 */ /* 0x100fe200078e00e4 */
[----:B------:R-:W-:Y:S01]  /*19e00*/  F2FP.F16.F32.PACK_AB R125, R187, R198 ;  /* 0x000000c6bb7d723e */ /* 0x000fe200000000ff */
[----:B------:R3:W-:Y:S01]  /*19e10*/  STG.E.128 desc[UR4][R178.64], R116 ;  /* 0x00000074b2007986 */ /* 0x0007e2000c101d04 */
[----:B------:R-:W-:Y:S01]  /*19e20*/  F2FP.F16.F32.PACK_AB R115, R205, R218 ;  /* 0x000000dacd73723e */ /* 0x000fe200000000ff */
[--C-:B------:R-:W-:Y:S01]  /*19e30*/  IMAD.WIDE.U32 R170, R181, 0x10, R228.reuse ;  /* 0x00000010b5aa7825 */ /* 0x100fe200078e00e4 */
[----:B------:R-:W-:Y:S01]  /*19e40*/  F2FP.F16.F32.PACK_AB R114, R201, R214 ;  /* 0x000000d6c972723e */ /* 0x000fe200000000ff */
[----:B------:R-:W-:Y:S01]  /*19e50*/  STG.E.128 desc[UR4][R182.64], R120 ;  /* 0x00000078b6007986 */ /* 0x000fe2000c101d04 */
[----:B-1----:R-:W-:Y:S01]  /*19e60*/  F2FP.F16.F32.PACK_AB R113, R216, R203 ;  /* 0x000000cbd871723e */ /* 0x002fe200000000ff */
[--C-:B------:R-:W-:Y:S01]  /*19e70*/  IMAD.WIDE.U32 R176, R190, 0x10, R228.reuse ;  /* 0x00000010beb07825 */ /* 0x100fe200078e00e4 */
[----:B------:R-:W-:Y:S01]  /*19e80*/  F2FP.F16.F32.PACK_AB R112, R199, R212 ;  /* 0x000000d4c770723e */ /* 0x000fe200000000ff */
[----:B------:R1:W-:Y:S01]  /*19e90*/  STG.E.128 desc[UR4][R184.64], R124 ;  /* 0x0000007cb8007986 */ /* 0x0003e2000c101d04 */
[----:B0-----:R-:W-:Y:S01]  /*19ea0*/  LEA R161, R168, R161, 0x2 ;  /* 0x000000a1a8a17211 */ /* 0x001fe200078e10ff */
[----:B------:R-:W-:Y:S01]  /*19eb0*/  IMAD.WIDE.U32 R228, R200, 0x10, R228 ;  /* 0x00000010c8e47825 */ /* 0x000fe200078e00e4 */
[----:B--2---:R-:W-:-:S02]  /*19ec0*/  F2FP.F16.F32.PACK_AB R111, R210, R191 ;  /* 0x000000bfd26f723e */ /* 0x004fc400000000ff */
[----:B------:R-:W-:Y:S02]  /*19ed0*/  F2FP.F16.F32.PACK_AB R110, R189, R208 ;  /* 0x000000d0bd6e723e */ /* 0x000fe400000000ff */
[----:B------:R-:W-:Y:S02]  /*19ee0*/  F2FP.F16.F32.PACK_AB R109, R197, R206 ;  /* 0x000000cec56d723e */ /* 0x000fe400000000ff */
[----:B------:R-:W-:Y:S02]  /*19ef0*/  F2FP.F16.F32.PACK_AB R108, R195, R204 ;  /* 0x000000ccc36c723e */ /* 0x000fe400000000ff */
[----:B---3--:R-:W-:Y:S02]  /*19f00*/  F2FP.F16.F32.PACK_AB R119, R209, R222 ;  /* 0x000000ded177723e */ /* 0x008fe400000000ff */
[----:B------:R-:W-:Y:S01]  /*19f10*/  F2FP.F16.F32.PACK_AB R118, R207, R220 ;  /* 0x000000dccf76723e */ /* 0x000fe200000000ff */
[----:B------:R0:W-:Y:S01]  /*19f20*/  STG.E.128 desc[UR4][R170.64], R108 ;  /* 0x0000006caa007986 */ /* 0x0001e2000c101d04 */
[----:B------:R-:W-:-:S02]  /*19f30*/  F2FP.F16.F32.PACK_AB R117, R213, R230 ;  /* 0x000000e6d575723e */ /* 0x000fc400000000ff */
[----:B-1----:R-:W-:Y:S01]  /*19f40*/  LEA R124, P0, R193, UR16, 0x4 ;  /* 0x00000010c17c7c11 */ /* 0x002fe2000f8020ff */
[----:B------:R0:W-:Y:S01]  /*19f50*/  STG.E.128 desc[UR4][R176.64], R112 ;  /* 0x00000070b0007986 */ /* 0x0001e2000c101d04 */
[----:B------:R-:W-:Y:S02]  /*19f60*/  F2FP.F16.F32.PACK_AB R116, R172, R211 ;  /* 0x000000d3ac74723e */ /* 0x000fe400000000ff */
[----:B------:R-:W-:Y:S02]  /*19f70*/  F2FP.F16.F32.PACK_AB R123, R215, R232 ;  /* 0x000000e8d77b723e */ /* 0x000fe400000000ff */
[----:B------:R-:W-:Y:S01]  /*19f80*/  F2FP.F16.F32.PACK_AB R122, R221, R174 ;  /* 0x000000aedd7a723e */ /* 0x000fe200000000ff */
[----:B------:R0:W-:Y:S01]  /*19f90*/  STG.E.128 desc[UR4][R228.64], R116 ;  /* 0x00000074e4007986 */ /* 0x0001e2000c101d04 */
[----:B------:R-:W-:Y:S02]  /*19fa0*/  F2FP.F16.F32.PACK_AB R121, R219, R224 ;  /* 0x000000e0db79723e */ /* 0x000fe400000000ff */
[----:B------:R-:W-:-:S02]  /*19fb0*/  LEA.HI.X R125, R193, UR17, RZ, 0x4, P0 ;  /* 0x00000011c17d7c11 */ /* 0x000fc400080f24ff */
[----:B------:R-:W-:Y:S02]  /*19fc0*/  F2FP.F16.F32.PACK_AB R120, R226, R217 ;  /* 0x000000d9e278723e */ /* 0x000fe400000000ff */
[----:B------:R-:W-:-:S03]  /*19fd0*/  ISETP.GE.AND P0, PT, R161, R169, PT ;  /* 0x000000a9a100720c */ /* 0x000fc60003f06270 */
[----:B------:R0:W-:Y:S10]  /*19fe0*/  STG.E.128 desc[UR4][R124.64], R120 ;  /* 0x000000787c007986 */ /* 0x0001f4000c101d04 */
[----:B------:R-:W-:Y:S05]  /*19ff0*/  @!P0 BRA `(.L_x_10998) ;  /* 0xfffffe6c00948947 */ /* 0x000fea000383ffff */
[----:B------:R-:W-:Y:S05]  /*1a000*/  BSYNC B0 ;  /* 0x0000000000007941 */ /* 0x000fea0003800000 */
.L_x_10548:
[----:B------:R-:W-:Y:S05]  /*1a010*/  EXIT ;  /* 0x000000000000794d */ /* 0x000fea0003800000 */
.L_x_10997:
[----:B------:R-:W-:Y:S01]  /*1a020*/  HFMA2.MMA R231, -RZ, RZ, 0, 5.9604644775390625e-08 ;  /* 0x00000001ffe77435 */ /* 0x000fe200000001ff */
[----:B------:R-:W-:Y:S01]  /*1a030*/  BSSY B1, `(.L_x_10999) ;  /* 0x0000007000017945 */ /* 0x000fe20003800000 */
[----:B------:R-:W-:Y:S01]  /*1a040*/  MOV R232, R172 ;  /* 0x000000ac00e87202 */ /* 0x000fe20000000f00 */
[----:B------:R-:W-:Y:S01]  /*1a050*/  IMAD.MOV.U32 R234, RZ, RZ, 0x1f ;  /* 0x0000001fffea7424 */ /* 0x000fe200078e00ff */
[----:B------:R-:W-:-:S07]  /*1a060*/  MOV R229, 0xffffffff ;  /* 0xffffffff00e57802 */ /* 0x000fce0000000f00 */
[----:B------:R-:W-:Y:S05]  /*1a070*/  WARPSYNC.COLLECTIVE R229, `(.L_x_11000) ;  /* 0x00000000e5087348 */ /* 0x000fea0003c00000 */
[----:B------:R0:W1:Y:S02]  /*1a080*/  SHFL.BFLY P0, R230, R232, R231, R234 ;  /* 0x0c0000e7e8e67389 */ /* 0x00006400000000ea */
[----:B01----:R-:W-:Y:S01]  /*1a090*/  ENDCOLLECTIVE ;  /* 0x000000000000791b */ /* 0x003fe20003800000 */
.L_x_11000:
[----:B------:R-:W-:Y:S05]  /*1a0a0*/  BSYNC B1 ;  /* 0x0000000000017941 */ /* 0x000fea0003800000 */
.L_x_10999:
[----:B------:R-:W-:Y:S01]  /*1a0b0*/  MOV R109, R230 ;  /* 0x000000e6006d7202 */ /* 0x000fe20000000f00 */
[----:B------:R-:W-:Y:S01]  /*1a0c0*/  HFMA2.MMA R234, -RZ, RZ, 0, 1.847743988037109375e-06 ;  /* 0x0000001fffea7435 */ /* 0x000fe200000001ff */
[----:B------:R-:W-:Y:S01]  /*1a0d0*/  IMAD.MOV.U32 R231, RZ, RZ, 0x2 ;  /* 0x00000002ffe77424 */ /* 0x000fe200078e00ff */
[----:B------:R-:W-:Y:S02]  /*1a0e0*/  MOV R229, 0xffffffff ;  /* 0xffffffff00e57802 */ /* 0x000fe40000000f00 */
[----:B------:R-:W-:-:S05]  /*1a0f0*/  FADD.FTZ R110, R172, R109 ;  /* 0x0000006dac6e7221 */ /* 0x000fca0000010000 */
[----:B------:R-:W-:-:S07]  /*1a100*/  MOV R232, R110 ;  /* 0x0000006e00e87202 */ /* 0x000fce0000000f00 */
[----:B------:R-:W-:Y:S05]  /*1a110*/  WARPSYNC.COLLECTIVE R229, `(.L_x_11001) ;  /* 0x00000000e5087348 */ /* 0x000fea0003c00000 */
[----:B------:R0:W1:Y:S02]  /*1a120*/  SHFL.BFLY P0, R230, R232, R231, R234 ;  /* 0x0c0000e7e8e67389 */ /* 0x00006400000000ea */
[----:B01----:R-:W-:Y:S01]  /*1a130*/  ENDCOLLECTIVE ;  /* 0x000000000000791b */ /* 0x003fe20003800000 */
.L_x_11001:
        /* <DEDUP_REMOVED lines=8> */
.L_x_11002:
[----:B------:R-:W-:Y:S01]  /*1a1c0*/  IMAD.MOV.U32 R231, RZ, RZ, 0x8 ;  /* 0x00000008ffe77424 */ /* 0x000fe200078e00ff */
[----:B------:R-:W-:-:S05]  /*1a1d0*/  MOV R108, R230 ;  /* 0x000000e6006c7202 */ /* 0x000fca0000000f00 */
[----:B------:R-:W-:-:S05]  /*1a1e0*/  FADD.FTZ R127, R111, R108 ;  /* 0x0000006c6f7f7221 */ /* 0x000fca0000010000 */
[----:B------:R-:W-:-:S07]  /*1a1f0*/  MOV R232, R127 ;  /* 0x0000007f00e87202 */ /* 0x000fce0000000f00 */
[----:B------:R-:W-:Y:S05]  /*1a200*/  WARPSYNC.COLLECTIVE R229, `(.L_x_11003) ;  /* 0x00000000e5087348 */ /* 0x000fea0003c00000 */
[----:B------:R0:W1:Y:S02]  /*1a210*/  SHFL.BFLY P0, R230, R232, R231, R234 ;  /* 0x0c0000e7e8e67389 */ /* 0x00006400000000ea */
[----:B01----:R-:W-:Y:S01]  /*1a220*/  ENDCOLLECTIVE ;  /* 0x000000000000791b */ /* 0x003fe20003800000 */
.L_x_11003:
[----:B------:R-:W-:Y:S01]  /*1a230*/  HFMA2.MMA R231, -RZ, RZ, 0, 9.5367431640625e-07 ;  /* 0x00000010ffe77435 */ /* 0x000fe200000001ff */
[----:B------:R-:W-:-:S05]  /*1a240*/  MOV R108, R230 ;  /* 0x000000e6006c7202 */ /* 0x000fca0000000f00 */
[----:B------:R-:W-:-:S05]  /*1a250*/  FADD.FTZ R171, R127, R108 ;  /* 0x0000006c7fab7221 */ /* 0x000fca0000010000 */
[----:B------:R-:W-:-:S07]  /*1a260*/  MOV R232, R171 ;  /* 0x000000ab00e87202 */ /* 0x000fce0000000f00 */
[----:B------:R-:W-:Y:S05]  /*1a270*/  WARPSYNC.COLLECTIVE R229, `(.L_x_11004) ;  /* 0x00000000e5087348 */ /* 0x000fea0003c00000 */
[----:B------:R0:W1:Y:S02]  /*1a280*/  SHFL.BFLY P0, R230, R232, R231, R234 ;  /* 0x0c0000e7e8e67389 */ /* 0x00006400000000ea */
[----:B01----:R-:W-:Y:S01]  /*1a290*/  ENDCOLLECTIVE ;  /* 0x000000000000791b */ /* 0x003fe20003800000 */
.L_x_11004:
[----:B------:R-:W-:Y:S01]  /*1a2a0*/  HFMA2.MMA R231, -RZ, RZ, 0, 5.9604644775390625e-08 ;  /* 0x00000001ffe77435 */ /* 0x000fe200000001ff */
        /* <DEDUP_REMOVED lines=135> */
.L_x_11005:
[----:B------:R-:W-:Y:S01]  /*1ab20*/  HFMA2.MMA R231, -RZ, RZ, 0, 1.1920928955078125e-07 ;  /* 0x00000002ffe77435 */ /* 0x000fe200000001ff */
[----:B------:R-:W-:-:S05]  /*1ab30*/  MOV R111, R230 ;  /* 0x000000e6006f7202 */ /* 0x000fca0000000f00 */
[----:B------:R-:W-:-:S04]  /*1ab40*/  FADD.FTZ R111, R108, R111 ;  /* 0x0000006f6c6f7221 */ /* 0x000fc80000010000 */
[----:B------:R-:W-:-:S07]  /*1ab50*/  IMAD.MOV.U32 R232, RZ, RZ, R111 ;  /* 0x000000ffffe87224 */ /* 0x000fce00078e006f */
[----:B------:R-:W-:Y:S05]  /*1ab60*/  WARPSYNC.COLLECTIVE R229, `(.L_x_11006) ;  /* 0x00000000e5087348 */ /* 0x000fea0003c00000 */
[----:B------:R0:W1:Y:S02]  /*1ab70*/  SHFL.BFLY P0, R230, R232, R231, R234 ;  /* 0x0c0000e7e8e67389 */ /* 0x00006400000000ea */
[----:B01----:R-:W-:Y:S01]  /*1ab80*/  ENDCOLLECTIVE ;  /* 0x000000000000791b */ /* 0x003fe20003800000 */
.L_x_11006:
[----:B------:R-:W-:Y:S01]  /*1ab90*/  IMAD.MOV.U32 R231, RZ, RZ, 0x4 ;  /* 0x00000004ffe77424 */ /* 0x000fe200078e00ff */
[----:B------:R-:W-:-:S05]  /*1aba0*/  MOV R110, R230 ;  /* 0x000000e6006e7202 */ /* 0x000fca0000000f00 */
[----:B------:R-:W-:-:S05]  /*1abb0*/  FADD.FTZ R110, R111, R110 ;  /* 0x0000006e6f6e7221 */ /* 0x000fca0000010000 */
[----:B------:R-:W-:-:S07]  /*1abc0*/  MOV R232, R110 ;  /* 0x0000006e00e87202 */ /* 0x000fce0000000f00 */
[----:B------:R-:W-:Y:S05]  /*1abd0*/  WARPSYNC.COLLECTIVE R229, `(.L_x_11007) ;  /* 0x00000000e5087348 */ /* 0x000fea0003c00000 */
[----:B------:R0:W1:Y:S02]  /*1abe0*/  SHFL.BFLY P0, R230, R232, R231, R234 ;  /* 0x0c0000e7e8e67389 */ /* 0x00006400000000ea */
[----:B01----:R-:W-:Y:S01]  /*1abf0*/  ENDCOLLECTIVE ;  /* 0x000000000000791b */ /* 0x003fe20003800000 */
.L_x_11007:
[----:B------:R-:W-:Y:S01]  /*1ac00*/  HFMA2.MMA R231, -RZ, RZ, 0, 4.76837158203125e-07 ;  /* 0x00000008ffe77435 */ /* 0x000fe200000001ff */
[----:B------:R-:W-:-:S05]  /*1ac10*/  MOV R127, R230 ;  /* 0x000000e6007f7202 */ /* 0x000fca0000000f00 */
[----:B------:R-:W-:-:S05]  /*1ac20*/  FADD.FTZ R127, R110, R127 ;  /* 0x0000007f6e7f7221 */ /* 0x000fca0000010000 */
[----:B------:R-:W-:-:S07]  /*1ac30*/  MOV R232, R127 ;  /* 0x0000007f00e87202 */ /* 0x000fce0000000f00 */
[----:B------:R-:W-:Y:S05]  /*1ac40*/  WARPSYNC.COLLECTIVE R229, `(.L_x_11008) ;  /* 0x00000000e5087348 */ /* 0x000fea0003c00000 */
[----:B------:R0:W1:Y:S02]  /*1ac50*/  SHFL.BFLY P0, R230, R232, R231, R234 ;  /* 0x0c0000e7e8e67389 */ /* 0x00006400000000ea */
[----:B01----:R-:W-:Y:S01]  /*1ac60*/  ENDCOLLECTIVE ;  /* 0x000000000000791b */ /* 0x003fe20003800000 */
.L_x_11008:
[----:B------:R-:W-:Y:S01]  /*1ac70*/  HFMA2.MMA R231, -RZ, RZ, 0, 9.5367431640625e-07 ;  /* 0x00000010ffe77435 */ /* 0x000fe200000001ff */
[----:B------:R-:W-:-:S04]  /*1ac80*/  IMAD.MOV.U32 R172, RZ, RZ, R230 ;  /* 0x000000ffffac7224 */ /* 0x000fc800078e00e6 */
[----:B------:R-:W-:-:S05]  /*1ac90*/  FADD.FTZ R172, R127, R172 ;  /* 0x000000ac7fac7221 */ /* 0x000fca0000010000 */
[----:B------:R-:W-:-:S07]  /*1aca0*/  MOV R232, R172 ;  /* 0x000000ac00e87202 */ /* 0x000fce0000000f00 */
[----:B------:R-:W-:Y:S05]  /*1acb0*/  WARPSYNC.COLLECTIVE R229, `(.L_x_11009) ;  /* 0x00000000e5087348 */ /* 0x000fea0003c00000 */
[----:B------:R0:W1:Y:S02]  /*1acc0*/  SHFL.BFLY P0, R230, R232, R231, R234 ;  /* 0x0c0000e7e8e67389 */ /* 0x00006400000000ea */
[----:B01----:R-:W-:Y:S01]  /*1acd0*/  ENDCOLLECTIVE ;  /* 0x000000000000791b */ /* 0x003fe20003800000 */
.L_x_11009:
[----:B------:R-:W-:Y:S01]  /*1ace0*/  MOV R171, R230 ;  /* 0x000000e600ab7202 */ /* 0x000fe20000000f00 */
[----:B------:R-:W-:Y:S06]  /*1acf0*/  BRA `(.L_x_11010) ;  /* 0xffffffdc00ac7947 */ /* 0x000fec000383ffff */
.L_x_11011:
        /* <DEDUP_REMOVED lines=16> */
.L_x_58349:


//--------------------- .text._ZN10layer_norm13ln_fwd_kernelINS_13Kernel_traitsI6__halfS2_S2_S2_fjLj2048ELj1ELj4ELj1ELj16ENS_18Kernel_traits_baseILj2048ES2_S2_S2_S2_fjLj128EEEEELb1ELb1ELb1ELb0EEEvNS_9FwdParamsE --------------------------
	.section	.text._ZN10layer_norm13ln_fwd_kernelINS_13Kernel_traitsI6__halfS2_S2_S2_fjLj2048ELj1ELj4ELj1ELj16ENS_18Kernel_traits_baseILj2048ES2_S2_S2_S2_fjLj128EEEEELb1ELb1ELb1ELb0EEEvNS_9FwdParamsE,"ax",@progbits
	.align	128
        .global         _ZN10layer_norm13ln_fwd_kernelINS_13Kernel_traitsI6__halfS2_S2_S2_fjLj2048ELj1ELj4ELj1ELj16ENS_18Kernel_traits_baseILj2048ES2_S2_S2_S2_fjLj128EEEEELb1ELb1ELb1ELb0EEEvNS_9FwdParamsE
        .type           _ZN10layer_norm13ln_fwd_kernelINS_13Kernel_traitsI6__halfS2_S2_S2_fjLj2048ELj1ELj4ELj1ELj16ENS_18Kernel_traits_baseILj2048ES2_S2_S2_S2_fjLj128EEEEELb1ELb1ELb1ELb0EEEvNS_9FwdParamsE,@function
        .size           _ZN10layer_norm13ln_fwd_kernelINS_13Kernel_traitsI6__halfS2_S2_S2_fjLj2048ELj1ELj4ELj1ELj16ENS_18Kernel_traits_baseILj2048ES2_S2_S2_S2_fjLj128EEEEELb1ELb1ELb1ELb0EEEvNS_9FwdParamsE,(.L_x_58350 - _ZN10layer_norm13ln_fwd_kernelINS_13Kernel_traitsI6__halfS2_S2_S2_fjLj2048ELj1ELj4ELj1ELj16ENS_18Kernel_traits_baseILj2048ES2_S2_S2_S2_fjLj128EEEEELb1ELb1ELb1ELb0EEEvNS_9FwdParamsE)
        .other          _ZN10layer_norm13ln_fwd_kernelINS_13Kernel_traitsI6__halfS2_S2_S2_fjLj2048ELj1ELj4ELj1ELj16ENS_18Kernel_traits_baseILj2048ES2_S2_S2_S2_fjLj128EEEEELb1ELb1ELb1ELb0EEEvNS_9FwdParamsE,@"STO_CUDA_ENTRY STV_DEFAULT"
_ZN10layer_norm13ln_fwd_kernelINS_13Kernel_traitsI6__halfS2_S2_S2_fjLj2048ELj1ELj4ELj1ELj16ENS_18Kernel_traits_baseILj2048ES2_S2_S2_S2_fjLj128EEEEELb1ELb1ELb1ELb0EEEvNS_9FwdParamsE:
.text._ZN10layer_norm13ln_fwd_kernelINS_13Kernel_traitsI6__halfS2_S2_S2_fjLj2048ELj1ELj4ELj1ELj16ENS_18Kernel_traits_baseILj2048ES2_S2_S2_S2_fjLj128EEEEELb1ELb1ELb1ELb0EEEvNS_9FwdParamsE:
[----:B------:R-:W0:Y:S08]  /*0000*/  LDC R1, c[0x0][0x28] ;  /* 0x00000a00ff017b82 */ /* 0x000e300000000800 */
[----:B------:R-:W1:Y:S01]  /*0010*/  LDC R54, c[0x0][0x2e8] ;  /* 0x0000ba00ff367b82 */ /* 0x000e620000000800 */
[----:B------:R-:W-:Y:S01]  /*0020*/  ULDC.U8 UR4, c[0x0][0x2f4] ;  /* 0x0000bd0000047ab9 */ /* 0x000fe20000000000 */
[----:B------:R-:W-:Y:S01]  /*0030*/  ULDC.64 UR6, c[0x0][0x208] ;  /* 0x0000820000067ab9 */ /* 0x000fe20000000a00 */
[----:B------:R-:W-:Y:S01]  /*0040*/  ISETP.NE.AND P0, PT, RZ, UR4, PT ;  /* 0x00000004ff007c0c */ /* 0x000fe2000bf05270 */
[----:B------:R-:W-:Y:S01]  /*0050*/  ULDC.64 UR4, c[0x0][0x2e0] ;  /* 0x0000b80000047ab9 */ /* 0x000fe20000000a00 */
[----:B0-----:R-:W-:Y:S01]  /*0060*/  IADD3 R1, R1, -0xb8, RZ ;  /* 0xffffff4801017810 */ /* 0x001fe20007ffe0ff */
[----:B------:R-:W-:Y:S01]  /*0070*/  IMAD.U32 R2, RZ, RZ, UR4 ;  /* 0x00000004ff027e24 */ /* 0x000fe2000f8e00ff */
[----:B------:R-:W-:Y:S01]  /*0080*/  MOV R3, UR5 ;  /* 0x0000000500037c02 */ /* 0x000fe20008000f00 */
        /* <DEDUP_REMOVED lines=8> */
[----:B0-----:R-:W-:-:S06]  /*0110*/  @P0 MOV R5, R55 ;  /* 0x0000003700050202 */ /* 0x001fcc0000000f00 */
        /* <DEDUP_REMOVED lines=14> */
[----:B------:R-:W-:Y:S02]  /*0200*/  UIADD3 UR14, UR4, 0x78dde6e4, URZ ;  /* 0x78dde6e4040e7890 */ /* 0x000fe4000fffe03f */
[----:B------:R-:W-:Y:S01]  /*0210*/  @P0 IMAD.X R55, RZ, RZ, R5, P1 ;  /* 0x000000ffff370224 */ /* 0x000fe200008e0605 */
[----:B------:R-:W-:Y:S02]  /*0220*/  UIADD3 UR15, UR5, -0x126145ec, URZ ;  /* 0xed9eba14050f7890 */ /* 0x000fe4000fffe03f */
[----:B------:R-:W-:Y:S02]  /*0230*/  UIADD3 UR17, UR5, -0x56f99767, URZ ;  /* 0xa906689905117890 */ /* 0x000fe4000fffe03f */
[--C-:B------:R-:W-:Y:S01]  /*0240*/  SHF.R.U32.HI R2, RZ, 0x2, R55.reuse ;  /* 0x00000002ff027819 */ /* 0x100fe20000011637 */
[----:B------:R-:W-:Y:S01]  /*0250*/  UIADD3 UR16, UR4, 0x1715609d, URZ ;  /* 0x1715609d04107890 */ /* 0x000fe2000fffe03f */
[----:B------:R-:W-:Y:S01]  /*0260*/  SHF.R.U64 R3, R54, 0x2, R55 ;  /* 0x0000000236037819 */ /* 0x000fe20000001237 */
[----:B------:R-:W-:-:S02]  /*0270*/  UIADD3 UR18, UR4, -0x4ab325aa, URZ ;  /* 0xb54cda5604127890 */ /* 0x000fc4000fffe03f */
[----:B------:R-:W-:Y:S01]  /*0280*/  LOP3.LUT R10, R9, UR4, R2, 0x96, !PT ;  /* 0x00000004090a7c12 */ /* 0x000fe2000f8e9602 */
[----:B------:R-:W-:Y:S01]  /*0290*/  UIADD3 UR19, UR5, 0x646e171e, URZ ;  /* 0x646e171e05137890 */ /* 0x000fe2000fffe03f */
[----:B------:R-:W-:Y:S01]  /*02a0*/  IMAD.WIDE.U32 R4, R3, -0x2daee0ad, RZ ;  /* 0xd2511f5303047825 */ /* 0x000fe200078e00ff */
[----:B------:R-:W-:Y:S02]  /*02b0*/  UIADD3 UR20, UR4, 0x5384540f, URZ ;  /* 0x5384540f04147890 */ /* 0x000fe4000fffe03f */
        /* <DEDUP_REMOVED lines=24> */
[----:B------:R-:W-:-:S02]  /*0440*/  MOV R31, R4 ;  /* 0x00000004001f7202 */ /* 0x000fc40000000f00 */
[----:B------:R-:W-:Y:S02]  /*0450*/  LOP3.LUT R8, R11, UR15, R8, 0x96, !PT ;  /* 0x0000000f0b087c12 */ /* 0x000fe4000f8e9608 */
[----:B------:R-:W-:Y:S02]  /*0460*/  LOP3.LUT R16, R31, 0x1f, RZ, 0x3c, !PT ;  /* 0x0000001f1f107812 */ /* 0x000fe400078e3cff */
[----:B------:R-:W-:Y:S01]  /*0470*/  LOP3.LUT R20, R13, UR17, R10, 0x96, !PT ;  /* 0x000000110d147c12 */ /* 0x000fe2000f8e960a */
[----:B------:R-:W-:Y:S01]  /*0480*/  IMAD.WIDE.U32 R8, R8, -0x326172a9, RZ ;  /* 0xcd9e8d5708087825 */ /* 0x000fe200078e00ff */
[----:B------:R-:W-:-:S03]  /*0490*/  LEA.HI.SX32 R5, R5, R16, 0x1d ;  /* 0x0000001005057211 */ /* 0x000fc600078feaff */
[----:B------:R-:W-:Y:S01]  /*04a0*/  IMAD.WIDE.U32 R20, R20, -0x326172a9, RZ ;  /* 0xcd9e8d5714147825 */ /* 0x000fe200078e00ff */
[C---:B------:R-:W-:Y:S02]  /*04b0*/  ISETP.GE.U32.AND P6, PT, R5.reuse, 0x40, PT ;  /* 0x000000400500780c */ /* 0x040fe40003fc6070 */
[C---:B------:R-:W-:Y:S02]  /*04c0*/  ISETP.GE.U32.AND P5, PT, R5.reuse, 0x60, PT ;  /* 0x000000600500780c */ /* 0x040fe40003fa6070 */
[C---:B------:R-:W-:Y:S02]  /*04d0*/  ISETP.GE.U32.AND P4, PT, R5.reuse, 0x80, PT ;  /* 0x000000800500780c */ /* 0x040fe40003f86070 */
[C---:B------:R-:W-:Y:S02]  /*04e0*/  LOP3.LUT P0, RZ, R5.reuse, 0xffffffe0, RZ, 0xc0, !PT ;  /* 0xffffffe005ff7812 */ /* 0x040fe4000780c0ff */
[----:B------:R-:W-:Y:S02]  /*04f0*/  ISETP.GE.U32.AND P3, PT, R5, 0xa0, PT ;  /* 0x000000a00500780c */ /* 0x000fe40003f66070 */
[----:B------:R-:W-:-:S02]  /*0500*/  LOP3.LUT R60, R9, UR16, R14, 0x96, !PT ;  /* 0x00000010093c7c12 */ /* 0x000fc4000f8e960e */
[----:B------:R-:W-:Y:S02]  /*0510*/  LOP3.LUT R62, R21, UR18, R8, 0x96, !PT ;  /* 0x00000012153e7c12 */ /* 0x000fe4000f8e9608 */
        /* <DEDUP_REMOVED lines=24> */
.L_x_11013:
[----:B------:R-:W-:Y:S05]  /*06a0*/  BSYNC B0 ;  /* 0x0000000000007941 */ /* 0x000fea0003800000 */
.L_x_11012:
        /* <DEDUP_REMOVED lines=18> */
.L_x_11015:
[----:B------:R-:W-:Y:S05]  /*07d0*/  BSYNC B0 ;  /* 0x0000000000007941 */ /* 0x000fea0003800000 */
.L_x_11014:
        /* <DEDUP_REMOVED lines=18> */
.L_x_11017:
[----:B------:R-:W-:Y:S05]  /*0900*/  BSYNC B0 ;  /* 0x0000000000007941 */ /* 0x000fea0003800000 */
.L_x_11016:
        /* <DEDUP_REMOVED lines=18> */
.L_x_11019:
[----:B------:R-:W-:Y:S05]  /*0a30*/  BSYNC B0 ;  /* 0x0000000000007941 */ /* 0x000fea0003800000 */
.L_x_11018:
        /* <DEDUP_REMOVED lines=18> */
.L_x_11021:
[----:B------:R-:W-:Y:S05]  /*0b60*/  BSYNC B0 ;  /* 0x0000000000007941 */ /* 0x000fea0003800000 */
.L_x_11020:
        /* <DEDUP_REMOVED lines=27> */
.L_x_11023:
[----:B------:R-:W-:Y:S05]  /*0d20*/  BSYNC B0 ;  /* 0x0000000000007941 */ /* 0x000fea0003800000 */
.L_x_11022:
        /* <DEDUP_REMOVED lines=23> */
[----:B------:R-:W-:Y:S01]  /*0ea0*/  VIADD R31, R31, 0x20 ;  /* 0x000000201f1f7836 */ /* 0x000fe20000000000 */
[----:B------:R-:W-:Y:S02]  /*0eb0*/  @!P1 CS2R R20, SRZ ;  /* 0x0000000000149805 */ /* 0x000fe4000001ff00 */
[----:B0-----:R-:W-:-:S07]  /*0ec0*/  @!P1 CS2R R22, SRZ ;  /* 0x0000000000169805 */ /* 0x001fce000001ff00 */
.L_x_11025:
[----:B------:R-:W-:Y:S05]  /*0ed0*/  BSYNC B0 ;  /* 0x0000000000007941 */ /* 0x000fea0003800000 */
.L_x_11024:
        /* <DEDUP_REMOVED lines=21> */
.L_x_11027:
[----:B------:R-:W-:Y:S05]  /*1030*/  BSYNC B0 ;  /* 0x0000000000007941 */ /* 0x000fea0003800000 */
.L_x_11026:
        /* <DEDUP_REMOVED lines=8> */
[----:B------:R-:W-:Y:S01]  /*10c0*/  HADD2.F32 R61, -RZ, R85.H0_H0 ;  /* 0x20000055ff3d7230 */ /* 0x000fe20000004100 */
[----:B------:R0:W-:Y:S01]  /*10d0*/  STL [R1+0xb0], R63 ;  /* 0x0000b03f01007387 */ /* 0x0001e20000100800 */
[--C-:B------:R-:W-:Y:S01]  /*10e0*/  HADD2.F32 R216, -RZ, R204.reuse.H0_H0 ;  /* 0x200000ccffd87230 */ /* 0x100fe20000004100 */
[----:B------:R-:W-:Y:S01]  /*10f0*/  UISETP.NE.AND UP0, UPT, UR25, URZ, UPT ;  /* 0x0000003f1900728c */ /* 0x000fe2000bf05270 */
[----:B------:R-:W-:Y:S01]  /*1100*/  HADD2.F32 R214, -RZ, R204.H1_H1 ;  /* 0x300000ccffd67230 */ /* 0x000fe20000004100 */
[----:B------:R1:W-:Y:S01]  /*1110*/  STL [R1+0xac], R62 ;  /* 0x0000ac3e01007387 */ /* 0x0003e20000100800 */
[--C-:B------:R-:W-:Y:S01]  /*1120*/  HADD2.F32 R215, -RZ, R40.reuse.H0_H0 ;  /* 0x20000028ffd77230 */ /* 0x100fe20000004100 */
[----:B------:R-:W-:Y:S01]  /*1130*/  ULDC UR28, c[0x0][0x294] ;  /* 0x0000a500001c7ab9 */ /* 0x000fe20000000800 */
[----:B------:R-:W-:Y:S01]  /*1140*/  HADD2.F32 R213, -RZ, R40.H1_H1 ;  /* 0x30000028ffd57230 */ /* 0x000fe20000004100 */
[----:B------:R2:W-:Y:S01]  /*1150*/  STL [R1+0xa8], R61 ;  /* 0x0000a83d01007387 */ /* 0x0005e20000100800 */
[----:B------:R-:W-:Y:S01]  /*1160*/  HADD2.F32 R203, -RZ, R43.H0_H0 ;  /* 0x2000002bffcb7230 */ /* 0x000fe20000004100 */
[----:B------:R-:W-:Y:S01]  /*1170*/  ULDC UR25, c[0x0][0x2d8] ;  /* 0x0000b60000197ab9 */ /* 0x000fe20000000800 */
[----:B0-----:R-:W-:Y:S01]  /*1180*/  HADD2.F32 R63, -RZ, R85.H1_H1 ;  /* 0x30000055ff3f7230 */ /* 0x001fe20000004100 */
[----:B------:R-:W-:Y:S01]  /*1190*/  ULDC.64 UR30, c[0x0][0x298] ;  /* 0x0000a600001e7ab9 */ /* 0x000fe20000000a00 */
[----:B------:R-:W-:Y:S01]  /*11a0*/  HADD2.F32 R201, -RZ, R43.H1_H1 ;  /* 0x3000002bffc97230 */ /* 0x000fe20000004100 */
[----:B------:R-:W-:Y:S01]  /*11b0*/  ULDC.64 UR26, c[0x0][0x230] ;  /* 0x00008c00001a7ab9 */ /* 0x000fe20000000a00 */
        /* <DEDUP_REMOVED lines=10> */
[----:B------:R-:W-:-:S02]  /*1260*/  IMAD R40, R60, -0x326172a9, RZ ;  /* 0xcd9e8d573c287824 */ /* 0x000fc400078e02ff */
[----:B-1----:R-:W-:Y:S01]  /*1270*/  HADD2.F32 R62, -RZ, R87.H1_H1 ;  /* 0x30000057ff3e7230 */ /* 0x002fe20000004100 */
[----:B------:R0:W-:Y:S01]  /*1280*/  STL [R1+0x98], R63 ;  /* 0x0000983f01007387 */ /* 0x0001e20000100800 */
[----:B------:R-:W-:-:S03]  /*1290*/  IMAD.HI.U32 R43, R53, -0x326172a9, RZ ;  /* 0xcd9e8d57352b7827 */ /* 0x000fc600078e00ff */
[----:B------:R1:W-:Y:S01]  /*12a0*/  STL [R1+0x94], R62 ;  /* 0x0000943e01007387 */ /* 0x0003e20000100800 */
[--C-:B--2---:R-:W-:Y:S01]  /*12b0*/  HADD2.F32 R61, -RZ, R80.reuse.H0_H0 ;  /* 0x20000050ff3d7230 */ /* 0x104fe20000004100 */
[----:B------:R-:W-:Y:S01]  /*12c0*/  LOP3.LUT R40, R43, UR24, R40, 0x96, !PT ;  /* 0x000000182b287c12 */ /* 0x000fe2000f8e9628 */
[--C-:B------:R-:W-:Y:S01]  /*12d0*/  HADD2.F32 R211, -RZ, R41.reuse.H0_H0 ;  /* 0x20000029ffd37230 */ /* 0x100fe20000004100 */
[----:B------:R-:W-:Y:S01]  /*12e0*/  HFMA2.MMA R43, -RZ, RZ, 0, 0 ;  /* 0x00000000ff2b7435 */ /* 0x000fe200000001ff */
[----:B------:R-:W-:Y:S01]  /*12f0*/  HADD2.F32 R209, -RZ, R41.H1_H1 ;  /* 0x30000029ffd17230 */ /* 0x000fe20000004100 */
[----:B------:R2:W-:Y:S01]  /*1300*/  STL [R1+0x90], R61 ;  /* 0x0000903d01007387 */ /* 0x0005e20000100800 */
[----:B0-----:R-:W-:Y:S02]  /*1310*/  HADD2.F32 R63, -RZ, R80.H1_H1 ;  /* 0x30000050ff3f7230 */ /* 0x001fe40000004100 */
[--C-:B------:R-:W-:Y:S02]  /*1320*/  HADD2.F32 R207, -RZ, R42.reuse.H0_H0 ;  /* 0x2000002affcf7230 */ /* 0x100fe40000004100 */
[----:B-1----:R-:W-:Y:S01]  /*1330*/  HADD2.F32 R62, -RZ, R81.H0_H0 ;  /* 0x20000051ff3e7230 */ /* 0x002fe20000004100 */
[----:B------:R0:W-:Y:S01]  /*1340*/  STL [R1+0x8c], R63 ;  /* 0x00008c3f01007387 */ /* 0x0001e20000100800 */
[----:B------:R-:W-:-:S02]  /*1350*/  HADD2.F32 R205, -RZ, R42.H1_H1 ;  /* 0x3000002affcd7230 */ /* 0x000fc40000004100 */
[--C-:B------:R-:W-:Y:S01]  /*1360*/  HADD2.F32 R200, -RZ, R188.reuse.H0_H0 ;  /* 0x200000bcffc87230 */ /* 0x100fe20000004100 */
[----:B------:R1:W-:Y:S01]  /*1370*/  STL [R1+0x88], R62 ;  /* 0x0000883e01007387 */ /* 0x0003e20000100800 */
[----:B--2---:R-:W-:Y:S02]  /*1380*/  HADD2.F32 R61, -RZ, R81.H1_H1 ;  /* 0x30000051ff3d7230 */ /* 0x004fe40000004100 */
[----:B------:R-:W-:Y:S02]  /*1390*/  HADD2.F32 R198, -RZ, R188.H1_H1 ;  /* 0x300000bcffc67230 */ /* 0x000fe40000004100 */
[----:B------:R-:W-:Y:S01]  /*13a0*/  HADD2.F32 R184, -RZ, R172.H0_H0 ;  /* 0x200000acffb87230 */ /* 0x000fe20000004100 */
[----:B------:R2:W-:Y:S01]  /*13b0*/  STL [R1+0x84], R61 ;  /* 0x0000843d01007387 */ /* 0x0005e20000100800 */
[----:B0-----:R-:W-:Y:S02]  /*13c0*/  HADD2.F32 R63, -RZ, R82.H0_H0 ;  /* 0x20000052ff3f7230 */ /* 0x001fe40000004100 */
[----:B------:R-:W-:-:S02]  /*13d0*/  HADD2.F32 R182, -RZ, R172.H1_H1 ;  /* 0x300000acffb67230 */ /* 0x000fc40000004100 */
[----:B-1----:R-:W-:Y:S01]  /*13e0*/  HADD2.F32 R62, -RZ, R82.H1_H1 ;  /* 0x30000052ff3e7230 */ /* 0x002fe20000004100 */
[----:B------:R0:W-:Y:S01]  /*13f0*/  STL [R1+0x80], R63 ;  /* 0x0000803f01007387 */ /* 0x0001e20000100800 */
[--C-:B------:R-:W-:Y:S02]  /*1400*/  HADD2.F32 R168, -RZ, R156.reuse.H0_H0 ;  /* 0x2000009cffa87230 */ /* 0x100fe40000004100 */
[----:B------:R-:W-:Y:S01]  /*1410*/  HADD2.F32 R166, -RZ, R156.H1_H1 ;  /* 0x3000009cffa67230 */ /* 0x000fe20000004100 */
[----:B------:R1:W-:Y:S01]  /*1420*/  STL [R1+0x7c], R62 ;  /* 0x00007c3e01007387 */ /* 0x0003e20000100800 */
[--C-:B--2---:R-:W-:Y:S02]  /*1430*/  HADD2.F32 R61, -RZ, R83.reuse.H0_H0 ;  /* 0x20000053ff3d7230 */ /* 0x104fe40000004100 */
[--C-:B------:R-:W-:Y:S02]  /*1440*/  HADD2.F32 R152, -RZ, R140.reuse.H0_H0 ;  /* 0x2000008cff987230 */ /* 0x100fe40000004100 */
[----:B------:R-:W-:Y:S01]  /*1450*/  HADD2.F32 R150, -RZ, R140.H1_H1 ;  /* 0x3000008cff967230 */ /* 0x000fe20000004100 */
[----:B------:R2:W-:Y:S01]  /*1460*/  STL [R1+0x78], R61 ;  /* 0x0000783d01007387 */ /* 0x0005e20000100800 */
[----:B0-----:R-:W-:-:S02]  /*1470*/  HADD2.F32 R63, -RZ, R83.H1_H1 ;  /* 0x30000053ff3f7230 */ /* 0x001fc40000004100 */
[----:B------:R-:W-:Y:S02]  /*1480*/  IMAD R41, R55, -0x2daee0ad, RZ ;  /* 0xd2511f5337297824 */ /* 0x000fe400078e02ff */
[----:B-1----:R-:W-:Y:S01]  /*1490*/  HADD2.F32 R62, -RZ, R76.H0_H0 ;  /* 0x2000004cff3e7230 */ /* 0x002fe20000004100 */
[----:B------:R0:W-:Y:S01]  /*14a0*/  STL [R1+0x74], R63 ;  /* 0x0000743f01007387 */ /* 0x0001e20000100800 */
[----:B------:R-:W-:-:S03]  /*14b0*/  IMAD.HI.U32 R42, R52, -0x2daee0ad, RZ ;  /* 0xd2511f53342a7827 */ /* 0x000fc600078e00ff */
[----:B------:R1:W-:Y:S01]  /*14c0*/  STL [R1+0x70], R62 ;  /* 0x0000703e01007387 */ /* 0x0003e20000100800 */
[----:B--2---:R-:W-:Y:S01]  /*14d0*/  HADD2.F32 R61, -RZ, R76.H1_H1 ;  /* 0x3000004cff3d7230 */ /* 0x004fe20000004100 */
[----:B------:R-:W-:Y:S01]  /*14e0*/  LOP3.LUT R41, R42, UR29, R41, 0x96, !PT ;  /* 0x0000001d2a297c12 */ /* 0x000fe2000f8e9629 */
[--C-:B------:R-:W-:Y:S01]  /*14f0*/  HADD2.F32 R196, -RZ, R189.reuse.H0_H0 ;  /* 0x200000bdffc47230 */ /* 0x100fe20000004100 */
[----:B------:R-:W-:Y:S01]  /*1500*/  LOP3.LUT R42, R54, 0x3, RZ, 0xc0, !PT ;  /* 0x00000003362a7812 */ /* 0x000fe200078ec0ff */
[----:B------:R-:W-:Y:S01]  /*1510*/  HADD2.F32 R194, -RZ, R189.H1_H1 ;  /* 0x300000bdffc27230 */ /* 0x000fe20000004100 */
[----:B------:R2:W-:Y:S01]  /*1520*/  STL [R1+0x6c], R61 ;  /* 0x00006c3d01007387 */ /* 0x0005e20000100800 */
[----:B0-----:R-:W-:Y:S02]  /*1530*/  HADD2.F32 R63, -RZ, R77.H0_H0 ;  /* 0x2000004dff3f7230 */ /* 0x001fe40000004100 */
[----:B------:R-:W-:Y:S02]  /*1540*/  HADD2.F32 R188, -RZ, R191.H0_H0 ;  /* 0x200000bfffbc7230 */ /* 0x000fe40000004100 */
[----:B-1----:R-:W-:Y:S01]  /*1550*/  HADD2.F32 R62, -RZ, R77.H1_H1 ;  /* 0x3000004dff3e7230 */ /* 0x002fe20000004100 */
[----:B------:R0:W-:Y:S01]  /*1560*/  STL [R1+0x68], R63 ;  /* 0x0000683f01007387 */ /* 0x0001e20000100800 */
[----:B------:R-:W-:-:S02]  /*1570*/  HADD2.F32 R186, -RZ, R191.H1_H1 ;  /* 0x300000bfffba7230 */ /* 0x000fc40000004100 */
[--C-:B------:R-:W-:Y:S01]  /*1580*/  HADD2.F32 R180, -RZ, R173.reuse.H0_H0 ;  /* 0x200000adffb47230 */ /* 0x100fe20000004100 */
[----:B------:R1:W-:Y:S01]  /*1590*/  STL [R1+0x64], R62 ;  /* 0x0000643e01007387 */ /* 0x0003e20000100800 */
[--C-:B--2---:R-:W-:Y:S02]  /*15a0*/  HADD2.F32 R61, -RZ, R78.reuse.H0_H0 ;  /* 0x2000004eff3d7230 */ /* 0x104fe40000004100 */
[----:B------:R-:W-:Y:S02]  /*15b0*/  HADD2.F32 R178, -RZ, R173.H1_H1 ;  /* 0x300000adffb27230 */ /* 0x000fe40000004100 */
[--C-:B------:R-:W-:Y:S01]  /*15c0*/  HADD2.F32 R172, -RZ, R175.reuse.H0_H0 ;  /* 0x200000afffac7230 */ /* 0x100fe20000004100 */
[----:B------:R2:W-:Y:S01]  /*15d0*/  STL [R1+0x60], R61 ;  /* 0x0000603d01007387 */ /* 0x0005e20000100800 */
[----:B0-----:R-:W-:Y:S02]  /*15e0*/  HADD2.F32 R63, -RZ, R78.H1_H1 ;  /* 0x3000004eff3f7230 */ /* 0x001fe40000004100 */
[----:B------:R-:W-:-:S02]  /*15f0*/  HADD2.F32 R170, -RZ, R175.H1_H1 ;  /* 0x300000afffaa7230 */ /* 0x000fc40000004100 */
[----:B-1----:R-:W-:Y:S01]  /*1600*/  HADD2.F32 R62, -RZ, R79.H0_H0 ;  /* 0x2000004fff3e7230 */ /* 0x002fe20000004100 */
[----:B------:R0:W-:Y:S01]  /*1610*/  STL [R1+0x5c], R63 ;  /* 0x00005c3f01007387 */ /* 0x0001e20000100800 */
[--C-:B------:R-:W-:Y:S02]  /*1620*/  HADD2.F32 R164, -RZ, R157.reuse.H0_H0 ;  /* 0x2000009dffa47230 */ /* 0x100fe40000004100 */
[----:B------:R-:W-:Y:S01]  /*1630*/  HADD2.F32 R162, -RZ, R157.H1_H1 ;  /* 0x3000009dffa27230 */ /* 0x000fe20000004100 */
[----:B------:R1:W-:Y:S01]  /*1640*/  STL [R1+0x58], R62 ;  /* 0x0000583e01007387 */ /* 0x0003e20000100800 */
[----:B--2---:R-:W-:Y:S02]  /*1650*/  HADD2.F32 R61, -RZ, R79.H1_H1 ;  /* 0x3000004fff3d7230 */ /* 0x004fe40000004100 */
[--C-:B------:R-:W-:Y:S02]  /*1660*/  HADD2.F32 R156, -RZ, R159.reuse.H0_H0 ;  /* 0x2000009fff9c7230 */ /* 0x100fe40000004100 */
[----:B------:R-:W-:Y:S01]  /*1670*/  HADD2.F32 R154, -RZ, R159.H1_H1 ;  /* 0x3000009fff9a7230 */ /* 0x000fe20000004100 */
[----:B------:R2:W-:Y:S01]  /*1680*/  STL [R1+0x54], R61 ;  /* 0x0000543d01007387 */ /* 0x0005e20000100800 */
[----:B0-----:R-:W-:-:S02]  /*1690*/  HADD2.F32 R63, -RZ, R72.H0_H0 ;  /* 0x20000048ff3f7230 */ /* 0x001fc40000004100 */
[--C-:B------:R-:W-:Y:S02]  /*16a0*/  HADD2.F32 R148, -RZ, R141.reuse.H0_H0 ;  /* 0x2000008dff947230 */ /* 0x100fe40000004100 */
[----:B-1----:R-:W-:Y:S01]  /*16b0*/  HADD2.F32 R62, -RZ, R72.H1_H1 ;  /* 0x30000048ff3e7230 */ /* 0x002fe20000004100 */
[----:B------:R0:W-:Y:S01]  /*16c0*/  STL [R1+0x50], R63 ;  /* 0x0000503f01007387 */ /* 0x0001e20000100800 */
[----:B------:R-:W-:Y:S02]  /*16d0*/  HADD2.F32 R146, -RZ, R141.H1_H1 ;  /* 0x3000008dff927230 */ /* 0x000fe40000004100 */
[----:B------:R-:W-:Y:S01]  /*16e0*/  HADD2.F32 R140, -RZ, R143.H0_H0 ;  /* 0x2000008fff8c7230 */ /* 0x000fe20000004100 */
[----:B------:R1:W-:Y:S01]  /*16f0*/  STL [R1+0x4c], R62 ;  /* 0x00004c3e01007387 */ /* 0x0003e20000100800 */
[----:B--2---:R-:W-:Y:S02]  /*1700*/  HADD2.F32 R61, -RZ, R73.H0_H0 ;  /* 0x20000049ff3d7230 */ /* 0x004fe40000004100 */
[----:B------:R-:W-:-:S02]  /*1710*/  HADD2.F32 R137, -RZ, R143.H1_H1 ;  /* 0x3000008fff897230 */ /* 0x000fc40000004100 */
[--C-:B------:R-:W-:Y:S01]  /*1720*/  HADD2.F32 R199, -RZ, R32.reuse.H0_H0 ;  /* 0x20000020ffc77230 */ /* 0x100fe20000004100 */
[----:B------:R2:W-:Y:S01]  /*1730*/  STL [R1+0x48], R61 ;  /* 0x0000483d01007387 */ /* 0x0005e20000100800 */
[----:B0-----:R-:W-:Y:S02]  /*1740*/  HADD2.F32 R63, -RZ, R73.H1_H1 ;  /* 0x30000049ff3f7230 */ /* 0x001fe40000004100 */
[----:B------:R-:W-:Y:S02]  /*1750*/  HADD2.F32 R197, -RZ, R32.H1_H1 ;  /* 0x30000020ffc57230 */ /* 0x000fe40000004100 */
[--C-:B-1----:R-:W-:Y:S01]  /*1760*/  HADD2.F32 R62, -RZ, R74.reuse.H0_H0 ;  /* 0x2000004aff3e7230 */ /* 0x102fe20000004100 */
[----:B------:R0:W-:Y:S01]  /*1770*/  STL [R1+0x44], R63 ;  /* 0x0000443f01007387 */ /* 0x0001e20000100800 */
[--C-:B------:R-:W-:Y:S02]  /*1780*/  HADD2.F32 R195, -RZ, R33.reuse.H0_H0 ;  /* 0x20000021ffc37230 */ /* 0x100fe40000004100 */
[----:B------:R-:W-:Y:S01]  /*1790*/  HADD2.F32 R193, -RZ, R33.H1_H1 ;  /* 0x30000021ffc17230 */ /* 0x000fe20000004100 */
[----:B------:R1:W-:Y:S01]  /*17a0*/  STL [R1+0x40], R62 ;  /* 0x0000403e01007387 */ /* 0x0003e20000100800 */
[----:B--2---:R-:W-:-:S02]  /*17b0*/  HADD2.F32 R61, -RZ, R74.H1_H1 ;  /* 0x3000004aff3d7230 */ /* 0x004fc40000004100 */
[--C-:B------:R-:W-:Y:S02]  /*17c0*/  HADD2.F32 R191, -RZ, R34.reuse.H0_H0 ;  /* 0x20000022ffbf7230 */ /* 0x100fe40000004100 */
[----:B------:R-:W-:Y:S01]  /*17d0*/  HADD2.F32 R189, -RZ, R34.H1_H1 ;  /* 0x30000022ffbd7230 */ /* 0x000fe20000004100 */
[----:B------:R2:W-:Y:S01]  /*17e0*/  STL [R1+0x3c], R61 ;  /* 0x00003c3d01007387 */ /* 0x0005e20000100800 */
[----:B0-----:R-:W-:Y:S02]  /*17f0*/  HADD2.F32 R63, -RZ, R75.H0_H0 ;  /* 0x2000004bff3f7230 */ /* 0x001fe40000004100 */
[----:B------:R-:W-:Y:S02]  /*1800*/  HADD2.F32 R187, -RZ, R35.H0_H0 ;  /* 0x20000023ffbb7230 */ /* 0x000fe40000004100 */
[----:B-1----:R-:W-:Y:S01]  /*1810*/  HADD2.F32 R62, -RZ, R75.H1_H1 ;  /* 0x3000004bff3e7230 */ /* 0x002fe20000004100 */
[----:B------:R0:W-:Y:S01]  /*1820*/  STL [R1+0x38], R63 ;  /* 0x0000383f01007387 */ /* 0x0001e20000100800 */
[----:B------:R-:W-:-:S02]  /*1830*/  HADD2.F32 R185, -RZ, R35.H1_H1 ;  /* 0x30000023ffb97230 */ /* 0x000fc40000004100 */
[----:B------:R-:W-:Y:S01]  /*1840*/  HADD2.F32 R183, -RZ, R24.H0_H0 ;  /* 0x20000018ffb77230 */ /* 0x000fe20000004100 */
[----:B------:R1:W-:Y:S01]  /*1850*/  STL [R1+0x34], R62 ;  /* 0x0000343e01007387 */ /* 0x0003e20000100800 */
[----:B--2---:R-:W-:Y:S02]  /*1860*/  HADD2.F32 R61, -RZ, R68.H0_H0 ;  /* 0x20000044ff3d7230 */ /* 0x004fe40000004100 */
[----:B------:R-:W-:Y:S02]  /*1870*/  HADD2.F32 R181, -RZ, R24.H1_H1 ;  /* 0x30000018ffb57230 */ /* 0x000fe40000004100 */
[--C-:B------:R-:W-:Y:S01]  /*1880*/  HADD2.F32 R179, -RZ, R25.reuse.H0_H0 ;  /* 0x20000019ffb37230 */ /* 0x100fe20000004100 */
[----:B------:R2:W-:Y:S01]  /*1890*/  STL [R1+0x30], R61 ;  /* 0x0000303d01007387 */ /* 0x0005e20000100800 */
[----:B0-----:R-:W-:Y:S02]  /*18a0*/  HADD2.F32 R63, -RZ, R68.H1_H1 ;  /* 0x30000044ff3f7230 */ /* 0x001fe40000004100 */
[----:B------:R-:W-:-:S02]  /*18b0*/  HADD2.F32 R177, -RZ, R25.H1_H1 ;  /* 0x30000019ffb17230 */ /* 0x000fc40000004100 */
[--C-:B-1----:R-:W-:Y:S01]  /*18c0*/  HADD2.F32 R62, -RZ, R69.reuse.H0_H0 ;  /* 0x20000045ff3e7230 */ /* 0x102fe20000004100 */
        /* <DEDUP_REMOVED lines=9> */
[----:B------:R-:W-:Y:S02]  /*1960*/  HADD2.F32 R167, -RZ, R16.H0_H0 ;  /* 0x20000010ffa77230 */ /* 0x000fe40000004100 */
        /* <DEDUP_REMOVED lines=30> */
[----:B------:R0:W-:Y:S01]  /*1b50*/  STL [R1], R61 ;  /* 0x0000003d01007387 */ /* 0x0001e20000100800 */
        /* <DEDUP_REMOVED lines=77> */
[----:B------:R-:W-:Y:S02]  /*2030*/  HADD2.F32 R39, -RZ, R39.H1_H1 ;  /* 0x30000027ff277230 */ /* 0x000fe40000004100 */
[----:B------:R-:W-:Y:S02]  /*2040*/  IMAD R44, R53, -0x326172a9, RZ ;  /* 0xcd9e8d57352c7824 */ /* 0x000fe400078e02ff */
[----:B0-----:R-:W-:-:S07]  /*2050*/  IMAD R46, R52, -0x2daee0ad, RZ ;  /* 0xd2511f53342e7824 */ /* 0x001fce00078e02ff */
.L_x_11716:
        /* <DEDUP_REMOVED lines=10> */
[----:B------:R-:W-:Y:S01]  /*2100*/  MOV R134, RZ ;  /* 0x000000ff00867202 */ /* 0x000fe20000000f00 */
        /* <DEDUP_REMOVED lines=29> */
.L_x_11032:
        /* <DEDUP_REMOVED lines=12> */
.L_x_11035:
[----:B------:R-:W-:-:S07]  /*23a0*/  MOV R48, R44 ;  /* 0x0000002c00307202 */ /* 0x000fce0000000f00 */
.L_x_11036:
[----:B------:R-:W-:Y:S05]  /*23b0*/  BSYNC B3 ;  /* 0x0000000000037941 */ /* 0x000fea0003800000 */
.L_x_11034:
        /* <DEDUP_REMOVED lines=16> */
.L_x_11040:
[----:B------:R-:W-:Y:S05]  /*24c0*/  BSYNC B4 ;  /* 0x0000000000047941 */ /* 0x000fea0003800000 */
.L_x_11039:
        /* <DEDUP_REMOVED lines=41> */
[----:B------:R-:W-:-:S07]  /*2760*/  LOP3.LUT R40, R45, UR24, R40, 0x96, !PT ;  /* 0x000000182d287c12 */ /* 0x000fce000f8e9628 */
.L_x_11038:
[----:B------:R-:W-:Y:S05]  /*2770*/  BSYNC B3 ;  /* 0x0000000000037941 */ /* 0x000fea0003800000 */
.L_x_11037:
[----:B------:R-:W2:Y:S01]  /*2780*/  LDL R47, [R1+0xb0] ;  /* 0x0000b000012f7983 */ /* 0x000ea20000100800 */
[----:B------:R-:W-:Y:S01]  /*2790*/  I2FP.F32.U32 R42, R48 ;  /* 0x00000030002a7245 */ /* 0x000fe20000201000 */
[----:B------:R-:W-:-:S04]  /*27a0*/  IMAD.MOV.U32 R45, RZ, RZ, 0x2f800000 ;  /* 0x2f800000ff2d7424 */ /* 0x000fc800078e00ff */
[----:B------:R-:W-:-:S05]  /*27b0*/  FFMA.FTZ R42, R42, R45, 1.1641532182693481445e-10 ;  /* 0x2f0000002a2a7423 */ /* 0x000fca000001002d */
[----:B------:R-:W-:Y:S01]  /*27c0*/  FSETP.GTU.FTZ.AND P4, PT, R42, UR28, PT ;  /* 0x0000001c2a007c0b */ /* 0x000fe2000bf9c000 */
[----:B-----5:R-:W-:-:S05]  /*27d0*/  HADD2.F32 R42, -RZ, R60.H0_H0 ;  /* 0x2000003cff2a7230 */ /* 0x020fca0000004100 */
[----:B------:R-:W-:-:S04]  /*27e0*/  FMUL.FTZ R42, R42, UR31 ;  /* 0x0000001f2a2a7c20 */ /* 0x000fc80008410000 */
[----:B------:R-:W-:-:S05]  /*27f0*/  FMUL.FTZ R42, R42, UR30 ;  /* 0x0000001e2a2a7c20 */ /* 0x000fca0008410000 */
[----:B------:R-:W-:-:S05]  /*2800*/  FSEL R42, R42, RZ, !P4 ;  /* 0x000000ff2a2a7208 */ /* 0x000fca0006000000 */
[----:B--2---:R-:W-:Y:S01]  /*2810*/  FMUL.FTZ R45, R47, R42 ;  /* 0x0000002a2f2d7220 */ /* 0x004fe20000410000 */
[----:B------:R-:W-:Y:S01]  /*2820*/  @P2 HADD2.F32 R42, -RZ, R64.H0_H0 ;  /* 0x20000040ff2a2230 */ /* 0x000fe20000004100 */
[----:B------:R-:W-:-:S04]  /*2830*/  SEL R47, RZ, 0x1, P4 ;  /* 0x00000001ff2f7807 */ /* 0x000fc80002000000 */
[----:B------:R-:W-:-:S07]  /*2840*/  @P2 FADD.FTZ R45, R42, R45 ;  /* 0x0000002d2a2d2221 */ /* 0x000fce0000010000 */
.L_x_11033:
[----:B------:R-:W-:Y:S05]  /*2850*/  BSYNC B2 ;  /* 0x0000000000027941 */ /* 0x000fea0003800000 */
.L_x_11031:
        /* <DEDUP_REMOVED lines=8> */
.L_x_11042:
        /* <DEDUP_REMOVED lines=12> */
.L_x_11045:
[----:B------:R-:W-:-:S07]  /*29a0*/  IMAD.MOV.U32 R42, RZ, RZ, R44 ;  /* 0x000000ffff2a7224 */ /* 0x000fce00078e002c */
.L_x_11046:
[----:B------:R-:W-:Y:S05]  /*29b0*/  BSYNC B3 ;  /* 0x0000000000037941 */ /* 0x000fea0003800000 */
.L_x_11044:
        /* <DEDUP_REMOVED lines=16> */
.L_x_11050:
[----:B------:R-:W-:Y:S05]  /*2ac0*/  BSYNC B4 ;  /* 0x0000000000047941 */ /* 0x000fea0003800000 */
.L_x_11049:
        /* <DEDUP_REMOVED lines=44> */
.L_x_11048:
[----:B------:R-:W-:Y:S05]  /*2d90*/  BSYNC B3 ;  /* 0x0000000000037941 */ /* 0x000fea0003800000 */
.L_x_11047:
[----:B------:R-:W2:Y:S01]  /*2da0*/  LDL R49, [R1+0xac] ;  /* 0x0000ac0001317983 */ /* 0x000ea20000100800 */
[----:B------:R-:W-:Y:S01]  /*2db0*/  HFMA2.MMA R48, -RZ, RZ, 0.1171875, 0 ;  /* 0x2f800000ff307435 */ /* 0x000fe200000001ff */
[----:B------:R-:W-:-:S09]  /*2dc0*/  I2FP.F32.U32 R42, R42 ;  /* 0x0000002a002a7245 */ /* 0x000fd20000201000 */
[----:B------:R-:W-:-:S05]  /*2dd0*/  FFMA.FTZ R42, R42, R48, 1.1641532182693481445e-10 ;  /* 0x2f0000002a2a7423 */ /* 0x000fca0000010030 */
[----:B------:R-:W-:Y:S01]  /*2de0*/  FSETP.GTU.FTZ.AND P4, PT, R42, UR28, PT ;  /* 0x0000001c2a007c0b */ /* 0x000fe2000bf9c000 */
[----:B-----5:R-:W-:-:S05]  /*2df0*/  HADD2.F32 R42, -RZ, R60.H1_H1 ;  /* 0x3000003cff2a7230 */ /* 0x020fca0000004100 */
[----:B------:R-:W-:-:S04]  /*2e00*/  FMUL.FTZ R42, R42, UR31 ;  /* 0x0000001f2a2a7c20 */ /* 0x000fc80008410000 */
[----:B------:R-:W-:-:S05]  /*2e10*/  FMUL.FTZ R42, R42, UR30 ;  /* 0x0000001e2a2a7c20 */ /* 0x000fca0008410000 */
[----:B------:R-:W-:-:S05]  /*2e20*/  FSEL R42, R42, RZ, !P4 ;  /* 0x000000ff2a2a7208 */ /* 0x000fca0006000000 */
[----:B--2---:R-:W-:Y:S01]  /*2e30*/  FMUL.FTZ R48, R49, R42 ;  /* 0x0000002a31307220 */ /* 0x004fe20000410000 */
[----:B------:R-:W-:Y:S01]  /*2e40*/  @P2 HADD2.F32 R42, -RZ, R64.H1_H1 ;  /* 0x30000040ff2a2230 */ /* 0x000fe20000004100 */
[----:B------:R-:W-:-:S04]  /*2e50*/  SEL R49, RZ, 0x1, P4 ;  /* 0x00000001ff317807 */ /* 0x000fc80002000000 */
[----:B------:R-:W-:-:S07]  /*2e60*/  @P2 FADD.FTZ R48, R42, R48 ;  /* 0x000000302a302221 */ /* 0x000fce0000010000 */
.L_x_11043:
[----:B------:R-:W-:Y:S05]  /*2e70*/  BSYNC B2 ;  /* 0x0000000000027941 */ /* 0x000fea0003800000 */
.L_x_11041:
        /* <DEDUP_REMOVED lines=8> */
.L_x_11052:
        /* <DEDUP_REMOVED lines=12> */
.L_x_11055:
[----:B------:R-:W-:-:S07]  /*2fc0*/  MOV R42, R44 ;  /* 0x0000002c002a7202 */ /* 0x000fce0000000f00 */
.L_x_11056:
[----:B------:R-:W-:Y:S05]  /*2fd0*/  BSYNC B3 ;  /* 0x0000000000037941 */ /* 0x000fea0003800000 */
.L_x_11054:
        /* <DEDUP_REMOVED lines=16> */
.L_x_11060:
[----:B------:R-:W-:Y:S05]  /*30e0*/  BSYNC B4 ;  /* 0x0000000000047941 */ /* 0x000fea0003800000 */
.L_x_11059:
        /* <DEDUP_REMOVED lines=44> */
.L_x_11058:
[----:B------:R-:W-:Y:S05]  /*33b0*/  BSYNC B3 ;  /* 0x0000000000037941 */ /* 0x000fea0003800000 */
.L_x_11057:
        /* <DEDUP_REMOVED lines=13> */
.L_x_11053:
[----:B------:R-:W-:Y:S05]  /*3490*/  BSYNC B2 ;  /* 0x0000000000027941 */ /* 0x000fea0003800000 */
.L_x_11051:
        /* <DEDUP_REMOVED lines=8> */
.L_x_11062:
        /* <DEDUP_REMOVED lines=12> */
.L_x_11065:
[----:B------:R-:W-:-:S07]  /*35e0*/  IMAD.MOV.U32 R42, RZ, RZ, R44 ;  /* 0x000000ffff2a7224 */ /* 0x000fce00078e002c */
.L_x_11066:
[----:B------:R-:W-:Y:S05]  /*35f0*/  BSYNC B3 ;  /* 0x0000000000037941 */ /* 0x000fea0003800000 */
.L_x_11064:
        /* <DEDUP_REMOVED lines=16> */
.L_x_11070:
[----:B------:R-:W-:Y:S05]  /*3700*/  BSYNC B4 ;  /* 0x0000000000047941 */ /* 0x000fea0003800000 */
.L_x_11069:
        /* <DEDUP_REMOVED lines=44> */
.L_x_11068:
[----:B------:R-:W-:Y:S05]  /*39d0*/  BSYNC B3 ;  /* 0x0000000000037941 */ /* 0x000fea0003800000 */
.L_x_11067:
        /* <DEDUP_REMOVED lines=13> */
.L_x_11063:
[----:B------:R-:W-:Y:S05]  /*3ab0*/  BSYNC B2 ;  /* 0x0000000000027941 */ /* 0x000fea0003800000 */
.L_x_11061:
        /* <DEDUP_REMOVED lines=8> */
.L_x_11072:
        /* <DEDUP_REMOVED lines=12> */
.L_x_11075:
[----:B------:R-:W-:-:S07]  /*3c00*/  MOV R42, R44 ;  /* 0x0000002c002a7202 */ /* 0x000fce0000000f00 */
.L_x_11076:
[----:B------:R-:W-:Y:S05]  /*3c10*/  BSYNC B3 ;  /* 0x0000000000037941 */ /* 0x000fea0003800000 */
.L_x_11074:
        /* <DEDUP_REMOVED lines=16> */
.L_x_11080:
[----:B------:R-:W-:Y:S05]  /*3d20*/  BSYNC B4 ;  /* 0x0000000000047941 */ /* 0x000fea0003800000 */
.L_x_11079:
        /* <DEDUP_REMOVED lines=44> */
.L_x_11078:
[----:B------:R-:W-:Y:S05]  /*3ff0*/  BSYNC B3 ;  /* 0x0000000000037941 */ /* 0x000fea0003800000 */
.L_x_11077:
        /* <DEDUP_REMOVED lines=13> */
.L_x_11073:
[----:B------:R-:W-:Y:S05]  /*40d0*/  BSYNC B2 ;  /* 0x0000000000027941 */ /* 0x000fea0003800000 */
.L_x_11071:
        /* <DEDUP_REMOVED lines=8> */
.L_x_11082:
        /* <DEDUP_REMOVED lines=12> */
.L_x_11085:
[----:B------:R-:W-:-:S07]  /*4220*/  IMAD.MOV.U32 R42, RZ, RZ, R44 ;  /* 0x000000ffff2a7224 */ /* 0x000fce00078e002c */
.L_x_11086:
[----:B------:R-:W-:Y:S05]  /*4230*/  BSYNC B3 ;  /* 0x0000000000037941 */ /* 0x000fea0003800000 */
.L_x_11084:
        /* <DEDUP_REMOVED lines=16> */
.L_x_11090:
[----:B------:R-:W-:Y:S05]  /*4340*/  BSYNC B4 ;  /* 0x0000000000047941 */ /* 0x000fea0003800000 */
.L_x_11089:
        /* <DEDUP_REMOVED lines=44> */
.L_x_11088:
[----:B------:R-:W-:Y:S05]  /*4610*/  BSYNC B3 ;  /* 0x0000000000037941 */ /* 0x000fea0003800000 */
.L_x_11087:
        /* <DEDUP_REMOVED lines=13> */
.L_x_11083:
[----:B------:R-:W-:Y:S05]  /*46f0*/  BSYNC B2 ;  /* 0x0000000000027941 */ /* 0x000fea0003800000 */
.L_x_11081:
        /* <DEDUP_REMOVED lines=8> */
.L_x_11092:
        /* <DEDUP_REMOVED lines=12> */
.L_x_11095:
[----:B------:R-:W-:-:S07]  /*4840*/  IMAD.MOV.U32 R42, RZ, RZ, R44 ;  /* 0x000000ffff2a7224 */ /* 0x000fce00078e002c */
.L_x_11096:
[----:B------:R-:W-:Y:S05]  /*4850*/  BSYNC B3 ;  /* 0x0000000000037941 */ /* 0x000fea0003800000 */
.L_x_11094:
        /* <DEDUP_REMOVED lines=16> */
.L_x_11100:
[----:B------:R-:W-:Y:S05]  /*4960*/  BSYNC B4 ;  /* 0x0000000000047941 */ /* 0x000fea0003800000 */
.L_x_11099:
        /* <DEDUP_REMOVED lines=39> */
[----:B------:R-:W-:Y:S01]  /*4be0*/  HFMA2.MMA R68, -RZ, RZ, 0, 0 ;  /* 0x00000000ff447435 */ /* 0x000fe200000001ff */
[----:B------:R-:W-:Y:S01]  /*4bf0*/  MOV R46, R58 ;  /* 0x0000003a002e7202 */ /* 0x000fe20000000f00 */
[----:B------:R-:W-:-:S04]  /*4c00*/  IMAD.WIDE.U32 R58, R44, -0x326172a9, RZ ;  /* 0xcd9e8d572c3a7825 */ /* 0x000fc800078e00ff */
[----:B------:R-:W-:Y:S01]  /*4c10*/  IMAD.MOV.U32 R44, RZ, RZ, R58 ;  /* 0x000000ffff2c7224 */ /* 0x000fe200078e003a */
[----:B------:R-:W-:-:S07]  /*4c20*/  LOP3.LUT R40, R59, UR24, R40, 0x96, !PT ;  /* 0x000000183b287c12 */ /* 0x000fce000f8e9628 */
.L_x_11098:
[----:B------:R-:W-:Y:S05]  /*4c30*/  BSYNC B3 ;  /* 0x0000000000037941 */ /* 0x000fea0003800000 */
.L_x_11097:
[----:B------:R-:W2:Y:S01]  /*4c40*/  LDL R59, [R1+0x98] ;  /* 0x00009800013b7983 */ /* 0x000ea20000100800 */
[----:B------:R-:W-:Y:S02]  /*4c50*/  I2FP.F32.U32 R42, R42 ;  /* 0x0000002a002a7245 */ /* 0x000fe40000201000 */
[----:B------:R-:W-:-:S05]  /*4c60*/  MOV R58, 0x2f800000 ;  /* 0x2f800000003a7802 */ /* 0x000fca0000000f00 */
        /* <DEDUP_REMOVED lines=10> */
.L_x_11093:
[----:B------:R-:W-:Y:S05]  /*4d10*/  BSYNC B2 ;  /* 0x0000000000027941 */ /* 0x000fea0003800000 */
.L_x_11091:
        /* <DEDUP_REMOVED lines=8> */
.L_x_11102:
        /* <DEDUP_REMOVED lines=12> */
.L_x_11105:
[----:B------:R-:W-:-:S07]  /*4e60*/  MOV R72, R44 ;  /* 0x0000002c00487202 */ /* 0x000fce0000000f00 */
.L_x_11106:
[----:B------:R-:W-:Y:S05]  /*4e70*/  BSYNC B3 ;  /* 0x0000000000037941 */ /* 0x000fea0003800000 */
.L_x_11104:
        /* <DEDUP_REMOVED lines=16> */
.L_x_11110:
[----:B------:R-:W-:Y:S05]  /*4f80*/  BSYNC B4 ;  /* 0x0000000000047941 */ /* 0x000fea0003800000 */
.L_x_11109:
        /* <DEDUP_REMOVED lines=41> */
[----:B------:R-:W-:-:S04]  /*5220*/  HFMA2.MMA R42, -RZ, RZ, 0, 0 ;  /* 0x00000000ff2a7435 */ /* 0x000fc800000001ff */
[----:B------:R-:W-:Y:S02]  /*5230*/  LOP3.LUT R40, R69, UR24, R40, 0x96, !PT ;  /* 0x0000001845287c12 */ /* 0x000fe4000f8e9628 */
[----:B------:R-:W-:-:S07]  /*5240*/  MOV R44, R68 ;  /* 0x00000044002c7202 */ /* 0x000fce0000000f00 */
.L_x_11108:
[----:B------:R-:W-:Y:S05]  /*5250*/  BSYNC B3 ;  /* 0x0000000000037941 */ /* 0x000fea0003800000 */
.L_x_11107:
[----:B------:R-:W2:Y:S01]  /*5260*/  LDL R70, [R1+0x94] ;  /* 0x0000940001467983 */ /* 0x000ea20000100800 */
[----:B------:R-:W-:Y:S01]  /*5270*/  I2FP.F32.U32 R68, R72 ;  /* 0x0000004800447245 */ /* 0x000fe20000201000 */
[----:B------:R-:W-:-:S04]  /*5280*/  IMAD.MOV.U32 R69, RZ, RZ, 0x2f800000 ;  /* 0x2f800000ff457424 */ /* 0x000fc800078e00ff */
[----:B------:R-:W-:-:S05]  /*5290*/  FFMA.FTZ R68, R68, R69, 1.1641532182693481445e-10 ;  /* 0x2f00000044447423 */ /* 0x000fca0000010045 */
[----:B------:R-:W-:Y:S01]  /*52a0*/  FSETP.GTU.FTZ.AND P3, PT, R68, UR28, PT ;  /* 0x0000001c44007c0b */ /* 0x000fe2000bf7c000 */
[----:B-----5:R-:W-:-:S03]  /*52b0*/  HADD2.F32 R68, -RZ, R63.H1_H1 ;  /* 0x3000003fff447230 */ /* 0x020fc60000004100 */
[----:B------:R-:W-:Y:S02]  /*52c0*/  SEL R73, RZ, 0x1, P3 ;  /* 0x00000001ff497807 */ /* 0x000fe40001800000 */
[----:B------:R-:W-:-:S04]  /*52d0*/  FMUL.FTZ R68, R68, UR31 ;  /* 0x0000001f44447c20 */ /* 0x000fc80008410000 */
[----:B------:R-:W-:-:S05]  /*52e0*/  FMUL.FTZ R68, R68, UR30 ;  /* 0x0000001e44447c20 */ /* 0x000fca0008410000 */
[----:B------:R-:W-:-:S05]  /*52f0*/  FSEL R68, R68, RZ, !P3 ;  /* 0x000000ff44447208 */ /* 0x000fca0005800000 */
[----:B--2---:R-:W-:Y:S01]  /*5300*/  FMUL.FTZ R72, R70, R68 ;  /* 0x0000004446487220 */ /* 0x004fe20000410000 */
[----:B------:R-:W-:-:S05]  /*5310*/  @P2 HADD2.F32 R68, -RZ, R67.H1_H1 ;  /* 0x30000043ff442230 */ /* 0x000fca0000004100 */
[----:B------:R-:W-:-:S07]  /*5320*/  @P2 FADD.FTZ R72, R68, R72 ;  /* 0x0000004844482221 */ /* 0x000fce0000010000 */
.L_x_11103:
[----:B------:R-:W-:Y:S05]  /*5330*/  BSYNC B2 ;  /* 0x0000000000027941 */ /* 0x000fea0003800000 */
.L_x_11101:
        /* <DEDUP_REMOVED lines=29> */
.L_x_11112:
[----:B------:R-:W-:Y:S05]  /*5510*/  BSYNC B2 ;  /* 0x0000000000027941 */ /* 0x000fea0003800000 */
.L_x_11111:
[----:B------:R-:W-:Y:S01]  /*5520*/  IADD3 R138, R138, 0x20, RZ ;  /* 0x000000208a8a7810 */ /* 0x000fe20007ffe0ff */
[----:B------:R-:W-:-:S07]  /*5530*/  VIADD R134, R134, 0x20 ;  /* 0x0000002086867836 */ /* 0x000fce0000000000 */
.L_x_11030:
[----:B------:R-:W-:Y:S05]  /*5540*/  BSYNC B1 ;  /* 0x0000000000017941 */ /* 0x000fea0003800000 */
.L_x_11029:
        /* <DEDUP_REMOVED lines=20> */
.L_x_11116:
        /* <DEDUP_REMOVED lines=12> */
.L_x_11119:
[----:B------:R-:W-:-:S07]  /*5750*/  MOV R70, R44 ;  /* 0x0000002c00467202 */ /* 0x000fce0000000f00 */
.L_x_11120:
[----:B------:R-:W-:Y:S05]  /*5760*/  BSYNC B3 ;  /* 0x0000000000037941 */ /* 0x000fea0003800000 */
.L_x_11118:
        /* <DEDUP_REMOVED lines=16> */
.L_x_11124:
[----:B------:R-:W-:Y:S05]  /*5870*/  BSYNC B4 ;  /* 0x0000000000047941 */ /* 0x000fea0003800000 */
.L_x_11123:
        /* <DEDUP_REMOVED lines=39> */
[----:B------:R-:W-:-:S03]  /*5af0*/  IMAD.WIDE.U32 R68, R69, -0x326172a9, RZ ;  /* 0xcd9e8d5745447825 */ /* 0x000fc600078e00ff */
[----:B------:R-:W-:Y:S01]  /*5b00*/  MOV R44, R68 ;  /* 0x00000044002c7202 */ /* 0x000fe20000000f00 */
[----:B------:R-:W-:Y:S01]  /*5b10*/  HFMA2.MMA R68, -RZ, RZ, 0, 0 ;  /* 0x00000000ff447435 */ /* 0x000fe200000001ff */
[----:B------:R-:W-:-:S10]  /*5b20*/  LOP3.LUT R40, R69, UR24, R40, 0x96, !PT ;  /* 0x0000001845287c12 */ /* 0x000fd4000f8e9628 */
.L_x_11122:
[----:B------:R-:W-:Y:S05]  /*5b30*/  BSYNC B3 ;  /* 0x0000000000037941 */ /* 0x000fea0003800000 */
.L_x_11121:
[----:B------:R-:W2:Y:S01]  /*5b40*/  LDL R69, [R1+0x90] ;  /* 0x0000900001457983 */ /* 0x000ea20000100800 */
[----:B------:R-:W-:Y:S01]  /*5b50*/  I2FP.F32.U32 R42, R70 ;  /* 0x00000046002a7245 */ /* 0x000fe20000201000 */
[----:B------:R-:W-:-:S04]  /*5b60*/  IMAD.MOV.U32 R47, RZ, RZ, 0x2f800000 ;  /* 0x2f800000ff2f7424 */ /* 0x000fc800078e00ff */
[----:B------:R-:W-:-:S05]  /*5b70*/  FFMA.FTZ R42, R42, R47, 1.1641532182693481445e-10 ;  /* 0x2f0000002a2a7423 */ /* 0x000fca000001002f */
[----:B------:R-:W-:Y:S01]  /*5b80*/  FSETP.GTU.FTZ.AND P4, PT, R42, UR28, PT ;  /* 0x0000001c2a007c0b */ /* 0x000fe2000bf9c000 */
[----:B-----5:R-:W-:-:S03]  /*5b90*/  HADD2.F32 R42, -RZ, R60.H0_H0 ;  /* 0x2000003cff2a7230 */ /* 0x020fc60000004100 */
[----:B------:R-:W-:Y:S02]  /*5ba0*/  SEL R47, RZ, 0x1, P4 ;  /* 0x00000001ff2f7807 */ /* 0x000fe40002000000 */
[----:B------:R-:W-:-:S04]  /*5bb0*/  FMUL.FTZ R42, R42, UR31 ;  /* 0x0000001f2a2a7c20 */ /* 0x000fc80008410000 */
[----:B------:R-:W-:-:S05]  /*5bc0*/  FMUL.FTZ R42, R42, UR30 ;  /* 0x0000001e2a2a7c20 */ /* 0x000fca0008410000 */
[----:B------:R-:W-:-:S05]  /*5bd0*/  FSEL R42, R42, RZ, !P4 ;  /* 0x000000ff2a2a7208 */ /* 0x000fca0006000000 */
[----:B--2---:R-:W-:Y:S01]  /*5be0*/  FMUL.FTZ R74, R69, R42 ;  /* 0x0000002a454a7220 */ /* 0x004fe20000410000 */
[----:B------:R-:W-:-:S05]  /*5bf0*/  @P2 HADD2.F32 R42, -RZ, R64.H0_H0 ;  /* 0x20000040ff2a2230 */ /* 0x000fca0000004100 */
[----:B------:R-:W-:-:S07]  /*5c00*/  @P2 FADD.FTZ R74, R42, R74 ;  /* 0x0000004a2a4a2221 */ /* 0x000fce0000010000 */
.L_x_11117:
[----:B------:R-:W-:Y:S05]  /*5c10*/  BSYNC B2 ;  /* 0x0000000000027941 */ /* 0x000fea0003800000 */
.L_x_11115:
        /* <DEDUP_REMOVED lines=8> */
.L_x_11126:
        /* <DEDUP_REMOVED lines=12> */
.L_x_11129:
[----:B------:R-:W-:-:S07]  /*5d60*/  MOV R42, R44 ;  /* 0x0000002c002a7202 */ /* 0x000fce0000000f00 */
.L_x_11130:
[----:B------:R-:W-:Y:S05]  /*5d70*/  BSYNC B3 ;  /* 0x0000000000037941 */ /* 0x000fea0003800000 */
.L_x_11128:
        /* <DEDUP_REMOVED lines=16> */
.L_x_11134:
[----:B------:R-:W-:Y:S05]  /*5e80*/  BSYNC B4 ;  /* 0x0000000000047941 */ /* 0x000fea0003800000 */
.L_x_11133:
        /* <DEDUP_REMOVED lines=40> */
[----:B------:R-:W-:-:S05]  /*6110*/  IMAD.WIDE.U32 R68, R44, -0x326172a9, RZ ;  /* 0xcd9e8d572c447825 */ /* 0x000fca00078e00ff */
[----:B------:R-:W-:Y:S01]  /*6120*/  LOP3.LUT R40, R69, UR24, R40, 0x96, !PT ;  /* 0x0000001845287c12 */ /* 0x000fe2000f8e9628 */
[----:B------:R-:W-:Y:S01]  /*6130*/  IMAD.MOV.U32 R69, RZ, RZ, RZ ;  /* 0x000000ffff457224 */ /* 0x000fe200078e00ff */
[----:B------:R-:W-:-:S07]  /*6140*/  MOV R44, R68 ;  /* 0x00000044002c7202 */ /* 0x000fce0000000f00 */
.L_x_11132:
[----:B------:R-:W-:Y:S05]  /*6150*/  BSYNC B3 ;  /* 0x0000000000037941 */ /* 0x000fea0003800000 */
.L_x_11131:
[----:B------:R-:W2:Y:S01]  /*6160*/  LDL R68, [R1+0x8c] ;  /* 0x00008c0001447983 */ /* 0x000ea20000100800 */
[----:B------:R-:W-:Y:S01]  /*6170*/  HFMA2.MMA R49, -RZ, RZ, 0.1171875, 0 ;  /* 0x2f800000ff317435 */ /* 0x000fe200000001ff */
[----:B------:R-:W-:-:S09]  /*6180*/  I2FP.F32.U32 R42, R42 ;  /* 0x0000002a002a7245 */ /* 0x000fd20000201000 */
        /* <DEDUP_REMOVED lines=10> */
.L_x_11127:
[----:B------:R-:W-:Y:S05]  /*6230*/  BSYNC B2 ;  /* 0x0000000000027941 */ /* 0x000fea0003800000 */
.L_x_11125:
        /* <DEDUP_REMOVED lines=8> */
.L_x_11136:
        /* <DEDUP_REMOVED lines=12> */
.L_x_11139:
[----:B------:R-:W-:-:S07]  /*6380*/  IMAD.MOV.U32 R42, RZ, RZ, R44 ;  /* 0x000000ffff2a7224 */ /* 0x000fce00078e002c */
.L_x_11140:
[----:B------:R-:W-:Y:S05]  /*6390*/  BSYNC B3 ;  /* 0x0000000000037941 */ /* 0x000fea0003800000 */
.L_x_11138:
        /* <DEDUP_REMOVED lines=16> */
.L_x_11144:
[----:B------:R-:W-:Y:S05]  /*64a0*/  BSYNC B4 ;  /* 0x0000000000047941 */ /* 0x000fea0003800000 */
.L_x_11143:
        /* <DEDUP_REMOVED lines=44> */
.L_x_11142:
[----:B------:R-:W-:Y:S05]  /*6770*/  BSYNC B3 ;  /* 0x0000000000037941 */ /* 0x000fea0003800000 */
.L_x_11141:
[----:B------:R-:W2:Y:S01]  /*6780*/  LDL R69, [R1+0x88] ;  /* 0x0000880001457983 */ /* 0x000ea20000100800 */
[----:B------:R-:W-:Y:S02]  /*6790*/  I2FP.F32.U32 R42, R42 ;  /* 0x0000002a002a7245 */ /* 0x000fe40000201000 */
[----:B------:R-:W-:-:S05]  /*67a0*/  MOV R51, 0x2f800000 ;  /* 0x2f80000000337802 */ /* 0x000fca0000000f00 */
        /* <DEDUP_REMOVED lines=10> */
.L_x_11137:
[----:B------:R-:W-:Y:S05]  /*6850*/  BSYNC B2 ;  /* 0x0000000000027941 */ /* 0x000fea0003800000 */
.L_x_11135:
        /* <DEDUP_REMOVED lines=8> */
.L_x_11146:
        /* <DEDUP_REMOVED lines=12> */
.L_x_11149:
[----:B------:R-:W-:-:S07]  /*69a0*/  MOV R42, R44 ;  /* 0x0000002c002a7202 */ /* 0x000fce0000000f00 */
.L_x_11150:
[----:B------:R-:W-:Y:S05]  /*69b0*/  BSYNC B3 ;  /* 0x0000000000037941 */ /* 0x000fea0003800000 */
.L_x_11148:
        /* <DEDUP_REMOVED lines=16> */
.L_x_11154:
[----:B------:R-:W-:Y:S05]  /*6ac0*/  BSYNC B4 ;  /* 0x0000000000047941 */ /* 0x000fea0003800000 */
.L_x_11153:
        /* <DEDUP_REMOVED lines=42> */
[----:B------:R-:W-:Y:S01]  /*6d70*/  HFMA2.MMA R69, -RZ, RZ, 0, 0 ;  /* 0x00000000ff457435 */ /* 0x000fe200000001ff */
[----:B------:R-:W-:-:S10]  /*6d80*/  MOV R44, R68 ;  /* 0x00000044002c7202 */ /* 0x000fd40000000f00 */
.L_x_11152:
[----:B------:R-:W-:Y:S05]  /*6d90*/  BSYNC B3 ;  /* 0x0000000000037941 */ /* 0x000fea0003800000 */
.L_x_11151:
        /* <DEDUP_REMOVED lines=13> */
.L_x_11147:
[----:B------:R-:W-:Y:S05]  /*6e70*/  BSYNC B2 ;  /* 0x0000000000027941 */ /* 0x000fea0003800000 */
.L_x_11145:
        /* <DEDUP_REMOVED lines=8> */
.L_x_11156:
        /* <DEDUP_REMOVED lines=12> */
.L_x_11159:
[----:B------:R-:W-:-:S07]  /*6fc0*/  MOV R42, R44 ;  /* 0x0000002c002a7202 */ /* 0x000fce0000000f00 */
.L_x_11160:
[----:B------:R-:W-:Y:S05]  /*6fd0*/  BSYNC B3 ;  /* 0x0000000000037941 */ /* 0x000fea0003800000 */
.L_x_11158:
        /* <DEDUP_REMOVED lines=16> */
.L_x_11164:
[----:B------:R-:W-:Y:S05]  /*70e0*/  BSYNC B4 ;  /* 0x0000000000047941 */ /* 0x000fea0003800000 */
.L_x_11163:
        /* <DEDUP_REMOVED lines=44> */
.L_x_11162:
[----:B------:R-:W-:Y:S05]  /*73b0*/  BSYNC B3 ;  /* 0x0000000000037941 */ /* 0x000fea0003800000 */
.L_x_11161:
[----:B------:R-:W2:Y:S01]  /*73c0*/  LDL R69, [R1+0x80] ;  /* 0x0000800001457983 */ /* 0x000ea20000100800 */
[----:B------:R-:W-:Y:S01]  /*73d0*/  HFMA2.MMA R55, -RZ, RZ, 0.1171875, 0 ;  /* 0x2f800000ff377435 */ /* 0x000fe200000001ff */
[----:B------:R-:W-:-:S09]  /*73e0*/  I2FP.F32.U32 R42, R42 ;  /* 0x0000002a002a7245 */ /* 0x000fd20000201000 */
        /* <DEDUP_REMOVED lines=10> */
.L_x_11157:
[----:B------:R-:W-:Y:S05]  /*7490*/  BSYNC B2 ;  /* 0x0000000000027941 */ /* 0x000fea0003800000 */
.L_x_11155:
        /* <DEDUP_REMOVED lines=8> */
.L_x_11166:
        /* <DEDUP_REMOVED lines=12> */
.L_x_11169:
[----:B------:R-:W-:-:S07]  /*75e0*/  IMAD.MOV.U32 R42, RZ, RZ, R44 ;  /* 0x000000ffff2a7224 */ /* 0x000fce00078e002c */
.L_x_11170:
[----:B------:R-:W-:Y:S05]  /*75f0*/  BSYNC B3 ;  /* 0x0000000000037941 */ /* 0x000fea0003800000 */
.L_x_11168:
        /* <DEDUP_REMOVED lines=16> */
.L_x_11174:
[----:B------:R-:W-:Y:S05]  /*7700*/  BSYNC B4 ;  /* 0x0000000000047941 */ /* 0x000fea0003800000 */
.L_x_11173:
        /* <DEDUP_REMOVED lines=44> */
.L_x_11172:
[----:B------:R-:W-:Y:S05]  /*79d0*/  BSYNC B3 ;  /* 0x0000000000037941 */ /* 0x000fea0003800000 */
.L_x_11171:
[----:B------:R-:W2:Y:S01]  /*79e0*/  LDL R68, [R1+0x7c] ;  /* 0x00007c0001447983 */ /* 0x000ea20000100800 */
[----:B------:R-:W-:Y:S02]  /*79f0*/  I2FP.F32.U32 R42, R42 ;  /* 0x0000002a002a7245 */ /* 0x000fe40000201000 */
[----:B------:R-:W-:-:S05]  /*7a00*/  MOV R57, 0x2f800000 ;  /* 0x2f80000000397802 */ /* 0x000fca0000000f00 */
        /* <DEDUP_REMOVED lines=10> */
.L_x_11167:
[----:B------:R-:W-:Y:S05]  /*7ab0*/  BSYNC B2 ;  /* 0x0000000000027941 */ /* 0x000fea0003800000 */
.L_x_11165:
        /* <DEDUP_REMOVED lines=8> */
.L_x_11176:
        /* <DEDUP_REMOVED lines=12> */
.L_x_11179:
[----:B------:R-:W-:-:S07]  /*7c00*/  MOV R42, R44 ;  /* 0x0000002c002a7202 */ /* 0x000fce0000000f00 */
.L_x_11180:
[----:B------:R-:W-:Y:S05]  /*7c10*/  BSYNC B3 ;  /* 0x0000000000037941 */ /* 0x000fea0003800000 */
.L_x_11178:
        /* <DEDUP_REMOVED lines=16> */
.L_x_11184:
[----:B------:R-:W-:Y:S05]  /*7d20*/  BSYNC B4 ;  /* 0x0000000000047941 */ /* 0x000fea0003800000 */
.L_x_11183:
        /* <DEDUP_REMOVED lines=44> */
.L_x_11182:
[----:B------:R-:W-:Y:S05]  /*7ff0*/  BSYNC B3 ;  /* 0x0000000000037941 */ /* 0x000fea0003800000 */
.L_x_11181:
        /* <DEDUP_REMOVED lines=13> */
.L_x_11177:
[----:B------:R-:W-:Y:S05]  /*80d0*/  BSYNC B2 ;  /* 0x0000000000027941 */ /* 0x000fea0003800000 */
.L_x_11175:
        /* <DEDUP_REMOVED lines=8> */
.L_x_11186:
        /* <DEDUP_REMOVED lines=12> */
.L_x_11189:
[----:B------:R-:W-:-:S07]  /*8220*/  MOV R73, R44 ;  /* 0x0000002c00497202 */ /* 0x000fce0000000f00 */
.L_x_11190:
[----:B------:R-:W-:Y:S05]  /*8230*/  BSYNC B3 ;  /* 0x0000000000037941 */ /* 0x000fea0003800000 */
.L_x_11188:
        /* <DEDUP_REMOVED lines=16> */
.L_x_11194:
[----:B------:R-:W-:Y:S05]  /*8340*/  BSYNC B4 ;  /* 0x0000000000047941 */ /* 0x000fea0003800000 */
.L_x_11193:
        /* <DEDUP_REMOVED lines=41> */
[----:B------:R-:W-:Y:S01]  /*85e0*/  IMAD.MOV.U32 R42, RZ, RZ, RZ ;  /* 0x000000ffff2a7224 */ /* 0x000fe200078e00ff */
[----:B------:R-:W-:Y:S02]  /*85f0*/  LOP3.LUT R40, R69, UR24, R40, 0x96, !PT ;  /* 0x0000001845287c12 */ /* 0x000fe4000f8e9628 */
[----:B------:R-:W-:-:S07]  /*8600*/  MOV R44, R68 ;  /* 0x00000044002c7202 */ /* 0x000fce0000000f00 */
.L_x_11192:
[----:B------:R-:W-:Y:S05]  /*8610*/  BSYNC B3 ;  /* 0x0000000000037941 */ /* 0x000fea0003800000 */
.L_x_11191:
        /* <DEDUP_REMOVED lines=13> */
.L_x_11187:
[----:B------:R-:W-:Y:S05]  /*86f0*/  BSYNC B2 ;  /* 0x0000000000027941 */ /* 0x000fea0003800000 */
.L_x_11185:
        /* <DEDUP_REMOVED lines=29> */
.L_x_11196:
[----:B------:R-:W-:Y:S05]  /*88d0*/  BSYNC B2 ;  /* 0x0000000000027941 */ /* 0x000fea0003800000 */
.L_x_11195:
[----:B------:R-:W-:Y:S01]  /*88e0*/  VIADD R138, R138, 0x20 ;  /* 0x000000208a8a7836 */ /* 0x000fe20000000000 */
[----:B------:R-:W-:-:S07]  /*88f0*/  IADD3 R134, R134, 0x20, RZ ;  /* 0x0000002086867810 */ /* 0x000fce0007ffe0ff */
.L_x_11114:
[----:B------:R-:W-:Y:S05]  /*8900*/  BSYNC B1 ;  /* 0x0000000000017941 */ /* 0x000fea0003800000 */
.L_x_11113:
        /* <DEDUP_REMOVED lines=20> */
.L_x_11200:
        /* <DEDUP_REMOVED lines=12> */
.L_x_11203:
[----:B------:R-:W-:-:S07]  /*8b10*/  IMAD.MOV.U32 R70, RZ, RZ, R44 ;  /* 0x000000ffff467224 */ /* 0x000fce00078e002c */
.L_x_11204:
[----:B------:R-:W-:Y:S05]  /*8b20*/  BSYNC B3 ;  /* 0x0000000000037941 */ /* 0x000fea0003800000 */
.L_x_11202:
        /* <DEDUP_REMOVED lines=16> */
.L_x_11208:
[----:B------:R-:W-:Y:S05]  /*8c30*/  BSYNC B4 ;  /* 0x0000000000047941 */ /* 0x000fea0003800000 */
.L_x_11207:
        /* <DEDUP_REMOVED lines=41> */
[----:B------:R-:W-:Y:S01]  /*8ed0*/  IMAD.MOV.U32 R68, RZ, RZ, RZ ;  /* 0x000000ffff447224 */ /* 0x000fe200078e00ff */
[----:B------:R-:W-:-:S07]  /*8ee0*/  LOP3.LUT R40, R69, UR24, R40, 0x96, !PT ;  /* 0x0000001845287c12 */ /* 0x000fce000f8e9628 */
.L_x_11206:
[----:B------:R-:W-:Y:S05]  /*8ef0*/  BSYNC B3 ;  /* 0x0000000000037941 */ /* 0x000fea0003800000 */
.L_x_11205:
        /* <DEDUP_REMOVED lines=13> */
.L_x_11201:
[----:B------:R-:W-:Y:S05]  /*8fd0*/  BSYNC B2 ;  /* 0x0000000000027941 */ /* 0x000fea0003800000 */
.L_x_11199:
        /* <DEDUP_REMOVED lines=8> */
.L_x_11210:
        /* <DEDUP_REMOVED lines=12> */
.L_x_11213:
[----:B------:R-:W-:-:S07]  /*9120*/  IMAD.MOV.U32 R42, RZ, RZ, R44 ;  /* 0x000000ffff2a7224 */ /* 0x000fce00078e002c */
.L_x_11214:
[----:B------:R-:W-:Y:S05]  /*9130*/  BSYNC B3 ;  /* 0x0000000000037941 */ /* 0x000fea0003800000 */
.L_x_11212:
        /* <DEDUP_REMOVED lines=16> */
.L_x_11218:
[----:B------:R-:W-:Y:S05]  /*9240*/  BSYNC B4 ;  /* 0x0000000000047941 */ /* 0x000fea0003800000 */
.L_x_11217:
        /* <DEDUP_REMOVED lines=44> */
.L_x_11216:
[----:B------:R-:W-:Y:S05]  /*9510*/  BSYNC B3 ;  /* 0x0000000000037941 */ /* 0x000fea0003800000 */
.L_x_11215:
        /* <DEDUP_REMOVED lines=13> */
.L_x_11211:
[----:B------:R-:W-:Y:S05]  /*95f0*/  BSYNC B2 ;  /* 0x0000000000027941 */ /* 0x000fea0003800000 */
.L_x_11209:
        /* <DEDUP_REMOVED lines=8> */
.L_x_11220:
        /* <DEDUP_REMOVED lines=12> */
.L_x_11223:
[----:B------:R-:W-:-:S07]  /*9740*/  MOV R42, R44 ;  /* 0x0000002c002a7202 */ /* 0x000fce0000000f00 */
.L_x_11224:
[----:B------:R-:W-:Y:S05]  /*9750*/  BSYNC B3 ;  /* 0x0000000000037941 */ /* 0x000fea0003800000 */
.L_x_11222:
        /* <DEDUP_REMOVED lines=16> */
.L_x_11228:
[----:B------:R-:W-:Y:S05]  /*9860*/  BSYNC B4 ;  /* 0x0000000000047941 */ /* 0x000fea0003800000 */
.L_x_11227:
        /* <DEDUP_REMOVED lines=44> */
.L_x_11226:
[----:B------:R-:W-:Y:S05]  /*9b30*/  BSYNC B3 ;  /* 0x0000000000037941 */ /* 0x000fea0003800000 */
.L_x_11225:
        /* <DEDUP_REMOVED lines=13> */
.L_x_11221:
[----:B------:R-:W-:Y:S05]  /*9c10*/  BSYNC B2 ;  /* 0x0000000000027941 */ /* 0x000fea0003800000 */
.L_x_11219:
        /* <DEDUP_REMOVED lines=8> */
.L_x_11230:
        /* <DEDUP_REMOVED lines=12> */
.L_x_11233:
[----:B------:R-:W-:-:S07]  /*9d60*/  MOV R42, R44 ;  /* 0x0000002c002a7202 */ /* 0x000fce0000000f00 */
.L_x_11234:
[----:B------:R-:W-:Y:S05]  /*9d70*/  BSYNC B3 ;  /* 0x0000000000037941 */ /* 0x000fea0003800000 */
.L_x_11232:
        /* <DEDUP_REMOVED lines=16> */
.L_x_11238:
[----:B------:R-:W-:Y:S05]  /*9e80*/  BSYNC B4 ;  /* 0x0000000000047941 */ /* 0x000fea0003800000 */
.L_x_11237:
        /* <DEDUP_REMOVED lines=44> */
.L_x_11236:
[----:B------:R-:W-:Y:S05]  /*a150*/  BSYNC B3 ;  /* 0x0000000000037941 */ /* 0x000fea0003800000 */
.L_x_11235:
        /* <DEDUP_REMOVED lines=13> */
.L_x_11231:
[----:B------:R-:W-:Y:S05]  /*a230*/  BSYNC B2 ;  /* 0x0000000000027941 */ /* 0x000fea0003800000 */
.L_x_11229:
        /* <DEDUP_REMOVED lines=8> */
.L_x_11240:
        /* <DEDUP_REMOVED lines=12> */
.L_x_11243:
[----:B------:R-:W-:-:S07]  /*a380*/  IMAD.MOV.U32 R42, RZ, RZ, R44 ;  /* 0x000000ffff2a7224 */ /* 0x000fce00078e002c */
.L_x_11244:
[----:B------:R-:W-:Y:S05]  /*a390*/  BSYNC B3 ;  /* 0x0000000000037941 */ /* 0x000fea0003800000 */
.L_x_11242:
        /* <DEDUP_REMOVED lines=16> */
.L_x_11248:
[----:B------:R-:W-:Y:S05]  /*a4a0*/  BSYNC B4 ;  /* 0x0000000000047941 */ /* 0x000fea0003800000 */
.L_x_11247:
        /* <DEDUP_REMOVED lines=44> */
.L_x_11246:
[----:B------:R-:W-:Y:S05]  /*a770*/  BSYNC B3 ;  /* 0x0000000000037941 */ /* 0x000fea0003800000 */
.L_x_11245:
        /* <DEDUP_REMOVED lines=13> */
.L_x_11241:
[----:B------:R-:W-:Y:S05]  /*a850*/  BSYNC B2 ;  /* 0x0000000000027941 */ /* 0x000fea0003800000 */
.L_x_11239:
        /* <DEDUP_REMOVED lines=8> */
.L_x_11250:
        /* <DEDUP_REMOVED lines=12> */
.L_x_11253:
[----:B------:R-:W-:-:S07]  /*a9a0*/  MOV R42, R44 ;  /* 0x0000002c002a7202 */ /* 0x000fce0000000f00 */
.L_x_11254:
[----:B------:R-:W-:Y:S05]  /*a9b0*/  BSYNC B3 ;  /* 0x0000000000037941 */ /* 0x000fea0003800000 */
.L_x_11252:
        /* <DEDUP_REMOVED lines=16> */
.L_x_11258:
[----:B------:R-:W-:Y:S05]  /*aac0*/  BSYNC B4 ;  /* 0x0000000000047941 */ /* 0x000fea0003800000 */
.L_x_11257:
        /* <DEDUP_REMOVED lines=44> */
.L_x_11256:
[----:B------:R-:W-:Y:S05]  /*ad90*/  BSYNC B3 ;  /* 0x0000000000037941 */ /* 0x000fea0003800000 */
.L_x_11255:
        /* <DEDUP_REMOVED lines=13> */
.L_x_11251:
[----:B------:R-:W-:Y:S05]  /*ae70*/  BSYNC B2 ;  /* 0x0000000000027941 */ /* 0x000fea0003800000 */
.L_x_11249:
        /* <DEDUP_REMOVED lines=8> */
.L_x_11260:
        /* <DEDUP_REMOVED lines=12> */
.L_x_11263:
[----:B------:R-:W-:-:S07]  /*afc0*/  MOV R42, R44 ;  /* 0x0000002c002a7202 */ /* 0x000fce0000000f00 */
.L_x_11264:
[----:B------:R-:W-:Y:S05]  /*afd0*/  BSYNC B3 ;  /* 0x0000000000037941 */ /* 0x000fea0003800000 */
.L_x_11262:
        /* <DEDUP_REMOVED lines=16> */
.L_x_11268:
[----:B------:R-:W-:Y:S05]  /*b0e0*/  BSYNC B4 ;  /* 0x0000000000047941 */ /* 0x000fea0003800000 */
.L_x_11267:
        /* <DEDUP_REMOVED lines=44> */
.L_x_11266:
[----:B------:R-:W-:Y:S05]  /*b3b0*/  BSYNC B3 ;  /* 0x0000000000037941 */ /* 0x000fea0003800000 */
.L_x_11265:
        /* <DEDUP_REMOVED lines=13> */
.L_x_11261:
[----:B------:R-:W-:Y:S05]  /*b490*/  BSYNC B2 ;  /* 0x0000000000027941 */ /* 0x000fea0003800000 */
.L_x_11259:
        /* <DEDUP_REMOVED lines=8> */
.L_x_11270:
        /* <DEDUP_REMOVED lines=12> */
.L_x_11273:
[----:B------:R-:W-:-:S07]  /*b5e0*/  IMAD.MOV.U32 R73, RZ, RZ, R44 ;  /* 0x000000ffff497224 */ /* 0x000fce00078e002c */
.L_x_11274:
[----:B------:R-:W-:Y:S05]  /*b5f0*/  BSYNC B3 ;  /* 0x0000000000037941 */ /* 0x000fea0003800000 */
.L_x_11272:
        /* <DEDUP_REMOVED lines=16> */
.L_x_11278:
[----:B------:R-:W-:Y:S05]  /*b700*/  BSYNC B4 ;  /* 0x0000000000047941 */ /* 0x000fea0003800000 */
.L_x_11277:
        /* <DEDUP_REMOVED lines=44> */
.L_x_11276:
[----:B------:R-:W-:Y:S05]  /*b9d0*/  BSYNC B3 ;  /* 0x0000000000037941 */ /* 0x000fea0003800000 */
.L_x_11275:
        /* <DEDUP_REMOVED lines=13> */
.L_x_11271:
[----:B------:R-:W-:Y:S05]  /*bab0*/  BSYNC B2 ;  /* 0x0000000000027941 */ /* 0x000fea0003800000 */
.L_x_11269:
        /* <DEDUP_REMOVED lines=29> */
.L_x_11280:
[----:B------:R-:W-:Y:S05]  /*bc90*/  BSYNC B2 ;  /* 0x0000000000027941 */ /* 0x000fea0003800000 */
.L_x_11279:
[----:B------:R-:W-:Y:S02]  /*bca0*/  IADD3 R138, R138, 0x20, RZ ;  /* 0x000000208a8a7810 */ /* 0x000fe40007ffe0ff */
[----:B------:R-:W-:-:S07]  /*bcb0*/  IADD3 R134, R134, 0x20, RZ ;  /* 0x0000002086867810 */ /* 0x000fce0007ffe0ff */
.L_x_11198:
[----:B------:R-:W-:Y:S05]  /*bcc0*/  BSYNC B1 ;  /* 0x0000000000017941 */ /* 0x000fea0003800000 */
.L_x_11197:
        /* <DEDUP_REMOVED lines=20> */
.L_x_11284:
        /* <DEDUP_REMOVED lines=12> */
.L_x_11287:
[----:B------:R-:W-:-:S07]  /*bed0*/  MOV R70, R44 ;  /* 0x0000002c00467202 */ /* 0x000fce0000000f00 */
.L_x_11288:
[----:B------:R-:W-:Y:S05]  /*bee0*/  BSYNC B3 ;  /* 0x0000000000037941 */ /* 0x000fea0003800000 */
.L_x_11286:
        /* <DEDUP_REMOVED lines=16> */
.L_x_11292:
[----:B------:R-:W-:Y:S05]  /*bff0*/  BSYNC B4 ;  /* 0x0000000000047941 */ /* 0x000fea0003800000 */
.L_x_11291:
        /* <DEDUP_REMOVED lines=40> */
[----:B------:R-:W-:Y:S01]  /*c280*/  IMAD.MOV.U32 R44, RZ, RZ, R68 ;  /* 0x000000ffff2c7224 */ /* 0x000fe200078e0044 */
[----:B------:R-:W-:Y:S01]  /*c290*/  HFMA2.MMA R68, -RZ, RZ, 0, 0 ;  /* 0x00000000ff447435 */ /* 0x000fe200000001ff */
[----:B------:R-:W-:-:S10]  /*c2a0*/  LOP3.LUT R40, R69, UR24, R40, 0x96, !PT ;  /* 0x0000001845287c12 */ /* 0x000fd4000f8e9628 */
.L_x_11290:
[----:B------:R-:W-:Y:S05]  /*c2b0*/  BSYNC B3 ;  /* 0x0000000000037941 */ /* 0x000fea0003800000 */
.L_x_11289:
        /* <DEDUP_REMOVED lines=13> */
.L_x_11285:
[----:B------:R-:W-:Y:S05]  /*c390*/  BSYNC B2 ;  /* 0x0000000000027941 */ /* 0x000fea0003800000 */
.L_x_11283:
        /* <DEDUP_REMOVED lines=8> */
.L_x_11294:
        /* <DEDUP_REMOVED lines=12> */
.L_x_11297:
[----:B------:R-:W-:-:S07]  /*c4e0*/  MOV R42, R44 ;  /* 0x0000002c002a7202 */ /* 0x000fce0000000f00 */
.L_x_11298:
[----:B------:R-:W-:Y:S05]  /*c4f0*/  BSYNC B3 ;  /* 0x0000000000037941 */ /* 0x000fea0003800000 */
.L_x_11296:
        /* <DEDUP_REMOVED lines=16> */
.L_x_11302:
[----:B------:R-:W-:Y:S05]  /*c600*/  BSYNC B4 ;  /* 0x0000000000047941 */ /* 0x000fea0003800000 */
.L_x_11301:
        /* <DEDUP_REMOVED lines=44> */
.L_x_11300:
[----:B------:R-:W-:Y:S05]  /*c8d0*/  BSYNC B3 ;  /* 0x0000000000037941 */ /* 0x000fea0003800000 */
.L_x_11299:
        /* <DEDUP_REMOVED lines=13> */
.L_x_11295:
[----:B------:R-:W-:Y:S05]  /*c9b0*/  BSYNC B2 ;  /* 0x0000000000027941 */ /* 0x000fea0003800000 */
.L_x_11293:
        /* <DEDUP_REMOVED lines=8> */
.L_x_11304:
        /* <DEDUP_REMOVED lines=12> */
.L_x_11307:
[----:B------:R-:W-:-:S07]  /*cb00*/  MOV R42, R44 ;  /* 0x0000002c002a7202 */ /* 0x000fce0000000f00 */
.L_x_11308:
[----:B------:R-:W-:Y:S05]  /*cb10*/  BSYNC B3 ;  /* 0x0000000000037941 */ /* 0x000fea0003800000 */
.L_x_11306:
        /* <DEDUP_REMOVED lines=16> */
.L_x_11312:
[----:B------:R-:W-:Y:S05]  /*cc20*/  BSYNC B4 ;  /* 0x0000000000047941 */ /* 0x000fea0003800000 */
.L_x_11311:
        /* <DEDUP_REMOVED lines=44> */
.L_x_11310:
[----:B------:R-:W-:Y:S05]  /*cef0*/  BSYNC B3 ;  /* 0x0000000000037941 */ /* 0x000fea0003800000 */
.L_x_11309:
        /* <DEDUP_REMOVED lines=13> */
.L_x_11305:
[----:B------:R-:W-:Y:S05]  /*cfd0*/  BSYNC B2 ;  /* 0x0000000000027941 */ /* 0x000fea0003800000 */
.L_x_11303:
        /* <DEDUP_REMOVED lines=8> */
.L_x_11314:
        /* <DEDUP_REMOVED lines=12> */
.L_x_11317:
[----:B------:R-:W-:-:S07]  /*d120*/  IMAD.MOV.U32 R42, RZ, RZ, R44 ;  /* 0x000000ffff2a7224 */ /* 0x000fce00078e002c */
.L_x_11318:
[----:B------:R-:W-:Y:S05]  /*d130*/  BSYNC B3 ;  /* 0x0000000000037941 */ /* 0x000fea0003800000 */
.L_x_11316:
        /* <DEDUP_REMOVED lines=16> */
.L_x_11322:
[----:B------:R-:W-:Y:S05]  /*d240*/  BSYNC B4 ;  /* 0x0000000000047941 */ /* 0x000fea0003800000 */
.L_x_11321:
        /* <DEDUP_REMOVED lines=44> */
.L_x_11320:
[----:B------:R-:W-:Y:S05]  /*d510*/  BSYNC B3 ;  /* 0x0000000000037941 */ /* 0x000fea0003800000 */
.L_x_11319:
        /* <DEDUP_REMOVED lines=13> */
.L_x_11315:
[----:B------:R-:W-:Y:S05]  /*d5f0*/  BSYNC B2 ;  /* 0x0000000000027941 */ /* 0x000fea0003800000 */
.L_x_11313:
        /* <DEDUP_REMOVED lines=8> */
.L_x_11324:
        /* <DEDUP_REMOVED lines=12> */
.L_x_11327:
[----:B------:R-:W-:-:S07]  /*d740*/  MOV R42, R44 ;  /* 0x0000002c002a7202 */ /* 0x000fce0000000f00 */
.L_x_11328:
[----:B------:R-:W-:Y:S05]  /*d750*/  BSYNC B3 ;  /* 0x0000000000037941 */ /* 0x000fea0003800000 */
.L_x_11326:
        /* <DEDUP_REMOVED lines=16> */
.L_x_11332:
[----:B------:R-:W-:Y:S05]  /*d860*/  BSYNC B4 ;  /* 0x0000000000047941 */ /* 0x000fea0003800000 */
.L_x_11331:
        /* <DEDUP_REMOVED lines=44> */
.L_x_11330:
[----:B------:R-:W-:Y:S05]  /*db30*/  BSYNC B3 ;  /* 0x0000000000037941 */ /* 0x000fea0003800000 */
.L_x_11329:
        /* <DEDUP_REMOVED lines=13> */
.L_x_11325:
[----:B------:R-:W-:Y:S05]  /*dc10*/  BSYNC B2 ;  /* 0x0000000000027941 */ /* 0x000fea0003800000 */
.L_x_11323:
        /* <DEDUP_REMOVED lines=8> */
.L_x_11334:
        /* <DEDUP_REMOVED lines=12> */
.L_x_11337:
[----:B------:R-:W-:-:S07]  /*dd60*/  MOV R42, R44 ;  /* 0x0000002c002a7202 */ /* 0x000fce0000000f00 */
.L_x_11338:
[----:B------:R-:W-:Y:S05]  /*dd70*/  BSYNC B3 ;  /* 0x0000000000037941 */ /* 0x000fea0003800000 */
.L_x_11336:
        /* <DEDUP_REMOVED lines=16> */
.L_x_11342:
[----:B------:R-:W-:Y:S05]  /*de80*/  BSYNC B4 ;  /* 0x0000000000047941 */ /* 0x000fea0003800000 */
.L_x_11341:
        /* <DEDUP_REMOVED lines=44> */
.L_x_11340:
[----:B------:R-:W-:Y:S05]  /*e150*/  BSYNC B3 ;  /* 0x0000000000037941 */ /* 0x000fea0003800000 */
.L_x_11339:
        /* <DEDUP_REMOVED lines=13> */
.L_x_11335:
[----:B------:R-:W-:Y:S05]  /*e230*/  BSYNC B2 ;  /* 0x0000000000027941 */ /* 0x000fea0003800000 */
.L_x_11333:
        /* <DEDUP_REMOVED lines=8> */
.L_x_11344:
        /* <DEDUP_REMOVED lines=12> */
.L_x_11347:
[----:B------:R-:W-:-:S07]  /*e380*/  IMAD.MOV.U32 R42, RZ, RZ, R44 ;  /* 0x000000ffff2a7224 */ /* 0x000fce00078e002c */
.L_x_11348:
[----:B------:R-:W-:Y:S05]  /*e390*/  BSYNC B3 ;  /* 0x0000000000037941 */ /* 0x000fea0003800000 */
.L_x_11346:
        /* <DEDUP_REMOVED lines=16> */
.L_x_11352:
[----:B------:R-:W-:Y:S05]  /*e4a0*/  BSYNC B4 ;  /* 0x0000000000047941 */ /* 0x000fea0003800000 */
.L_x_11351:
        /* <DEDUP_REMOVED lines=44> */
.L_x_11350:
[----:B------:R-:W-:Y:S05]  /*e770*/  BSYNC B3 ;  /* 0x0000000000037941 */ /* 0x000fea0003800000 */
.L_x_11349:
        /* <DEDUP_REMOVED lines=13> */
.L_x_11345:
[----:B------:R-:W-:Y:S05]  /*e850*/  BSYNC B2 ;  /* 0x0000000000027941 */ /* 0x000fea0003800000 */
.L_x_11343:
        /* <DEDUP_REMOVED lines=8> */
.L_x_11354:
        /* <DEDUP_REMOVED lines=12> */
.L_x_11357:
[----:B------:R-:W-:-:S07]  /*e9a0*/  MOV R73, R44 ;  /* 0x0000002c00497202 */ /* 0x000fce0000000f00 */
.L_x_11358:
[----:B------:R-:W-:Y:S05]  /*e9b0*/  BSYNC B3 ;  /* 0x0000000000037941 */ /* 0x000fea0003800000 */
.L_x_11356:
        /* <DEDUP_REMOVED lines=16> */
.L_x_11362:
[----:B------:R-:W-:Y:S05]  /*eac0*/  BSYNC B4 ;  /* 0x0000000000047941 */ /* 0x000fea0003800000 */
.L_x_11361:
        /* <DEDUP_REMOVED lines=44> */
.L_x_11360:
[----:B------:R-:W-:Y:S05]  /*ed90*/  BSYNC B3 ;  /* 0x0000000000037941 */ /* 0x000fea0003800000 */
.L_x_11359:
        /* <DEDUP_REMOVED lines=13> */
.L_x_11355:
[----:B------:R-:W-:Y:S05]  /*ee70*/  BSYNC B2 ;  /* 0x0000000000027941 */ /* 0x000fea0003800000 */
.L_x_11353:
        /* <DEDUP_REMOVED lines=29> */
.L_x_11364:
[----:B------:R-:W-:Y:S05]  /*f050*/  BSYNC B2 ;  /* 0x0000000000027941 */ /* 0x000fea0003800000 */
.L_x_11363:
[----:B------:R-:W-:Y:S01]  /*f060*/  IADD3 R138, R138, 0x20, RZ ;  /* 0x000000208a8a7810 */ /* 0x000fe20007ffe0ff */
[----:B------:R-:W-:-:S07]  /*f070*/  VIADD R134, R134, 0x20 ;  /* 0x0000002086867836 */ /* 0x000fce0000000000 */
.L_x_11282:
[----:B------:R-:W-:Y:S05]  /*f080*/  BSYNC B1 ;  /* 0x0000000000017941 */ /* 0x000fea0003800000 */
.L_x_11281:
        /* <DEDUP_REMOVED lines=20> */
.L_x_11368:
        /* <DEDUP_REMOVED lines=12> */
.L_x_11371:
[----:B------:R-:W-:-:S07]  /*f290*/  MOV R70, R44 ;  /* 0x0000002c00467202 */ /* 0x000fce0000000f00 */
.L_x_11372:
[----:B------:R-:W-:Y:S05]  /*f2a0*/  BSYNC B3 ;  /* 0x0000000000037941 */ /* 0x000fea0003800000 */
.L_x_11370:
        /* <DEDUP_REMOVED lines=16> */
.L_x_11376:
[----:B------:R-:W-:Y:S05]  /*f3b0*/  BSYNC B4 ;  /* 0x0000000000047941 */ /* 0x000fea0003800000 */
.L_x_11375:
        /* <DEDUP_REMOVED lines=43> */
.L_x_11374:
[----:B------:R-:W-:Y:S05]  /*f670*/  BSYNC B3 ;  /* 0x0000000000037941 */ /* 0x000fea0003800000 */
.L_x_11373:
        /* <DEDUP_REMOVED lines=13> */
.L_x_11369:
[----:B------:R-:W-:Y:S05]  /*f750*/  BSYNC B2 ;  /* 0x0000000000027941 */ /* 0x000fea0003800000 */
.L_x_11367:
        /* <DEDUP_REMOVED lines=8> */
.L_x_11378:
        /* <DEDUP_REMOVED lines=12> */
.L_x_11381:
[----:B------:R-:W-:-:S07]  /*f8a0*/  MOV R42, R44 ;  /* 0x0000002c002a7202 */ /* 0x000fce0000000f00 */
.L_x_11382:
[----:B------:R-:W-:Y:S05]  /*f8b0*/  BSYNC B3 ;  /* 0x0000000000037941 */ /* 0x000fea0003800000 */
.L_x_11380:
        /* <DEDUP_REMOVED lines=16> */
.L_x_11386:
[----:B------:R-:W-:Y:S05]  /*f9c0*/  BSYNC B4 ;  /* 0x0000000000047941 */ /* 0x000fea0003800000 */
.L_x_11385:
        /* <DEDUP_REMOVED lines=44> */
.L_x_11384:
[----:B------:R-:W-:Y:S05]  /*fc90*/  BSYNC B3 ;  /* 0x0000000000037941 */ /* 0x000fea0003800000 */
.L_x_11383:
        /* <DEDUP_REMOVED lines=13> */
.L_x_11379:
[----:B------:R-:W-:Y:S05]  /*fd70*/  BSYNC B2 ;  /* 0x0000000000027941 */ /* 0x000fea0003800000 */
.L_x_11377:
        /* <DEDUP_REMOVED lines=8> */
.L_x_11388:
        /* <DEDUP_REMOVED lines=12> */
.L_x_11391:
[----:B------:R-:W-:-:S07]  /*fec0*/  IMAD.MOV.U32 R42, RZ, RZ, R44 ;  /* 0x000000ffff2a7224 */ /* 0x000fce00078e002c */
.L_x_11392:
[----:B------:R-:W-:Y:S05]  /*fed0*/  BSYNC B3 ;  /* 0x0000000000037941 */ /* 0x000fea0003800000 */
.L_x_11390:
        /* <DEDUP_REMOVED lines=16> */
.L_x_11396:
[----:B------:R-:W-:Y:S05]  /*ffe0*/  BSYNC B4 ;  /* 0x0000000000047941 */ /* 0x000fea0003800000 */
.L_x_11395:
        /* <DEDUP_REMOVED lines=44> */
.L_x_11394:
[----:B------:R-:W-:Y:S05]  /*102b0*/  BSYNC B3 ;  /* 0x0000000000037941 */ /* 0x000fea0003800000 */
.L_x_11393:
        /* <DEDUP_REMOVED lines=13> */
.L_x_11389:
[----:B------:R-:W-:Y:S05]  /*10390*/  BSYNC B2 ;  /* 0x0000000000027941 */ /* 0x000fea0003800000 */
.L_x_11387:
        /* <DEDUP_REMOVED lines=8> */
.L_x_11398:
        /* <DEDUP_REMOVED lines=12> */
.L_x_11401:
[----:B------:R-:W-:-:S07]  /*104e0*/  MOV R42, R44 ;  /* 0x0000002c002a7202 */ /* 0x000fce0000000f00 */
.L_x_11402:
[----:B------:R-:W-:Y:S05]  /*104f0*/  BSYNC B3 ;  /* 0x0000000000037941 */ /* 0x000fea0003800000 */
.L_x_11400:
        /* <DEDUP_REMOVED lines=16> */
.L_x_11406:
[----:B------:R-:W-:Y:S05]  /*10600*/  BSYNC B4 ;  /* 0x0000000000047941 */ /* 0x000fea0003800000 */
.L_x_11405:
        /* <DEDUP_REMOVED lines=44> */
.L_x_11404:
[----:B------:R-:W-:Y:S05]  /*108d0*/  BSYNC B3 ;  /* 0x0000000000037941 */ /* 0x000fea0003800000 */
.L_x_11403:
        /* <DEDUP_REMOVED lines=13> */
.L_x_11399:
[----:B------:R-:W-:Y:S05]  /*109b0*/  BSYNC B2 ;  /* 0x0000000000027941 */ /* 0x000fea0003800000 */
.L_x_11397:
        /* <DEDUP_REMOVED lines=8> */
.L_x_11408:
        /* <DEDUP_REMOVED lines=12> */
.L_x_11411:
[----:B------:R-:W-:-:S07]  /*10b00*/  MOV R42, R44 ;  /* 0x0000002c002a7202 */ /* 0x000fce0000000f00 */
.L_x_11412:
[----:B------:R-:W-:Y:S05]  /*10b10*/  BSYNC B3 ;  /* 0x0000000000037941 */ /* 0x000fea0003800000 */
.L_x_11410:
        /* <DEDUP_REMOVED lines=16> */
.L_x_11416:
[----:B------:R-:W-:Y:S05]  /*10c20*/  BSYNC B4 ;  /* 0x0000000000047941 */ /* 0x000fea0003800000 */
.L_x_11415:
        /* <DEDUP_REMOVED lines=44> */
.L_x_11414:
[----:B------:R-:W-:Y:S05]  /*10ef0*/  BSYNC B3 ;  /* 0x0000000000037941 */ /* 0x000fea0003800000 */
.L_x_11413:
        /* <DEDUP_REMOVED lines=13> */
.L_x_11409:
[----:B------:R-:W-:Y:S05]  /*10fd0*/  BSYNC B2 ;  /* 0x0000000000027941 */ /* 0x000fea0003800000 */
.L_x_11407:
        /* <DEDUP_REMOVED lines=8> */
.L_x_11418:
        /* <DEDUP_REMOVED lines=12> */
.L_x_11421:
[----:B------:R-:W-:-:S07]  /*11120*/  IMAD.MOV.U32 R42, RZ, RZ, R44 ;  /* 0x000000ffff2a7224 */ /* 0x000fce00078e002c */
.L_x_11422:
[----:B------:R-:W-:Y:S05]  /*11130*/  BSYNC B3 ;  /* 0x0000000000037941 */ /* 0x000fea0003800000 */
.L_x_11420:
        /* <DEDUP_REMOVED lines=16> */
.L_x_11426:
[----:B------:R-:W-:Y:S05]  /*11240*/  BSYNC B4 ;  /* 0x0000000000047941 */ /* 0x000fea0003800000 */
.L_x_11425:
        /* <DEDUP_REMOVED lines=44> */
.L_x_11424:
[----:B------:R-:W-:Y:S05]  /*11510*/  BSYNC B3 ;  /* 0x0000000000037941 */ /* 0x000fea0003800000 */
.L_x_11423:
        /* <DEDUP_REMOVED lines=13> */
.L_x_11419:
[----:B------:R-:W-:Y:S05]  /*115f0*/  BSYNC B2 ;  /* 0x0000000000027941 */ /* 0x000fea0003800000 */
.L_x_11417:
        /* <DEDUP_REMOVED lines=8> */
.L_x_11428:
        /* <DEDUP_REMOVED lines=12> */
.L_x_11431:
[----:B------:R-:W-:-:S07]  /*11740*/  MOV R42, R44 ;  /* 0x0000002c002a7202 */ /* 0x000fce0000000f00 */
.L_x_11432:
[----:B------:R-:W-:Y:S05]  /*11750*/  BSYNC B3 ;  /* 0x0000000000037941 */ /* 0x000fea0003800000 */
.L_x_11430:
        /* <DEDUP_REMOVED lines=16> */
.L_x_11436:
[----:B------:R-:W-:Y:S05]  /*11860*/  BSYNC B4 ;  /* 0x0000000000047941 */ /* 0x000fea0003800000 */
.L_x_11435:
        /* <DEDUP_REMOVED lines=44> */
.L_x_11434:
[----:B------:R-:W-:Y:S05]  /*11b30*/  BSYNC B3 ;  /* 0x0000000000037941 */ /* 0x000fea0003800000 */
.L_x_11433:
        /* <DEDUP_REMOVED lines=13> */
.L_x_11429:
[----:B------:R-:W-:Y:S05]  /*11c10*/  BSYNC B2 ;  /* 0x0000000000027941 */ /* 0x000fea0003800000 */
.L_x_11427:
        /* <DEDUP_REMOVED lines=8> */
.L_x_11438:
        /* <DEDUP_REMOVED lines=12> */
.L_x_11441:
[----:B------:R-:W-:-:S07]  /*11d60*/  MOV R73, R44 ;  /* 0x0000002c00497202 */ /* 0x000fce0000000f00 */
.L_x_11442:
[----:B------:R-:W-:Y:S05]  /*11d70*/  BSYNC B3 ;  /* 0x0000000000037941 */ /* 0x000fea0003800000 */
.L_x_11440:
        /* <DEDUP_REMOVED lines=16> */
.L_x_11446:
[----:B------:R-:W-:Y:S05]  /*11e80*/  BSYNC B4 ;  /* 0x0000000000047941 */ /* 0x000fea0003800000 */
.L_x_11445:
        /* <DEDUP_REMOVED lines=44> */
.L_x_11444:
[----:B------:R-:W-:Y:S05]  /*12150*/  BSYNC B3 ;  /* 0x0000000000037941 */ /* 0x000fea0003800000 */
.L_x_11443:
        /* <DEDUP_REMOVED lines=13> */
.L_x_11439:
[----:B------:R-:W-:Y:S05]  /*12230*/  BSYNC B2 ;  /* 0x0000000000027941 */ /* 0x000fea0003800000 */
.L_x_11437:
        /* <DEDUP_REMOVED lines=29> */
.L_x_11448:
[----:B------:R-:W-:Y:S05]  /*12410*/  BSYNC B2 ;  /* 0x0000000000027941 */ /* 0x000fea0003800000 */
.L_x_11447:
[----:B------:R-:W-:Y:S01]  /*12420*/  VIADD R138, R138, 0x20 ;  /* 0x000000208a8a7836 */ /* 0x000fe20000000000 */
[----:B------:R-:W-:-:S07]  /*12430*/  IADD3 R134, R134, 0x20, RZ ;  /* 0x0000002086867810 */ /* 0x000fce0007ffe0ff */
.L_x_11366:
[----:B------:R-:W-:Y:S05]  /*12440*/  BSYNC B1 ;  /* 0x0000000000017941 */ /* 0x000fea0003800000 */
.L_x_11365:
        /* <DEDUP_REMOVED lines=20> */
.L_x_11452:
        /* <DEDUP_REMOVED lines=12> */
.L_x_11455:
[----:B------:R-:W-:-:S07]  /*12650*/  IMAD.MOV.U32 R70, RZ, RZ, R44 ;  /* 0x000000ffff467224 */ /* 0x000fce00078e002c */
.L_x_11456:
[----:B------:R-:W-:Y:S05]  /*12660*/  BSYNC B3 ;  /* 0x0000000000037941 */ /* 0x000fea0003800000 */
.L_x_11454:
        /* <DEDUP_REMOVED lines=16> */
.L_x_11460:
[----:B------:R-:W-:Y:S05]  /*12770*/  BSYNC B4 ;  /* 0x0000000000047941 */ /* 0x000fea0003800000 */
.L_x_11459:
        /* <DEDUP_REMOVED lines=43> */
.L_x_11458:
[----:B------:R-:W-:Y:S05]  /*12a30*/  BSYNC B3 ;  /* 0x0000000000037941 */ /* 0x000fea0003800000 */
.L_x_11457:
        /* <DEDUP_REMOVED lines=13> */
.L_x_11453:
[----:B------:R-:W-:Y:S05]  /*12b10*/  BSYNC B2 ;  /* 0x0000000000027941 */ /* 0x000fea0003800000 */
.L_x_11451:
        /* <DEDUP_REMOVED lines=8> */
.L_x_11462:
        /* <DEDUP_REMOVED lines=12> */
.L_x_11465:
[----:B------:R-:W-:-:S07]  /*12c60*/  IMAD.MOV.U32 R42, RZ, RZ, R44 ;  /* 0x000000ffff2a7224 */ /* 0x000fce00078e002c */
.L_x_11466:
[----:B------:R-:W-:Y:S05]  /*12c70*/  BSYNC B3 ;  /* 0x0000000000037941 */ /* 0x000fea0003800000 */
.L_x_11464:
        /* <DEDUP_REMOVED lines=16> */
.L_x_11470:
[----:B------:R-:W-:Y:S05]  /*12d80*/  BSYNC B4 ;  /* 0x0000000000047941 */ /* 0x000fea0003800000 */
.L_x_11469:
        /* <DEDUP_REMOVED lines=44> */
.L_x_11468:
[----:B------:R-:W-:Y:S05]  /*13050*/  BSYNC B3 ;  /* 0x0000000000037941 */ /* 0x000fea0003800000 */
.L_x_11467:
        /* <DEDUP_REMOVED lines=13> */
.L_x_11463:
[----:B------:R-:W-:Y:S05]  /*13130*/  BSYNC B2 ;  /* 0x0000000000027941 */ /* 0x000fea0003800000 */
.L_x_11461:
        /* <DEDUP_REMOVED lines=8> */
.L_x_11472:
        /* <DEDUP_REMOVED lines=12> */
.L_x_11475:
[----:B------:R-:W-:-:S07]  /*13280*/  MOV R42, R44 ;  /* 0x0000002c002a7202 */ /* 0x000fce0000000f00 */
.L_x_11476:
[----:B------:R-:W-:Y:S05]  /*13290*/  BSYNC B3 ;  /* 0x0000000000037941 */ /* 0x000fea0003800000 */
.L_x_11474:
        /* <DEDUP_REMOVED lines=16> */
.L_x_11480:
[----:B------:R-:W-:Y:S05]  /*133a0*/  BSYNC B4 ;  /* 0x0000000000047941 */ /* 0x000fea0003800000 */
.L_x_11479:
        /* <DEDUP_REMOVED lines=44> */
.L_x_11478:
[----:B------:R-:W-:Y:S05]  /*13670*/  BSYNC B3 ;  /* 0x0000000000037941 */ /* 0x000fea0003800000 */
.L_x_11477:
        /* <DEDUP_REMOVED lines=13> */
.L_x_11473:
[----:B------:R-:W-:Y:S05]  /*13750*/  BSYNC B2 ;  /* 0x0000000000027941 */ /* 0x000fea0003800000 */
.L_x_11471:
        /* <DEDUP_REMOVED lines=8> */
.L_x_11482:
        /* <DEDUP_REMOVED lines=12> */
.L_x_11485:
[----:B------:R-:W-:-:S07]  /*138a0*/  MOV R42, R44 ;  /* 0x0000002c002a7202 */ /* 0x000fce0000000f00 */
.L_x_11486:
[----:B------:R-:W-:Y:S05]  /*138b0*/  BSYNC B3 ;  /* 0x0000000000037941 */ /* 0x000fea0003800000 */
.L_x_11484:
        /* <DEDUP_REMOVED lines=16> */
.L_x_11490:
[----:B------:R-:W-:Y:S05]  /*139c0*/  BSYNC B4 ;  /* 0x0000000000047941 */ /* 0x000fea0003800000 */
.L_x_11489:
        /* <DEDUP_REMOVED lines=44> */
.L_x_11488:
[----:B------:R-:W-:Y:S05]  /*13c90*/  BSYNC B3 ;  /* 0x0000000000037941 */ /* 0x000fea0003800000 */
.L_x_11487:
        /* <DEDUP_REMOVED lines=13> */
.L_x_11483:
[----:B------:R-:W-:Y:S05]  /*13d70*/  BSYNC B2 ;  /* 0x0000000000027941 */ /* 0x000fea0003800000 */
.L_x_11481:
        /* <DEDUP_REMOVED lines=8> */
.L_x_11492:
        /* <DEDUP_REMOVED lines=12> */
.L_x_11495:
[----:B------:R-:W-:-:S07]  /*13ec0*/  IMAD.MOV.U32 R42, RZ, RZ, R44 ;  /* 0x000000ffff2a7224 */ /* 0x000fce00078e002c */
.L_x_11496:
[----:B------:R-:W-:Y:S05]  /*13ed0*/  BSYNC B3 ;  /* 0x0000000000037941 */ /* 0x000fea0003800000 */
.L_x_11494:
        /* <DEDUP_REMOVED lines=16> */
.L_x_11500:
[----:B------:R-:W-:Y:S05]  /*13fe0*/  BSYNC B4 ;  /* 0x0000000000047941 */ /* 0x000fea0003800000 */
.L_x_11499:
        /* <DEDUP_REMOVED lines=44> */
.L_x_11498:
[----:B------:R-:W-:Y:S05]  /*142b0*/  BSYNC B3 ;  /* 0x0000000000037941 */ /* 0x000fea0003800000 */
.L_x_11497:
[----:B------:R-:W2:Y:S01]  /*142c0*/  LDL R69, [R1] ;  /* 0x0000000001457983 */ /* 0x000ea20000100800 */
        /* <DEDUP_REMOVED lines=12> */
.L_x_11493:
[----:B------:R-:W-:Y:S05]  /*14390*/  BSYNC B2 ;  /* 0x0000000000027941 */ /* 0x000fea0003800000 */
.L_x_11491:
        /* <DEDUP_REMOVED lines=8> */
.L_x_11502:
        /* <DEDUP_REMOVED lines=12> */
.L_x_11505:
[----:B------:R-:W-:-:S07]  /*144e0*/  MOV R42, R44 ;  /* 0x0000002c002a7202 */ /* 0x000fce0000000f00 */
.L_x_11506:
[----:B------:R-:W-:Y:S05]  /*144f0*/  BSYNC B3 ;  /* 0x0000000000037941 */ /* 0x000fea0003800000 */
.L_x_11504:
        /* <DEDUP_REMOVED lines=16> */
.L_x_11510:
[----:B------:R-:W-:Y:S05]  /*14600*/  BSYNC B4 ;  /* 0x0000000000047941 */ /* 0x000fea0003800000 */
.L_x_11509:
        /* <DEDUP_REMOVED lines=44> */
.L_x_11508:
[----:B------:R-:W-:Y:S05]  /*148d0*/  BSYNC B3 ;  /* 0x0000000000037941 */ /* 0x000fea0003800000 */
.L_x_11507:
        /* <DEDUP_REMOVED lines=9> */
[----:B------:R-:W-:Y:S01]  /*14970*/  FMUL.FTZ R111, R251, R42 ;  /* 0x0000002afb6f7220 */ /* 0x000fe20000410000 */
[----:B------:R-:W-:-:S05]  /*14980*/  @P2 HADD2.F32 R42, -RZ, R66.H1_H1 ;  /* 0x30000042ff2a2230 */ /* 0x000fca0000004100 */
[----:B------:R-:W-:-:S07]  /*14990*/  @P2 FADD.FTZ R111, R42, R111 ;  /* 0x0000006f2a6f2221 */ /* 0x000fce0000010000 */
.L_x_11503:
[----:B------:R-:W-:Y:S05]  /*149a0*/  BSYNC B2 ;  /* 0x0000000000027941 */ /* 0x000fea0003800000 */
.L_x_11501:
        /* <DEDUP_REMOVED lines=8> */
.L_x_11512:
        /* <DEDUP_REMOVED lines=12> */
.L_x_11515:
[----:B------:R-:W-:-:S07]  /*14af0*/  MOV R42, R44 ;  /* 0x0000002c002a7202 */ /* 0x000fce0000000f00 */
.L_x_11516:
[----:B------:R-:W-:Y:S05]  /*14b00*/  BSYNC B3 ;  /* 0x0000000000037941 */ /* 0x000fea0003800000 */
.L_x_11514:
        /* <DEDUP_REMOVED lines=16> */
.L_x_11520:
[----:B------:R-:W-:Y:S05]  /*14c10*/  BSYNC B4 ;  /* 0x0000000000047941 */ /* 0x000fea0003800000 */
.L_x_11519:
        /* <DEDUP_REMOVED lines=44> */
.L_x_11518:
[----:B------:R-:W-:Y:S05]  /*14ee0*/  BSYNC B3 ;  /* 0x0000000000037941 */ /* 0x000fea0003800000 */
.L_x_11517:
        /* <DEDUP_REMOVED lines=9> */
[----:B------:R-:W-:Y:S01]  /*14f80*/  FMUL.FTZ R112, R250, R42 ;  /* 0x0000002afa707220 */ /* 0x000fe20000410000 */
[----:B------:R-:W-:-:S05]  /*14f90*/  @P2 HADD2.F32 R42, -RZ, R67.H0_H0 ;  /* 0x20000043ff2a2230 */ /* 0x000fca0000004100 */
[----:B------:R-:W-:-:S07]  /*14fa0*/  @P2 FADD.FTZ R112, R42, R112 ;  /* 0x000000702a702221 */ /* 0x000fce0000010000 */
.L_x_11513:
[----:B------:R-:W-:Y:S05]  /*14fb0*/  BSYNC B2 ;  /* 0x0000000000027941 */ /* 0x000fea0003800000 */
.L_x_11511:
        /* <DEDUP_REMOVED lines=8> */
.L_x_11522:
        /* <DEDUP_REMOVED lines=12> */
.L_x_11525:
[----:B------:R-:W-:-:S07]  /*15100*/  IMAD.MOV.U32 R73, RZ, RZ, R44 ;  /* 0x000000ffff497224 */ /* 0x000fce00078e002c */
.L_x_11526:
[----:B------:R-:W-:Y:S05]  /*15110*/  BSYNC B3 ;  /* 0x0000000000037941 */ /* 0x000fea0003800000 */
.L_x_11524:
        /* <DEDUP_REMOVED lines=16> */
.L_x_11530:
[----:B------:R-:W-:Y:S05]  /*15220*/  BSYNC B4 ;  /* 0x0000000000047941 */ /* 0x000fea0003800000 */
.L_x_11529:
        /* <DEDUP_REMOVED lines=44> */
.L_x_11528:
[----:B------:R-:W-:Y:S05]  /*154f0*/  BSYNC B3 ;  /* 0x0000000000037941 */ /* 0x000fea0003800000 */
.L_x_11527:
        /* <DEDUP_REMOVED lines=12> */
.L_x_11523:
[----:B------:R-:W-:Y:S05]  /*155c0*/  BSYNC B2 ;  /* 0x0000000000027941 */ /* 0x000fea0003800000 */
.L_x_11521:
        /* <DEDUP_REMOVED lines=29> */
.L_x_11532:
[----:B------:R-:W-:Y:S05]  /*157a0*/  BSYNC B2 ;  /* 0x0000000000027941 */ /* 0x000fea0003800000 */
.L_x_11531:
[----:B------:R-:W-:Y:S02]  /*157b0*/  IADD3 R138, R138, 0x20, RZ ;  /* 0x000000208a8a7810 */ /* 0x000fe40007ffe0ff */
[----:B------:R-:W-:-:S07]  /*157c0*/  IADD3 R134, R134, 0x20, RZ ;  /* 0x0000002086867810 */ /* 0x000fce0007ffe0ff */
.L_x_11450:
[----:B------:R-:W-:Y:S05]  /*157d0*/  BSYNC B1 ;  /* 0x0000000000017941 */ /* 0x000fea0003800000 */
.L_x_11449:
        /* <DEDUP_REMOVED lines=20> */
.L_x_11536:
        /* <DEDUP_REMOVED lines=12> */
.L_x_11539:
[----:B------:R-:W-:-:S07]  /*159e0*/  MOV R70, R44 ;  /* 0x0000002c00467202 */ /* 0x000fce0000000f00 */
.L_x_11540:
[----:B------:R-:W-:Y:S05]  /*159f0*/  BSYNC B3 ;  /* 0x0000000000037941 */ /* 0x000fea0003800000 */
.L_x_11538:
        /* <DEDUP_REMOVED lines=16> */
.L_x_11544:
[----:B------:R-:W-:Y:S05]  /*15b00*/  BSYNC B4 ;  /* 0x0000000000047941 */ /* 0x000fea0003800000 */
.L_x_11543:
        /* <DEDUP_REMOVED lines=43> */
.L_x_11542:
[----:B------:R-:W-:Y:S05]  /*15dc0*/  BSYNC B3 ;  /* 0x0000000000037941 */ /* 0x000fea0003800000 */
.L_x_11541:
        /* <DEDUP_REMOVED lines=12> */
.L_x_11537:
[----:B------:R-:W-:Y:S05]  /*15e90*/  BSYNC B2 ;  /* 0x0000000000027941 */ /* 0x000fea0003800000 */
.L_x_11535:
        /* <DEDUP_REMOVED lines=8> */
.L_x_11546:
        /* <DEDUP_REMOVED lines=12> */
.L_x_11549:
[----:B------:R-:W-:-:S07]  /*15fe0*/  MOV R42, R44 ;  /* 0x0000002c002a7202 */ /* 0x000fce0000000f00 */
.L_x_11550:
[----:B------:R-:W-:Y:S05]  /*15ff0*/  BSYNC B3 ;  /* 0x0000000000037941 */ /* 0x000fea0003800000 */
.L_x_11548:
        /* <DEDUP_REMOVED lines=16> */
.L_x_11554:
[----:B------:R-:W-:Y:S05]  /*16100*/  BSYNC B4 ;  /* 0x0000000000047941 */ /* 0x000fea0003800000 */
.L_x_11553:
        /* <DEDUP_REMOVED lines=44> */
.L_x_11552:
[----:B------:R-:W-:Y:S05]  /*163d0*/  BSYNC B3 ;  /* 0x0000000000037941 */ /* 0x000fea0003800000 */
.L_x_11551:
        /* <DEDUP_REMOVED lines=12> */
.L_x_11547:
[----:B------:R-:W-:Y:S05]  /*164a0*/  BSYNC B2 ;  /* 0x0000000000027941 */ /* 0x000fea0003800000 */
.L_x_11545:
        /* <DEDUP_REMOVED lines=8> */
.L_x_11556:
        /* <DEDUP_REMOVED lines=12> */
.L_x_11559:
[----:B------:R-:W-:-:S07]  /*165f0*/  MOV R42, R44 ;  /* 0x0000002c002a7202 */ /* 0x000fce0000000f00 */
.L_x_11560:
[----:B------:R-:W-:Y:S05]  /*16600*/  BSYNC B3 ;  /* 0x0000000000037941 */ /* 0x000fea0003800000 */
.L_x_11558:
        /* <DEDUP_REMOVED lines=16> */
.L_x_11564:
[----:B------:R-:W-:Y:S05]  /*16710*/  BSYNC B4 ;  /* 0x0000000000047941 */ /* 0x000fea0003800000 */
.L_x_11563:
        /* <DEDUP_REMOVED lines=44> */
.L_x_11562:
[----:B------:R-:W-:Y:S05]  /*169e0*/  BSYNC B3 ;  /* 0x0000000000037941 */ /* 0x000fea0003800000 */
.L_x_11561:
        /* <DEDUP_REMOVED lines=12> */
.L_x_11557:
[----:B------:R-:W-:Y:S05]  /*16ab0*/  BSYNC B2 ;  /* 0x0000000000027941 */ /* 0x000fea0003800000 */
.L_x_11555:
        /* <DEDUP_REMOVED lines=8> */
.L_x_11566:
        /* <DEDUP_REMOVED lines=12> */
.L_x_11569:
[----:B------:R-:W-:-:S07]  /*16c00*/  IMAD.MOV.U32 R42, RZ, RZ, R44 ;  /* 0x000000ffff2a7224 */ /* 0x000fce00078e002c */
.L_x_11570:
[----:B------:R-:W-:Y:S05]  /*16c10*/  BSYNC B3 ;  /* 0x0000000000037941 */ /* 0x000fea0003800000 */
.L_x_11568:
        /* <DEDUP_REMOVED lines=16> */
.L_x_11574:
[----:B------:R-:W-:Y:S05]  /*16d20*/  BSYNC B4 ;  /* 0x0000000000047941 */ /* 0x000fea0003800000 */
.L_x_11573:
        /* <DEDUP_REMOVED lines=44> */
.L_x_11572:
[----:B------:R-:W-:Y:S05]  /*16ff0*/  BSYNC B3 ;  /* 0x0000000000037941 */ /* 0x000fea0003800000 */
.L_x_11571:
        /* <DEDUP_REMOVED lines=12> */
.L_x_11567:
[----:B------:R-:W-:Y:S05]  /*170c0*/  BSYNC B2 ;  /* 0x0000000000027941 */ /* 0x000fea0003800000 */
.L_x_11565:
        /* <DEDUP_REMOVED lines=8> */
.L_x_11576:
        /* <DEDUP_REMOVED lines=12> */
.L_x_11579:
[----:B------:R-:W-:-:S07]  /*17210*/  MOV R42, R44 ;  /* 0x0000002c002a7202 */ /* 0x000fce0000000f00 */
.L_x_11580:
[----:B------:R-:W-:Y:S05]  /*17220*/  BSYNC B3 ;  /* 0x0000000000037941 */ /* 0x000fea0003800000 */
.L_x_11578:
        /* <DEDUP_REMOVED lines=16> */
.L_x_11584:
[----:B------:R-:W-:Y:S05]  /*17330*/  BSYNC B4 ;  /* 0x0000000000047941 */ /* 0x000fea0003800000 */
.L_x_11583:
        /* <DEDUP_REMOVED lines=44> */
.L_x_11582:
[----:B------:R-:W-:Y:S05]  /*17600*/  BSYNC B3 ;  /* 0x0000000000037941 */ /* 0x000fea0003800000 */
.L_x_11581:
        /* <DEDUP_REMOVED lines=12> */
.L_x_11577:
[----:B------:R-:W-:Y:S05]  /*176d0*/  BSYNC B2 ;  /* 0x0000000000027941 */ /* 0x000fea0003800000 */
.L_x_11575:
        /* <DEDUP_REMOVED lines=8> */
.L_x_11586:
        /* <DEDUP_REMOVED lines=12> */
.L_x_11589:
[----:B------:R-:W-:-:S07]  /*17820*/  MOV R42, R44 ;  /* 0x0000002c002a7202 */ /* 0x000fce0000000f00 */
.L_x_11590:
[----:B------:R-:W-:Y:S05]  /*17830*/  BSYNC B3 ;  /* 0x0000000000037941 */ /* 0x000fea0003800000 */
.L_x_11588:
        /* <DEDUP_REMOVED lines=16> */
.L_x_11594:
[----:B------:R-:W-:Y:S05]  /*17940*/  BSYNC B4 ;  /* 0x0000000000047941 */ /* 0x000fea0003800000 */
.L_x_11593:
        /* <DEDUP_REMOVED lines=44> */
.L_x_11592:
[----:B------:R-:W-:Y:S05]  /*17c10*/  BSYNC B3 ;  /* 0x0000000000037941 */ /* 0x000fea0003800000 */
.L_x_11591:
        /* <DEDUP_REMOVED lines=12> */
.L_x_11587:
[----:B------:R-:W-:Y:S05]  /*17ce0*/  BSYNC B2 ;  /* 0x0000000000027941 */ /* 0x000fea0003800000 */
.L_x_11585:
        /* <DEDUP_REMOVED lines=8> */
.L_x_11596:
        /* <DEDUP_REMOVED lines=12> */
.L_x_11599:
[----:B------:R-:W-:-:S07]  /*17e30*/  IMAD.MOV.U32 R42, RZ, RZ, R44 ;  /* 0x000000ffff2a7224 */ /* 0x000fce00078e002c */
.L_x_11600:
[----:B------:R-:W-:Y:S05]  /*17e40*/  BSYNC B3 ;  /* 0x0000000000037941 */ /* 0x000fea0003800000 */
.L_x_11598:
        /* <DEDUP_REMOVED lines=16> */
.L_x_11604:
[----:B------:R-:W-:Y:S05]  /*17f50*/  BSYNC B4 ;  /* 0x0000000000047941 */ /* 0x000fea0003800000 */
.L_x_11603:
        /* <DEDUP_REMOVED lines=44> */
.L_x_11602:
[----:B------:R-:W-:Y:S05]  /*18220*/  BSYNC B3 ;  /* 0x0000000000037941 */ /* 0x000fea0003800000 */
.L_x_11601:
        /* <DEDUP_REMOVED lines=12> */
.L_x_11597:
[----:B------:R-:W-:Y:S05]  /*182f0*/  BSYNC B2 ;  /* 0x0000000000027941 */ /* 0x000fea0003800000 */
.L_x_11595:
        /* <DEDUP_REMOVED lines=8> */
.L_x_11606:
        /* <DEDUP_REMOVED lines=12> */
.L_x_11609:
[----:B------:R-:W-:-:S07]  /*18440*/  MOV R73, R44 ;  /* 0x0000002c00497202 */ /* 0x000fce0000000f00 */
.L_x_11610:
[----:B------:R-:W-:Y:S05]  /*18450*/  BSYNC B3 ;  /* 0x0000000000037941 */ /* 0x000fea0003800000 */
.L_x_11608:
        /* <DEDUP_REMOVED lines=16> */
.L_x_11614:
[----:B------:R-:W-:Y:S05]  /*18560*/  BSYNC B4 ;  /* 0x0000000000047941 */ /* 0x000fea0003800000 */
.L_x_11613:
        /* <DEDUP_REMOVED lines=44> */
.L_x_11612:
[----:B------:R-:W-:Y:S05]  /*18830*/  BSYNC B3 ;  /* 0x0000000000037941 */ /* 0x000fea0003800000 */
.L_x_11611:
        /* <DEDUP_REMOVED lines=12> */
.L_x_11607:
[----:B------:R-:W-:Y:S05]  /*18900*/  BSYNC B2 ;  /* 0x0000000000027941 */ /* 0x000fea0003800000 */
.L_x_11605:
        /* <DEDUP_REMOVED lines=29> */
.L_x_11616:
[----:B------:R-:W-:Y:S05]  /*18ae0*/  BSYNC B2 ;  /* 0x0000000000027941 */ /* 0x000fea0003800000 */
.L_x_11615:
[----:B------:R-:W-:Y:S01]  /*18af0*/  IADD3 R138, R138, 0x20, RZ ;  /* 0x000000208a8a7810 */ /* 0x000fe20007ffe0ff */
[----:B------:R-:W-:-:S07]  /*18b00*/  VIADD R134, R134, 0x20 ;  /* 0x0000002086867836 */ /* 0x000fce0000000000 */
.L_x_11534:
[----:B------:R-:W-:Y:S05]  /*18b10*/  BSYNC B1 ;  /* 0x0000000000017941 */ /* 0x000fea0003800000 */
.L_x_11533:
        /* <DEDUP_REMOVED lines=20> */
.L_x_11620:
        /* <DEDUP_REMOVED lines=12> */
.L_x_11623:
[----:B------:R-:W-:-:S07]  /*18d20*/  MOV R70, R44 ;  /* 0x0000002c00467202 */ /* 0x000fce0000000f00 */
.L_x_11624:
[----:B------:R-:W-:Y:S05]  /*18d30*/  BSYNC B3 ;  /* 0x0000000000037941 */ /* 0x000fea0003800000 */
.L_x_11622:
        /* <DEDUP_REMOVED lines=16> */
.L_x_11628:
[----:B------:R-:W-:Y:S05]  /*18e40*/  BSYNC B4 ;  /* 0x0000000000047941 */ /* 0x000fea0003800000 */
.L_x_11627:
        /* <DEDUP_REMOVED lines=43> */
.L_x_11626:
[----:B------:R-:W-:Y:S05]  /*19100*/  BSYNC B3 ;  /* 0x0000000000037941 */ /* 0x000fea0003800000 */
.L_x_11625:
        /* <DEDUP_REMOVED lines=12> */
.L_x_11621:
[----:B------:R-:W-:Y:S05]  /*191d0*/  BSYNC B2 ;  /* 0x0000000000027941 */ /* 0x000fea0003800000 */
.L_x_11619:
        /* <DEDUP_REMOVED lines=8> */
.L_x_11630:
        /* <DEDUP_REMOVED lines=12> */
.L_x_11633:
[----:B------:R-:W-:-:S07]  /*19320*/  MOV R42, R44 ;  /* 0x0000002c002a7202 */ /* 0x000fce0000000f00 */
.L_x_11634:
[----:B------:R-:W-:Y:S05]  /*19330*/  BSYNC B3 ;  /* 0x0000000000037941 */ /* 0x000fea0003800000 */
.L_x_11632:
        /* <DEDUP_REMOVED lines=16> */
.L_x_11638:
[----:B------:R-:W-:Y:S05]  /*19440*/  BSYNC B4 ;  /* 0x0000000000047941 */ /* 0x000fea0003800000 */
.L_x_11637:
        /* <DEDUP_REMOVED lines=44> */
.L_x_11636:
[----:B------:R-:W-:Y:S05]  /*19710*/  BSYNC B3 ;  /* 0x0000000000037941 */ /* 0x000fea0003800000 */
.L_x_11635:
        /* <DEDUP_REMOVED lines=12> */
.L_x_11631:
[----:B------:R-:W-:Y:S05]  /*197e0*/  BSYNC B2 ;  /* 0x0000000000027941 */ /* 0x000fea0003800000 */
.L_x_11629:
        /* <DEDUP_REMOVED lines=8> */
.L_x_11640:
        /* <DEDUP_REMOVED lines=12> */
.L_x_11643:
[----:B------:R-:W-:-:S07]  /*19930*/  IMAD.MOV.U32 R42, RZ, RZ, R44 ;  /* 0x000000ffff2a7224 */ /* 0x000fce00078e002c */
.L_x_11644:
[----:B------:R-:W-:Y:S05]  /*19940*/  BSYNC B3 ;  /* 0x0000000000037941 */ /* 0x000fea0003800000 */
.L_x_11642:
        /* <DEDUP_REMOVED lines=16> */
.L_x_11648:
[----:B------:R-:W-:Y:S05]  /*19a50*/  BSYNC B4 ;  /* 0x0000000000047941 */ /* 0x000fea0003800000 */
.L_x_11647:
        /* <DEDUP_REMOVED lines=44> */
.L_x_11646:
[----:B------:R-:W-:Y:S05]  /*19d20*/  BSYNC B3 ;  /* 0x0000000000037941 */ /* 0x000fea0003800000 */
.L_x_11645:
        /* <DEDUP_REMOVED lines=12> */
.L_x_11641:
[----:B------:R-:W-:Y:S05]  /*19df0*/  BSYNC B2 ;  /* 0x0000000000027941 */ /* 0x000fea0003800000 */
.L_x_11639:
        /* <DEDUP_REMOVED lines=8> */
.L_x_11650:
        /* <DEDUP_REMOVED lines=12> */
.L_x_11653:
[----:B------:R-:W-:-:S07]  /*19f40*/  MOV R42, R44 ;  /* 0x0000002c002a7202 */ /* 0x000fce0000000f00 */
.L_x_11654:
[----:B------:R-:W-:Y:S05]  /*19f50*/  BSYNC B3 ;  /* 0x0000000000037941 */ /* 0x000fea0003800000 */
.L_x_11652:
        /* <DEDUP_REMOVED lines=16> */
.L_x_11658:
[----:B------:R-:W-:Y:S05]  /*1a060*/  BSYNC B4 ;  /* 0x0000000000047941 */ /* 0x000fea0003800000 */
.L_x_11657:
        /* <DEDUP_REMOVED lines=44> */
.L_x_11656:
[----:B------:R-:W-:Y:S05]  /*1a330*/  BSYNC B3 ;  /* 0x0000000000037941 */ /* 0x000fea0003800000 */
.L_x_11655:
        /* <DEDUP_REMOVED lines=12> */
.L_x_11651:
[----:B------:R-:W-:Y:S05]  /*1a400*/  BSYNC B2 ;  /* 0x0000000000027941 */ /* 0x000fea0003800000 */
.L_x_11649:
        /* <DEDUP_REMOVED lines=8> */
.L_x_11660:
        /* <DEDUP_REMOVED lines=12> */
.L_x_11663:
[----:B------:R-:W-:-:S07]  /*1a550*/  MOV R42, R44 ;  /* 0x0000002c002a7202 */ /* 0x000fce0000000f00 */
.L_x_11664:
[----:B------:R-:W-:Y:S05]  /*1a560*/  BSYNC B3 ;  /* 0x0000000000037941 */ /* 0x000fea0003800000 */
.L_x_11662:
        /* <DEDUP_REMOVED lines=16> */
.L_x_11668:
[----:B------:R-:W-:Y:S05]  /*1a670*/  BSYNC B4 ;  /* 0x0000000000047941 */ /* 0x000fea0003800000 */
.L_x_11667:
        /* <DEDUP_REMOVED lines=44> */
.L_x_11666:
[----:B------:R-:W-:Y:S05]  /*1a940*/  BSYNC B3 ;  /* 0x0000000000037941 */ /* 0x000fea0003800000 */
.L_x_11665:
        /* <DEDUP_REMOVED lines=12> */
.L_x_11661:
[----:B------:R-:W-:Y:S05]  /*1aa10*/  BSYNC B2 ;  /* 0x0000000000027941 */ /* 0x000fea0003800000 */
.L_x_11659:
        /* <DEDUP_REMOVED lines=8> */
.L_x_11670:
        /* <DEDUP_REMOVED lines=12> */
.L_x_11673:
[----:B------:R-:W-:-:S07]  /*1ab60*/  IMAD.MOV.U32 R42, RZ, RZ, R44 ;  /* 0x000000ffff2a7224 */ /* 0x000fce00078e002c */
.L_x_11674:
[----:B------:R-:W-:Y:S05]  /*1ab70*/  BSYNC B3 ;  /* 0x0000000000037941 */ /* 0x000fea0003800000 */
.L_x_11672:
        /* <DEDUP_REMOVED lines=16> */
.L_x_11678:
[----:B------:R-:W-:Y:S05]  /*1ac80*/  BSYNC B4 ;  /* 0x0000000000047941 */ /* 0x000fea0003800000 */
.L_x_11677:
        /* <DEDUP_REMOVED lines=44> */
.L_x_11676:
[----:B------:R-:W-:Y:S05]  /*1af50*/  BSYNC B3 ;  /* 0x0000000000037941 */ /* 0x000fea0003800000 */
.L_x_11675:
        /* <DEDUP_REMOVED lines=12> */
.L_x_11671:
[----:B------:R-:W-:Y:S05]  /*1b020*/  BSYNC B2 ;  /* 0x0000000000027941 */ /* 0x000fea0003800000 */
.L_x_11669:
        /* <DEDUP_REMOVED lines=8> */
.L_x_11680:
        /* <DEDUP_REMOVED lines=12> */
.L_x_11683:
[----:B------:R-:W-:-:S07]  /*1b170*/  MOV R42, R44 ;  /* 0x0000002c002a7202 */ /* 0x000fce0000000f00 */
.L_x_11684:
[----:B------:R-:W-:Y:S05]  /*1b180*/  BSYNC B3 ;  /* 0x0000000000037941 */ /* 0x000fea0003800000 */
.L_x_11682:
        /* <DEDUP_REMOVED lines=16> */
.L_x_11688:
[----:B------:R-:W-:Y:S05]  /*1b290*/  BSYNC B4 ;  /* 0x0000000000047941 */ /* 0x000fea0003800000 */
.L_x_11687:
        /* <DEDUP_REMOVED lines=44> */
.L_x_11686:
[----:B------:R-:W-:Y:S05]  /*1b560*/  BSYNC B3 ;  /* 0x0000000000037941 */ /* 0x000fea0003800000 */
.L_x_11685:
        /* <DEDUP_REMOVED lines=12> */
.L_x_11681:
[----:B------:R-:W-:Y:S05]  /*1b630*/  BSYNC B2 ;  /* 0x0000000000027941 */ /* 0x000fea0003800000 */
.L_x_11679:
        /* <DEDUP_REMOVED lines=8> */
.L_x_11690:
        /* <DEDUP_REMOVED lines=12> */
.L_x_11693:
[----:B------:R-:W-:-:S07]  /*1b780*/  MOV R73, R44 ;  /* 0x0000002c00497202 */ /* 0x000fce0000000f00 */
.L_x_11694:
[----:B------:R-:W-:Y:S05]  /*1b790*/  BSYNC B3 ;  /* 0x0000000000037941 */ /* 0x000fea0003800000 */
.L_x_11692:
        /* <DEDUP_REMOVED lines=16> */
.L_x_11698:
[----:B------:R-:W-:Y:S05]  /*1b8a0*/  BSYNC B4 ;  /* 0x0000000000047941 */ /* 0x000fea0003800000 */
.L_x_11697:
        /* <DEDUP_REMOVED lines=44> */
.L_x_11696:
[----:B------:R-:W-:Y:S05]  /*1bb70*/  BSYNC B3 ;  /* 0x0000000000037941 */ /* 0x000fea0003800000 */
.L_x_11695:
        /* <DEDUP_REMOVED lines=12> */
.L_x_11691:
[----:B------:R-:W-:Y:S05]  /*1bc40*/  BSYNC B2 ;  /* 0x0000000000027941 */ /* 0x000fea0003800000 */
.L_x_11689:
[----:B------:R-:W0:Y:S01]  /*1bc50*/  LDC.64 R132, c[0x0][0x238] ;  /* 0x00008e00ff847b82 */ /* 0x000e220000000a00 */
[----:B------:R-:W-:Y:S02]  /*1bc60*/  F2FP.F16.F32.PACK_AB R71, R129, R128 ;  /* 0x000000808147723e */ /* 0x000fe400000000ff */
[----:B------:R-:W-:Y:S02]  /*1bc70*/  F2FP.F16.F32.PACK_AB R70, R127, R126 ;  /* 0x0000007e7f46723e */ /* 0x000fe400000000ff */
[----:B------:R-:W-:Y:S02]  /*1bc80*/  F2FP.F16.F32.PACK_AB R69, R125, R124 ;  /* 0x0000007c7d45723e */ /* 0x000fe400000000ff */
[----:B------:R-:W-:Y:S01]  /*1bc90*/  F2FP.F16.F32.PACK_AB R68, R123, R122 ;  /* 0x0000007a7b44723e */ /* 0x000fe200000000ff */
        /* <DEDUP_REMOVED lines=23> */
.L_x_11618:
[----:B------:R-:W-:Y:S05]  /*1be10*/  BSYNC B1 ;  /* 0x0000000000017941 */ /* 0x000fea0003800000 */
.L_x_11617:
        /* <DEDUP_REMOVED lines=237> */
.L_x_11728:
        /* <DEDUP_REMOVED lines=30> */
[--C-:B------:R-:W-:Y:S01]  /*1ced0*/  FADD.FTZ R68, R45, -R134.reuse ;  /* 0x800000862d447221 */ /* 0x100fe20000010000 */
        /* <DEDUP_REMOVED lines=31> */
.L_x_11703:
[----:B------:R-:W-:Y:S05]  /*1d0d0*/  BSYNC B2 ;  /* 0x0000000000027941 */ /* 0x000fea0003800000 */
.L_x_11702:
[----:B------:R-:W-:Y:S01]  /*1d0e0*/  LOP3.LUT P1, RZ, R6, 0x200, RZ, 0xc0, !PT ;  /* 0x0000020006ff7812 */ /* 0x000fe2000782c0ff */
[----:B------:R-:W-:-:S12]  /*1d0f0*/  BSSY B2, `(.L_x_11704) ;  /* 0x0000022000027945 */ /* 0x000fd80003800000 */
[----:B------:R-:W-:Y:S05]  /*1d100*/  @!P1 BRA `(.L_x_11705) ;  /* 0x0000000000809947 */ /* 0x000fea0003800000 */
[--C-:B0-----:R-:W-:Y:S01]  /*1d110*/  FADD.FTZ R68, R74, -R134.reuse ;  /* 0x800000864a447221 */ /* 0x101fe20000010000 */
        /* <DEDUP_REMOVED lines=31> */
.L_x_11705:
[----:B------:R-:W-:Y:S05]  /*1d310*/  BSYNC B2 ;  /* 0x0000000000027941 */ /* 0x000fea0003800000 */
.L_x_11704:
[----:B------:R-:W-:Y:S01]  /*1d320*/  LOP3.LUT P1, RZ, R6, 0x100, RZ, 0xc0, !PT ;  /* 0x0000010006ff7812 */ /* 0x000fe2000782c0ff */
[----:B------:R-:W-:-:S12]  /*1d330*/  BSSY B2, `(.L_x_11706) ;  /* 0x0000022000027945 */ /* 0x000fd80003800000 */
[----:B------:R-:W-:Y:S05]  /*1d340*/  @!P1 BRA `(.L_x_11707) ;  /* 0x0000000000809947 */ /* 0x000fea0003800000 */
[--C-:B01----:R-:W-:Y:S01]  /*1d350*/  FADD.FTZ R68, R82, -R134.reuse ;  /* 0x8000008652447221 */ /* 0x103fe20000010000 */
        /* <DEDUP_REMOVED lines=31> */
.L_x_11707:
[----:B------:R-:W-:Y:S05]  /*1d550*/  BSYNC B2 ;  /* 0x0000000000027941 */ /* 0x000fea0003800000 */
.L_x_11706:
[----:B------:R-:W-:Y:S01]  /*1d560*/  LOP3.LUT P1, RZ, R6, 0x80, RZ, 0xc0, !PT ;  /* 0x0000008006ff7812 */ /* 0x000fe2000782c0ff */
[----:B------:R-:W-:-:S12]  /*1d570*/  BSSY B2, `(.L_x_11708) ;  /* 0x0000022000027945 */ /* 0x000fd80003800000 */
[----:B------:R-:W-:Y:S05]  /*1d580*/  @!P1 BRA `(.L_x_11709) ;  /* 0x0000000000809947 */ /* 0x000fea0003800000 */
[--C-:B012---:R-:W-:Y:S01]  /*1d590*/  FADD.FTZ R68, R90, -R134.reuse ;  /* 0x800000865a447221 */ /* 0x107fe20000010000 */
        /* <DEDUP_REMOVED lines=31> */
.L_x_11709:
[----:B------:R-:W-:Y:S05]  /*1d790*/  BSYNC B2 ;  /* 0x0000000000027941 */ /* 0x000fea0003800000 */
.L_x_11708:
        /* <DEDUP_REMOVED lines=35> */
.L_x_11711:
[----:B------:R-:W-:Y:S05]  /*1d9d0*/  BSYNC B2 ;  /* 0x0000000000027941 */ /* 0x000fea0003800000 */
.L_x_11710:
        /* <DEDUP_REMOVED lines=35> */
.L_x_11713:
[----:B------:R-:W-:Y:S05]  /*1dc10*/  BSYNC B2 ;  /* 0x0000000000027941 */ /* 0x000fea0003800000 */
.L_x_11712:
        /* <DEDUP_REMOVED lines=35> */
.L_x_11715:
[----:B------:R-:W-:Y:S05]  /*1de50*/  BSYNC B2 ;  /* 0x0000000000027941 */ /* 0x000fea0003800000 */
.L_x_11714:
        /* <DEDUP_REMOVED lines=23> */
[C---:B------:R-:W-:Y:S01]  /*1dfd0*/  FMUL.FTZ R71, R133.reuse, R71 ;  /* 0x0000004785477220 */ /* 0x040fe20000410000 */
        /* <DEDUP_REMOVED lines=9> */
.L_x_11701:
[----:B------:R-:W-:Y:S05]  /*1e070*/  BSYNC B1 ;  /* 0x0000000000017941 */ /* 0x000fea0003800000 */
.L_x_11700:
[----:B01234-:R-:W0:Y:S02]  /*1e080*/  LDC.64 R68, c[0x0][0x210] ;  /* 0x00008400ff447b82 */ /* 0x01fe240000000a00 */
[----:B0-----:R-:W-:-:S04]  /*1e090*/  LEA R7, R68, R7, 0x2 ;  /* 0x0000000744077211 */ /* 0x001fc800078e10ff */
[----:B------:R-:W-:-:S13]  /*1e0a0*/  ISETP.GE.AND P1, PT, R7, R69, PT ;  /* 0x000000450700720c */ /* 0x000fda0003f26270 */
[----:B------:R-:W-:Y:S05]  /*1e0b0*/  @!P1 BRA `(.L_x_11716) ;  /* 0xfffffe3c00e89947 */ /* 0x000fea000383ffff */
[----:B------:R-:W-:Y:S05]  /*1e0c0*/  BSYNC B0 ;  /* 0x0000000000007941 */ /* 0x000fea0003800000 */
.L_x_11028:
[----:B------:R-:W-:Y:S05]  /*1e0d0*/  EXIT ;  /* 0x000000000000794d */ /* 0x000fea0003800000 */
.L_x_11699:
[----:B------:R-:W-:Y:S01]  /*1e0e0*/  HFMA2.MMA R70, -RZ, RZ, 0, 5.9604644775390625e-08 ;  /* 0x00000001ff467435 */ /* 0x000fe200000001ff */
[----:B------:R-:W-:Y:S01]  /*1e0f0*/  BSSY B1, `(.L_x_11717) ;  /* 0x0000007000017945 */ /* 0x000fe20003800000 */
[----:B------:R-:W-:Y:S01]  /*1e100*/  IMAD.MOV.U32 R133, RZ, RZ, R71 ;  /* 0x000000ffff857224 */ /* 0x000fe200078e0047 */
[----:B------:R-:W-:Y:S01]  /*1e110*/  MOV R69, 0x1f ;  /* 0x0000001f00457802 */ /* 0x000fe20000000f00 */
[----:B------:R-:W-:-:S07]  /*1e120*/  IMAD.MOV.U32 R68, RZ, RZ, -0x1 ;  /* 0xffffffffff447424 */ /* 0x000fce00078e00ff */
[----:B-----5:R-:W-:Y:S05]  /*1e130*/  WARPSYNC.COLLECTIVE R68, `(.L_x_11718) ;  /* 0x0000000044087348 */ /* 0x020fea0003c00000 */
[----:B------:R0:W1:Y:S02]  /*1e140*/  SHFL.BFLY P6, R68, R133, R70, R69 ;  /* 0x0c00004685447389 */ /* 0x00006400000c0045 */
[----:B01---5:R-:W-:Y:S01]  /*1e150*/  ENDCOLLECTIVE ;  /* 0x000000000000791b */ /* 0x023fe20003800000 */
.L_x_11718:
[----:B------:R-:W-:Y:S05]  /*1e160*/  BSYNC B1 ;  /* 0x0000000000017941 */ /* 0x000fea0003800000 */
.L_x_11717:
        /* <DEDUP_REMOVED lines=10> */
.L_x_11719:
        /* <DEDUP_REMOVED lines=9> */
.L_x_11720:
[----:B------:R-:W-:Y:S02]  /*1e2a0*/  IMAD.MOV.U32 R70, RZ, RZ, 0x8 ;  /* 0x00000008ff467424 */ /* 0x000fe400078e00ff */
[----:B------:R-:W-:Y:S01]  /*1e2b0*/  FADD.FTZ R71, R71, R68 ;  /* 0x0000004447477221 */ /* 0x000fe20000010000 */
[----:B------:R-:W-:-:S04]  /*1e2c0*/  MOV R68, 0xffffffff ;  /* 0xffffffff00447802 */ /* 0x000fc80000000f00 */
[----:B------:R-:W-:-:S07]  /*1e2d0*/  MOV R133, R71 ;  /* 0x0000004700857202 */ /* 0x000fce0000000f00 */
[----:B------:R-:W-:Y:S05]  /*1e2e0*/  WARPSYNC.COLLECTIVE R68, `(.L_x_11721) ;  /* 0x0000000044087348 */ /* 0x000fea0003c00000 */
[----:B------:R0:W1:Y:S02]  /*1e2f0*/  SHFL.BFLY P6, R68, R133, R70, R69 ;  /* 0x0c00004685447389 */ /* 0x00006400000c0045 */
[----:B01----:R-:W-:Y:S01]  /*1e300*/  ENDCOLLECTIVE ;  /* 0x000000000000791b */ /* 0x003fe20003800000 */
.L_x_11721:
[----:B------:R-:W-:Y:S02]  /*1e310*/  IMAD.MOV.U32 R70, RZ, RZ, 0x10 ;  /* 0x00000010ff467424 */ /* 0x000fe400078e00ff */
[----:B------:R-:W-:Y:S01]  /*1e320*/  FADD.FTZ R71, R71, R68 ;  /* 0x0000004447477221 */ /* 0x000fe20000010000 */
[----:B------:R-:W-:-:S04]  /*1e330*/  MOV R68, 0xffffffff ;  /* 0xffffffff00447802 */ /* 0x000fc80000000f00 */
[----:B------:R-:W-:-:S07]  /*1e340*/  MOV R133, R71 ;  /* 0x0000004700857202 */ /* 0x000fce0000000f00 */
[----:B------:R-:W-:Y:S05]  /*1e350*/  WARPSYNC.COLLECTIVE R68, `(.L_x_11722) ;  /* 0x0000000044087348 */ /* 0x000fea0003c00000 */
[----:B------:R0:W1:Y:S02]  /*1e360*/  SHFL.BFLY P6, R68, R133, R70, R69 ;  /* 0x0c00004685447389 */ /* 0x00006400000c0045 */
[----:B01----:R-:W-:Y:S01]  /*1e370*/  ENDCOLLECTIVE ;  /* 0x000000000000791b */ /* 0x003fe20003800000 */
.L_x_11722:
        /* <DEDUP_REMOVED lines=140> */
.L_x_11723:
[----:B------:R-:W-:Y:S01]  /*1ec40*/  HFMA2.MMA R70, -RZ, RZ, 0, 1.1920928955078125e-07 ;  /* 0x00000002ff467435 */ /* 0x000fe200000001ff */
[----:B------:R-:W-:Y:S01]  /*1ec50*/  FADD.FTZ R132, R132, R68 ;  /* 0x0000004484847221 */ /* 0x000fe20000010000 */
[----:B------:R-:W-:-:S03]  /*1ec60*/  MOV R68, 0xffffffff ;  /* 0xffffffff00447802 */ /* 0x000fc60000000f00 */
[----:B------:R-:W-:-:S07]  /*1ec70*/  IMAD.MOV.U32 R133, RZ, RZ, R132 ;  /* 0x000000ffff857224 */ /* 0x000fce00078e0084 */
[----:B------:R-:W-:Y:S05]  /*1ec80*/  WARPSYNC.COLLECTIVE R68, `(.L_x_11724) ;  /* 0x0000000044087348 */ /* 0x000fea0003c00000 */
[----:B------:R0:W1:Y:S02]  /*1ec90*/  SHFL.BFLY P6, R68, R133, R70, R69 ;  /* 0x0c00004685447389 */ /* 0x00006400000c0045 */
[----:B01----:R-:W-:Y:S01]  /*1eca0*/  ENDCOLLECTIVE ;  /* 0x000000000000791b */ /* 0x003fe20003800000 */
.L_x_11724:
[----:B------:R-:W-:Y:S01]  /*1ecb0*/  HFMA2.MMA R70, -RZ, RZ, 0, 2.384185791015625e-07 ;  /* 0x00000004ff467435 */ /* 0x000fe200000001ff */
[----:B------:R-:W-:Y:S01]  /*1ecc0*/  FADD.FTZ R132, R132, R68 ;  /* 0x0000004484847221 */ /* 0x000fe20000010000 */
[----:B------:R-:W-:-:S03]  /*1ecd0*/  MOV R68, 0xffffffff ;  /* 0xffffffff00447802 */ /* 0x000fc60000000f00 */
[----:B------:R-:W-:-:S07]  /*1ece0*/  IMAD.MOV.U32 R133, RZ, RZ, R132 ;  /* 0x000000ffff857224 */ /* 0x000fce00078e0084 */
[----:B------:R-:W-:Y:S05]  /*1ecf0*/  WARPSYNC.COLLECTIVE R68, `(.L_x_11725) ;  /* 0x0000000044087348 */ /* 0x000fea0003c00000 */
[----:B------:R0:W1:Y:S02]  /*1ed00*/  SHFL.BFLY P6, R68, R133, R70, R69 ;  /* 0x0c00004685447389 */ /* 0x00006400000c0045 */
[----:B01----:R-:W-:Y:S01]  /*1ed10*/  ENDCOLLECTIVE ;  /* 0x000000000000791b */ /* 0x003fe20003800000 */
.L_x_11725:
[----:B------:R-:W-:Y:S01]  /*1ed20*/  HFMA2.MMA R70, -RZ, RZ, 0, 4.76837158203125e-07 ;  /* 0x00000008ff467435 */ /* 0x000fe200000001ff */
[----:B------:R-:W-:Y:S01]  /*1ed30*/  FADD.FTZ R132, R132, R68 ;  /* 0x0000004484847221 */ /* 0x000fe20000010000 */
[----:B------:R-:W-:-:S03]  /*1ed40*/  MOV R68, 0xffffffff ;  /* 0xffffffff00447802 */ /* 0x000fc60000000f00 */
[----:B------:R-:W-:-:S07]  /*1ed50*/  IMAD.MOV.U32 R133, RZ, RZ, R132 ;  /* 0x000000ffff857224 */ /* 0x000fce00078e0084 */
[----:B------:R-:W-:Y:S05]  /*1ed60*/  WARPSYNC.COLLECTIVE R68, `(.L_x_11726) ;  /* 0x0000000044087348 */ /* 0x000fea0003c00000 */
[----:B------:R0:W1:Y:S02]  /*1ed70*/  SHFL.BFLY P6, R68, R133, R70, R69 ;  /* 0x0c00004685447389 */ /* 0x00006400000c0045 */
[----:B01----:R-:W-:Y:S01]  /*1ed80*/  ENDCOLLECTIVE ;  /* 0x000000000000791b */ /* 0x003fe20003800000 */
.L_x_11726:
[----:B------:R-:W-:Y:S01]  /*1ed90*/  HFMA2.MMA R70, -RZ, RZ, 0, 9.5367431640625e-07 ;  /* 0x00000010ff467435 */ /* 0x000fe200000001ff */
[----:B------:R-:W-:Y:S01]  /*1eda0*/  FADD.FTZ R132, R132, R68 ;  /* 0x0000004484847221 */ /* 0x000fe20000010000 */
[----:B------:R-:W-:-:S03]  /*1edb0*/  MOV R68, 0xffffffff ;  /* 0xffffffff00447802 */ /* 0x000fc60000000f00 */
[----:B------:R-:W-:-:S07]  /*1edc0*/  IMAD.MOV.U32 R133, RZ, RZ, R132 ;  /* 0x000000ffff857224 */ /* 0x000fce00078e0084 */
[----:B------:R-:W-:Y:S05]  /*1edd0*/  WARPSYNC.COLLECTIVE R68, `(.L_x_11727) ;  /* 0x0000000044087348 */ /* 0x000fea0003c00000 */
[----:B------:R0:W1:Y:S02]  /*1ede0*/  SHFL.BFLY P6, R68, R133, R70, R69 ;  /* 0x0c00004685447389 */ /* 0x00006400000c0045 */
[----:B01----:R-:W-:Y:S01]  /*1edf0*/  ENDCOLLECTIVE ;  /* 0x000000000000791b */ /* 0x003fe20003800000 */
.L_x_11727:
[----:B------:R-:W-:Y:S05]  /*1ee00*/  BRA `(.L_x_11728) ;  /* 0xffffffdc00b87947 */ /* 0x000fea000383ffff */
.L_x_11729:
        /* <DEDUP_REMOVED lines=15> */
.L_x_58350:


//--------------------- .text._ZN10layer_norm13ln_fwd_kernelINS_13Kernel_traitsI6__halfS2_S2_S2_fjLj2048ELj1ELj4ELj1ELj16ENS_18Kernel_traits_baseILj2048ES2_S2_S2_S2_fjLj128EEEEELb1ELb1ELb1ELb1EEEvNS_9FwdParamsE --------------------------
	.section	.text._ZN10layer_norm13ln_fwd_kernelINS_13Kernel_traitsI6__halfS2_S2_S2_fjLj2048ELj1ELj4ELj1ELj16ENS_18Kernel_traits_baseILj2048ES2_S2_S2_S2_fjLj128EEEEELb1ELb1ELb1ELb1EEEvNS_9FwdParamsE,"ax",@progbits
	.align	128
        .global         _ZN10layer_norm13ln_fwd_kernelINS_13Kernel_traitsI6__halfS2_S2_S2_fjLj2048ELj1ELj4ELj1ELj16ENS_18Kernel_traits_baseILj2048ES2_S2_S2_S2_fjLj128EEEEELb1ELb1ELb1ELb1EEEvNS_9FwdParamsE
        .type           _ZN10layer_norm13ln_fwd_kernelINS_13Kernel_traitsI6__halfS2_S2_S2_fjLj2048ELj1ELj4ELj1ELj16ENS_18Kernel_traits_baseILj2048ES2_S2_S2_S2_fjLj128EEEEELb1ELb1ELb1ELb1EEEvNS_9FwdParamsE,@function
        .size           _ZN10layer_norm13ln_fwd_kernelINS_13Kernel_traitsI6__halfS2_S2_S2_fjLj2048ELj1ELj4ELj1ELj16ENS_18Kernel_traits_baseILj2048ES2_S2_S2_S2_fjLj128EEEEELb1ELb1ELb1ELb1EEEvNS_9FwdParamsE,(.L_x_58351 - _ZN10layer_norm13ln_fwd_kernelINS_13Kernel_traitsI6__halfS2_S2_S2_fjLj2048ELj1ELj4ELj1ELj16ENS_18Kernel_traits_baseILj2048ES2_S2_S2_S2_fjLj128EEEEELb1ELb1ELb1ELb1EEEvNS_9FwdParamsE)
        .other          _ZN10layer_norm13ln_fwd_kernelINS_13Kernel_traitsI6__halfS2_S2_S2_fjLj2048ELj1ELj4ELj1ELj16ENS_18Kernel_traits_baseILj2048ES2_S2_S2_S2_fjLj128EEEEELb1ELb1ELb1ELb1EEEvNS_9FwdParamsE,@"STO_CUDA_ENTRY STV_DEFAULT"
_ZN10layer_norm13ln_fwd_kernelINS_13Kernel_traitsI6__halfS2_S2_S2_fjLj2048ELj1ELj4ELj1ELj16ENS_18Kernel_traits_baseILj2048ES2_S2_S2_S2_fjLj128EEEEELb1ELb1ELb1ELb1EEEvNS_9FwdParamsE:
.text._ZN10layer_norm13ln_fwd_kernelINS_13Kernel_traitsI6__halfS2_S2_S2_fjLj2048ELj1ELj4ELj1ELj16ENS_18Kernel_traits_baseILj2048ES2_S2_S2_S2_fjLj128EEEEELb1ELb1ELb1ELb1EEEvNS_9FwdParamsE:
[----:B------:R-:W-:Y:S08]  /*0000*/  LDC R1, c[0x0][0x28] ;  /* 0x00000a00ff017b82 */ /* 0x000ff00000000800 */
[----:B------:R-:W0:Y:S01]  /*0010*/  LDC R120, c[0x0][0x2e8] ;  /* 0x0000ba00ff787b82 */ /* 0x000e220000000800 */
[----:B------:R-:W-:Y:S01]  /*0020*/  ULDC.U8 UR4, c[0x0][0x2f4] ;  /* 0x0000bd0000047ab9 */ /* 0x000fe20000000000 */
[----:B------:R-:W-:Y:S01]  /*0030*/  ULDC.64 UR6, c[0x0][0x208] ;  /* 0x0000820000067ab9 */ /* 0x000fe20000000a00 */
[----:B------:R-:W-:Y:S01]  /*0040*/  ISETP.NE.AND P0, PT, RZ, UR4, PT ;  /* 0x00000004ff007c0c */ /* 0x000fe2000bf05270 */
[----:B------:R-:W-:-:S04]  /*0050*/  ULDC.64 UR4, c[0x0][0x2e0] ;  /* 0x0000b80000047ab9 */ /* 0x000fc80000000a00 */
[----:B------:R-:W1:Y:S01]  /*0060*/  LDC R121, c[0x0][0x2ec] ;  /* 0x0000bb00ff797b82 */ /* 0x000e620000000800 */
[----:B------:R-:W-:Y:S01]  /*0070*/  MOV R2, UR4 ;  /* 0x0000000400027c02 */ /* 0x000fe20008000f00 */
[----:B------:R-:W2:Y:S01]  /*0080*/  S2R R20, SR_TID.X ;  /* 0x0000000000147919 */ /* 0x000ea20000002100 */
[----:B------:R-:W-:Y:S01]  /*0090*/  MOV R3, UR5 ;  /* 0x0000000500037c02 */ /* 0x000fe20008000f00 */
[----:B------:R-:W-:-:S04]  /*00a0*/  ULDC.64 UR10, c[0x0][0x2c8] ;  /* 0x0000b200000a7ab9 */ /* 0x000fc80000000a00 */
[----:B------:R-:W3:Y:S01]  /*00b0*/  @P0 LDC R7, c[0x0][0x2f0] ;  /* 0x0000bc00ff070b82 */ /* 0x000ee20000000800 */
[----:B------:R-:W4:Y:S01]  /*00c0*/  @P0 LDG.E.64 R2, desc[UR6][R2.64] ;  /* 0x0000000602020981 */ /* 0x000f22000c1e1b00 */
[----:B0-----:R-:W-:-:S06]  /*00d0*/  @P0 IMAD.MOV.U32 R4, RZ, RZ, R120 ;  /* 0x000000ffff040224 */ /* 0x001fcc00078e0078 */
[----:B------:R-:W0:Y:S01]  /*00e0*/  LDC.64 R8, c[0x0][0x2c8] ;  /* 0x0000b200ff087b82 */ /* 0x000e220000000a00 */
[----:B-1----:R-:W-:-:S06]  /*00f0*/  @P0 MOV R5, R121 ;  /* 0x0000007900050202 */ /* 0x002fcc0000000f00 */
[----:B------:R-:W3:Y:S01]  /*0100*/  @P0 LDG.E.64 R4, desc[UR6][R4.64] ;  /* 0x0000000604040981 */ /* 0x000ee2000c1e1b00 */
[----:B------:R-:W-:Y:S01]  /*0110*/  ULDC UR8, c[0x0][0x0] ;  /* 0x0000000000087ab9 */ /* 0x000fe20000000800 */
[----:B--2---:R-:W-:Y:S01]  /*0120*/  LOP3.LUT R0, R20, 0x1f, RZ, 0xc0, !PT ;  /* 0x0000001f14007812 */ /* 0x004fe200078ec0ff */
[----:B------:R-:W1:Y:S02]  /*0130*/  S2R R159, SR_CTAID.X ;  /* 0x00000000009f7919 */ /* 0x000e640000002500 */
[----:B-1----:R-:W-:Y:S01]  /*0140*/  IMAD R162, R159, UR8, R20 ;  /* 0x000000089fa27c24 */ /* 0x002fe2000f8e0214 */
[----:B------:R-:W-:Y:S01]  /*0150*/  ULDC UR8, c[0x0][0x214] ;  /* 0x0000850000087ab9 */ /* 0x000fe20000000800 */
[----:B----4-:R-:W-:Y:S02]  /*0160*/  @P0 R2UR UR4, R2 ;  /* 0x00000000020402ca */ /* 0x010fe400000e0000 */
[----:B------:R-:W-:Y:S01]  /*0170*/  @P0 R2UR UR5, R3 ;  /* 0x00000000030502ca */ /* 0x000fe200000e0000 */
[----:B0-----:R-:W-:-:S12]  /*0180*/  IMAD.WIDE.U32 R2, R0, 0x10, R8 ;  /* 0x0000001000027825 */ /* 0x001fd800078e0008 */
[----:B------:R-:W-:Y:S01]  /*0190*/  UIADD3 UR16, UR5, -0x4498517b, URZ ;  /* 0xbb67ae8505107890 */ /* 0x000fe2000fffe03f */
[----:B---3--:R-:W-:Y:S01]  /*01a0*/  @P0 IADD3 R120, P1, R4, R7, RZ ;  /* 0x0000000704780210 */ /* 0x008fe20007f3e0ff */
[----:B------:R-:W-:-:S03]  /*01b0*/  IMAD.WIDE.U32 R6, R162, -0x326172a9, RZ ;  /* 0xcd9e8d57a2067825 */ /* 0x000fc600078e00ff */
[----:B------:R-:W-:Y:S02]  /*01c0*/  @P0 IADD3.X R121, RZ, R5, RZ, P1, !PT ;  /* 0x00000005ff790210 */ /* 0x000fe40000ffe4ff */
[----:B------:R-:W-:Y:S02]  /*01d0*/  ISETP.NE.U32.AND P0, PT, RZ, UR10, PT ;  /* 0x0000000aff007c0c */ /* 0x000fe4000bf05070 */
[--C-:B------:R-:W-:Y:S02]  /*01e0*/  SHF.R.U32.HI R160, RZ, 0x2, R121.reuse ;  /* 0x00000002ffa07819 */ /* 0x100fe40000011679 */
[----:B------:R-:W-:Y:S02]  /*01f0*/  ISETP.NE.AND.EX P0, PT, RZ, UR11, PT, P0 ;  /* 0x0000000bff007c0c */ /* 0x000fe4000bf05300 */
[----:B------:R-:W-:Y:S02]  /*0200*/  SHF.R.U64 R161, R120, 0x2, R121 ;  /* 0x0000000278a17819 */ /* 0x000fe40000001279 */
[----:B------:R-:W-:-:S03]  /*0210*/  LOP3.LUT R12, R7, UR4, R160, 0x96, !PT ;  /* 0x00000004070c7c12 */ /* 0x000fc6000f8e96a0 */
[----:B------:R-:W-:-:S04]  /*0220*/  IMAD.WIDE.U32 R4, R161, -0x2daee0ad, RZ ;  /* 0xd2511f53a1047825 */ /* 0x000fc800078e00ff */
[----:B------:R-:W-:Y:S01]  /*0230*/  IMAD.WIDE.U32 R12, R12, -0x2daee0ad, RZ ;  /* 0xd2511f530c0c7825 */ /* 0x000fe200078e00ff */
[----:B------:R-:W-:Y:S01]  /*0240*/  LOP3.LUT R5, R5, UR5, RZ, 0x3c, !PT ;  /* 0x0000000505057c12 */ /* 0x000fe2000f8e3cff */
[----:B------:R0:W5:Y:S03]  /*0250*/  @P0 LDG.E.128 R8, desc[UR6][R2.64] ;  /* 0x0000000602080981 */ /* 0x000166000c1e1d00 */
[----:B------:R-:W-:Y:S01]  /*0260*/  LOP3.LUT R14, R13, UR16, R4, 0x96, !PT ;  /* 0x000000100d0e7c12 */ /* 0x000fe2000f8e9604 */
[----:B------:R0:W5:Y:S04]  /*0270*/  @P0 LDG.E.128 R16, desc[UR6][R2.64+0x200] ;  /* 0x0002000602100981 */ /* 0x000168000c1e1d00 */
[----:B------:R0:W5:Y:S04]  /*0280*/  @P0 LDG.E.128 R24, desc[UR6][R2.64+0x400] ;  /* 0x0004000602180981 */ /* 0x000168000c1e1d00 */
[----:B------:R0:W5:Y:S04]  /*0290*/  @P0 LDG.E.128 R32, desc[UR6][R2.64+0x600] ;  /* 0x0006000602200981 */ /* 0x000168000c1e1d00 */
[----:B------:R0:W5:Y:S04]  /*02a0*/  @P0 LDG.E.128 R116, desc[UR6][R2.64+0x800] ;  /* 0x0008000602740981 */ /* 0x000168000c1e1d00 */
[----:B------:R0:W5:Y:S04]  /*02b0*/  @P0 LDG.E.128 R112, desc[UR6][R2.64+0xa00] ;  /* 0x000a000602700981 */ /* 0x000168000c1e1d00 */
[----:B------:R0:W5:Y:S04]  /*02c0*/  @P0 LDG.E.128 R108, desc[UR6][R2.64+0xc00] ;  /* 0x000c0006026c0981 */ /* 0x000168000c1e1d00 */
[----:B------:R0:W5:Y:S01]  /*02d0*/  @P0 LDG.E.128 R104, desc[UR6][R2.64+0xe00] ;  /* 0x000e000602680981 */ /* 0x000162000c1e1d00 */
[----:B------:R-:W-:Y:S01]  /*02e0*/  UIADD3 UR15, UR4, -0x61c88647, URZ ;  /* 0x9e3779b9040f7890 */ /* 0x000fe2000fffe03f */
[----:B------:R-:W-:Y:S01]  /*02f0*/  IMAD.WIDE.U32 R4, R5, -0x326172a9, RZ ;  /* 0xcd9e8d5705047825 */ /* 0x000fe200078e00ff */
[----:B------:R-:W-:-:S03]  /*0300*/  UIADD3 UR17, UR4, 0x3c6ef372, URZ ;  /* 0x3c6ef37204117890 */ /* 0x000fc6000fffe03f */
        /* <DEDUP_REMOVED lines=14> */
[----:B------:R-:W-:-:S03]  /*03f0*/  UIADD3 UR22, UR5, -0x126145ec, URZ ;  /* 0xed9eba1405167890 */ /* 0x000fc6000fffe03f */
[----:B------:R-:W-:Y:S01]  /*0400*/  LOP3.LUT R14, R13, UR21, R4, 0x96, !PT ;  /* 0x000000150d0e7c12 */ /* 0x000fe2000f8e9604 */
[----:B------:R-:W-:Y:S01]  /*0410*/  UIADD3 UR24, UR5, -0x56f99767, URZ ;  /* 0xa906689905187890 */ /* 0x000fe2000fffe03f */
[----:B------:R-:W-:-:S04]  /*0420*/  IMAD.WIDE.U32 R4, R5, -0x2daee0ad, RZ ;  /* 0xd2511f5305047825 */ /* 0x000fc800078e00ff */
[----:B------:R-:W-:Y:S01]  /*0430*/  IMAD.WIDE.U32 R14, R14, -0x2daee0ad, RZ ;  /* 0xd2511f530e0e7825 */ /* 0x000fe200078e00ff */
[----:B------:R-:W-:Y:S01]  /*0440*/  LOP3.LUT R5, R5, UR22, R6, 0x96, !PT ;  /* 0x0000001605057c12 */ /* 0x000fe2000f8e9606 */
[----:B------:R-:W-:-:S03]  /*0450*/  UIADD3 UR23, UR4, 0x1715609d, URZ ;  /* 0x1715609d04177890 */ /* 0x000fc6000fffe03f */
[----:B------:R-:W-:Y:S01]  /*0460*/  LOP3.LUT R6, R15, UR24, R4, 0x96, !PT ;  /* 0x000000180f067c12 */ /* 0x000fe2000f8e9604 */
[----:B------:R-:W-:Y:S01]  /*0470*/  UIADD3 UR25, UR4, -0x4ab325aa, URZ ;  /* 0xb54cda5604197890 */ /* 0x000fe2000fffe03f */
[----:B------:R-:W-:-:S04]  /*0480*/  IMAD.WIDE.U32 R4, R5, -0x326172a9, RZ ;  /* 0xcd9e8d5705047825 */ /* 0x000fc800078e00ff */
[----:B------:R-:W-:Y:S01]  /*0490*/  IMAD.WIDE.U32 R6, R6, -0x326172a9, RZ ;  /* 0xcd9e8d5706067825 */ /* 0x000fe200078e00ff */
[----:B------:R-:W-:-:S04]  /*04a0*/  LOP3.LUT R5, R5, UR23, R12, 0x96, !PT ;  /* 0x0000001705057c12 */ /* 0x000fc8000f8e960c */
[----:B------:R-:W-:Y:S01]  /*04b0*/  LOP3.LUT R12, R7, UR25, R4, 0x96, !PT ;  /* 0x00000019070c7c12 */ /* 0x000fe2000f8e9604 */
[----:B------:R-:W-:Y:S01]  /*04c0*/  UIADD3 UR28, UR5, 0x1fd5c5a3, URZ ;  /* 0x1fd5c5a3051c7890 */ /* 0x000fe2000fffe03f */
[----:B------:R-:W-:Y:S01]  /*04d0*/  IMAD.WIDE.U32 R4, R5, -0x2daee0ad, RZ ;  /* 0xd2511f5305047825 */ /* 0x000fe200078e00ff */
[----:B------:R-:W-:-:S03]  /*04e0*/  UIADD3 UR26, UR5, 0x646e171e, URZ ;  /* 0x646e171e051a7890 */ /* 0x000fc6000fffe03f */
[----:B------:R-:W-:-:S03]  /*04f0*/  IMAD.WIDE.U32 R12, R12, -0x2daee0ad, RZ ;  /* 0xd2511f530c0c7825 */ /* 0x000fc600078e00ff */
[----:B------:R-:W-:Y:S02]  /*0500*/  LOP3.LUT R5, R5, UR26, R14, 0x96, !PT ;  /* 0x0000001a05057c12 */ /* 0x000fe4000f8e960e */
[----:B------:R-:W-:Y:S02]  /*0510*/  LOP3.LUT R163, R13, UR28, R4, 0x96, !PT ;  /* 0x0000001c0da37c12 */ /* 0x000fe4000f8e9604 */
[----:B------:R-:W-:Y:S01]  /*0520*/  SHF.R.U32.HI R13, RZ, 0x5, R20 ;  /* 0x00000005ff0d7819 */ /* 0x000fe20000011614 */
[----:B------:R-:W-:Y:S01]  /*0530*/  UIADD3 UR27, UR4, 0x5384540f, URZ ;  /* 0x5384540f041b7890 */ /* 0x000fe2000fffe03f */
[----:B------:R-:W-:-:S04]  /*0540*/  IMAD.WIDE.U32 R4, R5, -0x326172a9, RZ ;  /* 0xcd9e8d5705047825 */ /* 0x000fc800078e00ff */
[----:B------:R-:W-:Y:S01]  /*0550*/  IMAD R159, R159, 0x4, R13 ;  /* 0x000000049f9f7824 */ /* 0x000fe200078e020d */
[----:B------:R-:W-:Y:S01]  /*0560*/  SHF.L.U32 R13, R20, 0x4, RZ ;  /* 0x00000004140d7819 */ /* 0x000fe200000006ff */
[----:B------:R-:W-:Y:S01]  /*0570*/  UIADD3 UR29, UR4, -0xe443238, URZ ;  /* 0xf1bbcdc8041d7890 */ /* 0x000fe2000fffe03f */
[----:B------:R-:W-:Y:S02]  /*0580*/  LOP3.LUT R172, R5, UR27, R6, 0x96, !PT ;  /* 0x0000001b05ac7c12 */ /* 0x000fe4000f8e9606 */
[----:B------:R-:W-:Y:S01]  /*0590*/  ISETP.GE.AND P1, PT, R159, UR8, PT ;  /* 0x000000089f007c0c */ /* 0x000fe2000bf26270 */
[----:B------:R-:W-:Y:S01]  /*05a0*/  IMAD.HI.U32 R7, R163, -0x326172a9, RZ ;  /* 0xcd9e8d57a3077827 */ /* 0x000fe200078e00ff */
[----:B------:R-:W-:Y:S01]  /*05b0*/  LOP3.LUT R13, R13, 0x1f0, RZ, 0xc0, !PT ;  /* 0x000001f00d0d7812 */ /* 0x000fe200078ec0ff */
[----:B------:R-:W-:Y:S01]  /*05c0*/  UIADD3 UR30, UR5, -0x24c28bd8, URZ ;  /* 0xdb3d7428051e7890 */ /* 0x000fe2000fffe03f */
[----:B------:R-:W-:Y:S01]  /*05d0*/  ULDC.64 UR8, c[0x0][0x278] ;  /* 0x00009e0000087ab9 */ /* 0x000fe20000000a00 */
[----:B------:R-:W-:Y:S01]  /*05e0*/  IMAD.HI.U32 R5, R172, -0x2daee0ad, RZ ;  /* 0xd2511f53ac057827 */ /* 0x000fe200078e00ff */
[----:B------:R-:W-:-:S02]  /*05f0*/  LOP3.LUT R174, R7, UR29, R4, 0x96, !PT ;  /* 0x0000001d07ae7c12 */ /* 0x000fc4000f8e9604 */
[----:B------:R-:W-:Y:S02]  /*0600*/  IADD3 R72, P3, R13, UR8, RZ ;  /* 0x000000080d487c10 */ /* 0x000fe4000ff7e0ff */
[----:B------:R-:W-:Y:S02]  /*0610*/  LEA R4, P2, R0, UR8, 0x4 ;  /* 0x0000000800047c11 */ /* 0x000fe4000f8420ff */
[----:B------:R-:W-:Y:S01]  /*0620*/  LOP3.LUT R158, R5, UR30, R12, 0x96, !PT ;  /* 0x0000001e059e7c12 */ /* 0x000fe2000f8e960c */
[----:B------:R-:W-:Y:S01]  /*0630*/  IMAD.X R73, RZ, RZ, UR9, P3 ;  /* 0x00000009ff497e24 */ /* 0x000fe200098e06ff */
[----:B------:R-:W-:Y:S01]  /*0640*/  IADD3.X R5, RZ, UR9, RZ, P2, !PT ;  /* 0x00000009ff057c10 */ /* 0x000fe200097fe4ff */
[----:B0-----:R-:W-:Y:S08]  /*0650*/  @P1 EXIT ;  /* 0x000000000000194d */ /* 0x001ff00003800000 */
[----:B------:R-:W5:Y:S01]  /*0660*/  LDG.E.128 R72, desc[UR6][R72.64+0xe00] ;  /* 0x000e000648487981 */ /* 0x000f62000c1e1d00 */
[----:B------:R-:W0:Y:S01]  /*0670*/  LDC.64 R12, c[0x0][0x260] ;  /* 0x00009800ff0c7b82 */ /* 0x000e220000000a00 */
[----:B-----5:R-:W-:Y:S02]  /*0680*/  @!P0 CS2R R8, SRZ ;  /* 0x0000000000088805 */ /* 0x020fe4000001ff00 */
[----:B------:R-:W-:Y:S02]  /*0690*/  @!P0 CS2R R10, SRZ ;  /* 0x00000000000a8805 */ /* 0x000fe4000001ff00 */
[----:B------:R-:W-:Y:S02]  /*06a0*/  @!P0 CS2R R16, SRZ ;  /* 0x0000000000108805 */ /* 0x000fe4000001ff00 */
[----:B------:R-:W-:Y:S02]  /*06b0*/  @!P0 CS2R R104, SRZ ;  /* 0x0000000000688805 */ /* 0x000fe4000001ff00 */
[----:B------:R-:W-:-:S02]  /*06c0*/  @!P0 CS2R R18, SRZ ;  /* 0x0000000000128805 */ /* 0x000fc4000001ff00 */
[----:B------:R-:W-:Y:S01]  /*06d0*/  @!P0 CS2R R24, SRZ ;  /* 0x0000000000188805 */ /* 0x000fe2000001ff00 */
[----:B------:R-:W5:Y:S01]  /*06e0*/  LDG.E.128 R100, desc[UR6][R4.64] ;  /* 0x0000000604647981 */ /* 0x000f62000c1e1d00 */
[----:B------:R-:W-:Y:S01]  /*06f0*/  @!P0 CS2R R26, SRZ ;  /* 0x00000000001a8805 */ /* 0x000fe2000001ff00 */
[--C-:B------:R-:W-:Y:S01]  /*0700*/  HADD2.F32 R2, -RZ, R8.reuse.H0_H0 ;  /* 0x20000008ff027230 */ /* 0x100fe20000004100 */
[----:B------:R-:W-:Y:S01]  /*0710*/  @!P0 CS2R R32, SRZ ;  /* 0x0000000000208805 */ /* 0x000fe2000001ff00 */
[----:B------:R-:W5:Y:S01]  /*0720*/  LDG.E.128 R96, desc[UR6][R4.64+0x200] ;  /* 0x0002000604607981 */ /* 0x000f62000c1e1d00 */
[----:B------:R-:W-:Y:S01]  /*0730*/  HADD2.F32 R3, -RZ, R8.H1_H1 ;  /* 0x30000008ff037230 */ /* 0x000fe20000004100 */
[----:B------:R-:W-:Y:S02]  /*0740*/  @!P0 CS2R R34, SRZ ;  /* 0x0000000000228805 */ /* 0x000fe4000001ff00 */
[----:B------:R-:W5:Y:S01]  /*0750*/  LDG.E.128 R92, desc[UR6][R4.64+0x400] ;  /* 0x00040006045c7981 */ /* 0x000f62000c1e1d00 */
[----:B------:R-:W-:-:S03]  /*0760*/  HADD2.F32 R6, -RZ, R10.H0_H0 ;  /* 0x2000000aff067230 */ /* 0x000fc60000004100 */
[----:B------:R-:W5:Y:S01]  /*0770*/  LDG.E.128 R88, desc[UR6][R4.64+0x600] ;  /* 0x0006000604587981 */ /* 0x000f62000c1e1d00 */
[----:B------:R-:W-:-:S03]  /*0780*/  @!P0 CS2R R116, SRZ ;  /* 0x0000000000748805 */ /* 0x000fc6000001ff00 */
[----:B------:R-:W5:Y:S01]  /*0790*/  LDG.E.128 R84, desc[UR6][R4.64+0x800] ;  /* 0x0008000604547981 */ /* 0x000f62000c1e1d00 */
[----:B0-----:R-:W-:-:S03]  /*07a0*/  IMAD.WIDE.U32 R12, R0, 0x10, R12 ;  /* 0x00000010000c7825 */ /* 0x001fc600078e000c */
[----:B------:R-:W5:Y:S01]  /*07b0*/  LDG.E.128 R80, desc[UR6][R4.64+0xa00] ;  /* 0x000a000604507981 */ /* 0x000f62000c1e1d00 */
[----:B------:R-:W-:-:S03]  /*07c0*/  HADD2.F32 R7, -RZ, R10.H1_H1 ;  /* 0x3000000aff077230 */ /* 0x000fc60000004100 */
[----:B------:R0:W5:Y:S01]  /*07d0*/  LDG.E.128 R76, desc[UR6][R4.64+0xc00] ;  /* 0x000c0006044c7981 */ /* 0x000162000c1e1d00 */
[----:B------:R-:W-:Y:S01]  /*07e0*/  HADD2.F32 R8, -RZ, R11.H0_H0 ;  /* 0x2000000bff087230 */ /* 0x000fe20000004100 */
[----:B------:R-:W-:Y:S01]  /*07f0*/  @!P0 CS2R R118, SRZ ;  /* 0x0000000000768805 */ /* 0x000fe2000001ff00 */
[--C-:B------:R-:W-:Y:S01]  /*0800*/  HADD2.F32 R10, -RZ, R16.reuse.H0_H0 ;  /* 0x20000010ff0a7230 */ /* 0x100fe20000004100 */
[----:B------:R-:W5:Y:S01]  /*0810*/  LDG.E.128 R68, desc[UR6][R12.64] ;  /* 0x000000060c447981 */ /* 0x000f62000c1e1d00 */
[----:B------:R-:W-:Y:S02]  /*0820*/  @!P0 CS2R R112, SRZ ;  /* 0x0000000000708805 */ /* 0x000fe4000001ff00 */
[----:B------:R-:W-:Y:S02]  /*0830*/  @!P0 CS2R R114, SRZ ;  /* 0x0000000000728805 */ /* 0x000fe4000001ff00 */
[----:B------:R-:W-:Y:S01]  /*0840*/  @!P0 CS2R R108, SRZ ;  /* 0x00000000006c8805 */ /* 0x000fe2000001ff00 */
[----:B------:R-:W5:Y:S01]  /*0850*/  LDG.E.128 R64, desc[UR6][R12.64+0x200] ;  /* 0x000200060c407981 */ /* 0x000f62000c1e1d00 */
[----:B------:R-:W-:Y:S01]  /*0860*/  @!P0 CS2R R110, SRZ ;  /* 0x00000000006e8805 */ /* 0x000fe2000001ff00 */
[--C-:B0-----:R-:W-:Y:S01]  /*0870*/  HADD2.F32 R4, -RZ, R9.reuse.H0_H0 ;  /* 0x20000009ff047230 */ /* 0x101fe20000004100 */
[----:B------:R-:W-:Y:S01]  /*0880*/  @!P0 CS2R R106, SRZ ;  /* 0x00000000006a8805 */ /* 0x000fe2000001ff00 */
[----:B------:R-:W-:Y:S01]  /*0890*/  HADD2.F32 R5, -RZ, R9.H1_H1 ;  /* 0x30000009ff057230 */ /* 0x000fe20000004100 */
[----:B------:R-:W5:Y:S01]  /*08a0*/  LDG.E.128 R60, desc[UR6][R12.64+0x400] ;  /* 0x000400060c3c7981 */ /* 0x000f62000c1e1d00 */
[----:B------:R-:W-:Y:S01]  /*08b0*/  HADD2.F32 R9, -RZ, R11.H1_H1 ;  /* 0x3000000bff097230 */ /* 0x000fe20000004100 */
[----:B------:R-:W-:Y:S01]  /*08c0*/  UIADD3 UR31, UR4, -0x700cb87f, URZ ;  /* 0x8ff34781041f7890 */ /* 0x000fe2000fffe03f */
[----:B------:R-:W-:Y:S01]  /*08d0*/  HADD2.F32 R11, -RZ, R16.H1_H1 ;  /* 0x30000010ff0b7230 */ /* 0x000fe20000004100 */
[----:B------:R-:W5:Y:S01]  /*08e0*/  LDG.E.128 R56, desc[UR6][R12.64+0x600] ;  /* 0x000600060c387981 */ /* 0x000f62000c1e1d00 */
[--C-:B------:R-:W-:Y:S01]  /*08f0*/  HADD2.F32 R150, -RZ, R104.reuse.H0_H0 ;  /* 0x20000068ff967230 */ /* 0x100fe20000004100 */
[----:B------:R-:W-:Y:S01]  /*0900*/  UIADD3 UR32, UR5, -0x695add53, URZ ;  /* 0x96a522ad05207890 */ /* 0x000fe2000fffe03f */
[----:B------:R-:W-:Y:S01]  /*0910*/  HADD2.F32 R151, -RZ, R104.H1_H1 ;  /* 0x30000068ff977230 */ /* 0x000fe20000004100 */
[----:B------:R-:W5:Y:S01]  /*0920*/  LDG.E.128 R52, desc[UR6][R12.64+0x800] ;  /* 0x000800060c347981 */ /* 0x000f62000c1e1d00 */
[----:B------:R-:W-:-:S02]  /*0930*/  HADD2.F32 R152, -RZ, R105.H0_H0 ;  /* 0x20000069ff987230 */ /* 0x000fc40000004100 */
[----:B------:R-:W-:Y:S01]  /*0940*/  IMAD R172, R172, -0x2daee0ad, RZ ;  /* 0xd2511f53acac7824 */ /* 0x000fe200078e02ff */
[----:B------:R-:W5:Y:S01]  /*0950*/  LDG.E.128 R48, desc[UR6][R12.64+0xa00] ;  /* 0x000a00060c307981 */ /* 0x000f62000c1e1d00 */
[----:B------:R-:W-:Y:S02]  /*0960*/  HADD2.F32 R153, -RZ, R105.H1_H1 ;  /* 0x30000069ff997230 */ /* 0x000fe40000004100 */
[----:B------:R-:W-:Y:S01]  /*0970*/  IMAD R163, R163, -0x326172a9, RZ ;  /* 0xcd9e8d57a3a37824 */ /* 0x000fe200078e02ff */
[----:B------:R-:W5:Y:S01]  /*0980*/  LDG.E.128 R44, desc[UR6][R12.64+0xc00] ;  /* 0x000c00060c2c7981 */ /* 0x000f62000c1e1d00 */
[--C-:B------:R-:W-:Y:S01]  /*0990*/  HADD2.F32 R14, -RZ, R18.reuse.H0_H0 ;  /* 0x20000012ff0e7230 */ /* 0x100fe20000004100 */
[----:B------:R-:W-:Y:S01]  /*09a0*/  HFMA2.MMA R157, -RZ, RZ, 0, 0 ;  /* 0x00000000ff9d7435 */ /* 0x000fe200000001ff */
[----:B------:R-:W-:Y:S01]  /*09b0*/  LOP3.LUT R175, R120, 0x3, RZ, 0xc0, !PT ;  /* 0x0000000378af7812 */ /* 0x000fe200078ec0ff */
[----:B------:R0:W5:Y:S01]  /*09c0*/  LDG.E.128 R40, desc[UR6][R12.64+0xe00] ;  /* 0x000e00060c287981 */ /* 0x000162000c1e1d00 */
[----:B------:R-:W-:Y:S01]  /*09d0*/  HADD2.F32 R15, -RZ, R18.H1_H1 ;  /* 0x30000012ff0f7230 */ /* 0x000fe20000004100 */
[----:B------:R-:W-:Y:S01]  /*09e0*/  ULDC UR10, c[0x0][0x294] ;  /* 0x0000a500000a7ab9 */ /* 0x000fe20000000800 */
[----:B------:R-:W-:Y:S01]  /*09f0*/  HADD2.F32 R16, -RZ, R19.H0_H0 ;  /* 0x20000013ff107230 */ /* 0x000fe20000004100 */
[----:B------:R-:W-:Y:S01]  /*0a00*/  ULDC.U8 UR11, c[0x0][0x2a0] ;  /* 0x0000a800000b7ab9 */ /* 0x000fe20000000000 */
[----:B------:R-:W-:Y:S01]  /*0a10*/  IMAD.HI.U32 R104, R158, -0x326172a9, RZ ;  /* 0xcd9e8d579e687827 */ /* 0x000fe200078e00ff */
[----:B------:R-:W-:Y:S01]  /*0a20*/  BSSY B0, `(.L_x_11730) ;  /* 0x0001be2000007945 */ /* 0x000fe20003800000 */
[----:B------:R-:W-:Y:S01]  /*0a30*/  ULDC UR14, c[0x0][0x2d8] ;  /* 0x0000b600000e7ab9 */ /* 0x000fe20000000800 */
[----:B------:R-:W-:Y:S01]  /*0a40*/  ULDC.64 UR12, c[0x0][0x298] ;  /* 0x0000a600000c7ab9 */ /* 0x000fe20000000a00 */
[----:B------:R-:W-:Y:S01]  /*0a50*/  IMAD.HI.U32 R105, R174, -0x2daee0ad, RZ ;  /* 0xd2511f53ae697827 */ /* 0x000fe200078e00ff */
[----:B------:R-:W-:-:S03]  /*0a60*/  ULDC.64 UR8, c[0x0][0x230] ;  /* 0x00008c0000087ab9 */ /* 0x000fc60000000a00 */
[--C-:B0-----:R-:W-:Y:S02]  /*0a70*/  HADD2.F32 R12, -RZ, R17.reuse.H0_H0 ;  /* 0x20000011ff0c7230 */ /* 0x101fe40000004100 */
        /* <DEDUP_REMOVED lines=13> */
[----:B------:R-:W-:Y:S01]  /*0b50*/  HADD2.F32 R29, -RZ, R33.H1_H1 ;  /* 0x30000021ff1d7230 */ /* 0x000fe20000004100 */
[----:B------:R-:W-:Y:S01]  /*0b60*/  LOP3.LUT R163, R104, UR31, R163, 0x96, !PT ;  /* 0x0000001f68a37c12 */ /* 0x000fe2000f8e96a3 */
[--C-:B------:R-:W-:Y:S01]  /*0b70*/  HADD2.F32 R30, -RZ, R34.reuse.H0_H0 ;  /* 0x20000022ff1e7230 */ /* 0x100fe20000004100 */
[----:B------:R-:W-:Y:S01]  /*0b80*/  LOP3.LUT R172, R105, UR32, R172, 0x96, !PT ;  /* 0x0000002069ac7c12 */ /* 0x000fe2000f8e96ac */
        /* <DEDUP_REMOVED lines=32> */
[----:B------:R-:W-:-:S07]  /*0d90*/  IMAD R174, R174, -0x2daee0ad, RZ ;  /* 0xd2511f53aeae7824 */ /* 0x000fce00078e02ff */
.L_x_12390:
        /* <DEDUP_REMOVED lines=30> */
[----:B------:R-:W-:Y:S02]  /*0f80*/  MOV R127, RZ ;  /* 0x000000ff007f7202 */ /* 0x000fe40000000f00 */
[----:B------:R-:W-:Y:S01]  /*0f90*/  MOV R112, R175 ;  /* 0x000000af00707202 */ /* 0x000fe20000000f00 */
[----:B------:R-:W-:Y:S06]  /*0fa0*/  @!P0 BRA `(.L_x_11733) ;  /* 0x00000004006c8947 */ /* 0x000fec0003800000 */
[----:B------:R-:W-:Y:S02]  /*0fb0*/  IMAD.MOV.U32 R112, RZ, RZ, R175 ;  /* 0x000000ffff707224 */ /* 0x000fe400078e00af */
[----:B-----5:R-:W-:Y:S01]  /*0fc0*/  HADD2.F32 R127, -RZ, R104.H0_H0 ;  /* 0x20000068ff7f7230 */ /* 0x020fe20000004100 */
[----:B------:R-:W-:Y:S06]  /*0fd0*/  BRA `(.L_x_11733) ;  /* 0x0000000400607947 */ /* 0x000fec0003800000 */
.L_x_11732:
        /* <DEDUP_REMOVED lines=12> */
.L_x_11735:
[----:B------:R-:W-:-:S07]  /*10a0*/  MOV R122, R158 ;  /* 0x0000009e007a7202 */ /* 0x000fce0000000f00 */
.L_x_11736:
[----:B------:R-:W-:Y:S05]  /*10b0*/  BSYNC B2 ;  /* 0x0000000000027941 */ /* 0x000fea0003800000 */
.L_x_11734:
        /* <DEDUP_REMOVED lines=16> */
.L_x_11740:
[----:B------:R-:W-:Y:S05]  /*11c0*/  BSYNC B3 ;  /* 0x0000000000037941 */ /* 0x000fea0003800000 */
.L_x_11739:
        /* <DEDUP_REMOVED lines=42> */
[----:B------:R-:W-:-:S11]  /*1470*/  HFMA2.MMA R112, -RZ, RZ, 0, 0 ;  /* 0x00000000ff707435 */ /* 0x000fd600000001ff */
.L_x_11738:
[----:B------:R-:W-:Y:S05]  /*1480*/  BSYNC B2 ;  /* 0x0000000000027941 */ /* 0x000fea0003800000 */
.L_x_11737:
[----:B------:R-:W-:Y:S01]  /*1490*/  I2FP.F32.U32 R113, R122 ;  /* 0x0000007a00717245 */ /* 0x000fe20000201000 */
[----:B-----5:R-:W-:Y:S02]  /*14a0*/  HADD2.F32 R114, -RZ, R108.H0_H0 ;  /* 0x2000006cff727230 */ /* 0x020fe40000004100 */
[----:B------:R-:W-:Y:S02]  /*14b0*/  IMAD.MOV.U32 R116, RZ, RZ, 0x2f800000 ;  /* 0x2f800000ff747424 */ /* 0x000fe400078e00ff */
[----:B------:R-:W-:Y:S02]  /*14c0*/  HADD2.F32 R127, -RZ, R100.H0_H0 ;  /* 0x20000064ff7f7230 */ /* 0x000fe40000004100 */
[----:B------:R-:W-:Y:S01]  /*14d0*/  FMUL.FTZ R114, R114, UR13 ;  /* 0x0000000d72727c20 */ /* 0x000fe20008410000 */
[----:B------:R-:W-:Y:S01]  /*14e0*/  FFMA.FTZ R113, R113, R116, 1.1641532182693481445e-10 ;  /* 0x2f00000071717423 */ /* 0x000fe20000010074 */
[----:B------:R-:W-:Y:S02]  /*14f0*/  @P0 HADD2.F32 R116, -RZ, R104.H0_H0 ;  /* 0x20000068ff740230 */ /* 0x000fe40000004100 */
[----:B------:R-:W-:-:S02]  /*1500*/  FMUL.FTZ R114, R114, UR12 ;  /* 0x0000000c72727c20 */ /* 0x000fc40008410000 */
[----:B------:R-:W-:-:S04]  /*1510*/  FSETP.GTU.FTZ.AND P3, PT, R113, UR10, PT ;  /* 0x0000000a71007c0b */ /* 0x000fc8000bf7c000 */
[----:B------:R-:W-:Y:S02]  /*1520*/  FSEL R114, R114, RZ, !P3 ;  /* 0x000000ff72727208 */ /* 0x000fe40005800000 */
[----:B------:R-:W-:-:S03]  /*1530*/  SEL R165, RZ, 0x1, P3 ;  /* 0x00000001ffa57807 */ /* 0x000fc60001800000 */
[----:B------:R-:W-:-:S04]  /*1540*/  FMUL.FTZ R127, R114, R127 ;  /* 0x0000007f727f7220 */ /* 0x000fc80000410000 */
[----:B------:R-:W-:-:S07]  /*1550*/  @P0 FADD.FTZ R127, R127, R116 ;  /* 0x000000747f7f0221 */ /* 0x000fce0000010000 */
.L_x_11733:
[----:B------:R-:W-:Y:S05]  /*1560*/  BSYNC B1 ;  /* 0x0000000000017941 */ /* 0x000fea0003800000 */
.L_x_11731:
        /* <DEDUP_REMOVED lines=8> */
.L_x_11742:
        /* <DEDUP_REMOVED lines=12> */
.L_x_11745:
[----:B------:R-:W-:-:S07]  /*16b0*/  MOV R120, R158 ;  /* 0x0000009e00787202 */ /* 0x000fce0000000f00 */
.L_x_11746:
[----:B------:R-:W-:Y:S05]  /*16c0*/  BSYNC B2 ;  /* 0x0000000000027941 */ /* 0x000fea0003800000 */
.L_x_11744:
        /* <DEDUP_REMOVED lines=16> */
.L_x_11750:
[----:B------:R-:W-:Y:S05]  /*17d0*/  BSYNC B3 ;  /* 0x0000000000037941 */ /* 0x000fea0003800000 */
.L_x_11749:
        /* <DEDUP_REMOVED lines=41> */
[----:B------:R-:W-:Y:S02]  /*1a70*/  MOV R158, R116 ;  /* 0x00000074009e7202 */ /* 0x000fe40000000f00 */
[----:B------:R-:W-:-:S07]  /*1a80*/  LOP3.LUT R172, R175, UR32, R112, 0x96, !PT ;  /* 0x00000020afac7c12 */ /* 0x000fce000f8e9670 */
.L_x_11748:
[----:B------:R-:W-:Y:S05]  /*1a90*/  BSYNC B2 ;  /* 0x0000000000027941 */ /* 0x000fea0003800000 */
.L_x_11747:
[----:B------:R-:W-:Y:S01]  /*1aa0*/  I2FP.F32.U32 R112, R120 ;  /* 0x0000007800707245 */ /* 0x000fe20000201000 */
[----:B-----5:R-:W-:Y:S02]  /*1ab0*/  HADD2.F32 R114, -RZ, R108.H1_H1 ;  /* 0x3000006cff727230 */ /* 0x020fe40000004100 */
[----:B------:R-:W-:Y:S02]  /*1ac0*/  IMAD.MOV.U32 R115, RZ, RZ, 0x2f800000 ;  /* 0x2f800000ff737424 */ /* 0x000fe400078e00ff */
[----:B------:R-:W-:Y:S02]  /*1ad0*/  @P0 HADD2.F32 R117, -RZ, R104.H1_H1 ;  /* 0x30000068ff750230 */ /* 0x000fe40000004100 */
[----:B------:R-:W-:Y:S01]  /*1ae0*/  FMUL.FTZ R114, R114, UR13 ;  /* 0x0000000d72727c20 */ /* 0x000fe20008410000 */
[----:B------:R-:W-:Y:S01]  /*1af0*/  FFMA.FTZ R112, R112, R115, 1.1641532182693481445e-10 ;  /* 0x2f00000070707423 */ /* 0x000fe20000010073 */
[----:B------:R-:W-:Y:S02]  /*1b00*/  HADD2.F32 R115, -RZ, R100.H1_H1 ;  /* 0x30000064ff737230 */ /* 0x000fe40000004100 */
[----:B------:R-:W-:-:S02]  /*1b10*/  FMUL.FTZ R114, R114, UR12 ;  /* 0x0000000c72727c20 */ /* 0x000fc40008410000 */
[----:B------:R-:W-:-:S04]  /*1b20*/  FSETP.GTU.FTZ.AND P3, PT, R112, UR10, PT ;  /* 0x0000000a70007c0b */ /* 0x000fc8000bf7c000 */
[----:B------:R-:W-:Y:S02]  /*1b30*/  FSEL R114, R114, RZ, !P3 ;  /* 0x000000ff72727208 */ /* 0x000fe40005800000 */
[----:B------:R-:W-:-:S03]  /*1b40*/  SEL R166, RZ, 0x1, P3 ;  /* 0x00000001ffa67807 */ /* 0x000fc60001800000 */
[----:B------:R-:W-:-:S04]  /*1b50*/  FMUL.FTZ R126, R114, R115 ;  /* 0x00000073727e7220 */ /* 0x000fc80000410000 */
[----:B------:R-:W-:-:S07]  /*1b60*/  @P0 FADD.FTZ R126, R126, R117 ;  /* 0x000000757e7e0221 */ /* 0x000fce0000010000 */
.L_x_11743:
[----:B------:R-:W-:Y:S05]  /*1b70*/  BSYNC B1 ;  /* 0x0000000000017941 */ /* 0x000fea0003800000 */
.L_x_11741:
        /* <DEDUP_REMOVED lines=8> */
.L_x_11752:
        /* <DEDUP_REMOVED lines=12> */
.L_x_11755:
[----:B------:R-:W-:-:S07]  /*1cc0*/  MOV R122, R158 ;  /* 0x0000009e007a7202 */ /* 0x000fce0000000f00 */
.L_x_11756:
[----:B------:R-:W-:Y:S05]  /*1cd0*/  BSYNC B2 ;  /* 0x0000000000027941 */ /* 0x000fea0003800000 */
.L_x_11754:
        /* <DEDUP_REMOVED lines=16> */
.L_x_11760:
[----:B------:R-:W-:Y:S05]  /*1de0*/  BSYNC B3 ;  /* 0x0000000000037941 */ /* 0x000fea0003800000 */
.L_x_11759:
        /* <DEDUP_REMOVED lines=43> */
.L_x_11758:
[----:B------:R-:W-:Y:S05]  /*20a0*/  BSYNC B2 ;  /* 0x0000000000027941 */ /* 0x000fea0003800000 */
.L_x_11757:
        /* <DEDUP_REMOVED lines=13> */
.L_x_11753:
[----:B------:R-:W-:Y:S05]  /*2180*/  BSYNC B1 ;  /* 0x0000000000017941 */ /* 0x000fea0003800000 */
.L_x_11751:
        /* <DEDUP_REMOVED lines=8> */
.L_x_11762:
        /* <DEDUP_REMOVED lines=12> */
.L_x_11765:
[----:B------:R-:W-:-:S07]  /*22d0*/  MOV R120, R158 ;  /* 0x0000009e00787202 */ /* 0x000fce0000000f00 */
.L_x_11766:
[----:B------:R-:W-:Y:S05]  /*22e0*/  BSYNC B2 ;  /* 0x0000000000027941 */ /* 0x000fea0003800000 */
.L_x_11764:
        /* <DEDUP_REMOVED lines=16> */
.L_x_11770:
[----:B------:R-:W-:Y:S05]  /*23f0*/  BSYNC B3 ;  /* 0x0000000000037941 */ /* 0x000fea0003800000 */
.L_x_11769:
        /* <DEDUP_REMOVED lines=43> */
.L_x_11768:
[----:B------:R-:W-:Y:S05]  /*26b0*/  BSYNC B2 ;  /* 0x0000000000027941 */ /* 0x000fea0003800000 */
.L_x_11767:
        /* <DEDUP_REMOVED lines=13> */
.L_x_11763:
[----:B------:R-:W-:Y:S05]  /*2790*/  BSYNC B1 ;  /* 0x0000000000017941 */ /* 0x000fea0003800000 */
.L_x_11761:
        /* <DEDUP_REMOVED lines=8> */
.L_x_11772:
        /* <DEDUP_REMOVED lines=12> */
.L_x_11775:
[----:B------:R-:W-:-:S07]  /*28e0*/  MOV R120, R158 ;  /* 0x0000009e00787202 */ /* 0x000fce0000000f00 */
.L_x_11776:
[----:B------:R-:W-:Y:S05]  /*28f0*/  BSYNC B2 ;  /* 0x0000000000027941 */ /* 0x000fea0003800000 */
.L_x_11774:
        /* <DEDUP_REMOVED lines=16> */
.L_x_11780:
[----:B------:R-:W-:Y:S05]  /*2a00*/  BSYNC B3 ;  /* 0x0000000000037941 */ /* 0x000fea0003800000 */
.L_x_11779:
        /* <DEDUP_REMOVED lines=43> */
.L_x_11778:
[----:B------:R-:W-:Y:S05]  /*2cc0*/  BSYNC B2 ;  /* 0x0000000000027941 */ /* 0x000fea0003800000 */
.L_x_11777:
        /* <DEDUP_REMOVED lines=13> */
.L_x_11773:
[----:B------:R-:W-:Y:S05]  /*2da0*/  BSYNC B1 ;  /* 0x0000000000017941 */ /* 0x000fea0003800000 */
.L_x_11771:
        /* <DEDUP_REMOVED lines=8> */
.L_x_11782:
        /* <DEDUP_REMOVED lines=12> */
.L_x_11785:
[----:B------:R-:W-:-:S07]  /*2ef0*/  MOV R120, R158 ;  /* 0x0000009e00787202 */ /* 0x000fce0000000f00 */
.L_x_11786:
[----:B------:R-:W-:Y:S05]  /*2f00*/  BSYNC B2 ;  /* 0x0000000000027941 */ /* 0x000fea0003800000 */
.L_x_11784:
        /* <DEDUP_REMOVED lines=16> */
.L_x_11790:
[----:B------:R-:W-:Y:S05]  /*3010*/  BSYNC B3 ;  /* 0x0000000000037941 */ /* 0x000fea0003800000 */
.L_x_11789:
        /* <DEDUP_REMOVED lines=43> */
.L_x_11788:
[----:B------:R-:W-:Y:S05]  /*32d0*/  BSYNC B2 ;  /* 0x0000000000027941 */ /* 0x000fea0003800000 */
.L_x_11787:
        /* <DEDUP_REMOVED lines=13> */
.L_x_11783:
[----:B------:R-:W-:Y:S05]  /*33b0*/  BSYNC B1 ;  /* 0x0000000000017941 */ /* 0x000fea0003800000 */
.L_x_11781:
        /* <DEDUP_REMOVED lines=8> */
.L_x_11792:
        /* <DEDUP_REMOVED lines=12> */
.L_x_11795:
[----:B------:R-:W-:-:S07]  /*3500*/  MOV R122, R158 ;  /* 0x0000009e007a7202 */ /* 0x000fce0000000f00 */
.L_x_11796:
[----:B------:R-:W-:Y:S05]  /*3510*/  BSYNC B2 ;  /* 0x0000000000027941 */ /* 0x000fea0003800000 */
.L_x_11794:
        /* <DEDUP_REMOVED lines=16> */
.L_x_11800:
[----:B------:R-:W-:Y:S05]  /*3620*/  BSYNC B3 ;  /* 0x0000000000037941 */ /* 0x000fea0003800000 */
.L_x_11799:
        /* <DEDUP_REMOVED lines=43> */
.L_x_11798:
[----:B------:R-:W-:Y:S05]  /*38e0*/  BSYNC B2 ;  /* 0x0000000000027941 */ /* 0x000fea0003800000 */
.L_x_11797:
        /* <DEDUP_REMOVED lines=13> */
.L_x_11793:
[----:B------:R-:W-:Y:S05]  /*39c0*/  BSYNC B1 ;  /* 0x0000000000017941 */ /* 0x000fea0003800000 */
.L_x_11791:
        /* <DEDUP_REMOVED lines=8> */
.L_x_11802:
        /* <DEDUP_REMOVED lines=12> */
.L_x_11805:
[----:B------:R-:W-:-:S07]  /*3b10*/  MOV R118, R158 ;  /* 0x0000009e00767202 */ /* 0x000fce0000000f00 */
.L_x_11806:
[----:B------:R-:W-:Y:S05]  /*3b20*/  BSYNC B2 ;  /* 0x0000000000027941 */ /* 0x000fea0003800000 */
.L_x_11804:
        /* <DEDUP_REMOVED lines=16> */
.L_x_11810:
[----:B------:R-:W-:Y:S05]  /*3c30*/  BSYNC B3 ;  /* 0x0000000000037941 */ /* 0x000fea0003800000 */
.L_x_11809:
        /* <DEDUP_REMOVED lines=43> */
.L_x_11808:
[----:B------:R-:W-:Y:S05]  /*3ef0*/  BSYNC B2 ;  /* 0x0000000000027941 */ /* 0x000fea0003800000 */
.L_x_11807:
[----:B------:R-:W-:Y:S01]  /*3f00*/  I2FP.F32.U32 R112, R118 ;  /* 0x0000007600707245 */ /* 0x000fe20000201000 */
[----:B-----5:R-:W-:Y:S02]  /*3f10*/  HADD2.F32 R113, -RZ, R111.H1_H1 ;  /* 0x3000006fff717230 */ /* 0x020fe40000004100 */
[----:B------:R-:W-:Y:S02]  /*3f20*/  IMAD.MOV.U32 R115, RZ, RZ, 0x2f800000 ;  /* 0x2f800000ff737424 */ /* 0x000fe400078e00ff */
[----:B------:R-:W-:Y:S02]  /*3f30*/  HADD2.F32 R118, -RZ, R103.H1_H1 ;  /* 0x30000067ff767230 */ /* 0x000fe40000004100 */
[----:B------:R-:W-:Y:S01]  /*3f40*/  FMUL.FTZ R113, R113, UR13 ;  /* 0x0000000d71717c20 */ /* 0x000fe20008410000 */
[----:B------:R-:W-:Y:S01]  /*3f50*/  FFMA.FTZ R112, R112, R115, 1.1641532182693481445e-10 ;  /* 0x2f00000070707423 */ /* 0x000fe20000010073 */
[----:B------:R-:W-:Y:S02]  /*3f60*/  @P0 HADD2.F32 R115, -RZ, R107.H1_H1 ;  /* 0x3000006bff730230 */ /* 0x000fe40000004100 */
[----:B------:R-:W-:-:S02]  /*3f70*/  FMUL.FTZ R113, R113, UR12 ;  /* 0x0000000c71717c20 */ /* 0x000fc40008410000 */
[----:B------:R-:W-:-:S04]  /*3f80*/  FSETP.GTU.FTZ.AND P3, PT, R112, UR10, PT ;  /* 0x0000000a70007c0b */ /* 0x000fc8000bf7c000 */
[----:B------:R-:W-:Y:S02]  /*3f90*/  FSEL R113, R113, RZ, !P3 ;  /* 0x000000ff71717208 */ /* 0x000fe40005800000 */
[----:B------:R-:W-:-:S03]  /*3fa0*/  SEL R173, RZ, 0x1, P3 ;  /* 0x00000001ffad7807 */ /* 0x000fc60001800000 */
[----:B------:R-:W-:-:S04]  /*3fb0*/  FMUL.FTZ R118, R113, R118 ;  /* 0x0000007671767220 */ /* 0x000fc80000410000 */
[----:B------:R-:W-:-:S07]  /*3fc0*/  @P0 FADD.FTZ R118, R118, R115 ;  /* 0x0000007376760221 */ /* 0x000fce0000010000 */
.L_x_11803:
[----:B------:R-:W-:Y:S05]  /*3fd0*/  BSYNC B1 ;  /* 0x0000000000017941 */ /* 0x000fea0003800000 */
.L_x_11801:
        /* <DEDUP_REMOVED lines=35> */
.L_x_11812:
[----:B------:R-:W-:Y:S05]  /*4210*/  BSYNC B1 ;  /* 0x0000000000017941 */ /* 0x000fea0003800000 */
.L_x_11811:
        /* <DEDUP_REMOVED lines=10> */
.L_x_11814:
        /* <DEDUP_REMOVED lines=12> */
.L_x_11817:
[----:B------:R-:W-:-:S07]  /*4380*/  MOV R165, R158 ;  /* 0x0000009e00a57202 */ /* 0x000fce0000000f00 */
.L_x_11818:
[----:B------:R-:W-:Y:S05]  /*4390*/  BSYNC B2 ;  /* 0x0000000000027941 */ /* 0x000fea0003800000 */
.L_x_11816:
        /* <DEDUP_REMOVED lines=16> */
.L_x_11822:
[----:B------:R-:W-:Y:S05]  /*44a0*/  BSYNC B3 ;  /* 0x0000000000037941 */ /* 0x000fea0003800000 */
.L_x_11821:
[----:B------:R-:W-:Y:S01]  /*44b0*/  IMAD.HI.U32 R113, R162, -0x326172a9, RZ ;  /* 0xcd9e8d57a2717827 */ /* 0x000fe200078e00ff */
[----:B------:R-:W-:-:S03]  /*44c0*/  LOP3.LUT R112, R112, UR5, R157, 0x96, !PT ;  /* 0x0000000570707c12 */ /* 0x000fc6000f8e969d */
[----:B--2---:R-:W-:Y:S01]  /*44d0*/  IMAD R123, R162, -0x326172a9, RZ ;  /* 0xcd9e8d57a27b7824 */ /* 0x004fe200078e02ff */
        /* <DEDUP_REMOVED lines=40> */
.L_x_11820:
[----:B------:R-:W-:Y:S05]  /*4760*/  BSYNC B2 ;  /* 0x0000000000027941 */ /* 0x000fea0003800000 */
.L_x_11819:
[----:B------:R-:W-:Y:S01]  /*4770*/  I2FP.F32.U32 R113, R165 ;  /* 0x000000a500717245 */ /* 0x000fe20000201000 */
[----:B-----5:R-:W-:Y:S02]  /*4780*/  HADD2.F32 R115, -RZ, R108.H0_H0 ;  /* 0x2000006cff737230 */ /* 0x020fe40000004100 */
[----:B------:R-:W-:-:S03]  /*4790*/  IMAD.MOV.U32 R114, RZ, RZ, 0x2f800000 ;  /* 0x2f800000ff727424 */ /* 0x000fc600078e00ff */
[----:B------:R-:W-:Y:S01]  /*47a0*/  FMUL.FTZ R115, R115, UR13 ;  /* 0x0000000d73737c20 */ /* 0x000fe20008410000 */
[----:B------:R-:W-:-:S03]  /*47b0*/  FFMA.FTZ R113, R113, R114, 1.1641532182693481445e-10 ;  /* 0x2f00000071717423 */ /* 0x000fc60000010072 */
[----:B------:R-:W-:Y:S02]  /*47c0*/  FMUL.FTZ R115, R115, UR12 ;  /* 0x0000000c73737c20 */ /* 0x000fe40008410000 */
[----:B------:R-:W-:Y:S01]  /*47d0*/  FSETP.GTU.FTZ.AND P3, PT, R113, UR10, PT ;  /* 0x0000000a71007c0b */ /* 0x000fe2000bf7c000 */
[----:B------:R-:W-:-:S03]  /*47e0*/  HADD2.F32 R113, -RZ, R96.H0_H0 ;  /* 0x20000060ff717230 */ /* 0x000fc60000004100 */
[----:B------:R-:W-:Y:S01]  /*47f0*/  FSEL R182, R115, RZ, !P3 ;  /* 0x000000ff73b67208 */ /* 0x000fe20005800000 */
[----:B------:R-:W-:Y:S01]  /*4800*/  @P0 HADD2.F32 R115, -RZ, R104.H0_H0 ;  /* 0x20000068ff730230 */ /* 0x000fe20000004100 */
[----:B------:R-:W-:-:S03]  /*4810*/  SEL R165, RZ, 0x1, P3 ;  /* 0x00000001ffa57807 */ /* 0x000fc60001800000 */
[----:B------:R-:W-:-:S04]  /*4820*/  FMUL.FTZ R182, R182, R113 ;  /* 0x00000071b6b67220 */ /* 0x000fc80000410000 */
[----:B------:R-:W-:-:S07]  /*4830*/  @P0 FADD.FTZ R182, R115, R182 ;  /* 0x000000b673b60221 */ /* 0x000fce0000010000 */
.L_x_11815:
[----:B------:R-:W-:Y:S05]  /*4840*/  BSYNC B1 ;  /* 0x0000000000017941 */ /* 0x000fea0003800000 */
.L_x_11813:
        /* <DEDUP_REMOVED lines=8> */
.L_x_11824:
        /* <DEDUP_REMOVED lines=12> */
.L_x_11827:
[----:B------:R-:W-:-:S07]  /*4990*/  MOV R131, R158 ;  /* 0x0000009e00837202 */ /* 0x000fce0000000f00 */
.L_x_11828:
[----:B------:R-:W-:Y:S05]  /*49a0*/  BSYNC B2 ;  /* 0x0000000000027941 */ /* 0x000fea0003800000 */
.L_x_11826:
        /* <DEDUP_REMOVED lines=16> */
.L_x_11832:
[----:B------:R-:W-:Y:S05]  /*4ab0*/  BSYNC B3 ;  /* 0x0000000000037941 */ /* 0x000fea0003800000 */
.L_x_11831:
        /* <DEDUP_REMOVED lines=43> */
.L_x_11830:
[----:B------:R-:W-:Y:S05]  /*4d70*/  BSYNC B2 ;  /* 0x0000000000027941 */ /* 0x000fea0003800000 */
.L_x_11829:
[----:B------:R-:W-:Y:S01]  /*4d80*/  I2FP.F32.U32 R112, R131 ;  /* 0x0000008300707245 */ /* 0x000fe20000201000 */
[----:B-----5:R-:W-:Y:S02]  /*4d90*/  HADD2.F32 R114, -RZ, R108.H1_H1 ;  /* 0x3000006cff727230 */ /* 0x020fe40000004100 */
[----:B------:R-:W-:-:S03]  /*4da0*/  IMAD.MOV.U32 R115, RZ, RZ, 0x2f800000 ;  /* 0x2f800000ff737424 */ /* 0x000fc600078e00ff */
[----:B------:R-:W-:Y:S01]  /*4db0*/  FMUL.FTZ R114, R114, UR13 ;  /* 0x0000000d72727c20 */ /* 0x000fe20008410000 */
[----:B------:R-:W-:-:S03]  /*4dc0*/  FFMA.FTZ R112, R112, R115, 1.1641532182693481445e-10 ;  /* 0x2f00000070707423 */ /* 0x000fc60000010073 */
[----:B------:R-:W-:Y:S02]  /*4dd0*/  FMUL.FTZ R114, R114, UR12 ;  /* 0x0000000c72727c20 */ /* 0x000fe40008410000 */
[----:B------:R-:W-:Y:S01]  /*4de0*/  FSETP.GTU.FTZ.AND P3, PT, R112, UR10, PT ;  /* 0x0000000a70007c0b */ /* 0x000fe2000bf7c000 */
[----:B------:R-:W-:-:S03]  /*4df0*/  HADD2.F32 R112, -RZ, R96.H1_H1 ;  /* 0x30000060ff707230 */ /* 0x000fc60000004100 */
[----:B------:R-:W-:Y:S01]  /*4e00*/  FSEL R181, R114, RZ, !P3 ;  /* 0x000000ff72b57208 */ /* 0x000fe20005800000 */
[----:B------:R-:W-:Y:S01]  /*4e10*/  @P0 HADD2.F32 R114, -RZ, R104.H1_H1 ;  /* 0x30000068ff720230 */ /* 0x000fe20000004100 */
[----:B------:R-:W-:-:S03]  /*4e20*/  SEL R166, RZ, 0x1, P3 ;  /* 0x00000001ffa67807 */ /* 0x000fc60001800000 */
[----:B------:R-:W-:-:S04]  /*4e30*/  FMUL.FTZ R181, R181, R112 ;  /* 0x00000070b5b57220 */ /* 0x000fc80000410000 */
[----:B------:R-:W-:-:S07]  /*4e40*/  @P0 FADD.FTZ R181, R114, R181 ;  /* 0x000000b572b50221 */ /* 0x000fce0000010000 */
.L_x_11825:
[----:B------:R-:W-:Y:S05]  /*4e50*/  BSYNC B1 ;  /* 0x0000000000017941 */ /* 0x000fea0003800000 */
.L_x_11823:
        /* <DEDUP_REMOVED lines=8> */
.L_x_11834:
        /* <DEDUP_REMOVED lines=12> */
.L_x_11837:
[----:B------:R-:W-:-:S07]  /*4fa0*/  MOV R131, R158 ;  /* 0x0000009e00837202 */ /* 0x000fce0000000f00 */
.L_x_11838:
[----:B------:R-:W-:Y:S05]  /*4fb0*/  BSYNC B2 ;  /* 0x0000000000027941 */ /* 0x000fea0003800000 */
.L_x_11836:
        /* <DEDUP_REMOVED lines=16> */
.L_x_11842:
[----:B------:R-:W-:Y:S05]  /*50c0*/  BSYNC B3 ;  /* 0x0000000000037941 */ /* 0x000fea0003800000 */
.L_x_11841:
        /* <DEDUP_REMOVED lines=43> */
.L_x_11840:
[----:B------:R-:W-:Y:S05]  /*5380*/  BSYNC B2 ;  /* 0x0000000000027941 */ /* 0x000fea0003800000 */
.L_x_11839:
        /* <DEDUP_REMOVED lines=13> */
.L_x_11835:
[----:B------:R-:W-:Y:S05]  /*5460*/  BSYNC B1 ;  /* 0x0000000000017941 */ /* 0x000fea0003800000 */
.L_x_11833:
        /* <DEDUP_REMOVED lines=8> */
.L_x_11844:
        /* <DEDUP_REMOVED lines=12> */
.L_x_11847:
[----:B------:R-:W-:-:S07]  /*55b0*/  MOV R131, R158 ;  /* 0x0000009e00837202 */ /* 0x000fce0000000f00 */
.L_x_11848:
[----:B------:R-:W-:Y:S05]  /*55c0*/  BSYNC B2 ;  /* 0x0000000000027941 */ /* 0x000fea0003800000 */
.L_x_11846:
        /* <DEDUP_REMOVED lines=16> */
.L_x_11852:
[----:B------:R-:W-:Y:S05]  /*56d0*/  BSYNC B3 ;  /* 0x0000000000037941 */ /* 0x000fea0003800000 */
.L_x_11851:
        /* <DEDUP_REMOVED lines=43> */
.L_x_11850:
[----:B------:R-:W-:Y:S05]  /*5990*/  BSYNC B2 ;  /* 0x0000000000027941 */ /* 0x000fea0003800000 */
.L_x_11849:
        /* <DEDUP_REMOVED lines=13> */
.L_x_11845:
[----:B------:R-:W-:Y:S05]  /*5a70*/  BSYNC B1 ;  /* 0x0000000000017941 */ /* 0x000fea0003800000 */
.L_x_11843:
        /* <DEDUP_REMOVED lines=8> */
.L_x_11854:
        /* <DEDUP_REMOVED lines=12> */
.L_x_11857:
[----:B------:R-:W-:-:S07]  /*5bc0*/  MOV R131, R158 ;  /* 0x0000009e00837202 */ /* 0x000fce0000000f00 */
.L_x_11858:
[----:B------:R-:W-:Y:S05]  /*5bd0*/  BSYNC B2 ;  /* 0x0000000000027941 */ /* 0x000fea0003800000 */
.L_x_11856:
        /* <DEDUP_REMOVED lines=16> */
.L_x_11862:
[----:B------:R-:W-:Y:S05]  /*5ce0*/  BSYNC B3 ;  /* 0x0000000000037941 */ /* 0x000fea0003800000 */
.L_x_11861:
        /* <DEDUP_REMOVED lines=43> */
.L_x_11860:
[----:B------:R-:W-:Y:S05]  /*5fa0*/  BSYNC B2 ;  /* 0x0000000000027941 */ /* 0x000fea0003800000 */
.L_x_11859:
        /* <DEDUP_REMOVED lines=13> */
.L_x_11855:
[----:B------:R-:W-:Y:S05]  /*6080*/  BSYNC B1 ;  /* 0x0000000000017941 */ /* 0x000fea0003800000 */
.L_x_11853:
[----:B------:R-:W-:Y:S04]  /*6090*/  BSSY B1, `(.L_x_11863) ;  /* 0x0000060000017945 */ /* 0x000fe80003800000 */
[----:B------:R-:W-:Y:S05]  /*60a0*/  @P2 BRA `(.L_x_11864) ;  /* 0x0000000000182947 */ /* 0x000fea0003800000 */
[----:B--2---:R-:W-:Y:S02]  /*60b0*/  MOV R177, RZ ;  /* 0x000000ff00b17202 */ /* 0x004fe40000000f00 */
[----:B------:R-:W-:Y:S01]  /*60c0*/  MOV R113, R112 ;  /* 0x0000007000717202 */ /* 0x000fe20000000f00 */
[----:B------:R-:W-:Y:S06]  /*60d0*/  @!P0 BRA `(.L_x_11865) ;  /* 0x00000004006c8947 */ /* 0x000fec0003800000 */
[----:B------:R-:W-:Y:S02]  /*60e0*/  IMAD.MOV.U32 R113, RZ, RZ, R112 ;  /* 0x000000ffff717224 */ /* 0x000fe400078e0070 */
[----:B-----5:R-:W-:Y:S01]  /*60f0*/  HADD2.F32 R177, -RZ, R106.H1_H1 ;  /* 0x3000006affb17230 */ /* 0x020fe20000004100 */
[----:B------:R-:W-:Y:S06]  /*6100*/  BRA `(.L_x_11865) ;  /* 0x0000000400607947 */ /* 0x000fec0003800000 */
.L_x_11864:
        /* <DEDUP_REMOVED lines=12> */
.L_x_11867:
[----:B------:R-:W-:-:S07]  /*61d0*/  MOV R131, R158 ;  /* 0x0000009e00837202 */ /* 0x000fce0000000f00 */
.L_x_11868:
[----:B------:R-:W-:Y:S05]  /*61e0*/  BSYNC B2 ;  /* 0x0000000000027941 */ /* 0x000fea0003800000 */
.L_x_11866:
        /* <DEDUP_REMOVED lines=16> */
.L_x_11872:
[----:B------:R-:W-:Y:S05]  /*62f0*/  BSYNC B3 ;  /* 0x0000000000037941 */ /* 0x000fea0003800000 */
.L_x_11871:
        /* <DEDUP_REMOVED lines=43> */
.L_x_11870:
[----:B------:R-:W-:Y:S05]  /*65b0*/  BSYNC B2 ;  /* 0x0000000000027941 */ /* 0x000fea0003800000 */
.L_x_11869:
        /* <DEDUP_REMOVED lines=8> */
[----:B--2---:R-:W-:Y:S01]  /*6640*/  FSEL R177, R114, RZ, !P3 ;  /* 0x000000ff72b17208 */ /* 0x004fe20005800000 */
[----:B------:R-:W-:Y:S01]  /*6650*/  @P0 HADD2.F32 R114, -RZ, R106.H1_H1 ;  /* 0x3000006aff720230 */ /* 0x000fe20000004100 */
[----:B------:R-:W-:-:S03]  /*6660*/  SEL R170, RZ, 0x1, P3 ;  /* 0x00000001ffaa7807 */ /* 0x000fc60001800000 */
[----:B------:R-:W-:-:S04]  /*6670*/  FMUL.FTZ R177, R177, R112 ;  /* 0x00000070b1b17220 */ /* 0x000fc80000410000 */
[----:B------:R-:W-:-:S07]  /*6680*/  @P0 FADD.FTZ R177, R114, R177 ;  /* 0x000000b172b10221 */ /* 0x000fce0000010000 */
.L_x_11865:
[----:B------:R-:W-:Y:S05]  /*6690*/  BSYNC B1 ;  /* 0x0000000000017941 */ /* 0x000fea0003800000 */
.L_x_11863:
        /* <DEDUP_REMOVED lines=8> */
.L_x_11874:
        /* <DEDUP_REMOVED lines=12> */
.L_x_11877:
[----:B------:R-:W-:-:S07]  /*67e0*/  MOV R131, R158 ;  /* 0x0000009e00837202 */ /* 0x000fce0000000f00 */
.L_x_11878:
[----:B------:R-:W-:Y:S05]  /*67f0*/  BSYNC B2 ;  /* 0x0000000000027941 */ /* 0x000fea0003800000 */
.L_x_11876:
        /* <DEDUP_REMOVED lines=16> */
.L_x_11882:
[----:B------:R-:W-:Y:S05]  /*6900*/  BSYNC B3 ;  /* 0x0000000000037941 */ /* 0x000fea0003800000 */
.L_x_11881:
        /* <DEDUP_REMOVED lines=43> */
.L_x_11880:
[----:B------:R-:W-:Y:S05]  /*6bc0*/  BSYNC B2 ;  /* 0x0000000000027941 */ /* 0x000fea0003800000 */
.L_x_11879:
        /* <DEDUP_REMOVED lines=13> */
.L_x_11875:
[----:B------:R-:W-:Y:S05]  /*6ca0*/  BSYNC B1 ;  /* 0x0000000000017941 */ /* 0x000fea0003800000 */
.L_x_11873:
        /* <DEDUP_REMOVED lines=8> */
.L_x_11884:
        /* <DEDUP_REMOVED lines=12> */
.L_x_11887:
[----:B------:R-:W-:-:S07]  /*6df0*/  MOV R131, R158 ;  /* 0x0000009e00837202 */ /* 0x000fce0000000f00 */
.L_x_11888:
[----:B------:R-:W-:Y:S05]  /*6e00*/  BSYNC B2 ;  /* 0x0000000000027941 */ /* 0x000fea0003800000 */
.L_x_11886:
        /* <DEDUP_REMOVED lines=16> */
.L_x_11892:
[----:B------:R-:W-:Y:S05]  /*6f10*/  BSYNC B3 ;  /* 0x0000000000037941 */ /* 0x000fea0003800000 */
.L_x_11891:
        /* <DEDUP_REMOVED lines=43> */
.L_x_11890:
[----:B------:R-:W-:Y:S05]  /*71d0*/  BSYNC B2 ;  /* 0x0000000000027941 */ /* 0x000fea0003800000 */
.L_x_11889:
        /* <DEDUP_REMOVED lines=13> */
.L_x_11885:
[----:B------:R-:W-:Y:S05]  /*72b0*/  BSYNC B1 ;  /* 0x0000000000017941 */ /* 0x000fea0003800000 */
.L_x_11883:
[----:B------:R-:W-:Y:S01]  /*72c0*/  IMAD.WIDE.U32 R186, R187, 0x10, R116 ;  /* 0x00000010bbba7825 */ /* 0x000fe200078e0074 */
[----:B------:R-:W-:Y:S01]  /*72d0*/  F2FP.F16.F32.PACK_AB R115, R131, R176 ;  /* 0x000000b08373723e */ /* 0x000fe200000000ff */
[----:B------:R-:W0:Y:S01]  /*72e0*/  @P1 LDC.64 R184, c[0x0][0x220] ;  /* 0x00008800ffb81b82 */ /* 0x000e220000000a00 */
        /* <DEDUP_REMOVED lines=31> */
.L_x_11894:
[----:B------:R-:W-:Y:S05]  /*74e0*/  BSYNC B1 ;  /* 0x0000000000017941 */ /* 0x000fea0003800000 */
.L_x_11893:
        /* <DEDUP_REMOVED lines=10> */
.L_x_11896:
        /* <DEDUP_REMOVED lines=12> */
.L_x_11899:
[----:B------:R-:W-:-:S07]  /*7650*/  MOV R165, R158 ;  /* 0x0000009e00a57202 */ /* 0x000fce0000000f00 */
.L_x_11900:
[----:B------:R-:W-:Y:S05]  /*7660*/  BSYNC B2 ;  /* 0x0000000000027941 */ /* 0x000fea0003800000 */
.L_x_11898:
        /* <DEDUP_REMOVED lines=16> */
.L_x_11904:
[----:B------:R-:W-:Y:S05]  /*7770*/  BSYNC B3 ;  /* 0x0000000000037941 */ /* 0x000fea0003800000 */
.L_x_11903:
[----:B------:R-:W-:Y:S01]  /*7780*/  IMAD.HI.U32 R113, R162, -0x326172a9, RZ ;  /* 0xcd9e8d57a2717827 */ /* 0x000fe200078e00ff */
[----:B------:R-:W-:-:S03]  /*7790*/  LOP3.LUT R112, R112, UR5, R157, 0x96, !PT ;  /* 0x0000000570707c12 */ /* 0x000fc6000f8e969d */
[----:B-1----:R-:W-:Y:S01]  /*77a0*/  IMAD R123, R162, -0x326172a9, RZ ;  /* 0xcd9e8d57a27b7824 */ /* 0x002fe200078e02ff */
        /* <DEDUP_REMOVED lines=40> */
.L_x_11902:
[----:B------:R-:W-:Y:S05]  /*7a30*/  BSYNC B2 ;  /* 0x0000000000027941 */ /* 0x000fea0003800000 */
.L_x_11901:
        /* <DEDUP_REMOVED lines=13> */
.L_x_11897:
[----:B------:R-:W-:Y:S05]  /*7b10*/  BSYNC B1 ;  /* 0x0000000000017941 */ /* 0x000fea0003800000 */
.L_x_11895:
        /* <DEDUP_REMOVED lines=8> */
.L_x_11906:
        /* <DEDUP_REMOVED lines=12> */
.L_x_11909:
[----:B------:R-:W-:-:S07]  /*7c60*/  MOV R166, R158 ;  /* 0x0000009e00a67202 */ /* 0x000fce0000000f00 */
.L_x_11910:
[----:B------:R-:W-:Y:S05]  /*7c70*/  BSYNC B2 ;  /* 0x0000000000027941 */ /* 0x000fea0003800000 */
.L_x_11908:
        /* <DEDUP_REMOVED lines=16> */
.L_x_11914:
[----:B------:R-:W-:Y:S05]  /*7d80*/  BSYNC B3 ;  /* 0x0000000000037941 */ /* 0x000fea0003800000 */
.L_x_11913:
        /* <DEDUP_REMOVED lines=43> */
.L_x_11912:
[----:B------:R-:W-:Y:S05]  /*8040*/  BSYNC B2 ;  /* 0x0000000000027941 */ /* 0x000fea0003800000 */
.L_x_11911:
        /* <DEDUP_REMOVED lines=13> */
.L_x_11907:
[----:B------:R-:W-:Y:S05]  /*8120*/  BSYNC B1 ;  /* 0x0000000000017941 */ /* 0x000fea0003800000 */
.L_x_11905:
        /* <DEDUP_REMOVED lines=8> */
.L_x_11916:
        /* <DEDUP_REMOVED lines=12> */
.L_x_11919:
[----:B------:R-:W-:-:S07]  /*8270*/  MOV R167, R158 ;  /* 0x0000009e00a77202 */ /* 0x000fce0000000f00 */
.L_x_11920:
[----:B------:R-:W-:Y:S05]  /*8280*/  BSYNC B2 ;  /* 0x0000000000027941 */ /* 0x000fea0003800000 */
.L_x_11918:
        /* <DEDUP_REMOVED lines=16> */
.L_x_11924:
[----:B------:R-:W-:Y:S05]  /*8390*/  BSYNC B3 ;  /* 0x0000000000037941 */ /* 0x000fea0003800000 */
.L_x_11923:
        /* <DEDUP_REMOVED lines=43> */
.L_x_11922:
[----:B------:R-:W-:Y:S05]  /*8650*/  BSYNC B2 ;  /* 0x0000000000027941 */ /* 0x000fea0003800000 */
.L_x_11921:
        /* <DEDUP_REMOVED lines=13> */
.L_x_11917:
[----:B------:R-:W-:Y:S05]  /*8730*/  BSYNC B1 ;  /* 0x0000000000017941 */ /* 0x000fea0003800000 */
.L_x_11915:
        /* <DEDUP_REMOVED lines=8> */
.L_x_11926:
        /* <DEDUP_REMOVED lines=12> */
.L_x_11929:
[----:B------:R-:W-:-:S07]  /*8880*/  MOV R168, R158 ;  /* 0x0000009e00a87202 */ /* 0x000fce0000000f00 */
.L_x_11930:
[----:B------:R-:W-:Y:S05]  /*8890*/  BSYNC B2 ;  /* 0x0000000000027941 */ /* 0x000fea0003800000 */
.L_x_11928:
        /* <DEDUP_REMOVED lines=16> */
.L_x_11934:
[----:B------:R-:W-:Y:S05]  /*89a0*/  BSYNC B3 ;  /* 0x0000000000037941 */ /* 0x000fea0003800000 */
.L_x_11933:
        /* <DEDUP_REMOVED lines=43> */
.L_x_11932:
[----:B------:R-:W-:Y:S05]  /*8c60*/  BSYNC B2 ;  /* 0x0000000000027941 */ /* 0x000fea0003800000 */
.L_x_11931:
        /* <DEDUP_REMOVED lines=13> */
.L_x_11927:
[----:B------:R-:W-:Y:S05]  /*8d40*/  BSYNC B1 ;  /* 0x0000000000017941 */ /* 0x000fea0003800000 */
.L_x_11925:
        /* <DEDUP_REMOVED lines=8> */
.L_x_11936:
        /* <DEDUP_REMOVED lines=12> */
.L_x_11939:
[----:B------:R-:W-:-:S07]  /*8e90*/  MOV R169, R158 ;  /* 0x0000009e00a97202 */ /* 0x000fce0000000f00 */
.L_x_11940:
[----:B------:R-:W-:Y:S05]  /*8ea0*/  BSYNC B2 ;  /* 0x0000000000027941 */ /* 0x000fea0003800000 */
.L_x_11938:
        /* <DEDUP_REMOVED lines=16> */
.L_x_11944:
[----:B------:R-:W-:Y:S05]  /*8fb0*/  BSYNC B3 ;  /* 0x0000000000037941 */ /* 0x000fea0003800000 */
.L_x_11943:
        /* <DEDUP_REMOVED lines=43> */
.L_x_11942:
[----:B------:R-:W-:Y:S05]  /*9270*/  BSYNC B2 ;  /* 0x0000000000027941 */ /* 0x000fea0003800000 */
.L_x_11941:
        /* <DEDUP_REMOVED lines=13> */
.L_x_11937:
[----:B------:R-:W-:Y:S05]  /*9350*/  BSYNC B1 ;  /* 0x0000000000017941 */ /* 0x000fea0003800000 */
.L_x_11935:
[----:B------:R-:W-:Y:S04]  /*9360*/  BSSY B1, `(.L_x_11945) ;  /* 0x0000060000017945 */ /* 0x000fe80003800000 */
[----:B------:R-:W-:Y:S05]  /*9370*/  @P2 BRA `(.L_x_11946) ;  /* 0x0000000000182947 */ /* 0x000fea0003800000 */
[----:B-1----:R-:W-:Y:S02]  /*9380*/  MOV R185, RZ ;  /* 0x000000ff00b97202 */ /* 0x002fe40000000f00 */
[----:B------:R-:W-:Y:S01]  /*9390*/  MOV R113, R112 ;  /* 0x0000007000717202 */ /* 0x000fe20000000f00 */
[----:B------:R-:W-:Y:S06]  /*93a0*/  @!P0 BRA `(.L_x_11947) ;  /* 0x00000004006c8947 */ /* 0x000fec0003800000 */
[----:B------:R-:W-:Y:S02]  /*93b0*/  IMAD.MOV.U32 R113, RZ, RZ, R112 ;  /* 0x000000ffff717224 */ /* 0x000fe400078e0070 */
[----:B-----5:R-:W-:Y:S01]  /*93c0*/  HADD2.F32 R185, -RZ, R106.H1_H1 ;  /* 0x3000006affb97230 */ /* 0x020fe20000004100 */
[----:B------:R-:W-:Y:S06]  /*93d0*/  BRA `(.L_x_11947) ;  /* 0x0000000400607947 */ /* 0x000fec0003800000 */
.L_x_11946:
        /* <DEDUP_REMOVED lines=12> */
.L_x_11949:
[----:B------:R-:W-:-:S07]  /*94a0*/  MOV R170, R158 ;  /* 0x0000009e00aa7202 */ /* 0x000fce0000000f00 */
.L_x_11950:
[----:B------:R-:W-:Y:S05]  /*94b0*/  BSYNC B2 ;  /* 0x0000000000027941 */ /* 0x000fea0003800000 */
.L_x_11948:
        /* <DEDUP_REMOVED lines=16> */
.L_x_11954:
[----:B------:R-:W-:Y:S05]  /*95c0*/  BSYNC B3 ;  /* 0x0000000000037941 */ /* 0x000fea0003800000 */
.L_x_11953:
        /* <DEDUP_REMOVED lines=43> */
.L_x_11952:
[----:B------:R-:W-:Y:S05]  /*9880*/  BSYNC B2 ;  /* 0x0000000000027941 */ /* 0x000fea0003800000 */
.L_x_11951:
        /* <DEDUP_REMOVED lines=8> */
[----:B-1----:R-:W-:Y:S01]  /*9910*/  FSEL R185, R114, RZ, !P3 ;  /* 0x000000ff72b97208 */ /* 0x002fe20005800000 */
[----:B------:R-:W-:Y:S01]  /*9920*/  @P0 HADD2.F32 R114, -RZ, R106.H1_H1 ;  /* 0x3000006aff720230 */ /* 0x000fe20000004100 */
[----:B------:R-:W-:-:S03]  /*9930*/  SEL R170, RZ, 0x1, P3 ;  /* 0x00000001ffaa7807 */ /* 0x000fc60001800000 */
[----:B------:R-:W-:-:S04]  /*9940*/  FMUL.FTZ R185, R185, R112 ;  /* 0x00000070b9b97220 */ /* 0x000fc80000410000 */
[----:B------:R-:W-:-:S07]  /*9950*/  @P0 FADD.FTZ R185, R114, R185 ;  /* 0x000000b972b90221 */ /* 0x000fce0000010000 */
.L_x_11947:
[----:B------:R-:W-:Y:S05]  /*9960*/  BSYNC B1 ;  /* 0x0000000000017941 */ /* 0x000fea0003800000 */
.L_x_11945:
        /* <DEDUP_REMOVED lines=8> */
.L_x_11956:
        /* <DEDUP_REMOVED lines=12> */
.L_x_11959:
[----:B------:R-:W-:-:S07]  /*9ab0*/  MOV R171, R158 ;  /* 0x0000009e00ab7202 */ /* 0x000fce0000000f00 */
.L_x_11960:
[----:B------:R-:W-:Y:S05]  /*9ac0*/  BSYNC B2 ;  /* 0x0000000000027941 */ /* 0x000fea0003800000 */
.L_x_11958:
        /* <DEDUP_REMOVED lines=16> */
.L_x_11964:
[----:B------:R-:W-:Y:S05]  /*9bd0*/  BSYNC B3 ;  /* 0x0000000000037941 */ /* 0x000fea0003800000 */
.L_x_11963:
        /* <DEDUP_REMOVED lines=43> */
.L_x_11962:
[----:B------:R-:W-:Y:S05]  /*9e90*/  BSYNC B2 ;  /* 0x0000000000027941 */ /* 0x000fea0003800000 */
.L_x_11961:
        /* <DEDUP_REMOVED lines=13> */
.L_x_11957:
[----:B------:R-:W-:Y:S05]  /*9f70*/  BSYNC B1 ;  /* 0x0000000000017941 */ /* 0x000fea0003800000 */
.L_x_11955:
        /* <DEDUP_REMOVED lines=8> */
.L_x_11966:
        /* <DEDUP_REMOVED lines=12> */
.L_x_11969:
[----:B------:R-:W-:-:S07]  /*a0c0*/  MOV R183, R158 ;  /* 0x0000009e00b77202 */ /* 0x000fce0000000f00 */
.L_x_11970:
[----:B------:R-:W-:Y:S05]  /*a0d0*/  BSYNC B2 ;  /* 0x0000000000027941 */ /* 0x000fea0003800000 */
.L_x_11968:
        /* <DEDUP_REMOVED lines=16> */
.L_x_11974:
[----:B------:R-:W-:Y:S05]  /*a1e0*/  BSYNC B3 ;  /* 0x0000000000037941 */ /* 0x000fea0003800000 */
.L_x_11973:
        /* <DEDUP_REMOVED lines=43> */
.L_x_11972:
[----:B------:R-:W-:Y:S05]  /*a4a0*/  BSYNC B2 ;  /* 0x0000000000027941 */ /* 0x000fea0003800000 */
.L_x_11971:
        /* <DEDUP_REMOVED lines=13> */
.L_x_11967:
[----:B------:R-:W-:Y:S05]  /*a580*/  BSYNC B1 ;  /* 0x0000000000017941 */ /* 0x000fea0003800000 */
.L_x_11965:
        /* <DEDUP_REMOVED lines=34> */
.L_x_11976:
[----:B------:R-:W-:Y:S05]  /*a7b0*/  BSYNC B1 ;  /* 0x0000000000017941 */ /* 0x000fea0003800000 */
.L_x_11975:
        /* <DEDUP_REMOVED lines=10> */
.L_x_11978:
        /* <DEDUP_REMOVED lines=12> */
.L_x_11981:
[----:B------:R-:W-:-:S07]  /*a920*/  MOV R165, R158 ;  /* 0x0000009e00a57202 */ /* 0x000fce0000000f00 */
.L_x_11982:
[----:B------:R-:W-:Y:S05]  /*a930*/  BSYNC B2 ;  /* 0x0000000000027941 */ /* 0x000fea0003800000 */
.L_x_11980:
        /* <DEDUP_REMOVED lines=16> */
.L_x_11986:
[----:B------:R-:W-:Y:S05]  /*aa40*/  BSYNC B3 ;  /* 0x0000000000037941 */ /* 0x000fea0003800000 */
.L_x_11985:
        /* <DEDUP_REMOVED lines=43> */
.L_x_11984:
[----:B------:R-:W-:Y:S05]  /*ad00*/  BSYNC B2 ;  /* 0x0000000000027941 */ /* 0x000fea0003800000 */
.L_x_11983:
        /* <DEDUP_REMOVED lines=13> */
.L_x_11979:
[----:B------:R-:W-:Y:S05]  /*ade0*/  BSYNC B1 ;  /* 0x0000000000017941 */ /* 0x000fea0003800000 */
.L_x_11977:
        /* <DEDUP_REMOVED lines=8> */
.L_x_11988:
        /* <DEDUP_REMOVED lines=12> */
.L_x_11991:
[----:B------:R-:W-:-:S07]  /*af30*/  MOV R166, R158 ;  /* 0x0000009e00a67202 */ /* 0x000fce0000000f00 */
.L_x_11992:
[----:B------:R-:W-:Y:S05]  /*af40*/  BSYNC B2 ;  /* 0x0000000000027941 */ /* 0x000fea0003800000 */
.L_x_11990:
        /* <DEDUP_REMOVED lines=16> */
.L_x_11996:
[----:B------:R-:W-:Y:S05]  /*b050*/  BSYNC B3 ;  /* 0x0000000000037941 */ /* 0x000fea0003800000 */
.L_x_11995:
        /* <DEDUP_REMOVED lines=43> */
.L_x_11994:
[----:B------:R-:W-:Y:S05]  /*b310*/  BSYNC B2 ;  /* 0x0000000000027941 */ /* 0x000fea0003800000 */
.L_x_11993:
        /* <DEDUP_REMOVED lines=13> */
.L_x_11989:
[----:B------:R-:W-:Y:S05]  /*b3f0*/  BSYNC B1 ;  /* 0x0000000000017941 */ /* 0x000fea0003800000 */
.L_x_11987:
        /* <DEDUP_REMOVED lines=8> */
.L_x_11998:
        /* <DEDUP_REMOVED lines=12> */
.L_x_12001:
[----:B------:R-:W-:-:S07]  /*b540*/  MOV R167, R158 ;  /* 0x0000009e00a77202 */ /* 0x000fce0000000f00 */
.L_x_12002:
[----:B------:R-:W-:Y:S05]  /*b550*/  BSYNC B2 ;  /* 0x0000000000027941 */ /* 0x000fea0003800000 */
.L_x_12000:
        /* <DEDUP_REMOVED lines=16> */
.L_x_12006:
[----:B------:R-:W-:Y:S05]  /*b660*/  BSYNC B3 ;  /* 0x0000000000037941 */ /* 0x000fea0003800000 */
.L_x_12005:
        /* <DEDUP_REMOVED lines=43> */
.L_x_12004:
[----:B------:R-:W-:Y:S05]  /*b920*/  BSYNC B2 ;  /* 0x0000000000027941 */ /* 0x000fea0003800000 */
.L_x_12003:
        /* <DEDUP_REMOVED lines=13> */
.L_x_11999:
[----:B------:R-:W-:Y:S05]  /*ba00*/  BSYNC B1 ;  /* 0x0000000000017941 */ /* 0x000fea0003800000 */
.L_x_11997:
        /* <DEDUP_REMOVED lines=8> */
.L_x_12008:
        /* <DEDUP_REMOVED lines=12> */
.L_x_12011:
[----:B------:R-:W-:-:S07]  /*bb50*/  MOV R168, R158 ;  /* 0x0000009e00a87202 */ /* 0x000fce0000000f00 */
.L_x_12012:
[----:B------:R-:W-:Y:S05]  /*bb60*/  BSYNC B2 ;  /* 0x0000000000027941 */ /* 0x000fea0003800000 */
.L_x_12010:
        /* <DEDUP_REMOVED lines=16> */
.L_x_12016:
[----:B------:R-:W-:Y:S05]  /*bc70*/  BSYNC B3 ;  /* 0x0000000000037941 */ /* 0x000fea0003800000 */
.L_x_12015:
        /* <DEDUP_REMOVED lines=43> */
.L_x_12014:
[----:B------:R-:W-:Y:S05]  /*bf30*/  BSYNC B2 ;  /* 0x0000000000027941 */ /* 0x000fea0003800000 */
.L_x_12013:
        /* <DEDUP_REMOVED lines=13> */
.L_x_12009:
[----:B------:R-:W-:Y:S05]  /*c010*/  BSYNC B1 ;  /* 0x0000000000017941 */ /* 0x000fea0003800000 */
.L_x_12007:
        /* <DEDUP_REMOVED lines=8> */
.L_x_12018:
        /* <DEDUP_REMOVED lines=12> */
.L_x_12021:
[----:B------:R-:W-:-:S07]  /*c160*/  MOV R169, R158 ;  /* 0x0000009e00a97202 */ /* 0x000fce0000000f00 */
.L_x_12022:
[----:B------:R-:W-:Y:S05]  /*c170*/  BSYNC B2 ;  /* 0x0000000000027941 */ /* 0x000fea0003800000 */
.L_x_12020:
        /* <DEDUP_REMOVED lines=16> */
.L_x_12026:
[----:B------:R-:W-:Y:S05]  /*c280*/  BSYNC B3 ;  /* 0x0000000000037941 */ /* 0x000fea0003800000 */
.L_x_12025:
        /* <DEDUP_REMOVED lines=43> */
.L_x_12024:
[----:B------:R-:W-:Y:S05]  /*c540*/  BSYNC B2 ;  /* 0x0000000000027941 */ /* 0x000fea0003800000 */
.L_x_12023:
        /* <DEDUP_REMOVED lines=13> */
.L_x_12019:
[----:B------:R-:W-:Y:S05]  /*c620*/  BSYNC B1 ;  /* 0x0000000000017941 */ /* 0x000fea0003800000 */
.L_x_12017:
        /* <DEDUP_REMOVED lines=8> */
.L_x_12028:
        /* <DEDUP_REMOVED lines=12> */
.L_x_12031:
[----:B------:R-:W-:-:S07]  /*c770*/  MOV R170, R158 ;  /* 0x0000009e00aa7202 */ /* 0x000fce0000000f00 */
.L_x_12032:
[----:B------:R-:W-:Y:S05]  /*c780*/  BSYNC B2 ;  /* 0x0000000000027941 */ /* 0x000fea0003800000 */
.L_x_12030:
        /* <DEDUP_REMOVED lines=16> */
.L_x_12036:
[----:B------:R-:W-:Y:S05]  /*c890*/  BSYNC B3 ;  /* 0x0000000000037941 */ /* 0x000fea0003800000 */
.L_x_12035:
        /* <DEDUP_REMOVED lines=43> */
.L_x_12034:
[----:B------:R-:W-:Y:S05]  /*cb50*/  BSYNC B2 ;  /* 0x0000000000027941 */ /* 0x000fea0003800000 */
.L_x_12033:
        /* <DEDUP_REMOVED lines=13> */
.L_x_12029:
[----:B------:R-:W-:Y:S05]  /*cc30*/  BSYNC B1 ;  /* 0x0000000000017941 */ /* 0x000fea0003800000 */
.L_x_12027:
        /* <DEDUP_REMOVED lines=8> */
.L_x_12038:
        /* <DEDUP_REMOVED lines=12> */
.L_x_12041:
[----:B------:R-:W-:-:S07]  /*cd80*/  MOV R171, R158 ;  /* 0x0000009e00ab7202 */ /* 0x000fce0000000f00 */
.L_x_12042:
[----:B------:R-:W-:Y:S05]  /*cd90*/  BSYNC B2 ;  /* 0x0000000000027941 */ /* 0x000fea0003800000 */
.L_x_12040:
        /* <DEDUP_REMOVED lines=16> */
.L_x_12046:
[----:B------:R-:W-:Y:S05]  /*cea0*/  BSYNC B3 ;  /* 0x0000000000037941 */ /* 0x000fea0003800000 */
.L_x_12045:
        /* <DEDUP_REMOVED lines=43> */
.L_x_12044:
[----:B------:R-:W-:Y:S05]  /*d160*/  BSYNC B2 ;  /* 0x0000000000027941 */ /* 0x000fea0003800000 */
.L_x_12043:
        /* <DEDUP_REMOVED lines=13> */
.L_x_12039:
[----:B------:R-:W-:Y:S05]  /*d240*/  BSYNC B1 ;  /* 0x0000000000017941 */ /* 0x000fea0003800000 */
.L_x_12037:
        /* <DEDUP_REMOVED lines=8> */
.L_x_12048:
        /* <DEDUP_REMOVED lines=12> */
.L_x_12051:
[----:B------:R-:W-:-:S07]  /*d390*/  MOV R191, R158 ;  /* 0x0000009e00bf7202 */ /* 0x000fce0000000f00 */
.L_x_12052:
[----:B------:R-:W-:Y:S05]  /*d3a0*/  BSYNC B2 ;  /* 0x0000000000027941 */ /* 0x000fea0003800000 */
.L_x_12050:
        /* <DEDUP_REMOVED lines=16> */
.L_x_12056:
[----:B------:R-:W-:Y:S05]  /*d4b0*/  BSYNC B3 ;  /* 0x0000000000037941 */ /* 0x000fea0003800000 */
.L_x_12055:
        /* <DEDUP_REMOVED lines=43> */
.L_x_12054:
[----:B------:R-:W-:Y:S05]  /*d770*/  BSYNC B2 ;  /* 0x0000000000027941 */ /* 0x000fea0003800000 */
.L_x_12053:
[----:B------:R-:W-:Y:S01]  /*d780*/  I2FP.F32.U32 R112, R191 ;  /* 0x000000bf00707245 */ /* 0x000fe20000201000 */
[----:B-----5:R-:W-:Y:S01]  /*d790*/  HADD2.F32 R114, -RZ, R111.H1_H1 ;  /* 0x3000006fff727230 */ /* 0x020fe20000004100 */
[----:B------:R-:W-:-:S04]  /*d7a0*/  MOV R113, 0x2f800000 ;  /* 0x2f80000000717802 */ /* 0x000fc80000000f00 */
        /* <DEDUP_REMOVED lines=10> */
.L_x_12049:
[----:B------:R-:W-:Y:S05]  /*d850*/  BSYNC B1 ;  /* 0x0000000000017941 */ /* 0x000fea0003800000 */
.L_x_12047:
[----:B------:R-:W-:Y:S01]  /*d860*/  IMAD.WIDE.U32 R202, R203, 0x10, R116 ;  /* 0x00000010cbca7825 */ /* 0x000fe200078e0074 */
[----:B------:R-:W-:Y:S01]  /*d870*/  F2FP.F16.F32.PACK_AB R115, R191, R192 ;  /* 0x000000c0bf73723e */ /* 0x000fe200000000ff */
[----:B------:R-:W0:Y:S01]  /*d880*/  @P1 LDC.64 R200, c[0x0][0x220] ;  /* 0x00008800ffc81b82 */ /* 0x000e220000000a00 */
        /* <DEDUP_REMOVED lines=31> */
.L_x_12058:
[----:B------:R-:W-:Y:S05]  /*da80*/  BSYNC B1 ;  /* 0x0000000000017941 */ /* 0x000fea0003800000 */
.L_x_12057:
[----:B-----5:R1:W5:Y:S04]  /*da90*/  @P1 LDG.E.128 R108, desc[UR6][R200.64] ;  /* 0x00000006c86c1981 */ /* 0x020368000c1e1d00 */
[----:B------:R1:W5:Y:S01]  /*daa0*/  @P0 LDG.E.128 R104, desc[UR6][R122.64] ;  /* 0x000000067a680981 */ /* 0x000362000c1e1d00 */
[----:B------:R-:W-:Y:S04]  /*dab0*/  BSSY B1, `(.L_x_12059) ;  /* 0x0000060000017945 */ /* 0x000fe80003800000 */
[----:B------:R-:W-:Y:S05]  /*dac0*/  @P2 BRA `(.L_x_12060) ;  /* 0x0000000000182947 */ /* 0x000fea0003800000 */
[----:B------:R-:W-:Y:S01]  /*dad0*/  HFMA2.MMA R206, -RZ, RZ, 0, 0 ;  /* 0x00000000ffce7435 */ /* 0x000fe200000001ff */
[----:B0-----:R-:W-:Y:S01]  /*dae0*/  IMAD.MOV.U32 R112, RZ, RZ, R175 ;  /* 0x000000ffff707224 */ /* 0x001fe200078e00af */
[----:B------:R-:W-:Y:S09]  /*daf0*/  @!P0 BRA `(.L_x_12061) ;  /* 0x00000004006c8947 */ /* 0x000ff20003800000 */
[----:B------:R-:W-:Y:S01]  /*db00*/  MOV R112, R175 ;  /* 0x000000af00707202 */ /* 0x000fe20000000f00 */
[----:B-----5:R-:W-:Y:S01]  /*db10*/  HADD2.F32 R206, -RZ, R104.H0_H0 ;  /* 0x20000068ffce7230 */ /* 0x020fe20000004100 */
[----:B------:R-:W-:Y:S06]  /*db20*/  BRA `(.L_x_12061) ;  /* 0x0000000400607947 */ /* 0x000fec0003800000 */
.L_x_12060:
        /* <DEDUP_REMOVED lines=12> */
.L_x_12063:
[----:B------:R-:W-:-:S07]  /*dbf0*/  MOV R165, R158 ;  /* 0x0000009e00a57202 */ /* 0x000fce0000000f00 */
.L_x_12064:
[----:B------:R-:W-:Y:S05]  /*dc00*/  BSYNC B2 ;  /* 0x0000000000027941 */ /* 0x000fea0003800000 */
.L_x_12062:
        /* <DEDUP_REMOVED lines=16> */
.L_x_12068:
[----:B------:R-:W-:Y:S05]  /*dd10*/  BSYNC B3 ;  /* 0x0000000000037941 */ /* 0x000fea0003800000 */
.L_x_12067:
        /* <DEDUP_REMOVED lines=43> */
.L_x_12066:
[----:B------:R-:W-:Y:S05]  /*dfd0*/  BSYNC B2 ;  /* 0x0000000000027941 */ /* 0x000fea0003800000 */
.L_x_12065:
        /* <DEDUP_REMOVED lines=13> */
.L_x_12061:
[----:B------:R-:W-:Y:S05]  /*e0b0*/  BSYNC B1 ;  /* 0x0000000000017941 */ /* 0x000fea0003800000 */
.L_x_12059:
[----:B------:R-:W-:Y:S04]  /*e0c0*/  BSSY B1, `(.L_x_12069) ;  /* 0x0000060000017945 */ /* 0x000fe80003800000 */
[----:B------:R-:W-:Y:S05]  /*e0d0*/  @P2 BRA `(.L_x_12070) ;  /* 0x0000000000182947 */ /* 0x000fea0003800000 */
[----:B------:R-:W-:Y:S02]  /*e0e0*/  MOV R205, RZ ;  /* 0x000000ff00cd7202 */ /* 0x000fe40000000f00 */
[----:B------:R-:W-:Y:S01]  /*e0f0*/  MOV R113, R112 ;  /* 0x0000007000717202 */ /* 0x000fe20000000f00 */
[----:B------:R-:W-:Y:S06]  /*e100*/  @!P0 BRA `(.L_x_12071) ;  /* 0x00000004006c8947 */ /* 0x000fec0003800000 */
[----:B------:R-:W-:Y:S01]  /*e110*/  MOV R113, R112 ;  /* 0x0000007000717202 */ /* 0x000fe20000000f00 */
[----:B-----5:R-:W-:Y:S01]  /*e120*/  HADD2.F32 R205, -RZ, R104.H1_H1 ;  /* 0x30000068ffcd7230 */ /* 0x020fe20000004100 */
[----:B------:R-:W-:Y:S06]  /*e130*/  BRA `(.L_x_12071) ;  /* 0x0000000400607947 */ /* 0x000fec0003800000 */
.L_x_12070:
        /* <DEDUP_REMOVED lines=12> */
.L_x_12073:
[----:B------:R-:W-:-:S07]  /*e200*/  IMAD.MOV.U32 R166, RZ, RZ, R158 ;  /* 0x000000ffffa67224 */ /* 0x000fce00078e009e */
.L_x_12074:
[----:B------:R-:W-:Y:S05]  /*e210*/  BSYNC B2 ;  /* 0x0000000000027941 */ /* 0x000fea0003800000 */
.L_x_12072:
        /* <DEDUP_REMOVED lines=16> */
.L_x_12078:
[----:B------:R-:W-:Y:S05]  /*e320*/  BSYNC B3 ;  /* 0x0000000000037941 */ /* 0x000fea0003800000 */
.L_x_12077:
        /* <DEDUP_REMOVED lines=43> */
.L_x_12076:
[----:B------:R-:W-:Y:S05]  /*e5e0*/  BSYNC B2 ;  /* 0x0000000000027941 */ /* 0x000fea0003800000 */
.L_x_12075:
        /* <DEDUP_REMOVED lines=13> */
.L_x_12071:
[----:B------:R-:W-:Y:S05]  /*e6c0*/  BSYNC B1 ;  /* 0x0000000000017941 */ /* 0x000fea0003800000 */
.L_x_12069:
[----:B------:R-:W-:Y:S04]  /*e6d0*/  BSSY B1, `(.L_x_12079) ;  /* 0x0000060000017945 */ /* 0x000fe80003800000 */
[----:B------:R-:W-:Y:S05]  /*e6e0*/  @P2 BRA `(.L_x_12080) ;  /* 0x0000000000182947 */ /* 0x000fea0003800000 */
[----:B------:R-:W-:Y:S01]  /*e6f0*/  HFMA2.MMA R204, -RZ, RZ, 0, 0 ;  /* 0x00000000ffcc7435 */ /* 0x000fe200000001ff */
[----:B------:R-:W-:Y:S01]  /*e700*/  IMAD.MOV.U32 R112, RZ, RZ, R113 ;  /* 0x000000ffff707224 */ /* 0x000fe200078e0071 */
[----:B------:R-:W-:Y:S09]  /*e710*/  @!P0 BRA `(.L_x_12081) ;  /* 0x00000004006c8947 */ /* 0x000ff20003800000 */
[----:B------:R-:W-:Y:S01]  /*e720*/  MOV R112, R113 ;  /* 0x0000007100707202 */ /* 0x000fe20000000f00 */
[----:B-----5:R-:W-:Y:S01]  /*e730*/  HADD2.F32 R204, -RZ, R105.H0_H0 ;  /* 0x20000069ffcc7230 */ /* 0x020fe20000004100 */
[----:B------:R-:W-:Y:S06]  /*e740*/  BRA `(.L_x_12081) ;  /* 0x0000000400607947 */ /* 0x000fec0003800000 */
.L_x_12080:
        /* <DEDUP_REMOVED lines=12> */
.L_x_12083:
[----:B------:R-:W-:-:S07]  /*e810*/  MOV R167, R158 ;  /* 0x0000009e00a77202 */ /* 0x000fce0000000f00 */
.L_x_12084:
[----:B------:R-:W-:Y:S05]  /*e820*/  BSYNC B2 ;  /* 0x0000000000027941 */ /* 0x000fea0003800000 */
.L_x_12082:
        /* <DEDUP_REMOVED lines=16> */
.L_x_12088:
[----:B------:R-:W-:Y:S05]  /*e930*/  BSYNC B3 ;  /* 0x0000000000037941 */ /* 0x000fea0003800000 */
.L_x_12087:
        /* <DEDUP_REMOVED lines=43> */
.L_x_12086:
[----:B------:R-:W-:Y:S05]  /*ebf0*/  BSYNC B2 ;  /* 0x0000000000027941 */ /* 0x000fea0003800000 */
.L_x_12085:
        /* <DEDUP_REMOVED lines=13> */
.L_x_12081:
[----:B------:R-:W-:Y:S05]  /*ecd0*/  BSYNC B1 ;  /* 0x0000000000017941 */ /* 0x000fea0003800000 */
.L_x_12079:
        /* <DEDUP_REMOVED lines=8> */
.L_x_12090:
        /* <DEDUP_REMOVED lines=12> */
.L_x_12093:
[----:B------:R-:W-:-:S07]  /*ee20*/  IMAD.MOV.U32 R168, RZ, RZ, R158 ;  /* 0x000000ffffa87224 */ /* 0x000fce00078e009e */
.L_x_12094:
[----:B------:R-:W-:Y:S05]  /*ee30*/  BSYNC B2 ;  /* 0x0000000000027941 */ /* 0x000fea0003800000 */
.L_x_12092:
        /* <DEDUP_REMOVED lines=16> */
.L_x_12098:
[----:B------:R-:W-:Y:S05]  /*ef40*/  BSYNC B3 ;  /* 0x0000000000037941 */ /* 0x000fea0003800000 */
.L_x_12097:
        /* <DEDUP_REMOVED lines=43> */
.L_x_12096:
[----:B------:R-:W-:Y:S05]  /*f200*/  BSYNC B2 ;  /* 0x0000000000027941 */ /* 0x000fea0003800000 */
.L_x_12095:
        /* <DEDUP_REMOVED lines=13> */
.L_x_12091:
[----:B------:R-:W-:Y:S05]  /*f2e0*/  BSYNC B1 ;  /* 0x0000000000017941 */ /* 0x000fea0003800000 */
.L_x_12089:
        /* <DEDUP_REMOVED lines=8> */
.L_x_12100:
        /* <DEDUP_REMOVED lines=12> */
.L_x_12103:
[----:B------:R-:W-:-:S07]  /*f430*/  MOV R169, R158 ;  /* 0x0000009e00a97202 */ /* 0x000fce0000000f00 */
.L_x_12104:
[----:B------:R-:W-:Y:S05]  /*f440*/  BSYNC B2 ;  /* 0x0000000000027941 */ /* 0x000fea0003800000 */
.L_x_12102:
        /* <DEDUP_REMOVED lines=16> */
.L_x_12108:
[----:B------:R-:W-:Y:S05]  /*f550*/  BSYNC B3 ;  /* 0x0000000000037941 */ /* 0x000fea0003800000 */
.L_x_12107:
        /* <DEDUP_REMOVED lines=43> */
.L_x_12106:
[----:B------:R-:W-:Y:S05]  /*f810*/  BSYNC B2 ;  /* 0x0000000000027941 */ /* 0x000fea0003800000 */
.L_x_12105:
        /* <DEDUP_REMOVED lines=13> */
.L_x_12101:
[----:B------:R-:W-:Y:S05]  /*f8f0*/  BSYNC B1 ;  /* 0x0000000000017941 */ /* 0x000fea0003800000 */
.L_x_12099:
[----:B------:R-:W-:Y:S04]  /*f900*/  BSSY B1, `(.L_x_12109) ;  /* 0x0000060000017945 */ /* 0x000fe80003800000 */
[----:B------:R-:W-:Y:S05]  /*f910*/  @P2 BRA `(.L_x_12110) ;  /* 0x0000000000182947 */ /* 0x000fea0003800000 */
[----:B-1----:R-:W-:Y:S02]  /*f920*/  MOV R201, RZ ;  /* 0x000000ff00c97202 */ /* 0x002fe40000000f00 */
[----:B------:R-:W-:Y:S01]  /*f930*/  MOV R113, R112 ;  /* 0x0000007000717202 */ /* 0x000fe20000000f00 */
[----:B------:R-:W-:Y:S06]  /*f940*/  @!P0 BRA `(.L_x_12111) ;  /* 0x00000004006c8947 */ /* 0x000fec0003800000 */
[----:B------:R-:W-:Y:S01]  /*f950*/  MOV R113, R112 ;  /* 0x0000007000717202 */ /* 0x000fe20000000f00 */
[----:B-----5:R-:W-:Y:S01]  /*f960*/  HADD2.F32 R201, -RZ, R106.H1_H1 ;  /* 0x3000006affc97230 */ /* 0x020fe20000004100 */
[----:B------:R-:W-:Y:S06]  /*f970*/  BRA `(.L_x_12111) ;  /* 0x0000000400607947 */ /* 0x000fec0003800000 */
.L_x_12110:
        /* <DEDUP_REMOVED lines=12> */
.L_x_12113:
[----:B------:R-:W-:-:S07]  /*fa40*/  IMAD.MOV.U32 R170, RZ, RZ, R158 ;  /* 0x000000ffffaa7224 */ /* 0x000fce00078e009e */
.L_x_12114:
[----:B------:R-:W-:Y:S05]  /*fa50*/  BSYNC B2 ;  /* 0x0000000000027941 */ /* 0x000fea0003800000 */
.L_x_12112:
        /* <DEDUP_REMOVED lines=16> */
.L_x_12118:
[----:B------:R-:W-:Y:S05]  /*fb60*/  BSYNC B3 ;  /* 0x0000000000037941 */ /* 0x000fea0003800000 */
.L_x_12117:
        /* <DEDUP_REMOVED lines=43> */
.L_x_12116:
[----:B------:R-:W-:Y:S05]  /*fe20*/  BSYNC B2 ;  /* 0x0000000000027941 */ /* 0x000fea0003800000 */
.L_x_12115:
        /* <DEDUP_REMOVED lines=13> */
.L_x_12111:
[----:B------:R-:W-:Y:S05]  /*ff00*/  BSYNC B1 ;  /* 0x0000000000017941 */ /* 0x000fea0003800000 */
.L_x_12109:
        /* <DEDUP_REMOVED lines=8> */
.L_x_12120:
        /* <DEDUP_REMOVED lines=12> */
.L_x_12123:
[----:B------:R-:W-:-:S07]  /*10050*/  MOV R171, R158 ;  /* 0x0000009e00ab7202 */ /* 0x000fce0000000f00 */
.L_x_12124:
[----:B------:R-:W-:Y:S05]  /*10060*/  BSYNC B2 ;  /* 0x0000000000027941 */ /* 0x000fea0003800000 */
.L_x_12122:
        /* <DEDUP_REMOVED lines=16> */
.L_x_12128:
[----:B------:R-:W-:Y:S05]  /*10170*/  BSYNC B3 ;  /* 0x0000000000037941 */ /* 0x000fea0003800000 */
.L_x_12127:
        /* <DEDUP_REMOVED lines=43> */
.L_x_12126:
[----:B------:R-:W-:Y:S05]  /*10430*/  BSYNC B2 ;  /* 0x0000000000027941 */ /* 0x000fea0003800000 */
.L_x_12125:
        /* <DEDUP_REMOVED lines=13> */
.L_x_12121:
[----:B------:R-:W-:Y:S05]  /*10510*/  BSYNC B1 ;  /* 0x0000000000017941 */ /* 0x000fea0003800000 */
.L_x_12119:
        /* <DEDUP_REMOVED lines=8> */
.L_x_12130:
        /* <DEDUP_REMOVED lines=12> */
.L_x_12133:
[----:B------:R-:W-:-:S07]  /*10660*/  IMAD.MOV.U32 R199, RZ, RZ, R158 ;  /* 0x000000ffffc77224 */ /* 0x000fce00078e009e */
.L_x_12134:
[----:B------:R-:W-:Y:S05]  /*10670*/  BSYNC B2 ;  /* 0x0000000000027941 */ /* 0x000fea0003800000 */
.L_x_12132:
        /* <DEDUP_REMOVED lines=16> */
.L_x_12138:
[----:B------:R-:W-:Y:S05]  /*10780*/  BSYNC B3 ;  /* 0x0000000000037941 */ /* 0x000fea0003800000 */
.L_x_12137:
        /* <DEDUP_REMOVED lines=43> */
.L_x_12136:
[----:B------:R-:W-:Y:S05]  /*10a40*/  BSYNC B2 ;  /* 0x0000000000027941 */ /* 0x000fea0003800000 */
.L_x_12135:
        /* <DEDUP_REMOVED lines=13> */
.L_x_12131:
[----:B------:R-:W-:Y:S05]  /*10b20*/  BSYNC B1 ;  /* 0x0000000000017941 */ /* 0x000fea0003800000 */
.L_x_12129:
        /* <DEDUP_REMOVED lines=34> */
.L_x_12140:
[----:B------:R-:W-:Y:S05]  /*10d50*/  BSYNC B1 ;  /* 0x0000000000017941 */ /* 0x000fea0003800000 */
.L_x_12139:
[----:B-----5:R1:W5:Y:S04]  /*10d60*/  @P1 LDG.E.128 R108, desc[UR6][R208.64] ;  /* 0x00000006d06c1981 */ /* 0x020368000c1e1d00 */
[----:B------:R1:W5:Y:S01]  /*10d70*/  @P0 LDG.E.128 R104, desc[UR6][R122.64] ;  /* 0x000000067a680981 */ /* 0x000362000c1e1d00 */
[----:B------:R-:W-:Y:S04]  /*10d80*/  BSSY B1, `(.L_x_12141) ;  /* 0x0000060000017945 */ /* 0x000fe80003800000 */
[----:B------:R-:W-:Y:S05]  /*10d90*/  @P2 BRA `(.L_x_12142) ;  /* 0x0000000000182947 */ /* 0x000fea0003800000 */
[----:B------:R-:W-:Y:S01]  /*10da0*/  HFMA2.MMA R214, -RZ, RZ, 0, 0 ;  /* 0x00000000ffd67435 */ /* 0x000fe200000001ff */
[----:B0-----:R-:W-:Y:S01]  /*10db0*/  MOV R112, R175 ;  /* 0x000000af00707202 */ /* 0x001fe20000000f00 */
[----:B------:R-:W-:Y:S09]  /*10dc0*/  @!P0 BRA `(.L_x_12143) ;  /* 0x00000004006c8947 */ /* 0x000ff20003800000 */
[----:B------:R-:W-:Y:S02]  /*10dd0*/  IMAD.MOV.U32 R112, RZ, RZ, R175 ;  /* 0x000000ffff707224 */ /* 0x000fe400078e00af */
[----:B-----5:R-:W-:Y:S01]  /*10de0*/  HADD2.F32 R214, -RZ, R104.H0_H0 ;  /* 0x20000068ffd67230 */ /* 0x020fe20000004100 */
[----:B------:R-:W-:Y:S06]  /*10df0*/  BRA `(.L_x_12143) ;  /* 0x0000000400607947 */ /* 0x000fec0003800000 */
.L_x_12142:
[C---:B------:R-:W-:Y:S01]  /*10e00*/  ISETP.NE.AND P3, PT, R175.reuse, 0x1, PT ;  /* 0x00000001af00780c */ /* 0x040fe20003f65270 */
[----:B------:R-:W-:Y:S01]  /*10e10*/  BSSY B2, `(.L_x_12144) ;  /* 0x000000c000027945 */ /* 0x000fe20003800000 */
[----:B0-----:R-:W-:-:S11]  /*10e20*/  IADD3 R112, R175, 0x1, RZ ;  /* 0x00000001af707810 */ /* 0x001fd60007ffe0ff */
        /* <DEDUP_REMOVED lines=9> */
.L_x_12145:
[----:B------:R-:W-:-:S07]  /*10ec0*/  MOV R165, R158 ;  /* 0x0000009e00a57202 */ /* 0x000fce0000000f00 */
.L_x_12146:
[----:B------:R-:W-:Y:S05]  /*10ed0*/  BSYNC B2 ;  /* 0x0000000000027941 */ /* 0x000fea0003800000 */
.L_x_12144:
        /* <DEDUP_REMOVED lines=16> */
.L_x_12150:
[----:B------:R-:W-:Y:S05]  /*10fe0*/  BSYNC B3 ;  /* 0x0000000000037941 */ /* 0x000fea0003800000 */
.L_x_12149:
        /* <DEDUP_REMOVED lines=43> */
.L_x_12148:
[----:B------:R-:W-:Y:S05]  /*112a0*/  BSYNC B2 ;  /* 0x0000000000027941 */ /* 0x000fea0003800000 */
.L_x_12147:
[----:B------:R-:W-:Y:S01]  /*112b0*/  I2FP.F32.U32 R113, R165 ;  /* 0x000000a500717245 */ /* 0x000fe20000201000 */
[----:B-----5:R-:W-:Y:S01]  /*112c0*/  HADD2.F32 R115, -RZ, R108.H0_H0 ;  /* 0x2000006cff737230 */ /* 0x020fe20000004100 */
[----:B------:R-:W-:-:S04]  /*112d0*/  MOV R114, 0x2f800000 ;  /* 0x2f80000000727802 */ /* 0x000fc80000000f00 */
        /* <DEDUP_REMOVED lines=10> */
.L_x_12143:
[----:B------:R-:W-:Y:S05]  /*11380*/  BSYNC B1 ;  /* 0x0000000000017941 */ /* 0x000fea0003800000 */
.L_x_12141:
        /* <DEDUP_REMOVED lines=8> */
.L_x_12152:
        /* <DEDUP_REMOVED lines=12> */
.L_x_12155:
[----:B------:R-:W-:-:S07]  /*114d0*/  MOV R166, R158 ;  /* 0x0000009e00a67202 */ /* 0x000fce0000000f00 */
.L_x_12156:
[----:B------:R-:W-:Y:S05]  /*114e0*/  BSYNC B2 ;  /* 0x0000000000027941 */ /* 0x000fea0003800000 */
.L_x_12154:
        /* <DEDUP_REMOVED lines=16> */
.L_x_12160:
[----:B------:R-:W-:Y:S05]  /*115f0*/  BSYNC B3 ;  /* 0x0000000000037941 */ /* 0x000fea0003800000 */
.L_x_12159:
        /* <DEDUP_REMOVED lines=43> */
.L_x_12158:
[----:B------:R-:W-:Y:S05]  /*118b0*/  BSYNC B2 ;  /* 0x0000000000027941 */ /* 0x000fea0003800000 */
.L_x_12157:
[----:B------:R-:W-:Y:S01]  /*118c0*/  HFMA2.MMA R115, -RZ, RZ, 0.1171875, 0 ;  /* 0x2f800000ff737435 */ /* 0x000fe200000001ff */
[----:B------:R-:W-:Y:S01]  /*118d0*/  I2FP.F32.U32 R112, R166 ;  /* 0x000000a600707245 */ /* 0x000fe20000201000 */
[----:B-----5:R-:W-:-:S05]  /*118e0*/  HADD2.F32 R114, -RZ, R108.H1_H1 ;  /* 0x3000006cff727230 */ /* 0x020fca0000004100 */
[----:B------:R-:W-:-:S03]  /*118f0*/  FMUL.FTZ R114, R114, UR13 ;  /* 0x0000000d72727c20 */ /* 0x000fc60008410000 */
[----:B------:R-:W-:Y:S01]  /*11900*/  FFMA.FTZ R112, R112, R115, 1.1641532182693481445e-10 ;  /* 0x2f00000070707423 */ /* 0x000fe20000010073 */
[----:B------:R-:W-:-:S04]  /*11910*/  FMUL.FTZ R114, R114, UR12 ;  /* 0x0000000c72727c20 */ /* 0x000fc80008410000 */
[----:B------:R-:W-:Y:S01]  /*11920*/  FSETP.GTU.FTZ.AND P3, PT, R112, UR10, PT ;  /* 0x0000000a70007c0b */ /* 0x000fe2000bf7c000 */
[----:B------:R-:W-:-:S03]  /*11930*/  HADD2.F32 R112, -RZ, R80.H1_H1 ;  /* 0x30000050ff707230 */ /* 0x000fc60000004100 */
[----:B------:R-:W-:Y:S01]  /*11940*/  FSEL R213, R114, RZ, !P3 ;  /* 0x000000ff72d57208 */ /* 0x000fe20005800000 */
[----:B------:R-:W-:Y:S01]  /*11950*/  @P0 HADD2.F32 R114, -RZ, R104.H1_H1 ;  /* 0x30000068ff720230 */ /* 0x000fe20000004100 */
[----:B------:R-:W-:-:S03]  /*11960*/  SEL R166, RZ, 0x1, P3 ;  /* 0x00000001ffa67807 */ /* 0x000fc60001800000 */
[----:B------:R-:W-:-:S04]  /*11970*/  FMUL.FTZ R213, R213, R112 ;  /* 0x00000070d5d57220 */ /* 0x000fc80000410000 */
[----:B------:R-:W-:-:S07]  /*11980*/  @P0 FADD.FTZ R213, R114, R213 ;  /* 0x000000d572d50221 */ /* 0x000fce0000010000 */
.L_x_12153:
[----:B------:R-:W-:Y:S05]  /*11990*/  BSYNC B1 ;  /* 0x0000000000017941 */ /* 0x000fea0003800000 */
.L_x_12151:
        /* <DEDUP_REMOVED lines=8> */
.L_x_12162:
[C---:B------:R-:W-:Y:S01]  /*11a20*/  ISETP.NE.AND P3, PT, R113.reuse, 0x1, PT ;  /* 0x000000017100780c */ /* 0x040fe20003f65270 */
[----:B------:R-:W-:Y:S01]  /*11a30*/  BSSY B2, `(.L_x_12164) ;  /* 0x000000c000027945 */ /* 0x000fe20003800000 */
[----:B------:R-:W-:-:S11]  /*11a40*/  IADD3 R112, R113, 0x1, RZ ;  /* 0x0000000171707810 */ /* 0x000fd60007ffe0ff */
        /* <DEDUP_REMOVED lines=9> */
.L_x_12165:
[----:B------:R-:W-:-:S07]  /*11ae0*/  MOV R167, R158 ;  /* 0x0000009e00a77202 */ /* 0x000fce0000000f00 */
.L_x_12166:
[----:B------:R-:W-:Y:S05]  /*11af0*/  BSYNC B2 ;  /* 0x0000000000027941 */ /* 0x000fea0003800000 */
.L_x_12164:
        /* <DEDUP_REMOVED lines=16> */
.L_x_12170:
[----:B------:R-:W-:Y:S05]  /*11c00*/  BSYNC B3 ;  /* 0x0000000000037941 */ /* 0x000fea0003800000 */
.L_x_12169:
        /* <DEDUP_REMOVED lines=43> */
.L_x_12168:
[----:B------:R-:W-:Y:S05]  /*11ec0*/  BSYNC B2 ;  /* 0x0000000000027941 */ /* 0x000fea0003800000 */
.L_x_12167:
        /* <DEDUP_REMOVED lines=13> */
.L_x_12163:
[----:B------:R-:W-:Y:S05]  /*11fa0*/  BSYNC B1 ;  /* 0x0000000000017941 */ /* 0x000fea0003800000 */
.L_x_12161:
        /* <DEDUP_REMOVED lines=8> */
.L_x_12172:
        /* <DEDUP_REMOVED lines=12> */
.L_x_12175:
[----:B------:R-:W-:-:S07]  /*120f0*/  MOV R168, R158 ;  /* 0x0000009e00a87202 */ /* 0x000fce0000000f00 */
.L_x_12176:
[----:B------:R-:W-:Y:S05]  /*12100*/  BSYNC B2 ;  /* 0x0000000000027941 */ /* 0x000fea0003800000 */
.L_x_12174:
        /* <DEDUP_REMOVED lines=16> */
.L_x_12180:
[----:B------:R-:W-:Y:S05]  /*12210*/  BSYNC B3 ;  /* 0x0000000000037941 */ /* 0x000fea0003800000 */
.L_x_12179:
        /* <DEDUP_REMOVED lines=43> */
.L_x_12178:
[----:B------:R-:W-:Y:S05]  /*124d0*/  BSYNC B2 ;  /* 0x0000000000027941 */ /* 0x000fea0003800000 */
.L_x_12177:
        /* <DEDUP_REMOVED lines=13> */
.L_x_12173:
[----:B------:R-:W-:Y:S05]  /*125b0*/  BSYNC B1 ;  /* 0x0000000000017941 */ /* 0x000fea0003800000 */
.L_x_12171:
        /* <DEDUP_REMOVED lines=8> */
.L_x_12182:
        /* <DEDUP_REMOVED lines=12> */
.L_x_12185:
[----:B------:R-:W-:-:S07]  /*12700*/  MOV R169, R158 ;  /* 0x0000009e00a97202 */ /* 0x000fce0000000f00 */
.L_x_12186:
[----:B------:R-:W-:Y:S05]  /*12710*/  BSYNC B2 ;  /* 0x0000000000027941 */ /* 0x000fea0003800000 */
.L_x_12184:
        /* <DEDUP_REMOVED lines=16> */
.L_x_12190:
[----:B------:R-:W-:Y:S05]  /*12820*/  BSYNC B3 ;  /* 0x0000000000037941 */ /* 0x000fea0003800000 */
.L_x_12189:
        /* <DEDUP_REMOVED lines=43> */
.L_x_12188:
[----:B------:R-:W-:Y:S05]  /*12ae0*/  BSYNC B2 ;  /* 0x0000000000027941 */ /* 0x000fea0003800000 */
.L_x_12187:
        /* <DEDUP_REMOVED lines=13> */
.L_x_12183:
[----:B------:R-:W-:Y:S05]  /*12bc0*/  BSYNC B1 ;  /* 0x0000000000017941 */ /* 0x000fea0003800000 */
.L_x_12181:
        /* <DEDUP_REMOVED lines=8> */
.L_x_12192:
        /* <DEDUP_REMOVED lines=12> */
.L_x_12195:
[----:B------:R-:W-:-:S07]  /*12d10*/  MOV R170, R158 ;  /* 0x0000009e00aa7202 */ /* 0x000fce0000000f00 */
.L_x_12196:
[----:B------:R-:W-:Y:S05]  /*12d20*/  BSYNC B2 ;  /* 0x0000000000027941 */ /* 0x000fea0003800000 */
.L_x_12194:
        /* <DEDUP_REMOVED lines=16> */
.L_x_12200:
[----:B------:R-:W-:Y:S05]  /*12e30*/  BSYNC B3 ;  /* 0x0000000000037941 */ /* 0x000fea0003800000 */
.L_x_12199:
        /* <DEDUP_REMOVED lines=43> */
.L_x_12198:
[----:B------:R-:W-:Y:S05]  /*130f0*/  BSYNC B2 ;  /* 0x0000000000027941 */ /* 0x000fea0003800000 */
.L_x_12197:
        /* <DEDUP_REMOVED lines=8> */
[----:B-1----:R-:W-:Y:S01]  /*13180*/  FSEL R209, R114, RZ, !P3 ;  /* 0x000000ff72d17208 */ /* 0x002fe20005800000 */
[----:B------:R-:W-:Y:S01]  /*13190*/  @P0 HADD2.F32 R114, -RZ, R106.H1_H1 ;  /* 0x3000006aff720230 */ /* 0x000fe20000004100 */
[----:B------:R-:W-:-:S03]  /*131a0*/  SEL R170, RZ, 0x1, P3 ;  /* 0x00000001ffaa7807 */ /* 0x000fc60001800000 */
[----:B------:R-:W-:-:S04]  /*131b0*/  FMUL.FTZ R209, R209, R112 ;  /* 0x00000070d1d17220 */ /* 0x000fc80000410000 */
[----:B------:R-:W-:-:S07]  /*131c0*/  @P0 FADD.FTZ R209, R114, R209 ;  /* 0x000000d172d10221 */ /* 0x000fce0000010000 */
.L_x_12193:
[----:B------:R-:W-:Y:S05]  /*131d0*/  BSYNC B1 ;  /* 0x0000000000017941 */ /* 0x000fea0003800000 */
.L_x_12191:
        /* <DEDUP_REMOVED lines=8> */
.L_x_12202:
        /* <DEDUP_REMOVED lines=12> */
.L_x_12205:
[----:B------:R-:W-:-:S07]  /*13320*/  MOV R171, R158 ;  /* 0x0000009e00ab7202 */ /* 0x000fce0000000f00 */
.L_x_12206:
[----:B------:R-:W-:Y:S05]  /*13330*/  BSYNC B2 ;  /* 0x0000000000027941 */ /* 0x000fea0003800000 */
.L_x_12204:
        /* <DEDUP_REMOVED lines=16> */
.L_x_12210:
[----:B------:R-:W-:Y:S05]  /*13440*/  BSYNC B3 ;  /* 0x0000000000037941 */ /* 0x000fea0003800000 */
.L_x_12209:
        /* <DEDUP_REMOVED lines=43> */
.L_x_12208:
[----:B------:R-:W-:Y:S05]  /*13700*/  BSYNC B2 ;  /* 0x0000000000027941 */ /* 0x000fea0003800000 */
.L_x_12207:
        /* <DEDUP_REMOVED lines=13> */
.L_x_12203:
[----:B------:R-:W-:Y:S05]  /*137e0*/  BSYNC B1 ;  /* 0x0000000000017941 */ /* 0x000fea0003800000 */
.L_x_12201:
        /* <DEDUP_REMOVED lines=8> */
.L_x_12212:
        /* <DEDUP_REMOVED lines=12> */
.L_x_12215:
[----:B------:R-:W-:-:S07]  /*13930*/  MOV R207, R158 ;  /* 0x0000009e00cf7202 */ /* 0x000fce0000000f00 */
.L_x_12216:
[----:B------:R-:W-:Y:S05]  /*13940*/  BSYNC B2 ;  /* 0x0000000000027941 */ /* 0x000fea0003800000 */
.L_x_12214:
        /* <DEDUP_REMOVED lines=16> */
.L_x_12220:
[----:B------:R-:W-:Y:S05]  /*13a50*/  BSYNC B3 ;  /* 0x0000000000037941 */ /* 0x000fea0003800000 */
.L_x_12219:
        /* <DEDUP_REMOVED lines=43> */
.L_x_12218:
[----:B------:R-:W-:Y:S05]  /*13d10*/  BSYNC B2 ;  /* 0x0000000000027941 */ /* 0x000fea0003800000 */
.L_x_12217:
        /* <DEDUP_REMOVED lines=13> */
.L_x_12213:
[----:B------:R-:W-:Y:S05]  /*13df0*/  BSYNC B1 ;  /* 0x0000000000017941 */ /* 0x000fea0003800000 */
.L_x_12211:
        /* <DEDUP_REMOVED lines=34> */
.L_x_12222:
[----:B------:R-:W-:Y:S05]  /*14020*/  BSYNC B1 ;  /* 0x0000000000017941 */ /* 0x000fea0003800000 */
.L_x_12221:
[----:B-----5:R1:W5:Y:S04]  /*14030*/  @P1 LDG.E.128 R108, desc[UR6][R216.64] ;  /* 0x00000006d86c1981 */ /* 0x020368000c1e1d00 */
[----:B------:R1:W5:Y:S01]  /*14040*/  @P0 LDG.E.128 R104, desc[UR6][R122.64] ;  /* 0x000000067a680981 */ /* 0x000362000c1e1d00 */
[----:B------:R-:W-:Y:S04]  /*14050*/  BSSY B1, `(.L_x_12223) ;  /* 0x0000060000017945 */ /* 0x000fe80003800000 */
[----:B------:R-:W-:Y:S05]  /*14060*/  @P2 BRA `(.L_x_12224) ;  /* 0x0000000000182947 */ /* 0x000fea0003800000 */
[----:B------:R-:W-:Y:S02]  /*14070*/  MOV R222, RZ ;  /* 0x000000ff00de7202 */ /* 0x000fe40000000f00 */
[----:B0-----:R-:W-:Y:S01]  /*14080*/  MOV R112, R175 ;  /* 0x000000af00707202 */ /* 0x001fe20000000f00 */
[----:B------:R-:W-:Y:S06]  /*14090*/  @!P0 BRA `(.L_x_12225) ;  /* 0x00000004006c8947 */ /* 0x000fec0003800000 */
[----:B------:R-:W-:Y:S01]  /*140a0*/  MOV R112, R175 ;  /* 0x000000af00707202 */ /* 0x000fe20000000f00 */
[----:B-----5:R-:W-:Y:S01]  /*140b0*/  HADD2.F32 R222, -RZ, R104.H0_H0 ;  /* 0x20000068ffde7230 */ /* 0x020fe20000004100 */
[----:B------:R-:W-:Y:S06]  /*140c0*/  BRA `(.L_x_12225) ;  /* 0x0000000400607947 */ /* 0x000fec0003800000 */
.L_x_12224:
        /* <DEDUP_REMOVED lines=12> */
.L_x_12227:
[----:B------:R-:W-:-:S07]  /*14190*/  IMAD.MOV.U32 R165, RZ, RZ, R158 ;  /* 0x000000ffffa57224 */ /* 0x000fce00078e009e */
.L_x_12228:
[----:B------:R-:W-:Y:S05]  /*141a0*/  BSYNC B2 ;  /* 0x0000000000027941 */ /* 0x000fea0003800000 */
.L_x_12226:
        /* <DEDUP_REMOVED lines=16> */
.L_x_12232:
[----:B------:R-:W-:Y:S05]  /*142b0*/  BSYNC B3 ;  /* 0x0000000000037941 */ /* 0x000fea0003800000 */
.L_x_12231:
        /* <DEDUP_REMOVED lines=43> */
.L_x_12230:
[----:B------:R-:W-:Y:S05]  /*14570*/  BSYNC B2 ;  /* 0x0000000000027941 */ /* 0x000fea0003800000 */
.L_x_12229:
        /* <DEDUP_REMOVED lines=13> */
.L_x_12225:
[----:B------:R-:W-:Y:S05]  /*14650*/  BSYNC B1 ;  /* 0x0000000000017941 */ /* 0x000fea0003800000 */
.L_x_12223:
[----:B------:R-:W-:Y:S04]  /*14660*/  BSSY B1, `(.L_x_12233) ;  /* 0x0000060000017945 */ /* 0x000fe80003800000 */
[----:B------:R-:W-:Y:S05]  /*14670*/  @P2 BRA `(.L_x_12234) ;  /* 0x0000000000182947 */ /* 0x000fea0003800000 */
[----:B------:R-:W-:Y:S01]  /*14680*/  HFMA2.MMA R221, -RZ, RZ, 0, 0 ;  /* 0x00000000ffdd7435 */ /* 0x000fe200000001ff */
[----:B------:R-:W-:Y:S01]  /*14690*/  IMAD.MOV.U32 R113, RZ, RZ, R112 ;  /* 0x000000ffff717224 */ /* 0x000fe200078e0070 */
[----:B------:R-:W-:Y:S09]  /*146a0*/  @!P0 BRA `(.L_x_12235) ;  /* 0x00000004006c8947 */ /* 0x000ff20003800000 */
[----:B------:R-:W-:Y:S01]  /*146b0*/  MOV R113, R112 ;  /* 0x0000007000717202 */ /* 0x000fe20000000f00 */
[----:B-----5:R-:W-:Y:S01]  /*146c0*/  HADD2.F32 R221, -RZ, R104.H1_H1 ;  /* 0x30000068ffdd7230 */ /* 0x020fe20000004100 */
[----:B------:R-:W-:Y:S06]  /*146d0*/  BRA `(.L_x_12235) ;  /* 0x0000000400607947 */ /* 0x000fec0003800000 */
.L_x_12234:
        /* <DEDUP_REMOVED lines=12> */
.L_x_12237:
[----:B------:R-:W-:-:S07]  /*147a0*/  MOV R166, R158 ;  /* 0x0000009e00a67202 */ /* 0x000fce0000000f00 */
.L_x_12238:
[----:B------:R-:W-:Y:S05]  /*147b0*/  BSYNC B2 ;  /* 0x0000000000027941 */ /* 0x000fea0003800000 */
.L_x_12236:
        /* <DEDUP_REMOVED lines=16> */
.L_x_12242:
[----:B------:R-:W-:Y:S05]  /*148c0*/  BSYNC B3 ;  /* 0x0000000000037941 */ /* 0x000fea0003800000 */
.L_x_12241:
        /* <DEDUP_REMOVED lines=43> */
.L_x_12240:
[----:B------:R-:W-:Y:S05]  /*14b80*/  BSYNC B2 ;  /* 0x0000000000027941 */ /* 0x000fea0003800000 */
.L_x_12239:
        /* <DEDUP_REMOVED lines=13> */
.L_x_12235:
[----:B------:R-:W-:Y:S05]  /*14c60*/  BSYNC B1 ;  /* 0x0000000000017941 */ /* 0x000fea0003800000 */
.L_x_12233:
[----:B------:R-:W-:Y:S04]  /*14c70*/  BSSY B1, `(.L_x_12243) ;  /* 0x0000060000017945 */ /* 0x000fe80003800000 */
[----:B------:R-:W-:Y:S05]  /*14c80*/  @P2 BRA `(.L_x_12244) ;  /* 0x0000000000182947 */ /* 0x000fea0003800000 */
[----:B------:R-:W-:Y:S02]  /*14c90*/  MOV R220, RZ ;  /* 0x000000ff00dc7202 */ /* 0x000fe40000000f00 */
[----:B------:R-:W-:Y:S01]  /*14ca0*/  MOV R112, R113 ;  /* 0x0000007100707202 */ /* 0x000fe20000000f00 */
[----:B------:R-:W-:Y:S06]  /*14cb0*/  @!P0 BRA `(.L_x_12245) ;  /* 0x00000004006c8947 */ /* 0x000fec0003800000 */
[----:B------:R-:W-:Y:S01]  /*14cc0*/  MOV R112, R113 ;  /* 0x0000007100707202 */ /* 0x000fe20000000f00 */
[----:B-----5:R-:W-:Y:S01]  /*14cd0*/  HADD2.F32 R220, -RZ, R105.H0_H0 ;  /* 0x20000069ffdc7230 */ /* 0x020fe20000004100 */
[----:B------:R-:W-:Y:S06]  /*14ce0*/  BRA `(.L_x_12245) ;  /* 0x0000000400607947 */ /* 0x000fec0003800000 */
.L_x_12244:
        /* <DEDUP_REMOVED lines=12> */
.L_x_12247:
[----:B------:R-:W-:-:S07]  /*14db0*/  IMAD.MOV.U32 R167, RZ, RZ, R158 ;  /* 0x000000ffffa77224 */ /* 0x000fce00078e009e */
.L_x_12248:
[----:B------:R-:W-:Y:S05]  /*14dc0*/  BSYNC B2 ;  /* 0x0000000000027941 */ /* 0x000fea0003800000 */
.L_x_12246:
        /* <DEDUP_REMOVED lines=16> */
.L_x_12252:
[----:B------:R-:W-:Y:S05]  /*14ed0*/  BSYNC B3 ;  /* 0x0000000000037941 */ /* 0x000fea0003800000 */
.L_x_12251:
        /* <DEDUP_REMOVED lines=43> */
.L_x_12250:
[----:B------:R-:W-:Y:S05]  /*15190*/  BSYNC B2 ;  /* 0x0000000000027941 */ /* 0x000fea0003800000 */
.L_x_12249:
        /* <DEDUP_REMOVED lines=13> */
.L_x_12245:
[----:B------:R-:W-:Y:S05]  /*15270*/  BSYNC B1 ;  /* 0x0000000000017941 */ /* 0x000fea0003800000 */
.L_x_12243:
        /* <DEDUP_REMOVED lines=8> */
.L_x_12254:
        /* <DEDUP_REMOVED lines=12> */
.L_x_12257:
[----:B------:R-:W-:-:S07]  /*153c0*/  MOV R168, R158 ;  /* 0x0000009e00a87202 */ /* 0x000fce0000000f00 */
.L_x_12258:
[----:B------:R-:W-:Y:S05]  /*153d0*/  BSYNC B2 ;  /* 0x0000000000027941 */ /* 0x000fea0003800000 */
.L_x_12256:
        /* <DEDUP_REMOVED lines=16> */
.L_x_12262:
[----:B------:R-:W-:Y:S05]  /*154e0*/  BSYNC B3 ;  /* 0x0000000000037941 */ /* 0x000fea0003800000 */
.L_x_12261:
        /* <DEDUP_REMOVED lines=43> */
.L_x_12260:
[----:B------:R-:W-:Y:S05]  /*157a0*/  BSYNC B2 ;  /* 0x0000000000027941 */ /* 0x000fea0003800000 */
.L_x_12259:
        /* <DEDUP_REMOVED lines=13> */
.L_x_12255:
[----:B------:R-:W-:Y:S05]  /*15880*/  BSYNC B1 ;  /* 0x0000000000017941 */ /* 0x000fea0003800000 */
.L_x_12253:
        /* <DEDUP_REMOVED lines=8> */
.L_x_12264:
        /* <DEDUP_REMOVED lines=12> */
.L_x_12267:
[----:B------:R-:W-:-:S07]  /*159d0*/  IMAD.MOV.U32 R169, RZ, RZ, R158 ;  /* 0x000000ffffa97224 */ /* 0x000fce00078e009e */
.L_x_12268:
[----:B------:R-:W-:Y:S05]  /*159e0*/  BSYNC B2 ;  /* 0x0000000000027941 */ /* 0x000fea0003800000 */
.L_x_12266:
        /* <DEDUP_REMOVED lines=16> */
.L_x_12272:
[----:B------:R-:W-:Y:S05]  /*15af0*/  BSYNC B3 ;  /* 0x0000000000037941 */ /* 0x000fea0003800000 */
.L_x_12271:
        /* <DEDUP_REMOVED lines=43> */
.L_x_12270:
[----:B------:R-:W-:Y:S05]  /*15db0*/  BSYNC B2 ;  /* 0x0000000000027941 */ /* 0x000fea0003800000 */
.L_x_12269:
        /* <DEDUP_REMOVED lines=13> */
.L_x_12265:
[----:B------:R-:W-:Y:S05]  /*15e90*/  BSYNC B1 ;  /* 0x0000000000017941 */ /* 0x000fea0003800000 */
.L_x_12263:
[----:B------:R-:W-:Y:S04]  /*15ea0*/  BSSY B1, `(.L_x_12273) ;  /* 0x0000060000017945 */ /* 0x000fe80003800000 */
[----:B------:R-:W-:Y:S05]  /*15eb0*/  @P2 BRA `(.L_x_12274) ;  /* 0x0000000000182947 */ /* 0x000fea0003800000 */
[----:B-1----:R-:W-:Y:S01]  /*15ec0*/  HFMA2.MMA R217, -RZ, RZ, 0, 0 ;  /* 0x00000000ffd97435 */ /* 0x002fe200000001ff */
[----:B------:R-:W-:Y:S01]  /*15ed0*/  IMAD.MOV.U32 R113, RZ, RZ, R112 ;  /* 0x000000ffff717224 */ /* 0x000fe200078e0070 */
[----:B------:R-:W-:Y:S09]  /*15ee0*/  @!P0 BRA `(.L_x_12275) ;  /* 0x00000004006c8947 */ /* 0x000ff20003800000 */
[----:B------:R-:W-:Y:S01]  /*15ef0*/  MOV R113, R112 ;  /* 0x0000007000717202 */ /* 0x000fe20000000f00 */
[----:B-----5:R-:W-:Y:S01]  /*15f00*/  HADD2.F32 R217, -RZ, R106.H1_H1 ;  /* 0x3000006affd97230 */ /* 0x020fe20000004100 */
[----:B------:R-:W-:Y:S06]  /*15f10*/  BRA `(.L_x_12275) ;  /* 0x0000000400607947 */ /* 0x000fec0003800000 */
.L_x_12274:
        /* <DEDUP_REMOVED lines=12> */
.L_x_12277:
[----:B------:R-:W-:-:S07]  /*15fe0*/  MOV R170, R158 ;  /* 0x0000009e00aa7202 */ /* 0x000fce0000000f00 */
.L_x_12278:
[----:B------:R-:W-:Y:S05]  /*15ff0*/  BSYNC B2 ;  /* 0x0000000000027941 */ /* 0x000fea0003800000 */
.L_x_12276:
        /* <DEDUP_REMOVED lines=16> */
.L_x_12282:
[----:B------:R-:W-:Y:S05]  /*16100*/  BSYNC B3 ;  /* 0x0000000000037941 */ /* 0x000fea0003800000 */
.L_x_12281:
        /* <DEDUP_REMOVED lines=43> */
.L_x_12280:
[----:B------:R-:W-:Y:S05]  /*163c0*/  BSYNC B2 ;  /* 0x0000000000027941 */ /* 0x000fea0003800000 */
.L_x_12279:
        /* <DEDUP_REMOVED lines=13> */
.L_x_12275:
[----:B------:R-:W-:Y:S05]  /*164a0*/  BSYNC B1 ;  /* 0x0000000000017941 */ /* 0x000fea0003800000 */
.L_x_12273:
        /* <DEDUP_REMOVED lines=8> */
.L_x_12284:
        /* <DEDUP_REMOVED lines=12> */
.L_x_12287:
[----:B------:R-:W-:-:S07]  /*165f0*/  IMAD.MOV.U32 R171, RZ, RZ, R158 ;  /* 0x000000ffffab7224 */ /* 0x000fce00078e009e */
.L_x_12288:
[----:B------:R-:W-:Y:S05]  /*16600*/  BSYNC B2 ;  /* 0x0000000000027941 */ /* 0x000fea0003800000 */
.L_x_12286:
        /* <DEDUP_REMOVED lines=16> */
.L_x_12292:
[----:B------:R-:W-:Y:S05]  /*16710*/  BSYNC B3 ;  /* 0x0000000000037941 */ /* 0x000fea0003800000 */
.L_x_12291:
        /* <DEDUP_REMOVED lines=43> */
.L_x_12290:
[----:B------:R-:W-:Y:S05]  /*169d0*/  BSYNC B2 ;  /* 0x0000000000027941 */ /* 0x000fea0003800000 */
.L_x_12289:
        /* <DEDUP_REMOVED lines=13> */
.L_x_12285:
[----:B------:R-:W-:Y:S05]  /*16ab0*/  BSYNC B1 ;  /* 0x0000000000017941 */ /* 0x000fea0003800000 */
.L_x_12283:
        /* <DEDUP_REMOVED lines=8> */
.L_x_12294:
        /* <DEDUP_REMOVED lines=12> */
.L_x_12297:
[----:B------:R-:W-:-:S07]  /*16c00*/  MOV R215, R158 ;  /* 0x0000009e00d77202 */ /* 0x000fce0000000f00 */
.L_x_12298:
[----:B------:R-:W-:Y:S05]  /*16c10*/  BSYNC B2 ;  /* 0x0000000000027941 */ /* 0x000fea0003800000 */
.L_x_12296:
        /* <DEDUP_REMOVED lines=16> */
.L_x_12302:
[----:B------:R-:W-:Y:S05]  /*16d20*/  BSYNC B3 ;  /* 0x0000000000037941 */ /* 0x000fea0003800000 */
.L_x_12301:
        /* <DEDUP_REMOVED lines=43> */
.L_x_12300:
[----:B------:R-:W-:Y:S05]  /*16fe0*/  BSYNC B2 ;  /* 0x0000000000027941 */ /* 0x000fea0003800000 */
.L_x_12299:
        /* <DEDUP_REMOVED lines=13> */
.L_x_12295:
[----:B------:R-:W-:Y:S05]  /*170c0*/  BSYNC B1 ;  /* 0x0000000000017941 */ /* 0x000fea0003800000 */
.L_x_12293:
        /* <DEDUP_REMOVED lines=34> */
.L_x_12304:
[----:B------:R-:W-:Y:S05]  /*172f0*/  BSYNC B1 ;  /* 0x0000000000017941 */ /* 0x000fea0003800000 */
.L_x_12303:
[----:B-----5:R1:W5:Y:S04]  /*17300*/  @P1 LDG.E.128 R108, desc[UR6][R224.64] ;  /* 0x00000006e06c1981 */ /* 0x020368000c1e1d00 */
[----:B------:R1:W5:Y:S01]  /*17310*/  @P0 LDG.E.128 R104, desc[UR6][R122.64] ;  /* 0x000000067a680981 */ /* 0x000362000c1e1d00 */
[----:B------:R-:W-:Y:S04]  /*17320*/  BSSY B1, `(.L_x_12305) ;  /* 0x0000060000017945 */ /* 0x000fe80003800000 */
[----:B------:R-:W-:Y:S05]  /*17330*/  @P2 BRA `(.L_x_12306) ;  /* 0x0000000000182947 */ /* 0x000fea0003800000 */
[----:B-1----:R-:W-:Y:S01]  /*17340*/  IMAD.MOV.U32 R224, RZ, RZ, RZ ;  /* 0x000000ffffe07224 */ /* 0x002fe200078e00ff */
[----:B0-----:R-:W-:Y:S01]  /*17350*/  MOV R112, R175 ;  /* 0x000000af00707202 */ /* 0x001fe20000000f00 */
[----:B------:R-:W-:Y:S06]  /*17360*/  @!P0 BRA `(.L_x_12307) ;  /* 0x00000004006c8947 */ /* 0x000fec0003800000 */
[----:B------:R-:W-:Y:S01]  /*17370*/  MOV R112, R175 ;  /* 0x000000af00707202 */ /* 0x000fe20000000f00 */
[----:B-----5:R-:W-:Y:S01]  /*17380*/  HADD2.F32 R224, -RZ, R104.H0_H0 ;  /* 0x20000068ffe07230 */ /* 0x020fe20000004100 */
[----:B------:R-:W-:Y:S06]  /*17390*/  BRA `(.L_x_12307) ;  /* 0x0000000400607947 */ /* 0x000fec0003800000 */
.L_x_12306:
        /* <DEDUP_REMOVED lines=12> */
.L_x_12309:
[----:B------:R-:W-:-:S07]  /*17460*/  MOV R165, R158 ;  /* 0x0000009e00a57202 */ /* 0x000fce0000000f00 */
.L_x_12310:
[----:B------:R-:W-:Y:S05]  /*17470*/  BSYNC B2 ;  /* 0x0000000000027941 */ /* 0x000fea0003800000 */
.L_x_12308:
        /* <DEDUP_REMOVED lines=16> */
.L_x_12314:
[----:B------:R-:W-:Y:S05]  /*17580*/  BSYNC B3 ;  /* 0x0000000000037941 */ /* 0x000fea0003800000 */
.L_x_12313:
        /* <DEDUP_REMOVED lines=43> */
.L_x_12312:
[----:B------:R-:W-:Y:S05]  /*17840*/  BSYNC B2 ;  /* 0x0000000000027941 */ /* 0x000fea0003800000 */
.L_x_12311:
[----:B------:R-:W-:Y:S01]  /*17850*/  HFMA2.MMA R114, -RZ, RZ, 0.1171875, 0 ;  /* 0x2f800000ff727435 */ /* 0x000fe200000001ff */
[----:B------:R-:W-:Y:S01]  /*17860*/  I2FP.F32.U32 R113, R165 ;  /* 0x000000a500717245 */ /* 0x000fe20000201000 */
[----:B-----5:R-:W-:-:S05]  /*17870*/  HADD2.F32 R115, -RZ, R108.H0_H0 ;  /* 0x2000006cff737230 */ /* 0x020fca0000004100 */
[----:B------:R-:W-:-:S03]  /*17880*/  FMUL.FTZ R115, R115, UR13 ;  /* 0x0000000d73737c20 */ /* 0x000fc60008410000 */
[----:B------:R-:W-:Y:S01]  /*17890*/  FFMA.FTZ R113, R113, R114, 1.1641532182693481445e-10 ;  /* 0x2f00000071717423 */ /* 0x000fe20000010072 */
[----:B------:R-:W-:-:S04]  /*178a0*/  FMUL.FTZ R115, R115, UR12 ;  /* 0x0000000c73737c20 */ /* 0x000fc80008410000 */
[----:B------:R-:W-:Y:S01]  /*178b0*/  FSETP.GTU.FTZ.AND P3, PT, R113, UR10, PT ;  /* 0x0000000a71007c0b */ /* 0x000fe2000bf7c000 */
[----:B------:R-:W-:-:S03]  /*178c0*/  HADD2.F32 R113, -RZ, R72.H0_H0 ;  /* 0x20000048ff717230 */ /* 0x000fc60000004100 */
[----:B-1----:R-:W-:Y:S01]  /*178d0*/  FSEL R224, R115, RZ, !P3 ;  /* 0x000000ff73e07208 */ /* 0x002fe20005800000 */
[----:B------:R-:W-:Y:S01]  /*178e0*/  @P0 HADD2.F32 R115, -RZ, R104.H0_H0 ;  /* 0x20000068ff730230 */ /* 0x000fe20000004100 */
[----:B------:R-:W-:-:S03]  /*178f0*/  SEL R165, RZ, 0x1, P3 ;  /* 0x00000001ffa57807 */ /* 0x000fc60001800000 */
[----:B------:R-:W-:-:S04]  /*17900*/  FMUL.FTZ R224, R224, R113 ;  /* 0x00000071e0e07220 */ /* 0x000fc80000410000 */
[----:B------:R-:W-:-:S07]  /*17910*/  @P0 FADD.FTZ R224, R115, R224 ;  /* 0x000000e073e00221 */ /* 0x000fce0000010000 */
.L_x_12307:
[----:B------:R-:W-:Y:S05]  /*17920*/  BSYNC B1 ;  /* 0x0000000000017941 */ /* 0x000fea0003800000 */
.L_x_12305:
        /* <DEDUP_REMOVED lines=8> */
.L_x_12316:
        /* <DEDUP_REMOVED lines=12> */
.L_x_12319:
[----:B------:R-:W-:-:S07]  /*17a70*/  MOV R166, R158 ;  /* 0x0000009e00a67202 */ /* 0x000fce0000000f00 */
.L_x_12320:
[----:B------:R-:W-:Y:S05]  /*17a80*/  BSYNC B2 ;  /* 0x0000000000027941 */ /* 0x000fea0003800000 */
.L_x_12318:
        /* <DEDUP_REMOVED lines=16> */
.L_x_12324:
[----:B------:R-:W-:Y:S05]  /*17b90*/  BSYNC B3 ;  /* 0x0000000000037941 */ /* 0x000fea0003800000 */
.L_x_12323:
        /* <DEDUP_REMOVED lines=43> */
.L_x_12322:
[----:B------:R-:W-:Y:S05]  /*17e50*/  BSYNC B2 ;  /* 0x0000000000027941 */ /* 0x000fea0003800000 */
.L_x_12321:
        /* <DEDUP_REMOVED lines=13> */
.L_x_12317:
[----:B------:R-:W-:Y:S05]  /*17f30*/  BSYNC B1 ;  /* 0x0000000000017941 */ /* 0x000fea0003800000 */
.L_x_12315:
        /* <DEDUP_REMOVED lines=8> */
.L_x_12326:
        /* <DEDUP_REMOVED lines=12> */
.L_x_12329:
[----:B------:R-:W-:-:S07]  /*18080*/  MOV R167, R158 ;  /* 0x0000009e00a77202 */ /* 0x000fce0000000f00 */
.L_x_12330:
[----:B------:R-:W-:Y:S05]  /*18090*/  BSYNC B2 ;  /* 0x0000000000027941 */ /* 0x000fea0003800000 */
.L_x_12328:
        /* <DEDUP_REMOVED lines=16> */
.L_x_12334:
[----:B------:R-:W-:Y:S05]  /*181a0*/  BSYNC B3 ;  /* 0x0000000000037941 */ /* 0x000fea0003800000 */
.L_x_12333:
        /* <DEDUP_REMOVED lines=43> */
.L_x_12332:
[----:B------:R-:W-:Y:S05]  /*18460*/  BSYNC B2 ;  /* 0x0000000000027941 */ /* 0x000fea0003800000 */
.L_x_12331:
        /* <DEDUP_REMOVED lines=8> */
[----:B------:R-:W-:Y:S01]  /*184f0*/  FSEL R226, R115, RZ, !P3 ;  /* 0x000000ff73e27208 */ /* 0x000fe20005800000 */
[----:B------:R-:W-:Y:S01]  /*18500*/  @P0 HADD2.F32 R115, -RZ, R105.H0_H0 ;  /* 0x20000069ff730230 */ /* 0x000fe20000004100 */
[----:B------:R-:W-:-:S03]  /*18510*/  SEL R167, RZ, 0x1, P3 ;  /* 0x00000001ffa77807 */ /* 0x000fc60001800000 */
[----:B------:R-:W-:-:S04]  /*18520*/  FMUL.FTZ R226, R226, R113 ;  /* 0x00000071e2e27220 */ /* 0x000fc80000410000 */
[----:B------:R-:W-:-:S07]  /*18530*/  @P0 FADD.FTZ R226, R115, R226 ;  /* 0x000000e273e20221 */ /* 0x000fce0000010000 */
.L_x_12327:
[----:B------:R-:W-:Y:S05]  /*18540*/  BSYNC B1 ;  /* 0x0000000000017941 */ /* 0x000fea0003800000 */
.L_x_12325:
        /* <DEDUP_REMOVED lines=8> */
.L_x_12336:
        /* <DEDUP_REMOVED lines=12> */
.L_x_12339:
[----:B------:R-:W-:-:S07]  /*18690*/  MOV R168, R158 ;  /* 0x0000009e00a87202 */ /* 0x000fce0000000f00 */
.L_x_12340:
[----:B------:R-:W-:Y:S05]  /*186a0*/  BSYNC B2 ;  /* 0x0000000000027941 */ /* 0x000fea0003800000 */
.L_x_12338:
        /* <DEDUP_REMOVED lines=16> */
.L_x_12344:
[----:B------:R-:W-:Y:S05]  /*187b0*/  BSYNC B3 ;  /* 0x0000000000037941 */ /* 0x000fea0003800000 */
.L_x_12343:
        /* <DEDUP_REMOVED lines=43> */
.L_x_12342:
[----:B------:R-:W-:Y:S05]  /*18a70*/  BSYNC B2 ;  /* 0x0000000000027941 */ /* 0x000fea0003800000 */
.L_x_12341:
        /* <DEDUP_REMOVED lines=13> */
.L_x_12337:
[----:B------:R-:W-:Y:S05]  /*18b50*/  BSYNC B1 ;  /* 0x0000000000017941 */ /* 0x000fea0003800000 */
.L_x_12335:
        /* <DEDUP_REMOVED lines=8> */
.L_x_12346:
        /* <DEDUP_REMOVED lines=12> */
.L_x_12349:
[----:B------:R-:W-:-:S07]  /*18ca0*/  MOV R169, R158 ;  /* 0x0000009e00a97202 */ /* 0x000fce0000000f00 */
.L_x_12350:
[----:B------:R-:W-:Y:S05]  /*18cb0*/  BSYNC B2 ;  /* 0x0000000000027941 */ /* 0x000fea0003800000 */
.L_x_12348:
        /* <DEDUP_REMOVED lines=16> */
.L_x_12354:
[----:B------:R-:W-:Y:S05]  /*18dc0*/  BSYNC B3 ;  /* 0x0000000000037941 */ /* 0x000fea0003800000 */
.L_x_12353:
        /* <DEDUP_REMOVED lines=43> */
.L_x_12352:
[----:B------:R-:W-:Y:S05]  /*19080*/  BSYNC B2 ;  /* 0x0000000000027941 */ /* 0x000fea0003800000 */
.L_x_12351:
        /* <DEDUP_REMOVED lines=13> */
.L_x_12347:
[----:B------:R-:W-:Y:S05]  /*19160*/  BSYNC B1 ;  /* 0x0000000000017941 */ /* 0x000fea0003800000 */
.L_x_12345:
        /* <DEDUP_REMOVED lines=8> */
.L_x_12356:
        /* <DEDUP_REMOVED lines=12> */
.L_x_12359:
[----:B------:R-:W-:-:S07]  /*192b0*/  MOV R170, R158 ;  /* 0x0000009e00aa7202 */ /* 0x000fce0000000f00 */
.L_x_12360:
[----:B------:R-:W-:Y:S05]  /*192c0*/  BSYNC B2 ;  /* 0x0000000000027941 */ /* 0x000fea0003800000 */
.L_x_12358:
        /* <DEDUP_REMOVED lines=16> */
.L_x_12364:
[----:B------:R-:W-:Y:S05]  /*193d0*/  BSYNC B3 ;  /* 0x0000000000037941 */ /* 0x000fea0003800000 */
.L_x_12363:
        /* <DEDUP_REMOVED lines=43> */
.L_x_12362:
[----:B------:R-:W-:Y:S05]  /*19690*/  BSYNC B2 ;  /* 0x0000000000027941 */ /* 0x000fea0003800000 */
.L_x_12361:
        /* <DEDUP_REMOVED lines=13> */
.L_x_12357:
[----:B------:R-:W-:Y:S05]  /*19770*/  BSYNC B1 ;  /* 0x0000000000017941 */ /* 0x000fea0003800000 */
.L_x_12355:
        /* <DEDUP_REMOVED lines=8> */
.L_x_12366:
        /* <DEDUP_REMOVED lines=12> */
.L_x_12369:
[----:B------:R-:W-:-:S07]  /*198c0*/  MOV R171, R158 ;  /* 0x0000009e00ab7202 */ /* 0x000fce0000000f00 */
.L_x_12370:
[----:B------:R-:W-:Y:S05]  /*198d0*/  BSYNC B2 ;  /* 0x0000000000027941 */ /* 0x000fea0003800000 */
.L_x_12368:
        /* <DEDUP_REMOVED lines=16> */
.L_x_12374:
[----:B------:R-:W-:Y:S05]  /*199e0*/  BSYNC B3 ;  /* 0x0000000000037941 */ /* 0x000fea0003800000 */
.L_x_12373:
        /* <DEDUP_REMOVED lines=43> */
.L_x_12372:
[----:B------:R-:W-:Y:S05]  /*19ca0*/  BSYNC B2 ;  /* 0x0000000000027941 */ /* 0x000fea0003800000 */
.L_x_12371:
[----:B------:R-:W-:Y:S01]  /*19cb0*/  HFMA2.MMA R114, -RZ, RZ, 0.1171875, 0 ;  /* 0x2f800000ff727435 */ /* 0x000fe200000001ff */
[----:B------:R-:W-:Y:S01]  /*19cc0*/  I2FP.F32.U32 R113, R171 ;  /* 0x000000ab00717245 */ /* 0x000fe20000201000 */
[----:B-----5:R-:W-:Y:S02]  /*19cd0*/  HADD2.F32 R115, -RZ, R111.H0_H0 ;  /* 0x2000006fff737230 */ /* 0x020fe40000004100 */
[----:B------:R-:W-:-:S03]  /*19ce0*/  @P0 HADD2.F32 R122, -RZ, R107.H0_H0 ;  /* 0x2000006bff7a0230 */ /* 0x000fc60000004100 */
[----:B------:R-:W-:-:S03]  /*19cf0*/  FMUL.FTZ R115, R115, UR13 ;  /* 0x0000000d73737c20 */ /* 0x000fc60008410000 */
[----:B------:R-:W-:Y:S01]  /*19d00*/  FFMA.FTZ R113, R113, R114, 1.1641532182693481445e-10 ;  /* 0x2f00000071717423 */ /* 0x000fe20000010072 */
[----:B------:R-:W-:Y:S01]  /*19d10*/  FMUL.FTZ R115, R115, UR12 ;  /* 0x0000000c73737c20 */ /* 0x000fe20008410000 */
[----:B------:R-:W-:-:S03]  /*19d20*/  HADD2.F32 R114, -RZ, R75.H0_H0 ;  /* 0x2000004bff727230 */ /* 0x000fc60000004100 */
[----:B------:R-:W-:-:S04]  /*19d30*/  FSETP.GTU.FTZ.AND P3, PT, R113, UR10, PT ;  /* 0x0000000a71007c0b */ /* 0x000fc8000bf7c000 */
[----:B------:R-:W-:Y:S02]  /*19d40*/  FSEL R223, R115, RZ, !P3 ;  /* 0x000000ff73df7208 */ /* 0x000fe40005800000 */
[----:B------:R-:W-:-:S03]  /*19d50*/  SEL R171, RZ, 0x1, P3 ;  /* 0x00000001ffab7807 */ /* 0x000fc60001800000 */
[----:B------:R-:W-:-:S04]  /*19d60*/  FMUL.FTZ R223, R223, R114 ;  /* 0x00000072dfdf7220 */ /* 0x000fc80000410000 */
[----:B------:R-:W-:-:S07]  /*19d70*/  @P0 FADD.FTZ R223, R122, R223 ;  /* 0x000000df7adf0221 */ /* 0x000fce0000010000 */
.L_x_12367:
[----:B------:R-:W-:Y:S05]  /*19d80*/  BSYNC B1 ;  /* 0x0000000000017941 */ /* 0x000fea0003800000 */
.L_x_12365:
        /* <DEDUP_REMOVED lines=8> */
.L_x_12376:
        /* <DEDUP_REMOVED lines=12> */
.L_x_12379:
[----:B------:R-:W-:-:S07]  /*19ed0*/  MOV R230, R158 ;  /* 0x0000009e00e67202 */ /* 0x000fce0000000f00 */
.L_x_12380:
[----:B------:R-:W-:Y:S05]  /*19ee0*/  BSYNC B2 ;  /* 0x0000000000027941 */ /* 0x000fea0003800000 */
.L_x_12378:
        /* <DEDUP_REMOVED lines=16> */
.L_x_12384:
[----:B------:R-:W-:Y:S05]  /*19ff0*/  BSYNC B3 ;  /* 0x0000000000037941 */ /* 0x000fea0003800000 */
.L_x_12383:
        /* <DEDUP_REMOVED lines=43> */
.L_x_12382:
[----:B------:R-:W-:Y:S05]  /*1a2b0*/  BSYNC B2 ;  /* 0x0000000000027941 */ /* 0x000fea0003800000 */
.L_x_12381:
[----:B------:R-:W-:Y:S01]  /*1a2c0*/  I2FP.F32.U32 R112, R230 ;  /* 0x000000e600707245 */ /* 0x000fe20000201000 */
[----:B-----5:R-:W-:Y:S01]  /*1a2d0*/  HADD2.F32 R114, -RZ, R111.H1_H1 ;  /* 0x3000006fff727230 */ /* 0x020fe20000004100 */
[----:B------:R-:W-:Y:S01]  /*1a2e0*/  MOV R113, 0x2f800000 ;  /* 0x2f80000000717802 */ /* 0x000fe20000000f00 */
[----:B------:R-:W-:-:S03]  /*1a2f0*/  @P0 HADD2.F32 R115, -RZ, R107.H1_H1 ;  /* 0x3000006bff730230 */ /* 0x000fc60000004100 */
[----:B------:R-:W-:Y:S01]  /*1a300*/  FMUL.FTZ R114, R114, UR13 ;  /* 0x0000000d72727c20 */ /* 0x000fe20008410000 */
[----:B------:R-:W-:Y:S01]  /*1a310*/  FFMA.FTZ R112, R112, R113, 1.1641532182693481445e-10 ;  /* 0x2f00000070707423 */ /* 0x000fe20000010071 */
[----:B------:R-:W-:Y:S02]  /*1a320*/  HADD2.F32 R113, -RZ, R75.H1_H1 ;  /* 0x3000004bff717230 */ /* 0x000fe40000004100 */
[----:B------:R-:W-:Y:S02]  /*1a330*/  FMUL.FTZ R114, R114, UR12 ;  /* 0x0000000c72727c20 */ /* 0x000fe40008410000 */
[----:B------:R-:W-:-:S04]  /*1a340*/  FSETP.GTU.FTZ.AND P2, PT, R112, UR10, PT ;  /* 0x0000000a70007c0b */ /* 0x000fc8000bf5c000 */
[----:B------:R-:W-:Y:S02]  /*1a350*/  FSEL R230, R114, RZ, !P2 ;  /* 0x000000ff72e67208 */ /* 0x000fe40005000000 */
[----:B------:R-:W-:-:S03]  /*1a360*/  SEL R173, RZ, 0x1, P2 ;  /* 0x00000001ffad7807 */ /* 0x000fc60001000000 */
[----:B------:R-:W-:-:S04]  /*1a370*/  FMUL.FTZ R230, R230, R113 ;  /* 0x00000071e6e67220 */ /* 0x000fc80000410000 */
[----:B------:R-:W-:-:S07]  /*1a380*/  @P0 FADD.FTZ R230, R115, R230 ;  /* 0x000000e673e60221 */ /* 0x000fce0000010000 */
.L_x_12377:
[----:B------:R-:W-:Y:S05]  /*1a390*/  BSYNC B1 ;  /* 0x0000000000017941 */ /* 0x000fea0003800000 */
.L_x_12375:
[----:B------:R-:W-:Y:S01]  /*1a3a0*/  FADD.FTZ R113, RZ, R127 ;  /* 0x0000007fff717221 */ /* 0x000fe20000010000 */
[----:B------:R-:W-:Y:S01]  /*1a3b0*/  IMAD.WIDE.U32 R116, R233, 0x10, R116 ;  /* 0x00000010e9747825 */ /* 0x000fe200078e0074 */
[----:B------:R-:W-:Y:S01]  /*1a3c0*/  F2FP.F16.F32.PACK_AB R115, R230, R223 ;  /* 0x000000dfe673723e */ /* 0x000fe200000000ff */
[----:B------:R-:W-:Y:S02]  /*1a3d0*/  BSSY B1, `(.L_x_12385) ;  /* 0x0000059000017945 */ /* 0x000fe40003800000 */
        /* <DEDUP_REMOVED lines=88> */
.L_x_12386:
[----:B------:R-:W-:Y:S05]  /*1a960*/  BSYNC B1 ;  /* 0x0000000000017941 */ /* 0x000fea0003800000 */
.L_x_12385:
        /* <DEDUP_REMOVED lines=152> */
.L_x_12402:
        /* <DEDUP_REMOVED lines=19> */
[----:B------:R-:W-:Y:S01]  /*1b420*/  HADD2.F32 R113, -RZ, R71.H0_H0 ;  /* 0x20000047ff717230 */ /* 0x000fe20000004100 */
[----:B------:R-:W-:Y:S01]  /*1b430*/  IADD3 R129, R129, -0x1, RZ ;  /* 0xffffffff81817810 */ /* 0x000fe20007ffe0ff */
[----:B------:R-:W-:Y:S02]  /*1b440*/  HADD2.F32 R233, -RZ, R50.H1_H1 ;  /* 0x30000032ffe97230 */ /* 0x000fe40000004100 */
        /* <DEDUP_REMOVED lines=149> */
[----:B------:R-:W-:Y:S02]  /*1bda0*/  HADD2.F32 R194, -RZ, R67.H1_H1 ;  /* 0x30000043ffc27230 */ /* 0x000fe40000004100 */
        /* <DEDUP_REMOVED lines=43> */
[----:B------:R-:W-:Y:S01]  /*1c060*/  HADD2.F32 R117, -RZ, R47.H0_H0 ;  /* 0x2000002fff757230 */ /* 0x000fe20000004100 */
[----:B------:R-:W-:Y:S01]  /*1c070*/  SHF.R.S32.HI R123, RZ, 0x1f, R130 ;  /* 0x0000001fff7b7819 */ /* 0x000fe20000011482 */
[----:B------:R-:W-:-:S02]  /*1c080*/  HADD2.F32 R116, -RZ, R46.H0_H0 ;  /* 0x2000002eff747230 */ /* 0x000fc40000004100 */
[----:B------:R-:W-:Y:S01]  /*1c090*/  FFMA.FTZ R195, R195, R115, R36 ;  /* 0x00000073c3c37223 */ /* 0x000fe20000010024 */
[----:B------:R-:W-:Y:S02]  /*1c0a0*/  HADD2.F32 R125, -RZ, R55.H1_H1 ;  /* 0x30000037ff7d7230 */ /* 0x000fe40000004100 */
[----:B------:R-:W-:Y:S01]  /*1c0b0*/  FFMA.FTZ R203, R203, R114, R136 ;  /* 0x00000072cbcb7223 */ /* 0x000fe20000010088 */
[----:B------:R-:W-:Y:S02]  /*1c0c0*/  HADD2.F32 R115, -RZ, R49.H1_H1 ;  /* 0x30000031ff737230 */ /* 0x000fe40000004100 */
[----:B------:R-:W-:Y:S01]  /*1c0d0*/  FFMA.FTZ R217, R217, R117, R148 ;  /* 0x00000075d9d97223 */ /* 0x000fe20000010094 */
[----:B------:R-:W-:Y:S01]  /*1c0e0*/  FFMA.FTZ R218, R218, R116, R145 ;  /* 0x00000074dada7223 */ /* 0x000fe20000010091 */
[----:B------:R-:W-:Y:S01]  /*1c0f0*/  LEA.HI R123, R123, R130, RZ, 0x3 ;  /* 0x000000827b7b7211 */ /* 0x000fe200078f18ff */
[----:B------:R-:W-:Y:S01]  /*1c100*/  FFMA.FTZ R176, R176, R125, R133 ;  /* 0x0000007db0b07223 */ /* 0x000fe20000010085 */
[----:B------:R-:W-:Y:S01]  /*1c110*/  HADD2.F32 R114, -RZ, R48.H0_H0 ;  /* 0x20000030ff727230 */ /* 0x000fe20000004100 */
[----:B------:R-:W0:Y:S01]  /*1c120*/  LDC.64 R116, c[0x0][0x2b8] ;  /* 0x0000ae00ff747b82 */ /* 0x000e220000000a00 */
[----:B------:R-:W-:-:S02]  /*1c130*/  HADD2.F32 R130, -RZ, R65.H0_H0 ;  /* 0x20000041ff827230 */ /* 0x000fc40000004100 */
[----:B------:R-:W-:Y:S01]  /*1c140*/  FFMA.FTZ R180, R211, R115, R138 ;  /* 0x00000073d3b47223 */ /* 0x000fe2000001008a */
[----:B------:R-:W-:Y:S02]  /*1c150*/  HADD2.F32 R125, -RZ, R51.H0_H0 ;  /* 0x20000033ff7d7230 */ /* 0x000fe40000004100 */
        /* <DEDUP_REMOVED lines=18> */
[----:B------:R-:W-:Y:S01]  /*1c280*/  LEA.HI.SX32 R123, R123, R0, 0x1d ;  /* 0x000000007b7b7211 */ /* 0x000fe200078feaff */
        /* <DEDUP_REMOVED lines=8> */
[----:B------:R-:W-:Y:S02]  /*1c310*/  HADD2.F32 R231, -RZ, R64.H1_H1 ;  /* 0x30000040ffe77230 */ /* 0x000fe40000004100 */
[----:B------:R-:W-:Y:S01]  /*1c320*/  FFMA.FTZ R219, R219, R125, R146 ;  /* 0x0000007ddbdb7223 */ /* 0x000fe20000010092 */
[----:B------:R-:W-:Y:S01]  /*1c330*/  HADD2.F32 R115, -RZ, R43.H0_H0 ;  /* 0x2000002bff737230 */ /* 0x000fe20000004100 */
[----:B------:R-:W-:Y:S01]  /*1c340*/  F2FP.F16.F32.PACK_AB R114, R120, R121 ;  /* 0x000000797872723e */ /* 0x000fe200000000ff */
[----:B------:R-:W-:Y:S02]  /*1c350*/  HADD2.F32 R202, -RZ, R42.H1_H1 ;  /* 0x3000002affca7230 */ /* 0x000fe40000004100 */
[----:B------:R-:W-:Y:S01]  /*1c360*/  FFMA.FTZ R129, R236, R129, R15 ;  /* 0x00000081ec817223 */ /* 0x000fe2000001000f */
[----:B------:R-:W-:-:S02]  /*1c370*/  HADD2.F32 R221, -RZ, R41.H1_H1 ;  /* 0x30000029ffdd7230 */ /* 0x000fc40000004100 */
[----:B------:R-:W-:Y:S01]  /*1c380*/  FFMA.FTZ R227, R234, R227, R13 ;  /* 0x000000e3eae37223 */ /* 0x000fe2000001000d */
[----:B------:R-:W-:Y:S02]  /*1c390*/  HADD2.F32 R127, -RZ, R58.H1_H1 ;  /* 0x3000003aff7f7230 */ /* 0x000fe40000004100 */
[----:B------:R-:W-:Y:S01]  /*1c3a0*/  FFMA.FTZ R231, R232, R231, R11 ;  /* 0x000000e7e8e77223 */ /* 0x000fe2000001000b */
[----:B------:R-:W-:Y:S01]  /*1c3b0*/  HADD2.F32 R125, -RZ, R43.H1_H1 ;  /* 0x3000002bff7d7230 */ /* 0x000fe20000004100 */
[C---:B------:R-:W-:Y:S01]  /*1c3c0*/  IADD3 R235, R123.reuse, 0x20, RZ ;  /* 0x000000207beb7810 */ /* 0x040fe20007ffe0ff */
[----:B------:R-:W-:Y:S02]  /*1c3d0*/  HADD2.F32 R204, -RZ, R41.H0_H0 ;  /* 0x20000029ffcc7230 */ /* 0x000fe40000004100 */
[----:B------:R-:W-:Y:S01]  /*1c3e0*/  FFMA.FTZ R192, R192, R115, R155 ;  /* 0x00000073c0c07223 */ /* 0x000fe2000001009b */
[----:B------:R-:W-:Y:S01]  /*1c3f0*/  HADD2.F32 R120, -RZ, R40.H0_H0 ;  /* 0x20000028ff787230 */ /* 0x000fe20000004100 */
[----:B------:R-:W-:Y:S01]  /*1c400*/  IADD3 R121, R123, 0x40, RZ ;  /* 0x000000407b797810 */ /* 0x000fe20007ffe0ff */
[----:B------:R-:W-:Y:S01]  /*1c410*/  HADD2.F32 R198, -RZ, R54.H1_H1 ;  /* 0x30000036ffc67230 */ /* 0x000fe20000004100 */
[----:B------:R-:W-:Y:S01]  /*1c420*/  F2FP.F16.F32.PACK_AB R115, R118, R113 ;  /* 0x000000717673723e */ /* 0x000fe200000000ff */
[----:B------:R-:W-:Y:S01]  /*1c430*/  FFMA.FTZ R202, R229, R202, R156 ;  /* 0x000000cae5ca7223 */ /* 0x000fe2000001009c */
[----:B------:R-:W-:Y:S01]  /*1c440*/  F2FP.F16.F32.PACK_AB R113, R124, R119 ;  /* 0x000000777c71723e */ /* 0x000fe200000000ff */
[----:B------:R-:W-:Y:S01]  /*1c450*/  FFMA.FTZ R221, R188, R221, R153 ;  /* 0x000000ddbcdd7223 */ /* 0x000fe20000010099 */
[----:B------:R-:W-:Y:S01]  /*1c460*/  FFMA.FTZ R252, R252, R127, R31 ;  /* 0x0000007ffcfc7223 */ /* 0x000fe2000001001f */
[----:B------:R-:W-:Y:S01]  /*1c470*/  FFMA.FTZ R223, R223, R125, R164 ;  /* 0x0000007ddfdf7223 */ /* 0x000fe200000100a4 */
[----:B------:R-:W-:Y:S01]  /*1c480*/  F2FP.F16.F32.PACK_AB R112, R225, R112 ;  /* 0x00000070e170723e */ /* 0x000fe200000000ff */
[----:B------:R-:W-:-:S02]  /*1c490*/  HADD2.F32 R229, -RZ, R40.H1_H1 ;  /* 0x30000028ffe57230 */ /* 0x000fc40000004100 */
[----:B------:R-:W-:Y:S01]  /*1c4a0*/  FFMA.FTZ R204, R213, R204, R152 ;  /* 0x000000ccd5cc7223 */ /* 0x000fe20000010098 */
[----:B0-----:R-:W-:-:S04]  /*1c4b0*/  IMAD.WIDE.U32 R118, R123, 0x10, R116 ;  /* 0x000000107b767825 */ /* 0x001fc800078e0074 */
[----:B------:R-:W-:Y:S01]  /*1c4c0*/  FFMA.FTZ R188, R207, R120, R150 ;  /* 0x00000078cfbc7223 */ /* 0x000fe20000010096 */
[----:B------:R-:W-:Y:S01]  /*1c4d0*/  FFMA.FTZ R198, R128, R198, R39 ;  /* 0x000000c680c67223 */ /* 0x000fe20000010027 */
[----:B------:R-:W-:Y:S01]  /*1c4e0*/  F2FP.F16.F32.PACK_AB R127, R238, R131 ;  /* 0x00000083ee7f723e */ /* 0x000fe200000000ff */
[----:B------:R-:W-:Y:S01]  /*1c4f0*/  IMAD.WIDE.U32 R234, R235, 0x10, R116 ;  /* 0x00000010ebea7825 */ /* 0x000fe200078e0074 */
[----:B------:R-:W-:-:S03]  /*1c500*/  F2FP.F16.F32.PACK_AB R126, R129, R126 ;  /* 0x0000007e817e723e */ /* 0x000fc600000000ff */
[----:B------:R-:W-:Y:S01]  /*1c510*/  FFMA.FTZ R229, R184, R229, R151 ;  /* 0x000000e5b8e57223 */ /* 0x000fe20000010097 */
[----:B------:R-:W-:Y:S01]  /*1c520*/  F2FP.F16.F32.PACK_AB R125, R227, R130 ;  /* 0x00000082e37d723e */ /* 0x000fe200000000ff */
[----:B------:R-:W-:Y:S01]  /*1c530*/  VIADD R227, R123, 0x60 ;  /* 0x000000607be37836 */ /* 0x000fe20000000000 */
[----:B------:R-:W-:Y:S01]  /*1c540*/  F2FP.F16.F32.PACK_AB R124, R231, R194 ;  /* 0x000000c2e77c723e */ /* 0x000fe200000000ff */
[C---:B------:R-:W-:Y:S01]  /*1c550*/  VIADD R231, R123.reuse, 0xe0 ;  /* 0x000000e07be77836 */ /* 0x040fe20000000000 */
[----:B------:R-:W-:Y:S01]  /*1c560*/  IADD3 R225, R123, 0x80, RZ ;  /* 0x000000807be17810 */ /* 0x000fe20007ffe0ff */
[--C-:B------:R-:W-:Y:S01]  /*1c570*/  IMAD.WIDE.U32 R120, R121, 0x10, R116.reuse ;  /* 0x0000001079787825 */ /* 0x100fe200078e0074 */
[C---:B------:R-:W-:Y:S01]  /*1c580*/  IADD3 R213, R123.reuse, 0xa0, RZ ;  /* 0x000000a07bd57810 */ /* 0x040fe20007ffe0ff */
[----:B------:R0:W-:Y:S01]  /*1c590*/  STG.E.128 desc[UR6][R118.64], R112 ;  /* 0x0000007076007986 */ /* 0x0001e2000c101d06 */
[----:B------:R-:W-:Y:S01]  /*1c5a0*/  IADD3 R207, R123, 0xc0, RZ ;  /* 0x000000c07bcf7810 */ /* 0x000fe20007ffe0ff */
[--C-:B------:R-:W-:Y:S01]  /*1c5b0*/  IMAD.WIDE.U32 R226, R227, 0x10, R116.reuse ;  /* 0x00000010e3e27825 */ /* 0x100fe200078e0074 */
[----:B------:R-:W-:Y:S01]  /*1c5c0*/  F2FP.F16.F32.PACK_AB R131, R246, R183 ;  /* 0x000000b7f683723e */ /* 0x000fe200000000ff */
[----:B------:R-:W-:Y:S01]  /*1c5d0*/  STG.E.128 desc[UR6][R234.64], R124 ;  /* 0x0000007cea007986 */ /* 0x000fe2000c101d06 */
[----:B------:R-:W-:Y:S01]  /*1c5e0*/  F2FP.F16.F32.PACK_AB R130, R244, R181 ;  /* 0x000000b5f482723e */ /* 0x000fe200000000ff */
[----:B------:R-:W-:Y:S01]  /*1c5f0*/  IMAD.WIDE.U32 R224, R225, 0x10, R116 ;  /* 0x00000010e1e07825 */ /* 0x000fe200078e0074 */
[----:B------:R-:W-:-:S02]  /*1c600*/  F2FP.F16.F32.PACK_AB R129, R242, R179 ;  /* 0x000000b3f281723e */ /* 0x000fc400000000ff */
[----:B------:R-:W-:Y:S01]  /*1c610*/  F2FP.F16.F32.PACK_AB R128, R240, R177 ;  /* 0x000000b1f080723e */ /* 0x000fe200000000ff */
[----:B------:R-:W-:Y:S01]  /*1c620*/  IMAD.WIDE.U32 R212, R213, 0x10, R116 ;  /* 0x00000010d5d47825 */ /* 0x000fe200078e0074 */
[----:B------:R-:W-:-:S03]  /*1c630*/  F2FP.F16.F32.PACK_AB R123, R182, R209 ;  /* 0x000000d1b67b723e */ /* 0x000fc600000000ff */
[--C-:B------:R-:W-:Y:S01]  /*1c640*/  IMAD.WIDE.U32 R206, R207, 0x10, R116.reuse ;  /* 0x00000010cfce7825 */ /* 0x100fe200078e0074 */
[----:B------:R1:W-:Y:S03]  /*1c650*/  STG.E.128 desc[UR6][R120.64], R128 ;  /* 0x0000008078007986 */ /* 0x0003e6000c101d06 */
[----:B------:R-:W-:Y:S01]  /*1c660*/  IMAD.WIDE.U32 R230, R231, 0x10, R116 ;  /* 0x00000010e7e67825 */ /* 0x000fe200078e0074 */
[----:B0-----:R-:W-:Y:S02]  /*1c670*/  F2FP.F16.F32.PACK_AB R115, R196, R193 ;  /* 0x000000c1c473723e */ /* 0x001fe400000000ff */
[----:B------:R-:W-:Y:S02]  /*1c680*/  F2FP.F16.F32.PACK_AB R114, R252, R189 ;  /* 0x000000bdfc72723e */ /* 0x000fe400000000ff */
        /* <DEDUP_REMOVED lines=8> */
[----:B-1----:R-:W-:Y:S01]  /*1c710*/  F2FP.F16.F32.PACK_AB R121, R180, R203 ;  /* 0x000000cbb479723e */ /* 0x002fe200000000ff */
[----:B------:R2:W-:Y:S01]  /*1c720*/  STG.E.128 desc[UR6][R224.64], R116 ;  /* 0x00000074e0007986 */ /* 0x0005e2000c101d06 */
        /* <DEDUP_REMOVED lines=10> */
[----:B------:R-:W-:-:S05]  /*1c7d0*/  F2FP.F16.F32.PACK_AB R128, R229, R188 ;  /* 0x000000bce580723e */ /* 0x000fca00000000ff */
[----:B------:R2:W-:Y:S02]  /*1c7e0*/  STG.E.128 desc[UR6][R230.64], R128 ;  /* 0x00000080e6007986 */ /* 0x0005e4000c101d06 */
.L_x_12389:
[----:B------:R-:W-:Y:S05]  /*1c7f0*/  BSYNC B1 ;  /* 0x0000000000017941 */ /* 0x000fea0003800000 */
.L_x_12388:
[----:B--2---:R-:W1:Y:S02]  /*1c800*/  LDC.64 R112, c[0x0][0x210] ;  /* 0x00008400ff707b82 */ /* 0x004e640000000a00 */
[----:B-1----:R-:W-:-:S04]  /*1c810*/  LEA R159, R112, R159, 0x2 ;  /* 0x0000009f709f7211 */ /* 0x002fc800078e10ff */
[----:B------:R-:W-:-:S13]  /*1c820*/  ISETP.GE.AND P0, PT, R159, R113, PT ;  /* 0x000000719f00720c */ /* 0x000fda0003f06270 */
[----:B------:R-:W-:Y:S05]  /*1c830*/  @!P0 BRA `(.L_x_12390) ;  /* 0xfffffe4400588947 */ /* 0x000fea000383ffff */
[----:B------:R-:W-:Y:S05]  /*1c840*/  BSYNC B0 ;  /* 0x0000000000007941 */ /* 0x000fea0003800000 */
.L_x_11730:
[----:B------:R-:W-:Y:S05]  /*1c850*/  EXIT ;  /* 0x000000000000794d */ /* 0x000fea0003800000 */
.L_x_12387:
[----:B------:R-:W-:Y:S01]  /*1c860*/  HFMA2.MMA R235, -RZ, RZ, 0, 5.9604644775390625e-08 ;  /* 0x00000001ffeb7435 */ /* 0x000fe200000001ff */
[----:B------:R-:W-:Y:S01]  /*1c870*/  BSSY B1, `(.L_x_12391) ;  /* 0x0000007000017945 */ /* 0x000fe20003800000 */
[----:B------:R-:W-:Y:S01]  /*1c880*/  MOV R234, R233 ;  /* 0x000000e900ea7202 */ /* 0x000fe20000000f00 */
[----:B------:R-:W-:Y:S01]  /*1c890*/  IMAD.MOV.U32 R236, RZ, RZ, 0x1f ;  /* 0x0000001fffec7424 */ /* 0x000fe200078e00ff */
[----:B------:R-:W-:-:S07]  /*1c8a0*/  MOV R231, 0xffffffff ;  /* 0xffffffff00e77802 */ /* 0x000fce0000000f00 */
[----:B01---5:R-:W-:Y:S05]  /*1c8b0*/  WARPSYNC.COLLECTIVE R231, `(.L_x_12392) ;  /* 0x00000000e7087348 */ /* 0x023fea0003c00000 */
[----:B------:R2:W3:Y:S02]  /*1c8c0*/  SHFL.BFLY P1, R232, R234, R235, R236 ;  /* 0x0c0000ebeae87389 */ /* 0x0004e400000200ec */
[----:B0123-5:R-:W-:Y:S01]  /*1c8d0*/  ENDCOLLECTIVE ;  /* 0x000000000000791b */ /* 0x02ffe20003800000 */
.L_x_12392:
[----:B------:R-:W-:Y:S05]  /*1c8e0*/  BSYNC B1 ;  /* 0x0000000000017941 */ /* 0x000fea0003800000 */
.L_x_12391:
[----:B------:R-:W-:Y:S01]  /*1c8f0*/  MOV R112, R232 ;  /* 0x000000e800707202 */ /* 0x000fe20000000f00 */
[----:B------:R-:W-:Y:S01]  /*1c900*/  HFMA2.MMA R236, -RZ, RZ, 0, 1.847743988037109375e-06 ;  /* 0x0000001fffec7435 */ /* 0x000fe200000001ff */
[----:B------:R-:W-:Y:S01]  /*1c910*/  IMAD.MOV.U32 R235, RZ, RZ, 0x2 ;  /* 0x00000002ffeb7424 */ /* 0x000fe200078e00ff */
[----:B------:R-:W-:Y:S01]  /*1c920*/  MOV R231, 0xffffffff ;  /* 0xffffffff00e77802 */ /* 0x000fe20000000f00 */
[----:B------:R-:W0:Y:S01]  /*1c930*/  LDC R116, c[0x0][0x290] ;  /* 0x0000a400ff747b82 */ /* 0x000e220000000800 */
[----:B------:R-:W-:-:S05]  /*1c940*/  FADD.FTZ R113, R233, R112 ;  /* 0x00000070e9717221 */ /* 0x000fca0000010000 */
[----:B------:R-:W-:-:S07]  /*1c950*/  MOV R234, R113 ;  /* 0x0000007100ea7202 */ /* 0x000fce0000000f00 */
[----:B0-----:R-:W-:Y:S05]  /*1c960*/  WARPSYNC.COLLECTIVE R231, `(.L_x_12393) ;  /* 0x00000000e7087348 */ /* 0x001fea0003c00000 */
[----:B------:R1:W2:Y:S02]  /*1c970*/  SHFL.BFLY P1, R232, R234, R235, R236 ;  /* 0x0c0000ebeae87389 */ /* 0x0002a400000200ec */
[----:B012---:R-:W-:Y:S01]  /*1c980*/  ENDCOLLECTIVE ;  /* 0x000000000000791b */ /* 0x007fe20003800000 */
.L_x_12393:
[----:B------:R-:W-:Y:S01]  /*1c990*/  HFMA2.MMA R235, -RZ, RZ, 0, 2.384185791015625e-07 ;  /* 0x00000004ffeb7435 */ /* 0x000fe200000001ff */
[----:B------:R-:W-:-:S05]  /*1c9a0*/  MOV R112, R232 ;  /* 0x000000e800707202 */ /* 0x000fca0000000f00 */
[----:B------:R-:W-:-:S04]  /*1c9b0*/  FADD.FTZ R114, R113, R112 ;  /* 0x0000007071727221 */ /* 0x000fc80000010000 */
[----:B------:R-:W-:-:S07]  /*1c9c0*/  IMAD.MOV.U32 R234, RZ, RZ, R114 ;  /* 0x000000ffffea7224 */ /* 0x000fce00078e0072 */
[----:B------:R-:W-:Y:S05]  /*1c9d0*/  WARPSYNC.COLLECTIVE R231, `(.L_x_12394) ;  /* 0x00000000e7087348 */ /* 0x000fea0003c00000 */
[----:B------:R0:W1:Y:S02]  /*1c9e0*/  SHFL.BFLY P1, R232, R234, R235, R236 ;  /* 0x0c0000ebeae87389 */ /* 0x00006400000200ec */
[----:B01----:R-:W-:Y:S01]  /*1c9f0*/  ENDCOLLECTIVE ;  /* 0x000000000000791b */ /* 0x003fe20003800000 */
.L_x_12394:
[----:B------:R-:W-:Y:S01]  /*1ca00*/  IMAD.MOV.U32 R235, RZ, RZ, 0x8 ;  /* 0x00000008ffeb7424 */ /* 0x000fe200078e00ff */
[----:B------:R-:W-:-:S05]  /*1ca10*/  MOV R115, R232 ;  /* 0x000000e800737202 */ /* 0x000fca0000000f00 */
[----:B------:R-:W-:-:S05]  /*1ca20*/  FADD.FTZ R115, R114, R115 ;  /* 0x0000007372737221 */ /* 0x000fca0000010000 */
[----:B------:R-:W-:-:S07]  /*1ca30*/  MOV R234, R115 ;  /* 0x0000007300ea7202 */ /* 0x000fce0000000f00 */
[----:B------:R-:W-:Y:S05]  /*1ca40*/  WARPSYNC.COLLECTIVE R231, `(.L_x_12395) ;  /* 0x00000000e7087348 */ /* 0x000fea0003c00000 */
[----:B------:R0:W1:Y:S02]  /*1ca50*/  SHFL.BFLY P1, R232, R234, R235, R236 ;  /* 0x0c0000ebeae87389 */ /* 0x00006400000200ec */
[----:B01----:R-:W-:Y:S01]  /*1ca60*/  ENDCOLLECTIVE ;  /* 0x000000000000791b */ /* 0x003fe20003800000 */
.L_x_12395:
[----:B------:R-:W-:Y:S01]  /*1ca70*/  HFMA2.MMA R235, -RZ, RZ, 0, 9.5367431640625e-07 ;  /* 0x00000010ffeb7435 */ /* 0x000fe200000001ff */
[----:B------:R-:W-:-:S05]  /*1ca80*/  MOV R112, R232 ;  /* 0x000000e800707202 */ /* 0x000fca0000000f00 */
[----:B------:R-:W-:-:S05]  /*1ca90*/  FADD.FTZ R117, R115, R112 ;  /* 0x0000007073757221 */ /* 0x000fca0000010000 */
[----:B------:R-:W-:-:S07]  /*1caa0*/  MOV R234, R117 ;  /* 0x0000007500ea7202 */ /* 0x000fce0000000f00 */
[----:B------:R-:W-:Y:S05]  /*1cab0*/  WARPSYNC.COLLECTIVE R231, `(.L_x_12396) ;  /* 0x00000000e7087348 */ /* 0x000fea0003c00000 */
[----:B------:R0:W1:Y:S02]  /*1cac0*/  SHFL.BFLY P1, R232, R234, R235, R236 ;  /* 0x0c0000ebeae87389 */ /* 0x00006400000200ec */
[----:B01----:R-:W-:Y:S01]  /*1cad0*/  ENDCOLLECTIVE ;  /* 0x000000000000791b */ /* 0x003fe20003800000 */
.L_x_12396:
        /* <DEDUP_REMOVED lines=136> */
.L_x_12397:
[----:B------:R-:W-:Y:S01]  /*1d360*/  HFMA2.MMA R235, -RZ, RZ, 0, 1.1920928955078125e-07 ;  /* 0x00000002ffeb7435 */ /* 0x000fe200000001ff */
[----:B------:R-:W-:-:S05]  /*1d370*/  MOV R113, R232 ;  /* 0x000000e800717202 */ /* 0x000fca0000000f00 */
[----:B------:R-:W-:-:S04]  /*1d380*/  FADD.FTZ R113, R112, R113 ;  /* 0x0000007170717221 */ /* 0x000fc80000010000 */
[----:B------:R-:W-:-:S07]  /*1d390*/  IMAD.MOV.U32 R234, RZ, RZ, R113 ;  /* 0x000000ffffea7224 */ /* 0x000fce00078e0071 */
[----:B------:R-:W-:Y:S05]  /*1d3a0*/  WARPSYNC.COLLECTIVE R231, `(.L_x_12398) ;  /* 0x00000000e7087348 */ /* 0x000fea0003c00000 */
[----:B------:R0:W1:Y:S02]  /*1d3b0*/  SHFL.BFLY P1, R232, R234, R235, R236 ;  /* 0x0c0000ebeae87389 */ /* 0x00006400000200ec */
[----:B01----:R-:W-:Y:S01]  /*1d3c0*/  ENDCOLLECTIVE ;  /* 0x000000000000791b */ /* 0x003fe20003800000 */
.L_x_12398:
[----:B------:R-:W-:Y:S01]  /*1d3d0*/  IMAD.MOV.U32 R235, RZ, RZ, 0x4 ;  /* 0x00000004ffeb7424 */ /* 0x000fe200078e00ff */
[----:B------:R-:W-:-:S05]  /*1d3e0*/  MOV R114, R232 ;  /* 0x000000e800727202 */ /* 0x000fca0000000f00 */
[----:B------:R-:W-:-:S05]  /*1d3f0*/  FADD.FTZ R114, R113, R114 ;  /* 0x0000007271727221 */ /* 0x000fca0000010000 */
[----:B------:R-:W-:-:S07]  /*1d400*/  MOV R234, R114 ;  /* 0x0000007200ea7202 */ /* 0x000fce0000000f00 */
[----:B------:R-:W-:Y:S05]  /*1d410*/  WARPSYNC.COLLECTIVE R231, `(.L_x_12399) ;  /* 0x00000000e7087348 */ /* 0x000fea0003c00000 */
[----:B------:R0:W1:Y:S02]  /*1d420*/  SHFL.BFLY P1, R232, R234, R235, R236 ;  /* 0x0c0000ebeae87389 */ /* 0x00006400000200ec */
[----:B01----:R-:W-:Y:S01]  /*1d430*/  ENDCOLLECTIVE ;  /* 0x000000000000791b */ /* 0x003fe20003800000 */
.L_x_12399:
[----:B------:R-:W-:Y:S01]  /*1d440*/  HFMA2.MMA R235, -RZ, RZ, 0, 4.76837158203125e-07 ;  /* 0x00000008ffeb7435 */ /* 0x000fe200000001ff */
[----:B------:R-:W-:-:S05]  /*1d450*/  MOV R115, R232 ;  /* 0x000000e800737202 */ /* 0x000fca0000000f00 */
[----:B------:R-:W-:-:S05]  /*1d460*/  FADD.FTZ R115, R114, R115 ;  /* 0x0000007372737221 */ /* 0x000fca0000010000 */
[----:B------:R-:W-:-:S07]  /*1d470*/  MOV R234, R115 ;  /* 0x0000007300ea7202 */ /* 0x000fce0000000f00 */
[----:B------:R-:W-:Y:S05]  /*1d480*/  WARPSYNC.COLLECTIVE R231, `(.L_x_12400) ;  /* 0x00000000e7087348 */ /* 0x000fea0003c00000 */
[----:B------:R0:W1:Y:S02]  /*1d490*/  SHFL.BFLY P1, R232, R234, R235, R236 ;  /* 0x0c0000ebeae87389 */ /* 0x00006400000200ec */
[----:B01----:R-:W-:Y:S01]  /*1d4a0*/  ENDCOLLECTIVE ;  /* 0x000000000000791b */ /* 0x003fe20003800000 */
.L_x_12400:
[----:B------:R-:W-:Y:S01]  /*1d4b0*/  HFMA2.MMA R235, -RZ, RZ, 0, 9.5367431640625e-07 ;  /* 0x00000010ffeb7435 */ /* 0x000fe200000001ff */
[----:B------:R-:W-:-:S04]  /*1d4c0*/  IMAD.MOV.U32 R122, RZ, RZ, R232 ;  /* 0x000000ffff7a7224 */ /* 0x000fc800078e00e8 */
[----:B------:R-:W-:-:S05]  /*1d4d0*/  FADD.FTZ R122, R115, R122 ;  /* 0x0000007a737a7221 */ /* 0x000fca0000010000 */
[----:B------:R-:W-:-:S07]  /*1d4e0*/  MOV R234, R122 ;  /* 0x0000007a00ea7202 */ /* 0x000fce0000000f00 */
[----:B------:R-:W-:Y:S05]  /*1d4f0*/  WARPSYNC.COLLECTIVE R231, `(.L_x_12401) ;  /* 0x00000000e7087348 */ /* 0x000fea0003c00000 */
[----:B------:R0:W1:Y:S02]  /*1d500*/  SHFL.BFLY P1, R232, R234, R235, R236 ;  /* 0x0c0000ebeae87389 */ /* 0x00006400000200ec */
[----:B01----:R-:W-:Y:S01]  /*1d510*/  ENDCOLLECTIVE ;  /* 0x000000000000791b */ /* 0x003fe20003800000 */
.L_x_12401:
[----:B------:R-:W-:Y:S01]  /*1d520*/  MOV R117, R232 ;  /* 0x000000e800757202 */ /* 0x000fe20000000f00 */
[----:B------:R-:W-:Y:S06]  /*1d530*/  BRA `(.L_x_12402) ;  /* 0xffffffdc006c7947 */ /* 0x000fec000383ffff */
.L_x_12403:
        /* <DEDUP_REMOVED lines=12> */
.L_x_58351:


//--------------------- .text._ZN10layer_norm13ln_fwd_kernelINS_13Kernel_traitsIf13__nv_bfloat16S2_S2_fjLj2048ELj1ELj4ELj1ELj16ENS_18Kernel_traits_baseILj2048EfS2_S2_S2_fjLj128EEEEELb0ELb0ELb0ELb0EEEvNS_9FwdParamsE --------------------------
	.section	.text._ZN10layer_norm13ln_fwd_kernelINS_13Kernel_traitsIf13__nv_bfloat16S2_S2_fjLj2048ELj1ELj4ELj1ELj16ENS_18Kernel_traits_baseILj2048EfS2_S2_S2_fjLj128EEEEELb0ELb0ELb0ELb0EEEvNS_9FwdParamsE,"ax",@progbits
	.align	128
        .global         _ZN10layer_norm13ln_fwd_kernelINS_13Kernel_traitsIf13__nv_bfloat16S2_S2_fjLj2048ELj1ELj4ELj1ELj16ENS_18Kernel_traits_baseILj2048EfS2_S2_S2_fjLj128EEEEELb0ELb0ELb0ELb0EEEvNS_9FwdParamsE
        .type           _ZN10layer_norm13ln_fwd_kernelINS_13Kernel_traitsIf13__nv_bfloat16S2_S2_fjLj2048ELj1ELj4ELj1ELj16ENS_18Kernel_traits_baseILj2048EfS2_S2_S2_fjLj128EEEEELb0ELb0ELb0ELb0EEEvNS_9FwdParamsE,@function
        .size           _ZN10layer_norm13ln_fwd_kernelINS_13Kernel_traitsIf13__nv_bfloat16S2_S2_fjLj2048ELj1ELj4ELj1ELj16ENS_18Kernel_traits_baseILj2048EfS2_S2_S2_fjLj128EEEEELb0ELb0ELb0ELb0EEEvNS_9FwdParamsE,(.L_x_58352 - _ZN10layer_norm13ln_fwd_kernelINS_13Kernel_traitsIf13__nv_bfloat16S2_S2_fjLj2048ELj1ELj4ELj1ELj16ENS_18Kernel_traits_baseILj2048EfS2_S2_S2_fjLj128EEEEELb0ELb0ELb0ELb0EEEvNS_9FwdParamsE)
        .other          _ZN10layer_norm13ln_fwd_kernelINS_13Kernel_traitsIf13__nv_bfloat16S2_S2_fjLj2048ELj1ELj4ELj1ELj16ENS_18Kernel_traits_baseILj2048EfS2_S2_S2_fjLj128EEEEELb0ELb0ELb0ELb0EEEvNS_9FwdParamsE,@"STO_CUDA_ENTRY STV_DEFAULT"
_ZN10layer_norm13ln_fwd_kernelINS_13Kernel_traitsIf13__nv_bfloat16S2_S2_fjLj2048ELj1ELj4ELj1ELj16ENS_18Kernel_traits_baseILj2048EfS2_S2_S2_fjLj128EEEEELb0ELb0ELb0ELb0EEEvNS_9FwdParamsE:
.text._ZN10layer_norm13ln_fwd_kernelINS_13Kernel_traitsIf13__nv_bfloat16S2_S2_fjLj2048ELj1ELj4ELj1ELj16ENS_18Kernel_traits_baseILj2048EfS2_S2_S2_fjLj128EEEEELb0ELb0ELb0ELb0EEEvNS_9FwdParamsE:
        /* <DEDUP_REMOVED lines=27> */
[----:B------:R-:W-:Y:S01]  /*01b0*/  ULDC.64 UR6, c[0x0][0x2c8] ;  /* 0x0000b20000067ab9 */ /* 0x000fe20000000a00 */
[----:B------:R-:W-:Y:S02]  /*01c0*/  CS2R R30, SRZ ;  /* 0x00000000001e7805 */ /* 0x000fe4000001ff00 */
[----:B------:R-:W-:Y:S02]  /*01d0*/  ISETP.NE.U32.AND P0, PT, RZ, UR6, PT ;  /* 0x00000006ff007c0c */ /* 0x000fe4000bf05070 */
[----:B------:R-:W-:Y:S02]  /*01e0*/  CS2R R28, SRZ ;  /* 0x00000000001c7805 */ /* 0x000fe4000001ff00 */
[----:B------:R-:W-:Y:S02]  /*01f0*/  CS2R R34, SRZ ;  /* 0x0000000000227805 */ /* 0x000fe4000001ff00 */
[----:B------:R-:W-:-:S02]  /*0200*/  CS2R R32, SRZ ;  /* 0x0000000000207805 */ /* 0x000fc4000001ff00 */
[----:B------:R-:W-:-:S13]  /*0210*/  ISETP.NE.AND.EX P0, PT, RZ, UR7, PT, P0 ;  /* 0x00000007ff007c0c */ /* 0x000fda000bf05300 */
[----:B------:R-:W-:-:S04]  /*0220*/  @P0 LEA R6, P1, R9, UR6, 0x5 ;  /* 0x0000000609060c11 */ /* 0x000fc8000f8228ff */
[C---:B------:R-:W-:Y:S01]  /*0230*/  @P0 LEA.HI.X R7, R9.reuse, UR7, RZ, 0x5, P1 ;  /* 0x0000000709070c11 */ /* 0x040fe200088f2cff */
[----:B0-----:R-:W-:-:S04]  /*0240*/  IMAD.WIDE.U32 R4, R9, 0x20, R4 ;  /* 0x0000002009047825 */ /* 0x001fc800078e0004 */
[----:B------:R0:W5:Y:S04]  /*0250*/  @P0 LDG.E.128 R28, desc[UR4][R6.64] ;  /* 0x00000004061c0981 */ /* 0x000168000c1e1d00 */
[----:B------:R0:W5:Y:S04]  /*0260*/  LDG.E.128 R36, desc[UR4][R4.64] ;  /* 0x0000000404247981 */ /* 0x000168000c1e1d00 */
[----:B------:R0:W5:Y:S04]  /*0270*/  @P0 LDG.E.128 R32, desc[UR4][R6.64+0x10] ;  /* 0x0000100406200981 */ /* 0x000168000c1e1d00 */
[----:B------:R0:W5:Y:S01]  /*0280*/  LDG.E.128 R40, desc[UR4][R4.64+0x10] ;  /* 0x0000100404287981 */ /* 0x000162000c1e1d00 */
[----:B------:R-:W-:-:S07]  /*0290*/  LOP3.LUT R9, R9, 0x20, RZ, 0xfc, !PT ;  /* 0x0000002009097812 */ /* 0x000fce00078efcff */
.L_x_12405:
[----:B------:R-:W-:Y:S05]  /*02a0*/  BSYNC B0 ;  /* 0x0000000000007941 */ /* 0x000fea0003800000 */
.L_x_12404:
[----:B------:R-:W-:Y:S04]  /*02b0*/  BSSY B0, `(.L_x_12406) ;  /* 0x0000012000007945 */ /* 0x000fe80003800000 */
[----:B------:R-:W-:Y:S05]  /*02c0*/  @!P6 BRA `(.L_x_12407) ;  /* 0x000000000040e947 */ /* 0x000fea0003800000 */
[----:B0-----:R-:W0:Y:S01]  /*02d0*/  LDC.64 R6, c[0x0][0x260] ;  /* 0x00009800ff067b82 */ /* 0x001e220000000a00 */
        /* <DEDUP_REMOVED lines=14> */
[----:B------:R-:W-:-:S07]  /*03c0*/  IADD3 R9, R9, 0x20, RZ ;  /* 0x0000002009097810 */ /* 0x000fce0007ffe0ff */
.L_x_12407:
[----:B------:R-:W-:Y:S05]  /*03d0*/  BSYNC B0 ;  /* 0x0000000000007941 */ /* 0x000fea0003800000 */
.L_x_12406:
[----:B------:R-:W-:Y:S04]  /*03e0*/  BSSY B0, `(.L_x_12408) ;  /* 0x0000012000007945 */ /* 0x000fe80003800000 */
[----:B------:R-:W-:Y:S05]  /*03f0*/  @!P5 BRA `(.L_x_12409) ;  /* 0x000000000040d947 */ /* 0x000fea0003800000 */
[----:B01----:R-:W0:Y:S01]  /*0400*/  LDC.64 R6, c[0x0][0x260] ;  /* 0x00009800ff067b82 */ /* 0x003e220000000a00 */
        /* <DEDUP_REMOVED lines=15> */
.L_x_12409:
[----:B------:R-:W-:Y:S05]  /*0500*/  BSYNC B0 ;  /* 0x0000000000007941 */ /* 0x000fea0003800000 */
.L_x_12408:
[----:B------:R-:W-:Y:S04]  /*0510*/  BSSY B0, `(.L_x_12410) ;  /* 0x0000012000007945 */ /* 0x000fe80003800000 */
[----:B------:R-:W-:Y:S05]  /*0520*/  @!P4 BRA `(.L_x_12411) ;  /* 0x000000000040c947 */ /* 0x000fea0003800000 */
[----:B012---:R-:W0:Y:S01]  /*0530*/  LDC.64 R6, c[0x0][0x260] ;  /* 0x00009800ff067b82 */ /* 0x007e220000000a00 */
        /* <DEDUP_REMOVED lines=15> */
.L_x_12411:
[----:B------:R-:W-:Y:S05]  /*0630*/  BSYNC B0 ;  /* 0x0000000000007941 */ /* 0x000fea0003800000 */
.L_x_12410:
[----:B------:R-:W-:Y:S04]  /*0640*/  BSSY B0, `(.L_x_12412) ;  /* 0x0000012000007945 */ /* 0x000fe80003800000 */
[----:B------:R-:W-:Y:S05]  /*0650*/  @!P3 BRA `(.L_x_12413) ;  /* 0x000000000040b947 */ /* 0x000fea0003800000 */
[----:B0123--:R-:W0:Y:S01]  /*0660*/  LDC.64 R6, c[0x0][0x260] ;  /* 0x00009800ff067b82 */ /* 0x00fe220000000a00 */
        /* <DEDUP_REMOVED lines=15> */
.L_x_12413:
[----:B------:R-:W-:Y:S05]  /*0760*/  BSYNC B0 ;  /* 0x0000000000007941 */ /* 0x000fea0003800000 */
.L_x_12412:
[----:B------:R-:W-:Y:S01]  /*0770*/  ISETP.GE.U32.AND P0, PT, R3, 0xc0, PT ;  /* 0x000000c00300780c */ /* 0x000fe20003f06070 */
[----:B------:R-:W-:Y:S01]  /*0780*/  BSSY B0, `(.L_x_12414) ;  /* 0x0000014000007945 */ /* 0x000fe20003800000 */
[----:B------:R-:W-:-:S11]  /*0790*/  LOP3.LUT R2, R2, 0xffffff7f, RZ, 0xc0, !PT ;  /* 0xffffff7f02027812 */ /* 0x000fd600078ec0ff */
[----:B------:R-:W-:Y:S01]  /*07a0*/  @P0 LOP3.LUT R2, R2, 0x80, RZ, 0xfc, !PT ;  /* 0x0000008002020812 */ /* 0x000fe200078efcff */
[----:B------:R-:W-:Y:S06]  /*07b0*/  @!P0 BRA `(.L_x_12415) ;  /* 0x0000000000408947 */ /* 0x000fec0003800000 */
[----:B01234-:R-:W0:Y:S01]  /*07c0*/  LDC.64 R6, c[0x0][0x260] ;  /* 0x00009800ff067b82 */ /* 0x01fe220000000a00 */
        /* <DEDUP_REMOVED lines=15> */
.L_x_12415:
[----:B------:R-:W-:Y:S05]  /*08c0*/  BSYNC B0 ;  /* 0x0000000000007941 */ /* 0x000fea0003800000 */
.L_x_12414:
[----:B------:R-:W-:Y:S01]  /*08d0*/  ISETP.GE.U32.AND P0, PT, R3, 0xe0, PT ;  /* 0x000000e00300780c */ /* 0x000fe20003f06070 */
[----:B------:R-:W-:Y:S01]  /*08e0*/  BSSY B0, `(.L_x_12416) ;  /* 0x0000016000007945 */ /* 0x000fe20003800000 */
[----:B------:R-:W-:Y:S02]  /*08f0*/  SHF.R.U32.HI R0, RZ, 0x5, R8 ;  /* 0x00000005ff007819 */ /* 0x000fe40000011608 */
[----:B------:R-:W-:Y:S02]  /*0900*/  LOP3.LUT R2, R2, 0xffffffbf, RZ, 0xc0, !PT ;  /* 0xffffffbf02027812 */ /* 0x000fe400078ec0ff */
[----:B------:R-:W-:-:S07]  /*0910*/  LEA R0, R11, R0, 0x2 ;  /* 0x000000000b007211 */ /* 0x000fce00078e10ff */
        /* <DEDUP_REMOVED lines=14> */
[----:B------:R0:W5:Y:S04]  /*0a00*/  @P0 LDG.E.128 R128, desc[UR4][R4.64+0x10] ;  /* 0x0000100404800981 */ /* 0x000168000c1e1d00 */
[----:B------:R0:W5:Y:S04]  /*0a10*/  LDG.E.128 R132, desc[UR4][R6.64] ;  /* 0x0000000406847981 */ /* 0x000168000c1e1d00 */
[----:B------:R0:W5:Y:S01]  /*0a20*/  LDG.E.128 R136, desc[UR4][R6.64+0x10] ;  /* 0x0000100406887981 */ /* 0x000162000c1e1d00 */
[----:B------:R-:W-:-:S07]  /*0a30*/  IADD3 R9, R9, 0x20, RZ ;  /* 0x0000002009097810 */ /* 0x000fce0007ffe0ff */
.L_x_12417:
[----:B------:R-:W-:Y:S05]  /*0a40*/  BSYNC B0 ;  /* 0x0000000000007941 */ /* 0x000fea0003800000 */
.L_x_12416:
        /* <DEDUP_REMOVED lines=19> */
[----:B------:R0:W5:Y:S02]  /*0b80*/  LDG.E.128 R152, desc[UR4][R4.64+0x10] ;  /* 0x0000100404987981 */ /* 0x000164000c1e1d00 */
.L_x_12419:
[----:B------:R-:W-:Y:S05]  /*0b90*/  BSYNC B0 ;  /* 0x0000000000007941 */ /* 0x000fea0003800000 */
.L_x_12418:
[----:B------:R-:W-:Y:S01]  /*0ba0*/  ULDC UR8, c[0x0][0x214] ;  /* 0x0000850000087ab9 */ /* 0x000fe20000000800 */
[----:B------:R-:W-:Y:S01]  /*0bb0*/  ULDC.64 UR6, c[0x0][0x230] ;  /* 0x00008c0000067ab9 */ /* 0x000fe20000000a00 */
[----:B------:R-:W-:Y:S02]  /*0bc0*/  ISETP.GE.AND P0, PT, R0, UR8, PT ;  /* 0x0000000800007c0c */ /* 0x000fe4000bf06270 */
[----:B------:R-:W-:-:S04]  /*0bd0*/  LOP3.LUT P1, RZ, R12, UR6, RZ, 0xfc, !PT ;  /* 0x000000060cff7c12 */ /* 0x000fc8000f82fcff */
[----:B------:R-:W-:-:S07]  /*0be0*/  LOP3.LUT P1, RZ, R13, UR7, RZ, 0xfc, P1 ;  /* 0x000000070dff7c12 */ /* 0x000fce000882fcff */
[----:B------:R-:W-:Y:S06]  /*0bf0*/  @P0 EXIT ;  /* 0x000000000000094d */ /* 0x000fec0003800000 */
[----:B------:R-:W-:Y:S01]  /*0c00*/  ULDC.U8 UR6, c[0x0][0x2a0] ;  /* 0x0000a80000067ab9 */ /* 0x000fe20000000000 */
[----:B------:R-:W-:Y:S01]  /*0c10*/  ISETP.NE.U32.AND P0, PT, R12, RZ, PT ;  /* 0x000000ff0c00720c */ /* 0x000fe20003f05070 */
[----:B------:R-:W-:Y:S01]  /*0c20*/  ULDC UR8, c[0x0][0x218] ;  /* 0x0000860000087ab9 */ /* 0x000fe20000000800 */
[----:B------:R-:W-:Y:S01]  /*0c30*/  ISETP.NE.AND P3, PT, RZ, UR6, PT ;  /* 0x00000006ff007c0c */ /* 0x000fe2000bf65270 */
[----:B------:R-:W-:Y:S01]  /*0c40*/  ULDC UR7, c[0x0][0x2d8] ;  /* 0x0000b60000077ab9 */ /* 0x000fe20000000800 */
[----:B------:R-:W-:Y:S01]  /*0c50*/  LOP3.LUT R2, R2, 0xffffefff, RZ, 0xc0, !PT ;  /* 0xffffefff02027812 */ /* 0x000fe200078ec0ff */
[----:B------:R-:W-:Y:S01]  /*0c60*/  ULDC.64 UR10, c[0x0][0x230] ;  /* 0x00008c00000a7ab9 */ /* 0x000fe20000000a00 */
[----:B------:R-:W-:-:S09]  /*0c70*/  ISETP.NE.AND.EX P0, PT, R13, RZ, PT, P0 ;  /* 0x000000ff0d00720c */ /* 0x000fd20003f05300 */
[----:B------:R-:W-:-:S07]  /*0c80*/  @P3 LOP3.LUT R2, R2, 0x1000, RZ, 0xfc, !PT ;  /* 0x0000100002023812 */ /* 0x000fce00078efcff */
.L_x_12645:
        /* <DEDUP_REMOVED lines=14> */
[----:B-1-34-:R-:W0:Y:S01]  /*0d70*/  LDC.64 R6, c[0x0][0x220] ;  /* 0x00008800ff067b82 */ /* 0x01ae220000000a00 */
        /* <DEDUP_REMOVED lines=15> */
.L_x_12422:
[----:B-----5:R-:W-:-:S05]  /*0e70*/  SHF.L.U32 R22, R156, 0x10, RZ ;  /* 0x000000109c167819 */ /* 0x020fca00000006ff */
[----:B------:R-:W-:-:S07]  /*0e80*/  FADD.FTZ R7, R22, R7 ;  /* 0x0000000716077221 */ /* 0x000fce0000010000 */
.L_x_12423:
[----:B------:R-:W-:-:S04]  /*0e90*/  F2FP.BF16.F32.PACK_AB R22, RZ, R7 ;  /* 0x00000007ff16723e */ /* 0x000fc800000010ff */
[----:B------:R-:W-:-:S07]  /*0ea0*/  PRMT R160, R22, 0x7610, R160 ;  /* 0x0000761016a07816 */ /* 0x000fce00000000a0 */
.L_x_12424:
[----:B------:R-:W-:-:S05]  /*0eb0*/  SHF.L.U32 R23, R6, 0x10, RZ ;  /* 0x0000001006177819 */ /* 0x000fca00000006ff */
[----:B------:R-:W-:Y:S01]  /*0ec0*/  FMUL.FTZ R6, R23, R210 ;  /* 0x000000d217067220 */ /* 0x000fe20000410000 */
[----:B------:R-:W-:Y:S06]  /*0ed0*/  @P3 BRA `(.L_x_12425) ;  /* 0x0000000000083947 */ /* 0x000fec0003800000 */
[----:B------:R-:W-:Y:S05]  /*0ee0*/  @P1 BRA `(.L_x_12426) ;  /* 0x0000000000101947 */ /* 0x000fea0003800000 */
[----:B------:R-:W-:Y:S05]  /*0ef0*/  BRA `(.L_x_12427) ;  /* 0x0000000000147947 */ /* 0x000fea0003800000 */
.L_x_12425:
[----:B-----5:R-:W-:-:S04]  /*0f00*/  PRMT R22, R156, 0x7632, R22 ;  /* 0x000076329c167816 */ /* 0x020fc80000000016 */
[----:B------:R-:W-:-:S05]  /*0f10*/  SHF.L.U32 R23, R22, 0x10, RZ ;  /* 0x0000001016177819 */ /* 0x000fca00000006ff */
[----:B------:R-:W-:-:S07]  /*0f20*/  FADD.FTZ R6, R23, R6 ;  /* 0x0000000617067221 */ /* 0x000fce0000010000 */
.L_x_12426:
[----:B------:R-:W-:-:S04]  /*0f30*/  F2FP.BF16.F32.PACK_AB R22, RZ, R6 ;  /* 0x00000006ff16723e */ /* 0x000fc800000010ff */
[----:B------:R-:W-:-:S07]  /*0f40*/  PRMT R160, R160, 0x5410, R22 ;  /* 0x00005410a0a07816 */ /* 0x000fce0000000016 */
.L_x_12427:
[C---:B------:R-:W-:Y:S02]  /*0f50*/  SHF.L.U32 R23, R165.reuse, 0x10, RZ ;  /* 0x00000010a5177819 */ /* 0x040fe400000006ff */
[----:B------:R-:W-:-:S03]  /*0f60*/  PRMT R165, R165, 0x7632, R165 ;  /* 0x00007632a5a57816 */ /* 0x000fc600000000a5 */
[----:B------:R-:W-:Y:S01]  /*0f70*/  FMUL.FTZ R23, R23, R210 ;  /* 0x000000d217177220 */ /* 0x000fe20000410000 */
[----:B------:R-:W-:Y:S06]  /*0f80*/  @P3 BRA `(.L_x_12428) ;  /* 0x0000000000083947 */ /* 0x000fec0003800000 */
[----:B------:R-:W-:Y:S05]  /*0f90*/  @P1 BRA `(.L_x_12429) ;  /* 0x00000000000c1947 */ /* 0x000fea0003800000 */
[----:B------:R-:W-:Y:S05]  /*0fa0*/  BRA `(.L_x_12430) ;  /* 0x0000000000107947 */ /* 0x000fea0003800000 */
.L_x_12428:
[----:B-----5:R-:W-:-:S05]  /*0fb0*/  SHF.L.U32 R22, R157, 0x10, RZ ;  /* 0x000000109d167819 */ /* 0x020fca00000006ff */
[----:B------:R-:W-:-:S07]  /*0fc0*/  FADD.FTZ R23, R22, R23 ;  /* 0x0000001716177221 */ /* 0x000fce0000010000 */
.L_x_12429:
[----:B------:R-:W-:-:S04]  /*0fd0*/  F2FP.BF16.F32.PACK_AB R22, RZ, R23 ;  /* 0x00000017ff16723e */ /* 0x000fc800000010ff */
[----:B------:R-:W-:-:S07]  /*0fe0*/  PRMT R161, R22, 0x7610, R161 ;  /* 0x0000761016a17816 */ /* 0x000fce00000000a1 */
.L_x_12430:
[----:B------:R-:W-:-:S05]  /*0ff0*/  SHF.L.U32 R165, R165, 0x10, RZ ;  /* 0x00000010a5a57819 */ /* 0x000fca00000006ff */
[----:B------:R-:W-:Y:S01]  /*1000*/  FMUL.FTZ R22, R165, R210 ;  /* 0x000000d2a5167220 */ /* 0x000fe20000410000 */
[----:B------:R-:W-:Y:S06]  /*1010*/  @P3 BRA `(.L_x_12431) ;  /* 0x0000000000083947 */ /* 0x000fec0003800000 */
[----:B------:R-:W-:Y:S05]  /*1020*/  @P1 BRA `(.L_x_12432) ;  /* 0x0000000000101947 */ /* 0x000fea0003800000 */
[----:B------:R-:W-:Y:S05]  /*1030*/  BRA `(.L_x_12433) ;  /* 0x0000000000147947 */ /* 0x000fea0003800000 */
.L_x_12431:
[----:B-----5:R-:W-:-:S04]  /*1040*/  PRMT R164, R157, 0x7632, R164 ;  /* 0x000076329da47816 */ /* 0x020fc800000000a4 */
[----:B------:R-:W-:-:S05]  /*1050*/  SHF.L.U32 R165, R164, 0x10, RZ ;  /* 0x00000010a4a57819 */ /* 0x000fca00000006ff */
[----:B------:R-:W-:-:S07]  /*1060*/  FADD.FTZ R22, R165, R22 ;  /* 0x00000016a5167221 */ /* 0x000fce0000010000 */
.L_x_12432:
[----:B------:R-:W-:-:S04]  /*1070*/  F2FP.BF16.F32.PACK_AB R164, RZ, R22 ;  /* 0x00000016ffa4723e */ /* 0x000fc800000010ff */
[----:B------:R-:W-:-:S07]  /*1080*/  PRMT R161, R161, 0x5410, R164 ;  /* 0x00005410a1a17816 */ /* 0x000fce00000000a4 */
.L_x_12433:
[C---:B------:R-:W-:Y:S02]  /*1090*/  SHF.L.U32 R181, R166.reuse, 0x10, RZ ;  /* 0x00000010a6b57819 */ /* 0x040fe400000006ff */
[----:B------:R-:W-:-:S03]  /*10a0*/  PRMT R166, R166, 0x7632, R166 ;  /* 0x00007632a6a67816 */ /* 0x000fc600000000a6 */
[----:B------:R-:W-:Y:S01]  /*10b0*/  FMUL.FTZ R181, R181, R210 ;  /* 0x000000d2b5b57220 */ /* 0x000fe20000410000 */
[----:B------:R-:W-:Y:S06]  /*10c0*/  @P3 BRA `(.L_x_12434) ;  /* 0x0000000000083947 */ /* 0x000fec0003800000 */
[----:B------:R-:W-:Y:S05]  /*10d0*/  @P1 BRA `(.L_x_12435) ;  /* 0x00000000000c1947 */ /* 0x000fea0003800000 */
[----:B------:R-:W-:Y:S05]  /*10e0*/  BRA `(.L_x_12436) ;  /* 0x0000000000107947 */ /* 0x000fea0003800000 */
.L_x_12434:
[----:B-----5:R-:W-:-:S05]  /*10f0*/  SHF.L.U32 R164, R158, 0x10, RZ ;  /* 0x000000109ea47819 */ /* 0x020fca00000006ff */
[----:B------:R-:W-:-:S07]  /*1100*/  FADD.FTZ R181, R164, R181 ;  /* 0x000000b5a4b57221 */ /* 0x000fce0000010000 */
.L_x_12435:
[----:B------:R-:W-:-:S04]  /*1110*/  F2FP.BF16.F32.PACK_AB R164, RZ, R181 ;  /* 0x000000b5ffa4723e */ /* 0x000fc800000010ff */
[----:B------:R-:W-:-:S07]  /*1120*/  PRMT R162, R164, 0x7610, R162 ;  /* 0x00007610a4a27816 */ /* 0x000fce00000000a2 */
.L_x_12436:
[----:B------:R-:W-:-:S05]  /*1130*/  SHF.L.U32 R165, R166, 0x10, RZ ;  /* 0x00000010a6a57819 */ /* 0x000fca00000006ff */
[----:B------:R-:W-:Y:S01]  /*1140*/  FMUL.FTZ R180, R165, R210 ;  /* 0x000000d2a5b47220 */ /* 0x000fe20000410000 */
[----:B------:R-:W-:Y:S06]  /*1150*/  @P3 BRA `(.L_x_12437) ;  /* 0x0000000000083947 */ /* 0x000fec0003800000 */
[----:B------:R-:W-:Y:S05]  /*1160*/  @P1 BRA `(.L_x_12438) ;  /* 0x0000000000101947 */ /* 0x000fea0003800000 */
[----:B------:R-:W-:Y:S05]  /*1170*/  BRA `(.L_x_12439) ;  /* 0x0000000000147947 */ /* 0x000fea0003800000 */
.L_x_12437:
[----:B-----5:R-:W-:-:S04]  /*1180*/  PRMT R164, R158, 0x7632, R164 ;  /* 0x000076329ea47816 */ /* 0x020fc800000000a4 */
[----:B------:R-:W-:-:S05]  /*1190*/  SHF.L.U32 R165, R164, 0x10, RZ ;  /* 0x00000010a4a57819 */ /* 0x000fca00000006ff */
[----:B------:R-:W-:-:S07]  /*11a0*/  FADD.FTZ R180, R165, R180 ;  /* 0x000000b4a5b47221 */ /* 0x000fce0000010000 */
.L_x_12438:
[----:B------:R-:W-:-:S04]  /*11b0*/  F2FP.BF16.F32.PACK_AB R164, RZ, R180 ;  /* 0x000000b4ffa4723e */ /* 0x000fc800000010ff */
[----:B------:R-:W-:-:S07]  /*11c0*/  PRMT R162, R162, 0x5410, R164 ;  /* 0x00005410a2a27816 */ /* 0x000fce00000000a4 */
.L_x_12439:
[C---:B------:R-:W-:Y:S02]  /*11d0*/  SHF.L.U32 R165, R167.reuse, 0x10, RZ ;  /* 0x00000010a7a57819 */ /* 0x040fe400000006ff */
[----:B------:R-:W-:-:S03]  /*11e0*/  PRMT R167, R167, 0x7632, R167 ;  /* 0x00007632a7a77816 */ /* 0x000fc600000000a7 */
[----:B------:R-:W-:Y:S01]  /*11f0*/  FMUL.FTZ R192, R165, R210 ;  /* 0x000000d2a5c07220 */ /* 0x000fe20000410000 */
[----:B------:R-:W-:Y:S06]  /*1200*/  @P3 BRA `(.L_x_12440) ;  /* 0x0000000000083947 */ /* 0x000fec0003800000 */
[----:B------:R-:W-:Y:S05]  /*1210*/  @P1 BRA `(.L_x_12441) ;  /* 0x00000000000c1947 */ /* 0x000fea0003800000 */
[----:B------:R-:W-:Y:S05]  /*1220*/  BRA `(.L_x_12442) ;  /* 0x0000000000107947 */ /* 0x000fea0003800000 */
.L_x_12440:
[----:B-----5:R-:W-:-:S05]  /*1230*/  SHF.L.U32 R165, R159, 0x10, RZ ;  /* 0x000000109fa57819 */ /* 0x020fca00000006ff */
[----:B------:R-:W-:-:S07]  /*1240*/  FADD.FTZ R192, R165, R192 ;  /* 0x000000c0a5c07221 */ /* 0x000fce0000010000 */
.L_x_12441:
[----:B------:R-:W-:-:S04]  /*1250*/  F2FP.BF16.F32.PACK_AB R164, RZ, R192 ;  /* 0x000000c0ffa4723e */ /* 0x000fc800000010ff */
[----:B------:R-:W-:-:S07]  /*1260*/  PRMT R163, R164, 0x7610, R163 ;  /* 0x00007610a4a37816 */ /* 0x000fce00000000a3 */
.L_x_12442:
[----:B------:R-:W-:-:S05]  /*1270*/  SHF.L.U32 R167, R167, 0x10, RZ ;  /* 0x00000010a7a77819 */ /* 0x000fca00000006ff */
[----:B------:R-:W-:Y:S01]  /*1280*/  FMUL.FTZ R193, R167, R210 ;  /* 0x000000d2a7c17220 */ /* 0x000fe20000410000 */
[----:B------:R-:W-:Y:S06]  /*1290*/  @P3 BRA `(.L_x_12443) ;  /* 0x0000000000083947 */ /* 0x000fec0003800000 */
[----:B------:R-:W-:Y:S05]  /*12a0*/  @P1 BRA `(.L_x_12444) ;  /* 0x0000000000101947 */ /* 0x000fea0003800000 */
[----:B------:R-:W-:Y:S05]  /*12b0*/  BRA `(.L_x_12445) ;  /* 0x0000000000147947 */ /* 0x000fea0003800000 */
.L_x_12443:
[----:B-----5:R-:W-:-:S04]  /*12c0*/  PRMT R164, R159, 0x7632, R164 ;  /* 0x000076329fa47816 */ /* 0x020fc800000000a4 */
[----:B------:R-:W-:-:S05]  /*12d0*/  SHF.L.U32 R164, R164, 0x10, RZ ;  /* 0x00000010a4a47819 */ /* 0x000fca00000006ff */
[----:B------:R-:W-:-:S07]  /*12e0*/  FADD.FTZ R193, R164, R193 ;  /* 0x000000c1a4c17221 */ /* 0x000fce0000010000 */
.L_x_12444:
[----:B------:R-:W-:-:S04]  /*12f0*/  F2FP.BF16.F32.PACK_AB R164, RZ, R193 ;  /* 0x000000c1ffa4723e */ /* 0x000fc800000010ff */
[----:B------:R-:W-:-:S07]  /*1300*/  PRMT R163, R163, 0x5410, R164 ;  /* 0x00005410a3a37816 */ /* 0x000fce00000000a4 */
.L_x_12445:
[----:B------:R-:W0:Y:S01]  /*1310*/  @P1 LDC.64 R164, c[0x0][0x238] ;  /* 0x00008e00ffa41b82 */ /* 0x000e220000000a00 */
[C---:B------:R-:W-:Y:S02]  /*1320*/  IADD3 R211, R208.reuse, 0x20, RZ ;  /* 0x00000020d0d37810 */ /* 0x040fe40007ffe0ff */
[----:B0-----:R-:W-:-:S04]  /*1330*/  @P1 LEA R164, P3, R208, R164, 0x4 ;  /* 0x000000a4d0a41211 */ /* 0x001fc800078620ff */
[----:B------:R-:W-:-:S05]  /*1340*/  @P1 LEA.HI.X R165, R208, R165, RZ, 0x4, P3 ;  /* 0x000000a5d0a51211 */ /* 0x000fca00018f24ff */
[----:B------:R0:W-:Y:S04]  /*1350*/  @P1 STG.E.128 desc[UR4][R164.64], R160 ;  /* 0x000000a0a4001986 */ /* 0x0001e8000c101d04 */
.L_x_12421:
[----:B------:R-:W-:Y:S05]  /*1360*/  BSYNC B0 ;  /* 0x0000000000007941 */ /* 0x000fea0003800000 */
.L_x_12420:
[----:B------:R-:W-:Y:S01]  /*1370*/  ISETP.GE.U32.AND P3, PT, R3, 0x40, PT ;  /* 0x000000400300780c */ /* 0x000fe20003f66070 */
[----:B------:R-:W-:-:S12]  /*1380*/  BSSY B0, `(.L_x_12446) ;  /* 0x0000061000007945 */ /* 0x000fd80003800000 */
[----:B------:R-:W-:Y:S05]  /*1390*/  @!P3 BRA `(.L_x_12447) ;  /* 0x00000004007cb947 */ /* 0x000fea0003800000 */
[----:B-1-34-:R-:W0:Y:S01]  /*13a0*/  LDC.64 R4, c[0x0][0x220] ;  /* 0x00008800ff047b82 */ /* 0x01ae220000000a00 */
        /* <DEDUP_REMOVED lines=15> */
.L_x_12448:
[----:B-----5:R-:W-:-:S05]  /*14a0*/  SHF.L.U32 R20, R156, 0x10, RZ ;  /* 0x000000109c147819 */ /* 0x020fca00000006ff */
[----:B------:R-:W-:-:S07]  /*14b0*/  FADD.FTZ R5, R20, R5 ;  /* 0x0000000514057221 */ /* 0x000fce0000010000 */
.L_x_12449:
[----:B------:R-:W-:-:S04]  /*14c0*/  F2FP.BF16.F32.PACK_AB R20, RZ, R5 ;  /* 0x00000005ff14723e */ /* 0x000fc800000010ff */
[----:B------:R-:W-:-:S07]  /*14d0*/  PRMT R160, R20, 0x7610, R160 ;  /* 0x0000761014a07816 */ /* 0x000fce00000000a0 */
.L_x_12450:
[----:B------:R-:W-:-:S05]  /*14e0*/  SHF.L.U32 R21, R4, 0x10, RZ ;  /* 0x0000001004157819 */ /* 0x000fca00000006ff */
[----:B------:R-:W-:Y:S01]  /*14f0*/  FMUL.FTZ R4, R21, R210 ;  /* 0x000000d215047220 */ /* 0x000fe20000410000 */
[----:B------:R-:W-:Y:S06]  /*1500*/  @P3 BRA `(.L_x_12451) ;  /* 0x0000000000083947 */ /* 0x000fec0003800000 */
[----:B------:R-:W-:Y:S05]  /*1510*/  @P1 BRA `(.L_x_12452) ;  /* 0x0000000000101947 */ /* 0x000fea0003800000 */
[----:B------:R-:W-:Y:S05]  /*1520*/  BRA `(.L_x_12453) ;  /* 0x0000000000147947 */ /* 0x000fea0003800000 */
.L_x_12451:
[----:B-----5:R-:W-:-:S04]  /*1530*/  PRMT R20, R156, 0x7632, R20 ;  /* 0x000076329c147816 */ /* 0x020fc80000000014 */
[----:B------:R-:W-:-:S05]  /*1540*/  SHF.L.U32 R21, R20, 0x10, RZ ;  /* 0x0000001014157819 */ /* 0x000fca00000006ff */
[----:B------:R-:W-:-:S07]  /*1550*/  FADD.FTZ R4, R21, R4 ;  /* 0x0000000415047221 */ /* 0x000fce0000010000 */
.L_x_12452:
[----:B------:R-:W-:-:S04]  /*1560*/  F2FP.BF16.F32.PACK_AB R20, RZ, R4 ;  /* 0x00000004ff14723e */ /* 0x000fc800000010ff */
[----:B------:R-:W-:-:S07]  /*1570*/  PRMT R160, R160, 0x5410, R20 ;  /* 0x00005410a0a07816 */ /* 0x000fce0000000014 */
.L_x_12453:
[C---:B------:R-:W-:Y:S02]  /*1580*/  SHF.L.U32 R21, R165.reuse, 0x10, RZ ;  /* 0x00000010a5157819 */ /* 0x040fe400000006ff */
[----:B------:R-:W-:-:S03]  /*1590*/  PRMT R165, R165, 0x7632, R165 ;  /* 0x00007632a5a57816 */ /* 0x000fc600000000a5 */
[----:B------:R-:W-:Y:S01]  /*15a0*/  FMUL.FTZ R21, R21, R210 ;  /* 0x000000d215157220 */ /* 0x000fe20000410000 */
[----:B------:R-:W-:Y:S06]  /*15b0*/  @P3 BRA `(.L_x_12454) ;  /* 0x0000000000083947 */ /* 0x000fec0003800000 */
[----:B------:R-:W-:Y:S05]  /*15c0*/  @P1 BRA `(.L_x_12455) ;  /* 0x00000000000c1947 */ /* 0x000fea0003800000 */
[----:B------:R-:W-:Y:S05]  /*15d0*/  BRA `(.L_x_12456) ;  /* 0x0000000000107947 */ /* 0x000fea0003800000 */
.L_x_12454:
[----:B-----5:R-:W-:-:S05]  /*15e0*/  SHF.L.U32 R20, R157, 0x10, RZ ;  /* 0x000000109d147819 */ /* 0x020fca00000006ff */
[----:B------:R-:W-:-:S07]  /*15f0*/  FADD.FTZ R21, R20, R21 ;  /* 0x0000001514157221 */ /* 0x000fce0000010000 */
.L_x_12455:
[----:B------:R-:W-:-:S04]  /*1600*/  F2FP.BF16.F32.PACK_AB R20, RZ, R21 ;  /* 0x00000015ff14723e */ /* 0x000fc800000010ff */
[----:B------:R-:W-:-:S07]  /*1610*/  PRMT R161, R20, 0x7610, R161 ;  /* 0x0000761014a17816 */ /* 0x000fce00000000a1 */
.L_x_12456:
[----:B------:R-:W-:-:S05]  /*1620*/  SHF.L.U32 R165, R165, 0x10, RZ ;  /* 0x00000010a5a57819 */ /* 0x000fca00000006ff */
[----:B------:R-:W-:Y:S01]  /*1630*/  FMUL.FTZ R20, R165, R210 ;  /* 0x000000d2a5147220 */ /* 0x000fe20000410000 */
[----:B------:R-:W-:Y:S06]  /*1640*/  @P3 BRA `(.L_x_12457) ;  /* 0x0000000000083947 */ /* 0x000fec0003800000 */
[----:B------:R-:W-:Y:S05]  /*1650*/  @P1 BRA `(.L_x_12458) ;  /* 0x0000000000101947 */ /* 0x000fea0003800000 */
[----:B------:R-:W-:Y:S05]  /*1660*/  BRA `(.L_x_12459) ;  /* 0x0000000000147947 */ /* 0x000fea0003800000 */
.L_x_12457:
[----:B-----5:R-:W-:-:S04]  /*1670*/  PRMT R164, R157, 0x7632, R164 ;  /* 0x000076329da47816 */ /* 0x020fc800000000a4 */
[----:B------:R-:W-:-:S05]  /*1680*/  SHF.L.U32 R165, R164, 0x10, RZ ;  /* 0x00000010a4a57819 */ /* 0x000fca00000006ff */
[----:B------:R-:W-:-:S07]  /*1690*/  FADD.FTZ R20, R165, R20 ;  /* 0x00000014a5147221 */ /* 0x000fce0000010000 */
.L_x_12458:
[----:B------:R-:W-:-:S04]  /*16a0*/  F2FP.BF16.F32.PACK_AB R164, RZ, R20 ;  /* 0x00000014ffa4723e */ /* 0x000fc800000010ff */
[----:B------:R-:W-:-:S07]  /*16b0*/  PRMT R161, R161, 0x5410, R164 ;  /* 0x00005410a1a17816 */ /* 0x000fce00000000a4 */
.L_x_12459:
[C---:B------:R-:W-:Y:S02]  /*16c0*/  SHF.L.U32 R179, R166.reuse, 0x10, RZ ;  /* 0x00000010a6b37819 */ /* 0x040fe400000006ff */
[----:B------:R-:W-:-:S03]  /*16d0*/  PRMT R166, R166, 0x7632, R166 ;  /* 0x00007632a6a67816 */ /* 0x000fc600000000a6 */
[----:B------:R-:W-:Y:S01]  /*16e0*/  FMUL.FTZ R179, R179, R210 ;  /* 0x000000d2b3b37220 */ /* 0x000fe20000410000 */
[----:B------:R-:W-:Y:S06]  /*16f0*/  @P3 BRA `(.L_x_12460) ;  /* 0x0000000000083947 */ /* 0x000fec0003800000 */
[----:B------:R-:W-:Y:S05]  /*1700*/  @P1 BRA `(.L_x_12461) ;  /* 0x00000000000c1947 */ /* 0x000fea0003800000 */
[----:B------:R-:W-:Y:S05]  /*1710*/  BRA `(.L_x_12462) ;  /* 0x0000000000107947 */ /* 0x000fea0003800000 */
.L_x_12460:
[----:B-----5:R-:W-:-:S05]  /*1720*/  SHF.L.U32 R164, R158, 0x10, RZ ;  /* 0x000000109ea47819 */ /* 0x020fca00000006ff */
[----:B------:R-:W-:-:S07]  /*1730*/  FADD.FTZ R179, R164, R179 ;  /* 0x000000b3a4b37221 */ /* 0x000fce0000010000 */
.L_x_12461:
[----:B------:R-:W-:-:S04]  /*1740*/  F2FP.BF16.F32.PACK_AB R164, RZ, R179 ;  /* 0x000000b3ffa4723e */ /* 0x000fc800000010ff */
[----:B------:R-:W-:-:S07]  /*1750*/  PRMT R162, R164, 0x7610, R162 ;  /* 0x00007610a4a27816 */ /* 0x000fce00000000a2 */
.L_x_12462:
[----:B------:R-:W-:-:S05]  /*1760*/  SHF.L.U32 R165, R166, 0x10, RZ ;  /* 0x00000010a6a57819 */ /* 0x000fca00000006ff */
[----:B------:R-:W-:Y:S01]  /*1770*/  FMUL.FTZ R178, R165, R210 ;  /* 0x000000d2a5b27220 */ /* 0x000fe20000410000 */
[----:B------:R-:W-:Y:S06]  /*1780*/  @P3 BRA `(.L_x_12463) ;  /* 0x0000000000083947 */ /* 0x000fec0003800000 */
[----:B------:R-:W-:Y:S05]  /*1790*/  @P1 BRA `(.L_x_12464) ;  /* 0x0000000000101947 */ /* 0x000fea0003800000 */
[----:B------:R-:W-:Y:S05]  /*17a0*/  BRA `(.L_x_12465) ;  /* 0x0000000000147947 */ /* 0x000fea0003800000 */
.L_x_12463:
[----:B-----5:R-:W-:-:S04]  /*17b0*/  PRMT R164, R158, 0x7632, R164 ;  /* 0x000076329ea47816 */ /* 0x020fc800000000a4 */
[----:B------:R-:W-:-:S05]  /*17c0*/  SHF.L.U32 R165, R164, 0x10, RZ ;  /* 0x00000010a4a57819 */ /* 0x000fca00000006ff */
[----:B------:R-:W-:-:S07]  /*17d0*/  FADD.FTZ R178, R165, R178 ;  /* 0x000000b2a5b27221 */ /* 0x000fce0000010000 */
.L_x_12464:
[----:B------:R-:W-:-:S04]  /*17e0*/  F2FP.BF16.F32.PACK_AB R164, RZ, R178 ;  /* 0x000000b2ffa4723e */ /* 0x000fc800000010ff */
[----:B------:R-:W-:-:S07]  /*17f0*/  PRMT R162, R162, 0x5410, R164 ;  /* 0x00005410a2a27816 */ /* 0x000fce00000000a4 */
.L_x_12465:
[C---:B------:R-:W-:Y:S02]  /*1800*/  SHF.L.U32 R165, R167.reuse, 0x10, RZ ;  /* 0x00000010a7a57819 */ /* 0x040fe400000006ff */
[----:B------:R-:W-:-:S03]  /*1810*/  PRMT R167, R167, 0x7632, R167 ;  /* 0x00007632a7a77816 */ /* 0x000fc600000000a7 */
[----:B------:R-:W-:Y:S01]  /*1820*/  FMUL.FTZ R194, R165, R210 ;  /* 0x000000d2a5c27220 */ /* 0x000fe20000410000 */
[----:B------:R-:W-:Y:S06]  /*1830*/  @P3 BRA `(.L_x_12466) ;  /* 0x0000000000083947 */ /* 0x000fec0003800000 */
[----:B------:R-:W-:Y:S05]  /*1840*/  @P1 BRA `(.L_x_12467) ;  /* 0x00000000000c1947 */ /* 0x000fea0003800000 */
[----:B------:R-:W-:Y:S05]  /*1850*/  BRA `(.L_x_12468) ;  /* 0x0000000000107947 */ /* 0x000fea0003800000 */
.L_x_12466:
[----:B-----5:R-:W-:-:S05]  /*1860*/  SHF.L.U32 R165, R159, 0x10, RZ ;  /* 0x000000109fa57819 */ /* 0x020fca00000006ff */
[----:B------:R-:W-:-:S07]  /*1870*/  FADD.FTZ R194, R165, R194 ;  /* 0x000000c2a5c27221 */ /* 0x000fce0000010000 */
.L_x_12467:
[----:B------:R-:W-:-:S04]  /*1880*/  F2FP.BF16.F32.PACK_AB R164, RZ, R194 ;  /* 0x000000c2ffa4723e */ /* 0x000fc800000010ff */
[----:B------:R-:W-:-:S07]  /*1890*/  PRMT R163, R164, 0x7610, R163 ;  /* 0x00007610a4a37816 */ /* 0x000fce00000000a3 */
.L_x_12468:
[----:B------:R-:W-:-:S05]  /*18a0*/  SHF.L.U32 R167, R167, 0x10, RZ ;  /* 0x00000010a7a77819 */ /* 0x000fca00000006ff */
[----:B------:R-:W-:Y:S01]  /*18b0*/  FMUL.FTZ R195, R167, R210 ;  /* 0x000000d2a7c37220 */ /* 0x000fe20000410000 */
[----:B------:R-:W-:Y:S06]  /*18c0*/  @P3 BRA `(.L_x_12469) ;  /* 0x0000000000083947 */ /* 0x000fec0003800000 */
[----:B------:R-:W-:Y:S05]  /*18d0*/  @P1 BRA `(.L_x_12470) ;  /* 0x0000000000101947 */ /* 0x000fea0003800000 */
[----:B------:R-:W-:Y:S05]  /*18e0*/  BRA `(.L_x_12471) ;  /* 0x0000000000147947 */ /* 0x000fea0003800000 */
.L_x_12469:
[----:B-----5:R-:W-:-:S04]  /*18f0*/  PRMT R164, R159, 0x7632, R164 ;  /* 0x000076329fa47816 */ /* 0x020fc800000000a4 */
[----:B------:R-:W-:-:S05]  /*1900*/  SHF.L.U32 R164, R164, 0x10, RZ ;  /* 0x00000010a4a47819 */ /* 0x000fca00000006ff */
[----:B------:R-:W-:-:S07]  /*1910*/  FADD.FTZ R195, R164, R195 ;  /* 0x000000c3a4c37221 */ /* 0x000fce0000010000 */
.L_x_12470:
[----:B------:R-:W-:-:S04]  /*1920*/  F2FP.BF16.F32.PACK_AB R164, RZ, R195 ;  /* 0x000000c3ffa4723e */ /* 0x000fc800000010ff */
[----:B------:R-:W-:-:S07]  /*1930*/  PRMT R163, R163, 0x5410, R164 ;  /* 0x00005410a3a37816 */ /* 0x000fce00000000a4 */
.L_x_12471:
[----:B------:R-:W0:Y:S02]  /*1940*/  @P1 LDC.64 R164, c[0x0][0x238] ;  /* 0x00008e00ffa41b82 */ /* 0x000e240000000a00 */
[----:B0-----:R-:W-:-:S04]  /*1950*/  @P1 LEA R164, P3, R211, R164, 0x4 ;  /* 0x000000a4d3a41211 */ /* 0x001fc800078620ff */
[C---:B------:R-:W-:Y:S02]  /*1960*/  @P1 LEA.HI.X R165, R211.reuse, R165, RZ, 0x4, P3 ;  /* 0x000000a5d3a51211 */ /* 0x040fe400018f24ff */
[----:B------:R-:W-:-:S03]  /*1970*/  IADD3 R211, R211, 0x20, RZ ;  /* 0x00000020d3d37810 */ /* 0x000fc60007ffe0ff */
[----:B------:R2:W-:Y:S04]  /*1980*/  @P1 STG.E.128 desc[UR4][R164.64], R160 ;  /* 0x000000a0a4001986 */ /* 0x0005e8000c101d04 */
.L_x_12447:
[----:B------:R-:W-:Y:S05]  /*1990*/  BSYNC B0 ;  /* 0x0000000000007941 */ /* 0x000fea0003800000 */
.L_x_12446:
[----:B------:R-:W-:Y:S01]  /*19a0*/  ISETP.GE.U32.AND P3, PT, R3, 0x60, PT ;  /* 0x000000600300780c */ /* 0x000fe20003f66070 */
[----:B------:R-:W-:-:S12]  /*19b0*/  BSSY B0, `(.L_x_12472) ;  /* 0x0000061000007945 */ /* 0x000fd80003800000 */
[----:B------:R-:W-:Y:S05]  /*19c0*/  @!P3 BRA `(.L_x_12473) ;  /* 0x00000004007cb947 */ /* 0x000fea0003800000 */
[----:B0-2---:R-:W0:Y:S01]  /*19d0*/  LDC.64 R164, c[0x0][0x220] ;  /* 0x00008800ffa47b82 */ /* 0x005e220000000a00 */
        /* <DEDUP_REMOVED lines=15> */
.L_x_12474:
[----:B-----5:R-:W-:-:S05]  /*1ad0*/  SHF.L.U32 R9, R156, 0x10, RZ ;  /* 0x000000109c097819 */ /* 0x020fca00000006ff */
[----:B------:R-:W-:-:S07]  /*1ae0*/  FADD.FTZ R8, R9, R8 ;  /* 0x0000000809087221 */ /* 0x000fce0000010000 */
.L_x_12475:
[----:B------:R-:W-:-:S04]  /*1af0*/  F2FP.BF16.F32.PACK_AB R9, RZ, R8 ;  /* 0x00000008ff09723e */ /* 0x000fc800000010ff */
[----:B------:R-:W-:-:S07]  /*1b00*/  PRMT R160, R9, 0x7610, R160 ;  /* 0x0000761009a07816 */ /* 0x000fce00000000a0 */
.L_x_12476:
[----:B------:R-:W-:-:S05]  /*1b10*/  SHF.L.U32 R9, R176, 0x10, RZ ;  /* 0x00000010b0097819 */ /* 0x000fca00000006ff */
[----:B------:R-:W-:Y:S01]  /*1b20*/  FMUL.FTZ R9, R9, R210 ;  /* 0x000000d209097220 */ /* 0x000fe20000410000 */
[----:B------:R-:W-:Y:S06]  /*1b30*/  @P3 BRA `(.L_x_12477) ;  /* 0x0000000000083947 */ /* 0x000fec0003800000 */
[----:B------:R-:W-:Y:S05]  /*1b40*/  @P1 BRA `(.L_x_12478) ;  /* 0x0000000000101947 */ /* 0x000fea0003800000 */
[----:B------:R-:W-:Y:S05]  /*1b50*/  BRA `(.L_x_12479) ;  /* 0x0000000000147947 */ /* 0x000fea0003800000 */
.L_x_12477:
[----:B-----5:R-:W-:-:S04]  /*1b60*/  PRMT R24, R156, 0x7632, R24 ;  /* 0x000076329c187816 */ /* 0x020fc80000000018 */
[----:B------:R-:W-:-:S05]  /*1b70*/  SHF.L.U32 R24, R24, 0x10, RZ ;  /* 0x0000001018187819 */ /* 0x000fca00000006ff */
[----:B------:R-:W-:-:S07]  /*1b80*/  FADD.FTZ R9, R24, R9 ;  /* 0x0000000918097221 */ /* 0x000fce0000010000 */
.L_x_12478:
[----:B------:R-:W-:-:S04]  /*1b90*/  F2FP.BF16.F32.PACK_AB R24, RZ, R9 ;  /* 0x00000009ff18723e */ /* 0x000fc800000010ff */
[----:B------:R-:W-:-:S07]  /*1ba0*/  PRMT R160, R160, 0x5410, R24 ;  /* 0x00005410a0a07816 */ /* 0x000fce0000000018 */
.L_x_12479:
[C---:B------:R-:W-:Y:S02]  /*1bb0*/  SHF.L.U32 R25, R165.reuse, 0x10, RZ ;  /* 0x00000010a5197819 */ /* 0x040fe400000006ff */
[----:B------:R-:W-:-:S03]  /*1bc0*/  PRMT R165, R165, 0x7632, R165 ;  /* 0x00007632a5a57816 */ /* 0x000fc600000000a5 */
[----:B------:R-:W-:Y:S01]  /*1bd0*/  FMUL.FTZ R24, R25, R210 ;  /* 0x000000d219187220 */ /* 0x000fe20000410000 */
[----:B------:R-:W-:Y:S06]  /*1be0*/  @P3 BRA `(.L_x_12480) ;  /* 0x0000000000083947 */ /* 0x000fec0003800000 */
[----:B------:R-:W-:Y:S05]  /*1bf0*/  @P1 BRA `(.L_x_12481) ;  /* 0x00000000000c1947 */ /* 0x000fea0003800000 */
[----:B------:R-:W-:Y:S05]  /*1c00*/  BRA `(.L_x_12482) ;  /* 0x0000000000107947 */ /* 0x000fea0003800000 */
.L_x_12480:
[----:B-----5:R-:W-:-:S05]  /*1c10*/  SHF.L.U32 R25, R157, 0x10, RZ ;  /* 0x000000109d197819 */ /* 0x020fca00000006ff */
[----:B------:R-:W-:-:S07]  /*1c20*/  FADD.FTZ R24, R25, R24 ;  /* 0x0000001819187221 */ /* 0x000fce0000010000 */
.L_x_12481:
[----:B------:R-:W-:-:S04]  /*1c30*/  F2FP.BF16.F32.PACK_AB R25, RZ, R24 ;  /* 0x00000018ff19723e */ /* 0x000fc800000010ff */
[----:B------:R-:W-:-:S07]  /*1c40*/  PRMT R161, R25, 0x7610, R161 ;  /* 0x0000761019a17816 */ /* 0x000fce00000000a1 */
.L_x_12482:
[----:B------:R-:W-:-:S05]  /*1c50*/  SHF.L.U32 R165, R165, 0x10, RZ ;  /* 0x00000010a5a57819 */ /* 0x000fca00000006ff */
[----:B------:R-:W-:Y:S01]  /*1c60*/  FMUL.FTZ R25, R165, R210 ;  /* 0x000000d2a5197220 */ /* 0x000fe20000410000 */
[----:B------:R-:W-:Y:S06]  /*1c70*/  @P3 BRA `(.L_x_12483) ;  /* 0x0000000000083947 */ /* 0x000fec0003800000 */
[----:B------:R-:W-:Y:S05]  /*1c80*/  @P1 BRA `(.L_x_12484) ;  /* 0x0000000000101947 */ /* 0x000fea0003800000 */
[----:B------:R-:W-:Y:S05]  /*1c90*/  BRA `(.L_x_12485) ;  /* 0x0000000000147947 */ /* 0x000fea0003800000 */
.L_x_12483:
[----:B-----5:R-:W-:-:S04]  /*1ca0*/  PRMT R164, R157, 0x7632, R164 ;  /* 0x000076329da47816 */ /* 0x020fc800000000a4 */
[----:B------:R-:W-:-:S05]  /*1cb0*/  SHF.L.U32 R164, R164, 0x10, RZ ;  /* 0x00000010a4a47819 */ /* 0x000fca00000006ff */
[----:B------:R-:W-:-:S07]  /*1cc0*/  FADD.FTZ R25, R164, R25 ;  /* 0x00000019a4197221 */ /* 0x000fce0000010000 */
.L_x_12484:
[----:B------:R-:W-:-:S04]  /*1cd0*/  F2FP.BF16.F32.PACK_AB R164, RZ, R25 ;  /* 0x00000019ffa4723e */ /* 0x000fc800000010ff */
[----:B------:R-:W-:-:S07]  /*1ce0*/  PRMT R161, R161, 0x5410, R164 ;  /* 0x00005410a1a17816 */ /* 0x000fce00000000a4 */
.L_x_12485:
[C---:B------:R-:W-:Y:S02]  /*1cf0*/  SHF.L.U32 R177, R166.reuse, 0x10, RZ ;  /* 0x00000010a6b17819 */ /* 0x040fe400000006ff */
[----:B------:R-:W-:-:S03]  /*1d00*/  PRMT R166, R166, 0x7632, R166 ;  /* 0x00007632a6a67816 */ /* 0x000fc600000000a6 */
[----:B------:R-:W-:Y:S01]  /*1d10*/  FMUL.FTZ R177, R177, R210 ;  /* 0x000000d2b1b17220 */ /* 0x000fe20000410000 */
[----:B------:R-:W-:Y:S06]  /*1d20*/  @P3 BRA `(.L_x_12486) ;  /* 0x0000000000083947 */ /* 0x000fec0003800000 */
[----:B------:R-:W-:Y:S05]  /*1d30*/  @P1 BRA `(.L_x_12487) ;  /* 0x00000000000c1947 */ /* 0x000fea0003800000 */
[----:B------:R-:W-:Y:S05]  /*1d40*/  BRA `(.L_x_12488) ;  /* 0x0000000000107947 */ /* 0x000fea0003800000 */
.L_x_12486:
[----:B-----5:R-:W-:-:S05]  /*1d50*/  SHF.L.U32 R164, R158, 0x10, RZ ;  /* 0x000000109ea47819 */ /* 0x020fca00000006ff */
[----:B------:R-:W-:-:S07]  /*1d60*/  FADD.FTZ R177, R164, R177 ;  /* 0x000000b1a4b17221 */ /* 0x000fce0000010000 */
.L_x_12487:
[----:B------:R-:W-:-:S04]  /*1d70*/  F2FP.BF16.F32.PACK_AB R164, RZ, R177 ;  /* 0x000000b1ffa4723e */ /* 0x000fc800000010ff */
[----:B------:R-:W-:-:S07]  /*1d80*/  PRMT R162, R164, 0x7610, R162 ;  /* 0x00007610a4a27816 */ /* 0x000fce00000000a2 */
.L_x_12488:
[----:B------:R-:W-:-:S05]  /*1d90*/  SHF.L.U32 R165, R166, 0x10, RZ ;  /* 0x00000010a6a57819 */ /* 0x000fca00000006ff */
[----:B------:R-:W-:Y:S01]  /*1da0*/  FMUL.FTZ R176, R165, R210 ;  /* 0x000000d2a5b07220 */ /* 0x000fe20000410000 */
[----:B------:R-:W-:Y:S06]  /*1db0*/  @P3 BRA `(.L_x_12489) ;  /* 0x0000000000083947 */ /* 0x000fec0003800000 */
[----:B------:R-:W-:Y:S05]  /*1dc0*/  @P1 BRA `(.L_x_12490) ;  /* 0x0000000000101947 */ /* 0x000fea0003800000 */
[----:B------:R-:W-:Y:S05]  /*1dd0*/  BRA `(.L_x_12491) ;  /* 0x0000000000147947 */ /* 0x000fea0003800000 */
.L_x_12489:
[----:B-----5:R-:W-:-:S04]  /*1de0*/  PRMT R164, R158, 0x7632, R164 ;  /* 0x000076329ea47816 */ /* 0x020fc800000000a4 */
[----:B------:R-:W-:-:S05]  /*1df0*/  SHF.L.U32 R165, R164, 0x10, RZ ;  /* 0x00000010a4a57819 */ /* 0x000fca00000006ff */
[----:B------:R-:W-:-:S07]  /*1e00*/  FADD.FTZ R176, R165, R176 ;  /* 0x000000b0a5b07221 */ /* 0x000fce0000010000 */
.L_x_12490:
[----:B------:R-:W-:-:S04]  /*1e10*/  F2FP.BF16.F32.PACK_AB R164, RZ, R176 ;  /* 0x000000b0ffa4723e */ /* 0x000fc800000010ff */
[----:B------:R-:W-:-:S07]  /*1e20*/  PRMT R162, R162, 0x5410, R164 ;  /* 0x00005410a2a27816 */ /* 0x000fce00000000a4 */
.L_x_12491:
[C---:B------:R-:W-:Y:S02]  /*1e30*/  SHF.L.U32 R165, R167.reuse, 0x10, RZ ;  /* 0x00000010a7a57819 */ /* 0x040fe400000006ff */
[----:B------:R-:W-:-:S03]  /*1e40*/  PRMT R167, R167, 0x7632, R167 ;  /* 0x00007632a7a77816 */ /* 0x000fc600000000a7 */
[----:B------:R-:W-:Y:S01]  /*1e50*/  FMUL.FTZ R196, R165, R210 ;  /* 0x000000d2a5c47220 */ /* 0x000fe20000410000 */
[----:B------:R-:W-:Y:S06]  /*1e60*/  @P3 BRA `(.L_x_12492) ;  /* 0x0000000000083947 */ /* 0x000fec0003800000 */
[----:B------:R-:W-:Y:S05]  /*1e70*/  @P1 BRA `(.L_x_12493) ;  /* 0x00000000000c1947 */ /* 0x000fea0003800000 */
[----:B------:R-:W-:Y:S05]  /*1e80*/  BRA `(.L_x_12494) ;  /* 0x0000000000107947 */ /* 0x000fea0003800000 */
.L_x_12492:
[----:B-----5:R-:W-:-:S05]  /*1e90*/  SHF.L.U32 R165, R159, 0x10, RZ ;  /* 0x000000109fa57819 */ /* 0x020fca00000006ff */
[----:B------:R-:W-:-:S07]  /*1ea0*/  FADD.FTZ R196, R165, R196 ;  /* 0x000000c4a5c47221 */ /* 0x000fce0000010000 */
.L_x_12493:
[----:B------:R-:W-:-:S04]  /*1eb0*/  F2FP.BF16.F32.PACK_AB R164, RZ, R196 ;  /* 0x000000c4ffa4723e */ /* 0x000fc800000010ff */
[----:B------:R-:W-:-:S07]  /*1ec0*/  PRMT R163, R164, 0x7610, R163 ;  /* 0x00007610a4a37816 */ /* 0x000fce00000000a3 */
.L_x_12494:
[----:B------:R-:W-:-:S05]  /*1ed0*/  SHF.L.U32 R167, R167, 0x10, RZ ;  /* 0x00000010a7a77819 */ /* 0x000fca00000006ff */
[----:B------:R-:W-:Y:S01]  /*1ee0*/  FMUL.FTZ R197, R167, R210 ;  /* 0x000000d2a7c57220 */ /* 0x000fe20000410000 */
[----:B------:R-:W-:Y:S06]  /*1ef0*/  @P3 BRA `(.L_x_12495) ;  /* 0x0000000000083947 */ /* 0x000fec0003800000 */
[----:B------:R-:W-:Y:S05]  /*1f00*/  @P1 BRA `(.L_x_12496) ;  /* 0x0000000000101947 */ /* 0x000fea0003800000 */
[----:B------:R-:W-:Y:S05]  /*1f10*/  BRA `(.L_x_12497) ;  /* 0x0000000000147947 */ /* 0x000fea0003800000 */
.L_x_12495:
[----:B-----5:R-:W-:-:S04]  /*1f20*/  PRMT R164, R159, 0x7632, R164 ;  /* 0x000076329fa47816 */ /* 0x020fc800000000a4 */
[----:B------:R-:W-:-:S05]  /*1f30*/  SHF.L.U32 R164, R164, 0x10, RZ ;  /* 0x00000010a4a47819 */ /* 0x000fca00000006ff */
[----:B------:R-:W-:-:S07]  /*1f40*/  FADD.FTZ R197, R164, R197 ;  /* 0x000000c5a4c57221 */ /* 0x000fce0000010000 */
.L_x_12496:
[----:B------:R-:W-:-:S04]  /*1f50*/  F2FP.BF16.F32.PACK_AB R164, RZ, R197 ;  /* 0x000000c5ffa4723e */ /* 0x000fc800000010ff */
[----:B------:R-:W-:-:S07]  /*1f60*/  PRMT R163, R163, 0x5410, R164 ;  /* 0x00005410a3a37816 */ /* 0x000fce00000000a4 */
.L_x_12497:
[----:B------:R-:W0:Y:S02]  /*1f70*/  @P1 LDC.64 R164, c[0x0][0x238] ;  /* 0x00008e00ffa41b82 */ /* 0x000e240000000a00 */
[----:B0-----:R-:W-:-:S04]  /*1f80*/  @P1 LEA R164, P3, R211, R164, 0x4 ;  /* 0x000000a4d3a41211 */ /* 0x001fc800078620ff */
[C---:B------:R-:W-:Y:S02]  /*1f90*/  @P1 LEA.HI.X R165, R211.reuse, R165, RZ, 0x4, P3 ;  /* 0x000000a5d3a51211 */ /* 0x040fe400018f24ff */
[----:B------:R-:W-:-:S03]  /*1fa0*/  IADD3 R211, R211, 0x20, RZ ;  /* 0x00000020d3d37810 */ /* 0x000fc60007ffe0ff */
[----:B------:R0:W-:Y:S04]  /*1fb0*/  @P1 STG.E.128 desc[UR4][R164.64], R160 ;  /* 0x000000a0a4001986 */ /* 0x0001e8000c101d04 */
.L_x_12473:
[----:B------:R-:W-:Y:S05]  /*1fc0*/  BSYNC B0 ;  /* 0x0000000000007941 */ /* 0x000fea0003800000 */
.L_x_12472:
        /* <DEDUP_REMOVED lines=19> */
.L_x_12500:
[----:B-----5:R-:W-:-:S05]  /*2100*/  SHF.L.U32 R11, R156, 0x10, RZ ;  /* 0x000000109c0b7819 */ /* 0x020fca00000006ff */
[----:B------:R-:W-:-:S07]  /*2110*/  FADD.FTZ R10, R11, R10 ;  /* 0x0000000a0b0a7221 */ /* 0x000fce0000010000 */
.L_x_12501:
[----:B------:R-:W-:-:S04]  /*2120*/  F2FP.BF16.F32.PACK_AB R11, RZ, R10 ;  /* 0x0000000aff0b723e */ /* 0x000fc800000010ff */
[----:B------:R-:W-:-:S07]  /*2130*/  PRMT R160, R11, 0x7610, R160 ;  /* 0x000076100ba07816 */ /* 0x000fce00000000a0 */
.L_x_12502:
[----:B------:R-:W-:-:S05]  /*2140*/  SHF.L.U32 R11, R182, 0x10, RZ ;  /* 0x00000010b60b7819 */ /* 0x000fca00000006ff */
[----:B------:R-:W-:Y:S01]  /*2150*/  FMUL.FTZ R11, R11, R210 ;  /* 0x000000d20b0b7220 */ /* 0x000fe20000410000 */
[----:B------:R-:W-:Y:S06]  /*2160*/  @P3 BRA `(.L_x_12503) ;  /* 0x0000000000083947 */ /* 0x000fec0003800000 */
[----:B------:R-:W-:Y:S05]  /*2170*/  @P1 BRA `(.L_x_12504) ;  /* 0x0000000000101947 */ /* 0x000fea0003800000 */
[----:B------:R-:W-:Y:S05]  /*2180*/  BRA `(.L_x_12505) ;  /* 0x0000000000147947 */ /* 0x000fea0003800000 */
.L_x_12503:
[----:B-----5:R-:W-:-:S04]  /*2190*/  PRMT R26, R156, 0x7632, R26 ;  /* 0x000076329c1a7816 */ /* 0x020fc8000000001a */
[----:B------:R-:W-:-:S05]  /*21a0*/  SHF.L.U32 R26, R26, 0x10, RZ ;  /* 0x000000101a1a7819 */ /* 0x000fca00000006ff */
[----:B------:R-:W-:-:S07]  /*21b0*/  FADD.FTZ R11, R26, R11 ;  /* 0x0000000b1a0b7221 */ /* 0x000fce0000010000 */
.L_x_12504:
[----:B------:R-:W-:-:S04]  /*21c0*/  F2FP.BF16.F32.PACK_AB R26, RZ, R11 ;  /* 0x0000000bff1a723e */ /* 0x000fc800000010ff */
[----:B------:R-:W-:-:S07]  /*21d0*/  PRMT R160, R160, 0x5410, R26 ;  /* 0x00005410a0a07816 */ /* 0x000fce000000001a */
.L_x_12505:
[C---:B------:R-:W-:Y:S02]  /*21e0*/  SHF.L.U32 R27, R165.reuse, 0x10, RZ ;  /* 0x00000010a51b7819 */ /* 0x040fe400000006ff */
[----:B------:R-:W-:-:S03]  /*21f0*/  PRMT R165, R165, 0x7632, R165 ;  /* 0x00007632a5a57816 */ /* 0x000fc600000000a5 */
[----:B------:R-:W-:Y:S01]  /*2200*/  FMUL.FTZ R26, R27, R210 ;  /* 0x000000d21b1a7220 */ /* 0x000fe20000410000 */
[----:B------:R-:W-:Y:S06]  /*2210*/  @P3 BRA `(.L_x_12506) ;  /* 0x0000000000083947 */ /* 0x000fec0003800000 */
[----:B------:R-:W-:Y:S05]  /*2220*/  @P1 BRA `(.L_x_12507) ;  /* 0x00000000000c1947 */ /* 0x000fea0003800000 */
[----:B------:R-:W-:Y:S05]  /*2230*/  BRA `(.L_x_12508) ;  /* 0x0000000000107947 */ /* 0x000fea0003800000 */
.L_x_12506:
[----:B-----5:R-:W-:-:S05]  /*2240*/  SHF.L.U32 R27, R157, 0x10, RZ ;  /* 0x000000109d1b7819 */ /* 0x020fca00000006ff */
[----:B------:R-:W-:-:S07]  /*2250*/  FADD.FTZ R26, R27, R26 ;  /* 0x0000001a1b1a7221 */ /* 0x000fce0000010000 */
.L_x_12507:
[----:B------:R-:W-:-:S04]  /*2260*/  F2FP.BF16.F32.PACK_AB R27, RZ, R26 ;  /* 0x0000001aff1b723e */ /* 0x000fc800000010ff */
[----:B------:R-:W-:-:S07]  /*2270*/  PRMT R161, R27, 0x7610, R161 ;  /* 0x000076101ba17816 */ /* 0x000fce00000000a1 */
.L_x_12508:
[----:B------:R-:W-:-:S05]  /*2280*/  SHF.L.U32 R165, R165, 0x10, RZ ;  /* 0x00000010a5a57819 */ /* 0x000fca00000006ff */
[----:B------:R-:W-:Y:S01]  /*2290*/  FMUL.FTZ R27, R165, R210 ;  /* 0x000000d2a51b7220 */ /* 0x000fe20000410000 */
[----:B------:R-:W-:Y:S06]  /*22a0*/  @P3 BRA `(.L_x_12509) ;  /* 0x0000000000083947 */ /* 0x000fec0003800000 */
[----:B------:R-:W-:Y:S05]  /*22b0*/  @P1 BRA `(.L_x_12510) ;  /* 0x0000000000101947 */ /* 0x000fea0003800000 */
[----:B------:R-:W-:Y:S05]  /*22c0*/  BRA `(.L_x_12511) ;  /* 0x0000000000147947 */ /* 0x000fea0003800000 */
.L_x_12509:
[----:B-----5:R-:W-:-:S04]  /*22d0*/  PRMT R164, R157, 0x7632, R164 ;  /* 0x000076329da47816 */ /* 0x020fc800000000a4 */
[----:B------:R-:W-:-:S05]  /*22e0*/  SHF.L.U32 R164, R164, 0x10, RZ ;  /* 0x00000010a4a47819 */ /* 0x000fca00000006ff */
[----:B------:R-:W-:-:S07]  /*22f0*/  FADD.FTZ R27, R164, R27 ;  /* 0x0000001ba41b7221 */ /* 0x000fce0000010000 */
.L_x_12510:
[----:B------:R-:W-:-:S04]  /*2300*/  F2FP.BF16.F32.PACK_AB R164, RZ, R27 ;  /* 0x0000001bffa4723e */ /* 0x000fc800000010ff */
[----:B------:R-:W-:-:S07]  /*2310*/  PRMT R161, R161, 0x5410, R164 ;  /* 0x00005410a1a17816 */ /* 0x000fce00000000a4 */
.L_x_12511:
[C---:B------:R-:W-:Y:S02]  /*2320*/  SHF.L.U32 R165, R166.reuse, 0x10, RZ ;  /* 0x00000010a6a57819 */ /* 0x040fe400000006ff */
[----:B------:R-:W-:-:S03]  /*2330*/  PRMT R166, R166, 0x7632, R166 ;  /* 0x00007632a6a67816 */ /* 0x000fc600000000a6 */
[----:B------:R-:W-:Y:S01]  /*2340*/  FMUL.FTZ R182, R165, R210 ;  /* 0x000000d2a5b67220 */ /* 0x000fe20000410000 */
[----:B------:R-:W-:Y:S06]  /*2350*/  @P3 BRA `(.L_x_12512) ;  /* 0x0000000000083947 */ /* 0x000fec0003800000 */
[----:B------:R-:W-:Y:S05]  /*2360*/  @P1 BRA `(.L_x_12513) ;  /* 0x00000000000c1947 */ /* 0x000fea0003800000 */
[----:B------:R-:W-:Y:S05]  /*2370*/  BRA `(.L_x_12514) ;  /* 0x0000000000107947 */ /* 0x000fea0003800000 */
.L_x_12512:
[----:B-----5:R-:W-:-:S05]  /*2380*/  SHF.L.U32 R165, R158, 0x10, RZ ;  /* 0x000000109ea57819 */ /* 0x020fca00000006ff */
[----:B------:R-:W-:-:S07]  /*2390*/  FADD.FTZ R182, R165, R182 ;  /* 0x000000b6a5b67221 */ /* 0x000fce0000010000 */
.L_x_12513:
[----:B------:R-:W-:-:S04]  /*23a0*/  F2FP.BF16.F32.PACK_AB R164, RZ, R182 ;  /* 0x000000b6ffa4723e */ /* 0x000fc800000010ff */
[----:B------:R-:W-:-:S07]  /*23b0*/  PRMT R162, R164, 0x7610, R162 ;  /* 0x00007610a4a27816 */ /* 0x000fce00000000a2 */
.L_x_12514:
[----:B------:R-:W-:-:S05]  /*23c0*/  SHF.L.U32 R183, R166, 0x10, RZ ;  /* 0x00000010a6b77819 */ /* 0x000fca00000006ff */
[----:B------:R-:W-:Y:S01]  /*23d0*/  FMUL.FTZ R183, R183, R210 ;  /* 0x000000d2b7b77220 */ /* 0x000fe20000410000 */
[----:B------:R-:W-:Y:S06]  /*23e0*/  @P3 BRA `(.L_x_12515) ;  /* 0x0000000000083947 */ /* 0x000fec0003800000 */
[----:B------:R-:W-:Y:S05]  /*23f0*/  @P1 BRA `(.L_x_12516) ;  /* 0x0000000000101947 */ /* 0x000fea0003800000 */
[----:B------:R-:W-:Y:S05]  /*2400*/  BRA `(.L_x_12517) ;  /* 0x0000000000147947 */ /* 0x000fea0003800000 */
.L_x_12515:
[----:B-----5:R-:W-:-:S04]  /*2410*/  PRMT R164, R158, 0x7632, R164 ;  /* 0x000076329ea47816 */ /* 0x020fc800000000a4 */
[----:B------:R-:W-:-:S05]  /*2420*/  SHF.L.U32 R164, R164, 0x10, RZ ;  /* 0x00000010a4a47819 */ /* 0x000fca00000006ff */
[----:B------:R-:W-:-:S07]  /*2430*/  FADD.FTZ R183, R164, R183 ;  /* 0x000000b7a4b77221 */ /* 0x000fce0000010000 */
.L_x_12516:
[----:B------:R-:W-:-:S04]  /*2440*/  F2FP.BF16.F32.PACK_AB R164, RZ, R183 ;  /* 0x000000b7ffa4723e */ /* 0x000fc800000010ff */
[----:B------:R-:W-:-:S07]  /*2450*/  PRMT R162, R162, 0x5410, R164 ;  /* 0x00005410a2a27816 */ /* 0x000fce00000000a4 */
.L_x_12517:
[C---:B------:R-:W-:Y:S02]  /*2460*/  SHF.L.U32 R165, R167.reuse, 0x10, RZ ;  /* 0x00000010a7a57819 */ /* 0x040fe400000006ff */
[----:B------:R-:W-:-:S03]  /*2470*/  PRMT R167, R167, 0x7632, R167 ;  /* 0x00007632a7a77816 */ /* 0x000fc600000000a7 */
[----:B------:R-:W-:Y:S01]  /*2480*/  FMUL.FTZ R198, R165, R210 ;  /* 0x000000d2a5c67220 */ /* 0x000fe20000410000 */
[----:B------:R-:W-:Y:S06]  /*2490*/  @P3 BRA `(.L_x_12518) ;  /* 0x0000000000083947 */ /* 0x000fec0003800000 */
[----:B------:R-:W-:Y:S05]  /*24a0*/  @P1 BRA `(.L_x_12519) ;  /* 0x00000000000c1947 */ /* 0x000fea0003800000 */
[----:B------:R-:W-:Y:S05]  /*24b0*/  BRA `(.L_x_12520) ;  /* 0x0000000000107947 */ /* 0x000fea0003800000 */
.L_x_12518:
[----:B-----5:R-:W-:-:S05]  /*24c0*/  SHF.L.U32 R165, R159, 0x10, RZ ;  /* 0x000000109fa57819 */ /* 0x020fca00000006ff */
[----:B------:R-:W-:-:S07]  /*24d0*/  FADD.FTZ R198, R165, R198 ;  /* 0x000000c6a5c67221 */ /* 0x000fce0000010000 */
.L_x_12519:
[----:B------:R-:W-:-:S04]  /*24e0*/  F2FP.BF16.F32.PACK_AB R164, RZ, R198 ;  /* 0x000000c6ffa4723e */ /* 0x000fc800000010ff */
[----:B------:R-:W-:-:S07]  /*24f0*/  PRMT R163, R164, 0x7610, R163 ;  /* 0x00007610a4a37816 */ /* 0x000fce00000000a3 */
.L_x_12520:
[----:B------:R-:W-:-:S05]  /*2500*/  SHF.L.U32 R167, R167, 0x10, RZ ;  /* 0x00000010a7a77819 */ /* 0x000fca00000006ff */
[----:B------:R-:W-:Y:S01]  /*2510*/  FMUL.FTZ R199, R167, R210 ;  /* 0x000000d2a7c77220 */ /* 0x000fe20000410000 */
[----:B------:R-:W-:Y:S06]  /*2520*/  @P3 BRA `(.L_x_12521) ;  /* 0x0000000000083947 */ /* 0x000fec0003800000 */
[----:B------:R-:W-:Y:S05]  /*2530*/  @P1 BRA `(.L_x_12522) ;  /* 0x0000000000101947 */ /* 0x000fea0003800000 */
[----:B------:R-:W-:Y:S05]  /*2540*/  BRA `(.L_x_12523) ;  /* 0x0000000000147947 */ /* 0x000fea0003800000 */
.L_x_12521:
[----:B-----5:R-:W-:-:S04]  /*2550*/  PRMT R164, R159, 0x7632, R164 ;  /* 0x000076329fa47816 */ /* 0x020fc800000000a4 */
[----:B------:R-:W-:-:S05]  /*2560*/  SHF.L.U32 R164, R164, 0x10, RZ ;  /* 0x00000010a4a47819 */ /* 0x000fca00000006ff */
[----:B------:R-:W-:-:S07]  /*2570*/  FADD.FTZ R199, R164, R199 ;  /* 0x000000c7a4c77221 */ /* 0x000fce0000010000 */
.L_x_12522:
[----:B------:R-:W-:-:S04]  /*2580*/  F2FP.BF16.F32.PACK_AB R164, RZ, R199 ;  /* 0x000000c7ffa4723e */ /* 0x000fc800000010ff */
[----:B------:R-:W-:-:S07]  /*2590*/  PRMT R163, R163, 0x5410, R164 ;  /* 0x00005410a3a37816 */ /* 0x000fce00000000a4 */
.L_x_12523:
[----:B------:R-:W0:Y:S02]  /*25a0*/  @P1 LDC.64 R164, c[0x0][0x238] ;  /* 0x00008e00ffa41b82 */ /* 0x000e240000000a00 */
[----:B0-----:R-:W-:-:S04]  /*25b0*/  @P1 LEA R164, P3, R211, R164, 0x4 ;  /* 0x000000a4d3a41211 */ /* 0x001fc800078620ff */
[C---:B------:R-:W-:Y:S02]  /*25c0*/  @P1 LEA.HI.X R165, R211.reuse, R165, RZ, 0x4, P3 ;  /* 0x000000a5d3a51211 */ /* 0x040fe400018f24ff */
[----:B------:R-:W-:-:S03]  /*25d0*/  IADD3 R211, R211, 0x20, RZ ;  /* 0x00000020d3d37810 */ /* 0x000fc60007ffe0ff */
[----:B------:R0:W-:Y:S04]  /*25e0*/  @P1 STG.E.128 desc[UR4][R164.64], R160 ;  /* 0x000000a0a4001986 */ /* 0x0001e8000c101d04 */
.L_x_12499:
[----:B------:R-:W-:Y:S05]  /*25f0*/  BSYNC B0 ;  /* 0x0000000000007941 */ /* 0x000fea0003800000 */
.L_x_12498:
        /* <DEDUP_REMOVED lines=19> */
.L_x_12526:
[----:B-----5:R-:W-:-:S05]  /*2730*/  SHF.L.U32 R13, R156, 0x10, RZ ;  /* 0x000000109c0d7819 */ /* 0x020fca00000006ff */
[----:B------:R-:W-:-:S07]  /*2740*/  FADD.FTZ R12, R13, R12 ;  /* 0x0000000c0d0c7221 */ /* 0x000fce0000010000 */
.L_x_12527:
[----:B------:R-:W-:-:S04]  /*2750*/  F2FP.BF16.F32.PACK_AB R13, RZ, R12 ;  /* 0x0000000cff0d723e */ /* 0x000fc800000010ff */
[----:B------:R-:W-:-:S07]  /*2760*/  PRMT R160, R13, 0x7610, R160 ;  /* 0x000076100da07816 */ /* 0x000fce00000000a0 */
.L_x_12528:
[----:B------:R-:W-:-:S05]  /*2770*/  SHF.L.U32 R13, R184, 0x10, RZ ;  /* 0x00000010b80d7819 */ /* 0x000fca00000006ff */
[----:B------:R-:W-:Y:S01]  /*2780*/  FMUL.FTZ R13, R13, R210 ;  /* 0x000000d20d0d7220 */ /* 0x000fe20000410000 */
[----:B------:R-:W-:Y:S06]  /*2790*/  @P3 BRA `(.L_x_12529) ;  /* 0x0000000000083947 */ /* 0x000fec0003800000 */
[----:B------:R-:W-:Y:S05]  /*27a0*/  @P1 BRA `(.L_x_12530) ;  /* 0x0000000000101947 */ /* 0x000fea0003800000 */
[----:B------:R-:W-:Y:S05]  /*27b0*/  BRA `(.L_x_12531) ;  /* 0x0000000000147947 */ /* 0x000fea0003800000 */
.L_x_12529:
[----:B-----5:R-:W-:-:S04]  /*27c0*/  PRMT R164, R156, 0x7632, R164 ;  /* 0x000076329ca47816 */ /* 0x020fc800000000a4 */
[----:B------:R-:W-:-:S05]  /*27d0*/  SHF.L.U32 R164, R164, 0x10, RZ ;  /* 0x00000010a4a47819 */ /* 0x000fca00000006ff */
[----:B------:R-:W-:-:S07]  /*27e0*/  FADD.FTZ R13, R164, R13 ;  /* 0x0000000da40d7221 */ /* 0x000fce0000010000 */
.L_x_12530:
[----:B------:R-:W-:-:S04]  /*27f0*/  F2FP.BF16.F32.PACK_AB R164, RZ, R13 ;  /* 0x0000000dffa4723e */ /* 0x000fc800000010ff */
[----:B------:R-:W-:-:S07]  /*2800*/  PRMT R160, R160, 0x5410, R164 ;  /* 0x00005410a0a07816 */ /* 0x000fce00000000a4 */
.L_x_12531:
[C---:B------:R-:W-:Y:S02]  /*2810*/  SHF.L.U32 R169, R165.reuse, 0x10, RZ ;  /* 0x00000010a5a97819 */ /* 0x040fe400000006ff */
[----:B------:R-:W-:-:S03]  /*2820*/  PRMT R165, R165, 0x7632, R165 ;  /* 0x00007632a5a57816 */ /* 0x000fc600000000a5 */
[----:B------:R-:W-:Y:S01]  /*2830*/  FMUL.FTZ R168, R169, R210 ;  /* 0x000000d2a9a87220 */ /* 0x000fe20000410000 */
[----:B------:R-:W-:Y:S06]  /*2840*/  @P3 BRA `(.L_x_12532) ;  /* 0x0000000000083947 */ /* 0x000fec0003800000 */
[----:B------:R-:W-:Y:S05]  /*2850*/  @P1 BRA `(.L_x_12533) ;  /* 0x00000000000c1947 */ /* 0x000fea0003800000 */
[----:B------:R-:W-:Y:S05]  /*2860*/  BRA `(.L_x_12534) ;  /* 0x0000000000107947 */ /* 0x000fea0003800000 */
.L_x_12532:
[----:B-----5:R-:W-:-:S05]  /*2870*/  SHF.L.U32 R169, R157, 0x10, RZ ;  /* 0x000000109da97819 */ /* 0x020fca00000006ff */
[----:B------:R-:W-:-:S07]  /*2880*/  FADD.FTZ R168, R169, R168 ;  /* 0x000000a8a9a87221 */ /* 0x000fce0000010000 */
.L_x_12533:
[----:B------:R-:W-:-:S04]  /*2890*/  F2FP.BF16.F32.PACK_AB R164, RZ, R168 ;  /* 0x000000a8ffa4723e */ /* 0x000fc800000010ff */
[----:B------:R-:W-:-:S07]  /*28a0*/  PRMT R161, R164, 0x7610, R161 ;  /* 0x00007610a4a17816 */ /* 0x000fce00000000a1 */
.L_x_12534:
[----:B------:R-:W-:-:S05]  /*28b0*/  SHF.L.U32 R165, R165, 0x10, RZ ;  /* 0x00000010a5a57819 */ /* 0x000fca00000006ff */
[----:B------:R-:W-:Y:S01]  /*28c0*/  FMUL.FTZ R169, R165, R210 ;  /* 0x000000d2a5a97220 */ /* 0x000fe20000410000 */
[----:B------:R-:W-:Y:S06]  /*28d0*/  @P3 BRA `(.L_x_12535) ;  /* 0x0000000000083947 */ /* 0x000fec0003800000 */
[----:B------:R-:W-:Y:S05]  /*28e0*/  @P1 BRA `(.L_x_12536) ;  /* 0x0000000000101947 */ /* 0x000fea0003800000 */
[----:B------:R-:W-:Y:S05]  /*28f0*/  BRA `(.L_x_12537) ;  /* 0x0000000000147947 */ /* 0x000fea0003800000 */
.L_x_12535:
[----:B-----5:R-:W-:-:S04]  /*2900*/  PRMT R164, R157, 0x7632, R164 ;  /* 0x000076329da47816 */ /* 0x020fc800000000a4 */
[----:B------:R-:W-:-:S05]  /*2910*/  SHF.L.U32 R164, R164, 0x10, RZ ;  /* 0x00000010a4a47819 */ /* 0x000fca00000006ff */
[----:B------:R-:W-:-:S07]  /*2920*/  FADD.FTZ R169, R164, R169 ;  /* 0x000000a9a4a97221 */ /* 0x000fce0000010000 */
.L_x_12536:
[----:B------:R-:W-:-:S04]  /*2930*/  F2FP.BF16.F32.PACK_AB R164, RZ, R169 ;  /* 0x000000a9ffa4723e */ /* 0x000fc800000010ff */
[----:B------:R-:W-:-:S07]  /*2940*/  PRMT R161, R161, 0x5410, R164 ;  /* 0x00005410a1a17816 */ /* 0x000fce00000000a4 */
.L_x_12537:
[C---:B------:R-:W-:Y:S02]  /*2950*/  SHF.L.U32 R165, R166.reuse, 0x10, RZ ;  /* 0x00000010a6a57819 */ /* 0x040fe400000006ff */
[----:B------:R-:W-:-:S03]  /*2960*/  PRMT R166, R166, 0x7632, R166 ;  /* 0x00007632a6a67816 */ /* 0x000fc600000000a6 */
[----:B------:R-:W-:Y:S01]  /*2970*/  FMUL.FTZ R184, R165, R210 ;  /* 0x000000d2a5b87220 */ /* 0x000fe20000410000 */
[----:B------:R-:W-:Y:S06]  /*2980*/  @P3 BRA `(.L_x_12538) ;  /* 0x0000000000083947 */ /* 0x000fec0003800000 */
[----:B------:R-:W-:Y:S05]  /*2990*/  @P1 BRA `(.L_x_12539) ;  /* 0x00000000000c1947 */ /* 0x000fea0003800000 */
[----:B------:R-:W-:Y:S05]  /*29a0*/  BRA `(.L_x_12540) ;  /* 0x0000000000107947 */ /* 0x000fea0003800000 */
.L_x_12538:
[----:B-----5:R-:W-:-:S05]  /*29b0*/  SHF.L.U32 R165, R158, 0x10, RZ ;  /* 0x000000109ea57819 */ /* 0x020fca00000006ff */
[----:B------:R-:W-:-:S07]  /*29c0*/  FADD.FTZ R184, R165, R184 ;  /* 0x000000b8a5b87221 */ /* 0x000fce0000010000 */
.L_x_12539:
[----:B------:R-:W-:-:S04]  /*29d0*/  F2FP.BF16.F32.PACK_AB R164, RZ, R184 ;  /* 0x000000b8ffa4723e */ /* 0x000fc800000010ff */
[----:B------:R-:W-:-:S07]  /*29e0*/  PRMT R162, R164, 0x7610, R162 ;  /* 0x00007610a4a27816 */ /* 0x000fce00000000a2 */
.L_x_12540:
[----:B------:R-:W-:-:S05]  /*29f0*/  SHF.L.U32 R185, R166, 0x10, RZ ;  /* 0x00000010a6b97819 */ /* 0x000fca00000006ff */
[----:B------:R-:W-:Y:S01]  /*2a00*/  FMUL.FTZ R185, R185, R210 ;  /* 0x000000d2b9b97220 */ /* 0x000fe20000410000 */
[----:B------:R-:W-:Y:S06]  /*2a10*/  @P3 BRA `(.L_x_12541) ;  /* 0x0000000000083947 */ /* 0x000fec0003800000 */
[----:B------:R-:W-:Y:S05]  /*2a20*/  @P1 BRA `(.L_x_12542) ;  /* 0x0000000000101947 */ /* 0x000fea0003800000 */
[----:B------:R-:W-:Y:S05]  /*2a30*/  BRA `(.L_x_12543) ;  /* 0x0000000000147947 */ /* 0x000fea0003800000 */
.L_x_12541:
[----:B-----5:R-:W-:-:S04]  /*2a40*/  PRMT R164, R158, 0x7632, R164 ;  /* 0x000076329ea47816 */ /* 0x020fc800000000a4 */
[----:B------:R-:W-:-:S05]  /*2a50*/  SHF.L.U32 R164, R164, 0x10, RZ ;  /* 0x00000010a4a47819 */ /* 0x000fca00000006ff */
[----:B------:R-:W-:-:S07]  /*2a60*/  FADD.FTZ R185, R164, R185 ;  /* 0x000000b9a4b97221 */ /* 0x000fce0000010000 */
.L_x_12542:
[----:B------:R-:W-:-:S04]  /*2a70*/  F2FP.BF16.F32.PACK_AB R164, RZ, R185 ;  /* 0x000000b9ffa4723e */ /* 0x000fc800000010ff */
[----:B------:R-:W-:-:S07]  /*2a80*/  PRMT R162, R162, 0x5410, R164 ;  /* 0x00005410a2a27816 */ /* 0x000fce00000000a4 */
.L_x_12543:
[C---:B------:R-:W-:Y:S02]  /*2a90*/  SHF.L.U32 R165, R167.reuse, 0x10, RZ ;  /* 0x00000010a7a57819 */ /* 0x040fe400000006ff */
[----:B------:R-:W-:-:S03]  /*2aa0*/  PRMT R167, R167, 0x7632, R167 ;  /* 0x00007632a7a77816 */ /* 0x000fc600000000a7 */
[----:B------:R-:W-:Y:S01]  /*2ab0*/  FMUL.FTZ R200, R165, R210 ;  /* 0x000000d2a5c87220 */ /* 0x000fe20000410000 */
[----:B------:R-:W-:Y:S06]  /*2ac0*/  @P3 BRA `(.L_x_12544) ;  /* 0x0000000000083947 */ /* 0x000fec0003800000 */
[----:B------:R-:W-:Y:S05]  /*2ad0*/  @P1 BRA `(.L_x_12545) ;  /* 0x00000000000c1947 */ /* 0x000fea0003800000 */
[----:B------:R-:W-:Y:S05]  /*2ae0*/  BRA `(.L_x_12546) ;  /* 0x0000000000107947 */ /* 0x000fea0003800000 */
.L_x_12544:
[----:B-----5:R-:W-:-:S05]  /*2af0*/  SHF.L.U32 R165, R159, 0x10, RZ ;  /* 0x000000109fa57819 */ /* 0x020fca00000006ff */
[----:B------:R-:W-:-:S07]  /*2b00*/  FADD.FTZ R200, R165, R200 ;  /* 0x000000c8a5c87221 */ /* 0x000fce0000010000 */
.L_x_12545:
[----:B------:R-:W-:-:S04]  /*2b10*/  F2FP.BF16.F32.PACK_AB R164, RZ, R200 ;  /* 0x000000c8ffa4723e */ /* 0x000fc800000010ff */
[----:B------:R-:W-:-:S07]  /*2b20*/  PRMT R163, R164, 0x7610, R163 ;  /* 0x00007610a4a37816 */ /* 0x000fce00000000a3 */
.L_x_12546:
[----:B------:R-:W-:-:S05]  /*2b30*/  SHF.L.U32 R167, R167, 0x10, RZ ;  /* 0x00000010a7a77819 */ /* 0x000fca00000006ff */
[----:B------:R-:W-:Y:S01]  /*2b40*/  FMUL.FTZ R201, R167, R210 ;  /* 0x000000d2a7c97220 */ /* 0x000fe20000410000 */
[----:B------:R-:W-:Y:S06]  /*2b50*/  @P3 BRA `(.L_x_12547) ;  /* 0x0000000000083947 */ /* 0x000fec0003800000 */
[----:B------:R-:W-:Y:S05]  /*2b60*/  @P1 BRA `(.L_x_12548) ;  /* 0x0000000000101947 */ /* 0x000fea0003800000 */
[----:B------:R-:W-:Y:S05]  /*2b70*/  BRA `(.L_x_12549) ;  /* 0x0000000000147947 */ /* 0x000fea0003800000 */
.L_x_12547:
[----:B-----5:R-:W-:-:S04]  /*2b80*/  PRMT R164, R159, 0x7632, R164 ;  /* 0x000076329fa47816 */ /* 0x020fc800000000a4 */
[----:B------:R-:W-:-:S05]  /*2b90*/  SHF.L.U32 R164, R164, 0x10, RZ ;  /* 0x00000010a4a47819 */ /* 0x000fca00000006ff */
[----:B------:R-:W-:-:S07]  /*2ba0*/  FADD.FTZ R201, R164, R201 ;  /* 0x000000c9a4c97221 */ /* 0x000fce0000010000 */
.L_x_12548:
[----:B------:R-:W-:-:S04]  /*2bb0*/  F2FP.BF16.F32.PACK_AB R164, RZ, R201 ;  /* 0x000000c9ffa4723e */ /* 0x000fc800000010ff */
[----:B------:R-:W-:-:S07]  /*2bc0*/  PRMT R163, R163, 0x5410, R164 ;  /* 0x00005410a3a37816 */ /* 0x000fce00000000a4 */
.L_x_12549:
[----:B------:R-:W0:Y:S02]  /*2bd0*/  @P1 LDC.64 R164, c[0x0][0x238] ;  /* 0x00008e00ffa41b82 */ /* 0x000e240000000a00 */
[----:B0-----:R-:W-:-:S04]  /*2be0*/  @P1 LEA R164, P3, R211, R164, 0x4 ;  /* 0x000000a4d3a41211 */ /* 0x001fc800078620ff */
[C---:B------:R-:W-:Y:S02]  /*2bf0*/  @P1 LEA.HI.X R165, R211.reuse, R165, RZ, 0x4, P3 ;  /* 0x000000a5d3a51211 */ /* 0x040fe400018f24ff */
[----:B------:R-:W-:-:S03]  /*2c00*/  IADD3 R211, R211, 0x20, RZ ;  /* 0x00000020d3d37810 */ /* 0x000fc60007ffe0ff */
[----:B------:R0:W-:Y:S04]  /*2c10*/  @P1 STG.E.128 desc[UR4][R164.64], R160 ;  /* 0x000000a0a4001986 */ /* 0x0001e8000c101d04 */
.L_x_12525:
[----:B------:R-:W-:Y:S05]  /*2c20*/  BSYNC B0 ;  /* 0x0000000000007941 */ /* 0x000fea0003800000 */
.L_x_12524:
        /* <DEDUP_REMOVED lines=19> */
.L_x_12552:
[----:B-----5:R-:W-:-:S05]  /*2d60*/  SHF.L.U32 R15, R156, 0x10, RZ ;  /* 0x000000109c0f7819 */ /* 0x020fca00000006ff */
[----:B------:R-:W-:-:S07]  /*2d70*/  FADD.FTZ R14, R15, R14 ;  /* 0x0000000e0f0e7221 */ /* 0x000fce0000010000 */
.L_x_12553:
[----:B------:R-:W-:-:S04]  /*2d80*/  F2FP.BF16.F32.PACK_AB R15, RZ, R14 ;  /* 0x0000000eff0f723e */ /* 0x000fc800000010ff */
[----:B------:R-:W-:-:S07]  /*2d90*/  PRMT R160, R15, 0x7610, R160 ;  /* 0x000076100fa07816 */ /* 0x000fce00000000a0 */
.L_x_12554:
[----:B------:R-:W-:-:S05]  /*2da0*/  SHF.L.U32 R15, R186, 0x10, RZ ;  /* 0x00000010ba0f7819 */ /* 0x000fca00000006ff */
[----:B------:R-:W-:Y:S01]  /*2db0*/  FMUL.FTZ R15, R15, R210 ;  /* 0x000000d20f0f7220 */ /* 0x000fe20000410000 */
[----:B------:R-:W-:Y:S06]  /*2dc0*/  @P3 BRA `(.L_x_12555) ;  /* 0x0000000000083947 */ /* 0x000fec0003800000 */
[----:B------:R-:W-:Y:S05]  /*2dd0*/  @P1 BRA `(.L_x_12556) ;  /* 0x0000000000101947 */ /* 0x000fea0003800000 */
[----:B------:R-:W-:Y:S05]  /*2de0*/  BRA `(.L_x_12557) ;  /* 0x0000000000147947 */ /* 0x000fea0003800000 */
.L_x_12555:
[----:B-----5:R-:W-:-:S04]  /*2df0*/  PRMT R164, R156, 0x7632, R164 ;  /* 0x000076329ca47816 */ /* 0x020fc800000000a4 */
[----:B------:R-:W-:-:S05]  /*2e00*/  SHF.L.U32 R164, R164, 0x10, RZ ;  /* 0x00000010a4a47819 */ /* 0x000fca00000006ff */
[----:B------:R-:W-:-:S07]  /*2e10*/  FADD.FTZ R15, R164, R15 ;  /* 0x0000000fa40f7221 */ /* 0x000fce0000010000 */
.L_x_12556:
[----:B------:R-:W-:-:S04]  /*2e20*/  F2FP.BF16.F32.PACK_AB R164, RZ, R15 ;  /* 0x0000000fffa4723e */ /* 0x000fc800000010ff */
[----:B------:R-:W-:-:S07]  /*2e30*/  PRMT R160, R160, 0x5410, R164 ;  /* 0x00005410a0a07816 */ /* 0x000fce00000000a4 */
.L_x_12557:
[C---:B------:R-:W-:Y:S02]  /*2e40*/  SHF.L.U32 R171, R165.reuse, 0x10, RZ ;  /* 0x00000010a5ab7819 */ /* 0x040fe400000006ff */
[----:B------:R-:W-:-:S03]  /*2e50*/  PRMT R165, R165, 0x7632, R165 ;  /* 0x00007632a5a57816 */ /* 0x000fc600000000a5 */
[----:B------:R-:W-:Y:S01]  /*2e60*/  FMUL.FTZ R170, R171, R210 ;  /* 0x000000d2abaa7220 */ /* 0x000fe20000410000 */
[----:B------:R-:W-:Y:S06]  /*2e70*/  @P3 BRA `(.L_x_12558) ;  /* 0x0000000000083947 */ /* 0x000fec0003800000 */
[----:B------:R-:W-:Y:S05]  /*2e80*/  @P1 BRA `(.L_x_12559) ;  /* 0x00000000000c1947 */ /* 0x000fea0003800000 */
[----:B------:R-:W-:Y:S05]  /*2e90*/  BRA `(.L_x_12560) ;  /* 0x0000000000107947 */ /* 0x000fea0003800000 */
.L_x_12558:
[----:B-----5:R-:W-:-:S05]  /*2ea0*/  SHF.L.U32 R171, R157, 0x10, RZ ;  /* 0x000000109dab7819 */ /* 0x020fca00000006ff */
[----:B------:R-:W-:-:S07]  /*2eb0*/  FADD.FTZ R170, R171, R170 ;  /* 0x000000aaabaa7221 */ /* 0x000fce0000010000 */
.L_x_12559:
[----:B------:R-:W-:-:S04]  /*2ec0*/  F2FP.BF16.F32.PACK_AB R164, RZ, R170 ;  /* 0x000000aaffa4723e */ /* 0x000fc800000010ff */
[----:B------:R-:W-:-:S07]  /*2ed0*/  PRMT R161, R164, 0x7610, R161 ;  /* 0x00007610a4a17816 */ /* 0x000fce00000000a1 */
.L_x_12560:
[----:B------:R-:W-:-:S05]  /*2ee0*/  SHF.L.U32 R165, R165, 0x10, RZ ;  /* 0x00000010a5a57819 */ /* 0x000fca00000006ff */
[----:B------:R-:W-:Y:S01]  /*2ef0*/  FMUL.FTZ R171, R165, R210 ;  /* 0x000000d2a5ab7220 */ /* 0x000fe20000410000 */
[----:B------:R-:W-:Y:S06]  /*2f00*/  @P3 BRA `(.L_x_12561) ;  /* 0x0000000000083947 */ /* 0x000fec0003800000 */
[----:B------:R-:W-:Y:S05]  /*2f10*/  @P1 BRA `(.L_x_12562) ;  /* 0x0000000000101947 */ /* 0x000fea0003800000 */
[----:B------:R-:W-:Y:S05]  /*2f20*/  BRA `(.L_x_12563) ;  /* 0x0000000000147947 */ /* 0x000fea0003800000 */
.L_x_12561:
[----:B-----5:R-:W-:-:S04]  /*2f30*/  PRMT R164, R157, 0x7632, R164 ;  /* 0x000076329da47816 */ /* 0x020fc800000000a4 */
[----:B------:R-:W-:-:S05]  /*2f40*/  SHF.L.U32 R164, R164, 0x10, RZ ;  /* 0x00000010a4a47819 */ /* 0x000fca00000006ff */
[----:B------:R-:W-:-:S07]  /*2f50*/  FADD.FTZ R171, R164, R171 ;  /* 0x000000aba4ab7221 */ /* 0x000fce0000010000 */
.L_x_12562:
[----:B------:R-:W-:-:S04]  /*2f60*/  F2FP.BF16.F32.PACK_AB R164, RZ, R171 ;  /* 0x000000abffa4723e */ /* 0x000fc800000010ff */
[----:B------:R-:W-:-:S07]  /*2f70*/  PRMT R161, R161, 0x5410, R164 ;  /* 0x00005410a1a17816 */ /* 0x000fce00000000a4 */
.L_x_12563:
[C---:B------:R-:W-:Y:S02]  /*2f80*/  SHF.L.U32 R165, R166.reuse, 0x10, RZ ;  /* 0x00000010a6a57819 */ /* 0x040fe400000006ff */
[----:B------:R-:W-:-:S03]  /*2f90*/  PRMT R166, R166, 0x7632, R166 ;  /* 0x00007632a6a67816 */ /* 0x000fc600000000a6 */
[----:B------:R-:W-:Y:S01]  /*2fa0*/  FMUL.FTZ R186, R165, R210 ;  /* 0x000000d2a5ba7220 */ /* 0x000fe20000410000 */
[----:B------:R-:W-:Y:S06]  /*2fb0*/  @P3 BRA `(.L_x_12564) ;  /* 0x0000000000083947 */ /* 0x000fec0003800000 */
[----:B------:R-:W-:Y:S05]  /*2fc0*/  @P1 BRA `(.L_x_12565) ;  /* 0x00000000000c1947 */ /* 0x000fea0003800000 */
[----:B------:R-:W-:Y:S05]  /*2fd0*/  BRA `(.L_x_12566) ;  /* 0x0000000000107947 */ /* 0x000fea0003800000 */
.L_x_12564:
[----:B-----5:R-:W-:-:S05]  /*2fe0*/  SHF.L.U32 R165, R158, 0x10, RZ ;  /* 0x000000109ea57819 */ /* 0x020fca00000006ff */
[----:B------:R-:W-:-:S07]  /*2ff0*/  FADD.FTZ R186, R165, R186 ;  /* 0x000000baa5ba7221 */ /* 0x000fce0000010000 */
.L_x_12565:
[----:B------:R-:W-:-:S04]  /*3000*/  F2FP.BF16.F32.PACK_AB R164, RZ, R186 ;  /* 0x000000baffa4723e */ /* 0x000fc800000010ff */
[----:B------:R-:W-:-:S07]  /*3010*/  PRMT R162, R164, 0x7610, R162 ;  /* 0x00007610a4a27816 */ /* 0x000fce00000000a2 */
.L_x_12566:
[----:B------:R-:W-:-:S05]  /*3020*/  SHF.L.U32 R187, R166, 0x10, RZ ;  /* 0x00000010a6bb7819 */ /* 0x000fca00000006ff */
[----:B------:R-:W-:Y:S01]  /*3030*/  FMUL.FTZ R187, R187, R210 ;  /* 0x000000d2bbbb7220 */ /* 0x000fe20000410000 */
[----:B------:R-:W-:Y:S06]  /*3040*/  @P3 BRA `(.L_x_12567) ;  /* 0x0000000000083947 */ /* 0x000fec0003800000 */
[----:B------:R-:W-:Y:S05]  /*3050*/  @P1 BRA `(.L_x_12568) ;  /* 0x0000000000101947 */ /* 0x000fea0003800000 */
[----:B------:R-:W-:Y:S05]  /*3060*/  BRA `(.L_x_12569) ;  /* 0x0000000000147947 */ /* 0x000fea0003800000 */
.L_x_12567:
[----:B-----5:R-:W-:-:S04]  /*3070*/  PRMT R164, R158, 0x7632, R164 ;  /* 0x000076329ea47816 */ /* 0x020fc800000000a4 */
[----:B------:R-:W-:-:S05]  /*3080*/  SHF.L.U32 R164, R164, 0x10, RZ ;  /* 0x00000010a4a47819 */ /* 0x000fca00000006ff */
[----:B------:R-:W-:-:S07]  /*3090*/  FADD.FTZ R187, R164, R187 ;  /* 0x000000bba4bb7221 */ /* 0x000fce0000010000 */
.L_x_12568:
[----:B------:R-:W-:-:S04]  /*30a0*/  F2FP.BF16.F32.PACK_AB R164, RZ, R187 ;  /* 0x000000bbffa4723e */ /* 0x000fc800000010ff */
[----:B------:R-:W-:-:S07]  /*30b0*/  PRMT R162, R162, 0x5410, R164 ;  /* 0x00005410a2a27816 */ /* 0x000fce00000000a4 */
.L_x_12569:
[C---:B------:R-:W-:Y:S02]  /*30c0*/  SHF.L.U32 R165, R167.reuse, 0x10, RZ ;  /* 0x00000010a7a57819 */ /* 0x040fe400000006ff */
[----:B------:R-:W-:-:S03]  /*30d0*/  PRMT R167, R167, 0x7632, R167 ;  /* 0x00007632a7a77816 */ /* 0x000fc600000000a7 */
[----:B------:R-:W-:Y:S01]  /*30e0*/  FMUL.FTZ R202, R165, R210 ;  /* 0x000000d2a5ca7220 */ /* 0x000fe20000410000 */
[----:B------:R-:W-:Y:S06]  /*30f0*/  @P3 BRA `(.L_x_12570) ;  /* 0x0000000000083947 */ /* 0x000fec0003800000 */
[----:B------:R-:W-:Y:S05]  /*3100*/  @P1 BRA `(.L_x_12571) ;  /* 0x00000000000c1947 */ /* 0x000fea0003800000 */
[----:B------:R-:W-:Y:S05]  /*3110*/  BRA `(.L_x_12572) ;  /* 0x0000000000107947 */ /* 0x000fea0003800000 */
.L_x_12570:
[----:B-----5:R-:W-:-:S05]  /*3120*/  SHF.L.U32 R165, R159, 0x10, RZ ;  /* 0x000000109fa57819 */ /* 0x020fca00000006ff */
[----:B------:R-:W-:-:S07]  /*3130*/  FADD.FTZ R202, R165, R202 ;  /* 0x000000caa5ca7221 */ /* 0x000fce0000010000 */
.L_x_12571:
[----:B------:R-:W-:-:S04]  /*3140*/  F2FP.BF16.F32.PACK_AB R164, RZ, R202 ;  /* 0x000000caffa4723e */ /* 0x000fc800000010ff */
[----:B------:R-:W-:-:S07]  /*3150*/  PRMT R163, R164, 0x7610, R163 ;  /* 0x00007610a4a37816 */ /* 0x000fce00000000a3 */
.L_x_12572:
[----:B------:R-:W-:-:S05]  /*3160*/  SHF.L.U32 R167, R167, 0x10, RZ ;  /* 0x00000010a7a77819 */ /* 0x000fca00000006ff */
[----:B------:R-:W-:Y:S01]  /*3170*/  FMUL.FTZ R203, R167, R210 ;  /* 0x000000d2a7cb7220 */ /* 0x000fe20000410000 */
[----:B------:R-:W-:Y:S06]  /*3180*/  @P3 BRA `(.L_x_12573) ;  /* 0x0000000000083947 */ /* 0x000fec0003800000 */
[----:B------:R-:W-:Y:S05]  /*3190*/  @P1 BRA `(.L_x_12574) ;  /* 0x0000000000101947 */ /* 0x000fea0003800000 */
[----:B------:R-:W-:Y:S05]  /*31a0*/  BRA `(.L_x_12575) ;  /* 0x0000000000147947 */ /* 0x000fea0003800000 */
.L_x_12573:
[----:B-----5:R-:W-:-:S04]  /*31b0*/  PRMT R164, R159, 0x7632, R164 ;  /* 0x000076329fa47816 */ /* 0x020fc800000000a4 */
[----:B------:R-:W-:-:S05]  /*31c0*/  SHF.L.U32 R164, R164, 0x10, RZ ;  /* 0x00000010a4a47819 */ /* 0x000fca00000006ff */
[----:B------:R-:W-:-:S07]  /*31d0*/  FADD.FTZ R203, R164, R203 ;  /* 0x000000cba4cb7221 */ /* 0x000fce0000010000 */
.L_x_12574:
[----:B------:R-:W-:-:S04]  /*31e0*/  F2FP.BF16.F32.PACK_AB R164, RZ, R203 ;  /* 0x000000cbffa4723e */ /* 0x000fc800000010ff */
[----:B------:R-:W-:-:S07]  /*31f0*/  PRMT R163, R163, 0x5410, R164 ;  /* 0x00005410a3a37816 */ /* 0x000fce00000000a4 */
.L_x_12575:
[----:B------:R-:W0:Y:S02]  /*3200*/  @P1 LDC.64 R164, c[0x0][0x238] ;  /* 0x00008e00ffa41b82 */ /* 0x000e240000000a00 */
[----:B0-----:R-:W-:-:S04]  /*3210*/  @P1 LEA R164, P3, R211, R164, 0x4 ;  /* 0x000000a4d3a41211 */ /* 0x001fc800078620ff */
[C---:B------:R-:W-:Y:S02]  /*3220*/  @P1 LEA.HI.X R165, R211.reuse, R165, RZ, 0x4, P3 ;  /* 0x000000a5d3a51211 */ /* 0x040fe400018f24ff */
[----:B------:R-:W-:-:S03]  /*3230*/  IADD3 R211, R211, 0x20, RZ ;  /* 0x00000020d3d37810 */ /* 0x000fc60007ffe0ff */
[----:B------:R0:W-:Y:S04]  /*3240*/  @P1 STG.E.128 desc[UR4][R164.64], R160 ;  /* 0x000000a0a4001986 */ /* 0x0001e8000c101d04 */
.L_x_12551:
[----:B------:R-:W-:Y:S05]  /*3250*/  BSYNC B0 ;  /* 0x0000000000007941 */ /* 0x000fea0003800000 */
.L_x_12550:
        /* <DEDUP_REMOVED lines=19> */
.L_x_12578:
[----:B-----5:R-:W-:-:S05]  /*3390*/  SHF.L.U32 R17, R156, 0x10, RZ ;  /* 0x000000109c117819 */ /* 0x020fca00000006ff */
[----:B------:R-:W-:-:S07]  /*33a0*/  FADD.FTZ R16, R17, R16 ;  /* 0x0000001011107221 */ /* 0x000fce0000010000 */
.L_x_12579:
[----:B------:R-:W-:-:S04]  /*33b0*/  F2FP.BF16.F32.PACK_AB R17, RZ, R16 ;  /* 0x00000010ff11723e */ /* 0x000fc800000010ff */
[----:B------:R-:W-:-:S07]  /*33c0*/  PRMT R160, R17, 0x7610, R160 ;  /* 0x0000761011a07816 */ /* 0x000fce00000000a0 */
.L_x_12580:
[----:B------:R-:W-:-:S05]  /*33d0*/  SHF.L.U32 R17, R188, 0x10, RZ ;  /* 0x00000010bc117819 */ /* 0x000fca00000006ff */
[----:B------:R-:W-:Y:S01]  /*33e0*/  FMUL.FTZ R17, R17, R210 ;  /* 0x000000d211117220 */ /* 0x000fe20000410000 */
[----:B------:R-:W-:Y:S06]  /*33f0*/  @P3 BRA `(.L_x_12581) ;  /* 0x0000000000083947 */ /* 0x000fec0003800000 */
[----:B------:R-:W-:Y:S05]  /*3400*/  @P1 BRA `(.L_x_12582) ;  /* 0x0000000000101947 */ /* 0x000fea0003800000 */
[----:B------:R-:W-:Y:S05]  /*3410*/  BRA `(.L_x_12583) ;  /* 0x0000000000147947 */ /* 0x000fea0003800000 */
.L_x_12581:
[----:B-----5:R-:W-:-:S04]  /*3420*/  PRMT R164, R156, 0x7632, R164 ;  /* 0x000076329ca47816 */ /* 0x020fc800000000a4 */
[----:B------:R-:W-:-:S05]  /*3430*/  SHF.L.U32 R164, R164, 0x10, RZ ;  /* 0x00000010a4a47819 */ /* 0x000fca00000006ff */
[----:B------:R-:W-:-:S07]  /*3440*/  FADD.FTZ R17, R164, R17 ;  /* 0x00000011a4117221 */ /* 0x000fce0000010000 */
.L_x_12582:
[----:B------:R-:W-:-:S04]  /*3450*/  F2FP.BF16.F32.PACK_AB R164, RZ, R17 ;  /* 0x00000011ffa4723e */ /* 0x000fc800000010ff */
[----:B------:R-:W-:-:S07]  /*3460*/  PRMT R160, R160, 0x5410, R164 ;  /* 0x00005410a0a07816 */ /* 0x000fce00000000a4 */
.L_x_12583:
[C---:B------:R-:W-:Y:S02]  /*3470*/  SHF.L.U32 R173, R165.reuse, 0x10, RZ ;  /* 0x00000010a5ad7819 */ /* 0x040fe400000006ff */
[----:B------:R-:W-:-:S03]  /*3480*/  PRMT R165, R165, 0x7632, R165 ;  /* 0x00007632a5a57816 */ /* 0x000fc600000000a5 */
[----:B------:R-:W-:Y:S01]  /*3490*/  FMUL.FTZ R172, R173, R210 ;  /* 0x000000d2adac7220 */ /* 0x000fe20000410000 */
[----:B------:R-:W-:Y:S06]  /*34a0*/  @P3 BRA `(.L_x_12584) ;  /* 0x0000000000083947 */ /* 0x000fec0003800000 */
[----:B------:R-:W-:Y:S05]  /*34b0*/  @P1 BRA `(.L_x_12585) ;  /* 0x00000000000c1947 */ /* 0x000fea0003800000 */
[----:B------:R-:W-:Y:S05]  /*34c0*/  BRA `(.L_x_12586) ;  /* 0x0000000000107947 */ /* 0x000fea0003800000 */
.L_x_12584:
[----:B-----5:R-:W-:-:S05]  /*34d0*/  SHF.L.U32 R173, R157, 0x10, RZ ;  /* 0x000000109dad7819 */ /* 0x020fca00000006ff */
[----:B------:R-:W-:-:S07]  /*34e0*/  FADD.FTZ R172, R173, R172 ;  /* 0x000000acadac7221 */ /* 0x000fce0000010000 */
.L_x_12585:
[----:B------:R-:W-:-:S04]  /*34f0*/  F2FP.BF16.F32.PACK_AB R164, RZ, R172 ;  /* 0x000000acffa4723e */ /* 0x000fc800000010ff */
[----:B------:R-:W-:-:S07]  /*3500*/  PRMT R161, R164, 0x7610, R161 ;  /* 0x00007610a4a17816 */ /* 0x000fce00000000a1 */
.L_x_12586:
[----:B------:R-:W-:-:S05]  /*3510*/  SHF.L.U32 R165, R165, 0x10, RZ ;  /* 0x00000010a5a57819 */ /* 0x000fca00000006ff */
[----:B------:R-:W-:Y:S01]  /*3520*/  FMUL.FTZ R173, R165, R210 ;  /* 0x000000d2a5ad7220 */ /* 0x000fe20000410000 */
[----:B------:R-:W-:Y:S06]  /*3530*/  @P3 BRA `(.L_x_12587) ;  /* 0x0000000000083947 */ /* 0x000fec0003800000 */
[----:B------:R-:W-:Y:S05]  /*3540*/  @P1 BRA `(.L_x_12588) ;  /* 0x0000000000101947 */ /* 0x000fea0003800000 */
[----:B------:R-:W-:Y:S05]  /*3550*/  BRA `(.L_x_12589) ;  /* 0x0000000000147947 */ /* 0x000fea0003800000 */
.L_x_12587:
[----:B-----5:R-:W-:-:S04]  /*3560*/  PRMT R164, R157, 0x7632, R164 ;  /* 0x000076329da47816 */ /* 0x020fc800000000a4 */
[----:B------:R-:W-:-:S05]  /*3570*/  SHF.L.U32 R164, R164, 0x10, RZ ;  /* 0x00000010a4a47819 */ /* 0x000fca00000006ff */
[----:B------:R-:W-:-:S07]  /*3580*/  FADD.FTZ R173, R164, R173 ;  /* 0x000000ada4ad7221 */ /* 0x000fce0000010000 */
.L_x_12588:
[----:B------:R-:W-:-:S04]  /*3590*/  F2FP.BF16.F32.PACK_AB R164, RZ, R173 ;  /* 0x000000adffa4723e */ /* 0x000fc800000010ff */
[----:B------:R-:W-:-:S07]  /*35a0*/  PRMT R161, R161, 0x5410, R164 ;  /* 0x00005410a1a17816 */ /* 0x000fce00000000a4 */
.L_x_12589:
[C---:B------:R-:W-:Y:S02]  /*35b0*/  SHF.L.U32 R165, R166.reuse, 0x10, RZ ;  /* 0x00000010a6a57819 */ /* 0x040fe400000006ff */
[----:B------:R-:W-:-:S03]  /*35c0*/  PRMT R166, R166, 0x7632, R166 ;  /* 0x00007632a6a67816 */ /* 0x000fc600000000a6 */
[----:B------:R-:W-:Y:S01]  /*35d0*/  FMUL.FTZ R188, R165, R210 ;  /* 0x000000d2a5bc7220 */ /* 0x000fe20000410000 */
[----:B------:R-:W-:Y:S06]  /*35e0*/  @P3 BRA `(.L_x_12590) ;  /* 0x0000000000083947 */ /* 0x000fec0003800000 */
[----:B------:R-:W-:Y:S05]  /*35f0*/  @P1 BRA `(.L_x_12591) ;  /* 0x00000000000c1947 */ /* 0x000fea0003800000 */
[----:B------:R-:W-:Y:S05]  /*3600*/  BRA `(.L_x_12592) ;  /* 0x0000000000107947 */ /* 0x000fea0003800000 */
.L_x_12590:
[----:B-----5:R-:W-:-:S05]  /*3610*/  SHF.L.U32 R165, R158, 0x10, RZ ;  /* 0x000000109ea57819 */ /* 0x020fca00000006ff */
[----:B------:R-:W-:-:S07]  /*3620*/  FADD.FTZ R188, R165, R188 ;  /* 0x000000bca5bc7221 */ /* 0x000fce0000010000 */
.L_x_12591:
[----:B------:R-:W-:-:S04]  /*3630*/  F2FP.BF16.F32.PACK_AB R164, RZ, R188 ;  /* 0x000000bcffa4723e */ /* 0x000fc800000010ff */
[----:B------:R-:W-:-:S07]  /*3640*/  PRMT R162, R164, 0x7610, R162 ;  /* 0x00007610a4a27816 */ /* 0x000fce00000000a2 */
.L_x_12592:
[----:B------:R-:W-:-:S05]  /*3650*/  SHF.L.U32 R189, R166, 0x10, RZ ;  /* 0x00000010a6bd7819 */ /* 0x000fca00000006ff */
[----:B------:R-:W-:Y:S01]  /*3660*/  FMUL.FTZ R189, R189, R210 ;  /* 0x000000d2bdbd7220 */ /* 0x000fe20000410000 */
[----:B------:R-:W-:Y:S06]  /*3670*/  @P3 BRA `(.L_x_12593) ;  /* 0x0000000000083947 */ /* 0x000fec0003800000 */
[----:B------:R-:W-:Y:S05]  /*3680*/  @P1 BRA `(.L_x_12594) ;  /* 0x0000000000101947 */ /* 0x000fea0003800000 */
[----:B------:R-:W-:Y:S05]  /*3690*/  BRA `(.L_x_12595) ;  /* 0x0000000000147947 */ /* 0x000fea0003800000 */
.L_x_12593:
[----:B-----5:R-:W-:-:S04]  /*36a0*/  PRMT R164, R158, 0x7632, R164 ;  /* 0x000076329ea47816 */ /* 0x020fc800000000a4 */
[----:B------:R-:W-:-:S05]  /*36b0*/  SHF.L.U32 R164, R164, 0x10, RZ ;  /* 0x00000010a4a47819 */ /* 0x000fca00000006ff */
[----:B------:R-:W-:-:S07]  /*36c0*/  FADD.FTZ R189, R164, R189 ;  /* 0x000000bda4bd7221 */ /* 0x000fce0000010000 */
.L_x_12594:
[----:B------:R-:W-:-:S04]  /*36d0*/  F2FP.BF16.F32.PACK_AB R164, RZ, R189 ;  /* 0x000000bdffa4723e */ /* 0x000fc800000010ff */
[----:B------:R-:W-:-:S07]  /*36e0*/  PRMT R162, R162, 0x5410, R164 ;  /* 0x00005410a2a27816 */ /* 0x000fce00000000a4 */
.L_x_12595:
[C---:B------:R-:W-:Y:S02]  /*36f0*/  SHF.L.U32 R165, R167.reuse, 0x10, RZ ;  /* 0x00000010a7a57819 */ /* 0x040fe400000006ff */
[----:B------:R-:W-:-:S03]  /*3700*/  PRMT R167, R167, 0x7632, R167 ;  /* 0x00007632a7a77816 */ /* 0x000fc600000000a7 */
[----:B------:R-:W-:Y:S01]  /*3710*/  FMUL.FTZ R204, R165, R210 ;  /* 0x000000d2a5cc7220 */ /* 0x000fe20000410000 */
[----:B------:R-:W-:Y:S06]  /*3720*/  @P3 BRA `(.L_x_12596) ;  /* 0x0000000000083947 */ /* 0x000fec0003800000 */
[----:B------:R-:W-:Y:S05]  /*3730*/  @P1 BRA `(.L_x_12597) ;  /* 0x00000000000c1947 */ /* 0x000fea0003800000 */
[----:B------:R-:W-:Y:S05]  /*3740*/  BRA `(.L_x_12598) ;  /* 0x0000000000107947 */ /* 0x000fea0003800000 */
.L_x_12596:
[----:B-----5:R-:W-:-:S05]  /*3750*/  SHF.L.U32 R165, R159, 0x10, RZ ;  /* 0x000000109fa57819 */ /* 0x020fca00000006ff */
[----:B------:R-:W-:-:S07]  /*3760*/  FADD.FTZ R204, R165, R204 ;  /* 0x000000cca5cc7221 */ /* 0x000fce0000010000 */
.L_x_12597:
[----:B------:R-:W-:-:S04]  /*3770*/  F2FP.BF16.F32.PACK_AB R164, RZ, R204 ;  /* 0x000000ccffa4723e */ /* 0x000fc800000010ff */
[----:B------:R-:W-:-:S07]  /*3780*/  PRMT R163, R164, 0x7610, R163 ;  /* 0x00007610a4a37816 */ /* 0x000fce00000000a3 */
.L_x_12598:
[----:B------:R-:W-:-:S05]  /*3790*/  SHF.L.U32 R167, R167, 0x10, RZ ;  /* 0x00000010a7a77819 */ /* 0x000fca00000006ff */
[----:B------:R-:W-:Y:S01]  /*37a0*/  FMUL.FTZ R205, R167, R210 ;  /* 0x000000d2a7cd7220 */ /* 0x000fe20000410000 */
[----:B------:R-:W-:Y:S06]  /*37b0*/  @P3 BRA `(.L_x_12599) ;  /* 0x0000000000083947 */ /* 0x000fec0003800000 */
[----:B------:R-:W-:Y:S05]  /*37c0*/  @P1 BRA `(.L_x_12600) ;  /* 0x0000000000101947 */ /* 0x000fea0003800000 */
[----:B------:R-:W-:Y:S05]  /*37d0*/  BRA `(.L_x_12601) ;  /* 0x0000000000147947 */ /* 0x000fea0003800000 */
.L_x_12599:
[----:B-----5:R-:W-:-:S04]  /*37e0*/  PRMT R164, R159, 0x7632, R164 ;  /* 0x000076329fa47816 */ /* 0x020fc800000000a4 */
[----:B------:R-:W-:-:S05]  /*37f0*/  SHF.L.U32 R164, R164, 0x10, RZ ;  /* 0x00000010a4a47819 */ /* 0x000fca00000006ff */
[----:B------:R-:W-:-:S07]  /*3800*/  FADD.FTZ R205, R164, R205 ;  /* 0x000000cda4cd7221 */ /* 0x000fce0000010000 */
.L_x_12600:
[----:B------:R-:W-:-:S04]  /*3810*/  F2FP.BF16.F32.PACK_AB R164, RZ, R205 ;  /* 0x000000cdffa4723e */ /* 0x000fc800000010ff */
[----:B------:R-:W-:-:S07]  /*3820*/  PRMT R163, R163, 0x5410, R164 ;  /* 0x00005410a3a37816 */ /* 0x000fce00000000a4 */
.L_x_12601:
[----:B------:R-:W0:Y:S02]  /*3830*/  @P1 LDC.64 R164, c[0x0][0x238] ;  /* 0x00008e00ffa41b82 */ /* 0x000e240000000a00 */
[----:B0-----:R-:W-:-:S04]  /*3840*/  @P1 LEA R164, P3, R211, R164, 0x4 ;  /* 0x000000a4d3a41211 */ /* 0x001fc800078620ff */
[C---:B------:R-:W-:Y:S02]  /*3850*/  @P1 LEA.HI.X R165, R211.reuse, R165, RZ, 0x4, P3 ;  /* 0x000000a5d3a51211 */ /* 0x040fe400018f24ff */
[----:B------:R-:W-:-:S03]  /*3860*/  IADD3 R211, R211, 0x20, RZ ;  /* 0x00000020d3d37810 */ /* 0x000fc60007ffe0ff */
[----:B------:R0:W-:Y:S04]  /*3870*/  @P1 STG.E.128 desc[UR4][R164.64], R160 ;  /* 0x000000a0a4001986 */ /* 0x0001e8000c101d04 */
.L_x_12577:
[----:B------:R-:W-:Y:S05]  /*3880*/  BSYNC B0 ;  /* 0x0000000000007941 */ /* 0x000fea0003800000 */
.L_x_12576:
[----:B------:R-:W-:Y:S01]  /*3890*/  ISETP.GE.U32.AND P3, PT, R3, 0x100, PT ;  /* 0x000001000300780c */ /* 0x000fe20003f66070 */
[----:B------:R-:W-:-:S12]  /*38a0*/  BSSY B0, `(.L_x_12602) ;  /* 0x0000060000007945 */ /* 0x000fd80003800000 */
[----:B------:R-:W-:Y:S05]  /*38b0*/  @!P3 BRA `(.L_x_12603) ;  /* 0x000000040078b947 */ /* 0x000fea0003800000 */
[----:B------:R-:W0:Y:S01]  /*38c0*/  LDC.64 R18, c[0x0][0x220] ;  /* 0x00008800ff127b82 */ /* 0x000e220000000a00 */
[----:B------:R-:W-:-:S04]  /*38d0*/  ISETP.NE.U32.AND P3, PT, RZ, UR10, PT ;  /* 0x0000000aff007c0c */ /* 0x000fc8000bf65070 */
[----:B------:R-:W-:-:S13]  /*38e0*/  ISETP.NE.AND.EX P3, PT, RZ, UR11, PT, P3 ;  /* 0x0000000bff007c0c */ /* 0x000fda000bf65330 */
[----:B------:R-:W-:-:S04]  /*38f0*/  @P3 LEA R174, P4, R211, UR10, 0x4 ;  /* 0x0000000ad3ae3c11 */ /* 0x000fc8000f8820ff */
[C---:B------:R-:W-:Y:S01]  /*3900*/  @P3 LEA.HI.X R175, R211.reuse, UR11, RZ, 0x4, P4 ;  /* 0x0000000bd3af3c11 */ /* 0x040fe2000a0f24ff */
[----:B0-2---:R-:W-:-:S04]  /*3910*/  IMAD.WIDE.U32 R164, R211, 0x10, R18 ;  /* 0x00000010d3a47825 */ /* 0x005fc800078e0012 */
        /* <DEDUP_REMOVED lines=10> */
.L_x_12604:
[----:B-----5:R-:W-:-:S05]  /*39c0*/  SHF.L.U32 R19, R156, 0x10, RZ ;  /* 0x000000109c137819 */ /* 0x020fca00000006ff */
[----:B------:R-:W-:-:S07]  /*39d0*/  FADD.FTZ R18, R19, R18 ;  /* 0x0000001213127221 */ /* 0x000fce0000010000 */
.L_x_12605:
[----:B------:R-:W-:-:S04]  /*39e0*/  F2FP.BF16.F32.PACK_AB R19, RZ, R18 ;  /* 0x00000012ff13723e */ /* 0x000fc800000010ff */
[----:B------:R-:W-:-:S07]  /*39f0*/  PRMT R160, R19, 0x7610, R160 ;  /* 0x0000761013a07816 */ /* 0x000fce00000000a0 */
.L_x_12606:
[----:B------:R-:W-:-:S05]  /*3a00*/  SHF.L.U32 R19, R190, 0x10, RZ ;  /* 0x00000010be137819 */ /* 0x000fca00000006ff */
[----:B------:R-:W-:Y:S01]  /*3a10*/  FMUL.FTZ R19, R19, R210 ;  /* 0x000000d213137220 */ /* 0x000fe20000410000 */
[----:B------:R-:W-:Y:S06]  /*3a20*/  @P3 BRA `(.L_x_12607) ;  /* 0x0000000000083947 */ /* 0x000fec0003800000 */
[----:B------:R-:W-:Y:S05]  /*3a30*/  @P1 BRA `(.L_x_12608) ;  /* 0x0000000000101947 */ /* 0x000fea0003800000 */
[----:B------:R-:W-:Y:S05]  /*3a40*/  BRA `(.L_x_12609) ;  /* 0x0000000000147947 */ /* 0x000fea0003800000 */
.L_x_12607:
[----:B-----5:R-:W-:-:S04]  /*3a50*/  PRMT R164, R156, 0x7632, R164 ;  /* 0x000076329ca47816 */ /* 0x020fc800000000a4 */
[----:B------:R-:W-:-:S05]  /*3a60*/  SHF.L.U32 R164, R164, 0x10, RZ ;  /* 0x00000010a4a47819 */ /* 0x000fca00000006ff */
[----:B------:R-:W-:-:S07]  /*3a70*/  FADD.FTZ R19, R164, R19 ;  /* 0x00000013a4137221 */ /* 0x000fce0000010000 */
.L_x_12608:
[----:B------:R-:W-:-:S04]  /*3a80*/  F2FP.BF16.F32.PACK_AB R164, RZ, R19 ;  /* 0x00000013ffa4723e */ /* 0x000fc800000010ff */
[----:B------:R-:W-:-:S07]  /*3a90*/  PRMT R160, R160, 0x5410, R164 ;  /* 0x00005410a0a07816 */ /* 0x000fce00000000a4 */
.L_x_12609:
[C---:B------:R-:W-:Y:S02]  /*3aa0*/  SHF.L.U32 R175, R165.reuse, 0x10, RZ ;  /* 0x00000010a5af7819 */ /* 0x040fe400000006ff */
[----:B------:R-:W-:-:S03]  /*3ab0*/  PRMT R165, R165, 0x7632, R165 ;  /* 0x00007632a5a57816 */ /* 0x000fc600000000a5 */
[----:B------:R-:W-:Y:S01]  /*3ac0*/  FMUL.FTZ R174, R175, R210 ;  /* 0x000000d2afae7220 */ /* 0x000fe20000410000 */
[----:B------:R-:W-:Y:S06]  /*3ad0*/  @P3 BRA `(.L_x_12610) ;  /* 0x0000000000083947 */ /* 0x000fec0003800000 */
[----:B------:R-:W-:Y:S05]  /*3ae0*/  @P1 BRA `(.L_x_12611) ;  /* 0x00000000000c1947 */ /* 0x000fea0003800000 */
[----:B------:R-:W-:Y:S05]  /*3af0*/  BRA `(.L_x_12612) ;  /* 0x0000000000107947 */ /* 0x000fea0003800000 */
.L_x_12610:
[----:B-----5:R-:W-:-:S05]  /*3b00*/  SHF.L.U32 R175, R157, 0x10, RZ ;  /* 0x000000109daf7819 */ /* 0x020fca00000006ff */
[----:B------:R-:W-:-:S07]  /*3b10*/  FADD.FTZ R174, R175, R174 ;  /* 0x000000aeafae7221 */ /* 0x000fce0000010000 */
.L_x_12611:
[----:B------:R-:W-:-:S04]  /*3b20*/  F2FP.BF16.F32.PACK_AB R164, RZ, R174 ;  /* 0x000000aeffa4723e */ /* 0x000fc800000010ff */
[----:B------:R-:W-:-:S07]  /*3b30*/  PRMT R161, R164, 0x7610, R161 ;  /* 0x00007610a4a17816 */ /* 0x000fce00000000a1 */
.L_x_12612:
[----:B------:R-:W-:-:S05]  /*3b40*/  SHF.L.U32 R165, R165, 0x10, RZ ;  /* 0x00000010a5a57819 */ /* 0x000fca00000006ff */
[----:B------:R-:W-:Y:S01]  /*3b50*/  FMUL.FTZ R175, R165, R210 ;  /* 0x000000d2a5af7220 */ /* 0x000fe20000410000 */
[----:B------:R-:W-:Y:S06]  /*3b60*/  @P3 BRA `(.L_x_12613) ;  /* 0x0000000000083947 */ /* 0x000fec0003800000 */
[----:B------:R-:W-:Y:S05]  /*3b70*/  @P1 BRA `(.L_x_12614) ;  /* 0x0000000000101947 */ /* 0x000fea0003800000 */
[----:B------:R-:W-:Y:S05]  /*3b80*/  BRA `(.L_x_12615) ;  /* 0x0000000000147947 */ /* 0x000fea0003800000 */
.L_x_12613:
[----:B-----5:R-:W-:-:S04]  /*3b90*/  PRMT R164, R157, 0x7632, R164 ;  /* 0x000076329da47816 */ /* 0x020fc800000000a4 */
[----:B------:R-:W-:-:S05]  /*3ba0*/  SHF.L.U32 R164, R164, 0x10, RZ ;  /* 0x00000010a4a47819 */ /* 0x000fca00000006ff */
[----:B------:R-:W-:-:S07]  /*3bb0*/  FADD.FTZ R175, R164, R175 ;  /* 0x000000afa4af7221 */ /* 0x000fce0000010000 */
.L_x_12614:
[----:B------:R-:W-:-:S04]  /*3bc0*/  F2FP.BF16.F32.PACK_AB R164, RZ, R175 ;  /* 0x000000afffa4723e */ /* 0x000fc800000010ff */
[----:B------:R-:W-:-:S07]  /*3bd0*/  PRMT R161, R161, 0x5410, R164 ;  /* 0x00005410a1a17816 */ /* 0x000fce00000000a4 */
.L_x_12615:
[C---:B------:R-:W-:Y:S02]  /*3be0*/  SHF.L.U32 R165, R166.reuse, 0x10, RZ ;  /* 0x00000010a6a57819 */ /* 0x040fe400000006ff */
[----:B------:R-:W-:-:S03]  /*3bf0*/  PRMT R166, R166, 0x7632, R166 ;  /* 0x00007632a6a67816 */ /* 0x000fc600000000a6 */
[----:B------:R-:W-:Y:S01]  /*3c00*/  FMUL.FTZ R190, R165, R210 ;  /* 0x000000d2a5be7220 */ /* 0x000fe20000410000 */
[----:B------:R-:W-:Y:S06]  /*3c10*/  @P3 BRA `(.L_x_12616) ;  /* 0x0000000000083947 */ /* 0x000fec0003800000 */
[----:B------:R-:W-:Y:S05]  /*3c20*/  @P1 BRA `(.L_x_12617) ;  /* 0x00000000000c1947 */ /* 0x000fea0003800000 */
[----:B------:R-:W-:Y:S05]  /*3c30*/  BRA `(.L_x_12618) ;  /* 0x0000000000107947 */ /* 0x000fea0003800000 */
.L_x_12616:
[----:B-----5:R-:W-:-:S05]  /*3c40*/  SHF.L.U32 R165, R158, 0x10, RZ ;  /* 0x000000109ea57819 */ /* 0x020fca00000006ff */
[----:B------:R-:W-:-:S07]  /*3c50*/  FADD.FTZ R190, R165, R190 ;  /* 0x000000bea5be7221 */ /* 0x000fce0000010000 */
.L_x_12617:
[----:B------:R-:W-:-:S04]  /*3c60*/  F2FP.BF16.F32.PACK_AB R164, RZ, R190 ;  /* 0x000000beffa4723e */ /* 0x000fc800000010ff */
[----:B------:R-:W-:-:S07]  /*3c70*/  PRMT R162, R164, 0x7610, R162 ;  /* 0x00007610a4a27816 */ /* 0x000fce00000000a2 */
.L_x_12618:
[----:B------:R-:W-:-:S05]  /*3c80*/  SHF.L.U32 R191, R166, 0x10, RZ ;  /* 0x00000010a6bf7819 */ /* 0x000fca00000006ff */
[----:B------:R-:W-:Y:S01]  /*3c90*/  FMUL.FTZ R191, R191, R210 ;  /* 0x000000d2bfbf7220 */ /* 0x000fe20000410000 */
[----:B------:R-:W-:Y:S06]  /*3ca0*/  @P3 BRA `(.L_x_12619) ;  /* 0x0000000000083947 */ /* 0x000fec0003800000 */
[----:B------:R-:W-:Y:S05]  /*3cb0*/  @P1 BRA `(.L_x_12620) ;  /* 0x0000000000101947 */ /* 0x000fea0003800000 */
[----:B------:R-:W-:Y:S05]  /*3cc0*/  BRA `(.L_x_12621) ;  /* 0x0000000000147947 */ /* 0x000fea0003800000 */
.L_x_12619:
[----:B-----5:R-:W-:-:S04]  /*3cd0*/  PRMT R164, R158, 0x7632, R164 ;  /* 0x000076329ea47816 */ /* 0x020fc800000000a4 */
[----:B------:R-:W-:-:S05]  /*3ce0*/  SHF.L.U32 R164, R164, 0x10, RZ ;  /* 0x00000010a4a47819 */ /* 0x000fca00000006ff */
[----:B------:R-:W-:-:S07]  /*3cf0*/  FADD.FTZ R191, R164, R191 ;  /* 0x000000bfa4bf7221 */ /* 0x000fce0000010000 */
.L_x_12620:
[----:B------:R-:W-:-:S04]  /*3d00*/  F2FP.BF16.F32.PACK_AB R164, RZ, R191 ;  /* 0x000000bfffa4723e */ /* 0x000fc800000010ff */
[----:B------:R-:W-:-:S07]  /*3d10*/  PRMT R162, R162, 0x5410, R164 ;  /* 0x00005410a2a27816 */ /* 0x000fce00000000a4 */
.L_x_12621:
[C---:B------:R-:W-:Y:S02]  /*3d20*/  SHF.L.U32 R165, R167.reuse, 0x10, RZ ;  /* 0x00000010a7a57819 */ /* 0x040fe400000006ff */
[----:B------:R-:W-:-:S03]  /*3d30*/  PRMT R167, R167, 0x7632, R167 ;  /* 0x00007632a7a77816 */ /* 0x000fc600000000a7 */
[----:B------:R-:W-:Y:S01]  /*3d40*/  FMUL.FTZ R206, R165, R210 ;  /* 0x000000d2a5ce7220 */ /* 0x000fe20000410000 */
[----:B------:R-:W-:Y:S06]  /*3d50*/  @P3 BRA `(.L_x_12622) ;  /* 0x0000000000083947 */ /* 0x000fec0003800000 */
[----:B------:R-:W-:Y:S05]  /*3d60*/  @P1 BRA `(.L_x_12623) ;  /* 0x00000000000c1947 */ /* 0x000fea0003800000 */
[----:B------:R-:W-:Y:S05]  /*3d70*/  BRA `(.L_x_12624) ;  /* 0x0000000000107947 */ /* 0x000fea0003800000 */
.L_x_12622:
[----:B-----5:R-:W-:-:S05]  /*3d80*/  SHF.L.U32 R165, R159, 0x10, RZ ;  /* 0x000000109fa57819 */ /* 0x020fca00000006ff */
[----:B------:R-:W-:-:S07]  /*3d90*/  FADD.FTZ R206, R165, R206 ;  /* 0x000000cea5ce7221 */ /* 0x000fce0000010000 */
.L_x_12623:
[----:B------:R-:W-:-:S04]  /*3da0*/  F2FP.BF16.F32.PACK_AB R164, RZ, R206 ;  /* 0x000000ceffa4723e */ /* 0x000fc800000010ff */
[----:B------:R-:W-:-:S07]  /*3db0*/  PRMT R163, R164, 0x7610, R163 ;  /* 0x00007610a4a37816 */ /* 0x000fce00000000a3 */
.L_x_12624:
[----:B------:R-:W-:-:S05]  /*3dc0*/  SHF.L.U32 R167, R167, 0x10, RZ ;  /* 0x00000010a7a77819 */ /* 0x000fca00000006ff */
[----:B------:R-:W-:Y:S01]  /*3dd0*/  FMUL.FTZ R207, R167, R210 ;  /* 0x000000d2a7cf7220 */ /* 0x000fe20000410000 */
[----:B------:R-:W-:Y:S06]  /*3de0*/  @P3 BRA `(.L_x_12625) ;  /* 0x0000000000083947 */ /* 0x000fec0003800000 */
[----:B------:R-:W-:Y:S05]  /*3df0*/  @P1 BRA `(.L_x_12626) ;  /* 0x0000000000101947 */ /* 0x000fea0003800000 */
[----:B------:R-:W-:Y:S05]  /*3e00*/  BRA `(.L_x_12627) ;  /* 0x0000000000147947 */ /* 0x000fea0003800000 */
.L_x_12625:
[----:B-----5:R-:W-:-:S04]  /*3e10*/  PRMT R164, R159, 0x7632, R164 ;  /* 0x000076329fa47816 */ /* 0x020fc800000000a4 */
[----:B------:R-:W-:-:S05]  /*3e20*/  SHF.L.U32 R164, R164, 0x10, RZ ;  /* 0x00000010a4a47819 */ /* 0x000fca00000006ff */
[----:B------:R-:W-:-:S07]  /*3e30*/  FADD.FTZ R207, R164, R207 ;  /* 0x000000cfa4cf7221 */ /* 0x000fce0000010000 */
.L_x_12626:
[----:B------:R-:W-:-:S04]  /*3e40*/  F2FP.BF16.F32.PACK_AB R164, RZ, R207 ;  /* 0x000000cfffa4723e */ /* 0x000fc800000010ff */
[----:B------:R-:W-:-:S07]  /*3e50*/  PRMT R163, R163, 0x5410, R164 ;  /* 0x00005410a3a37816 */ /* 0x000fce00000000a4 */
.L_x_12627:
[----:B------:R-:W0:Y:S02]  /*3e60*/  @P1 LDC.64 R164, c[0x0][0x238] ;  /* 0x00008e00ffa41b82 */ /* 0x000e240000000a00 */
[----:B0-----:R-:W-:-:S04]  /*3e70*/  @P1 LEA R164, P3, R211, R164, 0x4 ;  /* 0x000000a4d3a41211 */ /* 0x001fc800078620ff */
[----:B------:R-:W-:-:S05]  /*3e80*/  @P1 LEA.HI.X R165, R211, R165, RZ, 0x4, P3 ;  /* 0x000000a5d3a51211 */ /* 0x000fca00018f24ff */
[----:B------:R0:W-:Y:S04]  /*3e90*/  @P1 STG.E.128 desc[UR4][R164.64], R160 ;  /* 0x000000a0a4001986 */ /* 0x0001e8000c101d04 */
.L_x_12603:
[----:B------:R-:W-:Y:S05]  /*3ea0*/  BSYNC B0 ;  /* 0x0000000000007941 */ /* 0x000fea0003800000 */
.L_x_12602:
[----:B0-2---:R-:W-:Y:S01]  /*3eb0*/  FADD.FTZ R165, RZ, R7 ;  /* 0x00000007ffa57221 */ /* 0x005fe20000010000 */
[C---:B------:R-:W-:Y:S01]  /*3ec0*/  ISETP.GT.U32.AND P3, PT, R3.reuse, 0x3f, PT ;  /* 0x0000003f0300780c */ /* 0x040fe20003f64070 */
        /* <DEDUP_REMOVED lines=93> */
[----:B------:R-:W2:Y:S02]  /*44a0*/  SHFL.BFLY PT, R211, R212, 0x10, 0x1f ;  /* 0x0e001f00d4d37f89 */ /* 0x000ea400000e0000 */
[----:B--2---:R-:W-:-:S04]  /*44b0*/  FADD.FTZ R164, R212, R211 ;  /* 0x000000d3d4a47221 */ /* 0x004fc80000010000 */
        /* <DEDUP_REMOVED lines=142> */
[----:B------:R0:W2:Y:S02]  /*4da0*/  SHFL.BFLY PT, R213, R210, 0x10, 0x1f ;  /* 0x0e001f00d2d57f89 */ /* 0x0000a400000e0000 */
.L_x_12657:
[----:B--2---:R-:W-:Y:S01]  /*4db0*/  FADD.FTZ R212, R210, R213 ;  /* 0x000000d5d2d47221 */ /* 0x004fe20000010000 */
[----:B0-----:R-:W-:Y:S01]  /*4dc0*/  FMUL.FTZ R210, R211, R211 ;  /* 0x000000d3d3d27220 */ /* 0x001fe20000410000 */
[----:B------:R-:W-:Y:S01]  /*4dd0*/  LOP3.LUT P3, RZ, R2, 0x1000, RZ, 0xc0, !PT ;  /* 0x0000100002ff7812 */ /* 0x000fe2000786c0ff */
[----:B------:R-:W0:Y:S01]  /*4de0*/  @!P5 LDC.64 R166, c[0x0][0x250] ;  /* 0x00009400ffa6db82 */ /* 0x000e220000000a00 */
[----:B------:R-:W-:Y:S01]  /*4df0*/  FFMA.FTZ R209, R212, R209, UR7 ;  /* 0x00000007d4d17e23 */ /* 0x000fe200080100d1 */
[----:B------:R-:W-:Y:S01]  /*4e00*/  BSSY B0, `(.L_x_12629) ;  /* 0x000002b000007945 */ /* 0x000fe20003800000 */
[----:B------:R-:W-:-:S05]  /*4e10*/  FSEL R210, R210, RZ, P3 ;  /* 0x000000ffd2d27208 */ /* 0x000fca0001800000 */
[----:B------:R-:W2:Y:S01]  /*4e20*/  @!P5 LDC.64 R164, c[0x0][0x258] ;  /* 0x00009600ffa4db82 */ /* 0x000ea20000000a00 */
[----:B------:R-:W-:Y:S01]  /*4e30*/  FADD.FTZ R210, R209, R210 ;  /* 0x000000d2d1d27221 */ /* 0x000fe20000010000 */
[----:B------:R-:W-:-:S03]  /*4e40*/  FSEL R209, R211, RZ, !P3 ;  /* 0x000000ffd3d17208 */ /* 0x000fc60005800000 */
[----:B------:R-:W1:Y:S01]  /*4e50*/  MUFU.RSQ R212, R210 ;  /* 0x000000d200d47308 */ /* 0x000e620000001400 */
[----:B0-----:R-:W-:-:S05]  /*4e60*/  @!P5 IMAD.WIDE R166, R0, 0x4, R166 ;  /* 0x0000000400a6d825 */ /* 0x001fca00078e02a6 */
[----:B------:R0:W-:Y:S01]  /*4e70*/  @!P5 STG.E desc[UR4][R166.64], R211 ;  /* 0x000000d3a600d986 */ /* 0x0001e2000c101904 */
[----:B--2---:R-:W-:-:S05]  /*4e80*/  @!P5 IMAD.WIDE R164, R0, 0x4, R164 ;  /* 0x0000000400a4d825 */ /* 0x004fca00078e02a4 */
[----:B-1----:R0:W-:Y:S01]  /*4e90*/  @!P5 STG.E desc[UR4][R164.64], R212 ;  /* 0x000000d4a400d986 */ /* 0x0021e2000c101904 */
        /* <DEDUP_REMOVED lines=18> */
[----:B-----5:R-:W-:Y:S01]  /*4fc0*/  FFMA.FTZ R164, R36, R165, R28 ;  /* 0x000000a524a47223 */ /* 0x020fe2000001001c */
        /* <DEDUP_REMOVED lines=14> */
.L_x_12630:
[----:B------:R-:W-:Y:S05]  /*50b0*/  BSYNC B0 ;  /* 0x0000000000007941 */ /* 0x000fea0003800000 */
.L_x_12629:
        /* <DEDUP_REMOVED lines=35> */
.L_x_12632:
[----:B------:R-:W-:Y:S05]  /*52f0*/  BSYNC B0 ;  /* 0x0000000000007941 */ /* 0x000fea0003800000 */
.L_x_12631:
        /* <DEDUP_REMOVED lines=35> */
.L_x_12634:
[----:B------:R-:W-:Y:S05]  /*5530*/  BSYNC B0 ;  /* 0x0000000000007941 */ /* 0x000fea0003800000 */
.L_x_12633:
        /* <DEDUP_REMOVED lines=35> */
.L_x_12636:
[----:B------:R-:W-:Y:S05]  /*5770*/  BSYNC B0 ;  /* 0x0000000000007941 */ /* 0x000fea0003800000 */
.L_x_12635:
        /* <DEDUP_REMOVED lines=35> */
.L_x_12638:
[----:B------:R-:W-:Y:S05]  /*59b0*/  BSYNC B0 ;  /* 0x0000000000007941 */ /* 0x000fea0003800000 */
.L_x_12637:
        /* <DEDUP_REMOVED lines=35> */
.L_x_12640:
[----:B------:R-:W-:Y:S05]  /*5bf0*/  BSYNC B0 ;  /* 0x0000000000007941 */ /* 0x000fea0003800000 */
.L_x_12639:
        /* <DEDUP_REMOVED lines=35> */
.L_x_12642:
[----:B------:R-:W-:Y:S05]  /*5e30*/  BSYNC B0 ;  /* 0x0000000000007941 */ /* 0x000fea0003800000 */
.L_x_12641:
        /* <DEDUP_REMOVED lines=34> */
.L_x_12644:
[----:B------:R-:W-:Y:S05]  /*6060*/  BSYNC B0 ;  /* 0x0000000000007941 */ /* 0x000fea0003800000 */
.L_x_12643:
[----:B012---:R-:W0:Y:S02]  /*6070*/  LDC.64 R164, c[0x0][0x210] ;  /* 0x00008400ffa47b82 */ /* 0x007e240000000a00 */
[----:B0-----:R-:W-:-:S04]  /*6080*/  LEA R0, R164, R0, 0x2 ;  /* 0x00000000a4007211 */ /* 0x001fc800078e10ff */
[----:B------:R-:W-:-:S13]  /*6090*/  ISETP.GE.AND P3, PT, R0, R165, PT ;  /* 0x000000a50000720c */ /* 0x000fda0003f66270 */
[----:B------:R-:W-:Y:S05]  /*60a0*/  @!P3 BRA `(.L_x_12645) ;  /* 0xffffffa800f8b947 */ /* 0x000fea000383ffff */
[----:B------:R-:W-:Y:S05]  /*60b0*/  EXIT ;  /* 0x000000000000794d */ /* 0x000fea0003800000 */
.L_x_12628:
[----:B------:R-:W-:Y:S01]  /*60c0*/  HFMA2.MMA R216, -RZ, RZ, 0, 5.9604644775390625e-08 ;  /* 0x00000001ffd87435 */ /* 0x000fe200000001ff */
[----:B------:R-:W-:Y:S01]  /*60d0*/  BSSY B0, `(.L_x_12646) ;  /* 0x0000007000007945 */ /* 0x000fe20003800000 */
[----:B------:R-:W-:Y:S02]  /*60e0*/  MOV R215, R165 ;  /* 0x000000a500d77202 */ /* 0x000fe40000000f00 */
[----:B------:R-:W-:Y:S02]  /*60f0*/  MOV R217, 0x1f ;  /* 0x0000001f00d97802 */ /* 0x000fe40000000f00 */
[----:B------:R-:W-:-:S07]  /*6100*/  MOV R214, 0xffffffff ;  /* 0xffffffff00d67802 */ /* 0x000fce0000000f00 */
[----:B-1-345:R-:W-:Y:S05]  /*6110*/  WARPSYNC.COLLECTIVE R214, `(.L_x_12647) ;  /* 0x00000000d6087348 */ /* 0x03afea0003c00000 */
[----:B------:R0:W2:Y:S02]  /*6120*/  SHFL.BFLY P6, R213, R215, R216, R217 ;  /* 0x0c0000d8d7d57389 */ /* 0x0000a400000c00d9 */
[----:B012345:R-:W-:Y:S01]  /*6130*/  ENDCOLLECTIVE ;  /* 0x000000000000791b */ /* 0x03ffe20003800000 */
.L_x_12647:
[----:B------:R-:W-:Y:S05]  /*6140*/  BSYNC B0 ;  /* 0x0000000000007941 */ /* 0x000fea0003800000 */
.L_x_12646:
        /* <DEDUP_REMOVED lines=9> */
.L_x_12648:
[----:B------:R-:W-:Y:S01]  /*61e0*/  HFMA2.MMA R216, -RZ, RZ, 0, 2.384185791015625e-07 ;  /* 0x00000004ffd87435 */ /* 0x000fe200000001ff */
[----:B------:R-:W-:-:S05]  /*61f0*/  MOV R167, R213 ;  /* 0x000000d500a77202 */ /* 0x000fca0000000f00 */
[----:B------:R-:W-:-:S05]  /*6200*/  FADD.FTZ R167, R166, R167 ;  /* 0x000000a7a6a77221 */ /* 0x000fca0000010000 */
[----:B------:R-:W-:-:S07]  /*6210*/  MOV R215, R167 ;  /* 0x000000a700d77202 */ /* 0x000fce0000000f00 */
[----:B------:R-:W-:Y:S05]  /*6220*/  WARPSYNC.COLLECTIVE R214, `(.L_x_12649) ;  /* 0x00000000d6087348 */ /* 0x000fea0003c00000 */
[----:B------:R0:W1:Y:S02]  /*6230*/  SHFL.BFLY P6, R213, R215, R216, R217 ;  /* 0x0c0000d8d7d57389 */ /* 0x00006400000c00d9 */
[----:B01----:R-:W-:Y:S01]  /*6240*/  ENDCOLLECTIVE ;  /* 0x000000000000791b */ /* 0x003fe20003800000 */
.L_x_12649:
[----:B------:R-:W-:Y:S01]  /*6250*/  HFMA2.MMA R216, -RZ, RZ, 0, 4.76837158203125e-07 ;  /* 0x00000008ffd87435 */ /* 0x000fe200000001ff */
[----:B------:R-:W-:-:S05]  /*6260*/  MOV R164, R213 ;  /* 0x000000d500a47202 */ /* 0x000fca0000000f00 */
[----:B------:R-:W-:-:S05]  /*6270*/  FADD.FTZ R210, R167, R164 ;  /* 0x000000a4a7d27221 */ /* 0x000fca0000010000 */
[----:B------:R-:W-:-:S07]  /*6280*/  MOV R215, R210 ;  /* 0x000000d200d77202 */ /* 0x000fce0000000f00 */
[----:B------:R-:W-:Y:S05]  /*6290*/  WARPSYNC.COLLECTIVE R214, `(.L_x_12650) ;  /* 0x00000000d6087348 */ /* 0x000fea0003c00000 */
[----:B------:R0:W1:Y:S02]  /*62a0*/  SHFL.BFLY P6, R213, R215, R216, R217 ;  /* 0x0c0000d8d7d57389 */ /* 0x00006400000c00d9 */
[----:B01----:R-:W-:Y:S01]  /*62b0*/  ENDCOLLECTIVE ;  /* 0x000000000000791b */ /* 0x003fe20003800000 */
.L_x_12650:
        /* <DEDUP_REMOVED lines=8> */
.L_x_12651:
        /* <DEDUP_REMOVED lines=142> */
.L_x_12652:
[----:B------:R-:W-:Y:S01]  /*6c20*/  HFMA2.MMA R216, -RZ, RZ, 0, 1.1920928955078125e-07 ;  /* 0x00000002ffd87435 */ /* 0x000fe200000001ff */
[----:B------:R-:W-:-:S05]  /*6c30*/  MOV R165, R213 ;  /* 0x000000d500a57202 */ /* 0x000fca0000000f00 */
[----:B------:R-:W-:-:S05]  /*6c40*/  FADD.FTZ R165, R164, R165 ;  /* 0x000000a5a4a57221 */ /* 0x000fca0000010000 */
[----:B------:R-:W-:-:S07]  /*6c50*/  MOV R215, R165 ;  /* 0x000000a500d77202 */ /* 0x000fce0000000f00 */
[----:B------:R-:W-:Y:S05]  /*6c60*/  WARPSYNC.COLLECTIVE R214, `(.L_x_12653) ;  /* 0x00000000d6087348 */ /* 0x000fea0003c00000 */
[----:B------:R0:W1:Y:S02]  /*6c70*/  SHFL.BFLY P6, R213, R215, R216, R217 ;  /* 0x0c0000d8d7d57389 */ /* 0x00006400000c00d9 */
[----:B01----:R-:W-:Y:S01]  /*6c80*/  ENDCOLLECTIVE ;  /* 0x000000000000791b */ /* 0x003fe20003800000 */
.L_x_12653:
[----:B------:R-:W-:Y:S01]  /*6c90*/  HFMA2.MMA R216, -RZ, RZ, 0, 2.384185791015625e-07 ;  /* 0x00000004ffd87435 */ /* 0x000fe200000001ff */
[----:B------:R-:W-:-:S05]  /*6ca0*/  MOV R166, R213 ;  /* 0x000000d500a67202 */ /* 0x000fca0000000f00 */
[----:B------:R-:W-:-:S05]  /*6cb0*/  FADD.FTZ R166, R165, R166 ;  /* 0x000000a6a5a67221 */ /* 0x000fca0000010000 */
[----:B------:R-:W-:-:S07]  /*6cc0*/  MOV R215, R166 ;  /* 0x000000a600d77202 */ /* 0x000fce0000000f00 */
[----:B------:R-:W-:Y:S05]  /*6cd0*/  WARPSYNC.COLLECTIVE R214, `(.L_x_12654) ;  /* 0x00000000d6087348 */ /* 0x000fea0003c00000 */
[----:B------:R0:W1:Y:S02]  /*6ce0*/  SHFL.BFLY P6, R213, R215, R216, R217 ;  /* 0x0c0000d8d7d57389 */ /* 0x00006400000c00d9 */
[----:B01----:R-:W-:Y:S01]  /*6cf0*/  ENDCOLLECTIVE ;  /* 0x000000000000791b */ /* 0x003fe20003800000 */
.L_x_12654:
[----:B------:R-:W-:Y:S01]  /*6d00*/  HFMA2.MMA R216, -RZ, RZ, 0, 4.76837158203125e-07 ;  /* 0x00000008ffd87435 */ /* 0x000fe200000001ff */
[----:B------:R-:W-:-:S05]  /*6d10*/  MOV R167, R213 ;  /* 0x000000d500a77202 */ /* 0x000fca0000000f00 */
[----:B------:R-:W-:-:S05]  /*6d20*/  FADD.FTZ R167, R166, R167 ;  /* 0x000000a7a6a77221 */ /* 0x000fca0000010000 */
[----:B------:R-:W-:-:S07]  /*6d30*/  MOV R215, R167 ;  /* 0x000000a700d77202 */ /* 0x000fce0000000f00 */
[----:B------:R-:W-:Y:S05]  /*6d40*/  WARPSYNC.COLLECTIVE R214, `(.L_x_12655) ;  /* 0x00000000d6087348 */ /* 0x000fea0003c00000 */
[----:B------:R0:W1:Y:S02]  /*6d50*/  SHFL.BFLY P6, R213, R215, R216, R217 ;  /* 0x0c0000d8d7d57389 */ /* 0x00006400000c00d9 */
[----:B01----:R-:W-:Y:S01]  /*6d60*/  ENDCOLLECTIVE ;  /* 0x000000000000791b */ /* 0x003fe20003800000 */
.L_x_12655:
[----:B------:R-:W-:Y:S01]  /*6d70*/  HFMA2.MMA R216, -RZ, RZ, 0, 9.5367431640625e-07 ;  /* 0x00000010ffd87435 */ /* 0x000fe200000001ff */
[----:B------:R-:W-:-:S05]  /*6d80*/  MOV R210, R213 ;  /* 0x000000d500d27202 */ /* 0x000fca0000000f00 */
[----:B------:R-:W-:-:S05]  /*6d90*/  FADD.FTZ R210, R167, R210 ;  /* 0x000000d2a7d27221 */ /* 0x000fca0000010000 */
[----:B------:R-:W-:-:S07]  /*6da0*/  MOV R215, R210 ;  /* 0x000000d200d77202 */ /* 0x000fce0000000f00 */
[----:B------:R-:W-:Y:S05]  /*6db0*/  WARPSYNC.COLLECTIVE R214, `(.L_x_12656) ;  /* 0x00000000d6087348 */ /* 0x000fea0003c00000 */
[----:B------:R0:W1:Y:S02]  /*6dc0*/  SHFL.BFLY P6, R213, R215, R216, R217 ;  /* 0x0c0000d8d7d57389 */ /* 0x00006400000c00d9 */
[----:B01----:R-:W-:Y:S01]  /*6dd0*/  ENDCOLLECTIVE ;  /* 0x000000000000791b */ /* 0x003fe20003800000 */
.L_x_12656:
[----:B------:R-:W-:Y:S05]  /*6de0*/  BRA `(.L_x_12657) ;  /* 0xffffffdc00f07947 */ /* 0x000fea000383ffff */
.L_x_12658:
        /* <DEDUP_REMOVED lines=9> */
.L_x_58352:


//--------------------- .text._ZN10layer_norm13ln_fwd_kernelINS_13Kernel_traitsIf13__nv_bfloat16S2_S2_fjLj2048ELj1ELj4ELj1ELj16ENS_18Kernel_traits_baseILj2048EfS2_S2_S2_fjLj128EEEEELb0ELb0ELb0ELb1EEEvNS_9FwdParamsE --------------------------
	.section	.text._ZN10layer_norm13ln_fwd_kernelINS_13Kernel_traitsIf13__nv_bfloat16S2_S2_fjLj2048ELj1ELj4ELj1ELj16ENS_18Kernel_traits_baseILj2048EfS2_S2_S2_fjLj128EEEEELb0ELb0ELb0ELb1EEEvNS_9FwdParamsE,"ax",@progbits
	.align	128
        .global         _ZN10layer_norm13ln_fwd_kernelINS_13Kernel_traitsIf13__nv_bfloat16S2_S2_fjLj2048ELj1ELj4ELj1ELj16ENS_18Kernel_traits_baseILj2048EfS2_S2_S2_fjLj128EEEEELb0ELb0ELb0ELb1EEEvNS_9FwdParamsE
        .type           _ZN10layer_norm13ln_fwd_kernelINS_13Kernel_traitsIf13__nv_bfloat16S2_S2_fjLj2048ELj1ELj4ELj1ELj16ENS_18Kernel_traits_baseILj2048EfS2_S2_S2_fjLj128EEEEELb0ELb0ELb0ELb1EEEvNS_9FwdParamsE,@function
        .size           _ZN10layer_norm13ln_fwd_kernelINS_13Kernel_traitsIf13__nv_bfloat16S2_S2_fjLj2048ELj1ELj4ELj1ELj16ENS_18Kernel_traits_baseILj2048EfS2_S2_S2_fjLj128EEEEELb0ELb0ELb0ELb1EEEvNS_9FwdParamsE,(.L_x_58353 - _ZN10layer_norm13ln_fwd_kernelINS_13Kernel_traitsIf13__nv_bfloat16S2_S2_fjLj2048ELj1ELj4ELj1ELj16ENS_18Kernel_traits_baseILj2048EfS2_S2_S2_fjLj128EEEEELb0ELb0ELb0ELb1EEEvNS_9FwdParamsE)
        .other          _ZN10layer_norm13ln_fwd_kernelINS_13Kernel_traitsIf13__nv_bfloat16S2_S2_fjLj2048ELj1ELj4ELj1ELj16ENS_18Kernel_traits_baseILj2048EfS2_S2_S2_fjLj128EEEEELb0ELb0ELb0ELb1EEEvNS_9FwdParamsE,@"STO_CUDA_ENTRY STV_DEFAULT"
_ZN10layer_norm13ln_fwd_kernelINS_13Kernel_traitsIf13__nv_bfloat16S2_S2_fjLj2048ELj1ELj4ELj1ELj16ENS_18Kernel_traits_baseILj2048EfS2_S2_S2_fjLj128EEEEELb0ELb0ELb0ELb1EEEvNS_9FwdParamsE:
.text._ZN10layer_norm13ln_fwd_kernelINS_13Kernel_traitsIf13__nv_bfloat16S2_S2_fjLj2048ELj1ELj4ELj1ELj16ENS_18Kernel_traits_baseILj2048EfS2_S2_S2_fjLj128EEEEELb0ELb0ELb0ELb1EEEvNS_9FwdParamsE:
[----:B------:R-:W-:Y:S01]  /*0000*/  LDC R1, c[0x0][0x28] ;  /* 0x00000a00ff017b82 */ /* 0x000fe20000000800 */
[----:B------:R-:W0:Y:S01]  /*0010*/  S2R R0, SR_TID.X ;  /* 0x0000000000007919 */ /* 0x000e220000002100 */
[----:B------:R-:W-:Y:S01]  /*0020*/  ULDC.64 UR4, c[0x0][0x2c8] ;  /* 0x0000b20000047ab9 */ /* 0x000fe20000000a00 */
[----:B------:R-:W-:Y:S02]  /*0030*/  CS2R R136, SRZ ;  /* 0x0000000000887805 */ /* 0x000fe4000001ff00 */
[----:B------:R-:W-:Y:S02]  /*0040*/  ISETP.NE.U32.AND P1, PT, RZ, UR4, PT ;  /* 0x00000004ff007c0c */ /* 0x000fe4000bf25070 */
[----:B------:R-:W-:Y:S02]  /*0050*/  CS2R R138, SRZ ;  /* 0x00000000008a7805 */ /* 0x000fe4000001ff00 */
[----:B------:R-:W-:Y:S02]  /*0060*/  CS2R R132, SRZ ;  /* 0x0000000000847805 */ /* 0x000fe4000001ff00 */
[----:B------:R-:W-:-:S02]  /*0070*/  CS2R R134, SRZ ;  /* 0x0000000000867805 */ /* 0x000fc4000001ff00 */
[----:B------:R-:W-:Y:S02]  /*0080*/  ISETP.NE.AND.EX P1, PT, RZ, UR5, PT, P1 ;  /* 0x00000005ff007c0c */ /* 0x000fe4000bf25310 */
[----:B------:R-:W-:Y:S02]  /*0090*/  CS2R R128, SRZ ;  /* 0x0000000000807805 */ /* 0x000fe4000001ff00 */
[----:B------:R-:W-:Y:S02]  /*00a0*/  CS2R R130, SRZ ;  /* 0x0000000000827805 */ /* 0x000fe4000001ff00 */
[----:B------:R-:W-:Y:S02]  /*00b0*/  CS2R R124, SRZ ;  /* 0x00000000007c7805 */ /* 0x000fe4000001ff00 */
[----:B------:R-:W-:Y:S02]  /*00c0*/  CS2R R126, SRZ ;  /* 0x00000000007e7805 */ /* 0x000fe4000001ff00 */
[----:B------:R-:W-:-:S02]  /*00d0*/  CS2R R120, SRZ ;  /* 0x0000000000787805 */ /* 0x000fc4000001ff00 */
[----:B------:R-:W-:Y:S02]  /*00e0*/  CS2R R122, SRZ ;  /* 0x00000000007a7805 */ /* 0x000fe4000001ff00 */
        /* <DEDUP_REMOVED lines=18> */
[----:B0-----:R-:W-:Y:S02]  /*0210*/  SHF.R.U32.HI R2, RZ, 0x5, R0 ;  /* 0x00000005ff027819 */ /* 0x001fe40000011600 */
[----:B------:R-:W-:Y:S02]  /*0220*/  CS2R R80, SRZ ;  /* 0x0000000000507805 */ /* 0x000fe4000001ff00 */
[----:B------:R-:W-:Y:S02]  /*0230*/  SHF.L.U32 R0, R0, 0x5, RZ ;  /* 0x0000000500007819 */ /* 0x000fe400000006ff */
[----:B------:R-:W-:Y:S02]  /*0240*/  CS2R R82, SRZ ;  /* 0x0000000000527805 */ /* 0x000fe4000001ff00 */
[----:B------:R-:W-:-:S02]  /*0250*/  CS2R R76, SRZ ;  /* 0x00000000004c7805 */ /* 0x000fc4000001ff00 */
[----:B------:R-:W-:Y:S02]  /*0260*/  CS2R R78, SRZ ;  /* 0x00000000004e7805 */ /* 0x000fe4000001ff00 */
[----:B------:R-:W-:Y:S01]  /*0270*/  LOP3.LUT R0, R0, 0x3e0, RZ, 0xc0, !PT ;  /* 0x000003e000007812 */ /* 0x000fe200078ec0ff */
[----:B------:R-:W0:Y:S01]  /*0280*/  S2R R155, SR_CTAID.X ;  /* 0x00000000009b7919 */ /* 0x000e220000002500 */
[----:B------:R-:W1:Y:S01]  /*0290*/  LDC.64 R6, c[0x0][0x270] ;  /* 0x00009c00ff067b82 */ /* 0x000e620000000a00 */
[----:B------:R-:W-:Y:S01]  /*02a0*/  ULDC.64 UR6, c[0x0][0x260] ;  /* 0x0000980000067ab9 */ /* 0x000fe20000000a00 */
[----:B------:R-:W-:Y:S01]  /*02b0*/  IADD3 R4, P3, R0, UR4, RZ ;  /* 0x0000000400047c10 */ /* 0x000fe2000ff7e0ff */
[----:B------:R-:W-:-:S03]  /*02c0*/  ULDC.64 UR8, c[0x0][0x230] ;  /* 0x00008c0000087ab9 */ /* 0x000fc60000000a00 */
[----:B------:R-:W-:Y:S01]  /*02d0*/  IADD3.X R5, RZ, UR5, RZ, P3, !PT ;  /* 0x00000005ff057c10 */ /* 0x000fe20009ffe4ff */
[----:B------:R-:W-:-:S04]  /*02e0*/  ULDC.64 UR4, c[0x0][0x208] ;  /* 0x0000820000047ab9 */ /* 0x000fc80000000a00 */
[----:B------:R2:W5:Y:S04]  /*02f0*/  @P1 LDG.E.128 R136, desc[UR4][R4.64] ;  /* 0x0000000404881981 */ /* 0x000568000c1e1d00 */
[----:B------:R2:W5:Y:S04]  /*0300*/  @P1 LDG.E.128 R132, desc[UR4][R4.64+0x10] ;  /* 0x0000100404841981 */ /* 0x000568000c1e1d00 */
[----:B------:R2:W5:Y:S04]  /*0310*/  @P1 LDG.E.128 R128, desc[UR4][R4.64+0x400] ;  /* 0x0004000404801981 */ /* 0x000568000c1e1d00 */
[----:B------:R2:W5:Y:S01]  /*0320*/  @P1 LDG.E.128 R124, desc[UR4][R4.64+0x410] ;  /* 0x00041004047c1981 */ /* 0x000562000c1e1d00 */
[----:B-1----:R-:W-:-:S03]  /*0330*/  LOP3.LUT P0, RZ, R6, UR8, RZ, 0xfc, !PT ;  /* 0x0000000806ff7c12 */ /* 0x002fc6000f80fcff */
[----:B------:R2:W5:Y:S01]  /*0340*/  @P1 LDG.E.128 R120, desc[UR4][R4.64+0x800] ;  /* 0x0008000404781981 */ /* 0x000562000c1e1d00 */
[----:B------:R-:W-:-:S03]  /*0350*/  LOP3.LUT P0, RZ, R7, UR9, RZ, 0xfc, P0 ;  /* 0x0000000907ff7c12 */ /* 0x000fc6000800fcff */
[----:B------:R2:W5:Y:S01]  /*0360*/  @P1 LDG.E.128 R116, desc[UR4][R4.64+0x810] ;  /* 0x0008100404741981 */ /* 0x000562000c1e1d00 */
[----:B0-----:R-:W-:Y:S02]  /*0370*/  LEA R155, R155, R2, 0x2 ;  /* 0x000000029b9b7211 */ /* 0x001fe400078e10ff */
[----:B------:R-:W-:Y:S01]  /*0380*/  IADD3 R2, P2, R0, UR6, RZ ;  /* 0x0000000600027c10 */ /* 0x000fe2000ff5e0ff */
[----:B------:R2:W5:Y:S01]  /*0390*/  @P1 LDG.E.128 R112, desc[UR4][R4.64+0xc00] ;  /* 0x000c000404701981 */ /* 0x000562000c1e1d00 */
[----:B------:R-:W-:Y:S02]  /*03a0*/  ULDC UR6, c[0x0][0x214] ;  /* 0x0000850000067ab9 */ /* 0x000fe40000000800 */
[----:B------:R-:W-:Y:S01]  /*03b0*/  IADD3.X R3, RZ, UR7, RZ, P2, !PT ;  /* 0x00000007ff037c10 */ /* 0x000fe200097fe4ff */
[----:B------:R2:W5:Y:S01]  /*03c0*/  @P1 LDG.E.128 R108, desc[UR4][R4.64+0xc10] ;  /* 0x000c1004046c1981 */ /* 0x000562000c1e1d00 */
[----:B------:R-:W-:-:S03]  /*03d0*/  ISETP.GE.AND P2, PT, R155, UR6, PT ;  /* 0x000000069b007c0c */ /* 0x000fc6000bf46270 */
        /* <DEDUP_REMOVED lines=8> */
[----:B------:R-:W-:Y:S05]  /*0460*/  @P2 EXIT ;  /* 0x000000000000294d */ /* 0x000fea0003800000 */
[----:B------:R0:W5:Y:S04]  /*0470*/  LDG.E.128 R72, desc[UR4][R2.64] ;  /* 0x0000000402487981 */ /* 0x000168000c1e1d00 */
        /* <DEDUP_REMOVED lines=14> */
[----:B------:R0:W5:Y:S01]  /*0560*/  LDG.E.128 R12, desc[UR4][R2.64+0x1c10] ;  /* 0x001c1004020c7981 */ /* 0x000162000c1e1d00 */
[----:B------:R-:W-:Y:S01]  /*0570*/  ISETP.NE.U32.AND P1, PT, R6, RZ, PT ;  /* 0x000000ff0600720c */ /* 0x000fe20003f25070 */
[----:B------:R-:W-:Y:S01]  /*0580*/  ULDC.U8 UR6, c[0x0][0x2a0] ;  /* 0x0000a80000067ab9 */ /* 0x000fe20000000000 */
[----:B------:R-:W-:Y:S01]  /*0590*/  ULDC UR7, c[0x0][0x2d8] ;  /* 0x0000b60000077ab9 */ /* 0x000fe20000000800 */
[----:B------:R-:W-:Y:S01]  /*05a0*/  ISETP.NE.AND P4, PT, RZ, UR6, PT ;  /* 0x00000006ff007c0c */ /* 0x000fe2000bf85270 */
[----:B------:R-:W-:Y:S01]  /*05b0*/  ULDC UR6, c[0x0][0x218] ;  /* 0x0000860000067ab9 */ /* 0x000fe20000000800 */
[----:B------:R-:W-:Y:S01]  /*05c0*/  ISETP.NE.AND.EX P1, PT, R7, RZ, PT, P1 ;  /* 0x000000ff0700720c */ /* 0x000fe20003f25310 */
[----:B------:R-:W-:Y:S01]  /*05d0*/  ULDC.64 UR10, c[0x0][0x230] ;  /* 0x00008c00000a7ab9 */ /* 0x000fe20000000a00 */
[----:B------:R-:W-:-:S11]  /*05e0*/  ULDC.64 UR8, c[0x0][0x2b8] ;  /* 0x0000ae0000087ab9 */ /* 0x000fd60000000a00 */
.L_x_12852:
[----:B-1----:R-:W1:Y:S01]  /*05f0*/  S2R R176, SR_TID.X ;  /* 0x0000000000b07919 */ /* 0x002e620000002100 */
[----:B------:R-:W3:Y:S01]  /*0600*/  @P1 LDC.64 R144, c[0x0][0x270] ;  /* 0x00009c00ff901b82 */ /* 0x000ee20000000a00 */
[----:B------:R-:W-:Y:S01]  /*0610*/  IMAD R0, R155, UR6, RZ ;  /* 0x000000069b007c24 */ /* 0x000fe2000f8e02ff */
[----:B------:R-:W-:-:S04]  /*0620*/  ISETP.NE.U32.AND P2, PT, RZ, UR10, PT ;  /* 0x0000000aff007c0c */ /* 0x000fc8000bf45070 */
[----:B------:R-:W-:Y:S02]  /*0630*/  SHF.R.S32.HI R141, RZ, 0x1f, R0 ;  /* 0x0000001fff8d7819 */ /* 0x000fe40000011400 */
[----:B0-----:R-:W0:Y:S01]  /*0640*/  LDC.64 R2, c[0x0][0x220] ;  /* 0x00008800ff027b82 */ /* 0x001e220000000a00 */
[----:B------:R-:W-:Y:S02]  /*0650*/  ISETP.NE.AND.EX P2, PT, RZ, UR11, PT, P2 ;  /* 0x0000000bff007c0c */ /* 0x000fe4000bf45320 */
[----:B------:R-:W-:Y:S01]  /*0660*/  LEA.HI R141, R141, R0, RZ, 0x3 ;  /* 0x000000008d8d7211 */ /* 0x000fe200078f18ff */
[----:B---3--:R-:W-:-:S06]  /*0670*/  @P1 IMAD.WIDE R144, R155, 0x2, R144 ;  /* 0x000000029b901825 */ /* 0x008fcc00078e0290 */
[----:B------:R-:W3:Y:S01]  /*0680*/  @P1 LDG.E.U16 R144, desc[UR4][R144.64] ;  /* 0x0000000490901981 */ /* 0x000ee2000c1e1500 */
[----:B-1----:R-:W-:-:S04]  /*0690*/  LOP3.LUT R176, R176, 0x1f, RZ, 0xc0, !PT ;  /* 0x0000001fb0b07812 */ /* 0x002fc800078ec0ff */
[----:B------:R-:W-:-:S05]  /*06a0*/  LEA.HI.SX32 R153, R141, R176, 0x1d ;  /* 0x000000b08d997211 */ /* 0x000fca00078feaff */
[C---:B0-----:R-:W-:Y:S01]  /*06b0*/  IMAD.WIDE.U32 R140, R153.reuse, 0x10, R2 ;  /* 0x00000010998c7825 */ /* 0x041fe200078e0002 */
[----:B------:R-:W-:-:S05]  /*06c0*/  @P2 LEA R146, P3, R153, UR10, 0x4 ;  /* 0x0000000a99922c11 */ /* 0x000fca000f8620ff */
[----:B------:R-:W4:Y:S01]  /*06d0*/  LDG.E.128 R140, desc[UR4][R140.64] ;  /* 0x000000048c8c7981 */ /* 0x000f22000c1e1d00 */
[----:B------:R-:W-:-:S05]  /*06e0*/  @P2 LEA.HI.X R147, R153, UR11, RZ, 0x4, P3 ;  /* 0x0000000b99932c11 */ /* 0x000fca00098f24ff */
[----:B-----5:R0:W5:Y:S01]  /*06f0*/  @P2 LDG.E.128 R8, desc[UR4][R146.64] ;  /* 0x0000000492082981 */ /* 0x020162000c1e1d00 */
[----:B------:R-:W-:-:S04]  /*0700*/  ISETP.NE.U32.AND P3, PT, RZ, UR10, PT ;  /* 0x0000000aff007c0c */ /* 0x000fc8000bf65070 */
[----:B------:R-:W-:Y:S01]  /*0710*/  ISETP.NE.AND.EX P3, PT, RZ, UR11, PT, P3 ;  /* 0x0000000bff007c0c */ /* 0x000fe2000bf65330 */
[----:B------:R-:W-:-:S06]  /*0720*/  HFMA2.MMA R186, -RZ, RZ, 1.875, 0 ;  /* 0x3f800000ffba7435 */ /* 0x000fcc00000001ff */
[----:B---3--:R-:W-:Y:S02]  /*0730*/  @P1 SHF.L.U32 R186, R144, 0x10, RZ ;  /* 0x0000001090ba1819 */ /* 0x008fe400000006ff */
[C---:B----4-:R-:W-:Y:S02]  /*0740*/  SHF.L.U32 R149, R140.reuse, 0x10, RZ ;  /* 0x000000108c957819 */ /* 0x050fe400000006ff */
[----:B------:R-:W-:-:S03]  /*0750*/  PRMT R0, R140, 0x7632, R0 ;  /* 0x000076328c007816 */ /* 0x000fc60000000000 */
[----:B------:R-:W-:Y:S01]  /*0760*/  FMUL.FTZ R166, R149, R186 ;  /* 0x000000ba95a67220 */ /* 0x000fe20000410000 */
[----:B0-----:R-:W-:Y:S06]  /*0770*/  @P3 BRA `(.L_x_12659) ;  /* 0x0000000000083947 */ /* 0x001fec0003800000 */
[----:B------:R-:W-:Y:S05]  /*0780*/  @P0 BRA `(.L_x_12660) ;  /* 0x00000000000c0947 */ /* 0x000fea0003800000 */
[----:B------:R-:W-:Y:S05]  /*0790*/  BRA `(.L_x_12661) ;  /* 0x0000000000107947 */ /* 0x000fea0003800000 */
.L_x_12659:
[----:B-----5:R-:W-:-:S05]  /*07a0*/  SHF.L.U32 R145, R8, 0x10, RZ ;  /* 0x0000001008917819 */ /* 0x020fca00000006ff */
[----:B------:R-:W-:-:S07]  /*07b0*/  FADD.FTZ R166, R166, R145 ;  /* 0x00000091a6a67221 */ /* 0x000fce0000010000 */
.L_x_12660:
[----:B------:R-:W-:-:S04]  /*07c0*/  F2FP.BF16.F32.PACK_AB R140, RZ, R166 ;  /* 0x000000a6ff8c723e */ /* 0x000fc800000010ff */
[----:B--2---:R-:W-:-:S07]  /*07d0*/  PRMT R4, R140, 0x7610, R4 ;  /* 0x000076108c047816 */ /* 0x004fce0000000004 */
.L_x_12661:
[----:B------:R-:W-:-:S05]  /*07e0*/  SHF.L.U32 R165, R0, 0x10, RZ ;  /* 0x0000001000a57819 */ /* 0x000fca00000006ff */
[----:B------:R-:W-:Y:S01]  /*07f0*/  FMUL.FTZ R165, R165, R186 ;  /* 0x000000baa5a57220 */ /* 0x000fe20000410000 */
[----:B------:R-:W-:Y:S06]  /*0800*/  @P3 BRA `(.L_x_12662) ;  /* 0x0000000000083947 */ /* 0x000fec0003800000 */
[----:B------:R-:W-:Y:S05]  /*0810*/  @P0 BRA `(.L_x_12663) ;  /* 0x0000000000100947 */ /* 0x000fea0003800000 */
[----:B------:R-:W-:Y:S05]  /*0820*/  BRA `(.L_x_12664) ;  /* 0x0000000000147947 */ /* 0x000fea0003800000 */
.L_x_12662:
[----:B-----5:R-:W-:-:S04]  /*0830*/  PRMT R0, R8, 0x7632, R0 ;  /* 0x0000763208007816 */ /* 0x020fc80000000000 */
[----:B------:R-:W-:-:S05]  /*0840*/  SHF.L.U32 R0, R0, 0x10, RZ ;  /* 0x0000001000007819 */ /* 0x000fca00000006ff */
[----:B------:R-:W-:-:S07]  /*0850*/  FADD.FTZ R165, R165, R0 ;  /* 0x00000000a5a57221 */ /* 0x000fce0000010000 */
.L_x_12663:
[----:B------:R-:W-:-:S04]  /*0860*/  F2FP.BF16.F32.PACK_AB R0, RZ, R165 ;  /* 0x000000a5ff00723e */ /* 0x000fc800000010ff */
[----:B--2---:R-:W-:-:S07]  /*0870*/  PRMT R4, R4, 0x5410, R0 ;  /* 0x0000541004047816 */ /* 0x004fce0000000000 */
.L_x_12664:
[C---:B------:R-:W-:Y:S02]  /*0880*/  SHF.L.U32 R145, R141.reuse, 0x10, RZ ;  /* 0x000000108d917819 */ /* 0x040fe400000006ff */
[----:B------:R-:W-:-:S03]  /*0890*/  PRMT R141, R141, 0x7632, R141 ;  /* 0x000076328d8d7816 */ /* 0x000fc6000000008d */
[----:B------:R-:W-:Y:S01]  /*08a0*/  FMUL.FTZ R164, R145, R186 ;  /* 0x000000ba91a47220 */ /* 0x000fe20000410000 */
[----:B------:R-:W-:Y:S06]  /*08b0*/  @P3 BRA `(.L_x_12665) ;  /* 0x0000000000083947 */ /* 0x000fec0003800000 */
[----:B------:R-:W-:Y:S05]  /*08c0*/  @P0 BRA `(.L_x_12666) ;  /* 0x00000000000c0947 */ /* 0x000fea0003800000 */
[----:B------:R-:W-:Y:S05]  /*08d0*/  BRA `(.L_x_12667) ;  /* 0x0000000000107947 */ /* 0x000fea0003800000 */
.L_x_12665:
[----:B-----5:R-:W-:-:S05]  /*08e0*/  SHF.L.U32 R145, R9, 0x10, RZ ;  /* 0x0000001009917819 */ /* 0x020fca00000006ff */
[----:B------:R-:W-:-:S07]  /*08f0*/  FADD.FTZ R164, R164, R145 ;  /* 0x00000091a4a47221 */ /* 0x000fce0000010000 */
.L_x_12666:
[----:B------:R-:W-:-:S04]  /*0900*/  F2FP.BF16.F32.PACK_AB R0, RZ, R164 ;  /* 0x000000a4ff00723e */ /* 0x000fc800000010ff */
[----:B--2---:R-:W-:-:S07]  /*0910*/  PRMT R5, R0, 0x7610, R5 ;  /* 0x0000761000057816 */ /* 0x004fce0000000005 */
.L_x_12667:
[----:B------:R-:W-:-:S05]  /*0920*/  SHF.L.U32 R141, R141, 0x10, RZ ;  /* 0x000000108d8d7819 */ /* 0x000fca00000006ff */
[----:B------:R-:W-:Y:S01]  /*0930*/  FMUL.FTZ R163, R141, R186 ;  /* 0x000000ba8da37220 */ /* 0x000fe20000410000 */
[----:B------:R-:W-:Y:S06]  /*0940*/  @P3 BRA `(.L_x_12668) ;  /* 0x0000000000083947 */ /* 0x000fec0003800000 */
[----:B------:R-:W-:Y:S05]  /*0950*/  @P0 BRA `(.L_x_12669) ;  /* 0x0000000000100947 */ /* 0x000fea0003800000 */
[----:B------:R-:W-:Y:S05]  /*0960*/  BRA `(.L_x_12670) ;  /* 0x0000000000147947 */ /* 0x000fea0003800000 */
.L_x_12668:
[----:B-----5:R-:W-:-:S04]  /*0970*/  PRMT R0, R9, 0x7632, R0 ;  /* 0x0000763209007816 */ /* 0x020fc80000000000 */
[----:B------:R-:W-:-:S05]  /*0980*/  SHF.L.U32 R0, R0, 0x10, RZ ;  /* 0x0000001000007819 */ /* 0x000fca00000006ff */
[----:B------:R-:W-:-:S07]  /*0990*/  FADD.FTZ R163, R163, R0 ;  /* 0x00000000a3a37221 */ /* 0x000fce0000010000 */
.L_x_12669:
[----:B------:R-:W-:-:S04]  /*09a0*/  F2FP.BF16.F32.PACK_AB R0, RZ, R163 ;  /* 0x000000a3ff00723e */ /* 0x000fc800000010ff */
[----:B--2---:R-:W-:-:S07]  /*09b0*/  PRMT R5, R5, 0x5410, R0 ;  /* 0x0000541005057816 */ /* 0x004fce0000000000 */
.L_x_12670:
[C---:B------:R-:W-:Y:S02]  /*09c0*/  SHF.L.U32 R141, R142.reuse, 0x10, RZ ;  /* 0x000000108e8d7819 */ /* 0x040fe400000006ff */
[----:B------:R-:W-:-:S03]  /*09d0*/  PRMT R142, R142, 0x7632, R142 ;  /* 0x000076328e8e7816 */ /* 0x000fc6000000008e */
[----:B------:R-:W-:Y:S01]  /*09e0*/  FMUL.FTZ R162, R141, R186 ;  /* 0x000000ba8da27220 */ /* 0x000fe20000410000 */
[----:B------:R-:W-:Y:S06]  /*09f0*/  @P3 BRA `(.L_x_12671) ;  /* 0x0000000000083947 */ /* 0x000fec0003800000 */
[----:B------:R-:W-:Y:S05]  /*0a00*/  @P0 BRA `(.L_x_12672) ;  /* 0x00000000000c0947 */ /* 0x000fea0003800000 */
[----:B------:R-:W-:Y:S05]  /*0a10*/  BRA `(.L_x_12673) ;  /* 0x0000000000107947 */ /* 0x000fea0003800000 */
.L_x_12671:
[----:B-----5:R-:W-:-:S05]  /*0a20*/  SHF.L.U32 R141, R10, 0x10, RZ ;  /* 0x000000100a8d7819 */ /* 0x020fca00000006ff */
[----:B------:R-:W-:-:S07]  /*0a30*/  FADD.FTZ R162, R162, R141 ;  /* 0x0000008da2a27221 */ /* 0x000fce0000010000 */
.L_x_12672:
[----:B------:R-:W-:-:S04]  /*0a40*/  F2FP.BF16.F32.PACK_AB R0, RZ, R162 ;  /* 0x000000a2ff00723e */ /* 0x000fc800000010ff */
[----:B------:R-:W-:-:S07]  /*0a50*/  PRMT R6, R0, 0x7610, R6 ;  /* 0x0000761000067816 */ /* 0x000fce0000000006 */
.L_x_12673:
[----:B------:R-:W-:-:S05]  /*0a60*/  SHF.L.U32 R161, R142, 0x10, RZ ;  /* 0x000000108ea17819 */ /* 0x000fca00000006ff */
[----:B------:R-:W-:Y:S01]  /*0a70*/  FMUL.FTZ R161, R161, R186 ;  /* 0x000000baa1a17220 */ /* 0x000fe20000410000 */
[----:B------:R-:W-:Y:S06]  /*0a80*/  @P3 BRA `(.L_x_12674) ;  /* 0x0000000000083947 */ /* 0x000fec0003800000 */
[----:B------:R-:W-:Y:S05]  /*0a90*/  @P0 BRA `(.L_x_12675) ;  /* 0x0000000000100947 */ /* 0x000fea0003800000 */
[----:B------:R-:W-:Y:S05]  /*0aa0*/  BRA `(.L_x_12676) ;  /* 0x0000000000147947 */ /* 0x000fea0003800000 */
.L_x_12674:
[----:B-----5:R-:W-:-:S04]  /*0ab0*/  PRMT R0, R10, 0x7632, R0 ;  /* 0x000076320a007816 */ /* 0x020fc80000000000 */
[----:B------:R-:W-:-:S05]  /*0ac0*/  SHF.L.U32 R0, R0, 0x10, RZ ;  /* 0x0000001000007819 */ /* 0x000fca00000006ff */
[----:B------:R-:W-:-:S07]  /*0ad0*/  FADD.FTZ R161, R161, R0 ;  /* 0x00000000a1a17221 */ /* 0x000fce0000010000 */
.L_x_12675:
[----:B------:R-:W-:-:S04]  /*0ae0*/  F2FP.BF16.F32.PACK_AB R0, RZ, R161 ;  /* 0x000000a1ff00723e */ /* 0x000fc800000010ff */
[----:B------:R-:W-:-:S07]  /*0af0*/  PRMT R6, R6, 0x5410, R0 ;  /* 0x0000541006067816 */ /* 0x000fce0000000000 */
.L_x_12676:
[C---:B------:R-:W-:Y:S02]  /*0b00*/  SHF.L.U32 R141, R143.reuse, 0x10, RZ ;  /* 0x000000108f8d7819 */ /* 0x040fe400000006ff */
[----:B------:R-:W-:-:S03]  /*0b10*/  PRMT R143, R143, 0x7632, R143 ;  /* 0x000076328f8f7816 */ /* 0x000fc6000000008f */
[----:B------:R-:W-:Y:S01]  /*0b20*/  FMUL.FTZ R160, R141, R186 ;  /* 0x000000ba8da07220 */ /* 0x000fe20000410000 */
[----:B------:R-:W-:Y:S06]  /*0b30*/  @P3 BRA `(.L_x_12677) ;  /* 0x0000000000083947 */ /* 0x000fec0003800000 */
[----:B------:R-:W-:Y:S05]  /*0b40*/  @P0 BRA `(.L_x_12678) ;  /* 0x00000000000c0947 */ /* 0x000fea0003800000 */
[----:B------:R-:W-:Y:S05]  /*0b50*/  BRA `(.L_x_12679) ;  /* 0x0000000000107947 */ /* 0x000fea0003800000 */
.L_x_12677:
[----:B-----5:R-:W-:-:S05]  /*0b60*/  SHF.L.U32 R141, R11, 0x10, RZ ;  /* 0x000000100b8d7819 */ /* 0x020fca00000006ff */
[----:B------:R-:W-:-:S07]  /*0b70*/  FADD.FTZ R160, R160, R141 ;  /* 0x0000008da0a07221 */ /* 0x000fce0000010000 */
.L_x_12678:
[----:B------:R-:W-:-:S04]  /*0b80*/  F2FP.BF16.F32.PACK_AB R0, RZ, R160 ;  /* 0x000000a0ff00723e */ /* 0x000fc800000010ff */
[----:B------:R-:W-:-:S07]  /*0b90*/  PRMT R7, R0, 0x7610, R7 ;  /* 0x0000761000077816 */ /* 0x000fce0000000007 */
.L_x_12679:
[----:B------:R-:W-:-:S05]  /*0ba0*/  SHF.L.U32 R143, R143, 0x10, RZ ;  /* 0x000000108f8f7819 */ /* 0x000fca00000006ff */
[----:B------:R-:W-:Y:S01]  /*0bb0*/  FMUL.FTZ R159, R143, R186 ;  /* 0x000000ba8f9f7220 */ /* 0x000fe20000410000 */
[----:B------:R-:W-:Y:S06]  /*0bc0*/  @P3 BRA `(.L_x_12680) ;  /* 0x0000000000083947 */ /* 0x000fec0003800000 */
[----:B------:R-:W-:Y:S05]  /*0bd0*/  @P0 BRA `(.L_x_12681) ;  /* 0x0000000000100947 */ /* 0x000fea0003800000 */
[----:B------:R-:W-:Y:S05]  /*0be0*/  BRA `(.L_x_12682) ;  /* 0x0000000000147947 */ /* 0x000fea0003800000 */
.L_x_12680:
[----:B-----5:R-:W-:-:S04]  /*0bf0*/  PRMT R0, R11, 0x7632, R0 ;  /* 0x000076320b007816 */ /* 0x020fc80000000000 */
[----:B------:R-:W-:-:S05]  /*0c00*/  SHF.L.U32 R0, R0, 0x10, RZ ;  /* 0x0000001000007819 */ /* 0x000fca00000006ff */
[----:B------:R-:W-:-:S07]  /*0c10*/  FADD.FTZ R159, R159, R0 ;  /* 0x000000009f9f7221 */ /* 0x000fce0000010000 */
.L_x_12681:
[----:B------:R-:W-:-:S04]  /*0c20*/  F2FP.BF16.F32.PACK_AB R0, RZ, R159 ;  /* 0x0000009fff00723e */ /* 0x000fc800000010ff */
[----:B------:R-:W-:-:S07]  /*0c30*/  PRMT R7, R7, 0x5410, R0 ;  /* 0x0000541007077816 */ /* 0x000fce0000000000 */
.L_x_12682:
[----:B------:R-:W0:Y:S01]  /*0c40*/  @P0 LDC.64 R146, c[0x0][0x238] ;  /* 0x00008e00ff920b82 */ /* 0x000e220000000a00 */
[----:B------:R-:W-:-:S05]  /*0c50*/  IADD3 R151, R153, 0x20, RZ ;  /* 0x0000002099977810 */ /* 0x000fca0007ffe0ff */
[----:B------:R-:W-:Y:S02]  /*0c60*/  IMAD.WIDE.U32 R140, R151, 0x10, R2 ;  /* 0x00000010978c7825 */ /* 0x000fe400078e0002 */
[----:B------:R-:W1:Y:S01]  /*0c70*/  @P2 LDC.64 R144, c[0x0][0x230] ;  /* 0x00008c00ff902b82 */ /* 0x000e620000000a00 */
[----:B0-----:R-:W-:-:S04]  /*0c80*/  @P0 LEA R146, P5, R153, R146, 0x4 ;  /* 0x0000009299920211 */ /* 0x001fc800078a20ff */
[----:B------:R-:W-:-:S05]  /*0c90*/  @P0 LEA.HI.X R147, R153, R147, RZ, 0x4, P5 ;  /* 0x0000009399930211 */ /* 0x000fca00028f24ff */
[----:B------:R0:W-:Y:S04]  /*0ca0*/  @P0 STG.E.128 desc[UR4][R146.64], R4 ;  /* 0x0000000492000986 */ /* 0x0001e8000c101d04 */
[----:B------:R-:W3:Y:S01]  /*0cb0*/  LDG.E.128 R140, desc[UR4][R140.64] ;  /* 0x000000048c8c7981 */ /* 0x000ee2000c1e1d00 */
[----:B-1----:R-:W-:-:S05]  /*0cc0*/  @P2 IMAD.WIDE.U32 R144, R151, 0x10, R144 ;  /* 0x0000001097902825 */ /* 0x002fca00078e0090 */
[----:B-----5:R0:W5:Y:S01]  /*0cd0*/  @P2 LDG.E.128 R8, desc[UR4][R144.64] ;  /* 0x0000000490082981 */ /* 0x020162000c1e1d00 */
[C---:B---3--:R-:W-:Y:S02]  /*0ce0*/  SHF.L.U32 R149, R140.reuse, 0x10, RZ ;  /* 0x000000108c957819 */ /* 0x048fe400000006ff */
[----:B------:R-:W-:-:S03]  /*0cf0*/  PRMT R0, R140, 0x7632, R0 ;  /* 0x000076328c007816 */ /* 0x000fc60000000000 */
[----:B------:R-:W-:Y:S01]  /*0d00*/  FMUL.FTZ R158, R149, R186 ;  /* 0x000000ba959e7220 */ /* 0x000fe20000410000 */
[----:B0-----:R-:W-:Y:S06]  /*0d10*/  @P3 BRA `(.L_x_12683) ;  /* 0x0000000000083947 */ /* 0x001fec0003800000 */
[----:B------:R-:W-:Y:S05]  /*0d20*/  @P0 BRA `(.L_x_12684) ;  /* 0x00000000000c0947 */ /* 0x000fea0003800000 */
[----:B------:R-:W-:Y:S05]  /*0d30*/  BRA `(.L_x_12685) ;  /* 0x0000000000107947 */ /* 0x000fea0003800000 */
.L_x_12683:
[----:B-----5:R-:W-:-:S05]  /*0d40*/  SHF.L.U32 R145, R8, 0x10, RZ ;  /* 0x0000001008917819 */ /* 0x020fca00000006ff */
[----:B------:R-:W-:-:S07]  /*0d50*/  FADD.FTZ R158, R145, R158 ;  /* 0x0000009e919e7221 */ /* 0x000fce0000010000 */
.L_x_12684:
[----:B------:R-:W-:-:S04]  /*0d60*/  F2FP.BF16.F32.PACK_AB R140, RZ, R158 ;  /* 0x0000009eff8c723e */ /* 0x000fc800000010ff */
[----:B--2---:R-:W-:-:S07]  /*0d70*/  PRMT R4, R140, 0x7610, R4 ;  /* 0x000076108c047816 */ /* 0x004fce0000000004 */
.L_x_12685:
[----:B------:R-:W-:-:S05]  /*0d80*/  SHF.L.U32 R157, R0, 0x10, RZ ;  /* 0x00000010009d7819 */ /* 0x000fca00000006ff */
[----:B------:R-:W-:Y:S01]  /*0d90*/  FMUL.FTZ R157, R157, R186 ;  /* 0x000000ba9d9d7220 */ /* 0x000fe20000410000 */
[----:B------:R-:W-:Y:S06]  /*0da0*/  @P3 BRA `(.L_x_12686) ;  /* 0x0000000000083947 */ /* 0x000fec0003800000 */
[----:B------:R-:W-:Y:S05]  /*0db0*/  @P0 BRA `(.L_x_12687) ;  /* 0x0000000000100947 */ /* 0x000fea0003800000 */
[----:B------:R-:W-:Y:S05]  /*0dc0*/  BRA `(.L_x_12688) ;  /* 0x0000000000147947 */ /* 0x000fea0003800000 */
.L_x_12686:
[----:B-----5:R-:W-:-:S04]  /*0dd0*/  PRMT R0, R8, 0x7632, R0 ;  /* 0x0000763208007816 */ /* 0x020fc80000000000 */
[----:B------:R-:W-:-:S05]  /*0de0*/  SHF.L.U32 R0, R0, 0x10, RZ ;  /* 0x0000001000007819 */ /* 0x000fca00000006ff */
[----:B------:R-:W-:-:S07]  /*0df0*/  FADD.FTZ R157, R157, R0 ;  /* 0x000000009d9d7221 */ /* 0x000fce0000010000 */
.L_x_12687:
[----:B------:R-:W-:-:S04]  /*0e00*/  F2FP.BF16.F32.PACK_AB R0, RZ, R157 ;  /* 0x0000009dff00723e */ /* 0x000fc800000010ff */
[----:B--2---:R-:W-:-:S07]  /*0e10*/  PRMT R4, R4, 0x5410, R0 ;  /* 0x0000541004047816 */ /* 0x004fce0000000000 */
.L_x_12688:
[C---:B------:R-:W-:Y:S02]  /*0e20*/  SHF.L.U32 R145, R141.reuse, 0x10, RZ ;  /* 0x000000108d917819 */ /* 0x040fe400000006ff */
[----:B------:R-:W-:-:S03]  /*0e30*/  PRMT R141, R141, 0x7632, R141 ;  /* 0x000076328d8d7816 */ /* 0x000fc6000000008d */
[----:B------:R-:W-:Y:S01]  /*0e40*/  FMUL.FTZ R156, R145, R186 ;  /* 0x000000ba919c7220 */ /* 0x000fe20000410000 */
[----:B------:R-:W-:Y:S06]  /*0e50*/  @P3 BRA `(.L_x_12689) ;  /* 0x0000000000083947 */ /* 0x000fec0003800000 */
[----:B------:R-:W-:Y:S05]  /*0e60*/  @P0 BRA `(.L_x_12690) ;  /* 0x00000000000c0947 */ /* 0x000fea0003800000 */
[----:B------:R-:W-:Y:S05]  /*0e70*/  BRA `(.L_x_12691) ;  /* 0x0000000000107947 */ /* 0x000fea0003800000 */
.L_x_12689:
[----:B-----5:R-:W-:-:S05]  /*0e80*/  SHF.L.U32 R145, R9, 0x10, RZ ;  /* 0x0000001009917819 */ /* 0x020fca00000006ff */
[----:B------:R-:W-:-:S07]  /*0e90*/  FADD.FTZ R156, R145, R156 ;  /* 0x0000009c919c7221 */ /* 0x000fce0000010000 */
.L_x_12690:
[----:B------:R-:W-:-:S04]  /*0ea0*/  F2FP.BF16.F32.PACK_AB R0, RZ, R156 ;  /* 0x0000009cff00723e */ /* 0x000fc800000010ff */
[----:B--2---:R-:W-:-:S07]  /*0eb0*/  PRMT R5, R0, 0x7610, R5 ;  /* 0x0000761000057816 */ /* 0x004fce0000000005 */
.L_x_12691:
[----:B------:R-:W-:-:S05]  /*0ec0*/  SHF.L.U32 R141, R141, 0x10, RZ ;  /* 0x000000108d8d7819 */ /* 0x000fca00000006ff */
[----:B------:R-:W-:Y:S01]  /*0ed0*/  FMUL.FTZ R154, R141, R186 ;  /* 0x000000ba8d9a7220 */ /* 0x000fe20000410000 */
[----:B------:R-:W-:Y:S06]  /*0ee0*/  @P3 BRA `(.L_x_12692) ;  /* 0x0000000000083947 */ /* 0x000fec0003800000 */
[----:B------:R-:W-:Y:S05]  /*0ef0*/  @P0 BRA `(.L_x_12693) ;  /* 0x0000000000100947 */ /* 0x000fea0003800000 */
[----:B------:R-:W-:Y:S05]  /*0f00*/  BRA `(.L_x_12694) ;  /* 0x0000000000147947 */ /* 0x000fea0003800000 */
.L_x_12692:
[----:B-----5:R-:W-:-:S04]  /*0f10*/  PRMT R0, R9, 0x7632, R0 ;  /* 0x0000763209007816 */ /* 0x020fc80000000000 */
[----:B------:R-:W-:-:S05]  /*0f20*/  SHF.L.U32 R141, R0, 0x10, RZ ;  /* 0x00000010008d7819 */ /* 0x000fca00000006ff */
[----:B------:R-:W-:-:S07]  /*0f30*/  FADD.FTZ R154, R154, R141 ;  /* 0x0000008d9a9a7221 */ /* 0x000fce0000010000 */
.L_x_12693:
[----:B------:R-:W-:-:S04]  /*0f40*/  F2FP.BF16.F32.PACK_AB R0, RZ, R154 ;  /* 0x0000009aff00723e */ /* 0x000fc800000010ff */
[----:B--2---:R-:W-:-:S07]  /*0f50*/  PRMT R5, R5, 0x5410, R0 ;  /* 0x0000541005057816 */ /* 0x004fce0000000000 */
.L_x_12694:
[C---:B------:R-:W-:Y:S02]  /*0f60*/  SHF.L.U32 R141, R142.reuse, 0x10, RZ ;  /* 0x000000108e8d7819 */ /* 0x040fe400000006ff */
[----:B------:R-:W-:-:S03]  /*0f70*/  PRMT R142, R142, 0x7632, R142 ;  /* 0x000076328e8e7816 */ /* 0x000fc6000000008e */
[----:B------:R-:W-:Y:S01]  /*0f80*/  FMUL.FTZ R152, R141, R186 ;  /* 0x000000ba8d987220 */ /* 0x000fe20000410000 */
[----:B------:R-:W-:Y:S06]  /*0f90*/  @P3 BRA `(.L_x_12695) ;  /* 0x0000000000083947 */ /* 0x000fec0003800000 */
[----:B------:R-:W-:Y:S05]  /*0fa0*/  @P0 BRA `(.L_x_12696) ;  /* 0x00000000000c0947 */ /* 0x000fea0003800000 */
[----:B------:R-:W-:Y:S05]  /*0fb0*/  BRA `(.L_x_12697) ;  /* 0x0000000000107947 */ /* 0x000fea0003800000 */
.L_x_12695:
[----:B-----5:R-:W-:-:S05]  /*0fc0*/  SHF.L.U32 R141, R10, 0x10, RZ ;  /* 0x000000100a8d7819 */ /* 0x020fca00000006ff */
[----:B------:R-:W-:-:S07]  /*0fd0*/  FADD.FTZ R152, R141, R152 ;  /* 0x000000988d987221 */ /* 0x000fce0000010000 */
.L_x_12696:
[----:B------:R-:W-:-:S04]  /*0fe0*/  F2FP.BF16.F32.PACK_AB R0, RZ, R152 ;  /* 0x00000098ff00723e */ /* 0x000fc800000010ff */
[----:B------:R-:W-:-:S07]  /*0ff0*/  PRMT R6, R0, 0x7610, R6 ;  /* 0x0000761000067816 */ /* 0x000fce0000000006 */
.L_x_12697:
[----:B------:R-:W-:-:S05]  /*1000*/  SHF.L.U32 R141, R142, 0x10, RZ ;  /* 0x000000108e8d7819 */ /* 0x000fca00000006ff */
[----:B------:R-:W-:Y:S01]  /*1010*/  FMUL.FTZ R150, R141, R186 ;  /* 0x000000ba8d967220 */ /* 0x000fe20000410000 */
[----:B------:R-:W-:Y:S06]  /*1020*/  @P3 BRA `(.L_x_12698) ;  /* 0x0000000000083947 */ /* 0x000fec0003800000 */
[----:B------:R-:W-:Y:S05]  /*1030*/  @P0 BRA `(.L_x_12699) ;  /* 0x0000000000100947 */ /* 0x000fea0003800000 */
[----:B------:R-:W-:Y:S05]  /*1040*/  BRA `(.L_x_12700) ;  /* 0x0000000000147947 */ /* 0x000fea0003800000 */
.L_x_12698:
[----:B-----5:R-:W-:-:S04]  /*1050*/  PRMT R0, R10, 0x7632, R0 ;  /* 0x000076320a007816 */ /* 0x020fc80000000000 */
[----:B------:R-:W-:-:S05]  /*1060*/  SHF.L.U32 R141, R0, 0x10, RZ ;  /* 0x00000010008d7819 */ /* 0x000fca00000006ff */
[----:B------:R-:W-:-:S07]  /*1070*/  FADD.FTZ R150, R150, R141 ;  /* 0x0000008d96967221 */ /* 0x000fce0000010000 */
.L_x_12699:
[----:B------:R-:W-:-:S04]  /*1080*/  F2FP.BF16.F32.PACK_AB R0, RZ, R150 ;  /* 0x00000096ff00723e */ /* 0x000fc800000010ff */
[----:B------:R-:W-:-:S07]  /*1090*/  PRMT R6, R6, 0x5410, R0 ;  /* 0x0000541006067816 */ /* 0x000fce0000000000 */
.L_x_12700:
[C---:B------:R-:W-:Y:S02]  /*10a0*/  SHF.L.U32 R141, R143.reuse, 0x10, RZ ;  /* 0x000000108f8d7819 */ /* 0x040fe400000006ff */
[----:B------:R-:W-:-:S03]  /*10b0*/  PRMT R143, R143, 0x7632, R143 ;  /* 0x000076328f8f7816 */ /* 0x000fc6000000008f */
[----:B------:R-:W-:Y:S01]  /*10c0*/  FMUL.FTZ R148, R141, R186 ;  /* 0x000000ba8d947220 */ /* 0x000fe20000410000 */
[----:B------:R-:W-:Y:S06]  /*10d0*/  @P3 BRA `(.L_x_12701) ;  /* 0x0000000000083947 */ /* 0x000fec0003800000 */
[----:B------:R-:W-:Y:S05]  /*10e0*/  @P0 BRA `(.L_x_12702) ;  /* 0x00000000000c0947 */ /* 0x000fea0003800000 */
[----:B------:R-:W-:Y:S05]  /*10f0*/  BRA `(.L_x_12703) ;  /* 0x0000000000107947 */ /* 0x000fea0003800000 */
.L_x_12701:
[----:B-----5:R-:W-:-:S05]  /*1100*/  SHF.L.U32 R141, R11, 0x10, RZ ;  /* 0x000000100b8d7819 */ /* 0x020fca00000006ff */
[----:B------:R-:W-:-:S07]  /*1110*/  FADD.FTZ R148, R141, R148 ;  /* 0x000000948d947221 */ /* 0x000fce0000010000 */
.L_x_12702:
[----:B------:R-:W-:-:S04]  /*1120*/  F2FP.BF16.F32.PACK_AB R0, RZ, R148 ;  /* 0x00000094ff00723e */ /* 0x000fc800000010ff */
[----:B------:R-:W-:-:S07]  /*1130*/  PRMT R7, R0, 0x7610, R7 ;  /* 0x0000761000077816 */ /* 0x000fce0000000007 */
.L_x_12703:
[----:B------:R-:W-:-:S05]  /*1140*/  SHF.L.U32 R143, R143, 0x10, RZ ;  /* 0x000000108f8f7819 */ /* 0x000fca00000006ff */
[----:B------:R-:W-:Y:S01]  /*1150*/  FMUL.FTZ R0, R143, R186 ;  /* 0x000000ba8f007220 */ /* 0x000fe20000410000 */
[----:B------:R-:W-:Y:S06]  /*1160*/  @P3 BRA `(.L_x_12704) ;  /* 0x0000000000083947 */ /* 0x000fec0003800000 */
[----:B------:R-:W-:Y:S05]  /*1170*/  @P0 BRA `(.L_x_12705) ;  /* 0x0000000000100947 */ /* 0x000fea0003800000 */
[----:B------:R-:W-:Y:S05]  /*1180*/  BRA `(.L_x_12706) ;  /* 0x0000000000147947 */ /* 0x000fea0003800000 */
.L_x_12704:
[----:B-----5:R-:W-:-:S04]  /*1190*/  PRMT R140, R11, 0x7632, R140 ;  /* 0x000076320b8c7816 */ /* 0x020fc8000000008c */
[----:B------:R-:W-:-:S05]  /*11a0*/  SHF.L.U32 R141, R140, 0x10, RZ ;  /* 0x000000108c8d7819 */ /* 0x000fca00000006ff */
[----:B------:R-:W-:-:S07]  /*11b0*/  FADD.FTZ R0, R0, R141 ;  /* 0x0000008d00007221 */ /* 0x000fce0000010000 */
.L_x_12705:
[----:B------:R-:W-:-:S04]  /*11c0*/  F2FP.BF16.F32.PACK_AB R140, RZ, R0 ;  /* 0x00000000ff8c723e */ /* 0x000fc800000010ff */
[----:B------:R-:W-:-:S07]  /*11d0*/  PRMT R7, R7, 0x5410, R140 ;  /* 0x0000541007077816 */ /* 0x000fce000000008c */
.L_x_12706:
[----:B------:R-:W0:Y:S01]  /*11e0*/  @P0 LDC.64 R144, c[0x0][0x238] ;  /* 0x00008e00ff900b82 */ /* 0x000e220000000a00 */
[----:B------:R-:W-:-:S05]  /*11f0*/  IADD3 R149, R153, 0x40, RZ ;  /* 0x0000004099957810 */ /* 0x000fca0007ffe0ff */
[----:B------:R-:W-:Y:S02]  /*1200*/  IMAD.WIDE.U32 R140, R149, 0x10, R2 ;  /* 0x00000010958c7825 */ /* 0x000fe400078e0002 */
[----:B------:R-:W1:Y:S02]  /*1210*/  @P2 LDC.64 R146, c[0x0][0x230] ;  /* 0x00008c00ff922b82 */ /* 0x000e640000000a00 */
[----:B0-----:R-:W-:-:S05]  /*1220*/  @P0 IMAD.WIDE.U32 R144, R151, 0x10, R144 ;  /* 0x0000001097900825 */ /* 0x001fca00078e0090 */
        /* <DEDUP_REMOVED lines=10> */
.L_x_12707:
[----:B-----5:R-:W-:-:S05]  /*12d0*/  SHF.L.U32 R145, R8, 0x10, RZ ;  /* 0x0000001008917819 */ /* 0x020fca00000006ff */
[----:B------:R-:W-:-:S07]  /*12e0*/  FADD.FTZ R168, R145, R168 ;  /* 0x000000a891a87221 */ /* 0x000fce0000010000 */
.L_x_12708:
[----:B------:R-:W-:-:S04]  /*12f0*/  F2FP.BF16.F32.PACK_AB R140, RZ, R168 ;  /* 0x000000a8ff8c723e */ /* 0x000fc800000010ff */
[----:B--2---:R-:W-:-:S07]  /*1300*/  PRMT R4, R140, 0x7610, R4 ;  /* 0x000076108c047816 */ /* 0x004fce0000000004 */
.L_x_12709:
[----:B------:R-:W-:-:S05]  /*1310*/  SHF.L.U32 R169, R169, 0x10, RZ ;  /* 0x00000010a9a97819 */ /* 0x000fca00000006ff */
[----:B------:R-:W-:Y:S01]  /*1320*/  FMUL.FTZ R167, R169, R186 ;  /* 0x000000baa9a77220 */ /* 0x000fe20000410000 */
[----:B------:R-:W-:Y:S06]  /*1330*/  @P3 BRA `(.L_x_12710) ;  /* 0x0000000000083947 */ /* 0x000fec0003800000 */
[----:B------:R-:W-:Y:S05]  /*1340*/  @P0 BRA `(.L_x_12711) ;  /* 0x0000000000100947 */ /* 0x000fea0003800000 */
[----:B------:R-:W-:Y:S05]  /*1350*/  BRA `(.L_x_12712) ;  /* 0x0000000000147947 */ /* 0x000fea0003800000 */
.L_x_12710:
[----:B-----5:R-:W-:-:S04]  /*1360*/  PRMT R140, R8, 0x7632, R140 ;  /* 0x00007632088c7816 */ /* 0x020fc8000000008c */
[----:B------:R-:W-:-:S05]  /*1370*/  SHF.L.U32 R140, R140, 0x10, RZ ;  /* 0x000000108c8c7819 */ /* 0x000fca00000006ff */
[----:B------:R-:W-:-:S07]  /*1380*/  FADD.FTZ R167, R167, R140 ;  /* 0x0000008ca7a77221 */ /* 0x000fce0000010000 */
.L_x_12711:
[----:B------:R-:W-:-:S04]  /*1390*/  F2FP.BF16.F32.PACK_AB R140, RZ, R167 ;  /* 0x000000a7ff8c723e */ /* 0x000fc800000010ff */
[----:B--2---:R-:W-:-:S07]  /*13a0*/  PRMT R4, R4, 0x5410, R140 ;  /* 0x0000541004047816 */ /* 0x004fce000000008c */
.L_x_12712:
[C---:B------:R-:W-:Y:S02]  /*13b0*/  SHF.L.U32 R145, R141.reuse, 0x10, RZ ;  /* 0x000000108d917819 */ /* 0x040fe400000006ff */
[----:B------:R-:W-:-:S03]  /*13c0*/  PRMT R141, R141, 0x7632, R141 ;  /* 0x000076328d8d7816 */ /* 0x000fc6000000008d */
[----:B------:R-:W-:Y:S01]  /*13d0*/  FMUL.FTZ R170, R145, R186 ;  /* 0x000000ba91aa7220 */ /* 0x000fe20000410000 */
[----:B------:R-:W-:Y:S06]  /*13e0*/  @P3 BRA `(.L_x_12713) ;  /* 0x0000000000083947 */ /* 0x000fec0003800000 */
[----:B------:R-:W-:Y:S05]  /*13f0*/  @P0 BRA `(.L_x_12714) ;  /* 0x00000000000c0947 */ /* 0x000fea0003800000 */
[----:B------:R-:W-:Y:S05]  /*1400*/  BRA `(.L_x_12715) ;  /* 0x0000000000107947 */ /* 0x000fea0003800000 */
.L_x_12713:
[----:B-----5:R-:W-:-:S05]  /*1410*/  SHF.L.U32 R145, R9, 0x10, RZ ;  /* 0x0000001009917819 */ /* 0x020fca00000006ff */
[----:B------:R-:W-:-:S07]  /*1420*/  FADD.FTZ R170, R145, R170 ;  /* 0x000000aa91aa7221 */ /* 0x000fce0000010000 */
.L_x_12714:
[----:B------:R-:W-:-:S04]  /*1430*/  F2FP.BF16.F32.PACK_AB R140, RZ, R170 ;  /* 0x000000aaff8c723e */ /* 0x000fc800000010ff */
[----:B--2---:R-:W-:-:S07]  /*1440*/  PRMT R5, R140, 0x7610, R5 ;  /* 0x000076108c057816 */ /* 0x004fce0000000005 */
.L_x_12715:
[----:B------:R-:W-:-:S05]  /*1450*/  SHF.L.U32 R141, R141, 0x10, RZ ;  /* 0x000000108d8d7819 */ /* 0x000fca00000006ff */
[----:B------:R-:W-:Y:S01]  /*1460*/  FMUL.FTZ R169, R141, R186 ;  /* 0x000000ba8da97220 */ /* 0x000fe20000410000 */
[----:B------:R-:W-:Y:S06]  /*1470*/  @P3 BRA `(.L_x_12716) ;  /* 0x0000000000083947 */ /* 0x000fec0003800000 */
[----:B------:R-:W-:Y:S05]  /*1480*/  @P0 BRA `(.L_x_12717) ;  /* 0x0000000000100947 */ /* 0x000fea0003800000 */
[----:B------:R-:W-:Y:S05]  /*1490*/  BRA `(.L_x_12718) ;  /* 0x0000000000147947 */ /* 0x000fea0003800000 */
.L_x_12716:
[----:B-----5:R-:W-:-:S04]  /*14a0*/  PRMT R140, R9, 0x7632, R140 ;  /* 0x00007632098c7816 */ /* 0x020fc8000000008c */
[----:B------:R-:W-:-:S05]  /*14b0*/  SHF.L.U32 R140, R140, 0x10, RZ ;  /* 0x000000108c8c7819 */ /* 0x000fca00000006ff */
[----:B------:R-:W-:-:S07]  /*14c0*/  FADD.FTZ R169, R169, R140 ;  /* 0x0000008ca9a97221 */ /* 0x000fce0000010000 */
.L_x_12717:
[----:B------:R-:W-:-:S04]  /*14d0*/  F2FP.BF16.F32.PACK_AB R140, RZ, R169 ;  /* 0x000000a9ff8c723e */ /* 0x000fc800000010ff */
[----:B--2---:R-:W-:-:S07]  /*14e0*/  PRMT R5, R5, 0x5410, R140 ;  /* 0x0000541005057816 */ /* 0x004fce000000008c */
.L_x_12718:
[C---:B------:R-:W-:Y:S02]  /*14f0*/  SHF.L.U32 R173, R142.reuse, 0x10, RZ ;  /* 0x000000108ead7819 */ /* 0x040fe400000006ff */
[----:B------:R-:W-:-:S03]  /*1500*/  PRMT R142, R142, 0x7632, R142 ;  /* 0x000076328e8e7816 */ /* 0x000fc6000000008e */
[----:B------:R-:W-:Y:S01]  /*1510*/  FMUL.FTZ R173, R173, R186 ;  /* 0x000000baadad7220 */ /* 0x000fe20000410000 */
[----:B------:R-:W-:Y:S06]  /*1520*/  @P3 BRA `(.L_x_12719) ;  /* 0x0000000000083947 */ /* 0x000fec0003800000 */
[----:B------:R-:W-:Y:S05]  /*1530*/  @P0 BRA `(.L_x_12720) ;  /* 0x00000000000c0947 */ /* 0x000fea0003800000 */
[----:B------:R-:W-:Y:S05]  /*1540*/  BRA `(.L_x_12721) ;  /* 0x0000000000107947 */ /* 0x000fea0003800000 */
.L_x_12719:
[----:B-----5:R-:W-:-:S05]  /*1550*/  SHF.L.U32 R140, R10, 0x10, RZ ;  /* 0x000000100a8c7819 */ /* 0x020fca00000006ff */
[----:B------:R-:W-:-:S07]  /*1560*/  FADD.FTZ R173, R140, R173 ;  /* 0x000000ad8cad7221 */ /* 0x000fce0000010000 */
.L_x_12720:
[----:B------:R-:W-:-:S04]  /*1570*/  F2FP.BF16.F32.PACK_AB R140, RZ, R173 ;  /* 0x000000adff8c723e */ /* 0x000fc800000010ff */
[----:B------:R-:W-:-:S07]  /*1580*/  PRMT R6, R140, 0x7610, R6 ;  /* 0x000076108c067816 */ /* 0x000fce0000000006 */
.L_x_12721:
[----:B------:R-:W-:-:S05]  /*1590*/  SHF.L.U32 R141, R142, 0x10, RZ ;  /* 0x000000108e8d7819 */ /* 0x000fca00000006ff */
[----:B------:R-:W-:Y:S01]  /*15a0*/  FMUL.FTZ R172, R141, R186 ;  /* 0x000000ba8dac7220 */ /* 0x000fe20000410000 */
[----:B------:R-:W-:Y:S06]  /*15b0*/  @P3 BRA `(.L_x_12722) ;  /* 0x0000000000083947 */ /* 0x000fec0003800000 */
[----:B------:R-:W-:Y:S05]  /*15c0*/  @P0 BRA `(.L_x_12723) ;  /* 0x0000000000100947 */ /* 0x000fea0003800000 */
[----:B------:R-:W-:Y:S05]  /*15d0*/  BRA `(.L_x_12724) ;  /* 0x0000000000147947 */ /* 0x000fea0003800000 */
.L_x_12722:
[----:B-----5:R-:W-:-:S04]  /*15e0*/  PRMT R140, R10, 0x7632, R140 ;  /* 0x000076320a8c7816 */ /* 0x020fc8000000008c */
[----:B------:R-:W-:-:S05]  /*15f0*/  SHF.L.U32 R141, R140, 0x10, RZ ;  /* 0x000000108c8d7819 */ /* 0x000fca00000006ff */
[----:B------:R-:W-:-:S07]  /*1600*/  FADD.FTZ R172, R172, R141 ;  /* 0x0000008dacac7221 */ /* 0x000fce0000010000 */
.L_x_12723:
[----:B------:R-:W-:-:S04]  /*1610*/  F2FP.BF16.F32.PACK_AB R140, RZ, R172 ;  /* 0x000000acff8c723e */ /* 0x000fc800000010ff */
[----:B------:R-:W-:-:S07]  /*1620*/  PRMT R6, R6, 0x5410, R140 ;  /* 0x0000541006067816 */ /* 0x000fce000000008c */
.L_x_12724:
[C---:B------:R-:W-:Y:S02]  /*1630*/  SHF.L.U32 R175, R143.reuse, 0x10, RZ ;  /* 0x000000108faf7819 */ /* 0x040fe400000006ff */
[----:B------:R-:W-:-:S03]  /*1640*/  PRMT R143, R143, 0x7632, R143 ;  /* 0x000076328f8f7816 */ /* 0x000fc6000000008f */
[----:B------:R-:W-:Y:S01]  /*1650*/  FMUL.FTZ R175, R175, R186 ;  /* 0x000000baafaf7220 */ /* 0x000fe20000410000 */
[----:B------:R-:W-:Y:S06]  /*1660*/  @P3 BRA `(.L_x_12725) ;  /* 0x0000000000083947 */ /* 0x000fec0003800000 */
[----:B------:R-:W-:Y:S05]  /*1670*/  @P0 BRA `(.L_x_12726) ;  /* 0x00000000000c0947 */ /* 0x000fea0003800000 */
[----:B------:R-:W-:Y:S05]  /*1680*/  BRA `(.L_x_12727) ;  /* 0x0000000000107947 */ /* 0x000fea0003800000 */
.L_x_12725:
[----:B-----5:R-:W-:-:S05]  /*1690*/  SHF.L.U32 R140, R11, 0x10, RZ ;  /* 0x000000100b8c7819 */ /* 0x020fca00000006ff */
[----:B------:R-:W-:-:S07]  /*16a0*/  FADD.FTZ R175, R140, R175 ;  /* 0x000000af8caf7221 */ /* 0x000fce0000010000 */
.L_x_12726:
[----:B------:R-:W-:-:S04]  /*16b0*/  F2FP.BF16.F32.PACK_AB R140, RZ, R175 ;  /* 0x000000afff8c723e */ /* 0x000fc800000010ff */
[----:B------:R-:W-:-:S07]  /*16c0*/  PRMT R7, R140, 0x7610, R7 ;  /* 0x000076108c077816 */ /* 0x000fce0000000007 */
.L_x_12727:
[----:B------:R-:W-:-:S05]  /*16d0*/  SHF.L.U32 R143, R143, 0x10, RZ ;  /* 0x000000108f8f7819 */ /* 0x000fca00000006ff */
[----:B------:R-:W-:Y:S01]  /*16e0*/  FMUL.FTZ R174, R143, R186 ;  /* 0x000000ba8fae7220 */ /* 0x000fe20000410000 */
[----:B------:R-:W-:Y:S06]  /*16f0*/  @P3 BRA `(.L_x_12728) ;  /* 0x0000000000083947 */ /* 0x000fec0003800000 */
[----:B------:R-:W-:Y:S05]  /*1700*/  @P0 BRA `(.L_x_12729) ;  /* 0x0000000000100947 */ /* 0x000fea0003800000 */
[----:B------:R-:W-:Y:S05]  /*1710*/  BRA `(.L_x_12730) ;  /* 0x0000000000147947 */ /* 0x000fea0003800000 */
.L_x_12728:
[----:B-----5:R-:W-:-:S04]  /*1720*/  PRMT R140, R11, 0x7632, R140 ;  /* 0x000076320b8c7816 */ /* 0x020fc8000000008c */
[----:B------:R-:W-:-:S05]  /*1730*/  SHF.L.U32 R141, R140, 0x10, RZ ;  /* 0x000000108c8d7819 */ /* 0x000fca00000006ff */
[----:B------:R-:W-:-:S07]  /*1740*/  FADD.FTZ R174, R174, R141 ;  /* 0x0000008daeae7221 */ /* 0x000fce0000010000 */
.L_x_12729:
[----:B------:R-:W-:-:S04]  /*1750*/  F2FP.BF16.F32.PACK_AB R140, RZ, R174 ;  /* 0x000000aeff8c723e */ /* 0x000fc800000010ff */
[----:B------:R-:W-:-:S07]  /*1760*/  PRMT R7, R7, 0x5410, R140 ;  /* 0x0000541007077816 */ /* 0x000fce000000008c */
.L_x_12730:
        /* <DEDUP_REMOVED lines=15> */
.L_x_12731:
[----:B-----5:R-:W-:-:S05]  /*1860*/  SHF.L.U32 R145, R8, 0x10, RZ ;  /* 0x0000001008917819 */ /* 0x020fca00000006ff */
[----:B------:R-:W-:-:S07]  /*1870*/  FADD.FTZ R178, R145, R178 ;  /* 0x000000b291b27221 */ /* 0x000fce0000010000 */
.L_x_12732:
[----:B------:R-:W-:-:S04]  /*1880*/  F2FP.BF16.F32.PACK_AB R140, RZ, R178 ;  /* 0x000000b2ff8c723e */ /* 0x000fc800000010ff */
[----:B--2---:R-:W-:-:S07]  /*1890*/  PRMT R4, R140, 0x7610, R4 ;  /* 0x000076108c047816 */ /* 0x004fce0000000004 */
.L_x_12733:
[----:B------:R-:W-:-:S05]  /*18a0*/  SHF.L.U32 R179, R179, 0x10, RZ ;  /* 0x00000010b3b37819 */ /* 0x000fca00000006ff */
[----:B------:R-:W-:Y:S01]  /*18b0*/  FMUL.FTZ R177, R179, R186 ;  /* 0x000000bab3b17220 */ /* 0x000fe20000410000 */
[----:B------:R-:W-:Y:S06]  /*18c0*/  @P3 BRA `(.L_x_12734) ;  /* 0x0000000000083947 */ /* 0x000fec0003800000 */
[----:B------:R-:W-:Y:S05]  /*18d0*/  @P0 BRA `(.L_x_12735) ;  /* 0x0000000000100947 */ /* 0x000fea0003800000 */
[----:B------:R-:W-:Y:S05]  /*18e0*/  BRA `(.L_x_12736) ;  /* 0x0000000000147947 */ /* 0x000fea0003800000 */
.L_x_12734:
[----:B-----5:R-:W-:-:S04]  /*18f0*/  PRMT R140, R8, 0x7632, R140 ;  /* 0x00007632088c7816 */ /* 0x020fc8000000008c */
[----:B------:R-:W-:-:S05]  /*1900*/  SHF.L.U32 R140, R140, 0x10, RZ ;  /* 0x000000108c8c7819 */ /* 0x000fca00000006ff */
[----:B------:R-:W-:-:S07]  /*1910*/  FADD.FTZ R177, R177, R140 ;  /* 0x0000008cb1b17221 */ /* 0x000fce0000010000 */
.L_x_12735:
[----:B------:R-:W-:-:S04]  /*1920*/  F2FP.BF16.F32.PACK_AB R140, RZ, R177 ;  /* 0x000000b1ff8c723e */ /* 0x000fc800000010ff */
[----:B--2---:R-:W-:-:S07]  /*1930*/  PRMT R4, R4, 0x5410, R140 ;  /* 0x0000541004047816 */ /* 0x004fce000000008c */
.L_x_12736:
[C---:B------:R-:W-:Y:S02]  /*1940*/  SHF.L.U32 R145, R141.reuse, 0x10, RZ ;  /* 0x000000108d917819 */ /* 0x040fe400000006ff */
[----:B------:R-:W-:-:S03]  /*1950*/  PRMT R141, R141, 0x7632, R141 ;  /* 0x000076328d8d7816 */ /* 0x000fc6000000008d */
[----:B------:R-:W-:Y:S01]  /*1960*/  FMUL.FTZ R180, R145, R186 ;  /* 0x000000ba91b47220 */ /* 0x000fe20000410000 */
[----:B------:R-:W-:Y:S06]  /*1970*/  @P3 BRA `(.L_x_12737) ;  /* 0x0000000000083947 */ /* 0x000fec0003800000 */
[----:B------:R-:W-:Y:S05]  /*1980*/  @P0 BRA `(.L_x_12738) ;  /* 0x00000000000c0947 */ /* 0x000fea0003800000 */
[----:B------:R-:W-:Y:S05]  /*1990*/  BRA `(.L_x_12739) ;  /* 0x0000000000107947 */ /* 0x000fea0003800000 */
.L_x_12737:
[----:B-----5:R-:W-:-:S05]  /*19a0*/  SHF.L.U32 R145, R9, 0x10, RZ ;  /* 0x0000001009917819 */ /* 0x020fca00000006ff */
[----:B------:R-:W-:-:S07]  /*19b0*/  FADD.FTZ R180, R145, R180 ;  /* 0x000000b491b47221 */ /* 0x000fce0000010000 */
.L_x_12738:
[----:B------:R-:W-:-:S04]  /*19c0*/  F2FP.BF16.F32.PACK_AB R140, RZ, R180 ;  /* 0x000000b4ff8c723e */ /* 0x000fc800000010ff */
[----:B--2---:R-:W-:-:S07]  /*19d0*/  PRMT R5, R140, 0x7610, R5 ;  /* 0x000076108c057816 */ /* 0x004fce0000000005 */
.L_x_12739:
[----:B------:R-:W-:-:S05]  /*19e0*/  SHF.L.U32 R141, R141, 0x10, RZ ;  /* 0x000000108d8d7819 */ /* 0x000fca00000006ff */
[----:B------:R-:W-:Y:S01]  /*19f0*/  FMUL.FTZ R179, R141, R186 ;  /* 0x000000ba8db37220 */ /* 0x000fe20000410000 */
[----:B------:R-:W-:Y:S06]  /*1a00*/  @P3 BRA `(.L_x_12740) ;  /* 0x0000000000083947 */ /* 0x000fec0003800000 */
[----:B------:R-:W-:Y:S05]  /*1a10*/  @P0 BRA `(.L_x_12741) ;  /* 0x0000000000100947 */ /* 0x000fea0003800000 */
[----:B------:R-:W-:Y:S05]  /*1a20*/  BRA `(.L_x_12742) ;  /* 0x0000000000147947 */ /* 0x000fea0003800000 */
.L_x_12740:
[----:B-----5:R-:W-:-:S04]  /*1a30*/  PRMT R140, R9, 0x7632, R140 ;  /* 0x00007632098c7816 */ /* 0x020fc8000000008c */
[----:B------:R-:W-:-:S05]  /*1a40*/  SHF.L.U32 R140, R140, 0x10, RZ ;  /* 0x000000108c8c7819 */ /* 0x000fca00000006ff */
[----:B------:R-:W-:-:S07]  /*1a50*/  FADD.FTZ R179, R179, R140 ;  /* 0x0000008cb3b37221 */ /* 0x000fce0000010000 */
.L_x_12741:
[----:B------:R-:W-:-:S04]  /*1a60*/  F2FP.BF16.F32.PACK_AB R140, RZ, R179 ;  /* 0x000000b3ff8c723e */ /* 0x000fc800000010ff */
[----:B--2---:R-:W-:-:S07]  /*1a70*/  PRMT R5, R5, 0x5410, R140 ;  /* 0x0000541005057816 */ /* 0x004fce000000008c */
.L_x_12742:
[C---:B------:R-:W-:Y:S02]  /*1a80*/  SHF.L.U32 R183, R142.reuse, 0x10, RZ ;  /* 0x000000108eb77819 */ /* 0x040fe400000006ff */
[----:B------:R-:W-:-:S03]  /*1a90*/  PRMT R142, R142, 0x7632, R142 ;  /* 0x000076328e8e7816 */ /* 0x000fc6000000008e */
[----:B------:R-:W-:Y:S01]  /*1aa0*/  FMUL.FTZ R183, R183, R186 ;  /* 0x000000bab7b77220 */ /* 0x000fe20000410000 */
[----:B------:R-:W-:Y:S06]  /*1ab0*/  @P3 BRA `(.L_x_12743) ;  /* 0x0000000000083947 */ /* 0x000fec0003800000 */
[----:B------:R-:W-:Y:S05]  /*1ac0*/  @P0 BRA `(.L_x_12744) ;  /* 0x00000000000c0947 */ /* 0x000fea0003800000 */
[----:B------:R-:W-:Y:S05]  /*1ad0*/  BRA `(.L_x_12745) ;  /* 0x0000000000107947 */ /* 0x000fea0003800000 */
.L_x_12743:
[----:B-----5:R-:W-:-:S05]  /*1ae0*/  SHF.L.U32 R140, R10, 0x10, RZ ;  /* 0x000000100a8c7819 */ /* 0x020fca00000006ff */
[----:B------:R-:W-:-:S07]  /*1af0*/  FADD.FTZ R183, R140, R183 ;  /* 0x000000b78cb77221 */ /* 0x000fce0000010000 */
.L_x_12744:
[----:B------:R-:W-:-:S04]  /*1b00*/  F2FP.BF16.F32.PACK_AB R140, RZ, R183 ;  /* 0x000000b7ff8c723e */ /* 0x000fc800000010ff */
[----:B------:R-:W-:-:S07]  /*1b10*/  PRMT R6, R140, 0x7610, R6 ;  /* 0x000076108c067816 */ /* 0x000fce0000000006 */
.L_x_12745:
[----:B------:R-:W-:-:S05]  /*1b20*/  SHF.L.U32 R141, R142, 0x10, RZ ;  /* 0x000000108e8d7819 */ /* 0x000fca00000006ff */
[----:B------:R-:W-:Y:S01]  /*1b30*/  FMUL.FTZ R182, R141, R186 ;  /* 0x000000ba8db67220 */ /* 0x000fe20000410000 */
[----:B------:R-:W-:Y:S06]  /*1b40*/  @P3 BRA `(.L_x_12746) ;  /* 0x0000000000083947 */ /* 0x000fec0003800000 */
[----:B------:R-:W-:Y:S05]  /*1b50*/  @P0 BRA `(.L_x_12747) ;  /* 0x0000000000100947 */ /* 0x000fea0003800000 */
[----:B------:R-:W-:Y:S05]  /*1b60*/  BRA `(.L_x_12748) ;  /* 0x0000000000147947 */ /* 0x000fea0003800000 */
.L_x_12746:
[----:B-----5:R-:W-:-:S04]  /*1b70*/  PRMT R140, R10, 0x7632, R140 ;  /* 0x000076320a8c7816 */ /* 0x020fc8000000008c */
[----:B------:R-:W-:-:S05]  /*1b80*/  SHF.L.U32 R141, R140, 0x10, RZ ;  /* 0x000000108c8d7819 */ /* 0x000fca00000006ff */
[----:B------:R-:W-:-:S07]  /*1b90*/  FADD.FTZ R182, R182, R141 ;  /* 0x0000008db6b67221 */ /* 0x000fce0000010000 */
.L_x_12747:
[----:B------:R-:W-:-:S04]  /*1ba0*/  F2FP.BF16.F32.PACK_AB R140, RZ, R182 ;  /* 0x000000b6ff8c723e */ /* 0x000fc800000010ff */
[----:B------:R-:W-:-:S07]  /*1bb0*/  PRMT R6, R6, 0x5410, R140 ;  /* 0x0000541006067816 */ /* 0x000fce000000008c */
.L_x_12748:
[C---:B------:R-:W-:Y:S02]  /*1bc0*/  SHF.L.U32 R185, R143.reuse, 0x10, RZ ;  /* 0x000000108fb97819 */ /* 0x040fe400000006ff */
[----:B------:R-:W-:-:S03]  /*1bd0*/  PRMT R143, R143, 0x7632, R143 ;  /* 0x000076328f8f7816 */ /* 0x000fc6000000008f */
[----:B------:R-:W-:Y:S01]  /*1be0*/  FMUL.FTZ R185, R185, R186 ;  /* 0x000000bab9b97220 */ /* 0x000fe20000410000 */
[----:B------:R-:W-:Y:S06]  /*1bf0*/  @P3 BRA `(.L_x_12749) ;  /* 0x0000000000083947 */ /* 0x000fec0003800000 */
[----:B------:R-:W-:Y:S05]  /*1c00*/  @P0 BRA `(.L_x_12750) ;  /* 0x00000000000c0947 */ /* 0x000fea0003800000 */
[----:B------:R-:W-:Y:S05]  /*1c10*/  BRA `(.L_x_12751) ;  /* 0x0000000000107947 */ /* 0x000fea0003800000 */
.L_x_12749:
[----:B-----5:R-:W-:-:S05]  /*1c20*/  SHF.L.U32 R140, R11, 0x10, RZ ;  /* 0x000000100b8c7819 */ /* 0x020fca00000006ff */
[----:B------:R-:W-:-:S07]  /*1c30*/  FADD.FTZ R185, R140, R185 ;  /* 0x000000b98cb97221 */ /* 0x000fce0000010000 */
.L_x_12750:
[----:B------:R-:W-:-:S04]  /*1c40*/  F2FP.BF16.F32.PACK_AB R140, RZ, R185 ;  /* 0x000000b9ff8c723e */ /* 0x000fc800000010ff */
[----:B------:R-:W-:-:S07]  /*1c50*/  PRMT R7, R140, 0x7610, R7 ;  /* 0x000076108c077816 */ /* 0x000fce0000000007 */
.L_x_12751:
[----:B------:R-:W-:-:S05]  /*1c60*/  SHF.L.U32 R143, R143, 0x10, RZ ;  /* 0x000000108f8f7819 */ /* 0x000fca00000006ff */
[----:B------:R-:W-:Y:S01]  /*1c70*/  FMUL.FTZ R184, R143, R186 ;  /* 0x000000ba8fb87220 */ /* 0x000fe20000410000 */
[----:B------:R-:W-:Y:S06]  /*1c80*/  @P3 BRA `(.L_x_12752) ;  /* 0x0000000000083947 */ /* 0x000fec0003800000 */
[----:B------:R-:W-:Y:S05]  /*1c90*/  @P0 BRA `(.L_x_12753) ;  /* 0x0000000000100947 */ /* 0x000fea0003800000 */
[----:B------:R-:W-:Y:S05]  /*1ca0*/  BRA `(.L_x_12754) ;  /* 0x0000000000147947 */ /* 0x000fea0003800000 */
.L_x_12752:
[----:B-----5:R-:W-:-:S04]  /*1cb0*/  PRMT R140, R11, 0x7632, R140 ;  /* 0x000076320b8c7816 */ /* 0x020fc8000000008c */
[----:B------:R-:W-:-:S05]  /*1cc0*/  SHF.L.U32 R141, R140, 0x10, RZ ;  /* 0x000000108c8d7819 */ /* 0x000fca00000006ff */
[----:B------:R-:W-:-:S07]  /*1cd0*/  FADD.FTZ R184, R184, R141 ;  /* 0x0000008db8b87221 */ /* 0x000fce0000010000 */
.L_x_12753:
[----:B------:R-:W-:-:S04]  /*1ce0*/  F2FP.BF16.F32.PACK_AB R140, RZ, R184 ;  /* 0x000000b8ff8c723e */ /* 0x000fc800000010ff */
[----:B------:R-:W-:-:S07]  /*1cf0*/  PRMT R7, R7, 0x5410, R140 ;  /* 0x0000541007077816 */ /* 0x000fce000000008c */
.L_x_12754:
        /* <DEDUP_REMOVED lines=15> */
.L_x_12755:
[----:B-----5:R-:W-:-:S05]  /*1df0*/  SHF.L.U32 R145, R8, 0x10, RZ ;  /* 0x0000001008917819 */ /* 0x020fca00000006ff */
[----:B------:R-:W-:-:S07]  /*1e00*/  FADD.FTZ R188, R145, R188 ;  /* 0x000000bc91bc7221 */ /* 0x000fce0000010000 */
.L_x_12756:
[----:B------:R-:W-:-:S04]  /*1e10*/  F2FP.BF16.F32.PACK_AB R140, RZ, R188 ;  /* 0x000000bcff8c723e */ /* 0x000fc800000010ff */
[----:B--2---:R-:W-:-:S07]  /*1e20*/  PRMT R4, R140, 0x7610, R4 ;  /* 0x000076108c047816 */ /* 0x004fce0000000004 */
.L_x_12757:
[----:B------:R-:W-:-:S05]  /*1e30*/  SHF.L.U32 R189, R189, 0x10, RZ ;  /* 0x00000010bdbd7819 */ /* 0x000fca00000006ff */
[----:B------:R-:W-:Y:S01]  /*1e40*/  FMUL.FTZ R187, R189, R186 ;  /* 0x000000babdbb7220 */ /* 0x000fe20000410000 */
[----:B------:R-:W-:Y:S06]  /*1e50*/  @P3 BRA `(.L_x_12758) ;  /* 0x0000000000083947 */ /* 0x000fec0003800000 */
[----:B------:R-:W-:Y:S05]  /*1e60*/  @P0 BRA `(.L_x_12759) ;  /* 0x0000000000100947 */ /* 0x000fea0003800000 */
[----:B------:R-:W-:Y:S05]  /*1e70*/  BRA `(.L_x_12760) ;  /* 0x0000000000147947 */ /* 0x000fea0003800000 */
.L_x_12758:
[----:B-----5:R-:W-:-:S04]  /*1e80*/  PRMT R140, R8, 0x7632, R140 ;  /* 0x00007632088c7816 */ /* 0x020fc8000000008c */
[----:B------:R-:W-:-:S05]  /*1e90*/  SHF.L.U32 R140, R140, 0x10, RZ ;  /* 0x000000108c8c7819 */ /* 0x000fca00000006ff */
[----:B------:R-:W-:-:S07]  /*1ea0*/  FADD.FTZ R187, R187, R140 ;  /* 0x0000008cbbbb7221 */ /* 0x000fce0000010000 */
.L_x_12759:
[----:B------:R-:W-:-:S04]  /*1eb0*/  F2FP.BF16.F32.PACK_AB R140, RZ, R187 ;  /* 0x000000bbff8c723e */ /* 0x000fc800000010ff */
[----:B--2---:R-:W-:-:S07]  /*1ec0*/  PRMT R4, R4, 0x5410, R140 ;  /* 0x0000541004047816 */ /* 0x004fce000000008c */
.L_x_12760:
[C---:B------:R-:W-:Y:S02]  /*1ed0*/  SHF.L.U32 R145, R141.reuse, 0x10, RZ ;  /* 0x000000108d917819 */ /* 0x040fe400000006ff */
[----:B------:R-:W-:-:S03]  /*1ee0*/  PRMT R141, R141, 0x7632, R141 ;  /* 0x000076328d8d7816 */ /* 0x000fc6000000008d */
[----:B------:R-:W-:Y:S01]  /*1ef0*/  FMUL.FTZ R190, R145, R186 ;  /* 0x000000ba91be7220 */ /* 0x000fe20000410000 */
[----:B------:R-:W-:Y:S06]  /*1f00*/  @P3 BRA `(.L_x_12761) ;  /* 0x0000000000083947 */ /* 0x000fec0003800000 */
[----:B------:R-:W-:Y:S05]  /*1f10*/  @P0 BRA `(.L_x_12762) ;  /* 0x00000000000c0947 */ /* 0x000fea0003800000 */
[----:B------:R-:W-:Y:S05]  /*1f20*/  BRA `(.L_x_12763) ;  /* 0x0000000000107947 */ /* 0x000fea0003800000 */
.L_x_12761:
[----:B-----5:R-:W-:-:S05]  /*1f30*/  SHF.L.U32 R145, R9, 0x10, RZ ;  /* 0x0000001009917819 */ /* 0x020fca00000006ff */
[----:B------:R-:W-:-:S07]  /*1f40*/  FADD.FTZ R190, R145, R190 ;  /* 0x000000be91be7221 */ /* 0x000fce0000010000 */
.L_x_12762:
[----:B------:R-:W-:-:S04]  /*1f50*/  F2FP.BF16.F32.PACK_AB R140, RZ, R190 ;  /* 0x000000beff8c723e */ /* 0x000fc800000010ff */
[----:B--2---:R-:W-:-:S07]  /*1f60*/  PRMT R5, R140, 0x7610, R5 ;  /* 0x000076108c057816 */ /* 0x004fce0000000005 */
.L_x_12763:
[----:B------:R-:W-:-:S05]  /*1f70*/  SHF.L.U32 R141, R141, 0x10, RZ ;  /* 0x000000108d8d7819 */ /* 0x000fca00000006ff */
[----:B------:R-:W-:Y:S01]  /*1f80*/  FMUL.FTZ R189, R141, R186 ;  /* 0x000000ba8dbd7220 */ /* 0x000fe20000410000 */
[----:B------:R-:W-:Y:S06]  /*1f90*/  @P3 BRA `(.L_x_12764) ;  /* 0x0000000000083947 */ /* 0x000fec0003800000 */
[----:B------:R-:W-:Y:S05]  /*1fa0*/  @P0 BRA `(.L_x_12765) ;  /* 0x0000000000100947 */ /* 0x000fea0003800000 */
[----:B------:R-:W-:Y:S05]  /*1fb0*/  BRA `(.L_x_12766) ;  /* 0x0000000000147947 */ /* 0x000fea0003800000 */
.L_x_12764:
[----:B-----5:R-:W-:-:S04]  /*1fc0*/  PRMT R140, R9, 0x7632, R140 ;  /* 0x00007632098c7816 */ /* 0x020fc8000000008c */
[----:B------:R-:W-:-:S05]  /*1fd0*/  SHF.L.U32 R140, R140, 0x10, RZ ;  /* 0x000000108c8c7819 */ /* 0x000fca00000006ff */
[----:B------:R-:W-:-:S07]  /*1fe0*/  FADD.FTZ R189, R189, R140 ;  /* 0x0000008cbdbd7221 */ /* 0x000fce0000010000 */
.L_x_12765:
[----:B------:R-:W-:-:S04]  /*1ff0*/  F2FP.BF16.F32.PACK_AB R140, RZ, R189 ;  /* 0x000000bdff8c723e */ /* 0x000fc800000010ff */
[----:B--2---:R-:W-:-:S07]  /*2000*/  PRMT R5, R5, 0x5410, R140 ;  /* 0x0000541005057816 */ /* 0x004fce000000008c */
.L_x_12766:
[C---:B------:R-:W-:Y:S02]  /*2010*/  SHF.L.U32 R193, R142.reuse, 0x10, RZ ;  /* 0x000000108ec17819 */ /* 0x040fe400000006ff */
[----:B------:R-:W-:-:S03]  /*2020*/  PRMT R142, R142, 0x7632, R142 ;  /* 0x000076328e8e7816 */ /* 0x000fc6000000008e */
[----:B------:R-:W-:Y:S01]  /*2030*/  FMUL.FTZ R193, R193, R186 ;  /* 0x000000bac1c17220 */ /* 0x000fe20000410000 */
[----:B------:R-:W-:Y:S06]  /*2040*/  @P3 BRA `(.L_x_12767) ;  /* 0x0000000000083947 */ /* 0x000fec0003800000 */
[----:B------:R-:W-:Y:S05]  /*2050*/  @P0 BRA `(.L_x_12768) ;  /* 0x00000000000c0947 */ /* 0x000fea0003800000 */
[----:B------:R-:W-:Y:S05]  /*2060*/  BRA `(.L_x_12769) ;  /* 0x0000000000107947 */ /* 0x000fea0003800000 */
.L_x_12767:
[----:B-----5:R-:W-:-:S05]  /*2070*/  SHF.L.U32 R140, R10, 0x10, RZ ;  /* 0x000000100a8c7819 */ /* 0x020fca00000006ff */
[----:B------:R-:W-:-:S07]  /*2080*/  FADD.FTZ R193, R140, R193 ;  /* 0x000000c18cc17221 */ /* 0x000fce0000010000 */
.L_x_12768:
[----:B------:R-:W-:-:S04]  /*2090*/  F2FP.BF16.F32.PACK_AB R140, RZ, R193 ;  /* 0x000000c1ff8c723e */ /* 0x000fc800000010ff */
[----:B------:R-:W-:-:S07]  /*20a0*/  PRMT R6, R140, 0x7610, R6 ;  /* 0x000076108c067816 */ /* 0x000fce0000000006 */
.L_x_12769:
[----:B------:R-:W-:-:S05]  /*20b0*/  SHF.L.U32 R141, R142, 0x10, RZ ;  /* 0x000000108e8d7819 */ /* 0x000fca00000006ff */
[----:B------:R-:W-:Y:S01]  /*20c0*/  FMUL.FTZ R192, R141, R186 ;  /* 0x000000ba8dc07220 */ /* 0x000fe20000410000 */
[----:B------:R-:W-:Y:S06]  /*20d0*/  @P3 BRA `(.L_x_12770) ;  /* 0x0000000000083947 */ /* 0x000fec0003800000 */
[----:B------:R-:W-:Y:S05]  /*20e0*/  @P0 BRA `(.L_x_12771) ;  /* 0x0000000000100947 */ /* 0x000fea0003800000 */
[----:B------:R-:W-:Y:S05]  /*20f0*/  BRA `(.L_x_12772) ;  /* 0x0000000000147947 */ /* 0x000fea0003800000 */
.L_x_12770:
[----:B-----5:R-:W-:-:S04]  /*2100*/  PRMT R140, R10, 0x7632, R140 ;  /* 0x000076320a8c7816 */ /* 0x020fc8000000008c */
[----:B------:R-:W-:-:S05]  /*2110*/  SHF.L.U32 R141, R140, 0x10, RZ ;  /* 0x000000108c8d7819 */ /* 0x000fca00000006ff */
[----:B------:R-:W-:-:S07]  /*2120*/  FADD.FTZ R192, R192, R141 ;  /* 0x0000008dc0c07221 */ /* 0x000fce0000010000 */
.L_x_12771:
[----:B------:R-:W-:-:S04]  /*2130*/  F2FP.BF16.F32.PACK_AB R140, RZ, R192 ;  /* 0x000000c0ff8c723e */ /* 0x000fc800000010ff */
[----:B------:R-:W-:-:S07]  /*2140*/  PRMT R6, R6, 0x5410, R140 ;  /* 0x0000541006067816 */ /* 0x000fce000000008c */
.L_x_12772:
[C---:B------:R-:W-:Y:S02]  /*2150*/  SHF.L.U32 R195, R143.reuse, 0x10, RZ ;  /* 0x000000108fc37819 */ /* 0x040fe400000006ff */
[----:B------:R-:W-:-:S03]  /*2160*/  PRMT R143, R143, 0x7632, R143 ;  /* 0x000076328f8f7816 */ /* 0x000fc6000000008f */
[----:B------:R-:W-:Y:S01]  /*2170*/  FMUL.FTZ R195, R195, R186 ;  /* 0x000000bac3c37220 */ /* 0x000fe20000410000 */
[----:B------:R-:W-:Y:S06]  /*2180*/  @P3 BRA `(.L_x_12773) ;  /* 0x0000000000083947 */ /* 0x000fec0003800000 */
[----:B------:R-:W-:Y:S05]  /*2190*/  @P0 BRA `(.L_x_12774) ;  /* 0x00000000000c0947 */ /* 0x000fea0003800000 */
[----:B------:R-:W-:Y:S05]  /*21a0*/  BRA `(.L_x_12775) ;  /* 0x0000000000107947 */ /* 0x000fea0003800000 */
.L_x_12773:
[----:B-----5:R-:W-:-:S05]  /*21b0*/  SHF.L.U32 R140, R11, 0x10, RZ ;  /* 0x000000100b8c7819 */ /* 0x020fca00000006ff */
[----:B------:R-:W-:-:S07]  /*21c0*/  FADD.FTZ R195, R140, R195 ;  /* 0x000000c38cc37221 */ /* 0x000fce0000010000 */
.L_x_12774:
[----:B------:R-:W-:-:S04]  /*21d0*/  F2FP.BF16.F32.PACK_AB R140, RZ, R195 ;  /* 0x000000c3ff8c723e */ /* 0x000fc800000010ff */
[----:B------:R-:W-:-:S07]  /*21e0*/  PRMT R7, R140, 0x7610, R7 ;  /* 0x000076108c077816 */ /* 0x000fce0000000007 */
.L_x_12775:
[----:B------:R-:W-:-:S05]  /*21f0*/  SHF.L.U32 R143, R143, 0x10, RZ ;  /* 0x000000108f8f7819 */ /* 0x000fca00000006ff */
[----:B------:R-:W-:Y:S01]  /*2200*/  FMUL.FTZ R194, R143, R186 ;  /* 0x000000ba8fc27220 */ /* 0x000fe20000410000 */
[----:B------:R-:W-:Y:S06]  /*2210*/  @P3 BRA `(.L_x_12776) ;  /* 0x0000000000083947 */ /* 0x000fec0003800000 */
[----:B------:R-:W-:Y:S05]  /*2220*/  @P0 BRA `(.L_x_12777) ;  /* 0x0000000000100947 */ /* 0x000fea0003800000 */
[----:B------:R-:W-:Y:S05]  /*2230*/  BRA `(.L_x_12778) ;  /* 0x0000000000147947 */ /* 0x000fea0003800000 */
.L_x_12776:
[----:B-----5:R-:W-:-:S04]  /*2240*/  PRMT R140, R11, 0x7632, R140 ;  /* 0x000076320b8c7816 */ /* 0x020fc8000000008c */
[----:B------:R-:W-:-:S05]  /*2250*/  SHF.L.U32 R141, R140, 0x10, RZ ;  /* 0x000000108c8d7819 */ /* 0x000fca00000006ff */
[----:B------:R-:W-:-:S07]  /*2260*/  FADD.FTZ R194, R194, R141 ;  /* 0x0000008dc2c27221 */ /* 0x000fce0000010000 */
.L_x_12777:
[----:B------:R-:W-:-:S04]  /*2270*/  F2FP.BF16.F32.PACK_AB R140, RZ, R194 ;  /* 0x000000c2ff8c723e */ /* 0x000fc800000010ff */
[----:B------:R-:W-:-:S07]  /*2280*/  PRMT R7, R7, 0x5410, R140 ;  /* 0x0000541007077816 */ /* 0x000fce000000008c */
.L_x_12778:
        /* <DEDUP_REMOVED lines=15> */
.L_x_12779:
[----:B-----5:R-:W-:-:S05]  /*2380*/  SHF.L.U32 R145, R8, 0x10, RZ ;  /* 0x0000001008917819 */ /* 0x020fca00000006ff */
[----:B------:R-:W-:-:S07]  /*2390*/  FADD.FTZ R196, R145, R196 ;  /* 0x000000c491c47221 */ /* 0x000fce0000010000 */
.L_x_12780:
[----:B------:R-:W-:-:S04]  /*23a0*/  F2FP.BF16.F32.PACK_AB R140, RZ, R196 ;  /* 0x000000c4ff8c723e */ /* 0x000fc800000010ff */
[----:B--2---:R-:W-:-:S07]  /*23b0*/  PRMT R4, R140, 0x7610, R4 ;  /* 0x000076108c047816 */ /* 0x004fce0000000004 */
.L_x_12781:
[----:B------:R-:W-:-:S05]  /*23c0*/  SHF.L.U32 R197, R198, 0x10, RZ ;  /* 0x00000010c6c57819 */ /* 0x000fca00000006ff */
[----:B------:R-:W-:Y:S01]  /*23d0*/  FMUL.FTZ R197, R197, R186 ;  /* 0x000000bac5c57220 */ /* 0x000fe20000410000 */
[----:B------:R-:W-:Y:S06]  /*23e0*/  @P3 BRA `(.L_x_12782) ;  /* 0x0000000000083947 */ /* 0x000fec0003800000 */
[----:B------:R-:W-:Y:S05]  /*23f0*/  @P0 BRA `(.L_x_12783) ;  /* 0x0000000000100947 */ /* 0x000fea0003800000 */
[----:B------:R-:W-:Y:S05]  /*2400*/  BRA `(.L_x_12784) ;  /* 0x0000000000147947 */ /* 0x000fea0003800000 */
.L_x_12782:
[----:B-----5:R-:W-:-:S04]  /*2410*/  PRMT R140, R8, 0x7632, R140 ;  /* 0x00007632088c7816 */ /* 0x020fc8000000008c */
[----:B------:R-:W-:-:S05]  /*2420*/  SHF.L.U32 R140, R140, 0x10, RZ ;  /* 0x000000108c8c7819 */ /* 0x000fca00000006ff */
[----:B------:R-:W-:-:S07]  /*2430*/  FADD.FTZ R197, R197, R140 ;  /* 0x0000008cc5c57221 */ /* 0x000fce0000010000 */
.L_x_12783:
[----:B------:R-:W-:-:S04]  /*2440*/  F2FP.BF16.F32.PACK_AB R140, RZ, R197 ;  /* 0x000000c5ff8c723e */ /* 0x000fc800000010ff */
[----:B--2---:R-:W-:-:S07]  /*2450*/  PRMT R4, R4, 0x5410, R140 ;  /* 0x0000541004047816 */ /* 0x004fce000000008c */
.L_x_12784:
[C---:B------:R-:W-:Y:S02]  /*2460*/  SHF.L.U32 R145, R141.reuse, 0x10, RZ ;  /* 0x000000108d917819 */ /* 0x040fe400000006ff */
[----:B------:R-:W-:-:S03]  /*2470*/  PRMT R141, R141, 0x7632, R141 ;  /* 0x000076328d8d7816 */ /* 0x000fc6000000008d */
[----:B------:R-:W-:Y:S01]  /*2480*/  FMUL.FTZ R198, R145, R186 ;  /* 0x000000ba91c67220 */ /* 0x000fe20000410000 */
[----:B------:R-:W-:Y:S06]  /*2490*/  @P3 BRA `(.L_x_12785) ;  /* 0x0000000000083947 */ /* 0x000fec0003800000 */
[----:B------:R-:W-:Y:S05]  /*24a0*/  @P0 BRA `(.L_x_12786) ;  /* 0x00000000000c0947 */ /* 0x000fea0003800000 */
[----:B------:R-:W-:Y:S05]  /*24b0*/  BRA `(.L_x_12787) ;  /* 0x0000000000107947 */ /* 0x000fea0003800000 */
.L_x_12785:
[----:B-----5:R-:W-:-:S05]  /*24c0*/  SHF.L.U32 R145, R9, 0x10, RZ ;  /* 0x0000001009917819 */ /* 0x020fca00000006ff */
[----:B------:R-:W-:-:S07]  /*24d0*/  FADD.FTZ R198, R145, R198 ;  /* 0x000000c691c67221 */ /* 0x000fce0000010000 */
.L_x_12786:
[----:B------:R-:W-:-:S04]  /*24e0*/  F2FP.BF16.F32.PACK_AB R140, RZ, R198 ;  /* 0x000000c6ff8c723e */ /* 0x000fc800000010ff */
[----:B--2---:R-:W-:-:S07]  /*24f0*/  PRMT R5, R140, 0x7610, R5 ;  /* 0x000076108c057816 */ /* 0x004fce0000000005 */
.L_x_12787:
[----:B------:R-:W-:-:S05]  /*2500*/  SHF.L.U32 R141, R141, 0x10, RZ ;  /* 0x000000108d8d7819 */ /* 0x000fca00000006ff */
[----:B------:R-:W-:Y:S01]  /*2510*/  FMUL.FTZ R199, R141, R186 ;  /* 0x000000ba8dc77220 */ /* 0x000fe20000410000 */
[----:B------:R-:W-:Y:S06]  /*2520*/  @P3 BRA `(.L_x_12788) ;  /* 0x0000000000083947 */ /* 0x000fec0003800000 */
[----:B------:R-:W-:Y:S05]  /*2530*/  @P0 BRA `(.L_x_12789) ;  /* 0x0000000000100947 */ /* 0x000fea0003800000 */
[----:B------:R-:W-:Y:S05]  /*2540*/  BRA `(.L_x_12790) ;  /* 0x0000000000147947 */ /* 0x000fea0003800000 */
.L_x_12788:
[----:B-----5:R-:W-:-:S04]  /*2550*/  PRMT R140, R9, 0x7632, R140 ;  /* 0x00007632098c7816 */ /* 0x020fc8000000008c */
[----:B------:R-:W-:-:S05]  /*2560*/  SHF.L.U32 R140, R140, 0x10, RZ ;  /* 0x000000108c8c7819 */ /* 0x000fca00000006ff */
[----:B------:R-:W-:-:S07]  /*2570*/  FADD.FTZ R199, R199, R140 ;  /* 0x0000008cc7c77221 */ /* 0x000fce0000010000 */
.L_x_12789:
[----:B------:R-:W-:-:S04]  /*2580*/  F2FP.BF16.F32.PACK_AB R140, RZ, R199 ;  /* 0x000000c7ff8c723e */ /* 0x000fc800000010ff */
[----:B--2---:R-:W-:-:S07]  /*2590*/  PRMT R5, R5, 0x5410, R140 ;  /* 0x0000541005057816 */ /* 0x004fce000000008c */
.L_x_12790:
[C---:B------:R-:W-:Y:S02]  /*25a0*/  SHF.L.U32 R141, R142.reuse, 0x10, RZ ;  /* 0x000000108e8d7819 */ /* 0x040fe400000006ff */
[----:B------:R-:W-:-:S03]  /*25b0*/  PRMT R142, R142, 0x7632, R142 ;  /* 0x000076328e8e7816 */ /* 0x000fc6000000008e */
[----:B------:R-:W-:Y:S01]  /*25c0*/  FMUL.FTZ R202, R141, R186 ;  /* 0x000000ba8dca7220 */ /* 0x000fe20000410000 */
[----:B------:R-:W-:Y:S06]  /*25d0*/  @P3 BRA `(.L_x_12791) ;  /* 0x0000000000083947 */ /* 0x000fec0003800000 */
[----:B------:R-:W-:Y:S05]  /*25e0*/  @P0 BRA `(.L_x_12792) ;  /* 0x00000000000c0947 */ /* 0x000fea0003800000 */
[----:B------:R-:W-:Y:S05]  /*25f0*/  BRA `(.L_x_12793) ;  /* 0x0000000000107947 */ /* 0x000fea0003800000 */
.L_x_12791:
[----:B-----5:R-:W-:-:S05]  /*2600*/  SHF.L.U32 R141, R10, 0x10, RZ ;  /* 0x000000100a8d7819 */ /* 0x020fca00000006ff */
[----:B------:R-:W-:-:S07]  /*2610*/  FADD.FTZ R202, R141, R202 ;  /* 0x000000ca8dca7221 */ /* 0x000fce0000010000 */
.L_x_12792:
[----:B------:R-:W-:-:S04]  /*2620*/  F2FP.BF16.F32.PACK_AB R140, RZ, R202 ;  /* 0x000000caff8c723e */ /* 0x000fc800000010ff */
[----:B------:R-:W-:-:S07]  /*2630*/  PRMT R6, R140, 0x7610, R6 ;  /* 0x000076108c067816 */ /* 0x000fce0000000006 */
.L_x_12793:
[----:B------:R-:W-:-:S05]  /*2640*/  SHF.L.U32 R141, R142, 0x10, RZ ;  /* 0x000000108e8d7819 */ /* 0x000fca00000006ff */
[----:B------:R-:W-:Y:S01]  /*2650*/  FMUL.FTZ R200, R141, R186 ;  /* 0x000000ba8dc87220 */ /* 0x000fe20000410000 */
[----:B------:R-:W-:Y:S06]  /*2660*/  @P3 BRA `(.L_x_12794) ;  /* 0x0000000000083947 */ /* 0x000fec0003800000 */
[----:B------:R-:W-:Y:S05]  /*2670*/  @P0 BRA `(.L_x_12795) ;  /* 0x0000000000100947 */ /* 0x000fea0003800000 */
[----:B------:R-:W-:Y:S05]  /*2680*/  BRA `(.L_x_12796) ;  /* 0x0000000000147947 */ /* 0x000fea0003800000 */
.L_x_12794:
[----:B-----5:R-:W-:-:S04]  /*2690*/  PRMT R140, R10, 0x7632, R140 ;  /* 0x000076320a8c7816 */ /* 0x020fc8000000008c */
[----:B------:R-:W-:-:S05]  /*26a0*/  SHF.L.U32 R141, R140, 0x10, RZ ;  /* 0x000000108c8d7819 */ /* 0x000fca00000006ff */
[----:B------:R-:W-:-:S07]  /*26b0*/  FADD.FTZ R200, R200, R141 ;  /* 0x0000008dc8c87221 */ /* 0x000fce0000010000 */
.L_x_12795:
[----:B------:R-:W-:-:S04]  /*26c0*/  F2FP.BF16.F32.PACK_AB R140, RZ, R200 ;  /* 0x000000c8ff8c723e */ /* 0x000fc800000010ff */
[----:B------:R-:W-:-:S07]  /*26d0*/  PRMT R6, R6, 0x5410, R140 ;  /* 0x0000541006067816 */ /* 0x000fce000000008c */
.L_x_12796:
[C---:B------:R-:W-:Y:S02]  /*26e0*/  SHF.L.U32 R203, R143.reuse, 0x10, RZ ;  /* 0x000000108fcb7819 */ /* 0x040fe400000006ff */
[----:B------:R-:W-:-:S03]  /*26f0*/  PRMT R143, R143, 0x7632, R143 ;  /* 0x000076328f8f7816 */ /* 0x000fc6000000008f */
[----:B------:R-:W-:Y:S01]  /*2700*/  FMUL.FTZ R203, R203, R186 ;  /* 0x000000bacbcb7220 */ /* 0x000fe20000410000 */
[----:B------:R-:W-:Y:S06]  /*2710*/  @P3 BRA `(.L_x_12797) ;  /* 0x0000000000083947 */ /* 0x000fec0003800000 */
[----:B------:R-:W-:Y:S05]  /*2720*/  @P0 BRA `(.L_x_12798) ;  /* 0x00000000000c0947 */ /* 0x000fea0003800000 */
[----:B------:R-:W-:Y:S05]  /*2730*/  BRA `(.L_x_12799) ;  /* 0x0000000000107947 */ /* 0x000fea0003800000 */
.L_x_12797:
[----:B-----5:R-:W-:-:S05]  /*2740*/  SHF.L.U32 R140, R11, 0x10, RZ ;  /* 0x000000100b8c7819 */ /* 0x020fca00000006ff */
[----:B------:R-:W-:-:S07]  /*2750*/  FADD.FTZ R203, R140, R203 ;  /* 0x000000cb8ccb7221 */ /* 0x000fce0000010000 */
.L_x_12798:
[----:B------:R-:W-:-:S04]  /*2760*/  F2FP.BF16.F32.PACK_AB R140, RZ, R203 ;  /* 0x000000cbff8c723e */ /* 0x000fc800000010ff */
[----:B------:R-:W-:-:S07]  /*2770*/  PRMT R7, R140, 0x7610, R7 ;  /* 0x000076108c077816 */ /* 0x000fce0000000007 */
.L_x_12799:
[----:B------:R-:W-:-:S05]  /*2780*/  SHF.L.U32 R143, R143, 0x10, RZ ;  /* 0x000000108f8f7819 */ /* 0x000fca00000006ff */
[----:B------:R-:W-:Y:S01]  /*2790*/  FMUL.FTZ R204, R143, R186 ;  /* 0x000000ba8fcc7220 */ /* 0x000fe20000410000 */
[----:B------:R-:W-:Y:S06]  /*27a0*/  @P3 BRA `(.L_x_12800) ;  /* 0x0000000000083947 */ /* 0x000fec0003800000 */
[----:B------:R-:W-:Y:S05]  /*27b0*/  @P0 BRA `(.L_x_12801) ;  /* 0x0000000000100947 */ /* 0x000fea0003800000 */
[----:B------:R-:W-:Y:S05]  /*27c0*/  BRA `(.L_x_12802) ;  /* 0x0000000000147947 */ /* 0x000fea0003800000 */
.L_x_12800:
[----:B-----5:R-:W-:-:S04]  /*27d0*/  PRMT R140, R11, 0x7632, R140 ;  /* 0x000076320b8c7816 */ /* 0x020fc8000000008c */
[----:B------:R-:W-:-:S05]  /*27e0*/  SHF.L.U32 R141, R140, 0x10, RZ ;  /* 0x000000108c8d7819 */ /* 0x000fca00000006ff */
[----:B------:R-:W-:-:S07]  /*27f0*/  FADD.FTZ R204, R204, R141 ;  /* 0x0000008dcccc7221 */ /* 0x000fce0000010000 */
.L_x_12801:
[----:B------:R-:W-:-:S04]  /*2800*/  F2FP.BF16.F32.PACK_AB R140, RZ, R204 ;  /* 0x000000ccff8c723e */ /* 0x000fc800000010ff */
[----:B------:R-:W-:-:S07]  /*2810*/  PRMT R7, R7, 0x5410, R140 ;  /* 0x0000541007077816 */ /* 0x000fce000000008c */
.L_x_12802:
        /* <DEDUP_REMOVED lines=15> */
.L_x_12803:
[----:B-----5:R-:W-:-:S05]  /*2910*/  SHF.L.U32 R140, R8, 0x10, RZ ;  /* 0x00000010088c7819 */ /* 0x020fca00000006ff */
[----:B------:R-:W-:-:S07]  /*2920*/  FADD.FTZ R205, R140, R205 ;  /* 0x000000cd8ccd7221 */ /* 0x000fce0000010000 */
.L_x_12804:
[----:B------:R-:W-:-:S04]  /*2930*/  F2FP.BF16.F32.PACK_AB R140, RZ, R205 ;  /* 0x000000cdff8c723e */ /* 0x000fc800000010ff */
[----:B--2---:R-:W-:-:S07]  /*2940*/  PRMT R4, R140, 0x7610, R4 ;  /* 0x000076108c047816 */ /* 0x004fce0000000004 */
.L_x_12805:
[----:B------:R-:W-:-:S05]  /*2950*/  SHF.L.U32 R145, R206, 0x10, RZ ;  /* 0x00000010ce917819 */ /* 0x000fca00000006ff */
[----:B------:R-:W-:Y:S01]  /*2960*/  FMUL.FTZ R206, R145, R186 ;  /* 0x000000ba91ce7220 */ /* 0x000fe20000410000 */
[----:B------:R-:W-:Y:S06]  /*2970*/  @P3 BRA `(.L_x_12806) ;  /* 0x0000000000083947 */ /* 0x000fec0003800000 */
[----:B------:R-:W-:Y:S05]  /*2980*/  @P0 BRA `(.L_x_12807) ;  /* 0x0000000000100947 */ /* 0x000fea0003800000 */
[----:B------:R-:W-:Y:S05]  /*2990*/  BRA `(.L_x_12808) ;  /* 0x0000000000147947 */ /* 0x000fea0003800000 */
.L_x_12806:
[----:B-----5:R-:W-:-:S04]  /*29a0*/  PRMT R140, R8, 0x7632, R140 ;  /* 0x00007632088c7816 */ /* 0x020fc8000000008c */
[----:B------:R-:W-:-:S05]  /*29b0*/  SHF.L.U32 R145, R140, 0x10, RZ ;  /* 0x000000108c917819 */ /* 0x000fca00000006ff */
[----:B------:R-:W-:-:S07]  /*29c0*/  FADD.FTZ R206, R206, R145 ;  /* 0x00000091cece7221 */ /* 0x000fce0000010000 */
.L_x_12807:
[----:B------:R-:W-:-:S04]  /*29d0*/  F2FP.BF16.F32.PACK_AB R140, RZ, R206 ;  /* 0x000000ceff8c723e */ /* 0x000fc800000010ff */
[----:B--2---:R-:W-:-:S07]  /*29e0*/  PRMT R4, R4, 0x5410, R140 ;  /* 0x0000541004047816 */ /* 0x004fce000000008c */
.L_x_12808:
[C---:B------:R-:W-:Y:S02]  /*29f0*/  SHF.L.U32 R145, R141.reuse, 0x10, RZ ;  /* 0x000000108d917819 */ /* 0x040fe400000006ff */
[----:B------:R-:W-:-:S03]  /*2a00*/  PRMT R141, R141, 0x7632, R141 ;  /* 0x000076328d8d7816 */ /* 0x000fc6000000008d */
[----:B------:R-:W-:Y:S01]  /*2a10*/  FMUL.FTZ R208, R145, R186 ;  /* 0x000000ba91d07220 */ /* 0x000fe20000410000 */
[----:B------:R-:W-:Y:S06]  /*2a20*/  @P3 BRA `(.L_x_12809) ;  /* 0x0000000000083947 */ /* 0x000fec0003800000 */
[----:B------:R-:W-:Y:S05]  /*2a30*/  @P0 BRA `(.L_x_12810) ;  /* 0x00000000000c0947 */ /* 0x000fea0003800000 */
[----:B------:R-:W-:Y:S05]  /*2a40*/  BRA `(.L_x_12811) ;  /* 0x0000000000107947 */ /* 0x000fea0003800000 */
.L_x_12809:
[----:B-----5:R-:W-:-:S05]  /*2a50*/  SHF.L.U32 R145, R9, 0x10, RZ ;  /* 0x0000001009917819 */ /* 0x020fca00000006ff */
[----:B------:R-:W-:-:S07]  /*2a60*/  FADD.FTZ R208, R145, R208 ;  /* 0x000000d091d07221 */ /* 0x000fce0000010000 */
.L_x_12810:
[----:B------:R-:W-:-:S04]  /*2a70*/  F2FP.BF16.F32.PACK_AB R140, RZ, R208 ;  /* 0x000000d0ff8c723e */ /* 0x000fc800000010ff */
[----:B--2---:R-:W-:-:S07]  /*2a80*/  PRMT R5, R140, 0x7610, R5 ;  /* 0x000076108c057816 */ /* 0x004fce0000000005 */
.L_x_12811:
[----:B------:R-:W-:-:S05]  /*2a90*/  SHF.L.U32 R141, R141, 0x10, RZ ;  /* 0x000000108d8d7819 */ /* 0x000fca00000006ff */
[----:B------:R-:W-:Y:S01]  /*2aa0*/  FMUL.FTZ R209, R141, R186 ;  /* 0x000000ba8dd17220 */ /* 0x000fe20000410000 */
[----:B------:R-:W-:Y:S06]  /*2ab0*/  @P3 BRA `(.L_x_12812) ;  /* 0x0000000000083947 */ /* 0x000fec0003800000 */
[----:B------:R-:W-:Y:S05]  /*2ac0*/  @P0 BRA `(.L_x_12813) ;  /* 0x0000000000100947 */ /* 0x000fea0003800000 */
[----:B------:R-:W-:Y:S05]  /*2ad0*/  BRA `(.L_x_12814) ;  /* 0x0000000000147947 */ /* 0x000fea0003800000 */
.L_x_12812:
[----:B-----5:R-:W-:-:S04]  /*2ae0*/  PRMT R140, R9, 0x7632, R140 ;  /* 0x00007632098c7816 */ /* 0x020fc8000000008c */
[----:B------:R-:W-:-:S05]  /*2af0*/  SHF.L.U32 R140, R140, 0x10, RZ ;  /* 0x000000108c8c7819 */ /* 0x000fca00000006ff */
[----:B------:R-:W-:-:S07]  /*2b00*/  FADD.FTZ R209, R209, R140 ;  /* 0x0000008cd1d17221 */ /* 0x000fce0000010000 */
.L_x_12813:
[----:B------:R-:W-:-:S04]  /*2b10*/  F2FP.BF16.F32.PACK_AB R140, RZ, R209 ;  /* 0x000000d1ff8c723e */ /* 0x000fc800000010ff */
[----:B--2---:R-:W-:-:S07]  /*2b20*/  PRMT R5, R5, 0x5410, R140 ;  /* 0x0000541005057816 */ /* 0x004fce000000008c */
.L_x_12814:
[C---:B------:R-:W-:Y:S02]  /*2b30*/  SHF.L.U32 R141, R142.reuse, 0x10, RZ ;  /* 0x000000108e8d7819 */ /* 0x040fe400000006ff */
[----:B------:R-:W-:-:S03]  /*2b40*/  PRMT R142, R142, 0x7632, R142 ;  /* 0x000076328e8e7816 */ /* 0x000fc6000000008e */
[----:B------:R-:W-:Y:S01]  /*2b50*/  FMUL.FTZ R210, R141, R186 ;  /* 0x000000ba8dd27220 */ /* 0x000fe20000410000 */
[----:B------:R-:W-:Y:S06]  /*2b60*/  @P3 BRA `(.L_x_12815) ;  /* 0x0000000000083947 */ /* 0x000fec0003800000 */
[----:B------:R-:W-:Y:S05]  /*2b70*/  @P0 BRA `(.L_x_12816) ;  /* 0x00000000000c0947 */ /* 0x000fea0003800000 */
[----:B------:R-:W-:Y:S05]  /*2b80*/  BRA `(.L_x_12817) ;  /* 0x0000000000107947 */ /* 0x000fea0003800000 */
.L_x_12815:
[----:B-----5:R-:W-:-:S05]  /*2b90*/  SHF.L.U32 R141, R10, 0x10, RZ ;  /* 0x000000100a8d7819 */ /* 0x020fca00000006ff */
[----:B------:R-:W-:-:S07]  /*2ba0*/  FADD.FTZ R210, R141, R210 ;  /* 0x000000d28dd27221 */ /* 0x000fce0000010000 */
.L_x_12816:
[----:B------:R-:W-:-:S04]  /*2bb0*/  F2FP.BF16.F32.PACK_AB R140, RZ, R210 ;  /* 0x000000d2ff8c723e */ /* 0x000fc800000010ff */
[----:B------:R-:W-:-:S07]  /*2bc0*/  PRMT R6, R140, 0x7610, R6 ;  /* 0x000076108c067816 */ /* 0x000fce0000000006 */
.L_x_12817:
[----:B------:R-:W-:-:S05]  /*2bd0*/  SHF.L.U32 R211, R142, 0x10, RZ ;  /* 0x000000108ed37819 */ /* 0x000fca00000006ff */
[----:B------:R-:W-:Y:S01]  /*2be0*/  FMUL.FTZ R211, R211, R186 ;  /* 0x000000bad3d37220 */ /* 0x000fe20000410000 */
[----:B------:R-:W-:Y:S06]  /*2bf0*/  @P3 BRA `(.L_x_12818) ;  /* 0x0000000000083947 */ /* 0x000fec0003800000 */
[----:B------:R-:W-:Y:S05]  /*2c00*/  @P0 BRA `(.L_x_12819) ;  /* 0x0000000000100947 */ /* 0x000fea0003800000 */
[----:B------:R-:W-:Y:S05]  /*2c10*/  BRA `(.L_x_12820) ;  /* 0x0000000000147947 */ /* 0x000fea0003800000 */
.L_x_12818:
[----:B-----5:R-:W-:-:S04]  /*2c20*/  PRMT R140, R10, 0x7632, R140 ;  /* 0x000076320a8c7816 */ /* 0x020fc8000000008c */
[----:B------:R-:W-:-:S05]  /*2c30*/  SHF.L.U32 R140, R140, 0x10, RZ ;  /* 0x000000108c8c7819 */ /* 0x000fca00000006ff */
[----:B------:R-:W-:-:S07]  /*2c40*/  FADD.FTZ R211, R211, R140 ;  /* 0x0000008cd3d37221 */ /* 0x000fce0000010000 */
.L_x_12819:
[----:B------:R-:W-:-:S04]  /*2c50*/  F2FP.BF16.F32.PACK_AB R140, RZ, R211 ;  /* 0x000000d3ff8c723e */ /* 0x000fc800000010ff */
[----:B------:R-:W-:-:S07]  /*2c60*/  PRMT R6, R6, 0x5410, R140 ;  /* 0x0000541006067816 */ /* 0x000fce000000008c */
.L_x_12820:
[C---:B------:R-:W-:Y:S02]  /*2c70*/  SHF.L.U32 R213, R143.reuse, 0x10, RZ ;  /* 0x000000108fd57819 */ /* 0x040fe400000006ff */
[----:B------:R-:W-:-:S03]  /*2c80*/  PRMT R143, R143, 0x7632, R143 ;  /* 0x000076328f8f7816 */ /* 0x000fc6000000008f */
[----:B------:R-:W-:Y:S01]  /*2c90*/  FMUL.FTZ R213, R213, R186 ;  /* 0x000000bad5d57220 */ /* 0x000fe20000410000 */
[----:B------:R-:W-:Y:S06]  /*2ca0*/  @P3 BRA `(.L_x_12821) ;  /* 0x0000000000083947 */ /* 0x000fec0003800000 */
[----:B------:R-:W-:Y:S05]  /*2cb0*/  @P0 BRA `(.L_x_12822) ;  /* 0x00000000000c0947 */ /* 0x000fea0003800000 */
[----:B------:R-:W-:Y:S05]  /*2cc0*/  BRA `(.L_x_12823) ;  /* 0x0000000000107947 */ /* 0x000fea0003800000 */
.L_x_12821:
[----:B-----5:R-:W-:-:S05]  /*2cd0*/  SHF.L.U32 R140, R11, 0x10, RZ ;  /* 0x000000100b8c7819 */ /* 0x020fca00000006ff */
[----:B------:R-:W-:-:S07]  /*2ce0*/  FADD.FTZ R213, R140, R213 ;  /* 0x000000d58cd57221 */ /* 0x000fce0000010000 */
.L_x_12822:
[----:B------:R-:W-:-:S04]  /*2cf0*/  F2FP.BF16.F32.PACK_AB R140, RZ, R213 ;  /* 0x000000d5ff8c723e */ /* 0x000fc800000010ff */
[----:B------:R-:W-:-:S07]  /*2d00*/  PRMT R7, R140, 0x7610, R7 ;  /* 0x000076108c077816 */ /* 0x000fce0000000007 */
.L_x_12823:
[----:B------:R-:W-:-:S05]  /*2d10*/  SHF.L.U32 R143, R143, 0x10, RZ ;  /* 0x000000108f8f7819 */ /* 0x000fca00000006ff */
[----:B------:R-:W-:Y:S01]  /*2d20*/  FMUL.FTZ R212, R143, R186 ;  /* 0x000000ba8fd47220 */ /* 0x000fe20000410000 */
[----:B------:R-:W-:Y:S06]  /*2d30*/  @P3 BRA `(.L_x_12824) ;  /* 0x0000000000083947 */ /* 0x000fec0003800000 */
[----:B------:R-:W-:Y:S05]  /*2d40*/  @P0 BRA `(.L_x_12825) ;  /* 0x0000000000100947 */ /* 0x000fea0003800000 */
[----:B------:R-:W-:Y:S05]  /*2d50*/  BRA `(.L_x_12826) ;  /* 0x0000000000147947 */ /* 0x000fea0003800000 */
.L_x_12824:
[----:B-----5:R-:W-:-:S04]  /*2d60*/  PRMT R140, R11, 0x7632, R140 ;  /* 0x000076320b8c7816 */ /* 0x020fc8000000008c */
[----:B------:R-:W-:-:S05]  /*2d70*/  SHF.L.U32 R141, R140, 0x10, RZ ;  /* 0x000000108c8d7819 */ /* 0x000fca00000006ff */
[----:B------:R-:W-:-:S07]  /*2d80*/  FADD.FTZ R212, R212, R141 ;  /* 0x0000008dd4d47221 */ /* 0x000fce0000010000 */
.L_x_12825:
[----:B------:R-:W-:-:S04]  /*2d90*/  F2FP.BF16.F32.PACK_AB R140, RZ, R212 ;  /* 0x000000d4ff8c723e */ /* 0x000fc800000010ff */
[----:B------:R-:W-:-:S07]  /*2da0*/  PRMT R7, R7, 0x5410, R140 ;  /* 0x0000541007077816 */ /* 0x000fce000000008c */
.L_x_12826:
        /* <DEDUP_REMOVED lines=15> */
.L_x_12827:
[----:B-----5:R-:W-:-:S05]  /*2ea0*/  SHF.L.U32 R3, R8, 0x10, RZ ;  /* 0x0000001008037819 */ /* 0x020fca00000006ff */
[----:B------:R-:W-:-:S07]  /*2eb0*/  FADD.FTZ R214, R3, R214 ;  /* 0x000000d603d67221 */ /* 0x000fce0000010000 */
.L_x_12828:
[----:B------:R-:W-:-:S04]  /*2ec0*/  F2FP.BF16.F32.PACK_AB R3, RZ, R214 ;  /* 0x000000d6ff03723e */ /* 0x000fc800000010ff */
[----:B--2---:R-:W-:-:S07]  /*2ed0*/  PRMT R4, R3, 0x7610, R4 ;  /* 0x0000761003047816 */ /* 0x004fce0000000004 */
.L_x_12829:
[----:B------:R-:W-:-:S05]  /*2ee0*/  SHF.L.U32 R145, R2, 0x10, RZ ;  /* 0x0000001002917819 */ /* 0x000fca00000006ff */
[----:B------:R-:W-:Y:S01]  /*2ef0*/  FMUL.FTZ R145, R145, R186 ;  /* 0x000000ba91917220 */ /* 0x000fe20000410000 */
[----:B------:R-:W-:Y:S06]  /*2f00*/  @P3 BRA `(.L_x_12830) ;  /* 0x0000000000083947 */ /* 0x000fec0003800000 */
[----:B------:R-:W-:Y:S05]  /*2f10*/  @P0 BRA `(.L_x_12831) ;  /* 0x0000000000100947 */ /* 0x000fea0003800000 */
[----:B------:R-:W-:Y:S05]  /*2f20*/  BRA `(.L_x_12832) ;  /* 0x0000000000147947 */ /* 0x000fea0003800000 */
.L_x_12830:
[----:B-----5:R-:W-:-:S04]  /*2f30*/  PRMT R2, R8, 0x7632, R2 ;  /* 0x0000763208027816 */ /* 0x020fc80000000002 */
[----:B------:R-:W-:-:S05]  /*2f40*/  SHF.L.U32 R2, R2, 0x10, RZ ;  /* 0x0000001002027819 */ /* 0x000fca00000006ff */
[----:B------:R-:W-:-:S07]  /*2f50*/  FADD.FTZ R145, R145, R2 ;  /* 0x0000000291917221 */ /* 0x000fce0000010000 */
.L_x_12831:
[----:B------:R-:W-:-:S04]  /*2f60*/  F2FP.BF16.F32.PACK_AB R2, RZ, R145 ;  /* 0x00000091ff02723e */ /* 0x000fc800000010ff */
[----:B--2---:R-:W-:-:S07]  /*2f70*/  PRMT R4, R4, 0x5410, R2 ;  /* 0x0000541004047816 */ /* 0x004fce0000000002 */
.L_x_12832:
[C---:B------:R-:W-:Y:S02]  /*2f80*/  SHF.L.U32 R3, R141.reuse, 0x10, RZ ;  /* 0x000000108d037819 */ /* 0x040fe400000006ff */
[----:B------:R-:W-:-:S03]  /*2f90*/  PRMT R141, R141, 0x7632, R141 ;  /* 0x000076328d8d7816 */ /* 0x000fc6000000008d */
[----:B------:R-:W-:Y:S01]  /*2fa0*/  FMUL.FTZ R146, R3, R186 ;  /* 0x000000ba03927220 */ /* 0x000fe20000410000 */
[----:B------:R-:W-:Y:S06]  /*2fb0*/  @P3 BRA `(.L_x_12833) ;  /* 0x0000000000083947 */ /* 0x000fec0003800000 */
[----:B------:R-:W-:Y:S05]  /*2fc0*/  @P0 BRA `(.L_x_12834) ;  /* 0x00000000000c0947 */ /* 0x000fea0003800000 */
[----:B------:R-:W-:Y:S05]  /*2fd0*/  BRA `(.L_x_12835) ;  /* 0x0000000000107947 */ /* 0x000fea0003800000 */
.L_x_12833:
[----:B-----5:R-:W-:-:S05]  /*2fe0*/  SHF.L.U32 R3, R9, 0x10, RZ ;  /* 0x0000001009037819 */ /* 0x020fca00000006ff */
[----:B------:R-:W-:-:S07]  /*2ff0*/  FADD.FTZ R146, R3, R146 ;  /* 0x0000009203927221 */ /* 0x000fce0000010000 */
.L_x_12834:
[----:B------:R-:W-:-:S04]  /*3000*/  F2FP.BF16.F32.PACK_AB R2, RZ, R146 ;  /* 0x00000092ff02723e */ /* 0x000fc800000010ff */
[----:B--2---:R-:W-:-:S07]  /*3010*/  PRMT R5, R2, 0x7610, R5 ;  /* 0x0000761002057816 */ /* 0x004fce0000000005 */
.L_x_12835:
[----:B------:R-:W-:-:S05]  /*3020*/  SHF.L.U32 R141, R141, 0x10, RZ ;  /* 0x000000108d8d7819 */ /* 0x000fca00000006ff */
[----:B------:R-:W-:Y:S01]  /*3030*/  FMUL.FTZ R147, R141, R186 ;  /* 0x000000ba8d937220 */ /* 0x000fe20000410000 */
[----:B------:R-:W-:Y:S06]  /*3040*/  @P3 BRA `(.L_x_12836) ;  /* 0x0000000000083947 */ /* 0x000fec0003800000 */
[----:B------:R-:W-:Y:S05]  /*3050*/  @P0 BRA `(.L_x_12837) ;  /* 0x0000000000100947 */ /* 0x000fea0003800000 */
[----:B------:R-:W-:Y:S05]  /*3060*/  BRA `(.L_x_12838) ;  /* 0x0000000000147947 */ /* 0x000fea0003800000 */
.L_x_12836:
[----:B-----5:R-:W-:-:S04]  /*3070*/  PRMT R2, R9, 0x7632, R2 ;  /* 0x0000763209027816 */ /* 0x020fc80000000002 */
[----:B------:R-:W-:-:S05]  /*3080*/  SHF.L.U32 R2, R2, 0x10, RZ ;  /* 0x0000001002027819 */ /* 0x000fca00000006ff */
[----:B------:R-:W-:-:S07]  /*3090*/  FADD.FTZ R147, R147, R2 ;  /* 0x0000000293937221 */ /* 0x000fce0000010000 */
.L_x_12837:
[----:B------:R-:W-:-:S04]  /*30a0*/  F2FP.BF16.F32.PACK_AB R2, RZ, R147 ;  /* 0x00000093ff02723e */ /* 0x000fc800000010ff */
[----:B--2---:R-:W-:-:S07]  /*30b0*/  PRMT R5, R5, 0x5410, R2 ;  /* 0x0000541005057816 */ /* 0x004fce0000000002 */
.L_x_12838:
[C---:B------:R-:W-:Y:S02]  /*30c0*/  SHF.L.U32 R3, R142.reuse, 0x10, RZ ;  /* 0x000000108e037819 */ /* 0x040fe400000006ff */
[----:B------:R-:W-:-:S03]  /*30d0*/  PRMT R142, R142, 0x7632, R142 ;  /* 0x000076328e8e7816 */ /* 0x000fc6000000008e */
[----:B------:R-:W-:Y:S01]  /*30e0*/  FMUL.FTZ R144, R3, R186 ;  /* 0x000000ba03907220 */ /* 0x000fe20000410000 */
[----:B------:R-:W-:Y:S06]  /*30f0*/  @P3 BRA `(.L_x_12839) ;  /* 0x0000000000083947 */ /* 0x000fec0003800000 */
[----:B------:R-:W-:Y:S05]  /*3100*/  @P0 BRA `(.L_x_12840) ;  /* 0x00000000000c0947 */ /* 0x000fea0003800000 */
[----:B------:R-:W-:Y:S05]  /*3110*/  BRA `(.L_x_12841) ;  /* 0x0000000000107947 */ /* 0x000fea0003800000 */
.L_x_12839:
[----:B-----5:R-:W-:-:S05]  /*3120*/  SHF.L.U32 R3, R10, 0x10, RZ ;  /* 0x000000100a037819 */ /* 0x020fca00000006ff */
[----:B------:R-:W-:-:S07]  /*3130*/  FADD.FTZ R144, R3, R144 ;  /* 0x0000009003907221 */ /* 0x000fce0000010000 */
.L_x_12840:
[----:B------:R-:W-:-:S04]  /*3140*/  F2FP.BF16.F32.PACK_AB R3, RZ, R144 ;  /* 0x00000090ff03723e */ /* 0x000fc800000010ff */
[----:B------:R-:W-:-:S07]  /*3150*/  PRMT R6, R3, 0x7610, R6 ;  /* 0x0000761003067816 */ /* 0x000fce0000000006 */
.L_x_12841:
[----:B------:R-:W-:-:S05]  /*3160*/  SHF.L.U32 R3, R142, 0x10, RZ ;  /* 0x000000108e037819 */ /* 0x000fca00000006ff */
[----:B------:R-:W-:Y:S01]  /*3170*/  FMUL.FTZ R142, R3, R186 ;  /* 0x000000ba038e7220 */ /* 0x000fe20000410000 */
[----:B------:R-:W-:Y:S06]  /*3180*/  @P3 BRA `(.L_x_12842) ;  /* 0x0000000000083947 */ /* 0x000fec0003800000 */
[----:B------:R-:W-:Y:S05]  /*3190*/  @P0 BRA `(.L_x_12843) ;  /* 0x0000000000100947 */ /* 0x000fea0003800000 */
[----:B------:R-:W-:Y:S05]  /*31a0*/  BRA `(.L_x_12844) ;  /* 0x0000000000147947 */ /* 0x000fea0003800000 */
.L_x_12842:
[----:B-----5:R-:W-:-:S04]  /*31b0*/  PRMT R2, R10, 0x7632, R2 ;  /* 0x000076320a027816 */ /* 0x020fc80000000002 */
[----:B------:R-:W-:-:S05]  /*31c0*/  SHF.L.U32 R3, R2, 0x10, RZ ;  /* 0x0000001002037819 */ /* 0x000fca00000006ff */
[----:B------:R-:W-:-:S07]  /*31d0*/  FADD.FTZ R142, R142, R3 ;  /* 0x000000038e8e7221 */ /* 0x000fce0000010000 */
.L_x_12843:
[----:B------:R-:W-:-:S04]  /*31e0*/  F2FP.BF16.F32.PACK_AB R3, RZ, R142 ;  /* 0x0000008eff03723e */ /* 0x000fc800000010ff */
[----:B------:R-:W-:-:S07]  /*31f0*/  PRMT R6, R6, 0x5410, R3 ;  /* 0x0000541006067816 */ /* 0x000fce0000000003 */
.L_x_12844:
[C---:B------:R-:W-:Y:S02]  /*3200*/  SHF.L.U32 R3, R143.reuse, 0x10, RZ ;  /* 0x000000108f037819 */ /* 0x040fe400000006ff */
[----:B------:R-:W-:-:S03]  /*3210*/  PRMT R2, R143, 0x7632, R2 ;  /* 0x000076328f027816 */ /* 0x000fc60000000002 */
[----:B------:R-:W-:Y:S01]  /*3220*/  FMUL.FTZ R143, R3, R186 ;  /* 0x000000ba038f7220 */ /* 0x000fe20000410000 */
[----:B------:R-:W-:Y:S06]  /*3230*/  @P3 BRA `(.L_x_12845) ;  /* 0x0000000000083947 */ /* 0x000fec0003800000 */
[----:B------:R-:W-:Y:S05]  /*3240*/  @P0 BRA `(.L_x_12846) ;  /* 0x00000000000c0947 */ /* 0x000fea0003800000 */
[----:B------:R-:W-:Y:S05]  /*3250*/  BRA `(.L_x_12847) ;  /* 0x0000000000107947 */ /* 0x000fea0003800000 */
.L_x_12845:
[----:B-----5:R-:W-:-:S05]  /*3260*/  SHF.L.U32 R140, R11, 0x10, RZ ;  /* 0x000000100b8c7819 */ /* 0x020fca00000006ff */
[----:B------:R-:W-:-:S07]  /*3270*/  FADD.FTZ R143, R140, R143 ;  /* 0x0000008f8c8f7221 */ /* 0x000fce0000010000 */
.L_x_12846:
[----:B------:R-:W-:-:S04]  /*3280*/  F2FP.BF16.F32.PACK_AB R3, RZ, R143 ;  /* 0x0000008fff03723e */ /* 0x000fc800000010ff */
[----:B------:R-:W-:-:S07]  /*3290*/  PRMT R7, R3, 0x7610, R7 ;  /* 0x0000761003077816 */ /* 0x000fce0000000007 */
.L_x_12847:
[----:B------:R-:W-:-:S05]  /*32a0*/  SHF.L.U32 R3, R2, 0x10, RZ ;  /* 0x0000001002037819 */ /* 0x000fca00000006ff */
[----:B------:R-:W-:Y:S01]  /*32b0*/  FMUL.FTZ R186, R3, R186 ;  /* 0x000000ba03ba7220 */ /* 0x000fe20000410000 */
[----:B------:R-:W-:Y:S06]  /*32c0*/  @P3 BRA `(.L_x_12848) ;  /* 0x0000000000083947 */ /* 0x000fec0003800000 */
[----:B------:R-:W-:Y:S05]  /*32d0*/  @P0 BRA `(.L_x_12849) ;  /* 0x0000000000100947 */ /* 0x000fea0003800000 */
[----:B------:R-:W-:Y:S05]  /*32e0*/  BRA `(.L_x_12850) ;  /* 0x0000000000147947 */ /* 0x000fea0003800000 */
.L_x_12848:
[----:B-----5:R-:W-:-:S04]  /*32f0*/  PRMT R2, R11, 0x7632, R2 ;  /* 0x000076320b027816 */ /* 0x020fc80000000002 */
[----:B------:R-:W-:-:S05]  /*3300*/  SHF.L.U32 R3, R2, 0x10, RZ ;  /* 0x0000001002037819 */ /* 0x000fca00000006ff */
[----:B------:R-:W-:-:S07]  /*3310*/  FADD.FTZ R186, R186, R3 ;  /* 0x00000003baba7221 */ /* 0x000fce0000010000 */
.L_x_12849:
[----:B------:R-:W-:-:S04]  /*3320*/  F2FP.BF16.F32.PACK_AB R2, RZ, R186 ;  /* 0x000000baff02723e */ /* 0x000fc800000010ff */
[----:B------:R-:W-:-:S07]  /*3330*/  PRMT R7, R7, 0x5410, R2 ;  /* 0x0000541007077816 */ /* 0x000fce0000000002 */
.L_x_12850:
        /* <DEDUP_REMOVED lines=219> */
.L_x_12864:
[C---:B------:R-:W-:Y:S01]  /*40f0*/  FMUL.FTZ R2, R215.reuse, R215 ;  /* 0x000000d7d7027220 */ /* 0x040fe20000410000 */
[----:B01----:R-:W-:Y:S01]  /*4100*/  FADD.FTZ R176, R176, R219 ;  /* 0x000000dbb0b07221 */ /* 0x003fe20000010000 */
[----:B------:R-:W-:-:S03]  /*4110*/  FSEL R217, R215, RZ, !P4 ;  /* 0x000000ffd7d97208 */ /* 0x000fc60006000000 */
[----:B------:R-:W-:Y:S01]  /*4120*/  FSEL R141, R2, RZ, P4 ;  /* 0x000000ff028d7208 */ /* 0x000fe20002000000 */
[----:B------:R-:W-:Y:S01]  /*4130*/  FFMA.FTZ R176, R176, R3, UR7 ;  /* 0x00000007b0b07e23 */ /* 0x000fe20008010003 */
[C---:B------:R-:W-:Y:S01]  /*4140*/  FADD.FTZ R164, -R217.reuse, R164 ;  /* 0x000000a4d9a47221 */ /* 0x040fe20000010100 */
[----:B------:R-:W0:Y:S01]  /*4150*/  @!P2 LDC.64 R2, c[0x0][0x250] ;  /* 0x00009400ff02ab82 */ /* 0x000e220000000a00 */
[C---:B------:R-:W-:Y:S01]  /*4160*/  FADD.FTZ R163, -R217.reuse, R163 ;  /* 0x000000a3d9a37221 */ /* 0x040fe20000010100 */
[----:B------:R-:W-:Y:S01]  /*4170*/  FADD.FTZ R176, R176, R141 ;  /* 0x0000008db0b07221 */ /* 0x000fe20000010000 */
[C---:B------:R-:W-:Y:S01]  /*4180*/  FADD.FTZ R157, -R217.reuse, R157 ;  /* 0x0000009dd99d7221 */ /* 0x040fe20000010100 */
[C---:B------:R-:W-:Y:S01]  /*4190*/  FADD.FTZ R162, -R217.reuse, R162 ;  /* 0x000000a2d9a27221 */ /* 0x040fe20000010100 */
[C---:B------:R-:W-:Y:S01]  /*41a0*/  FADD.FTZ R168, -R217.reuse, R168 ;  /* 0x000000a8d9a87221 */ /* 0x040fe20000010100 */
[----:B------:R1:W3:Y:S01]  /*41b0*/  MUFU.RSQ R219, R176 ;  /* 0x000000b000db7308 */ /* 0x0002e20000001400 */
[C---:B------:R-:W-:Y:S01]  /*41c0*/  FADD.FTZ R179, -R217.reuse, R179 ;  /* 0x000000b3d9b37221 */ /* 0x040fe20000010100 */
[----:B------:R-:W4:Y:S01]  /*41d0*/  @!P2 LDC.64 R140, c[0x0][0x258] ;  /* 0x00009600ff8cab82 */ /* 0x000f220000000a00 */
        /* <DEDUP_REMOVED lines=8> */
[C---:B-1----:R-:W-:Y:S01]  /*4260*/  FADD.FTZ R176, -R217.reuse, R143 ;  /* 0x0000008fd9b07221 */ /* 0x042fe20000010100 */
[C---:B------:R-:W-:Y:S01]  /*4270*/  FADD.FTZ R159, -R217.reuse, R159 ;  /* 0x0000009fd99f7221 */ /* 0x040fe20000010100 */
[C---:B------:R-:W-:Y:S01]  /*4280*/  FADD.FTZ R158, -R217.reuse, R158 ;  /* 0x0000009ed99e7221 */ /* 0x040fe20000010100 */
[C---:B------:R-:W-:Y:S01]  /*4290*/  FADD.FTZ R156, -R217.reuse, R156 ;  /* 0x0000009cd99c7221 */ /* 0x040fe20000010100 */
[C---:B------:R-:W-:Y:S01]  /*42a0*/  FADD.FTZ R154, -R217.reuse, R154 ;  /* 0x0000009ad99a7221 */ /* 0x040fe20000010100 */
[----:B------:R-:W-:Y:S01]  /*42b0*/  FADD.FTZ R152, -R217, R152 ;  /* 0x00000098d9987221 */ /* 0x000fe20000010100 */
[----:B---3--:R-:W-:Y:S01]  /*42c0*/  FMUL.FTZ R145, R219, R164 ;  /* 0x000000a4db917220 */ /* 0x008fe20000410000 */
[----:B0-----:R-:W-:-:S04]  /*42d0*/  @!P2 IMAD.WIDE R2, R155, 0x4, R2 ;  /* 0x000000049b02a825 */ /* 0x001fc800078e0202 */
[C---:B------:R-:W-:Y:S01]  /*42e0*/  FMUL.FTZ R164, R219.reuse, R163 ;  /* 0x000000a3dba47220 */ /* 0x040fe20000410000 */
[----:B------:R-:W-:Y:S01]  /*42f0*/  FMUL.FTZ R163, R219, R162 ;  /* 0x000000a2dba37220 */ /* 0x000fe20000410000 */
[C---:B------:R-:W-:Y:S01]  /*4300*/  FADD.FTZ R150, -R217.reuse, R150 ;  /* 0x00000096d9967221 */ /* 0x040fe20000010100 */
[C---:B------:R-:W-:Y:S01]  /*4310*/  FADD.FTZ R148, -R217.reuse, R148 ;  /* 0x00000094d9947221 */ /* 0x040fe20000010100 */
[----:B------:R0:W-:Y:S01]  /*4320*/  @!P2 STG.E desc[UR4][R2.64], R215 ;  /* 0x000000d70200a986 */ /* 0x0001e2000c101904 */
        /* <DEDUP_REMOVED lines=12> */
[C---:B------:R-:W-:Y:S01]  /*43f0*/  FMUL.FTZ R157, R219.reuse, R168 ;  /* 0x000000a8db9d7220 */ /* 0x040fe20000410000 */
        /* <DEDUP_REMOVED lines=35> */
[----:B----4-:R-:W-:-:S04]  /*4630*/  @!P2 IMAD.WIDE R140, R155, 0x4, R140 ;  /* 0x000000049b8ca825 */ /* 0x010fc800078e028c */
[C---:B------:R-:W-:Y:S01]  /*4640*/  FMUL.FTZ R166, R219.reuse, R165 ;  /* 0x000000a5dba67220 */ /* 0x040fe20000410000 */
[C---:B------:R-:W-:Y:S01]  /*4650*/  FMUL.FTZ R217, R219.reuse, R146 ;  /* 0x00000092dbd97220 */ /* 0x040fe20000410000 */
[----:B------:R-:W-:Y:S01]  /*4660*/  FFMA.FTZ R142, R68, R163, R132 ;  /* 0x000000a3448e7223 */ /* 0x000fe20000010084 */
[C---:B------:R-:W-:Y:S01]  /*4670*/  FMUL.FTZ R162, R219.reuse, R161 ;  /* 0x000000a1dba27220 */ /* 0x040fe20000410000 */
[----:B------:R-:W-:Y:S01]  /*4680*/  FMUL.FTZ R165, R219, R160 ;  /* 0x000000a0dba57220 */ /* 0x000fe20000410000 */
[----:B------:R-:W-:Y:S01]  /*4690*/  FFMA.FTZ R146, R74, R145, R138 ;  /* 0x000000914a927223 */ /* 0x000fe2000001008a */
[----:B------:R-:W-:Y:S01]  /*46a0*/  FFMA.FTZ R163, R75, R164, R139 ;  /* 0x000000a44ba37223 */ /* 0x000fe2000001008b */
[----:B------:R-:W-:Y:S01]  /*46b0*/  FMUL.FTZ R221, R219, R144 ;  /* 0x00000090dbdd7220 */ /* 0x000fe20000410000 */
[----:B------:R-:W-:Y:S01]  /*46c0*/  FFMA.FTZ R144, R72, R143, R136 ;  /* 0x0000008f48907223 */ /* 0x000fe20000010088 */
[----:B------:R0:W-:Y:S01]  /*46d0*/  @!P2 STG.E desc[UR4][R140.64], R219 ;  /* 0x000000db8c00a986 */ /* 0x0001e2000c101904 */
[----:B------:R-:W-:Y:S01]  /*46e0*/  FFMA.FTZ R143, R70, R165, R134 ;  /* 0x000000a5468f7223 */ /* 0x000fe20000010086 */
[----:B------:R-:W-:Y:S01]  /*46f0*/  FFMA.FTZ R165, R69, R162, R133 ;  /* 0x000000a245a57223 */ /* 0x000fe20000010085 */
[----:B------:R-:W-:Y:S01]  /*4700*/  FMUL.FTZ R160, R219, R159 ;  /* 0x0000009fdba07220 */ /* 0x000fe20000410000 */
[----:B------:R-:W-:Y:S01]  /*4710*/  FFMA.FTZ R145, R73, R166, R137 ;  /* 0x000000a649917223 */ /* 0x000fe20000010089 */
[C---:B------:R-:W-:Y:S01]  /*4720*/  FMUL.FTZ R147, R219.reuse, R152 ;  /* 0x00000098db937220 */ /* 0x040fe20000410000 */
[----:B------:R-:W-:Y:S01]  /*4730*/  FMUL.FTZ R150, R219, R150 ;  /* 0x00000096db967220 */ /* 0x000fe20000410000 */
[----:B------:R-:W-:Y:S01]  /*4740*/  FFMA.FTZ R160, R71, R160, R135 ;  /* 0x000000a047a07223 */ /* 0x000fe20000010087 */
[----:B------:R-:W-:Y:S01]  /*4750*/  LEA R164, P2, R153, UR8, 0x4 ;  /* 0x0000000899a47c11 */ /* 0x000fe2000f8420ff */
[C---:B------:R-:W-:Y:S01]  /*4760*/  FMUL.FTZ R3, R219.reuse, R156 ;  /* 0x0000009cdb037220 */ /* 0x040fe20000410000 */
[----:B------:R-:W-:Y:S01]  /*4770*/  FMUL.FTZ R154, R219, R154 ;  /* 0x0000009adb9a7220 */ /* 0x000fe20000410000 */
[----:B------:R-:W-:Y:S01]  /*4780*/  F2FP.BF16.F32.PACK_AB R142, R165, R142 ;  /* 0x0000008ea58e723e */ /* 0x000fe200000010ff */
[----:B------:R-:W-:Y:S01]  /*4790*/  FMUL.FTZ R161, R219, R148 ;  /* 0x00000094dba17220 */ /* 0x000fe20000410000 */
[----:B0-----:R-:W-:Y:S01]  /*47a0*/  F2FP.BF16.F32.PACK_AB R141, R163, R146 ;  /* 0x00000092a38d723e */ /* 0x001fe200000010ff */
[----:B------:R-:W-:Y:S01]  /*47b0*/  FFMA.FTZ R146, R60, R147, R124 ;  /* 0x000000933c927223 */ /* 0x000fe2000001007c */
[----:B------:R-:W0:Y:S01]  /*47c0*/  LDC.64 R162, c[0x0][0x2b8] ;  /* 0x0000ae00ffa27b82 */ /* 0x000e220000000a00 */
[----:B------:R-:W-:Y:S01]  /*47d0*/  F2FP.BF16.F32.PACK_AB R140, R145, R144 ;  /* 0x00000090918c723e */ /* 0x000fe200000010ff */
[----:B------:R-:W-:Y:S01]  /*47e0*/  FFMA.FTZ R145, R61, R150, R125 ;  /* 0x000000963d917223 */ /* 0x000fe2000001007d */
[----:B------:R-:W-:Y:S01]  /*47f0*/  F2FP.BF16.F32.PACK_AB R143, R160, R143 ;  /* 0x0000008fa08f723e */ /* 0x000fe200000010ff */
[----:B------:R-:W-:Y:S01]  /*4800*/  FMUL.FTZ R148, R219, R167 ;  /* 0x000000a7db947220 */ /* 0x000fe20000410000 */
[----:B------:R-:W-:Y:S01]  /*4810*/  LEA.HI.X R165, R153, UR9, RZ, 0x4, P2 ;  /* 0x0000000999a57c11 */ /* 0x000fe200090f24ff */
[----:B------:R-:W-:Y:S01]  /*4820*/  FFMA.FTZ R3, R66, R3, R130 ;  /* 0x0000000342037223 */ /* 0x000fe20000010082 */
[----:B------:R-:W-:Y:S01]  /*4830*/  FFMA.FTZ R154, R67, R154, R131 ;  /* 0x0000009a439a7223 */ /* 0x000fe20000010083 */
        /* <DEDUP_REMOVED lines=8> */
[----:B------:R1:W-:Y:S01]  /*48c0*/  STG.E.128 desc[UR4][R164.64], R140 ;  /* 0x0000008ca4007986 */ /* 0x0003e2000c101d04 */
[----:B------:R-:W-:Y:S01]  /*48d0*/  F2FP.BF16.F32.PACK_AB R146, R145, R146 ;  /* 0x000000929192723e */ /* 0x000fe200000010ff */
[----:B------:R-:W-:Y:S01]  /*48e0*/  FFMA.FTZ R157, R56, R157, R120 ;  /* 0x0000009d389d7223 */ /* 0x000fe20000010078 */
[----:B------:R-:W-:Y:S01]  /*48f0*/  F2FP.BF16.F32.PACK_AB R145, R154, R3 ;  /* 0x000000039a91723e */ /* 0x000fe200000010ff */
        /* <DEDUP_REMOVED lines=9> */
[C---:B------:R-:W-:Y:S01]  /*4990*/  FMUL.FTZ R169, R219.reuse, R178 ;  /* 0x000000b2dba97220 */ /* 0x040fe20000410000 */
[----:B------:R-:W-:Y:S01]  /*49a0*/  FMUL.FTZ R158, R219, R177 ;  /* 0x000000b1db9e7220 */ /* 0x000fe20000410000 */
[----:B------:R-:W-:Y:S01]  /*49b0*/  F2FP.BF16.F32.PACK_AB R147, R152, R147 ;  /* 0x000000939893723e */ /* 0x000fe200000010ff */
[----:B0-----:R-:W-:Y:S01]  /*49c0*/  IMAD.WIDE.U32 R160, R149, 0x10, R162 ;  /* 0x0000001095a07825 */ /* 0x001fe200078e00a2 */
[----:B------:R-:W-:-:S03]  /*49d0*/  F2FP.BF16.F32.PACK_AB R144, R3, R144 ;  /* 0x000000900390723e */ /* 0x000fc600000010ff */
[----:B-1----:R-:W-:Y:S01]  /*49e0*/  FFMA.FTZ R140, R57, R148, R121 ;  /* 0x00000094398c7223 */ /* 0x002fe20000010079 */
[----:B------:R-:W-:Y:S01]  /*49f0*/  FFMA.FTZ R142, R53, R172, R117 ;  /* 0x000000ac358e7223 */ /* 0x000fe20000010075 */
[----:B------:R-:W-:Y:S01]  /*4a00*/  F2FP.BF16.F32.PACK_AB R141, R156, R167 ;  /* 0x000000a79c8d723e */ /* 0x000fe200000010ff */
[----:B------:R-:W-:Y:S01]  /*4a10*/  FMUL.FTZ R177, R219, R188 ;  /* 0x000000bcdbb17220 */ /* 0x000fe20000410000 */
[----:B------:R-:W-:Y:S01]  /*4a20*/  F2FP.BF16.F32.PACK_AB R143, R174, R209 ;  /* 0x000000d1ae8f723e */ /* 0x000fe200000010ff */
[----:B------:R-:W-:Y:S01]  /*4a30*/  FFMA.FTZ R169, R48, R169, R112 ;  /* 0x000000a930a97223 */ /* 0x000fe20000010070 */
[----:B------:R-:W-:Y:S01]  /*4a40*/  F2FP.BF16.F32.PACK_AB R140, R140, R157 ;  /* 0x0000009d8c8c723e */ /* 0x000fe200000010ff */
[----:B------:R-:W-:Y:S01]  /*4a50*/  IMAD.WIDE.U32 R156, R151, 0x10, R162 ;  /* 0x00000010979c7825 */ /* 0x000fe200078e00a2 */
[----:B------:R-:W-:-:S03]  /*4a60*/  F2FP.BF16.F32.PACK_AB R142, R142, R173 ;  /* 0x000000ad8e8e723e */ /* 0x000fc600000010ff */
[----:B------:R-:W-:Y:S01]  /*4a70*/  FFMA.FTZ R158, R49, R158, R113 ;  /* 0x0000009e319e7223 */ /* 0x000fe20000010071 */
[C---:B------:R-:W-:Y:S01]  /*4a80*/  FMUL.FTZ R188, R219.reuse, R199 ;  /* 0x000000c7dbbc7220 */ /* 0x040fe20000410000 */
[C---:B------:R-:W-:Y:S01]  /*4a90*/  FMUL.FTZ R175, R219.reuse, R180 ;  /* 0x000000b4dbaf7220 */ /* 0x040fe20000410000 */
[C---:B------:R-:W-:Y:S01]  /*4aa0*/  FMUL.FTZ R199, R219.reuse, R210 ;  /* 0x000000d2dbc77220 */ /* 0x040fe20000410000 */
[----:B------:R-:W-:Y:S01]  /*4ab0*/  FMUL.FTZ R218, R219, R218 ;  /* 0x000000dadbda7220 */ /* 0x000fe20000410000 */
[----:B------:R0:W-:Y:S01]  /*4ac0*/  STG.E.128 desc[UR4][R156.64], R144 ;  /* 0x000000909c007986 */ /* 0x0001e2000c101d04 */
[----:B------:R-:W-:Y:S01]  /*4ad0*/  FFMA.FTZ R175, R50, R175, R114 ;  /* 0x000000af32af7223 */ /* 0x000fe20000010072 */
[----:B------:R-:W-:Y:S01]  /*4ae0*/  FFMA.FTZ R168, R51, R168, R115 ;  /* 0x000000a833a87223 */ /* 0x000fe20000010073 */
[----:B------:R-:W-:Y:S01]  /*4af0*/  FFMA.FTZ R166, R20, R199, R84 ;  /* 0x000000c714a67223 */ /* 0x000fe20000010054 */
[----:B------:R1:W-:Y:S01]  /*4b00*/  STG.E.128 desc[UR4][R160.64], R140 ;  /* 0x0000008ca0007986 */ /* 0x0003e2000c101d04 */
        /* <DEDUP_REMOVED lines=13> */
[----:B0-----:R-:W-:Y:S01]  /*4be0*/  FFMA.FTZ R144, R40, R177, R104 ;  /* 0x000000b128907223 */ /* 0x001fe20000010068 */
[----:B------:R-:W-:Y:S01]  /*4bf0*/  FFMA.FTZ R157, R41, R170, R105 ;  /* 0x000000aa299d7223 */ /* 0x000fe20000010069 */
[----:B------:R-:W-:Y:S01]  /*4c00*/  FMUL.FTZ R194, R219, R194 ;  /* 0x000000c2dbc27220 */ /* 0x000fe20000410000 */
[----:B------:R-:W-:Y:S01]  /*4c10*/  FFMA.FTZ R156, R32, R187, R96 ;  /* 0x000000bb209c7223 */ /* 0x000fe20000010060 */
[----:B-1----:R-:W-:Y:S01]  /*4c20*/  F2FP.BF16.F32.PACK_AB R140, R158, R169 ;  /* 0x000000a99e8c723e */ /* 0x002fe200000010ff */
[----:B------:R-:W-:Y:S01]  /*4c30*/  FFMA.FTZ R169, R21, R218, R85 ;  /* 0x000000da15a97223 */ /* 0x000fe20000010055 */
[----:B------:R-:W-:Y:S01]  /*4c40*/  F2FP.BF16.F32.PACK_AB R141, R168, R175 ;  /* 0x000000afa88d723e */ /* 0x000fe200000010ff */
[----:B------:R-:W-:Y:S01]  /*4c50*/  FFMA.FTZ R158, R28, R195, R92 ;  /* 0x000000c31c9e7223 */ /* 0x000fe2000001005c */
[----:B------:R-:W-:Y:S01]  /*4c60*/  FFMA.FTZ R161, R29, R200, R93 ;  /* 0x000000c81da17223 */ /* 0x000fe2000001005d */
[----:B------:R-:W-:Y:S01]  /*4c70*/  FMUL.FTZ R189, R219, R198 ;  /* 0x000000c6dbbd7220 */ /* 0x000fe20000410000 */
[----:B------:R-:W-:Y:S01]  /*4c80*/  F2FP.BF16.F32.PACK_AB R166, R169, R166 ;  /* 0x000000a6a9a6723e */ /* 0x000fe200000010ff */
[----:B------:R-:W-:Y:S01]  /*4c90*/  FMUL.FTZ R203, R219, R203 ;  /* 0x000000cbdbcb7220 */ /* 0x000fe20000410000 */
[----:B------:R-:W0:Y:S01]  /*4ca0*/  LDC.64 R168, c[0x0][0x210] ;  /* 0x00008400ffa87b82 */ /* 0x000e220000000a00 */
[----:B------:R-:W-:Y:S01]  /*4cb0*/  F2FP.BF16.F32.PACK_AB R158, R161, R158 ;  /* 0x0000009ea19e723e */ /* 0x000fe200000010ff */
        /* <DEDUP_REMOVED lines=43> */
[----:B------:R-:W-:Y:S01]  /*4f70*/  IMAD.WIDE.U32 R2, R171, 0x10, R162 ;  /* 0x00000010ab027825 */ /* 0x000fe200078e00a2 */
[----:B------:R-:W-:-:S02]  /*4f80*/  F2FP.BF16.F32.PACK_AB R143, R184, R185 ;  /* 0x000000b9b88f723e */ /* 0x000fc400000010ff */
[----:B------:R-:W-:Y:S01]  /*4f90*/  F2FP.BF16.F32.PACK_AB R142, R182, R183 ;  /* 0x000000b7b68e723e */ /* 0x000fe200000010ff */
[--C-:B------:R-:W-:Y:S01]  /*4fa0*/  IMAD.WIDE.U32 R148, R181, 0x10, R162.reuse ;  /* 0x00000010b5947825 */ /* 0x100fe200078e00a2 */
[----:B------:R-:W-:Y:S02]  /*4fb0*/  F2FP.BF16.F32.PACK_AB R147, R194, R211 ;  /* 0x000000d3c293723e */ /* 0x000fe400000010ff */
        /* <DEDUP_REMOVED lines=8> */
[----:B------:R-:W-:Y:S01]  /*5040*/  F2FP.BF16.F32.PACK_AB R167, R212, R167 ;  /* 0x000000a7d4a7723e */ /* 0x000fe200000010ff */
[----:B------:R-:W-:Y:S01]  /*5050*/  IMAD.WIDE.U32 R162, R207, 0x10, R162 ;  /* 0x00000010cfa27825 */ /* 0x000fe200078e00a2 */
[----:B------:R-:W-:Y:S01]  /*5060*/  F2FP.BF16.F32.PACK_AB R165, R216, R165 ;  /* 0x000000a5d8a5723e */ /* 0x000fe200000010ff */
[----:B------:R1:W-:Y:S01]  /*5070*/  STG.E.128 desc[UR4][R150.64], R156 ;  /* 0x0000009c96007986 */ /* 0x0003e2000c101d04 */
[----:B------:R-:W-:-:S02]  /*5080*/  F2FP.BF16.F32.PACK_AB R164, R161, R164 ;  /* 0x000000a4a1a4723e */ /* 0x000fc400000010ff */
[----:B------:R-:W-:Y:S02]  /*5090*/  F2FP.BF16.F32.PACK_AB R191, R0, R223 ;  /* 0x000000df00bf723e */ /* 0x000fe400000010ff */
[----:B------:R-:W-:Y:S01]  /*50a0*/  F2FP.BF16.F32.PACK_AB R190, R190, R221 ;  /* 0x000000ddbebe723e */ /* 0x000fe200000010ff */
[----:B------:R1:W-:Y:S01]  /*50b0*/  STG.E.128 desc[UR4][R152.64], R164 ;  /* 0x000000a498007986 */ /* 0x0003e2000c101d04 */
[----:B------:R-:W-:Y:S02]  /*50c0*/  F2FP.BF16.F32.PACK_AB R189, R224, R217 ;  /* 0x000000d9e0bd723e */ /* 0x000fe400000010ff */
[----:B------:R-:W-:Y:S02]  /*50d0*/  F2FP.BF16.F32.PACK_AB R188, R222, R215 ;  /* 0x000000d7debc723e */ /* 0x000fe400000010ff */
[----:B0-----:R-:W-:-:S03]  /*50e0*/  LEA R155, R168, R155, 0x2 ;  /* 0x0000009ba89b7211 */ /* 0x001fc600078e10ff */
[----:B------:R1:W-:Y:S01]  /*50f0*/  STG.E.128 desc[UR4][R162.64], R188 ;  /* 0x000000bca2007986 */ /* 0x0003e2000c101d04 */
[----:B------:R-:W-:-:S13]  /*5100*/  ISETP.GE.AND P2, PT, R155, R169, PT ;  /* 0x000000a99b00720c */ /* 0x000fda0003f46270 */
[----:B------:R-:W-:Y:S05]  /*5110*/  @!P2 BRA `(.L_x_12852) ;  /* 0xffffffb40034a947 */ /* 0x000fea000383ffff */
[----:B------:R-:W-:Y:S05]  /*5120*/  EXIT ;  /* 0x000000000000794d */ /* 0x000fea0003800000 */
.L_x_12851:
[----:B------:R-:W-:Y:S01]  /*5130*/  HFMA2.MMA R220, -RZ, RZ, 0, 5.9604644775390625e-08 ;  /* 0x00000001ffdc7435 */ /* 0x000fe200000001ff */
[----:B------:R-:W-:Y:S01]  /*5140*/  BSSY B0, `(.L_x_12853) ;  /* 0x0000007000007945 */ /* 0x000fe20003800000 */
[----:B------:R-:W-:Y:S02]  /*5150*/  MOV R221, R141 ;  /* 0x0000008d00dd7202 */ /* 0x000fe40000000f00 */
[----:B------:R-:W-:Y:S02]  /*5160*/  MOV R223, 0x1f ;  /* 0x0000001f00df7802 */ /* 0x000fe40000000f00 */
[----:B------:R-:W-:-:S07]  /*5170*/  MOV R218, 0xffffffff ;  /* 0xffffffff00da7802 */ /* 0x000fce0000000f00 */
[----:B--2--5:R-:W-:Y:S05]  /*5180*/  WARPSYNC.COLLECTIVE R218, `(.L_x_12854) ;  /* 0x00000000da087348 */ /* 0x024fea0003c00000 */
[----:B------:R0:W1:Y:S02]  /*5190*/  SHFL.BFLY P3, R219, R221, R220, R223 ;  /* 0x0c0000dcdddb7389 */ /* 0x00006400000600df */
[----:B012--5:R-:W-:Y:S01]  /*51a0*/  ENDCOLLECTIVE ;  /* 0x000000000000791b */ /* 0x027fe20003800000 */
.L_x_12854:
[----:B------:R-:W-:Y:S05]  /*51b0*/  BSYNC B0 ;  /* 0x0000000000007941 */ /* 0x000fea0003800000 */
.L_x_12853:
        /* <DEDUP_REMOVED lines=9> */
.L_x_12855:
[----:B------:R-:W-:Y:S01]  /*5250*/  HFMA2.MMA R220, -RZ, RZ, 0, 2.384185791015625e-07 ;  /* 0x00000004ffdc7435 */ /* 0x000fe200000001ff */
[----:B------:R-:W-:-:S05]  /*5260*/  MOV R3, R219 ;  /* 0x000000db00037202 */ /* 0x000fca0000000f00 */
[----:B------:R-:W-:-:S05]  /*5270*/  FADD.FTZ R176, R140, R3 ;  /* 0x000000038cb07221 */ /* 0x000fca0000010000 */
[----:B------:R-:W-:-:S07]  /*5280*/  MOV R221, R176 ;  /* 0x000000b000dd7202 */ /* 0x000fce0000000f00 */
[----:B------:R-:W-:Y:S05]  /*5290*/  WARPSYNC.COLLECTIVE R218, `(.L_x_12856) ;  /* 0x00000000da087348 */ /* 0x000fea0003c00000 */
[----:B------:R0:W1:Y:S02]  /*52a0*/  SHFL.BFLY P3, R219, R221, R220, R223 ;  /* 0x0c0000dcdddb7389 */ /* 0x00006400000600df */
[----:B01----:R-:W-:Y:S01]  /*52b0*/  ENDCOLLECTIVE ;  /* 0x000000000000791b */ /* 0x003fe20003800000 */
.L_x_12856:
[----:B------:R-:W-:Y:S01]  /*52c0*/  HFMA2.MMA R220, -RZ, RZ, 0, 4.76837158203125e-07 ;  /* 0x00000008ffdc7435 */ /* 0x000fe200000001ff */
[----:B------:R-:W-:-:S05]  /*52d0*/  MOV R3, R219 ;  /* 0x000000db00037202 */ /* 0x000fca0000000f00 */
[----:B------:R-:W-:-:S05]  /*52e0*/  FADD.FTZ R216, R176, R3 ;  /* 0x00000003b0d87221 */ /* 0x000fca0000010000 */
[----:B------:R-:W-:-:S07]  /*52f0*/  MOV R221, R216 ;  /* 0x000000d800dd7202 */ /* 0x000fce0000000f00 */
[----:B------:R-:W-:Y:S05]  /*5300*/  WARPSYNC.COLLECTIVE R218, `(.L_x_12857) ;  /* 0x00000000da087348 */ /* 0x000fea0003c00000 */
[----:B------:R0:W1:Y:S02]  /*5310*/  SHFL.BFLY P3, R219, R221, R220, R223 ;  /* 0x0c0000dcdddb7389 */ /* 0x00006400000600df */
[----:B01----:R-:W-:Y:S01]  /*5320*/  ENDCOLLECTIVE ;  /* 0x000000000000791b */ /* 0x003fe20003800000 */
.L_x_12857:
        /* <DEDUP_REMOVED lines=8> */
.L_x_12858:
        /* <DEDUP_REMOVED lines=136> */
.L_x_12859:
[----:B------:R-:W-:Y:S01]  /*5c30*/  HFMA2.MMA R220, -RZ, RZ, 0, 1.1920928955078125e-07 ;  /* 0x00000002ffdc7435 */ /* 0x000fe200000001ff */
[----:B------:R-:W-:-:S05]  /*5c40*/  MOV R141, R219 ;  /* 0x000000db008d7202 */ /* 0x000fca0000000f00 */
[----:B------:R-:W-:-:S05]  /*5c50*/  FADD.FTZ R141, R2, R141 ;  /* 0x0000008d028d7221 */ /* 0x000fca0000010000 */
[----:B------:R-:W-:-:S07]  /*5c60*/  MOV R221, R141 ;  /* 0x0000008d00dd7202 */ /* 0x000fce0000000f00 */
[----:B------:R-:W-:Y:S05]  /*5c70*/  WARPSYNC.COLLECTIVE R218, `(.L_x_12860) ;  /* 0x00000000da087348 */ /* 0x000fea0003c00000 */
[----:B------:R0:W1:Y:S02]  /*5c80*/  SHFL.BFLY P3, R219, R221, R220, R223 ;  /* 0x0c0000dcdddb7389 */ /* 0x00006400000600df */
[----:B01----:R-:W-:Y:S01]  /*5c90*/  ENDCOLLECTIVE ;  /* 0x000000000000791b */ /* 0x003fe20003800000 */
.L_x_12860:
[----:B------:R-:W-:Y:S01]  /*5ca0*/  HFMA2.MMA R220, -RZ, RZ, 0, 2.384185791015625e-07 ;  /* 0x00000004ffdc7435 */ /* 0x000fe200000001ff */
[----:B------:R-:W-:-:S05]  /*5cb0*/  MOV R140, R219 ;  /* 0x000000db008c7202 */ /* 0x000fca0000000f00 */
[----:B------:R-:W-:-:S05]  /*5cc0*/  FADD.FTZ R140, R141, R140 ;  /* 0x0000008c8d8c7221 */ /* 0x000fca0000010000 */
[----:B------:R-:W-:-:S07]  /*5cd0*/  MOV R221, R140 ;  /* 0x0000008c00dd7202 */ /* 0x000fce0000000f00 */
[----:B------:R-:W-:Y:S05]  /*5ce0*/  WARPSYNC.COLLECTIVE R218, `(.L_x_12861) ;  /* 0x00000000da087348 */ /* 0x000fea0003c00000 */
[----:B------:R0:W1:Y:S02]  /*5cf0*/  SHFL.BFLY P3, R219, R221, R220, R223 ;  /* 0x0c0000dcdddb7389 */ /* 0x00006400000600df */
[----:B01----:R-:W-:Y:S01]  /*5d00*/  ENDCOLLECTIVE ;  /* 0x000000000000791b */ /* 0x003fe20003800000 */
.L_x_12861:
[----:B------:R-:W-:Y:S01]  /*5d10*/  HFMA2.MMA R220, -RZ, RZ, 0, 4.76837158203125e-07 ;  /* 0x00000008ffdc7435 */ /* 0x000fe200000001ff */
[----:B------:R-:W-:-:S05]  /*5d20*/  MOV R217, R219 ;  /* 0x000000db00d97202 */ /* 0x000fca0000000f00 */
[----:B------:R-:W-:-:S05]  /*5d30*/  FADD.FTZ R217, R140, R217 ;  /* 0x000000d98cd97221 */ /* 0x000fca0000010000 */
[----:B------:R-:W-:-:S07]  /*5d40*/  MOV R221, R217 ;  /* 0x000000d900dd7202 */ /* 0x000fce0000000f00 */
[----:B------:R-:W-:Y:S05]  /*5d50*/  WARPSYNC.COLLECTIVE R218, `(.L_x_12862) ;  /* 0x00000000da087348 */ /* 0x000fea0003c00000 */
[----:B------:R0:W1:Y:S02]  /*5d60*/  SHFL.BFLY P3, R219, R221, R220, R223 ;  /* 0x0c0000dcdddb7389 */ /* 0x00006400000600df */
[----:B01----:R-:W-:Y:S01]  /*5d70*/  ENDCOLLECTIVE ;  /* 0x000000000000791b */ /* 0x003fe20003800000 */
.L_x_12862:
[----:B------:R-:W-:Y:S01]  /*5d80*/  HFMA2.MMA R220, -RZ, RZ, 0, 9.5367431640625e-07 ;  /* 0x00000010ffdc7435 */ /* 0x000fe200000001ff */
[----:B------:R-:W-:-:S05]  /*5d90*/  MOV R176, R219 ;  /* 0x000000db00b07202 */ /* 0x000fca0000000f00 */
[----:B------:R-:W-:-:S05]  /*5da0*/  FADD.FTZ R176, R217, R176 ;  /* 0x000000b0d9b07221 */ /* 0x000fca0000010000 */
[----:B------:R-:W-:-:S07]  /*5db0*/  MOV R221, R176 ;  /* 0x000000b000dd7202 */ /* 0x000fce0000000f00 */
[----:B------:R-:W-:Y:S05]  /*5dc0*/  WARPSYNC.COLLECTIVE R218, `(.L_x_12863) ;  /* 0x00000000da087348 */ /* 0x000fea0003c00000 */
[----:B------:R0:W1:Y:S02]  /*5dd0*/  SHFL.BFLY P3, R219, R221, R220, R223 ;  /* 0x0c0000dcdddb7389 */ /* 0x00006400000600df */
[----:B01----:R-:W-:Y:S01]  /*5de0*/  ENDCOLLECTIVE ;  /* 0x000000000000791b */ /* 0x003fe20003800000 */
.L_x_12863:
[----:B------:R-:W-:Y:S05]  /*5df0*/  BRA `(.L_x_12864) ;  /* 0xffffffe000bc7947 */ /* 0x000fea000383ffff */
.L_x_12865:
        /* <DEDUP_REMOVED lines=16> */
.L_x_58353:


//--------------------- .text._ZN10layer_norm13ln_fwd_kernelINS_13Kernel_traitsIf13__nv_bfloat16S2_S2_fjLj2048ELj1ELj4ELj1ELj16ENS_18Kernel_traits_baseILj2048EfS2_S2_S2_fjLj128EEEEELb0ELb0ELb1ELb0EEEvNS_9FwdParamsE --------------------------
	.section	.text._ZN10layer_norm13ln_fwd_kernelINS_13Kernel_traitsIf13__nv_bfloat16S2_S2_fjLj2048ELj1ELj4ELj1ELj16ENS_18Kernel_traits_baseILj2048EfS2_S2_S2_fjLj128EEEEELb0ELb0ELb1ELb0EEEvNS_9FwdParamsE,"ax",@progbits
	.align	128
        .global         _ZN10layer_norm13ln_fwd_kernelINS_13Kernel_traitsIf13__nv_bfloat16S2_S2_fjLj2048ELj1ELj4ELj1ELj16ENS_18Kernel_traits_baseILj2048EfS2_S2_S2_fjLj128EEEEELb0ELb0ELb1ELb0EEEvNS_9FwdParamsE
        .type           _ZN10layer_norm13ln_fwd_kernelINS_13Kernel_traitsIf13__nv_bfloat16S2_S2_fjLj2048ELj1ELj4ELj1ELj16ENS_18Kernel_traits_baseILj2048EfS2_S2_S2_fjLj128EEEEELb0ELb0ELb1ELb0EEEvNS_9FwdParamsE,@function
        .size           _ZN10layer_norm13ln_fwd_kernelINS_13Kernel_traitsIf13__nv_bfloat16S2_S2_fjLj2048ELj1ELj4ELj1ELj16ENS_18Kernel_traits_baseILj2048EfS2_S2_S2_fjLj128EEEEELb0ELb0ELb1ELb0EEEvNS_9FwdParamsE,(.L_x_58354 - _ZN10layer_norm13ln_fwd_kernelINS_13Kernel_traitsIf13__nv_bfloat16S2_S2_fjLj2048ELj1ELj4ELj1ELj16ENS_18Kernel_traits_baseILj2048EfS2_S2_S2_fjLj128EEEEELb0ELb0ELb1ELb0EEEvNS_9FwdParamsE)
        .other          _ZN10layer_norm13ln_fwd_kernelINS_13Kernel_traitsIf13__nv_bfloat16S2_S2_fjLj2048ELj1ELj4ELj1ELj16ENS_18Kernel_traits_baseILj2048EfS2_S2_S2_fjLj128EEEEELb0ELb0ELb1ELb0EEEvNS_9FwdParamsE,@"STO_CUDA_ENTRY STV_DEFAULT"
_ZN10layer_norm13ln_fwd_kernelINS_13Kernel_traitsIf13__nv_bfloat16S2_S2_fjLj2048ELj1ELj4ELj1ELj16ENS_18Kernel_traits_baseILj2048EfS2_S2_S2_fjLj128EEEEELb0ELb0ELb1ELb0EEEvNS_9FwdParamsE:
.text._ZN10layer_norm13ln_fwd_kernelINS_13Kernel_traitsIf13__nv_bfloat16S2_S2_fjLj2048ELj1ELj4ELj1ELj16ENS_18Kernel_traits_baseILj2048EfS2_S2_S2_fjLj128EEEEELb0ELb0ELb1ELb0EEEvNS_9FwdParamsE:
        /* <DEDUP_REMOVED lines=42> */
.L_x_12867:
[----:B------:R-:W-:Y:S05]  /*02a0*/  BSYNC B0 ;  /* 0x0000000000007941 */ /* 0x000fea0003800000 */
.L_x_12866:
        /* <DEDUP_REMOVED lines=18> */
.L_x_12869:
[----:B------:R-:W-:Y:S05]  /*03d0*/  BSYNC B0 ;  /* 0x0000000000007941 */ /* 0x000fea0003800000 */
.L_x_12868:
        /* <DEDUP_REMOVED lines=18> */
.L_x_12871:
[----:B------:R-:W-:Y:S05]  /*0500*/  BSYNC B0 ;  /* 0x0000000000007941 */ /* 0x000fea0003800000 */
.L_x_12870:
        /* <DEDUP_REMOVED lines=18> */
.L_x_12873:
[----:B------:R-:W-:Y:S05]  /*0630*/  BSYNC B0 ;  /* 0x0000000000007941 */ /* 0x000fea0003800000 */
.L_x_12872:
        /* <DEDUP_REMOVED lines=18> */
.L_x_12875:
[----:B------:R-:W-:Y:S05]  /*0760*/  BSYNC B0 ;  /* 0x0000000000007941 */ /* 0x000fea0003800000 */
.L_x_12874:
        /* <DEDUP_REMOVED lines=21> */
.L_x_12877:
[----:B------:R-:W-:Y:S05]  /*08c0*/  BSYNC B0 ;  /* 0x0000000000007941 */ /* 0x000fea0003800000 */
.L_x_12876:
        /* <DEDUP_REMOVED lines=23> */
.L_x_12879:
[----:B------:R-:W-:Y:S05]  /*0a40*/  BSYNC B0 ;  /* 0x0000000000007941 */ /* 0x000fea0003800000 */
.L_x_12878:
        /* <DEDUP_REMOVED lines=20> */
.L_x_12881:
[----:B------:R-:W-:Y:S05]  /*0b90*/  BSYNC B0 ;  /* 0x0000000000007941 */ /* 0x000fea0003800000 */
.L_x_12880:
[----:B------:R-:W-:Y:S02]  /*0ba0*/  ULDC UR6, c[0x0][0x214] ;  /* 0x0000850000067ab9 */ /* 0x000fe40000000800 */
[----:B------:R-:W-:-:S13]  /*0bb0*/  ISETP.GE.AND P1, PT, R206, UR6, PT ;  /* 0x00000006ce007c0c */ /* 0x000fda000bf26270 */
[----:B------:R-:W-:Y:S05]  /*0bc0*/  @P1 EXIT ;  /* 0x000000000000194d */ /* 0x000fea0003800000 */
[----:B------:R-:W-:Y:S01]  /*0bd0*/  ULDC.U8 UR6, c[0x0][0x2a0] ;  /* 0x0000a80000067ab9 */ /* 0x000fe20000000000 */
[----:B------:R-:W-:Y:S01]  /*0be0*/  LOP3.LUT R209, R209, 0xfffffbff, RZ, 0xc0, !PT ;  /* 0xfffffbffd1d17812 */ /* 0x000fe200078ec0ff */
[----:B------:R-:W-:Y:S01]  /*0bf0*/  ULDC UR7, c[0x0][0x29c] ;  /* 0x0000a70000077ab9 */ /* 0x000fe20000000800 */
[----:B------:R-:W-:Y:S01]  /*0c00*/  ISETP.NE.AND P1, PT, RZ, UR6, PT ;  /* 0x00000006ff007c0c */ /* 0x000fe2000bf25270 */
[----:B------:R-:W-:Y:S01]  /*0c10*/  ULDC UR10, c[0x0][0x2d8] ;  /* 0x0000b600000a7ab9 */ /* 0x000fe20000000800 */
[----:B------:R-:W-:-:S11]  /*0c20*/  ULDC.64 UR8, c[0x0][0x230] ;  /* 0x00008c0000087ab9 */ /* 0x000fd60000000a00 */
[----:B------:R-:W-:-:S07]  /*0c30*/  @P1 LOP3.LUT R209, R209, 0x400, RZ, 0xfc, !PT ;  /* 0x00000400d1d11812 */ /* 0x000fce00078efcff */
.L_x_13107:
[----:B------:R-:W0:Y:S08]  /*0c40*/  LDC.64 R164, c[0x0][0x280] ;  /* 0x0000a000ffa47b82 */ /* 0x000e300000000a00 */
[----:B------:R-:W1:Y:S01]  /*0c50*/  LDC R213, c[0x0][0x218] ;  /* 0x00008600ffd57b82 */ /* 0x000e620000000800 */
[----:B0-----:R-:W-:-:S07]  /*0c60*/  IMAD.WIDE R216, R206, 0x4, R164 ;  /* 0x00000004ced87825 */ /* 0x001fce00078e02a4 */
[----:B------:R-:W0:Y:S01]  /*0c70*/  LDC.64 R164, c[0x0][0x288] ;  /* 0x0000a200ffa47b82 */ /* 0x000e220000000a00 */
[----:B------:R2:W3:Y:S01]  /*0c80*/  LDG.E R216, desc[UR4][R216.64] ;  /* 0x00000004d8d87981 */ /* 0x0004e2000c1e1900 */
[----:B0-----:R-:W-:-:S05]  /*0c90*/  IMAD.WIDE R164, R206, 0x4, R164 ;  /* 0x00000004cea47825 */ /* 0x001fca00078e02a4 */
[----:B-----5:R0:W5:Y:S01]  /*0ca0*/  LDG.E R212, desc[UR4][R164.64] ;  /* 0x00000004a4d47981 */ /* 0x020162000c1e1900 */
        /* <DEDUP_REMOVED lines=30> */
.L_x_12885:
[----:B-----5:R-:W-:Y:S02]  /*0e90*/  SHF.L.U32 R193, R156, 0x10, RZ ;  /* 0x000000109cc17819 */ /* 0x020fe400000006ff */
[----:B------:R-:W-:-:S03]  /*0ea0*/  @P2 SHF.L.U32 R164, R160, 0x10, RZ ;  /* 0x00000010a0a42819 */ /* 0x000fc600000006ff */
[----:B------:R-:W-:-:S04]  /*0eb0*/  FMUL.FTZ R193, R193, UR7 ;  /* 0x00000007c1c17c20 */ /* 0x000fc80008410000 */
[----:B------:R-:W-:-:S07]  /*0ec0*/  @P2 FADD.FTZ R193, R164, R193 ;  /* 0x000000c1a4c12221 */ /* 0x000fce0000010000 */
.L_x_12886:
[----:B------:R-:W-:Y:S05]  /*0ed0*/  BSYNC B1 ;  /* 0x0000000000017941 */ /* 0x000fea0003800000 */
.L_x_12884:
[----:B------:R-:W-:Y:S04]  /*0ee0*/  BSSY B1, `(.L_x_12887) ;  /* 0x000000d000017945 */ /* 0x000fe80003800000 */
[----:B------:R-:W-:Y:S05]  /*0ef0*/  @P3 BRA `(.L_x_12888) ;  /* 0x0000000000143947 */ /* 0x000fea0003800000 */
[----:B------:R-:W-:Y:S01]  /*0f00*/  HFMA2.MMA R190, -RZ, RZ, 0, 0 ;  /* 0x00000000ffbe7435 */ /* 0x000fe200000001ff */
[----:B------:R-:W-:Y:S10]  /*0f10*/  @!P2 BRA `(.L_x_12889) ;  /* 0x000000000024a947 */ /* 0x000ff40003800000 */
[----:B-----5:R-:W-:-:S04]  /*0f20*/  PRMT R190, R160, 0x7632, R190 ;  /* 0x00007632a0be7816 */ /* 0x020fc800000000be */
[----:B------:R-:W-:Y:S01]  /*0f30*/  SHF.L.U32 R190, R190, 0x10, RZ ;  /* 0x00000010bebe7819 */ /* 0x000fe200000006ff */
[----:B------:R-:W-:Y:S06]  /*0f40*/  BRA `(.L_x_12889) ;  /* 0x0000000000187947 */ /* 0x000fec0003800000 */
.L_x_12888:
[----:B-----5:R-:W-:Y:S02]  /*0f50*/  PRMT R164, R156, 0x7632, R164 ;  /* 0x000076329ca47816 */ /* 0x020fe400000000a4 */
[----:B------:R-:W-:Y:S02]  /*0f60*/  @P2 PRMT R165, R160, 0x7632, R165 ;  /* 0x00007632a0a52816 */ /* 0x000fe400000000a5 */
[----:B------:R-:W-:Y:S02]  /*0f70*/  SHF.L.U32 R164, R164, 0x10, RZ ;  /* 0x00000010a4a47819 */ /* 0x000fe400000006ff */
[----:B------:R-:W-:-:S03]  /*0f80*/  @P2 SHF.L.U32 R165, R165, 0x10, RZ ;  /* 0x00000010a5a52819 */ /* 0x000fc600000006ff */
[----:B------:R-:W-:-:S04]  /*0f90*/  FMUL.FTZ R190, R164, UR7 ;  /* 0x00000007a4be7c20 */ /* 0x000fc80008410000 */
[----:B------:R-:W-:-:S07]  /*0fa0*/  @P2 FADD.FTZ R190, R165, R190 ;  /* 0x000000bea5be2221 */ /* 0x000fce0000010000 */
.L_x_12889:
[----:B------:R-:W-:Y:S05]  /*0fb0*/  BSYNC B1 ;  /* 0x0000000000017941 */ /* 0x000fea0003800000 */
.L_x_12887:
[----:B------:R-:W-:Y:S04]  /*0fc0*/  BSSY B1, `(.L_x_12890) ;  /* 0x000000a000017945 */ /* 0x000fe80003800000 */
[----:B------:R-:W-:Y:S05]  /*0fd0*/  @P3 BRA `(.L_x_12891) ;  /* 0x0000000000103947 */ /* 0x000fea0003800000 */
[----:B------:R-:W-:Y:S01]  /*0fe0*/  MOV R191, RZ ;  /* 0x000000ff00bf7202 */ /* 0x000fe20000000f00 */
[----:B------:R-:W-:Y:S06]  /*0ff0*/  @!P2 BRA `(.L_x_12892) ;  /* 0x000000000018a947 */ /* 0x000fec0003800000 */
[----:B-----5:R-:W-:Y:S01]  /*1000*/  SHF.L.U32 R191, R161, 0x10, RZ ;  /* 0x00000010a1bf7819 */ /* 0x020fe200000006ff */
[----:B------:R-:W-:Y:S06]  /*1010*/  BRA `(.L_x_12892) ;  /* 0x0000000000107947 */ /* 0x000fec0003800000 */
.L_x_12891:
[----:B-----5:R-:W-:Y:S02]  /*1020*/  SHF.L.U32 R191, R157, 0x10, RZ ;  /* 0x000000109dbf7819 */ /* 0x020fe400000006ff */
[----:B------:R-:W-:-:S03]  /*1030*/  @P2 SHF.L.U32 R164, R161, 0x10, RZ ;  /* 0x00000010a1a42819 */ /* 0x000fc600000006ff */
[----:B------:R-:W-:-:S04]  /*1040*/  FMUL.FTZ R191, R191, UR7 ;  /* 0x00000007bfbf7c20 */ /* 0x000fc80008410000 */
[----:B------:R-:W-:-:S07]  /*1050*/  @P2 FADD.FTZ R191, R164, R191 ;  /* 0x000000bfa4bf2221 */ /* 0x000fce0000010000 */
.L_x_12892:
[----:B------:R-:W-:Y:S05]  /*1060*/  BSYNC B1 ;  /* 0x0000000000017941 */ /* 0x000fea0003800000 */
.L_x_12890:
[----:B------:R-:W-:Y:S04]  /*1070*/  BSSY B1, `(.L_x_12893) ;  /* 0x000000d000017945 */ /* 0x000fe80003800000 */
[----:B------:R-:W-:Y:S05]  /*1080*/  @P3 BRA `(.L_x_12894) ;  /* 0x0000000000143947 */ /* 0x000fea0003800000 */
[----:B------:R-:W-:Y:S01]  /*1090*/  HFMA2.MMA R188, -RZ, RZ, 0, 0 ;  /* 0x00000000ffbc7435 */ /* 0x000fe200000001ff */
[----:B------:R-:W-:Y:S10]  /*10a0*/  @!P2 BRA `(.L_x_12895) ;  /* 0x000000000024a947 */ /* 0x000ff40003800000 */
[----:B-----5:R-:W-:-:S04]  /*10b0*/  PRMT R188, R161, 0x7632, R188 ;  /* 0x00007632a1bc7816 */ /* 0x020fc800000000bc */
[----:B------:R-:W-:Y:S01]  /*10c0*/  SHF.L.U32 R188, R188, 0x10, RZ ;  /* 0x00000010bcbc7819 */ /* 0x000fe200000006ff */
[----:B------:R-:W-:Y:S06]  /*10d0*/  BRA `(.L_x_12895) ;  /* 0x0000000000187947 */ /* 0x000fec0003800000 */
.L_x_12894:
[----:B-----5:R-:W-:Y:S02]  /*10e0*/  PRMT R164, R157, 0x7632, R164 ;  /* 0x000076329da47816 */ /* 0x020fe400000000a4 */
[----:B------:R-:W-:Y:S02]  /*10f0*/  @P2 PRMT R165, R161, 0x7632, R165 ;  /* 0x00007632a1a52816 */ /* 0x000fe400000000a5 */
[----:B------:R-:W-:Y:S02]  /*1100*/  SHF.L.U32 R164, R164, 0x10, RZ ;  /* 0x00000010a4a47819 */ /* 0x000fe400000006ff */
[----:B------:R-:W-:-:S03]  /*1110*/  @P2 SHF.L.U32 R165, R165, 0x10, RZ ;  /* 0x00000010a5a52819 */ /* 0x000fc600000006ff */
[----:B------:R-:W-:-:S04]  /*1120*/  FMUL.FTZ R188, R164, UR7 ;  /* 0x00000007a4bc7c20 */ /* 0x000fc80008410000 */
[----:B------:R-:W-:-:S07]  /*1130*/  @P2 FADD.FTZ R188, R165, R188 ;  /* 0x000000bca5bc2221 */ /* 0x000fce0000010000 */
.L_x_12895:
[----:B------:R-:W-:Y:S05]  /*1140*/  BSYNC B1 ;  /* 0x0000000000017941 */ /* 0x000fea0003800000 */
.L_x_12893:
[----:B------:R-:W-:Y:S04]  /*1150*/  BSSY B1, `(.L_x_12896) ;  /* 0x000000a000017945 */ /* 0x000fe80003800000 */
[----:B------:R-:W-:Y:S05]  /*1160*/  @P3 BRA `(.L_x_12897) ;  /* 0x0000000000103947 */ /* 0x000fea0003800000 */
[----:B------:R-:W-:Y:S01]  /*1170*/  MOV R189, RZ ;  /* 0x000000ff00bd7202 */ /* 0x000fe20000000f00 */
[----:B------:R-:W-:Y:S06]  /*1180*/  @!P2 BRA `(.L_x_12898) ;  /* 0x000000000018a947 */ /* 0x000fec0003800000 */
[----:B-----5:R-:W-:Y:S01]  /*1190*/  SHF.L.U32 R189, R162, 0x10, RZ ;  /* 0x00000010a2bd7819 */ /* 0x020fe200000006ff */
[----:B------:R-:W-:Y:S06]  /*11a0*/  BRA `(.L_x_12898) ;  /* 0x0000000000107947 */ /* 0x000fec0003800000 */
.L_x_12897:
[----:B-----5:R-:W-:Y:S02]  /*11b0*/  SHF.L.U32 R189, R158, 0x10, RZ ;  /* 0x000000109ebd7819 */ /* 0x020fe400000006ff */
[----:B------:R-:W-:-:S03]  /*11c0*/  @P2 SHF.L.U32 R164, R162, 0x10, RZ ;  /* 0x00000010a2a42819 */ /* 0x000fc600000006ff */
[----:B------:R-:W-:-:S04]  /*11d0*/  FMUL.FTZ R189, R189, UR7 ;  /* 0x00000007bdbd7c20 */ /* 0x000fc80008410000 */
[----:B------:R-:W-:-:S07]  /*11e0*/  @P2 FADD.FTZ R189, R164, R189 ;  /* 0x000000bda4bd2221 */ /* 0x000fce0000010000 */
.L_x_12898:
[----:B------:R-:W-:Y:S05]  /*11f0*/  BSYNC B1 ;  /* 0x0000000000017941 */ /* 0x000fea0003800000 */
.L_x_12896:
[----:B------:R-:W-:Y:S04]  /*1200*/  BSSY B1, `(.L_x_12899) ;  /* 0x000000d000017945 */ /* 0x000fe80003800000 */
[----:B------:R-:W-:Y:S05]  /*1210*/  @P3 BRA `(.L_x_12900) ;  /* 0x0000000000143947 */ /* 0x000fea0003800000 */
[----:B------:R-:W-:Y:S01]  /*1220*/  HFMA2.MMA R186, -RZ, RZ, 0, 0 ;  /* 0x00000000ffba7435 */ /* 0x000fe200000001ff */
[----:B------:R-:W-:Y:S10]  /*1230*/  @!P2 BRA `(.L_x_12901) ;  /* 0x000000000024a947 */ /* 0x000ff40003800000 */
[----:B-----5:R-:W-:-:S04]  /*1240*/  PRMT R186, R162, 0x7632, R186 ;  /* 0x00007632a2ba7816 */ /* 0x020fc800000000ba */
[----:B------:R-:W-:Y:S01]  /*1250*/  SHF.L.U32 R186, R186, 0x10, RZ ;  /* 0x00000010baba7819 */ /* 0x000fe200000006ff */
[----:B------:R-:W-:Y:S06]  /*1260*/  BRA `(.L_x_12901) ;  /* 0x0000000000187947 */ /* 0x000fec0003800000 */
.L_x_12900:
[----:B-----5:R-:W-:Y:S02]  /*1270*/  PRMT R164, R158, 0x7632, R164 ;  /* 0x000076329ea47816 */ /* 0x020fe400000000a4 */
[----:B------:R-:W-:Y:S02]  /*1280*/  @P2 PRMT R165, R162, 0x7632, R165 ;  /* 0x00007632a2a52816 */ /* 0x000fe400000000a5 */
[----:B------:R-:W-:Y:S02]  /*1290*/  SHF.L.U32 R164, R164, 0x10, RZ ;  /* 0x00000010a4a47819 */ /* 0x000fe400000006ff */
[----:B------:R-:W-:-:S03]  /*12a0*/  @P2 SHF.L.U32 R165, R165, 0x10, RZ ;  /* 0x00000010a5a52819 */ /* 0x000fc600000006ff */
[----:B------:R-:W-:-:S04]  /*12b0*/  FMUL.FTZ R186, R164, UR7 ;  /* 0x00000007a4ba7c20 */ /* 0x000fc80008410000 */
[----:B------:R-:W-:-:S07]  /*12c0*/  @P2 FADD.FTZ R186, R165, R186 ;  /* 0x000000baa5ba2221 */ /* 0x000fce0000010000 */
.L_x_12901:
[----:B------:R-:W-:Y:S05]  /*12d0*/  BSYNC B1 ;  /* 0x0000000000017941 */ /* 0x000fea0003800000 */
.L_x_12899:
[----:B------:R-:W-:Y:S04]  /*12e0*/  BSSY B1, `(.L_x_12902) ;  /* 0x000000a000017945 */ /* 0x000fe80003800000 */
[----:B------:R-:W-:Y:S05]  /*12f0*/  @P3 BRA `(.L_x_12903) ;  /* 0x0000000000103947 */ /* 0x000fea0003800000 */
[----:B------:R-:W-:Y:S01]  /*1300*/  MOV R187, RZ ;  /* 0x000000ff00bb7202 */ /* 0x000fe20000000f00 */
[----:B------:R-:W-:Y:S06]  /*1310*/  @!P2 BRA `(.L_x_12904) ;  /* 0x000000000018a947 */ /* 0x000fec0003800000 */
[----:B-----5:R-:W-:Y:S01]  /*1320*/  SHF.L.U32 R187, R163, 0x10, RZ ;  /* 0x00000010a3bb7819 */ /* 0x020fe200000006ff */
[----:B------:R-:W-:Y:S06]  /*1330*/  BRA `(.L_x_12904) ;  /* 0x0000000000107947 */ /* 0x000fec0003800000 */
.L_x_12903:
[----:B-----5:R-:W-:Y:S02]  /*1340*/  SHF.L.U32 R187, R159, 0x10, RZ ;  /* 0x000000109fbb7819 */ /* 0x020fe400000006ff */
[----:B------:R-:W-:-:S03]  /*1350*/  @P2 SHF.L.U32 R164, R163, 0x10, RZ ;  /* 0x00000010a3a42819 */ /* 0x000fc600000006ff */
[----:B------:R-:W-:-:S04]  /*1360*/  FMUL.FTZ R187, R187, UR7 ;  /* 0x00000007bbbb7c20 */ /* 0x000fc80008410000 */
[----:B------:R-:W-:-:S07]  /*1370*/  @P2 FADD.FTZ R187, R164, R187 ;  /* 0x000000bba4bb2221 */ /* 0x000fce0000010000 */
.L_x_12904:
[----:B------:R-:W-:Y:S05]  /*1380*/  BSYNC B1 ;  /* 0x0000000000017941 */ /* 0x000fea0003800000 */
.L_x_12902:
[----:B------:R-:W-:Y:S04]  /*1390*/  BSSY B1, `(.L_x_12905) ;  /* 0x000000d000017945 */ /* 0x000fe80003800000 */
[----:B------:R-:W-:Y:S05]  /*13a0*/  @P3 BRA `(.L_x_12906) ;  /* 0x0000000000143947 */ /* 0x000fea0003800000 */
[----:B------:R-:W-:Y:S01]  /*13b0*/  HFMA2.MMA R184, -RZ, RZ, 0, 0 ;  /* 0x00000000ffb87435 */ /* 0x000fe200000001ff */
[----:B------:R-:W-:Y:S10]  /*13c0*/  @!P2 BRA `(.L_x_12907) ;  /* 0x000000000024a947 */ /* 0x000ff40003800000 */
[----:B-----5:R-:W-:-:S04]  /*13d0*/  PRMT R184, R163, 0x7632, R184 ;  /* 0x00007632a3b87816 */ /* 0x020fc800000000b8 */
[----:B------:R-:W-:Y:S01]  /*13e0*/  SHF.L.U32 R184, R184, 0x10, RZ ;  /* 0x00000010b8b87819 */ /* 0x000fe200000006ff */
[----:B------:R-:W-:Y:S06]  /*13f0*/  BRA `(.L_x_12907) ;  /* 0x0000000000187947 */ /* 0x000fec0003800000 */
.L_x_12906:
[----:B-----5:R-:W-:Y:S02]  /*1400*/  PRMT R164, R159, 0x7632, R164 ;  /* 0x000076329fa47816 */ /* 0x020fe400000000a4 */
[----:B------:R-:W-:Y:S02]  /*1410*/  @P2 PRMT R165, R163, 0x7632, R165 ;  /* 0x00007632a3a52816 */ /* 0x000fe400000000a5 */
[----:B------:R-:W-:Y:S02]  /*1420*/  SHF.L.U32 R164, R164, 0x10, RZ ;  /* 0x00000010a4a47819 */ /* 0x000fe400000006ff */
[----:B------:R-:W-:-:S03]  /*1430*/  @P2 SHF.L.U32 R165, R165, 0x10, RZ ;  /* 0x00000010a5a52819 */ /* 0x000fc600000006ff */
[----:B------:R-:W-:-:S04]  /*1440*/  FMUL.FTZ R184, R164, UR7 ;  /* 0x00000007a4b87c20 */ /* 0x000fc80008410000 */
[----:B------:R-:W-:-:S07]  /*1450*/  @P2 FADD.FTZ R184, R165, R184 ;  /* 0x000000b8a5b82221 */ /* 0x000fce0000010000 */
.L_x_12907:
[----:B------:R-:W-:Y:S05]  /*1460*/  BSYNC B1 ;  /* 0x0000000000017941 */ /* 0x000fea0003800000 */
.L_x_12905:
        /* <DEDUP_REMOVED lines=9> */
.L_x_12883:
[----:B------:R-:W-:Y:S05]  /*1500*/  BSYNC B0 ;  /* 0x0000000000007941 */ /* 0x000fea0003800000 */
.L_x_12882:
        /* <DEDUP_REMOVED lines=18> */
.L_x_12911:
[----:B-----5:R-:W-:Y:S02]  /*1630*/  SHF.L.U32 R185, R156, 0x10, RZ ;  /* 0x000000109cb97819 */ /* 0x020fe400000006ff */
[----:B------:R-:W-:-:S03]  /*1640*/  @P2 SHF.L.U32 R164, R160, 0x10, RZ ;  /* 0x00000010a0a42819 */ /* 0x000fc600000006ff */
[----:B------:R-:W-:-:S04]  /*1650*/  FMUL.FTZ R185, R185, UR7 ;  /* 0x00000007b9b97c20 */ /* 0x000fc80008410000 */
[----:B------:R-:W-:-:S07]  /*1660*/  @P2 FADD.FTZ R185, R164, R185 ;  /* 0x000000b9a4b92221 */ /* 0x000fce0000010000 */
.L_x_12912:
[----:B------:R-:W-:Y:S05]  /*1670*/  BSYNC B1 ;  /* 0x0000000000017941 */ /* 0x000fea0003800000 */
.L_x_12910:
[----:B------:R-:W-:Y:S04]  /*1680*/  BSSY B1, `(.L_x_12913) ;  /* 0x000000d000017945 */ /* 0x000fe80003800000 */
[----:B------:R-:W-:Y:S05]  /*1690*/  @P3 BRA `(.L_x_12914) ;  /* 0x0000000000143947 */ /* 0x000fea0003800000 */
[----:B------:R-:W-:Y:S01]  /*16a0*/  HFMA2.MMA R182, -RZ, RZ, 0, 0 ;  /* 0x00000000ffb67435 */ /* 0x000fe200000001ff */
[----:B------:R-:W-:Y:S10]  /*16b0*/  @!P2 BRA `(.L_x_12915) ;  /* 0x000000000024a947 */ /* 0x000ff40003800000 */
[----:B-----5:R-:W-:-:S04]  /*16c0*/  PRMT R182, R160, 0x7632, R182 ;  /* 0x00007632a0b67816 */ /* 0x020fc800000000b6 */
[----:B------:R-:W-:Y:S01]  /*16d0*/  SHF.L.U32 R182, R182, 0x10, RZ ;  /* 0x00000010b6b67819 */ /* 0x000fe200000006ff */
[----:B------:R-:W-:Y:S06]  /*16e0*/  BRA `(.L_x_12915) ;  /* 0x0000000000187947 */ /* 0x000fec0003800000 */
.L_x_12914:
[----:B-----5:R-:W-:Y:S02]  /*16f0*/  PRMT R164, R156, 0x7632, R164 ;  /* 0x000076329ca47816 */ /* 0x020fe400000000a4 */
[----:B------:R-:W-:Y:S02]  /*1700*/  @P2 PRMT R165, R160, 0x7632, R165 ;  /* 0x00007632a0a52816 */ /* 0x000fe400000000a5 */
[----:B------:R-:W-:Y:S02]  /*1710*/  SHF.L.U32 R164, R164, 0x10, RZ ;  /* 0x00000010a4a47819 */ /* 0x000fe400000006ff */
[----:B------:R-:W-:-:S03]  /*1720*/  @P2 SHF.L.U32 R165, R165, 0x10, RZ ;  /* 0x00000010a5a52819 */ /* 0x000fc600000006ff */
[----:B------:R-:W-:-:S04]  /*1730*/  FMUL.FTZ R182, R164, UR7 ;  /* 0x00000007a4b67c20 */ /* 0x000fc80008410000 */
[----:B------:R-:W-:-:S07]  /*1740*/  @P2 FADD.FTZ R182, R165, R182 ;  /* 0x000000b6a5b62221 */ /* 0x000fce0000010000 */
.L_x_12915:
[----:B------:R-:W-:Y:S05]  /*1750*/  BSYNC B1 ;  /* 0x0000000000017941 */ /* 0x000fea0003800000 */
.L_x_12913:
[----:B------:R-:W-:Y:S04]  /*1760*/  BSSY B1, `(.L_x_12916) ;  /* 0x000000a000017945 */ /* 0x000fe80003800000 */
[----:B------:R-:W-:Y:S05]  /*1770*/  @P3 BRA `(.L_x_12917) ;  /* 0x0000000000103947 */ /* 0x000fea0003800000 */
[----:B------:R-:W-:Y:S01]  /*1780*/  MOV R183, RZ ;  /* 0x000000ff00b77202 */ /* 0x000fe20000000f00 */
[----:B------:R-:W-:Y:S06]  /*1790*/  @!P2 BRA `(.L_x_12918) ;  /* 0x000000000018a947 */ /* 0x000fec0003800000 */
[----:B-----5:R-:W-:Y:S01]  /*17a0*/  SHF.L.U32 R183, R161, 0x10, RZ ;  /* 0x00000010a1b77819 */ /* 0x020fe200000006ff */
[----:B------:R-:W-:Y:S06]  /*17b0*/  BRA `(.L_x_12918) ;  /* 0x0000000000107947 */ /* 0x000fec0003800000 */
.L_x_12917:
[----:B-----5:R-:W-:Y:S02]  /*17c0*/  SHF.L.U32 R183, R157, 0x10, RZ ;  /* 0x000000109db77819 */ /* 0x020fe400000006ff */
[----:B------:R-:W-:-:S03]  /*17d0*/  @P2 SHF.L.U32 R164, R161, 0x10, RZ ;  /* 0x00000010a1a42819 */ /* 0x000fc600000006ff */
[----:B------:R-:W-:-:S04]  /*17e0*/  FMUL.FTZ R183, R183, UR7 ;  /* 0x00000007b7b77c20 */ /* 0x000fc80008410000 */
[----:B------:R-:W-:-:S07]  /*17f0*/  @P2 FADD.FTZ R183, R164, R183 ;  /* 0x000000b7a4b72221 */ /* 0x000fce0000010000 */
.L_x_12918:
[----:B------:R-:W-:Y:S05]  /*1800*/  BSYNC B1 ;  /* 0x0000000000017941 */ /* 0x000fea0003800000 */
.L_x_12916:
[----:B------:R-:W-:Y:S04]  /*1810*/  BSSY B1, `(.L_x_12919) ;  /* 0x000000d000017945 */ /* 0x000fe80003800000 */
[----:B------:R-:W-:Y:S05]  /*1820*/  @P3 BRA `(.L_x_12920) ;  /* 0x0000000000143947 */ /* 0x000fea0003800000 */
[----:B------:R-:W-:Y:S01]  /*1830*/  HFMA2.MMA R180, -RZ, RZ, 0, 0 ;  /* 0x00000000ffb47435 */ /* 0x000fe200000001ff */
[----:B------:R-:W-:Y:S10]  /*1840*/  @!P2 BRA `(.L_x_12921) ;  /* 0x000000000024a947 */ /* 0x000ff40003800000 */
[----:B-----5:R-:W-:-:S04]  /*1850*/  PRMT R180, R161, 0x7632, R180 ;  /* 0x00007632a1b47816 */ /* 0x020fc800000000b4 */
[----:B------:R-:W-:Y:S01]  /*1860*/  SHF.L.U32 R180, R180, 0x10, RZ ;  /* 0x00000010b4b47819 */ /* 0x000fe200000006ff */
[----:B------:R-:W-:Y:S06]  /*1870*/  BRA `(.L_x_12921) ;  /* 0x0000000000187947 */ /* 0x000fec0003800000 */
.L_x_12920:
[----:B-----5:R-:W-:Y:S02]  /*1880*/  PRMT R164, R157, 0x7632, R164 ;  /* 0x000076329da47816 */ /* 0x020fe400000000a4 */
[----:B------:R-:W-:Y:S02]  /*1890*/  @P2 PRMT R165, R161, 0x7632, R165 ;  /* 0x00007632a1a52816 */ /* 0x000fe400000000a5 */
[----:B------:R-:W-:Y:S02]  /*18a0*/  SHF.L.U32 R164, R164, 0x10, RZ ;  /* 0x00000010a4a47819 */ /* 0x000fe400000006ff */
[----:B------:R-:W-:-:S03]  /*18b0*/  @P2 SHF.L.U32 R165, R165, 0x10, RZ ;  /* 0x00000010a5a52819 */ /* 0x000fc600000006ff */
[----:B------:R-:W-:-:S04]  /*18c0*/  FMUL.FTZ R180, R164, UR7 ;  /* 0x00000007a4b47c20 */ /* 0x000fc80008410000 */
[----:B------:R-:W-:-:S07]  /*18d0*/  @P2 FADD.FTZ R180, R165, R180 ;  /* 0x000000b4a5b42221 */ /* 0x000fce0000010000 */
.L_x_12921:
[----:B------:R-:W-:Y:S05]  /*18e0*/  BSYNC B1 ;  /* 0x0000000000017941 */ /* 0x000fea0003800000 */
.L_x_12919:
[----:B------:R-:W-:Y:S04]  /*18f0*/  BSSY B1, `(.L_x_12922) ;  /* 0x000000a000017945 */ /* 0x000fe80003800000 */
[----:B------:R-:W-:Y:S05]  /*1900*/  @P3 BRA `(.L_x_12923) ;  /* 0x0000000000103947 */ /* 0x000fea0003800000 */
[----:B------:R-:W-:Y:S01]  /*1910*/  MOV R181, RZ ;  /* 0x000000ff00b57202 */ /* 0x000fe20000000f00 */
[----:B------:R-:W-:Y:S06]  /*1920*/  @!P2 BRA `(.L_x_12924) ;  /* 0x000000000018a947 */ /* 0x000fec0003800000 */
[----:B-----5:R-:W-:Y:S01]  /*1930*/  SHF.L.U32 R181, R162, 0x10, RZ ;  /* 0x00000010a2b57819 */ /* 0x020fe200000006ff */
[----:B------:R-:W-:Y:S06]  /*1940*/  BRA `(.L_x_12924) ;  /* 0x0000000000107947 */ /* 0x000fec0003800000 */
.L_x_12923:
[----:B-----5:R-:W-:Y:S02]  /*1950*/  SHF.L.U32 R181, R158, 0x10, RZ ;  /* 0x000000109eb57819 */ /* 0x020fe400000006ff */
[----:B------:R-:W-:-:S03]  /*1960*/  @P2 SHF.L.U32 R164, R162, 0x10, RZ ;  /* 0x00000010a2a42819 */ /* 0x000fc600000006ff */
[----:B------:R-:W-:-:S04]  /*1970*/  FMUL.FTZ R181, R181, UR7 ;  /* 0x00000007b5b57c20 */ /* 0x000fc80008410000 */
[----:B------:R-:W-:-:S07]  /*1980*/  @P2 FADD.FTZ R181, R164, R181 ;  /* 0x000000b5a4b52221 */ /* 0x000fce0000010000 */
.L_x_12924:
[----:B------:R-:W-:Y:S05]  /*1990*/  BSYNC B1 ;  /* 0x0000000000017941 */ /* 0x000fea0003800000 */
.L_x_12922:
[----:B------:R-:W-:Y:S04]  /*19a0*/  BSSY B1, `(.L_x_12925) ;  /* 0x000000d000017945 */ /* 0x000fe80003800000 */
[----:B------:R-:W-:Y:S05]  /*19b0*/  @P3 BRA `(.L_x_12926) ;  /* 0x0000000000143947 */ /* 0x000fea0003800000 */
[----:B------:R-:W-:Y:S01]  /*19c0*/  HFMA2.MMA R178, -RZ, RZ, 0, 0 ;  /* 0x00000000ffb27435 */ /* 0x000fe200000001ff */
[----:B------:R-:W-:Y:S10]  /*19d0*/  @!P2 BRA `(.L_x_12927) ;  /* 0x000000000024a947 */ /* 0x000ff40003800000 */
[----:B-----5:R-:W-:-:S04]  /*19e0*/  PRMT R178, R162, 0x7632, R178 ;  /* 0x00007632a2b27816 */ /* 0x020fc800000000b2 */
[----:B------:R-:W-:Y:S01]  /*19f0*/  SHF.L.U32 R178, R178, 0x10, RZ ;  /* 0x00000010b2b27819 */ /* 0x000fe200000006ff */
[----:B------:R-:W-:Y:S06]  /*1a00*/  BRA `(.L_x_12927) ;  /* 0x0000000000187947 */ /* 0x000fec0003800000 */
.L_x_12926:
[----:B-----5:R-:W-:Y:S02]  /*1a10*/  PRMT R164, R158, 0x7632, R164 ;  /* 0x000076329ea47816 */ /* 0x020fe400000000a4 */
[----:B------:R-:W-:Y:S02]  /*1a20*/  @P2 PRMT R165, R162, 0x7632, R165 ;  /* 0x00007632a2a52816 */ /* 0x000fe400000000a5 */
[----:B------:R-:W-:Y:S02]  /*1a30*/  SHF.L.U32 R164, R164, 0x10, RZ ;  /* 0x00000010a4a47819 */ /* 0x000fe400000006ff */
[----:B------:R-:W-:-:S03]  /*1a40*/  @P2 SHF.L.U32 R165, R165, 0x10, RZ ;  /* 0x00000010a5a52819 */ /* 0x000fc600000006ff */
[----:B------:R-:W-:-:S04]  /*1a50*/  FMUL.FTZ R178, R164, UR7 ;  /* 0x00000007a4b27c20 */ /* 0x000fc80008410000 */
[----:B------:R-:W-:-:S07]  /*1a60*/  @P2 FADD.FTZ R178, R165, R178 ;  /* 0x000000b2a5b22221 */ /* 0x000fce0000010000 */
.L_x_12927:
[----:B------:R-:W-:Y:S05]  /*1a70*/  BSYNC B1 ;  /* 0x0000000000017941 */ /* 0x000fea0003800000 */
.L_x_12925:
[----:B------:R-:W-:Y:S04]  /*1a80*/  BSSY B1, `(.L_x_12928) ;  /* 0x000000a000017945 */ /* 0x000fe80003800000 */
[----:B------:R-:W-:Y:S05]  /*1a90*/  @P3 BRA `(.L_x_12929) ;  /* 0x0000000000103947 */ /* 0x000fea0003800000 */
[----:B------:R-:W-:Y:S01]  /*1aa0*/  MOV R179, RZ ;  /* 0x000000ff00b37202 */ /* 0x000fe20000000f00 */
[----:B------:R-:W-:Y:S06]  /*1ab0*/  @!P2 BRA `(.L_x_12930) ;  /* 0x000000000018a947 */ /* 0x000fec0003800000 */
[----:B-----5:R-:W-:Y:S01]  /*1ac0*/  SHF.L.U32 R179, R163, 0x10, RZ ;  /* 0x00000010a3b37819 */ /* 0x020fe200000006ff */
[----:B------:R-:W-:Y:S06]  /*1ad0*/  BRA `(.L_x_12930) ;  /* 0x0000000000107947 */ /* 0x000fec0003800000 */
.L_x_12929:
[----:B-----5:R-:W-:Y:S02]  /*1ae0*/  SHF.L.U32 R179, R159, 0x10, RZ ;  /* 0x000000109fb37819 */ /* 0x020fe400000006ff */
[----:B------:R-:W-:-:S03]  /*1af0*/  @P2 SHF.L.U32 R164, R163, 0x10, RZ ;  /* 0x00000010a3a42819 */ /* 0x000fc600000006ff */
[----:B------:R-:W-:-:S04]  /*1b00*/  FMUL.FTZ R179, R179, UR7 ;  /* 0x00000007b3b37c20 */ /* 0x000fc80008410000 */
[----:B------:R-:W-:-:S07]  /*1b10*/  @P2 FADD.FTZ R179, R164, R179 ;  /* 0x000000b3a4b32221 */ /* 0x000fce0000010000 */
.L_x_12930:
[----:B------:R-:W-:Y:S05]  /*1b20*/  BSYNC B1 ;  /* 0x0000000000017941 */ /* 0x000fea0003800000 */
.L_x_12928:
[----:B------:R-:W-:Y:S04]  /*1b30*/  BSSY B1, `(.L_x_12931) ;  /* 0x000000d000017945 */ /* 0x000fe80003800000 */
[----:B------:R-:W-:Y:S05]  /*1b40*/  @P3 BRA `(.L_x_12932) ;  /* 0x0000000000143947 */ /* 0x000fea0003800000 */
[----:B------:R-:W-:Y:S01]  /*1b50*/  HFMA2.MMA R176, -RZ, RZ, 0, 0 ;  /* 0x00000000ffb07435 */ /* 0x000fe200000001ff */
[----:B------:R-:W-:Y:S10]  /*1b60*/  @!P2 BRA `(.L_x_12933) ;  /* 0x000000000024a947 */ /* 0x000ff40003800000 */
[----:B-----5:R-:W-:-:S04]  /*1b70*/  PRMT R176, R163, 0x7632, R176 ;  /* 0x00007632a3b07816 */ /* 0x020fc800000000b0 */
[----:B------:R-:W-:Y:S01]  /*1b80*/  SHF.L.U32 R176, R176, 0x10, RZ ;  /* 0x00000010b0b07819 */ /* 0x000fe200000006ff */
[----:B------:R-:W-:Y:S06]  /*1b90*/  BRA `(.L_x_12933) ;  /* 0x0000000000187947 */ /* 0x000fec0003800000 */
.L_x_12932:
[----:B-----5:R-:W-:Y:S02]  /*1ba0*/  PRMT R164, R159, 0x7632, R164 ;  /* 0x000076329fa47816 */ /* 0x020fe400000000a4 */
[----:B------:R-:W-:Y:S02]  /*1bb0*/  @P2 PRMT R165, R163, 0x7632, R165 ;  /* 0x00007632a3a52816 */ /* 0x000fe400000000a5 */
[----:B------:R-:W-:Y:S02]  /*1bc0*/  SHF.L.U32 R164, R164, 0x10, RZ ;  /* 0x00000010a4a47819 */ /* 0x000fe400000006ff */
[----:B------:R-:W-:-:S03]  /*1bd0*/  @P2 SHF.L.U32 R165, R165, 0x10, RZ ;  /* 0x00000010a5a52819 */ /* 0x000fc600000006ff */
[----:B------:R-:W-:-:S04]  /*1be0*/  FMUL.FTZ R176, R164, UR7 ;  /* 0x00000007a4b07c20 */ /* 0x000fc80008410000 */
[----:B------:R-:W-:-:S07]  /*1bf0*/  @P2 FADD.FTZ R176, R165, R176 ;  /* 0x000000b0a5b02221 */ /* 0x000fce0000010000 */
.L_x_12933:
[----:B------:R-:W-:Y:S05]  /*1c00*/  BSYNC B1 ;  /* 0x0000000000017941 */ /* 0x000fea0003800000 */
.L_x_12931:
        /* <DEDUP_REMOVED lines=9> */
.L_x_12909:
[----:B------:R-:W-:Y:S05]  /*1ca0*/  BSYNC B0 ;  /* 0x0000000000007941 */ /* 0x000fea0003800000 */
.L_x_12908:
        /* <DEDUP_REMOVED lines=18> */
.L_x_12937:
[----:B-----5:R-:W-:Y:S02]  /*1dd0*/  SHF.L.U32 R177, R156, 0x10, RZ ;  /* 0x000000109cb17819 */ /* 0x020fe400000006ff */
[----:B------:R-:W-:-:S03]  /*1de0*/  @P2 SHF.L.U32 R164, R160, 0x10, RZ ;  /* 0x00000010a0a42819 */ /* 0x000fc600000006ff */
[----:B------:R-:W-:-:S04]  /*1df0*/  FMUL.FTZ R177, R177, UR7 ;  /* 0x00000007b1b17c20 */ /* 0x000fc80008410000 */
[----:B------:R-:W-:-:S07]  /*1e00*/  @P2 FADD.FTZ R177, R164, R177 ;  /* 0x000000b1a4b12221 */ /* 0x000fce0000010000 */
.L_x_12938:
[----:B------:R-:W-:Y:S05]  /*1e10*/  BSYNC B1 ;  /* 0x0000000000017941 */ /* 0x000fea0003800000 */
.L_x_12936:
[----:B------:R-:W-:Y:S04]  /*1e20*/  BSSY B1, `(.L_x_12939) ;  /* 0x000000d000017945 */ /* 0x000fe80003800000 */
[----:B------:R-:W-:Y:S05]  /*1e30*/  @P3 BRA `(.L_x_12940) ;  /* 0x0000000000143947 */ /* 0x000fea0003800000 */
[----:B------:R-:W-:Y:S01]  /*1e40*/  HFMA2.MMA R174, -RZ, RZ, 0, 0 ;  /* 0x00000000ffae7435 */ /* 0x000fe200000001ff */
[----:B------:R-:W-:Y:S10]  /*1e50*/  @!P2 BRA `(.L_x_12941) ;  /* 0x000000000024a947 */ /* 0x000ff40003800000 */
[----:B-----5:R-:W-:-:S04]  /*1e60*/  PRMT R174, R160, 0x7632, R174 ;  /* 0x00007632a0ae7816 */ /* 0x020fc800000000ae */
[----:B------:R-:W-:Y:S01]  /*1e70*/  SHF.L.U32 R174, R174, 0x10, RZ ;  /* 0x00000010aeae7819 */ /* 0x000fe200000006ff */
[----:B------:R-:W-:Y:S06]  /*1e80*/  BRA `(.L_x_12941) ;  /* 0x0000000000187947 */ /* 0x000fec0003800000 */
.L_x_12940:
[----:B-----5:R-:W-:Y:S02]  /*1e90*/  PRMT R164, R156, 0x7632, R164 ;  /* 0x000076329ca47816 */ /* 0x020fe400000000a4 */
[----:B------:R-:W-:Y:S02]  /*1ea0*/  @P2 PRMT R165, R160, 0x7632, R165 ;  /* 0x00007632a0a52816 */ /* 0x000fe400000000a5 */
[----:B------:R-:W-:Y:S02]  /*1eb0*/  SHF.L.U32 R164, R164, 0x10, RZ ;  /* 0x00000010a4a47819 */ /* 0x000fe400000006ff */
[----:B------:R-:W-:-:S03]  /*1ec0*/  @P2 SHF.L.U32 R165, R165, 0x10, RZ ;  /* 0x00000010a5a52819 */ /* 0x000fc600000006ff */
[----:B------:R-:W-:-:S04]  /*1ed0*/  FMUL.FTZ R174, R164, UR7 ;  /* 0x00000007a4ae7c20 */ /* 0x000fc80008410000 */
[----:B------:R-:W-:-:S07]  /*1ee0*/  @P2 FADD.FTZ R174, R165, R174 ;  /* 0x000000aea5ae2221 */ /* 0x000fce0000010000 */
.L_x_12941:
[----:B------:R-:W-:Y:S05]  /*1ef0*/  BSYNC B1 ;  /* 0x0000000000017941 */ /* 0x000fea0003800000 */
.L_x_12939:
[----:B------:R-:W-:Y:S04]  /*1f00*/  BSSY B1, `(.L_x_12942) ;  /* 0x000000a000017945 */ /* 0x000fe80003800000 */
[----:B------:R-:W-:Y:S05]  /*1f10*/  @P3 BRA `(.L_x_12943) ;  /* 0x0000000000103947 */ /* 0x000fea0003800000 */
[----:B------:R-:W-:Y:S01]  /*1f20*/  MOV R175, RZ ;  /* 0x000000ff00af7202 */ /* 0x000fe20000000f00 */
[----:B------:R-:W-:Y:S06]  /*1f30*/  @!P2 BRA `(.L_x_12944) ;  /* 0x000000000018a947 */ /* 0x000fec0003800000 */
[----:B-----5:R-:W-:Y:S01]  /*1f40*/  SHF.L.U32 R175, R161, 0x10, RZ ;  /* 0x00000010a1af7819 */ /* 0x020fe200000006ff */
[----:B------:R-:W-:Y:S06]  /*1f50*/  BRA `(.L_x_12944) ;  /* 0x0000000000107947 */ /* 0x000fec0003800000 */
.L_x_12943:
[----:B-----5:R-:W-:Y:S02]  /*1f60*/  SHF.L.U32 R175, R157, 0x10, RZ ;  /* 0x000000109daf7819 */ /* 0x020fe400000006ff */
[----:B------:R-:W-:-:S03]  /*1f70*/  @P2 SHF.L.U32 R164, R161, 0x10, RZ ;  /* 0x00000010a1a42819 */ /* 0x000fc600000006ff */
[----:B------:R-:W-:-:S04]  /*1f80*/  FMUL.FTZ R175, R175, UR7 ;  /* 0x00000007afaf7c20 */ /* 0x000fc80008410000 */
[----:B------:R-:W-:-:S07]  /*1f90*/  @P2 FADD.FTZ R175, R164, R175 ;  /* 0x000000afa4af2221 */ /* 0x000fce0000010000 */
.L_x_12944:
[----:B------:R-:W-:Y:S05]  /*1fa0*/  BSYNC B1 ;  /* 0x0000000000017941 */ /* 0x000fea0003800000 */
.L_x_12942:
[----:B------:R-:W-:Y:S04]  /*1fb0*/  BSSY B1, `(.L_x_12945) ;  /* 0x000000d000017945 */ /* 0x000fe80003800000 */
[----:B------:R-:W-:Y:S05]  /*1fc0*/  @P3 BRA `(.L_x_12946) ;  /* 0x0000000000143947 */ /* 0x000fea0003800000 */
[----:B------:R-:W-:Y:S01]  /*1fd0*/  HFMA2.MMA R172, -RZ, RZ, 0, 0 ;  /* 0x00000000ffac7435 */ /* 0x000fe200000001ff */
[----:B------:R-:W-:Y:S10]  /*1fe0*/  @!P2 BRA `(.L_x_12947) ;  /* 0x000000000024a947 */ /* 0x000ff40003800000 */
[----:B-----5:R-:W-:-:S04]  /*1ff0*/  PRMT R172, R161, 0x7632, R172 ;  /* 0x00007632a1ac7816 */ /* 0x020fc800000000ac */
[----:B------:R-:W-:Y:S01]  /*2000*/  SHF.L.U32 R172, R172, 0x10, RZ ;  /* 0x00000010acac7819 */ /* 0x000fe200000006ff */
[----:B------:R-:W-:Y:S06]  /*2010*/  BRA `(.L_x_12947) ;  /* 0x0000000000187947 */ /* 0x000fec0003800000 */
.L_x_12946:
[----:B-----5:R-:W-:Y:S02]  /*2020*/  PRMT R164, R157, 0x7632, R164 ;  /* 0x000076329da47816 */ /* 0x020fe400000000a4 */
[----:B------:R-:W-:Y:S02]  /*2030*/  @P2 PRMT R165, R161, 0x7632, R165 ;  /* 0x00007632a1a52816 */ /* 0x000fe400000000a5 */
[----:B------:R-:W-:Y:S02]  /*2040*/  SHF.L.U32 R164, R164, 0x10, RZ ;  /* 0x00000010a4a47819 */ /* 0x000fe400000006ff */
[----:B------:R-:W-:-:S03]  /*2050*/  @P2 SHF.L.U32 R165, R165, 0x10, RZ ;  /* 0x00000010a5a52819 */ /* 0x000fc600000006ff */
[----:B------:R-:W-:-:S04]  /*2060*/  FMUL.FTZ R172, R164, UR7 ;  /* 0x00000007a4ac7c20 */ /* 0x000fc80008410000 */
[----:B------:R-:W-:-:S07]  /*2070*/  @P2 FADD.FTZ R172, R165, R172 ;  /* 0x000000aca5ac2221 */ /* 0x000fce0000010000 */
.L_x_12947:
[----:B------:R-:W-:Y:S05]  /*2080*/  BSYNC B1 ;  /* 0x0000000000017941 */ /* 0x000fea0003800000 */
.L_x_12945:
[----:B------:R-:W-:Y:S04]  /*2090*/  BSSY B1, `(.L_x_12948) ;  /* 0x000000a000017945 */ /* 0x000fe80003800000 */
[----:B------:R-:W-:Y:S05]  /*20a0*/  @P3 BRA `(.L_x_12949) ;  /* 0x0000000000103947 */ /* 0x000fea0003800000 */
[----:B------:R-:W-:Y:S01]  /*20b0*/  MOV R173, RZ ;  /* 0x000000ff00ad7202 */ /* 0x000fe20000000f00 */
[----:B------:R-:W-:Y:S06]  /*20c0*/  @!P2 BRA `(.L_x_12950) ;  /* 0x000000000018a947 */ /* 0x000fec0003800000 */
[----:B-----5:R-:W-:Y:S01]  /*20d0*/  SHF.L.U32 R173, R162, 0x10, RZ ;  /* 0x00000010a2ad7819 */ /* 0x020fe200000006ff */
[----:B------:R-:W-:Y:S06]  /*20e0*/  BRA `(.L_x_12950) ;  /* 0x0000000000107947 */ /* 0x000fec0003800000 */
.L_x_12949:
[----:B-----5:R-:W-:Y:S02]  /*20f0*/  SHF.L.U32 R173, R158, 0x10, RZ ;  /* 0x000000109ead7819 */ /* 0x020fe400000006ff */
[----:B------:R-:W-:-:S03]  /*2100*/  @P2 SHF.L.U32 R164, R162, 0x10, RZ ;  /* 0x00000010a2a42819 */ /* 0x000fc600000006ff */
[----:B------:R-:W-:-:S04]  /*2110*/  FMUL.FTZ R173, R173, UR7 ;  /* 0x00000007adad7c20 */ /* 0x000fc80008410000 */
[----:B------:R-:W-:-:S07]  /*2120*/  @P2 FADD.FTZ R173, R164, R173 ;  /* 0x000000ada4ad2221 */ /* 0x000fce0000010000 */
.L_x_12950:
[----:B------:R-:W-:Y:S05]  /*2130*/  BSYNC B1 ;  /* 0x0000000000017941 */ /* 0x000fea0003800000 */
.L_x_12948:
[----:B------:R-:W-:Y:S04]  /*2140*/  BSSY B1, `(.L_x_12951) ;  /* 0x000000d000017945 */ /* 0x000fe80003800000 */
[----:B------:R-:W-:Y:S05]  /*2150*/  @P3 BRA `(.L_x_12952) ;  /* 0x0000000000143947 */ /* 0x000fea0003800000 */
[----:B------:R-:W-:Y:S01]  /*2160*/  HFMA2.MMA R170, -RZ, RZ, 0, 0 ;  /* 0x00000000ffaa7435 */ /* 0x000fe200000001ff */
[----:B------:R-:W-:Y:S10]  /*2170*/  @!P2 BRA `(.L_x_12953) ;  /* 0x000000000024a947 */ /* 0x000ff40003800000 */
[----:B-----5:R-:W-:-:S04]  /*2180*/  PRMT R170, R162, 0x7632, R170 ;  /* 0x00007632a2aa7816 */ /* 0x020fc800000000aa */
[----:B------:R-:W-:Y:S01]  /*2190*/  SHF.L.U32 R170, R170, 0x10, RZ ;  /* 0x00000010aaaa7819 */ /* 0x000fe200000006ff */
[----:B------:R-:W-:Y:S06]  /*21a0*/  BRA `(.L_x_12953) ;  /* 0x0000000000187947 */ /* 0x000fec0003800000 */
.L_x_12952:
[----:B-----5:R-:W-:Y:S02]  /*21b0*/  PRMT R164, R158, 0x7632, R164 ;  /* 0x000076329ea47816 */ /* 0x020fe400000000a4 */
[----:B------:R-:W-:Y:S02]  /*21c0*/  @P2 PRMT R165, R162, 0x7632, R165 ;  /* 0x00007632a2a52816 */ /* 0x000fe400000000a5 */
[----:B------:R-:W-:Y:S02]  /*21d0*/  SHF.L.U32 R164, R164, 0x10, RZ ;  /* 0x00000010a4a47819 */ /* 0x000fe400000006ff */
[----:B------:R-:W-:-:S03]  /*21e0*/  @P2 SHF.L.U32 R165, R165, 0x10, RZ ;  /* 0x00000010a5a52819 */ /* 0x000fc600000006ff */
[----:B------:R-:W-:-:S04]  /*21f0*/  FMUL.FTZ R170, R164, UR7 ;  /* 0x00000007a4aa7c20 */ /* 0x000fc80008410000 */
[----:B------:R-:W-:-:S07]  /*2200*/  @P2 FADD.FTZ R170, R165, R170 ;  /* 0x000000aaa5aa2221 */ /* 0x000fce0000010000 */
.L_x_12953:
[----:B------:R-:W-:Y:S05]  /*2210*/  BSYNC B1 ;  /* 0x0000000000017941 */ /* 0x000fea0003800000 */
.L_x_12951:
[----:B------:R-:W-:Y:S04]  /*2220*/  BSSY B1, `(.L_x_12954) ;  /* 0x000000a000017945 */ /* 0x000fe80003800000 */
[----:B------:R-:W-:Y:S05]  /*2230*/  @P3 BRA `(.L_x_12955) ;  /* 0x0000000000103947 */ /* 0x000fea0003800000 */
[----:B------:R-:W-:Y:S01]  /*2240*/  MOV R171, RZ ;  /* 0x000000ff00ab7202 */ /* 0x000fe20000000f00 */
[----:B------:R-:W-:Y:S06]  /*2250*/  @!P2 BRA `(.L_x_12956) ;  /* 0x000000000018a947 */ /* 0x000fec0003800000 */
[----:B-----5:R-:W-:Y:S01]  /*2260*/  SHF.L.U32 R171, R163, 0x10, RZ ;  /* 0x00000010a3ab7819 */ /* 0x020fe200000006ff */
[----:B------:R-:W-:Y:S06]  /*2270*/  BRA `(.L_x_12956) ;  /* 0x0000000000107947 */ /* 0x000fec0003800000 */
.L_x_12955:
[----:B-----5:R-:W-:Y:S02]  /*2280*/  SHF.L.U32 R171, R159, 0x10, RZ ;  /* 0x000000109fab7819 */ /* 0x020fe400000006ff */
[----:B------:R-:W-:-:S03]  /*2290*/  @P2 SHF.L.U32 R164, R163, 0x10, RZ ;  /* 0x00000010a3a42819 */ /* 0x000fc600000006ff */
[----:B------:R-:W-:-:S04]  /*22a0*/  FMUL.FTZ R171, R171, UR7 ;  /* 0x00000007abab7c20 */ /* 0x000fc80008410000 */
[----:B------:R-:W-:-:S07]  /*22b0*/  @P2 FADD.FTZ R171, R164, R171 ;  /* 0x000000aba4ab2221 */ /* 0x000fce0000010000 */
.L_x_12956:
[----:B------:R-:W-:Y:S05]  /*22c0*/  BSYNC B1 ;  /* 0x0000000000017941 */ /* 0x000fea0003800000 */
.L_x_12954:
[----:B------:R-:W-:Y:S04]  /*22d0*/  BSSY B1, `(.L_x_12957) ;  /* 0x000000d000017945 */ /* 0x000fe80003800000 */
[----:B------:R-:W-:Y:S05]  /*22e0*/  @P3 BRA `(.L_x_12958) ;  /* 0x0000000000143947 */ /* 0x000fea0003800000 */
[----:B------:R-:W-:Y:S01]  /*22f0*/  HFMA2.MMA R168, -RZ, RZ, 0, 0 ;  /* 0x00000000ffa87435 */ /* 0x000fe200000001ff */
[----:B------:R-:W-:Y:S10]  /*2300*/  @!P2 BRA `(.L_x_12959) ;  /* 0x000000000024a947 */ /* 0x000ff40003800000 */
[----:B-----5:R-:W-:-:S04]  /*2310*/  PRMT R168, R163, 0x7632, R168 ;  /* 0x00007632a3a87816 */ /* 0x020fc800000000a8 */
[----:B------:R-:W-:Y:S01]  /*2320*/  SHF.L.U32 R168, R168, 0x10, RZ ;  /* 0x00000010a8a87819 */ /* 0x000fe200000006ff */
[----:B------:R-:W-:Y:S06]  /*2330*/  BRA `(.L_x_12959) ;  /* 0x0000000000187947 */ /* 0x000fec0003800000 */
.L_x_12958:
[----:B-----5:R-:W-:Y:S02]  /*2340*/  PRMT R164, R159, 0x7632, R164 ;  /* 0x000076329fa47816 */ /* 0x020fe400000000a4 */
[----:B------:R-:W-:Y:S02]  /*2350*/  @P2 PRMT R165, R163, 0x7632, R165 ;  /* 0x00007632a3a52816 */ /* 0x000fe400000000a5 */
[----:B------:R-:W-:Y:S02]  /*2360*/  SHF.L.U32 R164, R164, 0x10, RZ ;  /* 0x00000010a4a47819 */ /* 0x000fe400000006ff */
[----:B------:R-:W-:-:S03]  /*2370*/  @P2 SHF.L.U32 R165, R165, 0x10, RZ ;  /* 0x00000010a5a52819 */ /* 0x000fc600000006ff */
[----:B------:R-:W-:-:S04]  /*2380*/  FMUL.FTZ R168, R164, UR7 ;  /* 0x00000007a4a87c20 */ /* 0x000fc80008410000 */
[----:B------:R-:W-:-:S07]  /*2390*/  @P2 FADD.FTZ R168, R165, R168 ;  /* 0x000000a8a5a82221 */ /* 0x000fce0000010000 */
.L_x_12959:
[----:B------:R-:W-:Y:S05]  /*23a0*/  BSYNC B1 ;  /* 0x0000000000017941 */ /* 0x000fea0003800000 */
.L_x_12957:
        /* <DEDUP_REMOVED lines=9> */
.L_x_12935:
[----:B------:R-:W-:Y:S05]  /*2440*/  BSYNC B0 ;  /* 0x0000000000007941 */ /* 0x000fea0003800000 */
.L_x_12934:
[----:B------:R-:W-:Y:S01]  /*2450*/  LOP3.LUT P2, RZ, R209, 0x80, RZ, 0xc0, !PT ;  /* 0x00000080d1ff7812 */ /* 0x000fe2000784c0ff */
[----:B------:R-:W-:-:S12]  /*2460*/  BSSY B0, `(.L_x_12960) ;  /* 0x0000078000007945 */ /* 0x000fd80003800000 */
[----:B------:R-:W-:Y:S05]  /*2470*/  @!P2 BRA `(.L_x_12961) ;  /* 0x0000000400d8a947 */ /* 0x000fea0003800000 */
[----:B------:R-:W-:Y:S01]  /*2480*/  ISETP.NE.U32.AND P2, PT, RZ, UR8, PT ;  /* 0x00000008ff007c0c */ /* 0x000fe2000bf45070 */
[----:B------:R-:W3:Y:S03]  /*2490*/  @P1 LDC.64 R24, c[0x0][0x220] ;  /* 0x00008800ff181b82 */ /* 0x000ee60000000a00 */
[----:B------:R-:W-:-:S13]  /*24a0*/  ISETP.NE.AND.EX P2, PT, RZ, UR9, PT, P2 ;  /* 0x00000009ff007c0c */ /* 0x000fda000bf45320 */
[----:B------:R-:W0:Y:S01]  /*24b0*/  @P2 LDC.64 R22, c[0x0][0x230] ;  /* 0x00008c00ff162b82 */ /* 0x000e220000000a00 */
[----:B---3--:R-:W-:-:S05]  /*24c0*/  @P1 IMAD.WIDE.U32 R24, R217, 0x10, R24 ;  /* 0x00000010d9181825 */ /* 0x008fca00078e0018 */
[----:B-----5:R3:W5:Y:S01]  /*24d0*/  @P1 LDG.E.128 R156, desc[UR4][R24.64] ;  /* 0x00000004189c1981 */ /* 0x020762000c1e1d00 */
[----:B0-----:R-:W-:-:S05]  /*24e0*/  @P2 IMAD.WIDE.U32 R22, R215, 0x10, R22 ;  /* 0x00000010d7162825 */ /* 0x001fca00078e0016 */
[----:B------:R3:W5:Y:S01]  /*24f0*/  @P2 LDG.E.128 R160, desc[UR4][R22.64] ;  /* 0x0000000416a02981 */ /* 0x000762000c1e1d00 */
[----:B------:R-:W-:Y:S01]  /*2500*/  ISETP.GT.AND P3, PT, R216, RZ, PT ;  /* 0x000000ffd800720c */ /* 0x000fe20003f64270 */
[----:B------:R-:W-:-:S12]  /*2510*/  BSSY B1, `(.L_x_12962) ;  /* 0x000000a000017945 */ /* 0x000fd80003800000 */
[----:B---3--:R-:W-:Y:S05]  /*2520*/  @P3 BRA `(.L_x_12963) ;  /* 0x0000000000103947 */ /* 0x008fea0003800000 */
[----:B------:R-:W-:Y:S01]  /*2530*/  MOV R169, RZ ;  /* 0x000000ff00a97202 */ /* 0x000fe20000000f00 */
[----:B------:R-:W-:Y:S06]  /*2540*/  @!P2 BRA `(.L_x_12964) ;  /* 0x000000000018a947 */ /* 0x000fec0003800000 */
[----:B-----5:R-:W-:Y:S01]  /*2550*/  SHF.L.U32 R169, R160, 0x10, RZ ;  /* 0x00000010a0a97819 */ /* 0x020fe200000006ff */
[----:B------:R-:W-:Y:S06]  /*2560*/  BRA `(.L_x_12964) ;  /* 0x0000000000107947 */ /* 0x000fec0003800000 */
.L_x_12963:
[----:B-----5:R-:W-:Y:S02]  /*2570*/  SHF.L.U32 R169, R156, 0x10, RZ ;  /* 0x000000109ca97819 */ /* 0x020fe400000006ff */
[----:B------:R-:W-:-:S03]  /*2580*/  @P2 SHF.L.U32 R20, R160, 0x10, RZ ;  /* 0x00000010a0142819 */ /* 0x000fc600000006ff */
[----:B------:R-:W-:-:S04]  /*2590*/  FMUL.FTZ R169, R169, UR7 ;  /* 0x00000007a9a97c20 */ /* 0x000fc80008410000 */
[----:B------:R-:W-:-:S07]  /*25a0*/  @P2 FADD.FTZ R169, R20, R169 ;  /* 0x000000a914a92221 */ /* 0x000fce0000010000 */
.L_x_12964:
[----:B------:R-:W-:Y:S05]  /*25b0*/  BSYNC B1 ;  /* 0x0000000000017941 */ /* 0x000fea0003800000 */
.L_x_12962:
[----:B------:R-:W-:Y:S04]  /*25c0*/  BSSY B1, `(.L_x_12965) ;  /* 0x000000d000017945 */ /* 0x000fe80003800000 */
[----:B------:R-:W-:Y:S05]  /*25d0*/  @P3 BRA `(.L_x_12966) ;  /* 0x0000000000143947 */ /* 0x000fea0003800000 */
[----:B------:R-:W-:Y:S01]  /*25e0*/  HFMA2.MMA R26, -RZ, RZ, 0, 0 ;  /* 0x00000000ff1a7435 */ /* 0x000fe200000001ff */
[----:B------:R-:W-:Y:S10]  /*25f0*/  @!P2 BRA `(.L_x_12967) ;  /* 0x000000000024a947 */ /* 0x000ff40003800000 */
[----:B-----5:R-:W-:-:S04]  /*2600*/  PRMT R26, R160, 0x7632, R26 ;  /* 0x00007632a01a7816 */ /* 0x020fc8000000001a */
[----:B------:R-:W-:Y:S01]  /*2610*/  SHF.L.U32 R26, R26, 0x10, RZ ;  /* 0x000000101a1a7819 */ /* 0x000fe200000006ff */
[----:B------:R-:W-:Y:S06]  /*2620*/  BRA `(.L_x_12967) ;  /* 0x0000000000187947 */ /* 0x000fec0003800000 */
.L_x_12966:
[----:B-----5:R-:W-:Y:S02]  /*2630*/  PRMT R20, R156, 0x7632, R20 ;  /* 0x000076329c147816 */ /* 0x020fe40000000014 */
[----:B------:R-:W-:Y:S02]  /*2640*/  @P2 PRMT R22, R160, 0x7632, R22 ;  /* 0x00007632a0162816 */ /* 0x000fe40000000016 */
[----:B------:R-:W-:Y:S02]  /*2650*/  SHF.L.U32 R20, R20, 0x10, RZ ;  /* 0x0000001014147819 */ /* 0x000fe400000006ff */
[----:B------:R-:W-:-:S03]  /*2660*/  @P2 SHF.L.U32 R23, R22, 0x10, RZ ;  /* 0x0000001016172819 */ /* 0x000fc600000006ff */
[----:B------:R-:W-:-:S04]  /*2670*/  FMUL.FTZ R26, R20, UR7 ;  /* 0x00000007141a7c20 */ /* 0x000fc80008410000 */
[----:B------:R-:W-:-:S07]  /*2680*/  @P2 FADD.FTZ R26, R23, R26 ;  /* 0x0000001a171a2221 */ /* 0x000fce0000010000 */
.L_x_12967:
[----:B------:R-:W-:Y:S05]  /*2690*/  BSYNC B1 ;  /* 0x0000000000017941 */ /* 0x000fea0003800000 */
.L_x_12965:
[----:B------:R-:W-:Y:S04]  /*26a0*/  BSSY B1, `(.L_x_12968) ;  /* 0x000000a000017945 */ /* 0x000fe80003800000 */
[----:B------:R-:W-:Y:S05]  /*26b0*/  @P3 BRA `(.L_x_12969) ;  /* 0x0000000000103947 */ /* 0x000fea0003800000 */
[----:B------:R-:W-:Y:S01]  /*26c0*/  MOV R27, RZ ;  /* 0x000000ff001b7202 */ /* 0x000fe20000000f00 */
[----:B------:R-:W-:Y:S06]  /*26d0*/  @!P2 BRA `(.L_x_12970) ;  /* 0x000000000018a947 */ /* 0x000fec0003800000 */
[----:B-----5:R-:W-:Y:S01]  /*26e0*/  SHF.L.U32 R27, R161, 0x10, RZ ;  /* 0x00000010a11b7819 */ /* 0x020fe200000006ff */
[----:B------:R-:W-:Y:S06]  /*26f0*/  BRA `(.L_x_12970) ;  /* 0x0000000000107947 */ /* 0x000fec0003800000 */
.L_x_12969:
[----:B-----5:R-:W-:Y:S02]  /*2700*/  SHF.L.U32 R27, R157, 0x10, RZ ;  /* 0x000000109d1b7819 */ /* 0x020fe400000006ff */
[----:B------:R-:W-:-:S03]  /*2710*/  @P2 SHF.L.U32 R20, R161, 0x10, RZ ;  /* 0x00000010a1142819 */ /* 0x000fc600000006ff */
[----:B------:R-:W-:-:S04]  /*2720*/  FMUL.FTZ R27, R27, UR7 ;  /* 0x000000071b1b7c20 */ /* 0x000fc80008410000 */
[----:B------:R-:W-:-:S07]  /*2730*/  @P2 FADD.FTZ R27, R20, R27 ;  /* 0x0000001b141b2221 */ /* 0x000fce0000010000 */
.L_x_12970:
[----:B------:R-:W-:Y:S05]  /*2740*/  BSYNC B1 ;  /* 0x0000000000017941 */ /* 0x000fea0003800000 */
.L_x_12968:
[----:B------:R-:W-:Y:S04]  /*2750*/  BSSY B1, `(.L_x_12971) ;  /* 0x000000d000017945 */ /* 0x000fe80003800000 */
[----:B------:R-:W-:Y:S05]  /*2760*/  @P3 BRA `(.L_x_12972) ;  /* 0x0000000000143947 */ /* 0x000fea0003800000 */
[----:B------:R-:W-:Y:S01]  /*2770*/  HFMA2.MMA R24, -RZ, RZ, 0, 0 ;  /* 0x00000000ff187435 */ /* 0x000fe200000001ff */
[----:B------:R-:W-:Y:S10]  /*2780*/  @!P2 BRA `(.L_x_12973) ;  /* 0x000000000024a947 */ /* 0x000ff40003800000 */
[----:B-----5:R-:W-:-:S04]  /*2790*/  PRMT R24, R161, 0x7632, R24 ;  /* 0x00007632a1187816 */ /* 0x020fc80000000018 */
[----:B------:R-:W-:Y:S01]  /*27a0*/  SHF.L.U32 R24, R24, 0x10, RZ ;  /* 0x0000001018187819 */ /* 0x000fe200000006ff */
[----:B------:R-:W-:Y:S06]  /*27b0*/  BRA `(.L_x_12973) ;  /* 0x0000000000187947 */ /* 0x000fec0003800000 */
.L_x_12972:
[----:B-----5:R-:W-:Y:S02]  /*27c0*/  PRMT R20, R157, 0x7632, R20 ;  /* 0x000076329d147816 */ /* 0x020fe40000000014 */
[----:B------:R-:W-:Y:S02]  /*27d0*/  @P2 PRMT R22, R161, 0x7632, R22 ;  /* 0x00007632a1162816 */ /* 0x000fe40000000016 */
[----:B------:R-:W-:Y:S02]  /*27e0*/  SHF.L.U32 R20, R20, 0x10, RZ ;  /* 0x0000001014147819 */ /* 0x000fe400000006ff */
[----:B------:R-:W-:-:S03]  /*27f0*/  @P2 SHF.L.U32 R23, R22, 0x10, RZ ;  /* 0x0000001016172819 */ /* 0x000fc600000006ff */
[----:B------:R-:W-:-:S04]  /*2800*/  FMUL.FTZ R24, R20, UR7 ;  /* 0x0000000714187c20 */ /* 0x000fc80008410000 */
[----:B------:R-:W-:-:S07]  /*2810*/  @P2 FADD.FTZ R24, R23, R24 ;  /* 0x0000001817182221 */ /* 0x000fce0000010000 */
.L_x_12973:
[----:B------:R-:W-:Y:S05]  /*2820*/  BSYNC B1 ;  /* 0x0000000000017941 */ /* 0x000fea0003800000 */
.L_x_12971:
[----:B------:R-:W-:Y:S04]  /*2830*/  BSSY B1, `(.L_x_12974) ;  /* 0x000000a000017945 */ /* 0x000fe80003800000 */
[----:B------:R-:W-:Y:S05]  /*2840*/  @P3 BRA `(.L_x_12975) ;  /* 0x0000000000103947 */ /* 0x000fea0003800000 */
[----:B------:R-:W-:Y:S01]  /*2850*/  MOV R25, RZ ;  /* 0x000000ff00197202 */ /* 0x000fe20000000f00 */
[----:B------:R-:W-:Y:S06]  /*2860*/  @!P2 BRA `(.L_x_12976) ;  /* 0x000000000018a947 */ /* 0x000fec0003800000 */
[----:B-----5:R-:W-:Y:S01]  /*2870*/  SHF.L.U32 R25, R162, 0x10, RZ ;  /* 0x00000010a2197819 */ /* 0x020fe200000006ff */
[----:B------:R-:W-:Y:S06]  /*2880*/  BRA `(.L_x_12976) ;  /* 0x0000000000107947 */ /* 0x000fec0003800000 */
.L_x_12975:
[----:B-----5:R-:W-:Y:S02]  /*2890*/  SHF.L.U32 R25, R158, 0x10, RZ ;  /* 0x000000109e197819 */ /* 0x020fe400000006ff */
[----:B------:R-:W-:-:S03]  /*28a0*/  @P2 SHF.L.U32 R20, R162, 0x10, RZ ;  /* 0x00000010a2142819 */ /* 0x000fc600000006ff */
[----:B------:R-:W-:-:S04]  /*28b0*/  FMUL.FTZ R25, R25, UR7 ;  /* 0x0000000719197c20 */ /* 0x000fc80008410000 */
[----:B------:R-:W-:-:S07]  /*28c0*/  @P2 FADD.FTZ R25, R20, R25 ;  /* 0x0000001914192221 */ /* 0x000fce0000010000 */
.L_x_12976:
[----:B------:R-:W-:Y:S05]  /*28d0*/  BSYNC B1 ;  /* 0x0000000000017941 */ /* 0x000fea0003800000 */
.L_x_12974:
[----:B------:R-:W-:Y:S04]  /*28e0*/  BSSY B1, `(.L_x_12977) ;  /* 0x000000d000017945 */ /* 0x000fe80003800000 */
[----:B------:R-:W-:Y:S05]  /*28f0*/  @P3 BRA `(.L_x_12978) ;  /* 0x0000000000143947 */ /* 0x000fea0003800000 */
[----:B------:R-:W-:Y:S01]  /*2900*/  HFMA2.MMA R22, -RZ, RZ, 0, 0 ;  /* 0x00000000ff167435 */ /* 0x000fe200000001ff */
[----:B------:R-:W-:Y:S10]  /*2910*/  @!P2 BRA `(.L_x_12979) ;  /* 0x000000000024a947 */ /* 0x000ff40003800000 */
[----:B-----5:R-:W-:-:S04]  /*2920*/  PRMT R22, R162, 0x7632, R22 ;  /* 0x00007632a2167816 */ /* 0x020fc80000000016 */
[----:B------:R-:W-:Y:S01]  /*2930*/  SHF.L.U32 R22, R22, 0x10, RZ ;  /* 0x0000001016167819 */ /* 0x000fe200000006ff */
[----:B------:R-:W-:Y:S06]  /*2940*/  BRA `(.L_x_12979) ;  /* 0x0000000000187947 */ /* 0x000fec0003800000 */
.L_x_12978:
[----:B-----5:R-:W-:Y:S02]  /*2950*/  PRMT R20, R158, 0x7632, R20 ;  /* 0x000076329e147816 */ /* 0x020fe40000000014 */
[----:B------:R-:W-:Y:S02]  /*2960*/  @P2 PRMT R22, R162, 0x7632, R22 ;  /* 0x00007632a2162816 */ /* 0x000fe40000000016 */
[----:B------:R-:W-:Y:S02]  /*2970*/  SHF.L.U32 R20, R20, 0x10, RZ ;  /* 0x0000001014147819 */ /* 0x000fe400000006ff */
[----:B------:R-:W-:-:S03]  /*2980*/  @P2 SHF.L.U32 R23, R22, 0x10, RZ ;  /* 0x0000001016172819 */ /* 0x000fc600000006ff */
[----:B------:R-:W-:-:S04]  /*2990*/  FMUL.FTZ R22, R20, UR7 ;  /* 0x0000000714167c20 */ /* 0x000fc80008410000 */
[----:B------:R-:W-:-:S07]  /*29a0*/  @P2 FADD.FTZ R22, R23, R22 ;  /* 0x0000001617162221 */ /* 0x000fce0000010000 */
.L_x_12979:
[----:B------:R-:W-:Y:S05]  /*29b0*/  BSYNC B1 ;  /* 0x0000000000017941 */ /* 0x000fea0003800000 */
.L_x_12977:
[----:B------:R-:W-:Y:S04]  /*29c0*/  BSSY B1, `(.L_x_12980) ;  /* 0x000000a000017945 */ /* 0x000fe80003800000 */
[----:B------:R-:W-:Y:S05]  /*29d0*/  @P3 BRA `(.L_x_12981) ;  /* 0x0000000000103947 */ /* 0x000fea0003800000 */
[----:B------:R-:W-:Y:S01]  /*29e0*/  MOV R23, RZ ;  /* 0x000000ff00177202 */ /* 0x000fe20000000f00 */
[----:B------:R-:W-:Y:S06]  /*29f0*/  @!P2 BRA `(.L_x_12982) ;  /* 0x000000000018a947 */ /* 0x000fec0003800000 */
[----:B-----5:R-:W-:Y:S01]  /*2a00*/  SHF.L.U32 R23, R163, 0x10, RZ ;  /* 0x00000010a3177819 */ /* 0x020fe200000006ff */
[----:B------:R-:W-:Y:S06]  /*2a10*/  BRA `(.L_x_12982) ;  /* 0x0000000000107947 */ /* 0x000fec0003800000 */
.L_x_12981:
[----:B-----5:R-:W-:Y:S02]  /*2a20*/  SHF.L.U32 R23, R159, 0x10, RZ ;  /* 0x000000109f177819 */ /* 0x020fe400000006ff */
[----:B------:R-:W-:-:S03]  /*2a30*/  @P2 SHF.L.U32 R20, R163, 0x10, RZ ;  /* 0x00000010a3142819 */ /* 0x000fc600000006ff */
[----:B------:R-:W-:-:S04]  /*2a40*/  FMUL.FTZ R23, R23, UR7 ;  /* 0x0000000717177c20 */ /* 0x000fc80008410000 */
[----:B------:R-:W-:-:S07]  /*2a50*/  @P2 FADD.FTZ R23, R20, R23 ;  /* 0x0000001714172221 */ /* 0x000fce0000010000 */
.L_x_12982:
[----:B------:R-:W-:Y:S05]  /*2a60*/  BSYNC B1 ;  /* 0x0000000000017941 */ /* 0x000fea0003800000 */
.L_x_12980:
[----:B------:R-:W-:Y:S04]  /*2a70*/  BSSY B1, `(.L_x_12983) ;  /* 0x000000d000017945 */ /* 0x000fe80003800000 */
[----:B------:R-:W-:Y:S05]  /*2a80*/  @P3 BRA `(.L_x_12984) ;  /* 0x0000000000143947 */ /* 0x000fea0003800000 */
[----:B------:R-:W-:Y:S01]  /*2a90*/  HFMA2.MMA R20, -RZ, RZ, 0, 0 ;  /* 0x00000000ff147435 */ /* 0x000fe200000001ff */
[----:B------:R-:W-:Y:S10]  /*2aa0*/  @!P2 BRA `(.L_x_12985) ;  /* 0x000000000024a947 */ /* 0x000ff40003800000 */
[----:B-----5:R-:W-:-:S04]  /*2ab0*/  PRMT R20, R163, 0x7632, R20 ;  /* 0x00007632a3147816 */ /* 0x020fc80000000014 */
[----:B------:R-:W-:Y:S01]  /*2ac0*/  SHF.L.U32 R20, R20, 0x10, RZ ;  /* 0x0000001014147819 */ /* 0x000fe200000006ff */
[----:B------:R-:W-:Y:S06]  /*2ad0*/  BRA `(.L_x_12985) ;  /* 0x0000000000187947 */ /* 0x000fec0003800000 */
.L_x_12984:
[----:B-----5:R-:W-:Y:S02]  /*2ae0*/  PRMT R20, R159, 0x7632, R20 ;  /* 0x000076329f147816 */ /* 0x020fe40000000014 */
[----:B-12---:R-:W-:Y:S02]  /*2af0*/  @P2 PRMT R164, R163, 0x7632, R164 ;  /* 0x00007632a3a42816 */ /* 0x006fe400000000a4 */
[----:B------:R-:W-:Y:S02]  /*2b00*/  SHF.L.U32 R20, R20, 0x10, RZ ;  /* 0x0000001014147819 */ /* 0x000fe400000006ff */
[----:B------:R-:W-:-:S03]  /*2b10*/  @P2 SHF.L.U32 R165, R164, 0x10, RZ ;  /* 0x00000010a4a52819 */ /* 0x000fc600000006ff */
[----:B------:R-:W-:-:S04]  /*2b20*/  FMUL.FTZ R20, R20, UR7 ;  /* 0x0000000714147c20 */ /* 0x000fc80008410000 */
[----:B------:R-:W-:-:S07]  /*2b30*/  @P2 FADD.FTZ R20, R165, R20 ;  /* 0x00000014a5142221 */ /* 0x000fce0000010000 */
.L_x_12985:
[----:B------:R-:W-:Y:S05]  /*2b40*/  BSYNC B1 ;  /* 0x0000000000017941 */ /* 0x000fea0003800000 */
.L_x_12983:
[----:B-12---:R-:W0:Y:S01]  /*2b50*/  LDC.64 R210, c[0x0][0x238] ;  /* 0x00008e00ffd27b82 */ /* 0x006e220000000a00 */
        /* <DEDUP_REMOVED lines=8> */
.L_x_12961:
[----:B------:R-:W-:Y:S05]  /*2be0*/  BSYNC B0 ;  /* 0x0000000000007941 */ /* 0x000fea0003800000 */
.L_x_12960:
[----:B------:R-:W-:Y:S01]  /*2bf0*/  LOP3.LUT P2, RZ, R209, 0x40, RZ, 0xc0, !PT ;  /* 0x00000040d1ff7812 */ /* 0x000fe2000784c0ff */
[----:B------:R-:W-:-:S12]  /*2c00*/  BSSY B0, `(.L_x_12986) ;  /* 0x0000078000007945 */ /* 0x000fd80003800000 */
[----:B------:R-:W-:Y:S05]  /*2c10*/  @!P2 BRA `(.L_x_12987) ;  /* 0x0000000400d8a947 */ /* 0x000fea0003800000 */
[----:B------:R-:W-:Y:S01]  /*2c20*/  ISETP.NE.U32.AND P2, PT, RZ, UR8, PT ;  /* 0x00000008ff007c0c */ /* 0x000fe2000bf45070 */
[----:B------:R-:W0:Y:S03]  /*2c30*/  @P1 LDC.64 R16, c[0x0][0x220] ;  /* 0x00008800ff101b82 */ /* 0x000e260000000a00 */
        /* <DEDUP_REMOVED lines=13> */
.L_x_12989:
[----:B-----5:R-:W-:Y:S02]  /*2d10*/  SHF.L.U32 R21, R156, 0x10, RZ ;  /* 0x000000109c157819 */ /* 0x020fe400000006ff */
[----:B------:R-:W-:-:S03]  /*2d20*/  @P2 SHF.L.U32 R12, R160, 0x10, RZ ;  /* 0x00000010a00c2819 */ /* 0x000fc600000006ff */
[----:B------:R-:W-:-:S04]  /*2d30*/  FMUL.FTZ R21, R21, UR7 ;  /* 0x0000000715157c20 */ /* 0x000fc80008410000 */
[----:B------:R-:W-:-:S07]  /*2d40*/  @P2 FADD.FTZ R21, R12, R21 ;  /* 0x000000150c152221 */ /* 0x000fce0000010000 */
.L_x_12990:
[----:B------:R-:W-:Y:S05]  /*2d50*/  BSYNC B1 ;  /* 0x0000000000017941 */ /* 0x000fea0003800000 */
.L_x_12988:
[----:B------:R-:W-:Y:S04]  /*2d60*/  BSSY B1, `(.L_x_12991) ;  /* 0x000000d000017945 */ /* 0x000fe80003800000 */
[----:B------:R-:W-:Y:S05]  /*2d70*/  @P3 BRA `(.L_x_12992) ;  /* 0x0000000000143947 */ /* 0x000fea0003800000 */
[----:B------:R-:W-:Y:S01]  /*2d80*/  HFMA2.MMA R18, -RZ, RZ, 0, 0 ;  /* 0x00000000ff127435 */ /* 0x000fe200000001ff */
[----:B------:R-:W-:Y:S10]  /*2d90*/  @!P2 BRA `(.L_x_12993) ;  /* 0x000000000024a947 */ /* 0x000ff40003800000 */
[----:B-----5:R-:W-:-:S04]  /*2da0*/  PRMT R18, R160, 0x7632, R18 ;  /* 0x00007632a0127816 */ /* 0x020fc80000000012 */
[----:B------:R-:W-:Y:S01]  /*2db0*/  SHF.L.U32 R18, R18, 0x10, RZ ;  /* 0x0000001012127819 */ /* 0x000fe200000006ff */
[----:B------:R-:W-:Y:S06]  /*2dc0*/  BRA `(.L_x_12993) ;  /* 0x0000000000187947 */ /* 0x000fec0003800000 */
.L_x_12992:
[----:B-----5:R-:W-:Y:S02]  /*2dd0*/  PRMT R12, R156, 0x7632, R12 ;  /* 0x000076329c0c7816 */ /* 0x020fe4000000000c */
[----:B------:R-:W-:Y:S02]  /*2de0*/  @P2 PRMT R14, R160, 0x7632, R14 ;  /* 0x00007632a00e2816 */ /* 0x000fe4000000000e */
[----:B------:R-:W-:Y:S02]  /*2df0*/  SHF.L.U32 R12, R12, 0x10, RZ ;  /* 0x000000100c0c7819 */ /* 0x000fe400000006ff */
[----:B------:R-:W-:-:S03]  /*2e00*/  @P2 SHF.L.U32 R15, R14, 0x10, RZ ;  /* 0x000000100e0f2819 */ /* 0x000fc600000006ff */
[----:B------:R-:W-:-:S04]  /*2e10*/  FMUL.FTZ R18, R12, UR7 ;  /* 0x000000070c127c20 */ /* 0x000fc80008410000 */
[----:B------:R-:W-:-:S07]  /*2e20*/  @P2 FADD.FTZ R18, R15, R18 ;  /* 0x000000120f122221 */ /* 0x000fce0000010000 */
.L_x_12993:
[----:B------:R-:W-:Y:S05]  /*2e30*/  BSYNC B1 ;  /* 0x0000000000017941 */ /* 0x000fea0003800000 */
.L_x_12991:
[----:B------:R-:W-:Y:S04]  /*2e40*/  BSSY B1, `(.L_x_12994) ;  /* 0x000000a000017945 */ /* 0x000fe80003800000 */
[----:B------:R-:W-:Y:S05]  /*2e50*/  @P3 BRA `(.L_x_12995) ;  /* 0x0000000000103947 */ /* 0x000fea0003800000 */
[----:B------:R-:W-:Y:S01]  /*2e60*/  MOV R19, RZ ;  /* 0x000000ff00137202 */ /* 0x000fe20000000f00 */
[----:B------:R-:W-:Y:S06]  /*2e70*/  @!P2 BRA `(.L_x_12996) ;  /* 0x000000000018a947 */ /* 0x000fec0003800000 */
[----:B-----5:R-:W-:Y:S01]  /*2e80*/  SHF.L.U32 R19, R161, 0x10, RZ ;  /* 0x00000010a1137819 */ /* 0x020fe200000006ff */
[----:B------:R-:W-:Y:S06]  /*2e90*/  BRA `(.L_x_12996) ;  /* 0x0000000000107947 */ /* 0x000fec0003800000 */
.L_x_12995:
[----:B-----5:R-:W-:Y:S02]  /*2ea0*/  SHF.L.U32 R19, R157, 0x10, RZ ;  /* 0x000000109d137819 */ /* 0x020fe400000006ff */
[----:B------:R-:W-:-:S03]  /*2eb0*/  @P2 SHF.L.U32 R12, R161, 0x10, RZ ;  /* 0x00000010a10c2819 */ /* 0x000fc600000006ff */
[----:B------:R-:W-:-:S04]  /*2ec0*/  FMUL.FTZ R19, R19, UR7 ;  /* 0x0000000713137c20 */ /* 0x000fc80008410000 */
[----:B------:R-:W-:-:S07]  /*2ed0*/  @P2 FADD.FTZ R19, R12, R19 ;  /* 0x000000130c132221 */ /* 0x000fce0000010000 */
.L_x_12996:
[----:B------:R-:W-:Y:S05]  /*2ee0*/  BSYNC B1 ;  /* 0x0000000000017941 */ /* 0x000fea0003800000 */
.L_x_12994:
[----:B------:R-:W-:Y:S04]  /*2ef0*/  BSSY B1, `(.L_x_12997) ;  /* 0x000000d000017945 */ /* 0x000fe80003800000 */
[----:B------:R-:W-:Y:S05]  /*2f00*/  @P3 BRA `(.L_x_12998) ;  /* 0x0000000000143947 */ /* 0x000fea0003800000 */
[----:B------:R-:W-:Y:S01]  /*2f10*/  HFMA2.MMA R16, -RZ, RZ, 0, 0 ;  /* 0x00000000ff107435 */ /* 0x000fe200000001ff */
[----:B------:R-:W-:Y:S10]  /*2f20*/  @!P2 BRA `(.L_x_12999) ;  /* 0x000000000024a947 */ /* 0x000ff40003800000 */
[----:B-----5:R-:W-:-:S04]  /*2f30*/  PRMT R16, R161, 0x7632, R16 ;  /* 0x00007632a1107816 */ /* 0x020fc80000000010 */
[----:B------:R-:W-:Y:S01]  /*2f40*/  SHF.L.U32 R16, R16, 0x10, RZ ;  /* 0x0000001010107819 */ /* 0x000fe200000006ff */
[----:B------:R-:W-:Y:S06]  /*2f50*/  BRA `(.L_x_12999) ;  /* 0x0000000000187947 */ /* 0x000fec0003800000 */
.L_x_12998:
[----:B-----5:R-:W-:Y:S02]  /*2f60*/  PRMT R12, R157, 0x7632, R12 ;  /* 0x000076329d0c7816 */ /* 0x020fe4000000000c */
[----:B------:R-:W-:Y:S02]  /*2f70*/  @P2 PRMT R14, R161, 0x7632, R14 ;  /* 0x00007632a10e2816 */ /* 0x000fe4000000000e */
[----:B------:R-:W-:Y:S02]  /*2f80*/  SHF.L.U32 R12, R12, 0x10, RZ ;  /* 0x000000100c0c7819 */ /* 0x000fe400000006ff */
[----:B------:R-:W-:-:S03]  /*2f90*/  @P2 SHF.L.U32 R15, R14, 0x10, RZ ;  /* 0x000000100e0f2819 */ /* 0x000fc600000006ff */
[----:B------:R-:W-:-:S04]  /*2fa0*/  FMUL.FTZ R16, R12, UR7 ;  /* 0x000000070c107c20 */ /* 0x000fc80008410000 */
[----:B------:R-:W-:-:S07]  /*2fb0*/  @P2 FADD.FTZ R16, R15, R16 ;  /* 0x000000100f102221 */ /* 0x000fce0000010000 */
.L_x_12999:
[----:B------:R-:W-:Y:S05]  /*2fc0*/  BSYNC B1 ;  /* 0x0000000000017941 */ /* 0x000fea0003800000 */
.L_x_12997:
[----:B------:R-:W-:Y:S04]  /*2fd0*/  BSSY B1, `(.L_x_13000) ;  /* 0x000000a000017945 */ /* 0x000fe80003800000 */
[----:B------:R-:W-:Y:S05]  /*2fe0*/  @P3 BRA `(.L_x_13001) ;  /* 0x0000000000103947 */ /* 0x000fea0003800000 */
[----:B------:R-:W-:Y:S01]  /*2ff0*/  MOV R17, RZ ;  /* 0x000000ff00117202 */ /* 0x000fe20000000f00 */
[----:B------:R-:W-:Y:S06]  /*3000*/  @!P2 BRA `(.L_x_13002) ;  /* 0x000000000018a947 */ /* 0x000fec0003800000 */
[----:B-----5:R-:W-:Y:S01]  /*3010*/  SHF.L.U32 R17, R162, 0x10, RZ ;  /* 0x00000010a2117819 */ /* 0x020fe200000006ff */
[----:B------:R-:W-:Y:S06]  /*3020*/  BRA `(.L_x_13002) ;  /* 0x0000000000107947 */ /* 0x000fec0003800000 */
.L_x_13001:
[----:B-----5:R-:W-:Y:S02]  /*3030*/  SHF.L.U32 R17, R158, 0x10, RZ ;  /* 0x000000109e117819 */ /* 0x020fe400000006ff */
[----:B------:R-:W-:-:S03]  /*3040*/  @P2 SHF.L.U32 R12, R162, 0x10, RZ ;  /* 0x00000010a20c2819 */ /* 0x000fc600000006ff */
[----:B------:R-:W-:-:S04]  /*3050*/  FMUL.FTZ R17, R17, UR7 ;  /* 0x0000000711117c20 */ /* 0x000fc80008410000 */
[----:B------:R-:W-:-:S07]  /*3060*/  @P2 FADD.FTZ R17, R12, R17 ;  /* 0x000000110c112221 */ /* 0x000fce0000010000 */
.L_x_13002:
[----:B------:R-:W-:Y:S05]  /*3070*/  BSYNC B1 ;  /* 0x0000000000017941 */ /* 0x000fea0003800000 */
.L_x_13000:
[----:B------:R-:W-:Y:S04]  /*3080*/  BSSY B1, `(.L_x_13003) ;  /* 0x000000d000017945 */ /* 0x000fe80003800000 */
[----:B------:R-:W-:Y:S05]  /*3090*/  @P3 BRA `(.L_x_13004) ;  /* 0x0000000000143947 */ /* 0x000fea0003800000 */
[----:B------:R-:W-:Y:S01]  /*30a0*/  HFMA2.MMA R14, -RZ, RZ, 0, 0 ;  /* 0x00000000ff0e7435 */ /* 0x000fe200000001ff */
[----:B------:R-:W-:Y:S10]  /*30b0*/  @!P2 BRA `(.L_x_13005) ;  /* 0x000000000024a947 */ /* 0x000ff40003800000 */
[----:B-----5:R-:W-:-:S04]  /*30c0*/  PRMT R14, R162, 0x7632, R14 ;  /* 0x00007632a20e7816 */ /* 0x020fc8000000000e */
[----:B------:R-:W-:Y:S01]  /*30d0*/  SHF.L.U32 R14, R14, 0x10, RZ ;  /* 0x000000100e0e7819 */ /* 0x000fe200000006ff */
[----:B------:R-:W-:Y:S06]  /*30e0*/  BRA `(.L_x_13005) ;  /* 0x0000000000187947 */ /* 0x000fec0003800000 */
.L_x_13004:
[----:B-----5:R-:W-:Y:S02]  /*30f0*/  PRMT R12, R158, 0x7632, R12 ;  /* 0x000076329e0c7816 */ /* 0x020fe4000000000c */
[----:B------:R-:W-:Y:S02]  /*3100*/  @P2 PRMT R14, R162, 0x7632, R14 ;  /* 0x00007632a20e2816 */ /* 0x000fe4000000000e */
[----:B------:R-:W-:Y:S02]  /*3110*/  SHF.L.U32 R12, R12, 0x10, RZ ;  /* 0x000000100c0c7819 */ /* 0x000fe400000006ff */
[----:B------:R-:W-:-:S03]  /*3120*/  @P2 SHF.L.U32 R15, R14, 0x10, RZ ;  /* 0x000000100e0f2819 */ /* 0x000fc600000006ff */
[----:B------:R-:W-:-:S04]  /*3130*/  FMUL.FTZ R14, R12, UR7 ;  /* 0x000000070c0e7c20 */ /* 0x000fc80008410000 */
[----:B------:R-:W-:-:S07]  /*3140*/  @P2 FADD.FTZ R14, R15, R14 ;  /* 0x0000000e0f0e2221 */ /* 0x000fce0000010000 */
.L_x_13005:
[----:B------:R-:W-:Y:S05]  /*3150*/  BSYNC B1 ;  /* 0x0000000000017941 */ /* 0x000fea0003800000 */
.L_x_13003:
[----:B------:R-:W-:Y:S04]  /*3160*/  BSSY B1, `(.L_x_13006) ;  /* 0x000000a000017945 */ /* 0x000fe80003800000 */
[----:B------:R-:W-:Y:S05]  /*3170*/  @P3 BRA `(.L_x_13007) ;  /* 0x0000000000103947 */ /* 0x000fea0003800000 */
[----:B------:R-:W-:Y:S01]  /*3180*/  MOV R15, RZ ;  /* 0x000000ff000f7202 */ /* 0x000fe20000000f00 */
[----:B------:R-:W-:Y:S06]  /*3190*/  @!P2 BRA `(.L_x_13008) ;  /* 0x000000000018a947 */ /* 0x000fec0003800000 */
[----:B-----5:R-:W-:Y:S01]  /*31a0*/  SHF.L.U32 R15, R163, 0x10, RZ ;  /* 0x00000010a30f7819 */ /* 0x020fe200000006ff */
[----:B------:R-:W-:Y:S06]  /*31b0*/  BRA `(.L_x_13008) ;  /* 0x0000000000107947 */ /* 0x000fec0003800000 */
.L_x_13007:
[----:B-----5:R-:W-:Y:S02]  /*31c0*/  SHF.L.U32 R15, R159, 0x10, RZ ;  /* 0x000000109f0f7819 */ /* 0x020fe400000006ff */
[----:B------:R-:W-:-:S03]  /*31d0*/  @P2 SHF.L.U32 R12, R163, 0x10, RZ ;  /* 0x00000010a30c2819 */ /* 0x000fc600000006ff */
[----:B------:R-:W-:-:S04]  /*31e0*/  FMUL.FTZ R15, R15, UR7 ;  /* 0x000000070f0f7c20 */ /* 0x000fc80008410000 */
[----:B------:R-:W-:-:S07]  /*31f0*/  @P2 FADD.FTZ R15, R12, R15 ;  /* 0x0000000f0c0f2221 */ /* 0x000fce0000010000 */
.L_x_13008:
[----:B------:R-:W-:Y:S05]  /*3200*/  BSYNC B1 ;  /* 0x0000000000017941 */ /* 0x000fea0003800000 */
.L_x_13006:
[----:B------:R-:W-:Y:S04]  /*3210*/  BSSY B1, `(.L_x_13009) ;  /* 0x000000d000017945 */ /* 0x000fe80003800000 */
[----:B------:R-:W-:Y:S05]  /*3220*/  @P3 BRA `(.L_x_13010) ;  /* 0x0000000000143947 */ /* 0x000fea0003800000 */
[----:B------:R-:W-:Y:S01]  /*3230*/  HFMA2.MMA R12, -RZ, RZ, 0, 0 ;  /* 0x00000000ff0c7435 */ /* 0x000fe200000001ff */
[----:B------:R-:W-:Y:S10]  /*3240*/  @!P2 BRA `(.L_x_13011) ;  /* 0x000000000024a947 */ /* 0x000ff40003800000 */
[----:B-----5:R-:W-:-:S04]  /*3250*/  PRMT R12, R163, 0x7632, R12 ;  /* 0x00007632a30c7816 */ /* 0x020fc8000000000c */
[----:B------:R-:W-:Y:S01]  /*3260*/  SHF.L.U32 R12, R12, 0x10, RZ ;  /* 0x000000100c0c7819 */ /* 0x000fe200000006ff */
[----:B------:R-:W-:Y:S06]  /*3270*/  BRA `(.L_x_13011) ;  /* 0x0000000000187947 */ /* 0x000fec0003800000 */
.L_x_13010:
[----:B-----5:R-:W-:Y:S02]  /*3280*/  PRMT R12, R159, 0x7632, R12 ;  /* 0x000076329f0c7816 */ /* 0x020fe4000000000c */
[----:B--23--:R-:W-:Y:S02]  /*3290*/  @P2 PRMT R164, R163, 0x7632, R164 ;  /* 0x00007632a3a42816 */ /* 0x00cfe400000000a4 */
[----:B------:R-:W-:Y:S02]  /*32a0*/  SHF.L.U32 R12, R12, 0x10, RZ ;  /* 0x000000100c0c7819 */ /* 0x000fe400000006ff */
[----:B------:R-:W-:-:S03]  /*32b0*/  @P2 SHF.L.U32 R165, R164, 0x10, RZ ;  /* 0x00000010a4a52819 */ /* 0x000fc600000006ff */
[----:B------:R-:W-:-:S04]  /*32c0*/  FMUL.FTZ R12, R12, UR7 ;  /* 0x000000070c0c7c20 */ /* 0x000fc80008410000 */
[----:B------:R-:W-:-:S07]  /*32d0*/  @P2 FADD.FTZ R12, R165, R12 ;  /* 0x0000000ca50c2221 */ /* 0x000fce0000010000 */
.L_x_13011:
[----:B------:R-:W-:Y:S05]  /*32e0*/  BSYNC B1 ;  /* 0x0000000000017941 */ /* 0x000fea0003800000 */
.L_x_13009:
[----:B--23--:R-:W0:Y:S01]  /*32f0*/  LDC.64 R210, c[0x0][0x238] ;  /* 0x00008e00ffd27b82 */ /* 0x00ce220000000a00 */
        /* <DEDUP_REMOVED lines=8> */
.L_x_12987:
[----:B------:R-:W-:Y:S05]  /*3380*/  BSYNC B0 ;  /* 0x0000000000007941 */ /* 0x000fea0003800000 */
.L_x_12986:
        /* <DEDUP_REMOVED lines=18> */
.L_x_13015:
[----:B-----5:R-:W-:Y:S02]  /*34b0*/  SHF.L.U32 R13, R156, 0x10, RZ ;  /* 0x000000109c0d7819 */ /* 0x020fe400000006ff */
[----:B----4-:R-:W-:-:S03]  /*34c0*/  @P2 SHF.L.U32 R4, R160, 0x10, RZ ;  /* 0x00000010a0042819 */ /* 0x010fc600000006ff */
[----:B------:R-:W-:-:S04]  /*34d0*/  FMUL.FTZ R13, R13, UR7 ;  /* 0x000000070d0d7c20 */ /* 0x000fc80008410000 */
[----:B------:R-:W-:-:S07]  /*34e0*/  @P2 FADD.FTZ R13, R4, R13 ;  /* 0x0000000d040d2221 */ /* 0x000fce0000010000 */
.L_x_13016:
[----:B------:R-:W-:Y:S05]  /*34f0*/  BSYNC B1 ;  /* 0x0000000000017941 */ /* 0x000fea0003800000 */
.L_x_13014:
[----:B------:R-:W-:Y:S04]  /*3500*/  BSSY B1, `(.L_x_13017) ;  /* 0x000000d000017945 */ /* 0x000fe80003800000 */
[----:B------:R-:W-:Y:S05]  /*3510*/  @P3 BRA `(.L_x_13018) ;  /* 0x0000000000143947 */ /* 0x000fea0003800000 */
[----:B------:R-:W-:Y:S01]  /*3520*/  HFMA2.MMA R10, -RZ, RZ, 0, 0 ;  /* 0x00000000ff0a7435 */ /* 0x000fe200000001ff */
[----:B------:R-:W-:Y:S10]  /*3530*/  @!P2 BRA `(.L_x_13019) ;  /* 0x000000000024a947 */ /* 0x000ff40003800000 */
[----:B-----5:R-:W-:-:S04]  /*3540*/  PRMT R10, R160, 0x7632, R10 ;  /* 0x00007632a00a7816 */ /* 0x020fc8000000000a */
[----:B------:R-:W-:Y:S01]  /*3550*/  SHF.L.U32 R10, R10, 0x10, RZ ;  /* 0x000000100a0a7819 */ /* 0x000fe200000006ff */
[----:B------:R-:W-:Y:S06]  /*3560*/  BRA `(.L_x_13019) ;  /* 0x0000000000187947 */ /* 0x000fec0003800000 */
.L_x_13018:
[----:B----45:R-:W-:Y:S02]  /*3570*/  PRMT R4, R156, 0x7632, R4 ;  /* 0x000076329c047816 */ /* 0x030fe40000000004 */
[----:B------:R-:W-:Y:S02]  /*3580*/  @P2 PRMT R6, R160, 0x7632, R6 ;  /* 0x00007632a0062816 */ /* 0x000fe40000000006 */
[----:B------:R-:W-:Y:S02]  /*3590*/  SHF.L.U32 R4, R4, 0x10, RZ ;  /* 0x0000001004047819 */ /* 0x000fe400000006ff */
[----:B------:R-:W-:-:S03]  /*35a0*/  @P2 SHF.L.U32 R7, R6, 0x10, RZ ;  /* 0x0000001006072819 */ /* 0x000fc600000006ff */
[----:B------:R-:W-:-:S04]  /*35b0*/  FMUL.FTZ R10, R4, UR7 ;  /* 0x00000007040a7c20 */ /* 0x000fc80008410000 */
[----:B------:R-:W-:-:S07]  /*35c0*/  @P2 FADD.FTZ R10, R7, R10 ;  /* 0x0000000a070a2221 */ /* 0x000fce0000010000 */
.L_x_13019:
[----:B------:R-:W-:Y:S05]  /*35d0*/  BSYNC B1 ;  /* 0x0000000000017941 */ /* 0x000fea0003800000 */
.L_x_13017:
[----:B------:R-:W-:Y:S04]  /*35e0*/  BSSY B1, `(.L_x_13020) ;  /* 0x000000a000017945 */ /* 0x000fe80003800000 */
[----:B------:R-:W-:Y:S05]  /*35f0*/  @P3 BRA `(.L_x_13021) ;  /* 0x0000000000103947 */ /* 0x000fea0003800000 */
[----:B------:R-:W-:Y:S01]  /*3600*/  MOV R11, RZ ;  /* 0x000000ff000b7202 */ /* 0x000fe20000000f00 */
[----:B------:R-:W-:Y:S06]  /*3610*/  @!P2 BRA `(.L_x_13022) ;  /* 0x000000000018a947 */ /* 0x000fec0003800000 */
[----:B-----5:R-:W-:Y:S01]  /*3620*/  SHF.L.U32 R11, R161, 0x10, RZ ;  /* 0x00000010a10b7819 */ /* 0x020fe200000006ff */
[----:B------:R-:W-:Y:S06]  /*3630*/  BRA `(.L_x_13022) ;  /* 0x0000000000107947 */ /* 0x000fec0003800000 */
.L_x_13021:
[----:B-----5:R-:W-:Y:S02]  /*3640*/  SHF.L.U32 R11, R157, 0x10, RZ ;  /* 0x000000109d0b7819 */ /* 0x020fe400000006ff */
[----:B----4-:R-:W-:-:S03]  /*3650*/  @P2 SHF.L.U32 R4, R161, 0x10, RZ ;  /* 0x00000010a1042819 */ /* 0x010fc600000006ff */
[----:B------:R-:W-:-:S04]  /*3660*/  FMUL.FTZ R11, R11, UR7 ;  /* 0x000000070b0b7c20 */ /* 0x000fc80008410000 */
[----:B------:R-:W-:-:S07]  /*3670*/  @P2 FADD.FTZ R11, R4, R11 ;  /* 0x0000000b040b2221 */ /* 0x000fce0000010000 */
.L_x_13022:
[----:B------:R-:W-:Y:S05]  /*3680*/  BSYNC B1 ;  /* 0x0000000000017941 */ /* 0x000fea0003800000 */
.L_x_13020:
[----:B------:R-:W-:Y:S04]  /*3690*/  BSSY B1, `(.L_x_13023) ;  /* 0x000000d000017945 */ /* 0x000fe80003800000 */
[----:B------:R-:W-:Y:S05]  /*36a0*/  @P3 BRA `(.L_x_13024) ;  /* 0x0000000000143947 */ /* 0x000fea0003800000 */
[----:B------:R-:W-:Y:S01]  /*36b0*/  HFMA2.MMA R8, -RZ, RZ, 0, 0 ;  /* 0x00000000ff087435 */ /* 0x000fe200000001ff */
[----:B------:R-:W-:Y:S10]  /*36c0*/  @!P2 BRA `(.L_x_13025) ;  /* 0x000000000024a947 */ /* 0x000ff40003800000 */
[----:B-----5:R-:W-:-:S04]  /*36d0*/  PRMT R8, R161, 0x7632, R8 ;  /* 0x00007632a1087816 */ /* 0x020fc80000000008 */
[----:B------:R-:W-:Y:S01]  /*36e0*/  SHF.L.U32 R8, R8, 0x10, RZ ;  /* 0x0000001008087819 */ /* 0x000fe200000006ff */
[----:B------:R-:W-:Y:S06]  /*36f0*/  BRA `(.L_x_13025) ;  /* 0x0000000000187947 */ /* 0x000fec0003800000 */
.L_x_13024:
[----:B----45:R-:W-:Y:S02]  /*3700*/  PRMT R4, R157, 0x7632, R4 ;  /* 0x000076329d047816 */ /* 0x030fe40000000004 */
[----:B------:R-:W-:Y:S02]  /*3710*/  @P2 PRMT R6, R161, 0x7632, R6 ;  /* 0x00007632a1062816 */ /* 0x000fe40000000006 */
[----:B------:R-:W-:Y:S02]  /*3720*/  SHF.L.U32 R4, R4, 0x10, RZ ;  /* 0x0000001004047819 */ /* 0x000fe400000006ff */
[----:B------:R-:W-:-:S03]  /*3730*/  @P2 SHF.L.U32 R7, R6, 0x10, RZ ;  /* 0x0000001006072819 */ /* 0x000fc600000006ff */
[----:B------:R-:W-:-:S04]  /*3740*/  FMUL.FTZ R8, R4, UR7 ;  /* 0x0000000704087c20 */ /* 0x000fc80008410000 */
[----:B------:R-:W-:-:S07]  /*3750*/  @P2 FADD.FTZ R8, R7, R8 ;  /* 0x0000000807082221 */ /* 0x000fce0000010000 */
.L_x_13025:
[----:B------:R-:W-:Y:S05]  /*3760*/  BSYNC B1 ;  /* 0x0000000000017941 */ /* 0x000fea0003800000 */
.L_x_13023:
[----:B------:R-:W-:Y:S04]  /*3770*/  BSSY B1, `(.L_x_13026) ;  /* 0x000000a000017945 */ /* 0x000fe80003800000 */
[----:B------:R-:W-:Y:S05]  /*3780*/  @P3 BRA `(.L_x_13027) ;  /* 0x0000000000103947 */ /* 0x000fea0003800000 */
[----:B------:R-:W-:Y:S01]  /*3790*/  MOV R9, RZ ;  /* 0x000000ff00097202 */ /* 0x000fe20000000f00 */
[----:B------:R-:W-:Y:S06]  /*37a0*/  @!P2 BRA `(.L_x_13028) ;  /* 0x000000000018a947 */ /* 0x000fec0003800000 */
[----:B-----5:R-:W-:Y:S01]  /*37b0*/  SHF.L.U32 R9, R162, 0x10, RZ ;  /* 0x00000010a2097819 */ /* 0x020fe200000006ff */
[----:B------:R-:W-:Y:S06]  /*37c0*/  BRA `(.L_x_13028) ;  /* 0x0000000000107947 */ /* 0x000fec0003800000 */
.L_x_13027:
[----:B-----5:R-:W-:Y:S02]  /*37d0*/  SHF.L.U32 R9, R158, 0x10, RZ ;  /* 0x000000109e097819 */ /* 0x020fe400000006ff */
[----:B----4-:R-:W-:-:S03]  /*37e0*/  @P2 SHF.L.U32 R4, R162, 0x10, RZ ;  /* 0x00000010a2042819 */ /* 0x010fc600000006ff */
[----:B------:R-:W-:-:S04]  /*37f0*/  FMUL.FTZ R9, R9, UR7 ;  /* 0x0000000709097c20 */ /* 0x000fc80008410000 */
[----:B------:R-:W-:-:S07]  /*3800*/  @P2 FADD.FTZ R9, R4, R9 ;  /* 0x0000000904092221 */ /* 0x000fce0000010000 */
.L_x_13028:
[----:B------:R-:W-:Y:S05]  /*3810*/  BSYNC B1 ;  /* 0x0000000000017941 */ /* 0x000fea0003800000 */
.L_x_13026:
[----:B------:R-:W-:Y:S04]  /*3820*/  BSSY B1, `(.L_x_13029) ;  /* 0x000000d000017945 */ /* 0x000fe80003800000 */
[----:B------:R-:W-:Y:S05]  /*3830*/  @P3 BRA `(.L_x_13030) ;  /* 0x0000000000143947 */ /* 0x000fea0003800000 */
[----:B------:R-:W-:Y:S01]  /*3840*/  HFMA2.MMA R6, -RZ, RZ, 0, 0 ;  /* 0x00000000ff067435 */ /* 0x000fe200000001ff */
[----:B------:R-:W-:Y:S10]  /*3850*/  @!P2 BRA `(.L_x_13031) ;  /* 0x000000000024a947 */ /* 0x000ff40003800000 */
[----:B-----5:R-:W-:-:S04]  /*3860*/  PRMT R6, R162, 0x7632, R6 ;  /* 0x00007632a2067816 */ /* 0x020fc80000000006 */
[----:B------:R-:W-:Y:S01]  /*3870*/  SHF.L.U32 R6, R6, 0x10, RZ ;  /* 0x0000001006067819 */ /* 0x000fe200000006ff */
[----:B------:R-:W-:Y:S06]  /*3880*/  BRA `(.L_x_13031) ;  /* 0x0000000000187947 */ /* 0x000fec0003800000 */
.L_x_13030:
[----:B----45:R-:W-:Y:S02]  /*3890*/  PRMT R4, R158, 0x7632, R4 ;  /* 0x000076329e047816 */ /* 0x030fe40000000004 */
[----:B------:R-:W-:Y:S02]  /*38a0*/  @P2 PRMT R6, R162, 0x7632, R6 ;  /* 0x00007632a2062816 */ /* 0x000fe40000000006 */
[----:B------:R-:W-:Y:S02]  /*38b0*/  SHF.L.U32 R4, R4, 0x10, RZ ;  /* 0x0000001004047819 */ /* 0x000fe400000006ff */
[----:B------:R-:W-:-:S03]  /*38c0*/  @P2 SHF.L.U32 R7, R6, 0x10, RZ ;  /* 0x0000001006072819 */ /* 0x000fc600000006ff */
[----:B------:R-:W-:-:S04]  /*38d0*/  FMUL.FTZ R6, R4, UR7 ;  /* 0x0000000704067c20 */ /* 0x000fc80008410000 */
[----:B------:R-:W-:-:S07]  /*38e0*/  @P2 FADD.FTZ R6, R7, R6 ;  /* 0x0000000607062221 */ /* 0x000fce0000010000 */
.L_x_13031:
[----:B------:R-:W-:Y:S05]  /*38f0*/  BSYNC B1 ;  /* 0x0000000000017941 */ /* 0x000fea0003800000 */
.L_x_13029:
[----:B------:R-:W-:Y:S04]  /*3900*/  BSSY B1, `(.L_x_13032) ;  /* 0x000000a000017945 */ /* 0x000fe80003800000 */
[----:B------:R-:W-:Y:S05]  /*3910*/  @P3 BRA `(.L_x_13033) ;  /* 0x0000000000103947 */ /* 0x000fea0003800000 */
[----:B------:R-:W-:Y:S01]  /*3920*/  MOV R7, RZ ;  /* 0x000000ff00077202 */ /* 0x000fe20000000f00 */
[----:B------:R-:W-:Y:S06]  /*3930*/  @!P2 BRA `(.L_x_13034) ;  /* 0x000000000018a947 */ /* 0x000fec0003800000 */
[----:B-----5:R-:W-:Y:S01]  /*3940*/  SHF.L.U32 R7, R163, 0x10, RZ ;  /* 0x00000010a3077819 */ /* 0x020fe200000006ff */
[----:B------:R-:W-:Y:S06]  /*3950*/  BRA `(.L_x_13034) ;  /* 0x0000000000107947 */ /* 0x000fec0003800000 */
.L_x_13033:
[----:B-----5:R-:W-:Y:S02]  /*3960*/  SHF.L.U32 R7, R159, 0x10, RZ ;  /* 0x000000109f077819 */ /* 0x020fe400000006ff */
[----:B----4-:R-:W-:-:S03]  /*3970*/  @P2 SHF.L.U32 R4, R163, 0x10, RZ ;  /* 0x00000010a3042819 */ /* 0x010fc600000006ff */
[----:B------:R-:W-:-:S04]  /*3980*/  FMUL.FTZ R7, R7, UR7 ;  /* 0x0000000707077c20 */ /* 0x000fc80008410000 */
[----:B------:R-:W-:-:S07]  /*3990*/  @P2 FADD.FTZ R7, R4, R7 ;  /* 0x0000000704072221 */ /* 0x000fce0000010000 */
.L_x_13034:
[----:B------:R-:W-:Y:S05]  /*39a0*/  BSYNC B1 ;  /* 0x0000000000017941 */ /* 0x000fea0003800000 */
.L_x_13032:
[----:B------:R-:W-:Y:S04]  /*39b0*/  BSSY B1, `(.L_x_13035) ;  /* 0x000000d000017945 */ /* 0x000fe80003800000 */
[----:B------:R-:W-:Y:S05]  /*39c0*/  @P3 BRA `(.L_x_13036) ;  /* 0x0000000000143947 */ /* 0x000fea0003800000 */
[----:B----4-:R-:W-:Y:S01]  /*39d0*/  HFMA2.MMA R4, -RZ, RZ, 0, 0 ;  /* 0x00000000ff047435 */ /* 0x010fe200000001ff */
[----:B------:R-:W-:Y:S10]  /*39e0*/  @!P2 BRA `(.L_x_13037) ;  /* 0x000000000024a947 */ /* 0x000ff40003800000 */
[----:B-----5:R-:W-:-:S04]  /*39f0*/  PRMT R4, R163, 0x7632, R4 ;  /* 0x00007632a3047816 */ /* 0x020fc80000000004 */
[----:B------:R-:W-:Y:S01]  /*3a00*/  SHF.L.U32 R4, R4, 0x10, RZ ;  /* 0x0000001004047819 */ /* 0x000fe200000006ff */
[----:B------:R-:W-:Y:S06]  /*3a10*/  BRA `(.L_x_13037) ;  /* 0x0000000000187947 */ /* 0x000fec0003800000 */
.L_x_13036:
[----:B----45:R-:W-:Y:S02]  /*3a20*/  PRMT R4, R159, 0x7632, R4 ;  /* 0x000076329f047816 */ /* 0x030fe40000000004 */
[----:B--23--:R-:W-:Y:S02]  /*3a30*/  @P2 PRMT R164, R163, 0x7632, R164 ;  /* 0x00007632a3a42816 */ /* 0x00cfe400000000a4 */
[----:B------:R-:W-:Y:S02]  /*3a40*/  SHF.L.U32 R4, R4, 0x10, RZ ;  /* 0x0000001004047819 */ /* 0x000fe400000006ff */
[----:B------:R-:W-:-:S03]  /*3a50*/  @P2 SHF.L.U32 R165, R164, 0x10, RZ ;  /* 0x00000010a4a52819 */ /* 0x000fc600000006ff */
[----:B------:R-:W-:-:S04]  /*3a60*/  FMUL.FTZ R4, R4, UR7 ;  /* 0x0000000704047c20 */ /* 0x000fc80008410000 */
[----:B------:R-:W-:-:S07]  /*3a70*/  @P2 FADD.FTZ R4, R165, R4 ;  /* 0x00000004a5042221 */ /* 0x000fce0000010000 */
.L_x_13037:
[----:B------:R-:W-:Y:S05]  /*3a80*/  BSYNC B1 ;  /* 0x0000000000017941 */ /* 0x000fea0003800000 */
.L_x_13035:
        /* <DEDUP_REMOVED lines=9> */
.L_x_13013:
[----:B------:R-:W-:Y:S05]  /*3b20*/  BSYNC B0 ;  /* 0x0000000000007941 */ /* 0x000fea0003800000 */
.L_x_13012:
[----:B------:R-:W-:Y:S01]  /*3b30*/  LOP3.LUT P2, RZ, R209, 0x10, RZ, 0xc0, !PT ;  /* 0x00000010d1ff7812 */ /* 0x000fe2000784c0ff */
[----:B------:R-:W-:-:S12]  /*3b40*/  BSSY B0, `(.L_x_13038) ;  /* 0x0000078000007945 */ /* 0x000fd80003800000 */
[----:B------:R-:W-:Y:S05]  /*3b50*/  @!P2 BRA `(.L_x_13039) ;  /* 0x0000000400d8a947 */ /* 0x000fea0003800000 */
[----:B------:R-:W-:Y:S01]  /*3b60*/  ISETP.NE.U32.AND P2, PT, RZ, UR8, PT ;  /* 0x00000008ff007c0c */ /* 0x000fe2000bf45070 */
[----:B0123--:R-:W0:Y:S03]  /*3b70*/  @P1 LDC.64 R164, c[0x0][0x220] ;  /* 0x00008800ffa41b82 */ /* 0x00fe260000000a00 */
[----:B------:R-:W-:-:S13]  /*3b80*/  ISETP.NE.AND.EX P2, PT, RZ, UR9, PT, P2 ;  /* 0x00000009ff007c0c */ /* 0x000fda000bf45320 */
[----:B----4-:R-:W1:Y:S01]  /*3b90*/  @P2 LDC.64 R2, c[0x0][0x230] ;  /* 0x00008c00ff022b82 */ /* 0x010e620000000a00 */
        /* <DEDUP_REMOVED lines=11> */
.L_x_13041:
[----:B-----5:R-:W-:Y:S02]  /*3c50*/  SHF.L.U32 R5, R156, 0x10, RZ ;  /* 0x000000109c057819 */ /* 0x020fe400000006ff */
[----:B------:R-:W-:-:S03]  /*3c60*/  @P2 SHF.L.U32 R0, R160, 0x10, RZ ;  /* 0x00000010a0002819 */ /* 0x000fc600000006ff */
[----:B------:R-:W-:-:S04]  /*3c70*/  FMUL.FTZ R5, R5, UR7 ;  /* 0x0000000705057c20 */ /* 0x000fc80008410000 */
[----:B------:R-:W-:-:S07]  /*3c80*/  @P2 FADD.FTZ R5, R0, R5 ;  /* 0x0000000500052221 */ /* 0x000fce0000010000 */
.L_x_13042:
[----:B------:R-:W-:Y:S05]  /*3c90*/  BSYNC B1 ;  /* 0x0000000000017941 */ /* 0x000fea0003800000 */
.L_x_13040:
[----:B------:R-:W-:Y:S04]  /*3ca0*/  BSSY B1, `(.L_x_13043) ;  /* 0x000000d000017945 */ /* 0x000fe80003800000 */
[----:B------:R-:W-:Y:S05]  /*3cb0*/  @P3 BRA `(.L_x_13044) ;  /* 0x0000000000143947 */ /* 0x000fea0003800000 */
[----:B------:R-:W-:Y:S01]  /*3cc0*/  HFMA2.MMA R2, -RZ, RZ, 0, 0 ;  /* 0x00000000ff027435 */ /* 0x000fe200000001ff */
[----:B------:R-:W-:Y:S10]  /*3cd0*/  @!P2 BRA `(.L_x_13045) ;  /* 0x000000000024a947 */ /* 0x000ff40003800000 */
[----:B-----5:R-:W-:-:S04]  /*3ce0*/  PRMT R2, R160, 0x7632, R2 ;  /* 0x00007632a0027816 */ /* 0x020fc80000000002 */
[----:B------:R-:W-:Y:S01]  /*3cf0*/  SHF.L.U32 R2, R2, 0x10, RZ ;  /* 0x0000001002027819 */ /* 0x000fe200000006ff */
[----:B------:R-:W-:Y:S06]  /*3d00*/  BRA `(.L_x_13045) ;  /* 0x0000000000187947 */ /* 0x000fec0003800000 */
.L_x_13044:
[----:B-----5:R-:W-:Y:S02]  /*3d10*/  PRMT R0, R156, 0x7632, R0 ;  /* 0x000076329c007816 */ /* 0x020fe40000000000 */
[----:B------:R-:W-:Y:S02]  /*3d20*/  @P2 PRMT R2, R160, 0x7632, R2 ;  /* 0x00007632a0022816 */ /* 0x000fe40000000002 */
[----:B------:R-:W-:Y:S02]  /*3d30*/  SHF.L.U32 R0, R0, 0x10, RZ ;  /* 0x0000001000007819 */ /* 0x000fe400000006ff */
[----:B------:R-:W-:-:S03]  /*3d40*/  @P2 SHF.L.U32 R3, R2, 0x10, RZ ;  /* 0x0000001002032819 */ /* 0x000fc600000006ff */
[----:B------:R-:W-:-:S04]  /*3d50*/  FMUL.FTZ R2, R0, UR7 ;  /* 0x0000000700027c20 */ /* 0x000fc80008410000 */
[----:B------:R-:W-:-:S07]  /*3d60*/  @P2 FADD.FTZ R2, R3, R2 ;  /* 0x0000000203022221 */ /* 0x000fce0000010000 */
.L_x_13045:
[----:B------:R-:W-:Y:S05]  /*3d70*/  BSYNC B1 ;  /* 0x0000000000017941 */ /* 0x000fea0003800000 */
.L_x_13043:
[----:B------:R-:W-:Y:S04]  /*3d80*/  BSSY B1, `(.L_x_13046) ;  /* 0x000000a000017945 */ /* 0x000fe80003800000 */
[----:B------:R-:W-:Y:S05]  /*3d90*/  @P3 BRA `(.L_x_13047) ;  /* 0x0000000000103947 */ /* 0x000fea0003800000 */
[----:B------:R-:W-:Y:S01]  /*3da0*/  MOV R3, RZ ;  /* 0x000000ff00037202 */ /* 0x000fe20000000f00 */
[----:B------:R-:W-:Y:S06]  /*3db0*/  @!P2 BRA `(.L_x_13048) ;  /* 0x000000000018a947 */ /* 0x000fec0003800000 */
[----:B-----5:R-:W-:Y:S01]  /*3dc0*/  SHF.L.U32 R3, R161, 0x10, RZ ;  /* 0x00000010a1037819 */ /* 0x020fe200000006ff */
[----:B------:R-:W-:Y:S06]  /*3dd0*/  BRA `(.L_x_13048) ;  /* 0x0000000000107947 */ /* 0x000fec0003800000 */
.L_x_13047:
[----:B-----5:R-:W-:Y:S02]  /*3de0*/  SHF.L.U32 R3, R157, 0x10, RZ ;  /* 0x000000109d037819 */ /* 0x020fe400000006ff */
[----:B------:R-:W-:-:S03]  /*3df0*/  @P2 SHF.L.U32 R0, R161, 0x10, RZ ;  /* 0x00000010a1002819 */ /* 0x000fc600000006ff */
[----:B------:R-:W-:-:S04]  /*3e00*/  FMUL.FTZ R3, R3, UR7 ;  /* 0x0000000703037c20 */ /* 0x000fc80008410000 */
[----:B------:R-:W-:-:S07]  /*3e10*/  @P2 FADD.FTZ R3, R0, R3 ;  /* 0x0000000300032221 */ /* 0x000fce0000010000 */
.L_x_13048:
[----:B------:R-:W-:Y:S05]  /*3e20*/  BSYNC B1 ;  /* 0x0000000000017941 */ /* 0x000fea0003800000 */
.L_x_13046:
[----:B------:R-:W-:Y:S04]  /*3e30*/  BSSY B1, `(.L_x_13049) ;  /* 0x000000d000017945 */ /* 0x000fe80003800000 */
[----:B------:R-:W-:Y:S05]  /*3e40*/  @P3 BRA `(.L_x_13050) ;  /* 0x0000000000143947 */ /* 0x000fea0003800000 */
[----:B------:R-:W-:Y:S01]  /*3e50*/  HFMA2.MMA R0, -RZ, RZ, 0, 0 ;  /* 0x00000000ff007435 */ /* 0x000fe200000001ff */
[----:B------:R-:W-:Y:S10]  /*3e60*/  @!P2 BRA `(.L_x_13051) ;  /* 0x000000000024a947 */ /* 0x000ff40003800000 */
[----:B-----5:R-:W-:-:S04]  /*3e70*/  PRMT R0, R161, 0x7632, R0 ;  /* 0x00007632a1007816 */ /* 0x020fc80000000000 */
[----:B------:R-:W-:Y:S01]  /*3e80*/  SHF.L.U32 R0, R0, 0x10, RZ ;  /* 0x0000001000007819 */ /* 0x000fe200000006ff */
[----:B------:R-:W-:Y:S06]  /*3e90*/  BRA `(.L_x_13051) ;  /* 0x0000000000187947 */ /* 0x000fec0003800000 */
.L_x_13050:
[----:B-----5:R-:W-:Y:S02]  /*3ea0*/  PRMT R0, R157, 0x7632, R0 ;  /* 0x000076329d007816 */ /* 0x020fe40000000000 */
[----:B------:R-:W-:Y:S02]  /*3eb0*/  @P2 PRMT R164, R161, 0x7632, R164 ;  /* 0x00007632a1a42816 */ /* 0x000fe400000000a4 */
[----:B------:R-:W-:Y:S02]  /*3ec0*/  SHF.L.U32 R0, R0, 0x10, RZ ;  /* 0x0000001000007819 */ /* 0x000fe400000006ff */
[----:B------:R-:W-:-:S03]  /*3ed0*/  @P2 SHF.L.U32 R165, R164, 0x10, RZ ;  /* 0x00000010a4a52819 */ /* 0x000fc600000006ff */
[----:B------:R-:W-:-:S04]  /*3ee0*/  FMUL.FTZ R0, R0, UR7 ;  /* 0x0000000700007c20 */ /* 0x000fc80008410000 */
[----:B------:R-:W-:-:S07]  /*3ef0*/  @P2 FADD.FTZ R0, R165, R0 ;  /* 0x00000000a5002221 */ /* 0x000fce0000010000 */
.L_x_13051:
[----:B------:R-:W-:Y:S05]  /*3f00*/  BSYNC B1 ;  /* 0x0000000000017941 */ /* 0x000fea0003800000 */
.L_x_13049:
[----:B------:R-:W-:Y:S04]  /*3f10*/  BSSY B1, `(.L_x_13052) ;  /* 0x000000a000017945 */ /* 0x000fe80003800000 */
[----:B------:R-:W-:Y:S05]  /*3f20*/  @P3 BRA `(.L_x_13053) ;  /* 0x0000000000103947 */ /* 0x000fea0003800000 */
[----:B------:R-:W-:Y:S01]  /*3f30*/  MOV R192, RZ ;  /* 0x000000ff00c07202 */ /* 0x000fe20000000f00 */
[----:B------:R-:W-:Y:S06]  /*3f40*/  @!P2 BRA `(.L_x_13054) ;  /* 0x000000000018a947 */ /* 0x000fec0003800000 */
[----:B-----5:R-:W-:Y:S01]  /*3f50*/  SHF.L.U32 R192, R162, 0x10, RZ ;  /* 0x00000010a2c07819 */ /* 0x020fe200000006ff */
[----:B------:R-:W-:Y:S06]  /*3f60*/  BRA `(.L_x_13054) ;  /* 0x0000000000107947 */ /* 0x000fec0003800000 */
.L_x_13053:
[----:B-----5:R-:W-:Y:S02]  /*3f70*/  SHF.L.U32 R192, R158, 0x10, RZ ;  /* 0x000000109ec07819 */ /* 0x020fe400000006ff */
[----:B------:R-:W-:-:S03]  /*3f80*/  @P2 SHF.L.U32 R165, R162, 0x10, RZ ;  /* 0x00000010a2a52819 */ /* 0x000fc600000006ff */
[----:B------:R-:W-:-:S04]  /*3f90*/  FMUL.FTZ R192, R192, UR7 ;  /* 0x00000007c0c07c20 */ /* 0x000fc80008410000 */
[----:B------:R-:W-:-:S07]  /*3fa0*/  @P2 FADD.FTZ R192, R165, R192 ;  /* 0x000000c0a5c02221 */ /* 0x000fce0000010000 */
.L_x_13054:
[----:B------:R-:W-:Y:S05]  /*3fb0*/  BSYNC B1 ;  /* 0x0000000000017941 */ /* 0x000fea0003800000 */
.L_x_13052:
[----:B------:R-:W-:Y:S04]  /*3fc0*/  BSSY B1, `(.L_x_13055) ;  /* 0x000000d000017945 */ /* 0x000fe80003800000 */
[----:B------:R-:W-:Y:S05]  /*3fd0*/  @P3 BRA `(.L_x_13056) ;  /* 0x0000000000143947 */ /* 0x000fea0003800000 */
[----:B------:R-:W-:Y:S01]  /*3fe0*/  HFMA2.MMA R195, -RZ, RZ, 0, 0 ;  /* 0x00000000ffc37435 */ /* 0x000fe200000001ff */
[----:B------:R-:W-:Y:S10]  /*3ff0*/  @!P2 BRA `(.L_x_13057) ;  /* 0x000000000024a947 */ /* 0x000ff40003800000 */
[----:B-----5:R-:W-:-:S04]  /*4000*/  PRMT R195, R162, 0x7632, R195 ;  /* 0x00007632a2c37816 */ /* 0x020fc800000000c3 */
[----:B------:R-:W-:Y:S01]  /*4010*/  SHF.L.U32 R195, R195, 0x10, RZ ;  /* 0x00000010c3c37819 */ /* 0x000fe200000006ff */
[----:B------:R-:W-:Y:S06]  /*4020*/  BRA `(.L_x_13057) ;  /* 0x0000000000187947 */ /* 0x000fec0003800000 */
.L_x_13056:
[----:B-----5:R-:W-:Y:S02]  /*4030*/  PRMT R164, R158, 0x7632, R164 ;  /* 0x000076329ea47816 */ /* 0x020fe400000000a4 */
[----:B------:R-:W-:Y:S02]  /*4040*/  @P2 PRMT R165, R162, 0x7632, R165 ;  /* 0x00007632a2a52816 */ /* 0x000fe400000000a5 */
[----:B------:R-:W-:Y:S02]  /*4050*/  SHF.L.U32 R164, R164, 0x10, RZ ;  /* 0x00000010a4a47819 */ /* 0x000fe400000006ff */
[----:B------:R-:W-:-:S03]  /*4060*/  @P2 SHF.L.U32 R166, R165, 0x10, RZ ;  /* 0x00000010a5a62819 */ /* 0x000fc600000006ff */
[----:B------:R-:W-:-:S04]  /*4070*/  FMUL.FTZ R195, R164, UR7 ;  /* 0x00000007a4c37c20 */ /* 0x000fc80008410000 */
[----:B------:R-:W-:-:S07]  /*4080*/  @P2 FADD.FTZ R195, R166, R195 ;  /* 0x000000c3a6c32221 */ /* 0x000fce0000010000 */
.L_x_13057:
[----:B------:R-:W-:Y:S05]  /*4090*/  BSYNC B1 ;  /* 0x0000000000017941 */ /* 0x000fea0003800000 */
.L_x_13055:
[----:B------:R-:W-:Y:S04]  /*40a0*/  BSSY B1, `(.L_x_13058) ;  /* 0x000000a000017945 */ /* 0x000fe80003800000 */
[----:B------:R-:W-:Y:S05]  /*40b0*/  @P3 BRA `(.L_x_13059) ;  /* 0x0000000000103947 */ /* 0x000fea0003800000 */
[----:B------:R-:W-:Y:S01]  /*40c0*/  MOV R194, RZ ;  /* 0x000000ff00c27202 */ /* 0x000fe20000000f00 */
[----:B------:R-:W-:Y:S06]  /*40d0*/  @!P2 BRA `(.L_x_13060) ;  /* 0x000000000018a947 */ /* 0x000fec0003800000 */
[----:B-----5:R-:W-:Y:S01]  /*40e0*/  SHF.L.U32 R194, R163, 0x10, RZ ;  /* 0x00000010a3c27819 */ /* 0x020fe200000006ff */
[----:B------:R-:W-:Y:S06]  /*40f0*/  BRA `(.L_x_13060) ;  /* 0x0000000000107947 */ /* 0x000fec0003800000 */
.L_x_13059:
[----:B-----5:R-:W-:Y:S02]  /*4100*/  SHF.L.U32 R194, R159, 0x10, RZ ;  /* 0x000000109fc27819 */ /* 0x020fe400000006ff */
[----:B------:R-:W-:-:S03]  /*4110*/  @P2 SHF.L.U32 R165, R163, 0x10, RZ ;  /* 0x00000010a3a52819 */ /* 0x000fc600000006ff */
[----:B------:R-:W-:-:S04]  /*4120*/  FMUL.FTZ R194, R194, UR7 ;  /* 0x00000007c2c27c20 */ /* 0x000fc80008410000 */
[----:B------:R-:W-:-:S07]  /*4130*/  @P2 FADD.FTZ R194, R165, R194 ;  /* 0x000000c2a5c22221 */ /* 0x000fce0000010000 */
.L_x_13060:
[----:B------:R-:W-:Y:S05]  /*4140*/  BSYNC B1 ;  /* 0x0000000000017941 */ /* 0x000fea0003800000 */
.L_x_13058:
[----:B------:R-:W-:Y:S04]  /*4150*/  BSSY B1, `(.L_x_13061) ;  /* 0x000000d000017945 */ /* 0x000fe80003800000 */
[----:B------:R-:W-:Y:S05]  /*4160*/  @P3 BRA `(.L_x_13062) ;  /* 0x0000000000143947 */ /* 0x000fea0003800000 */
[----:B------:R-:W-:Y:S01]  /*4170*/  HFMA2.MMA R197, -RZ, RZ, 0, 0 ;  /* 0x00000000ffc57435 */ /* 0x000fe200000001ff */
[----:B------:R-:W-:Y:S10]  /*4180*/  @!P2 BRA `(.L_x_13063) ;  /* 0x000000000024a947 */ /* 0x000ff40003800000 */
[----:B-----5:R-:W-:-:S04]  /*4190*/  PRMT R197, R163, 0x7632, R197 ;  /* 0x00007632a3c57816 */ /* 0x020fc800000000c5 */
[----:B------:R-:W-:Y:S01]  /*41a0*/  SHF.L.U32 R197, R197, 0x10, RZ ;  /* 0x00000010c5c57819 */ /* 0x000fe200000006ff */
[----:B------:R-:W-:Y:S06]  /*41b0*/  BRA `(.L_x_13063) ;  /* 0x0000000000187947 */ /* 0x000fec0003800000 */
.L_x_13062:
[----:B-----5:R-:W-:Y:S02]  /*41c0*/  PRMT R164, R159, 0x7632, R164 ;  /* 0x000076329fa47816 */ /* 0x020fe400000000a4 */
[----:B------:R-:W-:Y:S02]  /*41d0*/  @P2 PRMT R165, R163, 0x7632, R165 ;  /* 0x00007632a3a52816 */ /* 0x000fe400000000a5 */
[----:B------:R-:W-:Y:S02]  /*41e0*/  SHF.L.U32 R164, R164, 0x10, RZ ;  /* 0x00000010a4a47819 */ /* 0x000fe400000006ff */
[----:B------:R-:W-:-:S03]  /*41f0*/  @P2 SHF.L.U32 R166, R165, 0x10, RZ ;  /* 0x00000010a5a62819 */ /* 0x000fc600000006ff */
[----:B------:R-:W-:-:S04]  /*4200*/  FMUL.FTZ R197, R164, UR7 ;  /* 0x00000007a4c57c20 */ /* 0x000fc80008410000 */
[----:B------:R-:W-:-:S07]  /*4210*/  @P2 FADD.FTZ R197, R166, R197 ;  /* 0x000000c5a6c52221 */ /* 0x000fce0000010000 */
.L_x_13063:
[----:B------:R-:W-:Y:S05]  /*4220*/  BSYNC B1 ;  /* 0x0000000000017941 */ /* 0x000fea0003800000 */
.L_x_13061:
        /* <DEDUP_REMOVED lines=9> */
.L_x_13039:
[----:B------:R-:W-:Y:S05]  /*42c0*/  BSYNC B0 ;  /* 0x0000000000007941 */ /* 0x000fea0003800000 */
.L_x_13038:
[----:B------:R-:W-:Y:S01]  /*42d0*/  LOP3.LUT P2, RZ, R209, 0x8, RZ, 0xc0, !PT ;  /* 0x00000008d1ff7812 */ /* 0x000fe2000784c0ff */
[----:B------:R-:W-:-:S12]  /*42e0*/  BSSY B0, `(.L_x_13064) ;  /* 0x0000076000007945 */ /* 0x000fd80003800000 */
[----:B------:R-:W-:Y:S05]  /*42f0*/  @!P2 BRA `(.L_x_13065) ;  /* 0x0000000400d0a947 */ /* 0x000fea0003800000 */
[----:B0123--:R-:W0:Y:S02]  /*4300*/  @P1 LDC.64 R164, c[0x0][0x220] ;  /* 0x00008800ffa41b82 */ /* 0x00fe240000000a00 */
        /* <DEDUP_REMOVED lines=14> */
.L_x_13067:
[----:B-----5:R-:W-:Y:S02]  /*43f0*/  SHF.L.U32 R196, R156, 0x10, RZ ;  /* 0x000000109cc47819 */ /* 0x020fe400000006ff */
[----:B------:R-:W-:-:S03]  /*4400*/  @P1 SHF.L.U32 R165, R160, 0x10, RZ ;  /* 0x00000010a0a51819 */ /* 0x000fc600000006ff */
[----:B------:R-:W-:-:S04]  /*4410*/  FMUL.FTZ R196, R196, UR7 ;  /* 0x00000007c4c47c20 */ /* 0x000fc80008410000 */
[----:B------:R-:W-:-:S07]  /*4420*/  @P1 FADD.FTZ R196, R165, R196 ;  /* 0x000000c4a5c41221 */ /* 0x000fce0000010000 */
.L_x_13068:
[----:B------:R-:W-:Y:S05]  /*4430*/  BSYNC B1 ;  /* 0x0000000000017941 */ /* 0x000fea0003800000 */
.L_x_13066:
[----:B------:R-:W-:Y:S04]  /*4440*/  BSSY B1, `(.L_x_13069) ;  /* 0x000000d000017945 */ /* 0x000fe80003800000 */
[----:B------:R-:W-:Y:S05]  /*4450*/  @P2 BRA `(.L_x_13070) ;  /* 0x0000000000142947 */ /* 0x000fea0003800000 */
[----:B------:R-:W-:Y:S01]  /*4460*/  HFMA2.MMA R199, -RZ, RZ, 0, 0 ;  /* 0x00000000ffc77435 */ /* 0x000fe200000001ff */
[----:B------:R-:W-:Y:S10]  /*4470*/  @!P1 BRA `(.L_x_13071) ;  /* 0x0000000000249947 */ /* 0x000ff40003800000 */
[----:B-----5:R-:W-:-:S04]  /*4480*/  PRMT R199, R160, 0x7632, R199 ;  /* 0x00007632a0c77816 */ /* 0x020fc800000000c7 */
[----:B------:R-:W-:Y:S01]  /*4490*/  SHF.L.U32 R199, R199, 0x10, RZ ;  /* 0x00000010c7c77819 */ /* 0x000fe200000006ff */
[----:B------:R-:W-:Y:S06]  /*44a0*/  BRA `(.L_x_13071) ;  /* 0x0000000000187947 */ /* 0x000fec0003800000 */
.L_x_13070:
[----:B-----5:R-:W-:Y:S02]  /*44b0*/  PRMT R164, R156, 0x7632, R164 ;  /* 0x000076329ca47816 */ /* 0x020fe400000000a4 */
[----:B------:R-:W-:Y:S02]  /*44c0*/  @P1 PRMT R165, R160, 0x7632, R165 ;  /* 0x00007632a0a51816 */ /* 0x000fe400000000a5 */
[----:B------:R-:W-:Y:S02]  /*44d0*/  SHF.L.U32 R164, R164, 0x10, RZ ;  /* 0x00000010a4a47819 */ /* 0x000fe400000006ff */
[----:B------:R-:W-:-:S03]  /*44e0*/  @P1 SHF.L.U32 R166, R165, 0x10, RZ ;  /* 0x00000010a5a61819 */ /* 0x000fc600000006ff */
[----:B------:R-:W-:-:S04]  /*44f0*/  FMUL.FTZ R199, R164, UR7 ;  /* 0x00000007a4c77c20 */ /* 0x000fc80008410000 */
[----:B------:R-:W-:-:S07]  /*4500*/  @P1 FADD.FTZ R199, R166, R199 ;  /* 0x000000c7a6c71221 */ /* 0x000fce0000010000 */
.L_x_13071:
[----:B------:R-:W-:Y:S05]  /*4510*/  BSYNC B1 ;  /* 0x0000000000017941 */ /* 0x000fea0003800000 */
.L_x_13069:
[----:B------:R-:W-:Y:S04]  /*4520*/  BSSY B1, `(.L_x_13072) ;  /* 0x000000a000017945 */ /* 0x000fe80003800000 */
[----:B------:R-:W-:Y:S05]  /*4530*/  @P2 BRA `(.L_x_13073) ;  /* 0x0000000000102947 */ /* 0x000fea0003800000 */
[----:B------:R-:W-:Y:S01]  /*4540*/  MOV R198, RZ ;  /* 0x000000ff00c67202 */ /* 0x000fe20000000f00 */
[----:B------:R-:W-:Y:S06]  /*4550*/  @!P1 BRA `(.L_x_13074) ;  /* 0x0000000000189947 */ /* 0x000fec0003800000 */
[----:B-----5:R-:W-:Y:S01]  /*4560*/  SHF.L.U32 R198, R161, 0x10, RZ ;  /* 0x00000010a1c67819 */ /* 0x020fe200000006ff */
[----:B------:R-:W-:Y:S06]  /*4570*/  BRA `(.L_x_13074) ;  /* 0x0000000000107947 */ /* 0x000fec0003800000 */
.L_x_13073:
[----:B-----5:R-:W-:Y:S02]  /*4580*/  SHF.L.U32 R198, R157, 0x10, RZ ;  /* 0x000000109dc67819 */ /* 0x020fe400000006ff */
[----:B------:R-:W-:-:S03]  /*4590*/  @P1 SHF.L.U32 R165, R161, 0x10, RZ ;  /* 0x00000010a1a51819 */ /* 0x000fc600000006ff */
[----:B------:R-:W-:-:S04]  /*45a0*/  FMUL.FTZ R198, R198, UR7 ;  /* 0x00000007c6c67c20 */ /* 0x000fc80008410000 */
[----:B------:R-:W-:-:S07]  /*45b0*/  @P1 FADD.FTZ R198, R165, R198 ;  /* 0x000000c6a5c61221 */ /* 0x000fce0000010000 */
.L_x_13074:
[----:B------:R-:W-:Y:S05]  /*45c0*/  BSYNC B1 ;  /* 0x0000000000017941 */ /* 0x000fea0003800000 */
.L_x_13072:
[----:B------:R-:W-:Y:S04]  /*45d0*/  BSSY B1, `(.L_x_13075) ;  /* 0x000000d000017945 */ /* 0x000fe80003800000 */
[----:B------:R-:W-:Y:S05]  /*45e0*/  @P2 BRA `(.L_x_13076) ;  /* 0x0000000000142947 */ /* 0x000fea0003800000 */
[----:B------:R-:W-:Y:S01]  /*45f0*/  HFMA2.MMA R201, -RZ, RZ, 0, 0 ;  /* 0x00000000ffc97435 */ /* 0x000fe200000001ff */
[----:B------:R-:W-:Y:S10]  /*4600*/  @!P1 BRA `(.L_x_13077) ;  /* 0x0000000000249947 */ /* 0x000ff40003800000 */
[----:B-----5:R-:W-:-:S04]  /*4610*/  PRMT R201, R161, 0x7632, R201 ;  /* 0x00007632a1c97816 */ /* 0x020fc800000000c9 */
[----:B------:R-:W-:Y:S01]  /*4620*/  SHF.L.U32 R201, R201, 0x10, RZ ;  /* 0x00000010c9c97819 */ /* 0x000fe200000006ff */
[----:B------:R-:W-:Y:S06]  /*4630*/  BRA `(.L_x_13077) ;  /* 0x0000000000187947 */ /* 0x000fec0003800000 */
.L_x_13076:
[----:B-----5:R-:W-:Y:S02]  /*4640*/  PRMT R164, R157, 0x7632, R164 ;  /* 0x000076329da47816 */ /* 0x020fe400000000a4 */
[----:B------:R-:W-:Y:S02]  /*4650*/  @P1 PRMT R165, R161, 0x7632, R165 ;  /* 0x00007632a1a51816 */ /* 0x000fe400000000a5 */
[----:B------:R-:W-:Y:S02]  /*4660*/  SHF.L.U32 R164, R164, 0x10, RZ ;  /* 0x00000010a4a47819 */ /* 0x000fe400000006ff */
[----:B------:R-:W-:-:S03]  /*4670*/  @P1 SHF.L.U32 R166, R165, 0x10, RZ ;  /* 0x00000010a5a61819 */ /* 0x000fc600000006ff */
[----:B------:R-:W-:-:S04]  /*4680*/  FMUL.FTZ R201, R164, UR7 ;  /* 0x00000007a4c97c20 */ /* 0x000fc80008410000 */
[----:B------:R-:W-:-:S07]  /*4690*/  @P1 FADD.FTZ R201, R166, R201 ;  /* 0x000000c9a6c91221 */ /* 0x000fce0000010000 */
.L_x_13077:
[----:B------:R-:W-:Y:S05]  /*46a0*/  BSYNC B1 ;  /* 0x0000000000017941 */ /* 0x000fea0003800000 */
.L_x_13075:
[----:B------:R-:W-:Y:S04]  /*46b0*/  BSSY B1, `(.L_x_13078) ;  /* 0x000000a000017945 */ /* 0x000fe80003800000 */
[----:B------:R-:W-:Y:S05]  /*46c0*/  @P2 BRA `(.L_x_13079) ;  /* 0x0000000000102947 */ /* 0x000fea0003800000 */
[----:B------:R-:W-:Y:S01]  /*46d0*/  MOV R200, RZ ;  /* 0x000000ff00c87202 */ /* 0x000fe20000000f00 */
[----:B------:R-:W-:Y:S06]  /*46e0*/  @!P1 BRA `(.L_x_13080) ;  /* 0x0000000000189947 */ /* 0x000fec0003800000 */
[----:B-----5:R-:W-:Y:S01]  /*46f0*/  SHF.L.U32 R200, R162, 0x10, RZ ;  /* 0x00000010a2c87819 */ /* 0x020fe200000006ff */
[----:B------:R-:W-:Y:S06]  /*4700*/  BRA `(.L_x_13080) ;  /* 0x0000000000107947 */ /* 0x000fec0003800000 */
.L_x_13079:
[----:B-----5:R-:W-:Y:S02]  /*4710*/  SHF.L.U32 R200, R158, 0x10, RZ ;  /* 0x000000109ec87819 */ /* 0x020fe400000006ff */
[----:B------:R-:W-:-:S03]  /*4720*/  @P1 SHF.L.U32 R165, R162, 0x10, RZ ;  /* 0x00000010a2a51819 */ /* 0x000fc600000006ff */
[----:B------:R-:W-:-:S04]  /*4730*/  FMUL.FTZ R200, R200, UR7 ;  /* 0x00000007c8c87c20 */ /* 0x000fc80008410000 */
[----:B------:R-:W-:-:S07]  /*4740*/  @P1 FADD.FTZ R200, R165, R200 ;  /* 0x000000c8a5c81221 */ /* 0x000fce0000010000 */
.L_x_13080:
[----:B------:R-:W-:Y:S05]  /*4750*/  BSYNC B1 ;  /* 0x0000000000017941 */ /* 0x000fea0003800000 */
.L_x_13078:
[----:B------:R-:W-:Y:S04]  /*4760*/  BSSY B1, `(.L_x_13081) ;  /* 0x000000d000017945 */ /* 0x000fe80003800000 */
[----:B------:R-:W-:Y:S05]  /*4770*/  @P2 BRA `(.L_x_13082) ;  /* 0x0000000000142947 */ /* 0x000fea0003800000 */
[----:B------:R-:W-:Y:S01]  /*4780*/  HFMA2.MMA R203, -RZ, RZ, 0, 0 ;  /* 0x00000000ffcb7435 */ /* 0x000fe200000001ff */
[----:B------:R-:W-:Y:S10]  /*4790*/  @!P1 BRA `(.L_x_13083) ;  /* 0x0000000000249947 */ /* 0x000ff40003800000 */
[----:B-----5:R-:W-:-:S04]  /*47a0*/  PRMT R203, R162, 0x7632, R203 ;  /* 0x00007632a2cb7816 */ /* 0x020fc800000000cb */
[----:B------:R-:W-:Y:S01]  /*47b0*/  SHF.L.U32 R203, R203, 0x10, RZ ;  /* 0x00000010cbcb7819 */ /* 0x000fe200000006ff */
[----:B------:R-:W-:Y:S06]  /*47c0*/  BRA `(.L_x_13083) ;  /* 0x0000000000187947 */ /* 0x000fec0003800000 */
.L_x_13082:
[----:B-----5:R-:W-:Y:S02]  /*47d0*/  PRMT R164, R158, 0x7632, R164 ;  /* 0x000076329ea47816 */ /* 0x020fe400000000a4 */
[----:B------:R-:W-:Y:S02]  /*47e0*/  @P1 PRMT R165, R162, 0x7632, R165 ;  /* 0x00007632a2a51816 */ /* 0x000fe400000000a5 */
[----:B------:R-:W-:Y:S02]  /*47f0*/  SHF.L.U32 R164, R164, 0x10, RZ ;  /* 0x00000010a4a47819 */ /* 0x000fe400000006ff */
[----:B------:R-:W-:-:S03]  /*4800*/  @P1 SHF.L.U32 R166, R165, 0x10, RZ ;  /* 0x00000010a5a61819 */ /* 0x000fc600000006ff */
[----:B------:R-:W-:-:S04]  /*4810*/  FMUL.FTZ R203, R164, UR7 ;  /* 0x00000007a4cb7c20 */ /* 0x000fc80008410000 */
[----:B------:R-:W-:-:S07]  /*4820*/  @P1 FADD.FTZ R203, R166, R203 ;  /* 0x000000cba6cb1221 */ /* 0x000fce0000010000 */
.L_x_13083:
[----:B------:R-:W-:Y:S05]  /*4830*/  BSYNC B1 ;  /* 0x0000000000017941 */ /* 0x000fea0003800000 */
.L_x_13081:
[----:B------:R-:W-:Y:S04]  /*4840*/  BSSY B1, `(.L_x_13084) ;  /* 0x000000a000017945 */ /* 0x000fe80003800000 */
[----:B------:R-:W-:Y:S05]  /*4850*/  @P2 BRA `(.L_x_13085) ;  /* 0x0000000000102947 */ /* 0x000fea0003800000 */
[----:B------:R-:W-:Y:S01]  /*4860*/  MOV R202, RZ ;  /* 0x000000ff00ca7202 */ /* 0x000fe20000000f00 */
[----:B------:R-:W-:Y:S06]  /*4870*/  @!P1 BRA `(.L_x_13086) ;  /* 0x0000000000189947 */ /* 0x000fec0003800000 */
[----:B-----5:R-:W-:Y:S01]  /*4880*/  SHF.L.U32 R202, R163, 0x10, RZ ;  /* 0x00000010a3ca7819 */ /* 0x020fe200000006ff */
[----:B------:R-:W-:Y:S06]  /*4890*/  BRA `(.L_x_13086) ;  /* 0x0000000000107947 */ /* 0x000fec0003800000 */
.L_x_13085:
[----:B-----5:R-:W-:Y:S02]  /*48a0*/  SHF.L.U32 R202, R159, 0x10, RZ ;  /* 0x000000109fca7819 */ /* 0x020fe400000006ff */
[----:B------:R-:W-:-:S03]  /*48b0*/  @P1 SHF.L.U32 R165, R163, 0x10, RZ ;  /* 0x00000010a3a51819 */ /* 0x000fc600000006ff */
[----:B------:R-:W-:-:S04]  /*48c0*/  FMUL.FTZ R202, R202, UR7 ;  /* 0x00000007caca7c20 */ /* 0x000fc80008410000 */
[----:B------:R-:W-:-:S07]  /*48d0*/  @P1 FADD.FTZ R202, R165, R202 ;  /* 0x000000caa5ca1221 */ /* 0x000fce0000010000 */
.L_x_13086:
[----:B------:R-:W-:Y:S05]  /*48e0*/  BSYNC B1 ;  /* 0x0000000000017941 */ /* 0x000fea0003800000 */
.L_x_13084:
[----:B------:R-:W-:Y:S04]  /*48f0*/  BSSY B1, `(.L_x_13087) ;  /* 0x000000d000017945 */ /* 0x000fe80003800000 */
[----:B------:R-:W-:Y:S05]  /*4900*/  @P2 BRA `(.L_x_13088) ;  /* 0x0000000000142947 */ /* 0x000fea0003800000 */
[----:B------:R-:W-:Y:S01]  /*4910*/  HFMA2.MMA R205, -RZ, RZ, 0, 0 ;  /* 0x00000000ffcd7435 */ /* 0x000fe200000001ff */
[----:B------:R-:W-:Y:S10]  /*4920*/  @!P1 BRA `(.L_x_13089) ;  /* 0x0000000000249947 */ /* 0x000ff40003800000 */
[----:B-----5:R-:W-:-:S04]  /*4930*/  PRMT R205, R163, 0x7632, R205 ;  /* 0x00007632a3cd7816 */ /* 0x020fc800000000cd */
[----:B------:R-:W-:Y:S01]  /*4940*/  SHF.L.U32 R205, R205, 0x10, RZ ;  /* 0x00000010cdcd7819 */ /* 0x000fe200000006ff */
[----:B------:R-:W-:Y:S06]  /*4950*/  BRA `(.L_x_13089) ;  /* 0x0000000000187947 */ /* 0x000fec0003800000 */
.L_x_13088:
[----:B-----5:R-:W-:Y:S02]  /*4960*/  PRMT R164, R159, 0x7632, R164 ;  /* 0x000076329fa47816 */ /* 0x020fe400000000a4 */
[----:B------:R-:W-:Y:S02]  /*4970*/  @P1 PRMT R165, R163, 0x7632, R165 ;  /* 0x00007632a3a51816 */ /* 0x000fe400000000a5 */
[----:B------:R-:W-:Y:S02]  /*4980*/  SHF.L.U32 R164, R164, 0x10, RZ ;  /* 0x00000010a4a47819 */ /* 0x000fe400000006ff */
[----:B------:R-:W-:-:S03]  /*4990*/  @P1 SHF.L.U32 R166, R165, 0x10, RZ ;  /* 0x00000010a5a61819 */ /* 0x000fc600000006ff */
[----:B------:R-:W-:-:S04]  /*49a0*/  FMUL.FTZ R205, R164, UR7 ;  /* 0x00000007a4cd7c20 */ /* 0x000fc80008410000 */
[----:B------:R-:W-:-:S07]  /*49b0*/  @P1 FADD.FTZ R205, R166, R205 ;  /* 0x000000cda6cd1221 */ /* 0x000fce0000010000 */
.L_x_13089:
[----:B------:R-:W-:Y:S05]  /*49c0*/  BSYNC B1 ;  /* 0x0000000000017941 */ /* 0x000fea0003800000 */
.L_x_13087:
[----:B------:R-:W0:Y:S01]  /*49d0*/  LDC.64 R164, c[0x0][0x238] ;  /* 0x00008e00ffa47b82 */ /* 0x000e220000000a00 */
[----:B------:R-:W-:Y:S02]  /*49e0*/  F2FP.BF16.F32.PACK_AB R167, R205, R202 ;  /* 0x000000cacda7723e */ /* 0x000fe400000010ff */
[----:B------:R-:W-:Y:S01]  /*49f0*/  F2FP.BF16.F32.PACK_AB R166, R203, R200 ;  /* 0x000000c8cba6723e */ /* 0x000fe200000010ff */
[----:B0-----:R-:W-:Y:S01]  /*4a00*/  IMAD.WIDE.U32 R210, R215, 0x10, R164 ;  /* 0x00000010d7d27825 */ /* 0x001fe200078e00a4 */
[----:B------:R-:W-:Y:S02]  /*4a10*/  F2FP.BF16.F32.PACK_AB R165, R201, R198 ;  /* 0x000000c6c9a5723e */ /* 0x000fe400000010ff */
[----:B------:R-:W-:-:S05]  /*4a20*/  F2FP.BF16.F32.PACK_AB R164, R199, R196 ;  /* 0x000000c4c7a4723e */ /* 0x000fca00000010ff */
[----:B------:R0:W-:Y:S02]  /*4a30*/  STG.E.128 desc[UR4][R210.64], R164 ;  /* 0x000000a4d2007986 */ /* 0x0001e4000c101d04 */
.L_x_13065:
[----:B------:R-:W-:Y:S05]  /*4a40*/  BSYNC B0 ;  /* 0x0000000000007941 */ /* 0x000fea0003800000 */
.L_x_13064:
[----:B0123--:R-:W-:Y:S01]  /*4a50*/  FADD.FTZ R165, RZ, R193 ;  /* 0x000000c1ffa57221 */ /* 0x00ffe20000010000 */
        /* <DEDUP_REMOVED lines=234> */
.L_x_13119:
        /* <DEDUP_REMOVED lines=60> */
.L_x_13094:
[----:B------:R-:W-:Y:S05]  /*5cc0*/  BSYNC B1 ;  /* 0x0000000000017941 */ /* 0x000fea0003800000 */
.L_x_13093:
        /* <DEDUP_REMOVED lines=35> */
.L_x_13096:
[----:B------:R-:W-:Y:S05]  /*5f00*/  BSYNC B1 ;  /* 0x0000000000017941 */ /* 0x000fea0003800000 */
.L_x_13095:
        /* <DEDUP_REMOVED lines=35> */
.L_x_13098:
[----:B------:R-:W-:Y:S05]  /*6140*/  BSYNC B1 ;  /* 0x0000000000017941 */ /* 0x000fea0003800000 */
.L_x_13097:
        /* <DEDUP_REMOVED lines=35> */
.L_x_13100:
[----:B------:R-:W-:Y:S05]  /*6380*/  BSYNC B1 ;  /* 0x0000000000017941 */ /* 0x000fea0003800000 */
.L_x_13099:
        /* <DEDUP_REMOVED lines=35> */
.L_x_13102:
[----:B------:R-:W-:Y:S05]  /*65c0*/  BSYNC B1 ;  /* 0x0000000000017941 */ /* 0x000fea0003800000 */
.L_x_13101:
        /* <DEDUP_REMOVED lines=35> */
.L_x_13104:
[----:B------:R-:W-:Y:S05]  /*6800*/  BSYNC B1 ;  /* 0x0000000000017941 */ /* 0x000fea0003800000 */
.L_x_13103:
        /* <DEDUP_REMOVED lines=35> */
.L_x_13106:
[----:B------:R-:W-:Y:S05]  /*6a40*/  BSYNC B1 ;  /* 0x0000000000017941 */ /* 0x000fea0003800000 */
.L_x_13105:
[----:B------:R-:W-:-:S13]  /*6a50*/  LOP3.LUT P1, RZ, R209, 0x8, RZ, 0xc0, !PT ;  /* 0x00000008d1ff7812 */ /* 0x000fda000782c0ff */
        /* <DEDUP_REMOVED lines=32> */
.L_x_13092:
[----:B------:R-:W-:Y:S05]  /*6c60*/  BSYNC B0 ;  /* 0x0000000000007941 */ /* 0x000fea0003800000 */
.L_x_13091:
[----:B0123--:R-:W0:Y:S02]  /*6c70*/  LDC.64 R164, c[0x0][0x210] ;  /* 0x00008400ffa47b82 */ /* 0x00fe240000000a00 */
[----:B0-----:R-:W-:-:S04]  /*6c80*/  LEA R206, R164, R206, 0x2 ;  /* 0x000000cea4ce7211 */ /* 0x001fc800078e10ff */
[----:B------:R-:W-:-:S13]  /*6c90*/  ISETP.GE.AND P1, PT, R206, R165, PT ;  /* 0x000000a5ce00720c */ /* 0x000fda0003f26270 */
[----:B------:R-:W-:Y:S05]  /*6ca0*/  @!P1 BRA `(.L_x_13107) ;  /* 0xffffff9c00e49947 */ /* 0x000fea000383ffff */
[----:B------:R-:W-:Y:S05]  /*6cb0*/  EXIT ;  /* 0x000000000000794d */ /* 0x000fea0003800000 */
.L_x_13090:
[----:B------:R-:W-:Y:S01]  /*6cc0*/  HFMA2.MMA R220, -RZ, RZ, 0, 5.9604644775390625e-08 ;  /* 0x00000001ffdc7435 */ /* 0x000fe200000001ff */
[----:B------:R-:W-:Y:S01]  /*6cd0*/  BSSY B0, `(.L_x_13108) ;  /* 0x0000007000007945 */ /* 0x000fe20003800000 */
[----:B------:R-:W-:Y:S02]  /*6ce0*/  MOV R221, R164 ;  /* 0x000000a400dd7202 */ /* 0x000fe40000000f00 */
[----:B------:R-:W-:Y:S02]  /*6cf0*/  MOV R223, 0x1f ;  /* 0x0000001f00df7802 */ /* 0x000fe40000000f00 */
[----:B------:R-:W-:-:S07]  /*6d00*/  MOV R218, 0xffffffff ;  /* 0xffffffff00da7802 */ /* 0x000fce0000000f00 */
[----:B----45:R-:W-:Y:S05]  /*6d10*/  WARPSYNC.COLLECTIVE R218, `(.L_x_13109) ;  /* 0x00000000da087348 */ /* 0x030fea0003c00000 */
[----:B------:R0:W1:Y:S02]  /*6d20*/  SHFL.BFLY P6, R219, R221, R220, R223 ;  /* 0x0c0000dcdddb7389 */ /* 0x00006400000c00df */
[----:B01--45:R-:W-:Y:S01]  /*6d30*/  ENDCOLLECTIVE ;  /* 0x000000000000791b */ /* 0x033fe20003800000 */
.L_x_13109:
[----:B------:R-:W-:Y:S05]  /*6d40*/  BSYNC B0 ;  /* 0x0000000000007941 */ /* 0x000fea0003800000 */
.L_x_13108:
        /* <DEDUP_REMOVED lines=11> */
.L_x_13110:
[----:B------:R-:W-:Y:S01]  /*6e00*/  HFMA2.MMA R220, -RZ, RZ, 0, 2.384185791015625e-07 ;  /* 0x00000004ffdc7435 */ /* 0x000fe200000001ff */
[----:B------:R-:W-:-:S05]  /*6e10*/  MOV R166, R219 ;  /* 0x000000db00a67202 */ /* 0x000fca0000000f00 */
[----:B------:R-:W-:-:S05]  /*6e20*/  FADD.FTZ R166, R165, R166 ;  /* 0x000000a6a5a67221 */ /* 0x000fca0000010000 */
[----:B------:R-:W-:-:S07]  /*6e30*/  MOV R221, R166 ;  /* 0x000000a600dd7202 */ /* 0x000fce0000000f00 */
[----:B------:R-:W-:Y:S05]  /*6e40*/  WARPSYNC.COLLECTIVE R218, `(.L_x_13111) ;  /* 0x00000000da087348 */ /* 0x000fea0003c00000 */
[----:B------:R0:W1:Y:S02]  /*6e50*/  SHFL.BFLY P6, R219, R221, R220, R223 ;  /* 0x0c0000dcdddb7389 */ /* 0x00006400000c00df */
[----:B01----:R-:W-:Y:S01]  /*6e60*/  ENDCOLLECTIVE ;  /* 0x000000000000791b */ /* 0x003fe20003800000 */
.L_x_13111:
[----:B------:R-:W-:Y:S01]  /*6e70*/  HFMA2.MMA R220, -RZ, RZ, 0, 4.76837158203125e-07 ;  /* 0x00000008ffdc7435 */ /* 0x000fe200000001ff */
[----:B------:R-:W-:-:S05]  /*6e80*/  MOV R167, R219 ;  /* 0x000000db00a77202 */ /* 0x000fca0000000f00 */
[----:B------:R-:W-:-:S05]  /*6e90*/  FADD.FTZ R167, R166, R167 ;  /* 0x000000a7a6a77221 */ /* 0x000fca0000010000 */
[----:B------:R-:W-:-:S07]  /*6ea0*/  MOV R221, R167 ;  /* 0x000000a700dd7202 */ /* 0x000fce0000000f00 */
[----:B------:R-:W-:Y:S05]  /*6eb0*/  WARPSYNC.COLLECTIVE R218, `(.L_x_13112) ;  /* 0x00000000da087348 */ /* 0x000fea0003c00000 */
[----:B------:R0:W1:Y:S02]  /*6ec0*/  SHFL.BFLY P6, R219, R221, R220, R223 ;  /* 0x0c0000dcdddb7389 */ /* 0x00006400000c00df */
[----:B01----:R-:W-:Y:S01]  /*6ed0*/  ENDCOLLECTIVE ;  /* 0x000000000000791b */ /* 0x003fe20003800000 */
.L_x_13112:
        /* <DEDUP_REMOVED lines=8> */
.L_x_13113:
        /* <DEDUP_REMOVED lines=139> */
.L_x_13114:
[----:B------:R-:W-:Y:S01]  /*7810*/  HFMA2.MMA R220, -RZ, RZ, 0, 1.1920928955078125e-07 ;  /* 0x00000002ffdc7435 */ /* 0x000fe200000001ff */
[----:B------:R-:W-:-:S05]  /*7820*/  MOV R165, R219 ;  /* 0x000000db00a57202 */ /* 0x000fca0000000f00 */
[----:B------:R-:W-:-:S05]  /*7830*/  FADD.FTZ R165, R164, R165 ;  /* 0x000000a5a4a57221 */ /* 0x000fca0000010000 */
[----:B------:R-:W-:-:S07]  /*7840*/  MOV R221, R165 ;  /* 0x000000a500dd7202 */ /* 0x000fce0000000f00 */
[----:B------:R-:W-:Y:S05]  /*7850*/  WARPSYNC.COLLECTIVE R218, `(.L_x_13115) ;  /* 0x00000000da087348 */ /* 0x000fea0003c00000 */
[----:B------:R0:W1:Y:S02]  /*7860*/  SHFL.BFLY P6, R219, R221, R220, R223 ;  /* 0x0c0000dcdddb7389 */ /* 0x00006400000c00df */
[----:B01----:R-:W-:Y:S01]  /*7870*/  ENDCOLLECTIVE ;  /* 0x000000000000791b */ /* 0x003fe20003800000 */
.L_x_13115:
[----:B------:R-:W-:Y:S01]  /*7880*/  HFMA2.MMA R220, -RZ, RZ, 0, 2.384185791015625e-07 ;  /* 0x00000004ffdc7435 */ /* 0x000fe200000001ff */
[----:B------:R-:W-:-:S05]  /*7890*/  MOV R166, R219 ;  /* 0x000000db00a67202 */ /* 0x000fca0000000f00 */
[----:B------:R-:W-:-:S05]  /*78a0*/  FADD.FTZ R166, R165, R166 ;  /* 0x000000a6a5a67221 */ /* 0x000fca0000010000 */
[----:B------:R-:W-:-:S07]  /*78b0*/  MOV R221, R166 ;  /* 0x000000a600dd7202 */ /* 0x000fce0000000f00 */
[----:B------:R-:W-:Y:S05]  /*78c0*/  WARPSYNC.COLLECTIVE R218, `(.L_x_13116) ;  /* 0x00000000da087348 */ /* 0x000fea0003c00000 */
[----:B------:R0:W1:Y:S02]  /*78d0*/  SHFL.BFLY P6, R219, R221, R220, R223 ;  /* 0x0c0000dcdddb7389 */ /* 0x00006400000c00df */
[----:B01----:R-:W-:Y:S01]  /*78e0*/  ENDCOLLECTIVE ;  /* 0x000000000000791b */ /* 0x003fe20003800000 */
.L_x_13116:
[----:B------:R-:W-:Y:S01]  /*78f0*/  HFMA2.MMA R220, -RZ, RZ, 0, 4.76837158203125e-07 ;  /* 0x00000008ffdc7435 */ /* 0x000fe200000001ff */
[----:B------:R-:W-:-:S05]  /*7900*/  MOV R167, R219 ;  /* 0x000000db00a77202 */ /* 0x000fca0000000f00 */
[----:B------:R-:W-:-:S05]  /*7910*/  FADD.FTZ R167, R166, R167 ;  /* 0x000000a7a6a77221 */ /* 0x000fca0000010000 */
[----:B------:R-:W-:-:S07]  /*7920*/  MOV R221, R167 ;  /* 0x000000a700dd7202 */ /* 0x000fce0000000f00 */
[----:B------:R-:W-:Y:S05]  /*7930*/  WARPSYNC.COLLECTIVE R218, `(.L_x_13117) ;  /* 0x00000000da087348 */ /* 0x000fea0003c00000 */
[----:B------:R0:W1:Y:S02]  /*7940*/  SHFL.BFLY P6, R219, R221, R220, R223 ;  /* 0x0c0000dcdddb7389 */ /* 0x00006400000c00df */
[----:B01----:R-:W-:Y:S01]  /*7950*/  ENDCOLLECTIVE ;  /* 0x000000000000791b */ /* 0x003fe20003800000 */
.L_x_13117:
[----:B------:R-:W-:Y:S01]  /*7960*/  HFMA2.MMA R220, -RZ, RZ, 0, 9.5367431640625e-07 ;  /* 0x00000010ffdc7435 */ /* 0x000fe200000001ff */
[----:B------:R-:W-:-:S05]  /*7970*/  MOV R216, R219 ;  /* 0x000000db00d87202 */ /* 0x000fca0000000f00 */
[----:B------:R-:W-:-:S05]  /*7980*/  FADD.FTZ R216, R167, R216 ;  /* 0x000000d8a7d87221 */ /* 0x000fca0000010000 */
[----:B------:R-:W-:-:S07]  /*7990*/  MOV R221, R216 ;  /* 0x000000d800dd7202 */ /* 0x000fce0000000f00 */
[----:B------:R-:W-:Y:S05]  /*79a0*/  WARPSYNC.COLLECTIVE R218, `(.L_x_13118) ;  /* 0x00000000da087348 */ /* 0x000fea0003c00000 */
[----:B------:R0:W1:Y:S02]  /*79b0*/  SHFL.BFLY P6, R219, R221, R220, R223 ;  /* 0x0c0000dcdddb7389 */ /* 0x00006400000c00df */
[----:B01----:R-:W-:Y:S01]  /*79c0*/  ENDCOLLECTIVE ;  /* 0x000000000000791b */ /* 0x003fe20003800000 */
.L_x_13118:
[----:B------:R-:W-:Y:S01]  /*79d0*/  MOV R215, R219 ;  /* 0x000000db00d77202 */ /* 0x000fe20000000f00 */
[----:B------:R-:W-:Y:S06]  /*79e0*/  BRA `(.L_x_13119) ;  /* 0xffffffdc00c47947 */ /* 0x000fec000383ffff */
.L_x_13120:
        /* <DEDUP_REMOVED lines=9> */
.L_x_58354:


//--------------------- .text._ZN10layer_norm13ln_fwd_kernelINS_13Kernel_traitsIf13__nv_bfloat16S2_S2_fjLj2048ELj1ELj4ELj1ELj16ENS_18Kernel_traits_baseILj2048EfS2_S2_S2_fjLj128EEEEELb0ELb0ELb1ELb1EEEvNS_9FwdParamsE --------------------------
	.section	.text._ZN10layer_norm13ln_fwd_kernelINS_13Kernel_traitsIf13__nv_bfloat16S2_S2_fjLj2048ELj1ELj4ELj1ELj16ENS_18Kernel_traits_baseILj2048EfS2_S2_S2_fjLj128EEEEELb0ELb0ELb1ELb1EEEvNS_9FwdParamsE,"ax",@progbits
	.align	128
        .global         _ZN10layer_norm13ln_fwd_kernelINS_13Kernel_traitsIf13__nv_bfloat16S2_S2_fjLj2048ELj1ELj4ELj1ELj16ENS_18Kernel_traits_baseILj2048EfS2_S2_S2_fjLj128EEEEELb0ELb0ELb1ELb1EEEvNS_9FwdParamsE
        .type           _ZN10layer_norm13ln_fwd_kernelINS_13Kernel_traitsIf13__nv_bfloat16S2_S2_fjLj2048ELj1ELj4ELj1ELj16ENS_18Kernel_traits_baseILj2048EfS2_S2_S2_fjLj128EEEEELb0ELb0ELb1ELb1EEEvNS_9FwdParamsE,@function
        .size           _ZN10layer_norm13ln_fwd_kernelINS_13Kernel_traitsIf13__nv_bfloat16S2_S2_fjLj2048ELj1ELj4ELj1ELj16ENS_18Kernel_traits_baseILj2048EfS2_S2_S2_fjLj128EEEEELb0ELb0ELb1ELb1EEEvNS_9FwdParamsE,(.L_x_58355 - _ZN10layer_norm13ln_fwd_kernelINS_13Kernel_traitsIf13__nv_bfloat16S2_S2_fjLj2048ELj1ELj4ELj1ELj16ENS_18Kernel_traits_baseILj2048EfS2_S2_S2_fjLj128EEEEELb0ELb0ELb1ELb1EEEvNS_9FwdParamsE)
        .other          _ZN10layer_norm13ln_fwd_kernelINS_13Kernel_traitsIf13__nv_bfloat16S2_S2_fjLj2048ELj1ELj4ELj1ELj16ENS_18Kernel_traits_baseILj2048EfS2_S2_S2_fjLj128EEEEELb0ELb0ELb1ELb1EEEvNS_9FwdParamsE,@"STO_CUDA_ENTRY STV_DEFAULT"
_ZN10layer_norm13ln_fwd_kernelINS_13Kernel_traitsIf13__nv_bfloat16S2_S2_fjLj2048ELj1ELj4ELj1ELj16ENS_18Kernel_traits_baseILj2048EfS2_S2_S2_fjLj128EEEEELb0ELb0ELb1ELb1EEEvNS_9FwdParamsE:
.text._ZN10layer_norm13ln_fwd_kernelINS_13Kernel_traitsIf13__nv_bfloat16S2_S2_fjLj2048ELj1ELj4ELj1ELj16ENS_18Kernel_traits_baseILj2048EfS2_S2_S2_fjLj128EEEEELb0ELb0ELb1ELb1EEEvNS_9FwdParamsE:
        /* <DEDUP_REMOVED lines=33> */
[----:B0-----:R-:W-:Y:S02]  /*0210*/  SHF.L.U32 R2, R0, 0x5, RZ ;  /* 0x0000000500027819 */ /* 0x001fe400000006ff */
[----:B------:R-:W-:Y:S02]  /*0220*/  CS2R R80, SRZ ;  /* 0x0000000000507805 */ /* 0x000fe4000001ff00 */
[----:B------:R-:W-:Y:S02]  /*0230*/  CS2R R82, SRZ ;  /* 0x0000000000527805 */ /* 0x000fe4000001ff00 */
[----:B------:R-:W-:Y:S02]  /*0240*/  CS2R R76, SRZ ;  /* 0x00000000004c7805 */ /* 0x000fe4000001ff00 */
[----:B------:R-:W-:-:S02]  /*0250*/  LOP3.LUT R2, R2, 0x3e0, RZ, 0xc0, !PT ;  /* 0x000003e002027812 */ /* 0x000fc400078ec0ff */
[----:B------:R-:W-:Y:S01]  /*0260*/  CS2R R78, SRZ ;  /* 0x00000000004e7805 */ /* 0x000fe2000001ff00 */
[----:B------:R-:W0:Y:S01]  /*0270*/  S2R R6, SR_CTAID.X ;  /* 0x0000000000067919 */ /* 0x000e220000002500 */
[----:B------:R-:W-:Y:S01]  /*0280*/  SHF.R.U32.HI R3, RZ, 0x5, R0 ;  /* 0x00000005ff037819 */ /* 0x000fe20000011600 */
[----:B------:R-:W-:Y:S01]  /*0290*/  ULDC.64 UR6, c[0x0][0x260] ;  /* 0x0000980000067ab9 */ /* 0x000fe20000000a00 */
[C---:B------:R-:W-:Y:S02]  /*02a0*/  IADD3 R4, P2, R2.reuse, UR4, RZ ;  /* 0x0000000402047c10 */ /* 0x040fe4000ff5e0ff */
[----:B------:R-:W-:Y:S01]  /*02b0*/  IADD3 R2, P1, R2, UR6, RZ ;  /* 0x0000000602027c10 */ /* 0x000fe2000ff3e0ff */
[----:B------:R-:W-:Y:S01]  /*02c0*/  ULDC UR6, c[0x0][0x214] ;  /* 0x0000850000067ab9 */ /* 0x000fe20000000800 */
[----:B------:R-:W-:Y:S01]  /*02d0*/  IADD3.X R5, RZ, UR5, RZ, P2, !PT ;  /* 0x00000005ff057c10 */ /* 0x000fe200097fe4ff */
[----:B------:R-:W-:-:S04]  /*02e0*/  ULDC.64 UR4, c[0x0][0x208] ;  /* 0x0000820000047ab9 */ /* 0x000fc80000000a00 */
[----:B------:R1:W5:Y:S04]  /*02f0*/  @P0 LDG.E.128 R136, desc[UR4][R4.64] ;  /* 0x0000000404880981 */ /* 0x000368000c1e1d00 */
[----:B------:R1:W5:Y:S04]  /*0300*/  @P0 LDG.E.128 R132, desc[UR4][R4.64+0x10] ;  /* 0x0000100404840981 */ /* 0x000368000c1e1d00 */
[----:B------:R1:W5:Y:S04]  /*0310*/  @P0 LDG.E.128 R128, desc[UR4][R4.64+0x400] ;  /* 0x0004000404800981 */ /* 0x000368000c1e1d00 */
[----:B------:R1:W5:Y:S04]  /*0320*/  @P0 LDG.E.128 R124, desc[UR4][R4.64+0x410] ;  /* 0x00041004047c0981 */ /* 0x000368000c1e1d00 */
[----:B------:R1:W5:Y:S04]  /*0330*/  @P0 LDG.E.128 R120, desc[UR4][R4.64+0x800] ;  /* 0x0008000404780981 */ /* 0x000368000c1e1d00 */
[----:B------:R1:W5:Y:S01]  /*0340*/  @P0 LDG.E.128 R116, desc[UR4][R4.64+0x810] ;  /* 0x0008100404740981 */ /* 0x000362000c1e1d00 */
[----:B0-----:R-:W-:-:S02]  /*0350*/  LEA R177, R6, R3, 0x2 ;  /* 0x0000000306b17211 */ /* 0x001fc400078e10ff */
        /* <DEDUP_REMOVED lines=13> */
[----:B------:R0:W5:Y:S01]  /*0430*/  LDG.E.128 R72, desc[UR4][R2.64] ;  /* 0x0000000402487981 */ /* 0x000162000c1e1d00 */
[----:B------:R-:W-:-:S03]  /*0440*/  ULDC.U8 UR6, c[0x0][0x2a0] ;  /* 0x0000a80000067ab9 */ /* 0x000fc60000000000 */
        /* <DEDUP_REMOVED lines=15> */
[----:B------:R-:W-:Y:S01]  /*0540*/  LOP3.LUT R142, R0, 0x1f, RZ, 0xc0, !PT ;  /* 0x0000001f008e7812 */ /* 0x000fe200078ec0ff */
[----:B------:R-:W-:Y:S01]  /*0550*/  ULDC UR8, c[0x0][0x29c] ;  /* 0x0000a70000087ab9 */ /* 0x000fe20000000800 */
[----:B------:R-:W-:Y:S01]  /*0560*/  ISETP.NE.AND P1, PT, RZ, UR6, PT ;  /* 0x00000006ff007c0c */ /* 0x000fe2000bf25270 */
[----:B------:R-:W-:Y:S01]  /*0570*/  ULDC UR9, c[0x0][0x2d8] ;  /* 0x0000b60000097ab9 */ /* 0x000fe20000000800 */
[----:B------:R-:W-:-:S11]  /*0580*/  ULDC.64 UR6, c[0x0][0x230] ;  /* 0x00008c0000067ab9 */ /* 0x000fd60000000a00 */
.L_x_13316:
[----:B0-----:R-:W0:Y:S01]  /*0590*/  LDC.64 R2, c[0x0][0x280] ;  /* 0x0000a000ff027b82 */ /* 0x001e220000000a00 */
[----:B------:R-:W-:-:S07]  /*05a0*/  ISETP.NE.U32.AND P0, PT, RZ, UR6, PT ;  /* 0x00000006ff007c0c */ /* 0x000fce000bf05070 */
[----:B------:R-:W2:Y:S08]  /*05b0*/  LDC R176, c[0x0][0x218] ;  /* 0x00008600ffb07b82 */ /* 0x000eb00000000800 */
[----:B------:R-:W3:Y:S01]  /*05c0*/  LDC.64 R140, c[0x0][0x288] ;  /* 0x0000a200ff8c7b82 */ /* 0x000ee20000000a00 */
[----:B0-----:R-:W-:-:S05]  /*05d0*/  IMAD.WIDE R2, R177, 0x4, R2 ;  /* 0x00000004b1027825 */ /* 0x001fca00078e0202 */
[----:B------:R0:W4:Y:S01]  /*05e0*/  LDG.E R150, desc[UR4][R2.64] ;  /* 0x0000000402967981 */ /* 0x000122000c1e1900 */
[----:B------:R-:W-:Y:S01]  /*05f0*/  ISETP.NE.AND.EX P0, PT, RZ, UR7, PT, P0 ;  /* 0x00000007ff007c0c */ /* 0x000fe2000bf05300 */
[----:B------:R-:W-:Y:S01]  /*0600*/  HFMA2.MMA R210, -RZ, RZ, 0, 0 ;  /* 0x00000000ffd27435 */ /* 0x000fe200000001ff */
[----:B--2---:R-:W-:-:S05]  /*0610*/  IMAD R143, R177, R176, RZ ;  /* 0x000000b0b18f7224 */ /* 0x004fca00078e02ff */
[----:B0-----:R-:W-:-:S06]  /*0620*/  SHF.R.S32.HI R2, RZ, 0x1f, R143 ;  /* 0x0000001fff027819 */ /* 0x001fcc000001148f */
[----:B------:R-:W0:Y:S01]  /*0630*/  @P0 LDC.64 R146, c[0x0][0x230] ;  /* 0x00008c00ff920b82 */ /* 0x000e220000000a00 */
[----:B------:R-:W-:-:S04]  /*0640*/  LEA.HI R211, R2, R143, RZ, 0x3 ;  /* 0x0000008f02d37211 */ /* 0x000fc800078f18ff */
[----:B------:R-:W-:-:S05]  /*0650*/  LEA.HI.SX32 R211, R211, R142, 0x1d ;  /* 0x0000008ed3d37211 */ /* 0x000fca00078feaff */
[----:B0-----:R-:W-:-:S05]  /*0660*/  @P0 IMAD.WIDE.U32 R142, R211, 0x10, R146 ;  /* 0x00000010d38e0825 */ /* 0x001fca00078e0092 */
[----:B-----5:R0:W5:Y:S01]  /*0670*/  @P0 LDG.E.128 R8, desc[UR4][R142.64] ;  /* 0x000000048e080981 */ /* 0x020162000c1e1d00 */
[----:B----4-:R-:W-:-:S13]  /*0680*/  ISETP.GE.AND P2, PT, R150, 0x1, PT ;  /* 0x000000019600780c */ /* 0x010fda0003f46270 */
[----:B------:R-:W2:Y:S01]  /*0690*/  @P2 LDC.64 R144, c[0x0][0x220] ;  /* 0x00008800ff902b82 */ /* 0x000ea20000000a00 */
[----:B------:R-:W-:Y:S02]  /*06a0*/  @P2 IADD3 R149, R150, -0x1, RZ ;  /* 0xffffffff96952810 */ /* 0x000fe40007ffe0ff */
[----:B------:R-:W-:-:S03]  /*06b0*/  @P2 LOP3.LUT R3, R0, 0x1f, RZ, 0xc0, !PT ;  /* 0x0000001f00032812 */ /* 0x000fc600078ec0ff */
[----:B------:R-:W-:-:S05]  /*06c0*/  @P2 IMAD R149, R149, R176, RZ ;  /* 0x000000b095952224 */ /* 0x000fca00078e02ff */
[----:B------:R-:W-:-:S04]  /*06d0*/  @P2 SHF.R.S32.HI R148, RZ, 0x1f, R149 ;  /* 0x0000001fff942819 */ /* 0x000fc80000011495 */
[----:B------:R-:W-:-:S04]  /*06e0*/  @P2 LEA.HI R148, R148, R149, RZ, 0x3 ;  /* 0x0000009594942211 */ /* 0x000fc800078f18ff */
[----:B------:R-:W-:Y:S01]  /*06f0*/  @P2 LEA.HI.SX32 R210, R148, R3, 0x1d ;  /* 0x0000000394d22211 */ /* 0x000fe200078feaff */
[----:B---3--:R-:W-:-:S04]  /*0700*/  IMAD.WIDE R2, R177, 0x4, R140 ;  /* 0x00000004b1027825 */ /* 0x008fc800078e028c */
[----:B--2---:R-:W-:Y:S01]  /*0710*/  @P2 IMAD.WIDE.U32 R140, R210, 0x10, R144 ;  /* 0x00000010d28c2825 */ /* 0x004fe200078e0090 */
[----:B------:R0:W5:Y:S04]  /*0720*/  LDG.E R175, desc[UR4][R2.64] ;  /* 0x0000000402af7981 */ /* 0x000168000c1e1900 */
[----:B-1----:R0:W5:Y:S01]  /*0730*/  @P2 LDG.E.128 R4, desc[UR4][R140.64] ;  /* 0x000000048c042981 */ /* 0x002162000c1e1d00 */
        /* <DEDUP_REMOVED lines=8> */
.L_x_13122:
[----:B-----5:R-:W-:Y:S02]  /*07c0*/  SHF.L.U32 R173, R4, 0x10, RZ ;  /* 0x0000001004ad7819 */ /* 0x020fe400000006ff */
[----:B------:R-:W-:-:S03]  /*07d0*/  @P0 SHF.L.U32 R2, R8, 0x10, RZ ;  /* 0x0000001008020819 */ /* 0x000fc600000006ff */
[----:B------:R-:W-:-:S04]  /*07e0*/  FMUL.FTZ R173, R173, UR8 ;  /* 0x00000008adad7c20 */ /* 0x000fc80008410000 */
[----:B------:R-:W-:-:S07]  /*07f0*/  @P0 FADD.FTZ R173, R173, R2 ;  /* 0x00000002adad0221 */ /* 0x000fce0000010000 */
.L_x_13123:
[----:B------:R-:W-:Y:S05]  /*0800*/  BSYNC B0 ;  /* 0x0000000000007941 */ /* 0x000fea0003800000 */
.L_x_13121:
[----:B------:R-:W-:Y:S04]  /*0810*/  BSSY B0, `(.L_x_13124) ;  /* 0x000000d000007945 */ /* 0x000fe80003800000 */
[----:B------:R-:W-:Y:S05]  /*0820*/  @P3 BRA `(.L_x_13125) ;  /* 0x0000000000143947 */ /* 0x000fea0003800000 */
[----:B------:R-:W-:Y:S01]  /*0830*/  MOV R172, RZ ;  /* 0x000000ff00ac7202 */ /* 0x000fe20000000f00 */
[----:B------:R-:W-:Y:S06]  /*0840*/  @!P0 BRA `(.L_x_13126) ;  /* 0x0000000000248947 */ /* 0x000fec0003800000 */
[----:B-----5:R-:W-:-:S04]  /*0850*/  PRMT R172, R8, 0x7632, R172 ;  /* 0x0000763208ac7816 */ /* 0x020fc800000000ac */
[----:B------:R-:W-:Y:S01]  /*0860*/  SHF.L.U32 R172, R172, 0x10, RZ ;  /* 0x00000010acac7819 */ /* 0x000fe200000006ff */
[----:B------:R-:W-:Y:S06]  /*0870*/  BRA `(.L_x_13126) ;  /* 0x0000000000187947 */ /* 0x000fec0003800000 */
.L_x_13125:
[----:B-----5:R-:W-:Y:S02]  /*0880*/  PRMT R2, R4, 0x7632, R2 ;  /* 0x0000763204027816 */ /* 0x020fe40000000002 */
[----:B------:R-:W-:Y:S02]  /*0890*/  @P0 PRMT R3, R8, 0x7632, R3 ;  /* 0x0000763208030816 */ /* 0x000fe40000000003 */
[----:B------:R-:W-:Y:S02]  /*08a0*/  SHF.L.U32 R2, R2, 0x10, RZ ;  /* 0x0000001002027819 */ /* 0x000fe400000006ff */
[----:B------:R-:W-:-:S03]  /*08b0*/  @P0 SHF.L.U32 R3, R3, 0x10, RZ ;  /* 0x0000001003030819 */ /* 0x000fc600000006ff */
[----:B------:R-:W-:-:S04]  /*08c0*/  FMUL.FTZ R172, R2, UR8 ;  /* 0x0000000802ac7c20 */ /* 0x000fc80008410000 */
[----:B------:R-:W-:-:S07]  /*08d0*/  @P0 FADD.FTZ R172, R172, R3 ;  /* 0x00000003acac0221 */ /* 0x000fce0000010000 */
.L_x_13126:
[----:B------:R-:W-:Y:S05]  /*08e0*/  BSYNC B0 ;  /* 0x0000000000007941 */ /* 0x000fea0003800000 */
.L_x_13124:
[----:B------:R-:W-:Y:S04]  /*08f0*/  BSSY B0, `(.L_x_13127) ;  /* 0x000000a000007945 */ /* 0x000fe80003800000 */
[----:B------:R-:W-:Y:S05]  /*0900*/  @P3 BRA `(.L_x_13128) ;  /* 0x0000000000103947 */ /* 0x000fea0003800000 */
[----:B------:R-:W-:Y:S01]  /*0910*/  HFMA2.MMA R171, -RZ, RZ, 0, 0 ;  /* 0x00000000ffab7435 */ /* 0x000fe200000001ff */
[----:B------:R-:W-:Y:S10]  /*0920*/  @!P0 BRA `(.L_x_13129) ;  /* 0x0000000000188947 */ /* 0x000ff40003800000 */
[----:B-----5:R-:W-:Y:S01]  /*0930*/  SHF.L.U32 R171, R9, 0x10, RZ ;  /* 0x0000001009ab7819 */ /* 0x020fe200000006ff */
[----:B------:R-:W-:Y:S06]  /*0940*/  BRA `(.L_x_13129) ;  /* 0x0000000000107947 */ /* 0x000fec0003800000 */
.L_x_13128:
[----:B-----5:R-:W-:Y:S02]  /*0950*/  SHF.L.U32 R171, R5, 0x10, RZ ;  /* 0x0000001005ab7819 */ /* 0x020fe400000006ff */
[----:B------:R-:W-:-:S03]  /*0960*/  @P0 SHF.L.U32 R2, R9, 0x10, RZ ;  /* 0x0000001009020819 */ /* 0x000fc600000006ff */
[----:B------:R-:W-:-:S04]  /*0970*/  FMUL.FTZ R171, R171, UR8 ;  /* 0x00000008abab7c20 */ /* 0x000fc80008410000 */
[----:B------:R-:W-:-:S07]  /*0980*/  @P0 FADD.FTZ R171, R171, R2 ;  /* 0x00000002abab0221 */ /* 0x000fce0000010000 */
.L_x_13129:
[----:B------:R-:W-:Y:S05]  /*0990*/  BSYNC B0 ;  /* 0x0000000000007941 */ /* 0x000fea0003800000 */
.L_x_13127:
[----:B------:R-:W-:Y:S04]  /*09a0*/  BSSY B0, `(.L_x_13130) ;  /* 0x000000d000007945 */ /* 0x000fe80003800000 */
[----:B------:R-:W-:Y:S05]  /*09b0*/  @P3 BRA `(.L_x_13131) ;  /* 0x0000000000143947 */ /* 0x000fea0003800000 */
[----:B------:R-:W-:Y:S01]  /*09c0*/  MOV R170, RZ ;  /* 0x000000ff00aa7202 */ /* 0x000fe20000000f00 */
[----:B------:R-:W-:Y:S06]  /*09d0*/  @!P0 BRA `(.L_x_13132) ;  /* 0x0000000000248947 */ /* 0x000fec0003800000 */
[----:B-----5:R-:W-:-:S04]  /*09e0*/  PRMT R170, R9, 0x7632, R170 ;  /* 0x0000763209aa7816 */ /* 0x020fc800000000aa */
[----:B------:R-:W-:Y:S01]  /*09f0*/  SHF.L.U32 R170, R170, 0x10, RZ ;  /* 0x00000010aaaa7819 */ /* 0x000fe200000006ff */
[----:B------:R-:W-:Y:S06]  /*0a00*/  BRA `(.L_x_13132) ;  /* 0x0000000000187947 */ /* 0x000fec0003800000 */
.L_x_13131:
[----:B-----5:R-:W-:Y:S02]  /*0a10*/  PRMT R2, R5, 0x7632, R2 ;  /* 0x0000763205027816 */ /* 0x020fe40000000002 */
[----:B------:R-:W-:Y:S02]  /*0a20*/  @P0 PRMT R3, R9, 0x7632, R3 ;  /* 0x0000763209030816 */ /* 0x000fe40000000003 */
[----:B------:R-:W-:Y:S02]  /*0a30*/  SHF.L.U32 R2, R2, 0x10, RZ ;  /* 0x0000001002027819 */ /* 0x000fe400000006ff */
[----:B------:R-:W-:-:S03]  /*0a40*/  @P0 SHF.L.U32 R3, R3, 0x10, RZ ;  /* 0x0000001003030819 */ /* 0x000fc600000006ff */
[----:B------:R-:W-:-:S04]  /*0a50*/  FMUL.FTZ R170, R2, UR8 ;  /* 0x0000000802aa7c20 */ /* 0x000fc80008410000 */
[----:B------:R-:W-:-:S07]  /*0a60*/  @P0 FADD.FTZ R170, R170, R3 ;  /* 0x00000003aaaa0221 */ /* 0x000fce0000010000 */
.L_x_13132:
[----:B------:R-:W-:Y:S05]  /*0a70*/  BSYNC B0 ;  /* 0x0000000000007941 */ /* 0x000fea0003800000 */
.L_x_13130:
[----:B------:R-:W-:Y:S04]  /*0a80*/  BSSY B0, `(.L_x_13133) ;  /* 0x000000a000007945 */ /* 0x000fe80003800000 */
[----:B------:R-:W-:Y:S05]  /*0a90*/  @P3 BRA `(.L_x_13134) ;  /* 0x0000000000103947 */ /* 0x000fea0003800000 */
[----:B------:R-:W-:Y:S01]  /*0aa0*/  HFMA2.MMA R169, -RZ, RZ, 0, 0 ;  /* 0x00000000ffa97435 */ /* 0x000fe200000001ff */
[----:B------:R-:W-:Y:S10]  /*0ab0*/  @!P0 BRA `(.L_x_13135) ;  /* 0x0000000000188947 */ /* 0x000ff40003800000 */
[----:B-----5:R-:W-:Y:S01]  /*0ac0*/  SHF.L.U32 R169, R10, 0x10, RZ ;  /* 0x000000100aa97819 */ /* 0x020fe200000006ff */
[----:B------:R-:W-:Y:S06]  /*0ad0*/  BRA `(.L_x_13135) ;  /* 0x0000000000107947 */ /* 0x000fec0003800000 */
.L_x_13134:
[----:B-----5:R-:W-:Y:S02]  /*0ae0*/  SHF.L.U32 R169, R6, 0x10, RZ ;  /* 0x0000001006a97819 */ /* 0x020fe400000006ff */
[----:B------:R-:W-:-:S03]  /*0af0*/  @P0 SHF.L.U32 R2, R10, 0x10, RZ ;  /* 0x000000100a020819 */ /* 0x000fc600000006ff */
[----:B------:R-:W-:-:S04]  /*0b00*/  FMUL.FTZ R169, R169, UR8 ;  /* 0x00000008a9a97c20 */ /* 0x000fc80008410000 */
[----:B------:R-:W-:-:S07]  /*0b10*/  @P0 FADD.FTZ R169, R169, R2 ;  /* 0x00000002a9a90221 */ /* 0x000fce0000010000 */
.L_x_13135:
[----:B------:R-:W-:Y:S05]  /*0b20*/  BSYNC B0 ;  /* 0x0000000000007941 */ /* 0x000fea0003800000 */
.L_x_13133:
[----:B------:R-:W-:Y:S04]  /*0b30*/  BSSY B0, `(.L_x_13136) ;  /* 0x000000d000007945 */ /* 0x000fe80003800000 */
[----:B------:R-:W-:Y:S05]  /*0b40*/  @P3 BRA `(.L_x_13137) ;  /* 0x0000000000143947 */ /* 0x000fea0003800000 */
[----:B------:R-:W-:Y:S01]  /*0b50*/  MOV R168, RZ ;  /* 0x000000ff00a87202 */ /* 0x000fe20000000f00 */
[----:B------:R-:W-:Y:S06]  /*0b60*/  @!P0 BRA `(.L_x_13138) ;  /* 0x0000000000248947 */ /* 0x000fec0003800000 */
[----:B-----5:R-:W-:-:S04]  /*0b70*/  PRMT R168, R10, 0x7632, R168 ;  /* 0x000076320aa87816 */ /* 0x020fc800000000a8 */
[----:B------:R-:W-:Y:S01]  /*0b80*/  SHF.L.U32 R168, R168, 0x10, RZ ;  /* 0x00000010a8a87819 */ /* 0x000fe200000006ff */
[----:B------:R-:W-:Y:S06]  /*0b90*/  BRA `(.L_x_13138) ;  /* 0x0000000000187947 */ /* 0x000fec0003800000 */
.L_x_13137:
[----:B-----5:R-:W-:Y:S02]  /*0ba0*/  PRMT R2, R6, 0x7632, R2 ;  /* 0x0000763206027816 */ /* 0x020fe40000000002 */
[----:B------:R-:W-:Y:S02]  /*0bb0*/  @P0 PRMT R3, R10, 0x7632, R3 ;  /* 0x000076320a030816 */ /* 0x000fe40000000003 */
[----:B------:R-:W-:Y:S02]  /*0bc0*/  SHF.L.U32 R2, R2, 0x10, RZ ;  /* 0x0000001002027819 */ /* 0x000fe400000006ff */
[----:B------:R-:W-:-:S03]  /*0bd0*/  @P0 SHF.L.U32 R3, R3, 0x10, RZ ;  /* 0x0000001003030819 */ /* 0x000fc600000006ff */
[----:B------:R-:W-:-:S04]  /*0be0*/  FMUL.FTZ R168, R2, UR8 ;  /* 0x0000000802a87c20 */ /* 0x000fc80008410000 */
[----:B------:R-:W-:-:S07]  /*0bf0*/  @P0 FADD.FTZ R168, R168, R3 ;  /* 0x00000003a8a80221 */ /* 0x000fce0000010000 */
.L_x_13138:
[----:B------:R-:W-:Y:S05]  /*0c00*/  BSYNC B0 ;  /* 0x0000000000007941 */ /* 0x000fea0003800000 */
.L_x_13136:
[----:B------:R-:W-:Y:S04]  /*0c10*/  BSSY B0, `(.L_x_13139) ;  /* 0x000000a000007945 */ /* 0x000fe80003800000 */
[----:B------:R-:W-:Y:S05]  /*0c20*/  @P3 BRA `(.L_x_13140) ;  /* 0x0000000000103947 */ /* 0x000fea0003800000 */
[----:B------:R-:W-:Y:S01]  /*0c30*/  HFMA2.MMA R167, -RZ, RZ, 0, 0 ;  /* 0x00000000ffa77435 */ /* 0x000fe200000001ff */
[----:B------:R-:W-:Y:S10]  /*0c40*/  @!P0 BRA `(.L_x_13141) ;  /* 0x0000000000188947 */ /* 0x000ff40003800000 */
[----:B-----5:R-:W-:Y:S01]  /*0c50*/  SHF.L.U32 R167, R11, 0x10, RZ ;  /* 0x000000100ba77819 */ /* 0x020fe200000006ff */
[----:B------:R-:W-:Y:S06]  /*0c60*/  BRA `(.L_x_13141) ;  /* 0x0000000000107947 */ /* 0x000fec0003800000 */
.L_x_13140:
[----:B-----5:R-:W-:Y:S02]  /*0c70*/  SHF.L.U32 R167, R7, 0x10, RZ ;  /* 0x0000001007a77819 */ /* 0x020fe400000006ff */
[----:B------:R-:W-:-:S03]  /*0c80*/  @P0 SHF.L.U32 R2, R11, 0x10, RZ ;  /* 0x000000100b020819 */ /* 0x000fc600000006ff */
[----:B------:R-:W-:-:S04]  /*0c90*/  FMUL.FTZ R167, R167, UR8 ;  /* 0x00000008a7a77c20 */ /* 0x000fc80008410000 */
[----:B------:R-:W-:-:S07]  /*0ca0*/  @P0 FADD.FTZ R167, R167, R2 ;  /* 0x00000002a7a70221 */ /* 0x000fce0000010000 */
.L_x_13141:
[----:B------:R-:W-:Y:S05]  /*0cb0*/  BSYNC B0 ;  /* 0x0000000000007941 */ /* 0x000fea0003800000 */
.L_x_13139:
[----:B------:R-:W-:Y:S04]  /*0cc0*/  BSSY B0, `(.L_x_13142) ;  /* 0x000000d000007945 */ /* 0x000fe80003800000 */
[----:B------:R-:W-:Y:S05]  /*0cd0*/  @P3 BRA `(.L_x_13143) ;  /* 0x0000000000143947 */ /* 0x000fea0003800000 */
[----:B------:R-:W-:Y:S01]  /*0ce0*/  MOV R166, RZ ;  /* 0x000000ff00a67202 */ /* 0x000fe20000000f00 */
[----:B------:R-:W-:Y:S06]  /*0cf0*/  @!P0 BRA `(.L_x_13144) ;  /* 0x0000000000248947 */ /* 0x000fec0003800000 */
[----:B-----5:R-:W-:-:S04]  /*0d00*/  PRMT R166, R11, 0x7632, R166 ;  /* 0x000076320ba67816 */ /* 0x020fc800000000a6 */
[----:B------:R-:W-:Y:S01]  /*0d10*/  SHF.L.U32 R166, R166, 0x10, RZ ;  /* 0x00000010a6a67819 */ /* 0x000fe200000006ff */
[----:B------:R-:W-:Y:S06]  /*0d20*/  BRA `(.L_x_13144) ;  /* 0x0000000000187947 */ /* 0x000fec0003800000 */
.L_x_13143:
[----:B-----5:R-:W-:Y:S02]  /*0d30*/  PRMT R2, R7, 0x7632, R2 ;  /* 0x0000763207027816 */ /* 0x020fe40000000002 */
[----:B------:R-:W-:Y:S02]  /*0d40*/  @P0 PRMT R3, R11, 0x7632, R3 ;  /* 0x000076320b030816 */ /* 0x000fe40000000003 */
[----:B------:R-:W-:Y:S02]  /*0d50*/  SHF.L.U32 R2, R2, 0x10, RZ ;  /* 0x0000001002027819 */ /* 0x000fe400000006ff */
[----:B------:R-:W-:-:S03]  /*0d60*/  @P0 SHF.L.U32 R3, R3, 0x10, RZ ;  /* 0x0000001003030819 */ /* 0x000fc600000006ff */
[----:B------:R-:W-:-:S04]  /*0d70*/  FMUL.FTZ R166, R2, UR8 ;  /* 0x0000000802a67c20 */ /* 0x000fc80008410000 */
[----:B------:R-:W-:-:S07]  /*0d80*/  @P0 FADD.FTZ R166, R166, R3 ;  /* 0x00000003a6a60221 */ /* 0x000fce0000010000 */
.L_x_13144:
[----:B------:R-:W-:Y:S05]  /*0d90*/  BSYNC B0 ;  /* 0x0000000000007941 */ /* 0x000fea0003800000 */
.L_x_13142:
        /* <DEDUP_REMOVED lines=21> */
.L_x_13146:
[----:B-----5:R-:W-:Y:S02]  /*0ef0*/  SHF.L.U32 R165, R4, 0x10, RZ ;  /* 0x0000001004a57819 */ /* 0x020fe400000006ff */
[----:B0-----:R-:W-:-:S03]  /*0f00*/  @P0 SHF.L.U32 R140, R8, 0x10, RZ ;  /* 0x00000010088c0819 */ /* 0x001fc600000006ff */
[----:B------:R-:W-:-:S04]  /*0f10*/  FMUL.FTZ R165, R165, UR8 ;  /* 0x00000008a5a57c20 */ /* 0x000fc80008410000 */
[----:B------:R-:W-:-:S07]  /*0f20*/  @P0 FADD.FTZ R165, R140, R165 ;  /* 0x000000a58ca50221 */ /* 0x000fce0000010000 */
.L_x_13147:
[----:B------:R-:W-:Y:S05]  /*0f30*/  BSYNC B0 ;  /* 0x0000000000007941 */ /* 0x000fea0003800000 */
.L_x_13145:
[----:B------:R-:W-:Y:S04]  /*0f40*/  BSSY B0, `(.L_x_13148) ;  /* 0x000000d000007945 */ /* 0x000fe80003800000 */
[----:B------:R-:W-:Y:S05]  /*0f50*/  @P3 BRA `(.L_x_13149) ;  /* 0x0000000000143947 */ /* 0x000fea0003800000 */
[----:B------:R-:W-:Y:S01]  /*0f60*/  MOV R164, RZ ;  /* 0x000000ff00a47202 */ /* 0x000fe20000000f00 */
[----:B------:R-:W-:Y:S06]  /*0f70*/  @!P0 BRA `(.L_x_13150) ;  /* 0x0000000000248947 */ /* 0x000fec0003800000 */
[----:B-----5:R-:W-:-:S04]  /*0f80*/  PRMT R164, R8, 0x7632, R164 ;  /* 0x0000763208a47816 */ /* 0x020fc800000000a4 */
[----:B------:R-:W-:Y:S01]  /*0f90*/  SHF.L.U32 R164, R164, 0x10, RZ ;  /* 0x00000010a4a47819 */ /* 0x000fe200000006ff */
[----:B------:R-:W-:Y:S06]  /*0fa0*/  BRA `(.L_x_13150) ;  /* 0x0000000000187947 */ /* 0x000fec0003800000 */
.L_x_13149:
[----:B0----5:R-:W-:Y:S02]  /*0fb0*/  PRMT R140, R4, 0x7632, R140 ;  /* 0x00007632048c7816 */ /* 0x021fe4000000008c */
[----:B------:R-:W-:Y:S02]  /*0fc0*/  @P0 PRMT R141, R8, 0x7632, R141 ;  /* 0x00007632088d0816 */ /* 0x000fe4000000008d */
[----:B------:R-:W-:Y:S02]  /*0fd0*/  SHF.L.U32 R140, R140, 0x10, RZ ;  /* 0x000000108c8c7819 */ /* 0x000fe400000006ff */
[----:B------:R-:W-:-:S03]  /*0fe0*/  @P0 SHF.L.U32 R141, R141, 0x10, RZ ;  /* 0x000000108d8d0819 */ /* 0x000fc600000006ff */
[----:B------:R-:W-:-:S04]  /*0ff0*/  FMUL.FTZ R164, R140, UR8 ;  /* 0x000000088ca47c20 */ /* 0x000fc80008410000 */
[----:B------:R-:W-:-:S07]  /*1000*/  @P0 FADD.FTZ R164, R164, R141 ;  /* 0x0000008da4a40221 */ /* 0x000fce0000010000 */
.L_x_13150:
[----:B------:R-:W-:Y:S05]  /*1010*/  BSYNC B0 ;  /* 0x0000000000007941 */ /* 0x000fea0003800000 */
.L_x_13148:
[----:B------:R-:W-:Y:S04]  /*1020*/  BSSY B0, `(.L_x_13151) ;  /* 0x000000a000007945 */ /* 0x000fe80003800000 */
[----:B------:R-:W-:Y:S05]  /*1030*/  @P3 BRA `(.L_x_13152) ;  /* 0x0000000000103947 */ /* 0x000fea0003800000 */
[----:B------:R-:W-:Y:S01]  /*1040*/  HFMA2.MMA R163, -RZ, RZ, 0, 0 ;  /* 0x00000000ffa37435 */ /* 0x000fe200000001ff */
[----:B------:R-:W-:Y:S10]  /*1050*/  @!P0 BRA `(.L_x_13153) ;  /* 0x0000000000188947 */ /* 0x000ff40003800000 */
[----:B-----5:R-:W-:Y:S01]  /*1060*/  SHF.L.U32 R163, R9, 0x10, RZ ;  /* 0x0000001009a37819 */ /* 0x020fe200000006ff */
[----:B------:R-:W-:Y:S06]  /*1070*/  BRA `(.L_x_13153) ;  /* 0x0000000000107947 */ /* 0x000fec0003800000 */
.L_x_13152:
[----:B-----5:R-:W-:Y:S02]  /*1080*/  SHF.L.U32 R163, R5, 0x10, RZ ;  /* 0x0000001005a37819 */ /* 0x020fe400000006ff */
[----:B0-----:R-:W-:-:S03]  /*1090*/  @P0 SHF.L.U32 R140, R9, 0x10, RZ ;  /* 0x00000010098c0819 */ /* 0x001fc600000006ff */
[----:B------:R-:W-:-:S04]  /*10a0*/  FMUL.FTZ R163, R163, UR8 ;  /* 0x00000008a3a37c20 */ /* 0x000fc80008410000 */
[----:B------:R-:W-:-:S07]  /*10b0*/  @P0 FADD.FTZ R163, R140, R163 ;  /* 0x000000a38ca30221 */ /* 0x000fce0000010000 */
.L_x_13153:
[----:B------:R-:W-:Y:S05]  /*10c0*/  BSYNC B0 ;  /* 0x0000000000007941 */ /* 0x000fea0003800000 */
.L_x_13151:
[----:B------:R-:W-:Y:S04]  /*10d0*/  BSSY B0, `(.L_x_13154) ;  /* 0x000000d000007945 */ /* 0x000fe80003800000 */
[----:B------:R-:W-:Y:S05]  /*10e0*/  @P3 BRA `(.L_x_13155) ;  /* 0x0000000000143947 */ /* 0x000fea0003800000 */
[----:B------:R-:W-:Y:S01]  /*10f0*/  MOV R162, RZ ;  /* 0x000000ff00a27202 */ /* 0x000fe20000000f00 */
[----:B------:R-:W-:Y:S06]  /*1100*/  @!P0 BRA `(.L_x_13156) ;  /* 0x0000000000248947 */ /* 0x000fec0003800000 */
[----:B-----5:R-:W-:-:S04]  /*1110*/  PRMT R162, R9, 0x7632, R162 ;  /* 0x0000763209a27816 */ /* 0x020fc800000000a2 */
[----:B------:R-:W-:Y:S01]  /*1120*/  SHF.L.U32 R162, R162, 0x10, RZ ;  /* 0x00000010a2a27819 */ /* 0x000fe200000006ff */
[----:B------:R-:W-:Y:S06]  /*1130*/  BRA `(.L_x_13156) ;  /* 0x0000000000187947 */ /* 0x000fec0003800000 */
.L_x_13155:
[----:B0----5:R-:W-:Y:S02]  /*1140*/  PRMT R140, R5, 0x7632, R140 ;  /* 0x00007632058c7816 */ /* 0x021fe4000000008c */
[----:B------:R-:W-:Y:S02]  /*1150*/  @P0 PRMT R141, R9, 0x7632, R141 ;  /* 0x00007632098d0816 */ /* 0x000fe4000000008d */
[----:B------:R-:W-:Y:S02]  /*1160*/  SHF.L.U32 R140, R140, 0x10, RZ ;  /* 0x000000108c8c7819 */ /* 0x000fe400000006ff */
[----:B------:R-:W-:-:S03]  /*1170*/  @P0 SHF.L.U32 R141, R141, 0x10, RZ ;  /* 0x000000108d8d0819 */ /* 0x000fc600000006ff */
[----:B------:R-:W-:-:S04]  /*1180*/  FMUL.FTZ R162, R140, UR8 ;  /* 0x000000088ca27c20 */ /* 0x000fc80008410000 */
[----:B------:R-:W-:-:S07]  /*1190*/  @P0 FADD.FTZ R162, R162, R141 ;  /* 0x0000008da2a20221 */ /* 0x000fce0000010000 */
.L_x_13156:
[----:B------:R-:W-:Y:S05]  /*11a0*/  BSYNC B0 ;  /* 0x0000000000007941 */ /* 0x000fea0003800000 */
.L_x_13154:
[----:B------:R-:W-:Y:S04]  /*11b0*/  BSSY B0, `(.L_x_13157) ;  /* 0x000000a000007945 */ /* 0x000fe80003800000 */
[----:B------:R-:W-:Y:S05]  /*11c0*/  @P3 BRA `(.L_x_13158) ;  /* 0x0000000000103947 */ /* 0x000fea0003800000 */
[----:B------:R-:W-:Y:S01]  /*11d0*/  HFMA2.MMA R161, -RZ, RZ, 0, 0 ;  /* 0x00000000ffa17435 */ /* 0x000fe200000001ff */
[----:B------:R-:W-:Y:S10]  /*11e0*/  @!P0 BRA `(.L_x_13159) ;  /* 0x0000000000188947 */ /* 0x000ff40003800000 */
[----:B-----5:R-:W-:Y:S01]  /*11f0*/  SHF.L.U32 R161, R10, 0x10, RZ ;  /* 0x000000100aa17819 */ /* 0x020fe200000006ff */
[----:B------:R-:W-:Y:S06]  /*1200*/  BRA `(.L_x_13159) ;  /* 0x0000000000107947 */ /* 0x000fec0003800000 */
.L_x_13158:
[----:B-----5:R-:W-:Y:S02]  /*1210*/  SHF.L.U32 R161, R6, 0x10, RZ ;  /* 0x0000001006a17819 */ /* 0x020fe400000006ff */
[----:B0-----:R-:W-:-:S03]  /*1220*/  @P0 SHF.L.U32 R140, R10, 0x10, RZ ;  /* 0x000000100a8c0819 */ /* 0x001fc600000006ff */
[----:B------:R-:W-:-:S04]  /*1230*/  FMUL.FTZ R161, R161, UR8 ;  /* 0x00000008a1a17c20 */ /* 0x000fc80008410000 */
[----:B------:R-:W-:-:S07]  /*1240*/  @P0 FADD.FTZ R161, R140, R161 ;  /* 0x000000a18ca10221 */ /* 0x000fce0000010000 */
.L_x_13159:
[----:B------:R-:W-:Y:S05]  /*1250*/  BSYNC B0 ;  /* 0x0000000000007941 */ /* 0x000fea0003800000 */
.L_x_13157:
[----:B------:R-:W-:Y:S04]  /*1260*/  BSSY B0, `(.L_x_13160) ;  /* 0x000000d000007945 */ /* 0x000fe80003800000 */
[----:B------:R-:W-:Y:S05]  /*1270*/  @P3 BRA `(.L_x_13161) ;  /* 0x0000000000143947 */ /* 0x000fea0003800000 */
[----:B------:R-:W-:Y:S01]  /*1280*/  MOV R160, RZ ;  /* 0x000000ff00a07202 */ /* 0x000fe20000000f00 */
[----:B------:R-:W-:Y:S06]  /*1290*/  @!P0 BRA `(.L_x_13162) ;  /* 0x0000000000248947 */ /* 0x000fec0003800000 */
[----:B-----5:R-:W-:-:S04]  /*12a0*/  PRMT R160, R10, 0x7632, R160 ;  /* 0x000076320aa07816 */ /* 0x020fc800000000a0 */
[----:B------:R-:W-:Y:S01]  /*12b0*/  SHF.L.U32 R160, R160, 0x10, RZ ;  /* 0x00000010a0a07819 */ /* 0x000fe200000006ff */
[----:B------:R-:W-:Y:S06]  /*12c0*/  BRA `(.L_x_13162) ;  /* 0x0000000000187947 */ /* 0x000fec0003800000 */
.L_x_13161:
[----:B0----5:R-:W-:Y:S02]  /*12d0*/  PRMT R140, R6, 0x7632, R140 ;  /* 0x00007632068c7816 */ /* 0x021fe4000000008c */
[----:B------:R-:W-:Y:S02]  /*12e0*/  @P0 PRMT R141, R10, 0x7632, R141 ;  /* 0x000076320a8d0816 */ /* 0x000fe4000000008d */
[----:B------:R-:W-:Y:S02]  /*12f0*/  SHF.L.U32 R140, R140, 0x10, RZ ;  /* 0x000000108c8c7819 */ /* 0x000fe400000006ff */
[----:B------:R-:W-:-:S03]  /*1300*/  @P0 SHF.L.U32 R141, R141, 0x10, RZ ;  /* 0x000000108d8d0819 */ /* 0x000fc600000006ff */
[----:B------:R-:W-:-:S04]  /*1310*/  FMUL.FTZ R160, R140, UR8 ;  /* 0x000000088ca07c20 */ /* 0x000fc80008410000 */
[----:B------:R-:W-:-:S07]  /*1320*/  @P0 FADD.FTZ R160, R160, R141 ;  /* 0x0000008da0a00221 */ /* 0x000fce0000010000 */
.L_x_13162:
[----:B------:R-:W-:Y:S05]  /*1330*/  BSYNC B0 ;  /* 0x0000000000007941 */ /* 0x000fea0003800000 */
.L_x_13160:
[----:B------:R-:W-:Y:S04]  /*1340*/  BSSY B0, `(.L_x_13163) ;  /* 0x000000a000007945 */ /* 0x000fe80003800000 */
[----:B------:R-:W-:Y:S05]  /*1350*/  @P3 BRA `(.L_x_13164) ;  /* 0x0000000000103947 */ /* 0x000fea0003800000 */
[----:B------:R-:W-:Y:S01]  /*1360*/  HFMA2.MMA R159, -RZ, RZ, 0, 0 ;  /* 0x00000000ff9f7435 */ /* 0x000fe200000001ff */
[----:B------:R-:W-:Y:S10]  /*1370*/  @!P0 BRA `(.L_x_13165) ;  /* 0x0000000000188947 */ /* 0x000ff40003800000 */
[----:B-----5:R-:W-:Y:S01]  /*1380*/  SHF.L.U32 R159, R11, 0x10, RZ ;  /* 0x000000100b9f7819 */ /* 0x020fe200000006ff */
[----:B------:R-:W-:Y:S06]  /*1390*/  BRA `(.L_x_13165) ;  /* 0x0000000000107947 */ /* 0x000fec0003800000 */
.L_x_13164:
[----:B-----5:R-:W-:Y:S02]  /*13a0*/  SHF.L.U32 R159, R7, 0x10, RZ ;  /* 0x00000010079f7819 */ /* 0x020fe400000006ff */
[----:B0-----:R-:W-:-:S03]  /*13b0*/  @P0 SHF.L.U32 R140, R11, 0x10, RZ ;  /* 0x000000100b8c0819 */ /* 0x001fc600000006ff */
[----:B------:R-:W-:-:S04]  /*13c0*/  FMUL.FTZ R159, R159, UR8 ;  /* 0x000000089f9f7c20 */ /* 0x000fc80008410000 */
[----:B------:R-:W-:-:S07]  /*13d0*/  @P0 FADD.FTZ R159, R140, R159 ;  /* 0x0000009f8c9f0221 */ /* 0x000fce0000010000 */
.L_x_13165:
[----:B------:R-:W-:Y:S05]  /*13e0*/  BSYNC B0 ;  /* 0x0000000000007941 */ /* 0x000fea0003800000 */
.L_x_13163:
[----:B------:R-:W-:Y:S04]  /*13f0*/  BSSY B0, `(.L_x_13166) ;  /* 0x000000d000007945 */ /* 0x000fe80003800000 */
[----:B------:R-:W-:Y:S05]  /*1400*/  @P3 BRA `(.L_x_13167) ;  /* 0x0000000000143947 */ /* 0x000fea0003800000 */
[----:B------:R-:W-:Y:S01]  /*1410*/  MOV R158, RZ ;  /* 0x000000ff009e7202 */ /* 0x000fe20000000f00 */
[----:B------:R-:W-:Y:S06]  /*1420*/  @!P0 BRA `(.L_x_13168) ;  /* 0x0000000000248947 */ /* 0x000fec0003800000 */
[----:B-----5:R-:W-:-:S04]  /*1430*/  PRMT R158, R11, 0x7632, R158 ;  /* 0x000076320b9e7816 */ /* 0x020fc8000000009e */
[----:B------:R-:W-:Y:S01]  /*1440*/  SHF.L.U32 R158, R158, 0x10, RZ ;  /* 0x000000109e9e7819 */ /* 0x000fe200000006ff */
[----:B------:R-:W-:Y:S06]  /*1450*/  BRA `(.L_x_13168) ;  /* 0x0000000000187947 */ /* 0x000fec0003800000 */
.L_x_13167:
[----:B0----5:R-:W-:Y:S02]  /*1460*/  PRMT R140, R7, 0x7632, R140 ;  /* 0x00007632078c7816 */ /* 0x021fe4000000008c */
[----:B------:R-:W-:Y:S02]  /*1470*/  @P0 PRMT R141, R11, 0x7632, R141 ;  /* 0x000076320b8d0816 */ /* 0x000fe4000000008d */
[----:B------:R-:W-:Y:S02]  /*1480*/  SHF.L.U32 R140, R140, 0x10, RZ ;  /* 0x000000108c8c7819 */ /* 0x000fe400000006ff */
[----:B------:R-:W-:-:S03]  /*1490*/  @P0 SHF.L.U32 R141, R141, 0x10, RZ ;  /* 0x000000108d8d0819 */ /* 0x000fc600000006ff */
[----:B------:R-:W-:-:S04]  /*14a0*/  FMUL.FTZ R158, R140, UR8 ;  /* 0x000000088c9e7c20 */ /* 0x000fc80008410000 */
[----:B------:R-:W-:-:S07]  /*14b0*/  @P0 FADD.FTZ R158, R158, R141 ;  /* 0x0000008d9e9e0221 */ /* 0x000fce0000010000 */
.L_x_13168:
[----:B------:R-:W-:Y:S05]  /*14c0*/  BSYNC B0 ;  /* 0x0000000000007941 */ /* 0x000fea0003800000 */
.L_x_13166:
[----:B------:R-:W1:Y:S01]  /*14d0*/  @P2 LDC.64 R146, c[0x0][0x220] ;  /* 0x00008800ff922b82 */ /* 0x000e620000000a00 */
[----:B0-----:R-:W-:Y:S01]  /*14e0*/  @P2 IADD3 R151, R210, 0x40, RZ ;  /* 0x00000040d2972810 */ /* 0x001fe20007ffe0ff */
[----:B------:R-:W-:Y:S01]  /*14f0*/  IMAD.WIDE.U32 R144, R153, 0x10, R2 ;  /* 0x0000001099907825 */ /* 0x000fe200078e0002 */
[----:B------:R-:W-:Y:S02]  /*1500*/  IADD3 R179, R211, 0x40, RZ ;  /* 0x00000040d3b37810 */ /* 0x000fe40007ffe0ff */
[----:B------:R-:W-:Y:S02]  /*1510*/  F2FP.BF16.F32.PACK_AB R143, R158, R159 ;  /* 0x0000009f9e8f723e */ /* 0x000fe400000010ff */
[----:B------:R-:W-:Y:S01]  /*1520*/  F2FP.BF16.F32.PACK_AB R142, R160, R161 ;  /* 0x000000a1a08e723e */ /* 0x000fe200000010ff */
[----:B------:R-:W0:Y:S01]  /*1530*/  @P0 LDC.64 R148, c[0x0][0x230] ;  /* 0x00008c00ff940b82 */ /* 0x000e220000000a00 */
[----:B------:R-:W-:Y:S02]  /*1540*/  F2FP.BF16.F32.PACK_AB R141, R162, R163 ;  /* 0x000000a3a28d723e */ /* 0x000fe400000010ff */
[----:B------:R-:W-:-:S05]  /*1550*/  F2FP.BF16.F32.PACK_AB R140, R164, R165 ;  /* 0x000000a5a48c723e */ /* 0x000fca00000010ff */
[----:B------:R2:W-:Y:S01]  /*1560*/  STG.E.128 desc[UR4][R144.64], R140 ;  /* 0x0000008c90007986 */ /* 0x0005e2000c101d04 */
[----:B-1----:R-:W-:-:S05]  /*1570*/  @P2 IMAD.WIDE.U32 R146, R151, 0x10, R146 ;  /* 0x0000001097922825 */ /* 0x002fca00078e0092 */
[----:B-----5:R2:W5:Y:S01]  /*1580*/  @P2 LDG.E.128 R4, desc[UR4][R146.64] ;  /* 0x0000000492042981 */ /* 0x020562000c1e1d00 */
[----:B0-----:R-:W-:-:S05]  /*1590*/  @P0 IMAD.WIDE.U32 R148, R179, 0x10, R148 ;  /* 0x00000010b3940825 */ /* 0x001fca00078e0094 */
[----:B------:R2:W5:Y:S01]  /*15a0*/  @P0 LDG.E.128 R8, desc[UR4][R148.64] ;  /* 0x0000000494080981 */ /* 0x000562000c1e1d00 */
[----:B------:R-:W-:Y:S04]  /*15b0*/  BSSY B0, `(.L_x_13169) ;  /* 0x000000a000007945 */ /* 0x000fe80003800000 */
[----:B------:R-:W-:Y:S05]  /*15c0*/  @P3 BRA `(.L_x_13170) ;  /* 0x0000000000103947 */ /* 0x000fea0003800000 */
[----:B------:R-:W-:Y:S01]  /*15d0*/  HFMA2.MMA R157, -RZ, RZ, 0, 0 ;  /* 0x00000000ff9d7435 */ /* 0x000fe200000001ff */
[----:B------:R-:W-:Y:S10]  /*15e0*/  @!P0 BRA `(.L_x_13171) ;  /* 0x0000000000188947 */ /* 0x000ff40003800000 */
[----:B-----5:R-:W-:Y:S01]  /*15f0*/  SHF.L.U32 R157, R8, 0x10, RZ ;  /* 0x00000010089d7819 */ /* 0x020fe200000006ff */
[----:B------:R-:W-:Y:S06]  /*1600*/  BRA `(.L_x_13171) ;  /* 0x0000000000107947 */ /* 0x000fec0003800000 */
.L_x_13170:
[----:B-----5:R-:W-:Y:S02]  /*1610*/  SHF.L.U32 R157, R4, 0x10, RZ ;  /* 0x00000010049d7819 */ /* 0x020fe400000006ff */
[----:B--2---:R-:W-:-:S03]  /*1620*/  @P0 SHF.L.U32 R140, R8, 0x10, RZ ;  /* 0x00000010088c0819 */ /* 0x004fc600000006ff */
[----:B------:R-:W-:-:S04]  /*1630*/  FMUL.FTZ R157, R157, UR8 ;  /* 0x000000089d9d7c20 */ /* 0x000fc80008410000 */
[----:B------:R-:W-:-:S07]  /*1640*/  @P0 FADD.FTZ R157, R140, R157 ;  /* 0x0000009d8c9d0221 */ /* 0x000fce0000010000 */
.L_x_13171:
[----:B------:R-:W-:Y:S05]  /*1650*/  BSYNC B0 ;  /* 0x0000000000007941 */ /* 0x000fea0003800000 */
.L_x_13169:
[----:B------:R-:W-:Y:S04]  /*1660*/  BSSY B0, `(.L_x_13172) ;  /* 0x000000d000007945 */ /* 0x000fe80003800000 */
[----:B------:R-:W-:Y:S05]  /*1670*/  @P3 BRA `(.L_x_13173) ;  /* 0x0000000000143947 */ /* 0x000fea0003800000 */
[----:B------:R-:W-:Y:S01]  /*1680*/  MOV R156, RZ ;  /* 0x000000ff009c7202 */ /* 0x000fe20000000f00 */
[----:B------:R-:W-:Y:S06]  /*1690*/  @!P0 BRA `(.L_x_13174) ;  /* 0x0000000000248947 */ /* 0x000fec0003800000 */
[----:B-----5:R-:W-:-:S04]  /*16a0*/  PRMT R156, R8, 0x7632, R156 ;  /* 0x00007632089c7816 */ /* 0x020fc8000000009c */
[----:B------:R-:W-:Y:S01]  /*16b0*/  SHF.L.U32 R156, R156, 0x10, RZ ;  /* 0x000000109c9c7819 */ /* 0x000fe200000006ff */
[----:B------:R-:W-:Y:S06]  /*16c0*/  BRA `(.L_x_13174) ;  /* 0x0000000000187947 */ /* 0x000fec0003800000 */
.L_x_13173:
[----:B--2--5:R-:W-:Y:S02]  /*16d0*/  PRMT R140, R4, 0x7632, R140 ;  /* 0x00007632048c7816 */ /* 0x024fe4000000008c */
[----:B------:R-:W-:Y:S02]  /*16e0*/  @P0 PRMT R141, R8, 0x7632, R141 ;  /* 0x00007632088d0816 */ /* 0x000fe4000000008d */
[----:B------:R-:W-:Y:S02]  /*16f0*/  SHF.L.U32 R140, R140, 0x10, RZ ;  /* 0x000000108c8c7819 */ /* 0x000fe400000006ff */
[----:B------:R-:W-:-:S03]  /*1700*/  @P0 SHF.L.U32 R141, R141, 0x10, RZ ;  /* 0x000000108d8d0819 */ /* 0x000fc600000006ff */
[----:B------:R-:W-:-:S04]  /*1710*/  FMUL.FTZ R156, R140, UR8 ;  /* 0x000000088c9c7c20 */ /* 0x000fc80008410000 */
[----:B------:R-:W-:-:S07]  /*1720*/  @P0 FADD.FTZ R156, R156, R141 ;  /* 0x0000008d9c9c0221 */ /* 0x000fce0000010000 */
.L_x_13174:
[----:B------:R-:W-:Y:S05]  /*1730*/  BSYNC B0 ;  /* 0x0000000000007941 */ /* 0x000fea0003800000 */
.L_x_13172:
[----:B------:R-:W-:Y:S04]  /*1740*/  BSSY B0, `(.L_x_13175) ;  /* 0x000000a000007945 */ /* 0x000fe80003800000 */
[----:B------:R-:W-:Y:S05]  /*1750*/  @P3 BRA `(.L_x_13176) ;  /* 0x0000000000103947 */ /* 0x000fea0003800000 */
[----:B------:R-:W-:Y:S01]  /*1760*/  HFMA2.MMA R155, -RZ, RZ, 0, 0 ;  /* 0x00000000ff9b7435 */ /* 0x000fe200000001ff */
[----:B------:R-:W-:Y:S10]  /*1770*/  @!P0 BRA `(.L_x_13177) ;  /* 0x0000000000188947 */ /* 0x000ff40003800000 */
[----:B-----5:R-:W-:Y:S01]  /*1780*/  SHF.L.U32 R155, R9, 0x10, RZ ;  /* 0x00000010099b7819 */ /* 0x020fe200000006ff */
[----:B------:R-:W-:Y:S06]  /*1790*/  BRA `(.L_x_13177) ;  /* 0x0000000000107947 */ /* 0x000fec0003800000 */
.L_x_13176:
[----:B-----5:R-:W-:Y:S02]  /*17a0*/  SHF.L.U32 R155, R5, 0x10, RZ ;  /* 0x00000010059b7819 */ /* 0x020fe400000006ff */
[----:B--2---:R-:W-:-:S03]  /*17b0*/  @P0 SHF.L.U32 R140, R9, 0x10, RZ ;  /* 0x00000010098c0819 */ /* 0x004fc600000006ff */
[----:B------:R-:W-:-:S04]  /*17c0*/  FMUL.FTZ R155, R155, UR8 ;  /* 0x000000089b9b7c20 */ /* 0x000fc80008410000 */
[----:B------:R-:W-:-:S07]  /*17d0*/  @P0 FADD.FTZ R155, R140, R155 ;  /* 0x0000009b8c9b0221 */ /* 0x000fce0000010000 */
.L_x_13177:
[----:B------:R-:W-:Y:S05]  /*17e0*/  BSYNC B0 ;  /* 0x0000000000007941 */ /* 0x000fea0003800000 */
.L_x_13175:
[----:B------:R-:W-:Y:S04]  /*17f0*/  BSSY B0, `(.L_x_13178) ;  /* 0x000000d000007945 */ /* 0x000fe80003800000 */
[----:B------:R-:W-:Y:S05]  /*1800*/  @P3 BRA `(.L_x_13179) ;  /* 0x0000000000143947 */ /* 0x000fea0003800000 */
[----:B------:R-:W-:Y:S01]  /*1810*/  MOV R154, RZ ;  /* 0x000000ff009a7202 */ /* 0x000fe20000000f00 */
[----:B------:R-:W-:Y:S06]  /*1820*/  @!P0 BRA `(.L_x_13180) ;  /* 0x0000000000248947 */ /* 0x000fec0003800000 */
[----:B-----5:R-:W-:-:S04]  /*1830*/  PRMT R154, R9, 0x7632, R154 ;  /* 0x00007632099a7816 */ /* 0x020fc8000000009a */
[----:B------:R-:W-:Y:S01]  /*1840*/  SHF.L.U32 R154, R154, 0x10, RZ ;  /* 0x000000109a9a7819 */ /* 0x000fe200000006ff */
[----:B------:R-:W-:Y:S06]  /*1850*/  BRA `(.L_x_13180) ;  /* 0x0000000000187947 */ /* 0x000fec0003800000 */
.L_x_13179:
[----:B--2--5:R-:W-:Y:S02]  /*1860*/  PRMT R140, R5, 0x7632, R140 ;  /* 0x00007632058c7816 */ /* 0x024fe4000000008c */
[----:B------:R-:W-:Y:S02]  /*1870*/  @P0 PRMT R141, R9, 0x7632, R141 ;  /* 0x00007632098d0816 */ /* 0x000fe4000000008d */
[----:B------:R-:W-:Y:S02]  /*1880*/  SHF.L.U32 R140, R140, 0x10, RZ ;  /* 0x000000108c8c7819 */ /* 0x000fe400000006ff */
[----:B------:R-:W-:-:S03]  /*1890*/  @P0 SHF.L.U32 R141, R141, 0x10, RZ ;  /* 0x000000108d8d0819 */ /* 0x000fc600000006ff */
[----:B------:R-:W-:-:S04]  /*18a0*/  FMUL.FTZ R154, R140, UR8 ;  /* 0x000000088c9a7c20 */ /* 0x000fc80008410000 */
[----:B------:R-:W-:-:S07]  /*18b0*/  @P0 FADD.FTZ R154, R154, R141 ;  /* 0x0000008d9a9a0221 */ /* 0x000fce0000010000 */
.L_x_13180:
[----:B------:R-:W-:Y:S05]  /*18c0*/  BSYNC B0 ;  /* 0x0000000000007941 */ /* 0x000fea0003800000 */
.L_x_13178:
[----:B------:R-:W-:Y:S04]  /*18d0*/  BSSY B0, `(.L_x_13181) ;  /* 0x000000a000007945 */ /* 0x000fe80003800000 */
[----:B------:R-:W-:Y:S05]  /*18e0*/  @P3 BRA `(.L_x_13182) ;  /* 0x0000000000103947 */ /* 0x000fea0003800000 */
[----:B------:R-:W-:Y:S01]  /*18f0*/  HFMA2.MMA R153, -RZ, RZ, 0, 0 ;  /* 0x00000000ff997435 */ /* 0x000fe200000001ff */
[----:B------:R-:W-:Y:S10]  /*1900*/  @!P0 BRA `(.L_x_13183) ;  /* 0x0000000000188947 */ /* 0x000ff40003800000 */
[----:B-----5:R-:W-:Y:S01]  /*1910*/  SHF.L.U32 R153, R10, 0x10, RZ ;  /* 0x000000100a997819 */ /* 0x020fe200000006ff */
[----:B------:R-:W-:Y:S06]  /*1920*/  BRA `(.L_x_13183) ;  /* 0x0000000000107947 */ /* 0x000fec0003800000 */
.L_x_13182:
[----:B-----5:R-:W-:Y:S02]  /*1930*/  SHF.L.U32 R153, R6, 0x10, RZ ;  /* 0x0000001006997819 */ /* 0x020fe400000006ff */
[----:B--2---:R-:W-:-:S03]  /*1940*/  @P0 SHF.L.U32 R140, R10, 0x10, RZ ;  /* 0x000000100a8c0819 */ /* 0x004fc600000006ff */
[----:B------:R-:W-:-:S04]  /*1950*/  FMUL.FTZ R153, R153, UR8 ;  /* 0x0000000899997c20 */ /* 0x000fc80008410000 */
[----:B------:R-:W-:-:S07]  /*1960*/  @P0 FADD.FTZ R153, R140, R153 ;  /* 0x000000998c990221 */ /* 0x000fce0000010000 */
.L_x_13183:
[----:B------:R-:W-:Y:S05]  /*1970*/  BSYNC B0 ;  /* 0x0000000000007941 */ /* 0x000fea0003800000 */
.L_x_13181:
[----:B------:R-:W-:Y:S04]  /*1980*/  BSSY B0, `(.L_x_13184) ;  /* 0x000000d000007945 */ /* 0x000fe80003800000 */
[----:B------:R-:W-:Y:S05]  /*1990*/  @P3 BRA `(.L_x_13185) ;  /* 0x0000000000143947 */ /* 0x000fea0003800000 */
[----:B------:R-:W-:Y:S01]  /*19a0*/  MOV R152, RZ ;  /* 0x000000ff00987202 */ /* 0x000fe20000000f00 */
[----:B------:R-:W-:Y:S06]  /*19b0*/  @!P0 BRA `(.L_x_13186) ;  /* 0x0000000000248947 */ /* 0x000fec0003800000 */
[----:B-----5:R-:W-:-:S04]  /*19c0*/  PRMT R152, R10, 0x7632, R152 ;  /* 0x000076320a987816 */ /* 0x020fc80000000098 */
[----:B------:R-:W-:Y:S01]  /*19d0*/  SHF.L.U32 R152, R152, 0x10, RZ ;  /* 0x0000001098987819 */ /* 0x000fe200000006ff */
[----:B------:R-:W-:Y:S06]  /*19e0*/  BRA `(.L_x_13186) ;  /* 0x0000000000187947 */ /* 0x000fec0003800000 */
.L_x_13185:
[----:B--2--5:R-:W-:Y:S02]  /*19f0*/  PRMT R140, R6, 0x7632, R140 ;  /* 0x00007632068c7816 */ /* 0x024fe4000000008c */
[----:B------:R-:W-:Y:S02]  /*1a00*/  @P0 PRMT R141, R10, 0x7632, R141 ;  /* 0x000076320a8d0816 */ /* 0x000fe4000000008d */
[----:B------:R-:W-:Y:S02]  /*1a10*/  SHF.L.U32 R140, R140, 0x10, RZ ;  /* 0x000000108c8c7819 */ /* 0x000fe400000006ff */
[----:B------:R-:W-:-:S03]  /*1a20*/  @P0 SHF.L.U32 R141, R141, 0x10, RZ ;  /* 0x000000108d8d0819 */ /* 0x000fc600000006ff */
[----:B------:R-:W-:-:S04]  /*1a30*/  FMUL.FTZ R152, R140, UR8 ;  /* 0x000000088c987c20 */ /* 0x000fc80008410000 */
[----:B------:R-:W-:-:S07]  /*1a40*/  @P0 FADD.FTZ R152, R152, R141 ;  /* 0x0000008d98980221 */ /* 0x000fce0000010000 */
.L_x_13186:
[----:B------:R-:W-:Y:S05]  /*1a50*/  BSYNC B0 ;  /* 0x0000000000007941 */ /* 0x000fea0003800000 */
.L_x_13184:
[----:B------:R-:W-:Y:S04]  /*1a60*/  BSSY B0, `(.L_x_13187) ;  /* 0x000000a000007945 */ /* 0x000fe80003800000 */
[----:B------:R-:W-:Y:S05]  /*1a70*/  @P3 BRA `(.L_x_13188) ;  /* 0x0000000000103947 */ /* 0x000fea0003800000 */
[----:B------:R-:W-:Y:S01]  /*1a80*/  HFMA2.MMA R151, -RZ, RZ, 0, 0 ;  /* 0x00000000ff977435 */ /* 0x000fe200000001ff */
[----:B------:R-:W-:Y:S10]  /*1a90*/  @!P0 BRA `(.L_x_13189) ;  /* 0x0000000000188947 */ /* 0x000ff40003800000 */
[----:B-----5:R-:W-:Y:S01]  /*1aa0*/  SHF.L.U32 R151, R11, 0x10, RZ ;  /* 0x000000100b977819 */ /* 0x020fe200000006ff */
[----:B------:R-:W-:Y:S06]  /*1ab0*/  BRA `(.L_x_13189) ;  /* 0x0000000000107947 */ /* 0x000fec0003800000 */
.L_x_13188:
[----:B-----5:R-:W-:Y:S02]  /*1ac0*/  SHF.L.U32 R151, R7, 0x10, RZ ;  /* 0x0000001007977819 */ /* 0x020fe400000006ff */
[----:B--2---:R-:W-:-:S03]  /*1ad0*/  @P0 SHF.L.U32 R140, R11, 0x10, RZ ;  /* 0x000000100b8c0819 */ /* 0x004fc600000006ff */
[----:B------:R-:W-:-:S04]  /*1ae0*/  FMUL.FTZ R151, R151, UR8 ;  /* 0x0000000897977c20 */ /* 0x000fc80008410000 */
[----:B------:R-:W-:-:S07]  /*1af0*/  @P0 FADD.FTZ R151, R140, R151 ;  /* 0x000000978c970221 */ /* 0x000fce0000010000 */
.L_x_13189:
[----:B------:R-:W-:Y:S05]  /*1b00*/  BSYNC B0 ;  /* 0x0000000000007941 */ /* 0x000fea0003800000 */
.L_x_13187:
[----:B------:R-:W-:Y:S04]  /*1b10*/  BSSY B0, `(.L_x_13190) ;  /* 0x000000d000007945 */ /* 0x000fe80003800000 */
[----:B------:R-:W-:Y:S05]  /*1b20*/  @P3 BRA `(.L_x_13191) ;  /* 0x0000000000143947 */ /* 0x000fea0003800000 */
[----:B------:R-:W-:Y:S01]  /*1b30*/  MOV R150, RZ ;  /* 0x000000ff00967202 */ /* 0x000fe20000000f00 */
[----:B------:R-:W-:Y:S06]  /*1b40*/  @!P0 BRA `(.L_x_13192) ;  /* 0x0000000000248947 */ /* 0x000fec0003800000 */
[----:B-----5:R-:W-:-:S04]  /*1b50*/  PRMT R150, R11, 0x7632, R150 ;  /* 0x000076320b967816 */ /* 0x020fc80000000096 */
[----:B------:R-:W-:Y:S01]  /*1b60*/  SHF.L.U32 R150, R150, 0x10, RZ ;  /* 0x0000001096967819 */ /* 0x000fe200000006ff */
[----:B------:R-:W-:Y:S06]  /*1b70*/  BRA `(.L_x_13192) ;  /* 0x0000000000187947 */ /* 0x000fec0003800000 */
.L_x_13191:
[----:B--2--5:R-:W-:Y:S02]  /*1b80*/  PRMT R140, R7, 0x7632, R140 ;  /* 0x00007632078c7816 */ /* 0x024fe4000000008c */
[----:B------:R-:W-:Y:S02]  /*1b90*/  @P0 PRMT R141, R11, 0x7632, R141 ;  /* 0x000076320b8d0816 */ /* 0x000fe4000000008d */
[----:B------:R-:W-:Y:S02]  /*1ba0*/  SHF.L.U32 R140, R140, 0x10, RZ ;  /* 0x000000108c8c7819 */ /* 0x000fe400000006ff */
[----:B------:R-:W-:-:S03]  /*1bb0*/  @P0 SHF.L.U32 R141, R141, 0x10, RZ ;  /* 0x000000108d8d0819 */ /* 0x000fc600000006ff */
[----:B------:R-:W-:-:S04]  /*1bc0*/  FMUL.FTZ R150, R140, UR8 ;  /* 0x000000088c967c20 */ /* 0x000fc80008410000 */
[----:B------:R-:W-:-:S07]  /*1bd0*/  @P0 FADD.FTZ R150, R150, R141 ;  /* 0x0000008d96960221 */ /* 0x000fce0000010000 */
.L_x_13192:
[----:B------:R-:W-:Y:S05]  /*1be0*/  BSYNC B0 ;  /* 0x0000000000007941 */ /* 0x000fea0003800000 */
.L_x_13190:
        /* <DEDUP_REMOVED lines=20> */
.L_x_13194:
[----:B-----5:R-:W-:Y:S02]  /*1d30*/  SHF.L.U32 R185, R4, 0x10, RZ ;  /* 0x0000001004b97819 */ /* 0x020fe400000006ff */
[----:B--2---:R-:W-:-:S03]  /*1d40*/  @P0 SHF.L.U32 R140, R8, 0x10, RZ ;  /* 0x00000010088c0819 */ /* 0x004fc600000006ff */
[----:B------:R-:W-:-:S04]  /*1d50*/  FMUL.FTZ R185, R185, UR8 ;  /* 0x00000008b9b97c20 */ /* 0x000fc80008410000 */
[----:B------:R-:W-:-:S07]  /*1d60*/  @P0 FADD.FTZ R185, R140, R185 ;  /* 0x000000b98cb90221 */ /* 0x000fce0000010000 */
.L_x_13195:
[----:B------:R-:W-:Y:S05]  /*1d70*/  BSYNC B0 ;  /* 0x0000000000007941 */ /* 0x000fea0003800000 */
.L_x_13193:
[----:B------:R-:W-:Y:S04]  /*1d80*/  BSSY B0, `(.L_x_13196) ;  /* 0x000000d000007945 */ /* 0x000fe80003800000 */
[----:B------:R-:W-:Y:S05]  /*1d90*/  @P3 BRA `(.L_x_13197) ;  /* 0x0000000000143947 */ /* 0x000fea0003800000 */
[----:B------:R-:W-:Y:S01]  /*1da0*/  MOV R184, RZ ;  /* 0x000000ff00b87202 */ /* 0x000fe20000000f00 */
[----:B------:R-:W-:Y:S06]  /*1db0*/  @!P0 BRA `(.L_x_13198) ;  /* 0x0000000000248947 */ /* 0x000fec0003800000 */
[----:B-----5:R-:W-:-:S04]  /*1dc0*/  PRMT R184, R8, 0x7632, R184 ;  /* 0x0000763208b87816 */ /* 0x020fc800000000b8 */
[----:B------:R-:W-:Y:S01]  /*1dd0*/  SHF.L.U32 R184, R184, 0x10, RZ ;  /* 0x00000010b8b87819 */ /* 0x000fe200000006ff */
[----:B------:R-:W-:Y:S06]  /*1de0*/  BRA `(.L_x_13198) ;  /* 0x0000000000187947 */ /* 0x000fec0003800000 */
.L_x_13197:
[----:B--2--5:R-:W-:Y:S02]  /*1df0*/  PRMT R140, R4, 0x7632, R140 ;  /* 0x00007632048c7816 */ /* 0x024fe4000000008c */
[----:B------:R-:W-:Y:S02]  /*1e00*/  @P0 PRMT R141, R8, 0x7632, R141 ;  /* 0x00007632088d0816 */ /* 0x000fe4000000008d */
[----:B------:R-:W-:Y:S02]  /*1e10*/  SHF.L.U32 R140, R140, 0x10, RZ ;  /* 0x000000108c8c7819 */ /* 0x000fe400000006ff */
[----:B------:R-:W-:-:S03]  /*1e20*/  @P0 SHF.L.U32 R141, R141, 0x10, RZ ;  /* 0x000000108d8d0819 */ /* 0x000fc600000006ff */
[----:B------:R-:W-:-:S04]  /*1e30*/  FMUL.FTZ R184, R140, UR8 ;  /* 0x000000088cb87c20 */ /* 0x000fc80008410000 */
[----:B------:R-:W-:-:S07]  /*1e40*/  @P0 FADD.FTZ R184, R184, R141 ;  /* 0x0000008db8b80221 */ /* 0x000fce0000010000 */
.L_x_13198:
[----:B------:R-:W-:Y:S05]  /*1e50*/  BSYNC B0 ;  /* 0x0000000000007941 */ /* 0x000fea0003800000 */
.L_x_13196:
[----:B------:R-:W-:Y:S04]  /*1e60*/  BSSY B0, `(.L_x_13199) ;  /* 0x000000a000007945 */ /* 0x000fe80003800000 */
[----:B------:R-:W-:Y:S05]  /*1e70*/  @P3 BRA `(.L_x_13200) ;  /* 0x0000000000103947 */ /* 0x000fea0003800000 */
[----:B------:R-:W-:Y:S01]  /*1e80*/  HFMA2.MMA R183, -RZ, RZ, 0, 0 ;  /* 0x00000000ffb77435 */ /* 0x000fe200000001ff */
[----:B------:R-:W-:Y:S10]  /*1e90*/  @!P0 BRA `(.L_x_13201) ;  /* 0x0000000000188947 */ /* 0x000ff40003800000 */
[----:B-----5:R-:W-:Y:S01]  /*1ea0*/  SHF.L.U32 R183, R9, 0x10, RZ ;  /* 0x0000001009b77819 */ /* 0x020fe200000006ff */
[----:B------:R-:W-:Y:S06]  /*1eb0*/  BRA `(.L_x_13201) ;  /* 0x0000000000107947 */ /* 0x000fec0003800000 */
.L_x_13200:
[----:B-----5:R-:W-:Y:S02]  /*1ec0*/  SHF.L.U32 R183, R5, 0x10, RZ ;  /* 0x0000001005b77819 */ /* 0x020fe400000006ff */
[----:B--2---:R-:W-:-:S03]  /*1ed0*/  @P0 SHF.L.U32 R140, R9, 0x10, RZ ;  /* 0x00000010098c0819 */ /* 0x004fc600000006ff */
[----:B------:R-:W-:-:S04]  /*1ee0*/  FMUL.FTZ R183, R183, UR8 ;  /* 0x00000008b7b77c20 */ /* 0x000fc80008410000 */
[----:B------:R-:W-:-:S07]  /*1ef0*/  @P0 FADD.FTZ R183, R140, R183 ;  /* 0x000000b78cb70221 */ /* 0x000fce0000010000 */
.L_x_13201:
[----:B------:R-:W-:Y:S05]  /*1f00*/  BSYNC B0 ;  /* 0x0000000000007941 */ /* 0x000fea0003800000 */
.L_x_13199:
[----:B------:R-:W-:Y:S04]  /*1f10*/  BSSY B0, `(.L_x_13202) ;  /* 0x000000d000007945 */ /* 0x000fe80003800000 */
[----:B------:R-:W-:Y:S05]  /*1f20*/  @P3 BRA `(.L_x_13203) ;  /* 0x0000000000143947 */ /* 0x000fea0003800000 */
[----:B------:R-:W-:Y:S01]  /*1f30*/  MOV R182, RZ ;  /* 0x000000ff00b67202 */ /* 0x000fe20000000f00 */
[----:B------:R-:W-:Y:S06]  /*1f40*/  @!P0 BRA `(.L_x_13204) ;  /* 0x0000000000248947 */ /* 0x000fec0003800000 */
[----:B-----5:R-:W-:-:S04]  /*1f50*/  PRMT R182, R9, 0x7632, R182 ;  /* 0x0000763209b67816 */ /* 0x020fc800000000b6 */
[----:B------:R-:W-:Y:S01]  /*1f60*/  SHF.L.U32 R182, R182, 0x10, RZ ;  /* 0x00000010b6b67819 */ /* 0x000fe200000006ff */
[----:B------:R-:W-:Y:S06]  /*1f70*/  BRA `(.L_x_13204) ;  /* 0x0000000000187947 */ /* 0x000fec0003800000 */
.L_x_13203:
[----:B--2--5:R-:W-:Y:S02]  /*1f80*/  PRMT R140, R5, 0x7632, R140 ;  /* 0x00007632058c7816 */ /* 0x024fe4000000008c */
[----:B------:R-:W-:Y:S02]  /*1f90*/  @P0 PRMT R141, R9, 0x7632, R141 ;  /* 0x00007632098d0816 */ /* 0x000fe4000000008d */
[----:B------:R-:W-:Y:S02]  /*1fa0*/  SHF.L.U32 R140, R140, 0x10, RZ ;  /* 0x000000108c8c7819 */ /* 0x000fe400000006ff */
[----:B------:R-:W-:-:S03]  /*1fb0*/  @P0 SHF.L.U32 R141, R141, 0x10, RZ ;  /* 0x000000108d8d0819 */ /* 0x000fc600000006ff */
[----:B------:R-:W-:-:S04]  /*1fc0*/  FMUL.FTZ R182, R140, UR8 ;  /* 0x000000088cb67c20 */ /* 0x000fc80008410000 */
[----:B------:R-:W-:-:S07]  /*1fd0*/  @P0 FADD.FTZ R182, R182, R141 ;  /* 0x0000008db6b60221 */ /* 0x000fce0000010000 */
.L_x_13204:
[----:B------:R-:W-:Y:S05]  /*1fe0*/  BSYNC B0 ;  /* 0x0000000000007941 */ /* 0x000fea0003800000 */
.L_x_13202:
[----:B------:R-:W-:Y:S04]  /*1ff0*/  BSSY B0, `(.L_x_13205) ;  /* 0x000000a000007945 */ /* 0x000fe80003800000 */
[----:B------:R-:W-:Y:S05]  /*2000*/  @P3 BRA `(.L_x_13206) ;  /* 0x0000000000103947 */ /* 0x000fea0003800000 */
[----:B------:R-:W-:Y:S01]  /*2010*/  HFMA2.MMA R181, -RZ, RZ, 0, 0 ;  /* 0x00000000ffb57435 */ /* 0x000fe200000001ff */
[----:B------:R-:W-:Y:S10]  /*2020*/  @!P0 BRA `(.L_x_13207) ;  /* 0x0000000000188947 */ /* 0x000ff40003800000 */
[----:B-----5:R-:W-:Y:S01]  /*2030*/  SHF.L.U32 R181, R10, 0x10, RZ ;  /* 0x000000100ab57819 */ /* 0x020fe200000006ff */
[----:B------:R-:W-:Y:S06]  /*2040*/  BRA `(.L_x_13207) ;  /* 0x0000000000107947 */ /* 0x000fec0003800000 */
.L_x_13206:
[----:B-----5:R-:W-:Y:S02]  /*2050*/  SHF.L.U32 R181, R6, 0x10, RZ ;  /* 0x0000001006b57819 */ /* 0x020fe400000006ff */
[----:B--2---:R-:W-:-:S03]  /*2060*/  @P0 SHF.L.U32 R140, R10, 0x10, RZ ;  /* 0x000000100a8c0819 */ /* 0x004fc600000006ff */
[----:B------:R-:W-:-:S04]  /*2070*/  FMUL.FTZ R181, R181, UR8 ;  /* 0x00000008b5b57c20 */ /* 0x000fc80008410000 */
[----:B------:R-:W-:-:S07]  /*2080*/  @P0 FADD.FTZ R181, R140, R181 ;  /* 0x000000b58cb50221 */ /* 0x000fce0000010000 */
.L_x_13207:
[----:B------:R-:W-:Y:S05]  /*2090*/  BSYNC B0 ;  /* 0x0000000000007941 */ /* 0x000fea0003800000 */
.L_x_13205:
[----:B------:R-:W-:Y:S04]  /*20a0*/  BSSY B0, `(.L_x_13208) ;  /* 0x000000d000007945 */ /* 0x000fe80003800000 */
[----:B------:R-:W-:Y:S05]  /*20b0*/  @P3 BRA `(.L_x_13209) ;  /* 0x0000000000143947 */ /* 0x000fea0003800000 */
[----:B------:R-:W-:Y:S01]  /*20c0*/  MOV R180, RZ ;  /* 0x000000ff00b47202 */ /* 0x000fe20000000f00 */
[----:B------:R-:W-:Y:S06]  /*20d0*/  @!P0 BRA `(.L_x_13210) ;  /* 0x0000000000248947 */ /* 0x000fec0003800000 */
[----:B-----5:R-:W-:-:S04]  /*20e0*/  PRMT R180, R10, 0x7632, R180 ;  /* 0x000076320ab47816 */ /* 0x020fc800000000b4 */
[----:B------:R-:W-:Y:S01]  /*20f0*/  SHF.L.U32 R180, R180, 0x10, RZ ;  /* 0x00000010b4b47819 */ /* 0x000fe200000006ff */
[----:B------:R-:W-:Y:S06]  /*2100*/  BRA `(.L_x_13210) ;  /* 0x0000000000187947 */ /* 0x000fec0003800000 */
.L_x_13209:
[----:B--2--5:R-:W-:Y:S02]  /*2110*/  PRMT R140, R6, 0x7632, R140 ;  /* 0x00007632068c7816 */ /* 0x024fe4000000008c */
[----:B------:R-:W-:Y:S02]  /*2120*/  @P0 PRMT R141, R10, 0x7632, R141 ;  /* 0x000076320a8d0816 */ /* 0x000fe4000000008d */
[----:B------:R-:W-:Y:S02]  /*2130*/  SHF.L.U32 R140, R140, 0x10, RZ ;  /* 0x000000108c8c7819 */ /* 0x000fe400000006ff */
[----:B------:R-:W-:-:S03]  /*2140*/  @P0 SHF.L.U32 R141, R141, 0x10, RZ ;  /* 0x000000108d8d0819 */ /* 0x000fc600000006ff */
[----:B------:R-:W-:-:S04]  /*2150*/  FMUL.FTZ R180, R140, UR8 ;  /* 0x000000088cb47c20 */ /* 0x000fc80008410000 */
[----:B------:R-:W-:-:S07]  /*2160*/  @P0 FADD.FTZ R180, R180, R141 ;  /* 0x0000008db4b40221 */ /* 0x000fce0000010000 */
.L_x_13210:
[----:B------:R-:W-:Y:S05]  /*2170*/  BSYNC B0 ;  /* 0x0000000000007941 */ /* 0x000fea0003800000 */
.L_x_13208:
[----:B------:R-:W-:Y:S04]  /*2180*/  BSSY B0, `(.L_x_13211) ;  /* 0x000000a000007945 */ /* 0x000fe80003800000 */
[----:B------:R-:W-:Y:S05]  /*2190*/  @P3 BRA `(.L_x_13212) ;  /* 0x0000000000103947 */ /* 0x000fea0003800000 */
[----:B------:R-:W-:Y:S01]  /*21a0*/  HFMA2.MMA R179, -RZ, RZ, 0, 0 ;  /* 0x00000000ffb37435 */ /* 0x000fe200000001ff */
[----:B------:R-:W-:Y:S10]  /*21b0*/  @!P0 BRA `(.L_x_13213) ;  /* 0x0000000000188947 */ /* 0x000ff40003800000 */
[----:B-----5:R-:W-:Y:S01]  /*21c0*/  SHF.L.U32 R179, R11, 0x10, RZ ;  /* 0x000000100bb37819 */ /* 0x020fe200000006ff */
[----:B------:R-:W-:Y:S06]  /*21d0*/  BRA `(.L_x_13213) ;  /* 0x0000000000107947 */ /* 0x000fec0003800000 */
.L_x_13212:
[----:B-----5:R-:W-:Y:S02]  /*21e0*/  SHF.L.U32 R179, R7, 0x10, RZ ;  /* 0x0000001007b37819 */ /* 0x020fe400000006ff */
[----:B--2---:R-:W-:-:S03]  /*21f0*/  @P0 SHF.L.U32 R140, R11, 0x10, RZ ;  /* 0x000000100b8c0819 */ /* 0x004fc600000006ff */
[----:B------:R-:W-:-:S04]  /*2200*/  FMUL.FTZ R179, R179, UR8 ;  /* 0x00000008b3b37c20 */ /* 0x000fc80008410000 */
[----:B------:R-:W-:-:S07]  /*2210*/  @P0 FADD.FTZ R179, R140, R179 ;  /* 0x000000b38cb30221 */ /* 0x000fce0000010000 */
.L_x_13213:
[----:B------:R-:W-:Y:S05]  /*2220*/  BSYNC B0 ;  /* 0x0000000000007941 */ /* 0x000fea0003800000 */
.L_x_13211:
[----:B------:R-:W-:Y:S04]  /*2230*/  BSSY B0, `(.L_x_13214) ;  /* 0x000000d000007945 */ /* 0x000fe80003800000 */
[----:B------:R-:W-:Y:S05]  /*2240*/  @P3 BRA `(.L_x_13215) ;  /* 0x0000000000143947 */ /* 0x000fea0003800000 */
[----:B------:R-:W-:Y:S01]  /*2250*/  MOV R178, RZ ;  /* 0x000000ff00b27202 */ /* 0x000fe20000000f00 */
[----:B------:R-:W-:Y:S06]  /*2260*/  @!P0 BRA `(.L_x_13216) ;  /* 0x0000000000248947 */ /* 0x000fec0003800000 */
[----:B-----5:R-:W-:-:S04]  /*2270*/  PRMT R178, R11, 0x7632, R178 ;  /* 0x000076320bb27816 */ /* 0x020fc800000000b2 */
[----:B------:R-:W-:Y:S01]  /*2280*/  SHF.L.U32 R178, R178, 0x10, RZ ;  /* 0x00000010b2b27819 */ /* 0x000fe200000006ff */
[----:B------:R-:W-:Y:S06]  /*2290*/  BRA `(.L_x_13216) ;  /* 0x0000000000187947 */ /* 0x000fec0003800000 */
.L_x_13215:
[----:B--2--5:R-:W-:Y:S02]  /*22a0*/  PRMT R140, R7, 0x7632, R140 ;  /* 0x00007632078c7816 */ /* 0x024fe4000000008c */
[----:B------:R-:W-:Y:S02]  /*22b0*/  @P0 PRMT R141, R11, 0x7632, R141 ;  /* 0x000076320b8d0816 */ /* 0x000fe4000000008d */
[----:B------:R-:W-:Y:S02]  /*22c0*/  SHF.L.U32 R140, R140, 0x10, RZ ;  /* 0x000000108c8c7819 */ /* 0x000fe400000006ff */
[----:B------:R-:W-:-:S03]  /*22d0*/  @P0 SHF.L.U32 R141, R141, 0x10, RZ ;  /* 0x000000108d8d0819 */ /* 0x000fc600000006ff */
[----:B------:R-:W-:-:S04]  /*22e0*/  FMUL.FTZ R178, R140, UR8 ;  /* 0x000000088cb27c20 */ /* 0x000fc80008410000 */
[----:B------:R-:W-:-:S07]  /*22f0*/  @P0 FADD.FTZ R178, R178, R141 ;  /* 0x0000008db2b20221 */ /* 0x000fce0000010000 */
.L_x_13216:
[----:B------:R-:W-:Y:S05]  /*2300*/  BSYNC B0 ;  /* 0x0000000000007941 */ /* 0x000fea0003800000 */
.L_x_13214:
        /* <DEDUP_REMOVED lines=20> */
.L_x_13218:
[----:B-----5:R-:W-:Y:S02]  /*2450*/  SHF.L.U32 R193, R4, 0x10, RZ ;  /* 0x0000001004c17819 */ /* 0x020fe400000006ff */
[----:B--2---:R-:W-:-:S03]  /*2460*/  @P0 SHF.L.U32 R140, R8, 0x10, RZ ;  /* 0x00000010088c0819 */ /* 0x004fc600000006ff */
[----:B------:R-:W-:-:S04]  /*2470*/  FMUL.FTZ R193, R193, UR8 ;  /* 0x00000008c1c17c20 */ /* 0x000fc80008410000 */
[----:B------:R-:W-:-:S07]  /*2480*/  @P0 FADD.FTZ R193, R140, R193 ;  /* 0x000000c18cc10221 */ /* 0x000fce0000010000 */
.L_x_13219:
[----:B------:R-:W-:Y:S05]  /*2490*/  BSYNC B0 ;  /* 0x0000000000007941 */ /* 0x000fea0003800000 */
.L_x_13217:
[----:B------:R-:W-:Y:S04]  /*24a0*/  BSSY B0, `(.L_x_13220) ;  /* 0x000000d000007945 */ /* 0x000fe80003800000 */
[----:B------:R-:W-:Y:S05]  /*24b0*/  @P3 BRA `(.L_x_13221) ;  /* 0x0000000000143947 */ /* 0x000fea0003800000 */
[----:B------:R-:W-:Y:S01]  /*24c0*/  MOV R192, RZ ;  /* 0x000000ff00c07202 */ /* 0x000fe20000000f00 */
[----:B------:R-:W-:Y:S06]  /*24d0*/  @!P0 BRA `(.L_x_13222) ;  /* 0x0000000000248947 */ /* 0x000fec0003800000 */
[----:B-----5:R-:W-:-:S04]  /*24e0*/  PRMT R192, R8, 0x7632, R192 ;  /* 0x0000763208c07816 */ /* 0x020fc800000000c0 */
[----:B------:R-:W-:Y:S01]  /*24f0*/  SHF.L.U32 R192, R192, 0x10, RZ ;  /* 0x00000010c0c07819 */ /* 0x000fe200000006ff */
[----:B------:R-:W-:Y:S06]  /*2500*/  BRA `(.L_x_13222) ;  /* 0x0000000000187947 */ /* 0x000fec0003800000 */
.L_x_13221:
[----:B--2--5:R-:W-:Y:S02]  /*2510*/  PRMT R140, R4, 0x7632, R140 ;  /* 0x00007632048c7816 */ /* 0x024fe4000000008c */
[----:B------:R-:W-:Y:S02]  /*2520*/  @P0 PRMT R141, R8, 0x7632, R141 ;  /* 0x00007632088d0816 */ /* 0x000fe4000000008d */
[----:B------:R-:W-:Y:S02]  /*2530*/  SHF.L.U32 R140, R140, 0x10, RZ ;  /* 0x000000108c8c7819 */ /* 0x000fe400000006ff */
[----:B------:R-:W-:-:S03]  /*2540*/  @P0 SHF.L.U32 R141, R141, 0x10, RZ ;  /* 0x000000108d8d0819 */ /* 0x000fc600000006ff */
[----:B------:R-:W-:-:S04]  /*2550*/  FMUL.FTZ R192, R140, UR8 ;  /* 0x000000088cc07c20 */ /* 0x000fc80008410000 */
[----:B------:R-:W-:-:S07]  /*2560*/  @P0 FADD.FTZ R192, R192, R141 ;  /* 0x0000008dc0c00221 */ /* 0x000fce0000010000 */
.L_x_13222:
[----:B------:R-:W-:Y:S05]  /*2570*/  BSYNC B0 ;  /* 0x0000000000007941 */ /* 0x000fea0003800000 */
.L_x_13220:
[----:B------:R-:W-:Y:S04]  /*2580*/  BSSY B0, `(.L_x_13223) ;  /* 0x000000a000007945 */ /* 0x000fe80003800000 */
[----:B------:R-:W-:Y:S05]  /*2590*/  @P3 BRA `(.L_x_13224) ;  /* 0x0000000000103947 */ /* 0x000fea0003800000 */
[----:B------:R-:W-:Y:S01]  /*25a0*/  HFMA2.MMA R191, -RZ, RZ, 0, 0 ;  /* 0x00000000ffbf7435 */ /* 0x000fe200000001ff */
[----:B------:R-:W-:Y:S10]  /*25b0*/  @!P0 BRA `(.L_x_13225) ;  /* 0x0000000000188947 */ /* 0x000ff40003800000 */
[----:B-----5:R-:W-:Y:S01]  /*25c0*/  SHF.L.U32 R191, R9, 0x10, RZ ;  /* 0x0000001009bf7819 */ /* 0x020fe200000006ff */
[----:B------:R-:W-:Y:S06]  /*25d0*/  BRA `(.L_x_13225) ;  /* 0x0000000000107947 */ /* 0x000fec0003800000 */
.L_x_13224:
[----:B-----5:R-:W-:Y:S02]  /*25e0*/  SHF.L.U32 R191, R5, 0x10, RZ ;  /* 0x0000001005bf7819 */ /* 0x020fe400000006ff */
[----:B--2---:R-:W-:-:S03]  /*25f0*/  @P0 SHF.L.U32 R140, R9, 0x10, RZ ;  /* 0x00000010098c0819 */ /* 0x004fc600000006ff */
[----:B------:R-:W-:-:S04]  /*2600*/  FMUL.FTZ R191, R191, UR8 ;  /* 0x00000008bfbf7c20 */ /* 0x000fc80008410000 */
[----:B------:R-:W-:-:S07]  /*2610*/  @P0 FADD.FTZ R191, R140, R191 ;  /* 0x000000bf8cbf0221 */ /* 0x000fce0000010000 */
.L_x_13225:
[----:B------:R-:W-:Y:S05]  /*2620*/  BSYNC B0 ;  /* 0x0000000000007941 */ /* 0x000fea0003800000 */
.L_x_13223:
[----:B------:R-:W-:Y:S04]  /*2630*/  BSSY B0, `(.L_x_13226) ;  /* 0x000000d000007945 */ /* 0x000fe80003800000 */
[----:B------:R-:W-:Y:S05]  /*2640*/  @P3 BRA `(.L_x_13227) ;  /* 0x0000000000143947 */ /* 0x000fea0003800000 */
[----:B------:R-:W-:Y:S01]  /*2650*/  MOV R190, RZ ;  /* 0x000000ff00be7202 */ /* 0x000fe20000000f00 */
[----:B------:R-:W-:Y:S06]  /*2660*/  @!P0 BRA `(.L_x_13228) ;  /* 0x0000000000248947 */ /* 0x000fec0003800000 */
[----:B-----5:R-:W-:-:S04]  /*2670*/  PRMT R190, R9, 0x7632, R190 ;  /* 0x0000763209be7816 */ /* 0x020fc800000000be */
[----:B------:R-:W-:Y:S01]  /*2680*/  SHF.L.U32 R190, R190, 0x10, RZ ;  /* 0x00000010bebe7819 */ /* 0x000fe200000006ff */
[----:B------:R-:W-:Y:S06]  /*2690*/  BRA `(.L_x_13228) ;  /* 0x0000000000187947 */ /* 0x000fec0003800000 */
.L_x_13227:
[----:B--2--5:R-:W-:Y:S02]  /*26a0*/  PRMT R140, R5, 0x7632, R140 ;  /* 0x00007632058c7816 */ /* 0x024fe4000000008c */
[----:B------:R-:W-:Y:S02]  /*26b0*/  @P0 PRMT R141, R9, 0x7632, R141 ;  /* 0x00007632098d0816 */ /* 0x000fe4000000008d */
[----:B------:R-:W-:Y:S02]  /*26c0*/  SHF.L.U32 R140, R140, 0x10, RZ ;  /* 0x000000108c8c7819 */ /* 0x000fe400000006ff */
[----:B------:R-:W-:-:S03]  /*26d0*/  @P0 SHF.L.U32 R141, R141, 0x10, RZ ;  /* 0x000000108d8d0819 */ /* 0x000fc600000006ff */
[----:B------:R-:W-:-:S04]  /*26e0*/  FMUL.FTZ R190, R140, UR8 ;  /* 0x000000088cbe7c20 */ /* 0x000fc80008410000 */
[----:B------:R-:W-:-:S07]  /*26f0*/  @P0 FADD.FTZ R190, R190, R141 ;  /* 0x0000008dbebe0221 */ /* 0x000fce0000010000 */
.L_x_13228:
[----:B------:R-:W-:Y:S05]  /*2700*/  BSYNC B0 ;  /* 0x0000000000007941 */ /* 0x000fea0003800000 */
.L_x_13226:
[----:B------:R-:W-:Y:S04]  /*2710*/  BSSY B0, `(.L_x_13229) ;  /* 0x000000a000007945 */ /* 0x000fe80003800000 */
[----:B------:R-:W-:Y:S05]  /*2720*/  @P3 BRA `(.L_x_13230) ;  /* 0x0000000000103947 */ /* 0x000fea0003800000 */
[----:B------:R-:W-:Y:S01]  /*2730*/  HFMA2.MMA R189, -RZ, RZ, 0, 0 ;  /* 0x00000000ffbd7435 */ /* 0x000fe200000001ff */
[----:B------:R-:W-:Y:S10]  /*2740*/  @!P0 BRA `(.L_x_13231) ;  /* 0x0000000000188947 */ /* 0x000ff40003800000 */
[----:B-----5:R-:W-:Y:S01]  /*2750*/  SHF.L.U32 R189, R10, 0x10, RZ ;  /* 0x000000100abd7819 */ /* 0x020fe200000006ff */
[----:B------:R-:W-:Y:S06]  /*2760*/  BRA `(.L_x_13231) ;  /* 0x0000000000107947 */ /* 0x000fec0003800000 */
.L_x_13230:
[----:B-----5:R-:W-:Y:S02]  /*2770*/  SHF.L.U32 R189, R6, 0x10, RZ ;  /* 0x0000001006bd7819 */ /* 0x020fe400000006ff */
[----:B--2---:R-:W-:-:S03]  /*2780*/  @P0 SHF.L.U32 R140, R10, 0x10, RZ ;  /* 0x000000100a8c0819 */ /* 0x004fc600000006ff */
[----:B------:R-:W-:-:S04]  /*2790*/  FMUL.FTZ R189, R189, UR8 ;  /* 0x00000008bdbd7c20 */ /* 0x000fc80008410000 */
[----:B------:R-:W-:-:S07]  /*27a0*/  @P0 FADD.FTZ R189, R140, R189 ;  /* 0x000000bd8cbd0221 */ /* 0x000fce0000010000 */
.L_x_13231:
[----:B------:R-:W-:Y:S05]  /*27b0*/  BSYNC B0 ;  /* 0x0000000000007941 */ /* 0x000fea0003800000 */
.L_x_13229:
[----:B------:R-:W-:Y:S04]  /*27c0*/  BSSY B0, `(.L_x_13232) ;  /* 0x000000d000007945 */ /* 0x000fe80003800000 */
[----:B------:R-:W-:Y:S05]  /*27d0*/  @P3 BRA `(.L_x_13233) ;  /* 0x0000000000143947 */ /* 0x000fea0003800000 */
[----:B------:R-:W-:Y:S01]  /*27e0*/  MOV R188, RZ ;  /* 0x000000ff00bc7202 */ /* 0x000fe20000000f00 */
[----:B------:R-:W-:Y:S06]  /*27f0*/  @!P0 BRA `(.L_x_13234) ;  /* 0x0000000000248947 */ /* 0x000fec0003800000 */
[----:B-----5:R-:W-:-:S04]  /*2800*/  PRMT R188, R10, 0x7632, R188 ;  /* 0x000076320abc7816 */ /* 0x020fc800000000bc */
[----:B------:R-:W-:Y:S01]  /*2810*/  SHF.L.U32 R188, R188, 0x10, RZ ;  /* 0x00000010bcbc7819 */ /* 0x000fe200000006ff */
[----:B------:R-:W-:Y:S06]  /*2820*/  BRA `(.L_x_13234) ;  /* 0x0000000000187947 */ /* 0x000fec0003800000 */
.L_x_13233:
[----:B--2--5:R-:W-:Y:S02]  /*2830*/  PRMT R140, R6, 0x7632, R140 ;  /* 0x00007632068c7816 */ /* 0x024fe4000000008c */
[----:B------:R-:W-:Y:S02]  /*2840*/  @P0 PRMT R141, R10, 0x7632, R141 ;  /* 0x000076320a8d0816 */ /* 0x000fe4000000008d */
[----:B------:R-:W-:Y:S02]  /*2850*/  SHF.L.U32 R140, R140, 0x10, RZ ;  /* 0x000000108c8c7819 */ /* 0x000fe400000006ff */
[----:B------:R-:W-:-:S03]  /*2860*/  @P0 SHF.L.U32 R141, R141, 0x10, RZ ;  /* 0x000000108d8d0819 */ /* 0x000fc600000006ff */
[----:B------:R-:W-:-:S04]  /*2870*/  FMUL.FTZ R188, R140, UR8 ;  /* 0x000000088cbc7c20 */ /* 0x000fc80008410000 */
[----:B------:R-:W-:-:S07]  /*2880*/  @P0 FADD.FTZ R188, R188, R141 ;  /* 0x0000008dbcbc0221 */ /* 0x000fce0000010000 */
.L_x_13234:
[----:B------:R-:W-:Y:S05]  /*2890*/  BSYNC B0 ;  /* 0x0000000000007941 */ /* 0x000fea0003800000 */
.L_x_13232:
[----:B------:R-:W-:Y:S04]  /*28a0*/  BSSY B0, `(.L_x_13235) ;  /* 0x000000a000007945 */ /* 0x000fe80003800000 */
[----:B------:R-:W-:Y:S05]  /*28b0*/  @P3 BRA `(.L_x_13236) ;  /* 0x0000000000103947 */ /* 0x000fea0003800000 */
[----:B------:R-:W-:Y:S01]  /*28c0*/  HFMA2.MMA R187, -RZ, RZ, 0, 0 ;  /* 0x00000000ffbb7435 */ /* 0x000fe200000001ff */
[----:B------:R-:W-:Y:S10]  /*28d0*/  @!P0 BRA `(.L_x_13237) ;  /* 0x0000000000188947 */ /* 0x000ff40003800000 */
[----:B-----5:R-:W-:Y:S01]  /*28e0*/  SHF.L.U32 R187, R11, 0x10, RZ ;  /* 0x000000100bbb7819 */ /* 0x020fe200000006ff */
[----:B------:R-:W-:Y:S06]  /*28f0*/  BRA `(.L_x_13237) ;  /* 0x0000000000107947 */ /* 0x000fec0003800000 */
.L_x_13236:
[----:B-----5:R-:W-:Y:S02]  /*2900*/  SHF.L.U32 R187, R7, 0x10, RZ ;  /* 0x0000001007bb7819 */ /* 0x020fe400000006ff */
[----:B--2---:R-:W-:-:S03]  /*2910*/  @P0 SHF.L.U32 R140, R11, 0x10, RZ ;  /* 0x000000100b8c0819 */ /* 0x004fc600000006ff */
[----:B------:R-:W-:-:S04]  /*2920*/  FMUL.FTZ R187, R187, UR8 ;  /* 0x00000008bbbb7c20 */ /* 0x000fc80008410000 */
[----:B------:R-:W-:-:S07]  /*2930*/  @P0 FADD.FTZ R187, R140, R187 ;  /* 0x000000bb8cbb0221 */ /* 0x000fce0000010000 */
.L_x_13237:
[----:B------:R-:W-:Y:S05]  /*2940*/  BSYNC B0 ;  /* 0x0000000000007941 */ /* 0x000fea0003800000 */
.L_x_13235:
[----:B------:R-:W-:Y:S04]  /*2950*/  BSSY B0, `(.L_x_13238) ;  /* 0x000000d000007945 */ /* 0x000fe80003800000 */
[----:B------:R-:W-:Y:S05]  /*2960*/  @P3 BRA `(.L_x_13239) ;  /* 0x0000000000143947 */ /* 0x000fea0003800000 */
[----:B------:R-:W-:Y:S01]  /*2970*/  MOV R186, RZ ;  /* 0x000000ff00ba7202 */ /* 0x000fe20000000f00 */
[----:B------:R-:W-:Y:S06]  /*2980*/  @!P0 BRA `(.L_x_13240) ;  /* 0x0000000000248947 */ /* 0x000fec0003800000 */
[----:B-----5:R-:W-:-:S04]  /*2990*/  PRMT R186, R11, 0x7632, R186 ;  /* 0x000076320bba7816 */ /* 0x020fc800000000ba */
[----:B------:R-:W-:Y:S01]  /*29a0*/  SHF.L.U32 R186, R186, 0x10, RZ ;  /* 0x00000010baba7819 */ /* 0x000fe200000006ff */
[----:B------:R-:W-:Y:S06]  /*29b0*/  BRA `(.L_x_13240) ;  /* 0x0000000000187947 */ /* 0x000fec0003800000 */
.L_x_13239:
[----:B--2--5:R-:W-:Y:S02]  /*29c0*/  PRMT R140, R7, 0x7632, R140 ;  /* 0x00007632078c7816 */ /* 0x024fe4000000008c */
[----:B------:R-:W-:Y:S02]  /*29d0*/  @P0 PRMT R141, R11, 0x7632, R141 ;  /* 0x000076320b8d0816 */ /* 0x000fe4000000008d */
[----:B------:R-:W-:Y:S02]  /*29e0*/  SHF.L.U32 R140, R140, 0x10, RZ ;  /* 0x000000108c8c7819 */ /* 0x000fe400000006ff */
[----:B------:R-:W-:-:S03]  /*29f0*/  @P0 SHF.L.U32 R141, R141, 0x10, RZ ;  /* 0x000000108d8d0819 */ /* 0x000fc600000006ff */
[----:B------:R-:W-:-:S04]  /*2a00*/  FMUL.FTZ R186, R140, UR8 ;  /* 0x000000088cba7c20 */ /* 0x000fc80008410000 */
[----:B------:R-:W-:-:S07]  /*2a10*/  @P0 FADD.FTZ R186, R186, R141 ;  /* 0x0000008dbaba0221 */ /* 0x000fce0000010000 */
.L_x_13240:
[----:B------:R-:W-:Y:S05]  /*2a20*/  BSYNC B0 ;  /* 0x0000000000007941 */ /* 0x000fea0003800000 */
.L_x_13238:
        /* <DEDUP_REMOVED lines=20> */
.L_x_13242:
[----:B-----5:R-:W-:Y:S02]  /*2b70*/  SHF.L.U32 R201, R4, 0x10, RZ ;  /* 0x0000001004c97819 */ /* 0x020fe400000006ff */
[----:B--2---:R-:W-:-:S03]  /*2b80*/  @P0 SHF.L.U32 R140, R8, 0x10, RZ ;  /* 0x00000010088c0819 */ /* 0x004fc600000006ff */
[----:B------:R-:W-:-:S04]  /*2b90*/  FMUL.FTZ R201, R201, UR8 ;  /* 0x00000008c9c97c20 */ /* 0x000fc80008410000 */
[----:B------:R-:W-:-:S07]  /*2ba0*/  @P0 FADD.FTZ R201, R140, R201 ;  /* 0x000000c98cc90221 */ /* 0x000fce0000010000 */
.L_x_13243:
[----:B------:R-:W-:Y:S05]  /*2bb0*/  BSYNC B0 ;  /* 0x0000000000007941 */ /* 0x000fea0003800000 */
.L_x_13241:
[----:B------:R-:W-:Y:S04]  /*2bc0*/  BSSY B0, `(.L_x_13244) ;  /* 0x000000d000007945 */ /* 0x000fe80003800000 */
[----:B------:R-:W-:Y:S05]  /*2bd0*/  @P3 BRA `(.L_x_13245) ;  /* 0x0000000000143947 */ /* 0x000fea0003800000 */
[----:B------:R-:W-:Y:S01]  /*2be0*/  MOV R200, RZ ;  /* 0x000000ff00c87202 */ /* 0x000fe20000000f00 */
[----:B------:R-:W-:Y:S06]  /*2bf0*/  @!P0 BRA `(.L_x_13246) ;  /* 0x0000000000248947 */ /* 0x000fec0003800000 */
[----:B-----5:R-:W-:-:S04]  /*2c00*/  PRMT R200, R8, 0x7632, R200 ;  /* 0x0000763208c87816 */ /* 0x020fc800000000c8 */
[----:B------:R-:W-:Y:S01]  /*2c10*/  SHF.L.U32 R200, R200, 0x10, RZ ;  /* 0x00000010c8c87819 */ /* 0x000fe200000006ff */
[----:B------:R-:W-:Y:S06]  /*2c20*/  BRA `(.L_x_13246) ;  /* 0x0000000000187947 */ /* 0x000fec0003800000 */
.L_x_13245:
[----:B--2--5:R-:W-:Y:S02]  /*2c30*/  PRMT R140, R4, 0x7632, R140 ;  /* 0x00007632048c7816 */ /* 0x024fe4000000008c */
[----:B------:R-:W-:Y:S02]  /*2c40*/  @P0 PRMT R141, R8, 0x7632, R141 ;  /* 0x00007632088d0816 */ /* 0x000fe4000000008d */
[----:B------:R-:W-:Y:S02]  /*2c50*/  SHF.L.U32 R140, R140, 0x10, RZ ;  /* 0x000000108c8c7819 */ /* 0x000fe400000006ff */
[----:B------:R-:W-:-:S03]  /*2c60*/  @P0 SHF.L.U32 R141, R141, 0x10, RZ ;  /* 0x000000108d8d0819 */ /* 0x000fc600000006ff */
[----:B------:R-:W-:-:S04]  /*2c70*/  FMUL.FTZ R200, R140, UR8 ;  /* 0x000000088cc87c20 */ /* 0x000fc80008410000 */
[----:B------:R-:W-:-:S07]  /*2c80*/  @P0 FADD.FTZ R200, R200, R141 ;  /* 0x0000008dc8c80221 */ /* 0x000fce0000010000 */
.L_x_13246:
[----:B------:R-:W-:Y:S05]  /*2c90*/  BSYNC B0 ;  /* 0x0000000000007941 */ /* 0x000fea0003800000 */
.L_x_13244:
[----:B------:R-:W-:Y:S04]  /*2ca0*/  BSSY B0, `(.L_x_13247) ;  /* 0x000000a000007945 */ /* 0x000fe80003800000 */
[----:B------:R-:W-:Y:S05]  /*2cb0*/  @P3 BRA `(.L_x_13248) ;  /* 0x0000000000103947 */ /* 0x000fea0003800000 */
[----:B------:R-:W-:Y:S01]  /*2cc0*/  HFMA2.MMA R199, -RZ, RZ, 0, 0 ;  /* 0x00000000ffc77435 */ /* 0x000fe200000001ff */
[----:B------:R-:W-:Y:S10]  /*2cd0*/  @!P0 BRA `(.L_x_13249) ;  /* 0x0000000000188947 */ /* 0x000ff40003800000 */
[----:B-----5:R-:W-:Y:S01]  /*2ce0*/  SHF.L.U32 R199, R9, 0x10, RZ ;  /* 0x0000001009c77819 */ /* 0x020fe200000006ff */
[----:B------:R-:W-:Y:S06]  /*2cf0*/  BRA `(.L_x_13249) ;  /* 0x0000000000107947 */ /* 0x000fec0003800000 */
.L_x_13248:
[----:B-----5:R-:W-:Y:S02]  /*2d00*/  SHF.L.U32 R199, R5, 0x10, RZ ;  /* 0x0000001005c77819 */ /* 0x020fe400000006ff */
[----:B--2---:R-:W-:-:S03]  /*2d10*/  @P0 SHF.L.U32 R140, R9, 0x10, RZ ;  /* 0x00000010098c0819 */ /* 0x004fc600000006ff */
[----:B------:R-:W-:-:S04]  /*2d20*/  FMUL.FTZ R199, R199, UR8 ;  /* 0x00000008c7c77c20 */ /* 0x000fc80008410000 */
[----:B------:R-:W-:-:S07]  /*2d30*/  @P0 FADD.FTZ R199, R140, R199 ;  /* 0x000000c78cc70221 */ /* 0x000fce0000010000 */
.L_x_13249:
[----:B------:R-:W-:Y:S05]  /*2d40*/  BSYNC B0 ;  /* 0x0000000000007941 */ /* 0x000fea0003800000 */
.L_x_13247:
[----:B------:R-:W-:Y:S04]  /*2d50*/  BSSY B0, `(.L_x_13250) ;  /* 0x000000d000007945 */ /* 0x000fe80003800000 */
[----:B------:R-:W-:Y:S05]  /*2d60*/  @P3 BRA `(.L_x_13251) ;  /* 0x0000000000143947 */ /* 0x000fea0003800000 */
[----:B------:R-:W-:Y:S01]  /*2d70*/  MOV R198, RZ ;  /* 0x000000ff00c67202 */ /* 0x000fe20000000f00 */
[----:B------:R-:W-:Y:S06]  /*2d80*/  @!P0 BRA `(.L_x_13252) ;  /* 0x0000000000248947 */ /* 0x000fec0003800000 */
[----:B-----5:R-:W-:-:S04]  /*2d90*/  PRMT R198, R9, 0x7632, R198 ;  /* 0x0000763209c67816 */ /* 0x020fc800000000c6 */
[----:B------:R-:W-:Y:S01]  /*2da0*/  SHF.L.U32 R198, R198, 0x10, RZ ;  /* 0x00000010c6c67819 */ /* 0x000fe200000006ff */
[----:B------:R-:W-:Y:S06]  /*2db0*/  BRA `(.L_x_13252) ;  /* 0x0000000000187947 */ /* 0x000fec0003800000 */
.L_x_13251:
[----:B--2--5:R-:W-:Y:S02]  /*2dc0*/  PRMT R140, R5, 0x7632, R140 ;  /* 0x00007632058c7816 */ /* 0x024fe4000000008c */
[----:B------:R-:W-:Y:S02]  /*2dd0*/  @P0 PRMT R141, R9, 0x7632, R141 ;  /* 0x00007632098d0816 */ /* 0x000fe4000000008d */
[----:B------:R-:W-:Y:S02]  /*2de0*/  SHF.L.U32 R140, R140, 0x10, RZ ;  /* 0x000000108c8c7819 */ /* 0x000fe400000006ff */
[----:B------:R-:W-:-:S03]  /*2df0*/  @P0 SHF.L.U32 R141, R141, 0x10, RZ ;  /* 0x000000108d8d0819 */ /* 0x000fc600000006ff */
[----:B------:R-:W-:-:S04]  /*2e00*/  FMUL.FTZ R198, R140, UR8 ;  /* 0x000000088cc67c20 */ /* 0x000fc80008410000 */
[----:B------:R-:W-:-:S07]  /*2e10*/  @P0 FADD.FTZ R198, R198, R141 ;  /* 0x0000008dc6c60221 */ /* 0x000fce0000010000 */
.L_x_13252:
[----:B------:R-:W-:Y:S05]  /*2e20*/  BSYNC B0 ;  /* 0x0000000000007941 */ /* 0x000fea0003800000 */
.L_x_13250:
[----:B------:R-:W-:Y:S04]  /*2e30*/  BSSY B0, `(.L_x_13253) ;  /* 0x000000a000007945 */ /* 0x000fe80003800000 */
[----:B------:R-:W-:Y:S05]  /*2e40*/  @P3 BRA `(.L_x_13254) ;  /* 0x0000000000103947 */ /* 0x000fea0003800000 */
[----:B------:R-:W-:Y:S01]  /*2e50*/  HFMA2.MMA R197, -RZ, RZ, 0, 0 ;  /* 0x00000000ffc57435 */ /* 0x000fe200000001ff */
[----:B------:R-:W-:Y:S10]  /*2e60*/  @!P0 BRA `(.L_x_13255) ;  /* 0x0000000000188947 */ /* 0x000ff40003800000 */
[----:B-----5:R-:W-:Y:S01]  /*2e70*/  SHF.L.U32 R197, R10, 0x10, RZ ;  /* 0x000000100ac57819 */ /* 0x020fe200000006ff */
[----:B------:R-:W-:Y:S06]  /*2e80*/  BRA `(.L_x_13255) ;  /* 0x0000000000107947 */ /* 0x000fec0003800000 */
.L_x_13254:
[----:B-----5:R-:W-:Y:S02]  /*2e90*/  SHF.L.U32 R197, R6, 0x10, RZ ;  /* 0x0000001006c57819 */ /* 0x020fe400000006ff */
[----:B--2---:R-:W-:-:S03]  /*2ea0*/  @P0 SHF.L.U32 R140, R10, 0x10, RZ ;  /* 0x000000100a8c0819 */ /* 0x004fc600000006ff */
[----:B------:R-:W-:-:S04]  /*2eb0*/  FMUL.FTZ R197, R197, UR8 ;  /* 0x00000008c5c57c20 */ /* 0x000fc80008410000 */
[----:B------:R-:W-:-:S07]  /*2ec0*/  @P0 FADD.FTZ R197, R140, R197 ;  /* 0x000000c58cc50221 */ /* 0x000fce0000010000 */
.L_x_13255:
[----:B------:R-:W-:Y:S05]  /*2ed0*/  BSYNC B0 ;  /* 0x0000000000007941 */ /* 0x000fea0003800000 */
.L_x_13253:
[----:B------:R-:W-:Y:S04]  /*2ee0*/  BSSY B0, `(.L_x_13256) ;  /* 0x000000d000007945 */ /* 0x000fe80003800000 */
[----:B------:R-:W-:Y:S05]  /*2ef0*/  @P3 BRA `(.L_x_13257) ;  /* 0x0000000000143947 */ /* 0x000fea0003800000 */
[----:B------:R-:W-:Y:S01]  /*2f00*/  MOV R196, RZ ;  /* 0x000000ff00c47202 */ /* 0x000fe20000000f00 */
[----:B------:R-:W-:Y:S06]  /*2f10*/  @!P0 BRA `(.L_x_13258) ;  /* 0x0000000000248947 */ /* 0x000fec0003800000 */
[----:B-----5:R-:W-:-:S04]  /*2f20*/  PRMT R196, R10, 0x7632, R196 ;  /* 0x000076320ac47816 */ /* 0x020fc800000000c4 */
[----:B------:R-:W-:Y:S01]  /*2f30*/  SHF.L.U32 R196, R196, 0x10, RZ ;  /* 0x00000010c4c47819 */ /* 0x000fe200000006ff */
[----:B------:R-:W-:Y:S06]  /*2f40*/  BRA `(.L_x_13258) ;  /* 0x0000000000187947 */ /* 0x000fec0003800000 */
.L_x_13257:
[----:B--2--5:R-:W-:Y:S02]  /*2f50*/  PRMT R140, R6, 0x7632, R140 ;  /* 0x00007632068c7816 */ /* 0x024fe4000000008c */
[----:B------:R-:W-:Y:S02]  /*2f60*/  @P0 PRMT R141, R10, 0x7632, R141 ;  /* 0x000076320a8d0816 */ /* 0x000fe4000000008d */
[----:B------:R-:W-:Y:S02]  /*2f70*/  SHF.L.U32 R140, R140, 0x10, RZ ;  /* 0x000000108c8c7819 */ /* 0x000fe400000006ff */
[----:B------:R-:W-:-:S03]  /*2f80*/  @P0 SHF.L.U32 R141, R141, 0x10, RZ ;  /* 0x000000108d8d0819 */ /* 0x000fc600000006ff */
[----:B------:R-:W-:-:S04]  /*2f90*/  FMUL.FTZ R196, R140, UR8 ;  /* 0x000000088cc47c20 */ /* 0x000fc80008410000 */
[----:B------:R-:W-:-:S07]  /*2fa0*/  @P0 FADD.FTZ R196, R196, R141 ;  /* 0x0000008dc4c40221 */ /* 0x000fce0000010000 */
.L_x_13258:
[----:B------:R-:W-:Y:S05]  /*2fb0*/  BSYNC B0 ;  /* 0x0000000000007941 */ /* 0x000fea0003800000 */
.L_x_13256:
[----:B------:R-:W-:Y:S04]  /*2fc0*/  BSSY B0, `(.L_x_13259) ;  /* 0x000000a000007945 */ /* 0x000fe80003800000 */
[----:B------:R-:W-:Y:S05]  /*2fd0*/  @P3 BRA `(.L_x_13260) ;  /* 0x0000000000103947 */ /* 0x000fea0003800000 */
[----:B------:R-:W-:Y:S01]  /*2fe0*/  HFMA2.MMA R195, -RZ, RZ, 0, 0 ;  /* 0x00000000ffc37435 */ /* 0x000fe200000001ff */
[----:B------:R-:W-:Y:S10]  /*2ff0*/  @!P0 BRA `(.L_x_13261) ;  /* 0x0000000000188947 */ /* 0x000ff40003800000 */
[----:B-----5:R-:W-:Y:S01]  /*3000*/  SHF.L.U32 R195, R11, 0x10, RZ ;  /* 0x000000100bc37819 */ /* 0x020fe200000006ff */
[----:B------:R-:W-:Y:S06]  /*3010*/  BRA `(.L_x_13261) ;  /* 0x0000000000107947 */ /* 0x000fec0003800000 */
.L_x_13260:
[----:B-----5:R-:W-:Y:S02]  /*3020*/  SHF.L.U32 R195, R7, 0x10, RZ ;  /* 0x0000001007c37819 */ /* 0x020fe400000006ff */
[----:B--2---:R-:W-:-:S03]  /*3030*/  @P0 SHF.L.U32 R140, R11, 0x10, RZ ;  /* 0x000000100b8c0819 */ /* 0x004fc600000006ff */
[----:B------:R-:W-:-:S04]  /*3040*/  FMUL.FTZ R195, R195, UR8 ;  /* 0x00000008c3c37c20 */ /* 0x000fc80008410000 */
[----:B------:R-:W-:-:S07]  /*3050*/  @P0 FADD.FTZ R195, R140, R195 ;  /* 0x000000c38cc30221 */ /* 0x000fce0000010000 */
.L_x_13261:
[----:B------:R-:W-:Y:S05]  /*3060*/  BSYNC B0 ;  /* 0x0000000000007941 */ /* 0x000fea0003800000 */
.L_x_13259:
[----:B------:R-:W-:Y:S04]  /*3070*/  BSSY B0, `(.L_x_13262) ;  /* 0x000000d000007945 */ /* 0x000fe80003800000 */
[----:B------:R-:W-:Y:S05]  /*3080*/  @P3 BRA `(.L_x_13263) ;  /* 0x0000000000143947 */ /* 0x000fea0003800000 */
[----:B------:R-:W-:Y:S01]  /*3090*/  MOV R194, RZ ;  /* 0x000000ff00c27202 */ /* 0x000fe20000000f00 */
[----:B------:R-:W-:Y:S06]  /*30a0*/  @!P0 BRA `(.L_x_13264) ;  /* 0x0000000000248947 */ /* 0x000fec0003800000 */
[----:B-----5:R-:W-:-:S04]  /*30b0*/  PRMT R194, R11, 0x7632, R194 ;  /* 0x000076320bc27816 */ /* 0x020fc800000000c2 */
[----:B------:R-:W-:Y:S01]  /*30c0*/  SHF.L.U32 R194, R194, 0x10, RZ ;  /* 0x00000010c2c27819 */ /* 0x000fe200000006ff */
[----:B------:R-:W-:Y:S06]  /*30d0*/  BRA `(.L_x_13264) ;  /* 0x0000000000187947 */ /* 0x000fec0003800000 */
.L_x_13263:
[----:B--2--5:R-:W-:Y:S02]  /*30e0*/  PRMT R140, R7, 0x7632, R140 ;  /* 0x00007632078c7816 */ /* 0x024fe4000000008c */
[----:B------:R-:W-:Y:S02]  /*30f0*/  @P0 PRMT R141, R11, 0x7632, R141 ;  /* 0x000076320b8d0816 */ /* 0x000fe4000000008d */
[----:B------:R-:W-:Y:S02]  /*3100*/  SHF.L.U32 R140, R140, 0x10, RZ ;  /* 0x000000108c8c7819 */ /* 0x000fe400000006ff */
[----:B------:R-:W-:-:S03]  /*3110*/  @P0 SHF.L.U32 R141, R141, 0x10, RZ ;  /* 0x000000108d8d0819 */ /* 0x000fc600000006ff */
[----:B------:R-:W-:-:S04]  /*3120*/  FMUL.FTZ R194, R140, UR8 ;  /* 0x000000088cc27c20 */ /* 0x000fc80008410000 */
[----:B------:R-:W-:-:S07]  /*3130*/  @P0 FADD.FTZ R194, R194, R141 ;  /* 0x0000008dc2c20221 */ /* 0x000fce0000010000 */
.L_x_13264:
[----:B------:R-:W-:Y:S05]  /*3140*/  BSYNC B0 ;  /* 0x0000000000007941 */ /* 0x000fea0003800000 */
.L_x_13262:
        /* <DEDUP_REMOVED lines=20> */
.L_x_13266:
[----:B-----5:R-:W-:Y:S02]  /*3290*/  SHF.L.U32 R208, R4, 0x10, RZ ;  /* 0x0000001004d07819 */ /* 0x020fe400000006ff */
[----:B--2---:R-:W-:-:S03]  /*32a0*/  @P0 SHF.L.U32 R141, R8, 0x10, RZ ;  /* 0x00000010088d0819 */ /* 0x004fc600000006ff */
[----:B------:R-:W-:-:S04]  /*32b0*/  FMUL.FTZ R208, R208, UR8 ;  /* 0x00000008d0d07c20 */ /* 0x000fc80008410000 */
[----:B------:R-:W-:-:S07]  /*32c0*/  @P0 FADD.FTZ R208, R141, R208 ;  /* 0x000000d08dd00221 */ /* 0x000fce0000010000 */
.L_x_13267:
[----:B------:R-:W-:Y:S05]  /*32d0*/  BSYNC B0 ;  /* 0x0000000000007941 */ /* 0x000fea0003800000 */
.L_x_13265:
[----:B------:R-:W-:Y:S04]  /*32e0*/  BSSY B0, `(.L_x_13268) ;  /* 0x000000d000007945 */ /* 0x000fe80003800000 */
[----:B------:R-:W-:Y:S05]  /*32f0*/  @P3 BRA `(.L_x_13269) ;  /* 0x0000000000143947 */ /* 0x000fea0003800000 */
[----:B------:R-:W-:Y:S01]  /*3300*/  MOV R209, RZ ;  /* 0x000000ff00d17202 */ /* 0x000fe20000000f00 */
[----:B------:R-:W-:Y:S06]  /*3310*/  @!P0 BRA `(.L_x_13270) ;  /* 0x0000000000248947 */ /* 0x000fec0003800000 */
[----:B-----5:R-:W-:-:S04]  /*3320*/  PRMT R209, R8, 0x7632, R209 ;  /* 0x0000763208d17816 */ /* 0x020fc800000000d1 */
[----:B------:R-:W-:Y:S01]  /*3330*/  SHF.L.U32 R209, R209, 0x10, RZ ;  /* 0x00000010d1d17819 */ /* 0x000fe200000006ff */
[----:B------:R-:W-:Y:S06]  /*3340*/  BRA `(.L_x_13270) ;  /* 0x0000000000187947 */ /* 0x000fec0003800000 */
.L_x_13269:
[----:B--2--5:R-:W-:Y:S02]  /*3350*/  PRMT R140, R4, 0x7632, R140 ;  /* 0x00007632048c7816 */ /* 0x024fe4000000008c */
[----:B------:R-:W-:Y:S02]  /*3360*/  @P0 PRMT R141, R8, 0x7632, R141 ;  /* 0x00007632088d0816 */ /* 0x000fe4000000008d */
[----:B------:R-:W-:Y:S02]  /*3370*/  SHF.L.U32 R140, R140, 0x10, RZ ;  /* 0x000000108c8c7819 */ /* 0x000fe400000006ff */
[----:B------:R-:W-:-:S03]  /*3380*/  @P0 SHF.L.U32 R142, R141, 0x10, RZ ;  /* 0x000000108d8e0819 */ /* 0x000fc600000006ff */
[----:B------:R-:W-:-:S04]  /*3390*/  FMUL.FTZ R209, R140, UR8 ;  /* 0x000000088cd17c20 */ /* 0x000fc80008410000 */
[----:B------:R-:W-:-:S07]  /*33a0*/  @P0 FADD.FTZ R209, R209, R142 ;  /* 0x0000008ed1d10221 */ /* 0x000fce0000010000 */
.L_x_13270:
[----:B------:R-:W-:Y:S05]  /*33b0*/  BSYNC B0 ;  /* 0x0000000000007941 */ /* 0x000fea0003800000 */
.L_x_13268:
[----:B------:R-:W-:Y:S04]  /*33c0*/  BSSY B0, `(.L_x_13271) ;  /* 0x000000a000007945 */ /* 0x000fe80003800000 */
[----:B------:R-:W-:Y:S05]  /*33d0*/  @P3 BRA `(.L_x_13272) ;  /* 0x0000000000103947 */ /* 0x000fea0003800000 */
[----:B------:R-:W-:Y:S01]  /*33e0*/  HFMA2.MMA R202, -RZ, RZ, 0, 0 ;  /* 0x00000000ffca7435 */ /* 0x000fe200000001ff */
[----:B------:R-:W-:Y:S10]  /*33f0*/  @!P0 BRA `(.L_x_13273) ;  /* 0x0000000000188947 */ /* 0x000ff40003800000 */
[----:B-----5:R-:W-:Y:S01]  /*3400*/  SHF.L.U32 R202, R9, 0x10, RZ ;  /* 0x0000001009ca7819 */ /* 0x020fe200000006ff */
[----:B------:R-:W-:Y:S06]  /*3410*/  BRA `(.L_x_13273) ;  /* 0x0000000000107947 */ /* 0x000fec0003800000 */
.L_x_13272:
[----:B-----5:R-:W-:Y:S02]  /*3420*/  SHF.L.U32 R202, R5, 0x10, RZ ;  /* 0x0000001005ca7819 */ /* 0x020fe400000006ff */
[----:B--2---:R-:W-:-:S03]  /*3430*/  @P0 SHF.L.U32 R141, R9, 0x10, RZ ;  /* 0x00000010098d0819 */ /* 0x004fc600000006ff */
[----:B------:R-:W-:-:S04]  /*3440*/  FMUL.FTZ R202, R202, UR8 ;  /* 0x00000008caca7c20 */ /* 0x000fc80008410000 */
[----:B------:R-:W-:-:S07]  /*3450*/  @P0 FADD.FTZ R202, R141, R202 ;  /* 0x000000ca8dca0221 */ /* 0x000fce0000010000 */
.L_x_13273:
[----:B------:R-:W-:Y:S05]  /*3460*/  BSYNC B0 ;  /* 0x0000000000007941 */ /* 0x000fea0003800000 */
.L_x_13271:
[----:B------:R-:W-:Y:S04]  /*3470*/  BSSY B0, `(.L_x_13274) ;  /* 0x000000d000007945 */ /* 0x000fe80003800000 */
[----:B------:R-:W-:Y:S05]  /*3480*/  @P3 BRA `(.L_x_13275) ;  /* 0x0000000000143947 */ /* 0x000fea0003800000 */
[----:B------:R-:W-:Y:S01]  /*3490*/  MOV R207, RZ ;  /* 0x000000ff00cf7202 */ /* 0x000fe20000000f00 */
[----:B------:R-:W-:Y:S06]  /*34a0*/  @!P0 BRA `(.L_x_13276) ;  /* 0x0000000000248947 */ /* 0x000fec0003800000 */
[----:B-----5:R-:W-:-:S04]  /*34b0*/  PRMT R207, R9, 0x7632, R207 ;  /* 0x0000763209cf7816 */ /* 0x020fc800000000cf */
[----:B------:R-:W-:Y:S01]  /*34c0*/  SHF.L.U32 R207, R207, 0x10, RZ ;  /* 0x00000010cfcf7819 */ /* 0x000fe200000006ff */
[----:B------:R-:W-:Y:S06]  /*34d0*/  BRA `(.L_x_13276) ;  /* 0x0000000000187947 */ /* 0x000fec0003800000 */
.L_x_13275:
[----:B--2--5:R-:W-:Y:S02]  /*34e0*/  PRMT R140, R5, 0x7632, R140 ;  /* 0x00007632058c7816 */ /* 0x024fe4000000008c */
[----:B------:R-:W-:Y:S02]  /*34f0*/  @P0 PRMT R141, R9, 0x7632, R141 ;  /* 0x00007632098d0816 */ /* 0x000fe4000000008d */
[----:B------:R-:W-:Y:S02]  /*3500*/  SHF.L.U32 R140, R140, 0x10, RZ ;  /* 0x000000108c8c7819 */ /* 0x000fe400000006ff */
[----:B------:R-:W-:-:S03]  /*3510*/  @P0 SHF.L.U32 R142, R141, 0x10, RZ ;  /* 0x000000108d8e0819 */ /* 0x000fc600000006ff */
[----:B------:R-:W-:-:S04]  /*3520*/  FMUL.FTZ R207, R140, UR8 ;  /* 0x000000088ccf7c20 */ /* 0x000fc80008410000 */
[----:B------:R-:W-:-:S07]  /*3530*/  @P0 FADD.FTZ R207, R207, R142 ;  /* 0x0000008ecfcf0221 */ /* 0x000fce0000010000 */
.L_x_13276:
[----:B------:R-:W-:Y:S05]  /*3540*/  BSYNC B0 ;  /* 0x0000000000007941 */ /* 0x000fea0003800000 */
.L_x_13274:
[----:B------:R-:W-:Y:S04]  /*3550*/  BSSY B0, `(.L_x_13277) ;  /* 0x000000a000007945 */ /* 0x000fe80003800000 */
[----:B------:R-:W-:Y:S05]  /*3560*/  @P3 BRA `(.L_x_13278) ;  /* 0x0000000000103947 */ /* 0x000fea0003800000 */
[----:B------:R-:W-:Y:S01]  /*3570*/  HFMA2.MMA R203, -RZ, RZ, 0, 0 ;  /* 0x00000000ffcb7435 */ /* 0x000fe200000001ff */
[----:B------:R-:W-:Y:S10]  /*3580*/  @!P0 BRA `(.L_x_13279) ;  /* 0x0000000000188947 */ /* 0x000ff40003800000 */
[----:B-----5:R-:W-:Y:S01]  /*3590*/  SHF.L.U32 R203, R10, 0x10, RZ ;  /* 0x000000100acb7819 */ /* 0x020fe200000006ff */
[----:B------:R-:W-:Y:S06]  /*35a0*/  BRA `(.L_x_13279) ;  /* 0x0000000000107947 */ /* 0x000fec0003800000 */
.L_x_13278:
[----:B-----5:R-:W-:Y:S02]  /*35b0*/  SHF.L.U32 R203, R6, 0x10, RZ ;  /* 0x0000001006cb7819 */ /* 0x020fe400000006ff */
[----:B--2---:R-:W-:-:S03]  /*35c0*/  @P0 SHF.L.U32 R140, R10, 0x10, RZ ;  /* 0x000000100a8c0819 */ /* 0x004fc600000006ff */
[----:B------:R-:W-:-:S04]  /*35d0*/  FMUL.FTZ R203, R203, UR8 ;  /* 0x00000008cbcb7c20 */ /* 0x000fc80008410000 */
[----:B------:R-:W-:-:S07]  /*35e0*/  @P0 FADD.FTZ R203, R140, R203 ;  /* 0x000000cb8ccb0221 */ /* 0x000fce0000010000 */
.L_x_13279:
[----:B------:R-:W-:Y:S05]  /*35f0*/  BSYNC B0 ;  /* 0x0000000000007941 */ /* 0x000fea0003800000 */
.L_x_13277:
[----:B------:R-:W-:Y:S04]  /*3600*/  BSSY B0, `(.L_x_13280) ;  /* 0x000000d000007945 */ /* 0x000fe80003800000 */
[----:B------:R-:W-:Y:S05]  /*3610*/  @P3 BRA `(.L_x_13281) ;  /* 0x0000000000143947 */ /* 0x000fea0003800000 */
[----:B------:R-:W-:Y:S01]  /*3620*/  MOV R204, RZ ;  /* 0x000000ff00cc7202 */ /* 0x000fe20000000f00 */
[----:B------:R-:W-:Y:S06]  /*3630*/  @!P0 BRA `(.L_x_13282) ;  /* 0x0000000000248947 */ /* 0x000fec0003800000 */
[----:B-----5:R-:W-:-:S04]  /*3640*/  PRMT R204, R10, 0x7632, R204 ;  /* 0x000076320acc7816 */ /* 0x020fc800000000cc */
[----:B------:R-:W-:Y:S01]  /*3650*/  SHF.L.U32 R204, R204, 0x10, RZ ;  /* 0x00000010cccc7819 */ /* 0x000fe200000006ff */
[----:B------:R-:W-:Y:S06]  /*3660*/  BRA `(.L_x_13282) ;  /* 0x0000000000187947 */ /* 0x000fec0003800000 */
.L_x_13281:
[----:B--2--5:R-:W-:Y:S02]  /*3670*/  PRMT R140, R6, 0x7632, R140 ;  /* 0x00007632068c7816 */ /* 0x024fe4000000008c */
[----:B------:R-:W-:Y:S02]  /*3680*/  @P0 PRMT R141, R10, 0x7632, R141 ;  /* 0x000076320a8d0816 */ /* 0x000fe4000000008d */
[----:B------:R-:W-:Y:S02]  /*3690*/  SHF.L.U32 R140, R140, 0x10, RZ ;  /* 0x000000108c8c7819 */ /* 0x000fe400000006ff */
[----:B------:R-:W-:-:S03]  /*36a0*/  @P0 SHF.L.U32 R141, R141, 0x10, RZ ;  /* 0x000000108d8d0819 */ /* 0x000fc600000006ff */
[----:B------:R-:W-:-:S04]  /*36b0*/  FMUL.FTZ R204, R140, UR8 ;  /* 0x000000088ccc7c20 */ /* 0x000fc80008410000 */
[----:B------:R-:W-:-:S07]  /*36c0*/  @P0 FADD.FTZ R204, R204, R141 ;  /* 0x0000008dcccc0221 */ /* 0x000fce0000010000 */
.L_x_13282:
[----:B------:R-:W-:Y:S05]  /*36d0*/  BSYNC B0 ;  /* 0x0000000000007941 */ /* 0x000fea0003800000 */
.L_x_13280:
[----:B------:R-:W-:Y:S04]  /*36e0*/  BSSY B0, `(.L_x_13283) ;  /* 0x000000a000007945 */ /* 0x000fe80003800000 */
[----:B------:R-:W-:Y:S05]  /*36f0*/  @P3 BRA `(.L_x_13284) ;  /* 0x0000000000103947 */ /* 0x000fea0003800000 */
[----:B------:R-:W-:Y:S01]  /*3700*/  HFMA2.MMA R206, -RZ, RZ, 0, 0 ;  /* 0x00000000ffce7435 */ /* 0x000fe200000001ff */
[----:B------:R-:W-:Y:S10]  /*3710*/  @!P0 BRA `(.L_x_13285) ;  /* 0x0000000000188947 */ /* 0x000ff40003800000 */
[----:B-----5:R-:W-:Y:S01]  /*3720*/  SHF.L.U32 R206, R11, 0x10, RZ ;  /* 0x000000100bce7819 */ /* 0x020fe200000006ff */
[----:B------:R-:W-:Y:S06]  /*3730*/  BRA `(.L_x_13285) ;  /* 0x0000000000107947 */ /* 0x000fec0003800000 */
.L_x_13284:
[----:B-----5:R-:W-:Y:S02]  /*3740*/  SHF.L.U32 R206, R7, 0x10, RZ ;  /* 0x0000001007ce7819 */ /* 0x020fe400000006ff */
[----:B--2---:R-:W-:-:S03]  /*3750*/  @P0 SHF.L.U32 R141, R11, 0x10, RZ ;  /* 0x000000100b8d0819 */ /* 0x004fc600000006ff */
[----:B------:R-:W-:-:S04]  /*3760*/  FMUL.FTZ R206, R206, UR8 ;  /* 0x00000008cece7c20 */ /* 0x000fc80008410000 */
[----:B------:R-:W-:-:S07]  /*3770*/  @P0 FADD.FTZ R206, R141, R206 ;  /* 0x000000ce8dce0221 */ /* 0x000fce0000010000 */
.L_x_13285:
[----:B------:R-:W-:Y:S05]  /*3780*/  BSYNC B0 ;  /* 0x0000000000007941 */ /* 0x000fea0003800000 */
.L_x_13283:
[----:B------:R-:W-:Y:S04]  /*3790*/  BSSY B0, `(.L_x_13286) ;  /* 0x000000d000007945 */ /* 0x000fe80003800000 */
[----:B------:R-:W-:Y:S05]  /*37a0*/  @P3 BRA `(.L_x_13287) ;  /* 0x0000000000143947 */ /* 0x000fea0003800000 */
[----:B------:R-:W-:Y:S01]  /*37b0*/  MOV R205, RZ ;  /* 0x000000ff00cd7202 */ /* 0x000fe20000000f00 */
[----:B------:R-:W-:Y:S06]  /*37c0*/  @!P0 BRA `(.L_x_13288) ;  /* 0x0000000000248947 */ /* 0x000fec0003800000 */
[----:B-----5:R-:W-:-:S04]  /*37d0*/  PRMT R205, R11, 0x7632, R205 ;  /* 0x000076320bcd7816 */ /* 0x020fc800000000cd */
[----:B------:R-:W-:Y:S01]  /*37e0*/  SHF.L.U32 R205, R205, 0x10, RZ ;  /* 0x00000010cdcd7819 */ /* 0x000fe200000006ff */
[----:B------:R-:W-:Y:S06]  /*37f0*/  BRA `(.L_x_13288) ;  /* 0x0000000000187947 */ /* 0x000fec0003800000 */
.L_x_13287:
[----:B--2--5:R-:W-:Y:S02]  /*3800*/  PRMT R140, R7, 0x7632, R140 ;  /* 0x00007632078c7816 */ /* 0x024fe4000000008c */
[----:B------:R-:W-:Y:S02]  /*3810*/  @P0 PRMT R141, R11, 0x7632, R141 ;  /* 0x000076320b8d0816 */ /* 0x000fe4000000008d */
[----:B------:R-:W-:Y:S02]  /*3820*/  SHF.L.U32 R140, R140, 0x10, RZ ;  /* 0x000000108c8c7819 */ /* 0x000fe400000006ff */
[----:B------:R-:W-:-:S03]  /*3830*/  @P0 SHF.L.U32 R142, R141, 0x10, RZ ;  /* 0x000000108d8e0819 */ /* 0x000fc600000006ff */
[----:B------:R-:W-:-:S04]  /*3840*/  FMUL.FTZ R205, R140, UR8 ;  /* 0x000000088ccd7c20 */ /* 0x000fc80008410000 */
[----:B------:R-:W-:-:S07]  /*3850*/  @P0 FADD.FTZ R205, R205, R142 ;  /* 0x0000008ecdcd0221 */ /* 0x000fce0000010000 */
.L_x_13288:
[----:B------:R-:W-:Y:S05]  /*3860*/  BSYNC B0 ;  /* 0x0000000000007941 */ /* 0x000fea0003800000 */
.L_x_13286:
        /* <DEDUP_REMOVED lines=20> */
.L_x_13290:
[----:B-----5:R-:W-:Y:S02]  /*39b0*/  SHF.L.U32 R210, R4, 0x10, RZ ;  /* 0x0000001004d27819 */ /* 0x020fe400000006ff */
[----:B--2---:R-:W-:-:S03]  /*39c0*/  @P0 SHF.L.U32 R141, R8, 0x10, RZ ;  /* 0x00000010088d0819 */ /* 0x004fc600000006ff */
[----:B------:R-:W-:-:S04]  /*39d0*/  FMUL.FTZ R210, R210, UR8 ;  /* 0x00000008d2d27c20 */ /* 0x000fc80008410000 */
[----:B------:R-:W-:-:S07]  /*39e0*/  @P0 FADD.FTZ R210, R141, R210 ;  /* 0x000000d28dd20221 */ /* 0x000fce0000010000 */
.L_x_13291:
[----:B------:R-:W-:Y:S05]  /*39f0*/  BSYNC B0 ;  /* 0x0000000000007941 */ /* 0x000fea0003800000 */
.L_x_13289:
[----:B------:R-:W-:Y:S04]  /*3a00*/  BSSY B0, `(.L_x_13292) ;  /* 0x000000d000007945 */ /* 0x000fe80003800000 */
[----:B------:R-:W-:Y:S05]  /*3a10*/  @P3 BRA `(.L_x_13293) ;  /* 0x0000000000143947 */ /* 0x000fea0003800000 */
[----:B------:R-:W-:Y:S01]  /*3a20*/  MOV R211, RZ ;  /* 0x000000ff00d37202 */ /* 0x000fe20000000f00 */
[----:B------:R-:W-:Y:S06]  /*3a30*/  @!P0 BRA `(.L_x_13294) ;  /* 0x0000000000248947 */ /* 0x000fec0003800000 */
[----:B-----5:R-:W-:-:S04]  /*3a40*/  PRMT R211, R8, 0x7632, R211 ;  /* 0x0000763208d37816 */ /* 0x020fc800000000d3 */
[----:B------:R-:W-:Y:S01]  /*3a50*/  SHF.L.U32 R211, R211, 0x10, RZ ;  /* 0x00000010d3d37819 */ /* 0x000fe200000006ff */
[----:B------:R-:W-:Y:S06]  /*3a60*/  BRA `(.L_x_13294) ;  /* 0x0000000000187947 */ /* 0x000fec0003800000 */
.L_x_13293:
[----:B--2--5:R-:W-:Y:S02]  /*3a70*/  PRMT R140, R4, 0x7632, R140 ;  /* 0x00007632048c7816 */ /* 0x024fe4000000008c */
[----:B------:R-:W-:Y:S02]  /*3a80*/  @P0 PRMT R141, R8, 0x7632, R141 ;  /* 0x00007632088d0816 */ /* 0x000fe4000000008d */
[----:B------:R-:W-:Y:S02]  /*3a90*/  SHF.L.U32 R140, R140, 0x10, RZ ;  /* 0x000000108c8c7819 */ /* 0x000fe400000006ff */
[----:B------:R-:W-:-:S03]  /*3aa0*/  @P0 SHF.L.U32 R142, R141, 0x10, RZ ;  /* 0x000000108d8e0819 */ /* 0x000fc600000006ff */
[----:B------:R-:W-:-:S04]  /*3ab0*/  FMUL.FTZ R211, R140, UR8 ;  /* 0x000000088cd37c20 */ /* 0x000fc80008410000 */
[----:B------:R-:W-:-:S07]  /*3ac0*/  @P0 FADD.FTZ R211, R211, R142 ;  /* 0x0000008ed3d30221 */ /* 0x000fce0000010000 */
.L_x_13294:
[----:B------:R-:W-:Y:S05]  /*3ad0*/  BSYNC B0 ;  /* 0x0000000000007941 */ /* 0x000fea0003800000 */
.L_x_13292:
[----:B------:R-:W-:Y:S04]  /*3ae0*/  BSSY B0, `(.L_x_13295) ;  /* 0x000000a000007945 */ /* 0x000fe80003800000 */
[----:B------:R-:W-:Y:S05]  /*3af0*/  @P3 BRA `(.L_x_13296) ;  /* 0x0000000000103947 */ /* 0x000fea0003800000 */
[----:B--2---:R-:W-:Y:S01]  /*3b00*/  HFMA2.MMA R144, -RZ, RZ, 0, 0 ;  /* 0x00000000ff907435 */ /* 0x004fe200000001ff */
[----:B------:R-:W-:Y:S10]  /*3b10*/  @!P0 BRA `(.L_x_13297) ;  /* 0x0000000000188947 */ /* 0x000ff40003800000 */
[----:B-----5:R-:W-:Y:S01]  /*3b20*/  SHF.L.U32 R144, R9, 0x10, RZ ;  /* 0x0000001009907819 */ /* 0x020fe200000006ff */
[----:B------:R-:W-:Y:S06]  /*3b30*/  BRA `(.L_x_13297) ;  /* 0x0000000000107947 */ /* 0x000fec0003800000 */
.L_x_13296:
[----:B--2--5:R-:W-:Y:S02]  /*3b40*/  SHF.L.U32 R144, R5, 0x10, RZ ;  /* 0x0000001005907819 */ /* 0x024fe400000006ff */
[----:B------:R-:W-:-:S03]  /*3b50*/  @P0 SHF.L.U32 R141, R9, 0x10, RZ ;  /* 0x00000010098d0819 */ /* 0x000fc600000006ff */
[----:B------:R-:W-:-:S04]  /*3b60*/  FMUL.FTZ R144, R144, UR8 ;  /* 0x0000000890907c20 */ /* 0x000fc80008410000 */
[----:B------:R-:W-:-:S07]  /*3b70*/  @P0 FADD.FTZ R144, R141, R144 ;  /* 0x000000908d900221 */ /* 0x000fce0000010000 */
.L_x_13297:
[----:B------:R-:W-:Y:S05]  /*3b80*/  BSYNC B0 ;  /* 0x0000000000007941 */ /* 0x000fea0003800000 */
.L_x_13295:
[----:B------:R-:W-:Y:S04]  /*3b90*/  BSSY B0, `(.L_x_13298) ;  /* 0x000000d000007945 */ /* 0x000fe80003800000 */
[----:B------:R-:W-:Y:S05]  /*3ba0*/  @P3 BRA `(.L_x_13299) ;  /* 0x0000000000143947 */ /* 0x000fea0003800000 */
[----:B------:R-:W-:Y:S01]  /*3bb0*/  MOV R145, RZ ;  /* 0x000000ff00917202 */ /* 0x000fe20000000f00 */
[----:B------:R-:W-:Y:S06]  /*3bc0*/  @!P0 BRA `(.L_x_13300) ;  /* 0x0000000000248947 */ /* 0x000fec0003800000 */
[----:B-----5:R-:W-:-:S04]  /*3bd0*/  PRMT R145, R9, 0x7632, R145 ;  /* 0x0000763209917816 */ /* 0x020fc80000000091 */
[----:B------:R-:W-:Y:S01]  /*3be0*/  SHF.L.U32 R145, R145, 0x10, RZ ;  /* 0x0000001091917819 */ /* 0x000fe200000006ff */
[----:B------:R-:W-:Y:S06]  /*3bf0*/  BRA `(.L_x_13300) ;  /* 0x0000000000187947 */ /* 0x000fec0003800000 */
.L_x_13299:
[----:B-----5:R-:W-:Y:S02]  /*3c00*/  PRMT R140, R5, 0x7632, R140 ;  /* 0x00007632058c7816 */ /* 0x020fe4000000008c */
[----:B------:R-:W-:Y:S02]  /*3c10*/  @P0 PRMT R141, R9, 0x7632, R141 ;  /* 0x00007632098d0816 */ /* 0x000fe4000000008d */
[----:B------:R-:W-:Y:S02]  /*3c20*/  SHF.L.U32 R140, R140, 0x10, RZ ;  /* 0x000000108c8c7819 */ /* 0x000fe400000006ff */
[----:B------:R-:W-:-:S03]  /*3c30*/  @P0 SHF.L.U32 R142, R141, 0x10, RZ ;  /* 0x000000108d8e0819 */ /* 0x000fc600000006ff */
[----:B------:R-:W-:-:S04]  /*3c40*/  FMUL.FTZ R145, R140, UR8 ;  /* 0x000000088c917c20 */ /* 0x000fc80008410000 */
[----:B------:R-:W-:-:S07]  /*3c50*/  @P0 FADD.FTZ R145, R145, R142 ;  /* 0x0000008e91910221 */ /* 0x000fce0000010000 */
.L_x_13300:
[----:B------:R-:W-:Y:S05]  /*3c60*/  BSYNC B0 ;  /* 0x0000000000007941 */ /* 0x000fea0003800000 */
.L_x_13298:
[----:B------:R-:W-:Y:S04]  /*3c70*/  BSSY B0, `(.L_x_13301) ;  /* 0x000000a000007945 */ /* 0x000fe80003800000 */
[----:B------:R-:W-:Y:S05]  /*3c80*/  @P3 BRA `(.L_x_13302) ;  /* 0x0000000000103947 */ /* 0x000fea0003800000 */
[----:B------:R-:W-:Y:S01]  /*3c90*/  HFMA2.MMA R149, -RZ, RZ, 0, 0 ;  /* 0x00000000ff957435 */ /* 0x000fe200000001ff */
[----:B------:R-:W-:Y:S10]  /*3ca0*/  @!P0 BRA `(.L_x_13303) ;  /* 0x0000000000188947 */ /* 0x000ff40003800000 */
[----:B-----5:R-:W-:Y:S01]  /*3cb0*/  SHF.L.U32 R149, R10, 0x10, RZ ;  /* 0x000000100a957819 */ /* 0x020fe200000006ff */
[----:B------:R-:W-:Y:S06]  /*3cc0*/  BRA `(.L_x_13303) ;  /* 0x0000000000107947 */ /* 0x000fec0003800000 */
.L_x_13302:
[----:B-----5:R-:W-:Y:S02]  /*3cd0*/  SHF.L.U32 R149, R6, 0x10, RZ ;  /* 0x0000001006957819 */ /* 0x020fe400000006ff */
[----:B------:R-:W-:-:S03]  /*3ce0*/  @P0 SHF.L.U32 R140, R10, 0x10, RZ ;  /* 0x000000100a8c0819 */ /* 0x000fc600000006ff */
[----:B------:R-:W-:-:S04]  /*3cf0*/  FMUL.FTZ R149, R149, UR8 ;  /* 0x0000000895957c20 */ /* 0x000fc80008410000 */
[----:B------:R-:W-:-:S07]  /*3d00*/  @P0 FADD.FTZ R149, R140, R149 ;  /* 0x000000958c950221 */ /* 0x000fce0000010000 */
.L_x_13303:
[----:B------:R-:W-:Y:S05]  /*3d10*/  BSYNC B0 ;  /* 0x0000000000007941 */ /* 0x000fea0003800000 */
.L_x_13301:
[----:B------:R-:W-:Y:S04]  /*3d20*/  BSSY B0, `(.L_x_13304) ;  /* 0x000000d000007945 */ /* 0x000fe80003800000 */
[----:B------:R-:W-:Y:S05]  /*3d30*/  @P3 BRA `(.L_x_13305) ;  /* 0x0000000000143947 */ /* 0x000fea0003800000 */
[----:B------:R-:W-:Y:S01]  /*3d40*/  MOV R146, RZ ;  /* 0x000000ff00927202 */ /* 0x000fe20000000f00 */
[----:B------:R-:W-:Y:S06]  /*3d50*/  @!P0 BRA `(.L_x_13306) ;  /* 0x0000000000248947 */ /* 0x000fec0003800000 */
[----:B-----5:R-:W-:-:S04]  /*3d60*/  PRMT R146, R10, 0x7632, R146 ;  /* 0x000076320a927816 */ /* 0x020fc80000000092 */
[----:B------:R-:W-:Y:S01]  /*3d70*/  SHF.L.U32 R146, R146, 0x10, RZ ;  /* 0x0000001092927819 */ /* 0x000fe200000006ff */
[----:B------:R-:W-:Y:S06]  /*3d80*/  BRA `(.L_x_13306) ;  /* 0x0000000000187947 */ /* 0x000fec0003800000 */
.L_x_13305:
[----:B-----5:R-:W-:Y:S02]  /*3d90*/  PRMT R140, R6, 0x7632, R140 ;  /* 0x00007632068c7816 */ /* 0x020fe4000000008c */
[----:B------:R-:W-:Y:S02]  /*3da0*/  @P0 PRMT R141, R10, 0x7632, R141 ;  /* 0x000076320a8d0816 */ /* 0x000fe4000000008d */
[----:B------:R-:W-:Y:S02]  /*3db0*/  SHF.L.U32 R140, R140, 0x10, RZ ;  /* 0x000000108c8c7819 */ /* 0x000fe400000006ff */
[----:B------:R-:W-:-:S03]  /*3dc0*/  @P0 SHF.L.U32 R141, R141, 0x10, RZ ;  /* 0x000000108d8d0819 */ /* 0x000fc600000006ff */
[----:B------:R-:W-:-:S04]  /*3dd0*/  FMUL.FTZ R146, R140, UR8 ;  /* 0x000000088c927c20 */ /* 0x000fc80008410000 */
[----:B------:R-:W-:-:S07]  /*3de0*/  @P0 FADD.FTZ R146, R146, R141 ;  /* 0x0000008d92920221 */ /* 0x000fce0000010000 */
.L_x_13306:
[----:B------:R-:W-:Y:S05]  /*3df0*/  BSYNC B0 ;  /* 0x0000000000007941 */ /* 0x000fea0003800000 */
.L_x_13304:
[----:B------:R-:W-:Y:S04]  /*3e00*/  BSSY B0, `(.L_x_13307) ;  /* 0x000000a000007945 */ /* 0x000fe80003800000 */
[----:B------:R-:W-:Y:S05]  /*3e10*/  @P3 BRA `(.L_x_13308) ;  /* 0x0000000000103947 */ /* 0x000fea0003800000 */
[----:B------:R-:W-:Y:S01]  /*3e20*/  HFMA2.MMA R148, -RZ, RZ, 0, 0 ;  /* 0x00000000ff947435 */ /* 0x000fe200000001ff */
[----:B------:R-:W-:Y:S10]  /*3e30*/  @!P0 BRA `(.L_x_13309) ;  /* 0x0000000000188947 */ /* 0x000ff40003800000 */
[----:B-----5:R-:W-:Y:S01]  /*3e40*/  SHF.L.U32 R148, R11, 0x10, RZ ;  /* 0x000000100b947819 */ /* 0x020fe200000006ff */
[----:B------:R-:W-:Y:S06]  /*3e50*/  BRA `(.L_x_13309) ;  /* 0x0000000000107947 */ /* 0x000fec0003800000 */
.L_x_13308:
[----:B-----5:R-:W-:Y:S02]  /*3e60*/  SHF.L.U32 R148, R7, 0x10, RZ ;  /* 0x0000001007947819 */ /* 0x020fe400000006ff */
[----:B------:R-:W-:-:S03]  /*3e70*/  @P0 SHF.L.U32 R141, R11, 0x10, RZ ;  /* 0x000000100b8d0819 */ /* 0x000fc600000006ff */
[----:B------:R-:W-:-:S04]  /*3e80*/  FMUL.FTZ R148, R148, UR8 ;  /* 0x0000000894947c20 */ /* 0x000fc80008410000 */
[----:B------:R-:W-:-:S07]  /*3e90*/  @P0 FADD.FTZ R148, R141, R148 ;  /* 0x000000948d940221 */ /* 0x000fce0000010000 */
.L_x_13309:
[----:B------:R-:W-:Y:S05]  /*3ea0*/  BSYNC B0 ;  /* 0x0000000000007941 */ /* 0x000fea0003800000 */
.L_x_13307:
[----:B------:R-:W-:Y:S04]  /*3eb0*/  BSSY B0, `(.L_x_13310) ;  /* 0x000000d000007945 */ /* 0x000fe80003800000 */
[----:B------:R-:W-:Y:S05]  /*3ec0*/  @P3 BRA `(.L_x_13311) ;  /* 0x0000000000143947 */ /* 0x000fea0003800000 */
[----:B------:R-:W-:Y:S01]  /*3ed0*/  MOV R147, RZ ;  /* 0x000000ff00937202 */ /* 0x000fe20000000f00 */
[----:B------:R-:W-:Y:S06]  /*3ee0*/  @!P0 BRA `(.L_x_13312) ;  /* 0x0000000000248947 */ /* 0x000fec0003800000 */
[----:B-----5:R-:W-:-:S04]  /*3ef0*/  PRMT R147, R11, 0x7632, R147 ;  /* 0x000076320b937816 */ /* 0x020fc80000000093 */
[----:B------:R-:W-:Y:S01]  /*3f00*/  SHF.L.U32 R147, R147, 0x10, RZ ;  /* 0x0000001093937819 */ /* 0x000fe200000006ff */
[----:B------:R-:W-:Y:S06]  /*3f10*/  BRA `(.L_x_13312) ;  /* 0x0000000000187947 */ /* 0x000fec0003800000 */
.L_x_13311:
[----:B-----5:R-:W-:Y:S02]  /*3f20*/  PRMT R140, R7, 0x7632, R140 ;  /* 0x00007632078c7816 */ /* 0x020fe4000000008c */
[----:B------:R-:W-:Y:S02]  /*3f30*/  @P0 PRMT R141, R11, 0x7632, R141 ;  /* 0x000076320b8d0816 */ /* 0x000fe4000000008d */
[----:B------:R-:W-:Y:S02]  /*3f40*/  SHF.L.U32 R140, R140, 0x10, RZ ;  /* 0x000000108c8c7819 */ /* 0x000fe400000006ff */
[----:B------:R-:W-:-:S03]  /*3f50*/  @P0 SHF.L.U32 R142, R141, 0x10, RZ ;  /* 0x000000108d8e0819 */ /* 0x000fc600000006ff */
[----:B------:R-:W-:-:S04]  /*3f60*/  FMUL.FTZ R147, R140, UR8 ;  /* 0x000000088c937c20 */ /* 0x000fc80008410000 */
[----:B------:R-:W-:-:S07]  /*3f70*/  @P0 FADD.FTZ R147, R147, R142 ;  /* 0x0000008e93930221 */ /* 0x000fce0000010000 */
.L_x_13312:
[----:B------:R-:W-:Y:S05]  /*3f80*/  BSYNC B0 ;  /* 0x0000000000007941 */ /* 0x000fea0003800000 */
.L_x_13310:
[----:B------:R-:W-:Y:S01]  /*3f90*/  FADD.FTZ R141, RZ, R173 ;  /* 0x000000adff8d7221 */ /* 0x000fe20000010000 */
[----:B------:R-:W-:Y:S01]  /*3fa0*/  IMAD.WIDE.U32 R2, R213, 0x10, R2 ;  /* 0x00000010d5027825 */ /* 0x000fe200078e0002 */
[----:B------:R-:W-:Y:S01]  /*3fb0*/  F2FP.BF16.F32.PACK_AB R143, R147, R148 ;  /* 0x00000094938f723e */ /* 0x000fe200000010ff */
[----:B------:R-:W-:Y:S02]  /*3fc0*/  UMOV UR10, 0xffffffff ;  /* 0xffffffff000a7882 */ /* 0x000fe40000000000 */
        /* <DEDUP_REMOVED lines=218> */
.L_x_13328:
[----:B------:R-:W2:Y:S01]  /*4d70*/  S2R R0, SR_TID.X ;  /* 0x0000000000007919 */ /* 0x000ea20000002100 */
[----:B------:R-:W3:Y:S01]  /*4d80*/  @!P0 LDC.64 R2, c[0x0][0x250] ;  /* 0x00009400ff028b82 */ /* 0x000ee20000000a00 */
[----:B------:R-:W-:Y:S01]  /*4d90*/  FMUL.FTZ R214, R213, R213 ;  /* 0x000000d5d5d67220 */ /* 0x000fe20000410000 */
[----:B01----:R-:W-:Y:S01]  /*4da0*/  FADD.FTZ R212, R212, R215 ;  /* 0x000000d7d4d47221 */ /* 0x003fe20000010000 */
[----:B------:R-:W-:Y:S03]  /*4db0*/  BSSY B0, `(.L_x_13314) ;  /* 0x000010e000007945 */ /* 0x000fe60003800000 */
[----:B------:R-:W-:Y:S01]  /*4dc0*/  FSEL R214, R214, RZ, P1 ;  /* 0x000000ffd6d67208 */ /* 0x000fe20000800000 */
[----:B------:R-:W-:-:S04]  /*4dd0*/  FFMA.FTZ R143, R212, R143, UR9 ;  /* 0x00000009d48f7e23 */ /* 0x000fc8000801008f */
[----:B------:R-:W-:-:S06]  /*4de0*/  FADD.FTZ R143, R143, R214 ;  /* 0x000000d68f8f7221 */ /* 0x000fcc0000010000 */
[----:B------:R-:W0:Y:S01]  /*4df0*/  MUFU.RSQ R143, R143 ;  /* 0x0000008f008f7308 */ /* 0x000e220000001400 */
[----:B---3--:R-:W-:-:S04]  /*4e00*/  @!P0 LEA R2, P3, R177, R2, 0x2 ;  /* 0x00000002b1028211 */ /* 0x008fc800078610ff */
[----:B------:R-:W-:Y:S02]  /*4e10*/  @!P0 LEA.HI.X R3, R177, R3, R174, 0x2, P3 ;  /* 0x00000003b1038211 */ /* 0x000fe400018f14ae */
[----:B--2---:R-:W-:-:S03]  /*4e20*/  LOP3.LUT R142, R0, 0x1f, RZ, 0xc0, !PT ;  /* 0x0000001f008e7812 */ /* 0x004fc600078ec0ff */
[----:B------:R1:W-:Y:S01]  /*4e30*/  @!P0 STG.E desc[UR4][R2.64], R213 ;  /* 0x000000d502008986 */ /* 0x0003e2000c101904 */
[----:B------:R-:W-:Y:S02]  /*4e40*/  ISETP.GE.AND P0, PT, R175, 0x1, PT ;  /* 0x00000001af00780c */ /* 0x000fe40003f06270 */
[----:B------:R-:W-:-:S13]  /*4e50*/  ISETP.NE.AND P2, PT, R142, RZ, PT ;  /* 0x000000ff8e00720c */ /* 0x000fda0003f45270 */
[----:B------:R-:W2:Y:S02]  /*4e60*/  @!P2 LDC.64 R140, c[0x0][0x258] ;  /* 0x00009600ff8cab82 */ /* 0x000ea40000000a00 */
[----:B--2---:R-:W-:-:S04]  /*4e70*/  @!P2 LEA R140, P4, R177, R140, 0x2 ;  /* 0x0000008cb18ca211 */ /* 0x004fc800078810ff */
[----:B------:R-:W-:-:S05]  /*4e80*/  @!P2 LEA.HI.X R141, R177, R141, R174, 0x2, P4 ;  /* 0x0000008db18da211 */ /* 0x000fca00020f14ae */
[----:B0-----:R1:W-:Y:S01]  /*4e90*/  @!P2 STG.E desc[UR4][R140.64], R143 ;  /* 0x0000008f8c00a986 */ /* 0x0013e2000c101904 */
[----:B------:R-:W-:Y:S05]  /*4ea0*/  @!P0 BRA `(.L_x_13315) ;  /* 0x0000000c00f88947 */ /* 0x000fea0003800000 */
[----:B-1----:R-:W-:Y:S02]  /*4eb0*/  FSEL R2, R213, RZ, !P1 ;  /* 0x000000ffd5027208 */ /* 0x002fe40004800000 */
[----:B------:R-:W-:-:S03]  /*4ec0*/  IADD3 R175, R175, -0x1, RZ ;  /* 0xffffffffafaf7810 */ /* 0x000fc60007ffe0ff */
[C---:B------:R-:W-:Y:S01]  /*4ed0*/  FADD.FTZ R140, -R2.reuse, R173 ;  /* 0x000000ad028c7221 */ /* 0x040fe20000010100 */
[C---:B------:R-:W-:Y:S01]  /*4ee0*/  FADD.FTZ R172, -R2.reuse, R172 ;  /* 0x000000ac02ac7221 */ /* 0x040fe20000010100 */
[C---:B------:R-:W-:Y:S01]  /*4ef0*/  FADD.FTZ R141, -R2.reuse, R144 ;  /* 0x00000090028d7221 */ /* 0x040fe20000010100 */
[C---:B------:R-:W-:Y:S01]  /*4f00*/  FADD.FTZ R214, -R2.reuse, R168 ;  /* 0x000000a802d67221 */ /* 0x040fe20000010100 */
[C---:B------:R-:W-:Y:S01]  /*4f10*/  FMUL.FTZ R3, R143.reuse, R140 ;  /* 0x0000008c8f037220 */ /* 0x040fe20000410000 */
[----:B------:R-:W-:Y:S01]  /*4f20*/  FMUL.FTZ R172, R143, R172 ;  /* 0x000000ac8fac7220 */ /* 0x000fe20000410000 */
[C---:B------:R-:W-:Y:S01]  /*4f30*/  FADD.FTZ R220, -R2.reuse, R166 ;  /* 0x000000a602dc7221 */ /* 0x040fe20000010100 */
[----:B------:R-:W-:Y:S01]  /*4f40*/  FADD.FTZ R226, -R2, R155 ;  /* 0x0000009b02e27221 */ /* 0x000fe20000010100 */
[----:B------:R-:W-:Y:S01]  /*4f50*/  FFMA.FTZ R3, R72, R3, R136 ;  /* 0x0000000348037223 */ /* 0x000fe20000010088 */
[----:B------:R-:W-:Y:S01]  /*4f60*/  FFMA.FTZ R144, R73, R172, R137 ;  /* 0x000000ac49907223 */ /* 0x000fe20000010089 */
        /* <DEDUP_REMOVED lines=58> */
[----:B------:R-:W-:Y:S01]  /*5310*/  F2FP.BF16.F32.PACK_AB R144, R144, R3 ;  /* 0x000000039090723e */ /* 0x000fe200000010ff */
[----:B------:R-:W-:Y:S01]  /*5320*/  IMAD R176, R175, R176, RZ ;  /* 0x000000b0afb07224 */ /* 0x000fe200078e02ff */
[----:B------:R-:W0:Y:S01]  /*5330*/  LDC.64 R2, c[0x0][0x2b8] ;  /* 0x0000ae00ff027b82 */ /* 0x000e220000000a00 */
[C---:B------:R-:W-:Y:S01]  /*5340*/  FMUL.FTZ R147, R143.reuse, R212 ;  /* 0x000000d48f937220 */ /* 0x040fe20000410000 */
[C---:B------:R-:W-:Y:S01]  /*5350*/  FMUL.FTZ R157, R143.reuse, R218 ;  /* 0x000000da8f9d7220 */ /* 0x040fe20000410000 */
[C---:B------:R-:W-:Y:S01]  /*5360*/  FMUL.FTZ R214, R143.reuse, R214 ;  /* 0x000000d68fd67220 */ /* 0x040fe20000410000 */
[----:B------:R-:W-:Y:S01]  /*5370*/  SHF.R.S32.HI R163, RZ, 0x1f, R176 ;  /* 0x0000001fffa37819 */ /* 0x000fe200000114b0 */
[C---:B------:R-:W-:Y:S01]  /*5380*/  FMUL.FTZ R145, R143.reuse, R174 ;  /* 0x000000ae8f917220 */ /* 0x040fe20000410000 */
[C---:B------:R-:W-:Y:S01]  /*5390*/  FMUL.FTZ R170, R143.reuse, R170 ;  /* 0x000000aa8faa7220 */ /* 0x040fe20000410000 */
[----:B------:R-:W-:Y:S01]  /*53a0*/  FFMA.FTZ R146, R68, R147, R132 ;  /* 0x0000009344927223 */ /* 0x000fe20000010084 */
[----:B------:R-:W-:Y:S01]  /*53b0*/  FFMA.FTZ R147, R70, R157, R134 ;  /* 0x0000009d46937223 */ /* 0x000fe20000010086 */
[----:B------:R-:W-:Y:S01]  /*53c0*/  FMUL.FTZ R220, R143, R220 ;  /* 0x000000dc8fdc7220 */ /* 0x000fe20000410000 */
[----:B------:R-:W-:Y:S01]  /*53d0*/  FFMA.FTZ R157, R69, R214, R133 ;  /* 0x000000d6459d7223 */ /* 0x000fe20000010085 */
[----:B------:R-:W-:Y:S01]  /*53e0*/  LEA.HI R163, R163, R176, RZ, 0x3 ;  /* 0x000000b0a3a37211 */ /* 0x000fe200078f18ff */
[----:B------:R-:W-:Y:S01]  /*53f0*/  FFMA.FTZ R145, R74, R145, R138 ;  /* 0x000000914a917223 */ /* 0x000fe2000001008a */
[----:B------:R-:W-:Y:S01]  /*5400*/  FFMA.FTZ R170, R75, R170, R139 ;  /* 0x000000aa4baa7223 */ /* 0x000fe2000001008b */
[----:B------:R-:W-:Y:S01]  /*5410*/  FFMA.FTZ R220, R71, R220, R135 ;  /* 0x000000dc47dc7223 */ /* 0x000fe20000010087 */
[----:B------:R-:W-:Y:S01]  /*5420*/  FMUL.FTZ R160, R143, R160 ;  /* 0x000000a08fa07220 */ /* 0x000fe20000410000 */
[----:B------:R-:W-:Y:S01]  /*5430*/  LEA.HI.SX32 R163, R163, R142, 0x1d ;  /* 0x0000008ea3a37211 */ /* 0x000fe200078feaff */
[----:B------:R-:W-:Y:S01]  /*5440*/  FMUL.FTZ R201, R143, R195 ;  /* 0x000000c38fc97220 */ /* 0x000fe20000410000 */
[----:B------:R-:W-:Y:S01]  /*5450*/  F2FP.BF16.F32.PACK_AB R146, R157, R146 ;  /* 0x000000929d92723e */ /* 0x000fe200000010ff */
[C---:B------:R-:W-:Y:S01]  /*5460*/  FMUL.FTZ R157, R143.reuse, R166 ;  /* 0x000000a68f9d7220 */ /* 0x040fe20000410000 */
[C---:B------:R-:W-:Y:S01]  /*5470*/  FMUL.FTZ R164, R143.reuse, R164 ;  /* 0x000000a48fa47220 */ /* 0x040fe20000410000 */
[C---:B------:R-:W-:Y:S01]  /*5480*/  FMUL.FTZ R173, R143.reuse, R168 ;  /* 0x000000a88fad7220 */ /* 0x040fe20000410000 */
[C---:B------:R-:W-:Y:S01]  /*5490*/  FMUL.FTZ R187, R143.reuse, R226 ;  /* 0x000000e28fbb7220 */ /* 0x040fe20000410000 */
[C---:B------:R-:W-:Y:S01]  /*54a0*/  FMUL.FTZ R154, R143.reuse, R154 ;  /* 0x0000009a8f9a7220 */ /* 0x040fe20000410000 */
[C---:B------:R-:W-:Y:S01]  /*54b0*/  FMUL.FTZ R195, R143.reuse, R202 ;  /* 0x000000ca8fc37220 */ /* 0x040fe20000410000 */
[----:B------:R-:W-:Y:S01]  /*54c0*/  F2FP.BF16.F32.PACK_AB R145, R170, R145 ;  /* 0x00000091aa91723e */ /* 0x000fe200000010ff */
        /* <DEDUP_REMOVED lines=49> */
[----:B0-----:R-:W-:-:S04]  /*57e0*/  IMAD.WIDE.U32 R140, R163, 0x10, R2 ;  /* 0x00000010a38c7825 */ /* 0x001fc800078e0002 */
        /* <DEDUP_REMOVED lines=10> */
[----:B------:R-:W-:Y:S01]  /*5890*/  IADD3 R155, R163, 0x20, RZ ;  /* 0x00000020a39b7810 */ /* 0x000fe20007ffe0ff */
[----:B------:R0:W-:Y:S01]  /*58a0*/  STG.E.128 desc[UR4][R140.64], R144 ;  /* 0x000000908c007986 */ /* 0x0001e2000c101d04 */
[----:B------:R-:W-:Y:S01]  /*58b0*/  FFMA.FTZ R213, R54, R213, R118 ;  /* 0x000000d536d57223 */ /* 0x000fe20000010076 */
[----:B------:R-:W-:Y:S01]  /*58c0*/  FFMA.FTZ R172, R55, R172, R119 ;  /* 0x000000ac37ac7223 */ /* 0x000fe20000010077 */
[----:B------:R-:W-:Y:S01]  /*58d0*/  F2FP.BF16.F32.PACK_AB R148, R143, R148 ;  /* 0x000000948f94723e */ /* 0x000fe200000010ff */
[----:B------:R-:W-:Y:S01]  /*58e0*/  FFMA.FTZ R181, R56, R181, R120 ;  /* 0x000000b538b57223 */ /* 0x000fe20000010078 */
[----:B------:R-:W-:Y:S01]  /*58f0*/  F2FP.BF16.F32.PACK_AB R151, R166, R151 ;  /* 0x00000097a697723e */ /* 0x000fe200000010ff */
[----:B------:R-:W-:Y:S01]  /*5900*/  FFMA.FTZ R197, R52, R197, R116 ;  /* 0x000000c534c57223 */ /* 0x000fe20000010074 */
[----:B------:R-:W-:Y:S01]  /*5910*/  F2FP.BF16.F32.PACK_AB R150, R153, R150 ;  /* 0x000000969996723e */ /* 0x000fe200000010ff */
[----:B------:R-:W-:Y:S01]  /*5920*/  FFMA.FTZ R159, R48, R159, R112 ;  /* 0x0000009f309f7223 */ /* 0x000fe20000010070 */
[----:B------:R-:W-:Y:S01]  /*5930*/  F2FP.BF16.F32.PACK_AB R149, R162, R149 ;  /* 0x00000095a295723e */ /* 0x000fe200000010ff */
[----:B------:R-:W-:Y:S01]  /*5940*/  FFMA.FTZ R184, R49, R184, R113 ;  /* 0x000000b831b87223 */ /* 0x000fe20000010071 */
[C---:B------:R-:W-:Y:S01]  /*5950*/  IADD3 R143, R163.reuse, 0xa0, RZ ;  /* 0x000000a0a38f7810 */ /* 0x040fe20007ffe0ff */
[----:B------:R-:W-:Y:S01]  /*5960*/  FFMA.FTZ R167, R44, R167, R108 ;  /* 0x000000a72ca77223 */ /* 0x000fe2000001006c */
[----:B------:R-:W-:Y:S01]  /*5970*/  IADD3 R157, R163, 0x80, RZ ;  /* 0x00000080a39d7810 */ /* 0x000fe20007ffe0ff */
[----:B------:R-:W-:Y:S01]  /*5980*/  FFMA.FTZ R180, R45, R180, R109 ;  /* 0x000000b42db47223 */ /* 0x000fe2000001006d */
[C---:B------:R-:W-:Y:S01]  /*5990*/  IADD3 R173, R163.reuse, 0xc0, RZ ;  /* 0x000000c0a3ad7810 */ /* 0x040fe20007ffe0ff */
[----:B------:R-:W-:Y:S01]  /*59a0*/  FFMA.FTZ R166, R20, R203, R84 ;  /* 0x000000cb14a67223 */ /* 0x000fe20000010054 */
[----:B------:R-:W-:Y:S01]  /*59b0*/  IADD3 R153, R163, 0xe0, RZ ;  /* 0x000000e0a3997810 */ /* 0x000fe20007ffe0ff */
[----:B0-----:R-:W-:Y:S01]  /*59c0*/  FFMA.FTZ R146, R53, R168, R117 ;  /* 0x000000a835927223 */ /* 0x001fe20000010075 */
[----:B------:R-:W-:Y:S01]  /*59d0*/  F2FP.BF16.F32.PACK_AB R145, R154, R187 ;  /* 0x000000bb9a91723e */ /* 0x000fe200000010ff */
[----:B------:R-:W-:Y:S01]  /*59e0*/  IMAD.WIDE.U32 R154, R155, 0x10, R2 ;  /* 0x000000109b9a7825 */ /* 0x000fe200078e0002 */
[----:B------:R-:W-:-:S03]  /*59f0*/  F2FP.BF16.F32.PACK_AB R147, R172, R213 ;  /* 0x000000d5ac93723e */ /* 0x000fc600000010ff */
[----:B------:R-:W-:Y:S01]  /*5a00*/  FFMA.FTZ R144, R57, R156, R121 ;  /* 0x0000009c39907223 */ /* 0x000fe20000010079 */
[----:B------:R-:W-:Y:S01]  /*5a10*/  IADD3 R213, R163, 0x40, RZ ;  /* 0x00000040a3d57810 */ /* 0x000fe20007ffe0ff */
[--C-:B------:R-:W-:Y:S01]  /*5a20*/  IMAD.WIDE.U32 R156, R157, 0x10, R2.reuse ;  /* 0x000000109d9c7825 */ /* 0x100fe200078e0002 */
[----:B------:R-:W-:Y:S01]  /*5a30*/  IADD3 R141, R163, 0x60, RZ ;  /* 0x00000060a38d7810 */ /* 0x000fe20007ffe0ff */
[----:B------:R0:W-:Y:S01]  /*5a40*/  STG.E.128 desc[UR4][R154.64], R148 ;  /* 0x000000949a007986 */ /* 0x0001e2000c101d04 */
[----:B------:R-:W-:Y:S01]  /*5a50*/  F2FP.BF16.F32.PACK_AB R146, R146, R197 ;  /* 0x000000c59292723e */ /* 0x000fe200000010ff */
[----:B------:R-:W-:-:S04]  /*5a60*/  IMAD.WIDE.U32 R162, R143, 0x10, R2 ;  /* 0x000000108fa27825 */ /* 0x000fc800078e0002 */
[----:B------:R-:W-:Y:S01]  /*5a70*/  FFMA.FTZ R143, R41, R192, R105 ;  /* 0x000000c0298f7223 */ /* 0x000fe20000010069 */
[----:B------:R-:W-:Y:S01]  /*5a80*/  F2FP.BF16.F32.PACK_AB R144, R144, R181 ;  /* 0x000000b59090723e */ /* 0x000fe200000010ff */
[----:B------:R-:W-:Y:S01]  /*5a90*/  FFMA.FTZ R164, R27, R152, R91 ;  /* 0x000000981ba47223 */ /* 0x000fe2000001005b */
[----:B------:R-:W-:-:S04]  /*5aa0*/  IMAD.WIDE.U32 R212, R213, 0x10, R2 ;  /* 0x00000010d5d47825 */ /* 0x000fc800078e0002 */
[----:B------:R-:W-:Y:S01]  /*5ab0*/  FFMA.FTZ R161, R50, R161, R114 ;  /* 0x000000a132a17223 */ /* 0x000fe20000010072 */
[----:B------:R-:W-:Y:S01]  /*5ac0*/  FFMA.FTZ R175, R46, R175, R110 ;  /* 0x000000af2eaf7223 */ /* 0x000fe2000001006e */
[----:B------:R-:W-:Y:S01]  /*5ad0*/  FFMA.FTZ R178, R47, R178, R111 ;  /* 0x000000b22fb27223 */ /* 0x000fe2000001006f */
[----:B------:R-:W-:Y:S01]  /*5ae0*/  IMAD.WIDE.U32 R140, R141, 0x10, R2 ;  /* 0x000000108d8c7825 */ /* 0x000fe200078e0002 */
[----:B------:R1:W-:Y:S03]  /*5af0*/  STG.E.128 desc[UR4][R212.64], R144 ;  /* 0x00000090d4007986 */ /* 0x0003e6000c101d04 */
[----:B------:R-:W-:Y:S01]  /*5b00*/  FFMA.FTZ R182, R51, R182, R115 ;  /* 0x000000b633b67223 */ /* 0x000fe20000010073 */
[----:B------:R-:W-:Y:S01]  /*5b10*/  FFMA.FTZ R191, R38, R191, R102 ;  /* 0x000000bf26bf7223 */ /* 0x000fe20000010066 */
[----:B------:R-:W-:-:S04]  /*5b20*/  IMAD.WIDE.U32 R172, R173, 0x10, R2 ;  /* 0x00000010adac7825 */ /* 0x000fc800078e0002 */
[----:B------:R-:W-:Y:S01]  /*5b30*/  FFMA.FTZ R186, R39, R186, R103 ;  /* 0x000000ba27ba7223 */ /* 0x000fe20000010067 */
[----:B------:R-:W-:Y:S01]  /*5b40*/  FFMA.FTZ R190, R43, R190, R107 ;  /* 0x000000be2bbe7223 */ /* 0x000fe2000001006b */
[----:B------:R-:W-:Y:S01]  /*5b50*/  FFMA.FTZ R194, R31, R194, R95 ;  /* 0x000000c21fc27223 */ /* 0x000fe2000001005f */
[----:B0-----:R-:W-:Y:S01]  /*5b60*/  FFMA.FTZ R148, R40, R165, R104 ;  /* 0x000000a528947223 */ /* 0x001fe20000010068 */
[----:B------:R-:W-:-:S04]  /*5b70*/  IMAD.WIDE.U32 R2, R153, 0x10, R2 ;  /* 0x0000001099027825 */ /* 0x000fc800078e0002 */
[----:B------:R-:W-:Y:S01]  /*5b80*/  FFMA.FTZ R150, R36, R179, R100 ;  /* 0x000000b324967223 */ /* 0x000fe20000010064 */
[----:B------:R-:W-:Y:S01]  /*5b90*/  FFMA.FTZ R153, R37, R188, R101 ;  /* 0x000000bc25997223 */ /* 0x000fe20000010065 */
[----:B------:R-:W-:Y:S01]  /*5ba0*/  FFMA.FTZ R165, R26, R195, R90 ;  /* 0x000000c31aa57223 */ /* 0x000fe2000001005a */
[----:B------:R-:W-:Y:S01]  /*5bb0*/  F2FP.BF16.F32.PACK_AB R148, R143, R148 ;  /* 0x000000948f94723e */ /* 0x000fe200000010ff */
[----:B------:R-:W-:Y:S01]  /*5bc0*/  FFMA.FTZ R143, R21, R204, R85 ;  /* 0x000000cc158f7223 */ /* 0x000fe20000010055 */
[----:B------:R-:W-:Y:S01]  /*5bd0*/  FFMA.FTZ R149, R42, R169, R106 ;  /* 0x000000a92a957223 */ /* 0x000fe2000001006a */
[----:B------:R-:W-:Y:S01]  /*5be0*/  F2FP.BF16.F32.PACK_AB R150, R153, R150 ;  /* 0x000000969996723e */ /* 0x000fe200000010ff */
[----:B------:R-:W-:Y:S01]  /*5bf0*/  FFMA.FTZ R154, R28, R193, R92 ;  /* 0x000000c11c9a7223 */ /* 0x000fe2000001005c */
[----:B------:R-:W-:Y:S01]  /*5c00*/  FFMA.FTZ R155, R30, R201, R94 ;  /* 0x000000c91e9b7223 */ /* 0x000fe2000001005e */
[----:B-1----:R-:W-:Y:S01]  /*5c10*/  F2FP.BF16.F32.PACK_AB R144, R184, R159 ;  /* 0x0000009fb890723e */ /* 0x002fe200000010ff */
        /* <DEDUP_REMOVED lines=20> */
[----:B------:R-:W-:-:S02]  /*5d60*/  F2FP.BF16.F32.PACK_AB R147, R178, R175 ;  /* 0x000000afb293723e */ /* 0x000fc400000010ff */
[----:B------:R-:W-:Y:S02]  /*5d70*/  F2FP.BF16.F32.PACK_AB R145, R182, R161 ;  /* 0x000000a1b691723e */ /* 0x000fe400000010ff */
[----:B------:R-:W-:Y:S02]  /*5d80*/  F2FP.BF16.F32.PACK_AB R151, R186, R191 ;  /* 0x000000bfba97723e */ /* 0x000fe400000010ff */
[----:B------:R-:W-:Y:S01]  /*5d90*/  F2FP.BF16.F32.PACK_AB R149, R190, R149 ;  /* 0x00000095be95723e */ /* 0x000fe200000010ff */
[----:B------:R0:W-:Y:S01]  /*5da0*/  STG.E.128 desc[UR4][R140.64], R144 ;  /* 0x000000908c007986 */ /* 0x0001e2000c101d04 */
        /* <DEDUP_REMOVED lines=12> */
[----:B------:R-:W-:-:S05]  /*5e70*/  F2FP.BF16.F32.PACK_AB R200, R170, R199 ;  /* 0x000000c7aac8723e */ /* 0x000fca00000010ff */
[----:B------:R0:W-:Y:S02]  /*5e80*/  STG.E.128 desc[UR4][R2.64], R200 ;  /* 0x000000c802007986 */ /* 0x0001e4000c101d04 */
.L_x_13315:
[----:B------:R-:W-:Y:S05]  /*5e90*/  BSYNC B0 ;  /* 0x0000000000007941 */ /* 0x000fea0003800000 */
.L_x_13314:
[----:B01----:R-:W0:Y:S02]  /*5ea0*/  LDC.64 R2, c[0x0][0x210] ;  /* 0x00008400ff027b82 */ /* 0x003e240000000a00 */
[----:B0-----:R-:W-:-:S04]  /*5eb0*/  LEA R177, R2, R177, 0x2 ;  /* 0x000000b102b17211 */ /* 0x001fc800078e10ff */
[----:B------:R-:W-:-:S13]  /*5ec0*/  ISETP.GE.AND P0, PT, R177, R3, PT ;  /* 0x00000003b100720c */ /* 0x000fda0003f06270 */
[----:B------:R-:W-:Y:S05]  /*5ed0*/  @!P0 BRA `(.L_x_13316) ;  /* 0xffffffa400ac8947 */ /* 0x000fea000383ffff */
[----:B------:R-:W-:Y:S05]  /*5ee0*/  EXIT ;  /* 0x000000000000794d */ /* 0x000fea0003800000 */
.L_x_13313:
        /* <DEDUP_REMOVED lines=8> */
.L_x_13318:
[----:B------:R-:W-:Y:S05]  /*5f70*/  BSYNC B0 ;  /* 0x0000000000007941 */ /* 0x000fea0003800000 */
.L_x_13317:
        /* <DEDUP_REMOVED lines=10> */
.L_x_13319:
[----:B------:R-:W-:Y:S01]  /*6020*/  HFMA2.MMA R214, -RZ, RZ, 0, 2.384185791015625e-07 ;  /* 0x00000004ffd67435 */ /* 0x000fe200000001ff */
[----:B------:R-:W-:-:S05]  /*6030*/  MOV R2, R215 ;  /* 0x000000d700027202 */ /* 0x000fca0000000f00 */
[----:B------:R-:W-:-:S05]  /*6040*/  FADD.FTZ R2, R3, R2 ;  /* 0x0000000203027221 */ /* 0x000fca0000010000 */
[----:B------:R-:W-:-:S07]  /*6050*/  MOV R217, R2 ;  /* 0x0000000200d97202 */ /* 0x000fce0000000f00 */
[----:B------:R-:W-:Y:S05]  /*6060*/  WARPSYNC.COLLECTIVE R142, `(.L_x_13320) ;  /* 0x000000008e087348 */ /* 0x000fea0003c00000 */
[----:B------:R0:W1:Y:S02]  /*6070*/  SHFL.BFLY P2, R215, R217, R214, R219 ;  /* 0x0c0000d6d9d77389 */ /* 0x00006400000400db */
[----:B01----:R-:W-:Y:S01]  /*6080*/  ENDCOLLECTIVE ;  /* 0x000000000000791b */ /* 0x003fe20003800000 */
.L_x_13320:
[----:B------:R-:W-:Y:S01]  /*6090*/  HFMA2.MMA R214, -RZ, RZ, 0, 4.76837158203125e-07 ;  /* 0x00000008ffd67435 */ /* 0x000fe200000001ff */
[----:B------:R-:W-:-:S05]  /*60a0*/  MOV R141, R215 ;  /* 0x000000d7008d7202 */ /* 0x000fca0000000f00 */
[----:B------:R-:W-:-:S05]  /*60b0*/  FADD.FTZ R141, R2, R141 ;  /* 0x0000008d028d7221 */ /* 0x000fca0000010000 */
[----:B------:R-:W-:-:S07]  /*60c0*/  MOV R217, R141 ;  /* 0x0000008d00d97202 */ /* 0x000fce0000000f00 */
[----:B------:R-:W-:Y:S05]  /*60d0*/  WARPSYNC.COLLECTIVE R142, `(.L_x_13321) ;  /* 0x000000008e087348 */ /* 0x000fea0003c00000 */
[----:B------:R0:W1:Y:S02]  /*60e0*/  SHFL.BFLY P2, R215, R217, R214, R219 ;  /* 0x0c0000d6d9d77389 */ /* 0x00006400000400db */
[----:B01----:R-:W-:Y:S01]  /*60f0*/  ENDCOLLECTIVE ;  /* 0x000000000000791b */ /* 0x003fe20003800000 */
.L_x_13321:
[----:B------:R-:W-:Y:S01]  /*6100*/  HFMA2.MMA R214, -RZ, RZ, 0, 9.5367431640625e-07 ;  /* 0x00000010ffd67435 */ /* 0x000fe200000001ff */
[----:B------:R-:W-:-:S05]  /*6110*/  MOV R140, R215 ;  /* 0x000000d7008c7202 */ /* 0x000fca0000000f00 */
[----:B------:R-:W-:-:S05]  /*6120*/  FADD.FTZ R140, R141, R140 ;  /* 0x0000008c8d8c7221 */ /* 0x000fca0000010000 */
[----:B------:R-:W-:-:S07]  /*6130*/  MOV R217, R140 ;  /* 0x0000008c00d97202 */ /* 0x000fce0000000f00 */
[----:B------:R-:W-:Y:S05]  /*6140*/  WARPSYNC.COLLECTIVE R142, `(.L_x_13322) ;  /* 0x000000008e087348 */ /* 0x000fea0003c00000 */
[----:B------:R0:W1:Y:S02]  /*6150*/  SHFL.BFLY P2, R215, R217, R214, R219 ;  /* 0x0c0000d6d9d77389 */ /* 0x00006400000400db */
[----:B01----:R-:W-:Y:S01]  /*6160*/  ENDCOLLECTIVE ;  /* 0x000000000000791b */ /* 0x003fe20003800000 */
.L_x_13322:
        /* <DEDUP_REMOVED lines=136> */
.L_x_13323:
[----:B------:R-:W-:Y:S01]  /*69f0*/  HFMA2.MMA R214, -RZ, RZ, 0, 1.1920928955078125e-07 ;  /* 0x00000002ffd67435 */ /* 0x000fe200000001ff */
[----:B------:R-:W-:-:S05]  /*6a00*/  MOV R3, R215 ;  /* 0x000000d700037202 */ /* 0x000fca0000000f00 */
[----:B------:R-:W-:-:S05]  /*6a10*/  FADD.FTZ R3, R0, R3 ;  /* 0x0000000300037221 */ /* 0x000fca0000010000 */
[----:B------:R-:W-:-:S07]  /*6a20*/  MOV R217, R3 ;  /* 0x0000000300d97202 */ /* 0x000fce0000000f00 */
[----:B------:R-:W-:Y:S05]  /*6a30*/  WARPSYNC.COLLECTIVE R142, `(.L_x_13324) ;  /* 0x000000008e087348 */ /* 0x000fea0003c00000 */
[----:B------:R0:W1:Y:S02]  /*6a40*/  SHFL.BFLY P2, R215, R217, R214, R219 ;  /* 0x0c0000d6d9d77389 */ /* 0x00006400000400db */
[----:B01----:R-:W-:Y:S01]  /*6a50*/  ENDCOLLECTIVE ;  /* 0x000000000000791b */ /* 0x003fe20003800000 */
.L_x_13324:
[----:B------:R-:W-:Y:S01]  /*6a60*/  HFMA2.MMA R214, -RZ, RZ, 0, 2.384185791015625e-07 ;  /* 0x00000004ffd67435 */ /* 0x000fe200000001ff */
[----:B------:R-:W-:-:S05]  /*6a70*/  MOV R2, R215 ;  /* 0x000000d700027202 */ /* 0x000fca0000000f00 */
[----:B------:R-:W-:-:S05]  /*6a80*/  FADD.FTZ R2, R3, R2 ;  /* 0x0000000203027221 */ /* 0x000fca0000010000 */
[----:B------:R-:W-:-:S07]  /*6a90*/  MOV R217, R2 ;  /* 0x0000000200d97202 */ /* 0x000fce0000000f00 */
[----:B------:R-:W-:Y:S05]  /*6aa0*/  WARPSYNC.COLLECTIVE R142, `(.L_x_13325) ;  /* 0x000000008e087348 */ /* 0x000fea0003c00000 */
[----:B------:R0:W1:Y:S02]  /*6ab0*/  SHFL.BFLY P2, R215, R217, R214, R219 ;  /* 0x0c0000d6d9d77389 */ /* 0x00006400000400db */
[----:B01----:R-:W-:Y:S01]  /*6ac0*/  ENDCOLLECTIVE ;  /* 0x000000000000791b */ /* 0x003fe20003800000 */
.L_x_13325:
[----:B------:R-:W-:Y:S01]  /*6ad0*/  HFMA2.MMA R214, -RZ, RZ, 0, 4.76837158203125e-07 ;  /* 0x00000008ffd67435 */ /* 0x000fe200000001ff */
[----:B------:R-:W-:-:S05]  /*6ae0*/  MOV R141, R215 ;  /* 0x000000d7008d7202 */ /* 0x000fca0000000f00 */
[----:B------:R-:W-:-:S05]  /*6af0*/  FADD.FTZ R141, R2, R141 ;  /* 0x0000008d028d7221 */ /* 0x000fca0000010000 */
[----:B------:R-:W-:-:S07]  /*6b00*/  MOV R217, R141 ;  /* 0x0000008d00d97202 */ /* 0x000fce0000000f00 */
[----:B------:R-:W-:Y:S05]  /*6b10*/  WARPSYNC.COLLECTIVE R142, `(.L_x_13326) ;  /* 0x000000008e087348 */ /* 0x000fea0003c00000 */
[----:B------:R0:W1:Y:S02]  /*6b20*/  SHFL.BFLY P2, R215, R217, R214, R219 ;  /* 0x0c0000d6d9d77389 */ /* 0x00006400000400db */
[----:B01----:R-:W-:Y:S01]  /*6b30*/  ENDCOLLECTIVE ;  /* 0x000000000000791b */ /* 0x003fe20003800000 */
.L_x_13326:
[----:B------:R-:W-:Y:S01]  /*6b40*/  HFMA2.MMA R214, -RZ, RZ, 0, 9.5367431640625e-07 ;  /* 0x00000010ffd67435 */ /* 0x000fe200000001ff */
[----:B------:R-:W-:-:S05]  /*6b50*/  MOV R140, R215 ;  /* 0x000000d7008c7202 */ /* 0x000fca0000000f00 */
[----:B------:R-:W-:-:S05]  /*6b60*/  FADD.FTZ R212, R141, R140 ;  /* 0x0000008c8dd47221 */ /* 0x000fca0000010000 */
[----:B------:R-:W-:-:S07]  /*6b70*/  MOV R217, R212 ;  /* 0x000000d400d97202 */ /* 0x000fce0000000f00 */
[----:B------:R-:W-:Y:S05]  /*6b80*/  WARPSYNC.COLLECTIVE R142, `(.L_x_13327) ;  /* 0x000000008e087348 */ /* 0x000fea0003c00000 */
[----:B------:R0:W1:Y:S02]  /*6b90*/  SHFL.BFLY P2, R215, R217, R214, R219 ;  /* 0x0c0000d6d9d77389 */ /* 0x00006400000400db */
[----:B01----:R-:W-:Y:S01]  /*6ba0*/  ENDCOLLECTIVE ;  /* 0x000000000000791b */ /* 0x003fe20003800000 */
.L_x_13327:
[----:B------:R-:W-:Y:S05]  /*6bb0*/  BRA `(.L_x_13328) ;  /* 0xffffffe0006c7947 */ /* 0x000fea000383ffff */
.L_x_13329:
        /* <DEDUP_REMOVED lines=12> */
.L_x_58355:


//--------------------- .text._ZN10layer_norm13ln_fwd_kernelINS_13Kernel_traitsIf13__nv_bfloat16S2_S2_fjLj2048ELj1ELj4ELj1ELj16ENS_18Kernel_traits_baseILj2048EfS2_S2_S2_fjLj128EEEEELb0ELb1ELb0ELb0EEEvNS_9FwdParamsE --------------------------
	.section	.text._ZN10layer_norm13ln_fwd_kernelINS_13Kernel_traitsIf13__nv_bfloat16S2_S2_fjLj2048ELj1ELj4ELj1ELj16ENS_18Kernel_traits_baseILj2048EfS2_S2_S2_fjLj128EEEEELb0ELb1ELb0ELb0EEEvNS_9FwdParamsE,"ax",@progbits
	.align	128
        .global         _ZN10layer_norm13ln_fwd_kernelINS_13Kernel_traitsIf13__nv_bfloat16S2_S2_fjLj2048ELj1ELj4ELj1ELj16ENS_18Kernel_traits_baseILj2048EfS2_S2_S2_fjLj128EEEEELb0ELb1ELb0ELb0EEEvNS_9FwdParamsE
        .type           _ZN10layer_norm13ln_fwd_kernelINS_13Kernel_traitsIf13__nv_bfloat16S2_S2_fjLj2048ELj1ELj4ELj1ELj16ENS_18Kernel_traits_baseILj2048EfS2_S2_S2_fjLj128EEEEELb0ELb1ELb0ELb0EEEvNS_9FwdParamsE,@function
        .size           _ZN10layer_norm13ln_fwd_kernelINS_13Kernel_traitsIf13__nv_bfloat16S2_S2_fjLj2048ELj1ELj4ELj1ELj16ENS_18Kernel_traits_baseILj2048EfS2_S2_S2_fjLj128EEEEELb0ELb1ELb0ELb0EEEvNS_9FwdParamsE,(.L_x_58356 - _ZN10layer_norm13ln_fwd_kernelINS_13Kernel_traitsIf13__nv_bfloat16S2_S2_fjLj2048ELj1ELj4ELj1ELj16ENS_18Kernel_traits_baseILj2048EfS2_S2_S2_fjLj128EEEEELb0ELb1ELb0ELb0EEEvNS_9FwdParamsE)
        .other          _ZN10layer_norm13ln_fwd_kernelINS_13Kernel_traitsIf13__nv_bfloat16S2_S2_fjLj2048ELj1ELj4ELj1ELj16ENS_18Kernel_traits_baseILj2048EfS2_S2_S2_fjLj128EEEEELb0ELb1ELb0ELb0EEEvNS_9FwdParamsE,@"STO_CUDA_ENTRY STV_DEFAULT"
_ZN10layer_norm13ln_fwd_kernelINS_13Kernel_traitsIf13__nv_bfloat16S2_S2_fjLj2048ELj1ELj4ELj1ELj16ENS_18Kernel_traits_baseILj2048EfS2_S2_S2_fjLj128EEEEELb0ELb1ELb0ELb0EEEvNS_9FwdParamsE:
.text._ZN10layer_norm13ln_fwd_kernelINS_13Kernel_traitsIf13__nv_bfloat16S2_S2_fjLj2048ELj1ELj4ELj1ELj16ENS_18Kernel_traits_baseILj2048EfS2_S2_S2_fjLj128EEEEELb0ELb1ELb0ELb0EEEvNS_9FwdParamsE:
        /* <DEDUP_REMOVED lines=10> */
[C---:B-1----:R-:W-:Y:S02]  /*00a0*/  LOP3.LUT R3, R8.reuse, 0x1f, RZ, 0xc, !PT ;  /* 0x0000001f08037812 */ /* 0x042fe400078e0cff */
        /* <DEDUP_REMOVED lines=18> */
[----:B------:R-:W-:Y:S01]  /*01d0*/  ULDC.64 UR8, c[0x0][0x278] ;  /* 0x00009e0000087ab9 */ /* 0x000fe20000000a00 */
[----:B------:R-:W-:Y:S02]  /*01e0*/  CS2R R42, SRZ ;  /* 0x00000000002a7805 */ /* 0x000fe4000001ff00 */
[----:B------:R-:W-:Y:S02]  /*01f0*/  CS2R R40, SRZ ;  /* 0x0000000000287805 */ /* 0x000fe4000001ff00 */
[----:B------:R-:W-:Y:S02]  /*0200*/  ISETP.NE.AND.EX P1, PT, RZ, UR7, PT, P1 ;  /* 0x00000007ff007c0c */ /* 0x000fe4000bf25310 */
[----:B------:R-:W-:-:S02]  /*0210*/  CS2R R46, SRZ ;  /* 0x00000000002e7805 */ /* 0x000fc4000001ff00 */
[----:B------:R-:W-:-:S09]  /*0220*/  CS2R R44, SRZ ;  /* 0x00000000002c7805 */ /* 0x000fd2000001ff00 */
[----:B------:R-:W-:-:S04]  /*0230*/  @P1 LEA R4, P2, R9, UR6, 0x5 ;  /* 0x0000000609041c11 */ /* 0x000fc8000f8428ff */
[C---:B------:R-:W-:Y:S02]  /*0240*/  @P1 LEA.HI.X R5, R9.reuse, UR7, RZ, 0x5, P2 ;  /* 0x0000000709051c11 */ /* 0x040fe400090f2cff */
[C---:B------:R-:W-:Y:S01]  /*0250*/  LEA R6, P2, R9.reuse, UR8, 0x5 ;  /* 0x0000000809067c11 */ /* 0x040fe2000f8428ff */
[C---:B0-----:R-:W-:Y:S02]  /*0260*/  IMAD.WIDE.U32 R2, R9.reuse, 0x20, R2 ;  /* 0x0000002009027825 */ /* 0x041fe400078e0002 */
[----:B------:R0:W5:Y:S01]  /*0270*/  @P1 LDG.E.128 R40, desc[UR4][R4.64] ;  /* 0x0000000404281981 */ /* 0x000162000c1e1d00 */
[----:B------:R-:W-:-:S03]  /*0280*/  LEA.HI.X R7, R9, UR9, RZ, 0x5, P2 ;  /* 0x0000000909077c11 */ /* 0x000fc600090f2cff */
[----:B------:R0:W5:Y:S04]  /*0290*/  @P1 LDG.E.128 R44, desc[UR4][R4.64+0x10] ;  /* 0x00001004042c1981 */ /* 0x000168000c1e1d00 */
[----:B------:R-:W2:Y:S04]  /*02a0*/  LDG.E.128 R12, desc[UR4][R6.64] ;  /* 0x00000004060c7981 */ /* 0x000ea8000c1e1d00 */
[----:B------:R-:W3:Y:S04]  /*02b0*/  LDG.E.128 R20, desc[UR4][R2.64+0x10] ;  /* 0x0000100402147981 */ /* 0x000ee8000c1e1d00 */
[----:B------:R-:W4:Y:S04]  /*02c0*/  LDG.E.128 R24, desc[UR4][R2.64] ;  /* 0x0000000402187981 */ /* 0x000f28000c1e1d00 */
[----:B------:R-:W2:Y:S01]  /*02d0*/  LDG.E.128 R4, desc[UR4][R6.64+0x10] ;  /* 0x0000100406047981 */ /* 0x000ea2000c1e1d00 */
[----:B------:R-:W-:-:S03]  /*02e0*/  LOP3.LUT R9, R9, 0x20, RZ, 0xfc, !PT ;  /* 0x0000002009097812 */ /* 0x000fc600078efcff */
[----:B--2---:R0:W-:Y:S04]  /*02f0*/  STL.64 [R1+0x20], R4 ;  /* 0x0000200401007387 */ /* 0x0041e80000100a00 */
[----:B------:R0:W-:Y:S04]  /*0300*/  STL.64 [R1+0x28], R6 ;  /* 0x0000280601007387 */ /* 0x0001e80000100a00 */
[----:B------:R0:W-:Y:S04]  /*0310*/  STL.64 [R1+0x30], R12 ;  /* 0x0000300c01007387 */ /* 0x0001e80000100a00 */
[----:B------:R0:W-:Y:S04]  /*0320*/  STL.64 [R1+0x38], R14 ;  /* 0x0000380e01007387 */ /* 0x0001e80000100a00 */
[----:B---3--:R0:W-:Y:S04]  /*0330*/  STL.64 [R1+0x40], R20 ;  /* 0x0000401401007387 */ /* 0x0081e80000100a00 */
[----:B------:R0:W-:Y:S04]  /*0340*/  STL.64 [R1+0x48], R22 ;  /* 0x0000481601007387 */ /* 0x0001e80000100a00 */
[----:B----4-:R0:W-:Y:S04]  /*0350*/  STL.64 [R1+0x50], R24 ;  /* 0x0000501801007387 */ /* 0x0101e80000100a00 */
[----:B------:R0:W-:Y:S02]  /*0360*/  STL.64 [R1+0x58], R26 ;  /* 0x0000581a01007387 */ /* 0x0001e40000100a00 */
.L_x_13331:
[----:B------:R-:W-:Y:S05]  /*0370*/  BSYNC B0 ;  /* 0x0000000000007941 */ /* 0x000fea0003800000 */
.L_x_13330:
[----:B------:R-:W-:Y:S04]  /*0380*/  BSSY B0, `(.L_x_13332) ;  /* 0x000001b000007945 */ /* 0x000fe80003800000 */
[----:B------:R-:W-:Y:S05]  /*0390*/  @!P6 BRA `(.L_x_13333) ;  /* 0x000000000064e947 */ /* 0x000fea0003800000 */
[----:B------:R-:W-:Y:S01]  /*03a0*/  ULDC.64 UR6, c[0x0][0x2c8] ;  /* 0x0000b20000067ab9 */ /* 0x000fe20000000a00 */
[----:B0-----:R-:W0:Y:S01]  /*03b0*/  LDC.64 R6, c[0x0][0x260] ;  /* 0x00009800ff067b82 */ /* 0x001e220000000a00 */
        /* <DEDUP_REMOVED lines=13> */
[----:B------:R1:W5:Y:S04]  /*0490*/  LDG.E.128 R188, desc[UR4][R6.64] ;  /* 0x0000000406bc7981 */ /* 0x000368000c1e1d00 */
[----:B------:R1:W5:Y:S04]  /*04a0*/  LDG.E.128 R184, desc[UR4][R6.64+0x10] ;  /* 0x0000100406b87981 */ /* 0x000368000c1e1d00 */
[----:B------:R-:W2:Y:S04]  /*04b0*/  LDG.E.128 R12, desc[UR4][R4.64] ;  /* 0x00000004040c7981 */ /* 0x000ea8000c1e1d00 */
[----:B------:R1:W5:Y:S04]  /*04c0*/  @P1 LDG.E.128 R52, desc[UR4][R2.64+0x10] ;  /* 0x0000100402341981 */ /* 0x000368000c1e1d00 */
[----:B------:R-:W3:Y:S01]  /*04d0*/  LDG.E.128 R4, desc[UR4][R4.64+0x10] ;  /* 0x0000100404047981 */ /* 0x000ee2000c1e1d00 */
[----:B------:R-:W-:-:S03]  /*04e0*/  IADD3 R9, R9, 0x20, RZ ;  /* 0x0000002009097810 */ /* 0x000fc60007ffe0ff */
[----:B---3--:R1:W-:Y:S04]  /*04f0*/  STL.64 [R1], R4 ;  /* 0x0000000401007387 */ /* 0x0083e80000100a00 */
[----:B------:R1:W-:Y:S04]  /*0500*/  STL.64 [R1+0x8], R6 ;  /* 0x0000080601007387 */ /* 0x0003e80000100a00 */
[----:B--2---:R1:W-:Y:S04]  /*0510*/  STL.64 [R1+0x10], R12 ;  /* 0x0000100c01007387 */ /* 0x0043e80000100a00 */
[----:B------:R1:W-:Y:S02]  /*0520*/  STL.64 [R1+0x18], R14 ;  /* 0x0000180e01007387 */ /* 0x0003e40000100a00 */
.L_x_13333:
[----:B------:R-:W-:Y:S05]  /*0530*/  BSYNC B0 ;  /* 0x0000000000007941 */ /* 0x000fea0003800000 */
.L_x_13332:
[----:B------:R-:W-:Y:S04]  /*0540*/  BSSY B0, `(.L_x_13334) ;  /* 0x0000017000007945 */ /* 0x000fe80003800000 */
[----:B------:R-:W-:Y:S05]  /*0550*/  @!P5 BRA `(.L_x_13335) ;  /* 0x000000000054d947 */ /* 0x000fea0003800000 */
[----:B------:R-:W-:Y:S01]  /*0560*/  ULDC.64 UR6, c[0x0][0x2c8] ;  /* 0x0000b20000067ab9 */ /* 0x000fe20000000a00 */
[----:B01----:R-:W0:Y:S01]  /*0570*/  LDC.64 R6, c[0x0][0x260] ;  /* 0x00009800ff067b82 */ /* 0x003e220000000a00 */
        /* <DEDUP_REMOVED lines=14> */
[----:B------:R2:W5:Y:S04]  /*0660*/  LDG.E.128 R180, desc[UR4][R6.64] ;  /* 0x0000000406b47981 */ /* 0x000568000c1e1d00 */
[----:B------:R2:W5:Y:S04]  /*0670*/  LDG.E.128 R176, desc[UR4][R6.64+0x10] ;  /* 0x0000100406b07981 */ /* 0x000568000c1e1d00 */
[----:B------:R2:W5:Y:S04]  /*0680*/  LDG.E.128 R248, desc[UR4][R4.64] ;  /* 0x0000000404f87981 */ /* 0x000568000c1e1d00 */
[----:B------:R2:W5:Y:S01]  /*0690*/  LDG.E.128 R244, desc[UR4][R4.64+0x10] ;  /* 0x0000100404f47981 */ /* 0x000562000c1e1d00 */
[----:B------:R-:W-:-:S07]  /*06a0*/  IADD3 R9, R9, 0x20, RZ ;  /* 0x0000002009097810 */ /* 0x000fce0007ffe0ff */
.L_x_13335:
[----:B------:R-:W-:Y:S05]  /*06b0*/  BSYNC B0 ;  /* 0x0000000000007941 */ /* 0x000fea0003800000 */
.L_x_13334:
[----:B------:R-:W-:Y:S04]  /*06c0*/  BSSY B0, `(.L_x_13336) ;  /* 0x0000017000007945 */ /* 0x000fe80003800000 */
[----:B------:R-:W-:Y:S05]  /*06d0*/  @!P4 BRA `(.L_x_13337) ;  /* 0x000000000054c947 */ /* 0x000fea0003800000 */
[----:B------:R-:W-:Y:S01]  /*06e0*/  ULDC.64 UR6, c[0x0][0x2c8] ;  /* 0x0000b20000067ab9 */ /* 0x000fe20000000a00 */
[----:B012---:R-:W0:Y:S01]  /*06f0*/  LDC.64 R6, c[0x0][0x260] ;  /* 0x00009800ff067b82 */ /* 0x007e220000000a00 */
        /* <DEDUP_REMOVED lines=19> */
.L_x_13337:
[----:B------:R-:W-:Y:S05]  /*0830*/  BSYNC B0 ;  /* 0x0000000000007941 */ /* 0x000fea0003800000 */
.L_x_13336:
[----:B------:R-:W-:Y:S04]  /*0840*/  BSSY B0, `(.L_x_13338) ;  /* 0x0000017000007945 */ /* 0x000fe80003800000 */
[----:B------:R-:W-:Y:S05]  /*0850*/  @!P3 BRA `(.L_x_13339) ;  /* 0x000000000054b947 */ /* 0x000fea0003800000 */
[----:B------:R-:W-:Y:S01]  /*0860*/  ULDC.64 UR6, c[0x0][0x2c8] ;  /* 0x0000b20000067ab9 */ /* 0x000fe20000000a00 */
[----:B0123--:R-:W0:Y:S01]  /*0870*/  LDC.64 R6, c[0x0][0x260] ;  /* 0x00009800ff067b82 */ /* 0x00fe220000000a00 */
        /* <DEDUP_REMOVED lines=19> */
.L_x_13339:
[----:B------:R-:W-:Y:S05]  /*09b0*/  BSYNC B0 ;  /* 0x0000000000007941 */ /* 0x000fea0003800000 */
.L_x_13338:
[----:B------:R-:W-:Y:S01]  /*09c0*/  ISETP.GE.U32.AND P1, PT, R18, 0xc0, PT ;  /* 0x000000c01200780c */ /* 0x000fe20003f26070 */
[----:B------:R-:W-:Y:S01]  /*09d0*/  BSSY B0, `(.L_x_13340) ;  /* 0x0000019000007945 */ /* 0x000fe20003800000 */
[----:B------:R-:W-:-:S11]  /*09e0*/  LOP3.LUT R17, R17, 0xffffffdf, RZ, 0xc0, !PT ;  /* 0xffffffdf11117812 */ /* 0x000fd600078ec0ff */
[----:B------:R-:W-:Y:S01]  /*09f0*/  @P1 LOP3.LUT R17, R17, 0x20, RZ, 0xfc, !PT ;  /* 0x0000002011111812 */ /* 0x000fe200078efcff */
[----:B------:R-:W-:Y:S06]  /*0a00*/  @!P1 BRA `(.L_x_13341) ;  /* 0x0000000000549947 */ /* 0x000fec0003800000 */
[----:B------:R-:W-:Y:S01]  /*0a10*/  ULDC.64 UR6, c[0x0][0x2c8] ;  /* 0x0000b20000067ab9 */ /* 0x000fe20000000a00 */
[----:B01234-:R-:W0:Y:S01]  /*0a20*/  LDC.64 R6, c[0x0][0x260] ;  /* 0x00009800ff067b82 */ /* 0x01fe220000000a00 */
[----:B------:R-:W-:Y:S02]  /*0a30*/  ISETP.NE.U32.AND P1, PT, RZ, UR6, PT ;  /* 0x00000006ff007c0c */ /* 0x000fe4000bf25070 */
[----:B------:R-:W-:Y:S02]  /*0a40*/  CS2R R90, SRZ ;  /* 0x00000000005a7805 */ /* 0x000fe4000001ff00 */
[----:B------:R-:W-:Y:S02]  /*0a50*/  CS2R R88, SRZ ;  /* 0x0000000000587805 */ /* 0x000fe4000001ff00 */
[----:B------:R-:W-:Y:S02]  /*0a60*/  CS2R R94, SRZ ;  /* 0x00000000005e7805 */ /* 0x000fe4000001ff00 */
[----:B------:R-:W-:-:S02]  /*0a70*/  ISETP.NE.AND.EX P1, PT, RZ, UR7, PT, P1 ;  /* 0x00000007ff007c0c */ /* 0x000fc4000bf25310 */
[----:B------:R-:W-:-:S11]  /*0a80*/  CS2R R92, SRZ ;  /* 0x00000000005c7805 */ /* 0x000fd6000001ff00 */
[----:B------:R-:W-:-:S04]  /*0a90*/  @P1 LEA R2, P2, R9, UR6, 0x5 ;  /* 0x0000000609021c11 */ /* 0x000fc8000f8428ff */
[----:B------:R-:W-:Y:S01]  /*0aa0*/  @P1 LEA.HI.X R3, R9, UR7, RZ, 0x5, P2 ;  /* 0x0000000709031c11 */ /* 0x000fe200090f2cff */
[----:B------:R-:W-:-:S04]  /*0ab0*/  ULDC.64 UR6, c[0x0][0x278] ;  /* 0x00009e0000067ab9 */ /* 0x000fc80000000a00 */
[----:B------:R1:W5:Y:S04]  /*0ac0*/  @P1 LDG.E.128 R88, desc[UR4][R2.64] ;  /* 0x0000000402581981 */ /* 0x000368000c1e1d00 */
[----:B------:R1:W5:Y:S01]  /*0ad0*/  @P1 LDG.E.128 R92, desc[UR4][R2.64+0x10] ;  /* 0x00001004025c1981 */ /* 0x000362000c1e1d00 */
[C---:B------:R-:W-:Y:S01]  /*0ae0*/  LEA R4, P1, R9.reuse, UR6, 0x5 ;  /* 0x0000000609047c11 */ /* 0x040fe2000f8228ff */
[----:B0-----:R-:W-:-:S03]  /*0af0*/  IMAD.WIDE.U32 R6, R9, 0x20, R6 ;  /* 0x0000002009067825 */ /* 0x001fc600078e0006 */
[C---:B------:R-:W-:Y:S02]  /*0b00*/  LEA.HI.X R5, R9.reuse, UR7, RZ, 0x5, P1 ;  /* 0x0000000709057c11 */ /* 0x040fe400088f2cff */
[----:B------:R1:W5:Y:S04]  /*0b10*/  LDG.E.128 R96, desc[UR4][R6.64] ;  /* 0x0000000406607981 */ /* 0x000368000c1e1d00 */
[----:B------:R1:W5:Y:S04]  /*0b20*/  LDG.E.128 R100, desc[UR4][R6.64+0x10] ;  /* 0x0000100406647981 */ /* 0x000368000c1e1d00 */
[----:B------:R1:W5:Y:S04]  /*0b30*/  LDG.E.128 R224, desc[UR4][R4.64] ;  /* 0x0000000404e07981 */ /* 0x000368000c1e1d00 */
[----:B------:R1:W5:Y:S01]  /*0b40*/  LDG.E.128 R220, desc[UR4][R4.64+0x10] ;  /* 0x0000100404dc7981 */ /* 0x000362000c1e1d00 */
[----:B------:R-:W-:-:S07]  /*0b50*/  IADD3 R9, R9, 0x20, RZ ;  /* 0x0000002009097810 */ /* 0x000fce0007ffe0ff */
.L_x_13341:
[----:B------:R-:W-:Y:S05]  /*0b60*/  BSYNC B0 ;  /* 0x0000000000007941 */ /* 0x000fea0003800000 */
.L_x_13340:
        /* <DEDUP_REMOVED lines=8> */
[----:B01234-:R-:W0:Y:S01]  /*0bf0*/  LDC.64 R6, c[0x0][0x260] ;  /* 0x00009800ff067b82 */ /* 0x01fe220000000a00 */
[C---:B------:R-:W-:Y:S02]  /*0c00*/  LEA R4, P1, R9.reuse, UR6, 0x5 ;  /* 0x0000000609047c11 */ /* 0x040fe4000f8228ff */
[----:B------:R-:W-:Y:S02]  /*0c10*/  CS2R R106, SRZ ;  /* 0x00000000006a7805 */ /* 0x000fe4000001ff00 */
[----:B------:R-:W-:Y:S02]  /*0c20*/  CS2R R104, SRZ ;  /* 0x0000000000687805 */ /* 0x000fe4000001ff00 */
[----:B------:R-:W-:Y:S02]  /*0c30*/  CS2R R110, SRZ ;  /* 0x00000000006e7805 */ /* 0x000fe4000001ff00 */
[----:B------:R-:W-:Y:S01]  /*0c40*/  LEA.HI.X R5, R9, UR7, RZ, 0x5, P1 ;  /* 0x0000000709057c11 */ /* 0x000fe200088f2cff */
[----:B------:R-:W-:Y:S01]  /*0c50*/  ULDC.64 UR6, c[0x0][0x2c8] ;  /* 0x0000b20000067ab9 */ /* 0x000fe20000000a00 */
[----:B------:R-:W-:-:S02]  /*0c60*/  CS2R R108, SRZ ;  /* 0x00000000006c7805 */ /* 0x000fc4000001ff00 */
[----:B------:R-:W-:Y:S01]  /*0c70*/  ISETP.NE.U32.AND P1, PT, RZ, UR6, PT ;  /* 0x00000006ff007c0c */ /* 0x000fe2000bf25070 */
[----:B------:R1:W5:Y:S03]  /*0c80*/  LDG.E.128 R216, desc[UR4][R4.64] ;  /* 0x0000000404d87981 */ /* 0x000366000c1e1d00 */
[----:B------:R-:W-:Y:S01]  /*0c90*/  ISETP.NE.AND.EX P1, PT, RZ, UR7, PT, P1 ;  /* 0x00000007ff007c0c */ /* 0x000fe2000bf25310 */
[----:B------:R1:W5:-:S12]  /*0ca0*/  LDG.E.128 R212, desc[UR4][R4.64+0x10] ;  /* 0x0000100404d47981 */ /* 0x000358000c1e1d00 */
[C---:B------:R-:W-:Y:S01]  /*0cb0*/  @P1 LEA R2, P2, R9.reuse, UR6, 0x5 ;  /* 0x0000000609021c11 */ /* 0x040fe2000f8428ff */
[----:B0-----:R-:W-:-:S03]  /*0cc0*/  IMAD.WIDE.U32 R6, R9, 0x20, R6 ;  /* 0x0000002009067825 */ /* 0x001fc600078e0006 */
[C---:B------:R-:W-:Y:S02]  /*0cd0*/  @P1 LEA.HI.X R3, R9.reuse, UR7, RZ, 0x5, P2 ;  /* 0x0000000709031c11 */ /* 0x040fe400090f2cff */
[----:B------:R1:W5:Y:S04]  /*0ce0*/  LDG.E.128 R112, desc[UR4][R6.64] ;  /* 0x0000000406707981 */ /* 0x000368000c1e1d00 */
[----:B------:R1:W5:Y:S04]  /*0cf0*/  @P1 LDG.E.128 R104, desc[UR4][R2.64] ;  /* 0x0000000402681981 */ /* 0x000368000c1e1d00 */
[----:B------:R1:W5:Y:S04]  /*0d00*/  @P1 LDG.E.128 R108, desc[UR4][R2.64+0x10] ;  /* 0x00001004026c1981 */ /* 0x000368000c1e1d00 */
[----:B------:R1:W5:Y:S01]  /*0d10*/  LDG.E.128 R116, desc[UR4][R6.64+0x10] ;  /* 0x0000100406747981 */ /* 0x000362000c1e1d00 */
[----:B------:R-:W-:-:S07]  /*0d20*/  IADD3 R9, R9, 0x20, RZ ;  /* 0x0000002009097810 */ /* 0x000fce0007ffe0ff */
.L_x_13343:
[----:B------:R-:W-:Y:S05]  /*0d30*/  BSYNC B0 ;  /* 0x0000000000007941 */ /* 0x000fea0003800000 */
.L_x_13342:
[----:B------:R-:W-:Y:S01]  /*0d40*/  ISETP.GE.U32.AND P1, PT, R18, 0x100, PT ;  /* 0x000001001200780c */ /* 0x000fe20003f26070 */
[----:B------:R-:W-:Y:S01]  /*0d50*/  BSSY B0, `(.L_x_13344) ;  /* 0x0000018000007945 */ /* 0x000fe20003800000 */
[----:B------:R-:W-:-:S11]  /*0d60*/  LOP3.LUT R17, R17, 0xfffffff7, RZ, 0xc0, !PT ;  /* 0xfffffff711117812 */ /* 0x000fd600078ec0ff */
[----:B------:R-:W-:Y:S01]  /*0d70*/  @P1 LOP3.LUT R17, R17, 0x8, RZ, 0xfc, !PT ;  /* 0x0000000811111812 */ /* 0x000fe200078efcff */
[----:B------:R-:W-:Y:S06]  /*0d80*/  @!P1 BRA `(.L_x_13345) ;  /* 0x0000000000509947 */ /* 0x000fec0003800000 */
[----:B------:R-:W-:Y:S01]  /*0d90*/  ULDC.64 UR6, c[0x0][0x278] ;  /* 0x00009e0000067ab9 */ /* 0x000fe20000000a00 */
[----:B-1234-:R-:W1:Y:S01]  /*0da0*/  LDC.64 R2, c[0x0][0x260] ;  /* 0x00009800ff027b82 */ /* 0x01ee620000000a00 */
[C---:B0-----:R-:W-:Y:S02]  /*0db0*/  LEA R6, P1, R9.reuse, UR6, 0x5 ;  /* 0x0000000609067c11 */ /* 0x041fe4000f8228ff */
        /* <DEDUP_REMOVED lines=11> */
[----:B-1----:R-:W-:-:S03]  /*0e70*/  IMAD.WIDE.U32 R2, R9, 0x20, R2 ;  /* 0x0000002009027825 */ /* 0x002fc600078e0002 */
[----:B------:R-:W-:Y:S02]  /*0e80*/  @P1 LEA.HI.X R5, R9, UR7, RZ, 0x5, P2 ;  /* 0x0000000709051c11 */ /* 0x000fe400090f2cff */
[----:B------:R0:W5:Y:S04]  /*0e90*/  LDG.E.128 R208, desc[UR4][R2.64] ;  /* 0x0000000402d07981 */ /* 0x000168000c1e1d00 */
[----:B------:R0:W5:Y:S04]  /*0ea0*/  @P1 LDG.E.128 R120, desc[UR4][R4.64] ;  /* 0x0000000404781981 */ /* 0x000168000c1e1d00 */
[----:B------:R0:W5:Y:S04]  /*0eb0*/  @P1 LDG.E.128 R124, desc[UR4][R4.64+0x10] ;  /* 0x00001004047c1981 */ /* 0x000168000c1e1d00 */
[----:B------:R0:W5:Y:S02]  /*0ec0*/  LDG.E.128 R204, desc[UR4][R2.64+0x10] ;  /* 0x0000100402cc7981 */ /* 0x000164000c1e1d00 */
.L_x_13345:
[----:B------:R-:W-:Y:S05]  /*0ed0*/  BSYNC B0 ;  /* 0x0000000000007941 */ /* 0x000fea0003800000 */
.L_x_13344:
[----:B------:R-:W-:Y:S02]  /*0ee0*/  ULDC UR6, c[0x0][0x214] ;  /* 0x0000850000067ab9 */ /* 0x000fe40000000800 */
[----:B------:R-:W-:-:S13]  /*0ef0*/  ISETP.GE.AND P1, PT, R16, UR6, PT ;  /* 0x0000000610007c0c */ /* 0x000fda000bf26270 */
[----:B------:R-:W-:Y:S05]  /*0f00*/  @P1 EXIT ;  /* 0x000000000000194d */ /* 0x000fea0003800000 */
[----:B------:R-:W-:Y:S01]  /*0f10*/  ULDC.64 UR6, c[0x0][0x270] ;  /* 0x00009c0000067ab9 */ /* 0x000fe20000000a00 */
[----:B------:R-:W-:Y:S01]  /*0f20*/  ULDC UR13, c[0x0][0x218] ;  /* 0x00008600000d7ab9 */ /* 0x000fe20000000800 */
[----:B------:R-:W-:Y:S01]  /*0f30*/  UISETP.NE.U32.AND UP0, UPT, UR6, URZ, UPT ;  /* 0x0000003f0600728c */ /* 0x000fe2000bf05070 */
[----:B------:R-:W-:Y:S02]  /*0f40*/  ULDC UR12, c[0x0][0x2d8] ;  /* 0x0000b600000c7ab9 */ /* 0x000fe40000000800 */
[----:B------:R-:W-:Y:S01]  /*0f50*/  ULDC.U8 UR6, c[0x0][0x2a0] ;  /* 0x0000a80000067ab9 */ /* 0x000fe20000000000 */
[----:B------:R-:W-:Y:S02]  /*0f60*/  UISETP.NE.AND.EX UP0, UPT, UR7, URZ, UPT, UP0 ;  /* 0x0000003f0700728c */ /* 0x000fe4000bf05300 */
[----:B------:R-:W-:Y:S01]  /*0f70*/  UISETP.NE.AND UP1, UPT, UR6, URZ, UPT ;  /* 0x0000003f0600728c */ /* 0x000fe2000bf25270 */
[----:B------:R-:W-:Y:S01]  /*0f80*/  ULDC.64 UR8, c[0x0][0x230] ;  /* 0x00008c0000087ab9 */ /* 0x000fe20000000a00 */
[----:B------:R-:W-:-:S09]  /*0f90*/  ULDC.64 UR10, c[0x0][0x238] ;  /* 0x00008e00000a7ab9 */ /* 0x000fd20000000a00 */
.L_x_13379:
[----:B------:R-:W-:Y:S01]  /*0fa0*/  PLOP3.LUT P1, PT, PT, PT, UP0, 0x80, 0x0 ;  /* 0x000000000000781c */ /* 0x000fe20003f2f008 */
[----:B------:R-:W-:Y:S01]  /*0fb0*/  HFMA2.MMA R132, -RZ, RZ, 0, 1.1920928955078125e-07 ;  /* 0x00000002ff847435 */ /* 0x000fe200000001ff */
[----:B------:R-:W-:-:S11]  /*0fc0*/  @UP0 ULDC.64 UR6, c[0x0][0x270] ;  /* 0x00009c0000060ab9 */ /* 0x000fd60000000a00 */
[----:B------:R-:W-:Y:S01]  /*0fd0*/  @P1 IMAD.WIDE R132, R16, R132, UR6 ;  /* 0x0000000610841e25 */ /* 0x000fe2000f8e0284 */
[----:B------:R-:W-:-:S13]  /*0fe0*/  PLOP3.LUT P1, PT, PT, PT, UP0, 0x80, 0x0 ;  /* 0x000000000000781c */ /* 0x000fda0003f2f008 */
[----:B01----:R-:W2:Y:S01]  /*0ff0*/  @P1 LDG.E.U16 R15, desc[UR4][R132.64] ;  /* 0x00000004840f1981 */ /* 0x003ea2000c1e1500 */
        /* <DEDUP_REMOVED lines=18> */
[----:B------:R-:W4:Y:S04]  /*1120*/  LDL R252, [R1+0x2c] ;  /* 0x00002c0001fc7983 */ /* 0x000f280000100800 */
[C---:B------:R-:W-:Y:S01]  /*1130*/  @P1 LEA R136, P2, R15.reuse, UR8, 0x4 ;  /* 0x000000080f881c11 */ /* 0x040fe2000f8420ff */
[----:B------:R-:W4:Y:S04]  /*1140*/  LDL R194, [R1+0x38] ;  /* 0x0000380001c27983 */ /* 0x000f280000100800 */
[----:B------:R-:W4:Y:S01]  /*1150*/  LDL R195, [R1+0x30] ;  /* 0x0000300001c37983 */ /* 0x000f220000100800 */
[C---:B0-----:R-:W-:Y:S01]  /*1160*/  IMAD.WIDE.U32 R132, R15.reuse, 0x10, R132 ;  /* 0x000000100f847825 */ /* 0x041fe200078e0084 */
[----:B------:R-:W-:-:S02]  /*1170*/  @P1 LEA.HI.X R137, R15, UR9, RZ, 0x4, P2 ;  /* 0x000000090f891c11 */ /* 0x000fc400090f24ff */
[----:B------:R-:W4:Y:S04]  /*1180*/  LDL R167, [R1+0x20] ;  /* 0x0000200001a77983 */ /* 0x000f280000100800 */
[----:B------:R-:W2:Y:S04]  /*1190*/  LDG.E.128 R132, desc[UR4][R132.64] ;  /* 0x0000000484847981 */ /* 0x000ea8000c1e1d00 */
[----:B------:R-:W3:Y:S04]  /*11a0*/  @P1 LDG.E.128 R128, desc[UR4][R136.64] ;  /* 0x0000000488801981 */ /* 0x000ee8000c1e1d00 */
[----:B------:R-:W4:Y:S01]  /*11b0*/  LDL R166, [R1+0x28] ;  /* 0x0000280001a67983 */ /* 0x000f220000100800 */
[----:B--2---:R-:W-:-:S04]  /*11c0*/  PRMT R13, R133, 0x7632, R13 ;  /* 0x00007632850d7816 */ /* 0x004fc8000000000d */
[----:B------:R-:W-:Y:S02]  /*11d0*/  SHF.L.U32 R13, R13, 0x10, RZ ;  /* 0x000000100d0d7819 */ /* 0x000fe400000006ff */
[----:B---3--:R-:W-:Y:S02]  /*11e0*/  @P1 PRMT R32, R129, 0x7632, R32 ;  /* 0x0000763281201816 */ /* 0x008fe40000000020 */
[----:B------:R-:W-:Y:S01]  /*11f0*/  PRMT R14, R132, 0x7632, R14 ;  /* 0x00007632840e7816 */ /* 0x000fe2000000000e */
[----:B------:R-:W-:Y:S01]  /*1200*/  FMUL.FTZ R13, R13, R165 ;  /* 0x000000a50d0d7220 */ /* 0x000fe20000410000 */
[----:B------:R-:W-:Y:S02]  /*1210*/  @P1 SHF.L.U32 R32, R32, 0x10, RZ ;  /* 0x0000001020201819 */ /* 0x000fe400000006ff */
[----:B------:R-:W-:Y:S01]  /*1220*/  SHF.L.U32 R14, R14, 0x10, RZ ;  /* 0x000000100e0e7819 */ /* 0x000fe200000006ff */
[----:B------:R-:W-:Y:S01]  /*1230*/  FMUL.FTZ R13, R39, R13 ;  /* 0x0000000d270d7220 */ /* 0x000fe20000410000 */
[----:B------:R-:W-:-:S03]  /*1240*/  @P1 PRMT R31, R128, 0x7632, R31 ;  /* 0x00007632801f1816 */ /* 0x000fc6000000001f */
[----:B------:R-:W-:Y:S01]  /*1250*/  @P1 FADD.FTZ R13, R32, R13 ;  /* 0x0000000d200d1221 */ /* 0x000fe20000010000 */
[-C--:B------:R-:W-:Y:S01]  /*1260*/  FMUL.FTZ R14, R14, R165.reuse ;  /* 0x000000a50e0e7220 */ /* 0x080fe20000410000 */
[----:B------:R-:W-:Y:S02]  /*1270*/  PRMT R32, R134, 0x7632, R32 ;  /* 0x0000763286207816 */ /* 0x000fe40000000020 */
[----:B------:R-:W-:Y:S01]  /*1280*/  @P1 SHF.L.U32 R31, R31, 0x10, RZ ;  /* 0x000000101f1f1819 */ /* 0x000fe200000006ff */
[----:B------:R-:W-:Y:S01]  /*1290*/  FMUL.FTZ R14, R192, R14 ;  /* 0x0000000ec00e7220 */ /* 0x000fe20000410000 */
[----:B------:R-:W-:Y:S02]  /*12a0*/  SHF.L.U32 R32, R32, 0x10, RZ ;  /* 0x0000001020207819 */ /* 0x000fe400000006ff */
[----:B------:R-:W-:Y:S01]  /*12b0*/  SHF.L.U32 R39, R132, 0x10, RZ ;  /* 0x0000001084277819 */ /* 0x000fe200000006ff */
[----:B------:R-:W-:Y:S01]  /*12c0*/  @P1 FADD.FTZ R14, R31, R14 ;  /* 0x0000000e1f0e1221 */ /* 0x000fe20000010000 */
[----:B------:R-:W-:Y:S01]  /*12d0*/  @P1 PRMT R132, R130, 0x7632, R132 ;  /* 0x0000763282841816 */ /* 0x000fe20000000084 */
[----:B------:R-:W-:Y:S01]  /*12e0*/  FMUL.FTZ R32, R32, R165 ;  /* 0x000000a520207220 */ /* 0x000fe20000410000 */
[----:B------:R-:W-:-:S02]  /*12f0*/  PRMT R31, R135, 0x7632, R31 ;  /* 0x00007632871f7816 */ /* 0x000fc4000000001f */
[----:B------:R-:W-:Y:S01]  /*1300*/  @P1 SHF.L.U32 R132, R132, 0x10, RZ ;  /* 0x0000001084841819 */ /* 0x000fe200000006ff */
[----:B----4-:R-:W-:Y:S01]  /*1310*/  FMUL.FTZ R32, R138, R32 ;  /* 0x000000208a207220 */ /* 0x010fe20000410000 */
[----:B------:R-:W-:Y:S02]  /*1320*/  SHF.L.U32 R31, R31, 0x10, RZ ;  /* 0x000000101f1f7819 */ /* 0x000fe400000006ff */
[----:B------:R-:W-:Y:S01]  /*1330*/  @P1 PRMT R136, R131, 0x7632, R136 ;  /* 0x0000763283881816 */ /* 0x000fe20000000088 */
[----:B------:R-:W-:Y:S01]  /*1340*/  @P1 FADD.FTZ R32, R132, R32 ;  /* 0x0000002084201221 */ /* 0x000fe20000010000 */
[----:B------:R-:W-:Y:S01]  /*1350*/  SHF.L.U32 R132, R133, 0x10, RZ ;  /* 0x0000001085847819 */ /* 0x000fe200000006ff */
[----:B------:R-:W-:Y:S01]  /*1360*/  FMUL.FTZ R31, R31, R165 ;  /* 0x000000a51f1f7220 */ /* 0x000fe20000410000 */
[----:B------:R-:W-:-:S03]  /*1370*/  @P1 SHF.L.U32 R136, R136, 0x10, RZ ;  /* 0x0000001088881819 */ /* 0x000fc600000006ff */
[----:B------:R-:W-:Y:S01]  /*1380*/  FMUL.FTZ R31, R252, R31 ;  /* 0x0000001ffc1f7220 */ /* 0x000fe20000410000 */
[-C--:B------:R-:W-:Y:S01]  /*1390*/  FMUL.FTZ R132, R132, R165.reuse ;  /* 0x000000a584847220 */ /* 0x080fe20000410000 */
[----:B------:R-:W-:Y:S01]  /*13a0*/  FMUL.FTZ R39, R39, R165 ;  /* 0x000000a527277220 */ /* 0x000fe20000410000 */
[----:B------:R-:W-:Y:S01]  /*13b0*/  SHF.L.U32 R134, R134, 0x10, RZ ;  /* 0x0000001086867819 */ /* 0x000fe200000006ff */
[----:B------:R-:W-:Y:S01]  /*13c0*/  @P1 FADD.FTZ R31, R136, R31 ;  /* 0x0000001f881f1221 */ /* 0x000fe20000010000 */
[----:B------:R-:W-:Y:S01]  /*13d0*/  SHF.L.U32 R135, R135, 0x10, RZ ;  /* 0x0000001087877819 */ /* 0x000fe200000006ff */
[----:B------:R-:W-:Y:S01]  /*13e0*/  FMUL.FTZ R136, R194, R132 ;  /* 0x00000084c2887220 */ /* 0x000fe20000410000 */
[----:B------:R-:W-:Y:S01]  /*13f0*/  @P1 SHF.L.U32 R133, R128, 0x10, RZ ;  /* 0x0000001080851819 */ /* 0x000fe200000006ff */
[----:B------:R-:W-:Y:S01]  /*1400*/  FMUL.FTZ R39, R195, R39 ;  /* 0x00000027c3277220 */ /* 0x000fe20000410000 */
[----:B------:R-:W-:Y:S01]  /*1410*/  @P1 SHF.L.U32 R132, R129, 0x10, RZ ;  /* 0x0000001081841819 */ /* 0x000fe200000006ff */
[-C--:B------:R-:W-:Y:S01]  /*1420*/  FMUL.FTZ R134, R134, R165.reuse ;  /* 0x000000a586867220 */ /* 0x080fe20000410000 */
[----:B------:R-:W-:Y:S01]  /*1430*/  FMUL.FTZ R135, R135, R165 ;  /* 0x000000a587877220 */ /* 0x000fe20000410000 */
[----:B------:R-:W-:Y:S01]  /*1440*/  @P1 FADD.FTZ R39, R133, R39 ;  /* 0x0000002785271221 */ /* 0x000fe20000010000 */
[----:B------:R-:W-:Y:S01]  /*1450*/  @P1 SHF.L.U32 R133, R131, 0x10, RZ ;  /* 0x0000001083851819 */ /* 0x000fe200000006ff */
[----:B------:R-:W-:Y:S01]  /*1460*/  @P1 FADD.FTZ R136, R132, R136 ;  /* 0x0000008884881221 */ /* 0x000fe20000010000 */
[----:B------:R-:W-:Y:S01]  /*1470*/  @P1 SHF.L.U32 R132, R130, 0x10, RZ ;  /* 0x0000001082841819 */ /* 0x000fe200000006ff */
[----:B------:R-:W-:Y:S01]  /*1480*/  FMUL.FTZ R137, R167, R134 ;  /* 0x00000086a7897220 */ /* 0x000fe20000410000 */
[----:B------:R-:W-:-:S03]  /*1490*/  FMUL.FTZ R138, R166, R135 ;  /* 0x00000087a68a7220 */ /* 0x000fc60000410000 */
[----:B------:R-:W-:Y:S01]  /*14a0*/  @P1 FADD.FTZ R137, R132, R137 ;  /* 0x0000008984891221 */ /* 0x000fe20000010000 */
[----:B------:R-:W-:Y:S01]  /*14b0*/  @P1 FADD.FTZ R138, R133, R138 ;  /* 0x0000008a858a1221 */ /* 0x000fe20000010000 */
[----:B------:R-:W-:Y:S02]  /*14c0*/  LEA R166, P1, R15, UR10, 0x4 ;  /* 0x0000000a0fa67c11 */ /* 0x000fe4000f8220ff */
[----:B------:R-:W-:Y:S02]  /*14d0*/  F2FP.BF16.F32.PACK_AB R133, R13, R136 ;  /* 0x000000880d85723e */ /* 0x000fe400000010ff */
[----:B------:R-:W-:Y:S02]  /*14e0*/  LEA.HI.X R167, R15, UR11, RZ, 0x4, P1 ;  /* 0x0000000b0fa77c11 */ /* 0x000fe400088f24ff */
[----:B------:R-:W-:Y:S02]  /*14f0*/  F2FP.BF16.F32.PACK_AB R134, R32, R137 ;  /* 0x000000892086723e */ /* 0x000fe400000010ff */
[----:B------:R-:W-:-:S02]  /*1500*/  F2FP.BF16.F32.PACK_AB R132, R14, R39 ;  /* 0x000000270e84723e */ /* 0x000fc400000010ff */
[----:B------:R-:W-:-:S05]  /*1510*/  F2FP.BF16.F32.PACK_AB R135, R31, R138 ;  /* 0x0000008a1f87723e */ /* 0x000fca00000010ff */
[----:B------:R0:W-:Y:S01]  /*1520*/  STG.E.128 desc[UR4][R166.64], R132 ;  /* 0x00000084a6007986 */ /* 0x0001e2000c101d04 */
[----:B------:R-:W-:-:S07]  /*1530*/  IADD3 R192, R15, 0x20, RZ ;  /* 0x000000200fc07810 */ /* 0x000fce0007ffe0ff */
.L_x_13347:
[----:B------:R-:W-:Y:S05]  /*1540*/  BSYNC B0 ;  /* 0x0000000000007941 */ /* 0x000fea0003800000 */
.L_x_13346:
        /* <DEDUP_REMOVED lines=9> */
[----:B------:R-:W4:Y:S04]  /*15e0*/  LDL R195, [R1+0x10] ;  /* 0x0000100001c37983 */ /* 0x000f280000100800 */
[C---:B------:R-:W-:Y:S01]  /*15f0*/  @P1 LEA R140, P2, R192.reuse, UR8, 0x4 ;  /* 0x00000008c08c1c11 */ /* 0x040fe2000f8420ff */
[----:B------:R-:W4:Y:S04]  /*1600*/  LDL R167, [R1] ;  /* 0x0000000001a77983 */ /* 0x000f280000100800 */
[----:B------:R-:W4:Y:S01]  /*1610*/  LDL R166, [R1+0x8] ;  /* 0x0000080001a67983 */ /* 0x000f220000100800 */
[C---:B0-----:R-:W-:Y:S01]  /*1620*/  IMAD.WIDE.U32 R132, R192.reuse, 0x10, R132 ;  /* 0x00000010c0847825 */ /* 0x041fe200078e0084 */
[----:B------:R-:W-:-:S05]  /*1630*/  @P1 LEA.HI.X R141, R192, UR9, RZ, 0x4, P2 ;  /* 0x00000009c08d1c11 */ /* 0x000fca00090f24ff */
[----:B------:R-:W2:Y:S04]  /*1640*/  LDG.E.128 R132, desc[UR4][R132.64] ;  /* 0x0000000484847981 */ /* 0x000ea8000c1e1d00 */
[----:B------:R-:W3:Y:S04]  /*1650*/  @P1 LDG.E.128 R128, desc[UR4][R140.64] ;  /* 0x000000048c801981 */ /* 0x000ee8000c1e1d00 */
[----:B------:R-:W4:Y:S04]  /*1660*/  LDL R140, [R1+0x14] ;  /* 0x00001400018c7983 */ /* 0x000f280000100800 */
        /* <DEDUP_REMOVED lines=14> */
[----:B----4-:R-:W-:Y:S01]  /*1750*/  FMUL.FTZ R12, R140, R12 ;  /* 0x0000000c8c0c7220 */ /* 0x010fe20000410000 */
[----:B------:R-:W-:Y:S02]  /*1760*/  SHF.L.U32 R30, R30, 0x10, RZ ;  /* 0x000000101e1e7819 */ /* 0x000fe400000006ff */
[----:B------:R-:W-:Y:S01]  /*1770*/  SHF.L.U32 R38, R132, 0x10, RZ ;  /* 0x0000001084267819 */ /* 0x000fe200000006ff */
[----:B------:R-:W-:Y:S01]  /*1780*/  @P1 FADD.FTZ R12, R29, R12 ;  /* 0x0000000c1d0c1221 */ /* 0x000fe20000010000 */
[----:B------:R-:W-:Y:S01]  /*1790*/  @P1 PRMT R132, R130, 0x7632, R132 ;  /* 0x0000763282841816 */ /* 0x000fe20000000084 */
[----:B------:R-:W-:Y:S01]  /*17a0*/  FMUL.FTZ R30, R30, R165 ;  /* 0x000000a51e1e7220 */ /* 0x000fe20000410000 */
[----:B------:R-:W-:-:S02]  /*17b0*/  PRMT R29, R135, 0x7632, R29 ;  /* 0x00007632871d7816 */ /* 0x000fc4000000001d */
[----:B------:R-:W-:Y:S01]  /*17c0*/  @P1 SHF.L.U32 R132, R132, 0x10, RZ ;  /* 0x0000001084841819 */ /* 0x000fe200000006ff */
[----:B------:R-:W-:Y:S01]  /*17d0*/  FMUL.FTZ R30, R141, R30 ;  /* 0x0000001e8d1e7220 */ /* 0x000fe20000410000 */
        /* <DEDUP_REMOVED lines=8> */
[-C--:B------:R-:W-:Y:S01]  /*1860*/  FMUL.FTZ R38, R38, R165.reuse ;  /* 0x000000a526267220 */ /* 0x080fe20000410000 */
        /* <DEDUP_REMOVED lines=25> */
.L_x_13349:
[----:B------:R-:W-:Y:S05]  /*1a00*/  BSYNC B0 ;  /* 0x0000000000007941 */ /* 0x000fea0003800000 */
.L_x_13348:
        /* <DEDUP_REMOVED lines=9> */
[----:B------:R-:W2:Y:S04]  /*1aa0*/  @P1 LDG.E.128 R128, desc[UR4][R142.64] ;  /* 0x000000048e801981 */ /* 0x000ea8000c1e1d00 */
[----:B------:R-:W3:Y:S02]  /*1ab0*/  LDG.E.128 R132, desc[UR4][R132.64] ;  /* 0x0000000484847981 */ /* 0x000ee4000c1e1d00 */
[----:B---3--:R-:W-:-:S04]  /*1ac0*/  PRMT R9, R133, 0x7632, R9 ;  /* 0x0000763285097816 */ /* 0x008fc80000000009 */
[----:B------:R-:W-:Y:S02]  /*1ad0*/  SHF.L.U32 R9, R9, 0x10, RZ ;  /* 0x0000001009097819 */ /* 0x000fe400000006ff */
[----:B--2---:R-:W-:Y:S02]  /*1ae0*/  @P1 PRMT R28, R129, 0x7632, R28 ;  /* 0x00007632811c1816 */ /* 0x004fe4000000001c */
[----:B------:R-:W-:Y:S01]  /*1af0*/  PRMT R10, R132, 0x7632, R10 ;  /* 0x00007632840a7816 */ /* 0x000fe2000000000a */
[----:B------:R-:W-:Y:S01]  /*1b00*/  FMUL.FTZ R9, R9, R165 ;  /* 0x000000a509097220 */ /* 0x000fe20000410000 */
[----:B------:R-:W-:Y:S02]  /*1b10*/  @P1 SHF.L.U32 R28, R28, 0x10, RZ ;  /* 0x000000101c1c1819 */ /* 0x000fe400000006ff */
[----:B------:R-:W-:Y:S01]  /*1b20*/  SHF.L.U32 R10, R10, 0x10, RZ ;  /* 0x000000100a0a7819 */ /* 0x000fe200000006ff */
[----:B-----5:R-:W-:Y:S01]  /*1b30*/  FMUL.FTZ R9, R251, R9 ;  /* 0x00000009fb097220 */ /* 0x020fe20000410000 */
        /* <DEDUP_REMOVED lines=48> */
.L_x_13351:
[----:B------:R-:W-:Y:S05]  /*1e40*/  BSYNC B0 ;  /* 0x0000000000007941 */ /* 0x000fea0003800000 */
.L_x_13350:
        /* <DEDUP_REMOVED lines=9> */
[----:B------:R-:W2:Y:S04]  /*1ee0*/  @P1 LDG.E.128 R128, desc[UR4][R146.64] ;  /* 0x0000000492801981 */ /* 0x000ea8000c1e1d00 */
[----:B------:R-:W3:Y:S02]  /*1ef0*/  LDG.E.128 R132, desc[UR4][R132.64] ;  /* 0x0000000484847981 */ /* 0x000ee4000c1e1d00 */
[----:B---34-:R-:W-:-:S04]  /*1f00*/  PRMT R7, R133, 0x7632, R7 ;  /* 0x0000763285077816 */ /* 0x018fc80000000007 */
        /* <DEDUP_REMOVED lines=55> */
.L_x_13353:
[----:B------:R-:W-:Y:S05]  /*2280*/  BSYNC B0 ;  /* 0x0000000000007941 */ /* 0x000fea0003800000 */
.L_x_13352:
        /* <DEDUP_REMOVED lines=67> */
.L_x_13355:
[----:B------:R-:W-:Y:S05]  /*26c0*/  BSYNC B0 ;  /* 0x0000000000007941 */ /* 0x000fea0003800000 */
.L_x_13354:
        /* <DEDUP_REMOVED lines=67> */
.L_x_13357:
[----:B------:R-:W-:Y:S05]  /*2b00*/  BSYNC B0 ;  /* 0x0000000000007941 */ /* 0x000fea0003800000 */
.L_x_13356:
        /* <DEDUP_REMOVED lines=14> */
[----:B----4-:R-:W-:Y:S01]  /*2bf0*/  PRMT R2, R132, 0x7632, R2 ;  /* 0x0000763284027816 */ /* 0x010fe20000000002 */
        /* <DEDUP_REMOVED lines=52> */
.L_x_13359:
[----:B------:R-:W-:Y:S05]  /*2f40*/  BSYNC B0 ;  /* 0x0000000000007941 */ /* 0x000fea0003800000 */
.L_x_13358:
        /* <DEDUP_REMOVED lines=13> */
[----:B0-----:R-:W-:-:S02]  /*3020*/  PRMT R158, R134, 0x7632, R158 ;  /* 0x00007632869e7816 */ /* 0x001fc4000000009e */
[C---:B------:R-:W-:Y:S02]  /*3030*/  SHF.L.U32 R159, R135.reuse, 0x10, RZ ;  /* 0x00000010879f7819 */ /* 0x040fe400000006ff */
[----:B------:R-:W-:Y:S01]  /*3040*/  PRMT R161, R135, 0x7632, R161 ;  /* 0x0000763287a17816 */ /* 0x000fe200000000a1 */
[----:B------:R-:W-:Y:S01]  /*3050*/  FMUL.FTZ R135, R160, R165 ;  /* 0x000000a5a0877220 */ /* 0x000fe20000410000 */
[C---:B------:R-:W-:Y:S02]  /*3060*/  PRMT R157, R133.reuse, 0x7632, R157 ;  /* 0x00007632859d7816 */ /* 0x040fe4000000009d */
[----:B------:R-:W-:Y:S02]  /*3070*/  SHF.L.U32 R162, R133, 0x10, RZ ;  /* 0x0000001085a27819 */ /* 0x000fe400000006ff */
[----:B------:R-:W-:Y:S02]  /*3080*/  SHF.L.U32 R160, R132, 0x10, RZ ;  /* 0x0000001084a07819 */ /* 0x000fe400000006ff */
[----:B------:R-:W-:-:S02]  /*3090*/  SHF.L.U32 R158, R158, 0x10, RZ ;  /* 0x000000109e9e7819 */ /* 0x000fc400000006ff */
[----:B------:R-:W-:Y:S01]  /*30a0*/  SHF.L.U32 R157, R157, 0x10, RZ ;  /* 0x000000109d9d7819 */ /* 0x000fe200000006ff */
[-C--:B------:R-:W-:Y:S01]  /*30b0*/  FMUL.FTZ R160, R160, R165.reuse ;  /* 0x000000a5a0a07220 */ /* 0x080fe20000410000 */
[----:B------:R-:W-:Y:S01]  /*30c0*/  SHF.L.U32 R133, R134, 0x10, RZ ;  /* 0x0000001086857819 */ /* 0x000fe200000006ff */
[-C--:B------:R-:W-:Y:S01]  /*30d0*/  FMUL.FTZ R134, R162, R165.reuse ;  /* 0x000000a5a2867220 */ /* 0x080fe20000410000 */
[-C--:B------:R-:W-:Y:S01]  /*30e0*/  FMUL.FTZ R162, R158, R165.reuse ;  /* 0x000000a59ea27220 */ /* 0x080fe20000410000 */
[----:B--2---:R-:W-:Y:S01]  /*30f0*/  @P1 PRMT R163, R128, 0x7632, R163 ;  /* 0x0000763280a31816 */ /* 0x004fe200000000a3 */
[-C--:B------:R-:W-:Y:S01]  /*3100*/  FMUL.FTZ R132, R159, R165.reuse ;  /* 0x000000a59f847220 */ /* 0x080fe20000410000 */
[----:B------:R-:W-:Y:S01]  /*3110*/  @P1 PRMT R158, R129, 0x7632, R158 ;  /* 0x00007632819e1816 */ /* 0x000fe2000000009e */
[----:B------:R-:W-:Y:S01]  /*3120*/  FMUL.FTZ R159, R157, R165 ;  /* 0x000000a59d9f7220 */ /* 0x000fe20000410000 */
[----:B-----5:R-:W-:Y:S01]  /*3130*/  FMUL.FTZ R157, R201, R160 ;  /* 0x000000a0c99d7220 */ /* 0x020fe20000410000 */
[----:B------:R-:W-:-:S02]  /*3140*/  @P1 SHF.L.U32 R160, R163, 0x10, RZ ;  /* 0x00000010a3a01819 */ /* 0x000fc400000006ff */
[----:B------:R-:W-:Y:S01]  /*3150*/  @P1 SHF.L.U32 R163, R158, 0x10, RZ ;  /* 0x000000109ea31819 */ /* 0x000fe200000006ff */
[----:B------:R-:W-:Y:S01]  /*3160*/  FMUL.FTZ R158, R203, R159 ;  /* 0x0000009fcb9e7220 */ /* 0x000fe20000410000 */
[----:B------:R-:W-:Y:S01]  /*3170*/  SHF.L.U32 R161, R161, 0x10, RZ ;  /* 0x00000010a1a17819 */ /* 0x000fe200000006ff */
[----:B------:R-:W-:Y:S02]  /*3180*/  @P1 FADD.FTZ R157, R160, R157 ;  /* 0x0000009da09d1221 */ /* 0x000fe40000010000 */
[----:B------:R-:W-:Y:S01]  /*3190*/  @P1 FADD.FTZ R158, R163, R158 ;  /* 0x0000009ea39e1221 */ /* 0x000fe20000010000 */
[----:B------:R-:W-:Y:S01]  /*31a0*/  @P1 PRMT R163, R130, 0x7632, R163 ;  /* 0x0000763282a31816 */ /* 0x000fe200000000a3 */
[----:B------:R-:W-:Y:S01]  /*31b0*/  FMUL.FTZ R161, R161, R165 ;  /* 0x000000a5a1a17220 */ /* 0x000fe20000410000 */
[----:B------:R-:W-:Y:S01]  /*31c0*/  @P1 PRMT R160, R131, 0x7632, R160 ;  /* 0x0000763283a01816 */ /* 0x000fe200000000a0 */
[----:B------:R-:W-:Y:S01]  /*31d0*/  FMUL.FTZ R159, R197, R162 ;  /* 0x000000a2c59f7220 */ /* 0x000fe20000410000 */
[----:B------:R-:W-:-:S02]  /*31e0*/  @P1 SHF.L.U32 R162, R163, 0x10, RZ ;  /* 0x00000010a3a21819 */ /* 0x000fc400000006ff */
[----:B------:R-:W-:Y:S01]  /*31f0*/  @P1 SHF.L.U32 R163, R160, 0x10, RZ ;  /* 0x00000010a0a31819 */ /* 0x000fe200000006ff */
[----:B------:R-:W-:Y:S01]  /*3200*/  FMUL.FTZ R160, R199, R161 ;  /* 0x000000a1c7a07220 */ /* 0x000fe20000410000 */
[----:B------:R-:W-:Y:S01]  /*3210*/  FMUL.FTZ R133, R133, R165 ;  /* 0x000000a585857220 */ /* 0x000fe20000410000 */
[----:B------:R-:W-:Y:S01]  /*3220*/  @P1 FADD.FTZ R159, R162, R159 ;  /* 0x0000009fa29f1221 */ /* 0x000fe20000010000 */
[----:B------:R-:W-:Y:S01]  /*3230*/  FMUL.FTZ R161, R200, R135 ;  /* 0x00000087c8a17220 */ /* 0x000fe20000410000 */
[----:B------:R-:W-:Y:S01]  /*3240*/  @P1 FADD.FTZ R160, R163, R160 ;  /* 0x000000a0a3a01221 */ /* 0x000fe20000010000 */
[----:B------:R-:W-:Y:S01]  /*3250*/  FMUL.FTZ R162, R202, R134 ;  /* 0x00000086caa27220 */ /* 0x000fe20000410000 */
[----:B------:R-:W-:Y:S01]  /*3260*/  FMUL.FTZ R163, R196, R133 ;  /* 0x00000085c4a37220 */ /* 0x000fe20000410000 */
[----:B------:R-:W-:Y:S01]  /*3270*/  FMUL.FTZ R164, R198, R132 ;  /* 0x00000084c6a47220 */ /* 0x000fe20000410000 */
[----:B------:R-:W-:Y:S02]  /*3280*/  @P1 SHF.L.U32 R134, R128, 0x10, RZ ;  /* 0x0000001080861819 */ /* 0x000fe400000006ff */
[----:B------:R-:W-:-:S02]  /*3290*/  @P1 SHF.L.U32 R135, R129, 0x10, RZ ;  /* 0x0000001081871819 */ /* 0x000fc400000006ff */
[----:B------:R-:W-:Y:S02]  /*32a0*/  @P1 SHF.L.U32 R132, R130, 0x10, RZ ;  /* 0x0000001082841819 */ /* 0x000fe400000006ff */
[----:B------:R-:W-:Y:S01]  /*32b0*/  @P1 SHF.L.U32 R133, R131, 0x10, RZ ;  /* 0x0000001083851819 */ /* 0x000fe200000006ff */
[----:B------:R-:W-:Y:S01]  /*32c0*/  @P1 FADD.FTZ R161, R134, R161 ;  /* 0x000000a186a11221 */ /* 0x000fe20000010000 */
[----:B------:R-:W-:Y:S01]  /*32d0*/  @P1 FADD.FTZ R162, R135, R162 ;  /* 0x000000a287a21221 */ /* 0x000fe20000010000 */
        /* <DEDUP_REMOVED lines=8> */
[----:B------:R0:W-:Y:S02]  /*3360*/  STG.E.128 desc[UR4][R166.64], R132 ;  /* 0x00000084a6007986 */ /* 0x0001e4000c101d04 */
.L_x_13361:
[----:B------:R-:W-:Y:S05]  /*3370*/  BSYNC B0 ;  /* 0x0000000000007941 */ /* 0x000fea0003800000 */
.L_x_13360:
[----:B012---:R-:W-:Y:S01]  /*3380*/  FADD.FTZ R132, RZ, R39 ;  /* 0x00000027ff847221 */ /* 0x007fe20000010000 */
        /* <DEDUP_REMOVED lines=233> */
.L_x_13391:
        /* <DEDUP_REMOVED lines=13> */
[----:B0-----:R-:W0:Y:S01]  /*42f0*/  MUFU.RSQ R165, R134 ;  /* 0x0000008600a57308 */ /* 0x001e220000001400 */
[----:B-1----:R-:W-:-:S05]  /*4300*/  @!P5 IMAD.WIDE R132, R16, 0x4, R132 ;  /* 0x000000041084d825 */ /* 0x002fca00078e0284 */
[----:B0-----:R0:W-:Y:S01]  /*4310*/  @!P5 STG.E desc[UR4][R132.64], R165 ;  /* 0x000000a58400d986 */ /* 0x0011e2000c101904 */
[----:B------:R-:W-:Y:S05]  /*4320*/  @!P0 BRA `(.L_x_13364) ;  /* 0x0000000000a08947 */ /* 0x000fea0003800000 */
[----:B------:R-:W2:Y:S04]  /*4330*/  LDL R135, [R1+0x50] ;  /* 0x0000500001877983 */ /* 0x000ea80000100800 */
[----:B------:R-:W3:Y:S04]  /*4340*/  LDL R134, [R1+0x54] ;  /* 0x0000540001867983 */ /* 0x000ee80000100800 */
[----:B------:R-:W4:Y:S04]  /*4350*/  LDL R166, [R1+0x58] ;  /* 0x0000580001a67983 */ /* 0x000f280000100800 */
[----:B------:R-:W4:Y:S04]  /*4360*/  LDL R252, [R1+0x5c] ;  /* 0x00005c0001fc7983 */ /* 0x000f280000100800 */
[----:B------:R-:W4:Y:S04]  /*4370*/  LDL R195, [R1+0x40] ;  /* 0x0000400001c37983 */ /* 0x000f280000100800 */
[----:B------:R-:W4:Y:S04]  /*4380*/  LDL R194, [R1+0x44] ;  /* 0x0000440001c27983 */ /* 0x000f280000100800 */
[----:B------:R-:W4:Y:S04]  /*4390*/  LDL R193, [R1+0x48] ;  /* 0x0000480001c17983 */ /* 0x000f280000100800 */
[----:B------:R-:W4:Y:S01]  /*43a0*/  LDL R167, [R1+0x4c] ;  /* 0x00004c0001a77983 */ /* 0x000f220000100800 */
[--C-:B0-----:R-:W-:Y:S01]  /*43b0*/  FADD.FTZ R132, R39, -R192.reuse ;  /* 0x800000c027847221 */ /* 0x101fe20000010000 */
[----:B------:R-:W-:-:S03]  /*43c0*/  FADD.FTZ R133, R14, -R192 ;  /* 0x800000c00e857221 */ /* 0x000fc60000010000 */
[C---:B------:R-:W-:Y:S01]  /*43d0*/  FMUL.FTZ R132, R165.reuse, R132 ;  /* 0x00000084a5847220 */ /* 0x040fe20000410000 */
[----:B------:R-:W-:-:S03]  /*43e0*/  FMUL.FTZ R133, R165, R133 ;  /* 0x00000085a5857220 */ /* 0x000fc60000410000 */
[----:B--2--5:R-:W-:Y:S01]  /*43f0*/  FFMA.FTZ R132, R135, R132, R40 ;  /* 0x0000008487847223 */ /* 0x024fe20000010028 */
[--C-:B------:R-:W-:Y:S01]  /*4400*/  FADD.FTZ R135, R137, -R192.reuse ;  /* 0x800000c089877221 */ /* 0x100fe20000010000 */
[----:B---3--:R-:W-:Y:S01]  /*4410*/  FFMA.FTZ R133, R134, R133, R41 ;  /* 0x0000008586857223 */ /* 0x008fe20000010029 */
[--C-:B------:R-:W-:Y:S02]  /*4420*/  FADD.FTZ R134, R136, -R192.reuse ;  /* 0x800000c088867221 */ /* 0x100fe40000010000 */
[----:B------:R-:W-:Y:S02]  /*4430*/  FMUL.FTZ R135, R165, R135 ;  /* 0x00000087a5877220 */ /* 0x000fe40000410000 */
[----:B------:R-:W-:Y:S01]  /*4440*/  F2FP.BF16.F32.PACK_AB R132, R133, R132 ;  /* 0x000000848584723e */ /* 0x000fe200000010ff */
[----:B------:R-:W-:Y:S01]  /*4450*/  FADD.FTZ R133, R13, -R192 ;  /* 0x800000c00d857221 */ /* 0x000fe20000010000 */
[----:B------:R-:W-:-:S03]  /*4460*/  FMUL.FTZ R134, R165, R134 ;  /* 0x00000086a5867220 */ /* 0x000fc60000410000 */
[----:B------:R-:W-:Y:S01]  /*4470*/  FMUL.FTZ R133, R165, R133 ;  /* 0x00000085a5857220 */ /* 0x000fe20000410000 */
[----:B----4-:R-:W-:Y:S01]  /*4480*/  FFMA.FTZ R134, R166, R134, R42 ;  /* 0x00000086a6867223 */ /* 0x010fe2000001002a */
[----:B------:R-:W-:Y:S01]  /*4490*/  FFMA.FTZ R135, R195, R135, R44 ;  /* 0x00000087c3877223 */ /* 0x000fe2000001002c */
[----:B------:R-:W-:Y:S01]  /*44a0*/  FADD.FTZ R166, R138, -R192 ;  /* 0x800000c08aa67221 */ /* 0x000fe20000010000 */
[----:B------:R-:W-:-:S03]  /*44b0*/  FFMA.FTZ R133, R252, R133, R43 ;  /* 0x00000085fc857223 */ /* 0x000fc6000001002b */
[----:B------:R-:W-:Y:S02]  /*44c0*/  FMUL.FTZ R166, R165, R166 ;  /* 0x000000a6a5a67220 */ /* 0x000fe40000410000 */
[----:B------:R-:W-:Y:S01]  /*44d0*/  F2FP.BF16.F32.PACK_AB R133, R133, R134 ;  /* 0x000000868585723e */ /* 0x000fe200000010ff */
[----:B------:R-:W-:Y:S01]  /*44e0*/  FADD.FTZ R134, R32, -R192 ;  /* 0x800000c020867221 */ /* 0x000fe20000010000 */
[----:B------:R-:W-:-:S03]  /*44f0*/  FFMA.FTZ R166, R193, R166, R46 ;  /* 0x000000a6c1a67223 */ /* 0x000fc6000001002e */
        /* <DEDUP_REMOVED lines=11> */
.L_x_13364:
[----:B------:R-:W-:Y:S05]  /*45b0*/  BSYNC B0 ;  /* 0x0000000000007941 */ /* 0x000fea0003800000 */
.L_x_13363:
[----:B------:R-:W-:Y:S01]  /*45c0*/  ISETP.GE.U32.AND P1, PT, R18, 0x40, PT ;  /* 0x000000401200780c */ /* 0x000fe20003f26070 */
[----:B------:R-:W-:-:S12]  /*45d0*/  BSSY B0, `(.L_x_13365) ;  /* 0x0000022000007945 */ /* 0x000fd80003800000 */
[----:B------:R-:W-:Y:S05]  /*45e0*/  @!P1 BRA `(.L_x_13366) ;  /* 0x0000000000809947 */ /* 0x000fea0003800000 */
[--C-:B01----:R-:W-:Y:S01]  /*45f0*/  FADD.FTZ R132, R38, -R192.reuse ;  /* 0x800000c026847221 */ /* 0x103fe20000010000 */
[--C-:B------:R-:W-:Y:S01]  /*4600*/  FADD.FTZ R133, R12, -R192.reuse ;  /* 0x800000c00c857221 */ /* 0x100fe20000010000 */
[--C-:B------:R-:W-:Y:S01]  /*4610*/  FADD.FTZ R134, R139, -R192.reuse ;  /* 0x800000c08b867221 */ /* 0x100fe20000010000 */
[----:B------:R-:W-:Y:S01]  /*4620*/  FADD.FTZ R135, R140, -R192 ;  /* 0x800000c08c877221 */ /* 0x000fe20000010000 */
        /* <DEDUP_REMOVED lines=28> */
.L_x_13366:
[----:B------:R-:W-:Y:S05]  /*47f0*/  BSYNC B0 ;  /* 0x0000000000007941 */ /* 0x000fea0003800000 */
.L_x_13365:
[----:B------:R-:W-:Y:S01]  /*4800*/  ISETP.GE.U32.AND P1, PT, R18, 0x60, PT ;  /* 0x000000601200780c */ /* 0x000fe20003f26070 */
[----:B------:R-:W-:-:S12]  /*4810*/  BSSY B0, `(.L_x_13367) ;  /* 0x0000022000007945 */ /* 0x000fd80003800000 */
[----:B------:R-:W-:Y:S05]  /*4820*/  @!P1 BRA `(.L_x_13368) ;  /* 0x0000000000809947 */ /* 0x000fea0003800000 */
[--C-:B012---:R-:W-:Y:S01]  /*4830*/  FADD.FTZ R132, R37, -R192.reuse ;  /* 0x800000c025847221 */ /* 0x107fe20000010000 */
        /* <DEDUP_REMOVED lines=31> */
.L_x_13368:
[----:B------:R-:W-:Y:S05]  /*4a30*/  BSYNC B0 ;  /* 0x0000000000007941 */ /* 0x000fea0003800000 */
.L_x_13367:
        /* <DEDUP_REMOVED lines=35> */
.L_x_13370:
[----:B------:R-:W-:Y:S05]  /*4c70*/  BSYNC B0 ;  /* 0x0000000000007941 */ /* 0x000fea0003800000 */
.L_x_13369:
        /* <DEDUP_REMOVED lines=35> */
.L_x_13372:
[----:B------:R-:W-:Y:S05]  /*4eb0*/  BSYNC B0 ;  /* 0x0000000000007941 */ /* 0x000fea0003800000 */
.L_x_13371:
        /* <DEDUP_REMOVED lines=35> */
.L_x_13374:
[----:B------:R-:W-:Y:S05]  /*50f0*/  BSYNC B0 ;  /* 0x0000000000007941 */ /* 0x000fea0003800000 */
.L_x_13373:
        /* <DEDUP_REMOVED lines=35> */
.L_x_13376:
[----:B------:R-:W-:Y:S05]  /*5330*/  BSYNC B0 ;  /* 0x0000000000007941 */ /* 0x000fea0003800000 */
.L_x_13375:
[----:B------:R-:W-:Y:S01]  /*5340*/  ISETP.GE.U32.AND P1, PT, R18, 0x100, PT ;  /* 0x000001001200780c */ /* 0x000fe20003f26070 */
[----:B------:R-:W-:-:S12]  /*5350*/  BSSY B0, `(.L_x_13377) ;  /* 0x0000021000007945 */ /* 0x000fd80003800000 */
[----:B------:R-:W-:Y:S05]  /*5360*/  @!P1 BRA `(.L_x_13378) ;  /* 0x00000000007c9947 */ /* 0x000fea0003800000 */
[--C-:B012---:R-:W-:Y:S01]  /*5370*/  FADD.FTZ R135, R159, -R192.reuse ;  /* 0x800000c09f877221 */ /* 0x107fe20000010000 */
        /* <DEDUP_REMOVED lines=11> */
[----:B------:R-:W-:Y:S01]  /*5430*/  FMUL.FTZ R166, R165, R166 ;  /* 0x000000a6a5a67220 */ /* 0x000fe20000410000 */
[----:B-----5:R-:W-:Y:S01]  /*5440*/  FFMA.FTZ R135, R206, R135, R126 ;  /* 0x00000087ce877223 */ /* 0x020fe2000001007e */
[----:B------:R-:W-:Y:S01]  /*5450*/  FFMA.FTZ R167, R207, R167, R127 ;  /* 0x000000a7cfa77223 */ /* 0x000fe2000001007f */
[C---:B------:R-:W-:Y:S01]  /*5460*/  FMUL.FTZ R193, R165.reuse, R193 ;  /* 0x000000c1a5c17220 */ /* 0x040fe20000410000 */
[C---:B------:R-:W-:Y:S01]  /*5470*/  FMUL.FTZ R133, R165.reuse, R133 ;  /* 0x00000085a5857220 */ /* 0x040fe20000410000 */
[----:B------:R-:W-:Y:S01]  /*5480*/  FMUL.FTZ R134, R165, R134 ;  /* 0x00000086a5867220 */ /* 0x000fe20000410000 */
[----:B------:R-:W-:Y:S01]  /*5490*/  FFMA.FTZ R132, R204, R132, R124 ;  /* 0x00000084cc847223 */ /* 0x000fe2000001007c */
[----:B------:R-:W-:Y:S01]  /*54a0*/  F2FP.BF16.F32.PACK_AB R135, R167, R135 ;  /* 0x00000087a787723e */ /* 0x000fe200000010ff */
[----:B------:R-:W-:Y:S01]  /*54b0*/  FFMA.FTZ R167, R205, R192, R125 ;  /* 0x000000c0cda77223 */ /* 0x000fe2000001007d */
[----:B------:R-:W-:Y:S01]  /*54c0*/  FFMA.FTZ R166, R208, R166, R120 ;  /* 0x000000a6d0a67223 */ /* 0x000fe20000010078 */
[----:B------:R-:W-:Y:S01]  /*54d0*/  FFMA.FTZ R165, R209, R193, R121 ;  /* 0x000000c1d1a57223 */ /* 0x000fe20000010079 */
[----:B------:R-:W-:Y:S01]  /*54e0*/  FFMA.FTZ R192, R211, R134, R123 ;  /* 0x00000086d3c07223 */ /* 0x000fe2000001007b */
[----:B------:R-:W-:Y:S01]  /*54f0*/  FFMA.FTZ R133, R210, R133, R122 ;  /* 0x00000085d2857223 */ /* 0x000fe2000001007a */
[----:B------:R-:W-:-:S02]  /*5500*/  F2FP.BF16.F32.PACK_AB R134, R167, R132 ;  /* 0x00000084a786723e */ /* 0x000fc400000010ff */
[----:B------:R-:W-:Y:S02]  /*5510*/  F2FP.BF16.F32.PACK_AB R132, R165, R166 ;  /* 0x000000a6a584723e */ /* 0x000fe400000010ff */
[----:B------:R-:W0:Y:S01]  /*5520*/  LDC.64 R166, c[0x0][0x2b8] ;  /* 0x0000ae00ffa67b82 */ /* 0x000e220000000a00 */
[----:B------:R-:W-:Y:S01]  /*5530*/  F2FP.BF16.F32.PACK_AB R133, R192, R133 ;  /* 0x00000085c085723e */ /* 0x000fe200000010ff */
[----:B0-----:R-:W-:-:S05]  /*5540*/  IMAD.WIDE.U32 R166, R15, 0x10, R166 ;  /* 0x000000100fa67825 */ /* 0x001fca00078e00a6 */
[----:B------:R0:W-:Y:S02]  /*5550*/  STG.E.128 desc[UR4][R166.64], R132 ;  /* 0x00000084a6007986 */ /* 0x0001e4000c101d04 */
.L_x_13378:
[----:B------:R-:W-:Y:S05]  /*5560*/  BSYNC B0 ;  /* 0x0000000000007941 */ /* 0x000fea0003800000 */
.L_x_13377:
[----:B012---:R-:W0:Y:S02]  /*5570*/  LDC.64 R132, c[0x0][0x210] ;  /* 0x00008400ff847b82 */ /* 0x007e240000000a00 */
[----:B0-----:R-:W-:-:S04]  /*5580*/  LEA R16, R132, R16, 0x2 ;  /* 0x0000001084107211 */ /* 0x001fc800078e10ff */
[----:B------:R-:W-:-:S13]  /*5590*/  ISETP.GE.AND P1, PT, R16, R133, PT ;  /* 0x000000851000720c */ /* 0x000fda0003f26270 */
[----:B------:R-:W-:Y:S05]  /*55a0*/  @!P1 BRA `(.L_x_13379) ;  /* 0xffffffb8007c9947 */ /* 0x000fea000383ffff */
[----:B------:R-:W-:Y:S05]  /*55b0*/  EXIT ;  /* 0x000000000000794d */ /* 0x000fea0003800000 */
.L_x_13362:
[----:B------:R-:W-:Y:S01]  /*55c0*/  HFMA2.MMA R134, -RZ, RZ, 0, 5.9604644775390625e-08 ;  /* 0x00000001ff867435 */ /* 0x000fe200000001ff */
[----:B------:R-:W-:Y:S01]  /*55d0*/  BSSY B0, `(.L_x_13380) ;  /* 0x0000007000007945 */ /* 0x000fe20003800000 */
[----:B------:R-:W-:Y:S02]  /*55e0*/  MOV R167, R135 ;  /* 0x0000008700a77202 */ /* 0x000fe40000000f00 */
[----:B------:R-:W-:Y:S02]  /*55f0*/  MOV R133, 0x1f ;  /* 0x0000001f00857802 */ /* 0x000fe40000000f00 */
[----:B------:R-:W-:-:S07]  /*5600*/  MOV R132, 0xffffffff ;  /* 0xffffffff00847802 */ /* 0x000fce0000000f00 */
[----:B---345:R-:W-:Y:S05]  /*5610*/  WARPSYNC.COLLECTIVE R132, `(.L_x_13381) ;  /* 0x0000000084087348 */ /* 0x038fea0003c00000 */
[----:B------:R0:W1:Y:S02]  /*5620*/  SHFL.BFLY P6, R132, R167, R134, R133 ;  /* 0x0c000086a7847389 */ /* 0x00006400000c0085 */
[----:B01-345:R-:W-:Y:S01]  /*5630*/  ENDCOLLECTIVE ;  /* 0x000000000000791b */ /* 0x03bfe20003800000 */
.L_x_13381:
[----:B------:R-:W-:Y:S05]  /*5640*/  BSYNC B0 ;  /* 0x0000000000007941 */ /* 0x000fea0003800000 */
.L_x_13380:
        /* <DEDUP_REMOVED lines=9> */
.L_x_13382:
[----:B------:R-:W-:Y:S01]  /*56e0*/  HFMA2.MMA R134, -RZ, RZ, 0, 2.384185791015625e-07 ;  /* 0x00000004ff867435 */ /* 0x000fe200000001ff */
[----:B------:R-:W-:Y:S01]  /*56f0*/  FADD.FTZ R135, R135, R132 ;  /* 0x0000008487877221 */ /* 0x000fe20000010000 */
[----:B------:R-:W-:-:S04]  /*5700*/  MOV R132, 0xffffffff ;  /* 0xffffffff00847802 */ /* 0x000fc80000000f00 */
[----:B------:R-:W-:-:S07]  /*5710*/  MOV R167, R135 ;  /* 0x0000008700a77202 */ /* 0x000fce0000000f00 */
[----:B------:R-:W-:Y:S05]  /*5720*/  WARPSYNC.COLLECTIVE R132, `(.L_x_13383) ;  /* 0x0000000084087348 */ /* 0x000fea0003c00000 */
[----:B------:R0:W1:Y:S02]  /*5730*/  SHFL.BFLY P6, R132, R167, R134, R133 ;  /* 0x0c000086a7847389 */ /* 0x00006400000c0085 */
[----:B01----:R-:W-:Y:S01]  /*5740*/  ENDCOLLECTIVE ;  /* 0x000000000000791b */ /* 0x003fe20003800000 */
.L_x_13383:
[----:B------:R-:W-:Y:S01]  /*5750*/  HFMA2.MMA R134, -RZ, RZ, 0, 4.76837158203125e-07 ;  /* 0x00000008ff867435 */ /* 0x000fe200000001ff */
[----:B------:R-:W-:Y:S01]  /*5760*/  FADD.FTZ R135, R135, R132 ;  /* 0x0000008487877221 */ /* 0x000fe20000010000 */
[----:B------:R-:W-:-:S04]  /*5770*/  MOV R132, 0xffffffff ;  /* 0xffffffff00847802 */ /* 0x000fc80000000f00 */
[----:B------:R-:W-:-:S07]  /*5780*/  MOV R167, R135 ;  /* 0x0000008700a77202 */ /* 0x000fce0000000f00 */
[----:B------:R-:W-:Y:S05]  /*5790*/  WARPSYNC.COLLECTIVE R132, `(.L_x_13384) ;  /* 0x0000000084087348 */ /* 0x000fea0003c00000 */
[----:B------:R0:W1:Y:S02]  /*57a0*/  SHFL.BFLY P6, R132, R167, R134, R133 ;  /* 0x0c000086a7847389 */ /* 0x00006400000c0085 */
[----:B01----:R-:W-:Y:S01]  /*57b0*/  ENDCOLLECTIVE ;  /* 0x000000000000791b */ /* 0x003fe20003800000 */
.L_x_13384:
[----:B------:R-:W-:Y:S01]  /*57c0*/  HFMA2.MMA R134, -RZ, RZ, 0, 9.5367431640625e-07 ;  /* 0x00000010ff867435 */ /* 0x000fe200000001ff */
[----:B------:R-:W-:Y:S01]  /*57d0*/  FADD.FTZ R135, R135, R132 ;  /* 0x0000008487877221 */ /* 0x000fe20000010000 */
[----:B------:R-:W-:-:S04]  /*57e0*/  MOV R132, 0xffffffff ;  /* 0xffffffff00847802 */ /* 0x000fc80000000f00 */
[----:B------:R-:W-:-:S07]  /*57f0*/  MOV R167, R135 ;  /* 0x0000008700a77202 */ /* 0x000fce0000000f00 */
[----:B------:R-:W-:Y:S05]  /*5800*/  WARPSYNC.COLLECTIVE R132, `(.L_x_13385) ;  /* 0x0000000084087348 */ /* 0x000fea0003c00000 */
[----:B------:R0:W1:Y:S02]  /*5810*/  SHFL.BFLY P6, R132, R167, R134, R133 ;  /* 0x0c000086a7847389 */ /* 0x00006400000c0085 */
[----:B01----:R-:W-:Y:S01]  /*5820*/  ENDCOLLECTIVE ;  /* 0x000000000000791b */ /* 0x003fe20003800000 */
.L_x_13385:
        /* <DEDUP_REMOVED lines=141> */
.L_x_13386:
[----:B------:R-:W-:Y:S01]  /*6100*/  HFMA2.MMA R134, -RZ, RZ, 0, 1.1920928955078125e-07 ;  /* 0x00000002ff867435 */ /* 0x000fe200000001ff */
[----:B------:R-:W-:Y:S01]  /*6110*/  FADD.FTZ R165, R165, R132 ;  /* 0x00000084a5a57221 */ /* 0x000fe20000010000 */
[----:B------:R-:W-:-:S04]  /*6120*/  MOV R132, 0xffffffff ;  /* 0xffffffff00847802 */ /* 0x000fc80000000f00 */
[----:B------:R-:W-:-:S07]  /*6130*/  MOV R167, R165 ;  /* 0x000000a500a77202 */ /* 0x000fce0000000f00 */
[----:B------:R-:W-:Y:S05]  /*6140*/  WARPSYNC.COLLECTIVE R132, `(.L_x_13387) ;  /* 0x0000000084087348 */ /* 0x000fea0003c00000 */
[----:B------:R0:W1:Y:S02]  /*6150*/  SHFL.BFLY P6, R132, R167, R134, R133 ;  /* 0x0c000086a7847389 */ /* 0x00006400000c0085 */
[----:B01----:R-:W-:Y:S01]  /*6160*/  ENDCOLLECTIVE ;  /* 0x000000000000791b */ /* 0x003fe20003800000 */
.L_x_13387:
[----:B------:R-:W-:Y:S01]  /*6170*/  HFMA2.MMA R134, -RZ, RZ, 0, 2.384185791015625e-07 ;  /* 0x00000004ff867435 */ /* 0x000fe200000001ff */
[----:B------:R-:W-:Y:S01]  /*6180*/  FADD.FTZ R165, R165, R132 ;  /* 0x00000084a5a57221 */ /* 0x000fe20000010000 */
[----:B------:R-:W-:-:S04]  /*6190*/  MOV R132, 0xffffffff ;  /* 0xffffffff00847802 */ /* 0x000fc80000000f00 */
[----:B------:R-:W-:-:S07]  /*61a0*/  MOV R167, R165 ;  /* 0x000000a500a77202 */ /* 0x000fce0000000f00 */
[----:B------:R-:W-:Y:S05]  /*61b0*/  WARPSYNC.COLLECTIVE R132, `(.L_x_13388) ;  /* 0x0000000084087348 */ /* 0x000fea0003c00000 */
[----:B------:R0:W1:Y:S02]  /*61c0*/  SHFL.BFLY P6, R132, R167, R134, R133 ;  /* 0x0c000086a7847389 */ /* 0x00006400000c0085 */
[----:B01----:R-:W-:Y:S01]  /*61d0*/  ENDCOLLECTIVE ;  /* 0x000000000000791b */ /* 0x003fe20003800000 */
.L_x_13388:
[----:B------:R-:W-:Y:S01]  /*61e0*/  HFMA2.MMA R134, -RZ, RZ, 0, 4.76837158203125e-07 ;  /* 0x00000008ff867435 */ /* 0x000fe200000001ff */
[----:B------:R-:W-:Y:S01]  /*61f0*/  FADD.FTZ R165, R165, R132 ;  /* 0x00000084a5a57221 */ /* 0x000fe20000010000 */
[----:B------:R-:W-:-:S04]  /*6200*/  MOV R132, 0xffffffff ;  /* 0xffffffff00847802 */ /* 0x000fc80000000f00 */
[----:B------:R-:W-:-:S07]  /*6210*/  MOV R167, R165 ;  /* 0x000000a500a77202 */ /* 0x000fce0000000f00 */
[----:B------:R-:W-:Y:S05]  /*6220*/  WARPSYNC.COLLECTIVE R132, `(.L_x_13389) ;  /* 0x0000000084087348 */ /* 0x000fea0003c00000 */
[----:B------:R0:W1:Y:S02]  /*6230*/  SHFL.BFLY P6, R132, R167, R134, R133 ;  /* 0x0c000086a7847389 */ /* 0x00006400000c0085 */
[----:B01----:R-:W-:Y:S01]  /*6240*/  ENDCOLLECTIVE ;  /* 0x000000000000791b */ /* 0x003fe20003800000 */
.L_x_13389:
[----:B------:R-:W-:Y:S01]  /*6250*/  HFMA2.MMA R134, -RZ, RZ, 0, 9.5367431640625e-07 ;  /* 0x00000010ff867435 */ /* 0x000fe200000001ff */
[----:B------:R-:W-:Y:S01]  /*6260*/  FADD.FTZ R165, R165, R132 ;  /* 0x00000084a5a57221 */ /* 0x000fe20000010000 */
[----:B------:R-:W-:-:S04]  /*6270*/  MOV R132, 0xffffffff ;  /* 0xffffffff00847802 */ /* 0x000fc80000000f00 */
[----:B------:R-:W-:-:S07]  /*6280*/  MOV R167, R165 ;  /* 0x000000a500a77202 */ /* 0x000fce0000000f00 */
[----:B------:R-:W-:Y:S05]  /*6290*/  WARPSYNC.COLLECTIVE R132, `(.L_x_13390) ;  /* 0x0000000084087348 */ /* 0x000fea0003c00000 */
[----:B------:R0:W1:Y:S02]  /*62a0*/  SHFL.BFLY P6, R132, R167, R134, R133 ;  /* 0x0c000086a7847389 */ /* 0x00006400000c0085 */
[----:B01----:R-:W-:Y:S01]  /*62b0*/  ENDCOLLECTIVE ;  /* 0x000000000000791b */ /* 0x003fe20003800000 */
.L_x_13390:
[----:B------:R-:W-:Y:S05]  /*62c0*/  BRA `(.L_x_13391) ;  /* 0xffffffdc00d47947 */ /* 0x000fea000383ffff */
.L_x_13392:
        /* <DEDUP_REMOVED lines=11> */
.L_x_58356:


//--------------------- .text._ZN10layer_norm13ln_fwd_kernelINS_13Kernel_traitsIf13__nv_bfloat16S2_S2_fjLj2048ELj1ELj4ELj1ELj16ENS_18Kernel_traits_baseILj2048EfS2_S2_S2_fjLj128EEEEELb0ELb1ELb0ELb1EEEvNS_9FwdParamsE --------------------------
	.section	.text._ZN10layer_norm13ln_fwd_kernelINS_13Kernel_traitsIf13__nv_bfloat16S2_S2_fjLj2048ELj1ELj4ELj1ELj16ENS_18Kernel_traits_baseILj2048EfS2_S2_S2_fjLj128EEEEELb0ELb1ELb0ELb1EEEvNS_9FwdParamsE,"ax",@progbits
	.align	128
        .global         _ZN10layer_norm13ln_fwd_kernelINS_13Kernel_traitsIf13__nv_bfloat16S2_S2_fjLj2048ELj1ELj4ELj1ELj16ENS_18Kernel_traits_baseILj2048EfS2_S2_S2_fjLj128EEEEELb0ELb1ELb0ELb1EEEvNS_9FwdParamsE
        .type           _ZN10layer_norm13ln_fwd_kernelINS_13Kernel_traitsIf13__nv_bfloat16S2_S2_fjLj2048ELj1ELj4ELj1ELj16ENS_18Kernel_traits_baseILj2048EfS2_S2_S2_fjLj128EEEEELb0ELb1ELb0ELb1EEEvNS_9FwdParamsE,@function
        .size           _ZN10layer_norm13ln_fwd_kernelINS_13Kernel_traitsIf13__nv_bfloat16S2_S2_fjLj2048ELj1ELj4ELj1ELj16ENS_18Kernel_traits_baseILj2048EfS2_S2_S2_fjLj128EEEEELb0ELb1ELb0ELb1EEEvNS_9FwdParamsE,(.L_x_58357 - _ZN10layer_norm13ln_fwd_kernelINS_13Kernel_traitsIf13__nv_bfloat16S2_S2_fjLj2048ELj1ELj4ELj1ELj16ENS_18Kernel_traits_baseILj2048EfS2_S2_S2_fjLj128EEEEELb0ELb1ELb0ELb1EEEvNS_9FwdParamsE)
        .other          _ZN10layer_norm13ln_fwd_kernelINS_13Kernel_traitsIf13__nv_bfloat16S2_S2_fjLj2048ELj1ELj4ELj1ELj16ENS_18Kernel_traits_baseILj2048EfS2_S2_S2_fjLj128EEEEELb0ELb1ELb0ELb1EEEvNS_9FwdParamsE,@"STO_CUDA_ENTRY STV_DEFAULT"
_ZN10layer_norm13ln_fwd_kernelINS_13Kernel_traitsIf13__nv_bfloat16S2_S2_fjLj2048ELj1ELj4ELj1ELj16ENS_18Kernel_traits_baseILj2048EfS2_S2_S2_fjLj128EEEEELb0ELb1ELb0ELb1EEEvNS_9FwdParamsE:
.text._ZN10layer_norm13ln_fwd_kernelINS_13Kernel_traitsIf13__nv_bfloat16S2_S2_fjLj2048ELj1ELj4ELj1ELj16ENS_18Kernel_traits_baseILj2048EfS2_S2_S2_fjLj128EEEEELb0ELb1ELb0ELb1EEEvNS_9FwdParamsE:
[----:B------:R-:W0:Y:S01]  /*0000*/  LDC R1, c[0x0][0x28] ;  /* 0x00000a00ff017b82 */ /* 0x000e220000000800 */
[----:B------:R-:W1:Y:S01]  /*0010*/  S2R R3, SR_TID.X ;  /* 0x0000000000037919 */ /* 0x000e620000002100 */
[----:B------:R-:W-:Y:S01]  /*0020*/  ULDC.64 UR4, c[0x0][0x2c8] ;  /* 0x0000b20000047ab9 */ /* 0x000fe20000000a00 */
[----:B------:R-:W-:Y:S01]  /*0030*/  ULDC.64 UR8, c[0x0][0x278] ;  /* 0x00009e0000087ab9 */ /* 0x000fe20000000a00 */
[----:B------:R-:W-:Y:S01]  /*0040*/  ISETP.NE.U32.AND P0, PT, RZ, UR4, PT ;  /* 0x00000004ff007c0c */ /* 0x000fe2000bf05070 */
[----:B------:R-:W2:Y:S01]  /*0050*/  S2R R5, SR_CTAID.X ;  /* 0x0000000000057919 */ /* 0x000ea20000002500 */
[----:B------:R-:W-:Y:S02]  /*0060*/  CS2R R28, SRZ ;  /* 0x00000000001c7805 */ /* 0x000fe4000001ff00 */
[----:B------:R-:W-:Y:S02]  /*0070*/  CS2R R30, SRZ ;  /* 0x00000000001e7805 */ /* 0x000fe4000001ff00 */
[----:B------:R-:W-:-:S02]  /*0080*/  ISETP.NE.AND.EX P0, PT, RZ, UR5, PT, P0 ;  /* 0x00000005ff007c0c */ /* 0x000fc4000bf05300 */
        /* <DEDUP_REMOVED lines=24> */
[C---:B-1----:R-:W-:Y:S02]  /*0210*/  SHF.L.U32 R0, R3.reuse, 0x5, RZ ;  /* 0x0000000503007819 */ /* 0x042fe400000006ff */
[----:B------:R-:W-:Y:S02]  /*0220*/  CS2R R80, SRZ ;  /* 0x0000000000507805 */ /* 0x000fe4000001ff00 */
[----:B------:R-:W-:Y:S02]  /*0230*/  LOP3.LUT R4, R3, 0x1f, RZ, 0xc0, !PT ;  /* 0x0000001f03047812 */ /* 0x000fe400078ec0ff */
[----:B------:R-:W-:Y:S02]  /*0240*/  CS2R R82, SRZ ;  /* 0x0000000000527805 */ /* 0x000fe4000001ff00 */
[----:B------:R-:W-:Y:S02]  /*0250*/  LOP3.LUT R0, R0, 0x3e0, RZ, 0xc0, !PT ;  /* 0x000003e000007812 */ /* 0x000fe400078ec0ff */
[----:B------:R-:W-:-:S02]  /*0260*/  CS2R R84, SRZ ;  /* 0x0000000000547805 */ /* 0x000fc4000001ff00 */
[----:B------:R-:W-:Y:S02]  /*0270*/  SHF.R.U32.HI R2, RZ, 0x5, R3 ;  /* 0x00000005ff027819 */ /* 0x000fe40000011603 */
[----:B------:R-:W-:Y:S02]  /*0280*/  CS2R R86, SRZ ;  /* 0x0000000000567805 */ /* 0x000fe4000001ff00 */
[----:B------:R-:W-:Y:S02]  /*0290*/  LEA R6, P3, R4, UR8, 0x5 ;  /* 0x0000000804067c11 */ /* 0x000fe4000f8628ff */
[----:B------:R-:W-:Y:S02]  /*02a0*/  CS2R R88, SRZ ;  /* 0x0000000000587805 */ /* 0x000fe4000001ff00 */
[----:B------:R-:W-:Y:S02]  /*02b0*/  IADD3 R4, P1, R0, UR4, RZ ;  /* 0x0000000400047c10 */ /* 0x000fe4000ff3e0ff */
[----:B------:R-:W-:-:S02]  /*02c0*/  CS2R R90, SRZ ;  /* 0x00000000005a7805 */ /* 0x000fc4000001ff00 */
[----:B--2---:R-:W-:Y:S01]  /*02d0*/  LEA R8, R5, R2, 0x2 ;  /* 0x0000000205087211 */ /* 0x004fe200078e10ff */
[----:B------:R-:W-:Y:S01]  /*02e0*/  ULDC.64 UR6, c[0x0][0x260] ;  /* 0x0000980000067ab9 */ /* 0x000fe20000000a00 */
[----:B------:R-:W-:Y:S01]  /*02f0*/  IADD3.X R5, RZ, UR5, RZ, P1, !PT ;  /* 0x00000005ff057c10 */ /* 0x000fe20008ffe4ff */
[----:B------:R-:W-:Y:S01]  /*0300*/  ULDC.64 UR4, c[0x0][0x208] ;  /* 0x0000820000047ab9 */ /* 0x000fe20000000a00 */
[----:B------:R-:W-:Y:S01]  /*0310*/  IADD3 R2, P2, R0, UR6, RZ ;  /* 0x0000000600027c10 */ /* 0x000fe2000ff5e0ff */
[----:B------:R-:W-:Y:S01]  /*0320*/  ULDC UR6, c[0x0][0x214] ;  /* 0x0000850000067ab9 */ /* 0x000fe20000000800 */
[----:B------:R-:W-:Y:S01]  /*0330*/  IADD3.X R7, RZ, UR9, RZ, P3, !PT ;  /* 0x00000009ff077c10 */ /* 0x000fe20009ffe4ff */
[----:B------:R1:W5:Y:S01]  /*0340*/  @P0 LDG.E.128 R28, desc[UR4][R4.64] ;  /* 0x00000004041c0981 */ /* 0x000362000c1e1d00 */
[----:B------:R-:W-:Y:S02]  /*0350*/  ISETP.GE.AND P1, PT, R8, UR6, PT ;  /* 0x0000000608007c0c */ /* 0x000fe4000bf26270 */
[----:B------:R-:W-:Y:S01]  /*0360*/  IADD3.X R3, RZ, UR7, RZ, P2, !PT ;  /* 0x00000007ff037c10 */ /* 0x000fe200097fe4ff */
[----:B------:R1:W5:Y:S01]  /*0370*/  @P0 LDG.E.128 R32, desc[UR4][R4.64+0x10] ;  /* 0x0000100404200981 */ /* 0x000362000c1e1d00 */
[----:B0-----:R-:W-:-:S03]  /*0380*/  IADD3 R1, R1, -0x60, RZ ;  /* 0xffffffa001017810 */ /* 0x001fc60007ffe0ff */
        /* <DEDUP_REMOVED lines=15> */
[----:B------:R-:W2:Y:S01]  /*0480*/  LDG.E.128 R184, desc[UR4][R2.64] ;  /* 0x0000000402b87981 */ /* 0x000ea2000c1e1d00 */
[----:B------:R-:W-:-:S03]  /*0490*/  ULDC.64 UR6, c[0x0][0x270] ;  /* 0x00009c0000067ab9 */ /* 0x000fc60000000a00 */
[----:B------:R-:W3:Y:S04]  /*04a0*/  LDG.E.128 R188, desc[UR4][R2.64+0x10] ;  /* 0x0000100402bc7981 */ /* 0x000ee8000c1e1d00 */
[----:B------:R-:W4:Y:S04]  /*04b0*/  LDG.E.128 R24, desc[UR4][R2.64+0x400] ;  /* 0x0004000402187981 */ /* 0x000f28000c1e1d00 */
[----:B------:R-:W4:Y:S04]  /*04c0*/  LDG.E.128 R20, desc[UR4][R2.64+0x410] ;  /* 0x0004100402147981 */ /* 0x000f28000c1e1d00 */
[----:B------:R-:W4:Y:S04]  /*04d0*/  LDG.E.128 R12, desc[UR4][R6.64+0x10] ;  /* 0x00001004060c7981 */ /* 0x000f28000c1e1d00 */
[----:B------:R-:W4:Y:S04]  /*04e0*/  LDG.E.128 R16, desc[UR4][R6.64] ;  /* 0x0000000406107981 */ /* 0x000f28000c1e1d00 */
        /* <DEDUP_REMOVED lines=25> */
[----:B------:R-:W-:Y:S01]  /*0680*/  MOV R0, R8 ;  /* 0x0000000800007202 */ /* 0x000fe20000000f00 */
[----:B------:R-:W-:Y:S01]  /*0690*/  ULDC.64 UR8, c[0x0][0x230] ;  /* 0x00008c0000087ab9 */ /* 0x000fe20000000a00 */
[----:B------:R-:W-:Y:S01]  /*06a0*/  ULDC.64 UR10, c[0x0][0x2b8] ;  /* 0x0000ae00000a7ab9 */ /* 0x000fe20000000a00 */
[----:B--2---:R-:W-:Y:S04]  /*06b0*/  STL.64 [R1+0x50], R184 ;  /* 0x000050b801007387 */ /* 0x004fe80000100a00 */
[----:B------:R2:W-:Y:S04]  /*06c0*/  STL.64 [R1+0x58], R186 ;  /* 0x000058ba01007387 */ /* 0x0005e80000100a00 */
[----:B--2---:R0:W5:Y:S04]  /*06d0*/  LDG.E.128 R184, desc[UR4][R6.64+0x1c10] ;  /* 0x001c100406b87981 */ /* 0x004168000c1e1d00 */
[----:B---3--:R0:W-:Y:S04]  /*06e0*/  STL.64 [R1+0x40], R188 ;  /* 0x000040bc01007387 */ /* 0x0081e80000100a00 */
[----:B------:R0:W-:Y:S04]  /*06f0*/  STL.64 [R1+0x48], R190 ;  /* 0x000048be01007387 */ /* 0x0001e80000100a00 */
[----:B----4-:R0:W-:Y:S04]  /*0700*/  STL.64 [R1+0x10], R24 ;  /* 0x0000101801007387 */ /* 0x0101e80000100a00 */
[----:B------:R0:W-:Y:S04]  /*0710*/  STL.64 [R1+0x18], R26 ;  /* 0x0000181a01007387 */ /* 0x0001e80000100a00 */
[----:B------:R0:W-:Y:S04]  /*0720*/  STL.64 [R1], R20 ;  /* 0x0000001401007387 */ /* 0x0001e80000100a00 */
[----:B------:R0:W-:Y:S04]  /*0730*/  STL.64 [R1+0x8], R22 ;  /* 0x0000081601007387 */ /* 0x0001e80000100a00 */
[----:B------:R0:W-:Y:S04]  /*0740*/  STL.64 [R1+0x20], R12 ;  /* 0x0000200c01007387 */ /* 0x0001e80000100a00 */
[----:B------:R0:W-:Y:S04]  /*0750*/  STL.64 [R1+0x28], R14 ;  /* 0x0000280e01007387 */ /* 0x0001e80000100a00 */
[----:B------:R0:W-:Y:S04]  /*0760*/  STL.64 [R1+0x30], R16 ;  /* 0x0000301001007387 */ /* 0x0001e80000100a00 */
[----:B------:R0:W-:Y:S01]  /*0770*/  STL.64 [R1+0x38], R18 ;  /* 0x0000381201007387 */ /* 0x0001e20000100a00 */
[----:B------:R-:W-:Y:S01]  /*0780*/  ISETP.NE.U32.AND P0, PT, RZ, UR6, PT ;  /* 0x00000006ff007c0c */ /* 0x000fe2000bf05070 */
[----:B------:R-:W-:-:S02]  /*0790*/  ULDC.U8 UR6, c[0x0][0x2a0] ;  /* 0x0000a80000067ab9 */ /* 0x000fc40000000000 */
[----:B------:R-:W-:Y:S01]  /*07a0*/  ISETP.NE.AND P2, PT, RZ, UR6, PT ;  /* 0x00000006ff007c0c */ /* 0x000fe2000bf45270 */
[----:B------:R-:W-:Y:S01]  /*07b0*/  ULDC UR6, c[0x0][0x218] ;  /* 0x0000860000067ab9 */ /* 0x000fe20000000800 */
[----:B------:R-:W-:Y:S01]  /*07c0*/  ISETP.NE.AND.EX P0, PT, RZ, UR7, PT, P0 ;  /* 0x00000007ff007c0c */ /* 0x000fe2000bf05300 */
[----:B------:R-:W-:-:S12]  /*07d0*/  ULDC UR7, c[0x0][0x2d8] ;  /* 0x0000b60000077ab9 */ /* 0x000fd80000000800 */
.L_x_13394:
[----:B--2---:R-:W2:Y:S01]  /*07e0*/  S2R R252, SR_TID.X ;  /* 0x0000000000fc7919 */ /* 0x004ea20000002100 */
[----:B------:R-:W-:Y:S01]  /*07f0*/  ISETP.NE.U32.AND P1, PT, RZ, UR8, PT ;  /* 0x00000008ff007c0c */ /* 0x000fe2000bf25070 */
[----:B------:R-:W3:Y:S01]  /*0800*/  LDC.64 R238, c[0x0][0x220] ;  /* 0x00008800ffee7b82 */ /* 0x000ee20000000a00 */
[----:B0-----:R-:W4:Y:S02]  /*0810*/  LDL R23, [R1+0x28] ;  /* 0x0000280001177983 */ /* 0x001f240000100800 */
[----:B------:R-:W-:Y:S02]  /*0820*/  ISETP.NE.AND.EX P1, PT, RZ, UR9, PT, P1 ;  /* 0x00000009ff007c0c */ /* 0x000fe4000bf25310 */
[----:B------:R-:W4:Y:S03]  /*0830*/  LDL R191, [R1+0x30] ;  /* 0x0000300001bf7983 */ /* 0x000f260000100800 */
[----:B------:R-:W0:Y:S01]  /*0840*/  @P0 LDC.64 R2, c[0x0][0x270] ;  /* 0x00009c00ff020b82 */ /* 0x000e220000000a00 */
[----:B-1----:R-:W-:Y:S01]  /*0850*/  IMAD R4, R0, UR6, RZ ;  /* 0x0000000600047c24 */ /* 0x002fe2000f8e02ff */
[----:B------:R-:W4:Y:S04]  /*0860*/  LDL R190, [R1+0x38] ;  /* 0x0000380001be7983 */ /* 0x000f280000100800 */
[----:B------:R-:W-:Y:S01]  /*0870*/  SHF.R.S32.HI R5, RZ, 0x1f, R4 ;  /* 0x0000001fff057819 */ /* 0x000fe20000011404 */
[----:B------:R-:W4:Y:S01]  /*0880*/  LDL R189, [R1+0x20] ;  /* 0x0000200001bd7983 */ /* 0x000f220000100800 */
[----:B------:R-:W1:Y:S02]  /*0890*/  @P1 LDC.64 R8, c[0x0][0x230] ;  /* 0x00008c00ff081b82 */ /* 0x000e640000000a00 */
[----:B------:R-:W-:Y:S01]  /*08a0*/  LEA.HI R5, R5, R4, RZ, 0x3 ;  /* 0x0000000405057211 */ /* 0x000fe200078f18ff */
[----:B------:R-:W4:Y:S04]  /*08b0*/  LDL R22, [R1+0x34] ;  /* 0x0000340001167983 */ /* 0x000f280000100800 */
[----:B------:R-:W4:Y:S04]  /*08c0*/  LDL R21, [R1+0x2c] ;  /* 0x00002c0001157983 */ /* 0x000f280000100800 */
[----:B------:R-:W4:Y:S04]  /*08d0*/  LDL R20, [R1+0x24] ;  /* 0x0000240001147983 */ /* 0x000f280000100800 */
[----:B------:R-:W4:Y:S01]  /*08e0*/  LDL R19, [R1+0x3c] ;  /* 0x00003c0001137983 */ /* 0x000f220000100800 */
[----:B--2---:R-:W-:Y:S01]  /*08f0*/  LOP3.LUT R252, R252, 0x1f, RZ, 0xc0, !PT ;  /* 0x0000001ffcfc7812 */ /* 0x004fe200078ec0ff */
[----:B------:R-:W-:Y:S01]  /*0900*/  HFMA2.MMA R198, -RZ, RZ, 1.875, 0 ;  /* 0x3f800000ffc67435 */ /* 0x000fe200000001ff */
[----:B------:R-:W2:Y:S02]  /*0910*/  LDC.64 R242, c[0x0][0x238] ;  /* 0x00008e00fff27b82 */ /* 0x000ea40000000a00 */
[----:B------:R-:W-:Y:S01]  /*0920*/  LEA.HI.SX32 R12, R5, R252, 0x1d ;  /* 0x000000fc050c7211 */ /* 0x000fe200078feaff */
[----:B0-----:R-:W-:-:S04]  /*0930*/  @P0 IMAD.WIDE R2, R0, 0x2, R2 ;  /* 0x0000000200020825 */ /* 0x001fc800078e0202 */
[C---:B---3--:R-:W-:Y:S01]  /*0940*/  IMAD.WIDE.U32 R4, R12.reuse, 0x10, R238 ;  /* 0x000000100c047825 */ /* 0x048fe200078e00ee */
[----:B------:R-:W0:Y:S01]  /*0950*/  @P1 LDC.64 R222, c[0x0][0x230] ;  /* 0x00008c00ffde1b82 */ /* 0x000e220000000a00 */
[----:B------:R-:W3:Y:S04]  /*0960*/  @P0 LDG.E.U16 R2, desc[UR4][R2.64] ;  /* 0x0000000402020981 */ /* 0x000ee8000c1e1500 */
[----:B------:R-:W2:Y:S01]  /*0970*/  LDG.E.128 R4, desc[UR4][R4.64] ;  /* 0x0000000404047981 */ /* 0x000ea2000c1e1d00 */
[----:B-1----:R-:W-:Y:S02]  /*0980*/  @P1 IMAD.WIDE.U32 R8, R12, 0x10, R8 ;  /* 0x000000100c081825 */ /* 0x002fe400078e0008 */
[----:B------:R-:W1:Y:S03]  /*0990*/  @P1 LDC.64 R228, c[0x0][0x230] ;  /* 0x00008c00ffe41b82 */ /* 0x000e660000000a00 */
[----:B------:R-:W4:Y:S05]  /*09a0*/  @P1 LDG.E.128 R24, desc[UR4][R8.64] ;  /* 0x0000000408181981 */ /* 0x000f2a000c1e1d00 */
[----:B------:R-:W1:Y:S01]  /*09b0*/  @P1 LDC.64 R236, c[0x0][0x230] ;  /* 0x00008c00ffec1b82 */ /* 0x000e620000000a00 */
[----:B---3--:R-:W-:-:S02]  /*09c0*/  @P0 SHF.L.U32 R198, R2, 0x10, RZ ;  /* 0x0000001002c60819 */ /* 0x008fc400000006ff */
[C---:B--2---:R-:W-:Y:S02]  /*09d0*/  SHF.L.U32 R13, R5.reuse, 0x10, RZ ;  /* 0x00000010050d7819 */ /* 0x044fe400000006ff */
[----:B------:R-:W-:Y:S02]  /*09e0*/  PRMT R14, R5, 0x7632, R14 ;  /* 0x00007632050e7816 */ /* 0x000fe4000000000e */
[----:B------:R-:W-:Y:S02]  /*09f0*/  SHF.L.U32 R5, R7, 0x10, RZ ;  /* 0x0000001007057819 */ /* 0x000fe400000006ff */
[----:B------:R-:W-:Y:S02]  /*0a00*/  SHF.L.U32 R11, R4, 0x10, RZ ;  /* 0x00000010040b7819 */ /* 0x000fe400000006ff */
[----:B------:R-:W-:Y:S01]  /*0a10*/  SHF.L.U32 R15, R6, 0x10, RZ ;  /* 0x00000010060f7819 */ /* 0x000fe200000006ff */
[-C--:B------:R-:W-:Y:S02]  /*0a20*/  FMUL.FTZ R5, R5, R198.reuse ;  /* 0x000000c605057220 */ /* 0x080fe40000410000 */
[----:B------:R-:W-:-:S02]  /*0a30*/  FMUL.FTZ R11, R11, R198 ;  /* 0x000000c60b0b7220 */ /* 0x000fc40000410000 */
[----:B----4-:R-:W-:Y:S01]  /*0a40*/  FMUL.FTZ R197, R23, R5 ;  /* 0x0000000517c57220 */ /* 0x010fe20000410000 */
[----:B------:R-:W-:Y:S01]  /*0a50*/  @P1 PRMT R5, R25, 0x7632, R5 ;  /* 0x0000763219051816 */ /* 0x000fe20000000005 */
[-C--:B------:R-:W-:Y:S01]  /*0a60*/  FMUL.FTZ R13, R13, R198.reuse ;  /* 0x000000c60d0d7220 */ /* 0x080fe20000410000 */
[----:B------:R-:W-:Y:S01]  /*0a70*/  PRMT R10, R4, 0x7632, R10 ;  /* 0x00007632040a7816 */ /* 0x000fe2000000000a */
[----:B------:R-:W-:Y:S01]  /*0a80*/  FMUL.FTZ R15, R15, R198 ;  /* 0x000000c60f0f7220 */ /* 0x000fe20000410000 */
[----:B------:R-:W-:Y:S01]  /*0a90*/  PRMT R6, R6, 0x7632, R6 ;  /* 0x0000763206067816 */ /* 0x000fe20000000006 */
[----:B------:R-:W-:Y:S01]  /*0aa0*/  FMUL.FTZ R195, R191, R11 ;  /* 0x0000000bbfc37220 */ /* 0x000fe20000410000 */
[----:B------:R-:W-:Y:S01]  /*0ab0*/  PRMT R16, R7, 0x7632, R16 ;  /* 0x0000763207107816 */ /* 0x000fe20000000010 */
[----:B------:R-:W-:Y:S01]  /*0ac0*/  FMUL.FTZ R194, R190, R13 ;  /* 0x0000000dbec27220 */ /* 0x000fe20000410000 */
[----:B------:R-:W-:Y:S01]  /*0ad0*/  @P1 SHF.L.U32 R2, R24, 0x10, RZ ;  /* 0x0000001018021819 */ /* 0x000fe200000006ff */
[----:B------:R-:W-:Y:S01]  /*0ae0*/  FMUL.FTZ R193, R189, R15 ;  /* 0x0000000fbdc17220 */ /* 0x000fe20000410000 */
[----:B------:R-:W-:-:S02]  /*0af0*/  @P1 SHF.L.U32 R3, R25, 0x10, RZ ;  /* 0x0000001019031819 */ /* 0x000fc400000006ff */
[----:B------:R-:W-:Y:S02]  /*0b00*/  @P1 SHF.L.U32 R4, R26, 0x10, RZ ;  /* 0x000000101a041819 */ /* 0x000fe400000006ff */
[----:B------:R-:W-:Y:S02]  /*0b10*/  @P1 SHF.L.U32 R8, R27, 0x10, RZ ;  /* 0x000000101b081819 */ /* 0x000fe400000006ff */
[----:B------:R-:W-:Y:S02]  /*0b20*/  @P1 SHF.L.U32 R11, R5, 0x10, RZ ;  /* 0x00000010050b1819 */ /* 0x000fe400000006ff */
[----:B------:R-:W-:Y:S02]  /*0b30*/  SHF.L.U32 R5, R10, 0x10, RZ ;  /* 0x000000100a057819 */ /* 0x000fe400000006ff */
[----:B------:R-:W-:Y:S02]  /*0b40*/  SHF.L.U32 R15, R16, 0x10, RZ ;  /* 0x00000010100f7819 */ /* 0x000fe400000006ff */
[----:B------:R-:W-:-:S02]  /*0b50*/  SHF.L.U32 R13, R6, 0x10, RZ ;  /* 0x00000010060d7819 */ /* 0x000fc400000006ff */
[----:B------:R-:W-:Y:S01]  /*0b60*/  SHF.L.U32 R9, R14, 0x10, RZ ;  /* 0x000000100e097819 */ /* 0x000fe200000006ff */
[----:B------:R-:W-:Y:S01]  /*0b70*/  @P1 FADD.FTZ R195, R195, R2 ;  /* 0x00000002c3c31221 */ /* 0x000fe20000010000 */
[----:B------:R-:W-:Y:S01]  /*0b80*/  @P1 FADD.FTZ R194, R194, R3 ;  /* 0x00000003c2c21221 */ /* 0x000fe20000010000 */
[----:B------:R-:W-:Y:S01]  /*0b90*/  @P1 FADD.FTZ R193, R193, R4 ;  /* 0x00000004c1c11221 */ /* 0x000fe20000010000 */
[----:B------:R-:W-:Y:S01]  /*0ba0*/  @P1 FADD.FTZ R197, R197, R8 ;  /* 0x00000008c5c51221 */ /* 0x000fe20000010000 */
[----:B------:R-:W2:Y:S01]  /*0bb0*/  @P1 LDC.64 R2, c[0x0][0x230] ;  /* 0x00008c00ff021b82 */ /* 0x000ea20000000a00 */
[----:B------:R-:W-:Y:S01]  /*0bc0*/  @P1 PRMT R4, R24, 0x7632, R4 ;  /* 0x0000763218041816 */ /* 0x000fe20000000004 */
[-C--:B------:R-:W-:Y:S01]  /*0bd0*/  FMUL.FTZ R5, R5, R198.reuse ;  /* 0x000000c605057220 */ /* 0x080fe20000410000 */
[----:B------:R-:W-:Y:S01]  /*0be0*/  @P1 PRMT R8, R26, 0x7632, R8 ;  /* 0x000076321a081816 */ /* 0x000fe20000000008 */
[-C--:B------:R-:W-:Y:S01]  /*0bf0*/  FMUL.FTZ R15, R15, R198.reuse ;  /* 0x000000c60f0f7220 */ /* 0x080fe20000410000 */
[----:B------:R-:W-:Y:S01]  /*0c00*/  @P1 PRMT R17, R27, 0x7632, R17 ;  /* 0x000076321b111816 */ /* 0x000fe20000000011 */
[-C--:B------:R-:W-:Y:S01]  /*0c10*/  FMUL.FTZ R13, R13, R198.reuse ;  /* 0x000000c60d0d7220 */ /* 0x080fe20000410000 */
[----:B------:R-:W-:Y:S01]  /*0c20*/  FMUL.FTZ R9, R9, R198 ;  /* 0x000000c609097220 */ /* 0x000fe20000410000 */
[----:B------:R-:W-:Y:S01]  /*0c30*/  @P1 SHF.L.U32 R7, R4, 0x10, RZ ;  /* 0x0000001004071819 */ /* 0x000fe200000006ff */
[----:B------:R-:W-:Y:S01]  /*0c40*/  FMUL.FTZ R192, R22, R5 ;  /* 0x0000000516c07220 */ /* 0x000fe20000410000 */
[----:B------:R-:W-:Y:S01]  /*0c50*/  @P1 SHF.L.U32 R8, R8, 0x10, RZ ;  /* 0x0000001008081819 */ /* 0x000fe200000006ff */
[----:B------:R-:W-:Y:S01]  /*0c60*/  FMUL.FTZ R196, R21, R15 ;  /* 0x0000000f15c47220 */ /* 0x000fe20000410000 */
[----:B------:R-:W-:Y:S01]  /*0c70*/  @P1 SHF.L.U32 R17, R17, 0x10, RZ ;  /* 0x0000001011111819 */ /* 0x000fe200000006ff */
[----:B------:R-:W-:Y:S01]  /*0c80*/  FMUL.FTZ R23, R20, R13 ;  /* 0x0000000d14177220 */ /* 0x000fe20000410000 */
[----:B------:R-:W-:Y:S01]  /*0c90*/  FMUL.FTZ R22, R19, R9 ;  /* 0x0000000913167220 */ /* 0x000fe20000410000 */
[----:B------:R-:W-:Y:S01]  /*0ca0*/  @P1 FADD.FTZ R192, R192, R7 ;  /* 0x00000007c0c01221 */ /* 0x000fe20000010000 */
[----:B------:R-:W-:Y:S01]  /*0cb0*/  IADD3 R4, R12, 0x20, RZ ;  /* 0x000000200c047810 */ /* 0x000fe20007ffe0ff */
[----:B------:R-:W-:Y:S01]  /*0cc0*/  @P1 FADD.FTZ R196, R196, R17 ;  /* 0x00000011c4c41221 */ /* 0x000fe20000010000 */
[----:B------:R-:W-:Y:S01]  /*0cd0*/  @P1 FADD.FTZ R23, R23, R8 ;  /* 0x0000000817171221 */ /* 0x000fe20000010000 */
[----:B------:R-:W-:Y:S01]  /*0ce0*/  @P1 FADD.FTZ R22, R22, R11 ;  /* 0x0000000b16161221 */ /* 0x000fe20000010000 */
[----:B------:R-:W-:Y:S01]  /*0cf0*/  IMAD.WIDE.U32 R6, R12, 0x10, R242 ;  /* 0x000000100c067825 */ /* 0x000fe200078e00f2 */
[----:B------:R-:W-:-:S02]  /*0d00*/  F2FP.BF16.F32.PACK_AB R8, R192, R195 ;  /* 0x000000c3c008723e */ /* 0x000fc400000010ff */
[----:B------:R-:W-:Y:S01]  /*0d10*/  F2FP.BF16.F32.PACK_AB R11, R196, R197 ;  /* 0x000000c5c40b723e */ /* 0x000fe200000010ff */
[----:B------:R-:W-:Y:S01]  /*0d20*/  IMAD.WIDE.U32 R14, R4, 0x10, R238 ;  /* 0x00000010040e7825 */ /* 0x000fe200078e00ee */
[----:B------:R-:W-:Y:S02]  /*0d30*/  F2FP.BF16.F32.PACK_AB R10, R23, R193 ;  /* 0x000000c1170a723e */ /* 0x000fe400000010ff */
[----:B------:R-:W-:-:S05]  /*0d40*/  F2FP.BF16.F32.PACK_AB R9, R22, R194 ;  /* 0x000000c21609723e */ /* 0x000fca00000010ff */
[----:B------:R3:W-:Y:S01]  /*0d50*/  STG.E.128 desc[UR4][R6.64], R8 ;  /* 0x0000000806007986 */ /* 0x0007e2000c101d04 */
[----:B--2---:R-:W-:-:S05]  /*0d60*/  @P1 IMAD.WIDE.U32 R2, R4, 0x10, R2 ;  /* 0x0000001004021825 */ /* 0x004fca00078e0002 */
[----:B------:R-:W2:Y:S04]  /*0d70*/  @P1 LDG.E.128 R24, desc[UR4][R2.64] ;  /* 0x0000000402181981 */ /* 0x000ea8000c1e1d00 */
[----:B---3--:R-:W3:Y:S01]  /*0d80*/  LDG.E.128 R8, desc[UR4][R14.64] ;  /* 0x000000040e087981 */ /* 0x008ee2000c1e1d00 */
[----:B--2---:R-:W-:Y:S02]  /*0d90*/  @P1 SHF.L.U32 R2, R26, 0x10, RZ ;  /* 0x000000101a021819 */ /* 0x004fe400000006ff */
[----:B---3--:R-:W-:Y:S02]  /*0da0*/  SHF.L.U32 R5, R8, 0x10, RZ ;  /* 0x0000001008057819 */ /* 0x008fe400000006ff */
[----:B------:R-:W-:Y:S02]  /*0db0*/  SHF.L.U32 R19, R10, 0x10, RZ ;  /* 0x000000100a137819 */ /* 0x000fe400000006ff */
[----:B------:R-:W-:Y:S01]  /*0dc0*/  SHF.L.U32 R17, R9, 0x10, RZ ;  /* 0x0000001009117819 */ /* 0x000fe200000006ff */
[-C--:B------:R-:W-:Y:S01]  /*0dd0*/  FMUL.FTZ R5, R5, R198.reuse ;  /* 0x000000c605057220 */ /* 0x080fe20000410000 */
[----:B------:R-:W-:Y:S01]  /*0de0*/  SHF.L.U32 R21, R11, 0x10, RZ ;  /* 0x000000100b157819 */ /* 0x000fe200000006ff */
[-C--:B------:R-:W-:Y:S01]  /*0df0*/  FMUL.FTZ R19, R19, R198.reuse ;  /* 0x000000c613137220 */ /* 0x080fe20000410000 */
[----:B------:R-:W-:Y:S01]  /*0e00*/  PRMT R13, R8, 0x7632, R13 ;  /* 0x00007632080d7816 */ /* 0x000fe2000000000d */
[-C--:B------:R-:W-:Y:S01]  /*0e10*/  FMUL.FTZ R17, R17, R198.reuse ;  /* 0x000000c611117220 */ /* 0x080fe20000410000 */
[----:B------:R-:W-:Y:S01]  /*0e20*/  PRMT R16, R9, 0x7632, R16 ;  /* 0x0000763209107816 */ /* 0x000fe20000000010 */
[----:B------:R-:W-:Y:S01]  /*0e30*/  FMUL.FTZ R21, R21, R198 ;  /* 0x000000c615157220 */ /* 0x000fe20000410000 */
[----:B------:R-:W-:Y:S01]  /*0e40*/  @P1 SHF.L.U32 R8, R24, 0x10, RZ ;  /* 0x0000001018081819 */ /* 0x000fe200000006ff */
[----:B-----5:R-:W-:Y:S01]  /*0e50*/  FMUL.FTZ R9, R248, R5 ;  /* 0x00000005f8097220 */ /* 0x020fe20000410000 */
[----:B------:R-:W-:Y:S01]  /*0e60*/  PRMT R18, R10, 0x7632, R18 ;  /* 0x000076320a127816 */ /* 0x000fe20000000012 */
[----:B------:R-:W-:Y:S01]  /*0e70*/  FMUL.FTZ R7, R244, R19 ;  /* 0x00000013f4077220 */ /* 0x000fe20000410000 */
[----:B------:R-:W-:-:S02]  /*0e80*/  @P1 PRMT R5, R25, 0x7632, R5 ;  /* 0x0000763219051816 */ /* 0x000fc40000000005 */
[----:B------:R-:W-:Y:S01]  /*0e90*/  PRMT R10, R11, 0x7632, R10 ;  /* 0x000076320b0a7816 */ /* 0x000fe2000000000a */
[----:B------:R-:W-:Y:S01]  /*0ea0*/  FMUL.FTZ R6, R250, R17 ;  /* 0x00000011fa067220 */ /* 0x000fe20000410000 */
[----:B------:R-:W-:Y:S01]  /*0eb0*/  @P1 SHF.L.U32 R15, R25, 0x10, RZ ;  /* 0x00000010190f1819 */ /* 0x000fe200000006ff */
[----:B------:R-:W-:Y:S01]  /*0ec0*/  FMUL.FTZ R11, R246, R21 ;  /* 0x00000015f60b7220 */ /* 0x000fe20000410000 */
[----:B------:R-:W-:Y:S01]  /*0ed0*/  @P1 SHF.L.U32 R14, R27, 0x10, RZ ;  /* 0x000000101b0e1819 */ /* 0x000fe200000006ff */
[----:B------:R-:W-:Y:S01]  /*0ee0*/  @P1 FADD.FTZ R9, R8, R9 ;  /* 0x0000000908091221 */ /* 0x000fe20000010000 */
[----:B------:R-:W-:Y:S01]  /*0ef0*/  @P1 FADD.FTZ R7, R2, R7 ;  /* 0x0000000702071221 */ /* 0x000fe20000010000 */
[----:B------:R-:W-:Y:S02]  /*0f00*/  @P1 SHF.L.U32 R17, R5, 0x10, RZ ;  /* 0x0000001005111819 */ /* 0x000fe400000006ff */
[----:B------:R-:W-:Y:S02]  /*0f10*/  @P1 PRMT R2, R24, 0x7632, R2 ;  /* 0x0000763218021816 */ /* 0x000fe40000000002 */
[----:B------:R-:W-:-:S02]  /*0f20*/  @P1 PRMT R8, R26, 0x7632, R8 ;  /* 0x000076321a081816 */ /* 0x000fc40000000008 */
[----:B------:R-:W-:Y:S02]  /*0f30*/  SHF.L.U32 R13, R13, 0x10, RZ ;  /* 0x000000100d0d7819 */ /* 0x000fe400000006ff */
[----:B------:R-:W-:Y:S02]  /*0f40*/  SHF.L.U32 R21, R10, 0x10, RZ ;  /* 0x000000100a157819 */ /* 0x000fe400000006ff */
[----:B------:R-:W-:Y:S02]  /*0f50*/  SHF.L.U32 R19, R18, 0x10, RZ ;  /* 0x0000001012137819 */ /* 0x000fe400000006ff */
[----:B------:R-:W-:Y:S01]  /*0f60*/  SHF.L.U32 R5, R16, 0x10, RZ ;  /* 0x0000001010057819 */ /* 0x000fe200000006ff */
[----:B------:R-:W-:Y:S01]  /*0f70*/  @P1 FADD.FTZ R6, R15, R6 ;  /* 0x000000060f061221 */ /* 0x000fe20000010000 */
[----:B------:R-:W-:Y:S01]  /*0f80*/  @P1 FADD.FTZ R11, R14, R11 ;  /* 0x0000000b0e0b1221 */ /* 0x000fe20000010000 */
[----:B------:R-:W-:Y:S01]  /*0f90*/  @P1 PRMT R188, R27, 0x7632, R188 ;  /* 0x000076321bbc1816 */ /* 0x000fe200000000bc */
[----:B------:R-:W2:Y:S01]  /*0fa0*/  @P1 LDC.64 R14, c[0x0][0x230] ;  /* 0x00008c00ff0e1b82 */ /* 0x000ea20000000a00 */
[----:B------:R-:W-:Y:S01]  /*0fb0*/  @P1 SHF.L.U32 R3, R2, 0x10, RZ ;  /* 0x0000001002031819 */ /* 0x000fe200000006ff */
[-C--:B------:R-:W-:Y:S01]  /*0fc0*/  FMUL.FTZ R10, R21, R198.reuse ;  /* 0x000000c6150a7220 */ /* 0x080fe20000410000 */
[----:B------:R-:W-:Y:S01]  /*0fd0*/  @P1 SHF.L.U32 R20, R8, 0x10, RZ ;  /* 0x0000001008141819 */ /* 0x000fe200000006ff */
[-C--:B------:R-:W-:Y:S01]  /*0fe0*/  FMUL.FTZ R8, R13, R198.reuse ;  /* 0x000000c60d087220 */ /* 0x080fe20000410000 */
[-C--:B------:R-:W-:Y:S01]  /*0ff0*/  FMUL.FTZ R16, R19, R198.reuse ;  /* 0x000000c613107220 */ /* 0x080fe20000410000 */
[----:B------:R-:W-:Y:S01]  /*1000*/  FMUL.FTZ R2, R5, R198 ;  /* 0x000000c605027220 */ /* 0x000fe20000410000 */
[----:B------:R-:W-:Y:S01]  /*1010*/  @P1 SHF.L.U32 R189, R188, 0x10, RZ ;  /* 0x00000010bcbd1819 */ /* 0x000fe200000006ff */
[----:B------:R-:W-:Y:S01]  /*1020*/  FMUL.FTZ R8, R249, R8 ;  /* 0x00000008f9087220 */ /* 0x000fe20000410000 */
[----:B------:R-:W-:Y:S01]  /*1030*/  FMUL.FTZ R10, R247, R10 ;  /* 0x0000000af70a7220 */ /* 0x000fe20000410000 */
[----:B------:R-:W-:Y:S01]  /*1040*/  FMUL.FTZ R5, R245, R16 ;  /* 0x00000010f5057220 */ /* 0x000fe20000410000 */
[----:B------:R-:W-:Y:S01]  /*1050*/  FMUL.FTZ R2, R251, R2 ;  /* 0x00000002fb027220 */ /* 0x000fe20000410000 */
[----:B------:R-:W-:Y:S01]  /*1060*/  @P1 FADD.FTZ R8, R8, R3 ;  /* 0x0000000308081221 */ /* 0x000fe20000010000 */
[----:B------:R-:W-:Y:S01]  /*1070*/  @P1 FADD.FTZ R10, R10, R189 ;  /* 0x000000bd0a0a1221 */ /* 0x000fe20000010000 */
[----:B------:R-:W-:Y:S01]  /*1080*/  @P1 FADD.FTZ R5, R5, R20 ;  /* 0x0000001405051221 */ /* 0x000fe20000010000 */
[----:B------:R-:W-:Y:S01]  /*1090*/  @P1 FADD.FTZ R2, R2, R17 ;  /* 0x0000001102021221 */ /* 0x000fe20000010000 */
[----:B------:R-:W-:Y:S01]  /*10a0*/  IADD3 R3, R12, 0x40, RZ ;  /* 0x000000400c037810 */ /* 0x000fe20007ffe0ff */
[----:B------:R-:W-:Y:S01]  /*10b0*/  IMAD.WIDE.U32 R20, R4, 0x10, R242 ;  /* 0x0000001004147825 */ /* 0x000fe200078e00f2 */
[----:B------:R-:W-:-:S02]  /*10c0*/  F2FP.BF16.F32.PACK_AB R19, R10, R11 ;  /* 0x0000000b0a13723e */ /* 0x000fc400000010ff */
[----:B------:R-:W-:Y:S01]  /*10d0*/  F2FP.BF16.F32.PACK_AB R18, R5, R7 ;  /* 0x000000070512723e */ /* 0x000fe200000010ff */
[C---:B------:R-:W-:Y:S01]  /*10e0*/  IMAD.WIDE.U32 R188, R3.reuse, 0x10, R238 ;  /* 0x0000001003bc7825 */ /* 0x040fe200078e00ee */
[----:B------:R-:W-:Y:S02]  /*10f0*/  F2FP.BF16.F32.PACK_AB R17, R2, R6 ;  /* 0x000000060211723e */ /* 0x000fe400000010ff */
[----:B------:R-:W-:Y:S01]  /*1100*/  F2FP.BF16.F32.PACK_AB R16, R8, R9 ;  /* 0x000000090810723e */ /* 0x000fe200000010ff */
[----:B--2---:R-:W-:-:S04]  /*1110*/  @P1 IMAD.WIDE.U32 R190, R3, 0x10, R14 ;  /* 0x0000001003be1825 */ /* 0x004fc800078e000e */
[----:B------:R2:W-:Y:S04]  /*1120*/  STG.E.128 desc[UR4][R20.64], R16 ;  /* 0x0000001014007986 */ /* 0x0005e8000c101d04 */
[----:B------:R-:W3:Y:S04]  /*1130*/  @P1 LDG.E.128 R24, desc[UR4][R190.64] ;  /* 0x00000004be181981 */ /* 0x000ee8000c1e1d00 */
[----:B--2---:R3:W2:Y:S02]  /*1140*/  LDG.E.128 R16, desc[UR4][R188.64] ;  /* 0x00000004bc107981 */ /* 0x0046a4000c1e1d00 */
[----:B---3--:R-:W-:-:S02]  /*1150*/  @P1 SHF.L.U32 R189, R27, 0x10, RZ ;  /* 0x000000101bbd1819 */ /* 0x008fc400000006ff */
[----:B--2---:R-:W-:Y:S02]  /*1160*/  SHF.L.U32 R201, R17, 0x10, RZ ;  /* 0x0000001011c97819 */ /* 0x004fe400000006ff */
[----:B------:R-:W-:Y:S02]  /*1170*/  SHF.L.U32 R205, R19, 0x10, RZ ;  /* 0x0000001013cd7819 */ /* 0x000fe400000006ff */
[----:B------:R-:W-:Y:S01]  /*1180*/  SHF.L.U32 R199, R16, 0x10, RZ ;  /* 0x0000001010c77819 */ /* 0x000fe200000006ff */
[-C--:B------:R-:W-:Y:S01]  /*1190*/  FMUL.FTZ R201, R201, R198.reuse ;  /* 0x000000c6c9c97220 */ /* 0x080fe20000410000 */
[----:B------:R-:W-:Y:S01]  /*11a0*/  PRMT R13, R17, 0x7632, R13 ;  /* 0x00007632110d7816 */ /* 0x000fe2000000000d */
[-C--:B------:R-:W-:Y:S01]  /*11b0*/  FMUL.FTZ R205, R205, R198.reuse ;  /* 0x000000c6cdcd7220 */ /* 0x080fe20000410000 */
[----:B------:R-:W-:Y:S01]  /*11c0*/  @P1 SHF.L.U32 R17, R25, 0x10, RZ ;  /* 0x0000001019111819 */ /* 0x000fe200000006ff */
[----:B------:R-:W-:Y:S01]  /*11d0*/  FMUL.FTZ R20, R142, R201 ;  /* 0x000000c98e147220 */ /* 0x000fe20000410000 */
[----:B------:R-:W-:Y:S01]  /*11e0*/  SHF.L.U32 R203, R18, 0x10, RZ ;  /* 0x0000001012cb7819 */ /* 0x000fe200000006ff */
[-C--:B------:R-:W-:Y:S01]  /*11f0*/  FMUL.FTZ R199, R199, R198.reuse ;  /* 0x000000c6c7c77220 */ /* 0x080fe20000410000 */
[----:B------:R-:W-:Y:S01]  /*1200*/  PRMT R15, R16, 0x7632, R15 ;  /* 0x00007632100f7816 */ /* 0x000fe2000000000f */
[----:B------:R-:W-:Y:S01]  /*1210*/  @P1 FADD.FTZ R20, R17, R20 ;  /* 0x0000001411141221 */ /* 0x000fe20000010000 */
[----:B------:R-:W-:Y:S01]  /*1220*/  PRMT R14, R18, 0x7632, R14 ;  /* 0x00007632120e7816 */ /* 0x000fe2000000000e */
[----:B------:R-:W-:Y:S01]  /*1230*/  FMUL.FTZ R18, R146, R205 ;  /* 0x000000cd92127220 */ /* 0x000fe20000410000 */
[----:B------:R-:W-:Y:S01]  /*1240*/  @P1 SHF.L.U32 R16, R24, 0x10, RZ ;  /* 0x0000001018101819 */ /* 0x000fe200000006ff */
[----:B------:R-:W-:Y:S01]  /*1250*/  FMUL.FTZ R203, R203, R198 ;  /* 0x000000c6cbcb7220 */ /* 0x000fe20000410000 */
[----:B------:R-:W-:Y:S01]  /*1260*/  FMUL.FTZ R21, R140, R199 ;  /* 0x000000c78c157220 */ /* 0x000fe20000410000 */
[----:B------:R-:W-:-:S02]  /*1270*/  @P1 PRMT R17, R25, 0x7632, R17 ;  /* 0x0000763219111816 */ /* 0x000fc40000000011 */
[----:B------:R-:W-:Y:S01]  /*1280*/  PRMT R202, R19, 0x7632, R202 ;  /* 0x0000763213ca7816 */ /* 0x000fe200000000ca */
[----:B------:R-:W-:Y:S01]  /*1290*/  @P1 FADD.FTZ R18, R189, R18 ;  /* 0x00000012bd121221 */ /* 0x000fe20000010000 */
[----:B------:R-:W-:Y:S01]  /*12a0*/  @P1 SHF.L.U32 R188, R26, 0x10, RZ ;  /* 0x000000101abc1819 */ /* 0x000fe200000006ff */
[----:B------:R-:W-:Y:S01]  /*12b0*/  FMUL.FTZ R19, R144, R203 ;  /* 0x000000cb90137220 */ /* 0x000fe20000410000 */
[----:B------:R-:W-:Y:S01]  /*12c0*/  @P1 FADD.FTZ R21, R16, R21 ;  /* 0x0000001510151221 */ /* 0x000fe20000010000 */
[----:B------:R-:W-:Y:S01]  /*12d0*/  @P1 SHF.L.U32 R189, R17, 0x10, RZ ;  /* 0x0000001011bd1819 */ /* 0x000fe200000006ff */
[----:B------:R-:W2:Y:S01]  /*12e0*/  @P1 LDC.64 R200, c[0x0][0x230] ;  /* 0x00008c00ffc81b82 */ /* 0x000ea20000000a00 */
[----:B------:R-:W-:Y:S02]  /*12f0*/  SHF.L.U32 R15, R15, 0x10, RZ ;  /* 0x000000100f0f7819 */ /* 0x000fe400000006ff */
[----:B------:R-:W-:Y:S02]  /*1300*/  @P1 PRMT R16, R24, 0x7632, R16 ;  /* 0x0000763218101816 */ /* 0x000fe40000000010 */
[----:B------:R-:W-:-:S02]  /*1310*/  @P1 PRMT R190, R26, 0x7632, R190 ;  /* 0x000076321abe1816 */ /* 0x000fc400000000be */
[----:B------:R-:W-:Y:S02]  /*1320*/  SHF.L.U32 R191, R202, 0x10, RZ ;  /* 0x00000010cabf7819 */ /* 0x000fe400000006ff */
[----:B------:R-:W-:Y:S02]  /*1330*/  SHF.L.U32 R17, R14, 0x10, RZ ;  /* 0x000000100e117819 */ /* 0x000fe400000006ff */
[----:B------:R-:W-:Y:S01]  /*1340*/  SHF.L.U32 R13, R13, 0x10, RZ ;  /* 0x000000100d0d7819 */ /* 0x000fe200000006ff */
[----:B------:R-:W-:Y:S01]  /*1350*/  @P1 FADD.FTZ R19, R188, R19 ;  /* 0x00000013bc131221 */ /* 0x000fe20000010000 */
[----:B------:R-:W-:Y:S01]  /*1360*/  @P1 PRMT R199, R27, 0x7632, R199 ;  /* 0x000076321bc71816 */ /* 0x000fe200000000c7 */
[-C--:B------:R-:W-:Y:S01]  /*1370*/  FMUL.FTZ R14, R15, R198.reuse ;  /* 0x000000c60f0e7220 */ /* 0x080fe20000410000 */
[----:B------:R-:W-:Y:S01]  /*1380*/  @P1 SHF.L.U32 R188, R16, 0x10, RZ ;  /* 0x0000001010bc1819 */ /* 0x000fe200000006ff */
[-C--:B------:R-:W-:Y:S01]  /*1390*/  FMUL.FTZ R16, R191, R198.reuse ;  /* 0x000000c6bf107220 */ /* 0x080fe20000410000 */
[----:B------:R-:W-:Y:S01]  /*13a0*/  @P1 SHF.L.U32 R204, R190, 0x10, RZ ;  /* 0x00000010becc1819 */ /* 0x000fe200000006ff */
        /* <DEDUP_REMOVED lines=15> */
[----:B------:R-:W-:Y:S01]  /*14a0*/  IMAD.WIDE.U32 R204, R13, 0x10, R238 ;  /* 0x000000100dcc7825 */ /* 0x000fe200078e00ee */
[----:B------:R-:W-:Y:S02]  /*14b0*/  F2FP.BF16.F32.PACK_AB R189, R14, R20 ;  /* 0x000000140ebd723e */ /* 0x000fe400000010ff */
[----:B------:R-:W-:Y:S01]  /*14c0*/  F2FP.BF16.F32.PACK_AB R188, R17, R21 ;  /* 0x0000001511bc723e */ /* 0x000fe200000010ff */
[----:B--2---:R-:W-:-:S04]  /*14d0*/  @P1 IMAD.WIDE.U32 R200, R13, 0x10, R200 ;  /* 0x000000100dc81825 */ /* 0x004fc800078e00c8 */
[----:B------:R2:W-:Y:S04]  /*14e0*/  STG.E.128 desc[UR4][R202.64], R188 ;  /* 0x000000bcca007986 */ /* 0x0005e8000c101d04 */
[----:B------:R-:W3:Y:S04]  /*14f0*/  @P1 LDG.E.128 R24, desc[UR4][R200.64] ;  /* 0x00000004c8181981 */ /* 0x000ee8000c1e1d00 */
[----:B--2---:R-:W2:Y:S01]  /*1500*/  LDG.E.128 R188, desc[UR4][R204.64] ;  /* 0x00000004ccbc7981 */ /* 0x004ea2000c1e1d00 */
[----:B---3--:R-:W-:Y:S02]  /*1510*/  @P1 SHF.L.U32 R201, R27, 0x10, RZ ;  /* 0x000000101bc91819 */ /* 0x008fe400000006ff */
[----:B--2---:R-:W-:-:S02]  /*1520*/  SHF.L.U32 R215, R191, 0x10, RZ ;  /* 0x00000010bfd77819 */ /* 0x004fc400000006ff */
[----:B------:R-:W-:Y:S02]  /*1530*/  SHF.L.U32 R207, R188, 0x10, RZ ;  /* 0x00000010bccf7819 */ /* 0x000fe400000006ff */
[----:B------:R-:W-:Y:S01]  /*1540*/  SHF.L.U32 R211, R189, 0x10, RZ ;  /* 0x00000010bdd37819 */ /* 0x000fe200000006ff */
[-C--:B------:R-:W-:Y:S01]  /*1550*/  FMUL.FTZ R215, R215, R198.reuse ;  /* 0x000000c6d7d77220 */ /* 0x080fe20000410000 */
[----:B------:R-:W-:Y:S01]  /*1560*/  SHF.L.U32 R213, R190, 0x10, RZ ;  /* 0x00000010bed57819 */ /* 0x000fe200000006ff */
[-C--:B------:R-:W-:Y:S01]  /*1570*/  FMUL.FTZ R207, R207, R198.reuse ;  /* 0x000000c6cfcf7220 */ /* 0x080fe20000410000 */
[----:B------:R-:W-:Y:S01]  /*1580*/  PRMT R208, R188, 0x7632, R208 ;  /* 0x00007632bcd07816 */ /* 0x000fe200000000d0 */
[----:B------:R-:W-:Y:S01]  /*1590*/  FMUL.FTZ R204, R154, R215 ;  /* 0x000000d79acc7220 */ /* 0x000fe20000410000 */
[-C--:B------:R-:W-:Y:S01]  /*15a0*/  FMUL.FTZ R211, R211, R198.reuse ;  /* 0x000000c6d3d37220 */ /* 0x080fe20000410000 */
[----:B------:R-:W-:Y:S01]  /*15b0*/  FMUL.FTZ R213, R213, R198 ;  /* 0x000000c6d5d57220 */ /* 0x000fe20000410000 */
[----:B------:R-:W-:-:S02]  /*15c0*/  PRMT R199, R189, 0x7632, R199 ;  /* 0x00007632bdc77816 */ /* 0x000fc400000000c7 */
[----:B------:R-:W-:Y:S02]  /*15d0*/  PRMT R209, R190, 0x7632, R209 ;  /* 0x00007632bed17816 */ /* 0x000fe400000000d1 */
[----:B------:R-:W-:Y:S01]  /*15e0*/  PRMT R191, R191, 0x7632, R191 ;  /* 0x00007632bfbf7816 */ /* 0x000fe200000000bf */
[----:B------:R-:W-:Y:S01]  /*15f0*/  @P1 FADD.FTZ R204, R201, R204 ;  /* 0x000000ccc9cc1221 */ /* 0x000fe20000010000 */
[----:B------:R-:W-:Y:S01]  /*1600*/  @P1 SHF.L.U32 R188, R24, 0x10, RZ ;  /* 0x0000001018bc1819 */ /* 0x000fe200000006ff */
[----:B------:R-:W-:Y:S01]  /*1610*/  FMUL.FTZ R207, R148, R207 ;  /* 0x000000cf94cf7220 */ /* 0x000fe20000410000 */
[----:B------:R-:W-:Y:S01]  /*1620*/  @P1 SHF.L.U32 R189, R25, 0x10, RZ ;  /* 0x0000001019bd1819 */ /* 0x000fe200000006ff */
[----:B------:R-:W-:Y:S01]  /*1630*/  FMUL.FTZ R206, R150, R211 ;  /* 0x000000d396ce7220 */ /* 0x000fe20000410000 */
[----:B------:R-:W-:Y:S01]  /*1640*/  @P1 SHF.L.U32 R190, R26, 0x10, RZ ;  /* 0x000000101abe1819 */ /* 0x000fe200000006ff */
[----:B------:R-:W-:Y:S01]  /*1650*/  FMUL.FTZ R205, R152, R213 ;  /* 0x000000d598cd7220 */ /* 0x000fe20000410000 */
[----:B------:R-:W-:-:S02]  /*1660*/  @P1 PRMT R200, R27, 0x7632, R200 ;  /* 0x000076321bc81816 */ /* 0x000fc400000000c8 */
[----:B------:R-:W-:Y:S02]  /*1670*/  SHF.L.U32 R201, R208, 0x10, RZ ;  /* 0x00000010d0c97819 */ /* 0x000fe400000006ff */
[----:B------:R-:W-:Y:S02]  /*1680*/  SHF.L.U32 R203, R191, 0x10, RZ ;  /* 0x00000010bfcb7819 */ /* 0x000fe400000006ff */
[----:B------:R-:W-:Y:S02]  /*1690*/  SHF.L.U32 R209, R209, 0x10, RZ ;  /* 0x00000010d1d17819 */ /* 0x000fe400000006ff */
[----:B------:R-:W-:Y:S01]  /*16a0*/  SHF.L.U32 R199, R199, 0x10, RZ ;  /* 0x00000010c7c77819 */ /* 0x000fe200000006ff */
[----:B------:R-:W-:Y:S01]  /*16b0*/  @P1 FADD.FTZ R207, R188, R207 ;  /* 0x000000cfbccf1221 */ /* 0x000fe20000010000 */
[----:B------:R-:W-:Y:S01]  /*16c0*/  @P1 FADD.FTZ R206, R189, R206 ;  /* 0x000000cebdce1221 */ /* 0x000fe20000010000 */
[----:B------:R-:W-:Y:S01]  /*16d0*/  @P1 FADD.FTZ R205, R190, R205 ;  /* 0x000000cdbecd1221 */ /* 0x000fe20000010000 */
[----:B------:R-:W-:Y:S01]  /*16e0*/  @P1 SHF.L.U32 R191, R200, 0x10, RZ ;  /* 0x00000010c8bf1819 */ /* 0x000fe200000006ff */
        /* <DEDUP_REMOVED lines=25> */
[----:B------:R-:W-:-:S05]  /*1880*/  F2FP.BF16.F32.PACK_AB R188, R203, R207 ;  /* 0x000000cfcbbc723e */ /* 0x000fca00000010ff */
[----:B------:R3:W-:Y:S04]  /*1890*/  STG.E.128 desc[UR4][R208.64], R188 ;  /* 0x000000bcd0007986 */ /* 0x0007e8000c101d04 */
[----:B---3--:R-:W3:Y:S01]  /*18a0*/  LDG.E.128 R188, desc[UR4][R210.64] ;  /* 0x00000004d2bc7981 */ /* 0x008ee2000c1e1d00 */
[----:B--2---:R-:W-:-:S05]  /*18b0*/  @P1 IMAD.WIDE.U32 R208, R199, 0x10, R212 ;  /* 0x00000010c7d01825 */ /* 0x004fca00078e00d4 */
[----:B------:R2:W4:Y:S01]  /*18c0*/  @P1 LDG.E.128 R24, desc[UR4][R208.64] ;  /* 0x00000004d0181981 */ /* 0x000522000c1e1d00 */
[----:B------:R-:W-:Y:S01]  /*18d0*/  IMAD.WIDE.U32 R220, R199, 0x10, R242 ;  /* 0x00000010c7dc7825 */ /* 0x000fe200078e00f2 */
[----:B---3--:R-:W-:Y:S02]  /*18e0*/  SHF.L.U32 R213, R189, 0x10, RZ ;  /* 0x00000010bdd57819 */ /* 0x008fe400000006ff */
[----:B--2---:R-:W-:Y:S02]  /*18f0*/  SHF.L.U32 R208, R188, 0x10, RZ ;  /* 0x00000010bcd07819 */ /* 0x004fe400000006ff */
[----:B------:R-:W-:Y:S02]  /*1900*/  SHF.L.U32 R214, R190, 0x10, RZ ;  /* 0x00000010bed67819 */ /* 0x000fe400000006ff */
[----:B------:R-:W-:Y:S01]  /*1910*/  SHF.L.U32 R215, R191, 0x10, RZ ;  /* 0x00000010bfd77819 */ /* 0x000fe200000006ff */
[-C--:B------:R-:W-:Y:S01]  /*1920*/  FMUL.FTZ R213, R213, R198.reuse ;  /* 0x000000c6d5d57220 */ /* 0x080fe20000410000 */
[-C--:B------:R-:W-:Y:S01]  /*1930*/  FMUL.FTZ R208, R208, R198.reuse ;  /* 0x000000c6d0d07220 */ /* 0x080fe20000410000 */
[-C--:B------:R-:W-:Y:S01]  /*1940*/  FMUL.FTZ R214, R214, R198.reuse ;  /* 0x000000c6d6d67220 */ /* 0x080fe20000410000 */
[----:B------:R-:W-:Y:S01]  /*1950*/  PRMT R212, R188, 0x7632, R212 ;  /* 0x00007632bcd47816 */ /* 0x000fe200000000d4 */
[----:B------:R-:W-:Y:S01]  /*1960*/  FMUL.FTZ R217, R215, R198 ;  /* 0x000000c6d7d97220 */ /* 0x000fe20000410000 */
[----:B------:R-:W-:-:S02]  /*1970*/  PRMT R209, R189, 0x7632, R209 ;  /* 0x00007632bdd17816 */ /* 0x000fc400000000d1 */
[----:B------:R-:W-:Y:S02]  /*1980*/  PRMT R210, R190, 0x7632, R210 ;  /* 0x00007632bed27816 */ /* 0x000fe400000000d2 */
[----:B------:R-:W-:Y:S01]  /*1990*/  PRMT R211, R191, 0x7632, R211 ;  /* 0x00007632bfd37816 */ /* 0x000fe200000000d3 */
[----:B------:R-:W-:Y:S01]  /*19a0*/  FMUL.FTZ R215, R158, R213 ;  /* 0x000000d59ed77220 */ /* 0x000fe20000410000 */
[----:B----4-:R-:W-:Y:S01]  /*19b0*/  @P1 SHF.L.U32 R188, R24, 0x10, RZ ;  /* 0x0000001018bc1819 */ /* 0x010fe200000006ff */
[----:B------:R-:W-:Y:S01]  /*19c0*/  FMUL.FTZ R216, R156, R208 ;  /* 0x000000d09cd87220 */ /* 0x000fe20000410000 */
[----:B------:R-:W-:Y:S01]  /*19d0*/  @P1 SHF.L.U32 R189, R25, 0x10, RZ ;  /* 0x0000001019bd1819 */ /* 0x000fe200000006ff */
[----:B------:R-:W-:Y:S01]  /*19e0*/  FMUL.FTZ R214, R160, R214 ;  /* 0x000000d6a0d67220 */ /* 0x000fe20000410000 */
[----:B------:R-:W-:Y:S01]  /*19f0*/  @P1 SHF.L.U32 R190, R26, 0x10, RZ ;  /* 0x000000101abe1819 */ /* 0x000fe200000006ff */
[----:B------:R-:W-:Y:S01]  /*1a00*/  FMUL.FTZ R213, R162, R217 ;  /* 0x000000d9a2d57220 */ /* 0x000fe20000410000 */
[----:B------:R-:W-:-:S02]  /*1a10*/  @P1 SHF.L.U32 R191, R27, 0x10, RZ ;  /* 0x000000101bbf1819 */ /* 0x000fc400000006ff */
[----:B------:R-:W-:Y:S02]  /*1a20*/  SHF.L.U32 R212, R212, 0x10, RZ ;  /* 0x00000010d4d47819 */ /* 0x000fe400000006ff */
[----:B------:R-:W-:Y:S02]  /*1a30*/  SHF.L.U32 R211, R211, 0x10, RZ ;  /* 0x00000010d3d37819 */ /* 0x000fe400000006ff */
[----:B------:R-:W-:Y:S02]  /*1a40*/  SHF.L.U32 R210, R210, 0x10, RZ ;  /* 0x00000010d2d27819 */ /* 0x000fe400000006ff */
[----:B------:R-:W-:Y:S01]  /*1a50*/  SHF.L.U32 R209, R209, 0x10, RZ ;  /* 0x00000010d1d17819 */ /* 0x000fe200000006ff */
[----:B------:R-:W-:Y:S01]  /*1a60*/  @P1 FADD.FTZ R216, R188, R216 ;  /* 0x000000d8bcd81221 */ /* 0x000fe20000010000 */
[----:B------:R-:W-:Y:S01]  /*1a70*/  @P1 FADD.FTZ R215, R189, R215 ;  /* 0x000000d7bdd71221 */ /* 0x000fe20000010000 */
[----:B------:R-:W-:Y:S01]  /*1a80*/  @P1 FADD.FTZ R214, R190, R214 ;  /* 0x000000d6bed61221 */ /* 0x000fe20000010000 */
[----:B------:R-:W-:Y:S01]  /*1a90*/  @P1 FADD.FTZ R213, R191, R213 ;  /* 0x000000d5bfd51221 */ /* 0x000fe20000010000 */
[----:B------:R-:W-:Y:S01]  /*1aa0*/  @P1 PRMT R188, R24, 0x7632, R188 ;  /* 0x0000763218bc1816 */ /* 0x000fe200000000bc */
[-C--:B------:R-:W-:Y:S01]  /*1ab0*/  FMUL.FTZ R212, R212, R198.reuse ;  /* 0x000000c6d4d47220 */ /* 0x080fe20000410000 */
[----:B------:R-:W-:Y:S01]  /*1ac0*/  @P1 PRMT R189, R25, 0x7632, R189 ;  /* 0x0000763219bd1816 */ /* 0x000fe200000000bd */
[-C--:B------:R-:W-:Y:S01]  /*1ad0*/  FMUL.FTZ R211, R211, R198.reuse ;  /* 0x000000c6d3d37220 */ /* 0x080fe20000410000 */
[----:B------:R-:W-:Y:S01]  /*1ae0*/  @P1 PRMT R190, R26, 0x7632, R190 ;  /* 0x000076321abe1816 */ /* 0x000fe200000000be */
[-C--:B------:R-:W-:Y:S01]  /*1af0*/  FMUL.FTZ R210, R210, R198.reuse ;  /* 0x000000c6d2d27220 */ /* 0x080fe20000410000 */
[----:B------:R-:W-:Y:S01]  /*1b00*/  @P1 PRMT R191, R27, 0x7632, R191 ;  /* 0x000076321bbf1816 */ /* 0x000fe200000000bf */
[----:B------:R-:W-:Y:S01]  /*1b10*/  FMUL.FTZ R209, R209, R198 ;  /* 0x000000c6d1d17220 */ /* 0x000fe20000410000 */
[----:B------:R-:W-:Y:S01]  /*1b20*/  @P1 SHF.L.U32 R188, R188, 0x10, RZ ;  /* 0x00000010bcbc1819 */ /* 0x000fe200000006ff */
[----:B------:R-:W-:Y:S01]  /*1b30*/  FMUL.FTZ R212, R157, R212 ;  /* 0x000000d49dd47220 */ /* 0x000fe20000410000 */
[----:B------:R-:W-:Y:S01]  /*1b40*/  @P1 SHF.L.U32 R189, R189, 0x10, RZ ;  /* 0x00000010bdbd1819 */ /* 0x000fe200000006ff */
[----:B------:R-:W-:Y:S01]  /*1b50*/  FMUL.FTZ R211, R163, R211 ;  /* 0x000000d3a3d37220 */ /* 0x000fe20000410000 */
[----:B------:R-:W-:Y:S01]  /*1b60*/  @P1 SHF.L.U32 R190, R190, 0x10, RZ ;  /* 0x00000010bebe1819 */ /* 0x000fe200000006ff */
[----:B------:R-:W-:Y:S01]  /*1b70*/  FMUL.FTZ R210, R161, R210 ;  /* 0x000000d2a1d27220 */ /* 0x000fe20000410000 */
[----:B------:R-:W-:Y:S01]  /*1b80*/  @P1 SHF.L.U32 R191, R191, 0x10, RZ ;  /* 0x00000010bfbf1819 */ /* 0x000fe200000006ff */
[----:B------:R-:W-:Y:S01]  /*1b90*/  FMUL.FTZ R209, R159, R209 ;  /* 0x000000d19fd17220 */ /* 0x000fe20000410000 */
[----:B------:R-:W-:Y:S01]  /*1ba0*/  @P1 FADD.FTZ R212, R212, R188 ;  /* 0x000000bcd4d41221 */ /* 0x000fe20000010000 */
[----:B------:R-:W-:Y:S01]  /*1bb0*/  @P1 FADD.FTZ R210, R210, R190 ;  /* 0x000000bed2d21221 */ /* 0x000fe20000010000 */
[----:B------:R-:W-:Y:S01]  /*1bc0*/  IADD3 R208, R12, 0xa0, RZ ;  /* 0x000000a00cd07810 */ /* 0x000fe20007ffe0ff */
[----:B------:R-:W-:Y:S01]  /*1bd0*/  @P1 FADD.FTZ R211, R211, R191 ;  /* 0x000000bfd3d31221 */ /* 0x000fe20000010000 */
[----:B------:R-:W-:Y:S01]  /*1be0*/  @P1 FADD.FTZ R209, R209, R189 ;  /* 0x000000bdd1d11221 */ /* 0x000fe20000010000 */
[----:B------:R-:W-:-:S02]  /*1bf0*/  F2FP.BF16.F32.PACK_AB R188, R212, R216 ;  /* 0x000000d8d4bc723e */ /* 0x000fc400000010ff */
[----:B------:R-:W-:Y:S01]  /*1c00*/  F2FP.BF16.F32.PACK_AB R190, R210, R214 ;  /* 0x000000d6d2be723e */ /* 0x000fe200000010ff */
[----:B------:R-:W-:Y:S01]  /*1c10*/  IMAD.WIDE.U32 R218, R208, 0x10, R238 ;  /* 0x00000010d0da7825 */ /* 0x000fe200078e00ee */
[----:B------:R-:W-:Y:S02]  /*1c20*/  F2FP.BF16.F32.PACK_AB R191, R211, R213 ;  /* 0x000000d5d3bf723e */ /* 0x000fe400000010ff */
[----:B------:R-:W-:-:S05]  /*1c30*/  F2FP.BF16.F32.PACK_AB R189, R209, R215 ;  /* 0x000000d7d1bd723e */ /* 0x000fca00000010ff */
[----:B------:R2:W-:Y:S04]  /*1c40*/  STG.E.128 desc[UR4][R220.64], R188 ;  /* 0x000000bcdc007986 */ /* 0x0005e8000c101d04 */
[----:B--2---:R0:W2:Y:S02]  /*1c50*/  LDG.E.128 R188, desc[UR4][R218.64] ;  /* 0x00000004dabc7981 */ /* 0x0040a4000c1e1d00 */
[----:B0-----:R-:W-:-:S05]  /*1c60*/  @P1 IMAD.WIDE.U32 R218, R208, 0x10, R222 ;  /* 0x00000010d0da1825 */ /* 0x001fca00078e00de */
[----:B------:R0:W3:Y:S01]  /*1c70*/  @P1 LDG.E.128 R24, desc[UR4][R218.64] ;  /* 0x00000004da181981 */ /* 0x0000e2000c1e1d00 */
[----:B--2---:R-:W-:Y:S02]  /*1c80*/  SHF.L.U32 R221, R188, 0x10, RZ ;  /* 0x00000010bcdd7819 */ /* 0x004fe400000006ff */
[----:B------:R-:W-:Y:S02]  /*1c90*/  SHF.L.U32 R222, R189, 0x10, RZ ;  /* 0x00000010bdde7819 */ /* 0x000fe400000006ff */
[----:B------:R-:W-:Y:S02]  /*1ca0*/  SHF.L.U32 R223, R190, 0x10, RZ ;  /* 0x00000010bedf7819 */ /* 0x000fe400000006ff */
[----:B------:R-:W-:Y:S01]  /*1cb0*/  SHF.L.U32 R224, R191, 0x10, RZ ;  /* 0x00000010bfe07819 */ /* 0x000fe200000006ff */
[-C--:B------:R-:W-:Y:S01]  /*1cc0*/  FMUL.FTZ R221, R221, R198.reuse ;  /* 0x000000c6dddd7220 */ /* 0x080fe20000410000 */
[-C--:B------:R-:W-:Y:S01]  /*1cd0*/  FMUL.FTZ R222, R222, R198.reuse ;  /* 0x000000c6dede7220 */ /* 0x080fe20000410000 */
[----:B0-----:R-:W-:Y:S01]  /*1ce0*/  PRMT R218, R191, 0x7632, R218 ;  /* 0x00007632bfda7816 */ /* 0x001fe200000000da */
[-C--:B------:R-:W-:Y:S01]  /*1cf0*/  FMUL.FTZ R223, R223, R198.reuse ;  /* 0x000000c6dfdf7220 */ /* 0x080fe20000410000 */
[----:B------:R-:W-:Y:S01]  /*1d00*/  FMUL.FTZ R226, R224, R198 ;  /* 0x000000c6e0e27220 */ /* 0x000fe20000410000 */
[----:B------:R-:W-:-:S02]  /*1d10*/  PRMT R188, R188, 0x7632, R188 ;  /* 0x00007632bcbc7816 */ /* 0x000fc400000000bc */
[----:B------:R-:W-:Y:S02]  /*1d20*/  PRMT R219, R189, 0x7632, R219 ;  /* 0x00007632bddb7816 */ /* 0x000fe400000000db */
[----:B------:R-:W-:Y:S01]  /*1d30*/  PRMT R217, R190, 0x7632, R217 ;  /* 0x00007632bed97816 */ /* 0x000fe200000000d9 */
[----:B------:R-:W-:Y:S01]  /*1d40*/  FMUL.FTZ R225, R164, R221 ;  /* 0x000000dda4e17220 */ /* 0x000fe20000410000 */
[----:B---3--:R-:W-:Y:S01]  /*1d50*/  @P1 SHF.L.U32 R189, R24, 0x10, RZ ;  /* 0x0000001018bd1819 */ /* 0x008fe200000006ff */
        /* <DEDUP_REMOVED lines=31> */
[----:B------:R-:W-:-:S02]  /*1f50*/  @P1 FADD.FTZ R218, R218, R189 ;  /* 0x000000bddada1221 */ /* 0x000fc40000010000 */
[----:B------:R-:W-:Y:S01]  /*1f60*/  @P1 FADD.FTZ R221, R221, R188 ;  /* 0x000000bcdddd1221 */ /* 0x000fe20000010000 */
[----:B------:R-:W-:Y:S01]  /*1f70*/  @P1 FADD.FTZ R220, R220, R191 ;  /* 0x000000bfdcdc1221 */ /* 0x000fe20000010000 */
[----:B------:R-:W-:Y:S01]  /*1f80*/  IMAD.WIDE.U32 R226, R208, 0x10, R242 ;  /* 0x00000010d0e27825 */ /* 0x000fe200078e00f2 */
[----:B------:R-:W-:Y:S02]  /*1f90*/  F2FP.BF16.F32.PACK_AB R189, R219, R224 ;  /* 0x000000e0dbbd723e */ /* 0x000fe400000010ff */
[----:B------:R-:W-:Y:S02]  /*1fa0*/  F2FP.BF16.F32.PACK_AB R191, R221, R222 ;  /* 0x000000deddbf723e */ /* 0x000fe400000010ff */
[----:B------:R-:W-:Y:S02]  /*1fb0*/  F2FP.BF16.F32.PACK_AB R190, R220, R223 ;  /* 0x000000dfdcbe723e */ /* 0x000fe400000010ff */
[----:B------:R-:W-:Y:S02]  /*1fc0*/  F2FP.BF16.F32.PACK_AB R188, R218, R225 ;  /* 0x000000e1dabc723e */ /* 0x000fe400000010ff */
[----:B------:R-:W-:-:S03]  /*1fd0*/  IADD3 R217, R12, 0xc0, RZ ;  /* 0x000000c00cd97810 */ /* 0x000fc60007ffe0ff */
[----:B------:R0:W-:Y:S02]  /*1fe0*/  STG.E.128 desc[UR4][R226.64], R188 ;  /* 0x000000bce2007986 */ /* 0x0001e4000c101d04 */
[----:B0-----:R-:W-:-:S06]  /*1ff0*/  IMAD.WIDE.U32 R188, R217, 0x10, R238 ;  /* 0x00000010d9bc7825 */ /* 0x001fcc00078e00ee */
[----:B------:R-:W2:Y:S01]  /*2000*/  LDG.E.128 R188, desc[UR4][R188.64] ;  /* 0x00000004bcbc7981 */ /* 0x000ea2000c1e1d00 */
[----:B-1----:R-:W-:-:S05]  /*2010*/  @P1 IMAD.WIDE.U32 R226, R217, 0x10, R228 ;  /* 0x00000010d9e21825 */ /* 0x002fca00078e00e4 */
[----:B------:R2:W3:Y:S01]  /*2020*/  @P1 LDG.E.128 R24, desc[UR4][R226.64] ;  /* 0x00000004e2181981 */ /* 0x0004e2000c1e1d00 */
[----:B------:R-:W-:Y:S01]  /*2030*/  IMAD.WIDE.U32 R234, R217, 0x10, R242 ;  /* 0x00000010d9ea7825 */ /* 0x000fe200078e00f2 */
[----:B--2---:R-:W-:Y:S02]  /*2040*/  PRMT R227, R188, 0x7632, R227 ;  /* 0x00007632bce37816 */ /* 0x004fe400000000e3 */
[----:B------:R-:W-:Y:S02]  /*2050*/  PRMT R229, R189, 0x7632, R229 ;  /* 0x00007632bde57816 */ /* 0x000fe400000000e5 */
[----:B------:R-:W-:Y:S02]  /*2060*/  SHF.L.U32 R227, R227, 0x10, RZ ;  /* 0x00000010e3e37819 */ /* 0x000fe400000006ff */
[----:B---3--:R-:W-:Y:S02]  /*2070*/  @P1 PRMT R226, R24, 0x7632, R226 ;  /* 0x0000763218e21816 */ /* 0x008fe400000000e2 */
[----:B------:R-:W-:Y:S01]  /*2080*/  SHF.L.U32 R229, R229, 0x10, RZ ;  /* 0x00000010e5e57819 */ /* 0x000fe200000006ff */
[----:B------:R-:W-:Y:S01]  /*2090*/  FMUL.FTZ R227, R227, R198 ;  /* 0x000000c6e3e37220 */ /* 0x000fe20000410000 */
[----:B------:R-:W-:-:S03]  /*20a0*/  @P1 SHF.L.U32 R226, R226, 0x10, RZ ;  /* 0x00000010e2e21819 */ /* 0x000fc600000006ff */
[----:B------:R-:W-:Y:S01]  /*20b0*/  FMUL.FTZ R227, R173, R227 ;  /* 0x000000e3ade37220 */ /* 0x000fe20000410000 */
[----:B------:R-:W-:Y:S01]  /*20c0*/  FMUL.FTZ R229, R229, R198 ;  /* 0x000000c6e5e57220 */ /* 0x000fe20000410000 */
[----:B------:R-:W-:Y:S02]  /*20d0*/  @P1 PRMT R228, R25, 0x7632, R228 ;  /* 0x0000763219e41816 */ /* 0x000fe400000000e4 */
[----:B------:R-:W-:Y:S01]  /*20e0*/  @P1 FADD.FTZ R227, R227, R226 ;  /* 0x000000e2e3e31221 */ /* 0x000fe20000010000 */
[----:B------:R-:W-:Y:S01]  /*20f0*/  FMUL.FTZ R226, R175, R229 ;  /* 0x000000e5afe27220 */ /* 0x000fe20000410000 */
[----:B------:R-:W-:Y:S02]  /*2100*/  PRMT R229, R190, 0x7632, R229 ;  /* 0x00007632bee57816 */ /* 0x000fe400000000e5 */
[----:B------:R-:W-:Y:S02]  /*2110*/  @P1 SHF.L.U32 R228, R228, 0x10, RZ ;  /* 0x00000010e4e41819 */ /* 0x000fe400000006ff */
[----:B------:R-:W-:-:S02]  /*2120*/  SHF.L.U32 R229, R229, 0x10, RZ ;  /* 0x00000010e5e57819 */ /* 0x000fc400000006ff */
[----:B------:R-:W-:Y:S01]  /*2130*/  @P1 PRMT R230, R26, 0x7632, R230 ;  /* 0x000076321ae61816 */ /* 0x000fe200000000e6 */
[--C-:B------:R-:W-:Y:S01]  /*2140*/  @P1 FADD.FTZ R226, R226, R228.reuse ;  /* 0x000000e4e2e21221 */ /* 0x100fe20000010000 */
[----:B------:R-:W-:Y:S01]  /*2150*/  PRMT R228, R191, 0x7632, R228 ;  /* 0x00007632bfe47816 */ /* 0x000fe200000000e4 */
[-C--:B------:R-:W-:Y:S01]  /*2160*/  FMUL.FTZ R229, R229, R198.reuse ;  /* 0x000000c6e5e57220 */ /* 0x080fe20000410000 */
[----:B------:R-:W-:Y:S02]  /*2170*/  @P1 SHF.L.U32 R230, R230, 0x10, RZ ;  /* 0x00000010e6e61819 */ /* 0x000fe400000006ff */
[----:B------:R-:W-:Y:S01]  /*2180*/  SHF.L.U32 R190, R190, 0x10, RZ ;  /* 0x00000010bebe7819 */ /* 0x000fe200000006ff */
[----:B------:R-:W-:Y:S01]  /*2190*/  FMUL.FTZ R229, R177, R229 ;  /* 0x000000e5b1e57220 */ /* 0x000fe20000410000 */
[----:B------:R-:W-:Y:S02]  /*21a0*/  SHF.L.U32 R228, R228, 0x10, RZ ;  /* 0x00000010e4e47819 */ /* 0x000fe400000006ff */
[----:B------:R-:W-:Y:S01]  /*21b0*/  @P1 PRMT R231, R27, 0x7632, R231 ;  /* 0x000076321be71816 */ /* 0x000fe200000000e7 */
[----:B------:R-:W-:Y:S01]  /*21c0*/  @P1 FADD.FTZ R229, R229, R230 ;  /* 0x000000e6e5e51221 */ /* 0x000fe20000010000 */
[-C--:B------:R-:W-:Y:S01]  /*21d0*/  FMUL.FTZ R230, R190, R198.reuse ;  /* 0x000000c6bee67220 */ /* 0x080fe20000410000 */
[----:B------:R-:W-:Y:S01]  /*21e0*/  FMUL.FTZ R228, R228, R198 ;  /* 0x000000c6e4e47220 */ /* 0x000fe20000410000 */
[----:B------:R-:W-:-:S02]  /*21f0*/  SHF.L.U32 R190, R191, 0x10, RZ ;  /* 0x00000010bfbe7819 */ /* 0x000fc400000006ff */
[----:B------:R-:W-:Y:S02]  /*2200*/  SHF.L.U32 R188, R188, 0x10, RZ ;  /* 0x00000010bcbc7819 */ /* 0x000fe400000006ff */
[----:B------:R-:W-:Y:S01]  /*2210*/  SHF.L.U32 R189, R189, 0x10, RZ ;  /* 0x00000010bdbd7819 */ /* 0x000fe200000006ff */
[----:B------:R-:W-:Y:S01]  /*2220*/  FMUL.FTZ R228, R179, R228 ;  /* 0x000000e4b3e47220 */ /* 0x000fe20000410000 */
[----:B------:R-:W-:Y:S01]  /*2230*/  @P1 SHF.L.U32 R231, R231, 0x10, RZ ;  /* 0x00000010e7e71819 */ /* 0x000fe200000006ff */
[-C--:B------:R-:W-:Y:S01]  /*2240*/  FMUL.FTZ R190, R190, R198.reuse ;  /* 0x000000c6bebe7220 */ /* 0x080fe20000410000 */
[-C--:B------:R-:W-:Y:S01]  /*2250*/  FMUL.FTZ R188, R188, R198.reuse ;  /* 0x000000c6bcbc7220 */ /* 0x080fe20000410000 */
[----:B------:R-:W-:Y:S02]  /*2260*/  FMUL.FTZ R189, R189, R198 ;  /* 0x000000c6bdbd7220 */ /* 0x000fe40000410000 */
[----:B------:R-:W-:Y:S01]  /*2270*/  @P1 FADD.FTZ R228, R228, R231 ;  /* 0x000000e7e4e41221 */ /* 0x000fe20000010000 */
[----:B------:R-:W-:Y:S01]  /*2280*/  FMUL.FTZ R233, R178, R190 ;  /* 0x000000beb2e97220 */ /* 0x000fe20000410000 */
[----:B------:R-:W-:Y:S01]  /*2290*/  FMUL.FTZ R232, R172, R188 ;  /* 0x000000bcace87220 */ /* 0x000fe20000410000 */
[----:B------:R-:W-:Y:S01]  /*22a0*/  FMUL.FTZ R231, R174, R189 ;  /* 0x000000bdaee77220 */ /* 0x000fe20000410000 */
[----:B------:R-:W-:Y:S01]  /*22b0*/  @P1 SHF.L.U32 R191, R26, 0x10, RZ ;  /* 0x000000101abf1819 */ /* 0x000fe200000006ff */
[----:B------:R-:W-:Y:S01]  /*22c0*/  FMUL.FTZ R230, R176, R230 ;  /* 0x000000e6b0e67220 */ /* 0x000fe20000410000 */
[----:B------:R-:W-:-:S02]  /*22d0*/  @P1 SHF.L.U32 R190, R27, 0x10, RZ ;  /* 0x000000101bbe1819 */ /* 0x000fc400000006ff */
[----:B------:R-:W-:Y:S02]  /*22e0*/  @P1 SHF.L.U32 R188, R25, 0x10, RZ ;  /* 0x0000001019bc1819 */ /* 0x000fe400000006ff */
[----:B------:R-:W-:Y:S01]  /*22f0*/  @P1 SHF.L.U32 R189, R24, 0x10, RZ ;  /* 0x0000001018bd1819 */ /* 0x000fe200000006ff */
[----:B------:R-:W-:Y:S01]  /*2300*/  @P1 FADD.FTZ R230, R191, R230 ;  /* 0x000000e6bfe61221 */ /* 0x000fe20000010000 */
[----:B------:R-:W-:Y:S01]  /*2310*/  @P1 FADD.FTZ R233, R190, R233 ;  /* 0x000000e9bee91221 */ /* 0x000fe20000010000 */
[----:B------:R-:W-:Y:S02]  /*2320*/  @P1 FADD.FTZ R231, R188, R231 ;  /* 0x000000e7bce71221 */ /* 0x000fe40000010000 */
[----:B------:R-:W-:Y:S01]  /*2330*/  @P1 FADD.FTZ R232, R189, R232 ;  /* 0x000000e8bde81221 */ /* 0x000fe20000010000 */
[----:B------:R-:W-:Y:S02]  /*2340*/  F2FP.BF16.F32.PACK_AB R190, R229, R230 ;  /* 0x000000e6e5be723e */ /* 0x000fe400000010ff */
[----:B------:R-:W-:-:S02]  /*2350*/  F2FP.BF16.F32.PACK_AB R191, R228, R233 ;  /* 0x000000e9e4bf723e */ /* 0x000fc400000010ff */
[----:B------:R-:W-:Y:S02]  /*2360*/  F2FP.BF16.F32.PACK_AB R189, R226, R231 ;  /* 0x000000e7e2bd723e */ /* 0x000fe400000010ff */
[----:B------:R-:W-:-:S05]  /*2370*/  F2FP.BF16.F32.PACK_AB R188, R227, R232 ;  /* 0x000000e8e3bc723e */ /* 0x000fca00000010ff */
[----:B------:R0:W-:Y:S02]  /*2380*/  STG.E.128 desc[UR4][R234.64], R188 ;  /* 0x000000bcea007986 */ /* 0x0001e4000c101d04 */
[----:B0-----:R-:W-:-:S05]  /*2390*/  IADD3 R234, R12, 0xe0, RZ ;  /* 0x000000e00cea7810 */ /* 0x001fca0007ffe0ff */
[----:B------:R-:W-:-:S06]  /*23a0*/  IMAD.WIDE.U32 R188, R234, 0x10, R238 ;  /* 0x00000010eabc7825 */ /* 0x000fcc00078e00ee */
[----:B------:R-:W2:Y:S01]  /*23b0*/  LDG.E.128 R188, desc[UR4][R188.64] ;  /* 0x00000004bcbc7981 */ /* 0x000ea2000c1e1d00 */
[----:B------:R-:W-:-:S05]  /*23c0*/  @P1 IMAD.WIDE.U32 R236, R234, 0x10, R236 ;  /* 0x00000010eaec1825 */ /* 0x000fca00078e00ec */
[----:B------:R2:W3:Y:S01]  /*23d0*/  @P1 LDG.E.128 R24, desc[UR4][R236.64] ;  /* 0x00000004ec181981 */ /* 0x0004e2000c1e1d00 */
[----:B------:R-:W-:Y:S01]  /*23e0*/  IMAD.WIDE.U32 R242, R234, 0x10, R242 ;  /* 0x00000010eaf27825 */ /* 0x000fe200078e00f2 */
[----:B--2---:R-:W-:Y:S02]  /*23f0*/  SHF.L.U32 R236, R188, 0x10, RZ ;  /* 0x00000010bcec7819 */ /* 0x004fe400000006ff */
[----:B------:R-:W-:Y:S02]  /*2400*/  SHF.L.U32 R237, R190, 0x10, RZ ;  /* 0x00000010beed7819 */ /* 0x000fe400000006ff */
[----:B------:R-:W-:Y:S02]  /*2410*/  PRMT R238, R188, 0x7632, R238 ;  /* 0x00007632bcee7816 */ /* 0x000fe400000000ee */
[----:B------:R-:W-:Y:S02]  /*2420*/  PRMT R235, R189, 0x7632, R235 ;  /* 0x00007632bdeb7816 */ /* 0x000fe400000000eb */
[----:B------:R-:W-:-:S02]  /*2430*/  PRMT R190, R190, 0x7632, R190 ;  /* 0x00007632bebe7816 */ /* 0x000fc400000000be */
[----:B------:R-:W-:Y:S02]  /*2440*/  PRMT R239, R191, 0x7632, R239 ;  /* 0x00007632bfef7816 */ /* 0x000fe400000000ef */
[----:B------:R-:W-:Y:S01]  /*2450*/  SHF.L.U32 R188, R189, 0x10, RZ ;  /* 0x00000010bdbc7819 */ /* 0x000fe200000006ff */
[----:B------:R-:W-:Y:S01]  /*2460*/  FMUL.FTZ R189, R236, R198 ;  /* 0x000000c6ecbd7220 */ /* 0x000fe20000410000 */
[----:B------:R-:W-:Y:S02]  /*2470*/  SHF.L.U32 R240, R191, 0x10, RZ ;  /* 0x00000010bff07819 */ /* 0x000fe400000006ff */
[----:B------:R-:W-:Y:S02]  /*2480*/  SHF.L.U32 R238, R238, 0x10, RZ ;  /* 0x00000010eeee7819 */ /* 0x000fe400000006ff */
[----:B------:R-:W-:Y:S02]  /*2490*/  SHF.L.U32 R235, R235, 0x10, RZ ;  /* 0x00000010ebeb7819 */ /* 0x000fe400000006ff */
[----:B------:R-:W-:-:S02]  /*24a0*/  SHF.L.U32 R236, R190, 0x10, RZ ;  /* 0x00000010beec7819 */ /* 0x000fc400000006ff */
[----:B------:R-:W-:Y:S01]  /*24b0*/  SHF.L.U32 R239, R239, 0x10, RZ ;  /* 0x00000010efef7819 */ /* 0x000fe200000006ff */
[-C--:B------:R-:W-:Y:S01]  /*24c0*/  FMUL.FTZ R188, R188, R198.reuse ;  /* 0x000000c6bcbc7220 */ /* 0x080fe20000410000 */
[-C--:B------:R-:W-:Y:S01]  /*24d0*/  FMUL.FTZ R191, R237, R198.reuse ;  /* 0x000000c6edbf7220 */ /* 0x080fe20000410000 */
[-C--:B------:R-:W-:Y:S01]  /*24e0*/  FMUL.FTZ R190, R240, R198.reuse ;  /* 0x000000c6f0be7220 */ /* 0x080fe20000410000 */
[-C--:B------:R-:W-:Y:S01]  /*24f0*/  FMUL.FTZ R238, R238, R198.reuse ;  /* 0x000000c6eeee7220 */ /* 0x080fe20000410000 */
[-C--:B------:R-:W-:Y:S01]  /*2500*/  FMUL.FTZ R235, R235, R198.reuse ;  /* 0x000000c6ebeb7220 */ /* 0x080fe20000410000 */
[-C--:B------:R-:W-:Y:S01]  /*2510*/  FMUL.FTZ R236, R236, R198.reuse ;  /* 0x000000c6ecec7220 */ /* 0x080fe20000410000 */
[----:B------:R-:W-:Y:S01]  /*2520*/  FMUL.FTZ R239, R239, R198 ;  /* 0x000000c6efef7220 */ /* 0x000fe20000410000 */
[----:B---3--:R-:W-:Y:S01]  /*2530*/  @P1 PRMT R198, R24, 0x7632, R198 ;  /* 0x0000763218c61816 */ /* 0x008fe200000000c6 */
[----:B------:R-:W-:-:S03]  /*2540*/  FMUL.FTZ R241, R181, R238 ;  /* 0x000000eeb5f17220 */ /* 0x000fc60000410000 */
[----:B------:R-:W-:Y:S01]  /*2550*/  @P1 SHF.L.U32 R198, R198, 0x10, RZ ;  /* 0x00000010c6c61819 */ /* 0x000fe200000006ff */
[----:B------:R-:W-:Y:S01]  /*2560*/  FMUL.FTZ R238, R183, R235 ;  /* 0x000000ebb7ee7220 */ /* 0x000fe20000410000 */
[----:B------:R-:W-:Y:S02]  /*2570*/  @P1 PRMT R237, R25, 0x7632, R237 ;  /* 0x0000763219ed1816 */ /* 0x000fe400000000ed */
[----:B------:R-:W-:Y:S01]  /*2580*/  @P1 PRMT R235, R27, 0x7632, R235 ;  /* 0x000076321beb1816 */ /* 0x000fe200000000eb */
[--C-:B------:R-:W-:Y:S01]  /*2590*/  @P1 FADD.FTZ R241, R241, R198.reuse ;  /* 0x000000c6f1f11221 */ /* 0x100fe20000010000 */
[----:B------:R-:W-:Y:S01]  /*25a0*/  @P1 PRMT R198, R26, 0x7632, R198 ;  /* 0x000076321ac61816 */ /* 0x000fe200000000c6 */
[----:B------:R-:W-:Y:S01]  /*25b0*/  FMUL.FTZ R236, R185, R236 ;  /* 0x000000ecb9ec7220 */ /* 0x000fe20000410000 */
[----:B------:R-:W-:Y:S01]  /*25c0*/  @P1 SHF.L.U32 R237, R237, 0x10, RZ ;  /* 0x00000010eded1819 */ /* 0x000fe200000006ff */
[----:B------:R-:W-:Y:S01]  /*25d0*/  FMUL.FTZ R239, R187, R239 ;  /* 0x000000efbbef7220 */ /* 0x000fe20000410000 */
[----:B------:R-:W-:-:S02]  /*25e0*/  @P1 SHF.L.U32 R198, R198, 0x10, RZ ;  /* 0x00000010c6c61819 */ /* 0x000fc400000006ff */
[----:B------:R-:W-:Y:S01]  /*25f0*/  @P1 SHF.L.U32 R235, R235, 0x10, RZ ;  /* 0x00000010ebeb1819 */ /* 0x000fe200000006ff */
[----:B------:R-:W-:Y:S01]  /*2600*/  @P1 FADD.FTZ R238, R238, R237 ;  /* 0x000000edeeee1221 */ /* 0x000fe20000010000 */
[----:B------:R-:W-:Y:S01]  /*2610*/  FMUL.FTZ R237, R186, R190 ;  /* 0x000000bebaed7220 */ /* 0x000fe20000410000 */
[----:B------:R-:W-:Y:S01]  /*2620*/  @P1 FADD.FTZ R236, R236, R198 ;  /* 0x000000c6ecec1221 */ /* 0x000fe20000010000 */
[----:B------:R-:W-:Y:S01]  /*2630*/  FMUL.FTZ R198, R184, R191 ;  /* 0x000000bfb8c67220 */ /* 0x000fe20000410000 */
[----:B------:R-:W-:Y:S01]  /*2640*/  @P1 FADD.FTZ R239, R239, R235 ;  /* 0x000000ebefef1221 */ /* 0x000fe20000010000 */
        /* <DEDUP_REMOVED lines=15> */
[----:B0-----:R-:W-:-:S04]  /*2740*/  FADD.FTZ R188, RZ, R195 ;  /* 0x000000c3ffbc7221 */ /* 0x001fc80000010000 */
        /* <DEDUP_REMOVED lines=60> */
[----:B------:R-:W-:-:S03]  /*2b10*/  UMOV UR12, 0xffffffff ;  /* 0xffffffff000c7882 */ /* 0x000fc60000000000 */
[----:B------:R-:W-:-:S04]  /*2b20*/  FADD.FTZ R188, R188, R236 ;  /* 0x000000ecbcbc7221 */ /* 0x000fc80000010000 */
[----:B------:R-:W-:Y:S01]  /*2b30*/  FADD.FTZ R188, R188, R237 ;  /* 0x000000edbcbc7221 */ /* 0x000fe20000010000 */
[----:B------:R-:W-:-:S03]  /*2b40*/  ISETP.NE.AND P1, PT, R252, RZ, PT ;  /* 0x000000fffc00720c */ /* 0x000fc60003f25270 */
[----:B------:R-:W-:Y:S01]  /*2b50*/  FADD.FTZ R188, R188, R239 ;  /* 0x000000efbcbc7221 */ /* 0x000fe20000010000 */
[----:B------:R-:W-:Y:S09]  /*2b60*/  BRA.DIV UR12, `(.L_x_13393) ;  /* 0x0000001a0cbc7947 */ /* 0x000ff2000b800000 */
        /* <DEDUP_REMOVED lines=149> */
.L_x_13406:
[----:B------:R-:W-:Y:S01]  /*34c0*/  FMUL.FTZ R190, R188, R188 ;  /* 0x000000bcbcbe7220 */ /* 0x000fe20000410000 */
[----:B-1----:R-:W-:Y:S01]  /*34d0*/  FADD.FTZ R189, R242, R189 ;  /* 0x000000bdf2bd7221 */ /* 0x002fe20000010000 */
[----:B------:R-:W2:Y:S03]  /*34e0*/  LDL R191, [R1+0x4c] ;  /* 0x00004c0001bf7983 */ /* 0x000ea60000100800 */
[----:B------:R-:W-:Y:S01]  /*34f0*/  FSEL R190, R190, RZ, P2 ;  /* 0x000000ffbebe7208 */ /* 0x000fe20001000000 */
[----:B------:R-:W-:Y:S01]  /*3500*/  FFMA.FTZ R189, R189, R243, UR7 ;  /* 0x00000007bdbd7e23 */ /* 0x000fe200080100f3 */
[----:B------:R-:W-:Y:S01]  /*3510*/  FSEL R243, R188, RZ, !P2 ;  /* 0x000000ffbcf37208 */ /* 0x000fe20005000000 */
[----:B------:R-:W3:Y:S02]  /*3520*/  LDL R252, [R1+0x54] ;  /* 0x0000540001fc7983 */ /* 0x000ee40000100800 */
[----:B------:R-:W-:-:S04]  /*3530*/  FADD.FTZ R189, R189, R190 ;  /* 0x000000bebdbd7221 */ /* 0x000fc80000010000 */
[----:B0-----:R0:W1:Y:S02]  /*3540*/  MUFU.RSQ R242, R189 ;  /* 0x000000bd00f27308 */ /* 0x0010640000001400 */
[C---:B0-----:R-:W-:Y:S02]  /*3550*/  FADD.FTZ R189, -R243.reuse, R197 ;  /* 0x000000c5f3bd7221 */ /* 0x041fe40000010100 */
[----:B------:R-:W4:Y:S01]  /*3560*/  LDL R197, [R1+0x48] ;  /* 0x0000480001c57983 */ /* 0x000f220000100800 */
[----:B------:R-:W-:Y:S01]  /*3570*/  FADD.FTZ R190, -R243, R196 ;  /* 0x000000c4f3be7221 */ /* 0x000fe20000010100 */
[----:B-1----:R-:W-:-:S03]  /*3580*/  FMUL.FTZ R189, R242, R189 ;  /* 0x000000bdf2bd7220 */ /* 0x002fc60000410000 */
[----:B------:R-:W-:Y:S01]  /*3590*/  FMUL.FTZ R190, R242, R190 ;  /* 0x000000bef2be7220 */ /* 0x000fe20000410000 */
[----:B------:R-:W-:-:S03]  /*35a0*/  FADD.FTZ R23, -R243, R23 ;  /* 0x00000017f3177221 */ /* 0x000fc60000010100 */
[----:B--2---:R-:W-:Y:S01]  /*35b0*/  FFMA.FTZ R190, R191, R190, R35 ;  /* 0x000000bebfbe7223 */ /* 0x004fe20000010023 */
[----:B----4-:R-:W-:Y:S02]  /*35c0*/  FFMA.FTZ R189, R197, R189, R34 ;  /* 0x000000bdc5bd7223 */ /* 0x010fe40000010022 */
[----:B------:R-:W0:Y:S03]  /*35d0*/  @!P1 LDC.64 R196, c[0x0][0x250] ;  /* 0x00009400ffc49b82 */ /* 0x000e260000000a00 */
[----:B------:R-:W-:Y:S01]  /*35e0*/  F2FP.BF16.F32.PACK_AB R191, R190, R189 ;  /* 0x000000bdbebf723e */ /* 0x000fe200000010ff */
[----:B0-----:R-:W-:-:S05]  /*35f0*/  @!P1 IMAD.WIDE R196, R0, 0x4, R196 ;  /* 0x0000000400c49825 */ /* 0x001fca00078e02c4 */
[----:B------:R0:W-:Y:S02]  /*3600*/  @!P1 STG.E desc[UR4][R196.64], R188 ;  /* 0x000000bcc4009986 */ /* 0x0001e4000c101904 */
[----:B0-----:R-:W0:Y:S01]  /*3610*/  @!P1 LDC.64 R188, c[0x0][0x258] ;  /* 0x00009600ffbc9b82 */ /* 0x001e220000000a00 */
[----:B------:R-:W-:Y:S01]  /*3620*/  FADD.FTZ R190, -R243, R194 ;  /* 0x000000c2f3be7221 */ /* 0x000fe20000010100 */
[----:B------:R-:W2:Y:S04]  /*3630*/  LDL R197, [R1+0x5c] ;  /* 0x00005c0001c57983 */ /* 0x000ea80000100800 */
[----:B------:R-:W4:Y:S04]  /*3640*/  LDL R194, [R1+0x58] ;  /* 0x0000580001c27983 */ /* 0x000f280000100800 */
[----:B------:R-:W5:Y:S01]  /*3650*/  LDL R196, [R1+0x44] ;  /* 0x0000440001c47983 */ /* 0x000f620000100800 */
[----:B0-----:R-:W-:-:S05]  /*3660*/  @!P1 IMAD.WIDE R188, R0, 0x4, R188 ;  /* 0x0000000400bc9825 */ /* 0x001fca00078e02bc */
[----:B------:R0:W-:Y:S02]  /*3670*/  @!P1 STG.E desc[UR4][R188.64], R242 ;  /* 0x000000f2bc009986 */ /* 0x0001e4000c101904 */
[C---:B0-----:R-:W-:Y:S01]  /*3680*/  FADD.FTZ R189, -R243.reuse, R192 ;  /* 0x000000c0f3bd7221 */ /* 0x041fe20000010100 */
[C---:B------:R-:W-:Y:S01]  /*3690*/  FMUL.FTZ R192, R242.reuse, R23 ;  /* 0x00000017f2c07220 */ /* 0x040fe20000410000 */
[C---:B------:R-:W-:Y:S01]  /*36a0*/  FADD.FTZ R188, -R243.reuse, R195 ;  /* 0x000000c3f3bc7221 */ /* 0x040fe20000010100 */
[----:B------:R-:W3:Y:S04]  /*36b0*/  LDL R23, [R1+0x50] ;  /* 0x0000500001177983 */ /* 0x000ee80000100800 */
[----:B------:R-:W4:Y:S01]  /*36c0*/  LDL R195, [R1+0x40] ;  /* 0x0000400001c37983 */ /* 0x000f220000100800 */
[----:B------:R-:W-:Y:S01]  /*36d0*/  FADD.FTZ R193, -R243, R193 ;  /* 0x000000c1f3c17221 */ /* 0x000fe20000010100 */
[C---:B------:R-:W-:Y:S01]  /*36e0*/  FMUL.FTZ R188, R242.reuse, R188 ;  /* 0x000000bcf2bc7220 */ /* 0x040fe20000410000 */
[----:B------:R-:W-:-:S02]  /*36f0*/  FMUL.FTZ R190, R242, R190 ;  /* 0x000000bef2be7220 */ /* 0x000fc40000410000 */
[----:B------:R-:W-:Y:S01]  /*3700*/  FMUL.FTZ R193, R242, R193 ;  /* 0x000000c1f2c17220 */ /* 0x000fe20000410000 */
[----:B------:R-:W-:-:S04]  /*3710*/  FADD.FTZ R22, -R243, R22 ;  /* 0x00000016f3167221 */ /* 0x000fc80000010100 */
[C---:B------:R-:W-:Y:S01]  /*3720*/  FMUL.FTZ R22, R242.reuse, R22 ;  /* 0x00000016f2167220 */ /* 0x040fe20000410000 */
[----:B------:R-:W-:-:S03]  /*3730*/  FMUL.FTZ R189, R242, R189 ;  /* 0x000000bdf2bd7220 */ /* 0x000fc60000410000 */
[----:B--2---:R-:W-:Y:S02]  /*3740*/  FFMA.FTZ R22, R197, R22, R31 ;  /* 0x00000016c5167223 */ /* 0x004fe4000001001f */
[----:B------:R-:W2:Y:S01]  /*3750*/  LDL R197, [R1+0x1c] ;  /* 0x00001c0001c57983 */ /* 0x000ea20000100800 */
[----:B-----5:R-:W-:-:S03]  /*3760*/  FFMA.FTZ R192, R196, R192, R33 ;  /* 0x000000c0c4c07223 */ /* 0x020fc60000010021 */
[----:B------:R-:W5:Y:S01]  /*3770*/  LDL R196, [R1+0x14] ;  /* 0x0000140001c47983 */ /* 0x000f620000100800 */
[----:B---3--:R-:W-:Y:S01]  /*3780*/  FFMA.FTZ R23, R23, R188, R28 ;  /* 0x000000bc17177223 */ /* 0x008fe2000001001c */
[----:B----4-:R-:W-:Y:S02]  /*3790*/  FFMA.FTZ R188, R194, R190, R30 ;  /* 0x000000bec2bc7223 */ /* 0x010fe4000001001e */
[----:B------:R-:W3:Y:S01]  /*37a0*/  LDL R194, [R1+0xc] ;  /* 0x00000c0001c27983 */ /* 0x000ee20000100800 */
[----:B------:R-:W-:-:S03]  /*37b0*/  FFMA.FTZ R190, R195, R193, R32 ;  /* 0x000000c1c3be7223 */ /* 0x000fc60000010020 */
[----:B------:R-:W4:Y:S01]  /*37c0*/  LDL R195, [R1+0x8] ;  /* 0x0000080001c37983 */ /* 0x000f220000100800 */
[----:B------:R-:W-:Y:S01]  /*37d0*/  FFMA.FTZ R193, R252, R189, R29 ;  /* 0x000000bdfcc17223 */ /* 0x000fe2000001001d */
[----:B------:R-:W-:Y:S02]  /*37e0*/  F2FP.BF16.F32.PACK_AB R189, R22, R188 ;  /* 0x000000bc16bd723e */ /* 0x000fe400000010ff */
[C---:B------:R-:W-:Y:S01]  /*37f0*/  LEA R22, P1, R12.reuse, UR10, 0x4 ;  /* 0x0000000a0c167c11 */ /* 0x040fe2000f8220ff */
[----:B------:R-:W4:Y:S01]  /*3800*/  LDL R252, [R1+0x4] ;  /* 0x0000040001fc7983 */ /* 0x000f220000100800 */
[----:B------:R-:W-:Y:S02]  /*3810*/  F2FP.BF16.F32.PACK_AB R188, R193, R23 ;  /* 0x00000017c1bc723e */ /* 0x000fe400000010ff */
[----:B------:R-:W-:Y:S01]  /*3820*/  LEA.HI.X R23, R12, UR11, RZ, 0x4, P1 ;  /* 0x0000000b0c177c11 */ /* 0x000fe200088f24ff */
[----:B------:R-:W4:Y:S01]  /*3830*/  LDL R193, [R1+0x18] ;  /* 0x0000180001c17983 */ /* 0x000f220000100800 */
[----:B------:R-:W-:-:S03]  /*3840*/  F2FP.BF16.F32.PACK_AB R190, R192, R190 ;  /* 0x000000bec0be723e */ /* 0x000fc600000010ff */
[----:B------:R-:W4:Y:S04]  /*3850*/  LDL R12, [R1+0x10] ;  /* 0x00001000010c7983 */ /* 0x000f280000100800 */
[----:B------:R-:W4:Y:S01]  /*3860*/  LDL R192, [R1] ;  /* 0x0000000001c07983 */ /* 0x000f220000100800 */
[C---:B------:R-:W-:Y:S01]  /*3870*/  FADD.FTZ R11, -R243.reuse, R11 ;  /* 0x0000000bf30b7221 */ /* 0x040fe20000010100 */
[----:B------:R-:W-:-:S03]  /*3880*/  FADD.FTZ R10, -R243, R10 ;  /* 0x0000000af30a7221 */ /* 0x000fc60000010100 */
[C---:B------:R-:W-:Y:S01]  /*3890*/  FMUL.FTZ R11, R242.reuse, R11 ;  /* 0x0000000bf20b7220 */ /* 0x040fe20000410000 */
[C---:B------:R-:W-:Y:S01]  /*38a0*/  FMUL.FTZ R10, R242.reuse, R10 ;  /* 0x0000000af20a7220 */ /* 0x040fe20000410000 */
[C---:B------:R-:W-:Y:S01]  /*38b0*/  FADD.FTZ R9, -R243.reuse, R9 ;  /* 0x00000009f3097221 */ /* 0x040fe20000010100 */
[C---:B------:R-:W-:Y:S01]  /*38c0*/  FADD.FTZ R8, -R243.reuse, R8 ;  /* 0x00000008f3087221 */ /* 0x040fe20000010100 */
[C---:B------:R-:W-:Y:S01]  /*38d0*/  FADD.FTZ R6, -R243.reuse, R6 ;  /* 0x00000006f3067221 */ /* 0x040fe20000010100 */
[C---:B------:R-:W-:Y:S01]  /*38e0*/  FADD.FTZ R2, -R243.reuse, R2 ;  /* 0x00000002f3027221 */ /* 0x040fe20000010100 */
[C---:B------:R-:W-:Y:S01]  /*38f0*/  FADD.FTZ R7, -R243.reuse, R7 ;  /* 0x00000007f3077221 */ /* 0x040fe20000010100 */
[C---:B------:R-:W-:Y:S01]  /*3900*/  FADD.FTZ R5, -R243.reuse, R5 ;  /* 0x00000005f3057221 */ /* 0x040fe20000010100 */
[C---:B------:R-:W-:Y:S01]  /*3910*/  FMUL.FTZ R9, R242.reuse, R9 ;  /* 0x00000009f2097220 */ /* 0x040fe20000410000 */
[C---:B------:R-:W-:Y:S01]  /*3920*/  FMUL.FTZ R8, R242.reuse, R8 ;  /* 0x00000008f2087220 */ /* 0x040fe20000410000 */
[C---:B------:R-:W-:Y:S01]  /*3930*/  FMUL.FTZ R6, R242.reuse, R6 ;  /* 0x00000006f2067220 */ /* 0x040fe20000410000 */
[C---:B------:R-:W-:Y:S01]  /*3940*/  FMUL.FTZ R2, R242.reuse, R2 ;  /* 0x00000002f2027220 */ /* 0x040fe20000410000 */
[----:B------:R-:W-:Y:S01]  /*3950*/  FMUL.FTZ R7, R242, R7 ;  /* 0x00000007f2077220 */ /* 0x000fe20000410000 */
[----:B------:R0:W-:Y:S01]  /*3960*/  STG.E.128 desc[UR4][R22.64], R188 ;  /* 0x000000bc16007986 */ /* 0x0001e2000c101d04 */
[C---:B------:R-:W-:Y:S01]  /*3970*/  FADD.FTZ R21, -R243.reuse, R21 ;  /* 0x00000015f3157221 */ /* 0x040fe20000010100 */
[C---:B------:R-:W-:Y:S01]  /*3980*/  FADD.FTZ R20, -R243.reuse, R20 ;  /* 0x00000014f3147221 */ /* 0x040fe20000010100 */
[C---:B0-----:R-:W-:Y:S01]  /*3990*/  FADD.FTZ R23, -R243.reuse, R14 ;  /* 0x0000000ef3177221 */ /* 0x041fe20000010100 */
[C---:B------:R-:W-:Y:S01]  /*39a0*/  FADD.FTZ R22, -R243.reuse, R17 ;  /* 0x00000011f3167221 */ /* 0x040fe20000010100 */
[C---:B------:R-:W-:Y:S01]  /*39b0*/  FADD.FTZ R189, -R243.reuse, R224 ;  /* 0x000000e0f3bd7221 */ /* 0x040fe20000010100 */
[----:B------:R-:W-:-:S03]  /*39c0*/  FADD.FTZ R17, -R243, R215 ;  /* 0x000000d7f3117221 */ /* 0x000fc60000010100 */
[----:B------:R-:W-:Y:S01]  /*39d0*/  MOV R215, R22 ;  /* 0x0000001600d77202 */ /* 0x000fe20000000f00 */
[C---:B------:R-:W-:Y:S01]  /*39e0*/  FADD.FTZ R190, -R243.reuse, R219 ;  /* 0x000000dbf3be7221 */ /* 0x040fe20000010100 */
[C---:B------:R-:W-:Y:S01]  /*39f0*/  FADD.FTZ R22, -R243.reuse, R211 ;  /* 0x000000d3f3167221 */ /* 0x040fe20000010100 */
[C---:B------:R-:W-:Y:S02]  /*3a00*/  FADD.FTZ R188, -R243.reuse, R218 ;  /* 0x000000daf3bc7221 */ /* 0x040fe40000010100 */
[C---:B------:R-:W-:Y:S01]  /*3a10*/  FMUL.FTZ R219, R242.reuse, R215 ;  /* 0x000000d7f2db7220 */ /* 0x040fe20000410000 */
[----:B------:R-:W-:Y:S01]  /*3a20*/  FMUL.FTZ R218, R242, R17 ;  /* 0x00000011f2da7220 */ /* 0x000fe20000410000 */
[----:B------:R-:W-:-:S04]  /*3a30*/  FADD.FTZ R14, -R243, R202 ;  /* 0x000000caf30e7221 */ /* 0x000fc80000010100 */
[----:B------:R-:W-:Y:S01]  /*3a40*/  FMUL.FTZ R14, R242, R14 ;  /* 0x0000000ef20e7220 */ /* 0x000fe20000410000 */
[----:B------:R-:W-:-:S03]  /*3a50*/  FFMA.FTZ R219, R93, R219, R45 ;  /* 0x000000db5ddb7223 */ /* 0x000fc6000001002d */
[----:B------:R-:W-:Y:S01]  /*3a60*/  FFMA.FTZ R14, R107, R14, R59 ;  /* 0x0000000e6b0e7223 */ /* 0x000fe2000001003b */
[C---:B------:R-:W-:Y:S01]  /*3a70*/  FMUL.FTZ R189, R242.reuse, R189 ;  /* 0x000000bdf2bd7220 */ /* 0x040fe20000410000 */
[C---:B------:R-:W-:Y:S01]  /*3a80*/  FMUL.FTZ R190, R242.reuse, R190 ;  /* 0x000000bef2be7220 */ /* 0x040fe20000410000 */
[----:B------:R-:W-:Y:S02]  /*3a90*/  FMUL.FTZ R188, R242, R188 ;  /* 0x000000bcf2bc7220 */ /* 0x000fe40000410000 */
[----:B------:R-:W-:Y:S01]  /*3aa0*/  FFMA.FTZ R189, R118, R189, R70 ;  /* 0x000000bd76bd7223 */ /* 0x000fe20000010046 */
[----:B------:R-:W-:Y:S01]  /*3ab0*/  FFMA.FTZ R190, R119, R190, R71 ;  /* 0x000000be77be7223 */ /* 0x000fe20000010047 */
[C---:B------:R-:W-:Y:S01]  /*3ac0*/  FADD.FTZ R191, -R243.reuse, R223 ;  /* 0x000000dff3bf7221 */ /* 0x040fe20000010100 */
[C---:B------:R-:W-:Y:S01]  /*3ad0*/  FADD.FTZ R202, -R243.reuse, R229 ;  /* 0x000000e5f3ca7221 */ /* 0x040fe20000010100 */
[C---:B------:R-:W-:Y:S02]  /*3ae0*/  FADD.FTZ R198, -R243.reuse, R198 ;  /* 0x000000c6f3c67221 */ /* 0x040fe40000010100 */
[C---:B------:R-:W-:Y:S01]  /*3af0*/  FMUL.FTZ R191, R242.reuse, R191 ;  /* 0x000000bff2bf7220 */ /* 0x040fe20000410000 */
[----:B------:R-:W-:Y:S01]  /*3b00*/  FMUL.FTZ R202, R242, R202 ;  /* 0x000000caf2ca7220 */ /* 0x000fe20000410000 */
[----:B------:R-:W-:-:S02]  /*3b10*/  FADD.FTZ R211, -R243, R237 ;  /* 0x000000edf3d37221 */ /* 0x000fc40000010100 */
[----:B------:R-:W-:Y:S01]  /*3b20*/  FFMA.FTZ R191, R120, R191, R72 ;  /* 0x000000bf78bf7223 */ /* 0x000fe20000010048 */
[C---:B------:R-:W-:Y:S01]  /*3b30*/  FMUL.FTZ R198, R242.reuse, R198 ;  /* 0x000000c6f2c67220 */ /* 0x040fe20000410000 */
[----:B------:R-:W-:Y:S01]  /*3b40*/  FMUL.FTZ R211, R242, R211 ;  /* 0x000000d3f2d37220 */ /* 0x000fe20000410000 */
[----:B------:R-:W-:Y:S01]  /*3b50*/  FFMA.FTZ R218, R110, R218, R62 ;  /* 0x000000da6eda7223 */ /* 0x000fe2000001003e */
[----:B--2---:R-:W-:Y:S01]  /*3b60*/  FFMA.FTZ R2, R197, R2, R39 ;  /* 0x00000002c5027223 */ /* 0x004fe20000010027 */
[----:B-----5:R-:W-:Y:S01]  /*3b70*/  FFMA.FTZ R8, R196, R8, R37 ;  /* 0x00000008c4087223 */ /* 0x020fe20000010025 */
[----:B---3--:R-:W-:Y:S01]  /*3b80*/  FFMA.FTZ R10, R194, R10, R43 ;  /* 0x0000000ac20a7223 */ /* 0x008fe2000001002b */
[----:B----4-:R-:W-:Y:S02]  /*3b90*/  FFMA.FTZ R11, R195, R11, R42 ;  /* 0x0000000bc30b7223 */ /* 0x010fe4000001002a */
[----:B------:R-:W0:Y:S03]  /*3ba0*/  LDC.64 R194, c[0x0][0x2b8] ;  /* 0x0000ae00ffc27b82 */ /* 0x000e260000000a00 */
[----:B------:R-:W-:Y:S01]  /*3bb0*/  F2FP.BF16.F32.PACK_AB R11, R10, R11 ;  /* 0x0000000b0a0b723e */ /* 0x000fe200000010ff */
[----:B------:R-:W-:Y:S01]  /*3bc0*/  FMUL.FTZ R10, R242, R5 ;  /* 0x00000005f20a7220 */ /* 0x000fe20000410000 */
[----:B------:R-:W-:-:S03]  /*3bd0*/  FFMA.FTZ R6, R193, R6, R38 ;  /* 0x00000006c1067223 */ /* 0x000fc60000010026 */
[----:B------:R-:W-:Y:S01]  /*3be0*/  FFMA.FTZ R10, R252, R10, R41 ;  /* 0x0000000afc0a7223 */ /* 0x000fe20000010029 */
[----:B------:R-:W-:Y:S01]  /*3bf0*/  FFMA.FTZ R5, R12, R9, R36 ;  /* 0x000000090c057223 */ /* 0x000fe20000010024 */
[----:B------:R-:W-:Y:S01]  /*3c00*/  FFMA.FTZ R7, R192, R7, R40 ;  /* 0x00000007c0077223 */ /* 0x000fe20000010028 */
[----:B------:R-:W-:Y:S01]  /*3c10*/  F2FP.BF16.F32.PACK_AB R9, R2, R6 ;  /* 0x000000060209723e */ /* 0x000fe200000010ff */
[C---:B------:R-:W-:Y:S02]  /*3c20*/  FADD.FTZ R2, -R243.reuse, R15 ;  /* 0x0000000ff3027221 */ /* 0x040fe40000010100 */
[----:B------:R-:W-:Y:S01]  /*3c30*/  F2FP.BF16.F32.PACK_AB R8, R8, R5 ;  /* 0x000000050808723e */ /* 0x000fe200000010ff */
[----:B------:R-:W-:Y:S01]  /*3c40*/  FADD.FTZ R15, -R243, R216 ;  /* 0x000000d8f30f7221 */ /* 0x000fe20000010100 */
[----:B------:R-:W-:Y:S02]  /*3c50*/  F2FP.BF16.F32.PACK_AB R10, R10, R7 ;  /* 0x000000070a0a723e */ /* 0x000fe400000010ff */
[----:B------:R-:W-:Y:S01]  /*3c60*/  MOV R216, R23 ;  /* 0x0000001700d87202 */ /* 0x000fe20000000f00 */
[----:B0-----:R-:W-:-:S04]  /*3c70*/  IMAD.WIDE.U32 R4, R4, 0x10, R194 ;  /* 0x0000001004047825 */ /* 0x001fc800078e00c2 */
[C---:B------:R-:W-:Y:S01]  /*3c80*/  FADD.FTZ R23, -R243.reuse, R225 ;  /* 0x000000e1f3177221 */ /* 0x040fe20000010100 */
[C---:B------:R-:W-:Y:S01]  /*3c90*/  FADD.FTZ R252, -R243.reuse, R19 ;  /* 0x00000013f3fc7221 */ /* 0x040fe20000010100 */
[----:B------:R-:W0:Y:S01]  /*3ca0*/  LDC.64 R224, c[0x0][0x2b8] ;  /* 0x0000ae00ffe07b82 */ /* 0x000e220000000a00 */
[C---:B------:R-:W-:Y:S01]  /*3cb0*/  FADD.FTZ R19, -R243.reuse, R214 ;  /* 0x000000d6f3137221 */ /* 0x040fe20000010100 */
[----:B------:R1:W-:Y:S01]  /*3cc0*/  STG.E.128 desc[UR4][R4.64], R8 ;  /* 0x0000000804007986 */ /* 0x0003e2000c101d04 */
[----:B------:R-:W-:Y:S01]  /*3cd0*/  MOV R214, R21 ;  /* 0x0000001500d67202 */ /* 0x000fe20000000f00 */
[C---:B------:R-:W-:Y:S01]  /*3ce0*/  FADD.FTZ R194, -R243.reuse, R221 ;  /* 0x000000ddf3c27221 */ /* 0x040fe20000010100 */
[C---:B------:R-:W-:Y:S01]  /*3cf0*/  FADD.FTZ R21, -R243.reuse, R213 ;  /* 0x000000d5f3157221 */ /* 0x040fe20000010100 */
[C---:B------:R-:W-:Y:S02]  /*3d00*/  FADD.FTZ R6, -R243.reuse, R207 ;  /* 0x000000cff3067221 */ /* 0x040fe40000010100 */
[C---:B------:R-:W-:Y:S01]  /*3d10*/  FMUL.FTZ R221, R242.reuse, R214 ;  /* 0x000000d6f2dd7220 */ /* 0x040fe20000410000 */
[C---:B------:R-:W-:Y:S01]  /*3d20*/  FMUL.FTZ R214, R242.reuse, R216 ;  /* 0x000000d8f2d67220 */ /* 0x040fe20000410000 */
[C---:B------:R-:W-:Y:S01]  /*3d30*/  FADD.FTZ R192, -R243.reuse, R220 ;  /* 0x000000dcf3c07221 */ /* 0x040fe20000010100 */
[C---:B------:R-:W-:Y:S01]  /*3d40*/  FMUL.FTZ R215, R242.reuse, R252 ;  /* 0x000000fcf2d77220 */ /* 0x040fe20000410000 */
[C---:B------:R-:W-:Y:S01]  /*3d50*/  FMUL.FTZ R2, R242.reuse, R2 ;  /* 0x00000002f2027220 */ /* 0x040fe20000410000 */
[C---:B-1----:R-:W-:Y:S01]  /*3d60*/  FADD.FTZ R5, -R243.reuse, R16 ;  /* 0x00000010f3057221 */ /* 0x042fe20000010100 */
[C---:B------:R-:W-:Y:S01]  /*3d70*/  FADD.FTZ R16, -R243.reuse, R212 ;  /* 0x000000d4f3107221 */ /* 0x040fe20000010100 */
[C---:B------:R-:W-:Y:S01]  /*3d80*/  FADD.FTZ R4, -R243.reuse, R18 ;  /* 0x00000012f3047221 */ /* 0x040fe20000010100 */
[----:B------:R-:W-:Y:S01]  /*3d90*/  MOV R212, R20 ;  /* 0x0000001400d47202 */ /* 0x000fe20000000f00 */
[C---:B------:R-:W-:Y:S01]  /*3da0*/  FADD.FTZ R18, -R243.reuse, R209 ;  /* 0x000000d1f3127221 */ /* 0x040fe20000010100 */
[C---:B------:R-:W-:Y:S01]  /*3db0*/  FADD.FTZ R20, -R243.reuse, R210 ;  /* 0x000000d2f3147221 */ /* 0x040fe20000010100 */
[C---:B------:R-:W-:Y:S01]  /*3dc0*/  FMUL.FTZ R4, R242.reuse, R4 ;  /* 0x00000004f2047220 */ /* 0x040fe20000410000 */
[C---:B------:R-:W-:Y:S01]  /*3dd0*/  FMUL.FTZ R5, R242.reuse, R5 ;  /* 0x00000005f2057220 */ /* 0x040fe20000410000 */
[C---:B------:R-:W-:Y:S01]  /*3de0*/  FMUL.FTZ R212, R242.reuse, R212 ;  /* 0x000000d4f2d47220 */ /* 0x040fe20000410000 */
[C---:B------:R-:W-:Y:S01]  /*3df0*/  FADD.FTZ R8, -R243.reuse, R206 ;  /* 0x000000cef3087221 */ /* 0x040fe20000010100 */
[C---:B------:R-:W-:Y:S01]  /*3e00*/  FADD.FTZ R9, -R243.reuse, R200 ;  /* 0x000000c8f3097221 */ /* 0x040fe20000010100 */
[C---:B------:R-:W-:Y:S01]  /*3e10*/  FADD.FTZ R10, -R243.reuse, R205 ;  /* 0x000000cdf30a7221 */ /* 0x040fe20000010100 */
[C---:B------:R-:W-:Y:S01]  /*3e20*/  FADD.FTZ R11, -R243.reuse, R201 ;  /* 0x000000c9f30b7221 */ /* 0x040fe20000010100 */
[C---:B------:R-:W-:Y:S01]  /*3e30*/  FMUL.FTZ R220, R242.reuse, R16 ;  /* 0x00000010f2dc7220 */ /* 0x040fe20000410000 */
[C---:B------:R-:W-:Y:S01]  /*3e40*/  FADD.FTZ R7, -R243.reuse, R203 ;  /* 0x000000cbf3077221 */ /* 0x040fe20000010100 */
[----:B------:R-:W-:Y:S01]  /*3e50*/  FADD.FTZ R12, -R243, R204 ;  /* 0x000000ccf30c7221 */ /* 0x000fe20000010100 */
[C---:B------:R-:W-:Y:S01]  /*3e60*/  FMUL.FTZ R216, R242.reuse, R18 ;  /* 0x00000012f2d87220 */ /* 0x040fe20000410000 */
[C---:B------:R-:W-:Y:S01]  /*3e70*/  FMUL.FTZ R16, R242.reuse, R20 ;  /* 0x00000014f2107220 */ /* 0x040fe20000410000 */
[----:B------:R-:W-:Y:S01]  /*3e80*/  FMUL.FTZ R17, R242, R21 ;  /* 0x00000015f2117220 */ /* 0x000fe20000410000 */
[----:B------:R-:W-:Y:S01]  /*3e90*/  FFMA.FTZ R4, R98, R4, R50 ;  /* 0x0000000462047223 */ /* 0x000fe20000010032 */
[----:B------:R-:W-:Y:S01]  /*3ea0*/  FFMA.FTZ R5, R99, R5, R51 ;  /* 0x0000000563057223 */ /* 0x000fe20000010033 */
[----:B------:R-:W-:Y:S01]  /*3eb0*/  FADD.FTZ R193, -R243, R222 ;  /* 0x000000def3c17221 */ /* 0x000fe20000010100 */
[----:B------:R-:W-:Y:S01]  /*3ec0*/  FMUL.FTZ R18, R242, R22 ;  /* 0x00000016f2127220 */ /* 0x000fe20000410000 */
[----:B------:R-:W-:Y:S01]  /*3ed0*/  FFMA.FTZ R21, R94, R212, R46 ;  /* 0x000000d45e157223 */ /* 0x000fe2000001002e */
[----:B------:R-:W-:Y:S01]  /*3ee0*/  FFMA.FTZ R20, R95, R214, R47 ;  /* 0x000000d65f147223 */ /* 0x000fe2000001002f */
[C---:B------:R-:W-:Y:S01]  /*3ef0*/  FMUL.FTZ R6, R242.reuse, R6 ;  /* 0x00000006f2067220 */ /* 0x040fe20000410000 */
[C---:B------:R-:W-:Y:S01]  /*3f00*/  FMUL.FTZ R8, R242.reuse, R8 ;  /* 0x00000008f2087220 */ /* 0x040fe20000410000 */
[C---:B------:R-:W-:Y:S01]  /*3f10*/  FMUL.FTZ R9, R242.reuse, R9 ;  /* 0x00000009f2097220 */ /* 0x040fe20000410000 */
[----:B------:R-:W-:Y:S01]  /*3f20*/  FMUL.FTZ R222, R242, R15 ;  /* 0x0000000ff2de7220 */ /* 0x000fe20000410000 */
[----:B------:R-:W-:Y:S01]  /*3f30*/  FFMA.FTZ R22, R96, R215, R48 ;  /* 0x000000d760167223 */ /* 0x000fe20000010030 */
[----:B------:R-:W-:Y:S01]  /*3f40*/  FFMA.FTZ R2, R97, R2, R49 ;  /* 0x0000000261027223 */ /* 0x000fe20000010031 */
[C---:B------:R-:W-:Y:S01]  /*3f50*/  FMUL.FTZ R10, R242.reuse, R10 ;  /* 0x0000000af20a7220 */ /* 0x040fe20000410000 */
[C---:B------:R-:W-:Y:S01]  /*3f60*/  FMUL.FTZ R11, R242.reuse, R11 ;  /* 0x0000000bf20b7220 */ /* 0x040fe20000410000 */
[C---:B------:R-:W-:Y:S01]  /*3f70*/  FMUL.FTZ R15, R242.reuse, R19 ;  /* 0x00000013f20f7220 */ /* 0x040fe20000410000 */
[C---:B------:R-:W-:Y:S01]  /*3f80*/  FMUL.FTZ R7, R242.reuse, R7 ;  /* 0x00000007f2077220 */ /* 0x040fe20000410000 */
[C---:B------:R-:W-:Y:S01]  /*3f90*/  FMUL.FTZ R12, R242.reuse, R12 ;  /* 0x0000000cf20c7220 */ /* 0x040fe20000410000 */
[----:B------:R-:W-:Y:S01]  /*3fa0*/  FMUL.FTZ R19, R242, R23 ;  /* 0x00000017f2137220 */ /* 0x000fe20000410000 */
[----:B------:R-:W-:Y:S01]  /*3fb0*/  F2FP.BF16.F32.PACK_AB R23, R5, R4 ;  /* 0x000000040517723e */ /* 0x000fe200000010ff */
[----:B------:R-:W-:Y:S01]  /*3fc0*/  FFMA.FTZ R4, R100, R6, R52 ;  /* 0x0000000664047223 */ /* 0x000fe20000010034 */
[----:B------:R-:W-:Y:S01]  /*3fd0*/  F2FP.BF16.F32.PACK_AB R21, R20, R21 ;  /* 0x000000151415723e */ /* 0x000fe200000010ff */
        /* <DEDUP_REMOVED lines=12> */
[----:B------:R-:W-:Y:S01]  /*40a0*/  IMAD.WIDE.U32 R10, R13, 0x10, R224 ;  /* 0x000000100d0a7825 */ /* 0x000fe200078e00e0 */
[----:B------:R-:W-:-:S03]  /*40b0*/  F2FP.BF16.F32.PACK_AB R7, R14, R12 ;  /* 0x0000000c0e07723e */ /* 0x000fc600000010ff */
[----:B------:R-:W-:Y:S01]  /*40c0*/  FFMA.FTZ R17, R114, R17, R66 ;  /* 0x0000001172117223 */ /* 0x000fe20000010042 */
[----:B------:R-:W-:Y:S01]  /*40d0*/  F2FP.BF16.F32.PACK_AB R4, R2, R4 ;  /* 0x000000040204723e */ /* 0x000fe200000010ff */
[----:B------:R-:W-:Y:S01]  /*40e0*/  FFMA.FTZ R18, R115, R18, R67 ;  /* 0x0000001273127223 */ /* 0x000fe20000010043 */
[----:B------:R-:W-:Y:S01]  /*40f0*/  STG.E.128 desc[UR4][R8.64], R20 ;  /* 0x0000001408007986 */ /* 0x000fe2000c101d04 */
[----:B------:R-:W-:-:S03]  /*4100*/  FFMA.FTZ R222, R108, R222, R60 ;  /* 0x000000de6cde7223 */ /* 0x000fc6000001003c */
[----:B------:R0:W-:Y:S01]  /*4110*/  STG.E.128 desc[UR4][R10.64], R4 ;  /* 0x000000040a007986 */ /* 0x0001e2000c101d04 */
[C---:B------:R-:W-:Y:S01]  /*4120*/  FADD.FTZ R195, -R243.reuse, R232 ;  /* 0x000000e8f3c37221 */ /* 0x040fe20000010100 */
[C---:B------:R-:W-:Y:S01]  /*4130*/  FADD.FTZ R196, -R243.reuse, R227 ;  /* 0x000000e3f3c47221 */ /* 0x040fe20000010100 */
[----:B------:R-:W-:Y:S01]  /*4140*/  FADD.FTZ R201, -R243, R230 ;  /* 0x000000e6f3c97221 */ /* 0x000fe20000010100 */
[----:B------:R-:W-:-:S04]  /*4150*/  IMAD.WIDE.U32 R2, R199, 0x10, R224 ;  /* 0x00000010c7027825 */ /* 0x000fc800078e00e0 */
[----:B------:R-:W-:Y:S01]  /*4160*/  FFMA.FTZ R199, R112, R15, R64 ;  /* 0x0000000f70c77223 */ /* 0x000fe20000010040 */
[----:B------:R-:W-:Y:S01]  /*4170*/  FFMA.FTZ R16, R113, R16, R65 ;  /* 0x0000001071107223 */ /* 0x000fe20000010041 */
[----:B------:R-:W-:Y:S01]  /*4180*/  FMUL.FTZ R192, R242, R192 ;  /* 0x000000c0f2c07220 */ /* 0x000fe20000410000 */
[----:B0-----:R-:W-:Y:S01]  /*4190*/  F2FP.BF16.F32.PACK_AB R7, R18, R17 ;  /* 0x000000111207723e */ /* 0x001fe200000010ff */
[----:B------:R-:W-:Y:S01]  /*41a0*/  FFMA.FTZ R17, R109, R220, R61 ;  /* 0x000000dc6d117223 */ /* 0x000fe2000001003d */
[----:B------:R-:W-:-:S04]  /*41b0*/  F2FP.BF16.F32.PACK_AB R9, R190, R189 ;  /* 0x000000bdbe09723e */ /* 0x000fc800000010ff */
[----:B------:R-:W-:Y:S01]  /*41c0*/  F2FP.BF16.F32.PACK_AB R4, R17, R222 ;  /* 0x000000de1104723e */ /* 0x000fe200000010ff */
[----:B------:R-:W-:Y:S02]  /*41d0*/  FFMA.FTZ R17, R117, R188, R69 ;  /* 0x000000bc75117223 */ /* 0x000fe40000010045 */
[----:B------:R-:W0:Y:S01]  /*41e0*/  LDC.64 R188, c[0x0][0x210] ;  /* 0x00008400ffbc7b82 */ /* 0x000e220000000a00 */
[C---:B------:R-:W-:Y:S01]  /*41f0*/  FMUL.FTZ R193, R242.reuse, R193 ;  /* 0x000000c1f2c17220 */ /* 0x040fe20000410000 */
[C---:B------:R-:W-:Y:S01]  /*4200*/  FMUL.FTZ R194, R242.reuse, R194 ;  /* 0x000000c2f2c27220 */ /* 0x040fe20000410000 */
        /* <DEDUP_REMOVED lines=49> */
[----:B------:R-:W-:Y:S01]  /*4520*/  LEA R190, P1, R234, UR10, 0x4 ;  /* 0x0000000aeabe7c11 */ /* 0x000fe2000f8220ff */
[----:B------:R-:W-:Y:S01]  /*4530*/  IMAD.WIDE.U32 R12, R208, 0x10, R224 ;  /* 0x00000010d00c7825 */ /* 0x000fe200078e00e0 */
[----:B------:R-:W-:-:S02]  /*4540*/  F2FP.BF16.F32.PACK_AB R5, R199, R218 ;  /* 0x000000dac705723e */ /* 0x000fc400000010ff */
[----:B------:R-:W-:Y:S01]  /*4550*/  F2FP.BF16.F32.PACK_AB R8, R17, R8 ;  /* 0x000000081108723e */ /* 0x000fe200000010ff */
[----:B------:R-:W-:Y:S01]  /*4560*/  IMAD.WIDE.U32 R14, R217, 0x10, R224 ;  /* 0x00000010d90e7825 */ /* 0x000fe200078e00e0 */
[----:B------:R-:W-:Y:S02]  /*4570*/  F2FP.BF16.F32.PACK_AB R19, R204, R19 ;  /* 0x00000013cc13723e */ /* 0x000fe400000010ff */
[----:B------:R-:W-:Y:S02]  /*4580*/  F2FP.BF16.F32.PACK_AB R17, R200, R197 ;  /* 0x000000c5c811723e */ /* 0x000fe400000010ff */
[----:B------:R-:W-:Y:S02]  /*4590*/  F2FP.BF16.F32.PACK_AB R22, R191, R22 ;  /* 0x00000016bf16723e */ /* 0x000fe400000010ff */
[----:B------:R-:W-:Y:S02]  /*45a0*/  F2FP.BF16.F32.PACK_AB R23, R194, R23 ;  /* 0x00000017c217723e */ /* 0x000fe400000010ff */
[----:B------:R-:W-:-:S02]  /*45b0*/  F2FP.BF16.F32.PACK_AB R21, R192, R21 ;  /* 0x00000015c015723e */ /* 0x000fc400000010ff */
[----:B------:R-:W-:Y:S02]  /*45c0*/  LEA.HI.X R191, R234, UR11, RZ, 0x4, P1 ;  /* 0x0000000beabf7c11 */ /* 0x000fe400088f24ff */
[----:B------:R-:W-:Y:S01]  /*45d0*/  F2FP.BF16.F32.PACK_AB R20, R193, R20 ;  /* 0x00000014c114723e */ /* 0x000fe200000010ff */
[----:B------:R2:W-:Y:S01]  /*45e0*/  STG.E.128 desc[UR4][R2.64], R4 ;  /* 0x0000000402007986 */ /* 0x0005e2000c101d04 */
[----:B0-----:R-:W-:-:S03]  /*45f0*/  LEA R0, R188, R0, 0x2 ;  /* 0x00000000bc007211 */ /* 0x001fc600078e10ff */
[----:B------:R2:W-:Y:S04]  /*4600*/  STG.E.128 desc[UR4][R12.64], R8 ;  /* 0x000000080c007986 */ /* 0x0005e8000c101d04 */
[----:B------:R2:W-:Y:S04]  /*4610*/  STG.E.128 desc[UR4][R14.64], R16 ;  /* 0x000000100e007986 */ /* 0x0005e8000c101d04 */
[----:B------:R2:W-:Y:S01]  /*4620*/  STG.E.128 desc[UR4][R190.64], R20 ;  /* 0x00000014be007986 */ /* 0x0005e2000c101d04 */
[----:B------:R-:W-:-:S13]  /*4630*/  ISETP.GE.AND P1, PT, R0, R189, PT ;  /* 0x000000bd0000720c */ /* 0x000fda0003f26270 */
[----:B------:R-:W-:Y:S05]  /*4640*/  @!P1 BRA `(.L_x_13394) ;  /* 0xffffffc000649947 */ /* 0x000fea000383ffff */
[----:B------:R-:W-:Y:S05]  /*4650*/  EXIT ;  /* 0x000000000000794d */ /* 0x000fea0003800000 */
.L_x_13393:
[----:B------:R-:W-:Y:S01]  /*4660*/  BSSY B0, `(.L_x_13395) ;  /* 0x0000008000007945 */ /* 0x000fe20003800000 */
[----:B------:R-:W-:Y:S02]  /*4670*/  MOV R252, R188 ;  /* 0x000000bc00fc7202 */ /* 0x000fe40000000f00 */
[----:B------:R-:W-:Y:S02]  /*4680*/  MOV R191, 0x1 ;  /* 0x0000000100bf7802 */ /* 0x000fe40000000f00 */
[----:B------:R-:W-:Y:S02]  /*4690*/  MOV R190, 0x1f ;  /* 0x0000001f00be7802 */ /* 0x000fe40000000f00 */
[----:B------:R-:W-:-:S07]  /*46a0*/  MOV R189, 0xffffffff ;  /* 0xffffffff00bd7802 */ /* 0x000fce0000000f00 */
[----:B------:R-:W-:Y:S05]  /*46b0*/  WARPSYNC.COLLECTIVE R189, `(.L_x_13396) ;  /* 0x00000000bd087348 */ /* 0x000fea0003c00000 */
[----:B------:R0:W1:Y:S02]  /*46c0*/  SHFL.BFLY P3, R189, R252, R191, R190 ;  /* 0x0c0000bffcbd7389 */ /* 0x00006400000600be */
[----:B01----:R-:W-:Y:S01]  /*46d0*/  ENDCOLLECTIVE ;  /* 0x000000000000791b */ /* 0x003fe20003800000 */
.L_x_13396:
[----:B------:R-:W-:Y:S05]  /*46e0*/  BSYNC B0 ;  /* 0x0000000000007941 */ /* 0x000fea0003800000 */
.L_x_13395:
        /* <DEDUP_REMOVED lines=9> */
.L_x_13397:
[----:B------:R-:W-:Y:S01]  /*4780*/  HFMA2.MMA R191, -RZ, RZ, 0, 2.384185791015625e-07 ;  /* 0x00000004ffbf7435 */ /* 0x000fe200000001ff */
[----:B------:R-:W-:Y:S01]  /*4790*/  FADD.FTZ R188, R188, R189 ;  /* 0x000000bdbcbc7221 */ /* 0x000fe20000010000 */
[----:B------:R-:W-:-:S04]  /*47a0*/  MOV R189, 0xffffffff ;  /* 0xffffffff00bd7802 */ /* 0x000fc80000000f00 */
[----:B------:R-:W-:-:S07]  /*47b0*/  MOV R252, R188 ;  /* 0x000000bc00fc7202 */ /* 0x000fce0000000f00 */
[----:B------:R-:W-:Y:S05]  /*47c0*/  WARPSYNC.COLLECTIVE R189, `(.L_x_13398) ;  /* 0x00000000bd087348 */ /* 0x000fea0003c00000 */
[----:B------:R0:W1:Y:S02]  /*47d0*/  SHFL.BFLY P3, R189, R252, R191, R190 ;  /* 0x0c0000bffcbd7389 */ /* 0x00006400000600be */
[----:B01----:R-:W-:Y:S01]  /*47e0*/  ENDCOLLECTIVE ;  /* 0x000000000000791b */ /* 0x003fe20003800000 */
.L_x_13398:
[----:B------:R-:W-:Y:S01]  /*47f0*/  HFMA2.MMA R191, -RZ, RZ, 0, 4.76837158203125e-07 ;  /* 0x00000008ffbf7435 */ /* 0x000fe200000001ff */
[----:B------:R-:W-:Y:S01]  /*4800*/  FADD.FTZ R188, R188, R189 ;  /* 0x000000bdbcbc7221 */ /* 0x000fe20000010000 */
[----:B------:R-:W-:-:S04]  /*4810*/  MOV R189, 0xffffffff ;  /* 0xffffffff00bd7802 */ /* 0x000fc80000000f00 */
[----:B------:R-:W-:-:S07]  /*4820*/  MOV R252, R188 ;  /* 0x000000bc00fc7202 */ /* 0x000fce0000000f00 */
[----:B------:R-:W-:Y:S05]  /*4830*/  WARPSYNC.COLLECTIVE R189, `(.L_x_13399) ;  /* 0x00000000bd087348 */ /* 0x000fea0003c00000 */
[----:B------:R0:W1:Y:S02]  /*4840*/  SHFL.BFLY P3, R189, R252, R191, R190 ;  /* 0x0c0000bffcbd7389 */ /* 0x00006400000600be */
[----:B01----:R-:W-:Y:S01]  /*4850*/  ENDCOLLECTIVE ;  /* 0x000000000000791b */ /* 0x003fe20003800000 */
.L_x_13399:
[----:B------:R-:W-:Y:S01]  /*4860*/  HFMA2.MMA R191, -RZ, RZ, 0, 9.5367431640625e-07 ;  /* 0x00000010ffbf7435 */ /* 0x000fe200000001ff */
[----:B------:R-:W-:Y:S01]  /*4870*/  FADD.FTZ R188, R188, R189 ;  /* 0x000000bdbcbc7221 */ /* 0x000fe20000010000 */
[----:B------:R-:W-:-:S04]  /*4880*/  MOV R189, 0xffffffff ;  /* 0xffffffff00bd7802 */ /* 0x000fc80000000f00 */
[----:B------:R-:W-:-:S07]  /*4890*/  MOV R252, R188 ;  /* 0x000000bc00fc7202 */ /* 0x000fce0000000f00 */
[----:B------:R-:W-:Y:S05]  /*48a0*/  WARPSYNC.COLLECTIVE R189, `(.L_x_13400) ;  /* 0x00000000bd087348 */ /* 0x000fea0003c00000 */
[----:B------:R0:W1:Y:S02]  /*48b0*/  SHFL.BFLY P3, R189, R252, R191, R190 ;  /* 0x0c0000bffcbd7389 */ /* 0x00006400000600be */
[----:B01----:R-:W-:Y:S01]  /*48c0*/  ENDCOLLECTIVE ;  /* 0x000000000000791b */ /* 0x003fe20003800000 */
.L_x_13400:
[----:B------:R-:W-:Y:S01]  /*48d0*/  HFMA2.MMA R191, -RZ, RZ, 0, 5.9604644775390625e-08 ;  /* 0x00000001ffbf7435 */ /* 0x000fe200000001ff */
        /* <DEDUP_REMOVED lines=130> */
[----:B------:R-:W-:Y:S02]  /*5100*/  MOV R189, 0xffffffff ;  /* 0xffffffff00bd7802 */ /* 0x000fe40000000f00 */
[----:B------:R-:W-:Y:S02]  /*5110*/  MOV R190, 0x1f ;  /* 0x0000001f00be7802 */ /* 0x000fe40000000f00 */
[----:B------:R-:W-:-:S07]  /*5120*/  MOV R252, R242 ;  /* 0x000000f200fc7202 */ /* 0x000fce0000000f00 */
[----:B------:R-:W-:Y:S05]  /*5130*/  WARPSYNC.COLLECTIVE R189, `(.L_x_13401) ;  /* 0x00000000bd087348 */ /* 0x000fea0003c00000 */
[----:B------:R0:W1:Y:S02]  /*5140*/  SHFL.BFLY P3, R189, R252, R191, R190 ;  /* 0x0c0000bffcbd7389 */ /* 0x00006400000600be */
[----:B01----:R-:W-:Y:S01]  /*5150*/  ENDCOLLECTIVE ;  /* 0x000000000000791b */ /* 0x003fe20003800000 */
.L_x_13401:
[----:B------:R-:W-:Y:S01]  /*5160*/  HFMA2.MMA R191, -RZ, RZ, 0, 1.1920928955078125e-07 ;  /* 0x00000002ffbf7435 */ /* 0x000fe200000001ff */
[----:B------:R-:W-:Y:S01]  /*5170*/  FADD.FTZ R242, R242, R189 ;  /* 0x000000bdf2f27221 */ /* 0x000fe20000010000 */
[----:B------:R-:W-:-:S04]  /*5180*/  MOV R189, 0xffffffff ;  /* 0xffffffff00bd7802 */ /* 0x000fc80000000f00 */
[----:B------:R-:W-:-:S07]  /*5190*/  MOV R252, R242 ;  /* 0x000000f200fc7202 */ /* 0x000fce0000000f00 */
[----:B------:R-:W-:Y:S05]  /*51a0*/  WARPSYNC.COLLECTIVE R189, `(.L_x_13402) ;  /* 0x00000000bd087348 */ /* 0x000fea0003c00000 */
[----:B------:R0:W1:Y:S02]  /*51b0*/  SHFL.BFLY P3, R189, R252, R191, R190 ;  /* 0x0c0000bffcbd7389 */ /* 0x00006400000600be */
[----:B01----:R-:W-:Y:S01]  /*51c0*/  ENDCOLLECTIVE ;  /* 0x000000000000791b */ /* 0x003fe20003800000 */
.L_x_13402:
[----:B------:R-:W-:Y:S01]  /*51d0*/  HFMA2.MMA R191, -RZ, RZ, 0, 2.384185791015625e-07 ;  /* 0x00000004ffbf7435 */ /* 0x000fe200000001ff */
[----:B------:R-:W-:Y:S01]  /*51e0*/  FADD.FTZ R242, R242, R189 ;  /* 0x000000bdf2f27221 */ /* 0x000fe20000010000 */
[----:B------:R-:W-:-:S04]  /*51f0*/  MOV R189, 0xffffffff ;  /* 0xffffffff00bd7802 */ /* 0x000fc80000000f00 */
[----:B------:R-:W-:-:S07]  /*5200*/  MOV R252, R242 ;  /* 0x000000f200fc7202 */ /* 0x000fce0000000f00 */
[----:B------:R-:W-:Y:S05]  /*5210*/  WARPSYNC.COLLECTIVE R189, `(.L_x_13403) ;  /* 0x00000000bd087348 */ /* 0x000fea0003c00000 */
[----:B------:R0:W1:Y:S02]  /*5220*/  SHFL.BFLY P3, R189, R252, R191, R190 ;  /* 0x0c0000bffcbd7389 */ /* 0x00006400000600be */
[----:B01----:R-:W-:Y:S01]  /*5230*/  ENDCOLLECTIVE ;  /* 0x000000000000791b */ /* 0x003fe20003800000 */
.L_x_13403:
[----:B------:R-:W-:Y:S01]  /*5240*/  HFMA2.MMA R191, -RZ, RZ, 0, 4.76837158203125e-07 ;  /* 0x00000008ffbf7435 */ /* 0x000fe200000001ff */
[----:B------:R-:W-:Y:S01]  /*5250*/  FADD.FTZ R242, R242, R189 ;  /* 0x000000bdf2f27221 */ /* 0x000fe20000010000 */
[----:B------:R-:W-:-:S04]  /*5260*/  MOV R189, 0xffffffff ;  /* 0xffffffff00bd7802 */ /* 0x000fc80000000f00 */
[----:B------:R-:W-:-:S07]  /*5270*/  MOV R252, R242 ;  /* 0x000000f200fc7202 */ /* 0x000fce0000000f00 */
[----:B------:R-:W-:Y:S05]  /*5280*/  WARPSYNC.COLLECTIVE R189, `(.L_x_13404) ;  /* 0x00000000bd087348 */ /* 0x000fea0003c00000 */
[----:B------:R0:W1:Y:S02]  /*5290*/  SHFL.BFLY P3, R189, R252, R191, R190 ;  /* 0x0c0000bffcbd7389 */ /* 0x00006400000600be */
[----:B01----:R-:W-:Y:S01]  /*52a0*/  ENDCOLLECTIVE ;  /* 0x000000000000791b */ /* 0x003fe20003800000 */
.L_x_13404:
[----:B------:R-:W-:Y:S01]  /*52b0*/  HFMA2.MMA R191, -RZ, RZ, 0, 9.5367431640625e-07 ;  /* 0x00000010ffbf7435 */ /* 0x000fe200000001ff */
[----:B------:R-:W-:Y:S01]  /*52c0*/  FADD.FTZ R242, R242, R189 ;  /* 0x000000bdf2f27221 */ /* 0x000fe20000010000 */
[----:B------:R-:W-:-:S04]  /*52d0*/  MOV R189, 0xffffffff ;  /* 0xffffffff00bd7802 */ /* 0x000fc80000000f00 */
[----:B------:R-:W-:-:S07]  /*52e0*/  MOV R252, R242 ;  /* 0x000000f200fc7202 */ /* 0x000fce0000000f00 */
[----:B------:R-:W-:Y:S05]  /*52f0*/  WARPSYNC.COLLECTIVE R189, `(.L_x_13405) ;  /* 0x00000000bd087348 */ /* 0x000fea0003c00000 */
[----:B------:R0:W1:Y:S02]  /*5300*/  SHFL.BFLY P3, R189, R252, R191, R190 ;  /* 0x0c0000bffcbd7389 */ /* 0x00006400000600be */
[----:B01----:R-:W-:Y:S01]  /*5310*/  ENDCOLLECTIVE ;  /* 0x000000000000791b */ /* 0x003fe20003800000 */
.L_x_13405:
[----:B------:R-:W-:Y:S05]  /*5320*/  BRA `(.L_x_13406) ;  /* 0xffffffe000647947 */ /* 0x000fea000383ffff */
.L_x_13407:
        /* <DEDUP_REMOVED lines=13> */
.L_x_58357:


//--------------------- .text._ZN10layer_norm13ln_fwd_kernelINS_13Kernel_traitsIf13__nv_bfloat16S2_S2_fjLj2048ELj1ELj4ELj1ELj16ENS_18Kernel_traits_baseILj2048EfS2_S2_S2_fjLj128EEEEELb0ELb1ELb1ELb0EEEvNS_9FwdParamsE --------------------------
	.section	.text._ZN10layer_norm13ln_fwd_kernelINS_13Kernel_traitsIf13__nv_bfloat16S2_S2_fjLj2048ELj1ELj4ELj1ELj16ENS_18Kernel_traits_baseILj2048EfS2_S2_S2_fjLj128EEEEELb0ELb1ELb1ELb0EEEvNS_9FwdParamsE,"ax",@progbits
	.align	128
        .global         _ZN10layer_norm13ln_fwd_kernelINS_13Kernel_traitsIf13__nv_bfloat16S2_S2_fjLj2048ELj1ELj4ELj1ELj16ENS_18Kernel_traits_baseILj2048EfS2_S2_S2_fjLj128EEEEELb0ELb1ELb1ELb0EEEvNS_9FwdParamsE
        .type           _ZN10layer_norm13ln_fwd_kernelINS_13Kernel_traitsIf13__nv_bfloat16S2_S2_fjLj2048ELj1ELj4ELj1ELj16ENS_18Kernel_traits_baseILj2048EfS2_S2_S2_fjLj128EEEEELb0ELb1ELb1ELb0EEEvNS_9FwdParamsE,@function
        .size           _ZN10layer_norm13ln_fwd_kernelINS_13Kernel_traitsIf13__nv_bfloat16S2_S2_fjLj2048ELj1ELj4ELj1ELj16ENS_18Kernel_traits_baseILj2048EfS2_S2_S2_fjLj128EEEEELb0ELb1ELb1ELb0EEEvNS_9FwdParamsE,(.L_x_58358 - _ZN10layer_norm13ln_fwd_kernelINS_13Kernel_traitsIf13__nv_bfloat16S2_S2_fjLj2048ELj1ELj4ELj1ELj16ENS_18Kernel_traits_baseILj2048EfS2_S2_S2_fjLj128EEEEELb0ELb1ELb1ELb0EEEvNS_9FwdParamsE)
        .other          _ZN10layer_norm13ln_fwd_kernelINS_13Kernel_traitsIf13__nv_bfloat16S2_S2_fjLj2048ELj1ELj4ELj1ELj16ENS_18Kernel_traits_baseILj2048EfS2_S2_S2_fjLj128EEEEELb0ELb1ELb1ELb0EEEvNS_9FwdParamsE,@"STO_CUDA_ENTRY STV_DEFAULT"
_ZN10layer_norm13ln_fwd_kernelINS_13Kernel_traitsIf13__nv_bfloat16S2_S2_fjLj2048ELj1ELj4ELj1ELj16ENS_18Kernel_traits_baseILj2048EfS2_S2_S2_fjLj128EEEEELb0ELb1ELb1ELb0EEEvNS_9FwdParamsE:
.text._ZN10layer_norm13ln_fwd_kernelINS_13Kernel_traitsIf13__nv_bfloat16S2_S2_fjLj2048ELj1ELj4ELj1ELj16ENS_18Kernel_traits_baseILj2048EfS2_S2_S2_fjLj128EEEEELb0ELb1ELb1ELb0EEEvNS_9FwdParamsE:
        /* <DEDUP_REMOVED lines=56> */
.L_x_13409:
[----:B------:R-:W-:Y:S05]  /*0380*/  BSYNC B0 ;  /* 0x0000000000007941 */ /* 0x000fea0003800000 */
.L_x_13408:
        /* <DEDUP_REMOVED lines=23> */
[----:B---3--:R1:W-:Y:S04]  /*0500*/  STL.64 [R1+0x10], R8 ;  /* 0x0000100801007387 */ /* 0x0083e80000100a00 */
[----:B------:R1:W-:Y:S04]  /*0510*/  STL.64 [R1+0x18], R10 ;  /* 0x0000180a01007387 */ /* 0x0003e80000100a00 */
[----:B--2---:R1:W-:Y:S04]  /*0520*/  STL.64 [R1+0x20], R16 ;  /* 0x0000201001007387 */ /* 0x0043e80000100a00 */
[----:B------:R1:W-:Y:S02]  /*0530*/  STL.64 [R1+0x28], R18 ;  /* 0x0000281201007387 */ /* 0x0003e40000100a00 */
.L_x_13411:
[----:B------:R-:W-:Y:S05]  /*0540*/  BSYNC B0 ;  /* 0x0000000000007941 */ /* 0x000fea0003800000 */
.L_x_13410:
[----:B------:R-:W-:Y:S04]  /*0550*/  BSSY B0, `(.L_x_13412) ;  /* 0x0000019000007945 */ /* 0x000fe80003800000 */
[----:B------:R-:W-:Y:S05]  /*0560*/  @!P5 BRA `(.L_x_13413) ;  /* 0x00000000005cd947 */ /* 0x000fea0003800000 */
[----:B------:R-:W-:Y:S01]  /*0570*/  ULDC.64 UR6, c[0x0][0x2c8] ;  /* 0x0000b20000067ab9 */ /* 0x000fe20000000a00 */
[----:B------:R-:W-:Y:S01]  /*0580*/  ULDC.64 UR8, c[0x0][0x278] ;  /* 0x00009e0000087ab9 */ /* 0x000fe20000000a00 */
[----:B------:R-:W-:Y:S01]  /*0590*/  ISETP.NE.U32.AND P1, PT, RZ, UR6, PT ;  /* 0x00000006ff007c0c */ /* 0x000fe2000bf25070 */
[----:B01----:R-:W0:Y:S01]  /*05a0*/  LDC.64 R10, c[0x0][0x260] ;  /* 0x00009800ff0a7b82 */ /* 0x003e220000000a00 */
        /* <DEDUP_REMOVED lines=12> */
[----:B------:R-:W3:Y:S04]  /*0670*/  LDG.E.128 R16, desc[UR4][R8.64+0x10] ;  /* 0x0000100408107981 */ /* 0x000ee8000c1e1d00 */
[----:B------:R2:W5:Y:S04]  /*0680*/  LDG.E.128 R60, desc[UR4][R10.64] ;  /* 0x000000040a3c7981 */ /* 0x000568000c1e1d00 */
[----:B------:R2:W5:Y:S04]  /*0690*/  LDG.E.128 R64, desc[UR4][R10.64+0x10] ;  /* 0x000010040a407981 */ /* 0x000568000c1e1d00 */
[----:B------:R2:W5:Y:S01]  /*06a0*/  LDG.E.128 R248, desc[UR4][R8.64] ;  /* 0x0000000408f87981 */ /* 0x000562000c1e1d00 */
[----:B------:R-:W-:-:S03]  /*06b0*/  IADD3 R5, R5, 0x20, RZ ;  /* 0x0000002005057810 */ /* 0x000fc60007ffe0ff */
[----:B---3--:R2:W-:Y:S04]  /*06c0*/  STL.64 [R1], R16 ;  /* 0x0000001001007387 */ /* 0x0085e80000100a00 */
[----:B------:R2:W-:Y:S02]  /*06d0*/  STL.64 [R1+0x8], R18 ;  /* 0x0000081201007387 */ /* 0x0005e40000100a00 */
.L_x_13413:
[----:B------:R-:W-:Y:S05]  /*06e0*/  BSYNC B0 ;  /* 0x0000000000007941 */ /* 0x000fea0003800000 */
.L_x_13412:
        /* <DEDUP_REMOVED lines=23> */
.L_x_13415:
[----:B------:R-:W-:Y:S05]  /*0860*/  BSYNC B0 ;  /* 0x0000000000007941 */ /* 0x000fea0003800000 */
.L_x_13414:
        /* <DEDUP_REMOVED lines=23> */
.L_x_13417:
[----:B------:R-:W-:Y:S05]  /*09e0*/  BSYNC B0 ;  /* 0x0000000000007941 */ /* 0x000fea0003800000 */
.L_x_13416:
        /* <DEDUP_REMOVED lines=26> */
.L_x_13419:
[----:B------:R-:W-:Y:S05]  /*0b90*/  BSYNC B0 ;  /* 0x0000000000007941 */ /* 0x000fea0003800000 */
.L_x_13418:
        /* <DEDUP_REMOVED lines=28> */
.L_x_13421:
[----:B------:R-:W-:Y:S05]  /*0d60*/  BSYNC B0 ;  /* 0x0000000000007941 */ /* 0x000fea0003800000 */
.L_x_13420:
        /* <DEDUP_REMOVED lines=25> */
.L_x_13423:
[----:B------:R-:W-:Y:S05]  /*0f00*/  BSYNC B0 ;  /* 0x0000000000007941 */ /* 0x000fea0003800000 */
.L_x_13422:
[----:B------:R-:W-:Y:S02]  /*0f10*/  ULDC UR6, c[0x0][0x214] ;  /* 0x0000850000067ab9 */ /* 0x000fe40000000800 */
[----:B------:R-:W-:-:S13]  /*0f20*/  ISETP.GE.AND P1, PT, R0, UR6, PT ;  /* 0x0000000600007c0c */ /* 0x000fda000bf26270 */
[----:B------:R-:W-:Y:S05]  /*0f30*/  @P1 EXIT ;  /* 0x000000000000194d */ /* 0x000fea0003800000 */
[----:B------:R-:W-:Y:S01]  /*0f40*/  ULDC.U8 UR6, c[0x0][0x2a0] ;  /* 0x0000a80000067ab9 */ /* 0x000fe20000000000 */
[----:B------:R-:W-:Y:S01]  /*0f50*/  ULDC UR8, c[0x0][0x29c] ;  /* 0x0000a70000087ab9 */ /* 0x000fe20000000800 */
[----:B------:R-:W-:Y:S01]  /*0f60*/  UISETP.NE.AND UP0, UPT, UR6, URZ, UPT ;  /* 0x0000003f0600728c */ /* 0x000fe2000bf05270 */
[----:B------:R-:W-:Y:S02]  /*0f70*/  ULDC UR9, c[0x0][0x2d8] ;  /* 0x0000b60000097ab9 */ /* 0x000fe40000000800 */
[----:B------:R-:W-:-:S08]  /*0f80*/  ULDC.64 UR6, c[0x0][0x230] ;  /* 0x00008c0000067ab9 */ /* 0x000fd00000000a00 */
.L_x_13649:
[----:B------:R-:W0:Y:S08]  /*0f90*/  LDC.64 R148, c[0x0][0x280] ;  /* 0x0000a000ff947b82 */ /* 0x000e300000000a00 */
[----:B------:R-:W1:Y:S01]  /*0fa0*/  LDC R252, c[0x0][0x218] ;  /* 0x00008600fffc7b82 */ /* 0x000e620000000800 */
[----:B0-----:R-:W-:-:S05]  /*0fb0*/  IMAD.WIDE R148, R0, 0x4, R148 ;  /* 0x0000000400947825 */ /* 0x001fca00078e0294 */
[----:B------:R0:W2:Y:S02]  /*0fc0*/  LDG.E R185, desc[UR4][R148.64] ;  /* 0x0000000494b97981 */ /* 0x0000a4000c1e1900 */
[----:B0-----:R-:W0:Y:S01]  /*0fd0*/  LDC.64 R148, c[0x0][0x288] ;  /* 0x0000a200ff947b82 */ /* 0x001e220000000a00 */
[----:B------:R-:W3:Y:S01]  /*0fe0*/  S2R R151, SR_TID.X ;  /* 0x0000000000977919 */ /* 0x000ee20000002100 */
[----:B0-----:R-:W-:-:S05]  /*0ff0*/  IMAD.WIDE R148, R0, 0x4, R148 ;  /* 0x0000000400947825 */ /* 0x001fca00078e0294 */
[----:B-----5:R1:W5:Y:S01]  /*1000*/  LDG.E R198, desc[UR4][R148.64] ;  /* 0x0000000494c67981 */ /* 0x020362000c1e1900 */
[----:B------:R-:W-:Y:S01]  /*1010*/  HFMA2.MMA R197, -RZ, RZ, 0, 0 ;  /* 0x00000000ffc57435 */ /* 0x000fe200000001ff */
[----:B------:R-:W-:Y:S01]  /*1020*/  BSSY B0, `(.L_x_13424) ;  /* 0x0000094000007945 */ /* 0x000fe20003800000 */
[----:B------:R-:W-:Y:S01]  /*1030*/  SHF.R.S32.HI R199, RZ, 0x1f, R0 ;  /* 0x0000001fffc77819 */ /* 0x000fe20000011400 */
[----:B-1----:R-:W-:-:S05]  /*1040*/  IMAD R149, R0, R252, RZ ;  /* 0x000000fc00957224 */ /* 0x002fca00078e02ff */
[----:B------:R-:W-:-:S04]  /*1050*/  SHF.R.S32.HI R148, RZ, 0x1f, R149 ;  /* 0x0000001fff947819 */ /* 0x000fc80000011495 */
[----:B------:R-:W-:-:S04]  /*1060*/  LEA.HI R149, R148, R149, RZ, 0x3 ;  /* 0x0000009594957211 */ /* 0x000fc800078f18ff */
[----:B------:R-:W-:Y:S02]  /*1070*/  LEA.HI.SX32 R196, R149, R2, 0x1d ;  /* 0x0000000295c47211 */ /* 0x000fe400078feaff */
[----:B--2---:R-:W-:-:S13]  /*1080*/  ISETP.GE.AND P1, PT, R185, 0x1, PT ;  /* 0x00000001b900780c */ /* 0x004fda0003f26270 */
[----:B------:R-:W-:Y:S02]  /*1090*/  @P1 IADD3 R148, R185, -0x1, RZ ;  /* 0xffffffffb9941810 */ /* 0x000fe40007ffe0ff */
[----:B---3--:R-:W-:-:S03]  /*10a0*/  @P1 LOP3.LUT R2, R151, 0x1f, RZ, 0xc0, !PT ;  /* 0x0000001f97021812 */ /* 0x008fc600078ec0ff */
[----:B------:R-:W-:-:S05]  /*10b0*/  @P1 IMAD R148, R148, R252, RZ ;  /* 0x000000fc94941224 */ /* 0x000fca00078e02ff */
[----:B------:R-:W-:-:S04]  /*10c0*/  @P1 SHF.R.S32.HI R150, RZ, 0x1f, R148 ;  /* 0x0000001fff961819 */ /* 0x000fc80000011494 */
[----:B------:R-:W-:-:S04]  /*10d0*/  @P1 LEA.HI R148, R150, R148, RZ, 0x3 ;  /* 0x0000009496941211 */ /* 0x000fc800078f18ff */
[----:B------:R-:W-:Y:S01]  /*10e0*/  @P1 LEA.HI.SX32 R197, R148, R2, 0x1d ;  /* 0x0000000294c51211 */ /* 0x000fe200078feaff */
[----:B------:R-:W-:Y:S06]  /*10f0*/  @!P0 BRA `(.L_x_13425) ;  /* 0x0000000800188947 */ /* 0x000fec0003800000 */
[----:B----4-:R-:W0:Y:S01]  /*1100*/  @P1 LDC.64 R6, c[0x0][0x220] ;  /* 0x00008800ff061b82 */ /* 0x010e220000000a00 */
        /* <DEDUP_REMOVED lines=14> */
.L_x_13427:
[----:B------:R-:W2:Y:S01]  /*11f0*/  LDL R6, [R1+0x30] ;  /* 0x0000300001067983 */ /* 0x000ea20000100800 */
[----:B-----5:R-:W-:-:S05]  /*1200*/  SHF.L.U32 R5, R140, 0x10, RZ ;  /* 0x000000108c057819 */ /* 0x020fca00000006ff */
[----:B------:R-:W-:-:S04]  /*1210*/  FMUL.FTZ R5, R5, UR8 ;  /* 0x0000000805057c20 */ /* 0x000fc80008410000 */
[----:B--2---:R-:W-:Y:S01]  /*1220*/  FMUL.FTZ R5, R6, R5 ;  /* 0x0000000506057220 */ /* 0x004fe20000410000 */
[----:B------:R-:W-:-:S05]  /*1230*/  @P2 SHF.L.U32 R6, R144, 0x10, RZ ;  /* 0x0000001090062819 */ /* 0x000fca00000006ff */
[----:B------:R-:W-:-:S07]  /*1240*/  @P2 FADD.FTZ R5, R6, R5 ;  /* 0x0000000506052221 */ /* 0x000fce0000010000 */
.L_x_13428:
[----:B------:R-:W-:Y:S05]  /*1250*/  BSYNC B1 ;  /* 0x0000000000017941 */ /* 0x000fea0003800000 */
.L_x_13426:
[----:B------:R-:W-:Y:S04]  /*1260*/  BSSY B1, `(.L_x_13429) ;  /* 0x000000f000017945 */ /* 0x000fe80003800000 */
[----:B------:R-:W-:Y:S05]  /*1270*/  @P3 BRA `(.L_x_13430) ;  /* 0x0000000000143947 */ /* 0x000fea0003800000 */
[----:B------:R-:W-:Y:S01]  /*1280*/  HFMA2.MMA R6, -RZ, RZ, 0, 0 ;  /* 0x00000000ff067435 */ /* 0x000fe200000001ff */
[----:B------:R-:W-:Y:S10]  /*1290*/  @!P2 BRA `(.L_x_13431) ;  /* 0x00000000002ca947 */ /* 0x000ff40003800000 */
[----:B-----5:R-:W-:-:S04]  /*12a0*/  PRMT R6, R144, 0x7632, R6 ;  /* 0x0000763290067816 */ /* 0x020fc80000000006 */
[----:B------:R-:W-:Y:S01]  /*12b0*/  SHF.L.U32 R6, R6, 0x10, RZ ;  /* 0x0000001006067819 */ /* 0x000fe200000006ff */
[----:B------:R-:W-:Y:S06]  /*12c0*/  BRA `(.L_x_13431) ;  /* 0x0000000000207947 */ /* 0x000fec0003800000 */
.L_x_13430:
[----:B------:R-:W2:Y:S01]  /*12d0*/  LDL R8, [R1+0x34] ;  /* 0x0000340001087983 */ /* 0x000ea20000100800 */
[----:B-----5:R-:W-:Y:S02]  /*12e0*/  PRMT R6, R140, 0x7632, R6 ;  /* 0x000076328c067816 */ /* 0x020fe40000000006 */
[----:B------:R-:W-:Y:S02]  /*12f0*/  @P2 PRMT R7, R144, 0x7632, R7 ;  /* 0x0000763290072816 */ /* 0x000fe40000000007 */
[----:B------:R-:W-:Y:S02]  /*1300*/  SHF.L.U32 R6, R6, 0x10, RZ ;  /* 0x0000001006067819 */ /* 0x000fe400000006ff */
[----:B------:R-:W-:-:S03]  /*1310*/  @P2 SHF.L.U32 R7, R7, 0x10, RZ ;  /* 0x0000001007072819 */ /* 0x000fc600000006ff */
[----:B------:R-:W-:-:S04]  /*1320*/  FMUL.FTZ R6, R6, UR8 ;  /* 0x0000000806067c20 */ /* 0x000fc80008410000 */
[----:B--2---:R-:W-:-:S04]  /*1330*/  FMUL.FTZ R6, R8, R6 ;  /* 0x0000000608067220 */ /* 0x004fc80000410000 */
[----:B------:R-:W-:-:S07]  /*1340*/  @P2 FADD.FTZ R6, R7, R6 ;  /* 0x0000000607062221 */ /* 0x000fce0000010000 */
.L_x_13431:
[----:B------:R-:W-:Y:S05]  /*1350*/  BSYNC B1 ;  /* 0x0000000000017941 */ /* 0x000fea0003800000 */
.L_x_13429:
[----:B------:R-:W-:Y:S04]  /*1360*/  BSSY B1, `(.L_x_13432) ;  /* 0x000000c000017945 */ /* 0x000fe80003800000 */
[----:B------:R-:W-:Y:S05]  /*1370*/  @P3 BRA `(.L_x_13433) ;  /* 0x0000000000103947 */ /* 0x000fea0003800000 */
[----:B------:R-:W-:Y:S01]  /*1380*/  MOV R7, RZ ;  /* 0x000000ff00077202 */ /* 0x000fe20000000f00 */
[----:B------:R-:W-:Y:S06]  /*1390*/  @!P2 BRA `(.L_x_13434) ;  /* 0x000000000020a947 */ /* 0x000fec0003800000 */
[----:B-----5:R-:W-:Y:S01]  /*13a0*/  SHF.L.U32 R7, R145, 0x10, RZ ;  /* 0x0000001091077819 */ /* 0x020fe200000006ff */
[----:B------:R-:W-:Y:S06]  /*13b0*/  BRA `(.L_x_13434) ;  /* 0x0000000000187947 */ /* 0x000fec0003800000 */
.L_x_13433:
[----:B------:R-:W2:Y:S01]  /*13c0*/  LDL R8, [R1+0x38] ;  /* 0x0000380001087983 */ /* 0x000ea20000100800 */
[----:B-----5:R-:W-:-:S05]  /*13d0*/  SHF.L.U32 R7, R141, 0x10, RZ ;  /* 0x000000108d077819 */ /* 0x020fca00000006ff */
[----:B------:R-:W-:-:S04]  /*13e0*/  FMUL.FTZ R7, R7, UR8 ;  /* 0x0000000807077c20 */ /* 0x000fc80008410000 */
[----:B--2---:R-:W-:Y:S01]  /*13f0*/  FMUL.FTZ R7, R8, R7 ;  /* 0x0000000708077220 */ /* 0x004fe20000410000 */
[----:B------:R-:W-:-:S05]  /*1400*/  @P2 SHF.L.U32 R8, R145, 0x10, RZ ;  /* 0x0000001091082819 */ /* 0x000fca00000006ff */
[----:B------:R-:W-:-:S07]  /*1410*/  @P2 FADD.FTZ R7, R8, R7 ;  /* 0x0000000708072221 */ /* 0x000fce0000010000 */
.L_x_13434:
[----:B------:R-:W-:Y:S05]  /*1420*/  BSYNC B1 ;  /* 0x0000000000017941 */ /* 0x000fea0003800000 */
.L_x_13432:
[----:B------:R-:W-:Y:S04]  /*1430*/  BSSY B1, `(.L_x_13435) ;  /* 0x000000f000017945 */ /* 0x000fe80003800000 */
[----:B------:R-:W-:Y:S05]  /*1440*/  @P3 BRA `(.L_x_13436) ;  /* 0x0000000000143947 */ /* 0x000fea0003800000 */
[----:B------:R-:W-:Y:S01]  /*1450*/  HFMA2.MMA R8, -RZ, RZ, 0, 0 ;  /* 0x00000000ff087435 */ /* 0x000fe200000001ff */
[----:B------:R-:W-:Y:S10]  /*1460*/  @!P2 BRA `(.L_x_13437) ;  /* 0x00000000002ca947 */ /* 0x000ff40003800000 */
[----:B-----5:R-:W-:-:S04]  /*1470*/  PRMT R8, R145, 0x7632, R8 ;  /* 0x0000763291087816 */ /* 0x020fc80000000008 */
[----:B------:R-:W-:Y:S01]  /*1480*/  SHF.L.U32 R8, R8, 0x10, RZ ;  /* 0x0000001008087819 */ /* 0x000fe200000006ff */
[----:B------:R-:W-:Y:S06]  /*1490*/  BRA `(.L_x_13437) ;  /* 0x0000000000207947 */ /* 0x000fec0003800000 */
.L_x_13436:
        /* <DEDUP_REMOVED lines=8> */
.L_x_13437:
[----:B------:R-:W-:Y:S05]  /*1520*/  BSYNC B1 ;  /* 0x0000000000017941 */ /* 0x000fea0003800000 */
.L_x_13435:
[----:B------:R-:W-:Y:S04]  /*1530*/  BSSY B1, `(.L_x_13438) ;  /* 0x000000c000017945 */ /* 0x000fe80003800000 */
[----:B------:R-:W-:Y:S05]  /*1540*/  @P3 BRA `(.L_x_13439) ;  /* 0x0000000000103947 */ /* 0x000fea0003800000 */
[----:B------:R-:W-:Y:S01]  /*1550*/  MOV R9, RZ ;  /* 0x000000ff00097202 */ /* 0x000fe20000000f00 */
[----:B------:R-:W-:Y:S06]  /*1560*/  @!P2 BRA `(.L_x_13440) ;  /* 0x000000000020a947 */ /* 0x000fec0003800000 */
[----:B-----5:R-:W-:Y:S01]  /*1570*/  SHF.L.U32 R9, R146, 0x10, RZ ;  /* 0x0000001092097819 */ /* 0x020fe200000006ff */
[----:B------:R-:W-:Y:S06]  /*1580*/  BRA `(.L_x_13440) ;  /* 0x0000000000187947 */ /* 0x000fec0003800000 */
.L_x_13439:
[----:B------:R-:W2:Y:S01]  /*1590*/  LDL R10, [R1+0x40] ;  /* 0x00004000010a7983 */ /* 0x000ea20000100800 */
[----:B-----5:R-:W-:-:S05]  /*15a0*/  SHF.L.U32 R9, R142, 0x10, RZ ;  /* 0x000000108e097819 */ /* 0x020fca00000006ff */
[----:B------:R-:W-:-:S04]  /*15b0*/  FMUL.FTZ R9, R9, UR8 ;  /* 0x0000000809097c20 */ /* 0x000fc80008410000 */
[----:B--2---:R-:W-:Y:S01]  /*15c0*/  FMUL.FTZ R9, R10, R9 ;  /* 0x000000090a097220 */ /* 0x004fe20000410000 */
[----:B------:R-:W-:-:S05]  /*15d0*/  @P2 SHF.L.U32 R10, R146, 0x10, RZ ;  /* 0x00000010920a2819 */ /* 0x000fca00000006ff */
[----:B------:R-:W-:-:S07]  /*15e0*/  @P2 FADD.FTZ R9, R10, R9 ;  /* 0x000000090a092221 */ /* 0x000fce0000010000 */
.L_x_13440:
[----:B------:R-:W-:Y:S05]  /*15f0*/  BSYNC B1 ;  /* 0x0000000000017941 */ /* 0x000fea0003800000 */
.L_x_13438:
[----:B------:R-:W-:Y:S04]  /*1600*/  BSSY B1, `(.L_x_13441) ;  /* 0x000000f000017945 */ /* 0x000fe80003800000 */
[----:B------:R-:W-:Y:S05]  /*1610*/  @P3 BRA `(.L_x_13442) ;  /* 0x0000000000143947 */ /* 0x000fea0003800000 */
[----:B------:R-:W-:Y:S01]  /*1620*/  HFMA2.MMA R10, -RZ, RZ, 0, 0 ;  /* 0x00000000ff0a7435 */ /* 0x000fe200000001ff */
[----:B------:R-:W-:Y:S10]  /*1630*/  @!P2 BRA `(.L_x_13443) ;  /* 0x00000000002ca947 */ /* 0x000ff40003800000 */
[----:B-----5:R-:W-:-:S04]  /*1640*/  PRMT R10, R146, 0x7632, R10 ;  /* 0x00007632920a7816 */ /* 0x020fc8000000000a */
[----:B------:R-:W-:Y:S01]  /*1650*/  SHF.L.U32 R10, R10, 0x10, RZ ;  /* 0x000000100a0a7819 */ /* 0x000fe200000006ff */
[----:B------:R-:W-:Y:S06]  /*1660*/  BRA `(.L_x_13443) ;  /* 0x0000000000207947 */ /* 0x000fec0003800000 */
.L_x_13442:
        /* <DEDUP_REMOVED lines=8> */
.L_x_13443:
[----:B------:R-:W-:Y:S05]  /*16f0*/  BSYNC B1 ;  /* 0x0000000000017941 */ /* 0x000fea0003800000 */
.L_x_13441:
[----:B------:R-:W-:Y:S04]  /*1700*/  BSSY B1, `(.L_x_13444) ;  /* 0x000000c000017945 */ /* 0x000fe80003800000 */
[----:B------:R-:W-:Y:S05]  /*1710*/  @P3 BRA `(.L_x_13445) ;  /* 0x0000000000103947 */ /* 0x000fea0003800000 */
[----:B------:R-:W-:Y:S01]  /*1720*/  MOV R11, RZ ;  /* 0x000000ff000b7202 */ /* 0x000fe20000000f00 */
[----:B------:R-:W-:Y:S06]  /*1730*/  @!P2 BRA `(.L_x_13446) ;  /* 0x000000000020a947 */ /* 0x000fec0003800000 */
[----:B-----5:R-:W-:Y:S01]  /*1740*/  SHF.L.U32 R11, R147, 0x10, RZ ;  /* 0x00000010930b7819 */ /* 0x020fe200000006ff */
[----:B------:R-:W-:Y:S06]  /*1750*/  BRA `(.L_x_13446) ;  /* 0x0000000000187947 */ /* 0x000fec0003800000 */
.L_x_13445:
[----:B------:R-:W2:Y:S01]  /*1760*/  LDL R12, [R1+0x48] ;  /* 0x00004800010c7983 */ /* 0x000ea20000100800 */
[----:B-----5:R-:W-:-:S05]  /*1770*/  SHF.L.U32 R11, R143, 0x10, RZ ;  /* 0x000000108f0b7819 */ /* 0x020fca00000006ff */
[----:B------:R-:W-:-:S04]  /*1780*/  FMUL.FTZ R11, R11, UR8 ;  /* 0x000000080b0b7c20 */ /* 0x000fc80008410000 */
[----:B--2---:R-:W-:Y:S01]  /*1790*/  FMUL.FTZ R11, R12, R11 ;  /* 0x0000000b0c0b7220 */ /* 0x004fe20000410000 */
[----:B------:R-:W-:-:S05]  /*17a0*/  @P2 SHF.L.U32 R12, R147, 0x10, RZ ;  /* 0x00000010930c2819 */ /* 0x000fca00000006ff */
[----:B------:R-:W-:-:S07]  /*17b0*/  @P2 FADD.FTZ R11, R12, R11 ;  /* 0x0000000b0c0b2221 */ /* 0x000fce0000010000 */
.L_x_13446:
[----:B------:R-:W-:Y:S05]  /*17c0*/  BSYNC B1 ;  /* 0x0000000000017941 */ /* 0x000fea0003800000 */
.L_x_13444:
[----:B------:R-:W-:Y:S04]  /*17d0*/  BSSY B1, `(.L_x_13447) ;  /* 0x000000f000017945 */ /* 0x000fe80003800000 */
[----:B------:R-:W-:Y:S05]  /*17e0*/  @P3 BRA `(.L_x_13448) ;  /* 0x0000000000143947 */ /* 0x000fea0003800000 */
[----:B------:R-:W-:Y:S01]  /*17f0*/  HFMA2.MMA R12, -RZ, RZ, 0, 0 ;  /* 0x00000000ff0c7435 */ /* 0x000fe200000001ff */
[----:B------:R-:W-:Y:S10]  /*1800*/  @!P2 BRA `(.L_x_13449) ;  /* 0x00000000002ca947 */ /* 0x000ff40003800000 */
[----:B-----5:R-:W-:-:S04]  /*1810*/  PRMT R12, R147, 0x7632, R12 ;  /* 0x00007632930c7816 */ /* 0x020fc8000000000c */
[----:B------:R-:W-:Y:S01]  /*1820*/  SHF.L.U32 R12, R12, 0x10, RZ ;  /* 0x000000100c0c7819 */ /* 0x000fe200000006ff */
[----:B------:R-:W-:Y:S06]  /*1830*/  BRA `(.L_x_13449) ;  /* 0x0000000000207947 */ /* 0x000fec0003800000 */
.L_x_13448:
        /* <DEDUP_REMOVED lines=8> */
.L_x_13449:
[----:B------:R-:W-:Y:S05]  /*18c0*/  BSYNC B1 ;  /* 0x0000000000017941 */ /* 0x000fea0003800000 */
.L_x_13447:
        /* <DEDUP_REMOVED lines=9> */
.L_x_13425:
[----:B------:R-:W-:Y:S05]  /*1960*/  BSYNC B0 ;  /* 0x0000000000007941 */ /* 0x000fea0003800000 */
.L_x_13424:
[----:B------:R-:W-:Y:S01]  /*1970*/  LOP3.LUT P2, RZ, R4, 0x200, RZ, 0xc0, !PT ;  /* 0x0000020004ff7812 */ /* 0x000fe2000784c0ff */
[----:B------:R-:W-:-:S12]  /*1980*/  BSSY B0, `(.L_x_13450) ;  /* 0x0000088000007945 */ /* 0x000fd80003800000 */
[----:B------:R-:W-:Y:S05]  /*1990*/  @!P2 BRA `(.L_x_13451) ;  /* 0x000000080018a947 */ /* 0x000fea0003800000 */
[----:B------:R-:W1:Y:S01]  /*19a0*/  @P1 LDC.64 R14, c[0x0][0x220] ;  /* 0x00008800ff0e1b82 */ /* 0x000e620000000a00 */
[----:B------:R-:W-:-:S04]  /*19b0*/  ISETP.NE.U32.AND P2, PT, RZ, UR6, PT ;  /* 0x00000006ff007c0c */ /* 0x000fc8000bf45070 */
[----:B------:R-:W-:Y:S01]  /*19c0*/  ISETP.NE.AND.EX P2, PT, RZ, UR7, PT, P2 ;  /* 0x00000007ff007c0c */ /* 0x000fe2000bf45320 */
[----:B-1----:R-:W-:-:S05]  /*19d0*/  @P1 IMAD.WIDE.U32 R14, R197, 0x10, R14 ;  /* 0x00000010c50e1825 */ /* 0x002fca00078e000e */
[----:B-----5:R1:W5:Y:S07]  /*19e0*/  @P1 LDG.E.128 R140, desc[UR4][R14.64] ;  /* 0x000000040e8c1981 */ /* 0x02036e000c1e1d00 */
[----:B-1----:R-:W1:Y:S02]  /*19f0*/  @P2 LDC.64 R14, c[0x0][0x230] ;  /* 0x00008c00ff0e2b82 */ /* 0x002e640000000a00 */
[----:B-1----:R-:W-:-:S05]  /*1a00*/  @P2 IMAD.WIDE.U32 R14, R196, 0x10, R14 ;  /* 0x00000010c40e2825 */ /* 0x002fca00078e000e */
[----:B------:R1:W5:Y:S01]  /*1a10*/  @P2 LDG.E.128 R144, desc[UR4][R14.64] ;  /* 0x000000040e902981 */ /* 0x000362000c1e1d00 */
[----:B------:R-:W-:Y:S01]  /*1a20*/  ISETP.GT.AND P3, PT, R185, RZ, PT ;  /* 0x000000ffb900720c */ /* 0x000fe20003f64270 */
[----:B------:R-:W-:-:S12]  /*1a30*/  BSSY B1, `(.L_x_13452) ;  /* 0x000000c000017945 */ /* 0x000fd80003800000 */
[----:B-1----:R-:W-:Y:S05]  /*1a40*/  @P3 BRA `(.L_x_13453) ;  /* 0x0000000000103947 */ /* 0x002fea0003800000 */
[----:B------:R-:W-:Y:S01]  /*1a50*/  MOV R13, RZ ;  /* 0x000000ff000d7202 */ /* 0x000fe20000000f00 */
[----:B------:R-:W-:Y:S06]  /*1a60*/  @!P2 BRA `(.L_x_13454) ;  /* 0x000000000020a947 */ /* 0x000fec0003800000 */
[----:B-----5:R-:W-:Y:S01]  /*1a70*/  SHF.L.U32 R13, R144, 0x10, RZ ;  /* 0x00000010900d7819 */ /* 0x020fe200000006ff */
[----:B------:R-:W-:Y:S06]  /*1a80*/  BRA `(.L_x_13454) ;  /* 0x0000000000187947 */ /* 0x000fec0003800000 */
.L_x_13453:
[----:B------:R-:W2:Y:S01]  /*1a90*/  LDL R14, [R1+0x10] ;  /* 0x00001000010e7983 */ /* 0x000ea20000100800 */
[----:B-----5:R-:W-:-:S05]  /*1aa0*/  SHF.L.U32 R13, R140, 0x10, RZ ;  /* 0x000000108c0d7819 */ /* 0x020fca00000006ff */
[----:B------:R-:W-:-:S04]  /*1ab0*/  FMUL.FTZ R13, R13, UR8 ;  /* 0x000000080d0d7c20 */ /* 0x000fc80008410000 */
[----:B--2---:R-:W-:Y:S01]  /*1ac0*/  FMUL.FTZ R13, R14, R13 ;  /* 0x0000000d0e0d7220 */ /* 0x004fe20000410000 */
[----:B------:R-:W-:-:S05]  /*1ad0*/  @P2 SHF.L.U32 R14, R144, 0x10, RZ ;  /* 0x00000010900e2819 */ /* 0x000fca00000006ff */
[----:B------:R-:W-:-:S07]  /*1ae0*/  @P2 FADD.FTZ R13, R14, R13 ;  /* 0x0000000d0e0d2221 */ /* 0x000fce0000010000 */
.L_x_13454:
[----:B------:R-:W-:Y:S05]  /*1af0*/  BSYNC B1 ;  /* 0x0000000000017941 */ /* 0x000fea0003800000 */
.L_x_13452:
[----:B------:R-:W-:Y:S04]  /*1b00*/  BSSY B1, `(.L_x_13455) ;  /* 0x000000f000017945 */ /* 0x000fe80003800000 */
[----:B------:R-:W-:Y:S05]  /*1b10*/  @P3 BRA `(.L_x_13456) ;  /* 0x0000000000143947 */ /* 0x000fea0003800000 */
[----:B------:R-:W-:Y:S01]  /*1b20*/  HFMA2.MMA R14, -RZ, RZ, 0, 0 ;  /* 0x00000000ff0e7435 */ /* 0x000fe200000001ff */
[----:B------:R-:W-:Y:S10]  /*1b30*/  @!P2 BRA `(.L_x_13457) ;  /* 0x00000000002ca947 */ /* 0x000ff40003800000 */
[----:B-----5:R-:W-:-:S04]  /*1b40*/  PRMT R14, R144, 0x7632, R14 ;  /* 0x00007632900e7816 */ /* 0x020fc8000000000e */
[----:B------:R-:W-:Y:S01]  /*1b50*/  SHF.L.U32 R14, R14, 0x10, RZ ;  /* 0x000000100e0e7819 */ /* 0x000fe200000006ff */
[----:B------:R-:W-:Y:S06]  /*1b60*/  BRA `(.L_x_13457) ;  /* 0x0000000000207947 */ /* 0x000fec0003800000 */
.L_x_13456:
        /* <DEDUP_REMOVED lines=8> */
.L_x_13457:
[----:B------:R-:W-:Y:S05]  /*1bf0*/  BSYNC B1 ;  /* 0x0000000000017941 */ /* 0x000fea0003800000 */
.L_x_13455:
[----:B------:R-:W-:Y:S04]  /*1c00*/  BSSY B1, `(.L_x_13458) ;  /* 0x000000c000017945 */ /* 0x000fe80003800000 */
[----:B------:R-:W-:Y:S05]  /*1c10*/  @P3 BRA `(.L_x_13459) ;  /* 0x0000000000103947 */ /* 0x000fea0003800000 */
[----:B------:R-:W-:Y:S01]  /*1c20*/  MOV R15, RZ ;  /* 0x000000ff000f7202 */ /* 0x000fe20000000f00 */
[----:B------:R-:W-:Y:S06]  /*1c30*/  @!P2 BRA `(.L_x_13460) ;  /* 0x000000000020a947 */ /* 0x000fec0003800000 */
[----:B-----5:R-:W-:Y:S01]  /*1c40*/  SHF.L.U32 R15, R145, 0x10, RZ ;  /* 0x00000010910f7819 */ /* 0x020fe200000006ff */
[----:B------:R-:W-:Y:S06]  /*1c50*/  BRA `(.L_x_13460) ;  /* 0x0000000000187947 */ /* 0x000fec0003800000 */
.L_x_13459:
[----:B------:R-:W2:Y:S01]  /*1c60*/  LDL R16, [R1+0x18] ;  /* 0x0000180001107983 */ /* 0x000ea20000100800 */
[----:B-----5:R-:W-:-:S05]  /*1c70*/  SHF.L.U32 R15, R141, 0x10, RZ ;  /* 0x000000108d0f7819 */ /* 0x020fca00000006ff */
[----:B------:R-:W-:-:S04]  /*1c80*/  FMUL.FTZ R15, R15, UR8 ;  /* 0x000000080f0f7c20 */ /* 0x000fc80008410000 */
[----:B--2---:R-:W-:Y:S01]  /*1c90*/  FMUL.FTZ R15, R16, R15 ;  /* 0x0000000f100f7220 */ /* 0x004fe20000410000 */
[----:B------:R-:W-:-:S05]  /*1ca0*/  @P2 SHF.L.U32 R16, R145, 0x10, RZ ;  /* 0x0000001091102819 */ /* 0x000fca00000006ff */
[----:B------:R-:W-:-:S07]  /*1cb0*/  @P2 FADD.FTZ R15, R16, R15 ;  /* 0x0000000f100f2221 */ /* 0x000fce0000010000 */
.L_x_13460:
[----:B------:R-:W-:Y:S05]  /*1cc0*/  BSYNC B1 ;  /* 0x0000000000017941 */ /* 0x000fea0003800000 */
.L_x_13458:
[----:B------:R-:W-:Y:S04]  /*1cd0*/  BSSY B1, `(.L_x_13461) ;  /* 0x000000f000017945 */ /* 0x000fe80003800000 */
[----:B------:R-:W-:Y:S05]  /*1ce0*/  @P3 BRA `(.L_x_13462) ;  /* 0x0000000000143947 */ /* 0x000fea0003800000 */
[----:B------:R-:W-:Y:S01]  /*1cf0*/  HFMA2.MMA R16, -RZ, RZ, 0, 0 ;  /* 0x00000000ff107435 */ /* 0x000fe200000001ff */
[----:B------:R-:W-:Y:S10]  /*1d00*/  @!P2 BRA `(.L_x_13463) ;  /* 0x00000000002ca947 */ /* 0x000ff40003800000 */
[----:B-----5:R-:W-:-:S04]  /*1d10*/  PRMT R16, R145, 0x7632, R16 ;  /* 0x0000763291107816 */ /* 0x020fc80000000010 */
[----:B------:R-:W-:Y:S01]  /*1d20*/  SHF.L.U32 R16, R16, 0x10, RZ ;  /* 0x0000001010107819 */ /* 0x000fe200000006ff */
[----:B------:R-:W-:Y:S06]  /*1d30*/  BRA `(.L_x_13463) ;  /* 0x0000000000207947 */ /* 0x000fec0003800000 */
.L_x_13462:
        /* <DEDUP_REMOVED lines=8> */
.L_x_13463:
[----:B------:R-:W-:Y:S05]  /*1dc0*/  BSYNC B1 ;  /* 0x0000000000017941 */ /* 0x000fea0003800000 */
.L_x_13461:
[----:B------:R-:W-:Y:S04]  /*1dd0*/  BSSY B1, `(.L_x_13464) ;  /* 0x000000c000017945 */ /* 0x000fe80003800000 */
[----:B------:R-:W-:Y:S05]  /*1de0*/  @P3 BRA `(.L_x_13465) ;  /* 0x0000000000103947 */ /* 0x000fea0003800000 */
[----:B------:R-:W-:Y:S01]  /*1df0*/  MOV R17, RZ ;  /* 0x000000ff00117202 */ /* 0x000fe20000000f00 */
[----:B------:R-:W-:Y:S06]  /*1e00*/  @!P2 BRA `(.L_x_13466) ;  /* 0x000000000020a947 */ /* 0x000fec0003800000 */
[----:B-----5:R-:W-:Y:S01]  /*1e10*/  SHF.L.U32 R17, R146, 0x10, RZ ;  /* 0x0000001092117819 */ /* 0x020fe200000006ff */
[----:B------:R-:W-:Y:S06]  /*1e20*/  BRA `(.L_x_13466) ;  /* 0x0000000000187947 */ /* 0x000fec0003800000 */
.L_x_13465:
[----:B------:R-:W2:Y:S01]  /*1e30*/  LDL R18, [R1+0x20] ;  /* 0x0000200001127983 */ /* 0x000ea20000100800 */
[----:B-----5:R-:W-:-:S05]  /*1e40*/  SHF.L.U32 R17, R142, 0x10, RZ ;  /* 0x000000108e117819 */ /* 0x020fca00000006ff */
[----:B------:R-:W-:-:S04]  /*1e50*/  FMUL.FTZ R17, R17, UR8 ;  /* 0x0000000811117c20 */ /* 0x000fc80008410000 */
[----:B--2---:R-:W-:Y:S01]  /*1e60*/  FMUL.FTZ R17, R18, R17 ;  /* 0x0000001112117220 */ /* 0x004fe20000410000 */
[----:B------:R-:W-:-:S05]  /*1e70*/  @P2 SHF.L.U32 R18, R146, 0x10, RZ ;  /* 0x0000001092122819 */ /* 0x000fca00000006ff */
[----:B------:R-:W-:-:S07]  /*1e80*/  @P2 FADD.FTZ R17, R18, R17 ;  /* 0x0000001112112221 */ /* 0x000fce0000010000 */
.L_x_13466:
[----:B------:R-:W-:Y:S05]  /*1e90*/  BSYNC B1 ;  /* 0x0000000000017941 */ /* 0x000fea0003800000 */
.L_x_13464:
[----:B------:R-:W-:Y:S04]  /*1ea0*/  BSSY B1, `(.L_x_13467) ;  /* 0x000000f000017945 */ /* 0x000fe80003800000 */
[----:B------:R-:W-:Y:S05]  /*1eb0*/  @P3 BRA `(.L_x_13468) ;  /* 0x0000000000143947 */ /* 0x000fea0003800000 */
[----:B------:R-:W-:Y:S01]  /*1ec0*/  HFMA2.MMA R18, -RZ, RZ, 0, 0 ;  /* 0x00000000ff127435 */ /* 0x000fe200000001ff */
[----:B------:R-:W-:Y:S10]  /*1ed0*/  @!P2 BRA `(.L_x_13469) ;  /* 0x00000000002ca947 */ /* 0x000ff40003800000 */
[----:B-----5:R-:W-:-:S04]  /*1ee0*/  PRMT R18, R146, 0x7632, R18 ;  /* 0x0000763292127816 */ /* 0x020fc80000000012 */
[----:B------:R-:W-:Y:S01]  /*1ef0*/  SHF.L.U32 R18, R18, 0x10, RZ ;  /* 0x0000001012127819 */ /* 0x000fe200000006ff */
[----:B------:R-:W-:Y:S06]  /*1f00*/  BRA `(.L_x_13469) ;  /* 0x0000000000207947 */ /* 0x000fec0003800000 */
.L_x_13468:
        /* <DEDUP_REMOVED lines=8> */
.L_x_13469:
[----:B------:R-:W-:Y:S05]  /*1f90*/  BSYNC B1 ;  /* 0x0000000000017941 */ /* 0x000fea0003800000 */
.L_x_13467:
[----:B------:R-:W-:Y:S04]  /*1fa0*/  BSSY B1, `(.L_x_13470) ;  /* 0x000000c000017945 */ /* 0x000fe80003800000 */
[----:B------:R-:W-:Y:S05]  /*1fb0*/  @P3 BRA `(.L_x_13471) ;  /* 0x0000000000103947 */ /* 0x000fea0003800000 */
[----:B------:R-:W-:Y:S01]  /*1fc0*/  MOV R19, RZ ;  /* 0x000000ff00137202 */ /* 0x000fe20000000f00 */
[----:B------:R-:W-:Y:S06]  /*1fd0*/  @!P2 BRA `(.L_x_13472) ;  /* 0x000000000020a947 */ /* 0x000fec0003800000 */
[----:B-----5:R-:W-:Y:S01]  /*1fe0*/  SHF.L.U32 R19, R147, 0x10, RZ ;  /* 0x0000001093137819 */ /* 0x020fe200000006ff */
[----:B------:R-:W-:Y:S06]  /*1ff0*/  BRA `(.L_x_13472) ;  /* 0x0000000000187947 */ /* 0x000fec0003800000 */
.L_x_13471:
[----:B------:R-:W2:Y:S01]  /*2000*/  LDL R20, [R1+0x28] ;  /* 0x0000280001147983 */ /* 0x000ea20000100800 */
[----:B-----5:R-:W-:-:S05]  /*2010*/  SHF.L.U32 R19, R143, 0x10, RZ ;  /* 0x000000108f137819 */ /* 0x020fca00000006ff */
[----:B------:R-:W-:-:S04]  /*2020*/  FMUL.FTZ R19, R19, UR8 ;  /* 0x0000000813137c20 */ /* 0x000fc80008410000 */
[----:B--2---:R-:W-:Y:S01]  /*2030*/  FMUL.FTZ R19, R20, R19 ;  /* 0x0000001314137220 */ /* 0x004fe20000410000 */
[----:B------:R-:W-:-:S05]  /*2040*/  @P2 SHF.L.U32 R20, R147, 0x10, RZ ;  /* 0x0000001093142819 */ /* 0x000fca00000006ff */
[----:B------:R-:W-:-:S07]  /*2050*/  @P2 FADD.FTZ R19, R20, R19 ;  /* 0x0000001314132221 */ /* 0x000fce0000010000 */
.L_x_13472:
[----:B------:R-:W-:Y:S05]  /*2060*/  BSYNC B1 ;  /* 0x0000000000017941 */ /* 0x000fea0003800000 */
.L_x_13470:
[----:B------:R-:W-:Y:S04]  /*2070*/  BSSY B1, `(.L_x_13473) ;  /* 0x000000f000017945 */ /* 0x000fe80003800000 */
[----:B------:R-:W-:Y:S05]  /*2080*/  @P3 BRA `(.L_x_13474) ;  /* 0x0000000000143947 */ /* 0x000fea0003800000 */
[----:B------:R-:W-:Y:S01]  /*2090*/  HFMA2.MMA R20, -RZ, RZ, 0, 0 ;  /* 0x00000000ff147435 */ /* 0x000fe200000001ff */
[----:B------:R-:W-:Y:S10]  /*20a0*/  @!P2 BRA `(.L_x_13475) ;  /* 0x00000000002ca947 */ /* 0x000ff40003800000 */
[----:B-----5:R-:W-:-:S04]  /*20b0*/  PRMT R20, R147, 0x7632, R20 ;  /* 0x0000763293147816 */ /* 0x020fc80000000014 */
[----:B------:R-:W-:Y:S01]  /*20c0*/  SHF.L.U32 R20, R20, 0x10, RZ ;  /* 0x0000001014147819 */ /* 0x000fe200000006ff */
[----:B------:R-:W-:Y:S06]  /*20d0*/  BRA `(.L_x_13475) ;  /* 0x0000000000207947 */ /* 0x000fec0003800000 */
.L_x_13474:
[----:B0-----:R-:W2:Y:S01]  /*20e0*/  LDL R149, [R1+0x2c] ;  /* 0x00002c0001957983 */ /* 0x001ea20000100800 */
[----:B-----5:R-:W-:Y:S02]  /*20f0*/  PRMT R20, R143, 0x7632, R20 ;  /* 0x000076328f147816 */ /* 0x020fe40000000014 */
[----:B------:R-:W-:Y:S02]  /*2100*/  @P2 PRMT R148, R147, 0x7632, R148 ;  /* 0x0000763293942816 */ /* 0x000fe40000000094 */
[----:B------:R-:W-:Y:S02]  /*2110*/  SHF.L.U32 R20, R20, 0x10, RZ ;  /* 0x0000001014147819 */ /* 0x000fe400000006ff */
[----:B------:R-:W-:-:S03]  /*2120*/  @P2 SHF.L.U32 R148, R148, 0x10, RZ ;  /* 0x0000001094942819 */ /* 0x000fc600000006ff */
[----:B------:R-:W-:-:S04]  /*2130*/  FMUL.FTZ R20, R20, UR8 ;  /* 0x0000000814147c20 */ /* 0x000fc80008410000 */
[----:B--2---:R-:W-:-:S04]  /*2140*/  FMUL.FTZ R20, R149, R20 ;  /* 0x0000001495147220 */ /* 0x004fc80000410000 */
[----:B------:R-:W-:-:S07]  /*2150*/  @P2 FADD.FTZ R20, R148, R20 ;  /* 0x0000001494142221 */ /* 0x000fce0000010000 */
.L_x_13475:
[----:B------:R-:W-:Y:S05]  /*2160*/  BSYNC B1 ;  /* 0x0000000000017941 */ /* 0x000fea0003800000 */
.L_x_13473:
[----:B0-----:R-:W0:Y:S01]  /*2170*/  LDC.64 R186, c[0x0][0x238] ;  /* 0x00008e00ffba7b82 */ /* 0x001e220000000a00 */
        /* <DEDUP_REMOVED lines=8> */
.L_x_13451:
[----:B------:R-:W-:Y:S05]  /*2200*/  BSYNC B0 ;  /* 0x0000000000007941 */ /* 0x000fea0003800000 */
.L_x_13450:
[----:B------:R-:W-:Y:S01]  /*2210*/  LOP3.LUT P2, RZ, R4, 0x100, RZ, 0xc0, !PT ;  /* 0x0000010004ff7812 */ /* 0x000fe2000784c0ff */
[----:B------:R-:W-:-:S12]  /*2220*/  BSSY B0, `(.L_x_13476) ;  /* 0x0000084000007945 */ /* 0x000fd80003800000 */
[----:B------:R-:W-:Y:S05]  /*2230*/  @!P2 BRA `(.L_x_13477) ;  /* 0x000000080008a947 */ /* 0x000fea0003800000 */
[----:B------:R-:W2:Y:S01]  /*2240*/  @P1 LDC.64 R22, c[0x0][0x220] ;  /* 0x00008800ff161b82 */ /* 0x000ea20000000a00 */
[----:B------:R-:W-:-:S04]  /*2250*/  ISETP.NE.U32.AND P2, PT, RZ, UR6, PT ;  /* 0x00000006ff007c0c */ /* 0x000fc8000bf45070 */
[----:B------:R-:W-:Y:S01]  /*2260*/  ISETP.NE.AND.EX P2, PT, RZ, UR7, PT, P2 ;  /* 0x00000007ff007c0c */ /* 0x000fe2000bf45320 */
[----:B--2---:R-:W-:-:S05]  /*2270*/  @P1 IMAD.WIDE.U32 R22, R197, 0x10, R22 ;  /* 0x00000010c5161825 */ /* 0x004fca00078e0016 */
[----:B-----5:R2:W5:Y:S07]  /*2280*/  @P1 LDG.E.128 R140, desc[UR4][R22.64] ;  /* 0x00000004168c1981 */ /* 0x02056e000c1e1d00 */
[----:B--2---:R-:W2:Y:S02]  /*2290*/  @P2 LDC.64 R22, c[0x0][0x230] ;  /* 0x00008c00ff162b82 */ /* 0x004ea40000000a00 */
[----:B--2---:R-:W-:-:S05]  /*22a0*/  @P2 IMAD.WIDE.U32 R22, R196, 0x10, R22 ;  /* 0x00000010c4162825 */ /* 0x004fca00078e0016 */
[----:B------:R2:W5:Y:S01]  /*22b0*/  @P2 LDG.E.128 R144, desc[UR4][R22.64] ;  /* 0x0000000416902981 */ /* 0x000562000c1e1d00 */
[----:B------:R-:W-:Y:S01]  /*22c0*/  ISETP.GT.AND P3, PT, R185, RZ, PT ;  /* 0x000000ffb900720c */ /* 0x000fe20003f64270 */
[----:B------:R-:W-:-:S12]  /*22d0*/  BSSY B1, `(.L_x_13478) ;  /* 0x000000b000017945 */ /* 0x000fd80003800000 */
[----:B--2---:R-:W-:Y:S05]  /*22e0*/  @P3 BRA `(.L_x_13479) ;  /* 0x0000000000103947 */ /* 0x004fea0003800000 */
[----:B------:R-:W-:Y:S01]  /*22f0*/  MOV R21, RZ ;  /* 0x000000ff00157202 */ /* 0x000fe20000000f00 */
[----:B------:R-:W-:Y:S06]  /*2300*/  @!P2 BRA `(.L_x_13480) ;  /* 0x00000000001ca947 */ /* 0x000fec0003800000 */
[----:B-----5:R-:W-:Y:S01]  /*2310*/  SHF.L.U32 R21, R144, 0x10, RZ ;  /* 0x0000001090157819 */ /* 0x020fe200000006ff */
[----:B------:R-:W-:Y:S06]  /*2320*/  BRA `(.L_x_13480) ;  /* 0x0000000000147947 */ /* 0x000fec0003800000 */
.L_x_13479:
[----:B-----5:R-:W-:Y:S02]  /*2330*/  SHF.L.U32 R21, R140, 0x10, RZ ;  /* 0x000000108c157819 */ /* 0x020fe400000006ff */
[----:B------:R-:W-:-:S03]  /*2340*/  @P2 SHF.L.U32 R22, R144, 0x10, RZ ;  /* 0x0000001090162819 */ /* 0x000fc600000006ff */
[----:B------:R-:W-:-:S04]  /*2350*/  FMUL.FTZ R21, R21, UR8 ;  /* 0x0000000815157c20 */ /* 0x000fc80008410000 */
[----:B------:R-:W-:-:S04]  /*2360*/  FMUL.FTZ R21, R248, R21 ;  /* 0x00000015f8157220 */ /* 0x000fc80000410000 */
[----:B------:R-:W-:-:S07]  /*2370*/  @P2 FADD.FTZ R21, R22, R21 ;  /* 0x0000001516152221 */ /* 0x000fce0000010000 */
.L_x_13480:
[----:B------:R-:W-:Y:S05]  /*2380*/  BSYNC B1 ;  /* 0x0000000000017941 */ /* 0x000fea0003800000 */
.L_x_13478:
[----:B------:R-:W-:Y:S04]  /*2390*/  BSSY B1, `(.L_x_13481) ;  /* 0x000000e000017945 */ /* 0x000fe80003800000 */
[----:B------:R-:W-:Y:S05]  /*23a0*/  @P3 BRA `(.L_x_13482) ;  /* 0x0000000000143947 */ /* 0x000fea0003800000 */
[----:B------:R-:W-:Y:S01]  /*23b0*/  HFMA2.MMA R22, -RZ, RZ, 0, 0 ;  /* 0x00000000ff167435 */ /* 0x000fe200000001ff */
[----:B------:R-:W-:Y:S10]  /*23c0*/  @!P2 BRA `(.L_x_13483) ;  /* 0x000000000028a947 */ /* 0x000ff40003800000 */
[----:B-----5:R-:W-:-:S04]  /*23d0*/  PRMT R22, R144, 0x7632, R22 ;  /* 0x0000763290167816 */ /* 0x020fc80000000016 */
[----:B------:R-:W-:Y:S01]  /*23e0*/  SHF.L.U32 R22, R22, 0x10, RZ ;  /* 0x0000001016167819 */ /* 0x000fe200000006ff */
[----:B------:R-:W-:Y:S06]  /*23f0*/  BRA `(.L_x_13483) ;  /* 0x00000000001c7947 */ /* 0x000fec0003800000 */
.L_x_13482:
[----:B-----5:R-:W-:Y:S02]  /*2400*/  PRMT R22, R140, 0x7632, R22 ;  /* 0x000076328c167816 */ /* 0x020fe40000000016 */
[----:B------:R-:W-:Y:S02]  /*2410*/  @P2 PRMT R23, R144, 0x7632, R23 ;  /* 0x0000763290172816 */ /* 0x000fe40000000017 */
[----:B------:R-:W-:Y:S02]  /*2420*/  SHF.L.U32 R22, R22, 0x10, RZ ;  /* 0x0000001016167819 */ /* 0x000fe400000006ff */
[----:B------:R-:W-:-:S03]  /*2430*/  @P2 SHF.L.U32 R23, R23, 0x10, RZ ;  /* 0x0000001017172819 */ /* 0x000fc600000006ff */
[----:B------:R-:W-:-:S04]  /*2440*/  FMUL.FTZ R22, R22, UR8 ;  /* 0x0000000816167c20 */ /* 0x000fc80008410000 */
[----:B------:R-:W-:-:S04]  /*2450*/  FMUL.FTZ R22, R249, R22 ;  /* 0x00000016f9167220 */ /* 0x000fc80000410000 */
[----:B------:R-:W-:-:S07]  /*2460*/  @P2 FADD.FTZ R22, R23, R22 ;  /* 0x0000001617162221 */ /* 0x000fce0000010000 */
.L_x_13483:
[----:B------:R-:W-:Y:S05]  /*2470*/  BSYNC B1 ;  /* 0x0000000000017941 */ /* 0x000fea0003800000 */
.L_x_13481:
[----:B------:R-:W-:Y:S04]  /*2480*/  BSSY B1, `(.L_x_13484) ;  /* 0x000000b000017945 */ /* 0x000fe80003800000 */
[----:B------:R-:W-:Y:S05]  /*2490*/  @P3 BRA `(.L_x_13485) ;  /* 0x0000000000103947 */ /* 0x000fea0003800000 */
[----:B------:R-:W-:Y:S01]  /*24a0*/  MOV R23, RZ ;  /* 0x000000ff00177202 */ /* 0x000fe20000000f00 */
[----:B------:R-:W-:Y:S06]  /*24b0*/  @!P2 BRA `(.L_x_13486) ;  /* 0x00000000001ca947 */ /* 0x000fec0003800000 */
[----:B-----5:R-:W-:Y:S01]  /*24c0*/  SHF.L.U32 R23, R145, 0x10, RZ ;  /* 0x0000001091177819 */ /* 0x020fe200000006ff */
[----:B------:R-:W-:Y:S06]  /*24d0*/  BRA `(.L_x_13486) ;  /* 0x0000000000147947 */ /* 0x000fec0003800000 */
.L_x_13485:
[----:B-----5:R-:W-:Y:S02]  /*24e0*/  SHF.L.U32 R23, R141, 0x10, RZ ;  /* 0x000000108d177819 */ /* 0x020fe400000006ff */
[----:B------:R-:W-:-:S03]  /*24f0*/  @P2 SHF.L.U32 R24, R145, 0x10, RZ ;  /* 0x0000001091182819 */ /* 0x000fc600000006ff */
[----:B------:R-:W-:-:S04]  /*2500*/  FMUL.FTZ R23, R23, UR8 ;  /* 0x0000000817177c20 */ /* 0x000fc80008410000 */
[----:B------:R-:W-:-:S04]  /*2510*/  FMUL.FTZ R23, R250, R23 ;  /* 0x00000017fa177220 */ /* 0x000fc80000410000 */
[----:B------:R-:W-:-:S07]  /*2520*/  @P2 FADD.FTZ R23, R24, R23 ;  /* 0x0000001718172221 */ /* 0x000fce0000010000 */
.L_x_13486:
[----:B------:R-:W-:Y:S05]  /*2530*/  BSYNC B1 ;  /* 0x0000000000017941 */ /* 0x000fea0003800000 */
.L_x_13484:
[----:B------:R-:W-:Y:S04]  /*2540*/  BSSY B1, `(.L_x_13487) ;  /* 0x000000e000017945 */ /* 0x000fe80003800000 */
[----:B------:R-:W-:Y:S05]  /*2550*/  @P3 BRA `(.L_x_13488) ;  /* 0x0000000000143947 */ /* 0x000fea0003800000 */
[----:B------:R-:W-:Y:S01]  /*2560*/  HFMA2.MMA R24, -RZ, RZ, 0, 0 ;  /* 0x00000000ff187435 */ /* 0x000fe200000001ff */
[----:B------:R-:W-:Y:S10]  /*2570*/  @!P2 BRA `(.L_x_13489) ;  /* 0x000000000028a947 */ /* 0x000ff40003800000 */
[----:B-----5:R-:W-:-:S04]  /*2580*/  PRMT R24, R145, 0x7632, R24 ;  /* 0x0000763291187816 */ /* 0x020fc80000000018 */
[----:B------:R-:W-:Y:S01]  /*2590*/  SHF.L.U32 R24, R24, 0x10, RZ ;  /* 0x0000001018187819 */ /* 0x000fe200000006ff */
[----:B------:R-:W-:Y:S06]  /*25a0*/  BRA `(.L_x_13489) ;  /* 0x00000000001c7947 */ /* 0x000fec0003800000 */
.L_x_13488:
[----:B-----5:R-:W-:Y:S02]  /*25b0*/  PRMT R24, R141, 0x7632, R24 ;  /* 0x000076328d187816 */ /* 0x020fe40000000018 */
[----:B------:R-:W-:Y:S02]  /*25c0*/  @P2 PRMT R25, R145, 0x7632, R25 ;  /* 0x0000763291192816 */ /* 0x000fe40000000019 */
[----:B------:R-:W-:Y:S02]  /*25d0*/  SHF.L.U32 R24, R24, 0x10, RZ ;  /* 0x0000001018187819 */ /* 0x000fe400000006ff */
[----:B------:R-:W-:-:S03]  /*25e0*/  @P2 SHF.L.U32 R25, R25, 0x10, RZ ;  /* 0x0000001019192819 */ /* 0x000fc600000006ff */
[----:B------:R-:W-:-:S04]  /*25f0*/  FMUL.FTZ R24, R24, UR8 ;  /* 0x0000000818187c20 */ /* 0x000fc80008410000 */
[----:B------:R-:W-:-:S04]  /*2600*/  FMUL.FTZ R24, R251, R24 ;  /* 0x00000018fb187220 */ /* 0x000fc80000410000 */
[----:B------:R-:W-:-:S07]  /*2610*/  @P2 FADD.FTZ R24, R25, R24 ;  /* 0x0000001819182221 */ /* 0x000fce0000010000 */
.L_x_13489:
[----:B------:R-:W-:Y:S05]  /*2620*/  BSYNC B1 ;  /* 0x0000000000017941 */ /* 0x000fea0003800000 */
.L_x_13487:
[----:B------:R-:W-:Y:S04]  /*2630*/  BSSY B1, `(.L_x_13490) ;  /* 0x000000c000017945 */ /* 0x000fe80003800000 */
[----:B------:R-:W-:Y:S05]  /*2640*/  @P3 BRA `(.L_x_13491) ;  /* 0x0000000000103947 */ /* 0x000fea0003800000 */
[----:B------:R-:W-:Y:S01]  /*2650*/  MOV R25, RZ ;  /* 0x000000ff00197202 */ /* 0x000fe20000000f00 */
[----:B------:R-:W-:Y:S06]  /*2660*/  @!P2 BRA `(.L_x_13492) ;  /* 0x000000000020a947 */ /* 0x000fec0003800000 */
[----:B-----5:R-:W-:Y:S01]  /*2670*/  SHF.L.U32 R25, R146, 0x10, RZ ;  /* 0x0000001092197819 */ /* 0x020fe200000006ff */
[----:B------:R-:W-:Y:S06]  /*2680*/  BRA `(.L_x_13492) ;  /* 0x0000000000187947 */ /* 0x000fec0003800000 */
.L_x_13491:
[----:B------:R-:W2:Y:S01]  /*2690*/  LDL R26, [R1] ;  /* 0x00000000011a7983 */ /* 0x000ea20000100800 */
[----:B-----5:R-:W-:-:S05]  /*26a0*/  SHF.L.U32 R25, R142, 0x10, RZ ;  /* 0x000000108e197819 */ /* 0x020fca00000006ff */
[----:B------:R-:W-:-:S04]  /*26b0*/  FMUL.FTZ R25, R25, UR8 ;  /* 0x0000000819197c20 */ /* 0x000fc80008410000 */
[----:B--2---:R-:W-:Y:S01]  /*26c0*/  FMUL.FTZ R25, R26, R25 ;  /* 0x000000191a197220 */ /* 0x004fe20000410000 */
[----:B------:R-:W-:-:S05]  /*26d0*/  @P2 SHF.L.U32 R26, R146, 0x10, RZ ;  /* 0x00000010921a2819 */ /* 0x000fca00000006ff */
[----:B------:R-:W-:-:S07]  /*26e0*/  @P2 FADD.FTZ R25, R26, R25 ;  /* 0x000000191a192221 */ /* 0x000fce0000010000 */
.L_x_13492:
[----:B------:R-:W-:Y:S05]  /*26f0*/  BSYNC B1 ;  /* 0x0000000000017941 */ /* 0x000fea0003800000 */
.L_x_13490:
[----:B------:R-:W-:Y:S04]  /*2700*/  BSSY B1, `(.L_x_13493) ;  /* 0x000000f000017945 */ /* 0x000fe80003800000 */
[----:B------:R-:W-:Y:S05]  /*2710*/  @P3 BRA `(.L_x_13494) ;  /* 0x0000000000143947 */ /* 0x000fea0003800000 */
[----:B------:R-:W-:Y:S01]  /*2720*/  HFMA2.MMA R26, -RZ, RZ, 0, 0 ;  /* 0x00000000ff1a7435 */ /* 0x000fe200000001ff */
[----:B------:R-:W-:Y:S10]  /*2730*/  @!P2 BRA `(.L_x_13495) ;  /* 0x00000000002ca947 */ /* 0x000ff40003800000 */
[----:B-----5:R-:W-:-:S04]  /*2740*/  PRMT R26, R146, 0x7632, R26 ;  /* 0x00007632921a7816 */ /* 0x020fc8000000001a */
[----:B------:R-:W-:Y:S01]  /*2750*/  SHF.L.U32 R26, R26, 0x10, RZ ;  /* 0x000000101a1a7819 */ /* 0x000fe200000006ff */
[----:B------:R-:W-:Y:S06]  /*2760*/  BRA `(.L_x_13495) ;  /* 0x0000000000207947 */ /* 0x000fec0003800000 */
.L_x_13494:
        /* <DEDUP_REMOVED lines=8> */
.L_x_13495:
[----:B------:R-:W-:Y:S05]  /*27f0*/  BSYNC B1 ;  /* 0x0000000000017941 */ /* 0x000fea0003800000 */
.L_x_13493:
[----:B------:R-:W-:Y:S04]  /*2800*/  BSSY B1, `(.L_x_13496) ;  /* 0x000000c000017945 */ /* 0x000fe80003800000 */
[----:B------:R-:W-:Y:S05]  /*2810*/  @P3 BRA `(.L_x_13497) ;  /* 0x0000000000103947 */ /* 0x000fea0003800000 */
[----:B------:R-:W-:Y:S01]  /*2820*/  MOV R27, RZ ;  /* 0x000000ff001b7202 */ /* 0x000fe20000000f00 */
[----:B------:R-:W-:Y:S06]  /*2830*/  @!P2 BRA `(.L_x_13498) ;  /* 0x000000000020a947 */ /* 0x000fec0003800000 */
[----:B-----5:R-:W-:Y:S01]  /*2840*/  SHF.L.U32 R27, R147, 0x10, RZ ;  /* 0x00000010931b7819 */ /* 0x020fe200000006ff */
[----:B------:R-:W-:Y:S06]  /*2850*/  BRA `(.L_x_13498) ;  /* 0x0000000000187947 */ /* 0x000fec0003800000 */
.L_x_13497:
[----:B------:R-:W2:Y:S01]  /*2860*/  LDL R28, [R1+0x8] ;  /* 0x00000800011c7983 */ /* 0x000ea20000100800 */
[----:B-----5:R-:W-:-:S05]  /*2870*/  SHF.L.U32 R27, R143, 0x10, RZ ;  /* 0x000000108f1b7819 */ /* 0x020fca00000006ff */
[----:B------:R-:W-:-:S04]  /*2880*/  FMUL.FTZ R27, R27, UR8 ;  /* 0x000000081b1b7c20 */ /* 0x000fc80008410000 */
[----:B--2---:R-:W-:Y:S01]  /*2890*/  FMUL.FTZ R27, R28, R27 ;  /* 0x0000001b1c1b7220 */ /* 0x004fe20000410000 */
[----:B------:R-:W-:-:S05]  /*28a0*/  @P2 SHF.L.U32 R28, R147, 0x10, RZ ;  /* 0x00000010931c2819 */ /* 0x000fca00000006ff */
[----:B------:R-:W-:-:S07]  /*28b0*/  @P2 FADD.FTZ R27, R28, R27 ;  /* 0x0000001b1c1b2221 */ /* 0x000fce0000010000 */
.L_x_13498:
[----:B------:R-:W-:Y:S05]  /*28c0*/  BSYNC B1 ;  /* 0x0000000000017941 */ /* 0x000fea0003800000 */
.L_x_13496:
[----:B------:R-:W-:Y:S04]  /*28d0*/  BSSY B1, `(.L_x_13499) ;  /* 0x000000f000017945 */ /* 0x000fe80003800000 */
[----:B------:R-:W-:Y:S05]  /*28e0*/  @P3 BRA `(.L_x_13500) ;  /* 0x0000000000143947 */ /* 0x000fea0003800000 */
[----:B------:R-:W-:Y:S01]  /*28f0*/  HFMA2.MMA R28, -RZ, RZ, 0, 0 ;  /* 0x00000000ff1c7435 */ /* 0x000fe200000001ff */
[----:B------:R-:W-:Y:S10]  /*2900*/  @!P2 BRA `(.L_x_13501) ;  /* 0x00000000002ca947 */ /* 0x000ff40003800000 */
[----:B-----5:R-:W-:-:S04]  /*2910*/  PRMT R28, R147, 0x7632, R28 ;  /* 0x00007632931c7816 */ /* 0x020fc8000000001c */
[----:B------:R-:W-:Y:S01]  /*2920*/  SHF.L.U32 R28, R28, 0x10, RZ ;  /* 0x000000101c1c7819 */ /* 0x000fe200000006ff */
[----:B------:R-:W-:Y:S06]  /*2930*/  BRA `(.L_x_13501) ;  /* 0x0000000000207947 */ /* 0x000fec0003800000 */
.L_x_13500:
[----:B01----:R-:W2:Y:S01]  /*2940*/  LDL R149, [R1+0xc] ;  /* 0x00000c0001957983 */ /* 0x003ea20000100800 */
[----:B-----5:R-:W-:Y:S02]  /*2950*/  PRMT R28, R143, 0x7632, R28 ;  /* 0x000076328f1c7816 */ /* 0x020fe4000000001c */
[----:B------:R-:W-:Y:S02]  /*2960*/  @P2 PRMT R148, R147, 0x7632, R148 ;  /* 0x0000763293942816 */ /* 0x000fe40000000094 */
[----:B------:R-:W-:Y:S02]  /*2970*/  SHF.L.U32 R28, R28, 0x10, RZ ;  /* 0x000000101c1c7819 */ /* 0x000fe400000006ff */
[----:B------:R-:W-:-:S03]  /*2980*/  @P2 SHF.L.U32 R148, R148, 0x10, RZ ;  /* 0x0000001094942819 */ /* 0x000fc600000006ff */
[----:B------:R-:W-:-:S04]  /*2990*/  FMUL.FTZ R28, R28, UR8 ;  /* 0x000000081c1c7c20 */ /* 0x000fc80008410000 */
[----:B--2---:R-:W-:-:S04]  /*29a0*/  FMUL.FTZ R28, R149, R28 ;  /* 0x0000001c951c7220 */ /* 0x004fc80000410000 */
[----:B------:R-:W-:-:S07]  /*29b0*/  @P2 FADD.FTZ R28, R148, R28 ;  /* 0x0000001c941c2221 */ /* 0x000fce0000010000 */
.L_x_13501:
[----:B------:R-:W-:Y:S05]  /*29c0*/  BSYNC B1 ;  /* 0x0000000000017941 */ /* 0x000fea0003800000 */
.L_x_13499:
[----:B01----:R-:W0:Y:S01]  /*29d0*/  LDC.64 R186, c[0x0][0x238] ;  /* 0x00008e00ffba7b82 */ /* 0x003e220000000a00 */
        /* <DEDUP_REMOVED lines=8> */
.L_x_13477:
[----:B------:R-:W-:Y:S05]  /*2a60*/  BSYNC B0 ;  /* 0x0000000000007941 */ /* 0x000fea0003800000 */
.L_x_13476:
[----:B------:R-:W-:Y:S01]  /*2a70*/  LOP3.LUT P2, RZ, R4, 0x80, RZ, 0xc0, !PT ;  /* 0x0000008004ff7812 */ /* 0x000fe2000784c0ff */
[----:B------:R-:W-:-:S12]  /*2a80*/  BSSY B0, `(.L_x_13502) ;  /* 0x0000080000007945 */ /* 0x000fd80003800000 */
[----:B------:R-:W-:Y:S05]  /*2a90*/  @!P2 BRA `(.L_x_13503) ;  /* 0x0000000400f8a947 */ /* 0x000fea0003800000 */
[----:B------:R-:W3:Y:S01]  /*2aa0*/  @P1 LDC.64 R30, c[0x0][0x220] ;  /* 0x00008800ff1e1b82 */ /* 0x000ee20000000a00 */
[----:B------:R-:W-:-:S04]  /*2ab0*/  ISETP.NE.U32.AND P2, PT, RZ, UR6, PT ;  /* 0x00000006ff007c0c */ /* 0x000fc8000bf45070 */
[----:B------:R-:W-:Y:S01]  /*2ac0*/  ISETP.NE.AND.EX P2, PT, RZ, UR7, PT, P2 ;  /* 0x00000007ff007c0c */ /* 0x000fe2000bf45320 */
[----:B---3--:R-:W-:-:S05]  /*2ad0*/  @P1 IMAD.WIDE.U32 R30, R197, 0x10, R30 ;  /* 0x00000010c51e1825 */ /* 0x008fca00078e001e */
[----:B-----5:R3:W5:Y:S07]  /*2ae0*/  @P1 LDG.E.128 R140, desc[UR4][R30.64] ;  /* 0x000000041e8c1981 */ /* 0x02076e000c1e1d00 */
[----:B---3--:R-:W3:Y:S02]  /*2af0*/  @P2 LDC.64 R30, c[0x0][0x230] ;  /* 0x00008c00ff1e2b82 */ /* 0x008ee40000000a00 */
[----:B---3--:R-:W-:-:S05]  /*2b00*/  @P2 IMAD.WIDE.U32 R30, R196, 0x10, R30 ;  /* 0x00000010c41e2825 */ /* 0x008fca00078e001e */
        /* <DEDUP_REMOVED lines=8> */
.L_x_13505:
[----:B-----5:R-:W-:Y:S02]  /*2b90*/  SHF.L.U32 R29, R140, 0x10, RZ ;  /* 0x000000108c1d7819 */ /* 0x020fe400000006ff */
[----:B------:R-:W-:-:S03]  /*2ba0*/  @P2 SHF.L.U32 R30, R144, 0x10, RZ ;  /* 0x00000010901e2819 */ /* 0x000fc600000006ff */
[----:B------:R-:W-:-:S04]  /*2bb0*/  FMUL.FTZ R29, R29, UR8 ;  /* 0x000000081d1d7c20 */ /* 0x000fc80008410000 */
[----:B------:R-:W-:-:S04]  /*2bc0*/  FMUL.FTZ R29, R240, R29 ;  /* 0x0000001df01d7220 */ /* 0x000fc80000410000 */
[----:B------:R-:W-:-:S07]  /*2bd0*/  @P2 FADD.FTZ R29, R30, R29 ;  /* 0x0000001d1e1d2221 */ /* 0x000fce0000010000 */
.L_x_13506:
[----:B------:R-:W-:Y:S05]  /*2be0*/  BSYNC B1 ;  /* 0x0000000000017941 */ /* 0x000fea0003800000 */
.L_x_13504:
[----:B------:R-:W-:Y:S04]  /*2bf0*/  BSSY B1, `(.L_x_13507) ;  /* 0x000000e000017945 */ /* 0x000fe80003800000 */
[----:B------:R-:W-:Y:S05]  /*2c00*/  @P3 BRA `(.L_x_13508) ;  /* 0x0000000000143947 */ /* 0x000fea0003800000 */
[----:B------:R-:W-:Y:S01]  /*2c10*/  HFMA2.MMA R30, -RZ, RZ, 0, 0 ;  /* 0x00000000ff1e7435 */ /* 0x000fe200000001ff */
[----:B------:R-:W-:Y:S10]  /*2c20*/  @!P2 BRA `(.L_x_13509) ;  /* 0x000000000028a947 */ /* 0x000ff40003800000 */
[----:B-----5:R-:W-:-:S04]  /*2c30*/  PRMT R30, R144, 0x7632, R30 ;  /* 0x00007632901e7816 */ /* 0x020fc8000000001e */
[----:B------:R-:W-:Y:S01]  /*2c40*/  SHF.L.U32 R30, R30, 0x10, RZ ;  /* 0x000000101e1e7819 */ /* 0x000fe200000006ff */
[----:B------:R-:W-:Y:S06]  /*2c50*/  BRA `(.L_x_13509) ;  /* 0x00000000001c7947 */ /* 0x000fec0003800000 */
.L_x_13508:
[----:B-----5:R-:W-:Y:S02]  /*2c60*/  PRMT R30, R140, 0x7632, R30 ;  /* 0x000076328c1e7816 */ /* 0x020fe4000000001e */
[----:B------:R-:W-:Y:S02]  /*2c70*/  @P2 PRMT R31, R144, 0x7632, R31 ;  /* 0x00007632901f2816 */ /* 0x000fe4000000001f */
[----:B------:R-:W-:Y:S02]  /*2c80*/  SHF.L.U32 R30, R30, 0x10, RZ ;  /* 0x000000101e1e7819 */ /* 0x000fe400000006ff */
[----:B------:R-:W-:-:S03]  /*2c90*/  @P2 SHF.L.U32 R31, R31, 0x10, RZ ;  /* 0x000000101f1f2819 */ /* 0x000fc600000006ff */
[----:B------:R-:W-:-:S04]  /*2ca0*/  FMUL.FTZ R30, R30, UR8 ;  /* 0x000000081e1e7c20 */ /* 0x000fc80008410000 */
[----:B------:R-:W-:-:S04]  /*2cb0*/  FMUL.FTZ R30, R241, R30 ;  /* 0x0000001ef11e7220 */ /* 0x000fc80000410000 */
[----:B------:R-:W-:-:S07]  /*2cc0*/  @P2 FADD.FTZ R30, R31, R30 ;  /* 0x0000001e1f1e2221 */ /* 0x000fce0000010000 */
.L_x_13509:
[----:B------:R-:W-:Y:S05]  /*2cd0*/  BSYNC B1 ;  /* 0x0000000000017941 */ /* 0x000fea0003800000 */
.L_x_13507:
[----:B------:R-:W-:Y:S04]  /*2ce0*/  BSSY B1, `(.L_x_13510) ;  /* 0x000000b000017945 */ /* 0x000fe80003800000 */
[----:B------:R-:W-:Y:S05]  /*2cf0*/  @P3 BRA `(.L_x_13511) ;  /* 0x0000000000103947 */ /* 0x000fea0003800000 */
[----:B------:R-:W-:Y:S01]  /*2d00*/  MOV R31, RZ ;  /* 0x000000ff001f7202 */ /* 0x000fe20000000f00 */
[----:B------:R-:W-:Y:S06]  /*2d10*/  @!P2 BRA `(.L_x_13512) ;  /* 0x00000000001ca947 */ /* 0x000fec0003800000 */
[----:B-----5:R-:W-:Y:S01]  /*2d20*/  SHF.L.U32 R31, R145, 0x10, RZ ;  /* 0x00000010911f7819 */ /* 0x020fe200000006ff */
[----:B------:R-:W-:Y:S06]  /*2d30*/  BRA `(.L_x_13512) ;  /* 0x0000000000147947 */ /* 0x000fec0003800000 */
.L_x_13511:
[----:B-----5:R-:W-:Y:S02]  /*2d40*/  SHF.L.U32 R31, R141, 0x10, RZ ;  /* 0x000000108d1f7819 */ /* 0x020fe400000006ff */
[----:B------:R-:W-:-:S03]  /*2d50*/  @P2 SHF.L.U32 R32, R145, 0x10, RZ ;  /* 0x0000001091202819 */ /* 0x000fc600000006ff */
[----:B------:R-:W-:-:S04]  /*2d60*/  FMUL.FTZ R31, R31, UR8 ;  /* 0x000000081f1f7c20 */ /* 0x000fc80008410000 */
[----:B------:R-:W-:-:S04]  /*2d70*/  FMUL.FTZ R31, R242, R31 ;  /* 0x0000001ff21f7220 */ /* 0x000fc80000410000 */
[----:B------:R-:W-:-:S07]  /*2d80*/  @P2 FADD.FTZ R31, R32, R31 ;  /* 0x0000001f201f2221 */ /* 0x000fce0000010000 */
.L_x_13512:
[----:B------:R-:W-:Y:S05]  /*2d90*/  BSYNC B1 ;  /* 0x0000000000017941 */ /* 0x000fea0003800000 */
.L_x_13510:
[----:B------:R-:W-:Y:S04]  /*2da0*/  BSSY B1, `(.L_x_13513) ;  /* 0x000000e000017945 */ /* 0x000fe80003800000 */
[----:B------:R-:W-:Y:S05]  /*2db0*/  @P3 BRA `(.L_x_13514) ;  /* 0x0000000000143947 */ /* 0x000fea0003800000 */
[----:B------:R-:W-:Y:S01]  /*2dc0*/  HFMA2.MMA R32, -RZ, RZ, 0, 0 ;  /* 0x00000000ff207435 */ /* 0x000fe200000001ff */
[----:B------:R-:W-:Y:S10]  /*2dd0*/  @!P2 BRA `(.L_x_13515) ;  /* 0x000000000028a947 */ /* 0x000ff40003800000 */
[----:B-----5:R-:W-:-:S04]  /*2de0*/  PRMT R32, R145, 0x7632, R32 ;  /* 0x0000763291207816 */ /* 0x020fc80000000020 */
[----:B------:R-:W-:Y:S01]  /*2df0*/  SHF.L.U32 R32, R32, 0x10, RZ ;  /* 0x0000001020207819 */ /* 0x000fe200000006ff */
[----:B------:R-:W-:Y:S06]  /*2e00*/  BRA `(.L_x_13515) ;  /* 0x00000000001c7947 */ /* 0x000fec0003800000 */
.L_x_13514:
[----:B-----5:R-:W-:Y:S02]  /*2e10*/  PRMT R32, R141, 0x7632, R32 ;  /* 0x000076328d207816 */ /* 0x020fe40000000020 */
[----:B------:R-:W-:Y:S02]  /*2e20*/  @P2 PRMT R33, R145, 0x7632, R33 ;  /* 0x0000763291212816 */ /* 0x000fe40000000021 */
[----:B------:R-:W-:Y:S02]  /*2e30*/  SHF.L.U32 R32, R32, 0x10, RZ ;  /* 0x0000001020207819 */ /* 0x000fe400000006ff */
[----:B------:R-:W-:-:S03]  /*2e40*/  @P2 SHF.L.U32 R33, R33, 0x10, RZ ;  /* 0x0000001021212819 */ /* 0x000fc600000006ff */
[----:B------:R-:W-:-:S04]  /*2e50*/  FMUL.FTZ R32, R32, UR8 ;  /* 0x0000000820207c20 */ /* 0x000fc80008410000 */
[----:B------:R-:W-:-:S04]  /*2e60*/  FMUL.FTZ R32, R243, R32 ;  /* 0x00000020f3207220 */ /* 0x000fc80000410000 */
[----:B------:R-:W-:-:S07]  /*2e70*/  @P2 FADD.FTZ R32, R33, R32 ;  /* 0x0000002021202221 */ /* 0x000fce0000010000 */
.L_x_13515:
[----:B------:R-:W-:Y:S05]  /*2e80*/  BSYNC B1 ;  /* 0x0000000000017941 */ /* 0x000fea0003800000 */
.L_x_13513:
[----:B------:R-:W-:Y:S04]  /*2e90*/  BSSY B1, `(.L_x_13516) ;  /* 0x000000b000017945 */ /* 0x000fe80003800000 */
[----:B------:R-:W-:Y:S05]  /*2ea0*/  @P3 BRA `(.L_x_13517) ;  /* 0x0000000000103947 */ /* 0x000fea0003800000 */
[----:B------:R-:W-:Y:S01]  /*2eb0*/  MOV R33, RZ ;  /* 0x000000ff00217202 */ /* 0x000fe20000000f00 */
[----:B------:R-:W-:Y:S06]  /*2ec0*/  @!P2 BRA `(.L_x_13518) ;  /* 0x00000000001ca947 */ /* 0x000fec0003800000 */
[----:B-----5:R-:W-:Y:S01]  /*2ed0*/  SHF.L.U32 R33, R146, 0x10, RZ ;  /* 0x0000001092217819 */ /* 0x020fe200000006ff */
[----:B------:R-:W-:Y:S06]  /*2ee0*/  BRA `(.L_x_13518) ;  /* 0x0000000000147947 */ /* 0x000fec0003800000 */
.L_x_13517:
[----:B-----5:R-:W-:Y:S02]  /*2ef0*/  SHF.L.U32 R33, R142, 0x10, RZ ;  /* 0x000000108e217819 */ /* 0x020fe400000006ff */
[----:B------:R-:W-:-:S03]  /*2f00*/  @P2 SHF.L.U32 R34, R146, 0x10, RZ ;  /* 0x0000001092222819 */ /* 0x000fc600000006ff */
[----:B------:R-:W-:-:S04]  /*2f10*/  FMUL.FTZ R33, R33, UR8 ;  /* 0x0000000821217c20 */ /* 0x000fc80008410000 */
[----:B------:R-:W-:-:S04]  /*2f20*/  FMUL.FTZ R33, R244, R33 ;  /* 0x00000021f4217220 */ /* 0x000fc80000410000 */
[----:B------:R-:W-:-:S07]  /*2f30*/  @P2 FADD.FTZ R33, R34, R33 ;  /* 0x0000002122212221 */ /* 0x000fce0000010000 */
.L_x_13518:
[----:B------:R-:W-:Y:S05]  /*2f40*/  BSYNC B1 ;  /* 0x0000000000017941 */ /* 0x000fea0003800000 */
.L_x_13516:
[----:B------:R-:W-:Y:S04]  /*2f50*/  BSSY B1, `(.L_x_13519) ;  /* 0x000000e000017945 */ /* 0x000fe80003800000 */
[----:B------:R-:W-:Y:S05]  /*2f60*/  @P3 BRA `(.L_x_13520) ;  /* 0x0000000000143947 */ /* 0x000fea0003800000 */
[----:B------:R-:W-:Y:S01]  /*2f70*/  HFMA2.MMA R34, -RZ, RZ, 0, 0 ;  /* 0x00000000ff227435 */ /* 0x000fe200000001ff */
[----:B------:R-:W-:Y:S10]  /*2f80*/  @!P2 BRA `(.L_x_13521) ;  /* 0x000000000028a947 */ /* 0x000ff40003800000 */
[----:B-----5:R-:W-:-:S04]  /*2f90*/  PRMT R34, R146, 0x7632, R34 ;  /* 0x0000763292227816 */ /* 0x020fc80000000022 */
[----:B------:R-:W-:Y:S01]  /*2fa0*/  SHF.L.U32 R34, R34, 0x10, RZ ;  /* 0x0000001022227819 */ /* 0x000fe200000006ff */
[----:B------:R-:W-:Y:S06]  /*2fb0*/  BRA `(.L_x_13521) ;  /* 0x00000000001c7947 */ /* 0x000fec0003800000 */
.L_x_13520:
[----:B-----5:R-:W-:Y:S02]  /*2fc0*/  PRMT R34, R142, 0x7632, R34 ;  /* 0x000076328e227816 */ /* 0x020fe40000000022 */
[----:B------:R-:W-:Y:S02]  /*2fd0*/  @P2 PRMT R35, R146, 0x7632, R35 ;  /* 0x0000763292232816 */ /* 0x000fe40000000023 */
[----:B------:R-:W-:Y:S02]  /*2fe0*/  SHF.L.U32 R34, R34, 0x10, RZ ;  /* 0x0000001022227819 */ /* 0x000fe400000006ff */
[----:B------:R-:W-:-:S03]  /*2ff0*/  @P2 SHF.L.U32 R35, R35, 0x10, RZ ;  /* 0x0000001023232819 */ /* 0x000fc600000006ff */
[----:B------:R-:W-:-:S04]  /*3000*/  FMUL.FTZ R34, R34, UR8 ;  /* 0x0000000822227c20 */ /* 0x000fc80008410000 */
[----:B------:R-:W-:-:S04]  /*3010*/  FMUL.FTZ R34, R245, R34 ;  /* 0x00000022f5227220 */ /* 0x000fc80000410000 */
[----:B------:R-:W-:-:S07]  /*3020*/  @P2 FADD.FTZ R34, R35, R34 ;  /* 0x0000002223222221 */ /* 0x000fce0000010000 */
.L_x_13521:
[----:B------:R-:W-:Y:S05]  /*3030*/  BSYNC B1 ;  /* 0x0000000000017941 */ /* 0x000fea0003800000 */
.L_x_13519:
[----:B------:R-:W-:Y:S04]  /*3040*/  BSSY B1, `(.L_x_13522) ;  /* 0x000000b000017945 */ /* 0x000fe80003800000 */
[----:B------:R-:W-:Y:S05]  /*3050*/  @P3 BRA `(.L_x_13523) ;  /* 0x0000000000103947 */ /* 0x000fea0003800000 */
[----:B------:R-:W-:Y:S01]  /*3060*/  MOV R35, RZ ;  /* 0x000000ff00237202 */ /* 0x000fe20000000f00 */
[----:B------:R-:W-:Y:S06]  /*3070*/  @!P2 BRA `(.L_x_13524) ;  /* 0x00000000001ca947 */ /* 0x000fec0003800000 */
[----:B-----5:R-:W-:Y:S01]  /*3080*/  SHF.L.U32 R35, R147, 0x10, RZ ;  /* 0x0000001093237819 */ /* 0x020fe200000006ff */
[----:B------:R-:W-:Y:S06]  /*3090*/  BRA `(.L_x_13524) ;  /* 0x0000000000147947 */ /* 0x000fec0003800000 */
.L_x_13523:
[----:B-----5:R-:W-:Y:S02]  /*30a0*/  SHF.L.U32 R35, R143, 0x10, RZ ;  /* 0x000000108f237819 */ /* 0x020fe400000006ff */
[----:B012---:R-:W-:-:S03]  /*30b0*/  @P2 SHF.L.U32 R148, R147, 0x10, RZ ;  /* 0x0000001093942819 */ /* 0x007fc600000006ff */
[----:B------:R-:W-:-:S04]  /*30c0*/  FMUL.FTZ R35, R35, UR8 ;  /* 0x0000000823237c20 */ /* 0x000fc80008410000 */
[----:B------:R-:W-:-:S04]  /*30d0*/  FMUL.FTZ R35, R246, R35 ;  /* 0x00000023f6237220 */ /* 0x000fc80000410000 */
[----:B------:R-:W-:-:S07]  /*30e0*/  @P2 FADD.FTZ R35, R148, R35 ;  /* 0x0000002394232221 */ /* 0x000fce0000010000 */
.L_x_13524:
[----:B------:R-:W-:Y:S05]  /*30f0*/  BSYNC B1 ;  /* 0x0000000000017941 */ /* 0x000fea0003800000 */
.L_x_13522:
[----:B------:R-:W-:Y:S04]  /*3100*/  BSSY B1, `(.L_x_13525) ;  /* 0x000000e000017945 */ /* 0x000fe80003800000 */
[----:B------:R-:W-:Y:S05]  /*3110*/  @P3 BRA `(.L_x_13526) ;  /* 0x0000000000143947 */ /* 0x000fea0003800000 */
[----:B------:R-:W-:Y:S01]  /*3120*/  HFMA2.MMA R152, -RZ, RZ, 0, 0 ;  /* 0x00000000ff987435 */ /* 0x000fe200000001ff */
[----:B------:R-:W-:Y:S10]  /*3130*/  @!P2 BRA `(.L_x_13527) ;  /* 0x000000000028a947 */ /* 0x000ff40003800000 */
[----:B012--5:R-:W-:-:S04]  /*3140*/  PRMT R148, R147, 0x7632, R148 ;  /* 0x0000763293947816 */ /* 0x027fc80000000094 */
[----:B------:R-:W-:Y:S01]  /*3150*/  SHF.L.U32 R152, R148, 0x10, RZ ;  /* 0x0000001094987819 */ /* 0x000fe200000006ff */
[----:B------:R-:W-:Y:S06]  /*3160*/  BRA `(.L_x_13527) ;  /* 0x00000000001c7947 */ /* 0x000fec0003800000 */
.L_x_13526:
[----:B012--5:R-:W-:-:S04]  /*3170*/  PRMT R148, R143, 0x7632, R148 ;  /* 0x000076328f947816 */ /* 0x027fc80000000094 */
[----:B------:R-:W-:-:S05]  /*3180*/  SHF.L.U32 R148, R148, 0x10, RZ ;  /* 0x0000001094947819 */ /* 0x000fca00000006ff */
[----:B------:R-:W-:Y:S01]  /*3190*/  FMUL.FTZ R149, R148, UR8 ;  /* 0x0000000894957c20 */ /* 0x000fe20008410000 */
[----:B------:R-:W-:-:S03]  /*31a0*/  @P2 PRMT R148, R147, 0x7632, R148 ;  /* 0x0000763293942816 */ /* 0x000fc60000000094 */
[----:B------:R-:W-:Y:S01]  /*31b0*/  FMUL.FTZ R152, R247, R149 ;  /* 0x00000095f7987220 */ /* 0x000fe20000410000 */
[----:B------:R-:W-:-:S05]  /*31c0*/  @P2 SHF.L.U32 R148, R148, 0x10, RZ ;  /* 0x0000001094942819 */ /* 0x000fca00000006ff */
[----:B------:R-:W-:-:S07]  /*31d0*/  @P2 FADD.FTZ R152, R148, R152 ;  /* 0x0000009894982221 */ /* 0x000fce0000010000 */
.L_x_13527:
[----:B------:R-:W-:Y:S05]  /*31e0*/  BSYNC B1 ;  /* 0x0000000000017941 */ /* 0x000fea0003800000 */
.L_x_13525:
[----:B012---:R-:W0:Y:S01]  /*31f0*/  LDC.64 R186, c[0x0][0x238] ;  /* 0x00008e00ffba7b82 */ /* 0x007e220000000a00 */
        /* <DEDUP_REMOVED lines=8> */
.L_x_13503:
[----:B------:R-:W-:Y:S05]  /*3280*/  BSYNC B0 ;  /* 0x0000000000007941 */ /* 0x000fea0003800000 */
.L_x_13502:
        /* <DEDUP_REMOVED lines=18> */
.L_x_13531:
[----:B-----5:R-:W-:-:S05]  /*33b0*/  SHF.L.U32 R148, R140, 0x10, RZ ;  /* 0x000000108c947819 */ /* 0x020fca00000006ff */
[----:B------:R-:W-:-:S04]  /*33c0*/  FMUL.FTZ R148, R148, UR8 ;  /* 0x0000000894947c20 */ /* 0x000fc80008410000 */
[----:B------:R-:W-:Y:S01]  /*33d0*/  FMUL.FTZ R153, R232, R148 ;  /* 0x00000094e8997220 */ /* 0x000fe20000410000 */
[----:B------:R-:W-:-:S05]  /*33e0*/  @P2 SHF.L.U32 R148, R144, 0x10, RZ ;  /* 0x0000001090942819 */ /* 0x000fca00000006ff */
[----:B------:R-:W-:-:S07]  /*33f0*/  @P2 FADD.FTZ R153, R148, R153 ;  /* 0x0000009994992221 */ /* 0x000fce0000010000 */
.L_x_13532:
[----:B------:R-:W-:Y:S05]  /*3400*/  BSYNC B1 ;  /* 0x0000000000017941 */ /* 0x000fea0003800000 */
.L_x_13530:
[----:B------:R-:W-:Y:S04]  /*3410*/  BSSY B1, `(.L_x_13533) ;  /* 0x000000e000017945 */ /* 0x000fe80003800000 */
[----:B------:R-:W-:Y:S05]  /*3420*/  @P3 BRA `(.L_x_13534) ;  /* 0x0000000000143947 */ /* 0x000fea0003800000 */
[----:B------:R-:W-:Y:S01]  /*3430*/  HFMA2.MMA R154, -RZ, RZ, 0, 0 ;  /* 0x00000000ff9a7435 */ /* 0x000fe200000001ff */
[----:B------:R-:W-:Y:S10]  /*3440*/  @!P2 BRA `(.L_x_13535) ;  /* 0x000000000028a947 */ /* 0x000ff40003800000 */
[----:B-----5:R-:W-:-:S04]  /*3450*/  PRMT R148, R144, 0x7632, R148 ;  /* 0x0000763290947816 */ /* 0x020fc80000000094 */
[----:B------:R-:W-:Y:S01]  /*3460*/  SHF.L.U32 R154, R148, 0x10, RZ ;  /* 0x00000010949a7819 */ /* 0x000fe200000006ff */
[----:B------:R-:W-:Y:S06]  /*3470*/  BRA `(.L_x_13535) ;  /* 0x00000000001c7947 */ /* 0x000fec0003800000 */
.L_x_13534:
[----:B-----5:R-:W-:-:S04]  /*3480*/  PRMT R148, R140, 0x7632, R148 ;  /* 0x000076328c947816 */ /* 0x020fc80000000094 */
[----:B------:R-:W-:-:S05]  /*3490*/  SHF.L.U32 R148, R148, 0x10, RZ ;  /* 0x0000001094947819 */ /* 0x000fca00000006ff */
[----:B------:R-:W-:Y:S01]  /*34a0*/  FMUL.FTZ R149, R148, UR8 ;  /* 0x0000000894957c20 */ /* 0x000fe20008410000 */
[----:B------:R-:W-:-:S03]  /*34b0*/  @P2 PRMT R148, R144, 0x7632, R148 ;  /* 0x0000763290942816 */ /* 0x000fc60000000094 */
[----:B------:R-:W-:Y:S01]  /*34c0*/  FMUL.FTZ R154, R233, R149 ;  /* 0x00000095e99a7220 */ /* 0x000fe20000410000 */
[----:B------:R-:W-:-:S05]  /*34d0*/  @P2 SHF.L.U32 R148, R148, 0x10, RZ ;  /* 0x0000001094942819 */ /* 0x000fca00000006ff */
[----:B------:R-:W-:-:S07]  /*34e0*/  @P2 FADD.FTZ R154, R148, R154 ;  /* 0x0000009a949a2221 */ /* 0x000fce0000010000 */
.L_x_13535:
[----:B------:R-:W-:Y:S05]  /*34f0*/  BSYNC B1 ;  /* 0x0000000000017941 */ /* 0x000fea0003800000 */
.L_x_13533:
[----:B------:R-:W-:Y:S04]  /*3500*/  BSSY B1, `(.L_x_13536) ;  /* 0x000000b000017945 */ /* 0x000fe80003800000 */
[----:B------:R-:W-:Y:S05]  /*3510*/  @P3 BRA `(.L_x_13537) ;  /* 0x0000000000103947 */ /* 0x000fea0003800000 */
[----:B------:R-:W-:Y:S01]  /*3520*/  MOV R155, RZ ;  /* 0x000000ff009b7202 */ /* 0x000fe20000000f00 */
[----:B------:R-:W-:Y:S06]  /*3530*/  @!P2 BRA `(.L_x_13538) ;  /* 0x00000000001ca947 */ /* 0x000fec0003800000 */
[----:B-----5:R-:W-:Y:S01]  /*3540*/  SHF.L.U32 R155, R145, 0x10, RZ ;  /* 0x00000010919b7819 */ /* 0x020fe200000006ff */
[----:B------:R-:W-:Y:S06]  /*3550*/  BRA `(.L_x_13538) ;  /* 0x0000000000147947 */ /* 0x000fec0003800000 */
.L_x_13537:
[----:B-----5:R-:W-:-:S05]  /*3560*/  SHF.L.U32 R148, R141, 0x10, RZ ;  /* 0x000000108d947819 */ /* 0x020fca00000006ff */
[----:B------:R-:W-:-:S04]  /*3570*/  FMUL.FTZ R148, R148, UR8 ;  /* 0x0000000894947c20 */ /* 0x000fc80008410000 */
[----:B------:R-:W-:Y:S01]  /*3580*/  FMUL.FTZ R155, R234, R148 ;  /* 0x00000094ea9b7220 */ /* 0x000fe20000410000 */
[----:B------:R-:W-:-:S05]  /*3590*/  @P2 SHF.L.U32 R148, R145, 0x10, RZ ;  /* 0x0000001091942819 */ /* 0x000fca00000006ff */
[----:B------:R-:W-:-:S07]  /*35a0*/  @P2 FADD.FTZ R155, R148, R155 ;  /* 0x0000009b949b2221 */ /* 0x000fce0000010000 */
.L_x_13538:
[----:B------:R-:W-:Y:S05]  /*35b0*/  BSYNC B1 ;  /* 0x0000000000017941 */ /* 0x000fea0003800000 */
.L_x_13536:
[----:B------:R-:W-:Y:S04]  /*35c0*/  BSSY B1, `(.L_x_13539) ;  /* 0x000000e000017945 */ /* 0x000fe80003800000 */
[----:B------:R-:W-:Y:S05]  /*35d0*/  @P3 BRA `(.L_x_13540) ;  /* 0x0000000000143947 */ /* 0x000fea0003800000 */
[----:B------:R-:W-:Y:S01]  /*35e0*/  HFMA2.MMA R156, -RZ, RZ, 0, 0 ;  /* 0x00000000ff9c7435 */ /* 0x000fe200000001ff */
[----:B------:R-:W-:Y:S10]  /*35f0*/  @!P2 BRA `(.L_x_13541) ;  /* 0x000000000028a947 */ /* 0x000ff40003800000 */
[----:B-----5:R-:W-:-:S04]  /*3600*/  PRMT R148, R145, 0x7632, R148 ;  /* 0x0000763291947816 */ /* 0x020fc80000000094 */
[----:B------:R-:W-:Y:S01]  /*3610*/  SHF.L.U32 R156, R148, 0x10, RZ ;  /* 0x00000010949c7819 */ /* 0x000fe200000006ff */
[----:B------:R-:W-:Y:S06]  /*3620*/  BRA `(.L_x_13541) ;  /* 0x00000000001c7947 */ /* 0x000fec0003800000 */
.L_x_13540:
[----:B-----5:R-:W-:-:S04]  /*3630*/  PRMT R148, R141, 0x7632, R148 ;  /* 0x000076328d947816 */ /* 0x020fc80000000094 */
[----:B------:R-:W-:-:S05]  /*3640*/  SHF.L.U32 R148, R148, 0x10, RZ ;  /* 0x0000001094947819 */ /* 0x000fca00000006ff */
[----:B------:R-:W-:Y:S01]  /*3650*/  FMUL.FTZ R149, R148, UR8 ;  /* 0x0000000894957c20 */ /* 0x000fe20008410000 */
[----:B------:R-:W-:-:S03]  /*3660*/  @P2 PRMT R148, R145, 0x7632, R148 ;  /* 0x0000763291942816 */ /* 0x000fc60000000094 */
[----:B------:R-:W-:Y:S01]  /*3670*/  FMUL.FTZ R156, R235, R149 ;  /* 0x00000095eb9c7220 */ /* 0x000fe20000410000 */
[----:B------:R-:W-:-:S05]  /*3680*/  @P2 SHF.L.U32 R148, R148, 0x10, RZ ;  /* 0x0000001094942819 */ /* 0x000fca00000006ff */
[----:B------:R-:W-:-:S07]  /*3690*/  @P2 FADD.FTZ R156, R148, R156 ;  /* 0x0000009c949c2221 */ /* 0x000fce0000010000 */
.L_x_13541:
[----:B------:R-:W-:Y:S05]  /*36a0*/  BSYNC B1 ;  /* 0x0000000000017941 */ /* 0x000fea0003800000 */
.L_x_13539:
[----:B------:R-:W-:Y:S04]  /*36b0*/  BSSY B1, `(.L_x_13542) ;  /* 0x000000b000017945 */ /* 0x000fe80003800000 */
[----:B------:R-:W-:Y:S05]  /*36c0*/  @P3 BRA `(.L_x_13543) ;  /* 0x0000000000103947 */ /* 0x000fea0003800000 */
[----:B------:R-:W-:Y:S01]  /*36d0*/  MOV R157, RZ ;  /* 0x000000ff009d7202 */ /* 0x000fe20000000f00 */
[----:B------:R-:W-:Y:S06]  /*36e0*/  @!P2 BRA `(.L_x_13544) ;  /* 0x00000000001ca947 */ /* 0x000fec0003800000 */
[----:B-----5:R-:W-:Y:S01]  /*36f0*/  SHF.L.U32 R157, R146, 0x10, RZ ;  /* 0x00000010929d7819 */ /* 0x020fe200000006ff */
[----:B------:R-:W-:Y:S06]  /*3700*/  BRA `(.L_x_13544) ;  /* 0x0000000000147947 */ /* 0x000fec0003800000 */
.L_x_13543:
[----:B-----5:R-:W-:-:S05]  /*3710*/  SHF.L.U32 R148, R142, 0x10, RZ ;  /* 0x000000108e947819 */ /* 0x020fca00000006ff */
[----:B------:R-:W-:-:S04]  /*3720*/  FMUL.FTZ R148, R148, UR8 ;  /* 0x0000000894947c20 */ /* 0x000fc80008410000 */
[----:B------:R-:W-:Y:S01]  /*3730*/  FMUL.FTZ R157, R236, R148 ;  /* 0x00000094ec9d7220 */ /* 0x000fe20000410000 */
[----:B------:R-:W-:-:S05]  /*3740*/  @P2 SHF.L.U32 R148, R146, 0x10, RZ ;  /* 0x0000001092942819 */ /* 0x000fca00000006ff */
[----:B------:R-:W-:-:S07]  /*3750*/  @P2 FADD.FTZ R157, R148, R157 ;  /* 0x0000009d949d2221 */ /* 0x000fce0000010000 */
.L_x_13544:
[----:B------:R-:W-:Y:S05]  /*3760*/  BSYNC B1 ;  /* 0x0000000000017941 */ /* 0x000fea0003800000 */
.L_x_13542:
[----:B------:R-:W-:Y:S04]  /*3770*/  BSSY B1, `(.L_x_13545) ;  /* 0x000000e000017945 */ /* 0x000fe80003800000 */
[----:B------:R-:W-:Y:S05]  /*3780*/  @P3 BRA `(.L_x_13546) ;  /* 0x0000000000143947 */ /* 0x000fea0003800000 */
[----:B------:R-:W-:Y:S01]  /*3790*/  HFMA2.MMA R158, -RZ, RZ, 0, 0 ;  /* 0x00000000ff9e7435 */ /* 0x000fe200000001ff */
[----:B------:R-:W-:Y:S10]  /*37a0*/  @!P2 BRA `(.L_x_13547) ;  /* 0x000000000028a947 */ /* 0x000ff40003800000 */
[----:B-----5:R-:W-:-:S04]  /*37b0*/  PRMT R148, R146, 0x7632, R148 ;  /* 0x0000763292947816 */ /* 0x020fc80000000094 */
[----:B------:R-:W-:Y:S01]  /*37c0*/  SHF.L.U32 R158, R148, 0x10, RZ ;  /* 0x00000010949e7819 */ /* 0x000fe200000006ff */
[----:B------:R-:W-:Y:S06]  /*37d0*/  BRA `(.L_x_13547) ;  /* 0x00000000001c7947 */ /* 0x000fec0003800000 */
.L_x_13546:
[----:B-----5:R-:W-:-:S04]  /*37e0*/  PRMT R148, R142, 0x7632, R148 ;  /* 0x000076328e947816 */ /* 0x020fc80000000094 */
[----:B------:R-:W-:-:S05]  /*37f0*/  SHF.L.U32 R148, R148, 0x10, RZ ;  /* 0x0000001094947819 */ /* 0x000fca00000006ff */
[----:B------:R-:W-:Y:S01]  /*3800*/  FMUL.FTZ R149, R148, UR8 ;  /* 0x0000000894957c20 */ /* 0x000fe20008410000 */
[----:B------:R-:W-:-:S03]  /*3810*/  @P2 PRMT R148, R146, 0x7632, R148 ;  /* 0x0000763292942816 */ /* 0x000fc60000000094 */
[----:B------:R-:W-:Y:S01]  /*3820*/  FMUL.FTZ R158, R237, R149 ;  /* 0x00000095ed9e7220 */ /* 0x000fe20000410000 */
[----:B------:R-:W-:-:S05]  /*3830*/  @P2 SHF.L.U32 R148, R148, 0x10, RZ ;  /* 0x0000001094942819 */ /* 0x000fca00000006ff */
[----:B------:R-:W-:-:S07]  /*3840*/  @P2 FADD.FTZ R158, R148, R158 ;  /* 0x0000009e949e2221 */ /* 0x000fce0000010000 */
.L_x_13547:
[----:B------:R-:W-:Y:S05]  /*3850*/  BSYNC B1 ;  /* 0x0000000000017941 */ /* 0x000fea0003800000 */
.L_x_13545:
[----:B------:R-:W-:Y:S04]  /*3860*/  BSSY B1, `(.L_x_13548) ;  /* 0x000000b000017945 */ /* 0x000fe80003800000 */
[----:B------:R-:W-:Y:S05]  /*3870*/  @P3 BRA `(.L_x_13549) ;  /* 0x0000000000103947 */ /* 0x000fea0003800000 */
[----:B------:R-:W-:Y:S01]  /*3880*/  MOV R159, RZ ;  /* 0x000000ff009f7202 */ /* 0x000fe20000000f00 */
[----:B------:R-:W-:Y:S06]  /*3890*/  @!P2 BRA `(.L_x_13550) ;  /* 0x00000000001ca947 */ /* 0x000fec0003800000 */
[----:B-----5:R-:W-:Y:S01]  /*38a0*/  SHF.L.U32 R159, R147, 0x10, RZ ;  /* 0x00000010939f7819 */ /* 0x020fe200000006ff */
[----:B------:R-:W-:Y:S06]  /*38b0*/  BRA `(.L_x_13550) ;  /* 0x0000000000147947 */ /* 0x000fec0003800000 */
.L_x_13549:
[----:B-----5:R-:W-:-:S05]  /*38c0*/  SHF.L.U32 R148, R143, 0x10, RZ ;  /* 0x000000108f947819 */ /* 0x020fca00000006ff */
[----:B------:R-:W-:-:S04]  /*38d0*/  FMUL.FTZ R148, R148, UR8 ;  /* 0x0000000894947c20 */ /* 0x000fc80008410000 */
[----:B------:R-:W-:Y:S01]  /*38e0*/  FMUL.FTZ R159, R238, R148 ;  /* 0x00000094ee9f7220 */ /* 0x000fe20000410000 */
[----:B------:R-:W-:-:S05]  /*38f0*/  @P2 SHF.L.U32 R148, R147, 0x10, RZ ;  /* 0x0000001093942819 */ /* 0x000fca00000006ff */
[----:B------:R-:W-:-:S07]  /*3900*/  @P2 FADD.FTZ R159, R148, R159 ;  /* 0x0000009f949f2221 */ /* 0x000fce0000010000 */
.L_x_13550:
[----:B------:R-:W-:Y:S05]  /*3910*/  BSYNC B1 ;  /* 0x0000000000017941 */ /* 0x000fea0003800000 */
.L_x_13548:
[----:B------:R-:W-:Y:S04]  /*3920*/  BSSY B1, `(.L_x_13551) ;  /* 0x000000e000017945 */ /* 0x000fe80003800000 */
[----:B------:R-:W-:Y:S05]  /*3930*/  @P3 BRA `(.L_x_13552) ;  /* 0x0000000000143947 */ /* 0x000fea0003800000 */
[----:B------:R-:W-:Y:S01]  /*3940*/  HFMA2.MMA R160, -RZ, RZ, 0, 0 ;  /* 0x00000000ffa07435 */ /* 0x000fe200000001ff */
[----:B------:R-:W-:Y:S10]  /*3950*/  @!P2 BRA `(.L_x_13553) ;  /* 0x000000000028a947 */ /* 0x000ff40003800000 */
[----:B-----5:R-:W-:-:S04]  /*3960*/  PRMT R148, R147, 0x7632, R148 ;  /* 0x0000763293947816 */ /* 0x020fc80000000094 */
[----:B------:R-:W-:Y:S01]  /*3970*/  SHF.L.U32 R160, R148, 0x10, RZ ;  /* 0x0000001094a07819 */ /* 0x000fe200000006ff */
[----:B------:R-:W-:Y:S06]  /*3980*/  BRA `(.L_x_13553) ;  /* 0x00000000001c7947 */ /* 0x000fec0003800000 */
.L_x_13552:
[----:B-----5:R-:W-:-:S04]  /*3990*/  PRMT R148, R143, 0x7632, R148 ;  /* 0x000076328f947816 */ /* 0x020fc80000000094 */
[----:B------:R-:W-:-:S05]  /*39a0*/  SHF.L.U32 R148, R148, 0x10, RZ ;  /* 0x0000001094947819 */ /* 0x000fca00000006ff */
[----:B------:R-:W-:Y:S01]  /*39b0*/  FMUL.FTZ R149, R148, UR8 ;  /* 0x0000000894957c20 */ /* 0x000fe20008410000 */
[----:B------:R-:W-:-:S03]  /*39c0*/  @P2 PRMT R148, R147, 0x7632, R148 ;  /* 0x0000763293942816 */ /* 0x000fc60000000094 */
[----:B------:R-:W-:Y:S01]  /*39d0*/  FMUL.FTZ R160, R239, R149 ;  /* 0x00000095efa07220 */ /* 0x000fe20000410000 */
[----:B------:R-:W-:-:S05]  /*39e0*/  @P2 SHF.L.U32 R148, R148, 0x10, RZ ;  /* 0x0000001094942819 */ /* 0x000fca00000006ff */
[----:B------:R-:W-:-:S07]  /*39f0*/  @P2 FADD.FTZ R160, R148, R160 ;  /* 0x000000a094a02221 */ /* 0x000fce0000010000 */
.L_x_13553:
[----:B------:R-:W-:Y:S05]  /*3a00*/  BSYNC B1 ;  /* 0x0000000000017941 */ /* 0x000fea0003800000 */
.L_x_13551:
        /* <DEDUP_REMOVED lines=9> */
.L_x_13529:
[----:B------:R-:W-:Y:S05]  /*3aa0*/  BSYNC B0 ;  /* 0x0000000000007941 */ /* 0x000fea0003800000 */
.L_x_13528:
        /* <DEDUP_REMOVED lines=18> */
.L_x_13557:
[----:B-----5:R-:W-:-:S05]  /*3bd0*/  SHF.L.U32 R148, R140, 0x10, RZ ;  /* 0x000000108c947819 */ /* 0x020fca00000006ff */
[----:B------:R-:W-:-:S04]  /*3be0*/  FMUL.FTZ R148, R148, UR8 ;  /* 0x0000000894947c20 */ /* 0x000fc80008410000 */
[----:B------:R-:W-:Y:S01]  /*3bf0*/  FMUL.FTZ R161, R224, R148 ;  /* 0x00000094e0a17220 */ /* 0x000fe20000410000 */
[----:B------:R-:W-:-:S05]  /*3c00*/  @P2 SHF.L.U32 R148, R144, 0x10, RZ ;  /* 0x0000001090942819 */ /* 0x000fca00000006ff */
[----:B------:R-:W-:-:S07]  /*3c10*/  @P2 FADD.FTZ R161, R148, R161 ;  /* 0x000000a194a12221 */ /* 0x000fce0000010000 */
.L_x_13558:
[----:B------:R-:W-:Y:S05]  /*3c20*/  BSYNC B1 ;  /* 0x0000000000017941 */ /* 0x000fea0003800000 */
.L_x_13556:
[----:B------:R-:W-:Y:S04]  /*3c30*/  BSSY B1, `(.L_x_13559) ;  /* 0x000000e000017945 */ /* 0x000fe80003800000 */
[----:B------:R-:W-:Y:S05]  /*3c40*/  @P3 BRA `(.L_x_13560) ;  /* 0x0000000000143947 */ /* 0x000fea0003800000 */
[----:B------:R-:W-:Y:S01]  /*3c50*/  HFMA2.MMA R162, -RZ, RZ, 0, 0 ;  /* 0x00000000ffa27435 */ /* 0x000fe200000001ff */
[----:B------:R-:W-:Y:S10]  /*3c60*/  @!P2 BRA `(.L_x_13561) ;  /* 0x000000000028a947 */ /* 0x000ff40003800000 */
[----:B-----5:R-:W-:-:S04]  /*3c70*/  PRMT R148, R144, 0x7632, R148 ;  /* 0x0000763290947816 */ /* 0x020fc80000000094 */
[----:B------:R-:W-:Y:S01]  /*3c80*/  SHF.L.U32 R162, R148, 0x10, RZ ;  /* 0x0000001094a27819 */ /* 0x000fe200000006ff */
[----:B------:R-:W-:Y:S06]  /*3c90*/  BRA `(.L_x_13561) ;  /* 0x00000000001c7947 */ /* 0x000fec0003800000 */
.L_x_13560:
[----:B-----5:R-:W-:-:S04]  /*3ca0*/  PRMT R148, R140, 0x7632, R148 ;  /* 0x000076328c947816 */ /* 0x020fc80000000094 */
[----:B------:R-:W-:-:S05]  /*3cb0*/  SHF.L.U32 R148, R148, 0x10, RZ ;  /* 0x0000001094947819 */ /* 0x000fca00000006ff */
[----:B------:R-:W-:Y:S01]  /*3cc0*/  FMUL.FTZ R149, R148, UR8 ;  /* 0x0000000894957c20 */ /* 0x000fe20008410000 */
[----:B------:R-:W-:-:S03]  /*3cd0*/  @P2 PRMT R148, R144, 0x7632, R148 ;  /* 0x0000763290942816 */ /* 0x000fc60000000094 */
[----:B------:R-:W-:Y:S01]  /*3ce0*/  FMUL.FTZ R162, R225, R149 ;  /* 0x00000095e1a27220 */ /* 0x000fe20000410000 */
[----:B------:R-:W-:-:S05]  /*3cf0*/  @P2 SHF.L.U32 R148, R148, 0x10, RZ ;  /* 0x0000001094942819 */ /* 0x000fca00000006ff */
[----:B------:R-:W-:-:S07]  /*3d00*/  @P2 FADD.FTZ R162, R148, R162 ;  /* 0x000000a294a22221 */ /* 0x000fce0000010000 */
.L_x_13561:
[----:B------:R-:W-:Y:S05]  /*3d10*/  BSYNC B1 ;  /* 0x0000000000017941 */ /* 0x000fea0003800000 */
.L_x_13559:
[----:B------:R-:W-:Y:S04]  /*3d20*/  BSSY B1, `(.L_x_13562) ;  /* 0x000000b000017945 */ /* 0x000fe80003800000 */
[----:B------:R-:W-:Y:S05]  /*3d30*/  @P3 BRA `(.L_x_13563) ;  /* 0x0000000000103947 */ /* 0x000fea0003800000 */
[----:B------:R-:W-:Y:S01]  /*3d40*/  MOV R163, RZ ;  /* 0x000000ff00a37202 */ /* 0x000fe20000000f00 */
[----:B------:R-:W-:Y:S06]  /*3d50*/  @!P2 BRA `(.L_x_13564) ;  /* 0x00000000001ca947 */ /* 0x000fec0003800000 */
[----:B-----5:R-:W-:Y:S01]  /*3d60*/  SHF.L.U32 R163, R145, 0x10, RZ ;  /* 0x0000001091a37819 */ /* 0x020fe200000006ff */
[----:B------:R-:W-:Y:S06]  /*3d70*/  BRA `(.L_x_13564) ;  /* 0x0000000000147947 */ /* 0x000fec0003800000 */
.L_x_13563:
[----:B-----5:R-:W-:-:S05]  /*3d80*/  SHF.L.U32 R148, R141, 0x10, RZ ;  /* 0x000000108d947819 */ /* 0x020fca00000006ff */
[----:B------:R-:W-:-:S04]  /*3d90*/  FMUL.FTZ R148, R148, UR8 ;  /* 0x0000000894947c20 */ /* 0x000fc80008410000 */
[----:B------:R-:W-:Y:S01]  /*3da0*/  FMUL.FTZ R163, R226, R148 ;  /* 0x00000094e2a37220 */ /* 0x000fe20000410000 */
[----:B------:R-:W-:-:S05]  /*3db0*/  @P2 SHF.L.U32 R148, R145, 0x10, RZ ;  /* 0x0000001091942819 */ /* 0x000fca00000006ff */
[----:B------:R-:W-:-:S07]  /*3dc0*/  @P2 FADD.FTZ R163, R148, R163 ;  /* 0x000000a394a32221 */ /* 0x000fce0000010000 */
.L_x_13564:
[----:B------:R-:W-:Y:S05]  /*3dd0*/  BSYNC B1 ;  /* 0x0000000000017941 */ /* 0x000fea0003800000 */
.L_x_13562:
[----:B------:R-:W-:Y:S04]  /*3de0*/  BSSY B1, `(.L_x_13565) ;  /* 0x000000e000017945 */ /* 0x000fe80003800000 */
[----:B------:R-:W-:Y:S05]  /*3df0*/  @P3 BRA `(.L_x_13566) ;  /* 0x0000000000143947 */ /* 0x000fea0003800000 */
[----:B------:R-:W-:Y:S01]  /*3e00*/  HFMA2.MMA R164, -RZ, RZ, 0, 0 ;  /* 0x00000000ffa47435 */ /* 0x000fe200000001ff */
[----:B------:R-:W-:Y:S10]  /*3e10*/  @!P2 BRA `(.L_x_13567) ;  /* 0x000000000028a947 */ /* 0x000ff40003800000 */
[----:B-----5:R-:W-:-:S04]  /*3e20*/  PRMT R148, R145, 0x7632, R148 ;  /* 0x0000763291947816 */ /* 0x020fc80000000094 */
[----:B------:R-:W-:Y:S01]  /*3e30*/  SHF.L.U32 R164, R148, 0x10, RZ ;  /* 0x0000001094a47819 */ /* 0x000fe200000006ff */
[----:B------:R-:W-:Y:S06]  /*3e40*/  BRA `(.L_x_13567) ;  /* 0x00000000001c7947 */ /* 0x000fec0003800000 */
.L_x_13566:
[----:B-----5:R-:W-:-:S04]  /*3e50*/  PRMT R148, R141, 0x7632, R148 ;  /* 0x000076328d947816 */ /* 0x020fc80000000094 */
[----:B------:R-:W-:-:S05]  /*3e60*/  SHF.L.U32 R148, R148, 0x10, RZ ;  /* 0x0000001094947819 */ /* 0x000fca00000006ff */
[----:B------:R-:W-:Y:S01]  /*3e70*/  FMUL.FTZ R149, R148, UR8 ;  /* 0x0000000894957c20 */ /* 0x000fe20008410000 */
[----:B------:R-:W-:-:S03]  /*3e80*/  @P2 PRMT R148, R145, 0x7632, R148 ;  /* 0x0000763291942816 */ /* 0x000fc60000000094 */
[----:B------:R-:W-:Y:S01]  /*3e90*/  FMUL.FTZ R164, R227, R149 ;  /* 0x00000095e3a47220 */ /* 0x000fe20000410000 */
[----:B------:R-:W-:-:S05]  /*3ea0*/  @P2 SHF.L.U32 R148, R148, 0x10, RZ ;  /* 0x0000001094942819 */ /* 0x000fca00000006ff */
[----:B------:R-:W-:-:S07]  /*3eb0*/  @P2 FADD.FTZ R164, R148, R164 ;  /* 0x000000a494a42221 */ /* 0x000fce0000010000 */
.L_x_13567:
[----:B------:R-:W-:Y:S05]  /*3ec0*/  BSYNC B1 ;  /* 0x0000000000017941 */ /* 0x000fea0003800000 */
.L_x_13565:
[----:B------:R-:W-:Y:S04]  /*3ed0*/  BSSY B1, `(.L_x_13568) ;  /* 0x000000b000017945 */ /* 0x000fe80003800000 */
[----:B------:R-:W-:Y:S05]  /*3ee0*/  @P3 BRA `(.L_x_13569) ;  /* 0x0000000000103947 */ /* 0x000fea0003800000 */
[----:B------:R-:W-:Y:S01]  /*3ef0*/  MOV R165, RZ ;  /* 0x000000ff00a57202 */ /* 0x000fe20000000f00 */
[----:B------:R-:W-:Y:S06]  /*3f00*/  @!P2 BRA `(.L_x_13570) ;  /* 0x00000000001ca947 */ /* 0x000fec0003800000 */
[----:B-----5:R-:W-:Y:S01]  /*3f10*/  SHF.L.U32 R165, R146, 0x10, RZ ;  /* 0x0000001092a57819 */ /* 0x020fe200000006ff */
[----:B------:R-:W-:Y:S06]  /*3f20*/  BRA `(.L_x_13570) ;  /* 0x0000000000147947 */ /* 0x000fec0003800000 */
.L_x_13569:
[----:B-----5:R-:W-:-:S05]  /*3f30*/  SHF.L.U32 R148, R142, 0x10, RZ ;  /* 0x000000108e947819 */ /* 0x020fca00000006ff */
[----:B------:R-:W-:-:S04]  /*3f40*/  FMUL.FTZ R148, R148, UR8 ;  /* 0x0000000894947c20 */ /* 0x000fc80008410000 */
[----:B------:R-:W-:Y:S01]  /*3f50*/  FMUL.FTZ R165, R228, R148 ;  /* 0x00000094e4a57220 */ /* 0x000fe20000410000 */
[----:B------:R-:W-:-:S05]  /*3f60*/  @P2 SHF.L.U32 R148, R146, 0x10, RZ ;  /* 0x0000001092942819 */ /* 0x000fca00000006ff */
[----:B------:R-:W-:-:S07]  /*3f70*/  @P2 FADD.FTZ R165, R148, R165 ;  /* 0x000000a594a52221 */ /* 0x000fce0000010000 */
.L_x_13570:
[----:B------:R-:W-:Y:S05]  /*3f80*/  BSYNC B1 ;  /* 0x0000000000017941 */ /* 0x000fea0003800000 */
.L_x_13568:
[----:B------:R-:W-:Y:S04]  /*3f90*/  BSSY B1, `(.L_x_13571) ;  /* 0x000000e000017945 */ /* 0x000fe80003800000 */
[----:B------:R-:W-:Y:S05]  /*3fa0*/  @P3 BRA `(.L_x_13572) ;  /* 0x0000000000143947 */ /* 0x000fea0003800000 */
[----:B------:R-:W-:Y:S01]  /*3fb0*/  HFMA2.MMA R166, -RZ, RZ, 0, 0 ;  /* 0x00000000ffa67435 */ /* 0x000fe200000001ff */
[----:B------:R-:W-:Y:S10]  /*3fc0*/  @!P2 BRA `(.L_x_13573) ;  /* 0x000000000028a947 */ /* 0x000ff40003800000 */
[----:B-----5:R-:W-:-:S04]  /*3fd0*/  PRMT R148, R146, 0x7632, R148 ;  /* 0x0000763292947816 */ /* 0x020fc80000000094 */
[----:B------:R-:W-:Y:S01]  /*3fe0*/  SHF.L.U32 R166, R148, 0x10, RZ ;  /* 0x0000001094a67819 */ /* 0x000fe200000006ff */
[----:B------:R-:W-:Y:S06]  /*3ff0*/  BRA `(.L_x_13573) ;  /* 0x00000000001c7947 */ /* 0x000fec0003800000 */
.L_x_13572:
[----:B-----5:R-:W-:-:S04]  /*4000*/  PRMT R148, R142, 0x7632, R148 ;  /* 0x000076328e947816 */ /* 0x020fc80000000094 */
[----:B------:R-:W-:-:S05]  /*4010*/  SHF.L.U32 R148, R148, 0x10, RZ ;  /* 0x0000001094947819 */ /* 0x000fca00000006ff */
[----:B------:R-:W-:Y:S01]  /*4020*/  FMUL.FTZ R149, R148, UR8 ;  /* 0x0000000894957c20 */ /* 0x000fe20008410000 */
[----:B------:R-:W-:-:S03]  /*4030*/  @P2 PRMT R148, R146, 0x7632, R148 ;  /* 0x0000763292942816 */ /* 0x000fc60000000094 */
[----:B------:R-:W-:Y:S01]  /*4040*/  FMUL.FTZ R166, R229, R149 ;  /* 0x00000095e5a67220 */ /* 0x000fe20000410000 */
[----:B------:R-:W-:-:S05]  /*4050*/  @P2 SHF.L.U32 R148, R148, 0x10, RZ ;  /* 0x0000001094942819 */ /* 0x000fca00000006ff */
[----:B------:R-:W-:-:S07]  /*4060*/  @P2 FADD.FTZ R166, R148, R166 ;  /* 0x000000a694a62221 */ /* 0x000fce0000010000 */
.L_x_13573:
[----:B------:R-:W-:Y:S05]  /*4070*/  BSYNC B1 ;  /* 0x0000000000017941 */ /* 0x000fea0003800000 */
.L_x_13571:
[----:B------:R-:W-:Y:S04]  /*4080*/  BSSY B1, `(.L_x_13574) ;  /* 0x000000b000017945 */ /* 0x000fe80003800000 */
[----:B------:R-:W-:Y:S05]  /*4090*/  @P3 BRA `(.L_x_13575) ;  /* 0x0000000000103947 */ /* 0x000fea0003800000 */
[----:B------:R-:W-:Y:S01]  /*40a0*/  MOV R167, RZ ;  /* 0x000000ff00a77202 */ /* 0x000fe20000000f00 */
[----:B------:R-:W-:Y:S06]  /*40b0*/  @!P2 BRA `(.L_x_13576) ;  /* 0x00000000001ca947 */ /* 0x000fec0003800000 */
[----:B-----5:R-:W-:Y:S01]  /*40c0*/  SHF.L.U32 R167, R147, 0x10, RZ ;  /* 0x0000001093a77819 */ /* 0x020fe200000006ff */
[----:B------:R-:W-:Y:S06]  /*40d0*/  BRA `(.L_x_13576) ;  /* 0x0000000000147947 */ /* 0x000fec0003800000 */
.L_x_13575:
[----:B-----5:R-:W-:-:S05]  /*40e0*/  SHF.L.U32 R148, R143, 0x10, RZ ;  /* 0x000000108f947819 */ /* 0x020fca00000006ff */
[----:B------:R-:W-:-:S04]  /*40f0*/  FMUL.FTZ R148, R148, UR8 ;  /* 0x0000000894947c20 */ /* 0x000fc80008410000 */
[----:B------:R-:W-:Y:S01]  /*4100*/  FMUL.FTZ R167, R230, R148 ;  /* 0x00000094e6a77220 */ /* 0x000fe20000410000 */
[----:B------:R-:W-:-:S05]  /*4110*/  @P2 SHF.L.U32 R148, R147, 0x10, RZ ;  /* 0x0000001093942819 */ /* 0x000fca00000006ff */
[----:B------:R-:W-:-:S07]  /*4120*/  @P2 FADD.FTZ R167, R148, R167 ;  /* 0x000000a794a72221 */ /* 0x000fce0000010000 */
.L_x_13576:
[----:B------:R-:W-:Y:S05]  /*4130*/  BSYNC B1 ;  /* 0x0000000000017941 */ /* 0x000fea0003800000 */
.L_x_13574:
[----:B------:R-:W-:Y:S04]  /*4140*/  BSSY B1, `(.L_x_13577) ;  /* 0x000000e000017945 */ /* 0x000fe80003800000 */
[----:B------:R-:W-:Y:S05]  /*4150*/  @P3 BRA `(.L_x_13578) ;  /* 0x0000000000143947 */ /* 0x000fea0003800000 */
[----:B------:R-:W-:Y:S01]  /*4160*/  HFMA2.MMA R168, -RZ, RZ, 0, 0 ;  /* 0x00000000ffa87435 */ /* 0x000fe200000001ff */
[----:B------:R-:W-:Y:S10]  /*4170*/  @!P2 BRA `(.L_x_13579) ;  /* 0x000000000028a947 */ /* 0x000ff40003800000 */
[----:B-----5:R-:W-:-:S04]  /*4180*/  PRMT R148, R147, 0x7632, R148 ;  /* 0x0000763293947816 */ /* 0x020fc80000000094 */
[----:B------:R-:W-:Y:S01]  /*4190*/  SHF.L.U32 R168, R148, 0x10, RZ ;  /* 0x0000001094a87819 */ /* 0x000fe200000006ff */
[----:B------:R-:W-:Y:S06]  /*41a0*/  BRA `(.L_x_13579) ;  /* 0x00000000001c7947 */ /* 0x000fec0003800000 */
.L_x_13578:
[----:B-----5:R-:W-:-:S04]  /*41b0*/  PRMT R148, R143, 0x7632, R148 ;  /* 0x000076328f947816 */ /* 0x020fc80000000094 */
[----:B------:R-:W-:-:S05]  /*41c0*/  SHF.L.U32 R148, R148, 0x10, RZ ;  /* 0x0000001094947819 */ /* 0x000fca00000006ff */
[----:B------:R-:W-:Y:S01]  /*41d0*/  FMUL.FTZ R149, R148, UR8 ;  /* 0x0000000894957c20 */ /* 0x000fe20008410000 */
[----:B------:R-:W-:-:S03]  /*41e0*/  @P2 PRMT R148, R147, 0x7632, R148 ;  /* 0x0000763293942816 */ /* 0x000fc60000000094 */
[----:B------:R-:W-:Y:S01]  /*41f0*/  FMUL.FTZ R168, R231, R149 ;  /* 0x00000095e7a87220 */ /* 0x000fe20000410000 */
[----:B------:R-:W-:-:S05]  /*4200*/  @P2 SHF.L.U32 R148, R148, 0x10, RZ ;  /* 0x0000001094942819 */ /* 0x000fca00000006ff */
[----:B------:R-:W-:-:S07]  /*4210*/  @P2 FADD.FTZ R168, R148, R168 ;  /* 0x000000a894a82221 */ /* 0x000fce0000010000 */
.L_x_13579:
[----:B------:R-:W-:Y:S05]  /*4220*/  BSYNC B1 ;  /* 0x0000000000017941 */ /* 0x000fea0003800000 */
.L_x_13577:
        /* <DEDUP_REMOVED lines=9> */
.L_x_13555:
[----:B------:R-:W-:Y:S05]  /*42c0*/  BSYNC B0 ;  /* 0x0000000000007941 */ /* 0x000fea0003800000 */
.L_x_13554:
        /* <DEDUP_REMOVED lines=18> */
.L_x_13583:
[----:B-----5:R-:W-:-:S05]  /*43f0*/  SHF.L.U32 R148, R140, 0x10, RZ ;  /* 0x000000108c947819 */ /* 0x020fca00000006ff */
[----:B------:R-:W-:-:S04]  /*4400*/  FMUL.FTZ R148, R148, UR8 ;  /* 0x0000000894947c20 */ /* 0x000fc80008410000 */
[----:B------:R-:W-:Y:S01]  /*4410*/  FMUL.FTZ R169, R216, R148 ;  /* 0x00000094d8a97220 */ /* 0x000fe20000410000 */
[----:B------:R-:W-:-:S05]  /*4420*/  @P2 SHF.L.U32 R148, R144, 0x10, RZ ;  /* 0x0000001090942819 */ /* 0x000fca00000006ff */
[----:B------:R-:W-:-:S07]  /*4430*/  @P2 FADD.FTZ R169, R148, R169 ;  /* 0x000000a994a92221 */ /* 0x000fce0000010000 */
.L_x_13584:
[----:B------:R-:W-:Y:S05]  /*4440*/  BSYNC B1 ;  /* 0x0000000000017941 */ /* 0x000fea0003800000 */
.L_x_13582:
[----:B------:R-:W-:Y:S04]  /*4450*/  BSSY B1, `(.L_x_13585) ;  /* 0x000000e000017945 */ /* 0x000fe80003800000 */
[----:B------:R-:W-:Y:S05]  /*4460*/  @P3 BRA `(.L_x_13586) ;  /* 0x0000000000143947 */ /* 0x000fea0003800000 */
[----:B------:R-:W-:Y:S01]  /*4470*/  HFMA2.MMA R170, -RZ, RZ, 0, 0 ;  /* 0x00000000ffaa7435 */ /* 0x000fe200000001ff */
[----:B------:R-:W-:Y:S10]  /*4480*/  @!P2 BRA `(.L_x_13587) ;  /* 0x000000000028a947 */ /* 0x000ff40003800000 */
[----:B-----5:R-:W-:-:S04]  /*4490*/  PRMT R148, R144, 0x7632, R148 ;  /* 0x0000763290947816 */ /* 0x020fc80000000094 */
[----:B------:R-:W-:Y:S01]  /*44a0*/  SHF.L.U32 R170, R148, 0x10, RZ ;  /* 0x0000001094aa7819 */ /* 0x000fe200000006ff */
[----:B------:R-:W-:Y:S06]  /*44b0*/  BRA `(.L_x_13587) ;  /* 0x00000000001c7947 */ /* 0x000fec0003800000 */
.L_x_13586:
[----:B-----5:R-:W-:-:S04]  /*44c0*/  PRMT R148, R140, 0x7632, R148 ;  /* 0x000076328c947816 */ /* 0x020fc80000000094 */
[----:B------:R-:W-:-:S05]  /*44d0*/  SHF.L.U32 R148, R148, 0x10, RZ ;  /* 0x0000001094947819 */ /* 0x000fca00000006ff */
[----:B------:R-:W-:Y:S01]  /*44e0*/  FMUL.FTZ R149, R148, UR8 ;  /* 0x0000000894957c20 */ /* 0x000fe20008410000 */
[----:B------:R-:W-:-:S03]  /*44f0*/  @P2 PRMT R148, R144, 0x7632, R148 ;  /* 0x0000763290942816 */ /* 0x000fc60000000094 */
[----:B------:R-:W-:Y:S01]  /*4500*/  FMUL.FTZ R170, R217, R149 ;  /* 0x00000095d9aa7220 */ /* 0x000fe20000410000 */
[----:B------:R-:W-:-:S05]  /*4510*/  @P2 SHF.L.U32 R148, R148, 0x10, RZ ;  /* 0x0000001094942819 */ /* 0x000fca00000006ff */
[----:B------:R-:W-:-:S07]  /*4520*/  @P2 FADD.FTZ R170, R148, R170 ;  /* 0x000000aa94aa2221 */ /* 0x000fce0000010000 */
.L_x_13587:
[----:B------:R-:W-:Y:S05]  /*4530*/  BSYNC B1 ;  /* 0x0000000000017941 */ /* 0x000fea0003800000 */
.L_x_13585:
[----:B------:R-:W-:Y:S04]  /*4540*/  BSSY B1, `(.L_x_13588) ;  /* 0x000000b000017945 */ /* 0x000fe80003800000 */
[----:B------:R-:W-:Y:S05]  /*4550*/  @P3 BRA `(.L_x_13589) ;  /* 0x0000000000103947 */ /* 0x000fea0003800000 */
[----:B------:R-:W-:Y:S01]  /*4560*/  MOV R171, RZ ;  /* 0x000000ff00ab7202 */ /* 0x000fe20000000f00 */
[----:B------:R-:W-:Y:S06]  /*4570*/  @!P2 BRA `(.L_x_13590) ;  /* 0x00000000001ca947 */ /* 0x000fec0003800000 */
[----:B-----5:R-:W-:Y:S01]  /*4580*/  SHF.L.U32 R171, R145, 0x10, RZ ;  /* 0x0000001091ab7819 */ /* 0x020fe200000006ff */
[----:B------:R-:W-:Y:S06]  /*4590*/  BRA `(.L_x_13590) ;  /* 0x0000000000147947 */ /* 0x000fec0003800000 */
.L_x_13589:
[----:B-----5:R-:W-:-:S05]  /*45a0*/  SHF.L.U32 R148, R141, 0x10, RZ ;  /* 0x000000108d947819 */ /* 0x020fca00000006ff */
[----:B------:R-:W-:-:S04]  /*45b0*/  FMUL.FTZ R148, R148, UR8 ;  /* 0x0000000894947c20 */ /* 0x000fc80008410000 */
[----:B------:R-:W-:Y:S01]  /*45c0*/  FMUL.FTZ R171, R218, R148 ;  /* 0x00000094daab7220 */ /* 0x000fe20000410000 */
[----:B------:R-:W-:-:S05]  /*45d0*/  @P2 SHF.L.U32 R148, R145, 0x10, RZ ;  /* 0x0000001091942819 */ /* 0x000fca00000006ff */
[----:B------:R-:W-:-:S07]  /*45e0*/  @P2 FADD.FTZ R171, R148, R171 ;  /* 0x000000ab94ab2221 */ /* 0x000fce0000010000 */
.L_x_13590:
[----:B------:R-:W-:Y:S05]  /*45f0*/  BSYNC B1 ;  /* 0x0000000000017941 */ /* 0x000fea0003800000 */
.L_x_13588:
[----:B------:R-:W-:Y:S04]  /*4600*/  BSSY B1, `(.L_x_13591) ;  /* 0x000000e000017945 */ /* 0x000fe80003800000 */
[----:B------:R-:W-:Y:S05]  /*4610*/  @P3 BRA `(.L_x_13592) ;  /* 0x0000000000143947 */ /* 0x000fea0003800000 */
[----:B------:R-:W-:Y:S01]  /*4620*/  HFMA2.MMA R172, -RZ, RZ, 0, 0 ;  /* 0x00000000ffac7435 */ /* 0x000fe200000001ff */
[----:B------:R-:W-:Y:S10]  /*4630*/  @!P2 BRA `(.L_x_13593) ;  /* 0x000000000028a947 */ /* 0x000ff40003800000 */
[----:B-----5:R-:W-:-:S04]  /*4640*/  PRMT R148, R145, 0x7632, R148 ;  /* 0x0000763291947816 */ /* 0x020fc80000000094 */
[----:B------:R-:W-:Y:S01]  /*4650*/  SHF.L.U32 R172, R148, 0x10, RZ ;  /* 0x0000001094ac7819 */ /* 0x000fe200000006ff */
[----:B------:R-:W-:Y:S06]  /*4660*/  BRA `(.L_x_13593) ;  /* 0x00000000001c7947 */ /* 0x000fec0003800000 */
.L_x_13592:
[----:B-----5:R-:W-:-:S04]  /*4670*/  PRMT R148, R141, 0x7632, R148 ;  /* 0x000076328d947816 */ /* 0x020fc80000000094 */
[----:B------:R-:W-:-:S05]  /*4680*/  SHF.L.U32 R148, R148, 0x10, RZ ;  /* 0x0000001094947819 */ /* 0x000fca00000006ff */
[----:B------:R-:W-:Y:S01]  /*4690*/  FMUL.FTZ R149, R148, UR8 ;  /* 0x0000000894957c20 */ /* 0x000fe20008410000 */
[----:B------:R-:W-:-:S03]  /*46a0*/  @P2 PRMT R148, R145, 0x7632, R148 ;  /* 0x0000763291942816 */ /* 0x000fc60000000094 */
[----:B------:R-:W-:Y:S01]  /*46b0*/  FMUL.FTZ R172, R219, R149 ;  /* 0x00000095dbac7220 */ /* 0x000fe20000410000 */
[----:B------:R-:W-:-:S05]  /*46c0*/  @P2 SHF.L.U32 R148, R148, 0x10, RZ ;  /* 0x0000001094942819 */ /* 0x000fca00000006ff */
[----:B------:R-:W-:-:S07]  /*46d0*/  @P2 FADD.FTZ R172, R148, R172 ;  /* 0x000000ac94ac2221 */ /* 0x000fce0000010000 */
.L_x_13593:
[----:B------:R-:W-:Y:S05]  /*46e0*/  BSYNC B1 ;  /* 0x0000000000017941 */ /* 0x000fea0003800000 */
.L_x_13591:
[----:B------:R-:W-:Y:S04]  /*46f0*/  BSSY B1, `(.L_x_13594) ;  /* 0x000000b000017945 */ /* 0x000fe80003800000 */
[----:B------:R-:W-:Y:S05]  /*4700*/  @P3 BRA `(.L_x_13595) ;  /* 0x0000000000103947 */ /* 0x000fea0003800000 */
[----:B------:R-:W-:Y:S01]  /*4710*/  MOV R173, RZ ;  /* 0x000000ff00ad7202 */ /* 0x000fe20000000f00 */
[----:B------:R-:W-:Y:S06]  /*4720*/  @!P2 BRA `(.L_x_13596) ;  /* 0x00000000001ca947 */ /* 0x000fec0003800000 */
[----:B-----5:R-:W-:Y:S01]  /*4730*/  SHF.L.U32 R173, R146, 0x10, RZ ;  /* 0x0000001092ad7819 */ /* 0x020fe200000006ff */
[----:B------:R-:W-:Y:S06]  /*4740*/  BRA `(.L_x_13596) ;  /* 0x0000000000147947 */ /* 0x000fec0003800000 */
.L_x_13595:
[----:B-----5:R-:W-:-:S05]  /*4750*/  SHF.L.U32 R148, R142, 0x10, RZ ;  /* 0x000000108e947819 */ /* 0x020fca00000006ff */
[----:B------:R-:W-:-:S04]  /*4760*/  FMUL.FTZ R148, R148, UR8 ;  /* 0x0000000894947c20 */ /* 0x000fc80008410000 */
[----:B------:R-:W-:Y:S01]  /*4770*/  FMUL.FTZ R173, R220, R148 ;  /* 0x00000094dcad7220 */ /* 0x000fe20000410000 */
[----:B------:R-:W-:-:S05]  /*4780*/  @P2 SHF.L.U32 R148, R146, 0x10, RZ ;  /* 0x0000001092942819 */ /* 0x000fca00000006ff */
[----:B------:R-:W-:-:S07]  /*4790*/  @P2 FADD.FTZ R173, R148, R173 ;  /* 0x000000ad94ad2221 */ /* 0x000fce0000010000 */
.L_x_13596:
[----:B------:R-:W-:Y:S05]  /*47a0*/  BSYNC B1 ;  /* 0x0000000000017941 */ /* 0x000fea0003800000 */
.L_x_13594:
[----:B------:R-:W-:Y:S04]  /*47b0*/  BSSY B1, `(.L_x_13597) ;  /* 0x000000e000017945 */ /* 0x000fe80003800000 */
[----:B------:R-:W-:Y:S05]  /*47c0*/  @P3 BRA `(.L_x_13598) ;  /* 0x0000000000143947 */ /* 0x000fea0003800000 */
[----:B------:R-:W-:Y:S01]  /*47d0*/  HFMA2.MMA R174, -RZ, RZ, 0, 0 ;  /* 0x00000000ffae7435 */ /* 0x000fe200000001ff */
[----:B------:R-:W-:Y:S10]  /*47e0*/  @!P2 BRA `(.L_x_13599) ;  /* 0x000000000028a947 */ /* 0x000ff40003800000 */
[----:B-----5:R-:W-:-:S04]  /*47f0*/  PRMT R148, R146, 0x7632, R148 ;  /* 0x0000763292947816 */ /* 0x020fc80000000094 */
[----:B------:R-:W-:Y:S01]  /*4800*/  SHF.L.U32 R174, R148, 0x10, RZ ;  /* 0x0000001094ae7819 */ /* 0x000fe200000006ff */
[----:B------:R-:W-:Y:S06]  /*4810*/  BRA `(.L_x_13599) ;  /* 0x00000000001c7947 */ /* 0x000fec0003800000 */
.L_x_13598:
[----:B-----5:R-:W-:-:S04]  /*4820*/  PRMT R148, R142, 0x7632, R148 ;  /* 0x000076328e947816 */ /* 0x020fc80000000094 */
[----:B------:R-:W-:-:S05]  /*4830*/  SHF.L.U32 R148, R148, 0x10, RZ ;  /* 0x0000001094947819 */ /* 0x000fca00000006ff */
[----:B------:R-:W-:Y:S01]  /*4840*/  FMUL.FTZ R149, R148, UR8 ;  /* 0x0000000894957c20 */ /* 0x000fe20008410000 */
[----:B------:R-:W-:-:S03]  /*4850*/  @P2 PRMT R148, R146, 0x7632, R148 ;  /* 0x0000763292942816 */ /* 0x000fc60000000094 */
[----:B------:R-:W-:Y:S01]  /*4860*/  FMUL.FTZ R174, R221, R149 ;  /* 0x00000095ddae7220 */ /* 0x000fe20000410000 */
[----:B------:R-:W-:-:S05]  /*4870*/  @P2 SHF.L.U32 R148, R148, 0x10, RZ ;  /* 0x0000001094942819 */ /* 0x000fca00000006ff */
[----:B------:R-:W-:-:S07]  /*4880*/  @P2 FADD.FTZ R174, R148, R174 ;  /* 0x000000ae94ae2221 */ /* 0x000fce0000010000 */
.L_x_13599:
[----:B------:R-:W-:Y:S05]  /*4890*/  BSYNC B1 ;  /* 0x0000000000017941 */ /* 0x000fea0003800000 */
.L_x_13597:
[----:B------:R-:W-:Y:S04]  /*48a0*/  BSSY B1, `(.L_x_13600) ;  /* 0x000000b000017945 */ /* 0x000fe80003800000 */
[----:B------:R-:W-:Y:S05]  /*48b0*/  @P3 BRA `(.L_x_13601) ;  /* 0x0000000000103947 */ /* 0x000fea0003800000 */
[----:B------:R-:W-:Y:S01]  /*48c0*/  MOV R175, RZ ;  /* 0x000000ff00af7202 */ /* 0x000fe20000000f00 */
[----:B------:R-:W-:Y:S06]  /*48d0*/  @!P2 BRA `(.L_x_13602) ;  /* 0x00000000001ca947 */ /* 0x000fec0003800000 */
[----:B-----5:R-:W-:Y:S01]  /*48e0*/  SHF.L.U32 R175, R147, 0x10, RZ ;  /* 0x0000001093af7819 */ /* 0x020fe200000006ff */
[----:B------:R-:W-:Y:S06]  /*48f0*/  BRA `(.L_x_13602) ;  /* 0x0000000000147947 */ /* 0x000fec0003800000 */
.L_x_13601:
[----:B-----5:R-:W-:-:S05]  /*4900*/  SHF.L.U32 R148, R143, 0x10, RZ ;  /* 0x000000108f947819 */ /* 0x020fca00000006ff */
[----:B------:R-:W-:-:S04]  /*4910*/  FMUL.FTZ R148, R148, UR8 ;  /* 0x0000000894947c20 */ /* 0x000fc80008410000 */
[----:B------:R-:W-:Y:S01]  /*4920*/  FMUL.FTZ R175, R222, R148 ;  /* 0x00000094deaf7220 */ /* 0x000fe20000410000 */
[----:B------:R-:W-:-:S05]  /*4930*/  @P2 SHF.L.U32 R148, R147, 0x10, RZ ;  /* 0x0000001093942819 */ /* 0x000fca00000006ff */
[----:B------:R-:W-:-:S07]  /*4940*/  @P2 FADD.FTZ R175, R148, R175 ;  /* 0x000000af94af2221 */ /* 0x000fce0000010000 */
.L_x_13602:
[----:B------:R-:W-:Y:S05]  /*4950*/  BSYNC B1 ;  /* 0x0000000000017941 */ /* 0x000fea0003800000 */
.L_x_13600:
[----:B------:R-:W-:Y:S04]  /*4960*/  BSSY B1, `(.L_x_13603) ;  /* 0x000000e000017945 */ /* 0x000fe80003800000 */
[----:B------:R-:W-:Y:S05]  /*4970*/  @P3 BRA `(.L_x_13604) ;  /* 0x0000000000143947 */ /* 0x000fea0003800000 */
[----:B------:R-:W-:Y:S01]  /*4980*/  HFMA2.MMA R176, -RZ, RZ, 0, 0 ;  /* 0x00000000ffb07435 */ /* 0x000fe200000001ff */
[----:B------:R-:W-:Y:S10]  /*4990*/  @!P2 BRA `(.L_x_13605) ;  /* 0x000000000028a947 */ /* 0x000ff40003800000 */
[----:B-----5:R-:W-:-:S04]  /*49a0*/  PRMT R148, R147, 0x7632, R148 ;  /* 0x0000763293947816 */ /* 0x020fc80000000094 */
[----:B------:R-:W-:Y:S01]  /*49b0*/  SHF.L.U32 R176, R148, 0x10, RZ ;  /* 0x0000001094b07819 */ /* 0x000fe200000006ff */
[----:B------:R-:W-:Y:S06]  /*49c0*/  BRA `(.L_x_13605) ;  /* 0x00000000001c7947 */ /* 0x000fec0003800000 */
.L_x_13604:
[----:B-----5:R-:W-:-:S04]  /*49d0*/  PRMT R148, R143, 0x7632, R148 ;  /* 0x000076328f947816 */ /* 0x020fc80000000094 */
[----:B------:R-:W-:-:S05]  /*49e0*/  SHF.L.U32 R148, R148, 0x10, RZ ;  /* 0x0000001094947819 */ /* 0x000fca00000006ff */
[----:B------:R-:W-:Y:S01]  /*49f0*/  FMUL.FTZ R149, R148, UR8 ;  /* 0x0000000894957c20 */ /* 0x000fe20008410000 */
[----:B------:R-:W-:-:S03]  /*4a00*/  @P2 PRMT R148, R147, 0x7632, R148 ;  /* 0x0000763293942816 */ /* 0x000fc60000000094 */
[----:B------:R-:W-:Y:S01]  /*4a10*/  FMUL.FTZ R176, R223, R149 ;  /* 0x00000095dfb07220 */ /* 0x000fe20000410000 */
[----:B------:R-:W-:-:S05]  /*4a20*/  @P2 SHF.L.U32 R148, R148, 0x10, RZ ;  /* 0x0000001094942819 */ /* 0x000fca00000006ff */
[----:B------:R-:W-:-:S07]  /*4a30*/  @P2 FADD.FTZ R176, R148, R176 ;  /* 0x000000b094b02221 */ /* 0x000fce0000010000 */
.L_x_13605:
[----:B------:R-:W-:Y:S05]  /*4a40*/  BSYNC B1 ;  /* 0x0000000000017941 */ /* 0x000fea0003800000 */
.L_x_13603:
        /* <DEDUP_REMOVED lines=9> */
.L_x_13581:
[----:B------:R-:W-:Y:S05]  /*4ae0*/  BSYNC B0 ;  /* 0x0000000000007941 */ /* 0x000fea0003800000 */
.L_x_13580:
        /* <DEDUP_REMOVED lines=18> */
.L_x_13609:
[----:B-----5:R-:W-:-:S05]  /*4c10*/  SHF.L.U32 R148, R140, 0x10, RZ ;  /* 0x000000108c947819 */ /* 0x020fca00000006ff */
[----:B------:R-:W-:-:S04]  /*4c20*/  FMUL.FTZ R148, R148, UR8 ;  /* 0x0000000894947c20 */ /* 0x000fc80008410000 */
[----:B------:R-:W-:Y:S01]  /*4c30*/  FMUL.FTZ R177, R200, R148 ;  /* 0x00000094c8b17220 */ /* 0x000fe20000410000 */
[----:B------:R-:W-:-:S05]  /*4c40*/  @P1 SHF.L.U32 R148, R144, 0x10, RZ ;  /* 0x0000001090941819 */ /* 0x000fca00000006ff */
[----:B------:R-:W-:-:S07]  /*4c50*/  @P1 FADD.FTZ R177, R148, R177 ;  /* 0x000000b194b11221 */ /* 0x000fce0000010000 */
.L_x_13610:
[----:B------:R-:W-:Y:S05]  /*4c60*/  BSYNC B1 ;  /* 0x0000000000017941 */ /* 0x000fea0003800000 */
.L_x_13608:
[----:B------:R-:W-:Y:S04]  /*4c70*/  BSSY B1, `(.L_x_13611) ;  /* 0x000000e000017945 */ /* 0x000fe80003800000 */
[----:B------:R-:W-:Y:S05]  /*4c80*/  @P2 BRA `(.L_x_13612) ;  /* 0x0000000000142947 */ /* 0x000fea0003800000 */
[----:B------:R-:W-:Y:S01]  /*4c90*/  HFMA2.MMA R178, -RZ, RZ, 0, 0 ;  /* 0x00000000ffb27435 */ /* 0x000fe200000001ff */
[----:B------:R-:W-:Y:S10]  /*4ca0*/  @!P1 BRA `(.L_x_13613) ;  /* 0x0000000000289947 */ /* 0x000ff40003800000 */
[----:B-----5:R-:W-:-:S04]  /*4cb0*/  PRMT R148, R144, 0x7632, R148 ;  /* 0x0000763290947816 */ /* 0x020fc80000000094 */
[----:B------:R-:W-:Y:S01]  /*4cc0*/  SHF.L.U32 R178, R148, 0x10, RZ ;  /* 0x0000001094b27819 */ /* 0x000fe200000006ff */
[----:B------:R-:W-:Y:S06]  /*4cd0*/  BRA `(.L_x_13613) ;  /* 0x00000000001c7947 */ /* 0x000fec0003800000 */
.L_x_13612:
[----:B-----5:R-:W-:-:S04]  /*4ce0*/  PRMT R148, R140, 0x7632, R148 ;  /* 0x000076328c947816 */ /* 0x020fc80000000094 */
[----:B------:R-:W-:-:S05]  /*4cf0*/  SHF.L.U32 R148, R148, 0x10, RZ ;  /* 0x0000001094947819 */ /* 0x000fca00000006ff */
[----:B------:R-:W-:Y:S01]  /*4d00*/  FMUL.FTZ R149, R148, UR8 ;  /* 0x0000000894957c20 */ /* 0x000fe20008410000 */
[----:B------:R-:W-:-:S03]  /*4d10*/  @P1 PRMT R148, R144, 0x7632, R148 ;  /* 0x0000763290941816 */ /* 0x000fc60000000094 */
[----:B------:R-:W-:Y:S01]  /*4d20*/  FMUL.FTZ R178, R201, R149 ;  /* 0x00000095c9b27220 */ /* 0x000fe20000410000 */
[----:B------:R-:W-:-:S05]  /*4d30*/  @P1 SHF.L.U32 R148, R148, 0x10, RZ ;  /* 0x0000001094941819 */ /* 0x000fca00000006ff */
[----:B------:R-:W-:-:S07]  /*4d40*/  @P1 FADD.FTZ R178, R148, R178 ;  /* 0x000000b294b21221 */ /* 0x000fce0000010000 */
.L_x_13613:
[----:B------:R-:W-:Y:S05]  /*4d50*/  BSYNC B1 ;  /* 0x0000000000017941 */ /* 0x000fea0003800000 */
.L_x_13611:
[----:B------:R-:W-:Y:S04]  /*4d60*/  BSSY B1, `(.L_x_13614) ;  /* 0x000000b000017945 */ /* 0x000fe80003800000 */
[----:B------:R-:W-:Y:S05]  /*4d70*/  @P2 BRA `(.L_x_13615) ;  /* 0x0000000000102947 */ /* 0x000fea0003800000 */
[----:B------:R-:W-:Y:S01]  /*4d80*/  MOV R179, RZ ;  /* 0x000000ff00b37202 */ /* 0x000fe20000000f00 */
[----:B------:R-:W-:Y:S06]  /*4d90*/  @!P1 BRA `(.L_x_13616) ;  /* 0x00000000001c9947 */ /* 0x000fec0003800000 */
[----:B-----5:R-:W-:Y:S01]  /*4da0*/  SHF.L.U32 R179, R145, 0x10, RZ ;  /* 0x0000001091b37819 */ /* 0x020fe200000006ff */
[----:B------:R-:W-:Y:S06]  /*4db0*/  BRA `(.L_x_13616) ;  /* 0x0000000000147947 */ /* 0x000fec0003800000 */
.L_x_13615:
[----:B-----5:R-:W-:-:S05]  /*4dc0*/  SHF.L.U32 R148, R141, 0x10, RZ ;  /* 0x000000108d947819 */ /* 0x020fca00000006ff */
[----:B------:R-:W-:-:S04]  /*4dd0*/  FMUL.FTZ R148, R148, UR8 ;  /* 0x0000000894947c20 */ /* 0x000fc80008410000 */
[----:B------:R-:W-:Y:S01]  /*4de0*/  FMUL.FTZ R179, R202, R148 ;  /* 0x00000094cab37220 */ /* 0x000fe20000410000 */
[----:B------:R-:W-:-:S05]  /*4df0*/  @P1 SHF.L.U32 R148, R145, 0x10, RZ ;  /* 0x0000001091941819 */ /* 0x000fca00000006ff */
[----:B------:R-:W-:-:S07]  /*4e00*/  @P1 FADD.FTZ R179, R148, R179 ;  /* 0x000000b394b31221 */ /* 0x000fce0000010000 */
.L_x_13616:
[----:B------:R-:W-:Y:S05]  /*4e10*/  BSYNC B1 ;  /* 0x0000000000017941 */ /* 0x000fea0003800000 */
.L_x_13614:
[----:B------:R-:W-:Y:S04]  /*4e20*/  BSSY B1, `(.L_x_13617) ;  /* 0x000000e000017945 */ /* 0x000fe80003800000 */
[----:B------:R-:W-:Y:S05]  /*4e30*/  @P2 BRA `(.L_x_13618) ;  /* 0x0000000000142947 */ /* 0x000fea0003800000 */
[----:B------:R-:W-:Y:S01]  /*4e40*/  HFMA2.MMA R180, -RZ, RZ, 0, 0 ;  /* 0x00000000ffb47435 */ /* 0x000fe200000001ff */
[----:B------:R-:W-:Y:S10]  /*4e50*/  @!P1 BRA `(.L_x_13619) ;  /* 0x0000000000289947 */ /* 0x000ff40003800000 */
[----:B-----5:R-:W-:-:S04]  /*4e60*/  PRMT R148, R145, 0x7632, R148 ;  /* 0x0000763291947816 */ /* 0x020fc80000000094 */
[----:B------:R-:W-:Y:S01]  /*4e70*/  SHF.L.U32 R180, R148, 0x10, RZ ;  /* 0x0000001094b47819 */ /* 0x000fe200000006ff */
[----:B------:R-:W-:Y:S06]  /*4e80*/  BRA `(.L_x_13619) ;  /* 0x00000000001c7947 */ /* 0x000fec0003800000 */
.L_x_13618:
[----:B-----5:R-:W-:-:S04]  /*4e90*/  PRMT R148, R141, 0x7632, R148 ;  /* 0x000076328d947816 */ /* 0x020fc80000000094 */
[----:B------:R-:W-:-:S05]  /*4ea0*/  SHF.L.U32 R148, R148, 0x10, RZ ;  /* 0x0000001094947819 */ /* 0x000fca00000006ff */
[----:B------:R-:W-:Y:S01]  /*4eb0*/  FMUL.FTZ R149, R148, UR8 ;  /* 0x0000000894957c20 */ /* 0x000fe20008410000 */
[----:B------:R-:W-:-:S03]  /*4ec0*/  @P1 PRMT R148, R145, 0x7632, R148 ;  /* 0x0000763291941816 */ /* 0x000fc60000000094 */
[----:B------:R-:W-:Y:S01]  /*4ed0*/  FMUL.FTZ R180, R203, R149 ;  /* 0x00000095cbb47220 */ /* 0x000fe20000410000 */
[----:B------:R-:W-:-:S05]  /*4ee0*/  @P1 SHF.L.U32 R148, R148, 0x10, RZ ;  /* 0x0000001094941819 */ /* 0x000fca00000006ff */
[----:B------:R-:W-:-:S07]  /*4ef0*/  @P1 FADD.FTZ R180, R148, R180 ;  /* 0x000000b494b41221 */ /* 0x000fce0000010000 */
.L_x_13619:
[----:B------:R-:W-:Y:S05]  /*4f00*/  BSYNC B1 ;  /* 0x0000000000017941 */ /* 0x000fea0003800000 */
.L_x_13617:
[----:B------:R-:W-:Y:S04]  /*4f10*/  BSSY B1, `(.L_x_13620) ;  /* 0x000000b000017945 */ /* 0x000fe80003800000 */
[----:B------:R-:W-:Y:S05]  /*4f20*/  @P2 BRA `(.L_x_13621) ;  /* 0x0000000000102947 */ /* 0x000fea0003800000 */
[----:B------:R-:W-:Y:S01]  /*4f30*/  MOV R181, RZ ;  /* 0x000000ff00b57202 */ /* 0x000fe20000000f00 */
[----:B------:R-:W-:Y:S06]  /*4f40*/  @!P1 BRA `(.L_x_13622) ;  /* 0x00000000001c9947 */ /* 0x000fec0003800000 */
[----:B-----5:R-:W-:Y:S01]  /*4f50*/  SHF.L.U32 R181, R146, 0x10, RZ ;  /* 0x0000001092b57819 */ /* 0x020fe200000006ff */
[----:B------:R-:W-:Y:S06]  /*4f60*/  BRA `(.L_x_13622) ;  /* 0x0000000000147947 */ /* 0x000fec0003800000 */
.L_x_13621:
[----:B-----5:R-:W-:-:S05]  /*4f70*/  SHF.L.U32 R148, R142, 0x10, RZ ;  /* 0x000000108e947819 */ /* 0x020fca00000006ff */
[----:B------:R-:W-:-:S04]  /*4f80*/  FMUL.FTZ R148, R148, UR8 ;  /* 0x0000000894947c20 */ /* 0x000fc80008410000 */
[----:B------:R-:W-:Y:S01]  /*4f90*/  FMUL.FTZ R181, R204, R148 ;  /* 0x00000094ccb57220 */ /* 0x000fe20000410000 */
[----:B------:R-:W-:-:S05]  /*4fa0*/  @P1 SHF.L.U32 R148, R146, 0x10, RZ ;  /* 0x0000001092941819 */ /* 0x000fca00000006ff */
[----:B------:R-:W-:-:S07]  /*4fb0*/  @P1 FADD.FTZ R181, R148, R181 ;  /* 0x000000b594b51221 */ /* 0x000fce0000010000 */
.L_x_13622:
[----:B------:R-:W-:Y:S05]  /*4fc0*/  BSYNC B1 ;  /* 0x0000000000017941 */ /* 0x000fea0003800000 */
.L_x_13620:
[----:B------:R-:W-:Y:S04]  /*4fd0*/  BSSY B1, `(.L_x_13623) ;  /* 0x000000e000017945 */ /* 0x000fe80003800000 */
[----:B------:R-:W-:Y:S05]  /*4fe0*/  @P2 BRA `(.L_x_13624) ;  /* 0x0000000000142947 */ /* 0x000fea0003800000 */
[----:B------:R-:W-:Y:S01]  /*4ff0*/  HFMA2.MMA R182, -RZ, RZ, 0, 0 ;  /* 0x00000000ffb67435 */ /* 0x000fe200000001ff */
[----:B------:R-:W-:Y:S10]  /*5000*/  @!P1 BRA `(.L_x_13625) ;  /* 0x0000000000289947 */ /* 0x000ff40003800000 */
[----:B-----5:R-:W-:-:S04]  /*5010*/  PRMT R148, R146, 0x7632, R148 ;  /* 0x0000763292947816 */ /* 0x020fc80000000094 */
[----:B------:R-:W-:Y:S01]  /*5020*/  SHF.L.U32 R182, R148, 0x10, RZ ;  /* 0x0000001094b67819 */ /* 0x000fe200000006ff */
[----:B------:R-:W-:Y:S06]  /*5030*/  BRA `(.L_x_13625) ;  /* 0x00000000001c7947 */ /* 0x000fec0003800000 */
.L_x_13624:
[----:B-----5:R-:W-:-:S04]  /*5040*/  PRMT R148, R142, 0x7632, R148 ;  /* 0x000076328e947816 */ /* 0x020fc80000000094 */
[----:B------:R-:W-:-:S05]  /*5050*/  SHF.L.U32 R148, R148, 0x10, RZ ;  /* 0x0000001094947819 */ /* 0x000fca00000006ff */
[----:B------:R-:W-:Y:S01]  /*5060*/  FMUL.FTZ R149, R148, UR8 ;  /* 0x0000000894957c20 */ /* 0x000fe20008410000 */
[----:B------:R-:W-:-:S03]  /*5070*/  @P1 PRMT R148, R146, 0x7632, R148 ;  /* 0x0000763292941816 */ /* 0x000fc60000000094 */
[----:B------:R-:W-:Y:S01]  /*5080*/  FMUL.FTZ R182, R205, R149 ;  /* 0x00000095cdb67220 */ /* 0x000fe20000410000 */
[----:B------:R-:W-:-:S05]  /*5090*/  @P1 SHF.L.U32 R148, R148, 0x10, RZ ;  /* 0x0000001094941819 */ /* 0x000fca00000006ff */
[----:B------:R-:W-:-:S07]  /*50a0*/  @P1 FADD.FTZ R182, R148, R182 ;  /* 0x000000b694b61221 */ /* 0x000fce0000010000 */
.L_x_13625:
[----:B------:R-:W-:Y:S05]  /*50b0*/  BSYNC B1 ;  /* 0x0000000000017941 */ /* 0x000fea0003800000 */
.L_x_13623:
[----:B------:R-:W-:Y:S04]  /*50c0*/  BSSY B1, `(.L_x_13626) ;  /* 0x000000b000017945 */ /* 0x000fe80003800000 */
[----:B------:R-:W-:Y:S05]  /*50d0*/  @P2 BRA `(.L_x_13627) ;  /* 0x0000000000102947 */ /* 0x000fea0003800000 */
[----:B------:R-:W-:Y:S01]  /*50e0*/  MOV R183, RZ ;  /* 0x000000ff00b77202 */ /* 0x000fe20000000f00 */
[----:B------:R-:W-:Y:S06]  /*50f0*/  @!P1 BRA `(.L_x_13628) ;  /* 0x00000000001c9947 */ /* 0x000fec0003800000 */
[----:B-----5:R-:W-:Y:S01]  /*5100*/  SHF.L.U32 R183, R147, 0x10, RZ ;  /* 0x0000001093b77819 */ /* 0x020fe200000006ff */
[----:B------:R-:W-:Y:S06]  /*5110*/  BRA `(.L_x_13628) ;  /* 0x0000000000147947 */ /* 0x000fec0003800000 */
.L_x_13627:
[----:B-----5:R-:W-:-:S05]  /*5120*/  SHF.L.U32 R148, R143, 0x10, RZ ;  /* 0x000000108f947819 */ /* 0x020fca00000006ff */
[----:B------:R-:W-:-:S04]  /*5130*/  FMUL.FTZ R148, R148, UR8 ;  /* 0x0000000894947c20 */ /* 0x000fc80008410000 */
[----:B------:R-:W-:Y:S01]  /*5140*/  FMUL.FTZ R183, R206, R148 ;  /* 0x00000094ceb77220 */ /* 0x000fe20000410000 */
[----:B------:R-:W-:-:S05]  /*5150*/  @P1 SHF.L.U32 R148, R147, 0x10, RZ ;  /* 0x0000001093941819 */ /* 0x000fca00000006ff */
[----:B------:R-:W-:-:S07]  /*5160*/  @P1 FADD.FTZ R183, R148, R183 ;  /* 0x000000b794b71221 */ /* 0x000fce0000010000 */
.L_x_13628:
[----:B------:R-:W-:Y:S05]  /*5170*/  BSYNC B1 ;  /* 0x0000000000017941 */ /* 0x000fea0003800000 */
.L_x_13626:
[----:B------:R-:W-:Y:S04]  /*5180*/  BSSY B1, `(.L_x_13629) ;  /* 0x000000e000017945 */ /* 0x000fe80003800000 */
[----:B------:R-:W-:Y:S05]  /*5190*/  @P2 BRA `(.L_x_13630) ;  /* 0x0000000000142947 */ /* 0x000fea0003800000 */
[----:B------:R-:W-:Y:S01]  /*51a0*/  HFMA2.MMA R184, -RZ, RZ, 0, 0 ;  /* 0x00000000ffb87435 */ /* 0x000fe200000001ff */
[----:B------:R-:W-:Y:S10]  /*51b0*/  @!P1 BRA `(.L_x_13631) ;  /* 0x0000000000289947 */ /* 0x000ff40003800000 */
[----:B-----5:R-:W-:-:S04]  /*51c0*/  PRMT R148, R147, 0x7632, R148 ;  /* 0x0000763293947816 */ /* 0x020fc80000000094 */
[----:B------:R-:W-:Y:S01]  /*51d0*/  SHF.L.U32 R184, R148, 0x10, RZ ;  /* 0x0000001094b87819 */ /* 0x000fe200000006ff */
[----:B------:R-:W-:Y:S06]  /*51e0*/  BRA `(.L_x_13631) ;  /* 0x00000000001c7947 */ /* 0x000fec0003800000 */
.L_x_13630:
[----:B-----5:R-:W-:-:S04]  /*51f0*/  PRMT R148, R143, 0x7632, R148 ;  /* 0x000076328f947816 */ /* 0x020fc80000000094 */
[----:B------:R-:W-:-:S05]  /*5200*/  SHF.L.U32 R148, R148, 0x10, RZ ;  /* 0x0000001094947819 */ /* 0x000fca00000006ff */
[----:B------:R-:W-:Y:S01]  /*5210*/  FMUL.FTZ R149, R148, UR8 ;  /* 0x0000000894957c20 */ /* 0x000fe20008410000 */
[----:B------:R-:W-:-:S03]  /*5220*/  @P1 PRMT R148, R147, 0x7632, R148 ;  /* 0x0000763293941816 */ /* 0x000fc60000000094 */
[----:B------:R-:W-:Y:S01]  /*5230*/  FMUL.FTZ R184, R207, R149 ;  /* 0x00000095cfb87220 */ /* 0x000fe20000410000 */
[----:B------:R-:W-:-:S05]  /*5240*/  @P1 SHF.L.U32 R148, R148, 0x10, RZ ;  /* 0x0000001094941819 */ /* 0x000fca00000006ff */
[----:B------:R-:W-:-:S07]  /*5250*/  @P1 FADD.FTZ R184, R148, R184 ;  /* 0x000000b894b81221 */ /* 0x000fce0000010000 */
.L_x_13631:
[----:B------:R-:W-:Y:S05]  /*5260*/  BSYNC B1 ;  /* 0x0000000000017941 */ /* 0x000fea0003800000 */
.L_x_13629:
[----:B------:R-:W0:Y:S01]  /*5270*/  LDC.64 R186, c[0x0][0x238] ;  /* 0x00008e00ffba7b82 */ /* 0x000e220000000a00 */
[----:B------:R-:W-:Y:S02]  /*5280*/  F2FP.BF16.F32.PACK_AB R151, R184, R183 ;  /* 0x000000b7b897723e */ /* 0x000fe400000010ff */
[----:B------:R-:W-:Y:S02]  /*5290*/  F2FP.BF16.F32.PACK_AB R150, R182, R181 ;  /* 0x000000b5b696723e */ /* 0x000fe400000010ff */
[----:B------:R-:W-:Y:S02]  /*52a0*/  F2FP.BF16.F32.PACK_AB R149, R180, R179 ;  /* 0x000000b3b495723e */ /* 0x000fe400000010ff */
[----:B------:R-:W-:Y:S01]  /*52b0*/  F2FP.BF16.F32.PACK_AB R148, R178, R177 ;  /* 0x000000b1b294723e */ /* 0x000fe200000010ff */
[----:B0-----:R-:W-:-:S05]  /*52c0*/  IMAD.WIDE.U32 R186, R196, 0x10, R186 ;  /* 0x00000010c4ba7825 */ /* 0x001fca00078e00ba */
[----:B------:R0:W-:Y:S02]  /*52d0*/  STG.E.128 desc[UR4][R186.64], R148 ;  /* 0x00000094ba007986 */ /* 0x0001e4000c101d04 */
.L_x_13607:
[----:B------:R-:W-:Y:S05]  /*52e0*/  BSYNC B0 ;  /* 0x0000000000007941 */ /* 0x000fea0003800000 */
.L_x_13606:
[----:B0123--:R-:W-:Y:S01]  /*52f0*/  FADD.FTZ R148, RZ, R5 ;  /* 0x00000005ff947221 */ /* 0x00ffe20000010000 */
[C---:B------:R-:W-:Y:S01]  /*5300*/  ISETP.GT.U32.AND P1, PT, R3.reuse, 0x3f, PT ;  /* 0x0000003f0300780c */ /* 0x040fe20003f24070 */
[----:B------:R-:W0:Y:S01]  /*5310*/  S2R R149, SR_TID.X ;  /* 0x0000000000957919 */ /* 0x000e220000002100 */
[----:B------:R-:W-:Y:S01]  /*5320*/  LOP3.LUT R4, R4, 0xfffffffd, RZ, 0xc0, !PT ;  /* 0xfffffffd04047812 */ /* 0x000fe200078ec0ff */
[----:B------:R-:W-:Y:S01]  /*5330*/  FADD.FTZ R148, R6, R148 ;  /* 0x0000009406947221 */ /* 0x000fe20000010000 */
[C---:B------:R-:W-:Y:S01]  /*5340*/  ISETP.GT.U32.AND P2, PT, R3.reuse, 0x9f, PT ;  /* 0x0000009f0300780c */ /* 0x040fe20003f44070 */
[----:B------:R-:W-:Y:S01]  /*5350*/  UMOV UR10, 0xffffffff ;  /* 0xffffffff000a7882 */ /* 0x000fe20000000000 */
[----:B------:R-:W-:Y:S01]  /*5360*/  ISETP.GT.U32.AND P3, PT, R3, 0xbf, PT ;  /* 0x000000bf0300780c */ /* 0x000fe20003f64070 */
        /* <DEDUP_REMOVED lines=229> */
.L_x_13661:
[----:B------:R-:W2:Y:S01]  /*61c0*/  S2R R187, SR_TID.X ;  /* 0x0000000000bb7919 */ /* 0x000ea20000002100 */
[----:B-1----:R-:W-:Y:S01]  /*61d0*/  FADD.FTZ R148, R185, R148 ;  /* 0x00000094b9947221 */ /* 0x002fe20000010000 */
[----:B------:R-:W-:Y:S03]  /*61e0*/  BSSY B0, `(.L_x_13633) ;  /* 0x0000140000007945 */ /* 0x000fe60003800000 */
[----:B------:R-:W-:Y:S01]  /*61f0*/  FFMA.FTZ R150, R148, R186, UR9 ;  /* 0x0000000994967e23 */ /* 0x000fe200080100ba */
[----:B--2---:R-:W-:-:S13]  /*6200*/  LOP3.LUT P2, RZ, R187, 0x1f, RZ, 0xc0, !PT ;  /* 0x0000001fbbff7812 */ /* 0x004fda000784c0ff */
        /* <DEDUP_REMOVED lines=19> */
[----:B------:R-:W-:-:S04]  /*6340*/  FSEL R197, R151, RZ, P1 ;  /* 0x000000ff97c57208 */ /* 0x000fc80000800000 */
[----:B-1----:R-:W-:-:S04]  /*6350*/  SHF.R.S32.HI R148, RZ, 0x1f, R2 ;  /* 0x0000001fff947819 */ /* 0x002fc80000011402 */
[----:B------:R-:W-:Y:S02]  /*6360*/  LEA.HI R148, R148, R2, RZ, 0x3 ;  /* 0x0000000294947211 */ /* 0x000fe400078f18ff */
[----:B------:R-:W-:-:S04]  /*6370*/  LOP3.LUT R2, R187, 0x1f, RZ, 0xc0, !PT ;  /* 0x0000001fbb027812 */ /* 0x000fc800078ec0ff */
[----:B0-----:R-:W-:Y:S01]  /*6380*/  LEA.HI.SX32 R185, R148, R2, 0x1d ;  /* 0x0000000294b97211 */ /* 0x001fe200078feaff */
[----:B------:R-:W-:Y:S06]  /*6390*/  @!P0 BRA `(.L_x_13636) ;  /* 0x0000000000a88947 */ /* 0x000fec0003800000 */
[----:B------:R0:W-:Y:S04]  /*63a0*/  STL [R1+0x70], R0 ;  /* 0x0000700001007387 */ /* 0x0001e80000100800 */
[----:B------:R-:W2:Y:S04]  /*63b0*/  LDL R150, [R1+0x64] ;  /* 0x0000640001967983 */ /* 0x000ea80000100800 */
[----:B------:R-:W3:Y:S04]  /*63c0*/  LDL R252, [R1+0x68] ;  /* 0x0000680001fc7983 */ /* 0x000ee80000100800 */
[----:B0-----:R-:W4:Y:S04]  /*63d0*/  LDL R0, [R1+0x60] ;  /* 0x0000600001007983 */ /* 0x001f280000100800 */
[----:B------:R-:W3:Y:S04]  /*63e0*/  LDL R151, [R1+0x6c] ;  /* 0x00006c0001977983 */ /* 0x000ee80000100800 */
[----:B------:R-:W3:Y:S04]  /*63f0*/  LDL R199, [R1+0x50] ;  /* 0x0000500001c77983 */ /* 0x000ee80000100800 */
[----:B------:R-:W3:Y:S04]  /*6400*/  LDL R186, [R1+0x54] ;  /* 0x0000540001ba7983 */ /* 0x000ee80000100800 */
[----:B------:R-:W3:Y:S04]  /*6410*/  LDL R198, [R1+0x58] ;  /* 0x0000580001c67983 */ /* 0x000ee80000100800 */
[----:B------:R-:W3:Y:S01]  /*6420*/  LDL R187, [R1+0x5c] ;  /* 0x00005c0001bb7983 */ /* 0x000ee20000100800 */
[----:B------:R-:W-:-:S04]  /*6430*/  FADD.FTZ R149, R5, -R197 ;  /* 0x800000c505957221 */ /* 0x000fc80000010000 */
[----:B------:R-:W-:Y:S01]  /*6440*/  FMUL.FTZ R149, R196, R149 ;  /* 0x00000095c4957220 */ /* 0x000fe20000410000 */
[----:B------:R-:W-:-:S04]  /*6450*/  FADD.FTZ R148, R6, -R197 ;  /* 0x800000c506947221 */ /* 0x000fc80000010000 */
[----:B------:R-:W-:Y:S01]  /*6460*/  FMUL.FTZ R148, R196, R148 ;  /* 0x00000094c4947220 */ /* 0x000fe20000410000 */
[----:B----4-:R-:W-:Y:S02]  /*6470*/  FFMA.FTZ R149, R0, R149, R36 ;  /* 0x0000009500957223 */ /* 0x010fe40000010024 */
[----:B------:R0:W5:Y:S01]  /*6480*/  LDL.LU R0, [R1+0x70] ;  /* 0x0000700001007983 */ /* 0x0001620000300800 */
[----:B--2---:R-:W-:Y:S01]  /*6490*/  FFMA.FTZ R148, R150, R148, R37 ;  /* 0x0000009496947223 */ /* 0x004fe20000010025 */
[----:B------:R-:W-:-:S04]  /*64a0*/  FADD.FTZ R150, R7, -R197 ;  /* 0x800000c507967221 */ /* 0x000fc80000010000 */
[----:B------:R-:W-:Y:S01]  /*64b0*/  F2FP.BF16.F32.PACK_AB R148, R148, R149 ;  /* 0x000000959494723e */ /* 0x000fe200000010ff */
[----:B------:R-:W-:Y:S01]  /*64c0*/  FADD.FTZ R149, R8, -R197 ;  /* 0x800000c508957221 */ /* 0x000fe20000010000 */
[----:B------:R-:W-:-:S03]  /*64d0*/  FMUL.FTZ R150, R196, R150 ;  /* 0x00000096c4967220 */ /* 0x000fc60000410000 */
[----:B------:R-:W-:Y:S01]  /*64e0*/  FMUL.FTZ R149, R196, R149 ;  /* 0x00000095c4957220 */ /* 0x000fe20000410000 */
[----:B---3--:R-:W-:-:S03]  /*64f0*/  FFMA.FTZ R150, R252, R150, R38 ;  /* 0x00000096fc967223 */ /* 0x008fc60000010026 */
[----:B------:R-:W-:Y:S01]  /*6500*/  FFMA.FTZ R149, R151, R149, R39 ;  /* 0x0000009597957223 */ /* 0x000fe20000010027 */
[----:B------:R-:W-:-:S04]  /*6510*/  FADD.FTZ R151, R9, -R197 ;  /* 0x800000c509977221 */ /* 0x000fc80000010000 */
[----:B------:R-:W-:Y:S01]  /*6520*/  F2FP.BF16.F32.PACK_AB R149, R149, R150 ;  /* 0x000000969595723e */ /* 0x000fe200000010ff */
[----:B------:R-:W-:Y:S01]  /*6530*/  FADD.FTZ R150, R10, -R197 ;  /* 0x800000c50a967221 */ /* 0x000fe20000010000 */
[----:B------:R-:W-:-:S03]  /*6540*/  FMUL.FTZ R151, R196, R151 ;  /* 0x00000097c4977220 */ /* 0x000fc60000410000 */
[----:B------:R-:W-:Y:S01]  /*6550*/  FMUL.FTZ R150, R196, R150 ;  /* 0x00000096c4967220 */ /* 0x000fe20000410000 */
[----:B------:R-:W-:-:S03]  /*6560*/  FFMA.FTZ R151, R199, R151, R40 ;  /* 0x00000097c7977223 */ /* 0x000fc60000010028 */
[----:B------:R-:W-:Y:S01]  /*6570*/  FFMA.FTZ R150, R186, R150, R41 ;  /* 0x00000096ba967223 */ /* 0x000fe20000010029 */
[----:B------:R-:W-:-:S04]  /*6580*/  FADD.FTZ R186, R12, -R197 ;  /* 0x800000c50cba7221 */ /* 0x000fc80000010000 */
[----:B------:R-:W-:Y:S01]  /*6590*/  F2FP.BF16.F32.PACK_AB R150, R150, R151 ;  /* 0x000000979696723e */ /* 0x000fe200000010ff */
[----:B------:R-:W-:Y:S01]  /*65a0*/  FADD.FTZ R151, R11, -R197 ;  /* 0x800000c50b977221 */ /* 0x000fe20000010000 */
[----:B------:R-:W-:-:S03]  /*65b0*/  FMUL.FTZ R186, R196, R186 ;  /* 0x000000bac4ba7220 */ /* 0x000fc60000410000 */
[----:B------:R-:W-:Y:S01]  /*65c0*/  FMUL.FTZ R151, R196, R151 ;  /* 0x00000097c4977220 */ /* 0x000fe20000410000 */
[----:B------:R-:W-:-:S03]  /*65d0*/  FFMA.FTZ R186, R187, R186, R43 ;  /* 0x000000babbba7223 */ /* 0x000fc6000001002b */
[----:B------:R-:W-:-:S05]  /*65e0*/  FFMA.FTZ R151, R198, R151, R42 ;  /* 0x00000097c6977223 */ /* 0x000fca000001002a */
[----:B------:R-:W-:Y:S02]  /*65f0*/  F2FP.BF16.F32.PACK_AB R151, R186, R151 ;  /* 0x00000097ba97723e */ /* 0x000fe400000010ff */
[----:B------:R-:W1:Y:S02]  /*6600*/  LDC.64 R186, c[0x0][0x2b8] ;  /* 0x0000ae00ffba7b82 */ /* 0x000e640000000a00 */
[----:B-1----:R-:W-:-:S05]  /*6610*/  IMAD.WIDE.U32 R186, R185, 0x10, R186 ;  /* 0x00000010b9ba7825 */ /* 0x002fca00078e00ba */
[----:B------:R0:W-:Y:S01]  /*6620*/  STG.E.128 desc[UR4][R186.64], R148 ;  /* 0x00000094ba007986 */ /* 0x0001e2000c101d04 */
[----:B------:R-:W-:-:S07]  /*6630*/  IADD3 R185, R185, 0x20, RZ ;  /* 0x00000020b9b97810 */ /* 0x000fce0007ffe0ff */
.L_x_13636:
[----:B------:R-:W-:Y:S05]  /*6640*/  BSYNC B1 ;  /* 0x0000000000017941 */ /* 0x000fea0003800000 */
.L_x_13635:
[----:B------:R-:W-:Y:S01]  /*6650*/  LOP3.LUT P1, RZ, R4, 0x200, RZ, 0xc0, !PT ;  /* 0x0000020004ff7812 */ /* 0x000fe2000782c0ff */
[----:B------:R-:W-:-:S12]  /*6660*/  BSSY B1, `(.L_x_13637) ;  /* 0x0000022000017945 */ /* 0x000fd80003800000 */
[----:B------:R-:W-:Y:S05]  /*6670*/  @!P1 BRA `(.L_x_13638) ;  /* 0x0000000000809947 */ /* 0x000fea0003800000 */
[--C-:B0-----:R-:W-:Y:S01]  /*6680*/  FADD.FTZ R149, R13, -R197.reuse ;  /* 0x800000c50d957221 */ /* 0x101fe20000010000 */
        /* <DEDUP_REMOVED lines=31> */
.L_x_13638:
[----:B------:R-:W-:Y:S05]  /*6880*/  BSYNC B1 ;  /* 0x0000000000017941 */ /* 0x000fea0003800000 */
.L_x_13637:
[----:B------:R-:W-:Y:S01]  /*6890*/  LOP3.LUT P1, RZ, R4, 0x100, RZ, 0xc0, !PT ;  /* 0x0000010004ff7812 */ /* 0x000fe2000782c0ff */
        /* <DEDUP_REMOVED lines=34> */
.L_x_13640:
[----:B------:R-:W-:Y:S05]  /*6ac0*/  BSYNC B1 ;  /* 0x0000000000017941 */ /* 0x000fea0003800000 */
.L_x_13639:
[----:B------:R-:W-:Y:S01]  /*6ad0*/  LOP3.LUT P1, RZ, R4, 0x80, RZ, 0xc0, !PT ;  /* 0x0000008004ff7812 */ /* 0x000fe2000782c0ff */
        /* <DEDUP_REMOVED lines=34> */
.L_x_13642:
[----:B------:R-:W-:Y:S05]  /*6d00*/  BSYNC B1 ;  /* 0x0000000000017941 */ /* 0x000fea0003800000 */
.L_x_13641:
[----:B------:R-:W-:Y:S01]  /*6d10*/  LOP3.LUT P1, RZ, R4, 0x40, RZ, 0xc0, !PT ;  /* 0x0000004004ff7812 */ /* 0x000fe2000782c0ff */
[----:B------:R-:W-:-:S12]  /*6d20*/  BSSY B1, `(.L_x_13643) ;  /* 0x0000022000017945 */ /* 0x000fd80003800000 */
[----:B------:R-:W-:Y:S05]  /*6d30*/  @!P1 BRA `(.L_x_13644) ;  /* 0x0000000000809947 */ /* 0x000fea0003800000 */
[--C-:B0123--:R-:W-:Y:S01]  /*6d40*/  FADD.FTZ R149, R153, -R197.reuse ;  /* 0x800000c599957221 */ /* 0x10ffe20000010000 */
        /* <DEDUP_REMOVED lines=31> */
.L_x_13644:
[----:B------:R-:W-:Y:S05]  /*6f40*/  BSYNC B1 ;  /* 0x0000000000017941 */ /* 0x000fea0003800000 */
.L_x_13643:
        /* <DEDUP_REMOVED lines=35> */
.L_x_13646:
[----:B------:R-:W-:Y:S05]  /*7180*/  BSYNC B1 ;  /* 0x0000000000017941 */ /* 0x000fea0003800000 */
.L_x_13645:
        /* <DEDUP_REMOVED lines=35> */
.L_x_13648:
[----:B------:R-:W-:Y:S05]  /*73c0*/  BSYNC B1 ;  /* 0x0000000000017941 */ /* 0x000fea0003800000 */
.L_x_13647:
[----:B------:R-:W-:-:S13]  /*73d0*/  LOP3.LUT P1, RZ, R4, 0x8, RZ, 0xc0, !PT ;  /* 0x0000000804ff7812 */ /* 0x000fda000782c0ff */
[----:B------:R-:W-:Y:S05]  /*73e0*/  @!P1 BRA `(.L_x_13634) ;  /* 0x00000000007c9947 */ /* 0x000fea0003800000 */
[--C-:B0123--:R-:W-:Y:S01]  /*73f0*/  FADD.FTZ R151, R177, -R197.reuse ;  /* 0x800000c5b1977221 */ /* 0x10ffe20000010000 */
[--C-:B------:R-:W-:Y:S01]  /*7400*/  FADD.FTZ R252, R183, -R197.reuse ;  /* 0x800000c5b7fc7221 */ /* 0x100fe20000010000 */
[--C-:B------:R-:W-:Y:S01]  /*7410*/  FADD.FTZ R186, R184, -R197.reuse ;  /* 0x800000c5b8ba7221 */ /* 0x100fe20000010000 */
[--C-:B------:R-:W-:Y:S01]  /*7420*/  FADD.FTZ R148, R181, -R197.reuse ;  /* 0x800000c5b5947221 */ /* 0x100fe20000010000 */
[C---:B------:R-:W-:Y:S01]  /*7430*/  FMUL.FTZ R187, R196.reuse, R151 ;  /* 0x00000097c4bb7220 */ /* 0x040fe20000410000 */
[C---:B------:R-:W-:Y:S01]  /*7440*/  FMUL.FTZ R151, R196.reuse, R252 ;  /* 0x000000fcc4977220 */ /* 0x040fe20000410000 */
[----:B------:R-:W-:Y:S01]  /*7450*/  FMUL.FTZ R186, R196, R186 ;  /* 0x000000bac4ba7220 */ /* 0x000fe20000410000 */
[--C-:B------:R-:W-:Y:S01]  /*7460*/  FADD.FTZ R198, R178, -R197.reuse ;  /* 0x800000c5b2c67221 */ /* 0x100fe20000010000 */
[----:B------:R-:W-:Y:S01]  /*7470*/  FADD.FTZ R150, R182, -R197 ;  /* 0x800000c5b6967221 */ /* 0x000fe20000010000 */
[----:B------:R-:W-:Y:S01]  /*7480*/  FFMA.FTZ R151, R210, R151, R138 ;  /* 0x00000097d2977223 */ /* 0x000fe2000001008a */
        /* <DEDUP_REMOVED lines=9> */
[--C-:B------:R-:W-:Y:S01]  /*7520*/  FADD.FTZ R149, R179, -R197.reuse ;  /* 0x800000c5b3957221 */ /* 0x100fe20000010000 */
[----:B------:R-:W-:-:S02]  /*7530*/  FADD.FTZ R199, R180, -R197 ;  /* 0x800000c5b4c77221 */ /* 0x000fc40000010000 */
[----:B------:R-:W-:Y:S01]  /*7540*/  F2FP.BF16.F32.PACK_AB R150, R150, R186 ;  /* 0x000000ba9696723e */ /* 0x000fe200000010ff */
[----:B------:R-:W-:Y:S01]  /*7550*/  FMUL.FTZ R149, R196, R149 ;  /* 0x00000095c4957220 */ /* 0x000fe20000410000 */
[----:B------:R-:W-:Y:S01]  /*7560*/  F2FP.BF16.F32.PACK_AB R148, R148, R187 ;  /* 0x000000bb9494723e */ /* 0x000fe200000010ff */
[----:B------:R-:W-:Y:S01]  /*7570*/  FMUL.FTZ R199, R196, R199 ;  /* 0x000000c7c4c77220 */ /* 0x000fe20000410000 */
[----:B------:R-:W0:Y:S01]  /*7580*/  LDC.64 R186, c[0x0][0x2b8] ;  /* 0x0000ae00ffba7b82 */ /* 0x000e220000000a00 */
[----:B------:R-:W-:Y:S02]  /*7590*/  FFMA.FTZ R149, R214, R149, R134 ;  /* 0x00000095d6957223 */ /* 0x000fe40000010086 */
[----:B------:R-:W-:-:S05]  /*75a0*/  FFMA.FTZ R196, R215, R199, R135 ;  /* 0x000000c7d7c47223 */ /* 0x000fca0000010087 */
[----:B------:R-:W-:Y:S01]  /*75b0*/  F2FP.BF16.F32.PACK_AB R149, R196, R149 ;  /* 0x00000095c495723e */ /* 0x000fe200000010ff */
[----:B0-----:R-:W-:-:S05]  /*75c0*/  IMAD.WIDE.U32 R186, R185, 0x10, R186 ;  /* 0x00000010b9ba7825 */ /* 0x001fca00078e00ba */
[----:B------:R0:W-:Y:S02]  /*75d0*/  STG.E.128 desc[UR4][R186.64], R148 ;  /* 0x00000094ba007986 */ /* 0x0001e4000c101d04 */
.L_x_13634:
[----:B------:R-:W-:Y:S05]  /*75e0*/  BSYNC B0 ;  /* 0x0000000000007941 */ /* 0x000fea0003800000 */
.L_x_13633:
[----:B0123--:R-:W0:Y:S02]  /*75f0*/  LDC.64 R148, c[0x0][0x210] ;  /* 0x00008400ff947b82 */ /* 0x00fe240000000a00 */
[----:B0----5:R-:W-:-:S04]  /*7600*/  LEA R0, R148, R0, 0x2 ;  /* 0x0000000094007211 */ /* 0x021fc800078e10ff */
[----:B------:R-:W-:-:S13]  /*7610*/  ISETP.GE.AND P1, PT, R0, R149, PT ;  /* 0x000000950000720c */ /* 0x000fda0003f26270 */
[----:B------:R-:W-:Y:S05]  /*7620*/  @!P1 BRA `(.L_x_13649) ;  /* 0xffffff9800589947 */ /* 0x000fea000383ffff */
[----:B------:R-:W-:Y:S05]  /*7630*/  EXIT ;  /* 0x000000000000794d */ /* 0x000fea0003800000 */
.L_x_13632:
        /* <DEDUP_REMOVED lines=8> */
.L_x_13651:
[----:B------:R-:W-:Y:S05]  /*76c0*/  BSYNC B0 ;  /* 0x0000000000007941 */ /* 0x000fea0003800000 */
.L_x_13650:
        /* <DEDUP_REMOVED lines=10> */
.L_x_13652:
        /* <DEDUP_REMOVED lines=9> */
.L_x_13653:
[----:B------:R-:W-:Y:S01]  /*7800*/  HFMA2.MMA R150, -RZ, RZ, 0, 4.76837158203125e-07 ;  /* 0x00000008ff967435 */ /* 0x000fe200000001ff */
[----:B------:R-:W-:Y:S01]  /*7810*/  FADD.FTZ R151, R151, R148 ;  /* 0x0000009497977221 */ /* 0x000fe20000010000 */
[----:B------:R-:W-:-:S04]  /*7820*/  MOV R148, 0xffffffff ;  /* 0xffffffff00947802 */ /* 0x000fc80000000f00 */
[----:B------:R-:W-:-:S07]  /*7830*/  MOV R187, R151 ;  /* 0x0000009700bb7202 */ /* 0x000fce0000000f00 */
[----:B------:R-:W-:Y:S05]  /*7840*/  WARPSYNC.COLLECTIVE R148, `(.L_x_13654) ;  /* 0x0000000094087348 */ /* 0x000fea0003c00000 */
[----:B------:R0:W1:Y:S02]  /*7850*/  SHFL.BFLY P6, R148, R187, R150, R149 ;  /* 0x0c000096bb947389 */ /* 0x00006400000c0095 */
[----:B01----:R-:W-:Y:S01]  /*7860*/  ENDCOLLECTIVE ;  /* 0x000000000000791b */ /* 0x003fe20003800000 */
.L_x_13654:
[----:B------:R-:W-:Y:S01]  /*7870*/  HFMA2.MMA R150, -RZ, RZ, 0, 9.5367431640625e-07 ;  /* 0x00000010ff967435 */ /* 0x000fe200000001ff */
[----:B------:R-:W-:Y:S01]  /*7880*/  FADD.FTZ R151, R151, R148 ;  /* 0x0000009497977221 */ /* 0x000fe20000010000 */
[----:B------:R-:W-:-:S04]  /*7890*/  MOV R148, 0xffffffff ;  /* 0xffffffff00947802 */ /* 0x000fc80000000f00 */
[----:B------:R-:W-:-:S07]  /*78a0*/  MOV R187, R151 ;  /* 0x0000009700bb7202 */ /* 0x000fce0000000f00 */
[----:B------:R-:W-:Y:S05]  /*78b0*/  WARPSYNC.COLLECTIVE R148, `(.L_x_13655) ;  /* 0x0000000094087348 */ /* 0x000fea0003c00000 */
[----:B------:R0:W1:Y:S02]  /*78c0*/  SHFL.BFLY P6, R148, R187, R150, R149 ;  /* 0x0c000096bb947389 */ /* 0x00006400000c0095 */
[----:B01----:R-:W-:Y:S01]  /*78d0*/  ENDCOLLECTIVE ;  /* 0x000000000000791b */ /* 0x003fe20003800000 */
.L_x_13655:
        /* <DEDUP_REMOVED lines=140> */
.L_x_13656:
[----:B------:R-:W-:Y:S01]  /*81a0*/  HFMA2.MMA R150, -RZ, RZ, 0, 1.1920928955078125e-07 ;  /* 0x00000002ff967435 */ /* 0x000fe200000001ff */
[----:B------:R-:W-:Y:S01]  /*81b0*/  FADD.FTZ R185, R185, R148 ;  /* 0x00000094b9b97221 */ /* 0x000fe20000010000 */
[----:B------:R-:W-:-:S04]  /*81c0*/  MOV R148, 0xffffffff ;  /* 0xffffffff00947802 */ /* 0x000fc80000000f00 */
[----:B------:R-:W-:-:S07]  /*81d0*/  MOV R187, R185 ;  /* 0x000000b900bb7202 */ /* 0x000fce0000000f00 */
[----:B------:R-:W-:Y:S05]  /*81e0*/  WARPSYNC.COLLECTIVE R148, `(.L_x_13657) ;  /* 0x0000000094087348 */ /* 0x000fea0003c00000 */
[----:B------:R0:W1:Y:S02]  /*81f0*/  SHFL.BFLY P6, R148, R187, R150, R149 ;  /* 0x0c000096bb947389 */ /* 0x00006400000c0095 */
[----:B01----:R-:W-:Y:S01]  /*8200*/  ENDCOLLECTIVE ;  /* 0x000000000000791b */ /* 0x003fe20003800000 */
.L_x_13657:
[----:B------:R-:W-:Y:S01]  /*8210*/  HFMA2.MMA R150, -RZ, RZ, 0, 2.384185791015625e-07 ;  /* 0x00000004ff967435 */ /* 0x000fe200000001ff */
[----:B------:R-:W-:Y:S01]  /*8220*/  FADD.FTZ R185, R185, R148 ;  /* 0x00000094b9b97221 */ /* 0x000fe20000010000 */
[----:B------:R-:W-:-:S04]  /*8230*/  MOV R148, 0xffffffff ;  /* 0xffffffff00947802 */ /* 0x000fc80000000f00 */
[----:B------:R-:W-:-:S07]  /*8240*/  MOV R187, R185 ;  /* 0x000000b900bb7202 */ /* 0x000fce0000000f00 */
[----:B------:R-:W-:Y:S05]  /*8250*/  WARPSYNC.COLLECTIVE R148, `(.L_x_13658) ;  /* 0x0000000094087348 */ /* 0x000fea0003c00000 */
[----:B------:R0:W1:Y:S02]  /*8260*/  SHFL.BFLY P6, R148, R187, R150, R149 ;  /* 0x0c000096bb947389 */ /* 0x00006400000c0095 */
[----:B01----:R-:W-:Y:S01]  /*8270*/  ENDCOLLECTIVE ;  /* 0x000000000000791b */ /* 0x003fe20003800000 */
.L_x_13658:
[----:B------:R-:W-:Y:S01]  /*8280*/  HFMA2.MMA R150, -RZ, RZ, 0, 4.76837158203125e-07 ;  /* 0x00000008ff967435 */ /* 0x000fe200000001ff */
[----:B------:R-:W-:Y:S01]  /*8290*/  FADD.FTZ R185, R185, R148 ;  /* 0x00000094b9b97221 */ /* 0x000fe20000010000 */
[----:B------:R-:W-:-:S04]  /*82a0*/  MOV R148, 0xffffffff ;  /* 0xffffffff00947802 */ /* 0x000fc80000000f00 */
[----:B------:R-:W-:-:S07]  /*82b0*/  MOV R187, R185 ;  /* 0x000000b900bb7202 */ /* 0x000fce0000000f00 */
[----:B------:R-:W-:Y:S05]  /*82c0*/  WARPSYNC.COLLECTIVE R148, `(.L_x_13659) ;  /* 0x0000000094087348 */ /* 0x000fea0003c00000 */
[----:B------:R0:W1:Y:S02]  /*82d0*/  SHFL.BFLY P6, R148, R187, R150, R149 ;  /* 0x0c000096bb947389 */ /* 0x00006400000c0095 */
[----:B01----:R-:W-:Y:S01]  /*82e0*/  ENDCOLLECTIVE ;  /* 0x000000000000791b */ /* 0x003fe20003800000 */
.L_x_13659:
[----:B------:R-:W-:Y:S01]  /*82f0*/  HFMA2.MMA R150, -RZ, RZ, 0, 9.5367431640625e-07 ;  /* 0x00000010ff967435 */ /* 0x000fe200000001ff */
[----:B------:R-:W-:Y:S01]  /*8300*/  FADD.FTZ R185, R185, R148 ;  /* 0x00000094b9b97221 */ /* 0x000fe20000010000 */
[----:B------:R-:W-:-:S04]  /*8310*/  MOV R148, 0xffffffff ;  /* 0xffffffff00947802 */ /* 0x000fc80000000f00 */
[----:B------:R-:W-:-:S07]  /*8320*/  MOV R187, R185 ;  /* 0x000000b900bb7202 */ /* 0x000fce0000000f00 */
[----:B------:R-:W-:Y:S05]  /*8330*/  WARPSYNC.COLLECTIVE R148, `(.L_x_13660) ;  /* 0x0000000094087348 */ /* 0x000fea0003c00000 */
[----:B------:R0:W1:Y:S02]  /*8340*/  SHFL.BFLY P6, R148, R187, R150, R149 ;  /* 0x0c000096bb947389 */ /* 0x00006400000c0095 */
[----:B01----:R-:W-:Y:S01]  /*8350*/  ENDCOLLECTIVE ;  /* 0x000000000000791b */ /* 0x003fe20003800000 */
.L_x_13660:
[----:B------:R-:W-:Y:S05]  /*8360*/  BRA `(.L_x_13661) ;  /* 0xffffffdc00947947 */ /* 0x000fea000383ffff */
.L_x_13662:
        /* <DEDUP_REMOVED lines=9> */
.L_x_58358:


//--------------------- .text._ZN10layer_norm13ln_fwd_kernelINS_13Kernel_traitsIf13__nv_bfloat16S2_S2_fjLj2048ELj1ELj4ELj1ELj16ENS_18Kernel_traits_baseILj2048EfS2_S2_S2_fjLj128EEEEELb0ELb1ELb1ELb1EEEvNS_9FwdParamsE --------------------------
	.section	.text._ZN10layer_norm13ln_fwd_kernelINS_13Kernel_traitsIf13__nv_bfloat16S2_S2_fjLj2048ELj1ELj4ELj1ELj16ENS_18Kernel_traits_baseILj2048EfS2_S2_S2_fjLj128EEEEELb0ELb1ELb1ELb1EEEvNS_9FwdParamsE,"ax",@progbits
	.align	128
        .global         _ZN10layer_norm13ln_fwd_kernelINS_13Kernel_traitsIf13__nv_bfloat16S2_S2_fjLj2048ELj1ELj4ELj1ELj16ENS_18Kernel_traits_baseILj2048EfS2_S2_S2_fjLj128EEEEELb0ELb1ELb1ELb1EEEvNS_9FwdParamsE
        .type           _ZN10layer_norm13ln_fwd_kernelINS_13Kernel_traitsIf13__nv_bfloat16S2_S2_fjLj2048ELj1ELj4ELj1ELj16ENS_18Kernel_traits_baseILj2048EfS2_S2_S2_fjLj128EEEEELb0ELb1ELb1ELb1EEEvNS_9FwdParamsE,@function
        .size           _ZN10layer_norm13ln_fwd_kernelINS_13Kernel_traitsIf13__nv_bfloat16S2_S2_fjLj2048ELj1ELj4ELj1ELj16ENS_18Kernel_traits_baseILj2048EfS2_S2_S2_fjLj128EEEEELb0ELb1ELb1ELb1EEEvNS_9FwdParamsE,(.L_x_58359 - _ZN10layer_norm13ln_fwd_kernelINS_13Kernel_traitsIf13__nv_bfloat16S2_S2_fjLj2048ELj1ELj4ELj1ELj16ENS_18Kernel_traits_baseILj2048EfS2_S2_S2_fjLj128EEEEELb0ELb1ELb1ELb1EEEvNS_9FwdParamsE)
        .other          _ZN10layer_norm13ln_fwd_kernelINS_13Kernel_traitsIf13__nv_bfloat16S2_S2_fjLj2048ELj1ELj4ELj1ELj16ENS_18Kernel_traits_baseILj2048EfS2_S2_S2_fjLj128EEEEELb0ELb1ELb1ELb1EEEvNS_9FwdParamsE,@"STO_CUDA_ENTRY STV_DEFAULT"
_ZN10layer_norm13ln_fwd_kernelINS_13Kernel_traitsIf13__nv_bfloat16S2_S2_fjLj2048ELj1ELj4ELj1ELj16ENS_18Kernel_traits_baseILj2048EfS2_S2_S2_fjLj128EEEEELb0ELb1ELb1ELb1EEEvNS_9FwdParamsE:
.text._ZN10layer_norm13ln_fwd_kernelINS_13Kernel_traitsIf13__nv_bfloat16S2_S2_fjLj2048ELj1ELj4ELj1ELj16ENS_18Kernel_traits_baseILj2048EfS2_S2_S2_fjLj128EEEEELb0ELb1ELb1ELb1EEEvNS_9FwdParamsE:
        /* <DEDUP_REMOVED lines=73> */
[----:B------:R-:W-:-:S03]  /*0490*/  ULDC.U8 UR6, c[0x0][0x2a0] ;  /* 0x0000a80000067ab9 */ /* 0x000fc60000000000 */
[----:B------:R-:W3:Y:S04]  /*04a0*/  LDG.E.128 R176, desc[UR4][R2.64+0x10] ;  /* 0x0000100402b07981 */ /* 0x000ee8000c1e1d00 */
        /* <DEDUP_REMOVED lines=30> */
[----:B------:R-:W-:Y:S01]  /*0690*/  ULDC UR8, c[0x0][0x29c] ;  /* 0x0000a70000087ab9 */ /* 0x000fe20000000800 */
[----:B------:R-:W-:Y:S01]  /*06a0*/  ULDC UR9, c[0x0][0x2d8] ;  /* 0x0000b60000097ab9 */ /* 0x000fe20000000800 */
[----:B--2---:R-:W-:Y:S04]  /*06b0*/  STL.64 [R1+0x48], R172 ;  /* 0x000048ac01007387 */ /* 0x004fe80000100a00 */
[----:B------:R2:W-:Y:S04]  /*06c0*/  STL.64 [R1+0x50], R174 ;  /* 0x000050ae01007387 */ /* 0x0005e80000100a00 */
[----:B--2---:R0:W5:Y:S04]  /*06d0*/  LDG.E.128 R172, desc[UR4][R6.64+0x1c10] ;  /* 0x001c100406ac7981 */ /* 0x004168000c1e1d00 */
[----:B---3--:R0:W-:Y:S04]  /*06e0*/  STL.64 [R1+0x38], R176 ;  /* 0x000038b001007387 */ /* 0x0081e80000100a00 */
[----:B------:R0:W-:Y:S04]  /*06f0*/  STL.64 [R1+0x40], R178 ;  /* 0x000040b201007387 */ /* 0x0001e80000100a00 */
[----:B----4-:R0:W-:Y:S04]  /*0700*/  STL.64 [R1+0x8], R20 ;  /* 0x0000081401007387 */ /* 0x0101e80000100a00 */
[----:B------:R0:W-:Y:S04]  /*0710*/  STL.64 [R1+0x10], R22 ;  /* 0x0000101601007387 */ /* 0x0001e80000100a00 */
[----:B------:R0:W-:Y:S04]  /*0720*/  STL.64 [R1+0x18], R12 ;  /* 0x0000180c01007387 */ /* 0x0001e80000100a00 */
[----:B------:R0:W-:Y:S04]  /*0730*/  STL.64 [R1+0x20], R14 ;  /* 0x0000200e01007387 */ /* 0x0001e80000100a00 */
[----:B------:R0:W-:Y:S04]  /*0740*/  STL.64 [R1+0x28], R16 ;  /* 0x0000281001007387 */ /* 0x0001e80000100a00 */
[----:B------:R0:W-:Y:S01]  /*0750*/  STL.64 [R1+0x30], R18 ;  /* 0x0000301201007387 */ /* 0x0001e20000100a00 */
[----:B------:R-:W-:Y:S01]  /*0760*/  ISETP.NE.AND P1, PT, RZ, UR6, PT ;  /* 0x00000006ff007c0c */ /* 0x000fe2000bf25270 */
[----:B------:R-:W-:-:S12]  /*0770*/  ULDC.64 UR6, c[0x0][0x230] ;  /* 0x00008c0000067ab9 */ /* 0x000fd80000000a00 */
.L_x_13858:
[----:B0-----:R-:W0:Y:S08]  /*0780*/  LDC.64 R2, c[0x0][0x280] ;  /* 0x0000a000ff027b82 */ /* 0x001e300000000a00 */
[----:B------:R-:W2:Y:S01]  /*0790*/  LDC R13, c[0x0][0x218] ;  /* 0x00008600ff0d7b82 */ /* 0x000ea20000000800 */
[----:B------:R-:W-:-:S07]  /*07a0*/  ISETP.NE.U32.AND P0, PT, RZ, UR6, PT ;  /* 0x00000006ff007c0c */ /* 0x000fce000bf05070 */
[----:B-1----:R-:W1:Y:S01]  /*07b0*/  LDC.64 R4, c[0x0][0x288] ;  /* 0x0000a200ff047b82 */ /* 0x002e620000000a00 */
[----:B0-----:R-:W-:-:S05]  /*07c0*/  IMAD.WIDE R2, R0, 0x4, R2 ;  /* 0x0000000400027825 */ /* 0x001fca00078e0202 */
[----:B------:R0:W3:Y:S01]  /*07d0*/  LDG.E R12, desc[UR4][R2.64] ;  /* 0x00000004020c7981 */ /* 0x0000e2000c1e1900 */
[----:B------:R-:W-:Y:S01]  /*07e0*/  ISETP.NE.AND.EX P0, PT, RZ, UR7, PT, P0 ;  /* 0x00000007ff007c0c */ /* 0x000fe2000bf05300 */
[----:B------:R-:W-:Y:S01]  /*07f0*/  HFMA2.MMA R222, -RZ, RZ, 0, 0 ;  /* 0x00000000ffde7435 */ /* 0x000fe200000001ff */
[----:B--2---:R-:W-:-:S05]  /*0800*/  IMAD R10, R0, R13, RZ ;  /* 0x0000000d000a7224 */ /* 0x004fca00078e02ff */
[----:B0-----:R-:W-:-:S06]  /*0810*/  SHF.R.S32.HI R3, RZ, 0x1f, R10 ;  /* 0x0000001fff037819 */ /* 0x001fcc000001140a */
[----:B------:R-:W0:Y:S01]  /*0820*/  @P0 LDC.64 R6, c[0x0][0x230] ;  /* 0x00008c00ff060b82 */ /* 0x000e220000000a00 */
[----:B------:R-:W-:Y:S02]  /*0830*/  LEA.HI R3, R3, R10, RZ, 0x3 ;  /* 0x0000000a03037211 */ /* 0x000fe400078f18ff */
[----:B---3--:R-:W-:-:S13]  /*0840*/  ISETP.GE.AND P2, PT, R12, 0x1, PT ;  /* 0x000000010c00780c */ /* 0x008fda0003f46270 */
[----:B------:R-:W-:Y:S01]  /*0850*/  @P2 IADD3 R11, R12, -0x1, RZ ;  /* 0xffffffff0c0b2810 */ /* 0x000fe20007ffe0ff */
[----:B------:R-:W2:Y:S04]  /*0860*/  @P2 LDC.64 R8, c[0x0][0x220] ;  /* 0x00008800ff082b82 */ /* 0x000ea80000000a00 */
[----:B------:R-:W-:Y:S02]  /*0870*/  @P2 IMAD R11, R11, R13, RZ ;  /* 0x0000000d0b0b2224 */ /* 0x000fe400078e02ff */
[----:B------:R-:W3:Y:S03]  /*0880*/  S2R R13, SR_TID.X ;  /* 0x00000000000d7919 */ /* 0x000ee60000002100 */
[----:B------:R-:W-:-:S04]  /*0890*/  @P2 SHF.R.S32.HI R2, RZ, 0x1f, R11 ;  /* 0x0000001fff022819 */ /* 0x000fc8000001140b */
[----:B------:R-:W-:Y:S02]  /*08a0*/  @P2 LEA.HI R2, R2, R11, RZ, 0x3 ;  /* 0x0000000b02022211 */ /* 0x000fe400078f18ff */
[----:B---3--:R-:W-:-:S04]  /*08b0*/  LOP3.LUT R13, R13, 0x1f, RZ, 0xc0, !PT ;  /* 0x0000001f0d0d7812 */ /* 0x008fc800078ec0ff */
[-C--:B------:R-:W-:Y:S02]  /*08c0*/  LEA.HI.SX32 R223, R3, R13.reuse, 0x1d ;  /* 0x0000000d03df7211 */ /* 0x080fe400078feaff */
[----:B------:R-:W-:Y:S01]  /*08d0*/  @P2 LEA.HI.SX32 R222, R2, R13, 0x1d ;  /* 0x0000000d02de2211 */ /* 0x000fe200078feaff */
[----:B-1----:R-:W-:-:S04]  /*08e0*/  IMAD.WIDE R2, R0, 0x4, R4 ;  /* 0x0000000400027825 */ /* 0x002fc800078e0204 */
[----:B0-----:R-:W-:Y:S01]  /*08f0*/  @P0 IMAD.WIDE.U32 R6, R223, 0x10, R6 ;  /* 0x00000010df060825 */ /* 0x001fe200078e0006 */
[----:B-----5:R0:W5:Y:S03]  /*0900*/  LDG.E R252, desc[UR4][R2.64] ;  /* 0x0000000402fc7981 */ /* 0x020166000c1e1900 */
[----:B--2---:R-:W-:Y:S01]  /*0910*/  @P2 IMAD.WIDE.U32 R4, R222, 0x10, R8 ;  /* 0x00000010de042825 */ /* 0x004fe200078e0008 */
[----:B------:R1:W5:Y:S04]  /*0920*/  @P0 LDG.E.128 R176, desc[UR4][R6.64] ;  /* 0x0000000406b00981 */ /* 0x000368000c1e1d00 */
[----:B------:R1:W5:Y:S01]  /*0930*/  @P2 LDG.E.128 R180, desc[UR4][R4.64] ;  /* 0x0000000404b42981 */ /* 0x000362000c1e1d00 */
[----:B0-----:R-:W-:-:S05]  /*0940*/  SHF.R.S32.HI R2, RZ, 0x1f, R0 ;  /* 0x0000001fff027819 */ /* 0x001fca0000011400 */
[----:B------:R1:W-:Y:S01]  /*0950*/  STL [R1], R2 ;  /* 0x0000000201007387 */ /* 0x0003e20000100800 */
[----:B------:R-:W-:Y:S01]  /*0960*/  ISETP.GT.AND P3, PT, R12, RZ, PT ;  /* 0x000000ff0c00720c */ /* 0x000fe20003f64270 */
[----:B------:R-:W-:-:S12]  /*0970*/  BSSY B0, `(.L_x_13663) ;  /* 0x000000c000007945 */ /* 0x000fd80003800000 */
[----:B-1----:R-:W-:Y:S05]  /*0980*/  @P3 BRA `(.L_x_13664) ;  /* 0x0000000000103947 */ /* 0x002fea0003800000 */
[----:B------:R-:W-:Y:S01]  /*0990*/  MOV R203, RZ ;  /* 0x000000ff00cb7202 */ /* 0x000fe20000000f00 */
[----:B------:R-:W-:Y:S06]  /*09a0*/  @!P0 BRA `(.L_x_13665) ;  /* 0x0000000000208947 */ /* 0x000fec0003800000 */
[----:B-----5:R-:W-:Y:S01]  /*09b0*/  SHF.L.U32 R203, R176, 0x10, RZ ;  /* 0x00000010b0cb7819 */ /* 0x020fe200000006ff */
[----:B------:R-:W-:Y:S06]  /*09c0*/  BRA `(.L_x_13665) ;  /* 0x0000000000187947 */ /* 0x000fec0003800000 */
.L_x_13664:
[----:B------:R-:W2:Y:S01]  /*09d0*/  LDL R3, [R1+0x28] ;  /* 0x0000280001037983 */ /* 0x000ea20000100800 */
[----:B-----5:R-:W-:Y:S02]  /*09e0*/  SHF.L.U32 R2, R180, 0x10, RZ ;  /* 0x00000010b4027819 */ /* 0x020fe400000006ff */
[----:B------:R-:W-:-:S03]  /*09f0*/  @P0 SHF.L.U32 R4, R176, 0x10, RZ ;  /* 0x00000010b0040819 */ /* 0x000fc600000006ff */
[----:B------:R-:W-:-:S04]  /*0a00*/  FMUL.FTZ R2, R2, UR8 ;  /* 0x0000000802027c20 */ /* 0x000fc80008410000 */
[----:B--2---:R-:W-:-:S04]  /*0a10*/  FMUL.FTZ R203, R3, R2 ;  /* 0x0000000203cb7220 */ /* 0x004fc80000410000 */
[----:B------:R-:W-:-:S07]  /*0a20*/  @P0 FADD.FTZ R203, R203, R4 ;  /* 0x00000004cbcb0221 */ /* 0x000fce0000010000 */
.L_x_13665:
[----:B------:R-:W-:Y:S05]  /*0a30*/  BSYNC B0 ;  /* 0x0000000000007941 */ /* 0x000fea0003800000 */
.L_x_13663:
[----:B------:R-:W-:Y:S04]  /*0a40*/  BSSY B0, `(.L_x_13666) ;  /* 0x000000f000007945 */ /* 0x000fe80003800000 */
[----:B------:R-:W-:Y:S05]  /*0a50*/  @P3 BRA `(.L_x_13667) ;  /* 0x0000000000143947 */ /* 0x000fea0003800000 */
[----:B------:R-:W-:Y:S01]  /*0a60*/  MOV R202, RZ ;  /* 0x000000ff00ca7202 */ /* 0x000fe20000000f00 */
[----:B------:R-:W-:Y:S06]  /*0a70*/  @!P0 BRA `(.L_x_13668) ;  /* 0x00000000002c8947 */ /* 0x000fec0003800000 */
[----:B-----5:R-:W-:-:S04]  /*0a80*/  PRMT R202, R176, 0x7632, R202 ;  /* 0x00007632b0ca7816 */ /* 0x020fc800000000ca */
[----:B------:R-:W-:Y:S01]  /*0a90*/  SHF.L.U32 R202, R202, 0x10, RZ ;  /* 0x00000010caca7819 */ /* 0x000fe200000006ff */
[----:B------:R-:W-:Y:S06]  /*0aa0*/  BRA `(.L_x_13668) ;  /* 0x0000000000207947 */ /* 0x000fec0003800000 */
.L_x_13667:
        /* <DEDUP_REMOVED lines=8> */
.L_x_13668:
[----:B------:R-:W-:Y:S05]  /*0b30*/  BSYNC B0 ;  /* 0x0000000000007941 */ /* 0x000fea0003800000 */
.L_x_13666:
[----:B------:R-:W-:Y:S04]  /*0b40*/  BSSY B0, `(.L_x_13669) ;  /* 0x000000c000007945 */ /* 0x000fe80003800000 */
[----:B------:R-:W-:Y:S05]  /*0b50*/  @P3 BRA `(.L_x_13670) ;  /* 0x0000000000103947 */ /* 0x000fea0003800000 */
[----:B------:R-:W-:Y:S01]  /*0b60*/  HFMA2.MMA R201, -RZ, RZ, 0, 0 ;  /* 0x00000000ffc97435 */ /* 0x000fe200000001ff */
[----:B------:R-:W-:Y:S10]  /*0b70*/  @!P0 BRA `(.L_x_13671) ;  /* 0x0000000000208947 */ /* 0x000ff40003800000 */
[----:B-----5:R-:W-:Y:S01]  /*0b80*/  SHF.L.U32 R201, R177, 0x10, RZ ;  /* 0x00000010b1c97819 */ /* 0x020fe200000006ff */
[----:B------:R-:W-:Y:S06]  /*0b90*/  BRA `(.L_x_13671) ;  /* 0x0000000000187947 */ /* 0x000fec0003800000 */
.L_x_13670:
[----:B------:R-:W2:Y:S01]  /*0ba0*/  LDL R3, [R1+0x30] ;  /* 0x0000300001037983 */ /* 0x000ea20000100800 */
[----:B-----5:R-:W-:Y:S02]  /*0bb0*/  SHF.L.U32 R2, R181, 0x10, RZ ;  /* 0x00000010b5027819 */ /* 0x020fe400000006ff */
[----:B------:R-:W-:-:S03]  /*0bc0*/  @P0 SHF.L.U32 R4, R177, 0x10, RZ ;  /* 0x00000010b1040819 */ /* 0x000fc600000006ff */
[----:B------:R-:W-:-:S04]  /*0bd0*/  FMUL.FTZ R2, R2, UR8 ;  /* 0x0000000802027c20 */ /* 0x000fc80008410000 */
[----:B--2---:R-:W-:-:S04]  /*0be0*/  FMUL.FTZ R201, R3, R2 ;  /* 0x0000000203c97220 */ /* 0x004fc80000410000 */
[----:B------:R-:W-:-:S07]  /*0bf0*/  @P0 FADD.FTZ R201, R201, R4 ;  /* 0x00000004c9c90221 */ /* 0x000fce0000010000 */
.L_x_13671:
[----:B------:R-:W-:Y:S05]  /*0c00*/  BSYNC B0 ;  /* 0x0000000000007941 */ /* 0x000fea0003800000 */
.L_x_13669:
[----:B------:R-:W-:Y:S04]  /*0c10*/  BSSY B0, `(.L_x_13672) ;  /* 0x000000f000007945 */ /* 0x000fe80003800000 */
[----:B------:R-:W-:Y:S05]  /*0c20*/  @P3 BRA `(.L_x_13673) ;  /* 0x0000000000143947 */ /* 0x000fea0003800000 */
[----:B------:R-:W-:Y:S01]  /*0c30*/  MOV R200, RZ ;  /* 0x000000ff00c87202 */ /* 0x000fe20000000f00 */
[----:B------:R-:W-:Y:S06]  /*0c40*/  @!P0 BRA `(.L_x_13674) ;  /* 0x00000000002c8947 */ /* 0x000fec0003800000 */
[----:B-----5:R-:W-:-:S04]  /*0c50*/  PRMT R200, R177, 0x7632, R200 ;  /* 0x00007632b1c87816 */ /* 0x020fc800000000c8 */
[----:B------:R-:W-:Y:S01]  /*0c60*/  SHF.L.U32 R200, R200, 0x10, RZ ;  /* 0x00000010c8c87819 */ /* 0x000fe200000006ff */
[----:B------:R-:W-:Y:S06]  /*0c70*/  BRA `(.L_x_13674) ;  /* 0x0000000000207947 */ /* 0x000fec0003800000 */
.L_x_13673:
        /* <DEDUP_REMOVED lines=8> */
.L_x_13674:
[----:B------:R-:W-:Y:S05]  /*0d00*/  BSYNC B0 ;  /* 0x0000000000007941 */ /* 0x000fea0003800000 */
.L_x_13672:
[----:B------:R-:W-:Y:S04]  /*0d10*/  BSSY B0, `(.L_x_13675) ;  /* 0x000000c000007945 */ /* 0x000fe80003800000 */
[----:B------:R-:W-:Y:S05]  /*0d20*/  @P3 BRA `(.L_x_13676) ;  /* 0x0000000000103947 */ /* 0x000fea0003800000 */
[----:B------:R-:W-:Y:S01]  /*0d30*/  HFMA2.MMA R199, -RZ, RZ, 0, 0 ;  /* 0x00000000ffc77435 */ /* 0x000fe200000001ff */
[----:B------:R-:W-:Y:S10]  /*0d40*/  @!P0 BRA `(.L_x_13677) ;  /* 0x0000000000208947 */ /* 0x000ff40003800000 */
[----:B-----5:R-:W-:Y:S01]  /*0d50*/  SHF.L.U32 R199, R178, 0x10, RZ ;  /* 0x00000010b2c77819 */ /* 0x020fe200000006ff */
[----:B------:R-:W-:Y:S06]  /*0d60*/  BRA `(.L_x_13677) ;  /* 0x0000000000187947 */ /* 0x000fec0003800000 */
.L_x_13676:
[----:B------:R-:W2:Y:S01]  /*0d70*/  LDL R3, [R1+0x18] ;  /* 0x0000180001037983 */ /* 0x000ea20000100800 */
[----:B-----5:R-:W-:Y:S02]  /*0d80*/  SHF.L.U32 R2, R182, 0x10, RZ ;  /* 0x00000010b6027819 */ /* 0x020fe400000006ff */
[----:B------:R-:W-:-:S03]  /*0d90*/  @P0 SHF.L.U32 R4, R178, 0x10, RZ ;  /* 0x00000010b2040819 */ /* 0x000fc600000006ff */
[----:B------:R-:W-:-:S04]  /*0da0*/  FMUL.FTZ R2, R2, UR8 ;  /* 0x0000000802027c20 */ /* 0x000fc80008410000 */
[----:B--2---:R-:W-:-:S04]  /*0db0*/  FMUL.FTZ R199, R3, R2 ;  /* 0x0000000203c77220 */ /* 0x004fc80000410000 */
[----:B------:R-:W-:-:S07]  /*0dc0*/  @P0 FADD.FTZ R199, R199, R4 ;  /* 0x00000004c7c70221 */ /* 0x000fce0000010000 */
.L_x_13677:
[----:B------:R-:W-:Y:S05]  /*0dd0*/  BSYNC B0 ;  /* 0x0000000000007941 */ /* 0x000fea0003800000 */
.L_x_13675:
[----:B------:R-:W-:Y:S04]  /*0de0*/  BSSY B0, `(.L_x_13678) ;  /* 0x000000f000007945 */ /* 0x000fe80003800000 */
[----:B------:R-:W-:Y:S05]  /*0df0*/  @P3 BRA `(.L_x_13679) ;  /* 0x0000000000143947 */ /* 0x000fea0003800000 */
[----:B------:R-:W-:Y:S01]  /*0e00*/  MOV R198, RZ ;  /* 0x000000ff00c67202 */ /* 0x000fe20000000f00 */
[----:B------:R-:W-:Y:S06]  /*0e10*/  @!P0 BRA `(.L_x_13680) ;  /* 0x00000000002c8947 */ /* 0x000fec0003800000 */
[----:B-----5:R-:W-:-:S04]  /*0e20*/  PRMT R198, R178, 0x7632, R198 ;  /* 0x00007632b2c67816 */ /* 0x020fc800000000c6 */
[----:B------:R-:W-:Y:S01]  /*0e30*/  SHF.L.U32 R198, R198, 0x10, RZ ;  /* 0x00000010c6c67819 */ /* 0x000fe200000006ff */
[----:B------:R-:W-:Y:S06]  /*0e40*/  BRA `(.L_x_13680) ;  /* 0x0000000000207947 */ /* 0x000fec0003800000 */
.L_x_13679:
        /* <DEDUP_REMOVED lines=8> */
.L_x_13680:
[----:B------:R-:W-:Y:S05]  /*0ed0*/  BSYNC B0 ;  /* 0x0000000000007941 */ /* 0x000fea0003800000 */
.L_x_13678:
[----:B------:R-:W-:Y:S04]  /*0ee0*/  BSSY B0, `(.L_x_13681) ;  /* 0x000000c000007945 */ /* 0x000fe80003800000 */
[----:B------:R-:W-:Y:S05]  /*0ef0*/  @P3 BRA `(.L_x_13682) ;  /* 0x0000000000103947 */ /* 0x000fea0003800000 */
[----:B------:R-:W-:Y:S01]  /*0f00*/  HFMA2.MMA R213, -RZ, RZ, 0, 0 ;  /* 0x00000000ffd57435 */ /* 0x000fe200000001ff */
[----:B------:R-:W-:Y:S10]  /*0f10*/  @!P0 BRA `(.L_x_13683) ;  /* 0x0000000000208947 */ /* 0x000ff40003800000 */
[----:B-----5:R-:W-:Y:S01]  /*0f20*/  SHF.L.U32 R213, R179, 0x10, RZ ;  /* 0x00000010b3d57819 */ /* 0x020fe200000006ff */
[----:B------:R-:W-:Y:S06]  /*0f30*/  BRA `(.L_x_13683) ;  /* 0x0000000000187947 */ /* 0x000fec0003800000 */
.L_x_13682:
[----:B------:R-:W2:Y:S01]  /*0f40*/  LDL R3, [R1+0x20] ;  /* 0x0000200001037983 */ /* 0x000ea20000100800 */
[----:B-----5:R-:W-:Y:S02]  /*0f50*/  SHF.L.U32 R2, R183, 0x10, RZ ;  /* 0x00000010b7027819 */ /* 0x020fe400000006ff */
[----:B------:R-:W-:-:S03]  /*0f60*/  @P0 SHF.L.U32 R4, R179, 0x10, RZ ;  /* 0x00000010b3040819 */ /* 0x000fc600000006ff */
[----:B------:R-:W-:-:S04]  /*0f70*/  FMUL.FTZ R2, R2, UR8 ;  /* 0x0000000802027c20 */ /* 0x000fc80008410000 */
[----:B--2---:R-:W-:-:S04]  /*0f80*/  FMUL.FTZ R213, R3, R2 ;  /* 0x0000000203d57220 */ /* 0x004fc80000410000 */
[----:B------:R-:W-:-:S07]  /*0f90*/  @P0 FADD.FTZ R213, R213, R4 ;  /* 0x00000004d5d50221 */ /* 0x000fce0000010000 */
.L_x_13683:
[----:B------:R-:W-:Y:S05]  /*0fa0*/  BSYNC B0 ;  /* 0x0000000000007941 */ /* 0x000fea0003800000 */
.L_x_13681:
[----:B------:R-:W-:Y:S04]  /*0fb0*/  BSSY B0, `(.L_x_13684) ;  /* 0x000000f000007945 */ /* 0x000fe80003800000 */
[----:B------:R-:W-:Y:S05]  /*0fc0*/  @P3 BRA `(.L_x_13685) ;  /* 0x0000000000143947 */ /* 0x000fea0003800000 */
[----:B------:R-:W-:Y:S01]  /*0fd0*/  MOV R212, RZ ;  /* 0x000000ff00d47202 */ /* 0x000fe20000000f00 */
[----:B------:R-:W-:Y:S06]  /*0fe0*/  @!P0 BRA `(.L_x_13686) ;  /* 0x00000000002c8947 */ /* 0x000fec0003800000 */
[----:B-----5:R-:W-:-:S04]  /*0ff0*/  PRMT R212, R179, 0x7632, R212 ;  /* 0x00007632b3d47816 */ /* 0x020fc800000000d4 */
[----:B------:R-:W-:Y:S01]  /*1000*/  SHF.L.U32 R212, R212, 0x10, RZ ;  /* 0x00000010d4d47819 */ /* 0x000fe200000006ff */
[----:B------:R-:W-:Y:S06]  /*1010*/  BRA `(.L_x_13686) ;  /* 0x0000000000207947 */ /* 0x000fec0003800000 */
.L_x_13685:
        /* <DEDUP_REMOVED lines=8> */
.L_x_13686:
[----:B------:R-:W-:Y:S05]  /*10a0*/  BSYNC B0 ;  /* 0x0000000000007941 */ /* 0x000fea0003800000 */
.L_x_13684:
        /* <DEDUP_REMOVED lines=21> */
.L_x_13688:
[----:B0----5:R-:W-:-:S05]  /*1200*/  SHF.L.U32 R2, R180, 0x10, RZ ;  /* 0x00000010b4027819 */ /* 0x021fca00000006ff */
[----:B------:R-:W-:Y:S01]  /*1210*/  FMUL.FTZ R195, R2, UR8 ;  /* 0x0000000802c37c20 */ /* 0x000fe20008410000 */
[----:B------:R-:W-:-:S03]  /*1220*/  @P0 SHF.L.U32 R2, R176, 0x10, RZ ;  /* 0x00000010b0020819 */ /* 0x000fc600000006ff */
[----:B------:R-:W-:-:S04]  /*1230*/  FMUL.FTZ R195, R244, R195 ;  /* 0x000000c3f4c37220 */ /* 0x000fc80000410000 */
[----:B------:R-:W-:-:S07]  /*1240*/  @P0 FADD.FTZ R195, R2, R195 ;  /* 0x000000c302c30221 */ /* 0x000fce0000010000 */
.L_x_13689:
[----:B------:R-:W-:Y:S05]  /*1250*/  BSYNC B0 ;  /* 0x0000000000007941 */ /* 0x000fea0003800000 */
.L_x_13687:
[----:B------:R-:W-:Y:S04]  /*1260*/  BSSY B0, `(.L_x_13690) ;  /* 0x000000e000007945 */ /* 0x000fe80003800000 */
[----:B------:R-:W-:Y:S05]  /*1270*/  @P3 BRA `(.L_x_13691) ;  /* 0x0000000000143947 */ /* 0x000fea0003800000 */
[----:B------:R-:W-:Y:S01]  /*1280*/  MOV R194, RZ ;  /* 0x000000ff00c27202 */ /* 0x000fe20000000f00 */
[----:B------:R-:W-:Y:S06]  /*1290*/  @!P0 BRA `(.L_x_13692) ;  /* 0x0000000000288947 */ /* 0x000fec0003800000 */
[----:B-----5:R-:W-:-:S04]  /*12a0*/  PRMT R194, R176, 0x7632, R194 ;  /* 0x00007632b0c27816 */ /* 0x020fc800000000c2 */
[----:B------:R-:W-:Y:S01]  /*12b0*/  SHF.L.U32 R194, R194, 0x10, RZ ;  /* 0x00000010c2c27819 */ /* 0x000fe200000006ff */
[----:B------:R-:W-:Y:S06]  /*12c0*/  BRA `(.L_x_13692) ;  /* 0x00000000001c7947 */ /* 0x000fec0003800000 */
.L_x_13691:
[----:B0----5:R-:W-:Y:S02]  /*12d0*/  PRMT R2, R180, 0x7632, R2 ;  /* 0x00007632b4027816 */ /* 0x021fe40000000002 */
[----:B------:R-:W-:Y:S02]  /*12e0*/  @P0 PRMT R3, R176, 0x7632, R3 ;  /* 0x00007632b0030816 */ /* 0x000fe40000000003 */
[----:B------:R-:W-:Y:S02]  /*12f0*/  SHF.L.U32 R2, R2, 0x10, RZ ;  /* 0x0000001002027819 */ /* 0x000fe400000006ff */
[----:B------:R-:W-:-:S03]  /*1300*/  @P0 SHF.L.U32 R3, R3, 0x10, RZ ;  /* 0x0000001003030819 */ /* 0x000fc600000006ff */
[----:B------:R-:W-:-:S04]  /*1310*/  FMUL.FTZ R2, R2, UR8 ;  /* 0x0000000802027c20 */ /* 0x000fc80008410000 */
[----:B------:R-:W-:-:S04]  /*1320*/  FMUL.FTZ R194, R245, R2 ;  /* 0x00000002f5c27220 */ /* 0x000fc80000410000 */
[----:B------:R-:W-:-:S07]  /*1330*/  @P0 FADD.FTZ R194, R194, R3 ;  /* 0x00000003c2c20221 */ /* 0x000fce0000010000 */
.L_x_13692:
[----:B------:R-:W-:Y:S05]  /*1340*/  BSYNC B0 ;  /* 0x0000000000007941 */ /* 0x000fea0003800000 */
.L_x_13690:
[----:B------:R-:W-:Y:S04]  /*1350*/  BSSY B0, `(.L_x_13693) ;  /* 0x000000b000007945 */ /* 0x000fe80003800000 */
[----:B------:R-:W-:Y:S05]  /*1360*/  @P3 BRA `(.L_x_13694) ;  /* 0x0000000000103947 */ /* 0x000fea0003800000 */
[----:B------:R-:W-:Y:S01]  /*1370*/  HFMA2.MMA R193, -RZ, RZ, 0, 0 ;  /* 0x00000000ffc17435 */ /* 0x000fe200000001ff */
[----:B------:R-:W-:Y:S10]  /*1380*/  @!P0 BRA `(.L_x_13695) ;  /* 0x00000000001c8947 */ /* 0x000ff40003800000 */
[----:B-----5:R-:W-:Y:S01]  /*1390*/  SHF.L.U32 R193, R177, 0x10, RZ ;  /* 0x00000010b1c17819 */ /* 0x020fe200000006ff */
[----:B------:R-:W-:Y:S06]  /*13a0*/  BRA `(.L_x_13695) ;  /* 0x0000000000147947 */ /* 0x000fec0003800000 */
.L_x_13694:
[----:B0----5:R-:W-:-:S05]  /*13b0*/  SHF.L.U32 R2, R181, 0x10, RZ ;  /* 0x00000010b5027819 */ /* 0x021fca00000006ff */
[----:B------:R-:W-:Y:S01]  /*13c0*/  FMUL.FTZ R193, R2, UR8 ;  /* 0x0000000802c17c20 */ /* 0x000fe20008410000 */
[----:B------:R-:W-:-:S03]  /*13d0*/  @P0 SHF.L.U32 R2, R177, 0x10, RZ ;  /* 0x00000010b1020819 */ /* 0x000fc600000006ff */
[----:B------:R-:W-:-:S04]  /*13e0*/  FMUL.FTZ R193, R246, R193 ;  /* 0x000000c1f6c17220 */ /* 0x000fc80000410000 */
[----:B------:R-:W-:-:S07]  /*13f0*/  @P0 FADD.FTZ R193, R2, R193 ;  /* 0x000000c102c10221 */ /* 0x000fce0000010000 */
.L_x_13695:
[----:B------:R-:W-:Y:S05]  /*1400*/  BSYNC B0 ;  /* 0x0000000000007941 */ /* 0x000fea0003800000 */
.L_x_13693:
[----:B------:R-:W-:Y:S04]  /*1410*/  BSSY B0, `(.L_x_13696) ;  /* 0x000000e000007945 */ /* 0x000fe80003800000 */
[----:B------:R-:W-:Y:S05]  /*1420*/  @P3 BRA `(.L_x_13697) ;  /* 0x0000000000143947 */ /* 0x000fea0003800000 */
[----:B------:R-:W-:Y:S01]  /*1430*/  MOV R192, RZ ;  /* 0x000000ff00c07202 */ /* 0x000fe20000000f00 */
[----:B------:R-:W-:Y:S06]  /*1440*/  @!P0 BRA `(.L_x_13698) ;  /* 0x0000000000288947 */ /* 0x000fec0003800000 */
[----:B-----5:R-:W-:-:S04]  /*1450*/  PRMT R192, R177, 0x7632, R192 ;  /* 0x00007632b1c07816 */ /* 0x020fc800000000c0 */
[----:B------:R-:W-:Y:S01]  /*1460*/  SHF.L.U32 R192, R192, 0x10, RZ ;  /* 0x00000010c0c07819 */ /* 0x000fe200000006ff */
[----:B------:R-:W-:Y:S06]  /*1470*/  BRA `(.L_x_13698) ;  /* 0x00000000001c7947 */ /* 0x000fec0003800000 */
.L_x_13697:
[----:B0----5:R-:W-:Y:S02]  /*1480*/  PRMT R2, R181, 0x7632, R2 ;  /* 0x00007632b5027816 */ /* 0x021fe40000000002 */
[----:B------:R-:W-:Y:S02]  /*1490*/  @P0 PRMT R3, R177, 0x7632, R3 ;  /* 0x00007632b1030816 */ /* 0x000fe40000000003 */
[----:B------:R-:W-:Y:S02]  /*14a0*/  SHF.L.U32 R2, R2, 0x10, RZ ;  /* 0x0000001002027819 */ /* 0x000fe400000006ff */
[----:B------:R-:W-:-:S03]  /*14b0*/  @P0 SHF.L.U32 R3, R3, 0x10, RZ ;  /* 0x0000001003030819 */ /* 0x000fc600000006ff */
[----:B------:R-:W-:-:S04]  /*14c0*/  FMUL.FTZ R2, R2, UR8 ;  /* 0x0000000802027c20 */ /* 0x000fc80008410000 */
[----:B------:R-:W-:-:S04]  /*14d0*/  FMUL.FTZ R192, R247, R2 ;  /* 0x00000002f7c07220 */ /* 0x000fc80000410000 */
[----:B------:R-:W-:-:S07]  /*14e0*/  @P0 FADD.FTZ R192, R192, R3 ;  /* 0x00000003c0c00221 */ /* 0x000fce0000010000 */
.L_x_13698:
[----:B------:R-:W-:Y:S05]  /*14f0*/  BSYNC B0 ;  /* 0x0000000000007941 */ /* 0x000fea0003800000 */
.L_x_13696:
[----:B------:R-:W-:Y:S04]  /*1500*/  BSSY B0, `(.L_x_13699) ;  /* 0x000000b000007945 */ /* 0x000fe80003800000 */
[----:B------:R-:W-:Y:S05]  /*1510*/  @P3 BRA `(.L_x_13700) ;  /* 0x0000000000103947 */ /* 0x000fea0003800000 */
[----:B------:R-:W-:Y:S01]  /*1520*/  HFMA2.MMA R191, -RZ, RZ, 0, 0 ;  /* 0x00000000ffbf7435 */ /* 0x000fe200000001ff */
[----:B------:R-:W-:Y:S10]  /*1530*/  @!P0 BRA `(.L_x_13701) ;  /* 0x00000000001c8947 */ /* 0x000ff40003800000 */
[----:B-----5:R-:W-:Y:S01]  /*1540*/  SHF.L.U32 R191, R178, 0x10, RZ ;  /* 0x00000010b2bf7819 */ /* 0x020fe200000006ff */
[----:B------:R-:W-:Y:S06]  /*1550*/  BRA `(.L_x_13701) ;  /* 0x0000000000147947 */ /* 0x000fec0003800000 */
.L_x_13700:
[----:B0----5:R-:W-:-:S05]  /*1560*/  SHF.L.U32 R2, R182, 0x10, RZ ;  /* 0x00000010b6027819 */ /* 0x021fca00000006ff */
[----:B------:R-:W-:Y:S01]  /*1570*/  FMUL.FTZ R191, R2, UR8 ;  /* 0x0000000802bf7c20 */ /* 0x000fe20008410000 */
[----:B------:R-:W-:-:S03]  /*1580*/  @P0 SHF.L.U32 R2, R178, 0x10, RZ ;  /* 0x00000010b2020819 */ /* 0x000fc600000006ff */
[----:B------:R-:W-:-:S04]  /*1590*/  FMUL.FTZ R191, R240, R191 ;  /* 0x000000bff0bf7220 */ /* 0x000fc80000410000 */
[----:B------:R-:W-:-:S07]  /*15a0*/  @P0 FADD.FTZ R191, R2, R191 ;  /* 0x000000bf02bf0221 */ /* 0x000fce0000010000 */
.L_x_13701:
[----:B------:R-:W-:Y:S05]  /*15b0*/  BSYNC B0 ;  /* 0x0000000000007941 */ /* 0x000fea0003800000 */
.L_x_13699:
[----:B------:R-:W-:Y:S04]  /*15c0*/  BSSY B0, `(.L_x_13702) ;  /* 0x000000e000007945 */ /* 0x000fe80003800000 */
[----:B------:R-:W-:Y:S05]  /*15d0*/  @P3 BRA `(.L_x_13703) ;  /* 0x0000000000143947 */ /* 0x000fea0003800000 */
[----:B------:R-:W-:Y:S01]  /*15e0*/  MOV R190, RZ ;  /* 0x000000ff00be7202 */ /* 0x000fe20000000f00 */
[----:B------:R-:W-:Y:S06]  /*15f0*/  @!P0 BRA `(.L_x_13704) ;  /* 0x0000000000288947 */ /* 0x000fec0003800000 */
[----:B-----5:R-:W-:-:S04]  /*1600*/  PRMT R190, R178, 0x7632, R190 ;  /* 0x00007632b2be7816 */ /* 0x020fc800000000be */
[----:B------:R-:W-:Y:S01]  /*1610*/  SHF.L.U32 R190, R190, 0x10, RZ ;  /* 0x00000010bebe7819 */ /* 0x000fe200000006ff */
[----:B------:R-:W-:Y:S06]  /*1620*/  BRA `(.L_x_13704) ;  /* 0x00000000001c7947 */ /* 0x000fec0003800000 */
.L_x_13703:
[----:B0----5:R-:W-:Y:S02]  /*1630*/  PRMT R2, R182, 0x7632, R2 ;  /* 0x00007632b6027816 */ /* 0x021fe40000000002 */
[----:B------:R-:W-:Y:S02]  /*1640*/  @P0 PRMT R3, R178, 0x7632, R3 ;  /* 0x00007632b2030816 */ /* 0x000fe40000000003 */
[----:B------:R-:W-:Y:S02]  /*1650*/  SHF.L.U32 R2, R2, 0x10, RZ ;  /* 0x0000001002027819 */ /* 0x000fe400000006ff */
[----:B------:R-:W-:-:S03]  /*1660*/  @P0 SHF.L.U32 R3, R3, 0x10, RZ ;  /* 0x0000001003030819 */ /* 0x000fc600000006ff */
[----:B------:R-:W-:-:S04]  /*1670*/  FMUL.FTZ R2, R2, UR8 ;  /* 0x0000000802027c20 */ /* 0x000fc80008410000 */
[----:B------:R-:W-:-:S04]  /*1680*/  FMUL.FTZ R190, R241, R2 ;  /* 0x00000002f1be7220 */ /* 0x000fc80000410000 */
[----:B------:R-:W-:-:S07]  /*1690*/  @P0 FADD.FTZ R190, R190, R3 ;  /* 0x00000003bebe0221 */ /* 0x000fce0000010000 */
.L_x_13704:
[----:B------:R-:W-:Y:S05]  /*16a0*/  BSYNC B0 ;  /* 0x0000000000007941 */ /* 0x000fea0003800000 */
.L_x_13702:
[----:B------:R-:W-:Y:S04]  /*16b0*/  BSSY B0, `(.L_x_13705) ;  /* 0x000000b000007945 */ /* 0x000fe80003800000 */
[----:B------:R-:W-:Y:S05]  /*16c0*/  @P3 BRA `(.L_x_13706) ;  /* 0x0000000000103947 */ /* 0x000fea0003800000 */
[----:B------:R-:W-:Y:S01]  /*16d0*/  HFMA2.MMA R197, -RZ, RZ, 0, 0 ;  /* 0x00000000ffc57435 */ /* 0x000fe200000001ff */
[----:B------:R-:W-:Y:S10]  /*16e0*/  @!P0 BRA `(.L_x_13707) ;  /* 0x00000000001c8947 */ /* 0x000ff40003800000 */
[----:B-----5:R-:W-:Y:S01]  /*16f0*/  SHF.L.U32 R197, R179, 0x10, RZ ;  /* 0x00000010b3c57819 */ /* 0x020fe200000006ff */
[----:B------:R-:W-:Y:S06]  /*1700*/  BRA `(.L_x_13707) ;  /* 0x0000000000147947 */ /* 0x000fec0003800000 */
.L_x_13706:
[----:B0----5:R-:W-:-:S05]  /*1710*/  SHF.L.U32 R2, R183, 0x10, RZ ;  /* 0x00000010b7027819 */ /* 0x021fca00000006ff */
[----:B------:R-:W-:Y:S01]  /*1720*/  FMUL.FTZ R197, R2, UR8 ;  /* 0x0000000802c57c20 */ /* 0x000fe20008410000 */
[----:B------:R-:W-:-:S03]  /*1730*/  @P0 SHF.L.U32 R2, R179, 0x10, RZ ;  /* 0x00000010b3020819 */ /* 0x000fc600000006ff */
[----:B------:R-:W-:-:S04]  /*1740*/  FMUL.FTZ R197, R242, R197 ;  /* 0x000000c5f2c57220 */ /* 0x000fc80000410000 */
[----:B------:R-:W-:-:S07]  /*1750*/  @P0 FADD.FTZ R197, R2, R197 ;  /* 0x000000c502c50221 */ /* 0x000fce0000010000 */
.L_x_13707:
[----:B------:R-:W-:Y:S05]  /*1760*/  BSYNC B0 ;  /* 0x0000000000007941 */ /* 0x000fea0003800000 */
.L_x_13705:
[----:B------:R-:W-:Y:S04]  /*1770*/  BSSY B0, `(.L_x_13708) ;  /* 0x000000e000007945 */ /* 0x000fe80003800000 */
[----:B------:R-:W-:Y:S05]  /*1780*/  @P3 BRA `(.L_x_13709) ;  /* 0x0000000000143947 */ /* 0x000fea0003800000 */
[----:B------:R-:W-:Y:S01]  /*1790*/  MOV R196, RZ ;  /* 0x000000ff00c47202 */ /* 0x000fe20000000f00 */
[----:B------:R-:W-:Y:S06]  /*17a0*/  @!P0 BRA `(.L_x_13710) ;  /* 0x0000000000288947 */ /* 0x000fec0003800000 */
[----:B-----5:R-:W-:-:S04]  /*17b0*/  PRMT R196, R179, 0x7632, R196 ;  /* 0x00007632b3c47816 */ /* 0x020fc800000000c4 */
[----:B------:R-:W-:Y:S01]  /*17c0*/  SHF.L.U32 R196, R196, 0x10, RZ ;  /* 0x00000010c4c47819 */ /* 0x000fe200000006ff */
[----:B------:R-:W-:Y:S06]  /*17d0*/  BRA `(.L_x_13710) ;  /* 0x00000000001c7947 */ /* 0x000fec0003800000 */
.L_x_13709:
[----:B0----5:R-:W-:Y:S02]  /*17e0*/  PRMT R2, R183, 0x7632, R2 ;  /* 0x00007632b7027816 */ /* 0x021fe40000000002 */
[----:B------:R-:W-:Y:S02]  /*17f0*/  @P0 PRMT R3, R179, 0x7632, R3 ;  /* 0x00007632b3030816 */ /* 0x000fe40000000003 */
[----:B------:R-:W-:Y:S02]  /*1800*/  SHF.L.U32 R2, R2, 0x10, RZ ;  /* 0x0000001002027819 */ /* 0x000fe400000006ff */
[----:B------:R-:W-:-:S03]  /*1810*/  @P0 SHF.L.U32 R3, R3, 0x10, RZ ;  /* 0x0000001003030819 */ /* 0x000fc600000006ff */
[----:B------:R-:W-:-:S04]  /*1820*/  FMUL.FTZ R2, R2, UR8 ;  /* 0x0000000802027c20 */ /* 0x000fc80008410000 */
[----:B------:R-:W-:-:S04]  /*1830*/  FMUL.FTZ R196, R243, R2 ;  /* 0x00000002f3c47220 */ /* 0x000fc80000410000 */
[----:B------:R-:W-:-:S07]  /*1840*/  @P0 FADD.FTZ R196, R196, R3 ;  /* 0x00000003c4c40221 */ /* 0x000fce0000010000 */
.L_x_13710:
[----:B------:R-:W-:Y:S05]  /*1850*/  BSYNC B0 ;  /* 0x0000000000007941 */ /* 0x000fea0003800000 */
.L_x_13708:
[----:B0-----:R-:W0:Y:S01]  /*1860*/  @P2 LDC.64 R2, c[0x0][0x220] ;  /* 0x00008800ff022b82 */ /* 0x001e220000000a00 */
[----:B------:R-:W-:Y:S01]  /*1870*/  @P2 IADD3 R15, R222, 0x40, RZ ;  /* 0x00000040de0f2810 */ /* 0x000fe20007ffe0ff */
[----:B------:R-:W-:Y:S01]  /*1880*/  IMAD.WIDE.U32 R10, R10, 0x10, R226 ;  /* 0x000000100a0a7825 */ /* 0x000fe200078e00e2 */
[----:B------:R-:W-:Y:S02]  /*1890*/  IADD3 R13, R223, 0x40, RZ ;  /* 0x00000040df0d7810 */ /* 0x000fe40007ffe0ff */
        /* <DEDUP_REMOVED lines=16> */
.L_x_13712:
[----:B--2--5:R-:W-:-:S05]  /*19a0*/  SHF.L.U32 R2, R180, 0x10, RZ ;  /* 0x00000010b4027819 */ /* 0x024fca00000006ff */
[----:B------:R-:W-:Y:S01]  /*19b0*/  FMUL.FTZ R23, R2, UR8 ;  /* 0x0000000802177c20 */ /* 0x000fe20008410000 */
[----:B------:R-:W-:-:S03]  /*19c0*/  @P0 SHF.L.U32 R2, R176, 0x10, RZ ;  /* 0x00000010b0020819 */ /* 0x000fc600000006ff */
[----:B------:R-:W-:-:S04]  /*19d0*/  FMUL.FTZ R23, R128, R23 ;  /* 0x0000001780177220 */ /* 0x000fc80000410000 */
[----:B------:R-:W-:-:S07]  /*19e0*/  @P0 FADD.FTZ R23, R2, R23 ;  /* 0x0000001702170221 */ /* 0x000fce0000010000 */
.L_x_13713:
[----:B------:R-:W-:Y:S05]  /*19f0*/  BSYNC B0 ;  /* 0x0000000000007941 */ /* 0x000fea0003800000 */
.L_x_13711:
[----:B------:R-:W-:Y:S04]  /*1a00*/  BSSY B0, `(.L_x_13714) ;  /* 0x000000e000007945 */ /* 0x000fe80003800000 */
[----:B------:R-:W-:Y:S05]  /*1a10*/  @P3 BRA `(.L_x_13715) ;  /* 0x0000000000143947 */ /* 0x000fea0003800000 */
[----:B------:R-:W-:Y:S01]  /*1a20*/  MOV R22, RZ ;  /* 0x000000ff00167202 */ /* 0x000fe20000000f00 */
[----:B------:R-:W-:Y:S06]  /*1a30*/  @!P0 BRA `(.L_x_13716) ;  /* 0x0000000000288947 */ /* 0x000fec0003800000 */
[----:B-----5:R-:W-:-:S04]  /*1a40*/  PRMT R22, R176, 0x7632, R22 ;  /* 0x00007632b0167816 */ /* 0x020fc80000000016 */
[----:B------:R-:W-:Y:S01]  /*1a50*/  SHF.L.U32 R22, R22, 0x10, RZ ;  /* 0x0000001016167819 */ /* 0x000fe200000006ff */
[----:B------:R-:W-:Y:S06]  /*1a60*/  BRA `(.L_x_13716) ;  /* 0x00000000001c7947 */ /* 0x000fec0003800000 */
.L_x_13715:
[----:B--2--5:R-:W-:Y:S02]  /*1a70*/  PRMT R2, R180, 0x7632, R2 ;  /* 0x00007632b4027816 */ /* 0x024fe40000000002 */
[----:B------:R-:W-:Y:S02]  /*1a80*/  @P0 PRMT R3, R176, 0x7632, R3 ;  /* 0x00007632b0030816 */ /* 0x000fe40000000003 */
[----:B------:R-:W-:Y:S02]  /*1a90*/  SHF.L.U32 R2, R2, 0x10, RZ ;  /* 0x0000001002027819 */ /* 0x000fe400000006ff */
[----:B------:R-:W-:-:S03]  /*1aa0*/  @P0 SHF.L.U32 R3, R3, 0x10, RZ ;  /* 0x0000001003030819 */ /* 0x000fc600000006ff */
[----:B------:R-:W-:-:S04]  /*1ab0*/  FMUL.FTZ R2, R2, UR8 ;  /* 0x0000000802027c20 */ /* 0x000fc80008410000 */
[----:B------:R-:W-:-:S04]  /*1ac0*/  FMUL.FTZ R22, R129, R2 ;  /* 0x0000000281167220 */ /* 0x000fc80000410000 */
[----:B------:R-:W-:-:S07]  /*1ad0*/  @P0 FADD.FTZ R22, R22, R3 ;  /* 0x0000000316160221 */ /* 0x000fce0000010000 */
.L_x_13716:
[----:B------:R-:W-:Y:S05]  /*1ae0*/  BSYNC B0 ;  /* 0x0000000000007941 */ /* 0x000fea0003800000 */
.L_x_13714:
[----:B------:R-:W-:Y:S04]  /*1af0*/  BSSY B0, `(.L_x_13717) ;  /* 0x000000b000007945 */ /* 0x000fe80003800000 */
[----:B------:R-:W-:Y:S05]  /*1b00*/  @P3 BRA `(.L_x_13718) ;  /* 0x0000000000103947 */ /* 0x000fea0003800000 */
[----:B--2---:R-:W-:Y:S01]  /*1b10*/  HFMA2.MMA R5, -RZ, RZ, 0, 0 ;  /* 0x00000000ff057435 */ /* 0x004fe200000001ff */
[----:B------:R-:W-:Y:S10]  /*1b20*/  @!P0 BRA `(.L_x_13719) ;  /* 0x00000000001c8947 */ /* 0x000ff40003800000 */
[----:B-----5:R-:W-:Y:S01]  /*1b30*/  SHF.L.U32 R5, R177, 0x10, RZ ;  /* 0x00000010b1057819 */ /* 0x020fe200000006ff */
[----:B------:R-:W-:Y:S06]  /*1b40*/  BRA `(.L_x_13719) ;  /* 0x0000000000147947 */ /* 0x000fec0003800000 */
.L_x_13718:
[----:B--2--5:R-:W-:-:S05]  /*1b50*/  SHF.L.U32 R2, R181, 0x10, RZ ;  /* 0x00000010b5027819 */ /* 0x024fca00000006ff */
[----:B------:R-:W-:Y:S01]  /*1b60*/  FMUL.FTZ R5, R2, UR8 ;  /* 0x0000000802057c20 */ /* 0x000fe20008410000 */
[----:B------:R-:W-:-:S03]  /*1b70*/  @P0 SHF.L.U32 R2, R177, 0x10, RZ ;  /* 0x00000010b1020819 */ /* 0x000fc600000006ff */
[----:B------:R-:W-:-:S04]  /*1b80*/  FMUL.FTZ R5, R130, R5 ;  /* 0x0000000582057220 */ /* 0x000fc80000410000 */
[----:B------:R-:W-:-:S07]  /*1b90*/  @P0 FADD.FTZ R5, R2, R5 ;  /* 0x0000000502050221 */ /* 0x000fce0000010000 */
.L_x_13719:
[----:B------:R-:W-:Y:S05]  /*1ba0*/  BSYNC B0 ;  /* 0x0000000000007941 */ /* 0x000fea0003800000 */
.L_x_13717:
[----:B------:R-:W-:Y:S04]  /*1bb0*/  BSSY B0, `(.L_x_13720) ;  /* 0x000000e000007945 */ /* 0x000fe80003800000 */
[----:B------:R-:W-:Y:S05]  /*1bc0*/  @P3 BRA `(.L_x_13721) ;  /* 0x0000000000143947 */ /* 0x000fea0003800000 */
[----:B------:R-:W-:Y:S01]  /*1bd0*/  MOV R4, RZ ;  /* 0x000000ff00047202 */ /* 0x000fe20000000f00 */
[----:B------:R-:W-:Y:S06]  /*1be0*/  @!P0 BRA `(.L_x_13722) ;  /* 0x0000000000288947 */ /* 0x000fec0003800000 */
[----:B-----5:R-:W-:-:S04]  /*1bf0*/  PRMT R4, R177, 0x7632, R4 ;  /* 0x00007632b1047816 */ /* 0x020fc80000000004 */
[----:B------:R-:W-:Y:S01]  /*1c00*/  SHF.L.U32 R4, R4, 0x10, RZ ;  /* 0x0000001004047819 */ /* 0x000fe200000006ff */
[----:B------:R-:W-:Y:S06]  /*1c10*/  BRA `(.L_x_13722) ;  /* 0x00000000001c7947 */ /* 0x000fec0003800000 */
.L_x_13721:
[----:B-----5:R-:W-:Y:S02]  /*1c20*/  PRMT R2, R181, 0x7632, R2 ;  /* 0x00007632b5027816 */ /* 0x020fe40000000002 */
[----:B------:R-:W-:Y:S02]  /*1c30*/  @P0 PRMT R3, R177, 0x7632, R3 ;  /* 0x00007632b1030816 */ /* 0x000fe40000000003 */
[----:B------:R-:W-:Y:S02]  /*1c40*/  SHF.L.U32 R2, R2, 0x10, RZ ;  /* 0x0000001002027819 */ /* 0x000fe400000006ff */
[----:B------:R-:W-:-:S03]  /*1c50*/  @P0 SHF.L.U32 R3, R3, 0x10, RZ ;  /* 0x0000001003030819 */ /* 0x000fc600000006ff */
[----:B------:R-:W-:-:S04]  /*1c60*/  FMUL.FTZ R2, R2, UR8 ;  /* 0x0000000802027c20 */ /* 0x000fc80008410000 */
[----:B------:R-:W-:-:S04]  /*1c70*/  FMUL.FTZ R4, R131, R2 ;  /* 0x0000000283047220 */ /* 0x000fc80000410000 */
[----:B------:R-:W-:-:S07]  /*1c80*/  @P0 FADD.FTZ R4, R4, R3 ;  /* 0x0000000304040221 */ /* 0x000fce0000010000 */
.L_x_13722:
[----:B------:R-:W-:Y:S05]  /*1c90*/  BSYNC B0 ;  /* 0x0000000000007941 */ /* 0x000fea0003800000 */
.L_x_13720:
[----:B------:R-:W-:Y:S04]  /*1ca0*/  BSSY B0, `(.L_x_13723) ;  /* 0x000000b000007945 */ /* 0x000fe80003800000 */
[----:B------:R-:W-:Y:S05]  /*1cb0*/  @P3 BRA `(.L_x_13724) ;  /* 0x0000000000103947 */ /* 0x000fea0003800000 */
[----:B------:R-:W-:Y:S01]  /*1cc0*/  HFMA2.MMA R3, -RZ, RZ, 0, 0 ;  /* 0x00000000ff037435 */ /* 0x000fe200000001ff */
[----:B------:R-:W-:Y:S10]  /*1cd0*/  @!P0 BRA `(.L_x_13725) ;  /* 0x00000000001c8947 */ /* 0x000ff40003800000 */
[----:B-----5:R-:W-:Y:S01]  /*1ce0*/  SHF.L.U32 R3, R178, 0x10, RZ ;  /* 0x00000010b2037819 */ /* 0x020fe200000006ff */
[----:B------:R-:W-:Y:S06]  /*1cf0*/  BRA `(.L_x_13725) ;  /* 0x0000000000147947 */ /* 0x000fec0003800000 */
.L_x_13724:
[----:B-----5:R-:W-:-:S05]  /*1d00*/  SHF.L.U32 R2, R182, 0x10, RZ ;  /* 0x00000010b6027819 */ /* 0x020fca00000006ff */
[----:B------:R-:W-:Y:S01]  /*1d10*/  FMUL.FTZ R3, R2, UR8 ;  /* 0x0000000802037c20 */ /* 0x000fe20008410000 */
[----:B------:R-:W-:-:S03]  /*1d20*/  @P0 SHF.L.U32 R2, R178, 0x10, RZ ;  /* 0x00000010b2020819 */ /* 0x000fc600000006ff */
[----:B------:R-:W-:-:S04]  /*1d30*/  FMUL.FTZ R3, R132, R3 ;  /* 0x0000000384037220 */ /* 0x000fc80000410000 */
[----:B------:R-:W-:-:S07]  /*1d40*/  @P0 FADD.FTZ R3, R2, R3 ;  /* 0x0000000302030221 */ /* 0x000fce0000010000 */
.L_x_13725:
[----:B------:R-:W-:Y:S05]  /*1d50*/  BSYNC B0 ;  /* 0x0000000000007941 */ /* 0x000fea0003800000 */
.L_x_13723:
[----:B------:R-:W-:Y:S04]  /*1d60*/  BSSY B0, `(.L_x_13726) ;  /* 0x000000e000007945 */ /* 0x000fe80003800000 */
[----:B------:R-:W-:Y:S05]  /*1d70*/  @P3 BRA `(.L_x_13727) ;  /* 0x0000000000143947 */ /* 0x000fea0003800000 */
[----:B------:R-:W-:Y:S01]  /*1d80*/  MOV R2, RZ ;  /* 0x000000ff00027202 */ /* 0x000fe20000000f00 */
[----:B------:R-:W-:Y:S06]  /*1d90*/  @!P0 BRA `(.L_x_13728) ;  /* 0x0000000000288947 */ /* 0x000fec0003800000 */
[----:B-----5:R-:W-:-:S04]  /*1da0*/  PRMT R2, R178, 0x7632, R2 ;  /* 0x00007632b2027816 */ /* 0x020fc80000000002 */
[----:B------:R-:W-:Y:S01]  /*1db0*/  SHF.L.U32 R2, R2, 0x10, RZ ;  /* 0x0000001002027819 */ /* 0x000fe200000006ff */
[----:B------:R-:W-:Y:S06]  /*1dc0*/  BRA `(.L_x_13728) ;  /* 0x00000000001c7947 */ /* 0x000fec0003800000 */
.L_x_13727:
[----:B-----5:R-:W-:Y:S02]  /*1dd0*/  PRMT R2, R182, 0x7632, R2 ;  /* 0x00007632b6027816 */ /* 0x020fe40000000002 */
[----:B------:R-:W-:Y:S02]  /*1de0*/  @P0 PRMT R6, R178, 0x7632, R6 ;  /* 0x00007632b2060816 */ /* 0x000fe40000000006 */
[----:B------:R-:W-:Y:S02]  /*1df0*/  SHF.L.U32 R2, R2, 0x10, RZ ;  /* 0x0000001002027819 */ /* 0x000fe400000006ff */
[----:B------:R-:W-:-:S03]  /*1e00*/  @P0 SHF.L.U32 R7, R6, 0x10, RZ ;  /* 0x0000001006070819 */ /* 0x000fc600000006ff */
[----:B------:R-:W-:-:S04]  /*1e10*/  FMUL.FTZ R2, R2, UR8 ;  /* 0x0000000802027c20 */ /* 0x000fc80008410000 */
[----:B------:R-:W-:-:S04]  /*1e20*/  FMUL.FTZ R2, R133, R2 ;  /* 0x0000000285027220 */ /* 0x000fc80000410000 */
[----:B------:R-:W-:-:S07]  /*1e30*/  @P0 FADD.FTZ R2, R2, R7 ;  /* 0x0000000702020221 */ /* 0x000fce0000010000 */
.L_x_13728:
[----:B------:R-:W-:Y:S05]  /*1e40*/  BSYNC B0 ;  /* 0x0000000000007941 */ /* 0x000fea0003800000 */
.L_x_13726:
[----:B------:R-:W-:Y:S04]  /*1e50*/  BSSY B0, `(.L_x_13729) ;  /* 0x000000b000007945 */ /* 0x000fe80003800000 */
[----:B------:R-:W-:Y:S05]  /*1e60*/  @P3 BRA `(.L_x_13730) ;  /* 0x0000000000103947 */ /* 0x000fea0003800000 */
[----:B------:R-:W-:Y:S01]  /*1e70*/  HFMA2.MMA R189, -RZ, RZ, 0, 0 ;  /* 0x00000000ffbd7435 */ /* 0x000fe200000001ff */
[----:B------:R-:W-:Y:S10]  /*1e80*/  @!P0 BRA `(.L_x_13731) ;  /* 0x00000000001c8947 */ /* 0x000ff40003800000 */
[----:B-----5:R-:W-:Y:S01]  /*1e90*/  SHF.L.U32 R189, R179, 0x10, RZ ;  /* 0x00000010b3bd7819 */ /* 0x020fe200000006ff */
[----:B------:R-:W-:Y:S06]  /*1ea0*/  BRA `(.L_x_13731) ;  /* 0x0000000000147947 */ /* 0x000fec0003800000 */
.L_x_13730:
[----:B-----5:R-:W-:-:S05]  /*1eb0*/  SHF.L.U32 R6, R183, 0x10, RZ ;  /* 0x00000010b7067819 */ /* 0x020fca00000006ff */
[----:B------:R-:W-:Y:S01]  /*1ec0*/  FMUL.FTZ R189, R6, UR8 ;  /* 0x0000000806bd7c20 */ /* 0x000fe20008410000 */
[----:B------:R-:W-:-:S03]  /*1ed0*/  @P0 SHF.L.U32 R6, R179, 0x10, RZ ;  /* 0x00000010b3060819 */ /* 0x000fc600000006ff */
[----:B------:R-:W-:-:S04]  /*1ee0*/  FMUL.FTZ R189, R134, R189 ;  /* 0x000000bd86bd7220 */ /* 0x000fc80000410000 */
[----:B------:R-:W-:-:S07]  /*1ef0*/  @P0 FADD.FTZ R189, R6, R189 ;  /* 0x000000bd06bd0221 */ /* 0x000fce0000010000 */
.L_x_13731:
[----:B------:R-:W-:Y:S05]  /*1f00*/  BSYNC B0 ;  /* 0x0000000000007941 */ /* 0x000fea0003800000 */
.L_x_13729:
[----:B------:R-:W-:Y:S04]  /*1f10*/  BSSY B0, `(.L_x_13732) ;  /* 0x000000e000007945 */ /* 0x000fe80003800000 */
[----:B------:R-:W-:Y:S05]  /*1f20*/  @P3 BRA `(.L_x_13733) ;  /* 0x0000000000143947 */ /* 0x000fea0003800000 */
[----:B------:R-:W-:Y:S01]  /*1f30*/  MOV R188, RZ ;  /* 0x000000ff00bc7202 */ /* 0x000fe20000000f00 */
[----:B------:R-:W-:Y:S06]  /*1f40*/  @!P0 BRA `(.L_x_13734) ;  /* 0x0000000000288947 */ /* 0x000fec0003800000 */
[----:B-----5:R-:W-:-:S04]  /*1f50*/  PRMT R188, R179, 0x7632, R188 ;  /* 0x00007632b3bc7816 */ /* 0x020fc800000000bc */
[----:B------:R-:W-:Y:S01]  /*1f60*/  SHF.L.U32 R188, R188, 0x10, RZ ;  /* 0x00000010bcbc7819 */ /* 0x000fe200000006ff */
[----:B------:R-:W-:Y:S06]  /*1f70*/  BRA `(.L_x_13734) ;  /* 0x00000000001c7947 */ /* 0x000fec0003800000 */
.L_x_13733:
[----:B-----5:R-:W-:Y:S02]  /*1f80*/  PRMT R6, R183, 0x7632, R6 ;  /* 0x00007632b7067816 */ /* 0x020fe40000000006 */
[----:B------:R-:W-:Y:S02]  /*1f90*/  @P0 PRMT R7, R179, 0x7632, R7 ;  /* 0x00007632b3070816 */ /* 0x000fe40000000007 */
[----:B------:R-:W-:Y:S02]  /*1fa0*/  SHF.L.U32 R6, R6, 0x10, RZ ;  /* 0x0000001006067819 */ /* 0x000fe400000006ff */
[----:B------:R-:W-:-:S03]  /*1fb0*/  @P0 SHF.L.U32 R7, R7, 0x10, RZ ;  /* 0x0000001007070819 */ /* 0x000fc600000006ff */
[----:B------:R-:W-:-:S04]  /*1fc0*/  FMUL.FTZ R6, R6, UR8 ;  /* 0x0000000806067c20 */ /* 0x000fc80008410000 */
[----:B------:R-:W-:-:S04]  /*1fd0*/  FMUL.FTZ R188, R135, R6 ;  /* 0x0000000687bc7220 */ /* 0x000fc80000410000 */
[----:B------:R-:W-:-:S07]  /*1fe0*/  @P0 FADD.FTZ R188, R188, R7 ;  /* 0x00000007bcbc0221 */ /* 0x000fce0000010000 */
.L_x_13734:
[----:B------:R-:W-:Y:S05]  /*1ff0*/  BSYNC B0 ;  /* 0x0000000000007941 */ /* 0x000fea0003800000 */
.L_x_13732:
[----:B------:R-:W-:Y:S01]  /*2000*/  IMAD.WIDE.U32 R6, R13, 0x10, R226 ;  /* 0x000000100d067825 */ /* 0x000fe200078e00e2 */
[----:B------:R-:W-:Y:S02]  /*2010*/  F2FP.BF16.F32.PACK_AB R11, R188, R189 ;  /* 0x000000bdbc0b723e */ /* 0x000fe400000010ff */
[----:B------:R-:W-:Y:S02]  /*2020*/  F2FP.BF16.F32.PACK_AB R10, R2, R3 ;  /* 0x00000003020a723e */ /* 0x000fe400000010ff */
[----:B------:R-:W-:Y:S02]  /*2030*/  F2FP.BF16.F32.PACK_AB R9, R4, R5 ;  /* 0x000000050409723e */ /* 0x000fe400000010ff */
[----:B------:R-:W-:Y:S02]  /*2040*/  F2FP.BF16.F32.PACK_AB R8, R22, R23 ;  /* 0x000000171608723e */ /* 0x000fe400000010ff */
[----:B------:R-:W-:-:S03]  /*2050*/  @P2 IADD3 R13, R222, 0x60, RZ ;  /* 0x00000060de0d2810 */ /* 0x000fc60007ffe0ff */
[----:B------:R0:W-:Y:S02]  /*2060*/  STG.E.128 desc[UR4][R6.64], R8 ;  /* 0x0000000806007986 */ /* 0x0001e4000c101d04 */
[----:B0-----:R-:W0:Y:S08]  /*2070*/  @P2 LDC.64 R8, c[0x0][0x220] ;  /* 0x00008800ff082b82 */ /* 0x001e300000000a00 */
[----:B------:R-:W1:Y:S01]  /*2080*/  @P0 LDC.64 R6, c[0x0][0x230] ;  /* 0x00008c00ff060b82 */ /* 0x000e620000000a00 */
[----:B------:R-:W-:Y:S01]  /*2090*/  IADD3 R15, R223, 0x60, RZ ;  /* 0x00000060df0f7810 */ /* 0x000fe20007ffe0ff */
        /* <DEDUP_REMOVED lines=10> */
.L_x_13736:
[----:B0----5:R-:W-:-:S05]  /*2140*/  SHF.L.U32 R6, R180, 0x10, RZ ;  /* 0x00000010b4067819 */ /* 0x021fca00000006ff */
[----:B------:R-:W-:Y:S01]  /*2150*/  FMUL.FTZ R13, R6, UR8 ;  /* 0x00000008060d7c20 */ /* 0x000fe20008410000 */
[----:B------:R-:W-:-:S03]  /*2160*/  @P0 SHF.L.U32 R6, R176, 0x10, RZ ;  /* 0x00000010b0060819 */ /* 0x000fc600000006ff */
[----:B------:R-:W-:-:S04]  /*2170*/  FMUL.FTZ R13, R136, R13 ;  /* 0x0000000d880d7220 */ /* 0x000fc80000410000 */
[----:B------:R-:W-:-:S07]  /*2180*/  @P0 FADD.FTZ R13, R6, R13 ;  /* 0x0000000d060d0221 */ /* 0x000fce0000010000 */
.L_x_13737:
[----:B------:R-:W-:Y:S05]  /*2190*/  BSYNC B0 ;  /* 0x0000000000007941 */ /* 0x000fea0003800000 */
.L_x_13735:
[----:B------:R-:W-:Y:S04]  /*21a0*/  BSSY B0, `(.L_x_13738) ;  /* 0x000000e000007945 */ /* 0x000fe80003800000 */
[----:B------:R-:W-:Y:S05]  /*21b0*/  @P3 BRA `(.L_x_13739) ;  /* 0x0000000000143947 */ /* 0x000fea0003800000 */
[----:B------:R-:W-:Y:S01]  /*21c0*/  MOV R12, RZ ;  /* 0x000000ff000c7202 */ /* 0x000fe20000000f00 */
[----:B------:R-:W-:Y:S06]  /*21d0*/  @!P0 BRA `(.L_x_13740) ;  /* 0x0000000000288947 */ /* 0x000fec0003800000 */
[----:B-----5:R-:W-:-:S04]  /*21e0*/  PRMT R12, R176, 0x7632, R12 ;  /* 0x00007632b00c7816 */ /* 0x020fc8000000000c */
[----:B------:R-:W-:Y:S01]  /*21f0*/  SHF.L.U32 R12, R12, 0x10, RZ ;  /* 0x000000100c0c7819 */ /* 0x000fe200000006ff */
[----:B------:R-:W-:Y:S06]  /*2200*/  BRA `(.L_x_13740) ;  /* 0x00000000001c7947 */ /* 0x000fec0003800000 */
.L_x_13739:
[----:B0----5:R-:W-:Y:S02]  /*2210*/  PRMT R6, R180, 0x7632, R6 ;  /* 0x00007632b4067816 */ /* 0x021fe40000000006 */
[----:B------:R-:W-:Y:S02]  /*2220*/  @P0 PRMT R7, R176, 0x7632, R7 ;  /* 0x00007632b0070816 */ /* 0x000fe40000000007 */
[----:B------:R-:W-:Y:S02]  /*2230*/  SHF.L.U32 R6, R6, 0x10, RZ ;  /* 0x0000001006067819 */ /* 0x000fe400000006ff */
[----:B------:R-:W-:-:S03]  /*2240*/  @P0 SHF.L.U32 R7, R7, 0x10, RZ ;  /* 0x0000001007070819 */ /* 0x000fc600000006ff */
[----:B------:R-:W-:-:S04]  /*2250*/  FMUL.FTZ R6, R6, UR8 ;  /* 0x0000000806067c20 */ /* 0x000fc80008410000 */
[----:B------:R-:W-:-:S04]  /*2260*/  FMUL.FTZ R12, R137, R6 ;  /* 0x00000006890c7220 */ /* 0x000fc80000410000 */
[----:B------:R-:W-:-:S07]  /*2270*/  @P0 FADD.FTZ R12, R12, R7 ;  /* 0x000000070c0c0221 */ /* 0x000fce0000010000 */
.L_x_13740:
[----:B------:R-:W-:Y:S05]  /*2280*/  BSYNC B0 ;  /* 0x0000000000007941 */ /* 0x000fea0003800000 */
.L_x_13738:
[----:B------:R-:W-:Y:S04]  /*2290*/  BSSY B0, `(.L_x_13741) ;  /* 0x000000b000007945 */ /* 0x000fe80003800000 */
[----:B------:R-:W-:Y:S05]  /*22a0*/  @P3 BRA `(.L_x_13742) ;  /* 0x0000000000103947 */ /* 0x000fea0003800000 */
[----:B------:R-:W-:Y:S01]  /*22b0*/  HFMA2.MMA R11, -RZ, RZ, 0, 0 ;  /* 0x00000000ff0b7435 */ /* 0x000fe200000001ff */
[----:B------:R-:W-:Y:S10]  /*22c0*/  @!P0 BRA `(.L_x_13743) ;  /* 0x00000000001c8947 */ /* 0x000ff40003800000 */
[----:B-----5:R-:W-:Y:S01]  /*22d0*/  SHF.L.U32 R11, R177, 0x10, RZ ;  /* 0x00000010b10b7819 */ /* 0x020fe200000006ff */
[----:B------:R-:W-:Y:S06]  /*22e0*/  BRA `(.L_x_13743) ;  /* 0x0000000000147947 */ /* 0x000fec0003800000 */
.L_x_13742:
[----:B0----5:R-:W-:-:S05]  /*22f0*/  SHF.L.U32 R6, R181, 0x10, RZ ;  /* 0x00000010b5067819 */ /* 0x021fca00000006ff */
[----:B------:R-:W-:Y:S01]  /*2300*/  FMUL.FTZ R11, R6, UR8 ;  /* 0x00000008060b7c20 */ /* 0x000fe20008410000 */
[----:B------:R-:W-:-:S03]  /*2310*/  @P0 SHF.L.U32 R6, R177, 0x10, RZ ;  /* 0x00000010b1060819 */ /* 0x000fc600000006ff */
[----:B------:R-:W-:-:S04]  /*2320*/  FMUL.FTZ R11, R138, R11 ;  /* 0x0000000b8a0b7220 */ /* 0x000fc80000410000 */
[----:B------:R-:W-:-:S07]  /*2330*/  @P0 FADD.FTZ R11, R6, R11 ;  /* 0x0000000b060b0221 */ /* 0x000fce0000010000 */
.L_x_13743:
[----:B------:R-:W-:Y:S05]  /*2340*/  BSYNC B0 ;  /* 0x0000000000007941 */ /* 0x000fea0003800000 */
.L_x_13741:
[----:B------:R-:W-:Y:S04]  /*2350*/  BSSY B0, `(.L_x_13744) ;  /* 0x000000e000007945 */ /* 0x000fe80003800000 */
[----:B------:R-:W-:Y:S05]  /*2360*/  @P3 BRA `(.L_x_13745) ;  /* 0x0000000000143947 */ /* 0x000fea0003800000 */
[----:B------:R-:W-:Y:S01]  /*2370*/  MOV R10, RZ ;  /* 0x000000ff000a7202 */ /* 0x000fe20000000f00 */
[----:B------:R-:W-:Y:S06]  /*2380*/  @!P0 BRA `(.L_x_13746) ;  /* 0x0000000000288947 */ /* 0x000fec0003800000 */
[----:B-----5:R-:W-:-:S04]  /*2390*/  PRMT R10, R177, 0x7632, R10 ;  /* 0x00007632b10a7816 */ /* 0x020fc8000000000a */
[----:B------:R-:W-:Y:S01]  /*23a0*/  SHF.L.U32 R10, R10, 0x10, RZ ;  /* 0x000000100a0a7819 */ /* 0x000fe200000006ff */
[----:B------:R-:W-:Y:S06]  /*23b0*/  BRA `(.L_x_13746) ;  /* 0x00000000001c7947 */ /* 0x000fec0003800000 */
.L_x_13745:
[----:B0----5:R-:W-:Y:S02]  /*23c0*/  PRMT R6, R181, 0x7632, R6 ;  /* 0x00007632b5067816 */ /* 0x021fe40000000006 */
[----:B------:R-:W-:Y:S02]  /*23d0*/  @P0 PRMT R7, R177, 0x7632, R7 ;  /* 0x00007632b1070816 */ /* 0x000fe40000000007 */
[----:B------:R-:W-:Y:S02]  /*23e0*/  SHF.L.U32 R6, R6, 0x10, RZ ;  /* 0x0000001006067819 */ /* 0x000fe400000006ff */
[----:B------:R-:W-:-:S03]  /*23f0*/  @P0 SHF.L.U32 R7, R7, 0x10, RZ ;  /* 0x0000001007070819 */ /* 0x000fc600000006ff */
[----:B------:R-:W-:-:S04]  /*2400*/  FMUL.FTZ R6, R6, UR8 ;  /* 0x0000000806067c20 */ /* 0x000fc80008410000 */
[----:B------:R-:W-:-:S04]  /*2410*/  FMUL.FTZ R10, R139, R6 ;  /* 0x000000068b0a7220 */ /* 0x000fc80000410000 */
[----:B------:R-:W-:-:S07]  /*2420*/  @P0 FADD.FTZ R10, R10, R7 ;  /* 0x000000070a0a0221 */ /* 0x000fce0000010000 */
.L_x_13746:
[----:B------:R-:W-:Y:S05]  /*2430*/  BSYNC B0 ;  /* 0x0000000000007941 */ /* 0x000fea0003800000 */
.L_x_13744:
[----:B------:R-:W-:Y:S04]  /*2440*/  BSSY B0, `(.L_x_13747) ;  /* 0x000000b000007945 */ /* 0x000fe80003800000 */
[----:B------:R-:W-:Y:S05]  /*2450*/  @P3 BRA `(.L_x_13748) ;  /* 0x0000000000103947 */ /* 0x000fea0003800000 */
[----:B0-----:R-:W-:Y:S01]  /*2460*/  HFMA2.MMA R9, -RZ, RZ, 0, 0 ;  /* 0x00000000ff097435 */ /* 0x001fe200000001ff */
[----:B------:R-:W-:Y:S10]  /*2470*/  @!P0 BRA `(.L_x_13749) ;  /* 0x00000000001c8947 */ /* 0x000ff40003800000 */
[----:B-----5:R-:W-:Y:S01]  /*2480*/  SHF.L.U32 R9, R178, 0x10, RZ ;  /* 0x00000010b2097819 */ /* 0x020fe200000006ff */
[----:B------:R-:W-:Y:S06]  /*2490*/  BRA `(.L_x_13749) ;  /* 0x0000000000147947 */ /* 0x000fec0003800000 */
.L_x_13748:
[----:B0----5:R-:W-:-:S05]  /*24a0*/  SHF.L.U32 R6, R182, 0x10, RZ ;  /* 0x00000010b6067819 */ /* 0x021fca00000006ff */
[----:B------:R-:W-:Y:S01]  /*24b0*/  FMUL.FTZ R9, R6, UR8 ;  /* 0x0000000806097c20 */ /* 0x000fe20008410000 */
[----:B------:R-:W-:-:S03]  /*24c0*/  @P0 SHF.L.U32 R6, R178, 0x10, RZ ;  /* 0x00000010b2060819 */ /* 0x000fc600000006ff */
[----:B------:R-:W-:-:S04]  /*24d0*/  FMUL.FTZ R9, R140, R9 ;  /* 0x000000098c097220 */ /* 0x000fc80000410000 */
[----:B------:R-:W-:-:S07]  /*24e0*/  @P0 FADD.FTZ R9, R6, R9 ;  /* 0x0000000906090221 */ /* 0x000fce0000010000 */
.L_x_13749:
[----:B------:R-:W-:Y:S05]  /*24f0*/  BSYNC B0 ;  /* 0x0000000000007941 */ /* 0x000fea0003800000 */
.L_x_13747:
[----:B------:R-:W-:Y:S04]  /*2500*/  BSSY B0, `(.L_x_13750) ;  /* 0x000000e000007945 */ /* 0x000fe80003800000 */
[----:B------:R-:W-:Y:S05]  /*2510*/  @P3 BRA `(.L_x_13751) ;  /* 0x0000000000143947 */ /* 0x000fea0003800000 */
[----:B------:R-:W-:Y:S01]  /*2520*/  MOV R8, RZ ;  /* 0x000000ff00087202 */ /* 0x000fe20000000f00 */
[----:B------:R-:W-:Y:S06]  /*2530*/  @!P0 BRA `(.L_x_13752) ;  /* 0x0000000000288947 */ /* 0x000fec0003800000 */
[----:B-----5:R-:W-:-:S04]  /*2540*/  PRMT R8, R178, 0x7632, R8 ;  /* 0x00007632b2087816 */ /* 0x020fc80000000008 */
[----:B------:R-:W-:Y:S01]  /*2550*/  SHF.L.U32 R8, R8, 0x10, RZ ;  /* 0x0000001008087819 */ /* 0x000fe200000006ff */
[----:B------:R-:W-:Y:S06]  /*2560*/  BRA `(.L_x_13752) ;  /* 0x00000000001c7947 */ /* 0x000fec0003800000 */
.L_x_13751:
[----:B-----5:R-:W-:Y:S02]  /*2570*/  PRMT R6, R182, 0x7632, R6 ;  /* 0x00007632b6067816 */ /* 0x020fe40000000006 */
[----:B------:R-:W-:Y:S02]  /*2580*/  @P0 PRMT R7, R178, 0x7632, R7 ;  /* 0x00007632b2070816 */ /* 0x000fe40000000007 */
[----:B------:R-:W-:Y:S02]  /*2590*/  SHF.L.U32 R6, R6, 0x10, RZ ;  /* 0x0000001006067819 */ /* 0x000fe400000006ff */
[----:B------:R-:W-:-:S03]  /*25a0*/  @P0 SHF.L.U32 R7, R7, 0x10, RZ ;  /* 0x0000001007070819 */ /* 0x000fc600000006ff */
[----:B------:R-:W-:-:S04]  /*25b0*/  FMUL.FTZ R6, R6, UR8 ;  /* 0x0000000806067c20 */ /* 0x000fc80008410000 */
[----:B------:R-:W-:-:S04]  /*25c0*/  FMUL.FTZ R8, R141, R6 ;  /* 0x000000068d087220 */ /* 0x000fc80000410000 */
[----:B------:R-:W-:-:S07]  /*25d0*/  @P0 FADD.FTZ R8, R8, R7 ;  /* 0x0000000708080221 */ /* 0x000fce0000010000 */
.L_x_13752:
[----:B------:R-:W-:Y:S05]  /*25e0*/  BSYNC B0 ;  /* 0x0000000000007941 */ /* 0x000fea0003800000 */
.L_x_13750:
[----:B------:R-:W-:Y:S04]  /*25f0*/  BSSY B0, `(.L_x_13753) ;  /* 0x000000b000007945 */ /* 0x000fe80003800000 */
[----:B------:R-:W-:Y:S05]  /*2600*/  @P3 BRA `(.L_x_13754) ;  /* 0x0000000000103947 */ /* 0x000fea0003800000 */
[----:B------:R-:W-:Y:S01]  /*2610*/  HFMA2.MMA R7, -RZ, RZ, 0, 0 ;  /* 0x00000000ff077435 */ /* 0x000fe200000001ff */
[----:B------:R-:W-:Y:S10]  /*2620*/  @!P0 BRA `(.L_x_13755) ;  /* 0x00000000001c8947 */ /* 0x000ff40003800000 */
[----:B-----5:R-:W-:Y:S01]  /*2630*/  SHF.L.U32 R7, R179, 0x10, RZ ;  /* 0x00000010b3077819 */ /* 0x020fe200000006ff */
[----:B------:R-:W-:Y:S06]  /*2640*/  BRA `(.L_x_13755) ;  /* 0x0000000000147947 */ /* 0x000fec0003800000 */
.L_x_13754:
[----:B-----5:R-:W-:-:S05]  /*2650*/  SHF.L.U32 R6, R183, 0x10, RZ ;  /* 0x00000010b7067819 */ /* 0x020fca00000006ff */
[----:B------:R-:W-:Y:S01]  /*2660*/  FMUL.FTZ R7, R6, UR8 ;  /* 0x0000000806077c20 */ /* 0x000fe20008410000 */
[----:B------:R-:W-:-:S03]  /*2670*/  @P0 SHF.L.U32 R6, R179, 0x10, RZ ;  /* 0x00000010b3060819 */ /* 0x000fc600000006ff */
[----:B------:R-:W-:-:S04]  /*2680*/  FMUL.FTZ R7, R142, R7 ;  /* 0x000000078e077220 */ /* 0x000fc80000410000 */
[----:B------:R-:W-:-:S07]  /*2690*/  @P0 FADD.FTZ R7, R6, R7 ;  /* 0x0000000706070221 */ /* 0x000fce0000010000 */
.L_x_13755:
[----:B------:R-:W-:Y:S05]  /*26a0*/  BSYNC B0 ;  /* 0x0000000000007941 */ /* 0x000fea0003800000 */
.L_x_13753:
[----:B------:R-:W-:Y:S04]  /*26b0*/  BSSY B0, `(.L_x_13756) ;  /* 0x000000e000007945 */ /* 0x000fe80003800000 */
[----:B------:R-:W-:Y:S05]  /*26c0*/  @P3 BRA `(.L_x_13757) ;  /* 0x0000000000143947 */ /* 0x000fea0003800000 */
[----:B------:R-:W-:Y:S01]  /*26d0*/  MOV R6, RZ ;  /* 0x000000ff00067202 */ /* 0x000fe20000000f00 */
[----:B------:R-:W-:Y:S06]  /*26e0*/  @!P0 BRA `(.L_x_13758) ;  /* 0x0000000000288947 */ /* 0x000fec0003800000 */
[----:B-----5:R-:W-:-:S04]  /*26f0*/  PRMT R6, R179, 0x7632, R6 ;  /* 0x00007632b3067816 */ /* 0x020fc80000000006 */
[----:B------:R-:W-:Y:S01]  /*2700*/  SHF.L.U32 R6, R6, 0x10, RZ ;  /* 0x0000001006067819 */ /* 0x000fe200000006ff */
[----:B------:R-:W-:Y:S06]  /*2710*/  BRA `(.L_x_13758) ;  /* 0x00000000001c7947 */ /* 0x000fec0003800000 */
.L_x_13757:
[----:B-----5:R-:W-:Y:S02]  /*2720*/  PRMT R6, R183, 0x7632, R6 ;  /* 0x00007632b7067816 */ /* 0x020fe40000000006 */
[----:B------:R-:W-:Y:S02]  /*2730*/  @P0 PRMT R14, R179, 0x7632, R14 ;  /* 0x00007632b30e0816 */ /* 0x000fe4000000000e */
[----:B------:R-:W-:Y:S02]  /*2740*/  SHF.L.U32 R6, R6, 0x10, RZ ;  /* 0x0000001006067819 */ /* 0x000fe400000006ff */
[----:B------:R-:W-:-:S03]  /*2750*/  @P0 SHF.L.U32 R17, R14, 0x10, RZ ;  /* 0x000000100e110819 */ /* 0x000fc600000006ff */
[----:B------:R-:W-:-:S04]  /*2760*/  FMUL.FTZ R6, R6, UR8 ;  /* 0x0000000806067c20 */ /* 0x000fc80008410000 */
[----:B------:R-:W-:-:S04]  /*2770*/  FMUL.FTZ R6, R143, R6 ;  /* 0x000000068f067220 */ /* 0x000fc80000410000 */
[----:B------:R-:W-:-:S07]  /*2780*/  @P0 FADD.FTZ R6, R6, R17 ;  /* 0x0000001106060221 */ /* 0x000fce0000010000 */
.L_x_13758:
[----:B------:R-:W-:Y:S05]  /*2790*/  BSYNC B0 ;  /* 0x0000000000007941 */ /* 0x000fea0003800000 */
.L_x_13756:
        /* <DEDUP_REMOVED lines=11> */
[----:B-----5:R1:W5:Y:S02]  /*2850*/  @P2 LDG.E.128 R180, desc[UR4][R14.64] ;  /* 0x000000040eb42981 */ /* 0x020364000c1e1d00 */
        /* <DEDUP_REMOVED lines=8> */
.L_x_13760:
[----:B0----5:R-:W-:-:S05]  /*28e0*/  SHF.L.U32 R14, R180, 0x10, RZ ;  /* 0x00000010b40e7819 */ /* 0x021fca00000006ff */
[----:B------:R-:W-:Y:S01]  /*28f0*/  FMUL.FTZ R21, R14, UR8 ;  /* 0x000000080e157c20 */ /* 0x000fe20008410000 */
[----:B------:R-:W-:-:S03]  /*2900*/  @P0 SHF.L.U32 R14, R176, 0x10, RZ ;  /* 0x00000010b00e0819 */ /* 0x000fc600000006ff */
[----:B------:R-:W-:-:S04]  /*2910*/  FMUL.FTZ R21, R144, R21 ;  /* 0x0000001590157220 */ /* 0x000fc80000410000 */
[----:B------:R-:W-:-:S07]  /*2920*/  @P0 FADD.FTZ R21, R14, R21 ;  /* 0x000000150e150221 */ /* 0x000fce0000010000 */
.L_x_13761:
[----:B------:R-:W-:Y:S05]  /*2930*/  BSYNC B0 ;  /* 0x0000000000007941 */ /* 0x000fea0003800000 */
.L_x_13759:
[----:B------:R-:W-:Y:S04]  /*2940*/  BSSY B0, `(.L_x_13762) ;  /* 0x000000e000007945 */ /* 0x000fe80003800000 */
[----:B------:R-:W-:Y:S05]  /*2950*/  @P3 BRA `(.L_x_13763) ;  /* 0x0000000000143947 */ /* 0x000fea0003800000 */
[----:B------:R-:W-:Y:S01]  /*2960*/  MOV R20, RZ ;  /* 0x000000ff00147202 */ /* 0x000fe20000000f00 */
[----:B------:R-:W-:Y:S06]  /*2970*/  @!P0 BRA `(.L_x_13764) ;  /* 0x0000000000288947 */ /* 0x000fec0003800000 */
[----:B-----5:R-:W-:-:S04]  /*2980*/  PRMT R20, R176, 0x7632, R20 ;  /* 0x00007632b0147816 */ /* 0x020fc80000000014 */
[----:B------:R-:W-:Y:S01]  /*2990*/  SHF.L.U32 R20, R20, 0x10, RZ ;  /* 0x0000001014147819 */ /* 0x000fe200000006ff */
[----:B------:R-:W-:Y:S06]  /*29a0*/  BRA `(.L_x_13764) ;  /* 0x00000000001c7947 */ /* 0x000fec0003800000 */
.L_x_13763:
[----:B0----5:R-:W-:Y:S02]  /*29b0*/  PRMT R14, R180, 0x7632, R14 ;  /* 0x00007632b40e7816 */ /* 0x021fe4000000000e */
[----:B------:R-:W-:Y:S02]  /*29c0*/  @P0 PRMT R15, R176, 0x7632, R15 ;  /* 0x00007632b00f0816 */ /* 0x000fe4000000000f */
[----:B------:R-:W-:Y:S02]  /*29d0*/  SHF.L.U32 R14, R14, 0x10, RZ ;  /* 0x000000100e0e7819 */ /* 0x000fe400000006ff */
[----:B------:R-:W-:-:S03]  /*29e0*/  @P0 SHF.L.U32 R15, R15, 0x10, RZ ;  /* 0x000000100f0f0819 */ /* 0x000fc600000006ff */
[----:B------:R-:W-:-:S04]  /*29f0*/  FMUL.FTZ R14, R14, UR8 ;  /* 0x000000080e0e7c20 */ /* 0x000fc80008410000 */
[----:B------:R-:W-:-:S04]  /*2a00*/  FMUL.FTZ R20, R145, R14 ;  /* 0x0000000e91147220 */ /* 0x000fc80000410000 */
[----:B------:R-:W-:-:S07]  /*2a10*/  @P0 FADD.FTZ R20, R20, R15 ;  /* 0x0000000f14140221 */ /* 0x000fce0000010000 */
.L_x_13764:
[----:B------:R-:W-:Y:S05]  /*2a20*/  BSYNC B0 ;  /* 0x0000000000007941 */ /* 0x000fea0003800000 */
.L_x_13762:
[----:B------:R-:W-:Y:S04]  /*2a30*/  BSSY B0, `(.L_x_13765) ;  /* 0x000000b000007945 */ /* 0x000fe80003800000 */
[----:B------:R-:W-:Y:S05]  /*2a40*/  @P3 BRA `(.L_x_13766) ;  /* 0x0000000000103947 */ /* 0x000fea0003800000 */
[----:B------:R-:W-:Y:S01]  /*2a50*/  HFMA2.MMA R19, -RZ, RZ, 0, 0 ;  /* 0x00000000ff137435 */ /* 0x000fe200000001ff */
[----:B------:R-:W-:Y:S10]  /*2a60*/  @!P0 BRA `(.L_x_13767) ;  /* 0x00000000001c8947 */ /* 0x000ff40003800000 */
[----:B-----5:R-:W-:Y:S01]  /*2a70*/  SHF.L.U32 R19, R177, 0x10, RZ ;  /* 0x00000010b1137819 */ /* 0x020fe200000006ff */
[----:B------:R-:W-:Y:S06]  /*2a80*/  BRA `(.L_x_13767) ;  /* 0x0000000000147947 */ /* 0x000fec0003800000 */
.L_x_13766:
[----:B0----5:R-:W-:-:S05]  /*2a90*/  SHF.L.U32 R14, R181, 0x10, RZ ;  /* 0x00000010b50e7819 */ /* 0x021fca00000006ff */
[----:B------:R-:W-:Y:S01]  /*2aa0*/  FMUL.FTZ R19, R14, UR8 ;  /* 0x000000080e137c20 */ /* 0x000fe20008410000 */
[----:B------:R-:W-:-:S03]  /*2ab0*/  @P0 SHF.L.U32 R14, R177, 0x10, RZ ;  /* 0x00000010b10e0819 */ /* 0x000fc600000006ff */
[----:B------:R-:W-:-:S04]  /*2ac0*/  FMUL.FTZ R19, R146, R19 ;  /* 0x0000001392137220 */ /* 0x000fc80000410000 */
[----:B------:R-:W-:-:S07]  /*2ad0*/  @P0 FADD.FTZ R19, R14, R19 ;  /* 0x000000130e130221 */ /* 0x000fce0000010000 */
.L_x_13767:
[----:B------:R-:W-:Y:S05]  /*2ae0*/  BSYNC B0 ;  /* 0x0000000000007941 */ /* 0x000fea0003800000 */
.L_x_13765:
[----:B------:R-:W-:Y:S04]  /*2af0*/  BSSY B0, `(.L_x_13768) ;  /* 0x000000e000007945 */ /* 0x000fe80003800000 */
[----:B------:R-:W-:Y:S05]  /*2b00*/  @P3 BRA `(.L_x_13769) ;  /* 0x0000000000143947 */ /* 0x000fea0003800000 */
[----:B------:R-:W-:Y:S01]  /*2b10*/  MOV R18, RZ ;  /* 0x000000ff00127202 */ /* 0x000fe20000000f00 */
[----:B------:R-:W-:Y:S06]  /*2b20*/  @!P0 BRA `(.L_x_13770) ;  /* 0x0000000000288947 */ /* 0x000fec0003800000 */
[----:B-----5:R-:W-:-:S04]  /*2b30*/  PRMT R18, R177, 0x7632, R18 ;  /* 0x00007632b1127816 */ /* 0x020fc80000000012 */
[----:B------:R-:W-:Y:S01]  /*2b40*/  SHF.L.U32 R18, R18, 0x10, RZ ;  /* 0x0000001012127819 */ /* 0x000fe200000006ff */
[----:B------:R-:W-:Y:S06]  /*2b50*/  BRA `(.L_x_13770) ;  /* 0x00000000001c7947 */ /* 0x000fec0003800000 */
.L_x_13769:
[----:B0----5:R-:W-:Y:S02]  /*2b60*/  PRMT R14, R181, 0x7632, R14 ;  /* 0x00007632b50e7816 */ /* 0x021fe4000000000e */
[----:B------:R-:W-:Y:S02]  /*2b70*/  @P0 PRMT R15, R177, 0x7632, R15 ;  /* 0x00007632b10f0816 */ /* 0x000fe4000000000f */
[----:B------:R-:W-:Y:S02]  /*2b80*/  SHF.L.U32 R14, R14, 0x10, RZ ;  /* 0x000000100e0e7819 */ /* 0x000fe400000006ff */
[----:B------:R-:W-:-:S03]  /*2b90*/  @P0 SHF.L.U32 R15, R15, 0x10, RZ ;  /* 0x000000100f0f0819 */ /* 0x000fc600000006ff */
[----:B------:R-:W-:-:S04]  /*2ba0*/  FMUL.FTZ R14, R14, UR8 ;  /* 0x000000080e0e7c20 */ /* 0x000fc80008410000 */
[----:B------:R-:W-:-:S04]  /*2bb0*/  FMUL.FTZ R18, R147, R14 ;  /* 0x0000000e93127220 */ /* 0x000fc80000410000 */
[----:B------:R-:W-:-:S07]  /*2bc0*/  @P0 FADD.FTZ R18, R18, R15 ;  /* 0x0000000f12120221 */ /* 0x000fce0000010000 */
.L_x_13770:
[----:B------:R-:W-:Y:S05]  /*2bd0*/  BSYNC B0 ;  /* 0x0000000000007941 */ /* 0x000fea0003800000 */
.L_x_13768:
[----:B------:R-:W-:Y:S04]  /*2be0*/  BSSY B0, `(.L_x_13771) ;  /* 0x000000b000007945 */ /* 0x000fe80003800000 */
[----:B------:R-:W-:Y:S05]  /*2bf0*/  @P3 BRA `(.L_x_13772) ;  /* 0x0000000000103947 */ /* 0x000fea0003800000 */
[----:B------:R-:W-:Y:S01]  /*2c00*/  HFMA2.MMA R17, -RZ, RZ, 0, 0 ;  /* 0x00000000ff117435 */ /* 0x000fe200000001ff */
[----:B------:R-:W-:Y:S10]  /*2c10*/  @!P0 BRA `(.L_x_13773) ;  /* 0x00000000001c8947 */ /* 0x000ff40003800000 */
[----:B-----5:R-:W-:Y:S01]  /*2c20*/  SHF.L.U32 R17, R178, 0x10, RZ ;  /* 0x00000010b2117819 */ /* 0x020fe200000006ff */
[----:B------:R-:W-:Y:S06]  /*2c30*/  BRA `(.L_x_13773) ;  /* 0x0000000000147947 */ /* 0x000fec0003800000 */
.L_x_13772:
[----:B0----5:R-:W-:-:S05]  /*2c40*/  SHF.L.U32 R14, R182, 0x10, RZ ;  /* 0x00000010b60e7819 */ /* 0x021fca00000006ff */
[----:B------:R-:W-:Y:S01]  /*2c50*/  FMUL.FTZ R17, R14, UR8 ;  /* 0x000000080e117c20 */ /* 0x000fe20008410000 */
[----:B------:R-:W-:-:S03]  /*2c60*/  @P0 SHF.L.U32 R14, R178, 0x10, RZ ;  /* 0x00000010b20e0819 */ /* 0x000fc600000006ff */
[----:B------:R-:W-:-:S04]  /*2c70*/  FMUL.FTZ R17, R148, R17 ;  /* 0x0000001194117220 */ /* 0x000fc80000410000 */
[----:B------:R-:W-:-:S07]  /*2c80*/  @P0 FADD.FTZ R17, R14, R17 ;  /* 0x000000110e110221 */ /* 0x000fce0000010000 */
.L_x_13773:
[----:B------:R-:W-:Y:S05]  /*2c90*/  BSYNC B0 ;  /* 0x0000000000007941 */ /* 0x000fea0003800000 */
.L_x_13771:
[----:B------:R-:W-:Y:S04]  /*2ca0*/  BSSY B0, `(.L_x_13774) ;  /* 0x000000e000007945 */ /* 0x000fe80003800000 */
[----:B------:R-:W-:Y:S05]  /*2cb0*/  @P3 BRA `(.L_x_13775) ;  /* 0x0000000000143947 */ /* 0x000fea0003800000 */
[----:B------:R-:W-:Y:S01]  /*2cc0*/  MOV R16, RZ ;  /* 0x000000ff00107202 */ /* 0x000fe20000000f00 */
[----:B------:R-:W-:Y:S06]  /*2cd0*/  @!P0 BRA `(.L_x_13776) ;  /* 0x0000000000288947 */ /* 0x000fec0003800000 */
[----:B-----5:R-:W-:-:S04]  /*2ce0*/  PRMT R16, R178, 0x7632, R16 ;  /* 0x00007632b2107816 */ /* 0x020fc80000000010 */
[----:B------:R-:W-:Y:S01]  /*2cf0*/  SHF.L.U32 R16, R16, 0x10, RZ ;  /* 0x0000001010107819 */ /* 0x000fe200000006ff */
[----:B------:R-:W-:Y:S06]  /*2d00*/  BRA `(.L_x_13776) ;  /* 0x00000000001c7947 */ /* 0x000fec0003800000 */
.L_x_13775:
[----:B0----5:R-:W-:Y:S02]  /*2d10*/  PRMT R14, R182, 0x7632, R14 ;  /* 0x00007632b60e7816 */ /* 0x021fe4000000000e */
[----:B------:R-:W-:Y:S02]  /*2d20*/  @P0 PRMT R15, R178, 0x7632, R15 ;  /* 0x00007632b20f0816 */ /* 0x000fe4000000000f */
[----:B------:R-:W-:Y:S02]  /*2d30*/  SHF.L.U32 R14, R14, 0x10, RZ ;  /* 0x000000100e0e7819 */ /* 0x000fe400000006ff */
[----:B------:R-:W-:-:S03]  /*2d40*/  @P0 SHF.L.U32 R15, R15, 0x10, RZ ;  /* 0x000000100f0f0819 */ /* 0x000fc600000006ff */
[----:B------:R-:W-:-:S04]  /*2d50*/  FMUL.FTZ R14, R14, UR8 ;  /* 0x000000080e0e7c20 */ /* 0x000fc80008410000 */
[----:B------:R-:W-:-:S04]  /*2d60*/  FMUL.FTZ R16, R149, R14 ;  /* 0x0000000e95107220 */ /* 0x000fc80000410000 */
[----:B------:R-:W-:-:S07]  /*2d70*/  @P0 FADD.FTZ R16, R16, R15 ;  /* 0x0000000f10100221 */ /* 0x000fce0000010000 */
.L_x_13776:
[----:B------:R-:W-:Y:S05]  /*2d80*/  BSYNC B0 ;  /* 0x0000000000007941 */ /* 0x000fea0003800000 */
.L_x_13774:
[----:B------:R-:W-:Y:S04]  /*2d90*/  BSSY B0, `(.L_x_13777) ;  /* 0x000000b000007945 */ /* 0x000fe80003800000 */
[----:B------:R-:W-:Y:S05]  /*2da0*/  @P3 BRA `(.L_x_13778) ;  /* 0x0000000000103947 */ /* 0x000fea0003800000 */
[----:B0-----:R-:W-:Y:S01]  /*2db0*/  HFMA2.MMA R15, -RZ, RZ, 0, 0 ;  /* 0x00000000ff0f7435 */ /* 0x001fe200000001ff */
[----:B------:R-:W-:Y:S10]  /*2dc0*/  @!P0 BRA `(.L_x_13779) ;  /* 0x00000000001c8947 */ /* 0x000ff40003800000 */
[----:B-----5:R-:W-:Y:S01]  /*2dd0*/  SHF.L.U32 R15, R179, 0x10, RZ ;  /* 0x00000010b30f7819 */ /* 0x020fe200000006ff */
[----:B------:R-:W-:Y:S06]  /*2de0*/  BRA `(.L_x_13779) ;  /* 0x0000000000147947 */ /* 0x000fec0003800000 */
.L_x_13778:
[----:B0----5:R-:W-:-:S05]  /*2df0*/  SHF.L.U32 R14, R183, 0x10, RZ ;  /* 0x00000010b70e7819 */ /* 0x021fca00000006ff */
[----:B------:R-:W-:Y:S01]  /*2e00*/  FMUL.FTZ R15, R14, UR8 ;  /* 0x000000080e0f7c20 */ /* 0x000fe20008410000 */
[----:B------:R-:W-:-:S03]  /*2e10*/  @P0 SHF.L.U32 R14, R179, 0x10, RZ ;  /* 0x00000010b30e0819 */ /* 0x000fc600000006ff */
[----:B------:R-:W-:-:S04]  /*2e20*/  FMUL.FTZ R15, R150, R15 ;  /* 0x0000000f960f7220 */ /* 0x000fc80000410000 */
[----:B------:R-:W-:-:S07]  /*2e30*/  @P0 FADD.FTZ R15, R14, R15 ;  /* 0x0000000f0e0f0221 */ /* 0x000fce0000010000 */
.L_x_13779:
[----:B------:R-:W-:Y:S05]  /*2e40*/  BSYNC B0 ;  /* 0x0000000000007941 */ /* 0x000fea0003800000 */
.L_x_13777:
[----:B------:R-:W-:Y:S04]  /*2e50*/  BSSY B0, `(.L_x_13780) ;  /* 0x000000e000007945 */ /* 0x000fe80003800000 */
[----:B------:R-:W-:Y:S05]  /*2e60*/  @P3 BRA `(.L_x_13781) ;  /* 0x0000000000143947 */ /* 0x000fea0003800000 */
[----:B------:R-:W-:Y:S01]  /*2e70*/  MOV R14, RZ ;  /* 0x000000ff000e7202 */ /* 0x000fe20000000f00 */
[----:B------:R-:W-:Y:S06]  /*2e80*/  @!P0 BRA `(.L_x_13782) ;  /* 0x0000000000288947 */ /* 0x000fec0003800000 */
[----:B-----5:R-:W-:-:S04]  /*2e90*/  PRMT R14, R179, 0x7632, R14 ;  /* 0x00007632b30e7816 */ /* 0x020fc8000000000e */
[----:B------:R-:W-:Y:S01]  /*2ea0*/  SHF.L.U32 R14, R14, 0x10, RZ ;  /* 0x000000100e0e7819 */ /* 0x000fe200000006ff */
[----:B------:R-:W-:Y:S06]  /*2eb0*/  BRA `(.L_x_13782) ;  /* 0x00000000001c7947 */ /* 0x000fec0003800000 */
.L_x_13781:
[----:B-----5:R-:W-:Y:S02]  /*2ec0*/  PRMT R14, R183, 0x7632, R14 ;  /* 0x00007632b70e7816 */ /* 0x020fe4000000000e */
[----:B------:R-:W-:Y:S02]  /*2ed0*/  @P0 PRMT R184, R179, 0x7632, R184 ;  /* 0x00007632b3b80816 */ /* 0x000fe400000000b8 */
[----:B------:R-:W-:Y:S02]  /*2ee0*/  SHF.L.U32 R14, R14, 0x10, RZ ;  /* 0x000000100e0e7819 */ /* 0x000fe400000006ff */
[----:B------:R-:W-:-:S03]  /*2ef0*/  @P0 SHF.L.U32 R185, R184, 0x10, RZ ;  /* 0x00000010b8b90819 */ /* 0x000fc600000006ff */
[----:B------:R-:W-:-:S04]  /*2f00*/  FMUL.FTZ R14, R14, UR8 ;  /* 0x000000080e0e7c20 */ /* 0x000fc80008410000 */
[----:B------:R-:W-:-:S04]  /*2f10*/  FMUL.FTZ R14, R151, R14 ;  /* 0x0000000e970e7220 */ /* 0x000fc80000410000 */
[----:B------:R-:W-:-:S07]  /*2f20*/  @P0 FADD.FTZ R14, R14, R185 ;  /* 0x000000b90e0e0221 */ /* 0x000fce0000010000 */
.L_x_13782:
[----:B------:R-:W-:Y:S05]  /*2f30*/  BSYNC B0 ;  /* 0x0000000000007941 */ /* 0x000fea0003800000 */
.L_x_13780:
[----:B------:R-:W-:Y:S01]  /*2f40*/  IMAD.WIDE.U32 R204, R204, 0x10, R226 ;  /* 0x00000010cccc7825 */ /* 0x000fe200078e00e2 */
[----:B------:R-:W-:Y:S02]  /*2f50*/  F2FP.BF16.F32.PACK_AB R187, R14, R15 ;  /* 0x0000000f0ebb723e */ /* 0x000fe400000010ff */
[----:B------:R-:W-:Y:S02]  /*2f60*/  F2FP.BF16.F32.PACK_AB R186, R16, R17 ;  /* 0x0000001110ba723e */ /* 0x000fe400000010ff */
[----:B------:R-:W-:Y:S02]  /*2f70*/  F2FP.BF16.F32.PACK_AB R185, R18, R19 ;  /* 0x0000001312b9723e */ /* 0x000fe400000010ff */
[----:B------:R-:W-:-:S05]  /*2f80*/  F2FP.BF16.F32.PACK_AB R184, R20, R21 ;  /* 0x0000001514b8723e */ /* 0x000fca00000010ff */
[----:B------:R0:W-:Y:S02]  /*2f90*/  STG.E.128 desc[UR4][R204.64], R184 ;  /* 0x000000b8cc007986 */ /* 0x0001e4000c101d04 */
[----:B0-----:R-:W0:Y:S01]  /*2fa0*/  @P2 LDC.64 R184, c[0x0][0x220] ;  /* 0x00008800ffb82b82 */ /* 0x001e220000000a00 */
[----:B------:R-:W-:-:S07]  /*2fb0*/  @P2 IADD3 R204, R222, 0xa0, RZ ;  /* 0x000000a0decc2810 */ /* 0x000fce0007ffe0ff */
        /* <DEDUP_REMOVED lines=12> */
.L_x_13784:
[----:B0----5:R-:W-:-:S05]  /*3080*/  SHF.L.U32 R184, R180, 0x10, RZ ;  /* 0x00000010b4b87819 */ /* 0x021fca00000006ff */
[----:B------:R-:W-:Y:S01]  /*3090*/  FMUL.FTZ R211, R184, UR8 ;  /* 0x00000008b8d37c20 */ /* 0x000fe20008410000 */
[----:B------:R-:W-:-:S03]  /*30a0*/  @P0 SHF.L.U32 R184, R176, 0x10, RZ ;  /* 0x00000010b0b80819 */ /* 0x000fc600000006ff */
[----:B------:R-:W-:-:S04]  /*30b0*/  FMUL.FTZ R211, R152, R211 ;  /* 0x000000d398d37220 */ /* 0x000fc80000410000 */
[----:B------:R-:W-:-:S07]  /*30c0*/  @P0 FADD.FTZ R211, R184, R211 ;  /* 0x000000d3b8d30221 */ /* 0x000fce0000010000 */
.L_x_13785:
[----:B------:R-:W-:Y:S05]  /*30d0*/  BSYNC B0 ;  /* 0x0000000000007941 */ /* 0x000fea0003800000 */
.L_x_13783:
[----:B------:R-:W-:Y:S04]  /*30e0*/  BSSY B0, `(.L_x_13786) ;  /* 0x000000e000007945 */ /* 0x000fe80003800000 */
[----:B------:R-:W-:Y:S05]  /*30f0*/  @P3 BRA `(.L_x_13787) ;  /* 0x0000000000143947 */ /* 0x000fea0003800000 */
[----:B------:R-:W-:Y:S01]  /*3100*/  MOV R210, RZ ;  /* 0x000000ff00d27202 */ /* 0x000fe20000000f00 */
[----:B------:R-:W-:Y:S06]  /*3110*/  @!P0 BRA `(.L_x_13788) ;  /* 0x0000000000288947 */ /* 0x000fec0003800000 */
[----:B-----5:R-:W-:-:S04]  /*3120*/  PRMT R210, R176, 0x7632, R210 ;  /* 0x00007632b0d27816 */ /* 0x020fc800000000d2 */
[----:B------:R-:W-:Y:S01]  /*3130*/  SHF.L.U32 R210, R210, 0x10, RZ ;  /* 0x00000010d2d27819 */ /* 0x000fe200000006ff */
[----:B------:R-:W-:Y:S06]  /*3140*/  BRA `(.L_x_13788) ;  /* 0x00000000001c7947 */ /* 0x000fec0003800000 */
.L_x_13787:
[----:B0----5:R-:W-:-:S04]  /*3150*/  PRMT R184, R180, 0x7632, R184 ;  /* 0x00007632b4b87816 */ /* 0x021fc800000000b8 */
[----:B------:R-:W-:-:S05]  /*3160*/  SHF.L.U32 R184, R184, 0x10, RZ ;  /* 0x00000010b8b87819 */ /* 0x000fca00000006ff */
[----:B------:R-:W-:Y:S01]  /*3170*/  FMUL.FTZ R210, R184, UR8 ;  /* 0x00000008b8d27c20 */ /* 0x000fe20008410000 */
[----:B------:R-:W-:-:S03]  /*3180*/  @P0 PRMT R184, R176, 0x7632, R184 ;  /* 0x00007632b0b80816 */ /* 0x000fc600000000b8 */
[----:B------:R-:W-:Y:S01]  /*3190*/  FMUL.FTZ R210, R153, R210 ;  /* 0x000000d299d27220 */ /* 0x000fe20000410000 */
[----:B------:R-:W-:-:S05]  /*31a0*/  @P0 SHF.L.U32 R184, R184, 0x10, RZ ;  /* 0x00000010b8b80819 */ /* 0x000fca00000006ff */
[----:B------:R-:W-:-:S07]  /*31b0*/  @P0 FADD.FTZ R210, R210, R184 ;  /* 0x000000b8d2d20221 */ /* 0x000fce0000010000 */
.L_x_13788:
[----:B------:R-:W-:Y:S05]  /*31c0*/  BSYNC B0 ;  /* 0x0000000000007941 */ /* 0x000fea0003800000 */
.L_x_13786:
[----:B------:R-:W-:Y:S04]  /*31d0*/  BSSY B0, `(.L_x_13789) ;  /* 0x000000b000007945 */ /* 0x000fe80003800000 */
[----:B------:R-:W-:Y:S05]  /*31e0*/  @P3 BRA `(.L_x_13790) ;  /* 0x0000000000103947 */ /* 0x000fea0003800000 */
[----:B------:R-:W-:Y:S01]  /*31f0*/  HFMA2.MMA R209, -RZ, RZ, 0, 0 ;  /* 0x00000000ffd17435 */ /* 0x000fe200000001ff */
[----:B------:R-:W-:Y:S10]  /*3200*/  @!P0 BRA `(.L_x_13791) ;  /* 0x00000000001c8947 */ /* 0x000ff40003800000 */
[----:B-----5:R-:W-:Y:S01]  /*3210*/  SHF.L.U32 R209, R177, 0x10, RZ ;  /* 0x00000010b1d17819 */ /* 0x020fe200000006ff */
[----:B------:R-:W-:Y:S06]  /*3220*/  BRA `(.L_x_13791) ;  /* 0x0000000000147947 */ /* 0x000fec0003800000 */
.L_x_13790:
[----:B0----5:R-:W-:-:S05]  /*3230*/  SHF.L.U32 R184, R181, 0x10, RZ ;  /* 0x00000010b5b87819 */ /* 0x021fca00000006ff */
[----:B------:R-:W-:-:S04]  /*3240*/  FMUL.FTZ R184, R184, UR8 ;  /* 0x00000008b8b87c20 */ /* 0x000fc80008410000 */
[----:B------:R-:W-:Y:S01]  /*3250*/  FMUL.FTZ R209, R154, R184 ;  /* 0x000000b89ad17220 */ /* 0x000fe20000410000 */
[----:B------:R-:W-:-:S05]  /*3260*/  @P0 SHF.L.U32 R184, R177, 0x10, RZ ;  /* 0x00000010b1b80819 */ /* 0x000fca00000006ff */
[----:B------:R-:W-:-:S07]  /*3270*/  @P0 FADD.FTZ R209, R184, R209 ;  /* 0x000000d1b8d10221 */ /* 0x000fce0000010000 */
.L_x_13791:
[----:B------:R-:W-:Y:S05]  /*3280*/  BSYNC B0 ;  /* 0x0000000000007941 */ /* 0x000fea0003800000 */
.L_x_13789:
[----:B------:R-:W-:Y:S04]  /*3290*/  BSSY B0, `(.L_x_13792) ;  /* 0x000000e000007945 */ /* 0x000fe80003800000 */
[----:B------:R-:W-:Y:S05]  /*32a0*/  @P3 BRA `(.L_x_13793) ;  /* 0x0000000000143947 */ /* 0x000fea0003800000 */
[----:B------:R-:W-:Y:S01]  /*32b0*/  MOV R208, RZ ;  /* 0x000000ff00d07202 */ /* 0x000fe20000000f00 */
[----:B------:R-:W-:Y:S06]  /*32c0*/  @!P0 BRA `(.L_x_13794) ;  /* 0x0000000000288947 */ /* 0x000fec0003800000 */
[----:B-----5:R-:W-:-:S04]  /*32d0*/  PRMT R208, R177, 0x7632, R208 ;  /* 0x00007632b1d07816 */ /* 0x020fc800000000d0 */
[----:B------:R-:W-:Y:S01]  /*32e0*/  SHF.L.U32 R208, R208, 0x10, RZ ;  /* 0x00000010d0d07819 */ /* 0x000fe200000006ff */
[----:B------:R-:W-:Y:S06]  /*32f0*/  BRA `(.L_x_13794) ;  /* 0x00000000001c7947 */ /* 0x000fec0003800000 */
.L_x_13793:
[----:B0----5:R-:W-:-:S04]  /*3300*/  PRMT R184, R181, 0x7632, R184 ;  /* 0x00007632b5b87816 */ /* 0x021fc800000000b8 */
[----:B------:R-:W-:-:S05]  /*3310*/  SHF.L.U32 R184, R184, 0x10, RZ ;  /* 0x00000010b8b87819 */ /* 0x000fca00000006ff */
[----:B------:R-:W-:Y:S01]  /*3320*/  FMUL.FTZ R208, R184, UR8 ;  /* 0x00000008b8d07c20 */ /* 0x000fe20008410000 */
[----:B------:R-:W-:-:S03]  /*3330*/  @P0 PRMT R184, R177, 0x7632, R184 ;  /* 0x00007632b1b80816 */ /* 0x000fc600000000b8 */
[----:B------:R-:W-:Y:S01]  /*3340*/  FMUL.FTZ R208, R155, R208 ;  /* 0x000000d09bd07220 */ /* 0x000fe20000410000 */
[----:B------:R-:W-:-:S05]  /*3350*/  @P0 SHF.L.U32 R184, R184, 0x10, RZ ;  /* 0x00000010b8b80819 */ /* 0x000fca00000006ff */
[----:B------:R-:W-:-:S07]  /*3360*/  @P0 FADD.FTZ R208, R208, R184 ;  /* 0x000000b8d0d00221 */ /* 0x000fce0000010000 */
.L_x_13794:
[----:B------:R-:W-:Y:S05]  /*3370*/  BSYNC B0 ;  /* 0x0000000000007941 */ /* 0x000fea0003800000 */
.L_x_13792:
[----:B------:R-:W-:Y:S04]  /*3380*/  BSSY B0, `(.L_x_13795) ;  /* 0x000000b000007945 */ /* 0x000fe80003800000 */
[----:B------:R-:W-:Y:S05]  /*3390*/  @P3 BRA `(.L_x_13796) ;  /* 0x0000000000103947 */ /* 0x000fea0003800000 */
[----:B------:R-:W-:Y:S01]  /*33a0*/  HFMA2.MMA R207, -RZ, RZ, 0, 0 ;  /* 0x00000000ffcf7435 */ /* 0x000fe200000001ff */
[----:B------:R-:W-:Y:S10]  /*33b0*/  @!P0 BRA `(.L_x_13797) ;  /* 0x00000000001c8947 */ /* 0x000ff40003800000 */
[----:B-----5:R-:W-:Y:S01]  /*33c0*/  SHF.L.U32 R207, R178, 0x10, RZ ;  /* 0x00000010b2cf7819 */ /* 0x020fe200000006ff */
[----:B------:R-:W-:Y:S06]  /*33d0*/  BRA `(.L_x_13797) ;  /* 0x0000000000147947 */ /* 0x000fec0003800000 */
.L_x_13796:
[----:B0----5:R-:W-:-:S05]  /*33e0*/  SHF.L.U32 R184, R182, 0x10, RZ ;  /* 0x00000010b6b87819 */ /* 0x021fca00000006ff */
[----:B------:R-:W-:-:S04]  /*33f0*/  FMUL.FTZ R184, R184, UR8 ;  /* 0x00000008b8b87c20 */ /* 0x000fc80008410000 */
[----:B------:R-:W-:Y:S01]  /*3400*/  FMUL.FTZ R207, R156, R184 ;  /* 0x000000b89ccf7220 */ /* 0x000fe20000410000 */
[----:B------:R-:W-:-:S05]  /*3410*/  @P0 SHF.L.U32 R184, R178, 0x10, RZ ;  /* 0x00000010b2b80819 */ /* 0x000fca00000006ff */
[----:B------:R-:W-:-:S07]  /*3420*/  @P0 FADD.FTZ R207, R184, R207 ;  /* 0x000000cfb8cf0221 */ /* 0x000fce0000010000 */
.L_x_13797:
[----:B------:R-:W-:Y:S05]  /*3430*/  BSYNC B0 ;  /* 0x0000000000007941 */ /* 0x000fea0003800000 */
.L_x_13795:
[----:B------:R-:W-:Y:S04]  /*3440*/  BSSY B0, `(.L_x_13798) ;  /* 0x000000e000007945 */ /* 0x000fe80003800000 */
[----:B------:R-:W-:Y:S05]  /*3450*/  @P3 BRA `(.L_x_13799) ;  /* 0x0000000000143947 */ /* 0x000fea0003800000 */
[----:B------:R-:W-:Y:S01]  /*3460*/  MOV R206, RZ ;  /* 0x000000ff00ce7202 */ /* 0x000fe20000000f00 */
[----:B------:R-:W-:Y:S06]  /*3470*/  @!P0 BRA `(.L_x_13800) ;  /* 0x0000000000288947 */ /* 0x000fec0003800000 */
[----:B-----5:R-:W-:-:S04]  /*3480*/  PRMT R206, R178, 0x7632, R206 ;  /* 0x00007632b2ce7816 */ /* 0x020fc800000000ce */
[----:B------:R-:W-:Y:S01]  /*3490*/  SHF.L.U32 R206, R206, 0x10, RZ ;  /* 0x00000010cece7819 */ /* 0x000fe200000006ff */
[----:B------:R-:W-:Y:S06]  /*34a0*/  BRA `(.L_x_13800) ;  /* 0x00000000001c7947 */ /* 0x000fec0003800000 */
.L_x_13799:
[----:B0----5:R-:W-:-:S04]  /*34b0*/  PRMT R184, R182, 0x7632, R184 ;  /* 0x00007632b6b87816 */ /* 0x021fc800000000b8 */
[----:B------:R-:W-:-:S05]  /*34c0*/  SHF.L.U32 R184, R184, 0x10, RZ ;  /* 0x00000010b8b87819 */ /* 0x000fca00000006ff */
[----:B------:R-:W-:Y:S01]  /*34d0*/  FMUL.FTZ R185, R184, UR8 ;  /* 0x00000008b8b97c20 */ /* 0x000fe20008410000 */
[----:B------:R-:W-:-:S03]  /*34e0*/  @P0 PRMT R184, R178, 0x7632, R184 ;  /* 0x00007632b2b80816 */ /* 0x000fc600000000b8 */
[----:B------:R-:W-:Y:S01]  /*34f0*/  FMUL.FTZ R206, R157, R185 ;  /* 0x000000b99dce7220 */ /* 0x000fe20000410000 */
[----:B------:R-:W-:-:S05]  /*3500*/  @P0 SHF.L.U32 R184, R184, 0x10, RZ ;  /* 0x00000010b8b80819 */ /* 0x000fca00000006ff */
[----:B------:R-:W-:-:S07]  /*3510*/  @P0 FADD.FTZ R206, R206, R184 ;  /* 0x000000b8cece0221 */ /* 0x000fce0000010000 */
.L_x_13800:
[----:B------:R-:W-:Y:S05]  /*3520*/  BSYNC B0 ;  /* 0x0000000000007941 */ /* 0x000fea0003800000 */
.L_x_13798:
[----:B------:R-:W-:Y:S04]  /*3530*/  BSSY B0, `(.L_x_13801) ;  /* 0x000000b000007945 */ /* 0x000fe80003800000 */
[----:B------:R-:W-:Y:S05]  /*3540*/  @P3 BRA `(.L_x_13802) ;  /* 0x0000000000103947 */ /* 0x000fea0003800000 */
[----:B------:R-:W-:Y:S01]  /*3550*/  HFMA2.MMA R205, -RZ, RZ, 0, 0 ;  /* 0x00000000ffcd7435 */ /* 0x000fe200000001ff */
[----:B------:R-:W-:Y:S10]  /*3560*/  @!P0 BRA `(.L_x_13803) ;  /* 0x00000000001c8947 */ /* 0x000ff40003800000 */
[----:B-----5:R-:W-:Y:S01]  /*3570*/  SHF.L.U32 R205, R179, 0x10, RZ ;  /* 0x00000010b3cd7819 */ /* 0x020fe200000006ff */
[----:B------:R-:W-:Y:S06]  /*3580*/  BRA `(.L_x_13803) ;  /* 0x0000000000147947 */ /* 0x000fec0003800000 */
.L_x_13802:
[----:B0----5:R-:W-:-:S05]  /*3590*/  SHF.L.U32 R184, R183, 0x10, RZ ;  /* 0x00000010b7b87819 */ /* 0x021fca00000006ff */
[----:B------:R-:W-:-:S04]  /*35a0*/  FMUL.FTZ R184, R184, UR8 ;  /* 0x00000008b8b87c20 */ /* 0x000fc80008410000 */
[----:B------:R-:W-:Y:S01]  /*35b0*/  FMUL.FTZ R205, R158, R184 ;  /* 0x000000b89ecd7220 */ /* 0x000fe20000410000 */
[----:B------:R-:W-:-:S05]  /*35c0*/  @P0 SHF.L.U32 R184, R179, 0x10, RZ ;  /* 0x00000010b3b80819 */ /* 0x000fca00000006ff */
[----:B------:R-:W-:-:S07]  /*35d0*/  @P0 FADD.FTZ R205, R184, R205 ;  /* 0x000000cdb8cd0221 */ /* 0x000fce0000010000 */
.L_x_13803:
[----:B------:R-:W-:Y:S05]  /*35e0*/  BSYNC B0 ;  /* 0x0000000000007941 */ /* 0x000fea0003800000 */
.L_x_13801:
[----:B------:R-:W-:Y:S04]  /*35f0*/  BSSY B0, `(.L_x_13804) ;  /* 0x000000e000007945 */ /* 0x000fe80003800000 */
[----:B------:R-:W-:Y:S05]  /*3600*/  @P3 BRA `(.L_x_13805) ;  /* 0x0000000000143947 */ /* 0x000fea0003800000 */
[----:B------:R-:W-:Y:S01]  /*3610*/  MOV R204, RZ ;  /* 0x000000ff00cc7202 */ /* 0x000fe20000000f00 */
[----:B------:R-:W-:Y:S06]  /*3620*/  @!P0 BRA `(.L_x_13806) ;  /* 0x0000000000288947 */ /* 0x000fec0003800000 */
[----:B0----5:R-:W-:-:S04]  /*3630*/  PRMT R184, R179, 0x7632, R184 ;  /* 0x00007632b3b87816 */ /* 0x021fc800000000b8 */
[----:B------:R-:W-:Y:S01]  /*3640*/  SHF.L.U32 R204, R184, 0x10, RZ ;  /* 0x00000010b8cc7819 */ /* 0x000fe200000006ff */
[----:B------:R-:W-:Y:S06]  /*3650*/  BRA `(.L_x_13806) ;  /* 0x00000000001c7947 */ /* 0x000fec0003800000 */
.L_x_13805:
[----:B0----5:R-:W-:-:S04]  /*3660*/  PRMT R184, R183, 0x7632, R184 ;  /* 0x00007632b7b87816 */ /* 0x021fc800000000b8 */
[----:B------:R-:W-:-:S05]  /*3670*/  SHF.L.U32 R184, R184, 0x10, RZ ;  /* 0x00000010b8b87819 */ /* 0x000fca00000006ff */
[----:B------:R-:W-:Y:S01]  /*3680*/  FMUL.FTZ R185, R184, UR8 ;  /* 0x00000008b8b97c20 */ /* 0x000fe20008410000 */
[----:B------:R-:W-:-:S03]  /*3690*/  @P0 PRMT R184, R179, 0x7632, R184 ;  /* 0x00007632b3b80816 */ /* 0x000fc600000000b8 */
[----:B------:R-:W-:Y:S01]  /*36a0*/  FMUL.FTZ R204, R159, R185 ;  /* 0x000000b99fcc7220 */ /* 0x000fe20000410000 */
[----:B------:R-:W-:-:S05]  /*36b0*/  @P0 SHF.L.U32 R184, R184, 0x10, RZ ;  /* 0x00000010b8b80819 */ /* 0x000fca00000006ff */
[----:B------:R-:W-:-:S07]  /*36c0*/  @P0 FADD.FTZ R204, R204, R184 ;  /* 0x000000b8cccc0221 */ /* 0x000fce0000010000 */
.L_x_13806:
[----:B------:R-:W-:Y:S05]  /*36d0*/  BSYNC B0 ;  /* 0x0000000000007941 */ /* 0x000fea0003800000 */
.L_x_13804:
[----:B------:R-:W-:Y:S01]  /*36e0*/  IMAD.WIDE.U32 R214, R214, 0x10, R226 ;  /* 0x00000010d6d67825 */ /* 0x000fe200078e00e2 */
[----:B------:R-:W-:Y:S02]  /*36f0*/  F2FP.BF16.F32.PACK_AB R187, R204, R205 ;  /* 0x000000cdccbb723e */ /* 0x000fe400000010ff */
[----:B------:R-:W-:Y:S02]  /*3700*/  F2FP.BF16.F32.PACK_AB R186, R206, R207 ;  /* 0x000000cfceba723e */ /* 0x000fe400000010ff */
[----:B0-----:R-:W-:Y:S02]  /*3710*/  F2FP.BF16.F32.PACK_AB R185, R208, R209 ;  /* 0x000000d1d0b9723e */ /* 0x001fe400000010ff */
        /* <DEDUP_REMOVED lines=16> */
.L_x_13808:
[----:B0----5:R-:W-:-:S05]  /*3820*/  SHF.L.U32 R184, R180, 0x10, RZ ;  /* 0x00000010b4b87819 */ /* 0x021fca00000006ff */
[----:B------:R-:W-:-:S04]  /*3830*/  FMUL.FTZ R184, R184, UR8 ;  /* 0x00000008b8b87c20 */ /* 0x000fc80008410000 */
[----:B------:R-:W-:Y:S01]  /*3840*/  FMUL.FTZ R221, R160, R184 ;  /* 0x000000b8a0dd7220 */ /* 0x000fe20000410000 */
[----:B------:R-:W-:-:S05]  /*3850*/  @P0 SHF.L.U32 R184, R176, 0x10, RZ ;  /* 0x00000010b0b80819 */ /* 0x000fca00000006ff */
[----:B------:R-:W-:-:S07]  /*3860*/  @P0 FADD.FTZ R221, R184, R221 ;  /* 0x000000ddb8dd0221 */ /* 0x000fce0000010000 */
.L_x_13809:
[----:B------:R-:W-:Y:S05]  /*3870*/  BSYNC B0 ;  /* 0x0000000000007941 */ /* 0x000fea0003800000 */
.L_x_13807:
[----:B------:R-:W-:Y:S04]  /*3880*/  BSSY B0, `(.L_x_13810) ;  /* 0x000000e000007945 */ /* 0x000fe80003800000 */
[----:B------:R-:W-:Y:S05]  /*3890*/  @P3 BRA `(.L_x_13811) ;  /* 0x0000000000143947 */ /* 0x000fea0003800000 */
[----:B------:R-:W-:Y:S01]  /*38a0*/  MOV R220, RZ ;  /* 0x000000ff00dc7202 */ /* 0x000fe20000000f00 */
[----:B------:R-:W-:Y:S06]  /*38b0*/  @!P0 BRA `(.L_x_13812) ;  /* 0x0000000000288947 */ /* 0x000fec0003800000 */
[----:B0----5:R-:W-:-:S04]  /*38c0*/  PRMT R184, R176, 0x7632, R184 ;  /* 0x00007632b0b87816 */ /* 0x021fc800000000b8 */
[----:B------:R-:W-:Y:S01]  /*38d0*/  SHF.L.U32 R220, R184, 0x10, RZ ;  /* 0x00000010b8dc7819 */ /* 0x000fe200000006ff */
[----:B------:R-:W-:Y:S06]  /*38e0*/  BRA `(.L_x_13812) ;  /* 0x00000000001c7947 */ /* 0x000fec0003800000 */
.L_x_13811:
[----:B0----5:R-:W-:-:S04]  /*38f0*/  PRMT R184, R180, 0x7632, R184 ;  /* 0x00007632b4b87816 */ /* 0x021fc800000000b8 */
[----:B------:R-:W-:-:S05]  /*3900*/  SHF.L.U32 R184, R184, 0x10, RZ ;  /* 0x00000010b8b87819 */ /* 0x000fca00000006ff */
[----:B------:R-:W-:Y:S01]  /*3910*/  FMUL.FTZ R185, R184, UR8 ;  /* 0x00000008b8b97c20 */ /* 0x000fe20008410000 */
[----:B------:R-:W-:-:S03]  /*3920*/  @P0 PRMT R184, R176, 0x7632, R184 ;  /* 0x00007632b0b80816 */ /* 0x000fc600000000b8 */
[----:B------:R-:W-:Y:S01]  /*3930*/  FMUL.FTZ R220, R161, R185 ;  /* 0x000000b9a1dc7220 */ /* 0x000fe20000410000 */
[----:B------:R-:W-:-:S05]  /*3940*/  @P0 SHF.L.U32 R184, R184, 0x10, RZ ;  /* 0x00000010b8b80819 */ /* 0x000fca00000006ff */
[----:B------:R-:W-:-:S07]  /*3950*/  @P0 FADD.FTZ R220, R220, R184 ;  /* 0x000000b8dcdc0221 */ /* 0x000fce0000010000 */
.L_x_13812:
[----:B------:R-:W-:Y:S05]  /*3960*/  BSYNC B0 ;  /* 0x0000000000007941 */ /* 0x000fea0003800000 */
.L_x_13810:
[----:B------:R-:W-:Y:S04]  /*3970*/  BSSY B0, `(.L_x_13813) ;  /* 0x000000b000007945 */ /* 0x000fe80003800000 */
[----:B------:R-:W-:Y:S05]  /*3980*/  @P3 BRA `(.L_x_13814) ;  /* 0x0000000000103947 */ /* 0x000fea0003800000 */
[----:B------:R-:W-:Y:S01]  /*3990*/  HFMA2.MMA R219, -RZ, RZ, 0, 0 ;  /* 0x00000000ffdb7435 */ /* 0x000fe200000001ff */
[----:B------:R-:W-:Y:S10]  /*39a0*/  @!P0 BRA `(.L_x_13815) ;  /* 0x00000000001c8947 */ /* 0x000ff40003800000 */
[----:B-----5:R-:W-:Y:S01]  /*39b0*/  SHF.L.U32 R219, R177, 0x10, RZ ;  /* 0x00000010b1db7819 */ /* 0x020fe200000006ff */
[----:B------:R-:W-:Y:S06]  /*39c0*/  BRA `(.L_x_13815) ;  /* 0x0000000000147947 */ /* 0x000fec0003800000 */
.L_x_13814:
[----:B0----5:R-:W-:-:S05]  /*39d0*/  SHF.L.U32 R184, R181, 0x10, RZ ;  /* 0x00000010b5b87819 */ /* 0x021fca00000006ff */
[----:B------:R-:W-:-:S04]  /*39e0*/  FMUL.FTZ R184, R184, UR8 ;  /* 0x00000008b8b87c20 */ /* 0x000fc80008410000 */
[----:B------:R-:W-:Y:S01]  /*39f0*/  FMUL.FTZ R219, R162, R184 ;  /* 0x000000b8a2db7220 */ /* 0x000fe20000410000 */
[----:B------:R-:W-:-:S05]  /*3a00*/  @P0 SHF.L.U32 R184, R177, 0x10, RZ ;  /* 0x00000010b1b80819 */ /* 0x000fca00000006ff */
[----:B------:R-:W-:-:S07]  /*3a10*/  @P0 FADD.FTZ R219, R184, R219 ;  /* 0x000000dbb8db0221 */ /* 0x000fce0000010000 */
.L_x_13815:
[----:B------:R-:W-:Y:S05]  /*3a20*/  BSYNC B0 ;  /* 0x0000000000007941 */ /* 0x000fea0003800000 */
.L_x_13813:
[----:B------:R-:W-:Y:S04]  /*3a30*/  BSSY B0, `(.L_x_13816) ;  /* 0x000000e000007945 */ /* 0x000fe80003800000 */
[----:B------:R-:W-:Y:S05]  /*3a40*/  @P3 BRA `(.L_x_13817) ;  /* 0x0000000000143947 */ /* 0x000fea0003800000 */
[----:B------:R-:W-:Y:S01]  /*3a50*/  MOV R218, RZ ;  /* 0x000000ff00da7202 */ /* 0x000fe20000000f00 */
[----:B------:R-:W-:Y:S06]  /*3a60*/  @!P0 BRA `(.L_x_13818) ;  /* 0x0000000000288947 */ /* 0x000fec0003800000 */
[----:B0----5:R-:W-:-:S04]  /*3a70*/  PRMT R184, R177, 0x7632, R184 ;  /* 0x00007632b1b87816 */ /* 0x021fc800000000b8 */
[----:B------:R-:W-:Y:S01]  /*3a80*/  SHF.L.U32 R218, R184, 0x10, RZ ;  /* 0x00000010b8da7819 */ /* 0x000fe200000006ff */
[----:B------:R-:W-:Y:S06]  /*3a90*/  BRA `(.L_x_13818) ;  /* 0x00000000001c7947 */ /* 0x000fec0003800000 */
.L_x_13817:
[----:B0----5:R-:W-:-:S04]  /*3aa0*/  PRMT R184, R181, 0x7632, R184 ;  /* 0x00007632b5b87816 */ /* 0x021fc800000000b8 */
[----:B------:R-:W-:-:S05]  /*3ab0*/  SHF.L.U32 R184, R184, 0x10, RZ ;  /* 0x00000010b8b87819 */ /* 0x000fca00000006ff */
[----:B------:R-:W-:Y:S01]  /*3ac0*/  FMUL.FTZ R185, R184, UR8 ;  /* 0x00000008b8b97c20 */ /* 0x000fe20008410000 */
[----:B------:R-:W-:-:S03]  /*3ad0*/  @P0 PRMT R184, R177, 0x7632, R184 ;  /* 0x00007632b1b80816 */ /* 0x000fc600000000b8 */
[----:B------:R-:W-:Y:S01]  /*3ae0*/  FMUL.FTZ R218, R163, R185 ;  /* 0x000000b9a3da7220 */ /* 0x000fe20000410000 */
[----:B------:R-:W-:-:S05]  /*3af0*/  @P0 SHF.L.U32 R184, R184, 0x10, RZ ;  /* 0x00000010b8b80819 */ /* 0x000fca00000006ff */
[----:B------:R-:W-:-:S07]  /*3b00*/  @P0 FADD.FTZ R218, R218, R184 ;  /* 0x000000b8dada0221 */ /* 0x000fce0000010000 */
.L_x_13818:
[----:B------:R-:W-:Y:S05]  /*3b10*/  BSYNC B0 ;  /* 0x0000000000007941 */ /* 0x000fea0003800000 */
.L_x_13816:
[----:B------:R-:W-:Y:S04]  /*3b20*/  BSSY B0, `(.L_x_13819) ;  /* 0x000000b000007945 */ /* 0x000fe80003800000 */
[----:B------:R-:W-:Y:S05]  /*3b30*/  @P3 BRA `(.L_x_13820) ;  /* 0x0000000000103947 */ /* 0x000fea0003800000 */
[----:B------:R-:W-:Y:S01]  /*3b40*/  HFMA2.MMA R217, -RZ, RZ, 0, 0 ;  /* 0x00000000ffd97435 */ /* 0x000fe200000001ff */
[----:B------:R-:W-:Y:S10]  /*3b50*/  @!P0 BRA `(.L_x_13821) ;  /* 0x00000000001c8947 */ /* 0x000ff40003800000 */
[----:B-----5:R-:W-:Y:S01]  /*3b60*/  SHF.L.U32 R217, R178, 0x10, RZ ;  /* 0x00000010b2d97819 */ /* 0x020fe200000006ff */
[----:B------:R-:W-:Y:S06]  /*3b70*/  BRA `(.L_x_13821) ;  /* 0x0000000000147947 */ /* 0x000fec0003800000 */
.L_x_13820:
[----:B0----5:R-:W-:-:S05]  /*3b80*/  SHF.L.U32 R184, R182, 0x10, RZ ;  /* 0x00000010b6b87819 */ /* 0x021fca00000006ff */
[----:B------:R-:W-:-:S04]  /*3b90*/  FMUL.FTZ R184, R184, UR8 ;  /* 0x00000008b8b87c20 */ /* 0x000fc80008410000 */
[----:B------:R-:W-:Y:S01]  /*3ba0*/  FMUL.FTZ R217, R164, R184 ;  /* 0x000000b8a4d97220 */ /* 0x000fe20000410000 */
[----:B------:R-:W-:-:S05]  /*3bb0*/  @P0 SHF.L.U32 R184, R178, 0x10, RZ ;  /* 0x00000010b2b80819 */ /* 0x000fca00000006ff */
[----:B------:R-:W-:-:S07]  /*3bc0*/  @P0 FADD.FTZ R217, R184, R217 ;  /* 0x000000d9b8d90221 */ /* 0x000fce0000010000 */
.L_x_13821:
[----:B------:R-:W-:Y:S05]  /*3bd0*/  BSYNC B0 ;  /* 0x0000000000007941 */ /* 0x000fea0003800000 */
.L_x_13819:
[----:B------:R-:W-:Y:S04]  /*3be0*/  BSSY B0, `(.L_x_13822) ;  /* 0x000000e000007945 */ /* 0x000fe80003800000 */
[----:B------:R-:W-:Y:S05]  /*3bf0*/  @P3 BRA `(.L_x_13823) ;  /* 0x0000000000143947 */ /* 0x000fea0003800000 */
[----:B------:R-:W-:Y:S01]  /*3c00*/  MOV R216, RZ ;  /* 0x000000ff00d87202 */ /* 0x000fe20000000f00 */
[----:B------:R-:W-:Y:S06]  /*3c10*/  @!P0 BRA `(.L_x_13824) ;  /* 0x0000000000288947 */ /* 0x000fec0003800000 */
[----:B0----5:R-:W-:-:S04]  /*3c20*/  PRMT R184, R178, 0x7632, R184 ;  /* 0x00007632b2b87816 */ /* 0x021fc800000000b8 */
[----:B------:R-:W-:Y:S01]  /*3c30*/  SHF.L.U32 R216, R184, 0x10, RZ ;  /* 0x00000010b8d87819 */ /* 0x000fe200000006ff */
[----:B------:R-:W-:Y:S06]  /*3c40*/  BRA `(.L_x_13824) ;  /* 0x00000000001c7947 */ /* 0x000fec0003800000 */
.L_x_13823:
[----:B0----5:R-:W-:-:S04]  /*3c50*/  PRMT R184, R182, 0x7632, R184 ;  /* 0x00007632b6b87816 */ /* 0x021fc800000000b8 */
[----:B------:R-:W-:-:S05]  /*3c60*/  SHF.L.U32 R184, R184, 0x10, RZ ;  /* 0x00000010b8b87819 */ /* 0x000fca00000006ff */
[----:B------:R-:W-:Y:S01]  /*3c70*/  FMUL.FTZ R185, R184, UR8 ;  /* 0x00000008b8b97c20 */ /* 0x000fe20008410000 */
[----:B------:R-:W-:-:S03]  /*3c80*/  @P0 PRMT R184, R178, 0x7632, R184 ;  /* 0x00007632b2b80816 */ /* 0x000fc600000000b8 */
[----:B------:R-:W-:Y:S01]  /*3c90*/  FMUL.FTZ R216, R165, R185 ;  /* 0x000000b9a5d87220 */ /* 0x000fe20000410000 */
[----:B------:R-:W-:-:S05]  /*3ca0*/  @P0 SHF.L.U32 R184, R184, 0x10, RZ ;  /* 0x00000010b8b80819 */ /* 0x000fca00000006ff */
[----:B------:R-:W-:-:S07]  /*3cb0*/  @P0 FADD.FTZ R216, R216, R184 ;  /* 0x000000b8d8d80221 */ /* 0x000fce0000010000 */
.L_x_13824:
[----:B------:R-:W-:Y:S05]  /*3cc0*/  BSYNC B0 ;  /* 0x0000000000007941 */ /* 0x000fea0003800000 */
.L_x_13822:
[----:B------:R-:W-:Y:S04]  /*3cd0*/  BSSY B0, `(.L_x_13825) ;  /* 0x000000b000007945 */ /* 0x000fe80003800000 */
[----:B------:R-:W-:Y:S05]  /*3ce0*/  @P3 BRA `(.L_x_13826) ;  /* 0x0000000000103947 */ /* 0x000fea0003800000 */
[----:B------:R-:W-:Y:S01]  /*3cf0*/  HFMA2.MMA R215, -RZ, RZ, 0, 0 ;  /* 0x00000000ffd77435 */ /* 0x000fe200000001ff */
[----:B------:R-:W-:Y:S10]  /*3d00*/  @!P0 BRA `(.L_x_13827) ;  /* 0x00000000001c8947 */ /* 0x000ff40003800000 */
[----:B-----5:R-:W-:Y:S01]  /*3d10*/  SHF.L.U32 R215, R179, 0x10, RZ ;  /* 0x00000010b3d77819 */ /* 0x020fe200000006ff */
[----:B------:R-:W-:Y:S06]  /*3d20*/  BRA `(.L_x_13827) ;  /* 0x0000000000147947 */ /* 0x000fec0003800000 */
.L_x_13826:
[----:B0----5:R-:W-:-:S05]  /*3d30*/  SHF.L.U32 R184, R183, 0x10, RZ ;  /* 0x00000010b7b87819 */ /* 0x021fca00000006ff */
[----:B------:R-:W-:-:S04]  /*3d40*/  FMUL.FTZ R184, R184, UR8 ;  /* 0x00000008b8b87c20 */ /* 0x000fc80008410000 */
[----:B------:R-:W-:Y:S01]  /*3d50*/  FMUL.FTZ R215, R166, R184 ;  /* 0x000000b8a6d77220 */ /* 0x000fe20000410000 */
[----:B------:R-:W-:-:S05]  /*3d60*/  @P0 SHF.L.U32 R184, R179, 0x10, RZ ;  /* 0x00000010b3b80819 */ /* 0x000fca00000006ff */
[----:B------:R-:W-:-:S07]  /*3d70*/  @P0 FADD.FTZ R215, R184, R215 ;  /* 0x000000d7b8d70221 */ /* 0x000fce0000010000 */
.L_x_13827:
[----:B------:R-:W-:Y:S05]  /*3d80*/  BSYNC B0 ;  /* 0x0000000000007941 */ /* 0x000fea0003800000 */
.L_x_13825:
[----:B------:R-:W-:Y:S04]  /*3d90*/  BSSY B0, `(.L_x_13828) ;  /* 0x000000e000007945 */ /* 0x000fe80003800000 */
[----:B------:R-:W-:Y:S05]  /*3da0*/  @P3 BRA `(.L_x_13829) ;  /* 0x0000000000143947 */ /* 0x000fea0003800000 */
[----:B------:R-:W-:Y:S01]  /*3db0*/  MOV R214, RZ ;  /* 0x000000ff00d67202 */ /* 0x000fe20000000f00 */
[----:B------:R-:W-:Y:S06]  /*3dc0*/  @!P0 BRA `(.L_x_13830) ;  /* 0x0000000000288947 */ /* 0x000fec0003800000 */
[----:B0----5:R-:W-:-:S04]  /*3dd0*/  PRMT R184, R179, 0x7632, R184 ;  /* 0x00007632b3b87816 */ /* 0x021fc800000000b8 */
[----:B------:R-:W-:Y:S01]  /*3de0*/  SHF.L.U32 R214, R184, 0x10, RZ ;  /* 0x00000010b8d67819 */ /* 0x000fe200000006ff */
[----:B------:R-:W-:Y:S06]  /*3df0*/  BRA `(.L_x_13830) ;  /* 0x00000000001c7947 */ /* 0x000fec0003800000 */
.L_x_13829:
[----:B0----5:R-:W-:-:S04]  /*3e00*/  PRMT R184, R183, 0x7632, R184 ;  /* 0x00007632b7b87816 */ /* 0x021fc800000000b8 */
[----:B------:R-:W-:-:S05]  /*3e10*/  SHF.L.U32 R184, R184, 0x10, RZ ;  /* 0x00000010b8b87819 */ /* 0x000fca00000006ff */
[----:B------:R-:W-:Y:S01]  /*3e20*/  FMUL.FTZ R185, R184, UR8 ;  /* 0x00000008b8b97c20 */ /* 0x000fe20008410000 */
[----:B------:R-:W-:-:S03]  /*3e30*/  @P0 PRMT R184, R179, 0x7632, R184 ;  /* 0x00007632b3b80816 */ /* 0x000fc600000000b8 */
[----:B------:R-:W-:Y:S01]  /*3e40*/  FMUL.FTZ R214, R167, R185 ;  /* 0x000000b9a7d67220 */ /* 0x000fe20000410000 */
[----:B------:R-:W-:-:S05]  /*3e50*/  @P0 SHF.L.U32 R184, R184, 0x10, RZ ;  /* 0x00000010b8b80819 */ /* 0x000fca00000006ff */
[----:B------:R-:W-:-:S07]  /*3e60*/  @P0 FADD.FTZ R214, R214, R184 ;  /* 0x000000b8d6d60221 */ /* 0x000fce0000010000 */
.L_x_13830:
[----:B------:R-:W-:Y:S05]  /*3e70*/  BSYNC B0 ;  /* 0x0000000000007941 */ /* 0x000fea0003800000 */
.L_x_13828:
[----:B------:R-:W-:Y:S01]  /*3e80*/  IMAD.WIDE.U32 R224, R224, 0x10, R226 ;  /* 0x00000010e0e07825 */ /* 0x000fe200078e00e2 */
[----:B------:R-:W-:Y:S02]  /*3e90*/  F2FP.BF16.F32.PACK_AB R187, R214, R215 ;  /* 0x000000d7d6bb723e */ /* 0x000fe400000010ff */
[----:B------:R-:W-:Y:S02]  /*3ea0*/  F2FP.BF16.F32.PACK_AB R186, R216, R217 ;  /* 0x000000d9d8ba723e */ /* 0x000fe400000010ff */
[----:B0-----:R-:W-:Y:S02]  /*3eb0*/  F2FP.BF16.F32.PACK_AB R185, R218, R219 ;  /* 0x000000dbdab9723e */ /* 0x001fe400000010ff */
        /* <DEDUP_REMOVED lines=16> */
.L_x_13832:
[----:B0----5:R-:W-:-:S05]  /*3fc0*/  SHF.L.U32 R184, R180, 0x10, RZ ;  /* 0x00000010b4b87819 */ /* 0x021fca00000006ff */
[----:B------:R-:W-:-:S04]  /*3fd0*/  FMUL.FTZ R184, R184, UR8 ;  /* 0x00000008b8b87c20 */ /* 0x000fc80008410000 */
[----:B------:R-:W-:Y:S01]  /*3fe0*/  FMUL.FTZ R222, R168, R184 ;  /* 0x000000b8a8de7220 */ /* 0x000fe20000410000 */
[----:B------:R-:W-:-:S05]  /*3ff0*/  @P0 SHF.L.U32 R184, R176, 0x10, RZ ;  /* 0x00000010b0b80819 */ /* 0x000fca00000006ff */
[----:B------:R-:W-:-:S07]  /*4000*/  @P0 FADD.FTZ R222, R184, R222 ;  /* 0x000000deb8de0221 */ /* 0x000fce0000010000 */
.L_x_13833:
[----:B------:R-:W-:Y:S05]  /*4010*/  BSYNC B0 ;  /* 0x0000000000007941 */ /* 0x000fea0003800000 */
.L_x_13831:
[----:B------:R-:W-:Y:S04]  /*4020*/  BSSY B0, `(.L_x_13834) ;  /* 0x000000e000007945 */ /* 0x000fe80003800000 */
[----:B------:R-:W-:Y:S05]  /*4030*/  @P3 BRA `(.L_x_13835) ;  /* 0x0000000000143947 */ /* 0x000fea0003800000 */
[----:B------:R-:W-:Y:S01]  /*4040*/  MOV R223, RZ ;  /* 0x000000ff00df7202 */ /* 0x000fe20000000f00 */
[----:B------:R-:W-:Y:S06]  /*4050*/  @!P0 BRA `(.L_x_13836) ;  /* 0x0000000000288947 */ /* 0x000fec0003800000 */
[----:B0----5:R-:W-:-:S04]  /*4060*/  PRMT R184, R176, 0x7632, R184 ;  /* 0x00007632b0b87816 */ /* 0x021fc800000000b8 */
[----:B------:R-:W-:Y:S01]  /*4070*/  SHF.L.U32 R223, R184, 0x10, RZ ;  /* 0x00000010b8df7819 */ /* 0x000fe200000006ff */
[----:B------:R-:W-:Y:S06]  /*4080*/  BRA `(.L_x_13836) ;  /* 0x00000000001c7947 */ /* 0x000fec0003800000 */
.L_x_13835:
[----:B0----5:R-:W-:-:S04]  /*4090*/  PRMT R184, R180, 0x7632, R184 ;  /* 0x00007632b4b87816 */ /* 0x021fc800000000b8 */
[----:B------:R-:W-:-:S05]  /*40a0*/  SHF.L.U32 R184, R184, 0x10, RZ ;  /* 0x00000010b8b87819 */ /* 0x000fca00000006ff */
[----:B------:R-:W-:Y:S01]  /*40b0*/  FMUL.FTZ R185, R184, UR8 ;  /* 0x00000008b8b97c20 */ /* 0x000fe20008410000 */
[----:B------:R-:W-:-:S03]  /*40c0*/  @P0 PRMT R184, R176, 0x7632, R184 ;  /* 0x00007632b0b80816 */ /* 0x000fc600000000b8 */
[----:B------:R-:W-:Y:S01]  /*40d0*/  FMUL.FTZ R223, R169, R185 ;  /* 0x000000b9a9df7220 */ /* 0x000fe20000410000 */
[----:B------:R-:W-:-:S05]  /*40e0*/  @P0 SHF.L.U32 R184, R184, 0x10, RZ ;  /* 0x00000010b8b80819 */ /* 0x000fca00000006ff */
[----:B------:R-:W-:-:S07]  /*40f0*/  @P0 FADD.FTZ R223, R223, R184 ;  /* 0x000000b8dfdf0221 */ /* 0x000fce0000010000 */
.L_x_13836:
[----:B------:R-:W-:Y:S05]  /*4100*/  BSYNC B0 ;  /* 0x0000000000007941 */ /* 0x000fea0003800000 */
.L_x_13834:
[----:B------:R-:W-:Y:S04]  /*4110*/  BSSY B0, `(.L_x_13837) ;  /* 0x000000b000007945 */ /* 0x000fe80003800000 */
[----:B------:R-:W-:Y:S05]  /*4120*/  @P3 BRA `(.L_x_13838) ;  /* 0x0000000000103947 */ /* 0x000fea0003800000 */
[----:B------:R-:W-:Y:S01]  /*4130*/  HFMA2.MMA R224, -RZ, RZ, 0, 0 ;  /* 0x00000000ffe07435 */ /* 0x000fe200000001ff */
[----:B------:R-:W-:Y:S10]  /*4140*/  @!P0 BRA `(.L_x_13839) ;  /* 0x00000000001c8947 */ /* 0x000ff40003800000 */
[----:B-----5:R-:W-:Y:S01]  /*4150*/  SHF.L.U32 R224, R177, 0x10, RZ ;  /* 0x00000010b1e07819 */ /* 0x020fe200000006ff */
[----:B------:R-:W-:Y:S06]  /*4160*/  BRA `(.L_x_13839) ;  /* 0x0000000000147947 */ /* 0x000fec0003800000 */
.L_x_13838:
[----:B0----5:R-:W-:-:S05]  /*4170*/  SHF.L.U32 R184, R181, 0x10, RZ ;  /* 0x00000010b5b87819 */ /* 0x021fca00000006ff */
[----:B------:R-:W-:-:S04]  /*4180*/  FMUL.FTZ R184, R184, UR8 ;  /* 0x00000008b8b87c20 */ /* 0x000fc80008410000 */
[----:B------:R-:W-:Y:S01]  /*4190*/  FMUL.FTZ R224, R170, R184 ;  /* 0x000000b8aae07220 */ /* 0x000fe20000410000 */
[----:B------:R-:W-:-:S05]  /*41a0*/  @P0 SHF.L.U32 R184, R177, 0x10, RZ ;  /* 0x00000010b1b80819 */ /* 0x000fca00000006ff */
[----:B------:R-:W-:-:S07]  /*41b0*/  @P0 FADD.FTZ R224, R184, R224 ;  /* 0x000000e0b8e00221 */ /* 0x000fce0000010000 */
.L_x_13839:
[----:B------:R-:W-:Y:S05]  /*41c0*/  BSYNC B0 ;  /* 0x0000000000007941 */ /* 0x000fea0003800000 */
.L_x_13837:
[----:B------:R-:W-:Y:S04]  /*41d0*/  BSSY B0, `(.L_x_13840) ;  /* 0x000000e000007945 */ /* 0x000fe80003800000 */
[----:B------:R-:W-:Y:S05]  /*41e0*/  @P3 BRA `(.L_x_13841) ;  /* 0x0000000000143947 */ /* 0x000fea0003800000 */
[----:B------:R-:W-:Y:S01]  /*41f0*/  MOV R225, RZ ;  /* 0x000000ff00e17202 */ /* 0x000fe20000000f00 */
[----:B------:R-:W-:Y:S06]  /*4200*/  @!P0 BRA `(.L_x_13842) ;  /* 0x0000000000288947 */ /* 0x000fec0003800000 */
[----:B0----5:R-:W-:-:S04]  /*4210*/  PRMT R184, R177, 0x7632, R184 ;  /* 0x00007632b1b87816 */ /* 0x021fc800000000b8 */
[----:B------:R-:W-:Y:S01]  /*4220*/  SHF.L.U32 R225, R184, 0x10, RZ ;  /* 0x00000010b8e17819 */ /* 0x000fe200000006ff */
[----:B------:R-:W-:Y:S06]  /*4230*/  BRA `(.L_x_13842) ;  /* 0x00000000001c7947 */ /* 0x000fec0003800000 */
.L_x_13841:
[----:B0----5:R-:W-:-:S04]  /*4240*/  PRMT R184, R181, 0x7632, R184 ;  /* 0x00007632b5b87816 */ /* 0x021fc800000000b8 */
[----:B------:R-:W-:-:S05]  /*4250*/  SHF.L.U32 R184, R184, 0x10, RZ ;  /* 0x00000010b8b87819 */ /* 0x000fca00000006ff */
[----:B------:R-:W-:Y:S01]  /*4260*/  FMUL.FTZ R185, R184, UR8 ;  /* 0x00000008b8b97c20 */ /* 0x000fe20008410000 */
[----:B------:R-:W-:-:S03]  /*4270*/  @P0 PRMT R184, R177, 0x7632, R184 ;  /* 0x00007632b1b80816 */ /* 0x000fc600000000b8 */
[----:B------:R-:W-:Y:S01]  /*4280*/  FMUL.FTZ R225, R171, R185 ;  /* 0x000000b9abe17220 */ /* 0x000fe20000410000 */
[----:B------:R-:W-:-:S05]  /*4290*/  @P0 SHF.L.U32 R184, R184, 0x10, RZ ;  /* 0x00000010b8b80819 */ /* 0x000fca00000006ff */
[----:B------:R-:W-:-:S07]  /*42a0*/  @P0 FADD.FTZ R225, R225, R184 ;  /* 0x000000b8e1e10221 */ /* 0x000fce0000010000 */
.L_x_13842:
[----:B------:R-:W-:Y:S05]  /*42b0*/  BSYNC B0 ;  /* 0x0000000000007941 */ /* 0x000fea0003800000 */
.L_x_13840:
[----:B------:R-:W-:Y:S04]  /*42c0*/  BSSY B0, `(.L_x_13843) ;  /* 0x000000b000007945 */ /* 0x000fe80003800000 */
[----:B------:R-:W-:Y:S05]  /*42d0*/  @P3 BRA `(.L_x_13844) ;  /* 0x0000000000103947 */ /* 0x000fea0003800000 */
[----:B------:R-:W-:Y:S01]  /*42e0*/  HFMA2.MMA R226, -RZ, RZ, 0, 0 ;  /* 0x00000000ffe27435 */ /* 0x000fe200000001ff */
[----:B------:R-:W-:Y:S10]  /*42f0*/  @!P0 BRA `(.L_x_13845) ;  /* 0x00000000001c8947 */ /* 0x000ff40003800000 */
[----:B-----5:R-:W-:Y:S01]  /*4300*/  SHF.L.U32 R226, R178, 0x10, RZ ;  /* 0x00000010b2e27819 */ /* 0x020fe200000006ff */
[----:B------:R-:W-:Y:S06]  /*4310*/  BRA `(.L_x_13845) ;  /* 0x0000000000147947 */ /* 0x000fec0003800000 */
.L_x_13844:
[----:B0----5:R-:W-:-:S05]  /*4320*/  SHF.L.U32 R184, R182, 0x10, RZ ;  /* 0x00000010b6b87819 */ /* 0x021fca00000006ff */
[----:B------:R-:W-:-:S04]  /*4330*/  FMUL.FTZ R184, R184, UR8 ;  /* 0x00000008b8b87c20 */ /* 0x000fc80008410000 */
[----:B------:R-:W-:Y:S01]  /*4340*/  FMUL.FTZ R226, R172, R184 ;  /* 0x000000b8ace27220 */ /* 0x000fe20000410000 */
[----:B------:R-:W-:-:S05]  /*4350*/  @P0 SHF.L.U32 R184, R178, 0x10, RZ ;  /* 0x00000010b2b80819 */ /* 0x000fca00000006ff */
[----:B------:R-:W-:-:S07]  /*4360*/  @P0 FADD.FTZ R226, R184, R226 ;  /* 0x000000e2b8e20221 */ /* 0x000fce0000010000 */
.L_x_13845:
[----:B------:R-:W-:Y:S05]  /*4370*/  BSYNC B0 ;  /* 0x0000000000007941 */ /* 0x000fea0003800000 */
.L_x_13843:
[----:B------:R-:W-:Y:S04]  /*4380*/  BSSY B0, `(.L_x_13846) ;  /* 0x000000e000007945 */ /* 0x000fe80003800000 */
[----:B------:R-:W-:Y:S05]  /*4390*/  @P3 BRA `(.L_x_13847) ;  /* 0x0000000000143947 */ /* 0x000fea0003800000 */
[----:B------:R-:W-:Y:S01]  /*43a0*/  MOV R227, RZ ;  /* 0x000000ff00e37202 */ /* 0x000fe20000000f00 */
[----:B------:R-:W-:Y:S06]  /*43b0*/  @!P0 BRA `(.L_x_13848) ;  /* 0x0000000000288947 */ /* 0x000fec0003800000 */
[----:B0----5:R-:W-:-:S04]  /*43c0*/  PRMT R184, R178, 0x7632, R184 ;  /* 0x00007632b2b87816 */ /* 0x021fc800000000b8 */
[----:B------:R-:W-:Y:S01]  /*43d0*/  SHF.L.U32 R227, R184, 0x10, RZ ;  /* 0x00000010b8e37819 */ /* 0x000fe200000006ff */
[----:B------:R-:W-:Y:S06]  /*43e0*/  BRA `(.L_x_13848) ;  /* 0x00000000001c7947 */ /* 0x000fec0003800000 */
.L_x_13847:
[----:B0----5:R-:W-:-:S04]  /*43f0*/  PRMT R184, R182, 0x7632, R184 ;  /* 0x00007632b6b87816 */ /* 0x021fc800000000b8 */
[----:B------:R-:W-:-:S05]  /*4400*/  SHF.L.U32 R184, R184, 0x10, RZ ;  /* 0x00000010b8b87819 */ /* 0x000fca00000006ff */
[----:B------:R-:W-:Y:S01]  /*4410*/  FMUL.FTZ R185, R184, UR8 ;  /* 0x00000008b8b97c20 */ /* 0x000fe20008410000 */
[----:B------:R-:W-:-:S03]  /*4420*/  @P0 PRMT R184, R178, 0x7632, R184 ;  /* 0x00007632b2b80816 */ /* 0x000fc600000000b8 */
[----:B------:R-:W-:Y:S01]  /*4430*/  FMUL.FTZ R227, R173, R185 ;  /* 0x000000b9ade37220 */ /* 0x000fe20000410000 */
[----:B------:R-:W-:-:S05]  /*4440*/  @P0 SHF.L.U32 R184, R184, 0x10, RZ ;  /* 0x00000010b8b80819 */ /* 0x000fca00000006ff */
[----:B------:R-:W-:-:S07]  /*4450*/  @P0 FADD.FTZ R227, R227, R184 ;  /* 0x000000b8e3e30221 */ /* 0x000fce0000010000 */
.L_x_13848:
[----:B------:R-:W-:Y:S05]  /*4460*/  BSYNC B0 ;  /* 0x0000000000007941 */ /* 0x000fea0003800000 */
.L_x_13846:
[----:B------:R-:W-:Y:S04]  /*4470*/  BSSY B0, `(.L_x_13849) ;  /* 0x000000b000007945 */ /* 0x000fe80003800000 */
[----:B------:R-:W-:Y:S05]  /*4480*/  @P3 BRA `(.L_x_13850) ;  /* 0x0000000000103947 */ /* 0x000fea0003800000 */
[----:B------:R-:W-:Y:S01]  /*4490*/  HFMA2.MMA R228, -RZ, RZ, 0, 0 ;  /* 0x00000000ffe47435 */ /* 0x000fe200000001ff */
[----:B------:R-:W-:Y:S10]  /*44a0*/  @!P0 BRA `(.L_x_13851) ;  /* 0x00000000001c8947 */ /* 0x000ff40003800000 */
[----:B-----5:R-:W-:Y:S01]  /*44b0*/  SHF.L.U32 R228, R179, 0x10, RZ ;  /* 0x00000010b3e47819 */ /* 0x020fe200000006ff */
[----:B------:R-:W-:Y:S06]  /*44c0*/  BRA `(.L_x_13851) ;  /* 0x0000000000147947 */ /* 0x000fec0003800000 */
.L_x_13850:
[----:B0----5:R-:W-:-:S05]  /*44d0*/  SHF.L.U32 R184, R183, 0x10, RZ ;  /* 0x00000010b7b87819 */ /* 0x021fca00000006ff */
[----:B------:R-:W-:-:S04]  /*44e0*/  FMUL.FTZ R184, R184, UR8 ;  /* 0x00000008b8b87c20 */ /* 0x000fc80008410000 */
[----:B------:R-:W-:Y:S01]  /*44f0*/  FMUL.FTZ R228, R174, R184 ;  /* 0x000000b8aee47220 */ /* 0x000fe20000410000 */
[----:B------:R-:W-:-:S05]  /*4500*/  @P0 SHF.L.U32 R184, R179, 0x10, RZ ;  /* 0x00000010b3b80819 */ /* 0x000fca00000006ff */
[----:B------:R-:W-:-:S07]  /*4510*/  @P0 FADD.FTZ R228, R184, R228 ;  /* 0x000000e4b8e40221 */ /* 0x000fce0000010000 */
.L_x_13851:
[----:B------:R-:W-:Y:S05]  /*4520*/  BSYNC B0 ;  /* 0x0000000000007941 */ /* 0x000fea0003800000 */
.L_x_13849:
[----:B------:R-:W-:Y:S04]  /*4530*/  BSSY B0, `(.L_x_13852) ;  /* 0x000000e000007945 */ /* 0x000fe80003800000 */
[----:B------:R-:W-:Y:S05]  /*4540*/  @P3 BRA `(.L_x_13853) ;  /* 0x0000000000143947 */ /* 0x000fea0003800000 */
[----:B------:R-:W-:Y:S01]  /*4550*/  MOV R229, RZ ;  /* 0x000000ff00e57202 */ /* 0x000fe20000000f00 */
[----:B------:R-:W-:Y:S06]  /*4560*/  @!P0 BRA `(.L_x_13854) ;  /* 0x0000000000288947 */ /* 0x000fec0003800000 */
[----:B0----5:R-:W-:-:S04]  /*4570*/  PRMT R184, R179, 0x7632, R184 ;  /* 0x00007632b3b87816 */ /* 0x021fc800000000b8 */
[----:B------:R-:W-:Y:S01]  /*4580*/  SHF.L.U32 R229, R184, 0x10, RZ ;  /* 0x00000010b8e57819 */ /* 0x000fe200000006ff */
[----:B------:R-:W-:Y:S06]  /*4590*/  BRA `(.L_x_13854) ;  /* 0x00000000001c7947 */ /* 0x000fec0003800000 */
.L_x_13853:
[----:B0----5:R-:W-:-:S04]  /*45a0*/  PRMT R184, R183, 0x7632, R184 ;  /* 0x00007632b7b87816 */ /* 0x021fc800000000b8 */
[----:B------:R-:W-:-:S05]  /*45b0*/  SHF.L.U32 R184, R184, 0x10, RZ ;  /* 0x00000010b8b87819 */ /* 0x000fca00000006ff */
[----:B------:R-:W-:Y:S01]  /*45c0*/  FMUL.FTZ R185, R184, UR8 ;  /* 0x00000008b8b97c20 */ /* 0x000fe20008410000 */
[----:B------:R-:W-:-:S03]  /*45d0*/  @P0 PRMT R184, R179, 0x7632, R184 ;  /* 0x00007632b3b80816 */ /* 0x000fc600000000b8 */
[----:B------:R-:W-:Y:S01]  /*45e0*/  FMUL.FTZ R229, R175, R185 ;  /* 0x000000b9afe57220 */ /* 0x000fe20000410000 */
[----:B------:R-:W-:-:S05]  /*45f0*/  @P0 SHF.L.U32 R184, R184, 0x10, RZ ;  /* 0x00000010b8b80819 */ /* 0x000fca00000006ff */
[----:B------:R-:W-:-:S07]  /*4600*/  @P0 FADD.FTZ R229, R229, R184 ;  /* 0x000000b8e5e50221 */ /* 0x000fce0000010000 */
.L_x_13854:
[----:B------:R-:W-:Y:S05]  /*4610*/  BSYNC B0 ;  /* 0x0000000000007941 */ /* 0x000fea0003800000 */
.L_x_13852:
[----:B0-----:R-:W0:Y:S01]  /*4620*/  LDC.64 R184, c[0x0][0x238] ;  /* 0x00008e00ffb87b82 */ /* 0x001e220000000a00 */
[----:B------:R-:W-:Y:S01]  /*4630*/  F2FP.BF16.F32.PACK_AB R187, R229, R228 ;  /* 0x000000e4e5bb723e */ /* 0x000fe200000010ff */
[----:B------:R-:W-:Y:S01]  /*4640*/  UMOV UR10, 0xffffffff ;  /* 0xffffffff000a7882 */ /* 0x000fe20000000000 */
[----:B------:R-:W-:Y:S01]  /*4650*/  F2FP.BF16.F32.PACK_AB R186, R227, R226 ;  /* 0x000000e2e3ba723e */ /* 0x000fe200000010ff */
[----:B0-----:R-:W-:Y:S01]  /*4660*/  IMAD.WIDE.U32 R230, R230, 0x10, R184 ;  /* 0x00000010e6e67825 */ /* 0x001fe200078e00b8 */
[----:B------:R-:W-:Y:S02]  /*4670*/  F2FP.BF16.F32.PACK_AB R185, R225, R224 ;  /* 0x000000e0e1b9723e */ /* 0x000fe400000010ff */
[----:B------:R-:W-:-:S05]  /*4680*/  F2FP.BF16.F32.PACK_AB R184, R223, R222 ;  /* 0x000000dedfb8723e */ /* 0x000fca00000010ff */
[----:B------:R0:W-:Y:S02]  /*4690*/  STG.E.128 desc[UR4][R230.64], R184 ;  /* 0x000000b8e6007986 */ /* 0x0001e4000c101d04 */
[----:B0-----:R-:W-:Y:S01]  /*46a0*/  FADD.FTZ R184, RZ, R203 ;  /* 0x000000cbffb87221 */ /* 0x001fe20000010000 */
[----:B------:R-:W0:Y:S03]  /*46b0*/  S2R R231, SR_TID.X ;  /* 0x0000000000e77919 */ /* 0x000e260000002100 */
        /* <DEDUP_REMOVED lines=8> */
[----:B0-----:R-:W-:-:S03]  /*4740*/  LOP3.LUT R231, R231, 0x1f, RZ, 0xc0, !PT ;  /* 0x0000001fe7e77812 */ /* 0x001fc600078ec0ff */
        /* <DEDUP_REMOVED lines=56> */
[----:B------:R-:W-:Y:S06]  /*4ad0*/  BRA.DIV UR10, `(.L_x_13855) ;  /* 0x0000001a0af87947 */ /* 0x000fec000b800000 */
        /* <DEDUP_REMOVED lines=149> */
.L_x_13870:
[----:B------:R-:W2:Y:S01]  /*5430*/  LDL.LU R231, [R1] ;  /* 0x0000000001e77983 */ /* 0x000ea20000300800 */
[----:B------:R-:W3:Y:S01]  /*5440*/  LDC R185, c[0x0][0x290] ;  /* 0x0000a400ffb97b82 */ /* 0x000ee20000000800 */
[----:B-1----:R-:W-:-:S04]  /*5450*/  FADD.FTZ R184, R230, R184 ;  /* 0x000000b8e6b87221 */ /* 0x002fc80000010000 */
[----:B---3--:R-:W-:-:S03]  /*5460*/  FFMA.FTZ R186, R184, R185, UR9 ;  /* 0x00000009b8ba7e23 */ /* 0x008fc600080100b9 */
[----:B------:R-:W1:Y:S02]  /*5470*/  @!P0 LDC.64 R184, c[0x0][0x250] ;  /* 0x00009400ffb88b82 */ /* 0x000e640000000a00 */
[C---:B-1----:R-:W-:Y:S01]  /*5480*/  @!P0 LEA R184, P2, R0.reuse, R184, 0x2 ;  /* 0x000000b800b88211 */ /* 0x042fe200078410ff */
[----:B------:R-:W-:Y:S03]  /*5490*/  BSSY B0, `(.L_x_13856) ;  /* 0x000011d000007945 */ /* 0x000fe60003800000 */
[----:B--2---:R-:W-:-:S05]  /*54a0*/  @!P0 LEA.HI.X R185, R0, R185, R231, 0x2, P2 ;  /* 0x000000b900b98211 */ /* 0x004fca00010f14e7 */
[----:B------:R1:W-:Y:S02]  /*54b0*/  @!P0 STG.E desc[UR4][R184.64], R187 ;  /* 0x000000bbb8008986 */ /* 0x0003e4000c101904 */
[----:B-1----:R-:W-:-:S05]  /*54c0*/  FMUL.FTZ R184, R187, R187 ;  /* 0x000000bbbbb87220 */ /* 0x002fca0000410000 */
[----:B------:R-:W-:-:S05]  /*54d0*/  FSEL R184, R184, RZ, P1 ;  /* 0x000000ffb8b87208 */ /* 0x000fca0000800000 */
[----:B------:R-:W-:Y:S02]  /*54e0*/  FADD.FTZ R186, R186, R184 ;  /* 0x000000b8baba7221 */ /* 0x000fe40000010000 */
[----:B------:R-:W1:Y:S02]  /*54f0*/  @!P0 LDC.64 R184, c[0x0][0x258] ;  /* 0x00009600ffb88b82 */ /* 0x000e640000000a00 */
[----:B0-----:R-:W0:Y:S01]  /*5500*/  MUFU.RSQ R230, R186 ;  /* 0x000000ba00e67308 */ /* 0x001e220000001400 */
[----:B-1----:R-:W-:-:S04]  /*5510*/  @!P0 LEA R184, P2, R0, R184, 0x2 ;  /* 0x000000b800b88211 */ /* 0x002fc800078410ff */
[----:B------:R-:W-:-:S05]  /*5520*/  @!P0 LEA.HI.X R185, R0, R185, R231, 0x2, P2 ;  /* 0x000000b900b98211 */ /* 0x000fca00010f14e7 */
[----:B0-----:R0:W-:Y:S01]  /*5530*/  @!P0 STG.E desc[UR4][R184.64], R230 ;  /* 0x000000e6b8008986 */ /* 0x0011e2000c101904 */
[----:B------:R-:W-:-:S13]  /*5540*/  ISETP.GE.AND P0, PT, R252, 0x1, PT ;  /* 0x00000001fc00780c */ /* 0x000fda0003f06270 */
[----:B0-----:R-:W-:Y:S05]  /*5550*/  @!P0 BRA `(.L_x_13857) ;  /* 0x0000001000408947 */ /* 0x001fea0003800000 */
[----:B------:R-:W2:Y:S01]  /*5560*/  LDL R186, [R1+0x44] ;  /* 0x0000440001ba7983 */ /* 0x000ea20000100800 */
[----:B------:R-:W0:Y:S03]  /*5570*/  LDC R231, c[0x0][0x218] ;  /* 0x00008600ffe77b82 */ /* 0x000e260000000800 */
[----:B------:R1:W-:Y:S04]  /*5580*/  STL [R1+0x58], R0 ;  /* 0x0000580001007387 */ /* 0x0003e80000100800 */
[----:B-1----:R-:W3:Y:S01]  /*5590*/  LDL R0, [R1+0x40] ;  /* 0x0000400001007983 */ /* 0x002ee20000100800 */
[----:B------:R-:W-:-:S05]  /*55a0*/  IADD3 R184, R252, -0x1, RZ ;  /* 0xfffffffffcb87810 */ /* 0x000fca0007ffe0ff */
[----:B0-----:R-:W-:Y:S01]  /*55b0*/  IMAD R252, R184, R231, RZ ;  /* 0x000000e7b8fc7224 */ /* 0x001fe200078e02ff */
[----:B------:R-:W-:-:S05]  /*55c0*/  FSEL R231, R187, RZ, !P1 ;  /* 0x000000ffbbe77208 */ /* 0x000fca0004800000 */
[C---:B------:R-:W-:Y:S01]  /*55d0*/  FADD.FTZ R184, -R231.reuse, R213 ;  /* 0x000000d5e7b87221 */ /* 0x040fe20000010100 */
[C---:B------:R-:W-:Y:S01]  /*55e0*/  FADD.FTZ R185, -R231.reuse, R212 ;  /* 0x000000d4e7b97221 */ /* 0x040fe20000010100 */
[----:B------:R-:W4:Y:S02]  /*55f0*/  LDL R213, [R1+0x4c] ;  /* 0x00004c0001d57983 */ /* 0x000f240000100800 */
[C---:B------:R-:W-:Y:S01]  /*5600*/  FMUL.FTZ R184, R230.reuse, R184 ;  /* 0x000000b8e6b87220 */ /* 0x040fe20000410000 */
[----:B------:R-:W-:Y:S01]  /*5610*/  FMUL.FTZ R185, R230, R185 ;  /* 0x000000b9e6b97220 */ /* 0x000fe20000410000 */
[----:B------:R-:W4:Y:S03]  /*5620*/  LDL R212, [R1+0x54] ;  /* 0x0000540001d47983 */ /* 0x000f260000100800 */
[----:B--2---:R-:W-:Y:S01]  /*5630*/  FFMA.FTZ R185, R186, R185, R31 ;  /* 0x000000b9bab97223 */ /* 0x004fe2000001001f */
[----:B------:R-:W-:-:S02]  /*5640*/  FADD.FTZ R186, -R231, R201 ;  /* 0x000000c9e7ba7221 */ /* 0x000fc40000010100 */
[----:B------:R-:W2:Y:S01]  /*5650*/  LDL R201, [R1+0x50] ;  /* 0x0000500001c97983 */ /* 0x000ea20000100800 */
[----:B---3--:R-:W-:-:S03]  /*5660*/  FFMA.FTZ R184, R0, R184, R30 ;  /* 0x000000b800b87223 */ /* 0x008fc6000001001e */
[----:B------:R-:W3:Y:S02]  /*5670*/  LDL R0, [R1+0x48] ;  /* 0x0000480001007983 */ /* 0x000ee40000100800 */
[----:B------:R-:W-:Y:S01]  /*5680*/  F2FP.BF16.F32.PACK_AB R187, R185, R184 ;  /* 0x000000b8b9bb723e */ /* 0x000fe200000010ff */
[C---:B------:R-:W-:Y:S01]  /*5690*/  FADD.FTZ R185, -R231.reuse, R202 ;  /* 0x000000cae7b97221 */ /* 0x040fe20000010100 */
[C---:B------:R-:W-:Y:S01]  /*56a0*/  FADD.FTZ R184, -R231.reuse, R203 ;  /* 0x000000cbe7b87221 */ /* 0x040fe20000010100 */
[----:B------:R-:W4:Y:S04]  /*56b0*/  LDL R202, [R1+0x38] ;  /* 0x0000380001ca7983 */ /* 0x000f280000100800 */
[----:B------:R-:W3:Y:S01]  /*56c0*/  LDL R203, [R1+0x3c] ;  /* 0x00003c0001cb7983 */ /* 0x000ee20000100800 */
[C---:B------:R-:W-:Y:S01]  /*56d0*/  FADD.FTZ R199, -R231.reuse, R199 ;  /* 0x000000c7e7c77221 */ /* 0x040fe20000010100 */
[----:B------:R-:W-:Y:S01]  /*56e0*/  FADD.FTZ R200, -R231, R200 ;  /* 0x000000c8e7c87221 */ /* 0x000fe20000010100 */
[----:B------:R-:W-:-:S02]  /*56f0*/  FMUL.FTZ R186, R230, R186 ;  /* 0x000000bae6ba7220 */ /* 0x000fc40000410000 */
[C---:B------:R-:W-:Y:S01]  /*5700*/  FMUL.FTZ R199, R230.reuse, R199 ;  /* 0x000000c7e6c77220 */ /* 0x040fe20000410000 */
[C---:B------:R-:W-:Y:S01]  /*5710*/  FMUL.FTZ R200, R230.reuse, R200 ;  /* 0x000000c8e6c87220 */ /* 0x040fe20000410000 */
[----:B------:R-:W-:Y:S01]  /*5720*/  FMUL.FTZ R185, R230, R185 ;  /* 0x000000b9e6b97220 */ /* 0x000fe20000410000 */
[----:B------:R-:W-:-:S04]  /*5730*/  FADD.FTZ R198, -R231, R198 ;  /* 0x000000c6e7c67221 */ /* 0x000fc80000010100 */
[C---:B------:R-:W-:Y:S01]  /*5740*/  FMUL.FTZ R198, R230.reuse, R198 ;  /* 0x000000c6e6c67220 */ /* 0x040fe20000410000 */
[----:B------:R-:W-:Y:S01]  /*5750*/  FMUL.FTZ R184, R230, R184 ;  /* 0x000000b8e6b87220 */ /* 0x000fe20000410000 */
[----:B--2---:R-:W-:Y:S01]  /*5760*/  FFMA.FTZ R201, R201, R186, R26 ;  /* 0x000000bac9c97223 */ /* 0x004fe2000001001a */
[----:B----4-:R-:W-:Y:S01]  /*5770*/  FFMA.FTZ R186, R202, R199, R28 ;  /* 0x000000c7caba7223 */ /* 0x010fe2000001001c */
[----:B------:R-:W-:Y:S01]  /*5780*/  FFMA.FTZ R199, R212, R200, R27 ;  /* 0x000000c8d4c77223 */ /* 0x000fe2000001001b */
[----:B------:R-:W-:-:S04]  /*5790*/  FFMA.FTZ R200, R213, R185, R25 ;  /* 0x000000b9d5c87223 */ /* 0x000fc80000010019 */
[----:B------:R-:W-:Y:S02]  /*57a0*/  F2FP.BF16.F32.PACK_AB R185, R199, R201 ;  /* 0x000000c9c7b9723e */ /* 0x000fe400000010ff */
[----:B------:R-:W0:Y:S01]  /*57b0*/  S2R R199, SR_TID.X ;  /* 0x0000000000c77919 */ /* 0x000e220000002100 */
[----:B---3--:R-:W-:Y:S01]  /*57c0*/  FFMA.FTZ R198, R203, R198, R29 ;  /* 0x000000c6cbc67223 */ /* 0x008fe2000001001d */
[----:B------:R-:W-:Y:S01]  /*57d0*/  FFMA.FTZ R184, R0, R184, R24 ;  /* 0x000000b800b87223 */ /* 0x000fe20000010018 */
[----:B------:R-:W1:Y:S01]  /*57e0*/  LDC.64 R202, c[0x0][0x2b8] ;  /* 0x0000ae00ffca7b82 */ /* 0x000e620000000a00 */
[----:B------:R2:W5:Y:S02]  /*57f0*/  LDL.LU R0, [R1+0x58] ;  /* 0x0000580001007983 */ /* 0x0005640000300800 */
[----:B------:R-:W-:Y:S02]  /*5800*/  F2FP.BF16.F32.PACK_AB R186, R198, R186 ;  /* 0x000000bac6ba723e */ /* 0x000fe400000010ff */
[----:B------:R-:W-:Y:S01]  /*5810*/  SHF.R.S32.HI R198, RZ, 0x1f, R252 ;  /* 0x0000001fffc67819 */ /* 0x000fe200000114fc */
[----:B------:R-:W3:Y:S03]  /*5820*/  LDL R213, [R1+0x14] ;  /* 0x0000140001d57983 */ /* 0x000ee60000100800 */
[----:B------:R-:W-:Y:S01]  /*5830*/  LEA.HI R198, R198, R252, RZ, 0x3 ;  /* 0x000000fcc6c67211 */ /* 0x000fe200078f18ff */
[----:B------:R-:W4:Y:S04]  /*5840*/  LDL R212, [R1+0xc] ;  /* 0x00000c0001d47983 */ /* 0x000f280000100800 */
[----:B------:R-:W2:Y:S01]  /*5850*/  LDL R252, [R1+0x8] ;  /* 0x0000080001fc7983 */ /* 0x000ea20000100800 */
[----:B0-----:R-:W-:-:S04]  /*5860*/  LOP3.LUT R199, R199, 0x1f, RZ, 0xc0, !PT ;  /* 0x0000001fc7c77812 */ /* 0x001fc800078ec0ff */
[----:B------:R-:W-:Y:S02]  /*5870*/  LEA.HI.SX32 R198, R198, R199, 0x1d ;  /* 0x000000c7c6c67211 */ /* 0x000fe400078feaff */
[----:B------:R-:W3:Y:S01]  /*5880*/  LDL R199, [R1+0x10] ;  /* 0x0000100001c77983 */ /* 0x000ee20000100800 */
[----:B------:R-:W-:Y:S02]  /*5890*/  F2FP.BF16.F32.PACK_AB R184, R200, R184 ;  /* 0x000000b8c8b8723e */ /* 0x000fe400000010ff */
[----:B-1----:R-:W-:-:S05]  /*58a0*/  IMAD.WIDE.U32 R200, R198, 0x10, R202 ;  /* 0x00000010c6c87825 */ /* 0x002fca00078e00ca */
[----:B------:R0:W-:Y:S01]  /*58b0*/  STG.E.128 desc[UR4][R200.64], R184 ;  /* 0x000000b8c8007986 */ /* 0x0001e2000c101d04 */
[C---:B------:R-:W-:Y:S01]  /*58c0*/  FADD.FTZ R191, -R231.reuse, R191 ;  /* 0x000000bfe7bf7221 */ /* 0x040fe20000010100 */
[C---:B------:R-:W-:Y:S01]  /*58d0*/  FADD.FTZ R190, -R231.reuse, R190 ;  /* 0x000000bee7be7221 */ /* 0x040fe20000010100 */
[C---:B------:R-:W-:Y:S02]  /*58e0*/  FADD.FTZ R192, -R231.reuse, R192 ;  /* 0x000000c0e7c07221 */ /* 0x040fe40000010100 */
[C---:B------:R-:W-:Y:S01]  /*58f0*/  FMUL.FTZ R191, R230.reuse, R191 ;  /* 0x000000bfe6bf7220 */ /* 0x040fe20000410000 */
[----:B------:R-:W-:Y:S01]  /*5900*/  FMUL.FTZ R190, R230, R190 ;  /* 0x000000bee6be7220 */ /* 0x000fe20000410000 */
[C---:B0-----:R-:W-:Y:S01]  /*5910*/  FADD.FTZ R184, -R231.reuse, R197 ;  /* 0x000000c5e7b87221 */ /* 0x041fe20000010100 */
[----:B------:R-:W-:-:S03]  /*5920*/  FADD.FTZ R185, -R231, R196 ;  /* 0x000000c4e7b97221 */ /* 0x000fc60000010100 */
[C---:B------:R-:W-:Y:S01]  /*5930*/  FMUL.FTZ R184, R230.reuse, R184 ;  /* 0x000000b8e6b87220 */ /* 0x040fe20000410000 */
[----:B------:R-:W-:Y:S01]  /*5940*/  FMUL.FTZ R185, R230, R185 ;  /* 0x000000b9e6b97220 */ /* 0x000fe20000410000 */
[----:B------:R-:W-:Y:S02]  /*5950*/  FADD.FTZ R186, -R231, R193 ;  /* 0x000000c1e7ba7221 */ /* 0x000fe40000010100 */
[----:B------:R-:W-:Y:S01]  /*5960*/  FFMA.FTZ R184, R250, R184, R38 ;  /* 0x000000b8fab87223 */ /* 0x000fe20000010026 */
[----:B------:R-:W-:Y:S01]  /*5970*/  FFMA.FTZ R185, R251, R185, R39 ;  /* 0x000000b9fbb97223 */ /* 0x000fe20000010027 */
[----:B------:R-:W-:Y:S01]  /*5980*/  FMUL.FTZ R186, R230, R186 ;  /* 0x000000bae6ba7220 */ /* 0x000fe20000410000 */
[----:B------:R-:W-:-:S03]  /*5990*/  FFMA.FTZ R190, R249, R190, R37 ;  /* 0x000000bef9be7223 */ /* 0x000fc60000010025 */
[----:B------:R-:W-:Y:S01]  /*59a0*/  F2FP.BF16.F32.PACK_AB R187, R185, R184 ;  /* 0x000000b8b9bb723e */ /* 0x000fe200000010ff */
[C---:B------:R-:W-:Y:S01]  /*59b0*/  FADD.FTZ R184, -R231.reuse, R195 ;  /* 0x000000c3e7b87221 */ /* 0x040fe20000010100 */
[C---:B------:R-:W-:Y:S01]  /*59c0*/  FADD.FTZ R185, -R231.reuse, R194 ;  /* 0x000000c2e7b97221 */ /* 0x040fe20000010100 */
[C---:B------:R-:W-:Y:S02]  /*59d0*/  FMUL.FTZ R192, R230.reuse, R192 ;  /* 0x000000c0e6c07220 */ /* 0x040fe40000410000 */
[C---:B------:R-:W-:Y:S01]  /*59e0*/  FMUL.FTZ R184, R230.reuse, R184 ;  /* 0x000000b8e6b87220 */ /* 0x040fe20000410000 */
[C---:B------:R-:W-:Y:S01]  /*59f0*/  FMUL.FTZ R185, R230.reuse, R185 ;  /* 0x000000b9e6b97220 */ /* 0x040fe20000410000 */
[C---:B------:R-:W-:Y:S01]  /*5a00*/  FADD.FTZ R23, -R231.reuse, R23 ;  /* 0x00000017e7177221 */ /* 0x040fe20000010100 */
[C---:B------:R-:W-:Y:S01]  /*5a10*/  FADD.FTZ R22, -R231.reuse, R22 ;  /* 0x00000016e7167221 */ /* 0x040fe20000010100 */
[C---:B------:R-:W-:Y:S01]  /*5a20*/  FADD.FTZ R2, -R231.reuse, R2 ;  /* 0x00000002e7027221 */ /* 0x040fe20000010100 */
[C---:B------:R-:W-:Y:S01]  /*5a30*/  FADD.FTZ R3, -R231.reuse, R3 ;  /* 0x00000003e7037221 */ /* 0x040fe20000010100 */
[C---:B------:R-:W-:Y:S01]  /*5a40*/  FMUL.FTZ R23, R230.reuse, R23 ;  /* 0x00000017e6177220 */ /* 0x040fe20000410000 */
[C---:B------:R-:W-:Y:S01]  /*5a50*/  FMUL.FTZ R22, R230.reuse, R22 ;  /* 0x00000016e6167220 */ /* 0x040fe20000410000 */
[C---:B------:R-:W-:Y:S01]  /*5a60*/  FADD.FTZ R189, -R231.reuse, R189 ;  /* 0x000000bde7bd7221 */ /* 0x040fe20000010100 */
[C---:B------:R-:W-:Y:S01]  /*5a70*/  FADD.FTZ R188, -R231.reuse, R188 ;  /* 0x000000bce7bc7221 */ /* 0x040fe20000010100 */
[C---:B------:R-:W-:Y:S01]  /*5a80*/  FADD.FTZ R5, -R231.reuse, R5 ;  /* 0x00000005e7057221 */ /* 0x040fe20000010100 */
[----:B------:R-:W-:Y:S01]  /*5a90*/  FADD.FTZ R4, -R231, R4 ;  /* 0x00000004e7047221 */ /* 0x000fe20000010100 */
[----:B------:R-:W-:Y:S01]  /*5aa0*/  FFMA.FTZ R22, R237, R22, R41 ;  /* 0x00000016ed167223 */ /* 0x000fe20000010029 */
        /* <DEDUP_REMOVED lines=9> */
[C---:B------:R-:W-:Y:S01]  /*5b40*/  FADD.FTZ R7, -R231.reuse, R7 ;  /* 0x00000007e7077221 */ /* 0x040fe20000010100 */
[C---:B------:R-:W-:Y:S01]  /*5b50*/  FADD.FTZ R6, -R231.reuse, R6 ;  /* 0x00000006e7067221 */ /* 0x040fe20000010100 */
[----:B------:R-:W-:-:S02]  /*5b60*/  FADD.FTZ R9, -R231, R9 ;  /* 0x00000009e7097221 */ /* 0x000fc40000010100 */
[C---:B------:R-:W-:Y:S01]  /*5b70*/  FMUL.FTZ R7, R230.reuse, R7 ;  /* 0x00000007e6077220 */ /* 0x040fe20000410000 */
[----:B------:R-:W-:Y:S01]  /*5b80*/  FMUL.FTZ R6, R230, R6 ;  /* 0x00000006e6067220 */ /* 0x000fe20000410000 */
[C---:B------:R-:W-:Y:S01]  /*5b90*/  FADD.FTZ R8, -R231.reuse, R8 ;  /* 0x00000008e7087221 */ /* 0x040fe20000010100 */
[C---:B------:R-:W-:Y:S01]  /*5ba0*/  FADD.FTZ R15, -R231.reuse, R15 ;  /* 0x0000000fe70f7221 */ /* 0x040fe20000010100 */
[----:B------:R-:W-:Y:S01]  /*5bb0*/  FADD.FTZ R14, -R231, R14 ;  /* 0x0000000ee70e7221 */ /* 0x000fe20000010100 */
[----:B------:R-:W-:Y:S01]  /*5bc0*/  FFMA.FTZ R7, R94, R7, R54 ;  /* 0x000000075e077223 */ /* 0x000fe20000010036 */
[----:B------:R-:W-:Y:S01]  /*5bd0*/  FFMA.FTZ R6, R95, R6, R55 ;  /* 0x000000065f067223 */ /* 0x000fe20000010037 */
[C---:B------:R-:W-:Y:S01]  /*5be0*/  FMUL.FTZ R9, R230.reuse, R9 ;  /* 0x00000009e6097220 */ /* 0x040fe20000410000 */
[----:B------:R-:W-:Y:S01]  /*5bf0*/  FMUL.FTZ R8, R230, R8 ;  /* 0x00000008e6087220 */ /* 0x000fe20000410000 */
[C---:B------:R-:W-:Y:S02]  /*5c00*/  FADD.FTZ R17, -R231.reuse, R17 ;  /* 0x00000011e7117221 */ /* 0x040fe40000010100 */
[----:B------:R-:W-:Y:S01]  /*5c10*/  F2FP.BF16.F32.PACK_AB R7, R6, R7 ;  /* 0x000000070607723e */ /* 0x000fe200000010ff */
[----:B------:R-:W-:Y:S01]  /*5c20*/  FFMA.FTZ R6, R92, R9, R52 ;  /* 0x000000095c067223 */ /* 0x000fe20000010034 */
[----:B------:R-:W-:Y:S01]  /*5c30*/  FADD.FTZ R16, -R231, R16 ;  /* 0x00000010e7107221 */ /* 0x000fe20000010100 */
[----:B------:R-:W-:Y:S01]  /*5c40*/  FFMA.FTZ R9, R93, R8, R53 ;  /* 0x000000085d097223 */ /* 0x000fe20000010035 */
[----:B------:R-:W-:-:S02]  /*5c50*/  FMUL.FTZ R17, R230, R17 ;  /* 0x00000011e6117220 */ /* 0x000fc40000410000 */
[----:B------:R-:W-:Y:S01]  /*5c60*/  FMUL.FTZ R16, R230, R16 ;  /* 0x00000010e6107220 */ /* 0x000fe20000410000 */
        /* <DEDUP_REMOVED lines=9> */
[C---:B------:R-:W-:Y:S01]  /*5d00*/  FMUL.FTZ R200, R230.reuse, R200 ;  /* 0x000000c8e6c87220 */ /* 0x040fe20000410000 */
[----:B------:R-:W-:Y:S01]  /*5d10*/  FMUL.FTZ R201, R230, R201 ;  /* 0x000000c9e6c97220 */ /* 0x000fe20000410000 */
[----:B--2---:R-:W-:Y:S01]  /*5d20*/  FFMA.FTZ R184, R252, R184, R32 ;  /* 0x000000b8fcb87223 */ /* 0x004fe20000010020 */
[----:B---3--:R-:W-:Y:S01]  /*5d30*/  FFMA.FTZ R193, R199, R186, R34 ;  /* 0x000000bac7c17223 */ /* 0x008fe20000010022 */
[----:B------:R-:W-:Y:S01]  /*5d40*/  FFMA.FTZ R186, R248, R191, R36 ;  /* 0x000000bff8ba7223 */ /* 0x000fe20000010024 */
[----:B------:R-:W-:Y:S01]  /*5d50*/  FFMA.FTZ R191, R213, R192, R35 ;  /* 0x000000c0d5bf7223 */ /* 0x000fe20000010023 */
[----:B----4-:R-:W-:-:S03]  /*5d60*/  FFMA.FTZ R192, R212, R185, R33 ;  /* 0x000000b9d4c07223 */ /* 0x010fc60000010021 */
[----:B------:R-:W-:Y:S02]  /*5d70*/  F2FP.BF16.F32.PACK_AB R186, R190, R186 ;  /* 0x000000babeba723e */ /* 0x000fe400000010ff */
[----:B------:R-:W-:Y:S02]  /*5d80*/  IADD3 R190, R198, 0x20, RZ ;  /* 0x00000020c6be7810 */ /* 0x000fe40007ffe0ff */
[----:B------:R-:W-:Y:S02]  /*5d90*/  F2FP.BF16.F32.PACK_AB R185, R191, R193 ;  /* 0x000000c1bfb9723e */ /* 0x000fe400000010ff */
[----:B------:R-:W-:Y:S01]  /*5da0*/  F2FP.BF16.F32.PACK_AB R184, R192, R184 ;  /* 0x000000b8c0b8723e */ /* 0x000fe200000010ff */
[----:B------:R-:W-:-:S05]  /*5db0*/  IMAD.WIDE.U32 R190, R190, 0x10, R202 ;  /* 0x00000010bebe7825 */ /* 0x000fca00078e00ca */
[----:B------:R0:W-:Y:S02]  /*5dc0*/  STG.E.128 desc[UR4][R190.64], R184 ;  /* 0x000000b8be007986 */ /* 0x0001e4000c101d04 */
[----:B0-----:R-:W-:Y:S01]  /*5dd0*/  FMUL.FTZ R184, R230, R2 ;  /* 0x00000002e6b87220 */ /* 0x001fe20000410000 */
[----:B------:R-:W-:Y:S01]  /*5de0*/  FFMA.FTZ R2, R236, R23, R40 ;  /* 0x00000017ec027223 */ /* 0x000fe20000010028 */
[----:B------:R-:W-:Y:S02]  /*5df0*/  FFMA.FTZ R187, R234, R189, R46 ;  /* 0x000000bdeabb7223 */ /* 0x000fe4000001002e */
[----:B------:R-:W-:Y:S02]  /*5e00*/  FFMA.FTZ R23, R233, R184, R45 ;  /* 0x000000b8e9177223 */ /* 0x000fe4000001002d */
[----:B------:R-:W-:Y:S02]  /*5e10*/  F2FP.BF16.F32.PACK_AB R184, R22, R2 ;  /* 0x0000000216b8723e */ /* 0x000fe400000010ff */
[----:B------:R-:W-:-:S02]  /*5e20*/  IADD3 R2, R198, 0x40, RZ ;  /* 0x00000040c6027810 */ /* 0x000fc40007ffe0ff */
[----:B------:R-:W-:Y:S02]  /*5e30*/  F2FP.BF16.F32.PACK_AB R186, R23, R3 ;  /* 0x0000000317ba723e */ /* 0x000fe400000010ff */
[----:B------:R-:W-:Y:S01]  /*5e40*/  F2FP.BF16.F32.PACK_AB R187, R188, R187 ;  /* 0x000000bbbcbb723e */ /* 0x000fe200000010ff */
[----:B------:R-:W-:Y:S01]  /*5e50*/  IMAD.WIDE.U32 R2, R2, 0x10, R202 ;  /* 0x0000001002027825 */ /* 0x000fe200078e00ca */
[----:B------:R-:W-:-:S03]  /*5e60*/  F2FP.BF16.F32.PACK_AB R185, R4, R5 ;  /* 0x0000000504b9723e */ /* 0x000fc600000010ff */
[C---:B------:R-:W-:Y:S01]  /*5e70*/  FADD.FTZ R4, -R231.reuse, R11 ;  /* 0x0000000be7047221 */ /* 0x040fe20000010100 */
[C---:B------:R-:W-:Y:S01]  /*5e80*/  FADD.FTZ R5, -R231.reuse, R10 ;  /* 0x0000000ae7057221 */ /* 0x040fe20000010100 */
[----:B------:R0:W-:Y:S02]  /*5e90*/  STG.E.128 desc[UR4][R2.64], R184 ;  /* 0x000000b802007986 */ /* 0x0001e4000c101d04 */
        /* <DEDUP_REMOVED lines=8> */
[C---:B------:R-:W-:Y:S01]  /*5f20*/  FMUL.FTZ R11, R230.reuse, R11 ;  /* 0x0000000be60b7220 */ /* 0x040fe20000410000 */
[C---:B0-----:R-:W-:Y:S01]  /*5f30*/  FADD.FTZ R2, -R231.reuse, R13 ;  /* 0x0000000de7027221 */ /* 0x041fe20000010100 */
[C---:B------:R-:W-:Y:S01]  /*5f40*/  FADD.FTZ R3, -R231.reuse, R12 ;  /* 0x0000000ce7037221 */ /* 0x040fe20000010100 */
[C---:B------:R-:W-:Y:S01]  /*5f50*/  FADD.FTZ R186, -R231.reuse, R221 ;  /* 0x000000dde7ba7221 */ /* 0x040fe20000010100 */
[C---:B------:R-:W-:Y:S01]  /*5f60*/  FADD.FTZ R187, -R231.reuse, R220 ;  /* 0x000000dce7bb7221 */ /* 0x040fe20000010100 */
[C---:B------:R-:W-:Y:S01]  /*5f70*/  FMUL.FTZ R2, R230.reuse, R2 ;  /* 0x00000002e6027220 */ /* 0x040fe20000410000 */
[----:B------:R-:W0:Y:S01]  /*5f80*/  LDC.64 R220, c[0x0][0x2b8] ;  /* 0x0000ae00ffdc7b82 */ /* 0x000e220000000a00 */
[----:B------:R-:W-:Y:S01]  /*5f90*/  FMUL.FTZ R3, R230, R3 ;  /* 0x00000003e6037220 */ /* 0x000fe20000410000 */
[C---:B------:R-:W-:Y:S01]  /*5fa0*/  FADD.FTZ R12, -R231.reuse, R19 ;  /* 0x00000013e70c7221 */ /* 0x040fe20000010100 */
[C---:B------:R-:W-:Y:S01]  /*5fb0*/  FADD.FTZ R13, -R231.reuse, R18 ;  /* 0x00000012e70d7221 */ /* 0x040fe20000010100 */
[C---:B------:R-:W-:Y:S01]  /*5fc0*/  FADD.FTZ R19, -R231.reuse, R210 ;  /* 0x000000d2e7137221 */ /* 0x040fe20000010100 */
[C---:B------:R-:W-:Y:S01]  /*5fd0*/  FADD.FTZ R184, -R231.reuse, R205 ;  /* 0x000000cde7b87221 */ /* 0x040fe20000010100 */
[----:B------:R-:W-:Y:S01]  /*5fe0*/  FADD.FTZ R185, -R231, R204 ;  /* 0x000000cce7b97221 */ /* 0x000fe20000010100 */
        /* <DEDUP_REMOVED lines=9> */
[C---:B------:R-:W-:Y:S01]  /*6080*/  FADD.FTZ R18, -R231.reuse, R211 ;  /* 0x000000d3e7127221 */ /* 0x040fe20000010100 */
[C---:B------:R-:W-:Y:S01]  /*6090*/  FADD.FTZ R188, -R231.reuse, R219 ;  /* 0x000000dbe7bc7221 */ /* 0x040fe20000010100 */
[C---:B------:R-:W-:Y:S01]  /*60a0*/  FADD.FTZ R189, -R231.reuse, R218 ;  /* 0x000000dae7bd7221 */ /* 0x040fe20000010100 */
[C---:B------:R-:W-:Y:S01]  /*60b0*/  FMUL.FTZ R19, R230.reuse, R21 ;  /* 0x00000015e6137220 */ /* 0x040fe20000410000 */
[C---:B------:R-:W-:Y:S01]  /*60c0*/  FADD.FTZ R20, -R231.reuse, R209 ;  /* 0x000000d1e7147221 */ /* 0x040fe20000010100 */
[C---:B------:R-:W-:Y:S01]  /*60d0*/  FADD.FTZ R190, -R231.reuse, R217 ;  /* 0x000000d9e7be7221 */ /* 0x040fe20000010100 */
[----:B------:R-:W-:Y:S01]  /*60e0*/  FADD.FTZ R191, -R231, R216 ;  /* 0x000000d8e7bf7221 */ /* 0x000fe20000010100 */
[----:B------:R-:W-:Y:S01]  /*60f0*/  FMUL.FTZ R21, R230, R187 ;  /* 0x000000bbe6157220 */ /* 0x000fe20000410000 */
        /* <DEDUP_REMOVED lines=10> */
[C---:B------:R-:W-:Y:S01]  /*61a0*/  FADD.FTZ R23, -R231.reuse, R206 ;  /* 0x000000cee7177221 */ /* 0x040fe20000010100 */
[C---:B------:R-:W-:Y:S01]  /*61b0*/  FMUL.FTZ R14, R230.reuse, R18 ;  /* 0x00000012e60e7220 */ /* 0x040fe20000410000 */
[C---:B------:R-:W-:Y:S01]  /*61c0*/  FMUL.FTZ R188, R230.reuse, R188 ;  /* 0x000000bce6bc7220 */ /* 0x040fe20000410000 */
[C---:B------:R-:W-:Y:S01]  /*61d0*/  FMUL.FTZ R189, R230.reuse, R189 ;  /* 0x000000bde6bd7220 */ /* 0x040fe20000410000 */
[C---:B------:R-:W-:Y:S01]  /*61e0*/  FADD.FTZ R22, -R231.reuse, R207 ;  /* 0x000000cfe7167221 */ /* 0x040fe20000010100 */
[C---:B------:R-:W-:Y:S01]  /*61f0*/  FMUL.FTZ R18, R230.reuse, R20 ;  /* 0x00000014e6127220 */ /* 0x040fe20000410000 */
[C---:B------:R-:W-:Y:S01]  /*6200*/  FMUL.FTZ R205, R230.reuse, R190 ;  /* 0x000000bee6cd7220 */ /* 0x040fe20000410000 */
[----:B------:R-:W-:Y:S01]  /*6210*/  FMUL.FTZ R206, R230, R191 ;  /* 0x000000bfe6ce7220 */ /* 0x000fe20000410000 */
[C---:B------:R-:W-:Y:S01]  /*6220*/  FADD.FTZ R192, -R231.reuse, R215 ;  /* 0x000000d7e7c07221 */ /* 0x040fe20000010100 */
[C---:B------:R-:W-:Y:S01]  /*6230*/  FADD.FTZ R193, -R231.reuse, R214 ;  /* 0x000000d6e7c17221 */ /* 0x040fe20000010100 */
[C---:B------:R-:W-:Y:S01]  /*6240*/  FADD.FTZ R199, -R231.reuse, R226 ;  /* 0x000000e2e7c77221 */ /* 0x040fe20000010100 */
[----:B------:R-:W-:Y:S01]  /*6250*/  FADD.FTZ R202, -R231, R229 ;  /* 0x000000e5e7ca7221 */ /* 0x000fe20000010100 */
[----:B------:R-:W-:Y:S01]  /*6260*/  F2FP.BF16.F32.PACK_AB R187, R187, R8 ;  /* 0x00000008bbbb723e */ /* 0x000fe200000010ff */
[----:B------:R-:W-:Y:S01]  /*6270*/  FFMA.FTZ R8, R104, R14, R64 ;  /* 0x0000000e68087223 */ /* 0x000fe20000010040 */
[----:B------:R-:W-:Y:S01]  /*6280*/  F2FP.BF16.F32.PACK_AB R185, R13, R12 ;  /* 0x0000000c0db9723e */ /* 0x000fe200000010ff */
[----:B------:R-:W-:Y:S01]  /*6290*/  FFMA.FTZ R13, R114, R188, R74 ;  /* 0x000000bc720d7223 */ /* 0x000fe2000001004a */
[----:B------:R-:W-:Y:S01]  /*62a0*/  F2FP.BF16.F32.PACK_AB R184, R11, R10 ;  /* 0x0000000a0bb8723e */ /* 0x000fe200000010ff */
[----:B------:R-:W-:Y:S01]  /*62b0*/  FFMA.FTZ R12, R115, R189, R75 ;  /* 0x000000bd730c7223 */ /* 0x000fe2000001004b */
[----:B------:R-:W-:Y:S01]  /*62c0*/  F2FP.BF16.F32.PACK_AB R11, R3, R2 ;  /* 0x00000002030b723e */ /* 0x000fe200000010ff */
[C---:B------:R-:W-:Y:S01]  /*62d0*/  FMUL.FTZ R22, R230.reuse, R22 ;  /* 0x00000016e6167220 */ /* 0x040fe20000410000 */
[----:B------:R-:W-:Y:S01]  /*62e0*/  FMUL.FTZ R23, R230, R23 ;  /* 0x00000017e6177220 */ /* 0x000fe20000410000 */
        /* <DEDUP_REMOVED lines=13> */
[----:B------:R-:W-:Y:S01]  /*63c0*/  IADD3 R190, R198, 0x60, RZ ;  /* 0x00000060c6be7810 */ /* 0x000fe20007ffe0ff */
[----:B------:R-:W-:Y:S01]  /*63d0*/  FFMA.FTZ R22, R108, R22, R68 ;  /* 0x000000166c167223 */ /* 0x000fe20000010044 */
[C---:B------:R-:W-:Y:S01]  /*63e0*/  IADD3 R199, R198.reuse, 0x80, RZ ;  /* 0x00000080c6c77810 */ /* 0x040fe20007ffe0ff */
[----:B------:R-:W-:Y:S01]  /*63f0*/  FFMA.FTZ R23, R109, R23, R69 ;  /* 0x000000176d177223 */ /* 0x000fe20000010045 */
[----:B------:R-:W-:Y:S01]  /*6400*/  IADD3 R196, R198, 0xa0, RZ ;  /* 0x000000a0c6c47810 */ /* 0x000fe20007ffe0ff */
[----:B------:R-:W-:Y:S01]  /*6410*/  FFMA.FTZ R15, R105, R15, R65 ;  /* 0x0000000f690f7223 */ /* 0x000fe20000010041 */
[----:B------:R-:W-:Y:S01]  /*6420*/  F2FP.BF16.F32.PACK_AB R13, R12, R13 ;  /* 0x0000000d0c0d723e */ /* 0x000fe200000010ff */
[----:B------:R-:W-:Y:S01]  /*6430*/  FFMA.FTZ R208, R118, R208, R78 ;  /* 0x000000d076d07223 */ /* 0x000fe2000001004e */
[----:B------:R-:W-:Y:S01]  /*6440*/  IADD3 R194, R198, 0xc0, RZ ;  /* 0x000000c0c6c27810 */ /* 0x000fe20007ffe0ff */
[----:B------:R-:W-:Y:S01]  /*6450*/  FFMA.FTZ R213, R119, R213, R79 ;  /* 0x000000d577d57223 */ /* 0x000fe2000001004f */
[----:B------:R-:W-:Y:S01]  /*6460*/  F2FP.BF16.F32.PACK_AB R186, R16, R17 ;  /* 0x0000001110ba723e */ /* 0x000fe200000010ff */
[----:B------:R-:W-:Y:S01]  /*6470*/  FFMA.FTZ R12, R112, R20, R72 ;  /* 0x00000014700c7223 */ /* 0x000fe20000010048 */
[----:B------:R-:W-:Y:S01]  /*6480*/  F2FP.BF16.F32.PACK_AB R9, R2, R9 ;  /* 0x000000090209723e */ /* 0x000fe200000010ff */
[----:B------:R-:W-:Y:S01]  /*6490*/  FFMA.FTZ R21, R113, R21, R73 ;  /* 0x0000001571157223 */ /* 0x000fe20000010049 */
[----:B------:R-:W-:Y:S01]  /*64a0*/  F2FP.BF16.F32.PACK_AB R14, R3, R14 ;  /* 0x0000000e030e723e */ /* 0x000fe200000010ff */
[----:B------:R-:W-:Y:S01]  /*64b0*/  FFMA.FTZ R16, R120, R207, R80 ;  /* 0x000000cf78107223 */ /* 0x000fe20000010050 */
[----:B------:R-:W-:Y:S01]  /*64c0*/  IADD3 R192, R198, 0xe0, RZ ;  /* 0x000000e0c6c07810 */ /* 0x000fe20007ffe0ff */
        /* <DEDUP_REMOVED lines=17> */
[----:B------:R-:W-:Y:S01]  /*65e0*/  IMAD.WIDE.U32 R194, R194, 0x10, R220 ;  /* 0x00000010c2c27825 */ /* 0x000fe200078e00dc */
[----:B------:R-:W-:-:S02]  /*65f0*/  F2FP.BF16.F32.PACK_AB R17, R2, R17 ;  /* 0x000000110211723e */ /* 0x000fc400000010ff */
[----:B------:R-:W-:Y:S01]  /*6600*/  F2FP.BF16.F32.PACK_AB R16, R209, R16 ;  /* 0x00000010d110723e */ /* 0x000fe200000010ff */
[----:B------:R-:W-:Y:S01]  /*6610*/  IMAD.WIDE.U32 R192, R192, 0x10, R220 ;  /* 0x00000010c0c07825 */ /* 0x000fe200078e00dc */
[----:B------:R0:W-:Y:S04]  /*6620*/  STG.E.128 desc[UR4][R198.64], R184 ;  /* 0x000000b8c6007986 */ /* 0x0001e8000c101d04 */
[----:B------:R0:W-:Y:S04]  /*6630*/  STG.E.128 desc[UR4][R196.64], R8 ;  /* 0x00000008c4007986 */ /* 0x0001e8000c101d04 */
[----:B------:R0:W-:Y:S04]  /*6640*/  STG.E.128 desc[UR4][R194.64], R12 ;  /* 0x0000000cc2007986 */ /* 0x0001e8000c101d04 */
[----:B------:R0:W-:Y:S02]  /*6650*/  STG.E.128 desc[UR4][R192.64], R16 ;  /* 0x00000010c0007986 */ /* 0x0001e4000c101d04 */
.L_x_13857:
[----:B------:R-:W-:Y:S05]  /*6660*/  BSYNC B0 ;  /* 0x0000000000007941 */ /* 0x000fea0003800000 */
.L_x_13856:
[----:B------:R-:W1:Y:S02]  /*6670*/  LDC.64 R2, c[0x0][0x210] ;  /* 0x00008400ff027b82 */ /* 0x000e640000000a00 */
[----:B-1---5:R-:W-:-:S04]  /*6680*/  LEA R0, R2, R0, 0x2 ;  /* 0x0000000002007211 */ /* 0x022fc800078e10ff */
[----:B------:R-:W-:-:S13]  /*6690*/  ISETP.GE.AND P0, PT, R0, R3, PT ;  /* 0x000000030000720c */ /* 0x000fda0003f06270 */
[----:B------:R-:W-:Y:S05]  /*66a0*/  @!P0 BRA `(.L_x_13858) ;  /* 0xffffffa000348947 */ /* 0x000fea000383ffff */
[----:B------:R-:W-:Y:S05]  /*66b0*/  EXIT ;  /* 0x000000000000794d */ /* 0x000fea0003800000 */
.L_x_13855:
        /* <DEDUP_REMOVED lines=8> */
.L_x_13860:
[----:B------:R-:W-:Y:S05]  /*6740*/  BSYNC B0 ;  /* 0x0000000000007941 */ /* 0x000fea0003800000 */
.L_x_13859:
        /* <DEDUP_REMOVED lines=9> */
.L_x_13861:
[----:B------:R-:W-:Y:S01]  /*67e0*/  HFMA2.MMA R186, -RZ, RZ, 0, 2.384185791015625e-07 ;  /* 0x00000004ffba7435 */ /* 0x000fe200000001ff */
[----:B------:R-:W-:Y:S01]  /*67f0*/  FADD.FTZ R187, R187, R184 ;  /* 0x000000b8bbbb7221 */ /* 0x000fe20000010000 */
[----:B------:R-:W-:-:S04]  /*6800*/  MOV R184, 0xffffffff ;  /* 0xffffffff00b87802 */ /* 0x000fc80000000f00 */
[----:B------:R-:W-:-:S07]  /*6810*/  MOV R231, R187 ;  /* 0x000000bb00e77202 */ /* 0x000fce0000000f00 */
[----:B------:R-:W-:Y:S05]  /*6820*/  WARPSYNC.COLLECTIVE R184, `(.L_x_13862) ;  /* 0x00000000b8087348 */ /* 0x000fea0003c00000 */
[----:B------:R0:W1:Y:S02]  /*6830*/  SHFL.BFLY P2, R184, R231, R186, R185 ;  /* 0x0c0000bae7b87389 */ /* 0x00006400000400b9 */
[----:B01----:R-:W-:Y:S01]  /*6840*/  ENDCOLLECTIVE ;  /* 0x000000000000791b */ /* 0x003fe20003800000 */
.L_x_13862:
[----:B------:R-:W-:Y:S01]  /*6850*/  HFMA2.MMA R186, -RZ, RZ, 0, 4.76837158203125e-07 ;  /* 0x00000008ffba7435 */ /* 0x000fe200000001ff */
[----:B------:R-:W-:Y:S01]  /*6860*/  FADD.FTZ R187, R187, R184 ;  /* 0x000000b8bbbb7221 */ /* 0x000fe20000010000 */
[----:B------:R-:W-:-:S04]  /*6870*/  MOV R184, 0xffffffff ;  /* 0xffffffff00b87802 */ /* 0x000fc80000000f00 */
[----:B------:R-:W-:-:S07]  /*6880*/  MOV R231, R187 ;  /* 0x000000bb00e77202 */ /* 0x000fce0000000f00 */
[----:B------:R-:W-:Y:S05]  /*6890*/  WARPSYNC.COLLECTIVE R184, `(.L_x_13863) ;  /* 0x00000000b8087348 */ /* 0x000fea0003c00000 */
[----:B------:R0:W1:Y:S02]  /*68a0*/  SHFL.BFLY P2, R184, R231, R186, R185 ;  /* 0x0c0000bae7b87389 */ /* 0x00006400000400b9 */
[----:B01----:R-:W-:Y:S01]  /*68b0*/  ENDCOLLECTIVE ;  /* 0x000000000000791b */ /* 0x003fe20003800000 */
.L_x_13863:
[----:B------:R-:W-:Y:S01]  /*68c0*/  HFMA2.MMA R186, -RZ, RZ, 0, 9.5367431640625e-07 ;  /* 0x00000010ffba7435 */ /* 0x000fe200000001ff */
[----:B------:R-:W-:Y:S01]  /*68d0*/  FADD.FTZ R187, R187, R184 ;  /* 0x000000b8bbbb7221 */ /* 0x000fe20000010000 */
[----:B------:R-:W-:-:S04]  /*68e0*/  MOV R184, 0xffffffff ;  /* 0xffffffff00b87802 */ /* 0x000fc80000000f00 */
[----:B------:R-:W-:-:S07]  /*68f0*/  MOV R231, R187 ;  /* 0x000000bb00e77202 */ /* 0x000fce0000000f00 */
[----:B------:R-:W-:Y:S05]  /*6900*/  WARPSYNC.COLLECTIVE R184, `(.L_x_13864) ;  /* 0x00000000b8087348 */ /* 0x000fea0003c00000 */
[----:B------:R0:W1:Y:S02]  /*6910*/  SHFL.BFLY P2, R184, R231, R186, R185 ;  /* 0x0c0000bae7b87389 */ /* 0x00006400000400b9 */
[----:B01----:R-:W-:Y:S01]  /*6920*/  ENDCOLLECTIVE ;  /* 0x000000000000791b */ /* 0x003fe20003800000 */
.L_x_13864:
        /* <DEDUP_REMOVED lines=137> */
.L_x_13865:
[----:B------:R-:W-:Y:S01]  /*71c0*/  HFMA2.MMA R186, -RZ, RZ, 0, 1.1920928955078125e-07 ;  /* 0x00000002ffba7435 */ /* 0x000fe200000001ff */
[----:B------:R-:W-:Y:S01]  /*71d0*/  FADD.FTZ R230, R230, R184 ;  /* 0x000000b8e6e67221 */ /* 0x000fe20000010000 */
[----:B------:R-:W-:-:S04]  /*71e0*/  MOV R184, 0xffffffff ;  /* 0xffffffff00b87802 */ /* 0x000fc80000000f00 */
[----:B------:R-:W-:-:S07]  /*71f0*/  MOV R231, R230 ;  /* 0x000000e600e77202 */ /* 0x000fce0000000f00 */
[----:B------:R-:W-:Y:S05]  /*7200*/  WARPSYNC.COLLECTIVE R184, `(.L_x_13866) ;  /* 0x00000000b8087348 */ /* 0x000fea0003c00000 */
[----:B------:R0:W1:Y:S02]  /*7210*/  SHFL.BFLY P2, R184, R231, R186, R185 ;  /* 0x0c0000bae7b87389 */ /* 0x00006400000400b9 */
[----:B01----:R-:W-:Y:S01]  /*7220*/  ENDCOLLECTIVE ;  /* 0x000000000000791b */ /* 0x003fe20003800000 */
.L_x_13866:
[----:B------:R-:W-:Y:S01]  /*7230*/  HFMA2.MMA R186, -RZ, RZ, 0, 2.384185791015625e-07 ;  /* 0x00000004ffba7435 */ /* 0x000fe200000001ff */
[----:B------:R-:W-:Y:S01]  /*7240*/  FADD.FTZ R230, R230, R184 ;  /* 0x000000b8e6e67221 */ /* 0x000fe20000010000 */
[----:B------:R-:W-:-:S04]  /*7250*/  MOV R184, 0xffffffff ;  /* 0xffffffff00b87802 */ /* 0x000fc80000000f00 */
[----:B------:R-:W-:-:S07]  /*7260*/  MOV R231, R230 ;  /* 0x000000e600e77202 */ /* 0x000fce0000000f00 */
[----:B------:R-:W-:Y:S05]  /*7270*/  WARPSYNC.COLLECTIVE R184, `(.L_x_13867) ;  /* 0x00000000b8087348 */ /* 0x000fea0003c00000 */
[----:B------:R0:W1:Y:S02]  /*7280*/  SHFL.BFLY P2, R184, R231, R186, R185 ;  /* 0x0c0000bae7b87389 */ /* 0x00006400000400b9 */
[----:B01----:R-:W-:Y:S01]  /*7290*/  ENDCOLLECTIVE ;  /* 0x000000000000791b */ /* 0x003fe20003800000 */
.L_x_13867:
[----:B------:R-:W-:Y:S01]  /*72a0*/  HFMA2.MMA R186, -RZ, RZ, 0, 4.76837158203125e-07 ;  /* 0x00000008ffba7435 */ /* 0x000fe200000001ff */
[----:B------:R-:W-:Y:S01]  /*72b0*/  FADD.FTZ R230, R230, R184 ;  /* 0x000000b8e6e67221 */ /* 0x000fe20000010000 */
[----:B------:R-:W-:-:S04]  /*72c0*/  MOV R184, 0xffffffff ;  /* 0xffffffff00b87802 */ /* 0x000fc80000000f00 */
[----:B------:R-:W-:-:S07]  /*72d0*/  MOV R231, R230 ;  /* 0x000000e600e77202 */ /* 0x000fce0000000f00 */
[----:B------:R-:W-:Y:S05]  /*72e0*/  WARPSYNC.COLLECTIVE R184, `(.L_x_13868) ;  /* 0x00000000b8087348 */ /* 0x000fea0003c00000 */
[----:B------:R0:W1:Y:S02]  /*72f0*/  SHFL.BFLY P2, R184, R231, R186, R185 ;  /* 0x0c0000bae7b87389 */ /* 0x00006400000400b9 */
[----:B01----:R-:W-:Y:S01]  /*7300*/  ENDCOLLECTIVE ;  /* 0x000000000000791b */ /* 0x003fe20003800000 */
.L_x_13868:
[----:B------:R-:W-:Y:S01]  /*7310*/  HFMA2.MMA R186, -RZ, RZ, 0, 9.5367431640625e-07 ;  /* 0x00000010ffba7435 */ /* 0x000fe200000001ff */
[----:B------:R-:W-:Y:S01]  /*7320*/  FADD.FTZ R230, R230, R184 ;  /* 0x000000b8e6e67221 */ /* 0x000fe20000010000 */
[----:B------:R-:W-:-:S04]  /*7330*/  MOV R184, 0xffffffff ;  /* 0xffffffff00b87802 */ /* 0x000fc80000000f00 */
[----:B------:R-:W-:-:S07]  /*7340*/  MOV R231, R230 ;  /* 0x000000e600e77202 */ /* 0x000fce0000000f00 */
[----:B------:R-:W-:Y:S05]  /*7350*/  WARPSYNC.COLLECTIVE R184, `(.L_x_13869) ;  /* 0x00000000b8087348 */ /* 0x000fea0003c00000 */
[----:B------:R0:W1:Y:S02]  /*7360*/  SHFL.BFLY P2, R184, R231, R186, R185 ;  /* 0x0c0000bae7b87389 */ /* 0x00006400000400b9 */
[----:B01----:R-:W-:Y:S01]  /*7370*/  ENDCOLLECTIVE ;  /* 0x000000000000791b */ /* 0x003fe20003800000 */
.L_x_13869:
[----:B------:R-:W-:Y:S05]  /*7380*/  BRA `(.L_x_13870) ;  /* 0xffffffe000287947 */ /* 0x000fea000383ffff */
.L_x_13871:
        /* <DEDUP_REMOVED lines=15> */
.L_x_58359:


//--------------------- .text._ZN10layer_norm13ln_fwd_kernelINS_13Kernel_traitsIf13__nv_bfloat16S2_S2_fjLj2048ELj1ELj4ELj1ELj16ENS_18Kernel_traits_baseILj2048EfS2_S2_S2_fjLj128EEEEELb1ELb0ELb0ELb0EEEvNS_9FwdParamsE --------------------------
	.section	.text._ZN10layer_norm13ln_fwd_kernelINS_13Kernel_traitsIf13__nv_bfloat16S2_S2_fjLj2048ELj1ELj4ELj1ELj16ENS_18Kernel_traits_baseILj2048EfS2_S2_S2_fjLj128EEEEELb1ELb0ELb0ELb0EEEvNS_9FwdParamsE,"ax",@progbits
	.align	128
        .global         _ZN10layer_norm13ln_fwd_kernelINS_13Kernel_traitsIf13__nv_bfloat16S2_S2_fjLj2048ELj1ELj4ELj1ELj16ENS_18Kernel_traits_baseILj2048EfS2_S2_S2_fjLj128EEEEELb1ELb0ELb0ELb0EEEvNS_9FwdParamsE
        .type           _ZN10layer_norm13ln_fwd_kernelINS_13Kernel_traitsIf13__nv_bfloat16S2_S2_fjLj2048ELj1ELj4ELj1ELj16ENS_18Kernel_traits_baseILj2048EfS2_S2_S2_fjLj128EEEEELb1ELb0ELb0ELb0EEEvNS_9FwdParamsE,@function
        .size           _ZN10layer_norm13ln_fwd_kernelINS_13Kernel_traitsIf13__nv_bfloat16S2_S2_fjLj2048ELj1ELj4ELj1ELj16ENS_18Kernel_traits_baseILj2048EfS2_S2_S2_fjLj128EEEEELb1ELb0ELb0ELb0EEEvNS_9FwdParamsE,(.L_x_58360 - _ZN10layer_norm13ln_fwd_kernelINS_13Kernel_traitsIf13__nv_bfloat16S2_S2_fjLj2048ELj1ELj4ELj1ELj16ENS_18Kernel_traits_baseILj2048EfS2_S2_S2_fjLj128EEEEELb1ELb0ELb0ELb0EEEvNS_9FwdParamsE)
        .other          _ZN10layer_norm13ln_fwd_kernelINS_13Kernel_traitsIf13__nv_bfloat16S2_S2_fjLj2048ELj1ELj4ELj1ELj16ENS_18Kernel_traits_baseILj2048EfS2_S2_S2_fjLj128EEEEELb1ELb0ELb0ELb0EEEvNS_9FwdParamsE,@"STO_CUDA_ENTRY STV_DEFAULT"
_ZN10layer_norm13ln_fwd_kernelINS_13Kernel_traitsIf13__nv_bfloat16S2_S2_fjLj2048ELj1ELj4ELj1ELj16ENS_18Kernel_traits_baseILj2048EfS2_S2_S2_fjLj128EEEEELb1ELb0ELb0ELb0EEEvNS_9FwdParamsE:
.text._ZN10layer_norm13ln_fwd_kernelINS_13Kernel_traitsIf13__nv_bfloat16S2_S2_fjLj2048ELj1ELj4ELj1ELj16ENS_18Kernel_traits_baseILj2048EfS2_S2_S2_fjLj128EEEEELb1ELb0ELb0ELb0EEEvNS_9FwdParamsE:
        /* <DEDUP_REMOVED lines=16> */
[----:B-1----:R-:W-:-:S06]  /*0100*/  @P0 IMAD.MOV.U32 R7, RZ, RZ, R13 ;  /* 0x000000ffff070224 */ /* 0x002fcc00078e000d */
        /* <DEDUP_REMOVED lines=89> */
.L_x_13873:
[----:B------:R-:W-:Y:S05]  /*06a0*/  BSYNC B0 ;  /* 0x0000000000007941 */ /* 0x000fea0003800000 */
.L_x_13872:
        /* <DEDUP_REMOVED lines=18> */
.L_x_13875:
[----:B------:R-:W-:Y:S05]  /*07d0*/  BSYNC B0 ;  /* 0x0000000000007941 */ /* 0x000fea0003800000 */
.L_x_13874:
        /* <DEDUP_REMOVED lines=17> */
[----:B------:R-:W-:-:S07]  /*08f0*/  VIADD R21, R21, 0x20 ;  /* 0x0000002015157836 */ /* 0x000fce0000000000 */
.L_x_13877:
[----:B------:R-:W-:Y:S05]  /*0900*/  BSYNC B0 ;  /* 0x0000000000007941 */ /* 0x000fea0003800000 */
.L_x_13876:
        /* <DEDUP_REMOVED lines=18> */
.L_x_13879:
[----:B------:R-:W-:Y:S05]  /*0a30*/  BSYNC B0 ;  /* 0x0000000000007941 */ /* 0x000fea0003800000 */
.L_x_13878:
        /* <DEDUP_REMOVED lines=18> */
.L_x_13881:
[----:B------:R-:W-:Y:S05]  /*0b60*/  BSYNC B0 ;  /* 0x0000000000007941 */ /* 0x000fea0003800000 */
.L_x_13880:
[----:B------:R-:W-:Y:S01]  /*0b70*/  ISETP.GE.U32.AND P0, PT, R4, 0xc0, PT ;  /* 0x000000c00400780c */ /* 0x000fe20003f06070 */
[----:B01234-:R-:W-:Y:S01]  /*0b80*/  IMAD.WIDE.U32 R6, R12, -0x2daee0ad, RZ ;  /* 0xd2511f530c067825 */ /* 0x01ffe200078e00ff */
        /* <DEDUP_REMOVED lines=25> */
.L_x_13883:
[----:B------:R-:W-:Y:S05]  /*0d20*/  BSYNC B0 ;  /* 0x0000000000007941 */ /* 0x000fea0003800000 */
.L_x_13882:
[----:B------:R-:W-:Y:S01]  /*0d30*/  ISETP.GE.U32.AND P0, PT, R4, 0xe0, PT ;  /* 0x000000e00400780c */ /* 0x000fe20003f06070 */
[----:B0-----:R-:W-:Y:S01]  /*0d40*/  IMAD.WIDE.U32 R8, R14, -0x326172a9, RZ ;  /* 0xcd9e8d570e087825 */ /* 0x001fe200078e00ff */
        /* <DEDUP_REMOVED lines=24> */
.L_x_13885:
[----:B------:R-:W-:Y:S05]  /*0ed0*/  BSYNC B0 ;  /* 0x0000000000007941 */ /* 0x000fea0003800000 */
.L_x_13884:
[----:B------:R-:W-:Y:S01]  /*0ee0*/  ISETP.GE.U32.AND P0, PT, R4, 0x100, PT ;  /* 0x000001000400780c */ /* 0x000fe20003f06070 */
[----:B------:R-:W-:Y:S01]  /*0ef0*/  BSSY B0, `(.L_x_13886) ;  /* 0x0000014000007945 */ /* 0x000fe20003800000 */
[----:B------:R-:W-:Y:S01]  /*0f00*/  LOP3.LUT R5, R5, 0xffffffef, RZ, 0xc0, !PT ;  /* 0xffffffef05057812 */ /* 0x000fe200078ec0ff */
[----:B------:R-:W-:-:S10]  /*0f10*/  IMAD.HI.U32 R7, R16, -0x2daee0ad, RZ ;  /* 0xd2511f5310077827 */ /* 0x000fd400078e00ff */
[----:B------:R-:W-:Y:S01]  /*0f20*/  @P0 LOP3.LUT R5, R5, 0x10, RZ, 0xfc, !PT ;  /* 0x0000001005050812 */ /* 0x000fe200078efcff */
[----:B------:R-:W-:Y:S06]  /*0f30*/  @!P0 BRA `(.L_x_13887) ;  /* 0x00000000003c8947 */ /* 0x000fec0003800000 */
        /* <DEDUP_REMOVED lines=15> */
.L_x_13887:
[----:B------:R-:W-:Y:S05]  /*1030*/  BSYNC B0 ;  /* 0x0000000000007941 */ /* 0x000fea0003800000 */
.L_x_13886:
[----:B------:R-:W-:Y:S01]  /*1040*/  ULDC UR8, c[0x0][0x214] ;  /* 0x0000850000087ab9 */ /* 0x000fe20000000800 */
[----:B------:R-:W-:Y:S02]  /*1050*/  LOP3.LUT R18, R7, UR32, R18, 0x96, !PT ;  /* 0x0000002007127c12 */ /* 0x000fe4000f8e9612 */
[----:B------:R-:W-:-:S13]  /*1060*/  ISETP.GE.AND P0, PT, R6, UR8, PT ;  /* 0x0000000806007c0c */ /* 0x000fda000bf06270 */
[----:B------:R-:W-:Y:S05]  /*1070*/  @P0 EXIT ;  /* 0x000000000000094d */ /* 0x000fea0003800000 */
[----:B01----:R-:W-:Y:S01]  /*1080*/  IMAD R8, R16, -0x2daee0ad, RZ ;  /* 0xd2511f5310087824 */ /* 0x003fe200078e02ff */
[----:B------:R-:W-:Y:S01]  /*1090*/  ULDC.64 UR8, c[0x0][0x270] ;  /* 0x00009c0000087ab9 */ /* 0x000fe20000000a00 */
[----:B------:R-:W-:Y:S01]  /*10a0*/  IMAD R7, R15, -0x326172a9, RZ ;  /* 0xcd9e8d570f077824 */ /* 0x000fe200078e02ff */
[----:B------:R-:W-:Y:S01]  /*10b0*/  BSSY B0, `(.L_x_13888) ;  /* 0x000194d000007945 */ /* 0x000fe20003800000 */
[----:B------:R-:W-:Y:S01]  /*10c0*/  IMAD.HI.U32 R12, R18, -0x326172a9, RZ ;  /* 0xcd9e8d57120c7827 */ /* 0x000fe200078e00ff */
[----:B------:R-:W-:Y:S01]  /*10d0*/  UISETP.NE.U32.AND UP0, UPT, UR8, URZ, UPT ;  /* 0x0000003f0800728c */ /* 0x000fe2000bf05070 */
[----:B------:R-:W-:Y:S02]  /*10e0*/  ULDC UR35, c[0x0][0x218] ;  /* 0x0000860000237ab9 */ /* 0x000fe40000000800 */
[C---:B------:R-:W-:Y:S01]  /*10f0*/  IMAD.HI.U32 R9, R11.reuse, -0x2daee0ad, RZ ;  /* 0xd2511f530b097827 */ /* 0x040fe200078e00ff */
[----:B------:R-:W-:Y:S01]  /*1100*/  LOP3.LUT R7, R12, UR33, R7, 0x96, !PT ;  /* 0x000000210c077c12 */ /* 0x000fe2000f8e9607 */
[----:B------:R-:W-:Y:S01]  /*1110*/  ULDC.U8 UR8, c[0x0][0x2a0] ;  /* 0x0000a80000087ab9 */ /* 0x000fe20000000000 */
[----:B------:R-:W-:Y:S01]  /*1120*/  UISETP.NE.AND.EX UP0, UPT, UR9, URZ, UPT, UP0 ;  /* 0x0000003f0900728c */ /* 0x000fe2000bf05300 */
[----:B------:R-:W-:Y:S01]  /*1130*/  IMAD R12, R11, -0x2daee0ad, RZ ;  /* 0xd2511f530b0c7824 */ /* 0x000fe200078e02ff */
[----:B------:R-:W-:Y:S01]  /*1140*/  LOP3.LUT R8, R9, UR34, R8, 0x96, !PT ;  /* 0x0000002209087c12 */ /* 0x000fe2000f8e9608 */
[----:B------:R-:W-:Y:S01]  /*1150*/  IMAD.MOV.U32 R11, RZ, RZ, RZ ;  /* 0x000000ffff0b7224 */ /* 0x000fe200078e00ff */
[----:B------:R-:W-:Y:S01]  /*1160*/  LOP3.LUT R9, R10, 0x3, RZ, 0xc0, !PT ;  /* 0x000000030a097812 */ /* 0x000fe200078ec0ff */
[----:B------:R-:W-:Y:S01]  /*1170*/  IMAD R10, R18, -0x326172a9, RZ ;  /* 0xcd9e8d57120a7824 */ /* 0x000fe200078e02ff */
[----:B------:R-:W-:Y:S01]  /*1180*/  ULDC UR16, c[0x0][0x2d8] ;  /* 0x0000b60000107ab9 */ /* 0x000fe20000000800 */
[----:B------:R-:W-:Y:S01]  /*1190*/  UISETP.NE.AND UP1, UPT, UR8, URZ, UPT ;  /* 0x0000003f0800728c */ /* 0x000fe2000bf25270 */
[----:B------:R-:W-:Y:S01]  /*11a0*/  ULDC.64 UR10, c[0x0][0x230] ;  /* 0x00008c00000a7ab9 */ /* 0x000fe20000000a00 */
[----:B------:R-:W-:Y:S01]  /*11b0*/  ULDC.64 UR12, c[0x0][0x238] ;  /* 0x00008e00000c7ab9 */ /* 0x000fe20000000a00 */
[----:B------:R-:W-:-:S08]  /*11c0*/  ULDC.64 UR14, c[0x0][0x240] ;  /* 0x00009000000e7ab9 */ /* 0x000fd00000000a00 */
.L_x_14370:
        /* <DEDUP_REMOVED lines=9> */
[----:B------:R-:W-:Y:S01]  /*1260*/  HFMA2.MMA R217, -RZ, RZ, 1.875, 0 ;  /* 0x3f800000ffd97435 */ /* 0x000fe200000001ff */
[----:B------:R-:W0:Y:S01]  /*1270*/  S2R R216, SR_TID.X ;  /* 0x0000000000d87919 */ /* 0x000e220000002100 */
[----:B------:R-:W-:Y:S01]  /*1280*/  BSSY B1, `(.L_x_13889) ;  /* 0x00002e5000017945 */ /* 0x000fe20003800000 */
[----:B------:R-:W-:-:S04]  /*1290*/  SHF.R.S32.HI R165, RZ, 0x1f, R164 ;  /* 0x0000001fffa57819 */ /* 0x000fc800000114a4 */
[----:B------:R-:W-:Y:S02]  /*12a0*/  LEA.HI R165, R165, R164, RZ, 0x3 ;  /* 0x000000a4a5a57211 */ /* 0x000fe400078f18ff */
[----:B0-----:R-:W-:-:S04]  /*12b0*/  LOP3.LUT R216, R216, 0x1f, RZ, 0xc0, !PT ;  /* 0x0000001fd8d87812 */ /* 0x001fc800078ec0ff */
[----:B------:R-:W-:-:S05]  /*12c0*/  LEA.HI.SX32 R215, R165, R216, 0x1d ;  /* 0x000000d8a5d77211 */ /* 0x000fca00078feaff */
[----:B------:R-:W-:Y:S02]  /*12d0*/  IMAD.MOV.U32 R218, RZ, RZ, R215 ;  /* 0x000000ffffda7224 */ /* 0x000fe400078e00d7 */
[----:B--2---:R-:W-:Y:S01]  /*12e0*/  @P0 IMAD.U32 R217, R30, 0x10000, RZ ;  /* 0x000100001ed90824 */ /* 0x004fe200078e00ff */
        /* <DEDUP_REMOVED lines=21> */
.L_x_13892:
[----:B------:R-:W-:-:S07]  /*1440*/  IMAD.MOV.U32 R21, RZ, RZ, R10 ;  /* 0x000000ffff157224 */ /* 0x000fce00078e000a */
.L_x_13893:
[----:B------:R-:W-:Y:S05]  /*1450*/  BSYNC B2 ;  /* 0x0000000000027941 */ /* 0x000fea0003800000 */
.L_x_13891:
        /* <DEDUP_REMOVED lines=16> */
.L_x_13897:
[----:B------:R-:W-:Y:S05]  /*1560*/  BSYNC B3 ;  /* 0x0000000000037941 */ /* 0x000fea0003800000 */
.L_x_13896:
        /* <DEDUP_REMOVED lines=43> */
.L_x_13895:
[----:B------:R-:W-:Y:S05]  /*1820*/  BSYNC B2 ;  /* 0x0000000000027941 */ /* 0x000fea0003800000 */
.L_x_13894:
        /* <DEDUP_REMOVED lines=27> */
.L_x_13899:
[----:B------:R-:W-:-:S07]  /*19e0*/  MOV R21, R10 ;  /* 0x0000000a00157202 */ /* 0x000fce0000000f00 */
.L_x_13900:
[----:B------:R-:W-:Y:S05]  /*19f0*/  BSYNC B2 ;  /* 0x0000000000027941 */ /* 0x000fea0003800000 */
.L_x_13898:
        /* <DEDUP_REMOVED lines=16> */
.L_x_13904:
[----:B------:R-:W-:Y:S05]  /*1b00*/  BSYNC B3 ;  /* 0x0000000000037941 */ /* 0x000fea0003800000 */
.L_x_13903:
        /* <DEDUP_REMOVED lines=44> */
.L_x_13902:
[----:B------:R-:W-:Y:S05]  /*1dd0*/  BSYNC B2 ;  /* 0x0000000000027941 */ /* 0x000fea0003800000 */
.L_x_13901:
        /* <DEDUP_REMOVED lines=24> */
.L_x_13906:
[----:B------:R-:W-:-:S07]  /*1f60*/  IMAD.MOV.U32 R21, RZ, RZ, R10 ;  /* 0x000000ffff157224 */ /* 0x000fce00078e000a */
.L_x_13907:
[----:B------:R-:W-:Y:S05]  /*1f70*/  BSYNC B2 ;  /* 0x0000000000027941 */ /* 0x000fea0003800000 */
.L_x_13905:
        /* <DEDUP_REMOVED lines=16> */
.L_x_13911:
[----:B------:R-:W-:Y:S05]  /*2080*/  BSYNC B3 ;  /* 0x0000000000037941 */ /* 0x000fea0003800000 */
.L_x_13910:
        /* <DEDUP_REMOVED lines=42> */
[----:B------:R-:W-:Y:S01]  /*2330*/  LOP3.LUT R8, R31, UR34, R8, 0x96, !PT ;  /* 0x000000221f087c12 */ /* 0x000fe2000f8e9608 */
[----:B------:R-:W-:-:S07]  /*2340*/  IMAD.MOV.U32 R12, RZ, RZ, R30 ;  /* 0x000000ffff0c7224 */ /* 0x000fce00078e001e */
.L_x_13909:
[----:B------:R-:W-:Y:S05]  /*2350*/  BSYNC B2 ;  /* 0x0000000000027941 */ /* 0x000fea0003800000 */
.L_x_13908:
[----:B------:R-:W-:Y:S01]  /*2360*/  I2FP.F32.U32 R30, R21 ;  /* 0x00000015001e7245 */ /* 0x000fe20000201000 */
[----:B------:R-:W-:Y:S01]  /*2370*/  IMAD.U32 R164, R165, 0x10000, RZ ;  /* 0x00010000a5a47824 */ /* 0x000fe200078e00ff */
[----:B------:R-:W-:Y:S01]  /*2380*/  ISETP.NE.AND P2, PT, R177, 0x1, PT ;  /* 0x00000001b100780c */ /* 0x000fe20003f45270 */
[----:B------:R-:W-:Y:S01]  /*2390*/  BSSY B2, `(.L_x_13912) ;  /* 0x0000014000027945 */ /* 0x000fe20003800000 */
[----:B------:R-:W-:Y:S01]  /*23a0*/  PRMT R191, R165, 0x7632, R191 ;  /* 0x00007632a5bf7816 */ /* 0x000fe200000000bf */
[----:B------:R-:W-:Y:S01]  /*23b0*/  FFMA.FTZ R9, R30, R219, 1.1641532182693481445e-10 ;  /* 0x2f0000001e097423 */ /* 0x000fe200000100db */
[----:B------:R-:W-:Y:S01]  /*23c0*/  FMUL.FTZ R21, R164, R217 ;  /* 0x000000d9a4157220 */ /* 0x000fe20000410000 */
[----:B------:R-:W-:Y:S01]  /*23d0*/  @P0 IMAD.U32 R30, R33, 0x10000, RZ ;  /* 0x00010000211e0824 */ /* 0x000fe200078e00ff */
[----:B------:R-:W-:Y:S02]  /*23e0*/  IADD3 R220, R177, 0x1, RZ ;  /* 0x00000001b1dc7810 */ /* 0x000fe40007ffe0ff */
        /* <DEDUP_REMOVED lines=13> */
.L_x_13913:
[----:B------:R-:W-:-:S07]  /*24c0*/  IMAD.MOV.U32 R192, RZ, RZ, R10 ;  /* 0x000000ffffc07224 */ /* 0x000fce00078e000a */
.L_x_13914:
[----:B------:R-:W-:Y:S05]  /*24d0*/  BSYNC B2 ;  /* 0x0000000000027941 */ /* 0x000fea0003800000 */
.L_x_13912:
        /* <DEDUP_REMOVED lines=16> */
.L_x_13918:
[----:B------:R-:W-:Y:S05]  /*25e0*/  BSYNC B3 ;  /* 0x0000000000037941 */ /* 0x000fea0003800000 */
.L_x_13917:
        /* <DEDUP_REMOVED lines=44> */
.L_x_13916:
[----:B------:R-:W-:Y:S05]  /*28b0*/  BSYNC B2 ;  /* 0x0000000000027941 */ /* 0x000fea0003800000 */
.L_x_13915:
        /* <DEDUP_REMOVED lines=22> */
.L_x_13920:
[----:B------:R-:W-:-:S07]  /*2a20*/  MOV R177, R10 ;  /* 0x0000000a00b17202 */ /* 0x000fce0000000f00 */
.L_x_13921:
[----:B------:R-:W-:Y:S05]  /*2a30*/  BSYNC B2 ;  /* 0x0000000000027941 */ /* 0x000fea0003800000 */
.L_x_13919:
        /* <DEDUP_REMOVED lines=16> */
.L_x_13925:
[----:B------:R-:W-:Y:S05]  /*2b40*/  BSYNC B3 ;  /* 0x0000000000037941 */ /* 0x000fea0003800000 */
.L_x_13924:
        /* <DEDUP_REMOVED lines=44> */
.L_x_13923:
[----:B------:R-:W-:Y:S05]  /*2e10*/  BSYNC B2 ;  /* 0x0000000000027941 */ /* 0x000fea0003800000 */
.L_x_13922:
        /* <DEDUP_REMOVED lines=22> */
.L_x_13927:
[----:B------:R-:W-:-:S07]  /*2f80*/  IMAD.MOV.U32 R191, RZ, RZ, R10 ;  /* 0x000000ffffbf7224 */ /* 0x000fce00078e000a */
.L_x_13928:
[----:B------:R-:W-:Y:S05]  /*2f90*/  BSYNC B2 ;  /* 0x0000000000027941 */ /* 0x000fea0003800000 */
.L_x_13926:
        /* <DEDUP_REMOVED lines=16> */
.L_x_13932:
[----:B------:R-:W-:Y:S05]  /*30a0*/  BSYNC B3 ;  /* 0x0000000000037941 */ /* 0x000fea0003800000 */
.L_x_13931:
        /* <DEDUP_REMOVED lines=44> */
.L_x_13930:
[----:B------:R-:W-:Y:S05]  /*3370*/  BSYNC B2 ;  /* 0x0000000000027941 */ /* 0x000fea0003800000 */
.L_x_13929:
        /* <DEDUP_REMOVED lines=22> */
.L_x_13934:
[----:B------:R-:W-:-:S07]  /*34e0*/  IMAD.MOV.U32 R166, RZ, RZ, R10 ;  /* 0x000000ffffa67224 */ /* 0x000fce00078e000a */
.L_x_13935:
[----:B------:R-:W-:Y:S05]  /*34f0*/  BSYNC B2 ;  /* 0x0000000000027941 */ /* 0x000fea0003800000 */
.L_x_13933:
        /* <DEDUP_REMOVED lines=16> */
.L_x_13939:
[----:B------:R-:W-:Y:S05]  /*3600*/  BSYNC B3 ;  /* 0x0000000000037941 */ /* 0x000fea0003800000 */
.L_x_13938:
        /* <DEDUP_REMOVED lines=44> */
.L_x_13937:
[----:B------:R-:W-:Y:S05]  /*38d0*/  BSYNC B2 ;  /* 0x0000000000027941 */ /* 0x000fea0003800000 */
.L_x_13936:
[----:B------:R-:W-:Y:S01]  /*38e0*/  I2FP.F32.U32 R30, R166 ;  /* 0x000000a6001e7245 */ /* 0x000fe20000201000 */
[----:B------:R-:W-:Y:S01]  /*38f0*/  BSSY B2, `(.L_x_13940) ;  /* 0x0000016000027945 */ /* 0x000fe20003800000 */
[----:B------:R-:W-:Y:S02]  /*3900*/  SHF.L.U32 R164, R167, 0x10, RZ ;  /* 0x00000010a7a47819 */ /* 0x000fe400000006ff */
[----:B------:R-:W-:Y:S01]  /*3910*/  ISETP.NE.AND P6, PT, R222, 0x1, PT ;  /* 0x00000001de00780c */ /* 0x000fe20003fc5270 */
[----:B------:R-:W-:Y:S01]  /*3920*/  FFMA.FTZ R9, R30, R219, 1.1641532182693481445e-10 ;  /* 0x2f0000001e097423 */ /* 0x000fe200000100db */
[----:B------:R-:W-:Y:S02]  /*3930*/  @P0 IMAD.U32 R30, R35, 0x10000, RZ ;  /* 0x00010000231e0824 */ /* 0x000fe400078e00ff */
[----:B------:R-:W-:Y:S01]  /*3940*/  FMUL.FTZ R31, R164, R217 ;  /* 0x000000d9a41f7220 */ /* 0x000fe20000410000 */
[----:B------:R-:W-:Y:S02]  /*3950*/  PRMT R220, R167, 0x7632, R220 ;  /* 0x00007632a7dc7816 */ /* 0x000fe400000000dc */
[----:B------:R-:W-:Y:S01]  /*3960*/  FSETP.GTU.FTZ.AND P5, PT, R9, R218, PT ;  /* 0x000000da0900720b */ /* 0x000fe20003fbc000 */
[----:B------:R-:W-:Y:S01]  /*3970*/  FMUL.FTZ R31, R31, R208 ;  /* 0x000000d01f1f7220 */ /* 0x000fe20000410000 */
[----:B------:R-:W-:-:S04]  /*3980*/  VIADD R9, R222, 0x1 ;  /* 0x00000001de097836 */ /* 0x000fc80000000000 */
        /* <DEDUP_REMOVED lines=11> */
.L_x_13941:
[----:B------:R-:W-:-:S07]  /*3a40*/  MOV R221, R10 ;  /* 0x0000000a00dd7202 */ /* 0x000fce0000000f00 */
.L_x_13942:
[----:B------:R-:W-:Y:S05]  /*3a50*/  BSYNC B2 ;  /* 0x0000000000027941 */ /* 0x000fea0003800000 */
.L_x_13940:
        /* <DEDUP_REMOVED lines=18> */
.L_x_13946:
[----:B------:R-:W-:Y:S05]  /*3b80*/  BSYNC B3 ;  /* 0x0000000000037941 */ /* 0x000fea0003800000 */
.L_x_13945:
        /* <DEDUP_REMOVED lines=42> */
[----:B------:R-:W-:Y:S02]  /*3e30*/  LOP3.LUT R8, R31, UR34, R8, 0x96, !PT ;  /* 0x000000221f087c12 */ /* 0x000fe4000f8e9608 */
[----:B------:R-:W-:-:S07]  /*3e40*/  MOV R12, R30 ;  /* 0x0000001e000c7202 */ /* 0x000fce0000000f00 */
.L_x_13944:
[----:B------:R-:W-:Y:S05]  /*3e50*/  BSYNC B2 ;  /* 0x0000000000027941 */ /* 0x000fea0003800000 */
.L_x_13943:
        /* <DEDUP_REMOVED lines=39> */
.L_x_13890:
[----:B------:R-:W-:Y:S05]  /*40d0*/  BSYNC B1 ;  /* 0x0000000000017941 */ /* 0x000fea0003800000 */
.L_x_13889:
        /* <DEDUP_REMOVED lines=23> */
.L_x_13950:
[----:B------:R-:W-:-:S07]  /*4250*/  MOV R14, R10 ;  /* 0x0000000a000e7202 */ /* 0x000fce0000000f00 */
.L_x_13951:
[----:B------:R-:W-:Y:S05]  /*4260*/  BSYNC B2 ;  /* 0x0000000000027941 */ /* 0x000fea0003800000 */
.L_x_13949:
        /* <DEDUP_REMOVED lines=16> */
.L_x_13955:
[----:B------:R-:W-:Y:S05]  /*4370*/  BSYNC B3 ;  /* 0x0000000000037941 */ /* 0x000fea0003800000 */
.L_x_13954:
        /* <DEDUP_REMOVED lines=44> */
.L_x_13953:
[----:B------:R-:W-:Y:S05]  /*4640*/  BSYNC B2 ;  /* 0x0000000000027941 */ /* 0x000fea0003800000 */
.L_x_13952:
        /* <DEDUP_REMOVED lines=27> */
.L_x_13957:
[----:B------:R-:W-:-:S07]  /*4800*/  MOV R23, R10 ;  /* 0x0000000a00177202 */ /* 0x000fce0000000f00 */
.L_x_13958:
[----:B------:R-:W-:Y:S05]  /*4810*/  BSYNC B2 ;  /* 0x0000000000027941 */ /* 0x000fea0003800000 */
.L_x_13956:
        /* <DEDUP_REMOVED lines=16> */
.L_x_13962:
[----:B------:R-:W-:Y:S05]  /*4920*/  BSYNC B3 ;  /* 0x0000000000037941 */ /* 0x000fea0003800000 */
.L_x_13961:
        /* <DEDUP_REMOVED lines=44> */
.L_x_13960:
[----:B------:R-:W-:Y:S05]  /*4bf0*/  BSYNC B2 ;  /* 0x0000000000027941 */ /* 0x000fea0003800000 */
.L_x_13959:
[----:B------:R-:W-:Y:S01]  /*4c00*/  I2FP.F32.U32 R9, R23 ;  /* 0x0000001700097245 */ /* 0x000fe20000201000 */
[----:B------:R-:W-:Y:S01]  /*4c10*/  IMAD.U32 R164, R164, 0x10000, RZ ;  /* 0x00010000a4a47824 */ /* 0x000fe200078e00ff */
[----:B------:R-:W-:Y:S01]  /*4c20*/  @P0 PRMT R23, R32, 0x7632, R23 ;  /* 0x0000763220170816 */ /* 0x000fe20000000017 */
[----:B------:R-:W-:Y:S01]  /*4c30*/  BSSY B2, `(.L_x_13963) ;  /* 0x0000016000027945 */ /* 0x000fe20003800000 */
[----:B------:R-:W-:Y:S01]  /*4c40*/  LOP3.LUT R5, R5, 0xfffffffd, RZ, 0xc0, !PT ;  /* 0xfffffffd05057812 */ /* 0x000fe200078ec0ff */
[----:B------:R-:W-:Y:S01]  /*4c50*/  FFMA.FTZ R24, R9, R220, 1.1641532182693481445e-10 ;  /* 0x2f00000009187423 */ /* 0x000fe200000100dc */
[----:B------:R-:W-:Y:S01]  /*4c60*/  FMUL.FTZ R164, R164, R217 ;  /* 0x000000d9a4a47220 */ /* 0x000fe20000410000 */
[----:B------:R-:W-:-:S03]  /*4c70*/  @P0 SHF.L.U32 R30, R23, 0x10, RZ ;  /* 0x00000010171e0819 */ /* 0x000fc600000006ff */
[----:B------:R-:W-:Y:S01]  /*4c80*/  FSETP.GTU.FTZ.AND P1, PT, R24, R219, PT ;  /* 0x000000db1800720b */ /* 0x000fe20003f3c000 */
[----:B------:R-:W-:-:S05]  /*4c90*/  FMUL.FTZ R164, R164, R207 ;  /* 0x000000cfa4a47220 */ /* 0x000fca0000410000 */
[----:B------:R-:W-:Y:S01]  /*4ca0*/  FSEL R23, R164, RZ, !P1 ;  /* 0x000000ffa4177208 */ /* 0x000fe20004800000 */
[----:B------:R-:W-:-:S04]  /*4cb0*/  VIADD R164, R31, 0x1 ;  /* 0x000000011fa47836 */ /* 0x000fc80000000000 */
        /* <DEDUP_REMOVED lines=12> */
.L_x_13964:
[----:B------:R-:W-:-:S07]  /*4d80*/  IMAD.MOV.U32 R24, RZ, RZ, R10 ;  /* 0x000000ffff187224 */ /* 0x000fce00078e000a */
.L_x_13965:
[----:B------:R-:W-:Y:S05]  /*4d90*/  BSYNC B2 ;  /* 0x0000000000027941 */ /* 0x000fea0003800000 */
.L_x_13963:
        /* <DEDUP_REMOVED lines=16> */
.L_x_13969:
[----:B------:R-:W-:Y:S05]  /*4ea0*/  BSYNC B3 ;  /* 0x0000000000037941 */ /* 0x000fea0003800000 */
.L_x_13968:
        /* <DEDUP_REMOVED lines=44> */
.L_x_13967:
[----:B------:R-:W-:Y:S05]  /*5170*/  BSYNC B2 ;  /* 0x0000000000027941 */ /* 0x000fea0003800000 */
.L_x_13966:
[----:B------:R-:W-:Y:S01]  /*5180*/  I2FP.F32.U32 R9, R24 ;  /* 0x0000001800097245 */ /* 0x000fe20000201000 */
[C---:B------:R-:W-:Y:S01]  /*5190*/  IMAD.U32 R30, R165.reuse, 0x10000, RZ ;  /* 0x00010000a51e7824 */ /* 0x040fe200078e00ff */
        /* <DEDUP_REMOVED lines=20> */
.L_x_13971:
[----:B------:R-:W-:-:S07]  /*52e0*/  IMAD.MOV.U32 R194, RZ, RZ, R10 ;  /* 0x000000ffffc27224 */ /* 0x000fce00078e000a */
.L_x_13972:
[----:B------:R-:W-:Y:S05]  /*52f0*/  BSYNC B2 ;  /* 0x0000000000027941 */ /* 0x000fea0003800000 */
.L_x_13970:
        /* <DEDUP_REMOVED lines=16> */
.L_x_13976:
[----:B------:R-:W-:Y:S05]  /*5400*/  BSYNC B3 ;  /* 0x0000000000037941 */ /* 0x000fea0003800000 */
.L_x_13975:
        /* <DEDUP_REMOVED lines=44> */
.L_x_13974:
[----:B------:R-:W-:Y:S05]  /*56d0*/  BSYNC B2 ;  /* 0x0000000000027941 */ /* 0x000fea0003800000 */
.L_x_13973:
[----:B------:R-:W-:Y:S01]  /*56e0*/  I2FP.F32.U32 R9, R194 ;  /* 0x000000c200097245 */ /* 0x000fe20000201000 */
[----:B------:R-:W-:Y:S01]  /*56f0*/  BSSY B2, `(.L_x_13977) ;  /* 0x0000016000027945 */ /* 0x000fe20003800000 */
[----:B------:R-:W-:Y:S02]  /*5700*/  SHF.L.U32 R164, R193, 0x10, RZ ;  /* 0x00000010c1a47819 */ /* 0x000fe400000006ff */
[----:B------:R-:W-:Y:S01]  /*5710*/  ISETP.NE.AND P3, PT, R165, 0x1, PT ;  /* 0x00000001a500780c */ /* 0x000fe20003f65270 */
[----:B------:R-:W-:Y:S01]  /*5720*/  FFMA.FTZ R30, R9, R220, 1.1641532182693481445e-10 ;  /* 0x2f000000091e7423 */ /* 0x000fe200000100dc */
[----:B------:R-:W-:Y:S01]  /*5730*/  @P0 PRMT R31, R33, 0x7632, R31 ;  /* 0x00007632211f0816 */ /* 0x000fe2000000001f */
[----:B------:R-:W-:-:S03]  /*5740*/  FMUL.FTZ R164, R164, R217 ;  /* 0x000000d9a4a47220 */ /* 0x000fc60000410000 */
[----:B------:R-:W-:Y:S01]  /*5750*/  FSETP.GTU.FTZ.AND P2, PT, R30, R219, PT ;  /* 0x000000db1e00720b */ /* 0x000fe20003f5c000 */
[----:B------:R-:W-:Y:S01]  /*5760*/  FMUL.FTZ R164, R164, R207 ;  /* 0x000000cfa4a47220 */ /* 0x000fe20000410000 */
[----:B------:R-:W-:Y:S02]  /*5770*/  @P0 IMAD.U32 R178, R31, 0x10000, RZ ;  /* 0x000100001fb20824 */ /* 0x000fe400078e00ff */
[----:B------:R-:W-:Y:S02]  /*5780*/  VIADD R31, R165, 0x1 ;  /* 0x00000001a51f7836 */ /* 0x000fe40000000000 */
        /* <DEDUP_REMOVED lines=11> */
.L_x_13978:
[----:B------:R-:W-:-:S07]  /*5840*/  MOV R178, R10 ;  /* 0x0000000a00b27202 */ /* 0x000fce0000000f00 */
.L_x_13979:
[----:B------:R-:W-:Y:S05]  /*5850*/  BSYNC B2 ;  /* 0x0000000000027941 */ /* 0x000fea0003800000 */
.L_x_13977:
        /* <DEDUP_REMOVED lines=16> */
.L_x_13983:
[----:B------:R-:W-:Y:S05]  /*5960*/  BSYNC B3 ;  /* 0x0000000000037941 */ /* 0x000fea0003800000 */
.L_x_13982:
        /* <DEDUP_REMOVED lines=44> */
.L_x_13981:
[----:B------:R-:W-:Y:S05]  /*5c30*/  BSYNC B2 ;  /* 0x0000000000027941 */ /* 0x000fea0003800000 */
.L_x_13980:
        /* <DEDUP_REMOVED lines=22> */
.L_x_13985:
[----:B------:R-:W-:-:S07]  /*5da0*/  IMAD.MOV.U32 R193, RZ, RZ, R10 ;  /* 0x000000ffffc17224 */ /* 0x000fce00078e000a */
.L_x_13986:
[----:B------:R-:W-:Y:S05]  /*5db0*/  BSYNC B2 ;  /* 0x0000000000027941 */ /* 0x000fea0003800000 */
.L_x_13984:
        /* <DEDUP_REMOVED lines=16> */
.L_x_13990:
[----:B------:R-:W-:Y:S05]  /*5ec0*/  BSYNC B3 ;  /* 0x0000000000037941 */ /* 0x000fea0003800000 */
.L_x_13989:
        /* <DEDUP_REMOVED lines=44> */
.L_x_13988:
[----:B------:R-:W-:Y:S05]  /*6190*/  BSYNC B2 ;  /* 0x0000000000027941 */ /* 0x000fea0003800000 */
.L_x_13987:
        /* <DEDUP_REMOVED lines=22> */
.L_x_13992:
[----:B------:R-:W-:-:S07]  /*6300*/  IMAD.MOV.U32 R166, RZ, RZ, R10 ;  /* 0x000000ffffa67224 */ /* 0x000fce00078e000a */
.L_x_13993:
[----:B------:R-:W-:Y:S05]  /*6310*/  BSYNC B2 ;  /* 0x0000000000027941 */ /* 0x000fea0003800000 */
.L_x_13991:
        /* <DEDUP_REMOVED lines=16> */
.L_x_13997:
[----:B------:R-:W-:Y:S05]  /*6420*/  BSYNC B3 ;  /* 0x0000000000037941 */ /* 0x000fea0003800000 */
.L_x_13996:
        /* <DEDUP_REMOVED lines=44> */
.L_x_13995:
[----:B------:R-:W-:Y:S05]  /*66f0*/  BSYNC B2 ;  /* 0x0000000000027941 */ /* 0x000fea0003800000 */
.L_x_13994:
        /* <DEDUP_REMOVED lines=22> */
.L_x_13999:
[----:B------:R-:W-:-:S07]  /*6860*/  MOV R222, R10 ;  /* 0x0000000a00de7202 */ /* 0x000fce0000000f00 */
.L_x_14000:
[----:B------:R-:W-:Y:S05]  /*6870*/  BSYNC B2 ;  /* 0x0000000000027941 */ /* 0x000fea0003800000 */
.L_x_13998:
        /* <DEDUP_REMOVED lines=18> */
.L_x_14004:
[----:B------:R-:W-:Y:S05]  /*69a0*/  BSYNC B3 ;  /* 0x0000000000037941 */ /* 0x000fea0003800000 */
.L_x_14003:
        /* <DEDUP_REMOVED lines=44> */
.L_x_14002:
[----:B------:R-:W-:Y:S05]  /*6c70*/  BSYNC B2 ;  /* 0x0000000000027941 */ /* 0x000fea0003800000 */
.L_x_14001:
        /* <DEDUP_REMOVED lines=39> */
.L_x_13948:
[----:B------:R-:W-:Y:S05]  /*6ef0*/  BSYNC B1 ;  /* 0x0000000000017941 */ /* 0x000fea0003800000 */
.L_x_13947:
        /* <DEDUP_REMOVED lines=23> */
.L_x_14008:
[----:B------:R-:W-:-:S07]  /*7070*/  MOV R15, R10 ;  /* 0x0000000a000f7202 */ /* 0x000fce0000000f00 */
.L_x_14009:
[----:B------:R-:W-:Y:S05]  /*7080*/  BSYNC B2 ;  /* 0x0000000000027941 */ /* 0x000fea0003800000 */
.L_x_14007:
        /* <DEDUP_REMOVED lines=16> */
.L_x_14013:
[----:B------:R-:W-:Y:S05]  /*7190*/  BSYNC B3 ;  /* 0x0000000000037941 */ /* 0x000fea0003800000 */
.L_x_14012:
        /* <DEDUP_REMOVED lines=44> */
.L_x_14011:
[----:B------:R-:W-:Y:S05]  /*7460*/  BSYNC B2 ;  /* 0x0000000000027941 */ /* 0x000fea0003800000 */
.L_x_14010:
[----:B------:R-:W0:Y:S01]  /*7470*/  LDC R219, c[0x0][0x294] ;  /* 0x0000a500ffdb7b82 */ /* 0x000e220000000800 */
[----:B------:R-:W-:Y:S01]  /*7480*/  I2FP.F32.U32 R9, R15 ;  /* 0x0000000f00097245 */ /* 0x000fe20000201000 */
[----:B------:R-:W-:Y:S01]  /*7490*/  IMAD.MOV.U32 R220, RZ, RZ, 0x2f800000 ;  /* 0x2f800000ffdc7424 */ /* 0x000fe200078e00ff */
[C---:B-----5:R-:W-:Y:S01]  /*74a0*/  SHF.L.U32 R180, R164.reuse, 0x10, RZ ;  /* 0x00000010a4b47819 */ /* 0x060fe200000006ff */
[----:B------:R-:W-:Y:S01]  /*74b0*/  BSSY B2, `(.L_x_14014) ;  /* 0x0000018000027945 */ /* 0x000fe20003800000 */
[----:B------:R-:W-:Y:S01]  /*74c0*/  LOP3.LUT R5, R5, 0xfffffffb, RZ, 0xc0, !PT ;  /* 0xfffffffb05057812 */ /* 0x000fe200078ec0ff */
[----:B------:R-:W-:Y:S01]  /*74d0*/  FFMA.FTZ R30, R9, R220, 1.1641532182693481445e-10 ;  /* 0x2f000000091e7423 */ /* 0x000fe200000100dc */
[----:B------:R-:W-:Y:S01]  /*74e0*/  PRMT R164, R164, 0x7632, R164 ;  /* 0x00007632a4a47816 */ /* 0x000fe200000000a4 */
[----:B------:R-:W1:Y:S01]  /*74f0*/  LDC R210, c[0x0][0x298] ;  /* 0x0000a600ffd27b82 */ /* 0x000e620000000800 */
[----:B------:R-:W-:Y:S01]  /*7500*/  FMUL.FTZ R9, R180, R217 ;  /* 0x000000d9b4097220 */ /* 0x000fe20000410000 */
[----:B------:R-:W-:Y:S01]  /*7510*/  @P0 IMAD.U32 R180, R32, 0x10000, RZ ;  /* 0x0001000020b40824 */ /* 0x000fe200078e00ff */
[----:B0-----:R-:W-:Y:S01]  /*7520*/  FSETP.GTU.FTZ.AND P1, PT, R30, R219, PT ;  /* 0x000000db1e00720b */ /* 0x001fe20003f3c000 */
[----:B------:R-:W-:-:S02]  /*7530*/  VIADD R30, R26, 0x1 ;  /* 0x000000011a1e7836 */ /* 0x000fc40000000000 */
[----:B-1----:R-:W-:-:S10]  /*7540*/  FMUL.FTZ R9, R9, R210 ;  /* 0x000000d209097220 */ /* 0x002fd40000410000 */
        /* <DEDUP_REMOVED lines=13> */
.L_x_14015:
[----:B------:R-:W-:-:S07]  /*7620*/  MOV R25, R10 ;  /* 0x0000000a00197202 */ /* 0x000fce0000000f00 */
.L_x_14016:
[----:B------:R-:W-:Y:S05]  /*7630*/  BSYNC B2 ;  /* 0x0000000000027941 */ /* 0x000fea0003800000 */
.L_x_14014:
        /* <DEDUP_REMOVED lines=16> */
.L_x_14020:
[----:B------:R-:W-:Y:S05]  /*7740*/  BSYNC B3 ;  /* 0x0000000000037941 */ /* 0x000fea0003800000 */
.L_x_14019:
        /* <DEDUP_REMOVED lines=44> */
.L_x_14018:
[----:B------:R-:W-:Y:S05]  /*7a10*/  BSYNC B2 ;  /* 0x0000000000027941 */ /* 0x000fea0003800000 */
.L_x_14017:
        /* <DEDUP_REMOVED lines=24> */
.L_x_14022:
[----:B------:R-:W-:-:S07]  /*7ba0*/  IMAD.MOV.U32 R25, RZ, RZ, R10 ;  /* 0x000000ffff197224 */ /* 0x000fce00078e000a */
.L_x_14023:
[----:B------:R-:W-:Y:S05]  /*7bb0*/  BSYNC B2 ;  /* 0x0000000000027941 */ /* 0x000fea0003800000 */
.L_x_14021:
        /* <DEDUP_REMOVED lines=16> */
.L_x_14027:
[----:B------:R-:W-:Y:S05]  /*7cc0*/  BSYNC B3 ;  /* 0x0000000000037941 */ /* 0x000fea0003800000 */
.L_x_14026:
        /* <DEDUP_REMOVED lines=44> */
.L_x_14025:
[----:B------:R-:W-:Y:S05]  /*7f90*/  BSYNC B2 ;  /* 0x0000000000027941 */ /* 0x000fea0003800000 */
.L_x_14024:
        /* <DEDUP_REMOVED lines=22> */
.L_x_14029:
[----:B------:R-:W-:-:S07]  /*8100*/  IMAD.MOV.U32 R196, RZ, RZ, R10 ;  /* 0x000000ffffc47224 */ /* 0x000fce00078e000a */
.L_x_14030:
[----:B------:R-:W-:Y:S05]  /*8110*/  BSYNC B2 ;  /* 0x0000000000027941 */ /* 0x000fea0003800000 */
.L_x_14028:
        /* <DEDUP_REMOVED lines=16> */
.L_x_14034:
[----:B------:R-:W-:Y:S05]  /*8220*/  BSYNC B3 ;  /* 0x0000000000037941 */ /* 0x000fea0003800000 */
.L_x_14033:
        /* <DEDUP_REMOVED lines=44> */
.L_x_14032:
[----:B------:R-:W-:Y:S05]  /*84f0*/  BSYNC B2 ;  /* 0x0000000000027941 */ /* 0x000fea0003800000 */
.L_x_14031:
        /* <DEDUP_REMOVED lines=22> */
.L_x_14036:
[----:B------:R-:W-:-:S07]  /*8660*/  MOV R181, R10 ;  /* 0x0000000a00b57202 */ /* 0x000fce0000000f00 */
.L_x_14037:
[----:B------:R-:W-:Y:S05]  /*8670*/  BSYNC B2 ;  /* 0x0000000000027941 */ /* 0x000fea0003800000 */
.L_x_14035:
        /* <DEDUP_REMOVED lines=16> */
.L_x_14041:
[----:B------:R-:W-:Y:S05]  /*8780*/  BSYNC B3 ;  /* 0x0000000000037941 */ /* 0x000fea0003800000 */
.L_x_14040:
        /* <DEDUP_REMOVED lines=44> */
.L_x_14039:
[----:B------:R-:W-:Y:S05]  /*8a50*/  BSYNC B2 ;  /* 0x0000000000027941 */ /* 0x000fea0003800000 */
.L_x_14038:
        /* <DEDUP_REMOVED lines=22> */
.L_x_14043:
[----:B------:R-:W-:-:S07]  /*8bc0*/  IMAD.MOV.U32 R195, RZ, RZ, R10 ;  /* 0x000000ffffc37224 */ /* 0x000fce00078e000a */
.L_x_14044:
[----:B------:R-:W-:Y:S05]  /*8bd0*/  BSYNC B2 ;  /* 0x0000000000027941 */ /* 0x000fea0003800000 */
.L_x_14042:
        /* <DEDUP_REMOVED lines=16> */
.L_x_14048:
[----:B------:R-:W-:Y:S05]  /*8ce0*/  BSYNC B3 ;  /* 0x0000000000037941 */ /* 0x000fea0003800000 */
.L_x_14047:
        /* <DEDUP_REMOVED lines=44> */
.L_x_14046:
[----:B------:R-:W-:Y:S05]  /*8fb0*/  BSYNC B2 ;  /* 0x0000000000027941 */ /* 0x000fea0003800000 */
.L_x_14045:
        /* <DEDUP_REMOVED lines=22> */
.L_x_14050:
[----:B------:R-:W-:-:S07]  /*9120*/  IMAD.MOV.U32 R166, RZ, RZ, R10 ;  /* 0x000000ffffa67224 */ /* 0x000fce00078e000a */
.L_x_14051:
[----:B------:R-:W-:Y:S05]  /*9130*/  BSYNC B2 ;  /* 0x0000000000027941 */ /* 0x000fea0003800000 */
.L_x_14049:
        /* <DEDUP_REMOVED lines=16> */
.L_x_14055:
[----:B------:R-:W-:Y:S05]  /*9240*/  BSYNC B3 ;  /* 0x0000000000037941 */ /* 0x000fea0003800000 */
.L_x_14054:
        /* <DEDUP_REMOVED lines=44> */
.L_x_14053:
[----:B------:R-:W-:Y:S05]  /*9510*/  BSYNC B2 ;  /* 0x0000000000027941 */ /* 0x000fea0003800000 */
.L_x_14052:
[----:B------:R-:W-:Y:S01]  /*9520*/  I2FP.F32.U32 R9, R166 ;  /* 0x000000a600097245 */ /* 0x000fe20000201000 */
[----:B------:R-:W-:Y:S01]  /*9530*/  BSSY B2, `(.L_x_14056) ;  /* 0x0000016000027945 */ /* 0x000fe20003800000 */
[----:B------:R-:W-:Y:S02]  /*9540*/  SHF.L.U32 R164, R167, 0x10, RZ ;  /* 0x00000010a7a47819 */ /* 0x000fe400000006ff */
[----:B------:R-:W-:Y:S01]  /*9550*/  ISETP.NE.AND P6, PT, R223, 0x1, PT ;  /* 0x00000001df00780c */ /* 0x000fe20003fc5270 */
[----:B------:R-:W-:Y:S01]  /*9560*/  FFMA.FTZ R30, R9, R220, 1.1641532182693481445e-10 ;  /* 0x2f000000091e7423 */ /* 0x000fe200000100dc */
[----:B------:R-:W-:Y:S01]  /*9570*/  PRMT R221, R167, 0x7632, R221 ;  /* 0x00007632a7dd7816 */ /* 0x000fe200000000dd */
[----:B------:R-:W-:Y:S01]  /*9580*/  FMUL.FTZ R9, R164, R217 ;  /* 0x000000d9a4097220 */ /* 0x000fe20000410000 */
[----:B------:R-:W-:Y:S02]  /*9590*/  @P0 IMAD.U32 R164, R35, 0x10000, RZ ;  /* 0x0001000023a40824 */ /* 0x000fe400078e00ff */
[----:B------:R-:W-:Y:S01]  /*95a0*/  FSETP.GTU.FTZ.AND P5, PT, R30, R219, PT ;  /* 0x000000db1e00720b */ /* 0x000fe20003fbc000 */
[----:B------:R-:W-:-:S05]  /*95b0*/  FMUL.FTZ R9, R9, R210 ;  /* 0x000000d209097220 */ /* 0x000fca0000410000 */
[----:B------:R-:W-:Y:S01]  /*95c0*/  FSEL R195, R9, RZ, !P5 ;  /* 0x000000ff09c37208 */ /* 0x000fe20006800000 */
[----:B------:R-:W-:-:S04]  /*95d0*/  VIADD R9, R223, 0x1 ;  /* 0x00000001df097836 */ /* 0x000fc80000000000 */
        /* <DEDUP_REMOVED lines=10> */
.L_x_14057:
[----:B------:R-:W-:-:S07]  /*9680*/  MOV R222, R10 ;  /* 0x0000000a00de7202 */ /* 0x000fce0000000f00 */
.L_x_14058:
[----:B------:R-:W-:Y:S05]  /*9690*/  BSYNC B2 ;  /* 0x0000000000027941 */ /* 0x000fea0003800000 */
.L_x_14056:
        /* <DEDUP_REMOVED lines=18> */
.L_x_14062:
[----:B------:R-:W-:Y:S05]  /*97c0*/  BSYNC B3 ;  /* 0x0000000000037941 */ /* 0x000fea0003800000 */
.L_x_14061:
        /* <DEDUP_REMOVED lines=44> */
.L_x_14060:
[----:B------:R-:W-:Y:S05]  /*9a90*/  BSYNC B2 ;  /* 0x0000000000027941 */ /* 0x000fea0003800000 */
.L_x_14059:
        /* <DEDUP_REMOVED lines=39> */
.L_x_14006:
[----:B------:R-:W-:Y:S05]  /*9d10*/  BSYNC B1 ;  /* 0x0000000000017941 */ /* 0x000fea0003800000 */
.L_x_14005:
[----:B------:R-:W-:Y:S01]  /*9d20*/  LOP3.LUT P0, RZ, R5, 0x100, RZ, 0xc0, !PT ;  /* 0x0000010005ff7812 */ /* 0x000fe2000780c0ff */
[----:B------:R-:W-:-:S12]  /*9d30*/  BSSY B1, `(.L_x_14063) ;  /* 0x00002e0000017945 */ /* 0x000fd80003800000 */
[----:B------:R-:W-:Y:S05]  /*9d40*/  @!P0 BRA `(.L_x_14064) ;  /* 0x0000002c00788947 */ /* 0x000fea0003800000 */
[----:B------:R-:W3:Y:S01]  /*9d50*/  LDC.64 R28, c[0x0][0x220] ;  /* 0x00008800ff1c7b82 */ /* 0x000ee20000000a00 */
[----:B------:R-:W-:-:S04]  /*9d60*/  ISETP.NE.U32.AND P0, PT, RZ, UR10, PT ;  /* 0x0000000aff007c0c */ /* 0x000fc8000bf05070 */
[----:B------:R-:W-:-:S13]  /*9d70*/  ISETP.NE.AND.EX P0, PT, RZ, UR11, PT, P0 ;  /* 0x0000000bff007c0c */ /* 0x000fda000bf05300 */
[----:B012---:R-:W-:-:S04]  /*9d80*/  @P0 LEA R164, P1, R218, UR10, 0x4 ;  /* 0x0000000adaa40c11 */ /* 0x007fc8000f8220ff */
[C---:B------:R-:W-:Y:S01]  /*9d90*/  @P0 LEA.HI.X R165, R218.reuse, UR11, RZ, 0x4, P1 ;  /* 0x0000000bdaa50c11 */ /* 0x040fe200088f24ff */
[----:B---3--:R-:W-:-:S04]  /*9da0*/  IMAD.WIDE.U32 R28, R218, 0x10, R28 ;  /* 0x00000010da1c7825 */ /* 0x008fc800078e001c */
        /* <DEDUP_REMOVED lines=14> */
.L_x_14066:
[----:B------:R-:W-:-:S07]  /*9e90*/  MOV R16, R10 ;  /* 0x0000000a00107202 */ /* 0x000fce0000000f00 */
.L_x_14067:
[----:B------:R-:W-:Y:S05]  /*9ea0*/  BSYNC B2 ;  /* 0x0000000000027941 */ /* 0x000fea0003800000 */
.L_x_14065:
        /* <DEDUP_REMOVED lines=16> */
.L_x_14071:
[----:B------:R-:W-:Y:S05]  /*9fb0*/  BSYNC B3 ;  /* 0x0000000000037941 */ /* 0x000fea0003800000 */
.L_x_14070:
        /* <DEDUP_REMOVED lines=44> */
.L_x_14069:
[----:B------:R-:W-:Y:S05]  /*a280*/  BSYNC B2 ;  /* 0x0000000000027941 */ /* 0x000fea0003800000 */
.L_x_14068:
        /* <DEDUP_REMOVED lines=27> */
.L_x_14073:
[----:B------:R-:W-:-:S07]  /*a440*/  MOV R27, R10 ;  /* 0x0000000a001b7202 */ /* 0x000fce0000000f00 */
.L_x_14074:
[----:B------:R-:W-:Y:S05]  /*a450*/  BSYNC B2 ;  /* 0x0000000000027941 */ /* 0x000fea0003800000 */
.L_x_14072:
        /* <DEDUP_REMOVED lines=16> */
.L_x_14078:
[----:B------:R-:W-:Y:S05]  /*a560*/  BSYNC B3 ;  /* 0x0000000000037941 */ /* 0x000fea0003800000 */
.L_x_14077:
        /* <DEDUP_REMOVED lines=44> */
.L_x_14076:
[----:B------:R-:W-:Y:S05]  /*a830*/  BSYNC B2 ;  /* 0x0000000000027941 */ /* 0x000fea0003800000 */
.L_x_14075:
        /* <DEDUP_REMOVED lines=24> */
.L_x_14080:
[----:B------:R-:W-:-:S07]  /*a9c0*/  IMAD.MOV.U32 R28, RZ, RZ, R10 ;  /* 0x000000ffff1c7224 */ /* 0x000fce00078e000a */
.L_x_14081:
[----:B------:R-:W-:Y:S05]  /*a9d0*/  BSYNC B2 ;  /* 0x0000000000027941 */ /* 0x000fea0003800000 */
.L_x_14079:
        /* <DEDUP_REMOVED lines=16> */
.L_x_14085:
[----:B------:R-:W-:Y:S05]  /*aae0*/  BSYNC B3 ;  /* 0x0000000000037941 */ /* 0x000fea0003800000 */
.L_x_14084:
        /* <DEDUP_REMOVED lines=44> */
.L_x_14083:
[----:B------:R-:W-:Y:S05]  /*adb0*/  BSYNC B2 ;  /* 0x0000000000027941 */ /* 0x000fea0003800000 */
.L_x_14082:
        /* <DEDUP_REMOVED lines=22> */
.L_x_14087:
[----:B------:R-:W-:-:S07]  /*af20*/  IMAD.MOV.U32 R182, RZ, RZ, R10 ;  /* 0x000000ffffb67224 */ /* 0x000fce00078e000a */
.L_x_14088:
[----:B------:R-:W-:Y:S05]  /*af30*/  BSYNC B2 ;  /* 0x0000000000027941 */ /* 0x000fea0003800000 */
.L_x_14086:
        /* <DEDUP_REMOVED lines=16> */
.L_x_14092:
[----:B------:R-:W-:Y:S05]  /*b040*/  BSYNC B3 ;  /* 0x0000000000037941 */ /* 0x000fea0003800000 */
.L_x_14091:
        /* <DEDUP_REMOVED lines=44> */
.L_x_14090:
[----:B------:R-:W-:Y:S05]  /*b310*/  BSYNC B2 ;  /* 0x0000000000027941 */ /* 0x000fea0003800000 */
.L_x_14089:
        /* <DEDUP_REMOVED lines=22> */
.L_x_14094:
[----:B------:R-:W-:-:S07]  /*b480*/  MOV R182, R10 ;  /* 0x0000000a00b67202 */ /* 0x000fce0000000f00 */
.L_x_14095:
[----:B------:R-:W-:Y:S05]  /*b490*/  BSYNC B2 ;  /* 0x0000000000027941 */ /* 0x000fea0003800000 */
.L_x_14093:
        /* <DEDUP_REMOVED lines=16> */
.L_x_14099:
[----:B------:R-:W-:Y:S05]  /*b5a0*/  BSYNC B3 ;  /* 0x0000000000037941 */ /* 0x000fea0003800000 */
.L_x_14098:
        /* <DEDUP_REMOVED lines=44> */
.L_x_14097:
[----:B------:R-:W-:Y:S05]  /*b870*/  BSYNC B2 ;  /* 0x0000000000027941 */ /* 0x000fea0003800000 */
.L_x_14096:
        /* <DEDUP_REMOVED lines=22> */
.L_x_14101:
[----:B------:R-:W-:-:S07]  /*b9e0*/  IMAD.MOV.U32 R197, RZ, RZ, R10 ;  /* 0x000000ffffc57224 */ /* 0x000fce00078e000a */
.L_x_14102:
[----:B------:R-:W-:Y:S05]  /*b9f0*/  BSYNC B2 ;  /* 0x0000000000027941 */ /* 0x000fea0003800000 */
.L_x_14100:
        /* <DEDUP_REMOVED lines=16> */
.L_x_14106:
[----:B------:R-:W-:Y:S05]  /*bb00*/  BSYNC B3 ;  /* 0x0000000000037941 */ /* 0x000fea0003800000 */
.L_x_14105:
        /* <DEDUP_REMOVED lines=44> */
.L_x_14104:
[----:B------:R-:W-:Y:S05]  /*bdd0*/  BSYNC B2 ;  /* 0x0000000000027941 */ /* 0x000fea0003800000 */
.L_x_14103:
        /* <DEDUP_REMOVED lines=22> */
.L_x_14108:
[----:B------:R-:W-:-:S07]  /*bf40*/  MOV R30, R10 ;  /* 0x0000000a001e7202 */ /* 0x000fce0000000f00 */
.L_x_14109:
[----:B------:R-:W-:Y:S05]  /*bf50*/  BSYNC B2 ;  /* 0x0000000000027941 */ /* 0x000fea0003800000 */
.L_x_14107:
        /* <DEDUP_REMOVED lines=16> */
.L_x_14113:
[----:B------:R-:W-:Y:S05]  /*c060*/  BSYNC B3 ;  /* 0x0000000000037941 */ /* 0x000fea0003800000 */
.L_x_14112:
        /* <DEDUP_REMOVED lines=44> */
.L_x_14111:
[----:B------:R-:W-:Y:S05]  /*c330*/  BSYNC B2 ;  /* 0x0000000000027941 */ /* 0x000fea0003800000 */
.L_x_14110:
        /* <DEDUP_REMOVED lines=22> */
.L_x_14115:
[----:B------:R-:W-:-:S07]  /*c4a0*/  IMAD.MOV.U32 R222, RZ, RZ, R10 ;  /* 0x000000ffffde7224 */ /* 0x000fce00078e000a */
.L_x_14116:
[----:B------:R-:W-:Y:S05]  /*c4b0*/  BSYNC B2 ;  /* 0x0000000000027941 */ /* 0x000fea0003800000 */
.L_x_14114:
        /* <DEDUP_REMOVED lines=18> */
.L_x_14120:
[----:B------:R-:W-:Y:S05]  /*c5e0*/  BSYNC B3 ;  /* 0x0000000000037941 */ /* 0x000fea0003800000 */
.L_x_14119:
        /* <DEDUP_REMOVED lines=44> */
.L_x_14118:
[----:B------:R-:W-:Y:S05]  /*c8b0*/  BSYNC B2 ;  /* 0x0000000000027941 */ /* 0x000fea0003800000 */
.L_x_14117:
        /* <DEDUP_REMOVED lines=39> */
.L_x_14064:
[----:B------:R-:W-:Y:S05]  /*cb30*/  BSYNC B1 ;  /* 0x0000000000017941 */ /* 0x000fea0003800000 */
.L_x_14063:
        /* <DEDUP_REMOVED lines=23> */
.L_x_14124:
[----:B------:R-:W-:-:S07]  /*ccb0*/  IMAD.MOV.U32 R17, RZ, RZ, R10 ;  /* 0x000000ffff117224 */ /* 0x000fce00078e000a */
.L_x_14125:
[----:B------:R-:W-:Y:S05]  /*ccc0*/  BSYNC B2 ;  /* 0x0000000000027941 */ /* 0x000fea0003800000 */
.L_x_14123:
        /* <DEDUP_REMOVED lines=16> */
.L_x_14129:
[----:B------:R-:W-:Y:S05]  /*cdd0*/  BSYNC B3 ;  /* 0x0000000000037941 */ /* 0x000fea0003800000 */
.L_x_14128:
        /* <DEDUP_REMOVED lines=44> */
.L_x_14127:
[----:B------:R-:W-:Y:S05]  /*d0a0*/  BSYNC B2 ;  /* 0x0000000000027941 */ /* 0x000fea0003800000 */
.L_x_14126:
[----:B------:R-:W0:Y:S01]  /*d0b0*/  LDC R219, c[0x0][0x294] ;  /* 0x0000a500ffdb7b82 */ /* 0x000e220000000800 */
[----:B------:R-:W-:Y:S01]  /*d0c0*/  HFMA2.MMA R220, -RZ, RZ, 0.1171875, 0 ;  /* 0x2f800000ffdc7435 */ /* 0x000fe200000001ff */
[----:B------:R-:W-:Y:S01]  /*d0d0*/  I2FP.F32.U32 R9, R17 ;  /* 0x0000001100097245 */ /* 0x000fe20000201000 */
[C---:B-----5:R-:W-:Y:S01]  /*d0e0*/  IMAD.U32 R184, R164.reuse, 0x10000, RZ ;  /* 0x00010000a4b87824 */ /* 0x060fe200078e00ff */
        /* <DEDUP_REMOVED lines=23> */
.L_x_14131:
[----:B------:R-:W-:-:S07]  /*d260*/  IMAD.MOV.U32 R183, RZ, RZ, R10 ;  /* 0x000000ffffb77224 */ /* 0x000fce00078e000a */
.L_x_14132:
[----:B------:R-:W-:Y:S05]  /*d270*/  BSYNC B2 ;  /* 0x0000000000027941 */ /* 0x000fea0003800000 */
.L_x_14130:
        /* <DEDUP_REMOVED lines=16> */
.L_x_14136:
[----:B------:R-:W-:Y:S05]  /*d380*/  BSYNC B3 ;  /* 0x0000000000037941 */ /* 0x000fea0003800000 */
.L_x_14135:
        /* <DEDUP_REMOVED lines=44> */
.L_x_14134:
[----:B------:R-:W-:Y:S05]  /*d650*/  BSYNC B2 ;  /* 0x0000000000027941 */ /* 0x000fea0003800000 */
.L_x_14133:
        /* <DEDUP_REMOVED lines=24> */
.L_x_14138:
[----:B------:R-:W-:-:S07]  /*d7e0*/  MOV R164, R10 ;  /* 0x0000000a00a47202 */ /* 0x000fce0000000f00 */
.L_x_14139:
[----:B------:R-:W-:Y:S05]  /*d7f0*/  BSYNC B2 ;  /* 0x0000000000027941 */ /* 0x000fea0003800000 */
.L_x_14137:
        /* <DEDUP_REMOVED lines=16> */
.L_x_14143:
[----:B------:R-:W-:Y:S05]  /*d900*/  BSYNC B3 ;  /* 0x0000000000037941 */ /* 0x000fea0003800000 */
.L_x_14142:
        /* <DEDUP_REMOVED lines=44> */
.L_x_14141:
[----:B------:R-:W-:Y:S05]  /*dbd0*/  BSYNC B2 ;  /* 0x0000000000027941 */ /* 0x000fea0003800000 */
.L_x_14140:
        /* <DEDUP_REMOVED lines=22> */
.L_x_14145:
[----:B------:R-:W-:-:S07]  /*dd40*/  IMAD.MOV.U32 R184, RZ, RZ, R10 ;  /* 0x000000ffffb87224 */ /* 0x000fce00078e000a */
.L_x_14146:
[----:B------:R-:W-:Y:S05]  /*dd50*/  BSYNC B2 ;  /* 0x0000000000027941 */ /* 0x000fea0003800000 */
.L_x_14144:
        /* <DEDUP_REMOVED lines=16> */
.L_x_14150:
[----:B------:R-:W-:Y:S05]  /*de60*/  BSYNC B3 ;  /* 0x0000000000037941 */ /* 0x000fea0003800000 */
.L_x_14149:
        /* <DEDUP_REMOVED lines=44> */
.L_x_14148:
[----:B------:R-:W-:Y:S05]  /*e130*/  BSYNC B2 ;  /* 0x0000000000027941 */ /* 0x000fea0003800000 */
.L_x_14147:
        /* <DEDUP_REMOVED lines=22> */
.L_x_14152:
[----:B------:R-:W-:-:S07]  /*e2a0*/  MOV R183, R10 ;  /* 0x0000000a00b77202 */ /* 0x000fce0000000f00 */
.L_x_14153:
[----:B------:R-:W-:Y:S05]  /*e2b0*/  BSYNC B2 ;  /* 0x0000000000027941 */ /* 0x000fea0003800000 */
.L_x_14151:
        /* <DEDUP_REMOVED lines=16> */
.L_x_14157:
[----:B------:R-:W-:Y:S05]  /*e3c0*/  BSYNC B3 ;  /* 0x0000000000037941 */ /* 0x000fea0003800000 */
.L_x_14156:
        /* <DEDUP_REMOVED lines=44> */
.L_x_14155:
[----:B------:R-:W-:Y:S05]  /*e690*/  BSYNC B2 ;  /* 0x0000000000027941 */ /* 0x000fea0003800000 */
.L_x_14154:
        /* <DEDUP_REMOVED lines=22> */
.L_x_14159:
[----:B------:R-:W-:-:S07]  /*e800*/  IMAD.MOV.U32 R199, RZ, RZ, R10 ;  /* 0x000000ffffc77224 */ /* 0x000fce00078e000a */
.L_x_14160:
[----:B------:R-:W-:Y:S05]  /*e810*/  BSYNC B2 ;  /* 0x0000000000027941 */ /* 0x000fea0003800000 */
.L_x_14158:
        /* <DEDUP_REMOVED lines=16> */
.L_x_14164:
[----:B------:R-:W-:Y:S05]  /*e920*/  BSYNC B3 ;  /* 0x0000000000037941 */ /* 0x000fea0003800000 */
.L_x_14163:
        /* <DEDUP_REMOVED lines=44> */
.L_x_14162:
[----:B------:R-:W-:Y:S05]  /*ebf0*/  BSYNC B2 ;  /* 0x0000000000027941 */ /* 0x000fea0003800000 */
.L_x_14161:
        /* <DEDUP_REMOVED lines=22> */
.L_x_14166:
[----:B------:R-:W-:-:S07]  /*ed60*/  MOV R166, R10 ;  /* 0x0000000a00a67202 */ /* 0x000fce0000000f00 */
.L_x_14167:
[----:B------:R-:W-:Y:S05]  /*ed70*/  BSYNC B2 ;  /* 0x0000000000027941 */ /* 0x000fea0003800000 */
.L_x_14165:
        /* <DEDUP_REMOVED lines=16> */
.L_x_14171:
[----:B------:R-:W-:Y:S05]  /*ee80*/  BSYNC B3 ;  /* 0x0000000000037941 */ /* 0x000fea0003800000 */
.L_x_14170:
        /* <DEDUP_REMOVED lines=44> */
.L_x_14169:
[----:B------:R-:W-:Y:S05]  /*f150*/  BSYNC B2 ;  /* 0x0000000000027941 */ /* 0x000fea0003800000 */
.L_x_14168:
[----:B------:R-:W-:Y:S01]  /*f160*/  I2FP.F32.U32 R9, R166 ;  /* 0x000000a600097245 */ /* 0x000fe20000201000 */
[----:B------:R-:W-:Y:S01]  /*f170*/  IMAD.U32 R164, R167, 0x10000, RZ ;  /* 0x00010000a7a47824 */ /* 0x000fe200078e00ff */
[----:B------:R-:W-:Y:S01]  /*f180*/  ISETP.NE.AND P6, PT, R223, 0x1, PT ;  /* 0x00000001df00780c */ /* 0x000fe20003fc5270 */
[----:B------:R-:W-:Y:S01]  /*f190*/  BSSY B2, `(.L_x_14172) ;  /* 0x0000014000027945 */ /* 0x000fe20003800000 */
[----:B------:R-:W-:Y:S01]  /*f1a0*/  PRMT R221, R167, 0x7632, R221 ;  /* 0x00007632a7dd7816 */ /* 0x000fe200000000dd */
[----:B------:R-:W-:Y:S01]  /*f1b0*/  FFMA.FTZ R30, R9, R220, 1.1641532182693481445e-10 ;  /* 0x2f000000091e7423 */ /* 0x000fe200000100dc */
[----:B------:R-:W-:Y:S01]  /*f1c0*/  FMUL.FTZ R9, R164, R217 ;  /* 0x000000d9a4097220 */ /* 0x000fe20000410000 */
[----:B------:R-:W-:-:S03]  /*f1d0*/  @P0 SHF.L.U32 R164, R35, 0x10, RZ ;  /* 0x0000001023a40819 */ /* 0x000fc600000006ff */
[----:B------:R-:W-:Y:S01]  /*f1e0*/  FMUL.FTZ R9, R9, R212 ;  /* 0x000000d409097220 */ /* 0x000fe20000410000 */
[----:B------:R-:W-:-:S04]  /*f1f0*/  FSETP.GTU.FTZ.AND P5, PT, R30, R219, PT ;  /* 0x000000db1e00720b */ /* 0x000fc80003fbc000 */
        /* <DEDUP_REMOVED lines=12> */
.L_x_14173:
[----:B------:R-:W-:-:S07]  /*f2c0*/  IMAD.MOV.U32 R222, RZ, RZ, R10 ;  /* 0x000000ffffde7224 */ /* 0x000fce00078e000a */
.L_x_14174:
[----:B------:R-:W-:Y:S05]  /*f2d0*/  BSYNC B2 ;  /* 0x0000000000027941 */ /* 0x000fea0003800000 */
.L_x_14172:
        /* <DEDUP_REMOVED lines=18> */
.L_x_14178:
[----:B------:R-:W-:Y:S05]  /*f400*/  BSYNC B3 ;  /* 0x0000000000037941 */ /* 0x000fea0003800000 */
.L_x_14177:
        /* <DEDUP_REMOVED lines=44> */
.L_x_14176:
[----:B------:R-:W-:Y:S05]  /*f6d0*/  BSYNC B2 ;  /* 0x0000000000027941 */ /* 0x000fea0003800000 */
.L_x_14175:
        /* <DEDUP_REMOVED lines=13> */
[----:B------:R-:W-:Y:S02]  /*f7b0*/  SEL R224, RZ, 0x1, P1 ;  /* 0x00000001ffe07807 */ /* 0x000fe40000800000 */
[----:B------:R-:W-:Y:S01]  /*f7c0*/  SEL R222, RZ, 0x1, P5 ;  /* 0x00000001ffde7807 */ /* 0x000fe20002800000 */
[----:B------:R-:W-:Y:S01]  /*f7d0*/  @P0 FADD.FTZ R212, R165, R212 ;  /* 0x000000d4a5d40221 */ /* 0x000fe20000010000 */
[----:B------:R-:W-:Y:S01]  /*f7e0*/  SEL R226, RZ, 0x1000000, P4 ;  /* 0x01000000ffe27807 */ /* 0x000fe20002000000 */
[----:B------:R-:W-:Y:S01]  /*f7f0*/  IMAD.WIDE.U32 R164, R164, 0x1000000, RZ ;  /* 0x01000000a4a47825 */ /* 0x000fe200078e00ff */
[----:B------:R-:W-:Y:S02]  /*f800*/  LEA R220, P0, R218, UR12, 0x4 ;  /* 0x0000000cdadc7c11 */ /* 0x000fe4000f8020ff */
[----:B------:R-:W-:Y:S01]  /*f810*/  LOP3.LUT P6, RZ, R5, 0x4, RZ, 0xc0, !PT ;  /* 0x0000000405ff7812 */ /* 0x000fe200078cc0ff */
[----:B------:R-:W-:Y:S01]  /*f820*/  IMAD.WIDE.U32 R224, R224, 0x10000, RZ ;  /* 0x00010000e0e07825 */ /* 0x000fe200078e00ff */
[----:B------:R-:W-:-:S02]  /*f830*/  SEL R227, RZ, 0x1, P3 ;  /* 0x00000001ffe37807 */ /* 0x000fc40001800000 */
[----:B------:R-:W-:Y:S01]  /*f840*/  LOP3.LUT R166, R166, R226, R167, 0xfe, !PT ;  /* 0x000000e2a6a67212 */ /* 0x000fe200078efea7 */
[----:B------:R-:W-:Y:S01]  /*f850*/  IMAD.WIDE.U32 R222, R222, 0x100, RZ ;  /* 0x00000100dede7825 */ /* 0x000fe200078e00ff */
[C---:B------:R-:W-:Y:S02]  /*f860*/  LEA.HI.X R221, R218.reuse, UR13, RZ, 0x4, P0 ;  /* 0x0000000ddadd7c11 */ /* 0x040fe400080f24ff */
[----:B------:R-:W-:Y:S02]  /*f870*/  SEL R219, RZ, 0x1, P6 ;  /* 0x00000001ffdb7807 */ /* 0x000fe40003000000 */
[----:B------:R-:W-:Y:S02]  /*f880*/  LEA R30, P0, R218, UR14, 0x3 ;  /* 0x0000000eda1e7c11 */ /* 0x000fe4000f8018ff */
[----:B------:R-:W-:Y:S02]  /*f890*/  LOP3.LUT R222, R222, R164, R224, 0xfe, !PT ;  /* 0x000000a4dede7212 */ /* 0x000fe400078efee0 */
[----:B------:R-:W-:-:S02]  /*f8a0*/  LOP3.LUT R227, R165, R166, R227, 0xfe, !PT ;  /* 0x000000a6a5e37212 */ /* 0x000fc400078efee3 */
[----:B------:R-:W-:Y:S02]  /*f8b0*/  F2FP.BF16.F32.PACK_AB R166, R200, R183 ;  /* 0x000000b7c8a6723e */ /* 0x000fe400000010ff */
[----:B------:R-:W-:Y:S02]  /*f8c0*/  F2FP.BF16.F32.PACK_AB R165, R184, R169 ;  /* 0x000000a9b8a5723e */ /* 0x000fe400000010ff */
[----:B------:R-:W-:Y:S02]  /*f8d0*/  F2FP.BF16.F32.PACK_AB R164, R168, R17 ;  /* 0x00000011a8a4723e */ /* 0x000fe400000010ff */
[----:B------:R-:W-:Y:S02]  /*f8e0*/  F2FP.BF16.F32.PACK_AB R167, R212, R199 ;  /* 0x000000c7d4a7723e */ /* 0x000fe400000010ff */
[----:B------:R-:W-:Y:S02]  /*f8f0*/  LEA.HI.X R31, R218, UR15, RZ, 0x3, P0 ;  /* 0x0000000fda1f7c11 */ /* 0x000fe400080f1cff */
[----:B------:R-:W-:Y:S01]  /*f900*/  LOP3.LUT R222, R222, R219, RZ, 0xfc, !PT ;  /* 0x000000dbdede7212 */ /* 0x000fe200078efcff */
[----:B------:R4:W-:Y:S01]  /*f910*/  STG.E.128 desc[UR4][R220.64], R164 ;  /* 0x000000a4dc007986 */ /* 0x0009e2000c101d04 */
[----:B------:R-:W-:-:S02]  /*f920*/  LOP3.LUT R223, R223, R227, R225, 0xfe, !PT ;  /* 0x000000e3dfdf7212 */ /* 0x000fc400078efee1 */
[----:B------:R-:W-:-:S03]  /*f930*/  IADD3 R218, R218, 0x20, RZ ;  /* 0x00000020dada7810 */ /* 0x000fc60007ffe0ff */
[----:B------:R4:W-:Y:S04]  /*f940*/  STG.E.64 desc[UR4][R30.64], R222 ;  /* 0x000000de1e007986 */ /* 0x0009e8000c101b04 */
.L_x_14122:
[----:B------:R-:W-:Y:S05]  /*f950*/  BSYNC B1 ;  /* 0x0000000000017941 */ /* 0x000fea0003800000 */
.L_x_14121:
        /* <DEDUP_REMOVED lines=23> */
.L_x_14182:
[----:B------:R-:W-:-:S07]  /*fad0*/  IMAD.MOV.U32 R18, RZ, RZ, R10 ;  /* 0x000000ffff127224 */ /* 0x000fce00078e000a */
.L_x_14183:
[----:B------:R-:W-:Y:S05]  /*fae0*/  BSYNC B2 ;  /* 0x0000000000027941 */ /* 0x000fea0003800000 */
.L_x_14181:
        /* <DEDUP_REMOVED lines=16> */
.L_x_14187:
[----:B------:R-:W-:Y:S05]  /*fbf0*/  BSYNC B3 ;  /* 0x0000000000037941 */ /* 0x000fea0003800000 */
.L_x_14186:
        /* <DEDUP_REMOVED lines=44> */
.L_x_14185:
[----:B------:R-:W-:Y:S05]  /*fec0*/  BSYNC B2 ;  /* 0x0000000000027941 */ /* 0x000fea0003800000 */
.L_x_14184:
[----:B------:R-:W0:Y:S01]  /*fed0*/  LDC R219, c[0x0][0x294] ;  /* 0x0000a500ffdb7b82 */ /* 0x000e220000000800 */
[----:B------:R-:W-:Y:S01]  /*fee0*/  HFMA2.MMA R220, -RZ, RZ, 0.1171875, 0 ;  /* 0x2f800000ffdc7435 */ /* 0x000fe200000001ff */
[----:B------:R-:W-:Y:S01]  /*fef0*/  I2FP.F32.U32 R9, R18 ;  /* 0x0000001200097245 */ /* 0x000fe20000201000 */
[C---:B-----5:R-:W-:Y:S01]  /*ff00*/  IMAD.U32 R30, R164.reuse, 0x10000, RZ ;  /* 0x00010000a41e7824 */ /* 0x060fe200078e00ff */
        /* <DEDUP_REMOVED lines=23> */
.L_x_14189:
[----:B------:R-:W-:-:S07]  /*10080*/  IMAD.MOV.U32 R185, RZ, RZ, R10 ;  /* 0x000000ffffb97224 */ /* 0x000fce00078e000a */
.L_x_14190:
[----:B------:R-:W-:Y:S05]  /*10090*/  BSYNC B2 ;  /* 0x0000000000027941 */ /* 0x000fea0003800000 */
.L_x_14188:
        /* <DEDUP_REMOVED lines=16> */
.L_x_14194:
[----:B------:R-:W-:Y:S05]  /*101a0*/  BSYNC B3 ;  /* 0x0000000000037941 */ /* 0x000fea0003800000 */
.L_x_14193:
        /* <DEDUP_REMOVED lines=44> */
.L_x_14192:
[----:B------:R-:W-:Y:S05]  /*10470*/  BSYNC B2 ;  /* 0x0000000000027941 */ /* 0x000fea0003800000 */
.L_x_14191:
[----:B------:R-:W-:Y:S01]  /*10480*/  I2FP.F32.U32 R9, R185 ;  /* 0x000000b900097245 */ /* 0x000fe20000201000 */
[----:B------:R-:W-:Y:S01]  /*10490*/  BSSY B2, `(.L_x_14195) ;  /* 0x0000018000027945 */ /* 0x000fe20003800000 */
[----:B------:R-:W-:Y:S02]  /*104a0*/  SHF.L.U32 R164, R164, 0x10, RZ ;  /* 0x00000010a4a47819 */ /* 0x000fe400000006ff */
[----:B------:R-:W-:Y:S01]  /*104b0*/  LOP3.LUT R5, R5, 0xfffffffd, RZ, 0xc0, !PT ;  /* 0xfffffffd05057812 */ /* 0x000fe200078ec0ff */
[----:B------:R-:W-:Y:S01]  /*104c0*/  FFMA.FTZ R30, R9, R220, 1.1641532182693481445e-10 ;  /* 0x2f000000091e7423 */ /* 0x000fe200000100dc */
[----:B------:R-:W-:Y:S01]  /*104d0*/  @P0 PRMT R31, R32, 0x7632, R31 ;  /* 0x00007632201f0816 */ /* 0x000fe2000000001f */
[----:B------:R-:W-:-:S03]  /*104e0*/  FMUL.FTZ R164, R164, R217 ;  /* 0x000000d9a4a47220 */ /* 0x000fc60000410000 */
[----:B------:R-:W-:Y:S01]  /*104f0*/  FSETP.GTU.FTZ.AND P1, PT, R30, R219, PT ;  /* 0x000000db1e00720b */ /* 0x000fe20003f3c000 */
[----:B------:R-:W-:Y:S01]  /*10500*/  FMUL.FTZ R164, R164, R211 ;  /* 0x000000d3a4a47220 */ /* 0x000fe20000410000 */
[----:B------:R-:W-:Y:S01]  /*10510*/  @P0 IMAD.U32 R170, R31, 0x10000, RZ ;  /* 0x000100001faa0824 */ /* 0x000fe200078e00ff */
[----:B------:R-:W-:-:S03]  /*10520*/  IADD3 R31, R186, 0x1, RZ ;  /* 0x00000001ba1f7810 */ /* 0x000fc60007ffe0ff */
        /* <DEDUP_REMOVED lines=13> */
.L_x_14196:
[----:B------:R-:W-:-:S07]  /*10600*/  MOV R164, R10 ;  /* 0x0000000a00a47202 */ /* 0x000fce0000000f00 */
.L_x_14197:
[----:B------:R-:W-:Y:S05]  /*10610*/  BSYNC B2 ;  /* 0x0000000000027941 */ /* 0x000fea0003800000 */
.L_x_14195:
        /* <DEDUP_REMOVED lines=16> */
.L_x_14201:
[----:B------:R-:W-:Y:S05]  /*10720*/  BSYNC B3 ;  /* 0x0000000000037941 */ /* 0x000fea0003800000 */
.L_x_14200:
        /* <DEDUP_REMOVED lines=44> */
.L_x_14199:
[----:B------:R-:W-:Y:S05]  /*109f0*/  BSYNC B2 ;  /* 0x0000000000027941 */ /* 0x000fea0003800000 */
.L_x_14198:
        /* <DEDUP_REMOVED lines=22> */
.L_x_14203:
[----:B------:R-:W-:-:S07]  /*10b60*/  IMAD.MOV.U32 R186, RZ, RZ, R10 ;  /* 0x000000ffffba7224 */ /* 0x000fce00078e000a */
.L_x_14204:
[----:B------:R-:W-:Y:S05]  /*10b70*/  BSYNC B2 ;  /* 0x0000000000027941 */ /* 0x000fea0003800000 */
.L_x_14202:
        /* <DEDUP_REMOVED lines=16> */
.L_x_14208:
[----:B------:R-:W-:Y:S05]  /*10c80*/  BSYNC B3 ;  /* 0x0000000000037941 */ /* 0x000fea0003800000 */
.L_x_14207:
        /* <DEDUP_REMOVED lines=44> */
.L_x_14206:
[----:B------:R-:W-:Y:S05]  /*10f50*/  BSYNC B2 ;  /* 0x0000000000027941 */ /* 0x000fea0003800000 */
.L_x_14205:
        /* <DEDUP_REMOVED lines=22> */
.L_x_14210:
[----:B------:R-:W-:-:S07]  /*110c0*/  MOV R186, R10 ;  /* 0x0000000a00ba7202 */ /* 0x000fce0000000f00 */
.L_x_14211:
[----:B------:R-:W-:Y:S05]  /*110d0*/  BSYNC B2 ;  /* 0x0000000000027941 */ /* 0x000fea0003800000 */
.L_x_14209:
        /* <DEDUP_REMOVED lines=16> */
.L_x_14215:
[----:B------:R-:W-:Y:S05]  /*111e0*/  BSYNC B3 ;  /* 0x0000000000037941 */ /* 0x000fea0003800000 */
.L_x_14214:
        /* <DEDUP_REMOVED lines=44> */
.L_x_14213:
[----:B------:R-:W-:Y:S05]  /*114b0*/  BSYNC B2 ;  /* 0x0000000000027941 */ /* 0x000fea0003800000 */
.L_x_14212:
        /* <DEDUP_REMOVED lines=22> */
.L_x_14217:
[----:B------:R-:W-:-:S07]  /*11620*/  IMAD.MOV.U32 R201, RZ, RZ, R10 ;  /* 0x000000ffffc97224 */ /* 0x000fce00078e000a */
.L_x_14218:
[----:B------:R-:W-:Y:S05]  /*11630*/  BSYNC B2 ;  /* 0x0000000000027941 */ /* 0x000fea0003800000 */
.L_x_14216:
        /* <DEDUP_REMOVED lines=16> */
.L_x_14222:
[----:B------:R-:W-:Y:S05]  /*11740*/  BSYNC B3 ;  /* 0x0000000000037941 */ /* 0x000fea0003800000 */
.L_x_14221:
        /* <DEDUP_REMOVED lines=44> */
.L_x_14220:
[----:B------:R-:W-:Y:S05]  /*11a10*/  BSYNC B2 ;  /* 0x0000000000027941 */ /* 0x000fea0003800000 */
.L_x_14219:
        /* <DEDUP_REMOVED lines=22> */
.L_x_14224:
[----:B------:R-:W-:-:S07]  /*11b80*/  MOV R166, R10 ;  /* 0x0000000a00a67202 */ /* 0x000fce0000000f00 */
.L_x_14225:
[----:B------:R-:W-:Y:S05]  /*11b90*/  BSYNC B2 ;  /* 0x0000000000027941 */ /* 0x000fea0003800000 */
.L_x_14223:
        /* <DEDUP_REMOVED lines=16> */
.L_x_14229:
[----:B------:R-:W-:Y:S05]  /*11ca0*/  BSYNC B3 ;  /* 0x0000000000037941 */ /* 0x000fea0003800000 */
.L_x_14228:
        /* <DEDUP_REMOVED lines=44> */
.L_x_14227:
[----:B------:R-:W-:Y:S05]  /*11f70*/  BSYNC B2 ;  /* 0x0000000000027941 */ /* 0x000fea0003800000 */
.L_x_14226:
        /* <DEDUP_REMOVED lines=22> */
.L_x_14231:
[----:B------:R-:W-:-:S07]  /*120e0*/  IMAD.MOV.U32 R222, RZ, RZ, R10 ;  /* 0x000000ffffde7224 */ /* 0x000fce00078e000a */
.L_x_14232:
[----:B------:R-:W-:Y:S05]  /*120f0*/  BSYNC B2 ;  /* 0x0000000000027941 */ /* 0x000fea0003800000 */
.L_x_14230:
        /* <DEDUP_REMOVED lines=18> */
.L_x_14236:
[----:B------:R-:W-:Y:S05]  /*12220*/  BSYNC B3 ;  /* 0x0000000000037941 */ /* 0x000fea0003800000 */
.L_x_14235:
        /* <DEDUP_REMOVED lines=44> */
.L_x_14234:
[----:B------:R-:W-:Y:S05]  /*124f0*/  BSYNC B2 ;  /* 0x0000000000027941 */ /* 0x000fea0003800000 */
.L_x_14233:
        /* <DEDUP_REMOVED lines=39> */
.L_x_14180:
[----:B------:R-:W-:Y:S05]  /*12770*/  BSYNC B1 ;  /* 0x0000000000017941 */ /* 0x000fea0003800000 */
.L_x_14179:
        /* <DEDUP_REMOVED lines=23> */
.L_x_14240:
[----:B------:R-:W-:-:S07]  /*128f0*/  IMAD.MOV.U32 R19, RZ, RZ, R10 ;  /* 0x000000ffff137224 */ /* 0x000fce00078e000a */
.L_x_14241:
[----:B------:R-:W-:Y:S05]  /*12900*/  BSYNC B2 ;  /* 0x0000000000027941 */ /* 0x000fea0003800000 */
.L_x_14239:
        /* <DEDUP_REMOVED lines=16> */
.L_x_14245:
[----:B------:R-:W-:Y:S05]  /*12a10*/  BSYNC B3 ;  /* 0x0000000000037941 */ /* 0x000fea0003800000 */
.L_x_14244:
        /* <DEDUP_REMOVED lines=44> */
.L_x_14243:
[----:B------:R-:W-:Y:S05]  /*12ce0*/  BSYNC B2 ;  /* 0x0000000000027941 */ /* 0x000fea0003800000 */
.L_x_14242:
        /* <DEDUP_REMOVED lines=27> */
.L_x_14247:
[----:B------:R-:W-:-:S07]  /*12ea0*/  IMAD.MOV.U32 R187, RZ, RZ, R10 ;  /* 0x000000ffffbb7224 */ /* 0x000fce00078e000a */
.L_x_14248:
[----:B------:R-:W-:Y:S05]  /*12eb0*/  BSYNC B2 ;  /* 0x0000000000027941 */ /* 0x000fea0003800000 */
.L_x_14246:
        /* <DEDUP_REMOVED lines=16> */
.L_x_14252:
[----:B------:R-:W-:Y:S05]  /*12fc0*/  BSYNC B3 ;  /* 0x0000000000037941 */ /* 0x000fea0003800000 */
.L_x_14251:
        /* <DEDUP_REMOVED lines=44> */
.L_x_14250:
[----:B------:R-:W-:Y:S05]  /*13290*/  BSYNC B2 ;  /* 0x0000000000027941 */ /* 0x000fea0003800000 */
.L_x_14249:
        /* <DEDUP_REMOVED lines=24> */
.L_x_14254:
[----:B------:R-:W-:-:S07]  /*13420*/  MOV R164, R10 ;  /* 0x0000000a00a47202 */ /* 0x000fce0000000f00 */
.L_x_14255:
[----:B------:R-:W-:Y:S05]  /*13430*/  BSYNC B2 ;  /* 0x0000000000027941 */ /* 0x000fea0003800000 */
.L_x_14253:
        /* <DEDUP_REMOVED lines=16> */
.L_x_14259:
[----:B------:R-:W-:Y:S05]  /*13540*/  BSYNC B3 ;  /* 0x0000000000037941 */ /* 0x000fea0003800000 */
.L_x_14258:
        /* <DEDUP_REMOVED lines=44> */
.L_x_14257:
[----:B------:R-:W-:Y:S05]  /*13810*/  BSYNC B2 ;  /* 0x0000000000027941 */ /* 0x000fea0003800000 */
.L_x_14256:
        /* <DEDUP_REMOVED lines=22> */
.L_x_14261:
[----:B------:R-:W-:-:S07]  /*13980*/  IMAD.MOV.U32 R188, RZ, RZ, R10 ;  /* 0x000000ffffbc7224 */ /* 0x000fce00078e000a */
.L_x_14262:
[----:B------:R-:W-:Y:S05]  /*13990*/  BSYNC B2 ;  /* 0x0000000000027941 */ /* 0x000fea0003800000 */
.L_x_14260:
        /* <DEDUP_REMOVED lines=16> */
.L_x_14266:
[----:B------:R-:W-:Y:S05]  /*13aa0*/  BSYNC B3 ;  /* 0x0000000000037941 */ /* 0x000fea0003800000 */
.L_x_14265:
        /* <DEDUP_REMOVED lines=44> */
.L_x_14264:
[----:B------:R-:W-:Y:S05]  /*13d70*/  BSYNC B2 ;  /* 0x0000000000027941 */ /* 0x000fea0003800000 */
.L_x_14263:
        /* <DEDUP_REMOVED lines=22> */
.L_x_14268:
[----:B------:R-:W-:-:S07]  /*13ee0*/  MOV R187, R10 ;  /* 0x0000000a00bb7202 */ /* 0x000fce0000000f00 */
.L_x_14269:
[----:B------:R-:W-:Y:S05]  /*13ef0*/  BSYNC B2 ;  /* 0x0000000000027941 */ /* 0x000fea0003800000 */
.L_x_14267:
        /* <DEDUP_REMOVED lines=16> */
.L_x_14273:
[----:B------:R-:W-:Y:S05]  /*14000*/  BSYNC B3 ;  /* 0x0000000000037941 */ /* 0x000fea0003800000 */
.L_x_14272:
        /* <DEDUP_REMOVED lines=44> */
.L_x_14271:
[----:B------:R-:W-:Y:S05]  /*142d0*/  BSYNC B2 ;  /* 0x0000000000027941 */ /* 0x000fea0003800000 */
.L_x_14270:
        /* <DEDUP_REMOVED lines=22> */
.L_x_14275:
[----:B------:R-:W-:-:S07]  /*14440*/  IMAD.MOV.U32 R203, RZ, RZ, R10 ;  /* 0x000000ffffcb7224 */ /* 0x000fce00078e000a */
.L_x_14276:
[----:B------:R-:W-:Y:S05]  /*14450*/  BSYNC B2 ;  /* 0x0000000000027941 */ /* 0x000fea0003800000 */
.L_x_14274:
        /* <DEDUP_REMOVED lines=16> */
.L_x_14280:
[----:B------:R-:W-:Y:S05]  /*14560*/  BSYNC B3 ;  /* 0x0000000000037941 */ /* 0x000fea0003800000 */
.L_x_14279:
        /* <DEDUP_REMOVED lines=44> */
.L_x_14278:
[----:B------:R-:W-:Y:S05]  /*14830*/  BSYNC B2 ;  /* 0x0000000000027941 */ /* 0x000fea0003800000 */
.L_x_14277:
        /* <DEDUP_REMOVED lines=22> */
.L_x_14282:
[----:B------:R-:W-:-:S07]  /*149a0*/  MOV R166, R10 ;  /* 0x0000000a00a67202 */ /* 0x000fce0000000f00 */
.L_x_14283:
[----:B------:R-:W-:Y:S05]  /*149b0*/  BSYNC B2 ;  /* 0x0000000000027941 */ /* 0x000fea0003800000 */
.L_x_14281:
        /* <DEDUP_REMOVED lines=16> */
.L_x_14287:
[----:B------:R-:W-:Y:S05]  /*14ac0*/  BSYNC B3 ;  /* 0x0000000000037941 */ /* 0x000fea0003800000 */
.L_x_14286:
        /* <DEDUP_REMOVED lines=44> */
.L_x_14285:
[----:B------:R-:W-:Y:S05]  /*14d90*/  BSYNC B2 ;  /* 0x0000000000027941 */ /* 0x000fea0003800000 */
.L_x_14284:
        /* <DEDUP_REMOVED lines=22> */
.L_x_14289:
[----:B------:R-:W-:-:S07]  /*14f00*/  IMAD.MOV.U32 R222, RZ, RZ, R10 ;  /* 0x000000ffffde7224 */ /* 0x000fce00078e000a */
.L_x_14290:
[----:B------:R-:W-:Y:S05]  /*14f10*/  BSYNC B2 ;  /* 0x0000000000027941 */ /* 0x000fea0003800000 */
.L_x_14288:
        /* <DEDUP_REMOVED lines=18> */
.L_x_14294:
[----:B------:R-:W-:Y:S05]  /*15040*/  BSYNC B3 ;  /* 0x0000000000037941 */ /* 0x000fea0003800000 */
.L_x_14293:
        /* <DEDUP_REMOVED lines=44> */
.L_x_14292:
[----:B------:R-:W-:Y:S05]  /*15310*/  BSYNC B2 ;  /* 0x0000000000027941 */ /* 0x000fea0003800000 */
.L_x_14291:
        /* <DEDUP_REMOVED lines=39> */
.L_x_14238:
[----:B------:R-:W-:Y:S05]  /*15590*/  BSYNC B1 ;  /* 0x0000000000017941 */ /* 0x000fea0003800000 */
.L_x_14237:
        /* <DEDUP_REMOVED lines=23> */
.L_x_14298:
[----:B------:R-:W-:-:S07]  /*15710*/  IMAD.MOV.U32 R20, RZ, RZ, R10 ;  /* 0x000000ffff147224 */ /* 0x000fce00078e000a */
.L_x_14299:
[----:B------:R-:W-:Y:S05]  /*15720*/  BSYNC B2 ;  /* 0x0000000000027941 */ /* 0x000fea0003800000 */
.L_x_14297:
        /* <DEDUP_REMOVED lines=16> */
.L_x_14303:
[----:B------:R-:W-:Y:S05]  /*15830*/  BSYNC B3 ;  /* 0x0000000000037941 */ /* 0x000fea0003800000 */
.L_x_14302:
        /* <DEDUP_REMOVED lines=44> */
.L_x_14301:
[----:B------:R-:W-:Y:S05]  /*15b00*/  BSYNC B2 ;  /* 0x0000000000027941 */ /* 0x000fea0003800000 */
.L_x_14300:
        /* <DEDUP_REMOVED lines=27> */
.L_x_14305:
[----:B------:R-:W-:-:S07]  /*15cc0*/  IMAD.MOV.U32 R189, RZ, RZ, R10 ;  /* 0x000000ffffbd7224 */ /* 0x000fce00078e000a */
.L_x_14306:
[----:B------:R-:W-:Y:S05]  /*15cd0*/  BSYNC B2 ;  /* 0x0000000000027941 */ /* 0x000fea0003800000 */
.L_x_14304:
        /* <DEDUP_REMOVED lines=16> */
.L_x_14310:
[----:B------:R-:W-:Y:S05]  /*15de0*/  BSYNC B3 ;  /* 0x0000000000037941 */ /* 0x000fea0003800000 */
.L_x_14309:
        /* <DEDUP_REMOVED lines=44> */
.L_x_14308:
[----:B------:R-:W-:Y:S05]  /*160b0*/  BSYNC B2 ;  /* 0x0000000000027941 */ /* 0x000fea0003800000 */
.L_x_14307:
        /* <DEDUP_REMOVED lines=24> */
.L_x_14312:
[----:B------:R-:W-:-:S07]  /*16240*/  MOV R164, R10 ;  /* 0x0000000a00a47202 */ /* 0x000fce0000000f00 */
.L_x_14313:
[----:B------:R-:W-:Y:S05]  /*16250*/  BSYNC B2 ;  /* 0x0000000000027941 */ /* 0x000fea0003800000 */
.L_x_14311:
        /* <DEDUP_REMOVED lines=16> */
.L_x_14317:
[----:B------:R-:W-:Y:S05]  /*16360*/  BSYNC B3 ;  /* 0x0000000000037941 */ /* 0x000fea0003800000 */
.L_x_14316:
        /* <DEDUP_REMOVED lines=44> */
.L_x_14315:
[----:B------:R-:W-:Y:S05]  /*16630*/  BSYNC B2 ;  /* 0x0000000000027941 */ /* 0x000fea0003800000 */
.L_x_14314:
        /* <DEDUP_REMOVED lines=22> */
.L_x_14319:
[----:B------:R-:W-:-:S07]  /*167a0*/  IMAD.MOV.U32 R190, RZ, RZ, R10 ;  /* 0x000000ffffbe7224 */ /* 0x000fce00078e000a */
.L_x_14320:
[----:B------:R-:W-:Y:S05]  /*167b0*/  BSYNC B2 ;  /* 0x0000000000027941 */ /* 0x000fea0003800000 */
.L_x_14318:
        /* <DEDUP_REMOVED lines=16> */
.L_x_14324:
[----:B------:R-:W-:Y:S05]  /*168c0*/  BSYNC B3 ;  /* 0x0000000000037941 */ /* 0x000fea0003800000 */
.L_x_14323:
        /* <DEDUP_REMOVED lines=44> */
.L_x_14322:
[----:B------:R-:W-:Y:S05]  /*16b90*/  BSYNC B2 ;  /* 0x0000000000027941 */ /* 0x000fea0003800000 */
.L_x_14321:
        /* <DEDUP_REMOVED lines=22> */
.L_x_14326:
[----:B------:R-:W-:-:S07]  /*16d00*/  MOV R190, R10 ;  /* 0x0000000a00be7202 */ /* 0x000fce0000000f00 */
.L_x_14327:
[----:B------:R-:W-:Y:S05]  /*16d10*/  BSYNC B2 ;  /* 0x0000000000027941 */ /* 0x000fea0003800000 */
.L_x_14325:
        /* <DEDUP_REMOVED lines=16> */
.L_x_14331:
[----:B------:R-:W-:Y:S05]  /*16e20*/  BSYNC B3 ;  /* 0x0000000000037941 */ /* 0x000fea0003800000 */
.L_x_14330:
        /* <DEDUP_REMOVED lines=44> */
.L_x_14329:
[----:B------:R-:W-:Y:S05]  /*170f0*/  BSYNC B2 ;  /* 0x0000000000027941 */ /* 0x000fea0003800000 */
.L_x_14328:
        /* <DEDUP_REMOVED lines=22> */
.L_x_14333:
[----:B------:R-:W-:-:S07]  /*17260*/  IMAD.MOV.U32 R205, RZ, RZ, R10 ;  /* 0x000000ffffcd7224 */ /* 0x000fce00078e000a */
.L_x_14334:
[----:B------:R-:W-:Y:S05]  /*17270*/  BSYNC B2 ;  /* 0x0000000000027941 */ /* 0x000fea0003800000 */
.L_x_14332:
        /* <DEDUP_REMOVED lines=16> */
.L_x_14338:
[----:B------:R-:W-:Y:S05]  /*17380*/  BSYNC B3 ;  /* 0x0000000000037941 */ /* 0x000fea0003800000 */
.L_x_14337:
        /* <DEDUP_REMOVED lines=44> */
.L_x_14336:
[----:B------:R-:W-:Y:S05]  /*17650*/  BSYNC B2 ;  /* 0x0000000000027941 */ /* 0x000fea0003800000 */
.L_x_14335:
        /* <DEDUP_REMOVED lines=22> */
.L_x_14340:
[----:B------:R-:W-:-:S07]  /*177c0*/  MOV R166, R10 ;  /* 0x0000000a00a67202 */ /* 0x000fce0000000f00 */
.L_x_14341:
[----:B------:R-:W-:Y:S05]  /*177d0*/  BSYNC B2 ;  /* 0x0000000000027941 */ /* 0x000fea0003800000 */
.L_x_14339:
        /* <DEDUP_REMOVED lines=16> */
.L_x_14345:
[----:B------:R-:W-:Y:S05]  /*178e0*/  BSYNC B3 ;  /* 0x0000000000037941 */ /* 0x000fea0003800000 */
.L_x_14344:
        /* <DEDUP_REMOVED lines=44> */
.L_x_14343:
[----:B------:R-:W-:Y:S05]  /*17bb0*/  BSYNC B2 ;  /* 0x0000000000027941 */ /* 0x000fea0003800000 */
.L_x_14342:
        /* <DEDUP_REMOVED lines=22> */
.L_x_14347:
[----:B------:R-:W-:-:S07]  /*17d20*/  IMAD.MOV.U32 R222, RZ, RZ, R10 ;  /* 0x000000ffffde7224 */ /* 0x000fce00078e000a */
.L_x_14348:
[----:B------:R-:W-:Y:S05]  /*17d30*/  BSYNC B2 ;  /* 0x0000000000027941 */ /* 0x000fea0003800000 */
.L_x_14346:
        /* <DEDUP_REMOVED lines=18> */
.L_x_14352:
[----:B------:R-:W-:Y:S05]  /*17e60*/  BSYNC B3 ;  /* 0x0000000000037941 */ /* 0x000fea0003800000 */
.L_x_14351:
        /* <DEDUP_REMOVED lines=44> */
.L_x_14350:
[----:B------:R-:W-:Y:S05]  /*18130*/  BSYNC B2 ;  /* 0x0000000000027941 */ /* 0x000fea0003800000 */
.L_x_14349:
        /* <DEDUP_REMOVED lines=17> */
[C---:B------:R-:W-:Y:S02]  /*18250*/  LEA R220, P0, R218.reuse, UR12, 0x4 ;  /* 0x0000000cdadc7c11 */ /* 0x040fe4000f8020ff */
[----:B------:R-:W-:Y:S02]  /*18260*/  SEL R164, RZ, 0x1, P2 ;  /* 0x00000001ffa47807 */ /* 0x000fe40001000000 */
[C---:B------:R-:W-:Y:S02]  /*18270*/  LEA.HI.X R221, R218.reuse, UR13, RZ, 0x4, P0 ;  /* 0x0000000ddadd7c11 */ /* 0x040fe400080f24ff */
[----:B------:R-:W-:Y:S01]  /*18280*/  LEA R30, P0, R218, UR14, 0x3 ;  /* 0x0000000eda1e7c11 */ /* 0x000fe2000f8018ff */
[----:B------:R-:W-:Y:S01]  /*18290*/  IMAD.WIDE.U32 R164, R164, 0x1000000, RZ ;  /* 0x01000000a4a47825 */ /* 0x000fe200078e00ff */
        /* <DEDUP_REMOVED lines=16> */
.L_x_14296:
[----:B------:R-:W-:Y:S05]  /*183a0*/  BSYNC B1 ;  /* 0x0000000000017941 */ /* 0x000fea0003800000 */
.L_x_14295:
        /* <DEDUP_REMOVED lines=235> */
.L_x_14382:
        /* <DEDUP_REMOVED lines=50> */
.L_x_14355:
[----:B------:R-:W-:Y:S05]  /*19580*/  BSYNC B1 ;  /* 0x0000000000017941 */ /* 0x000fea0003800000 */
.L_x_14354:
        /* <DEDUP_REMOVED lines=35> */
.L_x_14357:
[----:B------:R-:W-:Y:S05]  /*197c0*/  BSYNC B1 ;  /* 0x0000000000017941 */ /* 0x000fea0003800000 */
.L_x_14356:
        /* <DEDUP_REMOVED lines=35> */
.L_x_14359:
[----:B------:R-:W-:Y:S05]  /*19a00*/  BSYNC B1 ;  /* 0x0000000000017941 */ /* 0x000fea0003800000 */
.L_x_14358:
        /* <DEDUP_REMOVED lines=35> */
.L_x_14361:
[----:B------:R-:W-:Y:S05]  /*19c40*/  BSYNC B1 ;  /* 0x0000000000017941 */ /* 0x000fea0003800000 */
.L_x_14360:
        /* <DEDUP_REMOVED lines=35> */
.L_x_14363:
[----:B------:R-:W-:Y:S05]  /*19e80*/  BSYNC B1 ;  /* 0x0000000000017941 */ /* 0x000fea0003800000 */
.L_x_14362:
        /* <DEDUP_REMOVED lines=35> */
.L_x_14365:
[----:B------:R-:W-:Y:S05]  /*1a0c0*/  BSYNC B1 ;  /* 0x0000000000017941 */ /* 0x000fea0003800000 */
.L_x_14364:
        /* <DEDUP_REMOVED lines=35> */
.L_x_14367:
[----:B------:R-:W-:Y:S05]  /*1a300*/  BSYNC B1 ;  /* 0x0000000000017941 */ /* 0x000fea0003800000 */
.L_x_14366:
        /* <DEDUP_REMOVED lines=34> */
.L_x_14369:
[----:B------:R-:W-:Y:S05]  /*1a530*/  BSYNC B1 ;  /* 0x0000000000017941 */ /* 0x000fea0003800000 */
.L_x_14368:
[----:B01234-:R-:W0:Y:S02]  /*1a540*/  LDC.64 R30, c[0x0][0x210] ;  /* 0x00008400ff1e7b82 */ /* 0x01fe240000000a00 */
[----:B0-----:R-:W-:-:S05]  /*1a550*/  IMAD R6, R30, 0x4, R6 ;  /* 0x000000041e067824 */ /* 0x001fca00078e0206 */
[----:B------:R-:W-:-:S13]  /*1a560*/  ISETP.GE.AND P0, PT, R6, R31, PT ;  /* 0x0000001f0600720c */ /* 0x000fda0003f06270 */
[----:B------:R-:W-:Y:S05]  /*1a570*/  @!P0 BRA `(.L_x_14370) ;  /* 0xfffffe6c00148947 */ /* 0x000fea000383ffff */
[----:B------:R-:W-:Y:S05]  /*1a580*/  BSYNC B0 ;  /* 0x0000000000007941 */ /* 0x000fea0003800000 */
.L_x_13888:
[----:B------:R-:W-:Y:S05]  /*1a590*/  EXIT ;  /* 0x000000000000794d */ /* 0x000fea0003800000 */
.L_x_14353:
        /* <DEDUP_REMOVED lines=8> */
.L_x_14372:
[----:B------:R-:W-:Y:S05]  /*1a620*/  BSYNC B1 ;  /* 0x0000000000017941 */ /* 0x000fea0003800000 */
.L_x_14371:
        /* <DEDUP_REMOVED lines=12> */
.L_x_14373:
[----:B------:R-:W-:Y:S02]  /*1a6f0*/  IMAD.MOV.U32 R222, RZ, RZ, 0x4 ;  /* 0x00000004ffde7424 */ /* 0x000fe400078e00ff */
[----:B------:R-:W-:-:S04]  /*1a700*/  IMAD.MOV.U32 R165, RZ, RZ, R219 ;  /* 0x000000ffffa57224 */ /* 0x000fc800078e00db */
[----:B------:R-:W-:-:S05]  /*1a710*/  FADD.FTZ R165, R164, R165 ;  /* 0x000000a5a4a57221 */ /* 0x000fca0000010000 */
[----:B------:R-:W-:-:S07]  /*1a720*/  MOV R221, R165 ;  /* 0x000000a500dd7202 */ /* 0x000fce0000000f00 */
[----:B------:R-:W-:Y:S05]  /*1a730*/  WARPSYNC.COLLECTIVE R220, `(.L_x_14374) ;  /* 0x00000000dc087348 */ /* 0x000fea0003c00000 */
[----:B------:R0:W1:Y:S02]  /*1a740*/  SHFL.BFLY P6, R219, R221, R222, R223 ;  /* 0x0c0000dedddb7389 */ /* 0x00006400000c00df */
[----:B01----:R-:W-:Y:S01]  /*1a750*/  ENDCOLLECTIVE ;  /* 0x000000000000791b */ /* 0x003fe20003800000 */
.L_x_14374:
[----:B------:R-:W-:Y:S01]  /*1a760*/  HFMA2.MMA R222, -RZ, RZ, 0, 4.76837158203125e-07 ;  /* 0x00000008ffde7435 */ /* 0x000fe200000001ff */
[----:B------:R-:W-:-:S05]  /*1a770*/  MOV R30, R219 ;  /* 0x000000db001e7202 */ /* 0x000fca0000000f00 */
[----:B------:R-:W-:-:S04]  /*1a780*/  FADD.FTZ R216, R165, R30 ;  /* 0x0000001ea5d87221 */ /* 0x000fc80000010000 */
[----:B------:R-:W-:-:S07]  /*1a790*/  IMAD.MOV.U32 R221, RZ, RZ, R216 ;  /* 0x000000ffffdd7224 */ /* 0x000fce00078e00d8 */
[----:B------:R-:W-:Y:S05]  /*1a7a0*/  WARPSYNC.COLLECTIVE R220, `(.L_x_14375) ;  /* 0x00000000dc087348 */ /* 0x000fea0003c00000 */
[----:B------:R0:W1:Y:S02]  /*1a7b0*/  SHFL.BFLY P6, R219, R221, R222, R223 ;  /* 0x0c0000dedddb7389 */ /* 0x00006400000c00df */
[----:B01----:R-:W-:Y:S01]  /*1a7c0*/  ENDCOLLECTIVE ;  /* 0x000000000000791b */ /* 0x003fe20003800000 */
.L_x_14375:
[----:B------:R-:W-:Y:S02]  /*1a7d0*/  IMAD.MOV.U32 R222, RZ, RZ, 0x10 ;  /* 0x00000010ffde7424 */ /* 0x000fe400078e00ff */
[----:B------:R-:W-:-:S04]  /*1a7e0*/  IMAD.MOV.U32 R167, RZ, RZ, R219 ;  /* 0x000000ffffa77224 */ /* 0x000fc800078e00db */
[----:B------:R-:W-:-:S05]  /*1a7f0*/  FADD.FTZ R217, R216, R167 ;  /* 0x000000a7d8d97221 */ /* 0x000fca0000010000 */
[----:B------:R-:W-:-:S07]  /*1a800*/  MOV R221, R217 ;  /* 0x000000d900dd7202 */ /* 0x000fce0000000f00 */
[----:B------:R-:W-:Y:S05]  /*1a810*/  WARPSYNC.COLLECTIVE R220, `(.L_x_14376) ;  /* 0x00000000dc087348 */ /* 0x000fea0003c00000 */
[----:B------:R0:W1:Y:S02]  /*1a820*/  SHFL.BFLY P6, R219, R221, R222, R223 ;  /* 0x0c0000dedddb7389 */ /* 0x00006400000c00df */
[----:B01----:R-:W-:Y:S01]  /*1a830*/  ENDCOLLECTIVE ;  /* 0x000000000000791b */ /* 0x003fe20003800000 */
.L_x_14376:
        /* <DEDUP_REMOVED lines=140> */
.L_x_14377:
[----:B------:R-:W-:Y:S02]  /*1b100*/  IMAD.MOV.U32 R222, RZ, RZ, 0x2 ;  /* 0x00000002ffde7424 */ /* 0x000fe400078e00ff */
[----:B------:R-:W-:-:S04]  /*1b110*/  IMAD.MOV.U32 R31, RZ, RZ, R219 ;  /* 0x000000ffff1f7224 */ /* 0x000fc800078e00db */
[----:B------:R-:W-:-:S05]  /*1b120*/  FADD.FTZ R31, R30, R31 ;  /* 0x0000001f1e1f7221 */ /* 0x000fca0000010000 */
[----:B------:R-:W-:-:S07]  /*1b130*/  MOV R221, R31 ;  /* 0x0000001f00dd7202 */ /* 0x000fce0000000f00 */
[----:B------:R-:W-:Y:S05]  /*1b140*/  WARPSYNC.COLLECTIVE R220, `(.L_x_14378) ;  /* 0x00000000dc087348 */ /* 0x000fea0003c00000 */
[----:B------:R0:W1:Y:S02]  /*1b150*/  SHFL.BFLY P6, R219, R221, R222, R223 ;  /* 0x0c0000dedddb7389 */ /* 0x00006400000c00df */
[----:B01----:R-:W-:Y:S01]  /*1b160*/  ENDCOLLECTIVE ;  /* 0x000000000000791b */ /* 0x003fe20003800000 */
.L_x_14378:
[----:B------:R-:W-:Y:S01]  /*1b170*/  HFMA2.MMA R222, -RZ, RZ, 0, 2.384185791015625e-07 ;  /* 0x00000004ffde7435 */ /* 0x000fe200000001ff */
[----:B------:R-:W-:-:S05]  /*1b180*/  MOV R164, R219 ;  /* 0x000000db00a47202 */ /* 0x000fca0000000f00 */
[----:B------:R-:W-:-:S04]  /*1b190*/  FADD.FTZ R164, R31, R164 ;  /* 0x000000a41fa47221 */ /* 0x000fc80000010000 */
[----:B------:R-:W-:-:S07]  /*1b1a0*/  IMAD.MOV.U32 R221, RZ, RZ, R164 ;  /* 0x000000ffffdd7224 */ /* 0x000fce00078e00a4 */
[----:B------:R-:W-:Y:S05]  /*1b1b0*/  WARPSYNC.COLLECTIVE R220, `(.L_x_14379) ;  /* 0x00000000dc087348 */ /* 0x000fea0003c00000 */
[----:B------:R0:W1:Y:S02]  /*1b1c0*/  SHFL.BFLY P6, R219, R221, R222, R223 ;  /* 0x0c0000dedddb7389 */ /* 0x00006400000c00df */
[----:B01----:R-:W-:Y:S01]  /*1b1d0*/  ENDCOLLECTIVE ;  /* 0x000000000000791b */ /* 0x003fe20003800000 */
.L_x_14379:
[----:B------:R-:W-:Y:S02]  /*1b1e0*/  IMAD.MOV.U32 R222, RZ, RZ, 0x8 ;  /* 0x00000008ffde7424 */ /* 0x000fe400078e00ff */
[----:B------:R-:W-:-:S04]  /*1b1f0*/  IMAD.MOV.U32 R165, RZ, RZ, R219 ;  /* 0x000000ffffa57224 */ /* 0x000fc800078e00db */
[----:B------:R-:W-:-:S05]  /*1b200*/  FADD.FTZ R165, R164, R165 ;  /* 0x000000a5a4a57221 */ /* 0x000fca0000010000 */
[----:B------:R-:W-:-:S07]  /*1b210*/  MOV R221, R165 ;  /* 0x000000a500dd7202 */ /* 0x000fce0000000f00 */
[----:B------:R-:W-:Y:S05]  /*1b220*/  WARPSYNC.COLLECTIVE R220, `(.L_x_14380) ;  /* 0x00000000dc087348 */ /* 0x000fea0003c00000 */
[----:B------:R0:W1:Y:S02]  /*1b230*/  SHFL.BFLY P6, R219, R221, R222, R223 ;  /* 0x0c0000dedddb7389 */ /* 0x00006400000c00df */
[----:B01----:R-:W-:Y:S01]  /*1b240*/  ENDCOLLECTIVE ;  /* 0x000000000000791b */ /* 0x003fe20003800000 */
.L_x_14380:
[----:B------:R-:W-:Y:S01]  /*1b250*/  HFMA2.MMA R222, -RZ, RZ, 0, 9.5367431640625e-07 ;  /* 0x00000010ffde7435 */ /* 0x000fe200000001ff */
[----:B------:R-:W-:-:S05]  /*1b260*/  MOV R216, R219 ;  /* 0x000000db00d87202 */ /* 0x000fca0000000f00 */
[----:B------:R-:W-:-:S04]  /*1b270*/  FADD.FTZ R216, R165, R216 ;  /* 0x000000d8a5d87221 */ /* 0x000fc80000010000 */
[----:B------:R-:W-:-:S07]  /*1b280*/  IMAD.MOV.U32 R221, RZ, RZ, R216 ;  /* 0x000000ffffdd7224 */ /* 0x000fce00078e00d8 */
[----:B------:R-:W-:Y:S05]  /*1b290*/  WARPSYNC.COLLECTIVE R220, `(.L_x_14381) ;  /* 0x00000000dc087348 */ /* 0x000fea0003c00000 */
[----:B------:R0:W1:Y:S02]  /*1b2a0*/  SHFL.BFLY P6, R219, R221, R222, R223 ;  /* 0x0c0000dedddb7389 */ /* 0x00006400000c00df */
[----:B01----:R-:W-:Y:S01]  /*1b2b0*/  ENDCOLLECTIVE ;  /* 0x000000000000791b */ /* 0x003fe20003800000 */
.L_x_14381:
[----:B------:R-:W-:Y:S05]  /*1b2c0*/  BRA `(.L_x_14382) ;  /* 0xffffffdc00e47947 */ /* 0x000fea000383ffff */
.L_x_14383:
        /* <DEDUP_REMOVED lines=11> */
.L_x_58360:


//--------------------- .text._ZN10layer_norm13ln_fwd_kernelINS_13Kernel_traitsIf13__nv_bfloat16S2_S2_fjLj2048ELj1ELj4ELj1ELj16ENS_18Kernel_traits_baseILj2048EfS2_S2_S2_fjLj128EEEEELb1ELb0ELb0ELb1EEEvNS_9FwdParamsE --------------------------
	.section	.text._ZN10layer_norm13ln_fwd_kernelINS_13Kernel_traitsIf13__nv_bfloat16S2_S2_fjLj2048ELj1ELj4ELj1ELj16ENS_18Kernel_traits_baseILj2048EfS2_S2_S2_fjLj128EEEEELb1ELb0ELb0ELb1EEEvNS_9FwdParamsE,"ax",@progbits
	.align	128
        .global         _ZN10layer_norm13ln_fwd_kernelINS_13Kernel_traitsIf13__nv_bfloat16S2_S2_fjLj2048ELj1ELj4ELj1ELj16ENS_18Kernel_traits_baseILj2048EfS2_S2_S2_fjLj128EEEEELb1ELb0ELb0ELb1EEEvNS_9FwdParamsE
        .type           _ZN10layer_norm13ln_fwd_kernelINS_13Kernel_traitsIf13__nv_bfloat16S2_S2_fjLj2048ELj1ELj4ELj1ELj16ENS_18Kernel_traits_baseILj2048EfS2_S2_S2_fjLj128EEEEELb1ELb0ELb0ELb1EEEvNS_9FwdParamsE,@function
        .size           _ZN10layer_norm13ln_fwd_kernelINS_13Kernel_traitsIf13__nv_bfloat16S2_S2_fjLj2048ELj1ELj4ELj1ELj16ENS_18Kernel_traits_baseILj2048EfS2_S2_S2_fjLj128EEEEELb1ELb0ELb0ELb1EEEvNS_9FwdParamsE,(.L_x_58361 - _ZN10layer_norm13ln_fwd_kernelINS_13Kernel_traitsIf13__nv_bfloat16S2_S2_fjLj2048ELj1ELj4ELj1ELj16ENS_18Kernel_traits_baseILj2048EfS2_S2_S2_fjLj128EEEEELb1ELb0ELb0ELb1EEEvNS_9FwdParamsE)
        .other          _ZN10layer_norm13ln_fwd_kernelINS_13Kernel_traitsIf13__nv_bfloat16S2_S2_fjLj2048ELj1ELj4ELj1ELj16ENS_18Kernel_traits_baseILj2048EfS2_S2_S2_fjLj128EEEEELb1ELb0ELb0ELb1EEEvNS_9FwdParamsE,@"STO_CUDA_ENTRY STV_DEFAULT"
_ZN10layer_norm13ln_fwd_kernelINS_13Kernel_traitsIf13__nv_bfloat16S2_S2_fjLj2048ELj1ELj4ELj1ELj16ENS_18Kernel_traits_baseILj2048EfS2_S2_S2_fjLj128EEEEELb1ELb0ELb0ELb1EEEvNS_9FwdParamsE:
.text._ZN10layer_norm13ln_fwd_kernelINS_13Kernel_traitsIf13__nv_bfloat16S2_S2_fjLj2048ELj1ELj4ELj1ELj16ENS_18Kernel_traits_baseILj2048EfS2_S2_S2_fjLj128EEEEELb1ELb0ELb0ELb1EEEvNS_9FwdParamsE:
        /* <DEDUP_REMOVED lines=8> */
[----:B------:R-:W1:Y:S01]  /*0080*/  LDC R169, c[0x0][0x2ec] ;  /* 0x0000bb00ffa97b82 */ /* 0x000e620000000800 */
[----:B------:R-:W2:Y:S01]  /*0090*/  S2R R0, SR_TID.X ;  /* 0x0000000000007919 */ /* 0x000ea20000002100 */
[----:B------:R-:W3:Y:S01]  /*00a0*/  S2R R10, SR_CTAID.X ;  /* 0x00000000000a7919 */ /* 0x000ee20000002500 */
[----:B------:R-:W-:Y:S01]  /*00b0*/  ULDC UR8, c[0x0][0x0] ;  /* 0x0000000000087ab9 */ /* 0x000fe20000000800 */
[----:B------:R-:W-:-:S04]  /*00c0*/  ULDC.64 UR10, c[0x0][0x260] ;  /* 0x00009800000a7ab9 */ /* 0x000fc80000000a00 */
[----:B------:R-:W4:Y:S01]  /*00d0*/  @P0 LDC R9, c[0x0][0x2f0] ;  /* 0x0000bc00ff090b82 */ /* 0x000f220000000800 */
[----:B------:R-:W4:Y:S01]  /*00e0*/  @P0 LDG.E.64 R2, desc[UR4][R2.64] ;  /* 0x0000000402020981 */ /* 0x000f22000c1e1b00 */
[----:B0-----:R-:W-:Y:S01]  /*00f0*/  @P0 MOV R6, R168 ;  /* 0x000000a800060202 */ /* 0x001fe20000000f00 */
[----:B-1----:R-:W-:-:S05]  /*0100*/  @P0 IMAD.MOV.U32 R7, RZ, RZ, R169 ;  /* 0x000000ffff070224 */ /* 0x002fca00078e00a9 */
[----:B------:R-:W4:Y:S01]  /*0110*/  @P0 LDG.E.64 R4, desc[UR4][R6.64] ;  /* 0x0000000406040981 */ /* 0x000f22000c1e1b00 */
[----:B------:R-:W-:Y:S02]  /*0120*/  CS2R R160, SRZ ;  /* 0x0000000000a07805 */ /* 0x000fe4000001ff00 */
[----:B------:R-:W-:Y:S02]  /*0130*/  CS2R R162, SRZ ;  /* 0x0000000000a27805 */ /* 0x000fe4000001ff00 */
[----:B------:R-:W-:Y:S02]  /*0140*/  CS2R R156, SRZ ;  /* 0x00000000009c7805 */ /* 0x000fe4000001ff00 */
[----:B--2---:R-:W-:Y:S02]  /*0150*/  SHF.R.U32.HI R21, RZ, 0x5, R0 ;  /* 0x00000005ff157819 */ /* 0x004fe40000011600 */
[----:B------:R-:W-:Y:S02]  /*0160*/  CS2R R158, SRZ ;  /* 0x00000000009e7805 */ /* 0x000fe4000001ff00 */
[----:B------:R-:W-:-:S02]  /*0170*/  CS2R R152, SRZ ;  /* 0x0000000000987805 */ /* 0x000fc4000001ff00 */
[----:B------:R-:W-:Y:S01]  /*0180*/  CS2R R154, SRZ ;  /* 0x00000000009a7805 */ /* 0x000fe2000001ff00 */
[----:B---3--:R-:W-:Y:S01]  /*0190*/  IMAD R18, R10, UR8, R0 ;  /* 0x000000080a127c24 */ /* 0x008fe2000f8e0200 */
[----:B------:R-:W-:Y:S02]  /*01a0*/  SHF.L.U32 R0, R0, 0x5, RZ ;  /* 0x0000000500007819 */ /* 0x000fe400000006ff */
[----:B------:R-:W-:Y:S02]  /*01b0*/  CS2R R148, SRZ ;  /* 0x0000000000947805 */ /* 0x000fe4000001ff00 */
[----:B------:R-:W-:Y:S02]  /*01c0*/  CS2R R150, SRZ ;  /* 0x0000000000967805 */ /* 0x000fe4000001ff00 */
[----:B------:R-:W-:Y:S02]  /*01d0*/  CS2R R144, SRZ ;  /* 0x0000000000907805 */ /* 0x000fe4000001ff00 */
[----:B------:R-:W-:-:S02]  /*01e0*/  LOP3.LUT R0, R0, 0x3e0, RZ, 0xc0, !PT ;  /* 0x000003e000007812 */ /* 0x000fc400078ec0ff */
        /* <DEDUP_REMOVED lines=22> */
[----:B------:R-:W-:Y:S01]  /*0350*/  CS2R R102, SRZ ;  /* 0x0000000000667805 */ /* 0x000fe2000001ff00 */
[----:B------:R-:W-:Y:S01]  /*0360*/  IMAD R21, R10, 0x4, R21 ;  /* 0x000000040a157824 */ /* 0x000fe200078e0215 */
[----:B----4-:R-:W-:-:S02]  /*0370*/  @P0 R2UR UR6, R2 ;  /* 0x00000000020602ca */ /* 0x010fc400000e0000 */
[----:B------:R-:W-:-:S11]  /*0380*/  @P0 R2UR UR7, R3 ;  /* 0x00000000030702ca */ /* 0x000fd600000e0000 */
[----:B------:R-:W-:Y:S02]  /*0390*/  UIADD3 UR9, UR6, 0x3c6ef372, URZ ;  /* 0x3c6ef37206097890 */ /* 0x000fe4000fffe03f */
[----:B------:R-:W-:Y:S02]  /*03a0*/  UIADD3 UR8, UR7, -0x4498517b, URZ ;  /* 0xbb67ae8507087890 */ /* 0x000fe4000fffe03f */
[----:B------:R-:W-:Y:S02]  /*03b0*/  UIADD3 UR16, UR7, 0x76cf5d0a, URZ ;  /* 0x76cf5d0a07107890 */ /* 0x000fe4000fffe03f */
[----:B------:R-:W-:Y:S01]  /*03c0*/  UIADD3 UR18, UR7, 0x32370b8f, URZ ;  /* 0x32370b8f07127890 */ /* 0x000fe2000fffe03f */
[----:B------:R-:W-:Y:S01]  /*03d0*/  @P0 IADD3 R168, P1, R4, R9, RZ ;  /* 0x0000000904a80210 */ /* 0x000fe20007f3e0ff */
[----:B------:R-:W-:Y:S02]  /*03e0*/  UIADD3 UR17, UR6, -0x255992d5, URZ ;  /* 0xdaa66d2b06117890 */ /* 0x000fe4000fffe03f */
[----:B------:R-:W-:Y:S01]  /*03f0*/  UIADD3 UR19, UR6, 0x78dde6e4, URZ ;  /* 0x78dde6e406137890 */ /* 0x000fe2000fffe03f */
[----:B------:R-:W-:Y:S01]  /*0400*/  @P0 IADD3.X R169, RZ, R5, RZ, P1, !PT ;  /* 0x00000005ffa90210 */ /* 0x000fe20000ffe4ff */
[----:B------:R-:W-:Y:S01]  /*0410*/  IMAD.WIDE.U32 R4, R18, -0x326172a9, RZ ;  /* 0xcd9e8d5712047825 */ /* 0x000fe200078e00ff */
[----:B------:R-:W-:-:S02]  /*0420*/  UIADD3 UR20, UR7, -0x126145ec, URZ ;  /* 0xed9eba1407147890 */ /* 0x000fc4000fffe03f */
[--C-:B------:R-:W-:Y:S01]  /*0430*/  SHF.R.U32.HI R15, RZ, 0x2, R169.reuse ;  /* 0x00000002ff0f7819 */ /* 0x100fe200000116a9 */
[----:B------:R-:W-:Y:S01]  /*0440*/  UIADD3 UR22, UR7, -0x56f99767, URZ ;  /* 0xa906689907167890 */ /* 0x000fe2000fffe03f */
[----:B------:R-:W-:Y:S01]  /*0450*/  SHF.R.U64 R17, R168, 0x2, R169 ;  /* 0x00000002a8117819 */ /* 0x000fe200000012a9 */
[----:B------:R-:W-:Y:S02]  /*0460*/  UIADD3 UR21, UR6, 0x1715609d, URZ ;  /* 0x1715609d06157890 */ /* 0x000fe4000fffe03f */
[----:B------:R-:W-:Y:S01]  /*0470*/  LOP3.LUT R6, R5, UR6, R15, 0x96, !PT ;  /* 0x0000000605067c12 */ /* 0x000fe2000f8e960f */
[----:B------:R-:W-:Y:S01]  /*0480*/  UIADD3 UR23, UR6, -0x4ab325aa, URZ ;  /* 0xb54cda5606177890 */ /* 0x000fe2000fffe03f */
[----:B------:R-:W-:Y:S01]  /*0490*/  IMAD.WIDE.U32 R2, R17, -0x2daee0ad, RZ ;  /* 0xd2511f5311027825 */ /* 0x000fe200078e00ff */
[----:B------:R-:W-:Y:S02]  /*04a0*/  UIADD3 UR24, UR7, 0x646e171e, URZ ;  /* 0x646e171e07187890 */ /* 0x000fe4000fffe03f */
[----:B------:R-:W-:Y:S01]  /*04b0*/  UIADD3 UR26, UR7, 0x1fd5c5a3, URZ ;  /* 0x1fd5c5a3071a7890 */ /* 0x000fe2000fffe03f */
[----:B------:R-:W-:Y:S01]  /*04c0*/  IMAD.WIDE.U32 R6, R6, -0x2daee0ad, RZ ;  /* 0xd2511f5306067825 */ /* 0x000fe200078e00ff */
[----:B------:R-:W-:Y:S01]  /*04d0*/  LOP3.LUT R3, R3, UR7, RZ, 0x3c, !PT ;  /* 0x0000000703037c12 */ /* 0x000fe2000f8e3cff */
[----:B------:R-:W-:-:S02]  /*04e0*/  UIADD3 UR25, UR6, 0x5384540f, URZ ;  /* 0x5384540f06197890 */ /* 0x000fc4000fffe03f */
[----:B------:R-:W-:Y:S01]  /*04f0*/  UIADD3 UR27, UR6, -0xe443238, URZ ;  /* 0xf1bbcdc8061b7890 */ /* 0x000fe2000fffe03f */
[----:B------:R-:W-:Y:S01]  /*0500*/  LOP3.LUT R8, R7, UR8, R2, 0x96, !PT ;  /* 0x0000000807087c12 */ /* 0x000fe2000f8e9602 */
[----:B------:R-:W-:Y:S01]  /*0510*/  UIADD3 UR8, UR6, -0x61c88647, URZ ;  /* 0x9e3779b906087890 */ /* 0x000fe2000fffe03f */
[----:B------:R-:W-:Y:S01]  /*0520*/  IMAD.WIDE.U32 R2, R3, -0x326172a9, RZ ;  /* 0xcd9e8d5703027825 */ /* 0x000fe200078e00ff */
[----:B------:R-:W-:-:S03]  /*0530*/  UIADD3 UR28, UR7, -0x24c28bd8, URZ ;  /* 0xdb3d7428071c7890 */ /* 0x000fc6000fffe03f */
[----:B------:R-:W-:Y:S01]  /*0540*/  IMAD.WIDE.U32 R8, R8, -0x326172a9, RZ ;  /* 0xcd9e8d5708087825 */ /* 0x000fe200078e00ff */
[----:B------:R-:W-:-:S04]  /*0550*/  LOP3.LUT R3, R3, UR8, R4, 0x96, !PT ;  /* 0x0000000803037c12 */ /* 0x000fc8000f8e9604 */
[----:B------:R-:W-:Y:S01]  /*0560*/  LOP3.LUT R4, R9, UR9, R2, 0x96, !PT ;  /* 0x0000000909047c12 */ /* 0x000fe2000f8e9602 */
[----:B------:R-:W-:Y:S01]  /*0570*/  IMAD.WIDE.U32 R2, R3, -0x2daee0ad, RZ ;  /* 0xd2511f5303027825 */ /* 0x000fe200078e00ff */
[----:B------:R-:W-:Y:S02]  /*0580*/  ULDC.64 UR8, c[0x0][0x2c8] ;  /* 0x0000b20000087ab9 */ /* 0x000fe40000000a00 */
[----:B------:R-:W-:Y:S01]  /*0590*/  ISETP.NE.U32.AND P0, PT, RZ, UR8, PT ;  /* 0x00000008ff007c0c */ /* 0x000fe2000bf05070 */
[----:B------:R-:W-:Y:S01]  /*05a0*/  IMAD.WIDE.U32 R4, R4, -0x2daee0ad, RZ ;  /* 0xd2511f5304047825 */ /* 0x000fe200078e00ff */
[----:B------:R-:W-:Y:S02]  /*05b0*/  LOP3.LUT R3, R3, UR16, R6, 0x96, !PT ;  /* 0x0000001003037c12 */ /* 0x000fe4000f8e9606 */
[----:B------:R-:W-:Y:S02]  /*05c0*/  ISETP.NE.AND.EX P0, PT, RZ, UR9, PT, P0 ;  /* 0x00000009ff007c0c */ /* 0x000fe4000bf05300 */
        /* <DEDUP_REMOVED lines=18> */
[----:B------:R-:W-:Y:S01]  /*06f0*/  IMAD.HI.U32 R5, R20, -0x326172a9, RZ ;  /* 0xcd9e8d5714057827 */ /* 0x000fe200078e00ff */
[----:B------:R-:W-:Y:S02]  /*0700*/  LOP3.LUT R19, R3, UR25, R4, 0x96, !PT ;  /* 0x0000001903137c12 */ /* 0x000fe4000f8e9604 */
[C---:B------:R-:W-:Y:S01]  /*0710*/  IADD3 R4, P2, R0.reuse, UR8, RZ ;  /* 0x0000000800047c10 */ /* 0x040fe2000ff5e0ff */
[----:B------:R-:W-:Y:S01]  /*0720*/  ULDC UR8, c[0x0][0x214] ;  /* 0x0000850000087ab9 */ /* 0x000fe20000000800 */
[----:B------:R-:W-:Y:S01]  /*0730*/  LOP3.LUT R14, R5, UR27, R2, 0x96, !PT ;  /* 0x0000001b050e7c12 */ /* 0x000fe2000f8e9602 */
[----:B------:R-:W-:Y:S01]  /*0740*/  IMAD.HI.U32 R3, R19, -0x2daee0ad, RZ ;  /* 0xd2511f5313037827 */ /* 0x000fe200078e00ff */
[----:B------:R-:W-:-:S03]  /*0750*/  IADD3 R2, P1, R0, UR10, RZ ;  /* 0x0000000a00027c10 */ /* 0x000fc6000ff3e0ff */
[----:B------:R-:W-:Y:S01]  /*0760*/  IMAD.X R5, RZ, RZ, UR9, P2 ;  /* 0x00000009ff057e24 */ /* 0x000fe200090e06ff */
[----:B------:R-:W-:Y:S02]  /*0770*/  LOP3.LUT R6, R3, UR28, R6, 0x96, !PT ;  /* 0x0000001c03067c12 */ /* 0x000fe4000f8e9606 */
[----:B------:R-:W-:Y:S02]  /*0780*/  IADD3.X R3, RZ, UR11, RZ, P1, !PT ;  /* 0x0000000bff037c10 */ /* 0x000fe40008ffe4ff */
        /* <DEDUP_REMOVED lines=34> */
[----:B------:R-:W-:Y:S01]  /*09b0*/  UIADD3 UR29, UR6, -0x700cb87f, URZ ;  /* 0x8ff34781061d7890 */ /* 0x000fe2000fffe03f */
[----:B------:R-:W-:Y:S01]  /*09c0*/  IMAD R19, R19, -0x2daee0ad, RZ ;  /* 0xd2511f5313137824 */ /* 0x000fe200078e02ff */
[----:B------:R-:W-:Y:S01]  /*09d0*/  UIADD3 UR30, UR7, -0x695add53, URZ ;  /* 0x96a522ad071e7890 */ /* 0x000fe2000fffe03f */
[----:B------:R-:W-:Y:S01]  /*09e0*/  IMAD R20, R20, -0x326172a9, RZ ;  /* 0xcd9e8d5714147824 */ /* 0x000fe200078e02ff */
[----:B------:R-:W-:Y:S01]  /*09f0*/  ULDC.64 UR8, c[0x0][0x270] ;  /* 0x00009c0000087ab9 */ /* 0x000fe20000000a00 */
[----:B0-----:R-:W-:Y:S01]  /*0a00*/  IMAD.HI.U32 R5, R6, -0x326172a9, RZ ;  /* 0xcd9e8d5706057827 */ /* 0x001fe200078e00ff */
[----:B------:R-:W-:Y:S01]  /*0a10*/  BSSY B0, `(.L_x_14384) ;  /* 0x00018b6000007945 */ /* 0x000fe20003800000 */
[----:B------:R-:W-:Y:S01]  /*0a20*/  UISETP.NE.U32.AND UP0, UPT, UR8, URZ, UPT ;  /* 0x0000003f0800728c */ /* 0x000fe2000bf05070 */
[----:B------:R-:W-:Y:S01]  /*0a30*/  LOP3.LUT R168, R168, 0x3, RZ, 0xc0, !PT ;  /* 0x00000003a8a87812 */ /* 0x000fe200078ec0ff */
[----:B------:R-:W-:Y:S01]  /*0a40*/  IMAD.HI.U32 R0, R14, -0x2daee0ad, RZ ;  /* 0xd2511f530e007827 */ /* 0x000fe200078e00ff */
[----:B------:R-:W-:Y:S01]  /*0a50*/  LOP3.LUT R20, R5, UR29, R20, 0x96, !PT ;  /* 0x0000001d05147c12 */ /* 0x000fe2000f8e9614 */
[----:B------:R-:W-:Y:S01]  /*0a60*/  ULDC.U8 UR8, c[0x0][0x2a0] ;  /* 0x0000a80000087ab9 */ /* 0x000fe20000000000 */
[----:B------:R-:W-:Y:S01]  /*0a70*/  UISETP.NE.AND.EX UP0, UPT, UR9, URZ, UPT, UP0 ;  /* 0x0000003f0900728c */ /* 0x000fe2000bf05300 */
[----:B------:R-:W-:Y:S01]  /*0a80*/  IMAD R16, R6, -0x326172a9, RZ ;  /* 0xcd9e8d5706107824 */ /* 0x000fe200078e02ff */
[----:B------:R-:W-:Y:S01]  /*0a90*/  LOP3.LUT R19, R0, UR30, R19, 0x96, !PT ;  /* 0x0000001e00137c12 */ /* 0x000fe2000f8e9613 */
[----:B------:R-:W-:Y:S01]  /*0aa0*/  IMAD R14, R14, -0x2daee0ad, RZ ;  /* 0xd2511f530e0e7824 */ /* 0x000fe200078e02ff */
[----:B------:R-:W-:Y:S01]  /*0ab0*/  ULDC UR10, c[0x0][0x218] ;  /* 0x00008600000a7ab9 */ /* 0x000fe20000000800 */
[----:B------:R-:W-:Y:S01]  /*0ac0*/  IMAD.MOV.U32 R13, RZ, RZ, RZ ;  /* 0x000000ffff0d7224 */ /* 0x000fe200078e00ff */
[----:B------:R-:W-:Y:S01]  /*0ad0*/  UISETP.NE.AND UP1, UPT, UR8, URZ, UPT ;  /* 0x0000003f0800728c */ /* 0x000fe2000bf25270 */
[----:B------:R-:W-:Y:S01]  /*0ae0*/  ULDC UR11, c[0x0][0x2d8] ;  /* 0x0000b600000b7ab9 */ /* 0x000fe20000000800 */
[----:B------:R-:W-:Y:S01]  /*0af0*/  ULDC.64 UR12, c[0x0][0x230] ;  /* 0x00008c00000c7ab9 */ /* 0x000fe20000000a00 */
[----:B-1----:R-:W-:-:S08]  /*0b00*/  ULDC.64 UR14, c[0x0][0x2b8] ;  /* 0x0000ae00000e7ab9 */ /* 0x002fd00000000a00 */
.L_x_14834:
[----:B------:R-:W0:Y:S01]  /*0b10*/  S2R R12, SR_TID.X ;  /* 0x00000000000c7919 */ /* 0x000e220000002100 */
[----:B------:R-:W-:Y:S01]  /*0b20*/  ISETP.NE.U32.AND P0, PT, RZ, UR12, PT ;  /* 0x0000000cff007c0c */ /* 0x000fe2000bf05070 */
[----:B------:R-:W1:Y:S01]  /*0b30*/  LDC.64 R176, c[0x0][0x220] ;  /* 0x00008800ffb07b82 */ /* 0x000e620000000a00 */
[----:B--2---:R-:W-:Y:S01]  /*0b40*/  IMAD R6, R21, UR10, RZ ;  /* 0x0000000a15067c24 */ /* 0x004fe2000f8e02ff */
[----:B------:R-:W-:Y:S01]  /*0b50*/  PLOP3.LUT P1, PT, PT, PT, UP0, 0x80, 0x0 ;  /* 0x000000000000781c */ /* 0x000fe20003f2f008 */
[----:B------:R-:W-:Y:S01]  /*0b60*/  @UP0 ULDC.64 UR8, c[0x0][0x270] ;  /* 0x00009c0000080ab9 */ /* 0x000fe20000000a00 */
[----:B------:R-:W-:Y:S01]  /*0b70*/  ISETP.NE.AND.EX P0, PT, RZ, UR13, PT, P0 ;  /* 0x0000000dff007c0c */ /* 0x000fe2000bf05300 */
[----:B------:R-:W-:Y:S01]  /*0b80*/  IMAD.U32 R3, RZ, RZ, UR9 ;  /* 0x00000009ff037e24 */ /* 0x000fe2000f8e00ff */
[----:B------:R-:W-:Y:S02]  /*0b90*/  SHF.R.S32.HI R7, RZ, 0x1f, R6 ;  /* 0x0000001fff077819 */ /* 0x000fe40000011406 */
[----:B------:R-:W-:-:S02]  /*0ba0*/  PLOP3.LUT P2, PT, PT, PT, UP0, 0x80, 0x0 ;  /* 0x000000000000781c */ /* 0x000fc40003f4f008 */
[----:B------:R-:W-:Y:S02]  /*0bb0*/  MOV R2, UR8 ;  /* 0x0000000800027c02 */ /* 0x000fe40008000f00 */
[----:B------:R-:W-:-:S03]  /*0bc0*/  LEA.HI R7, R7, R6, RZ, 0x3 ;  /* 0x0000000607077211 */ /* 0x000fc600078f18ff */
[----:B------:R-:W-:Y:S02]  /*0bd0*/  @P1 IMAD.WIDE R2, R21, 0x2, R2 ;  /* 0x0000000215021825 */ /* 0x000fe400078e0202 */
[----:B------:R-:W2:Y:S04]  /*0be0*/  @P0 LDC.64 R4, c[0x0][0x230] ;  /* 0x00008c00ff040b82 */ /* 0x000ea80000000a00 */
[----:B------:R-:W3:Y:S01]  /*0bf0*/  @P2 LDG.E.U16 R2, desc[UR4][R2.64] ;  /* 0x0000000402022981 */ /* 0x000ee2000c1e1500 */
[----:B0-----:R-:W-:-:S04]  /*0c00*/  LOP3.LUT R12, R12, 0x1f, RZ, 0xc0, !PT ;  /* 0x0000001f0c0c7812 */ /* 0x001fc800078ec0ff */
[----:B------:R-:W-:-:S05]  /*0c10*/  LEA.HI.SX32 R11, R7, R12, 0x1d ;  /* 0x0000000c070b7211 */ /* 0x000fca00078feaff */
[----:B-1----:R-:W-:-:S04]  /*0c20*/  IMAD.WIDE.U32 R164, R11, 0x10, R176 ;  /* 0x000000100ba47825 */ /* 0x002fc800078e00b0 */
[----:B--2---:R-:W-:Y:S02]  /*0c30*/  @P0 IMAD.WIDE.U32 R4, R11, 0x10, R4 ;  /* 0x000000100b040825 */ /* 0x004fe400078e0004 */
[----:B-----5:R-:W5:Y:S04]  /*0c40*/  LDG.E.128 R164, desc[UR4][R164.64] ;  /* 0x00000004a4a47981 */ /* 0x020f68000c1e1d00 */
[----:B------:R0:W5:Y:S01]  /*0c50*/  @P0 LDG.E.128 R32, desc[UR4][R4.64] ;  /* 0x0000000404200981 */ /* 0x000162000c1e1d00 */
[C---:B------:R-:W-:Y:S02]  /*0c60*/  ISETP.NE.AND P1, PT, R168.reuse, 0x1, PT ;  /* 0x00000001a800780c */ /* 0x040fe40003f25270 */
[----:B------:R-:W-:Y:S01]  /*0c70*/  PLOP3.LUT P2, PT, PT, PT, UP0, 0x80, 0x0 ;  /* 0x000000000000781c */ /* 0x000fe20003f4f008 */
[----:B------:R-:W-:Y:S01]  /*0c80*/  HFMA2.MMA R22, -RZ, RZ, 1.875, 0 ;  /* 0x3f800000ff167435 */ /* 0x000fe200000001ff */
[----:B------:R-:W-:Y:S01]  /*0c90*/  BSSY B1, `(.L_x_14385) ;  /* 0x000000d000017945 */ /* 0x000fe20003800000 */
[----:B------:R-:W-:-:S10]  /*0ca0*/  IADD3 R6, R168, 0x1, RZ ;  /* 0x00000001a8067810 */ /* 0x000fd40007ffe0ff */
[----:B---3--:R-:W-:Y:S01]  /*0cb0*/  @P2 IMAD.U32 R22, R2, 0x10000, RZ ;  /* 0x0001000002162824 */ /* 0x008fe200078e00ff */
        /* <DEDUP_REMOVED lines=9> */
.L_x_14386:
[----:B------:R-:W-:-:S07]  /*0d50*/  MOV R10, R16 ;  /* 0x00000010000a7202 */ /* 0x000fce0000000f00 */
.L_x_14387:
[----:B------:R-:W-:Y:S05]  /*0d60*/  BSYNC B1 ;  /* 0x0000000000017941 */ /* 0x000fea0003800000 */
.L_x_14385:
        /* <DEDUP_REMOVED lines=22> */
.L_x_14391:
[----:B------:R-:W-:Y:S05]  /*0ed0*/  BSYNC B2 ;  /* 0x0000000000027941 */ /* 0x000fea0003800000 */
.L_x_14390:
[----:B------:R-:W-:Y:S01]  /*0ee0*/  IMAD.HI.U32 R2, R18, -0x326172a9, RZ ;  /* 0xcd9e8d5712027827 */ /* 0x000fe200078e00ff */
[----:B------:R-:W-:-:S03]  /*0ef0*/  LOP3.LUT R4, R4, UR7, R13, 0x96, !PT ;  /* 0x0000000704047c12 */ /* 0x000fc6000f8e960d */
[----:B------:R-:W-:Y:S01]  /*0f00*/  IMAD R6, R18, -0x326172a9, RZ ;  /* 0xcd9e8d5712067824 */ /* 0x000fe200078e02ff */
[----:B------:R-:W-:Y:S01]  /*0f10*/  LOP3.LUT R2, R2, UR6, R15, 0x96, !PT ;  /* 0x0000000602027c12 */ /* 0x000fe2000f8e960f */
[----:B------:R-:W-:-:S04]  /*0f20*/  IMAD.WIDE.U32 R4, R4, -0x326172a9, RZ ;  /* 0xcd9e8d5704047825 */ /* 0x000fc800078e00ff */
[----:B------:R-:W-:Y:S01]  /*0f30*/  IMAD R7, R17, -0x2daee0ad, RZ ;  /* 0xd2511f5311077824 */ /* 0x000fe200078e02ff */
[----:B------:R-:W-:Y:S01]  /*0f40*/  LOP3.LUT R6, R5, R6, R23, 0x96, !PT ;  /* 0x0000000605067212 */ /* 0x000fe200078e9617 */
[----:B------:R-:W-:-:S05]  /*0f50*/  IMAD.WIDE.U32 R2, R2, -0x2daee0ad, RZ ;  /* 0xd2511f5302027825 */ /* 0x000fca00078e00ff */
[----:B------:R-:W-:Y:S01]  /*0f60*/  LOP3.LUT R8, R3, R7, R24, 0x96, !PT ;  /* 0x0000000703087212 */ /* 0x000fe200078e9618 */
[----:B------:R-:W-:-:S04]  /*0f70*/  IMAD.WIDE.U32 R6, R6, -0x2daee0ad, RZ ;  /* 0xd2511f5306067825 */ /* 0x000fc800078e00ff */
[----:B------:R-:W-:Y:S01]  /*0f80*/  IMAD.WIDE.U32 R8, R8, -0x326172a9, RZ ;  /* 0xcd9e8d5708087825 */ /* 0x000fe200078e00ff */
[----:B------:R-:W-:-:S04]  /*0f90*/  LOP3.LUT R5, R7, UR16, R2, 0x96, !PT ;  /* 0x0000001007057c12 */ /* 0x000fc8000f8e9602 */
        /* <DEDUP_REMOVED lines=32> */
.L_x_14389:
[----:B------:R-:W-:Y:S05]  /*11a0*/  BSYNC B1 ;  /* 0x0000000000017941 */ /* 0x000fea0003800000 */
.L_x_14388:
[----:B------:R-:W0:Y:S01]  /*11b0*/  LDC R26, c[0x0][0x298] ;  /* 0x0000a600ff1a7b82 */ /* 0x000e220000000800 */
[----:B------:R-:W-:Y:S01]  /*11c0*/  I2FP.F32.U32 R3, R10 ;  /* 0x0000000a00037245 */ /* 0x000fe20000201000 */
[----:B------:R-:W-:Y:S01]  /*11d0*/  IMAD.MOV.U32 R28, RZ, RZ, 0x2f800000 ;  /* 0x2f800000ff1c7424 */ /* 0x000fe200078e00ff */
[----:B-----5:R-:W-:Y:S01]  /*11e0*/  SHF.L.U32 R5, R164, 0x10, RZ ;  /* 0x00000010a4057819 */ /* 0x020fe200000006ff */
[----:B------:R-:W-:Y:S01]  /*11f0*/  BSSY B1, `(.L_x_14392) ;  /* 0x0000017000017945 */ /* 0x000fe20003800000 */
[----:B------:R-:W-:Y:S01]  /*1200*/  ISETP.NE.AND P1, PT, R6, 0x1, PT ;  /* 0x000000010600780c */ /* 0x000fe20003f25270 */
[----:B------:R-:W-:Y:S01]  /*1210*/  FFMA.FTZ R2, R3, R28, 1.1641532182693481445e-10 ;  /* 0x2f00000003027423 */ /* 0x000fe2000001001c */
[----:B------:R-:W-:Y:S01]  /*1220*/  @P0 IMAD.U32 R3, R32, 0x10000, RZ ;  /* 0x0001000020030824 */ /* 0x000fe200078e00ff */
[----:B------:R-:W1:Y:S01]  /*1230*/  LDC R27, c[0x0][0x294] ;  /* 0x0000a500ff1b7b82 */ /* 0x000e620000000800 */
[----:B------:R-:W-:Y:S01]  /*1240*/  FMUL.FTZ R5, R5, R22 ;  /* 0x0000001605057220 */ /* 0x000fe20000410000 */
[----:B------:R-:W-:-:S02]  /*1250*/  PRMT R164, R164, 0x7632, R164 ;  /* 0x00007632a4a47816 */ /* 0x000fc400000000a4 */
[----:B------:R-:W-:Y:S01]  /*1260*/  IADD3 R4, R6, 0x1, RZ ;  /* 0x0000000106047810 */ /* 0x000fe20007ffe0ff */
[----:B0-----:R-:W-:Y:S01]  /*1270*/  FMUL.FTZ R5, R5, R26 ;  /* 0x0000001a05057220 */ /* 0x001fe20000410000 */
[----:B-1----:R-:W-:-:S04]  /*1280*/  FSETP.GTU.FTZ.AND P2, PT, R2, R27, PT ;  /* 0x0000001b0200720b */ /* 0x002fc80003f5c000 */
        /* <DEDUP_REMOVED lines=12> */
.L_x_14393:
[----:B------:R-:W-:-:S07]  /*1350*/  MOV R30, R16 ;  /* 0x00000010001e7202 */ /* 0x000fce0000000f00 */
.L_x_14394:
[----:B------:R-:W-:Y:S05]  /*1360*/  BSYNC B1 ;  /* 0x0000000000017941 */ /* 0x000fea0003800000 */
.L_x_14392:
        /* <DEDUP_REMOVED lines=16> */
.L_x_14398:
[----:B------:R-:W-:Y:S05]  /*1470*/  BSYNC B2 ;  /* 0x0000000000027941 */ /* 0x000fea0003800000 */
.L_x_14397:
        /* <DEDUP_REMOVED lines=44> */
.L_x_14396:
[----:B------:R-:W-:Y:S05]  /*1740*/  BSYNC B1 ;  /* 0x0000000000017941 */ /* 0x000fea0003800000 */
.L_x_14395:
        /* <DEDUP_REMOVED lines=23> */
.L_x_14400:
[----:B------:R-:W-:-:S07]  /*18c0*/  IMAD.MOV.U32 R8, RZ, RZ, R16 ;  /* 0x000000ffff087224 */ /* 0x000fce00078e0010 */
.L_x_14401:
[----:B------:R-:W-:Y:S05]  /*18d0*/  BSYNC B1 ;  /* 0x0000000000017941 */ /* 0x000fea0003800000 */
.L_x_14399:
        /* <DEDUP_REMOVED lines=16> */
.L_x_14405:
[----:B------:R-:W-:Y:S05]  /*19e0*/  BSYNC B2 ;  /* 0x0000000000027941 */ /* 0x000fea0003800000 */
.L_x_14404:
        /* <DEDUP_REMOVED lines=44> */
.L_x_14403:
[----:B------:R-:W-:Y:S05]  /*1cb0*/  BSYNC B1 ;  /* 0x0000000000017941 */ /* 0x000fea0003800000 */
.L_x_14402:
        /* <DEDUP_REMOVED lines=10> */
[----:B------:R-:W-:-:S04]  /*1d60*/  IADD3 R4, R6, 0x1, RZ ;  /* 0x0000000106047810 */ /* 0x000fc80007ffe0ff */
        /* <DEDUP_REMOVED lines=11> */
.L_x_14407:
[----:B------:R-:W-:-:S07]  /*1e20*/  MOV R164, R16 ;  /* 0x0000001000a47202 */ /* 0x000fce0000000f00 */
.L_x_14408:
[----:B------:R-:W-:Y:S05]  /*1e30*/  BSYNC B1 ;  /* 0x0000000000017941 */ /* 0x000fea0003800000 */
.L_x_14406:
        /* <DEDUP_REMOVED lines=16> */
.L_x_14412:
[----:B------:R-:W-:Y:S05]  /*1f40*/  BSYNC B2 ;  /* 0x0000000000027941 */ /* 0x000fea0003800000 */
.L_x_14411:
        /* <DEDUP_REMOVED lines=44> */
.L_x_14410:
[----:B------:R-:W-:Y:S05]  /*2210*/  BSYNC B1 ;  /* 0x0000000000017941 */ /* 0x000fea0003800000 */
.L_x_14409:
        /* <DEDUP_REMOVED lines=22> */
.L_x_14414:
[----:B------:R-:W-:-:S07]  /*2380*/  IMAD.MOV.U32 R6, RZ, RZ, R16 ;  /* 0x000000ffff067224 */ /* 0x000fce00078e0010 */
.L_x_14415:
[----:B------:R-:W-:Y:S05]  /*2390*/  BSYNC B1 ;  /* 0x0000000000017941 */ /* 0x000fea0003800000 */
.L_x_14413:
        /* <DEDUP_REMOVED lines=16> */
.L_x_14419:
[----:B------:R-:W-:Y:S05]  /*24a0*/  BSYNC B2 ;  /* 0x0000000000027941 */ /* 0x000fea0003800000 */
.L_x_14418:
        /* <DEDUP_REMOVED lines=44> */
.L_x_14417:
[----:B------:R-:W-:Y:S05]  /*2770*/  BSYNC B1 ;  /* 0x0000000000017941 */ /* 0x000fea0003800000 */
.L_x_14416:
        /* <DEDUP_REMOVED lines=22> */
.L_x_14421:
[----:B------:R-:W-:-:S07]  /*28e0*/  MOV R169, R16 ;  /* 0x0000001000a97202 */ /* 0x000fce0000000f00 */
.L_x_14422:
[----:B------:R-:W-:Y:S05]  /*28f0*/  BSYNC B1 ;  /* 0x0000000000017941 */ /* 0x000fea0003800000 */
.L_x_14420:
        /* <DEDUP_REMOVED lines=16> */
.L_x_14426:
[----:B------:R-:W-:Y:S05]  /*2a00*/  BSYNC B2 ;  /* 0x0000000000027941 */ /* 0x000fea0003800000 */
.L_x_14425:
        /* <DEDUP_REMOVED lines=44> */
.L_x_14424:
[----:B------:R-:W-:Y:S05]  /*2cd0*/  BSYNC B1 ;  /* 0x0000000000017941 */ /* 0x000fea0003800000 */
.L_x_14423:
        /* <DEDUP_REMOVED lines=22> */
.L_x_14428:
[----:B------:R-:W-:-:S07]  /*2e40*/  IMAD.MOV.U32 R4, RZ, RZ, R16 ;  /* 0x000000ffff047224 */ /* 0x000fce00078e0010 */
.L_x_14429:
[----:B------:R-:W-:Y:S05]  /*2e50*/  BSYNC B1 ;  /* 0x0000000000017941 */ /* 0x000fea0003800000 */
.L_x_14427:
        /* <DEDUP_REMOVED lines=16> */
.L_x_14433:
[----:B------:R-:W-:Y:S05]  /*2f60*/  BSYNC B2 ;  /* 0x0000000000027941 */ /* 0x000fea0003800000 */
.L_x_14432:
        /* <DEDUP_REMOVED lines=44> */
.L_x_14431:
[----:B------:R-:W-:Y:S05]  /*3230*/  BSYNC B1 ;  /* 0x0000000000017941 */ /* 0x000fea0003800000 */
.L_x_14430:
        /* <DEDUP_REMOVED lines=22> */
.L_x_14435:
[----:B------:R-:W-:-:S07]  /*33a0*/  MOV R170, R16 ;  /* 0x0000001000aa7202 */ /* 0x000fce0000000f00 */
.L_x_14436:
[----:B------:R-:W-:Y:S05]  /*33b0*/  BSYNC B1 ;  /* 0x0000000000017941 */ /* 0x000fea0003800000 */
.L_x_14434:
        /* <DEDUP_REMOVED lines=18> */
.L_x_14440:
[----:B------:R-:W-:Y:S05]  /*34e0*/  BSYNC B2 ;  /* 0x0000000000027941 */ /* 0x000fea0003800000 */
.L_x_14439:
[----:B------:R-:W-:Y:S01]  /*34f0*/  IMAD.HI.U32 R2, R18, -0x326172a9, RZ ;  /* 0xcd9e8d5712027827 */ /* 0x000fe200078e00ff */
        /* <DEDUP_REMOVED lines=43> */
.L_x_14438:
[----:B------:R-:W-:Y:S05]  /*37b0*/  BSYNC B1 ;  /* 0x0000000000017941 */ /* 0x000fea0003800000 */
.L_x_14437:
[----:B------:R-:W-:Y:S01]  /*37c0*/  I2FP.F32.U32 R3, R170 ;  /* 0x000000aa00037245 */ /* 0x000fe20000201000 */
[----:B------:R-:W0:Y:S01]  /*37d0*/  LDC.64 R172, c[0x0][0x238] ;  /* 0x00008e00ffac7b82 */ /* 0x000e220000000a00 */
[----:B------:R-:W-:Y:S01]  /*37e0*/  SEL R174, RZ, 0x10000, P5 ;  /* 0x00010000ffae7807 */ /* 0x000fe20002800000 */
[----:B------:R-:W-:Y:S01]  /*37f0*/  IMAD.U32 R169, R169, 0x10000, RZ ;  /* 0x00010000a9a97824 */ /* 0x000fe200078e00ff */
        /* <DEDUP_REMOVED lines=8> */
[----:B------:R-:W-:-:S03]  /*3880*/  ISETP.NE.AND P6, PT, R29, RZ, PT ;  /* 0x000000ff1d00720c */ /* 0x000fc60003fc5270 */
[----:B------:R-:W-:Y:S01]  /*3890*/  FMUL.FTZ R169, R169, R26 ;  /* 0x0000001aa9a97220 */ /* 0x000fe20000410000 */
[----:B------:R-:W-:Y:S01]  /*38a0*/  SEL R29, RZ, 0x100, P4 ;  /* 0x00000100ff1d7807 */ /* 0x000fe20002000000 */
[----:B------:R-:W-:Y:S01]  /*38b0*/  IMAD.WIDE.U32 R166, R166, 0x10000, RZ ;  /* 0x00010000a6a67825 */ /* 0x000fe200078e00ff */
[----:B------:R-:W-:Y:S01]  /*38c0*/  FSETP.GTU.FTZ.AND P4, PT, R2, R27, PT ;  /* 0x0000001b0200720b */ /* 0x000fe20003f9c000 */
[----:B------:R-:W2:Y:S01]  /*38d0*/  @P0 LDC.64 R180, c[0x0][0x230] ;  /* 0x00008c00ffb40b82 */ /* 0x000ea20000000a00 */
[----:B------:R-:W-:Y:S01]  /*38e0*/  @P0 PRMT R2, R35, 0x7632, R2 ;  /* 0x0000763223020816 */ /* 0x000fe20000000002 */
[----:B------:R-:W-:Y:S01]  /*38f0*/  IMAD.WIDE.U32 R178, R178, 0x100, RZ ;  /* 0x00000100b2b27825 */ /* 0x000fe200078e00ff */
[----:B------:R-:W-:Y:S02]  /*3900*/  SEL R168, RZ, 0x1000000, P4 ;  /* 0x01000000ffa87807 */ /* 0x000fe40002000000 */
[----:B------:R-:W-:Y:S02]  /*3910*/  @P0 SHF.L.U32 R2, R2, 0x10, RZ ;  /* 0x0000001002020819 */ /* 0x000fe400000006ff */
[----:B------:R-:W-:-:S02]  /*3920*/  LOP3.LUT R182, R178, R164, R166, 0xfe, !PT ;  /* 0x000000a4b2b67212 */ /* 0x000fc400078efea6 */
[----:B------:R-:W-:Y:S02]  /*3930*/  FSEL R3, R169, RZ, !P4 ;  /* 0x000000ffa9037208 */ /* 0x000fe40006000000 */
[----:B------:R-:W-:Y:S01]  /*3940*/  LOP3.LUT R164, R29, R168, R174, 0xfe, !PT ;  /* 0x000000a81da47212 */ /* 0x000fe200078efeae */
[----:B0-----:R-:W-:Y:S01]  /*3950*/  IMAD.WIDE.U32 R174, R11, 0x10, R172 ;  /* 0x000000100bae7825 */ /* 0x001fe200078e00ac */
[----:B------:R-:W-:-:S03]  /*3960*/  SEL R29, RZ, 0x1, P3 ;  /* 0x00000001ff1d7807 */ /* 0x000fc60001800000 */
[----:B------:R-:W-:Y:S01]  /*3970*/  @P0 FADD.FTZ R3, R3, R2 ;  /* 0x0000000203030221 */ /* 0x000fe20000010000 */
[----:B------:R-:W-:Y:S01]  /*3980*/  SEL R183, RZ, 0x1, P6 ;  /* 0x00000001ffb77807 */ /* 0x000fe20003000000 */
[----:B------:R-:W-:Y:S01]  /*3990*/  VIADD R2, R11, 0x20 ;  /* 0x000000200b027836 */ /* 0x000fe20000000000 */
[----:B------:R-:W-:Y:S02]  /*39a0*/  LOP3.LUT R165, R165, R164, R29, 0xfe, !PT ;  /* 0x000000a4a5a57212 */ /* 0x000fe400078efe1d */
[----:B------:R-:W-:Y:S02]  /*39b0*/  LOP3.LUT R182, R182, R183, RZ, 0xfc, !PT ;  /* 0x000000b7b6b67212 */ /* 0x000fe400078efcff */
[----:B------:R-:W-:Y:S02]  /*39c0*/  F2FP.BF16.F32.PACK_AB R170, R5, R6 ;  /* 0x0000000605aa723e */ /* 0x000fe400000010ff */
[----:B------:R-:W-:Y:S01]  /*39d0*/  F2FP.BF16.F32.PACK_AB R169, R7, R8 ;  /* 0x0000000807a9723e */ /* 0x000fe200000010ff */
[----:B--2---:R-:W-:Y:S01]  /*39e0*/  @P0 IMAD.WIDE.U32 R180, R2, 0x10, R180 ;  /* 0x0000001002b40825 */ /* 0x004fe200078e00b4 */
[----:B------:R-:W-:-:S02]  /*39f0*/  F2FP.BF16.F32.PACK_AB R168, R9, R10 ;  /* 0x0000000a09a8723e */ /* 0x000fc400000010ff */
[----:B------:R-:W-:Y:S02]  /*3a00*/  F2FP.BF16.F32.PACK_AB R171, R3, R4 ;  /* 0x0000000403ab723e */ /* 0x000fe400000010ff */
[----:B------:R-:W-:Y:S01]  /*3a10*/  LOP3.LUT R183, R179, R165, R167, 0xfe, !PT ;  /* 0x000000a5b3b77212 */ /* 0x000fe200078efea7 */
[----:B-1----:R-:W-:Y:S02]  /*3a20*/  IMAD.WIDE.U32 R178, R11, 0x8, R30 ;  /* 0x000000080bb27825 */ /* 0x002fe400078e001e */
[----:B------:R0:W-:Y:S02]  /*3a30*/  STG.E.128 desc[UR4][R174.64], R168 ;  /* 0x000000a8ae007986 */ /* 0x0001e4000c101d04 */
[----:B------:R-:W-:Y:S02]  /*3a40*/  IMAD.WIDE.U32 R164, R2, 0x10, R176 ;  /* 0x0000001002a47825 */ /* 0x000fe400078e00b0 */
        /* <DEDUP_REMOVED lines=15> */
.L_x_14442:
[----:B------:R-:W-:-:S07]  /*3b40*/  MOV R29, R16 ;  /* 0x00000010001d7202 */ /* 0x000fce0000000f00 */
.L_x_14443:
[----:B------:R-:W-:Y:S05]  /*3b50*/  BSYNC B1 ;  /* 0x0000000000017941 */ /* 0x000fea0003800000 */
.L_x_14441:
        /* <DEDUP_REMOVED lines=16> */
.L_x_14447:
[----:B------:R-:W-:Y:S05]  /*3c60*/  BSYNC B2 ;  /* 0x0000000000027941 */ /* 0x000fea0003800000 */
.L_x_14446:
        /* <DEDUP_REMOVED lines=44> */
.L_x_14445:
[----:B------:R-:W-:Y:S05]  /*3f30*/  BSYNC B1 ;  /* 0x0000000000017941 */ /* 0x000fea0003800000 */
.L_x_14444:
[----:B------:R-:W-:Y:S01]  /*3f40*/  I2FP.F32.U32 R29, R29 ;  /* 0x0000001d001d7245 */ /* 0x000fe20000201000 */
[----:B-----5:R-:W-:Y:S01]  /*3f50*/  IMAD.U32 R169, R164, 0x10000, RZ ;  /* 0x00010000a4a97824 */ /* 0x020fe200078e00ff */
        /* <DEDUP_REMOVED lines=21> */
.L_x_14449:
[----:B------:R-:W-:-:S07]  /*40b0*/  IMAD.MOV.U32 R180, RZ, RZ, R16 ;  /* 0x000000ffffb47224 */ /* 0x000fce00078e0010 */
.L_x_14450:
[----:B------:R-:W-:Y:S05]  /*40c0*/  BSYNC B1 ;  /* 0x0000000000017941 */ /* 0x000fea0003800000 */
.L_x_14448:
        /* <DEDUP_REMOVED lines=16> */
.L_x_14454:
[----:B------:R-:W-:Y:S05]  /*41d0*/  BSYNC B2 ;  /* 0x0000000000027941 */ /* 0x000fea0003800000 */
.L_x_14453:
        /* <DEDUP_REMOVED lines=44> */
.L_x_14452:
[----:B------:R-:W-:Y:S05]  /*44a0*/  BSYNC B1 ;  /* 0x0000000000017941 */ /* 0x000fea0003800000 */
.L_x_14451:
        /* <DEDUP_REMOVED lines=10> */
[----:B------:R-:W-:Y:S02]  /*4550*/  IADD3 R168, R170, 0x1, RZ ;  /* 0x00000001aaa87810 */ /* 0x000fe40007ffe0ff */
[----:B------:R-:W-:Y:S02]  /*4560*/  P2R R183, PR, RZ, 0x4 ;  /* 0x00000004ffb77803 */ /* 0x000fe40000000000 */
        /* <DEDUP_REMOVED lines=11> */
.L_x_14456:
[----:B------:R-:W-:-:S07]  /*4620*/  MOV R164, R16 ;  /* 0x0000001000a47202 */ /* 0x000fce0000000f00 */
.L_x_14457:
[----:B------:R-:W-:Y:S05]  /*4630*/  BSYNC B1 ;  /* 0x0000000000017941 */ /* 0x000fea0003800000 */
.L_x_14455:
        /* <DEDUP_REMOVED lines=16> */
.L_x_14461:
[----:B------:R-:W-:Y:S05]  /*4740*/  BSYNC B2 ;  /* 0x0000000000027941 */ /* 0x000fea0003800000 */
.L_x_14460:
        /* <DEDUP_REMOVED lines=44> */
.L_x_14459:
[----:B------:R-:W-:Y:S05]  /*4a10*/  BSYNC B1 ;  /* 0x0000000000017941 */ /* 0x000fea0003800000 */
.L_x_14458:
[----:B------:R-:W-:Y:S01]  /*4a20*/  I2FP.F32.U32 R169, R164 ;  /* 0x000000a400a97245 */ /* 0x000fe20000201000 */
[C---:B------:R-:W-:Y:S01]  /*4a30*/  IMAD.U32 R171, R165.reuse, 0x10000, RZ ;  /* 0x00010000a5ab7824 */ /* 0x040fe200078e00ff */
[C---:B------:R-:W-:Y:S01]  /*4a40*/  ISETP.NE.AND P2, PT, R168.reuse, 0x1, PT ;  /* 0x00000001a800780c */ /* 0x040fe20003f45270 */
        /* <DEDUP_REMOVED lines=19> */
.L_x_14463:
[----:B------:R-:W-:-:S07]  /*4b80*/  IMAD.MOV.U32 R181, RZ, RZ, R16 ;  /* 0x000000ffffb57224 */ /* 0x000fce00078e0010 */
.L_x_14464:
[----:B------:R-:W-:Y:S05]  /*4b90*/  BSYNC B1 ;  /* 0x0000000000017941 */ /* 0x000fea0003800000 */
.L_x_14462:
        /* <DEDUP_REMOVED lines=16> */
.L_x_14468:
[----:B------:R-:W-:Y:S05]  /*4ca0*/  BSYNC B2 ;  /* 0x0000000000027941 */ /* 0x000fea0003800000 */
.L_x_14467:
        /* <DEDUP_REMOVED lines=44> */
.L_x_14466:
[----:B------:R-:W-:Y:S05]  /*4f70*/  BSYNC B1 ;  /* 0x0000000000017941 */ /* 0x000fea0003800000 */
.L_x_14465:
[----:B------:R-:W-:Y:S01]  /*4f80*/  I2FP.F32.U32 R165, R181 ;  /* 0x000000b500a57245 */ /* 0x000fe20000201000 */
[----:B------:R-:W-:Y:S01]  /*4f90*/  BSSY B1, `(.L_x_14469) ;  /* 0x0000016000017945 */ /* 0x000fe20003800000 */
[----:B------:R-:W-:Y:S02]  /*4fa0*/  SHF.L.U32 R169, R180, 0x10, RZ ;  /* 0x00000010b4a97819 */ /* 0x000fe400000006ff */
[C---:B------:R-:W-:Y:S01]  /*4fb0*/  ISETP.NE.AND P3, PT, R170.reuse, 0x1, PT ;  /* 0x00000001aa00780c */ /* 0x040fe20003f65270 */
        /* <DEDUP_REMOVED lines=18> */
.L_x_14470:
[----:B------:R-:W-:-:S07]  /*50e0*/  MOV R179, R16 ;  /* 0x0000001000b37202 */ /* 0x000fce0000000f00 */
.L_x_14471:
[----:B------:R-:W-:Y:S05]  /*50f0*/  BSYNC B1 ;  /* 0x0000000000017941 */ /* 0x000fea0003800000 */
.L_x_14469:
        /* <DEDUP_REMOVED lines=16> */
.L_x_14475:
[----:B------:R-:W-:Y:S05]  /*5200*/  BSYNC B2 ;  /* 0x0000000000027941 */ /* 0x000fea0003800000 */
.L_x_14474:
        /* <DEDUP_REMOVED lines=44> */
.L_x_14473:
[----:B------:R-:W-:Y:S05]  /*54d0*/  BSYNC B1 ;  /* 0x0000000000017941 */ /* 0x000fea0003800000 */
.L_x_14472:
[----:B------:R-:W-:Y:S01]  /*54e0*/  I2FP.F32.U32 R165, R179 ;  /* 0x000000b300a57245 */ /* 0x000fe20000201000 */
[----:B------:R-:W-:Y:S01]  /*54f0*/  IMAD.U32 R169, R166, 0x10000, RZ ;  /* 0x00010000a6a97824 */ /* 0x000fe200078e00ff */
        /* <DEDUP_REMOVED lines=20> */
.L_x_14477:
[----:B------:R-:W-:-:S07]  /*5640*/  IMAD.MOV.U32 R184, RZ, RZ, R16 ;  /* 0x000000ffffb87224 */ /* 0x000fce00078e0010 */
.L_x_14478:
[----:B------:R-:W-:Y:S05]  /*5650*/  BSYNC B1 ;  /* 0x0000000000017941 */ /* 0x000fea0003800000 */
.L_x_14476:
        /* <DEDUP_REMOVED lines=16> */
.L_x_14482:
[----:B------:R-:W-:Y:S05]  /*5760*/  BSYNC B2 ;  /* 0x0000000000027941 */ /* 0x000fea0003800000 */
.L_x_14481:
        /* <DEDUP_REMOVED lines=44> */
.L_x_14480:
[----:B------:R-:W-:Y:S05]  /*5a30*/  BSYNC B1 ;  /* 0x0000000000017941 */ /* 0x000fea0003800000 */
.L_x_14479:
        /* <DEDUP_REMOVED lines=22> */
.L_x_14484:
[----:B------:R-:W-:-:S07]  /*5ba0*/  MOV R166, R16 ;  /* 0x0000001000a67202 */ /* 0x000fce0000000f00 */
.L_x_14485:
[----:B------:R-:W-:Y:S05]  /*5bb0*/  BSYNC B1 ;  /* 0x0000000000017941 */ /* 0x000fea0003800000 */
.L_x_14483:
        /* <DEDUP_REMOVED lines=16> */
.L_x_14489:
[----:B------:R-:W-:Y:S05]  /*5cc0*/  BSYNC B2 ;  /* 0x0000000000027941 */ /* 0x000fea0003800000 */
.L_x_14488:
        /* <DEDUP_REMOVED lines=44> */
.L_x_14487:
[----:B------:R-:W-:Y:S05]  /*5f90*/  BSYNC B1 ;  /* 0x0000000000017941 */ /* 0x000fea0003800000 */
.L_x_14486:
        /* <DEDUP_REMOVED lines=22> */
.L_x_14491:
[----:B------:R-:W-:-:S07]  /*6100*/  IMAD.MOV.U32 R185, RZ, RZ, R16 ;  /* 0x000000ffffb97224 */ /* 0x000fce00078e0010 */
.L_x_14492:
[----:B------:R-:W-:Y:S05]  /*6110*/  BSYNC B1 ;  /* 0x0000000000017941 */ /* 0x000fea0003800000 */
.L_x_14490:
        /* <DEDUP_REMOVED lines=18> */
.L_x_14496:
[----:B------:R-:W-:Y:S05]  /*6240*/  BSYNC B2 ;  /* 0x0000000000027941 */ /* 0x000fea0003800000 */
.L_x_14495:
        /* <DEDUP_REMOVED lines=44> */
.L_x_14494:
[----:B------:R-:W-:Y:S05]  /*6510*/  BSYNC B1 ;  /* 0x0000000000017941 */ /* 0x000fea0003800000 */
.L_x_14493:
[----:B------:R-:W-:Y:S02]  /*6520*/  I2FP.F32.U32 R165, R185 ;  /* 0x000000b900a57245 */ /* 0x000fe40000201000 */
[----:B------:R-:W-:Y:S02]  /*6530*/  SEL R186, RZ, 0x100, P4 ;  /* 0x00000100ffba7807 */ /* 0x000fe40002000000 */
[----:B------:R-:W-:Y:S01]  /*6540*/  SEL R187, RZ, 0x10000, P5 ;  /* 0x00010000ffbb7807 */ /* 0x000fe20002800000 */
[----:B------:R-:W-:Y:S01]  /*6550*/  FFMA.FTZ R164, R165, R28, 1.1641532182693481445e-10 ;  /* 0x2f000000a5a47423 */ /* 0x000fe2000001001c */
[----:B------:R-:W-:Y:S02]  /*6560*/  SHF.L.U32 R167, R184, 0x10, RZ ;  /* 0x00000010b8a77819 */ /* 0x000fe400000006ff */
[----:B------:R-:W-:Y:S02]  /*6570*/  ISETP.NE.AND P5, PT, R183, RZ, PT ;  /* 0x000000ffb700720c */ /* 0x000fe40003fa5270 */
[----:B------:R-:W-:Y:S01]  /*6580*/  FSETP.GTU.FTZ.AND P4, PT, R164, R27, PT ;  /* 0x0000001ba400720b */ /* 0x000fe20003f9c000 */
[----:B------:R-:W-:Y:S01]  /*6590*/  FMUL.FTZ R171, R167, R22 ;  /* 0x00000016a7ab7220 */ /* 0x000fe20000410000 */
[----:B------:R-:W0:Y:S01]  /*65a0*/  @P0 LDC.64 R164, c[0x0][0x230] ;  /* 0x00008c00ffa40b82 */ /* 0x000e220000000a00 */
[----:B------:R-:W-:-:S02]  /*65b0*/  SEL R168, RZ, 0x1, P2 ;  /* 0x00000001ffa87807 */ /* 0x000fc40001000000 */
[----:B------:R-:W-:Y:S01]  /*65c0*/  SEL R166, RZ, 0x1, P1 ;  /* 0x00000001ffa67807 */ /* 0x000fe20000800000 */
[----:B------:R-:W-:Y:S01]  /*65d0*/  FMUL.FTZ R171, R171, R26 ;  /* 0x0000001aabab7220 */ /* 0x000fe20000410000 */
[----:B------:R-:W-:Y:S01]  /*65e0*/  SEL R184, RZ, 0x1, P5 ;  /* 0x00000001ffb87807 */ /* 0x000fe20002800000 */
[----:B------:R-:W-:Y:S01]  /*65f0*/  IMAD.WIDE.U32 R168, R168, 0x1000000, RZ ;  /* 0x01000000a8a87825 */ /* 0x000fe200078e00ff */
[----:B------:R-:W-:Y:S02]  /*6600*/  @P0 PRMT R170, R35, 0x7632, R170 ;  /* 0x0000763223aa0816 */ /* 0x000fe400000000aa */
[----:B------:R-:W-:Y:S01]  /*6610*/  SEL R188, RZ, 0x1000000, P4 ;  /* 0x01000000ffbc7807 */ /* 0x000fe20002000000 */
[----:B------:R-:W-:Y:S01]  /*6620*/  IMAD.WIDE.U32 R166, R166, 0x10000, RZ ;  /* 0x00010000a6a67825 */ /* 0x000fe200078e00ff */
[----:B------:R-:W-:Y:S02]  /*6630*/  ISETP.NE.AND P6, PT, R182, RZ, PT ;  /* 0x000000ffb600720c */ /* 0x000fe40003fc5270 */
[----:B------:R-:W-:Y:S01]  /*6640*/  FSEL R182, R171, RZ, !P4 ;  /* 0x000000ffabb67208 */ /* 0x000fe20006000000 */
[----:B------:R-:W-:Y:S01]  /*6650*/  IMAD.WIDE.U32 R184, R184, 0x100, RZ ;  /* 0x00000100b8b87825 */ /* 0x000fe200078e00ff */
[----:B------:R-:W-:-:S02]  /*6660*/  SEL R189, RZ, 0x1, P3 ;  /* 0x00000001ffbd7807 */ /* 0x000fc40001800000 */
[----:B------:R-:W-:Y:S01]  /*6670*/  SEL R191, RZ, 0x1, P6 ;  /* 0x00000001ffbf7807 */ /* 0x000fe20003000000 */
[----:B------:R-:W-:Y:S01]  /*6680*/  @P0 IMAD.U32 R183, R170, 0x10000, RZ ;  /* 0x00010000aab70824 */ /* 0x000fe200078e00ff */
[----:B------:R-:W-:Y:S02]  /*6690*/  LOP3.LUT R190, R184, R168, R166, 0xfe, !PT ;  /* 0x000000a8b8be7212 */ /* 0x000fe400078efea6 */
[----:B------:R-:W-:Y:S01]  /*66a0*/  LOP3.LUT R168, R186, R188, R187, 0xfe, !PT ;  /* 0x000000bcbaa87212 */ /* 0x000fe200078efebb */
[----:B------:R-:W-:Y:S01]  /*66b0*/  @P0 FADD.FTZ R182, R182, R183 ;  /* 0x000000b7b6b60221 */ /* 0x000fe20000010000 */
[----:B------:R-:W-:Y:S01]  /*66c0*/  IADD3 R183, R11, 0x40, RZ ;  /* 0x000000400bb77810 */ /* 0x000fe20007ffe0ff */
[----:B------:R-:W-:Y:S01]  /*66d0*/  IMAD.WIDE.U32 R186, R2, 0x10, R172 ;  /* 0x0000001002ba7825 */ /* 0x000fe200078e00ac */
[----:B------:R-:W-:Y:S02]  /*66e0*/  LOP3.LUT R189, R169, R168, R189, 0xfe, !PT ;  /* 0x000000a8a9bd7212 */ /* 0x000fe400078efebd */
[----:B------:R-:W-:-:S02]  /*66f0*/  LOP3.LUT R190, R190, R191, RZ, 0xfc, !PT ;  /* 0x000000bfbebe7212 */ /* 0x000fc400078efcff */
[----:B------:R-:W-:Y:S01]  /*6700*/  LOP3.LUT R191, R185, R189, R167, 0xfe, !PT ;  /* 0x000000bdb9bf7212 */ /* 0x000fe200078efea7 */
[C---:B0-----:R-:W-:Y:S01]  /*6710*/  @P0 IMAD.WIDE.U32 R188, R183.reuse, 0x10, R164 ;  /* 0x00000010b7bc0825 */ /* 0x041fe200078e00a4 */
[----:B------:R-:W-:Y:S02]  /*6720*/  F2FP.BF16.F32.PACK_AB R170, R180, R179 ;  /* 0x000000b3b4aa723e */ /* 0x000fe400000010ff */
[----:B------:R-:W-:Y:S01]  /*6730*/  F2FP.BF16.F32.PACK_AB R169, R178, R175 ;  /* 0x000000afb2a9723e */ /* 0x000fe200000010ff */
[----:B------:R-:W-:Y:S01]  /*6740*/  IMAD.WIDE.U32 R184, R2, 0x8, R30 ;  /* 0x0000000802b87825 */ /* 0x000fe200078e001e */
[----:B------:R-:W-:Y:S02]  /*6750*/  F2FP.BF16.F32.PACK_AB R168, R174, R29 ;  /* 0x0000001daea8723e */ /* 0x000fe400000010ff */
[----:B------:R-:W-:Y:S01]  /*6760*/  F2FP.BF16.F32.PACK_AB R171, R182, R181 ;  /* 0x000000b5b6ab723e */ /* 0x000fe200000010ff */
[----:B------:R-:W-:-:S04]  /*6770*/  IMAD.WIDE.U32 R164, R183, 0x10, R176 ;  /* 0x00000010b7a47825 */ /* 0x000fc800078e00b0 */
        /* <DEDUP_REMOVED lines=16> */
.L_x_14498:
[----:B------:R-:W-:-:S07]  /*6880*/  IMAD.MOV.U32 R188, RZ, RZ, R16 ;  /* 0x000000ffffbc7224 */ /* 0x000fce00078e0010 */
.L_x_14499:
[----:B------:R-:W-:Y:S05]  /*6890*/  BSYNC B1 ;  /* 0x0000000000017941 */ /* 0x000fea0003800000 */
.L_x_14497:
        /* <DEDUP_REMOVED lines=16> */
.L_x_14503:
[----:B------:R-:W-:Y:S05]  /*69a0*/  BSYNC B2 ;  /* 0x0000000000027941 */ /* 0x000fea0003800000 */
.L_x_14502:
        /* <DEDUP_REMOVED lines=44> */
.L_x_14501:
[----:B------:R-:W-:Y:S05]  /*6c70*/  BSYNC B1 ;  /* 0x0000000000017941 */ /* 0x000fea0003800000 */
.L_x_14500:
[----:B------:R-:W-:Y:S01]  /*6c80*/  I2FP.F32.U32 R169, R188 ;  /* 0x000000bc00a97245 */ /* 0x000fe20000201000 */
[----:B------:R-:W-:Y:S01]  /*6c90*/  BSSY B1, `(.L_x_14504) ;  /* 0x0000017000017945 */ /* 0x000fe20003800000 */
[----:B-----5:R-:W-:Y:S02]  /*6ca0*/  SHF.L.U32 R171, R164, 0x10, RZ ;  /* 0x00000010a4ab7819 */ /* 0x020fe400000006ff */
[----:B------:R-:W-:Y:S01]  /*6cb0*/  ISETP.NE.AND P1, PT, R192, 0x1, PT ;  /* 0x00000001c000780c */ /* 0x000fe20003f25270 */
[----:B------:R-:W-:Y:S01]  /*6cc0*/  FFMA.FTZ R168, R169, R28, 1.1641532182693481445e-10 ;  /* 0x2f000000a9a87423 */ /* 0x000fe2000001001c */
[----:B------:R-:W-:Y:S02]  /*6cd0*/  @P0 IMAD.U32 R169, R32, 0x10000, RZ ;  /* 0x0001000020a90824 */ /* 0x000fe400078e00ff */
[----:B------:R-:W-:Y:S01]  /*6ce0*/  FMUL.FTZ R171, R171, R22 ;  /* 0x00000016abab7220 */ /* 0x000fe20000410000 */
[----:B------:R-:W-:Y:S02]  /*6cf0*/  PRMT R164, R164, 0x7632, R164 ;  /* 0x00007632a4a47816 */ /* 0x000fe400000000a4 */
[----:B------:R-:W-:Y:S01]  /*6d00*/  FSETP.GTU.FTZ.AND P2, PT, R168, R27, PT ;  /* 0x0000001ba800720b */ /* 0x000fe20003f5c000 */
[----:B------:R-:W-:Y:S01]  /*6d10*/  FMUL.FTZ R171, R171, R26 ;  /* 0x0000001aabab7220 */ /* 0x000fe20000410000 */
[----:B------:R-:W-:-:S02]  /*6d20*/  IADD3 R170, R192, 0x1, RZ ;  /* 0x00000001c0aa7810 */ /* 0x000fc40007ffe0ff */
        /* <DEDUP_REMOVED lines=12> */
.L_x_14505:
[----:B------:R-:W-:-:S07]  /*6df0*/  MOV R185, R16 ;  /* 0x0000001000b97202 */ /* 0x000fce0000000f00 */
.L_x_14506:
[----:B------:R-:W-:Y:S05]  /*6e00*/  BSYNC B1 ;  /* 0x0000000000017941 */ /* 0x000fea0003800000 */
.L_x_14504:
        /* <DEDUP_REMOVED lines=16> */
.L_x_14510:
[----:B------:R-:W-:Y:S05]  /*6f10*/  BSYNC B2 ;  /* 0x0000000000027941 */ /* 0x000fea0003800000 */
.L_x_14509:
        /* <DEDUP_REMOVED lines=44> */
.L_x_14508:
[----:B------:R-:W-:Y:S05]  /*71e0*/  BSYNC B1 ;  /* 0x0000000000017941 */ /* 0x000fea0003800000 */
.L_x_14507:
        /* <DEDUP_REMOVED lines=23> */
.L_x_14512:
[----:B------:R-:W-:-:S07]  /*7360*/  IMAD.MOV.U32 R164, RZ, RZ, R16 ;  /* 0x000000ffffa47224 */ /* 0x000fce00078e0010 */
.L_x_14513:
[----:B------:R-:W-:Y:S05]  /*7370*/  BSYNC B1 ;  /* 0x0000000000017941 */ /* 0x000fea0003800000 */
.L_x_14511:
        /* <DEDUP_REMOVED lines=16> */
.L_x_14517:
[----:B------:R-:W-:Y:S05]  /*7480*/  BSYNC B2 ;  /* 0x0000000000027941 */ /* 0x000fea0003800000 */
.L_x_14516:
        /* <DEDUP_REMOVED lines=44> */
.L_x_14515:
[----:B------:R-:W-:Y:S05]  /*7750*/  BSYNC B1 ;  /* 0x0000000000017941 */ /* 0x000fea0003800000 */
.L_x_14514:
        /* <DEDUP_REMOVED lines=22> */
.L_x_14519:
[----:B------:R-:W-:-:S07]  /*78c0*/  MOV R190, R16 ;  /* 0x0000001000be7202 */ /* 0x000fce0000000f00 */
.L_x_14520:
[----:B------:R-:W-:Y:S05]  /*78d0*/  BSYNC B1 ;  /* 0x0000000000017941 */ /* 0x000fea0003800000 */
.L_x_14518:
        /* <DEDUP_REMOVED lines=16> */
.L_x_14524:
[----:B------:R-:W-:Y:S05]  /*79e0*/  BSYNC B2 ;  /* 0x0000000000027941 */ /* 0x000fea0003800000 */
.L_x_14523:
        /* <DEDUP_REMOVED lines=44> */
.L_x_14522:
[----:B------:R-:W-:Y:S05]  /*7cb0*/  BSYNC B1 ;  /* 0x0000000000017941 */ /* 0x000fea0003800000 */
.L_x_14521:
        /* <DEDUP_REMOVED lines=22> */
.L_x_14526:
[----:B------:R-:W-:-:S07]  /*7e20*/  IMAD.MOV.U32 R190, RZ, RZ, R16 ;  /* 0x000000ffffbe7224 */ /* 0x000fce00078e0010 */
.L_x_14527:
[----:B------:R-:W-:Y:S05]  /*7e30*/  BSYNC B1 ;  /* 0x0000000000017941 */ /* 0x000fea0003800000 */
.L_x_14525:
        /* <DEDUP_REMOVED lines=16> */
.L_x_14531:
[----:B------:R-:W-:Y:S05]  /*7f40*/  BSYNC B2 ;  /* 0x0000000000027941 */ /* 0x000fea0003800000 */
.L_x_14530:
        /* <DEDUP_REMOVED lines=44> */
.L_x_14529:
[----:B------:R-:W-:Y:S05]  /*8210*/  BSYNC B1 ;  /* 0x0000000000017941 */ /* 0x000fea0003800000 */
.L_x_14528:
        /* <DEDUP_REMOVED lines=22> */
.L_x_14533:
[----:B------:R-:W-:-:S07]  /*8380*/  MOV R189, R16 ;  /* 0x0000001000bd7202 */ /* 0x000fce0000000f00 */
.L_x_14534:
[----:B------:R-:W-:Y:S05]  /*8390*/  BSYNC B1 ;  /* 0x0000000000017941 */ /* 0x000fea0003800000 */
.L_x_14532:
        /* <DEDUP_REMOVED lines=16> */
.L_x_14538:
[----:B------:R-:W-:Y:S05]  /*84a0*/  BSYNC B2 ;  /* 0x0000000000027941 */ /* 0x000fea0003800000 */
.L_x_14537:
        /* <DEDUP_REMOVED lines=44> */
.L_x_14536:
[----:B------:R-:W-:Y:S05]  /*8770*/  BSYNC B1 ;  /* 0x0000000000017941 */ /* 0x000fea0003800000 */
.L_x_14535:
        /* <DEDUP_REMOVED lines=22> */
.L_x_14540:
[----:B------:R-:W-:-:S07]  /*88e0*/  IMAD.MOV.U32 R166, RZ, RZ, R16 ;  /* 0x000000ffffa67224 */ /* 0x000fce00078e0010 */
.L_x_14541:
[----:B------:R-:W-:Y:S05]  /*88f0*/  BSYNC B1 ;  /* 0x0000000000017941 */ /* 0x000fea0003800000 */
.L_x_14539:
        /* <DEDUP_REMOVED lines=16> */
.L_x_14545:
[----:B------:R-:W-:Y:S05]  /*8a00*/  BSYNC B2 ;  /* 0x0000000000027941 */ /* 0x000fea0003800000 */
.L_x_14544:
        /* <DEDUP_REMOVED lines=44> */
.L_x_14543:
[----:B------:R-:W-:Y:S05]  /*8cd0*/  BSYNC B1 ;  /* 0x0000000000017941 */ /* 0x000fea0003800000 */
.L_x_14542:
        /* <DEDUP_REMOVED lines=22> */
.L_x_14547:
[----:B------:R-:W-:-:S07]  /*8e40*/  MOV R166, R16 ;  /* 0x0000001000a67202 */ /* 0x000fce0000000f00 */
.L_x_14548:
[----:B------:R-:W-:Y:S05]  /*8e50*/  BSYNC B1 ;  /* 0x0000000000017941 */ /* 0x000fea0003800000 */
.L_x_14546:
        /* <DEDUP_REMOVED lines=18> */
.L_x_14552:
[----:B------:R-:W-:Y:S05]  /*8f80*/  BSYNC B2 ;  /* 0x0000000000027941 */ /* 0x000fea0003800000 */
.L_x_14551:
        /* <DEDUP_REMOVED lines=44> */
.L_x_14550:
[----:B------:R-:W-:Y:S05]  /*9250*/  BSYNC B1 ;  /* 0x0000000000017941 */ /* 0x000fea0003800000 */
.L_x_14549:
[----:B------:R-:W-:Y:S01]  /*9260*/  I2FP.F32.U32 R165, R166 ;  /* 0x000000a600a57245 */ /* 0x000fe20000201000 */
[----:B------:R-:W-:Y:S01]  /*9270*/  IMAD.U32 R167, R167, 0x10000, RZ ;  /* 0x00010000a7a77824 */ /* 0x000fe200078e00ff */
[----:B------:R-:W-:Y:S02]  /*9280*/  SEL R197, RZ, 0x10000, P5 ;  /* 0x00010000ffc57807 */ /* 0x000fe40002800000 */
[----:B------:R-:W-:Y:S01]  /*9290*/  ISETP.NE.AND P5, PT, R192, RZ, PT ;  /* 0x000000ffc000720c */ /* 0x000fe20003fa5270 */
[----:B------:R-:W-:Y:S01]  /*92a0*/  FFMA.FTZ R164, R165, R28, 1.1641532182693481445e-10 ;  /* 0x2f000000a5a47423 */ /* 0x000fe2000001001c */
[----:B------:R-:W-:Y:S01]  /*92b0*/  SEL R192, RZ, 0x100, P4 ;  /* 0x00000100ffc07807 */ /* 0x000fe20002000000 */
[----:B------:R-:W-:Y:S01]  /*92c0*/  FMUL.FTZ R171, R167, R22 ;  /* 0x00000016a7ab7220 */ /* 0x000fe20000410000 */
[----:B------:R-:W-:Y:S02]  /*92d0*/  SEL R168, RZ, 0x1, P2 ;  /* 0x00000001ffa87807 */ /* 0x000fe40001000000 */
[----:B------:R-:W-:Y:S01]  /*92e0*/  FSETP.GTU.FTZ.AND P4, PT, R164, R27, PT ;  /* 0x0000001ba400720b */ /* 0x000fe20003f9c000 */
[----:B------:R-:W-:Y:S01]  /*92f0*/  FMUL.FTZ R171, R171, R26 ;  /* 0x0000001aabab7220 */ /* 0x000fe20000410000 */
[----:B------:R-:W0:Y:S01]  /*9300*/  @P0 LDC.64 R164, c[0x0][0x230] ;  /* 0x00008c00ffa40b82 */ /* 0x000e220000000a00 */
[----:B------:R-:W-:Y:S01]  /*9310*/  SEL R194, RZ, 0x1, P1 ;  /* 0x00000001ffc27807 */ /* 0x000fe20000800000 */
[----:B------:R-:W-:Y:S01]  /*9320*/  IMAD.WIDE.U32 R168, R168, 0x1000000, RZ ;  /* 0x01000000a8a87825 */ /* 0x000fe200078e00ff */
[----:B------:R-:W-:-:S02]  /*9330*/  SEL R166, RZ, 0x1, P5 ;  /* 0x00000001ffa67807 */ /* 0x000fc40002800000 */
[----:B------:R-:W-:Y:S01]  /*9340*/  @P0 PRMT R170, R35, 0x7632, R170 ;  /* 0x0000763223aa0816 */ /* 0x000fe200000000aa */
[----:B------:R-:W-:Y:S01]  /*9350*/  IMAD.WIDE.U32 R194, R194, 0x10000, RZ ;  /* 0x00010000c2c27825 */ /* 0x000fe200078e00ff */
[----:B------:R-:W-:Y:S02]  /*9360*/  ISETP.NE.AND P6, PT, R191, RZ, PT ;  /* 0x000000ffbf00720c */ /* 0x000fe40003fc5270 */
[----:B------:R-:W-:Y:S01]  /*9370*/  SEL R196, RZ, 0x1000000, P4 ;  /* 0x01000000ffc47807 */ /* 0x000fe20002000000 */
[----:B------:R-:W-:Y:S01]  /*9380*/  IMAD.WIDE.U32 R166, R166, 0x100, RZ ;  /* 0x00000100a6a67825 */ /* 0x000fe200078e00ff */
[----:B------:R-:W-:Y:S02]  /*9390*/  @P0 SHF.L.U32 R170, R170, 0x10, RZ ;  /* 0x00000010aaaa0819 */ /* 0x000fe400000006ff */
[----:B------:R-:W-:Y:S02]  /*93a0*/  FSEL R191, R171, RZ, !P4 ;  /* 0x000000ffabbf7208 */ /* 0x000fe40006000000 */
[----:B------:R-:W-:-:S02]  /*93b0*/  SEL R193, RZ, 0x1, P6 ;  /* 0x00000001ffc17807 */ /* 0x000fc40003000000 */
[----:B------:R-:W-:Y:S01]  /*93c0*/  LOP3.LUT R194, R166, R168, R194, 0xfe, !PT ;  /* 0x000000a8a6c27212 */ /* 0x000fe200078efec2 */
[----:B------:R-:W-:Y:S01]  /*93d0*/  @P0 FADD.FTZ R191, R191, R170 ;  /* 0x000000aabfbf0221 */ /* 0x000fe20000010000 */
[----:B------:R-:W-:Y:S01]  /*93e0*/  LOP3.LUT R168, R192, R196, R197, 0xfe, !PT ;  /* 0x000000c4c0a87212 */ /* 0x000fe200078efec5 */
[----:B------:R-:W-:Y:S01]  /*93f0*/  IMAD.WIDE.U32 R196, R183, 0x10, R172 ;  /* 0x00000010b7c47825 */ /* 0x000fe200078e00ac */
[----:B------:R-:W-:Y:S02]  /*9400*/  SEL R199, RZ, 0x1, P3 ;  /* 0x00000001ffc77807 */ /* 0x000fe40001800000 */
[----:B------:R-:W-:Y:S01]  /*9410*/  LOP3.LUT R194, R194, R193, RZ, 0xfc, !PT ;  /* 0x000000c1c2c27212 */ /* 0x000fe200078efcff */
[----:B------:R-:W-:Y:S01]  /*9420*/  VIADD R193, R11, 0x60 ;  /* 0x000000600bc17836 */ /* 0x000fe20000000000 */
[----:B------:R-:W-:Y:S02]  /*9430*/  LOP3.LUT R199, R169, R168, R199, 0xfe, !PT ;  /* 0x000000a8a9c77212 */ /* 0x000fe400078efec7 */
[----:B------:R-:W-:Y:S01]  /*9440*/  F2FP.BF16.F32.PACK_AB R170, R189, R188 ;  /* 0x000000bcbdaa723e */ /* 0x000fe200000010ff */
[----:B0-----:R-:W-:Y:S01]  /*9450*/  @P0 IMAD.WIDE.U32 R200, R193, 0x10, R164 ;  /* 0x00000010c1c80825 */ /* 0x001fe200078e00a4 */
[----:B------:R-:W-:-:S02]  /*9460*/  F2FP.BF16.F32.PACK_AB R169, R187, R186 ;  /* 0x000000babba9723e */ /* 0x000fc400000010ff */
        /* <DEDUP_REMOVED lines=21> */
.L_x_14554:
[----:B------:R-:W-:-:S07]  /*95c0*/  MOV R192, R16 ;  /* 0x0000001000c07202 */ /* 0x000fce0000000f00 */
.L_x_14555:
[----:B------:R-:W-:Y:S05]  /*95d0*/  BSYNC B1 ;  /* 0x0000000000017941 */ /* 0x000fea0003800000 */
.L_x_14553:
        /* <DEDUP_REMOVED lines=16> */
.L_x_14559:
[----:B------:R-:W-:Y:S05]  /*96e0*/  BSYNC B2 ;  /* 0x0000000000027941 */ /* 0x000fea0003800000 */
.L_x_14558:
        /* <DEDUP_REMOVED lines=44> */
.L_x_14557:
[----:B------:R-:W-:Y:S05]  /*99b0*/  BSYNC B1 ;  /* 0x0000000000017941 */ /* 0x000fea0003800000 */
.L_x_14556:
[----:B------:R-:W-:Y:S01]  /*99c0*/  I2FP.F32.U32 R169, R192 ;  /* 0x000000c000a97245 */ /* 0x000fe20000201000 */
[----:B-----5:R-:W-:Y:S01]  /*99d0*/  IMAD.U32 R171, R164, 0x10000, RZ ;  /* 0x00010000a4ab7824 */ /* 0x020fe200078e00ff */
[----:B------:R-:W-:Y:S01]  /*99e0*/  ISETP.NE.AND P1, PT, R202, 0x1, PT ;  /* 0x00000001ca00780c */ /* 0x000fe20003f25270 */
[----:B------:R-:W-:Y:S01]  /*99f0*/  BSSY B1, `(.L_x_14560) ;  /* 0x0000016000017945 */ /* 0x000fe20003800000 */
[----:B------:R-:W-:Y:S01]  /*9a00*/  LOP3.LUT R0, R0, 0xfffffffb, RZ, 0xc0, !PT ;  /* 0xfffffffb00007812 */ /* 0x000fe200078ec0ff */
[----:B------:R-:W-:Y:S01]  /*9a10*/  FFMA.FTZ R168, R169, R28, 1.1641532182693481445e-10 ;  /* 0x2f000000a9a87423 */ /* 0x000fe2000001001c */
[----:B------:R-:W-:Y:S01]  /*9a20*/  FMUL.FTZ R171, R171, R22 ;  /* 0x00000016abab7220 */ /* 0x000fe20000410000 */
[----:B------:R-:W-:Y:S01]  /*9a30*/  @P0 SHF.L.U32 R169, R32, 0x10, RZ ;  /* 0x0000001020a90819 */ /* 0x000fe200000006ff */
[----:B------:R-:W-:Y:S01]  /*9a40*/  VIADD R170, R202, 0x1 ;  /* 0x00000001caaa7836 */ /* 0x000fe20000000000 */
[----:B------:R-:W-:Y:S01]  /*9a50*/  PRMT R164, R164, 0x7632, R164 ;  /* 0x00007632a4a47816 */ /* 0x000fe200000000a4 */
[----:B------:R-:W-:Y:S01]  /*9a60*/  FMUL.FTZ R171, R171, R26 ;  /* 0x0000001aabab7220 */ /* 0x000fe20000410000 */
[----:B------:R-:W-:-:S04]  /*9a70*/  FSETP.GTU.FTZ.AND P2, PT, R168, R27, PT ;  /* 0x0000001ba800720b */ /* 0x000fc80003f5c000 */
[----:B------:R-:W-:-:S05]  /*9a80*/  FSEL R192, R171, RZ, !P2 ;  /* 0x000000ffabc07208 */ /* 0x000fca0005000000 */
[----:B------:R-:W-:-:S04]  /*9a90*/  @P0 FADD.FTZ R192, R169, R192 ;  /* 0x000000c0a9c00221 */ /* 0x000fc80000010000 */
        /* <DEDUP_REMOVED lines=10> */
.L_x_14561:
[----:B------:R-:W-:-:S07]  /*9b40*/  IMAD.MOV.U32 R200, RZ, RZ, R16 ;  /* 0x000000ffffc87224 */ /* 0x000fce00078e0010 */
.L_x_14562:
[----:B------:R-:W-:Y:S05]  /*9b50*/  BSYNC B1 ;  /* 0x0000000000017941 */ /* 0x000fea0003800000 */
.L_x_14560:
        /* <DEDUP_REMOVED lines=16> */
.L_x_14566:
[----:B------:R-:W-:Y:S05]  /*9c60*/  BSYNC B2 ;  /* 0x0000000000027941 */ /* 0x000fea0003800000 */
.L_x_14565:
        /* <DEDUP_REMOVED lines=44> */
.L_x_14564:
[----:B------:R-:W-:Y:S05]  /*9f30*/  BSYNC B1 ;  /* 0x0000000000017941 */ /* 0x000fea0003800000 */
.L_x_14563:
        /* <DEDUP_REMOVED lines=10> */
[----:B------:R-:W-:-:S02]  /*9fe0*/  @P0 IMAD.U32 R168, R168, 0x10000, RZ ;  /* 0x00010000a8a80824 */ /* 0x000fc400078e00ff */
        /* <DEDUP_REMOVED lines=12> */
.L_x_14568:
[----:B------:R-:W-:-:S07]  /*a0b0*/  MOV R164, R16 ;  /* 0x0000001000a47202 */ /* 0x000fce0000000f00 */
.L_x_14569:
[----:B------:R-:W-:Y:S05]  /*a0c0*/  BSYNC B1 ;  /* 0x0000000000017941 */ /* 0x000fea0003800000 */
.L_x_14567:
        /* <DEDUP_REMOVED lines=16> */
.L_x_14573:
[----:B------:R-:W-:Y:S05]  /*a1d0*/  BSYNC B2 ;  /* 0x0000000000027941 */ /* 0x000fea0003800000 */
.L_x_14572:
        /* <DEDUP_REMOVED lines=44> */
.L_x_14571:
[----:B------:R-:W-:Y:S05]  /*a4a0*/  BSYNC B1 ;  /* 0x0000000000017941 */ /* 0x000fea0003800000 */
.L_x_14570:
[----:B------:R-:W-:Y:S01]  /*a4b0*/  I2FP.F32.U32 R169, R164 ;  /* 0x000000a400a97245 */ /* 0x000fe20000201000 */
[C---:B------:R-:W-:Y:S01]  /*a4c0*/  IMAD.U32 R171, R165.reuse, 0x10000, RZ ;  /* 0x00010000a5ab7824 */ /* 0x040fe200078e00ff */
[C---:B------:R-:W-:Y:S01]  /*a4d0*/  ISETP.NE.AND P2, PT, R196.reuse, 0x1, PT ;  /* 0x00000001c400780c */ /* 0x040fe20003f45270 */
        /* <DEDUP_REMOVED lines=19> */
.L_x_14575:
[----:B------:R-:W-:-:S07]  /*a610*/  IMAD.MOV.U32 R201, RZ, RZ, R16 ;  /* 0x000000ffffc97224 */ /* 0x000fce00078e0010 */
.L_x_14576:
[----:B------:R-:W-:Y:S05]  /*a620*/  BSYNC B1 ;  /* 0x0000000000017941 */ /* 0x000fea0003800000 */
.L_x_14574:
        /* <DEDUP_REMOVED lines=16> */
.L_x_14580:
[----:B------:R-:W-:Y:S05]  /*a730*/  BSYNC B2 ;  /* 0x0000000000027941 */ /* 0x000fea0003800000 */
.L_x_14579:
        /* <DEDUP_REMOVED lines=44> */
.L_x_14578:
[----:B------:R-:W-:Y:S05]  /*aa00*/  BSYNC B1 ;  /* 0x0000000000017941 */ /* 0x000fea0003800000 */
.L_x_14577:
        /* <DEDUP_REMOVED lines=22> */
.L_x_14582:
[----:B------:R-:W-:-:S07]  /*ab70*/  MOV R196, R16 ;  /* 0x0000001000c47202 */ /* 0x000fce0000000f00 */
.L_x_14583:
[----:B------:R-:W-:Y:S05]  /*ab80*/  BSYNC B1 ;  /* 0x0000000000017941 */ /* 0x000fea0003800000 */
.L_x_14581:
        /* <DEDUP_REMOVED lines=16> */
.L_x_14587:
[----:B------:R-:W-:Y:S05]  /*ac90*/  BSYNC B2 ;  /* 0x0000000000027941 */ /* 0x000fea0003800000 */
.L_x_14586:
        /* <DEDUP_REMOVED lines=44> */
.L_x_14585:
[----:B------:R-:W-:Y:S05]  /*af60*/  BSYNC B1 ;  /* 0x0000000000017941 */ /* 0x000fea0003800000 */
.L_x_14584:
        /* <DEDUP_REMOVED lines=22> */
.L_x_14589:
[----:B------:R-:W-:-:S07]  /*b0d0*/  IMAD.MOV.U32 R203, RZ, RZ, R16 ;  /* 0x000000ffffcb7224 */ /* 0x000fce00078e0010 */
.L_x_14590:
[----:B------:R-:W-:Y:S05]  /*b0e0*/  BSYNC B1 ;  /* 0x0000000000017941 */ /* 0x000fea0003800000 */
.L_x_14588:
        /* <DEDUP_REMOVED lines=16> */
.L_x_14594:
[----:B------:R-:W-:Y:S05]  /*b1f0*/  BSYNC B2 ;  /* 0x0000000000027941 */ /* 0x000fea0003800000 */
.L_x_14593:
        /* <DEDUP_REMOVED lines=44> */
.L_x_14592:
[----:B------:R-:W-:Y:S05]  /*b4c0*/  BSYNC B1 ;  /* 0x0000000000017941 */ /* 0x000fea0003800000 */
.L_x_14591:
        /* <DEDUP_REMOVED lines=22> */
.L_x_14596:
[----:B------:R-:W-:-:S07]  /*b630*/  MOV R166, R16 ;  /* 0x0000001000a67202 */ /* 0x000fce0000000f00 */
.L_x_14597:
[----:B------:R-:W-:Y:S05]  /*b640*/  BSYNC B1 ;  /* 0x0000000000017941 */ /* 0x000fea0003800000 */
.L_x_14595:
        /* <DEDUP_REMOVED lines=16> */
.L_x_14601:
[----:B------:R-:W-:Y:S05]  /*b750*/  BSYNC B2 ;  /* 0x0000000000027941 */ /* 0x000fea0003800000 */
.L_x_14600:
        /* <DEDUP_REMOVED lines=44> */
.L_x_14599:
[----:B------:R-:W-:Y:S05]  /*ba20*/  BSYNC B1 ;  /* 0x0000000000017941 */ /* 0x000fea0003800000 */
.L_x_14598:
        /* <DEDUP_REMOVED lines=22> */
.L_x_14603:
[----:B------:R-:W-:-:S07]  /*bb90*/  IMAD.MOV.U32 R204, RZ, RZ, R16 ;  /* 0x000000ffffcc7224 */ /* 0x000fce00078e0010 */
.L_x_14604:
[----:B------:R-:W-:Y:S05]  /*bba0*/  BSYNC B1 ;  /* 0x0000000000017941 */ /* 0x000fea0003800000 */
.L_x_14602:
        /* <DEDUP_REMOVED lines=18> */
.L_x_14608:
[----:B------:R-:W-:Y:S05]  /*bcd0*/  BSYNC B2 ;  /* 0x0000000000027941 */ /* 0x000fea0003800000 */
.L_x_14607:
        /* <DEDUP_REMOVED lines=44> */
.L_x_14606:
[----:B------:R-:W-:Y:S05]  /*bfa0*/  BSYNC B1 ;  /* 0x0000000000017941 */ /* 0x000fea0003800000 */
.L_x_14605:
[----:B------:R-:W-:Y:S01]  /*bfb0*/  I2FP.F32.U32 R165, R204 ;  /* 0x000000cc00a57245 */ /* 0x000fe20000201000 */
[----:B------:R-:W0:Y:S01]  /*bfc0*/  @P0 LDC.64 R206, c[0x0][0x230] ;  /* 0x00008c00ffce0b82 */ /* 0x000e220000000a00 */
[----:B------:R-:W-:Y:S01]  /*bfd0*/  SEL R200, RZ, 0x10000, P5 ;  /* 0x00010000ffc87807 */ /* 0x000fe20002800000 */
[----:B------:R-:W-:Y:S01]  /*bfe0*/  IMAD.WIDE.U32 R210, R193, 0x10, R172 ;  /* 0x00000010c1d27825 */ /* 0x000fe200078e00ac */
[----:B------:R-:W-:-:S03]  /*bff0*/  SHF.L.U32 R203, R203, 0x10, RZ ;  /* 0x00000010cbcb7819 */ /* 0x000fc600000006ff */
[----:B------:R-:W-:Y:S01]  /*c000*/  FFMA.FTZ R164, R165, R28, 1.1641532182693481445e-10 ;  /* 0x2f000000a5a47423 */ /* 0x000fe2000001001c */
[----:B------:R-:W-:Y:S01]  /*c010*/  ISETP.NE.AND P5, PT, R202, RZ, PT ;  /* 0x000000ffca00720c */ /* 0x000fe20003fa5270 */
[----:B------:R-:W-:Y:S01]  /*c020*/  IMAD.WIDE.U32 R208, R193, 0x8, R30 ;  /* 0x00000008c1d07825 */ /* 0x000fe200078e001e */
[----:B------:R-:W-:-:S03]  /*c030*/  SEL R171, RZ, 0x100, P4 ;  /* 0x00000100ffab7807 */ /* 0x000fc60002000000 */
[----:B------:R-:W-:Y:S01]  /*c040*/  FMUL.FTZ R203, R203, R22 ;  /* 0x00000016cbcb7220 */ /* 0x000fe20000410000 */
[----:B------:R-:W-:Y:S02]  /*c050*/  FSETP.GTU.FTZ.AND P4, PT, R164, R27, PT ;  /* 0x0000001ba400720b */ /* 0x000fe40003f9c000 */
[----:B------:R-:W-:Y:S01]  /*c060*/  SEL R168, RZ, 0x1, P2 ;  /* 0x00000001ffa87807 */ /* 0x000fe20001000000 */
[----:B------:R-:W-:Y:S01]  /*c070*/  FMUL.FTZ R203, R203, R26 ;  /* 0x0000001acbcb7220 */ /* 0x000fe20000410000 */
[----:B------:R-:W-:Y:S02]  /*c080*/  SEL R166, RZ, 0x1, P1 ;  /* 0x00000001ffa67807 */ /* 0x000fe40000800000 */
[----:B------:R-:W-:Y:S01]  /*c090*/  SEL R164, RZ, 0x1, P5 ;  /* 0x00000001ffa47807 */ /* 0x000fe20002800000 */
[----:B------:R-:W-:Y:S01]  /*c0a0*/  IMAD.WIDE.U32 R168, R168, 0x1000000, RZ ;  /* 0x01000000a8a87825 */ /* 0x000fe200078e00ff */
[----:B------:R-:W-:Y:S02]  /*c0b0*/  @P0 PRMT R170, R35, 0x7632, R170 ;  /* 0x0000763223aa0816 */ /* 0x000fe400000000aa */
[----:B------:R-:W-:Y:S01]  /*c0c0*/  LOP3.LUT P6, RZ, R0, 0x4, RZ, 0xc0, !PT ;  /* 0x0000000400ff7812 */ /* 0x000fe200078cc0ff */
[----:B------:R-:W-:Y:S01]  /*c0d0*/  IMAD.WIDE.U32 R166, R166, 0x10000, RZ ;  /* 0x00010000a6a67825 */ /* 0x000fe200078e00ff */
[----:B------:R-:W-:-:S02]  /*c0e0*/  SEL R201, RZ, 0x1000000, P4 ;  /* 0x01000000ffc97807 */ /* 0x000fc40002000000 */
[----:B------:R-:W-:Y:S01]  /*c0f0*/  FSEL R203, R203, RZ, !P4 ;  /* 0x000000ffcbcb7208 */ /* 0x000fe20006000000 */
[----:B------:R-:W-:Y:S01]  /*c100*/  IMAD.WIDE.U32 R164, R164, 0x100, RZ ;  /* 0x00000100a4a47825 */ /* 0x000fe200078e00ff */
[----:B------:R-:W-:Y:S02]  /*c110*/  SEL R205, RZ, 0x1, P6 ;  /* 0x00000001ffcd7807 */ /* 0x000fe40003000000 */
[----:B------:R-:W-:Y:S01]  /*c120*/  LOP3.LUT R171, R171, R201, R200, 0xfe, !PT ;  /* 0x000000c9abab7212 */ /* 0x000fe200078efec8 */
[----:B------:R-:W-:Y:S01]  /*c130*/  @P0 IMAD.U32 R170, R170, 0x10000, RZ ;  /* 0x00010000aaaa0824 */ /* 0x000fe200078e00ff */
[----:B------:R-:W-:Y:S02]  /*c140*/  LOP3.LUT R204, R164, R168, R166, 0xfe, !PT ;  /* 0x000000a8a4cc7212 */ /* 0x000fe400078efea6 */
[----:B------:R-:W-:Y:S01]  /*c150*/  SEL R168, RZ, 0x1, P3 ;  /* 0x00000001ffa87807 */ /* 0x000fe20001800000 */
[----:B------:R-:W-:Y:S01]  /*c160*/  @P0 FADD.FTZ R203, R203, R170 ;  /* 0x000000aacbcb0221 */ /* 0x000fe20000010000 */
[----:B------:R-:W-:-:S02]  /*c170*/  LOP3.LUT R204, R204, R205, RZ, 0xfc, !PT ;  /* 0x000000cdcccc7212 */ /* 0x000fc400078efcff */
[----:B------:R-:W-:Y:S02]  /*c180*/  LOP3.LUT R205, R169, R171, R168, 0xfe, !PT ;  /* 0x000000aba9cd7212 */ /* 0x000fe400078efea8 */
[----:B------:R-:W-:Y:S02]  /*c190*/  IADD3 R201, R11, 0x80, RZ ;  /* 0x000000800bc97810 */ /* 0x000fe40007ffe0ff */
[----:B------:R-:W-:Y:S02]  /*c1a0*/  F2FP.BF16.F32.PACK_AB R170, R199, R196 ;  /* 0x000000c4c7aa723e */ /* 0x000fe400000010ff */
[----:B------:R-:W-:Y:S01]  /*c1b0*/  F2FP.BF16.F32.PACK_AB R169, R197, R194 ;  /* 0x000000c2c5a9723e */ /* 0x000fe200000010ff */
[----:B0-----:R-:W-:Y:S01]  /*c1c0*/  @P0 IMAD.WIDE.U32 R206, R201, 0x10, R206 ;  /* 0x00000010c9ce0825 */ /* 0x001fe200078e00ce */
[----:B------:R-:W-:Y:S02]  /*c1d0*/  F2FP.BF16.F32.PACK_AB R168, R195, R192 ;  /* 0x000000c0c3a8723e */ /* 0x000fe400000010ff */
[----:B------:R-:W-:-:S02]  /*c1e0*/  F2FP.BF16.F32.PACK_AB R171, R203, R198 ;  /* 0x000000c6cbab723e */ /* 0x000fc400000010ff */
        /* <DEDUP_REMOVED lines=18> */
.L_x_14610:
[----:B------:R-:W-:-:S07]  /*c310*/  IMAD.MOV.U32 R200, RZ, RZ, R16 ;  /* 0x000000ffffc87224 */ /* 0x000fce00078e0010 */
.L_x_14611:
[----:B------:R-:W-:Y:S05]  /*c320*/  BSYNC B1 ;  /* 0x0000000000017941 */ /* 0x000fea0003800000 */
.L_x_14609:
        /* <DEDUP_REMOVED lines=16> */
.L_x_14615:
[----:B------:R-:W-:Y:S05]  /*c430*/  BSYNC B2 ;  /* 0x0000000000027941 */ /* 0x000fea0003800000 */
.L_x_14614:
        /* <DEDUP_REMOVED lines=44> */
.L_x_14613:
[----:B------:R-:W-:Y:S05]  /*c700*/  BSYNC B1 ;  /* 0x0000000000017941 */ /* 0x000fea0003800000 */
.L_x_14612:
[----:B------:R-:W-:Y:S01]  /*c710*/  I2FP.F32.U32 R169, R200 ;  /* 0x000000c800a97245 */ /* 0x000fe20000201000 */
[----:B------:R-:W-:Y:S01]  /*c720*/  BSSY B1, `(.L_x_14616) ;  /* 0x0000018000017945 */ /* 0x000fe20003800000 */
[----:B-----5:R-:W-:Y:S02]  /*c730*/  SHF.L.U32 R171, R164, 0x10, RZ ;  /* 0x00000010a4ab7819 */ /* 0x020fe400000006ff */
[----:B------:R-:W-:Y:S01]  /*c740*/  ISETP.NE.AND P1, PT, R212, 0x1, PT ;  /* 0x00000001d400780c */ /* 0x000fe20003f25270 */
[----:B------:R-:W-:Y:S01]  /*c750*/  FFMA.FTZ R168, R169, R28, 1.1641532182693481445e-10 ;  /* 0x2f000000a9a87423 */ /* 0x000fe2000001001c */
[----:B------:R-:W-:Y:S02]  /*c760*/  @P0 IMAD.U32 R169, R32, 0x10000, RZ ;  /* 0x0001000020a90824 */ /* 0x000fe400078e00ff */
[----:B------:R-:W-:Y:S01]  /*c770*/  FMUL.FTZ R171, R171, R22 ;  /* 0x00000016abab7220 */ /* 0x000fe20000410000 */
[----:B------:R-:W-:Y:S02]  /*c780*/  LOP3.LUT R0, R0, 0xfffffffb, RZ, 0xc0, !PT ;  /* 0xfffffffb00007812 */ /* 0x000fe400078ec0ff */
[----:B------:R-:W-:Y:S01]  /*c790*/  FSETP.GTU.FTZ.AND P2, PT, R168, R27, PT ;  /* 0x0000001ba800720b */ /* 0x000fe20003f5c000 */
[----:B------:R-:W-:Y:S01]  /*c7a0*/  FMUL.FTZ R171, R171, R26 ;  /* 0x0000001aabab7220 */ /* 0x000fe20000410000 */
[----:B------:R-:W-:-:S02]  /*c7b0*/  PRMT R164, R164, 0x7632, R164 ;  /* 0x00007632a4a47816 */ /* 0x000fc400000000a4 */
[----:B------:R-:W-:Y:S02]  /*c7c0*/  IADD3 R170, R212, 0x1, RZ ;  /* 0x00000001d4aa7810 */ /* 0x000fe40007ffe0ff */
        /* <DEDUP_REMOVED lines=12> */
.L_x_14617:
[----:B------:R-:W-:-:S07]  /*c890*/  MOV R202, R16 ;  /* 0x0000001000ca7202 */ /* 0x000fce0000000f00 */
.L_x_14618:
[----:B------:R-:W-:Y:S05]  /*c8a0*/  BSYNC B1 ;  /* 0x0000000000017941 */ /* 0x000fea0003800000 */
.L_x_14616:
        /* <DEDUP_REMOVED lines=16> */
.L_x_14622:
[----:B------:R-:W-:Y:S05]  /*c9b0*/  BSYNC B2 ;  /* 0x0000000000027941 */ /* 0x000fea0003800000 */
.L_x_14621:
        /* <DEDUP_REMOVED lines=44> */
.L_x_14620:
[----:B------:R-:W-:Y:S05]  /*cc80*/  BSYNC B1 ;  /* 0x0000000000017941 */ /* 0x000fea0003800000 */
.L_x_14619:
[----:B------:R-:W-:Y:S01]  /*cc90*/  I2FP.F32.U32 R169, R202 ;  /* 0x000000ca00a97245 */ /* 0x000fe20000201000 */
[----:B------:R-:W-:Y:S01]  /*cca0*/  IMAD.U32 R171, R164, 0x10000, RZ ;  /* 0x00010000a4ab7824 */ /* 0x000fe200078e00ff */
[----:B------:R-:W-:Y:S01]  /*ccb0*/  ISETP.NE.AND P1, PT, R170, 0x1, PT ;  /* 0x00000001aa00780c */ /* 0x000fe20003f25270 */
[----:B------:R-:W-:Y:S01]  /*ccc0*/  BSSY B1, `(.L_x_14623) ;  /* 0x0000016000017945 */ /* 0x000fe20003800000 */
[----:B------:R-:W-:Y:S01]  /*ccd0*/  @P0 PRMT R168, R32, 0x7632, R168 ;  /* 0x0000763220a80816 */ /* 0x000fe200000000a8 */
[----:B------:R-:W-:Y:S01]  /*cce0*/  FFMA.FTZ R164, R169, R28, 1.1641532182693481445e-10 ;  /* 0x2f000000a9a47423 */ /* 0x000fe2000001001c */
[----:B------:R-:W-:Y:S01]  /*ccf0*/  FMUL.FTZ R171, R171, R22 ;  /* 0x00000016abab7220 */ /* 0x000fe20000410000 */
[----:B------:R-:W-:Y:S01]  /*cd00*/  LOP3.LUT R0, R0, 0xfffffffd, RZ, 0xc0, !PT ;  /* 0xfffffffd00007812 */ /* 0x000fe200078ec0ff */
[----:B------:R-:W-:Y:S01]  /*cd10*/  VIADD R206, R170, 0x1 ;  /* 0x00000001aace7836 */ /* 0x000fe20000000000 */
[----:B------:R-:W-:Y:S01]  /*cd20*/  @P0 SHF.L.U32 R168, R168, 0x10, RZ ;  /* 0x00000010a8a80819 */ /* 0x000fe200000006ff */
        /* <DEDUP_REMOVED lines=14> */
.L_x_14624:
[----:B------:R-:W-:-:S07]  /*ce10*/  IMAD.MOV.U32 R164, RZ, RZ, R16 ;  /* 0x000000ffffa47224 */ /* 0x000fce00078e0010 */
.L_x_14625:
[----:B------:R-:W-:Y:S05]  /*ce20*/  BSYNC B1 ;  /* 0x0000000000017941 */ /* 0x000fea0003800000 */
.L_x_14623:
        /* <DEDUP_REMOVED lines=16> */
.L_x_14629:
[----:B------:R-:W-:Y:S05]  /*cf30*/  BSYNC B2 ;  /* 0x0000000000027941 */ /* 0x000fea0003800000 */
.L_x_14628:
        /* <DEDUP_REMOVED lines=44> */
.L_x_14627:
[----:B------:R-:W-:Y:S05]  /*d200*/  BSYNC B1 ;  /* 0x0000000000017941 */ /* 0x000fea0003800000 */
.L_x_14626:
        /* <DEDUP_REMOVED lines=22> */
.L_x_14631:
[----:B------:R-:W-:-:S07]  /*d370*/  MOV R208, R16 ;  /* 0x0000001000d07202 */ /* 0x000fce0000000f00 */
.L_x_14632:
[----:B------:R-:W-:Y:S05]  /*d380*/  BSYNC B1 ;  /* 0x0000000000017941 */ /* 0x000fea0003800000 */
.L_x_14630:
        /* <DEDUP_REMOVED lines=16> */
.L_x_14636:
[----:B------:R-:W-:Y:S05]  /*d490*/  BSYNC B2 ;  /* 0x0000000000027941 */ /* 0x000fea0003800000 */
.L_x_14635:
        /* <DEDUP_REMOVED lines=44> */
.L_x_14634:
[----:B------:R-:W-:Y:S05]  /*d760*/  BSYNC B1 ;  /* 0x0000000000017941 */ /* 0x000fea0003800000 */
.L_x_14633:
        /* <DEDUP_REMOVED lines=22> */
.L_x_14638:
[----:B------:R-:W-:-:S07]  /*d8d0*/  IMAD.MOV.U32 R204, RZ, RZ, R16 ;  /* 0x000000ffffcc7224 */ /* 0x000fce00078e0010 */
.L_x_14639:
[----:B------:R-:W-:Y:S05]  /*d8e0*/  BSYNC B1 ;  /* 0x0000000000017941 */ /* 0x000fea0003800000 */
.L_x_14637:
        /* <DEDUP_REMOVED lines=16> */
.L_x_14643:
[----:B------:R-:W-:Y:S05]  /*d9f0*/  BSYNC B2 ;  /* 0x0000000000027941 */ /* 0x000fea0003800000 */
.L_x_14642:
        /* <DEDUP_REMOVED lines=44> */
.L_x_14641:
[----:B------:R-:W-:Y:S05]  /*dcc0*/  BSYNC B1 ;  /* 0x0000000000017941 */ /* 0x000fea0003800000 */
.L_x_14640:
        /* <DEDUP_REMOVED lines=22> */
.L_x_14645:
[----:B------:R-:W-:-:S07]  /*de30*/  MOV R206, R16 ;  /* 0x0000001000ce7202 */ /* 0x000fce0000000f00 */
.L_x_14646:
[----:B------:R-:W-:Y:S05]  /*de40*/  BSYNC B1 ;  /* 0x0000000000017941 */ /* 0x000fea0003800000 */
.L_x_14644:
        /* <DEDUP_REMOVED lines=16> */
.L_x_14650:
[----:B------:R-:W-:Y:S05]  /*df50*/  BSYNC B2 ;  /* 0x0000000000027941 */ /* 0x000fea0003800000 */
.L_x_14649:
        /* <DEDUP_REMOVED lines=44> */
.L_x_14648:
[----:B------:R-:W-:Y:S05]  /*e220*/  BSYNC B1 ;  /* 0x0000000000017941 */ /* 0x000fea0003800000 */
.L_x_14647:
        /* <DEDUP_REMOVED lines=22> */
.L_x_14652:
[----:B------:R-:W-:-:S07]  /*e390*/  IMAD.MOV.U32 R166, RZ, RZ, R16 ;  /* 0x000000ffffa67224 */ /* 0x000fce00078e0010 */
.L_x_14653:
[----:B------:R-:W-:Y:S05]  /*e3a0*/  BSYNC B1 ;  /* 0x0000000000017941 */ /* 0x000fea0003800000 */
.L_x_14651:
        /* <DEDUP_REMOVED lines=16> */
.L_x_14657:
[----:B------:R-:W-:Y:S05]  /*e4b0*/  BSYNC B2 ;  /* 0x0000000000027941 */ /* 0x000fea0003800000 */
.L_x_14656:
        /* <DEDUP_REMOVED lines=44> */
.L_x_14655:
[----:B------:R-:W-:Y:S05]  /*e780*/  BSYNC B1 ;  /* 0x0000000000017941 */ /* 0x000fea0003800000 */
.L_x_14654:
        /* <DEDUP_REMOVED lines=22> */
.L_x_14659:
[----:B------:R-:W-:-:S07]  /*e8f0*/  MOV R210, R16 ;  /* 0x0000001000d27202 */ /* 0x000fce0000000f00 */
.L_x_14660:
[----:B------:R-:W-:Y:S05]  /*e900*/  BSYNC B1 ;  /* 0x0000000000017941 */ /* 0x000fea0003800000 */
.L_x_14658:
        /* <DEDUP_REMOVED lines=18> */
.L_x_14664:
[----:B------:R-:W-:Y:S05]  /*ea30*/  BSYNC B2 ;  /* 0x0000000000027941 */ /* 0x000fea0003800000 */
.L_x_14663:
        /* <DEDUP_REMOVED lines=44> */
.L_x_14662:
[----:B------:R-:W-:Y:S05]  /*ed00*/  BSYNC B1 ;  /* 0x0000000000017941 */ /* 0x000fea0003800000 */
.L_x_14661:
[----:B------:R-:W-:Y:S01]  /*ed10*/  I2FP.F32.U32 R165, R210 ;  /* 0x000000d200a57245 */ /* 0x000fe20000201000 */
[----:B------:R-:W0:Y:S01]  /*ed20*/  @P0 LDC.64 R216, c[0x0][0x230] ;  /* 0x00008c00ffd80b82 */ /* 0x000e220000000a00 */
[----:B------:R-:W-:Y:S01]  /*ed30*/  SEL R211, RZ, 0x10000, P5 ;  /* 0x00010000ffd37807 */ /* 0x000fe20002800000 */
[----:B------:R-:W-:Y:S01]  /*ed40*/  IMAD.WIDE.U32 R220, R201, 0x10, R172 ;  /* 0x00000010c9dc7825 */ /* 0x000fe200078e00ac */
[----:B------:R-:W-:-:S03]  /*ed50*/  LOP3.LUT P5, RZ, R0, 0x2, RZ, 0xc0, !PT ;  /* 0x0000000200ff7812 */ /* 0x000fc600078ac0ff */
[----:B------:R-:W-:Y:S01]  /*ed60*/  FFMA.FTZ R164, R165, R28, 1.1641532182693481445e-10 ;  /* 0x2f000000a5a47423 */ /* 0x000fe2000001001c */
[----:B------:R-:W-:Y:S01]  /*ed70*/  SEL R210, RZ, 0x100, P4 ;  /* 0x00000100ffd27807 */ /* 0x000fe20002000000 */
[----:B------:R-:W-:Y:S01]  /*ed80*/  IMAD.U32 R165, R208, 0x10000, RZ ;  /* 0x00010000d0a57824 */ /* 0x000fe200078e00ff */
[----:B------:R-:W-:Y:S01]  /*ed90*/  SEL R168, RZ, 0x1, P2 ;  /* 0x00000001ffa87807 */ /* 0x000fe20001000000 */
[----:B------:R-:W-:Y:S01]  /*eda0*/  IMAD.WIDE.U32 R218, R201, 0x8, R30 ;  /* 0x00000008c9da7825 */ /* 0x000fe200078e001e */
[----:B------:R-:W-:-:S03]  /*edb0*/  FSETP.GTU.FTZ.AND P4, PT, R164, R27, PT ;  /* 0x0000001ba400720b */ /* 0x000fc60003f9c000 */
        /* <DEDUP_REMOVED lines=16> */
[----:B------:R-:W-:Y:S01]  /*eec0*/  VIADD R211, R11, 0xa0 ;  /* 0x000000a00bd37836 */ /* 0x000fe20000000000 */
[----:B------:R-:W-:Y:S02]  /*eed0*/  SEL R168, RZ, 0x1, P3 ;  /* 0x00000001ffa87807 */ /* 0x000fe40001800000 */
[----:B------:R-:W-:Y:S01]  /*eee0*/  LOP3.LUT R214, R214, R215, RZ, 0xfc, !PT ;  /* 0x000000d7d6d67212 */ /* 0x000fe200078efcff */
[----:B0-----:R-:W-:Y:S01]  /*eef0*/  @P0 IMAD.WIDE.U32 R216, R211, 0x10, R216 ;  /* 0x00000010d3d80825 */ /* 0x001fe200078e00d8 */
[----:B------:R-:W-:Y:S02]  /*ef00*/  LOP3.LUT R215, R169, R171, R168, 0xfe, !PT ;  /* 0x000000aba9d77212 */ /* 0x000fe400078efea8 */
        /* <DEDUP_REMOVED lines=22> */
.L_x_14666:
[----:B------:R-:W-:-:S07]  /*f070*/  MOV R208, R16 ;  /* 0x0000001000d07202 */ /* 0x000fce0000000f00 */
.L_x_14667:
[----:B------:R-:W-:Y:S05]  /*f080*/  BSYNC B1 ;  /* 0x0000000000017941 */ /* 0x000fea0003800000 */
.L_x_14665:
        /* <DEDUP_REMOVED lines=16> */
.L_x_14671:
[----:B------:R-:W-:Y:S05]  /*f190*/  BSYNC B2 ;  /* 0x0000000000027941 */ /* 0x000fea0003800000 */
.L_x_14670:
        /* <DEDUP_REMOVED lines=44> */
.L_x_14669:
[----:B------:R-:W-:Y:S05]  /*f460*/  BSYNC B1 ;  /* 0x0000000000017941 */ /* 0x000fea0003800000 */
.L_x_14668:
        /* <DEDUP_REMOVED lines=24> */
.L_x_14673:
[----:B------:R-:W-:-:S07]  /*f5f0*/  IMAD.MOV.U32 R210, RZ, RZ, R16 ;  /* 0x000000ffffd27224 */ /* 0x000fce00078e0010 */
.L_x_14674:
[----:B------:R-:W-:Y:S05]  /*f600*/  BSYNC B1 ;  /* 0x0000000000017941 */ /* 0x000fea0003800000 */
.L_x_14672:
        /* <DEDUP_REMOVED lines=16> */
.L_x_14678:
[----:B------:R-:W-:Y:S05]  /*f710*/  BSYNC B2 ;  /* 0x0000000000027941 */ /* 0x000fea0003800000 */
.L_x_14677:
        /* <DEDUP_REMOVED lines=44> */
.L_x_14676:
[----:B------:R-:W-:Y:S05]  /*f9e0*/  BSYNC B1 ;  /* 0x0000000000017941 */ /* 0x000fea0003800000 */
.L_x_14675:
[----:B------:R-:W-:Y:S01]  /*f9f0*/  I2FP.F32.U32 R169, R210 ;  /* 0x000000d200a97245 */ /* 0x000fe20000201000 */
[----:B------:R-:W-:Y:S01]  /*fa00*/  BSSY B1, `(.L_x_14679) ;  /* 0x0000018000017945 */ /* 0x000fe20003800000 */
[----:B------:R-:W-:Y:S02]  /*fa10*/  SHF.L.U32 R171, R164, 0x10, RZ ;  /* 0x00000010a4ab7819 */ /* 0x000fe400000006ff */
[----:B------:R-:W-:Y:S01]  /*fa20*/  ISETP.NE.AND P1, PT, R170, 0x1, PT ;  /* 0x00000001aa00780c */ /* 0x000fe20003f25270 */
[----:B------:R-:W-:Y:S01]  /*fa30*/  FFMA.FTZ R164, R169, R28, 1.1641532182693481445e-10 ;  /* 0x2f000000a9a47423 */ /* 0x000fe2000001001c */
[----:B------:R-:W-:Y:S01]  /*fa40*/  @P0 PRMT R168, R32, 0x7632, R168 ;  /* 0x0000763220a80816 */ /* 0x000fe200000000a8 */
[----:B------:R-:W-:Y:S01]  /*fa50*/  FMUL.FTZ R171, R171, R22 ;  /* 0x00000016abab7220 */ /* 0x000fe20000410000 */
[----:B------:R-:W-:Y:S02]  /*fa60*/  LOP3.LUT R0, R0, 0xfffffffd, RZ, 0xc0, !PT ;  /* 0xfffffffd00007812 */ /* 0x000fe400078ec0ff */
        /* <DEDUP_REMOVED lines=16> */
.L_x_14680:
[----:B------:R-:W-:-:S07]  /*fb70*/  MOV R164, R16 ;  /* 0x0000001000a47202 */ /* 0x000fce0000000f00 */
.L_x_14681:
[----:B------:R-:W-:Y:S05]  /*fb80*/  BSYNC B1 ;  /* 0x0000000000017941 */ /* 0x000fea0003800000 */
.L_x_14679:
        /* <DEDUP_REMOVED lines=16> */
.L_x_14685:
[----:B------:R-:W-:Y:S05]  /*fc90*/  BSYNC B2 ;  /* 0x0000000000027941 */ /* 0x000fea0003800000 */
.L_x_14684:
        /* <DEDUP_REMOVED lines=44> */
.L_x_14683:
[----:B------:R-:W-:Y:S05]  /*ff60*/  BSYNC B1 ;  /* 0x0000000000017941 */ /* 0x000fea0003800000 */
.L_x_14682:
        /* <DEDUP_REMOVED lines=22> */
.L_x_14687:
[----:B------:R-:W-:-:S07]  /*100d0*/  IMAD.MOV.U32 R214, RZ, RZ, R16 ;  /* 0x000000ffffd67224 */ /* 0x000fce00078e0010 */
.L_x_14688:
[----:B------:R-:W-:Y:S05]  /*100e0*/  BSYNC B1 ;  /* 0x0000000000017941 */ /* 0x000fea0003800000 */
.L_x_14686:
        /* <DEDUP_REMOVED lines=16> */
.L_x_14692:
[----:B------:R-:W-:Y:S05]  /*101f0*/  BSYNC B2 ;  /* 0x0000000000027941 */ /* 0x000fea0003800000 */
.L_x_14691:
        /* <DEDUP_REMOVED lines=44> */
.L_x_14690:
[----:B------:R-:W-:Y:S05]  /*104c0*/  BSYNC B1 ;  /* 0x0000000000017941 */ /* 0x000fea0003800000 */
.L_x_14689:
        /* <DEDUP_REMOVED lines=22> */
.L_x_14694:
[----:B------:R-:W-:-:S07]  /*10630*/  MOV R212, R16 ;  /* 0x0000001000d47202 */ /* 0x000fce0000000f00 */
.L_x_14695:
[----:B------:R-:W-:Y:S05]  /*10640*/  BSYNC B1 ;  /* 0x0000000000017941 */ /* 0x000fea0003800000 */
.L_x_14693:
        /* <DEDUP_REMOVED lines=16> */
.L_x_14699:
[----:B------:R-:W-:Y:S05]  /*10750*/  BSYNC B2 ;  /* 0x0000000000027941 */ /* 0x000fea0003800000 */
.L_x_14698:
        /* <DEDUP_REMOVED lines=44> */
.L_x_14697:
[----:B------:R-:W-:Y:S05]  /*10a20*/  BSYNC B1 ;  /* 0x0000000000017941 */ /* 0x000fea0003800000 */
.L_x_14696:
        /* <DEDUP_REMOVED lines=22> */
.L_x_14701:
[----:B------:R-:W-:-:S07]  /*10b90*/  IMAD.MOV.U32 R214, RZ, RZ, R16 ;  /* 0x000000ffffd67224 */ /* 0x000fce00078e0010 */
.L_x_14702:
[----:B------:R-:W-:Y:S05]  /*10ba0*/  BSYNC B1 ;  /* 0x0000000000017941 */ /* 0x000fea0003800000 */
.L_x_14700:
        /* <DEDUP_REMOVED lines=16> */
.L_x_14706:
[----:B------:R-:W-:Y:S05]  /*10cb0*/  BSYNC B2 ;  /* 0x0000000000027941 */ /* 0x000fea0003800000 */
.L_x_14705:
        /* <DEDUP_REMOVED lines=44> */
.L_x_14704:
[----:B------:R-:W-:Y:S05]  /*10f80*/  BSYNC B1 ;  /* 0x0000000000017941 */ /* 0x000fea0003800000 */
.L_x_14703:
        /* <DEDUP_REMOVED lines=22> */
.L_x_14708:
[----:B------:R-:W-:-:S07]  /*110f0*/  MOV R166, R16 ;  /* 0x0000001000a67202 */ /* 0x000fce0000000f00 */
.L_x_14709:
[----:B------:R-:W-:Y:S05]  /*11100*/  BSYNC B1 ;  /* 0x0000000000017941 */ /* 0x000fea0003800000 */
.L_x_14707:
        /* <DEDUP_REMOVED lines=16> */
.L_x_14713:
[----:B------:R-:W-:Y:S05]  /*11210*/  BSYNC B2 ;  /* 0x0000000000027941 */ /* 0x000fea0003800000 */
.L_x_14712:
        /* <DEDUP_REMOVED lines=44> */
.L_x_14711:
[----:B------:R-:W-:Y:S05]  /*114e0*/  BSYNC B1 ;  /* 0x0000000000017941 */ /* 0x000fea0003800000 */
.L_x_14710:
        /* <DEDUP_REMOVED lines=22> */
.L_x_14715:
[----:B------:R-:W-:-:S07]  /*11650*/  IMAD.MOV.U32 R218, RZ, RZ, R16 ;  /* 0x000000ffffda7224 */ /* 0x000fce00078e0010 */
.L_x_14716:
[----:B------:R-:W-:Y:S05]  /*11660*/  BSYNC B1 ;  /* 0x0000000000017941 */ /* 0x000fea0003800000 */
.L_x_14714:
        /* <DEDUP_REMOVED lines=18> */
.L_x_14720:
[----:B------:R-:W-:Y:S05]  /*11790*/  BSYNC B2 ;  /* 0x0000000000027941 */ /* 0x000fea0003800000 */
.L_x_14719:
        /* <DEDUP_REMOVED lines=44> */
.L_x_14718:
[----:B------:R-:W-:Y:S05]  /*11a60*/  BSYNC B1 ;  /* 0x0000000000017941 */ /* 0x000fea0003800000 */
.L_x_14717:
        /* <DEDUP_REMOVED lines=9> */
[----:B------:R-:W-:Y:S01]  /*11b00*/  FSETP.GTU.FTZ.AND P4, PT, R164, R27, PT ;  /* 0x0000001ba400720b */ /* 0x000fe20003f9c000 */
[----:B------:R-:W-:Y:S01]  /*11b10*/  FMUL.FTZ R171, R165, R22 ;  /* 0x00000016a5ab7220 */ /* 0x000fe20000410000 */
[----:B------:R-:W-:Y:S02]  /*11b20*/  SEL R168, RZ, 0x1, P2 ;  /* 0x00000001ffa87807 */ /* 0x000fe40001000000 */
[----:B------:R-:W-:Y:S01]  /*11b30*/  SEL R166, RZ, 0x1, P1 ;  /* 0x00000001ffa67807 */ /* 0x000fe20000800000 */
[----:B------:R-:W-:Y:S01]  /*11b40*/  FMUL.FTZ R171, R171, R26 ;  /* 0x0000001aabab7220 */ /* 0x000fe20000410000 */
[----:B------:R-:W-:Y:S01]  /*11b50*/  SEL R164, RZ, 0x1, P5 ;  /* 0x00000001ffa47807 */ /* 0x000fe20002800000 */
[----:B------:R-:W-:Y:S01]  /*11b60*/  IMAD.WIDE.U32 R168, R168, 0x1000000, RZ ;  /* 0x01000000a8a87825 */ /* 0x000fe200078e00ff */
[----:B------:R-:W-:-:S02]  /*11b70*/  @P0 PRMT R170, R35, 0x7632, R170 ;  /* 0x0000763223aa0816 */ /* 0x000fc400000000aa */
[----:B------:R-:W-:Y:S01]  /*11b80*/  LOP3.LUT P6, RZ, R0, 0x4, RZ, 0xc0, !PT ;  /* 0x0000000400ff7812 */ /* 0x000fe200078cc0ff */
[----:B------:R-:W-:Y:S01]  /*11b90*/  IMAD.WIDE.U32 R166, R166, 0x10000, RZ ;  /* 0x00010000a6a67825 */ /* 0x000fe200078e00ff */
[----:B------:R-:W-:Y:S02]  /*11ba0*/  SEL R216, RZ, 0x1000000, P4 ;  /* 0x01000000ffd87807 */ /* 0x000fe40002000000 */
[----:B------:R-:W-:Y:S01]  /*11bb0*/  FSEL R223, R171, RZ, !P4 ;  /* 0x000000ffabdf7208 */ /* 0x000fe20006000000 */
[----:B------:R-:W-:Y:S01]  /*11bc0*/  IMAD.WIDE.U32 R164, R164, 0x100, RZ ;  /* 0x00000100a4a47825 */ /* 0x000fe200078e00ff */
[----:B------:R-:W-:Y:S02]  /*11bd0*/  SEL R225, RZ, 0x1, P6 ;  /* 0x00000001ffe17807 */ /* 0x000fe40003000000 */
[----:B------:R-:W-:Y:S01]  /*11be0*/  LOP3.LUT R171, R218, R216, R221, 0xfe, !PT ;  /* 0x000000d8daab7212 */ /* 0x000fe200078efedd */
[----:B------:R-:W-:Y:S01]  /*11bf0*/  @P0 IMAD.U32 R170, R170, 0x10000, RZ ;  /* 0x00010000aaaa0824 */ /* 0x000fe200078e00ff */
[----:B------:R-:W-:-:S02]  /*11c00*/  LOP3.LUT R224, R164, R168, R166, 0xfe, !PT ;  /* 0x000000a8a4e07212 */ /* 0x000fc400078efea6 */
[----:B------:R-:W-:Y:S01]  /*11c10*/  SEL R168, RZ, 0x1, P3 ;  /* 0x00000001ffa87807 */ /* 0x000fe20001800000 */
[----:B------:R-:W-:Y:S01]  /*11c20*/  @P0 FADD.FTZ R223, R223, R170 ;  /* 0x000000aadfdf0221 */ /* 0x000fe20000010000 */
[----:B------:R-:W-:Y:S02]  /*11c30*/  LOP3.LUT R224, R224, R225, RZ, 0xfc, !PT ;  /* 0x000000e1e0e07212 */ /* 0x000fe400078efcff */
[----:B------:R-:W-:Y:S02]  /*11c40*/  LOP3.LUT R225, R169, R171, R168, 0xfe, !PT ;  /* 0x000000aba9e17212 */ /* 0x000fe400078efea8 */
        /* <DEDUP_REMOVED lines=24> */
.L_x_14722:
[----:B------:R-:W-:-:S07]  /*11dd0*/  IMAD.MOV.U32 R216, RZ, RZ, R16 ;  /* 0x000000ffffd87224 */ /* 0x000fce00078e0010 */
.L_x_14723:
[----:B------:R-:W-:Y:S05]  /*11de0*/  BSYNC B1 ;  /* 0x0000000000017941 */ /* 0x000fea0003800000 */
.L_x_14721:
        /* <DEDUP_REMOVED lines=16> */
.L_x_14727:
[----:B------:R-:W-:Y:S05]  /*11ef0*/  BSYNC B2 ;  /* 0x0000000000027941 */ /* 0x000fea0003800000 */
.L_x_14726:
        /* <DEDUP_REMOVED lines=44> */
.L_x_14725:
[----:B------:R-:W-:Y:S05]  /*121c0*/  BSYNC B1 ;  /* 0x0000000000017941 */ /* 0x000fea0003800000 */
.L_x_14724:
        /* <DEDUP_REMOVED lines=24> */
.L_x_14729:
[----:B------:R-:W-:-:S07]  /*12350*/  MOV R164, R16 ;  /* 0x0000001000a47202 */ /* 0x000fce0000000f00 */
.L_x_14730:
[----:B------:R-:W-:Y:S05]  /*12360*/  BSYNC B1 ;  /* 0x0000000000017941 */ /* 0x000fea0003800000 */
.L_x_14728:
        /* <DEDUP_REMOVED lines=16> */
.L_x_14734:
[----:B------:R-:W-:Y:S05]  /*12470*/  BSYNC B2 ;  /* 0x0000000000027941 */ /* 0x000fea0003800000 */
.L_x_14733:
        /* <DEDUP_REMOVED lines=44> */
.L_x_14732:
[----:B------:R-:W-:Y:S05]  /*12740*/  BSYNC B1 ;  /* 0x0000000000017941 */ /* 0x000fea0003800000 */
.L_x_14731:
        /* <DEDUP_REMOVED lines=24> */
.L_x_14736:
[----:B------:R-:W-:-:S07]  /*128d0*/  IMAD.MOV.U32 R164, RZ, RZ, R16 ;  /* 0x000000ffffa47224 */ /* 0x000fce00078e0010 */
.L_x_14737:
[----:B------:R-:W-:Y:S05]  /*128e0*/  BSYNC B1 ;  /* 0x0000000000017941 */ /* 0x000fea0003800000 */
.L_x_14735:
        /* <DEDUP_REMOVED lines=16> */
.L_x_14741:
[----:B------:R-:W-:Y:S05]  /*129f0*/  BSYNC B2 ;  /* 0x0000000000027941 */ /* 0x000fea0003800000 */
.L_x_14740:
        /* <DEDUP_REMOVED lines=44> */
.L_x_14739:
[----:B------:R-:W-:Y:S05]  /*12cc0*/  BSYNC B1 ;  /* 0x0000000000017941 */ /* 0x000fea0003800000 */
.L_x_14738:
        /* <DEDUP_REMOVED lines=22> */
.L_x_14743:
[----:B------:R-:W-:-:S07]  /*12e30*/  MOV R220, R16 ;  /* 0x0000001000dc7202 */ /* 0x000fce0000000f00 */
.L_x_14744:
[----:B------:R-:W-:Y:S05]  /*12e40*/  BSYNC B1 ;  /* 0x0000000000017941 */ /* 0x000fea0003800000 */
.L_x_14742:
        /* <DEDUP_REMOVED lines=16> */
.L_x_14748:
[----:B------:R-:W-:Y:S05]  /*12f50*/  BSYNC B2 ;  /* 0x0000000000027941 */ /* 0x000fea0003800000 */
.L_x_14747:
        /* <DEDUP_REMOVED lines=44> */
.L_x_14746:
[----:B------:R-:W-:Y:S05]  /*13220*/  BSYNC B1 ;  /* 0x0000000000017941 */ /* 0x000fea0003800000 */
.L_x_14745:
        /* <DEDUP_REMOVED lines=22> */
.L_x_14750:
[----:B------:R-:W-:-:S07]  /*13390*/  IMAD.MOV.U32 R220, RZ, RZ, R16 ;  /* 0x000000ffffdc7224 */ /* 0x000fce00078e0010 */
.L_x_14751:
[----:B------:R-:W-:Y:S05]  /*133a0*/  BSYNC B1 ;  /* 0x0000000000017941 */ /* 0x000fea0003800000 */
.L_x_14749:
        /* <DEDUP_REMOVED lines=16> */
.L_x_14755:
[----:B------:R-:W-:Y:S05]  /*134b0*/  BSYNC B2 ;  /* 0x0000000000027941 */ /* 0x000fea0003800000 */
.L_x_14754:
        /* <DEDUP_REMOVED lines=44> */
.L_x_14753:
[----:B------:R-:W-:Y:S05]  /*13780*/  BSYNC B1 ;  /* 0x0000000000017941 */ /* 0x000fea0003800000 */
.L_x_14752:
        /* <DEDUP_REMOVED lines=22> */
.L_x_14757:
[----:B------:R-:W-:-:S07]  /*138f0*/  MOV R166, R16 ;  /* 0x0000001000a67202 */ /* 0x000fce0000000f00 */
.L_x_14758:
[----:B------:R-:W-:Y:S05]  /*13900*/  BSYNC B1 ;  /* 0x0000000000017941 */ /* 0x000fea0003800000 */
.L_x_14756:
        /* <DEDUP_REMOVED lines=16> */
.L_x_14762:
[----:B------:R-:W-:Y:S05]  /*13a10*/  BSYNC B2 ;  /* 0x0000000000027941 */ /* 0x000fea0003800000 */
.L_x_14761:
        /* <DEDUP_REMOVED lines=44> */
.L_x_14760:
[----:B------:R-:W-:Y:S05]  /*13ce0*/  BSYNC B1 ;  /* 0x0000000000017941 */ /* 0x000fea0003800000 */
.L_x_14759:
        /* <DEDUP_REMOVED lines=22> */
.L_x_14764:
[----:B------:R-:W-:-:S07]  /*13e50*/  IMAD.MOV.U32 R166, RZ, RZ, R16 ;  /* 0x000000ffffa67224 */ /* 0x000fce00078e0010 */
.L_x_14765:
[----:B------:R-:W-:Y:S05]  /*13e60*/  BSYNC B1 ;  /* 0x0000000000017941 */ /* 0x000fea0003800000 */
.L_x_14763:
        /* <DEDUP_REMOVED lines=16> */
.L_x_14769:
[----:B------:R-:W-:Y:S05]  /*13f70*/  BSYNC B2 ;  /* 0x0000000000027941 */ /* 0x000fea0003800000 */
.L_x_14768:
        /* <DEDUP_REMOVED lines=44> */
.L_x_14767:
[----:B------:R-:W-:Y:S05]  /*14240*/  BSYNC B1 ;  /* 0x0000000000017941 */ /* 0x000fea0003800000 */
.L_x_14766:
        /* <DEDUP_REMOVED lines=22> */
.L_x_14771:
[----:B------:R-:W-:-:S07]  /*143b0*/  MOV R224, R16 ;  /* 0x0000001000e07202 */ /* 0x000fce0000000f00 */
.L_x_14772:
[----:B------:R-:W-:Y:S05]  /*143c0*/  BSYNC B1 ;  /* 0x0000000000017941 */ /* 0x000fea0003800000 */
.L_x_14770:
        /* <DEDUP_REMOVED lines=18> */
.L_x_14776:
[----:B------:R-:W-:Y:S05]  /*144f0*/  BSYNC B2 ;  /* 0x0000000000027941 */ /* 0x000fea0003800000 */
.L_x_14775:
        /* <DEDUP_REMOVED lines=44> */
.L_x_14774:
[----:B------:R-:W-:Y:S05]  /*147c0*/  BSYNC B1 ;  /* 0x0000000000017941 */ /* 0x000fea0003800000 */
.L_x_14773:
[----:B------:R-:W-:Y:S01]  /*147d0*/  I2FP.F32.U32 R165, R224 ;  /* 0x000000e000a57245 */ /* 0x000fe20000201000 */
[----:B------:R-:W-:Y:S01]  /*147e0*/  IMAD.WIDE.U32 R238, R221, 0x10, R172 ;  /* 0x00000010ddee7825 */ /* 0x000fe200078e00ac */
[----:B------:R-:W-:Y:S02]  /*147f0*/  SEL R224, RZ, 0x100, P4 ;  /* 0x00000100ffe07807 */ /* 0x000fe40002000000 */
[----:B------:R-:W-:Y:S01]  /*14800*/  SEL R167, RZ, 0x10000, P5 ;  /* 0x00010000ffa77807 */ /* 0x000fe20002800000 */
[----:B------:R-:W-:Y:S01]  /*14810*/  FFMA.FTZ R164, R165, R28, 1.1641532182693481445e-10 ;  /* 0x2f000000a5a47423 */ /* 0x000fe2000001001c */
[----:B------:R-:W-:Y:S01]  /*14820*/  IMAD.U32 R165, R226, 0x10000, RZ ;  /* 0x00010000e2a57824 */ /* 0x000fe200078e00ff */
[----:B------:R-:W-:Y:S01]  /*14830*/  LOP3.LUT P5, RZ, R0, 0x2, RZ, 0xc0, !PT ;  /* 0x0000000200ff7812 */ /* 0x000fe200078ac0ff */
[----:B------:R-:W-:Y:S01]  /*14840*/  IMAD.WIDE.U32 R236, R221, 0x8, R30 ;  /* 0x00000008ddec7825 */ /* 0x000fe200078e001e */
[----:B------:R-:W-:Y:S02]  /*14850*/  SEL R168, RZ, 0x1, P2 ;  /* 0x00000001ffa87807 */ /* 0x000fe40001000000 */
[----:B------:R-:W-:-:S02]  /*14860*/  FSETP.GTU.FTZ.AND P4, PT, R164, R27, PT ;  /* 0x0000001ba400720b */ /* 0x000fc40003f9c000 */
[----:B------:R-:W-:Y:S01]  /*14870*/  @P0 PRMT R166, R35, 0x7632, R166 ;  /* 0x0000763223a60816 */ /* 0x000fe200000000a6 */
[----:B------:R-:W-:Y:S01]  /*14880*/  IMAD.WIDE.U32 R168, R168, 0x1000000, RZ ;  /* 0x01000000a8a87825 */ /* 0x000fe200078e00ff */
[----:B------:R-:W-:Y:S02]  /*14890*/  SEL R164, RZ, 0x1000000, P4 ;  /* 0x01000000ffa47807 */ /* 0x000fe40002000000 */
[----:B------:R-:W-:Y:S02]  /*148a0*/  SEL R171, RZ, 0x1, P1 ;  /* 0x00000001ffab7807 */ /* 0x000fe40000800000 */
[----:B------:R-:W-:Y:S01]  /*148b0*/  LOP3.LUT R224, R224, R164, R167, 0xfe, !PT ;  /* 0x000000a4e0e07212 */ /* 0x000fe200078efea7 */
[----:B------:R-:W-:Y:S01]  /*148c0*/  FMUL.FTZ R167, R165, R22 ;  /* 0x00000016a5a77220 */ /* 0x000fe20000410000 */
[----:B------:R-:W-:Y:S01]  /*148d0*/  SEL R234, RZ, 0x1, P5 ;  /* 0x00000001ffea7807 */ /* 0x000fe20002800000 */
[----:B------:R-:W0:Y:S01]  /*148e0*/  @P0 LDC.64 R164, c[0x0][0x230] ;  /* 0x00008c00ffa40b82 */ /* 0x000e220000000a00 */
[----:B------:R-:W-:Y:S01]  /*148f0*/  SEL R233, RZ, 0x1, P3 ;  /* 0x00000001ffe97807 */ /* 0x000fe20001800000 */
[----:B------:R-:W-:Y:S01]  /*14900*/  FMUL.FTZ R231, R167, R26 ;  /* 0x0000001aa7e77220 */ /* 0x000fe20000410000 */
[----:B------:R-:W-:Y:S01]  /*14910*/  @P0 SHF.L.U32 R170, R166, 0x10, RZ ;  /* 0x00000010a6aa0819 */ /* 0x000fe200000006ff */
[----:B------:R-:W-:Y:S01]  /*14920*/  IMAD.WIDE.U32 R166, R171, 0x10000, RZ ;  /* 0x00010000aba67825 */ /* 0x000fe200078e00ff */
[----:B------:R-:W-:-:S02]  /*14930*/  LOP3.LUT R169, R169, R224, R233, 0xfe, !PT ;  /* 0x000000e0a9a97212 */ /* 0x000fc400078efee9 */
[----:B------:R-:W-:Y:S01]  /*14940*/  FSEL R231, R231, RZ, !P4 ;  /* 0x000000ffe7e77208 */ /* 0x000fe20006000000 */
[----:B------:R-:W-:Y:S01]  /*14950*/  IMAD.WIDE.U32 R234, R234, 0x100, RZ ;  /* 0x00000100eaea7825 */ /* 0x000fe200078e00ff */
[----:B------:R-:W-:-:S03]  /*14960*/  LOP3.LUT P6, RZ, R0, 0x4, RZ, 0xc0, !PT ;  /* 0x0000000400ff7812 */ /* 0x000fc600078cc0ff */
[----:B------:R-:W-:Y:S01]  /*14970*/  @P0 FADD.FTZ R231, R231, R170 ;  /* 0x000000aae7e70221 */ /* 0x000fe20000010000 */
[----:B------:R-:W-:Y:S01]  /*14980*/  LOP3.LUT R235, R235, R169, R167, 0xfe, !PT ;  /* 0x000000a9ebeb7212 */ /* 0x000fe200078efea7 */
[----:B------:R-:W-:Y:S01]  /*14990*/  VIADD R233, R11, 0xe0 ;  /* 0x000000e00be97836 */ /* 0x000fe20000000000 */
[----:B------:R-:W-:Y:S02]  /*149a0*/  LOP3.LUT R166, R234, R168, R166, 0xfe, !PT ;  /* 0x000000a8eaa67212 */ /* 0x000fe400078efea6 */
[----:B------:R-:W-:Y:S02]  /*149b0*/  SEL R167, RZ, 0x1, P6 ;  /* 0x00000001ffa77807 */ /* 0x000fe40003000000 */
[----:B------:R-:W-:Y:S02]  /*149c0*/  F2FP.BF16.F32.PACK_AB R170, R229, R220 ;  /* 0x000000dce5aa723e */ /* 0x000fe400000010ff */
[----:B------:R-:W-:Y:S02]  /*149d0*/  F2FP.BF16.F32.PACK_AB R169, R227, R218 ;  /* 0x000000dae3a9723e */ /* 0x000fe400000010ff */
[----:B------:R-:W-:Y:S01]  /*149e0*/  F2FP.BF16.F32.PACK_AB R168, R225, R216 ;  /* 0x000000d8e1a8723e */ /* 0x000fe200000010ff */
[----:B0-----:R-:W-:Y:S01]  /*149f0*/  @P0 IMAD.WIDE.U32 R240, R233, 0x10, R164 ;  /* 0x00000010e9f00825 */ /* 0x001fe200078e00a4 */
[----:B------:R-:W-:-:S02]  /*14a00*/  F2FP.BF16.F32.PACK_AB R171, R231, R222 ;  /* 0x000000dee7ab723e */ /* 0x000fc400000010ff */
[----:B------:R-:W-:Y:S01]  /*14a10*/  LOP3.LUT R234, R166, R167, RZ, 0xfc, !PT ;  /* 0x000000a7a6ea7212 */ /* 0x000fe200078efcff */
        /* <DEDUP_REMOVED lines=17> */
.L_x_14778:
[----:B------:R-:W-:-:S07]  /*14b30*/  MOV R224, R16 ;  /* 0x0000001000e07202 */ /* 0x000fce0000000f00 */
.L_x_14779:
[----:B------:R-:W-:Y:S05]  /*14b40*/  BSYNC B1 ;  /* 0x0000000000017941 */ /* 0x000fea0003800000 */
.L_x_14777:
        /* <DEDUP_REMOVED lines=16> */
.L_x_14783:
[----:B------:R-:W-:Y:S05]  /*14c50*/  BSYNC B2 ;  /* 0x0000000000027941 */ /* 0x000fea0003800000 */
.L_x_14782:
        /* <DEDUP_REMOVED lines=44> */
.L_x_14781:
[----:B------:R-:W-:Y:S05]  /*14f20*/  BSYNC B1 ;  /* 0x0000000000017941 */ /* 0x000fea0003800000 */
.L_x_14780:
        /* <DEDUP_REMOVED lines=24> */
.L_x_14785:
[----:B------:R-:W-:-:S07]  /*150b0*/  IMAD.MOV.U32 R164, RZ, RZ, R16 ;  /* 0x000000ffffa47224 */ /* 0x000fce00078e0010 */
.L_x_14786:
[----:B------:R-:W-:Y:S05]  /*150c0*/  BSYNC B1 ;  /* 0x0000000000017941 */ /* 0x000fea0003800000 */
.L_x_14784:
        /* <DEDUP_REMOVED lines=16> */
.L_x_14790:
[----:B------:R-:W-:Y:S05]  /*151d0*/  BSYNC B2 ;  /* 0x0000000000027941 */ /* 0x000fea0003800000 */
.L_x_14789:
        /* <DEDUP_REMOVED lines=44> */
.L_x_14788:
[----:B------:R-:W-:Y:S05]  /*154a0*/  BSYNC B1 ;  /* 0x0000000000017941 */ /* 0x000fea0003800000 */
.L_x_14787:
        /* <DEDUP_REMOVED lines=24> */
.L_x_14792:
[----:B------:R-:W-:-:S07]  /*15630*/  MOV R164, R16 ;  /* 0x0000001000a47202 */ /* 0x000fce0000000f00 */
.L_x_14793:
[----:B------:R-:W-:Y:S05]  /*15640*/  BSYNC B1 ;  /* 0x0000000000017941 */ /* 0x000fea0003800000 */
.L_x_14791:
        /* <DEDUP_REMOVED lines=16> */
.L_x_14797:
[----:B------:R-:W-:Y:S05]  /*15750*/  BSYNC B2 ;  /* 0x0000000000027941 */ /* 0x000fea0003800000 */
.L_x_14796:
        /* <DEDUP_REMOVED lines=44> */
.L_x_14795:
[----:B------:R-:W-:Y:S05]  /*15a20*/  BSYNC B1 ;  /* 0x0000000000017941 */ /* 0x000fea0003800000 */
.L_x_14794:
        /* <DEDUP_REMOVED lines=22> */
.L_x_14799:
[----:B------:R-:W-:-:S07]  /*15b90*/  IMAD.MOV.U32 R228, RZ, RZ, R16 ;  /* 0x000000ffffe47224 */ /* 0x000fce00078e0010 */
.L_x_14800:
[----:B------:R-:W-:Y:S05]  /*15ba0*/  BSYNC B1 ;  /* 0x0000000000017941 */ /* 0x000fea0003800000 */
.L_x_14798:
        /* <DEDUP_REMOVED lines=16> */
.L_x_14804:
[----:B------:R-:W-:Y:S05]  /*15cb0*/  BSYNC B2 ;  /* 0x0000000000027941 */ /* 0x000fea0003800000 */
.L_x_14803:
        /* <DEDUP_REMOVED lines=44> */
.L_x_14802:
[----:B------:R-:W-:Y:S05]  /*15f80*/  BSYNC B1 ;  /* 0x0000000000017941 */ /* 0x000fea0003800000 */
.L_x_14801:
        /* <DEDUP_REMOVED lines=22> */
.L_x_14806:
[----:B------:R-:W-:-:S07]  /*160f0*/  MOV R228, R16 ;  /* 0x0000001000e47202 */ /* 0x000fce0000000f00 */
.L_x_14807:
[----:B------:R-:W-:Y:S05]  /*16100*/  BSYNC B1 ;  /* 0x0000000000017941 */ /* 0x000fea0003800000 */
.L_x_14805:
        /* <DEDUP_REMOVED lines=16> */
.L_x_14811:
[----:B------:R-:W-:Y:S05]  /*16210*/  BSYNC B2 ;  /* 0x0000000000027941 */ /* 0x000fea0003800000 */
.L_x_14810:
        /* <DEDUP_REMOVED lines=44> */
.L_x_14809:
[----:B------:R-:W-:Y:S05]  /*164e0*/  BSYNC B1 ;  /* 0x0000000000017941 */ /* 0x000fea0003800000 */
.L_x_14808:
        /* <DEDUP_REMOVED lines=22> */
.L_x_14813:
[----:B------:R-:W-:-:S07]  /*16650*/  IMAD.MOV.U32 R166, RZ, RZ, R16 ;  /* 0x000000ffffa67224 */ /* 0x000fce00078e0010 */
.L_x_14814:
[----:B------:R-:W-:Y:S05]  /*16660*/  BSYNC B1 ;  /* 0x0000000000017941 */ /* 0x000fea0003800000 */
.L_x_14812:
        /* <DEDUP_REMOVED lines=16> */
.L_x_14818:
[----:B------:R-:W-:Y:S05]  /*16770*/  BSYNC B2 ;  /* 0x0000000000027941 */ /* 0x000fea0003800000 */
.L_x_14817:
        /* <DEDUP_REMOVED lines=44> */
.L_x_14816:
[----:B------:R-:W-:Y:S05]  /*16a40*/  BSYNC B1 ;  /* 0x0000000000017941 */ /* 0x000fea0003800000 */
.L_x_14815:
        /* <DEDUP_REMOVED lines=22> */
.L_x_14820:
[----:B------:R-:W-:-:S07]  /*16bb0*/  MOV R166, R16 ;  /* 0x0000001000a67202 */ /* 0x000fce0000000f00 */
.L_x_14821:
[----:B------:R-:W-:Y:S05]  /*16bc0*/  BSYNC B1 ;  /* 0x0000000000017941 */ /* 0x000fea0003800000 */
.L_x_14819:
        /* <DEDUP_REMOVED lines=16> */
.L_x_14825:
[----:B------:R-:W-:Y:S05]  /*16cd0*/  BSYNC B2 ;  /* 0x0000000000027941 */ /* 0x000fea0003800000 */
.L_x_14824:
        /* <DEDUP_REMOVED lines=44> */
.L_x_14823:
[----:B------:R-:W-:Y:S05]  /*16fa0*/  BSYNC B1 ;  /* 0x0000000000017941 */ /* 0x000fea0003800000 */
.L_x_14822:
        /* <DEDUP_REMOVED lines=22> */
.L_x_14827:
[----:B------:R-:W-:-:S07]  /*17110*/  IMAD.MOV.U32 R170, RZ, RZ, R16 ;  /* 0x000000ffffaa7224 */ /* 0x000fce00078e0010 */
.L_x_14828:
[----:B------:R-:W-:Y:S05]  /*17120*/  BSYNC B1 ;  /* 0x0000000000017941 */ /* 0x000fea0003800000 */
.L_x_14826:
        /* <DEDUP_REMOVED lines=18> */
.L_x_14832:
[----:B------:R-:W-:Y:S05]  /*17250*/  BSYNC B2 ;  /* 0x0000000000027941 */ /* 0x000fea0003800000 */
.L_x_14831:
[----:B------:R-:W-:Y:S01]  /*17260*/  IMAD.HI.U32 R14, R18, -0x326172a9, RZ ;  /* 0xcd9e8d57120e7827 */ /* 0x000fe200078e00ff */
        /* <DEDUP_REMOVED lines=10> */
[----:B------:R-:W-:-:S04]  /*17310*/  LOP3.LUT R25, R239, R25, R24, 0x96, !PT ;  /* 0x00000019ef197212 */ /* 0x000fc800078e9618 */
        /* <DEDUP_REMOVED lines=34> */
.L_x_14830:
[----:B------:R-:W-:Y:S05]  /*17540*/  BSYNC B1 ;  /* 0x0000000000017941 */ /* 0x000fea0003800000 */
.L_x_14829:
[----:B------:R-:W-:Y:S01]  /*17550*/  FADD.FTZ R24, RZ, R10 ;  /* 0x0000000aff187221 */ /* 0x000fe20000010000 */
[----:B------:R-:W-:Y:S01]  /*17560*/  SHF.L.U32 R165, R176, 0x10, RZ ;  /* 0x00000010b0a57819 */ /* 0x000fe200000006ff */
[----:B------:R-:W-:Y:S01]  /*17570*/  IMAD.WIDE.U32 R172, R233, 0x10, R172 ;  /* 0x00000010e9ac7825 */ /* 0x000fe200078e00ac */
[----:B------:R-:W-:-:S03]  /*17580*/  SEL R169, RZ, 0x10000, P5 ;  /* 0x00010000ffa97807 */ /* 0x000fc60002800000 */
[----:B------:R-:W-:Y:S01]  /*17590*/  FADD.FTZ R25, R24, R9 ;  /* 0x0000000918197221 */ /* 0x000fe20000010000 */
[C---:B------:R-:W-:Y:S01]  /*175a0*/  LOP3.LUT P5, RZ, R0.reuse, 0x2, RZ, 0xc0, !PT ;  /* 0x0000000200ff7812 */ /* 0x040fe200078ac0ff */
[----:B------:R-:W-:Y:S01]  /*175b0*/  FMUL.FTZ R165, R165, R22 ;  /* 0x00000016a5a57220 */ /* 0x000fe20000410000 */
[----:B------:R-:W-:Y:S01]  /*175c0*/  SEL R166, RZ, 0x1, P1 ;  /* 0x00000001ffa67807 */ /* 0x000fe20000800000 */
[----:B------:R-:W-:Y:S01]  /*175d0*/  FADD.FTZ R24, R25, R8 ;  /* 0x0000000819187221 */ /* 0x000fe20000010000 */
[----:B------:R-:W-:Y:S01]  /*175e0*/  LOP3.LUT P6, RZ, R0, 0x4, RZ, 0xc0, !PT ;  /* 0x0000000400ff7812 */ /* 0x000fe200078cc0ff */
[----:B------:R-:W-:Y:S01]  /*175f0*/  FMUL.FTZ R22, R165, R26 ;  /* 0x0000001aa5167220 */ /* 0x000fe20000410000 */
[----:B------:R-:W-:Y:S01]  /*17600*/  @P0 PRMT R26, R35, 0x7632, R26 ;  /* 0x00007632231a0816 */ /* 0x000fe2000000001a */
[----:B------:R-:W-:Y:S01]  /*17610*/  FADD.FTZ R25, R24, R7 ;  /* 0x0000000718197221 */ /* 0x000fe20000010000 */
[----:B------:R-:W-:Y:S01]  /*17620*/  SEL R239, RZ, 0x1, P6 ;  /* 0x00000001ffef7807 */ /* 0x000fe20003000000 */
[----:B------:R-:W-:Y:S01]  /*17630*/  IMAD.WIDE.U32 R30, R233, 0x8, R30 ;  /* 0x00000008e91e7825 */ /* 0x000fe200078e001e */
        /* <DEDUP_REMOVED lines=46> */
[----:B------:R-:W-:Y:S01]  /*17920*/  FADD.FTZ R167, R24, R223 ;  /* 0x000000df18a77221 */ /* 0x000fe20000010000 */
[----:B------:R-:W-:Y:S01]  /*17930*/  SEL R24, RZ, 0x1, P2 ;  /* 0x00000001ff187807 */ /* 0x000fe20001000000 */
[----:B------:R-:W-:Y:S02]  /*17940*/  FFMA.FTZ R28, R25, R28, 1.1641532182693481445e-10 ;  /* 0x2f000000191c7423 */ /* 0x000fe4000001001c */
[----:B------:R-:W-:Y:S01]  /*17950*/  FADD.FTZ R164, R167, R216 ;  /* 0x000000d8a7a47221 */ /* 0x000fe20000010000 */
[----:B------:R-:W-:Y:S02]  /*17960*/  IMAD.WIDE.U32 R166, R166, 0x10000, RZ ;  /* 0x00010000a6a67825 */ /* 0x000fe400078e00ff */
[----:B------:R-:W-:-:S02]  /*17970*/  FSETP.GTU.FTZ.AND P2, PT, R28, R27, PT ;  /* 0x0000001b1c00720b */ /* 0x000fc40003f5c000 */
[----:B------:R-:W-:Y:S01]  /*17980*/  FADD.FTZ R25, R164, R225 ;  /* 0x000000e1a4197221 */ /* 0x000fe20000010000 */
[----:B------:R-:W-:Y:S02]  /*17990*/  SEL R164, RZ, 0x1, P5 ;  /* 0x00000001ffa47807 */ /* 0x000fe40002800000 */
[----:B------:R-:W-:Y:S01]  /*179a0*/  FSEL R22, R22, RZ, !P2 ;  /* 0x000000ff16167208 */ /* 0x000fe20005000000 */
[----:B------:R-:W-:Y:S01]  /*179b0*/  FADD.FTZ R28, R25, R218 ;  /* 0x000000da191c7221 */ /* 0x000fe20000010000 */
[----:B------:R-:W-:-:S04]  /*179c0*/  IMAD.WIDE.U32 R24, R24, 0x1000000, RZ ;  /* 0x0100000018187825 */ /* 0x000fc800078e00ff */
[----:B------:R-:W-:Y:S01]  /*179d0*/  FADD.FTZ R27, R28, R227 ;  /* 0x000000e31c1b7221 */ /* 0x000fe20000010000 */
[----:B------:R-:W-:-:S04]  /*179e0*/  IMAD.WIDE.U32 R164, R164, 0x100, RZ ;  /* 0x00000100a4a47825 */ /* 0x000fc800078e00ff */
[----:B------:R-:W-:Y:S01]  /*179f0*/  FADD.FTZ R28, R27, R220 ;  /* 0x000000dc1b1c7221 */ /* 0x000fe20000010000 */
[----:B------:R-:W-:Y:S01]  /*17a00*/  @P0 IMAD.U32 R27, R26, 0x10000, RZ ;  /* 0x000100001a1b0824 */ /* 0x000fe200078e00ff */
[----:B------:R-:W-:Y:S02]  /*17a10*/  SEL R26, RZ, 0x1000000, P2 ;  /* 0x01000000ff1a7807 */ /* 0x000fe40001000000 */
[----:B------:R-:W-:Y:S01]  /*17a20*/  FADD.FTZ R177, R28, R229 ;  /* 0x000000e51cb17221 */ /* 0x000fe20000010000 */
[----:B------:R-:W-:Y:S01]  /*17a30*/  LOP3.LUT R164, R164, R24, R166, 0xfe, !PT ;  /* 0x00000018a4a47212 */ /* 0x000fe200078efea6 */
[----:B------:R-:W-:Y:S01]  /*17a40*/  @P0 FADD.FTZ R22, R22, R27 ;  /* 0x0000001b16160221 */ /* 0x000fe20000010000 */
[----:B------:R-:W-:Y:S01]  /*17a50*/  LOP3.LUT R169, R170, R26, R169, 0xfe, !PT ;  /* 0x0000001aaaa97212 */ /* 0x000fe200078efea9 */
[----:B------:R-:W-:Y:S01]  /*17a60*/  FADD.FTZ R24, R177, R222 ;  /* 0x000000deb1187221 */ /* 0x000fe20000010000 */
[----:B------:R-:W-:Y:S02]  /*17a70*/  SEL R177, RZ, 0x1, P3 ;  /* 0x00000001ffb17807 */ /* 0x000fe40001800000 */
[----:B------:R-:W-:Y:S01]  /*17a80*/  F2FP.BF16.F32.PACK_AB R26, R171, R228 ;  /* 0x000000e4ab1a723e */ /* 0x000fe200000010ff */
[----:B------:R-:W-:Y:S01]  /*17a90*/  FADD.FTZ R27, R24, R231 ;  /* 0x000000e7181b7221 */ /* 0x000fe20000010000 */
[----:B------:R-:W-:-:S02]  /*17aa0*/  LOP3.LUT R177, R25, R169, R177, 0xfe, !PT ;  /* 0x000000a919b17212 */ /* 0x000fc400078efeb1 */
[----:B------:R-:W-:Y:S01]  /*17ab0*/  F2FP.BF16.F32.PACK_AB R25, R237, R226 ;  /* 0x000000e2ed19723e */ /* 0x000fe200000010ff */
[----:B------:R-:W-:Y:S01]  /*17ac0*/  FADD.FTZ R28, R27, R224 ;  /* 0x000000e01b1c7221 */ /* 0x000fe20000010000 */
[----:B------:R-:W-:Y:S02]  /*17ad0*/  F2FP.BF16.F32.PACK_AB R24, R235, R224 ;  /* 0x000000e0eb18723e */ /* 0x000fe400000010ff */
[----:B------:R-:W-:Y:S01]  /*17ae0*/  F2FP.BF16.F32.PACK_AB R27, R22, R23 ;  /* 0x00000017161b723e */ /* 0x000fe200000010ff */
[----:B------:R-:W-:Y:S01]  /*17af0*/  FADD.FTZ R169, R28, R235 ;  /* 0x000000eb1ca97221 */ /* 0x000fe20000010000 */
[----:B------:R-:W-:Y:S02]  /*17b00*/  LOP3.LUT R164, R164, R239, RZ, 0xfc, !PT ;  /* 0x000000efa4a47212 */ /* 0x000fe400078efcff */
[----:B------:R-:W-:Y:S01]  /*17b10*/  LOP3.LUT R165, R165, R177, R167, 0xfe, !PT ;  /* 0x000000b1a5a57212 */ /* 0x000fe200078efea7 */
[----:B------:R0:W-:Y:S01]  /*17b20*/  STG.E.128 desc[UR4][R172.64], R24 ;  /* 0x00000018ac007986 */ /* 0x0001e2000c101d04 */
[----:B------:R-:W-:Y:S01]  /*17b30*/  FADD.FTZ R28, R169, R226 ;  /* 0x000000e2a91c7221 */ /* 0x000fe20000010000 */
[----:B------:R-:W-:-:S02]  /*17b40*/  ISETP.NE.AND P0, PT, R12, RZ, PT ;  /* 0x000000ff0c00720c */ /* 0x000fc40003f05270 */
[----:B------:R0:W-:Y:S01]  /*17b50*/  STG.E.64 desc[UR4][R30.64], R164 ;  /* 0x000000a41e007986 */ /* 0x0001e2000c101b04 */
        /* <DEDUP_REMOVED lines=155> */
.L_x_14846:
[----:B------:R-:W-:Y:S01]  /*18510*/  FMUL.FTZ R12, R27, R27 ;  /* 0x0000001b1b0c7220 */ /* 0x000fe20000410000 */
[----:B------:R-:W-:Y:S01]  /*18520*/  PLOP3.LUT P1, PT, PT, PT, UP1, 0x40, 0x0 ;  /* 0x000000000000781c */ /* 0x000fe20003f2e818 */
[----:B-1----:R-:W-:Y:S01]  /*18530*/  FADD.FTZ R165, R28, R165 ;  /* 0x000000a51ca57221 */ /* 0x002fe20000010000 */
[----:B------:R-:W1:Y:S01]  /*18540*/  @!P0 LDC.64 R24, c[0x0][0x250] ;  /* 0x00009400ff188b82 */ /* 0x000e620000000a00 */
[----:B------:R-:W-:Y:S02]  /*18550*/  PLOP3.LUT P2, PT, PT, PT, UP1, 0x40, 0x0 ;  /* 0x000000000000781c */ /* 0x000fe40003f4e818 */
[----:B------:R-:W-:Y:S01]  /*18560*/  FSEL R31, R12, RZ, !P1 ;  /* 0x000000ff0c1f7208 */ /* 0x000fe20004800000 */
[----:B------:R-:W-:Y:S01]  /*18570*/  FFMA.FTZ R26, R165, R26, UR11 ;  /* 0x0000000ba51a7e23 */ /* 0x000fe2000801001a */
[----:B------:R-:W-:-:S03]  /*18580*/  FSEL R12, R27, RZ, P2 ;  /* 0x000000ff1b0c7208 */ /* 0x000fc60001000000 */
[----:B------:R-:W-:Y:S02]  /*18590*/  FADD.FTZ R26, R26, R31 ;  /* 0x0000001f1a1a7221 */ /* 0x000fe40000010000 */
[C---:B------:R-:W-:Y:S01]  /*185a0*/  FADD.FTZ R10, -R12.reuse, R10 ;  /* 0x0000000a0c0a7221 */ /* 0x040fe20000010100 */
[C---:B------:R-:W-:Y:S01]  /*185b0*/  FADD.FTZ R9, -R12.reuse, R9 ;  /* 0x000000090c097221 */ /* 0x040fe20000010100 */
[----:B------:R-:W2:Y:S01]  /*185c0*/  MUFU.RSQ R31, R26 ;  /* 0x0000001a001f7308 */ /* 0x000ea20000001400 */
        /* <DEDUP_REMOVED lines=11> */
[----:B-1----:R-:W-:-:S04]  /*18680*/  @!P0 IMAD.WIDE R24, R21, 0x4, R24 ;  /* 0x0000000415188825 */ /* 0x002fc800078e0218 */
[C---:B------:R-:W-:Y:S01]  /*18690*/  FADD.FTZ R180, -R12.reuse, R180 ;  /* 0x000000b40cb47221 */ /* 0x040fe20000010100 */
[C---:B------:R-:W-:Y:S01]  /*186a0*/  FADD.FTZ R181, -R12.reuse, R181 ;  /* 0x000000b50cb57221 */ /* 0x040fe20000010100 */
[C---:B------:R-:W-:Y:S01]  /*186b0*/  FADD.FTZ R182, -R12.reuse, R182 ;  /* 0x000000b60cb67221 */ /* 0x040fe20000010100 */
[----:B------:R-:W-:Y:S01]  /*186c0*/  FADD.FTZ R184, -R12, R184 ;  /* 0x000000b80cb87221 */ /* 0x000fe20000010100 */
[C---:B--2---:R-:W-:Y:S01]  /*186d0*/  FMUL.FTZ R165, R31.reuse, R10 ;  /* 0x0000000a1fa57220 */ /* 0x044fe20000410000 */
[C---:B------:R-:W-:Y:S01]  /*186e0*/  FMUL.FTZ R10, R31.reuse, R9 ;  /* 0x000000091f0a7220 */ /* 0x040fe20000410000 */
[C---:B------:R-:W-:Y:S01]  /*186f0*/  FMUL.FTZ R9, R31.reuse, R8 ;  /* 0x000000081f097220 */ /* 0x040fe20000410000 */
[C---:B------:R-:W-:Y:S01]  /*18700*/  FMUL.FTZ R8, R31.reuse, R7 ;  /* 0x000000071f087220 */ /* 0x040fe20000410000 */
[C---:B------:R-:W-:Y:S01]  /*18710*/  FMUL.FTZ R7, R31.reuse, R6 ;  /* 0x000000061f077220 */ /* 0x040fe20000410000 */
[C---:B------:R-:W-:Y:S01]  /*18720*/  FMUL.FTZ R176, R31.reuse, R5 ;  /* 0x000000051fb07220 */ /* 0x040fe20000410000 */
[----:B------:R-:W-:Y:S01]  /*18730*/  FMUL.FTZ R5, R31, R4 ;  /* 0x000000041f057220 */ /* 0x000fe20000410000 */
[----:B------:R1:W-:Y:S01]  /*18740*/  @!P0 STG.E desc[UR4][R24.64], R27 ;  /* 0x0000001b18008986 */ /* 0x0003e2000c101904 */
[----:B------:R-:W-:Y:S01]  /*18750*/  FFMA.FTZ R6, R92, R7, R156 ;  /* 0x000000075c067223 */ /* 0x000fe2000001009c */
        /* <DEDUP_REMOVED lines=10> */
[----:B-1----:R-:W-:Y:S01]  /*18800*/  FFMA.FTZ R25, R93, R176, R157 ;  /* 0x000000b05d197223 */ /* 0x002fe2000001009d */
        /* <DEDUP_REMOVED lines=41> */
[----:B------:R-:W0:Y:S01]  /*18aa0*/  @!P0 LDC.64 R22, c[0x0][0x258] ;  /* 0x00009600ff168b82 */ /* 0x000e220000000a00 */
[----:B------:R-:W-:Y:S01]  /*18ab0*/  F2FP.BF16.F32.PACK_AB R5, R24, R5 ;  /* 0x000000051805723e */ /* 0x000fe200000010ff */
[----:B------:R-:W-:Y:S01]  /*18ac0*/  FMUL.FTZ R230, R31, R3 ;  /* 0x000000031fe67220 */ /* 0x000fe20000410000 */
[----:B------:R-:W-:Y:S01]  /*18ad0*/  FFMA.FTZ R4, R96, R165, R160 ;  /* 0x000000a560047223 */ /* 0x000fe200000100a0 */
[----:B------:R-:W-:Y:S01]  /*18ae0*/  FFMA.FTZ R3, R97, R10, R161 ;  /* 0x0000000a61037223 */ /* 0x000fe200000100a1 */
[----:B------:R-:W-:Y:S01]  /*18af0*/  FMUL.FTZ R232, R31, R191 ;  /* 0x000000bf1fe87220 */ /* 0x000fe20000410000 */
[----:B------:R-:W-:Y:S01]  /*18b00*/  FFMA.FTZ R230, R95, R230, R159 ;  /* 0x000000e65fe67223 */ /* 0x000fe2000001009f */
[----:B------:R-:W-:Y:S01]  /*18b10*/  LEA R8, P1, R11, UR14, 0x4 ;  /* 0x0000000e0b087c11 */ /* 0x000fe2000f8220ff */
[----:B------:R-:W1:Y:S01]  /*18b20*/  LDC.64 R24, c[0x0][0x2b8] ;  /* 0x0000ae00ff187b82 */ /* 0x000e620000000a00 */
        /* <DEDUP_REMOVED lines=9> */
[----:B------:R-:W-:Y:S01]  /*18bc0*/  FMUL.FTZ R29, R31, R29 ;  /* 0x0000001d1f1d7220 */ /* 0x000fe20000410000 */
[----:B------:R-:W-:Y:S01]  /*18bd0*/  LEA.HI.X R9, R11, UR15, RZ, 0x4, P1 ;  /* 0x0000000f0b097c11 */ /* 0x000fe200088f24ff */
[C---:B------:R-:W-:Y:S01]  /*18be0*/  FMUL.FTZ R174, R31.reuse, R174 ;  /* 0x000000ae1fae7220 */ /* 0x040fe20000410000 */
[C---:B------:R-:W-:Y:S01]  /*18bf0*/  FMUL.FTZ R175, R31.reuse, R175 ;  /* 0x000000af1faf7220 */ /* 0x040fe20000410000 */
[C---:B------:R-:W-:Y:S01]  /*18c00*/  FMUL.FTZ R178, R31.reuse, R178 ;  /* 0x000000b21fb27220 */ /* 0x040fe20000410000 */
[----:B------:R-:W-:Y:S01]  /*18c10*/  FMUL.FTZ R179, R31, R179 ;  /* 0x000000b31fb37220 */ /* 0x000fe20000410000 */
[----:B0-----:R-:W-:-:S04]  /*18c20*/  @!P0 IMAD.WIDE R22, R21, 0x4, R22 ;  /* 0x0000000415168825 */ /* 0x001fc800078e0216 */
[C---:B------:R-:W-:Y:S01]  /*18c30*/  FMUL.FTZ R230, R31.reuse, R180 ;  /* 0x000000b41fe67220 */ /* 0x040fe20000410000 */
[C---:B------:R-:W-:Y:S01]  /*18c40*/  FMUL.FTZ R176, R31.reuse, R185 ;  /* 0x000000b91fb07220 */ /* 0x040fe20000410000 */
[C---:B------:R-:W-:Y:S01]  /*18c50*/  FMUL.FTZ R11, R31.reuse, R186 ;  /* 0x000000ba1f0b7220 */ /* 0x040fe20000410000 */
[C---:B------:R-:W-:Y:S01]  /*18c60*/  FMUL.FTZ R10, R31.reuse, R187 ;  /* 0x000000bb1f0a7220 */ /* 0x040fe20000410000 */
[C---:B------:R-:W-:Y:S01]  /*18c70*/  FMUL.FTZ R3, R31.reuse, R184 ;  /* 0x000000b81f037220 */ /* 0x040fe20000410000 */
[C---:B------:R-:W-:Y:S01]  /*18c80*/  FMUL.FTZ R173, R31.reuse, R188 ;  /* 0x000000bc1fad7220 */ /* 0x040fe20000410000 */
[----:B------:R-:W-:Y:S01]  /*18c90*/  FMUL.FTZ R186, R31, R189 ;  /* 0x000000bd1fba7220 */ /* 0x000fe20000410000 */
[----:B-1----:R-:W-:-:S04]  /*18ca0*/  IMAD.WIDE.U32 R26, R2, 0x10, R24 ;  /* 0x00000010021a7825 */ /* 0x002fc800078e0018 */
[----:B------:R-:W-:Y:S01]  /*18cb0*/  FFMA.FTZ R2, R87, R182, R151 ;  /* 0x000000b657027223 */ /* 0x000fe20000010097 */
[----:B------:R-:W-:Y:S01]  /*18cc0*/  FMUL.FTZ R185, R31, R190 ;  /* 0x000000be1fb97220 */ /* 0x000fe20000410000 */
[----:B------:R0:W-:Y:S01]  /*18cd0*/  @!P0 STG.E desc[UR4][R22.64], R31 ;  /* 0x0000001f16008986 */ /* 0x0001e2000c101904 */
[----:B------:R-:W-:Y:S01]  /*18ce0*/  FFMA.FTZ R179, R84, R179, R148 ;  /* 0x000000b354b37223 */ /* 0x000fe20000010094 */
[----:B------:R-:W-:Y:S01]  /*18cf0*/  FFMA.FTZ R230, R85, R230, R149 ;  /* 0x000000e655e67223 */ /* 0x000fe20000010095 */
[----:B------:R-:W-:Y:S01]  /*18d00*/  FFMA.FTZ R178, R91, R178, R155 ;  /* 0x000000b25bb27223 */ /* 0x000fe2000001009b */
[----:B------:R1:W-:Y:S01]  /*18d10*/  STG.E.128 desc[UR4][R8.64], R4 ;  /* 0x0000000408007986 */ /* 0x0003e2000c101d04 */
[----:B------:R-:W-:Y:S01]  /*18d20*/  FFMA.FTZ R173, R76, R173, R140 ;  /* 0x000000ad4cad7223 */ /* 0x000fe2000001008c */
[----:B------:R-:W-:Y:S01]  /*18d30*/  FFMA.FTZ R232, R79, R232, R143 ;  /* 0x000000e84fe87223 */ /* 0x000fe2000001008f */
[----:B------:R-:W-:Y:S01]  /*18d40*/  FFMA.FTZ R186, R77, R186, R141 ;  /* 0x000000ba4dba7223 */ /* 0x000fe2000001008d */
[----:B------:R-:W-:Y:S01]  /*18d50*/  FFMA.FTZ R3, R80, R3, R144 ;  /* 0x0000000350037223 */ /* 0x000fe20000010090 */
[C---:B------:R-:W-:Y:S01]  /*18d60*/  FMUL.FTZ R169, R31.reuse, R192 ;  /* 0x000000c01fa97220 */ /* 0x040fe20000410000 */
[C---:B------:R-:W-:Y:S01]  /*18d70*/  FMUL.FTZ R180, R31.reuse, R195 ;  /* 0x000000c31fb47220 */ /* 0x040fe20000410000 */
[----:B------:R-:W-:Y:S01]  /*18d80*/  FMUL.FTZ R187, R31, R196 ;  /* 0x000000c41fbb7220 */ /* 0x000fe20000410000 */
[----:B0-----:R-:W-:Y:S01]  /*18d90*/  FFMA.FTZ R23, R83, R10, R147 ;  /* 0x0000000a53177223 */ /* 0x001fe20000010093 */
        /* <DEDUP_REMOVED lines=8> */
[----:B------:R-:W-:Y:S01]  /*18e20*/  IMAD.WIDE.U32 R164, R183, 0x10, R24 ;  /* 0x00000010b7a47825 */ /* 0x000fe200078e0018 */
[----:B-1----:R-:W-:-:S03]  /*18e30*/  F2FP.BF16.F32.PACK_AB R7, R2, R227 ;  /* 0x000000e30207723e */ /* 0x002fc600000010ff */
        /* <DEDUP_REMOVED lines=8> */
[----:B------:R-:W-:Y:S01]  /*18ec0*/  F2FP.BF16.F32.PACK_AB R6, R230, R179 ;  /* 0x000000b3e606723e */ /* 0x000fe200000010ff */
[C---:B------:R-:W-:Y:S01]  /*18ed0*/  FMUL.FTZ R199, R31.reuse, R206 ;  /* 0x000000ce1fc77220 */ /* 0x040fe20000410000 */
[----:B------:R-:W-:Y:S01]  /*18ee0*/  F2FP.BF16.F32.PACK_AB R5, R178, R5 ;  /* 0x00000005b205723e */ /* 0x000fe200000010ff */
[----:B------:R-:W-:Y:S01]  /*18ef0*/  FMUL.FTZ R206, R31, R225 ;  /* 0x000000e11fce7220 */ /* 0x000fe20000410000 */
[----:B------:R-:W-:Y:S01]  /*18f00*/  F2FP.BF16.F32.PACK_AB R9, R23, R2 ;  /* 0x000000021709723e */ /* 0x000fe200000010ff */
[----:B------:R-:W-:Y:S01]  /*18f10*/  FFMA.FTZ R23, R73, R180, R137 ;  /* 0x000000b449177223 */ /* 0x000fe20000010089 */
[----:B------:R-:W-:Y:S01]  /*18f20*/  F2FP.BF16.F32.PACK_AB R11, R232, R11 ;  /* 0x0000000be80b723e */ /* 0x000fe200000010ff */
[----:B------:R-:W-:Y:S01]  /*18f30*/  STG.E.128 desc[UR4][R26.64], R4 ;  /* 0x000000041a007986 */ /* 0x000fe2000c101d04 */
[----:B------:R-:W-:Y:S01]  /*18f40*/  F2FP.BF16.F32.PACK_AB R10, R186, R173 ;  /* 0x000000adba0a723e */ /* 0x000fe200000010ff */
[C---:B------:R-:W-:Y:S01]  /*18f50*/  FMUL.FTZ R190, R31.reuse, R197 ;  /* 0x000000c51fbe7220 */ /* 0x040fe20000410000 */
[----:B------:R-:W-:Y:S01]  /*18f60*/  F2FP.BF16.F32.PACK_AB R8, R8, R3 ;  /* 0x000000030808723e */ /* 0x000fe200000010ff */
[----:B------:R-:W-:Y:S01]  /*18f70*/  FMUL.FTZ R171, R31, R200 ;  /* 0x000000c81fab7220 */ /* 0x000fe20000410000 */
[----:B------:R-:W-:Y:S01]  /*18f80*/  F2FP.BF16.F32.PACK_AB R28, R23, R28 ;  /* 0x0000001c171c723e */ /* 0x000fe200000010ff */
[----:B------:R-:W-:Y:S01]  /*18f90*/  FFMA.FTZ R23, R49, R206, R113 ;  /* 0x000000ce31177223 */ /* 0x000fe20000010071 */
[C---:B------:R-:W-:Y:S01]  /*18fa0*/  FMUL.FTZ R197, R31.reuse, R204 ;  /* 0x000000cc1fc57220 */ /* 0x040fe20000410000 */
        /* <DEDUP_REMOVED lines=18> */
[----:B0-----:R-:W-:Y:S01]  /*190d0*/  FFMA.FTZ R8, R48, R205, R112 ;  /* 0x000000cd30087223 */ /* 0x001fe20000010070 */
[C---:B------:R-:W-:Y:S01]  /*190e0*/  FMUL.FTZ R223, R31.reuse, R226 ;  /* 0x000000e21fdf7220 */ /* 0x040fe20000410000 */
[C---:B------:R-:W-:Y:S01]  /*190f0*/  FMUL.FTZ R170, R31.reuse, R170 ;  /* 0x000000aa1faa7220 */ /* 0x040fe20000410000 */
[C---:B------:R-:W-:Y:S01]  /*19100*/  FMUL.FTZ R225, R31.reuse, R228 ;  /* 0x000000e41fe17220 */ /* 0x040fe20000410000 */
[----:B------:R-:W-:Y:S01]  /*19110*/  FMUL.FTZ R229, R31, R172 ;  /* 0x000000ac1fe57220 */ /* 0x000fe20000410000 */
[----:B------:R-:W-:Y:S01]  /*19120*/  F2FP.BF16.F32.PACK_AB R8, R23, R8 ;  /* 0x000000081708723e */ /* 0x000fe200000010ff */
[----:B------:R-:W-:Y:S01]  /*19130*/  FMUL.FTZ R12, R31, R12 ;  /* 0x0000000c1f0c7220 */ /* 0x000fe20000410000 */
[----:B------:R-:W0:Y:S01]  /*19140*/  LDC.64 R22, c[0x0][0x210] ;  /* 0x00008400ff167b82 */ /* 0x000e220000000a00 */
        /* <DEDUP_REMOVED lines=22> */
[----:B------:R-:W-:-:S03]  /*192b0*/  F2FP.BF16.F32.PACK_AB R31, R196, R31 ;  /* 0x0000001fc41f723e */ /* 0x000fc600000010ff */
        /* <DEDUP_REMOVED lines=33> */
[----:B-1----:R-:W-:Y:S02]  /*194d0*/  F2FP.BF16.F32.PACK_AB R31, R12, R229 ;  /* 0x000000e50c1f723e */ /* 0x002fe400000010ff */
[----:B------:R-:W-:Y:S01]  /*194e0*/  F2FP.BF16.F32.PACK_AB R30, R220, R225 ;  /* 0x000000e1dc1e723e */ /* 0x000fe200000010ff */
[----:B------:R2:W-:Y:S01]  /*194f0*/  STG.E.128 desc[UR4][R24.64], R8 ;  /* 0x0000000818007986 */ /* 0x0005e2000c101d04 */
[----:B------:R-:W-:Y:S02]  /*19500*/  F2FP.BF16.F32.PACK_AB R29, R170, R223 ;  /* 0x000000dfaa1d723e */ /* 0x000fe400000010ff */
[----:B------:R-:W-:Y:S02]  /*19510*/  LEA.HI.X R3, R233, UR15, RZ, 0x4, P0 ;  /* 0x0000000fe9037c11 */ /* 0x000fe400080f24ff */
[----:B------:R-:W-:Y:S02]  /*19520*/  F2FP.BF16.F32.PACK_AB R28, R218, R219 ;  /* 0x000000dbda1c723e */ /* 0x000fe400000010ff */
[----:B0-----:R-:W-:-:S03]  /*19530*/  LEA R21, R22, R21, 0x2 ;  /* 0x0000001516157211 */ /* 0x001fc600078e10ff */
[----:B------:R2:W-:Y:S01]  /*19540*/  STG.E.128 desc[UR4][R2.64], R28 ;  /* 0x0000001c02007986 */ /* 0x0005e2000c101d04 */
[----:B------:R-:W-:-:S13]  /*19550*/  ISETP.GE.AND P0, PT, R21, R23, PT ;  /* 0x000000171500720c */ /* 0x000fda0003f06270 */
[----:B------:R-:W-:Y:S05]  /*19560*/  @!P0 BRA `(.L_x_14834) ;  /* 0xfffffe7400688947 */ /* 0x000fea000383ffff */
[----:B------:R-:W-:Y:S05]  /*19570*/  BSYNC B0 ;  /* 0x0000000000007941 */ /* 0x000fea0003800000 */
.L_x_14384:
[----:B------:R-:W-:Y:S05]  /*19580*/  EXIT ;  /* 0x000000000000794d */ /* 0x000fea0003800000 */
.L_x_14833:
[----:B------:R-:W-:Y:S01]  /*19590*/  HFMA2.MMA R169, -RZ, RZ, 0, 1.847743988037109375e-06 ;  /* 0x0000001fffa97435 */ /* 0x000fe200000001ff */
[----:B------:R-:W-:Y:S01]  /*195a0*/  BSSY B1, `(.L_x_14835) ;  /* 0x0000006000017945 */ /* 0x000fe20003800000 */
[----:B------:R-:W-:Y:S02]  /*195b0*/  IMAD.MOV.U32 R166, RZ, RZ, 0x1 ;  /* 0x00000001ffa67424 */ /* 0x000fe400078e00ff */
[----:B------:R-:W-:-:S07]  /*195c0*/  IMAD.MOV.U32 R164, RZ, RZ, -0x1 ;  /* 0xffffffffffa47424 */ /* 0x000fce00078e00ff */
[----:B------:R-:W-:Y:S05]  /*195d0*/  WARPSYNC.COLLECTIVE R164, `(.L_x_14836) ;  /* 0x00000000a4087348 */ /* 0x000fea0003c00000 */
[----:B------:R0:W1:Y:S02]  /*195e0*/  SHFL.BFLY P1, R165, R167, R166, R169 ;  /* 0x0c0000a6a7a57389 */ /* 0x00006400000200a9 */
[----:B01----:R-:W-:Y:S01]  /*195f0*/  ENDCOLLECTIVE ;  /* 0x000000000000791b */ /* 0x003fe20003800000 */
.L_x_14836:
[----:B------:R-:W-:Y:S05]  /*19600*/  BSYNC B1 ;  /* 0x0000000000017941 */ /* 0x000fea0003800000 */
.L_x_14835:
[----:B------:R-:W-:Y:S01]  /*19610*/  MOV R12, R165 ;  /* 0x000000a5000c7202 */ /* 0x000fe20000000f00 */
[----:B------:R-:W-:Y:S01]  /*19620*/  HFMA2.MMA R166, -RZ, RZ, 0, 1.1920928955078125e-07 ;  /* 0x00000002ffa67435 */ /* 0x000fe200000001ff */
[----:B------:R-:W-:Y:S01]  /*19630*/  IMAD.MOV.U32 R169, RZ, RZ, 0x1f ;  /* 0x0000001fffa97424 */ /* 0x000fe200078e00ff */
[----:B------:R-:W-:Y:S01]  /*19640*/  MOV R164, 0xffffffff ;  /* 0xffffffff00a47802 */ /* 0x000fe20000000f00 */
[----:B------:R-:W0:Y:S01]  /*19650*/  LDC R26, c[0x0][0x290] ;  /* 0x0000a400ff1a7b82 */ /* 0x000e220000000800 */
[----:B------:R-:W-:-:S04]  /*19660*/  FADD.FTZ R24, R167, R12 ;  /* 0x0000000ca7187221 */ /* 0x000fc80000010000 */
[----:B------:R-:W-:-:S07]  /*19670*/  IMAD.MOV.U32 R167, RZ, RZ, R24 ;  /* 0x000000ffffa77224 */ /* 0x000fce00078e0018 */
[----:B0-----:R-:W-:Y:S05]  /*19680*/  WARPSYNC.COLLECTIVE R164, `(.L_x_14837) ;  /* 0x00000000a4087348 */ /* 0x001fea0003c00000 */
[----:B------:R1:W2:Y:S02]  /*19690*/  SHFL.BFLY P1, R165, R167, R166, R169 ;  /* 0x0c0000a6a7a57389 */ /* 0x0002a400000200a9 */
[----:B012---:R-:W-:Y:S01]  /*196a0*/  ENDCOLLECTIVE ;  /* 0x000000000000791b */ /* 0x007fe20003800000 */
.L_x_14837:
[----:B------:R-:W-:Y:S02]  /*196b0*/  IMAD.MOV.U32 R166, RZ, RZ, 0x4 ;  /* 0x00000004ffa67424 */ /* 0x000fe400078e00ff */
[----:B------:R-:W-:-:S04]  /*196c0*/  IMAD.MOV.U32 R25, RZ, RZ, R165 ;  /* 0x000000ffff197224 */ /* 0x000fc800078e00a5 */
[----:B------:R-:W-:-:S05]  /*196d0*/  FADD.FTZ R25, R24, R25 ;  /* 0x0000001918197221 */ /* 0x000fca0000010000 */
[----:B------:R-:W-:-:S07]  /*196e0*/  MOV R167, R25 ;  /* 0x0000001900a77202 */ /* 0x000fce0000000f00 */
[----:B------:R-:W-:Y:S05]  /*196f0*/  WARPSYNC.COLLECTIVE R164, `(.L_x_14838) ;  /* 0x00000000a4087348 */ /* 0x000fea0003c00000 */
[----:B------:R0:W1:Y:S02]  /*19700*/  SHFL.BFLY P1, R165, R167, R166, R169 ;  /* 0x0c0000a6a7a57389 */ /* 0x00006400000200a9 */
[----:B01----:R-:W-:Y:S01]  /*19710*/  ENDCOLLECTIVE ;  /* 0x000000000000791b */ /* 0x003fe20003800000 */
.L_x_14838:
[----:B------:R-:W-:Y:S01]  /*19720*/  HFMA2.MMA R166, -RZ, RZ, 0, 4.76837158203125e-07 ;  /* 0x00000008ffa67435 */ /* 0x000fe200000001ff */
[----:B------:R-:W-:-:S05]  /*19730*/  MOV R12, R165 ;  /* 0x000000a5000c7202 */ /* 0x000fca0000000f00 */
[----:B------:R-:W-:-:S04]  /*19740*/  FADD.FTZ R28, R25, R12 ;  /* 0x0000000c191c7221 */ /* 0x000fc80000010000 */
[----:B------:R-:W-:-:S07]  /*19750*/  IMAD.MOV.U32 R167, RZ, RZ, R28 ;  /* 0x000000ffffa77224 */ /* 0x000fce00078e001c */
[----:B------:R-:W-:Y:S05]  /*19760*/  WARPSYNC.COLLECTIVE R164, `(.L_x_14839) ;  /* 0x00000000a4087348 */ /* 0x000fea0003c00000 */
[----:B------:R0:W1:Y:S02]  /*19770*/  SHFL.BFLY P1, R165, R167, R166, R169 ;  /* 0x0c0000a6a7a57389 */ /* 0x00006400000200a9 */
[----:B01----:R-:W-:Y:S01]  /*19780*/  ENDCOLLECTIVE ;  /* 0x000000000000791b */ /* 0x003fe20003800000 */
.L_x_14839:
[----:B------:R-:W-:Y:S02]  /*19790*/  IMAD.MOV.U32 R166, RZ, RZ, 0x10 ;  /* 0x00000010ffa67424 */ /* 0x000fe400078e00ff */
[----:B------:R-:W-:-:S04]  /*197a0*/  IMAD.MOV.U32 R27, RZ, RZ, R165 ;  /* 0x000000ffff1b7224 */ /* 0x000fc800078e00a5 */
[----:B------:R-:W-:-:S05]  /*197b0*/  FADD.FTZ R30, R28, R27 ;  /* 0x0000001b1c1e7221 */ /* 0x000fca0000010000 */
[----:B------:R-:W-:-:S07]  /*197c0*/  MOV R167, R30 ;  /* 0x0000001e00a77202 */ /* 0x000fce0000000f00 */
[----:B------:R-:W-:Y:S05]  /*197d0*/  WARPSYNC.COLLECTIVE R164, `(.L_x_14840) ;  /* 0x00000000a4087348 */ /* 0x000fea0003c00000 */
[----:B------:R0:W1:Y:S02]  /*197e0*/  SHFL.BFLY P1, R165, R167, R166, R169 ;  /* 0x0c0000a6a7a57389 */ /* 0x00006400000200a9 */
[----:B01----:R-:W-:Y:S01]  /*197f0*/  ENDCOLLECTIVE ;  /* 0x000000000000791b */ /* 0x003fe20003800000 */
.L_x_14840:
        /* <DEDUP_REMOVED lines=136> */
.L_x_14841:
[----:B------:R-:W-:Y:S02]  /*1a080*/  IMAD.MOV.U32 R166, RZ, RZ, 0x2 ;  /* 0x00000002ffa67424 */ /* 0x000fe400078e00ff */
[----:B------:R-:W-:-:S04]  /*1a090*/  IMAD.MOV.U32 R25, RZ, RZ, R165 ;  /* 0x000000ffff197224 */ /* 0x000fc800078e00a5 */
[----:B------:R-:W-:-:S05]  /*1a0a0*/  FADD.FTZ R25, R12, R25 ;  /* 0x000000190c197221 */ /* 0x000fca0000010000 */
[----:B------:R-:W-:-:S07]  /*1a0b0*/  MOV R167, R25 ;  /* 0x0000001900a77202 */ /* 0x000fce0000000f00 */
[----:B------:R-:W-:Y:S05]  /*1a0c0*/  WARPSYNC.COLLECTIVE R164, `(.L_x_14842) ;  /* 0x00000000a4087348 */ /* 0x000fea0003c00000 */
[----:B------:R0:W1:Y:S02]  /*1a0d0*/  SHFL.BFLY P1, R165, R167, R166, R169 ;  /* 0x0c0000a6a7a57389 */ /* 0x00006400000200a9 */
[----:B01----:R-:W-:Y:S01]  /*1a0e0*/  ENDCOLLECTIVE ;  /* 0x000000000000791b */ /* 0x003fe20003800000 */
.L_x_14842:
[----:B------:R-:W-:Y:S01]  /*1a0f0*/  HFMA2.MMA R166, -RZ, RZ, 0, 2.384185791015625e-07 ;  /* 0x00000004ffa67435 */ /* 0x000fe200000001ff */
[----:B------:R-:W-:-:S05]  /*1a100*/  MOV R24, R165 ;  /* 0x000000a500187202 */ /* 0x000fca0000000f00 */
[----:B------:R-:W-:-:S04]  /*1a110*/  FADD.FTZ R24, R25, R24 ;  /* 0x0000001819187221 */ /* 0x000fc80000010000 */
[----:B------:R-:W-:-:S07]  /*1a120*/  IMAD.MOV.U32 R167, RZ, RZ, R24 ;  /* 0x000000ffffa77224 */ /* 0x000fce00078e0018 */
[----:B------:R-:W-:Y:S05]  /*1a130*/  WARPSYNC.COLLECTIVE R164, `(.L_x_14843) ;  /* 0x00000000a4087348 */ /* 0x000fea0003c00000 */
[----:B------:R0:W1:Y:S02]  /*1a140*/  SHFL.BFLY P1, R165, R167, R166, R169 ;  /* 0x0c0000a6a7a57389 */ /* 0x00006400000200a9 */
[----:B01----:R-:W-:Y:S01]  /*1a150*/  ENDCOLLECTIVE ;  /* 0x000000000000791b */ /* 0x003fe20003800000 */
.L_x_14843:
[----:B------:R-:W-:Y:S02]  /*1a160*/  IMAD.MOV.U32 R166, RZ, RZ, 0x8 ;  /* 0x00000008ffa67424 */ /* 0x000fe400078e00ff */
[----:B------:R-:W-:-:S04]  /*1a170*/  IMAD.MOV.U32 R31, RZ, RZ, R165 ;  /* 0x000000ffff1f7224 */ /* 0x000fc800078e00a5 */
[----:B------:R-:W-:-:S05]  /*1a180*/  FADD.FTZ R31, R24, R31 ;  /* 0x0000001f181f7221 */ /* 0x000fca0000010000 */
[----:B------:R-:W-:-:S07]  /*1a190*/  MOV R167, R31 ;  /* 0x0000001f00a77202 */ /* 0x000fce0000000f00 */
[----:B------:R-:W-:Y:S05]  /*1a1a0*/  WARPSYNC.COLLECTIVE R164, `(.L_x_14844) ;  /* 0x00000000a4087348 */ /* 0x000fea0003c00000 */
[----:B------:R0:W1:Y:S02]  /*1a1b0*/  SHFL.BFLY P1, R165, R167, R166, R169 ;  /* 0x0c0000a6a7a57389 */ /* 0x00006400000200a9 */
[----:B01----:R-:W-:Y:S01]  /*1a1c0*/  ENDCOLLECTIVE ;  /* 0x000000000000791b */ /* 0x003fe20003800000 */
.L_x_14844:
[----:B------:R-:W-:Y:S01]  /*1a1d0*/  HFMA2.MMA R166, -RZ, RZ, 0, 9.5367431640625e-07 ;  /* 0x00000010ffa67435 */ /* 0x000fe200000001ff */
[----:B------:R-:W-:-:S05]  /*1a1e0*/  MOV R28, R165 ;  /* 0x000000a5001c7202 */ /* 0x000fca0000000f00 */
[----:B------:R-:W-:-:S04]  /*1a1f0*/  FADD.FTZ R28, R31, R28 ;  /* 0x0000001c1f1c7221 */ /* 0x000fc80000010000 */
[----:B------:R-:W-:-:S07]  /*1a200*/  IMAD.MOV.U32 R167, RZ, RZ, R28 ;  /* 0x000000ffffa77224 */ /* 0x000fce00078e001c */
[----:B------:R-:W-:Y:S05]  /*1a210*/  WARPSYNC.COLLECTIVE R164, `(.L_x_14845) ;  /* 0x00000000a4087348 */ /* 0x000fea0003c00000 */
[----:B------:R0:W1:Y:S02]  /*1a220*/  SHFL.BFLY P1, R165, R167, R166, R169 ;  /* 0x0c0000a6a7a57389 */ /* 0x00006400000200a9 */
[----:B01----:R-:W-:Y:S01]  /*1a230*/  ENDCOLLECTIVE ;  /* 0x000000000000791b */ /* 0x003fe20003800000 */
.L_x_14845:
[----:B------:R-:W-:Y:S05]  /*1a240*/  BRA `(.L_x_14846) ;  /* 0xffffffe000b07947 */ /* 0x000fea000383ffff */
.L_x_14847:
        /* <DEDUP_REMOVED lines=11> */
.L_x_58361:


//--------------------- .text._ZN10layer_norm13ln_fwd_kernelINS_13Kernel_traitsIf13__nv_bfloat16S2_S2_fjLj2048ELj1ELj4ELj1ELj16ENS_18Kernel_traits_baseILj2048EfS2_S2_S2_fjLj128EEEEELb1ELb0ELb1ELb0EEEvNS_9FwdParamsE --------------------------
	.section	.text._ZN10layer_norm13ln_fwd_kernelINS_13Kernel_traitsIf13__nv_bfloat16S2_S2_fjLj2048ELj1ELj4ELj1ELj16ENS_18Kernel_traits_baseILj2048EfS2_S2_S2_fjLj128EEEEELb1ELb0ELb1ELb0EEEvNS_9FwdParamsE,"ax",@progbits
	.align	128
        .global         _ZN10layer_norm13ln_fwd_kernelINS_13Kernel_traitsIf13__nv_bfloat16S2_S2_fjLj2048ELj1ELj4ELj1ELj16ENS_18Kernel_traits_baseILj2048EfS2_S2_S2_fjLj128EEEEELb1ELb0ELb1ELb0EEEvNS_9FwdParamsE
        .type           _ZN10layer_norm13ln_fwd_kernelINS_13Kernel_traitsIf13__nv_bfloat16S2_S2_fjLj2048ELj1ELj4ELj1ELj16ENS_18Kernel_traits_baseILj2048EfS2_S2_S2_fjLj128EEEEELb1ELb0ELb1ELb0EEEvNS_9FwdParamsE,@function
        .size           _ZN10layer_norm13ln_fwd_kernelINS_13Kernel_traitsIf13__nv_bfloat16S2_S2_fjLj2048ELj1ELj4ELj1ELj16ENS_18Kernel_traits_baseILj2048EfS2_S2_S2_fjLj128EEEEELb1ELb0ELb1ELb0EEEvNS_9FwdParamsE,(.L_x_58362 - _ZN10layer_norm13ln_fwd_kernelINS_13Kernel_traitsIf13__nv_bfloat16S2_S2_fjLj2048ELj1ELj4ELj1ELj16ENS_18Kernel_traits_baseILj2048EfS2_S2_S2_fjLj128EEEEELb1ELb0ELb1ELb0EEEvNS_9FwdParamsE)
        .other          _ZN10layer_norm13ln_fwd_kernelINS_13Kernel_traitsIf13__nv_bfloat16S2_S2_fjLj2048ELj1ELj4ELj1ELj16ENS_18Kernel_traits_baseILj2048EfS2_S2_S2_fjLj128EEEEELb1ELb0ELb1ELb0EEEvNS_9FwdParamsE,@"STO_CUDA_ENTRY STV_DEFAULT"
_ZN10layer_norm13ln_fwd_kernelINS_13Kernel_traitsIf13__nv_bfloat16S2_S2_fjLj2048ELj1ELj4ELj1ELj16ENS_18Kernel_traits_baseILj2048EfS2_S2_S2_fjLj128EEEEELb1ELb0ELb1ELb0EEEvNS_9FwdParamsE:
.text._ZN10layer_norm13ln_fwd_kernelINS_13Kernel_traitsIf13__nv_bfloat16S2_S2_fjLj2048ELj1ELj4ELj1ELj16ENS_18Kernel_traits_baseILj2048EfS2_S2_S2_fjLj128EEEEELb1ELb0ELb1ELb0EEEvNS_9FwdParamsE:
        /* <DEDUP_REMOVED lines=24> */
[----:B------:R-:W-:Y:S02]  /*0180*/  MOV R13, R225 ;  /* 0x000000e1000d7202 */ /* 0x000fe40000000f00 */
        /* <DEDUP_REMOVED lines=80> */
.L_x_14849:
[----:B------:R-:W-:Y:S05]  /*0690*/  BSYNC B0 ;  /* 0x0000000000007941 */ /* 0x000fea0003800000 */
.L_x_14848:
        /* <DEDUP_REMOVED lines=18> */
.L_x_14851:
[----:B------:R-:W-:Y:S05]  /*07c0*/  BSYNC B0 ;  /* 0x0000000000007941 */ /* 0x000fea0003800000 */
.L_x_14850:
        /* <DEDUP_REMOVED lines=18> */
.L_x_14853:
[----:B------:R-:W-:Y:S05]  /*08f0*/  BSYNC B0 ;  /* 0x0000000000007941 */ /* 0x000fea0003800000 */
.L_x_14852:
        /* <DEDUP_REMOVED lines=18> */
.L_x_14855:
[----:B------:R-:W-:Y:S05]  /*0a20*/  BSYNC B0 ;  /* 0x0000000000007941 */ /* 0x000fea0003800000 */
.L_x_14854:
        /* <DEDUP_REMOVED lines=18> */
.L_x_14857:
[----:B------:R-:W-:Y:S05]  /*0b50*/  BSYNC B0 ;  /* 0x0000000000007941 */ /* 0x000fea0003800000 */
.L_x_14856:
        /* <DEDUP_REMOVED lines=27> */
.L_x_14859:
[----:B------:R-:W-:Y:S05]  /*0d10*/  BSYNC B0 ;  /* 0x0000000000007941 */ /* 0x000fea0003800000 */
.L_x_14858:
[----:B------:R-:W-:Y:S01]  /*0d20*/  ISETP.GE.U32.AND P1, PT, R192, 0xe0, PT ;  /* 0x000000e0c000780c */ /* 0x000fe20003f26070 */
[----:B0-----:R-:W-:Y:S01]  /*0d30*/  IMAD.WIDE.U32 R2, R8, -0x326172a9, RZ ;  /* 0xcd9e8d5708027825 */ /* 0x001fe200078e00ff */
        /* <DEDUP_REMOVED lines=23> */
[----:B------:R-:W-:-:S07]  /*0eb0*/  VIADD R13, R13, 0x20 ;  /* 0x000000200d0d7836 */ /* 0x000fce0000000000 */
.L_x_14861:
[----:B------:R-:W-:Y:S05]  /*0ec0*/  BSYNC B0 ;  /* 0x0000000000007941 */ /* 0x000fea0003800000 */
.L_x_14860:
        /* <DEDUP_REMOVED lines=21> */
.L_x_14863:
[----:B------:R-:W-:Y:S05]  /*1020*/  BSYNC B0 ;  /* 0x0000000000007941 */ /* 0x000fea0003800000 */
.L_x_14862:
[----:B------:R-:W-:Y:S01]  /*1030*/  ULDC UR8, c[0x0][0x214] ;  /* 0x0000850000087ab9 */ /* 0x000fe20000000800 */
[----:B------:R-:W-:Y:S02]  /*1040*/  LOP3.LUT R9, R9, UR29, R6, 0x96, !PT ;  /* 0x0000001d09097c12 */ /* 0x000fe4000f8e9606 */
[----:B------:R-:W-:-:S13]  /*1050*/  ISETP.GE.AND P1, PT, R224, UR8, PT ;  /* 0x00000008e0007c0c */ /* 0x000fda000bf26270 */
[----:B------:R-:W-:Y:S05]  /*1060*/  @P1 EXIT ;  /* 0x000000000000194d */ /* 0x000fea0003800000 */
[----:B------:R-:W-:Y:S01]  /*1070*/  IMAD R216, R216, -0x326172a9, RZ ;  /* 0xcd9e8d57d8d87824 */ /* 0x000fe200078e02ff */
[----:B------:R-:W-:Y:S01]  /*1080*/  BSSY B0, `(.L_x_14864) ;  /* 0x0001c0e000007945 */ /* 0x000fe20003800000 */
[----:B01----:R-:W-:Y:S01]  /*1090*/  IMAD.HI.U32 R3, R9, -0x326172a9, RZ ;  /* 0xcd9e8d5709037827 */ /* 0x003fe200078e00ff */
[----:B------:R-:W-:Y:S01]  /*10a0*/  ULDC.U8 UR8, c[0x0][0x2a0] ;  /* 0x0000a80000087ab9 */ /* 0x000fe20000000000 */
[----:B------:R-:W-:Y:S01]  /*10b0*/  LOP3.LUT R218, R218, 0x3, RZ, 0xc0, !PT ;  /* 0x00000003dada7812 */ /* 0x000fe200078ec0ff */
[----:B------:R-:W-:Y:S01]  /*10c0*/  UISETP.NE.AND UP0, UPT, UR8, URZ, UPT ;  /* 0x0000003f0800728c */ /* 0x000fe2000bf05270 */
[----:B------:R-:W-:Y:S01]  /*10d0*/  IMAD R217, R10, -0x2daee0ad, RZ ;  /* 0xd2511f530ad97824 */ /* 0x000fe200078e02ff */
[----:B------:R-:W-:Y:S01]  /*10e0*/  LOP3.LUT R216, R3, UR30, R216, 0x96, !PT ;  /* 0x0000001e03d87c12 */ /* 0x000fe2000f8e96d8 */
[----:B------:R-:W-:Y:S01]  /*10f0*/  IMAD.HI.U32 R0, R220, -0x2daee0ad, RZ ;  /* 0xd2511f53dc007827 */ /* 0x000fe200078e00ff */
[----:B------:R-:W-:Y:S01]  /*1100*/  ULDC UR10, c[0x0][0x294] ;  /* 0x0000a500000a7ab9 */ /* 0x000fe20000000800 */
[----:B------:R-:W-:Y:S01]  /*1110*/  ULDC UR11, c[0x0][0x2d8] ;  /* 0x0000b600000b7ab9 */ /* 0x000fe20000000800 */
[----:B------:R-:W-:Y:S01]  /*1120*/  ULDC.64 UR12, c[0x0][0x298] ;  /* 0x0000a600000c7ab9 */ /* 0x000fe20000000a00 */
[----:B------:R-:W-:Y:S01]  /*1130*/  IMAD R222, R9, -0x326172a9, RZ ;  /* 0xcd9e8d5709de7824 */ /* 0x000fe200078e02ff */
[----:B------:R-:W-:Y:S01]  /*1140*/  LOP3.LUT R217, R0, UR31, R217, 0x96, !PT ;  /* 0x0000001f00d97c12 */ /* 0x000fe2000f8e96d9 */
[----:B------:R-:W-:Y:S01]  /*1150*/  IMAD R220, R220, -0x2daee0ad, RZ ;  /* 0xd2511f53dcdc7824 */ /* 0x000fe200078e02ff */
[----:B------:R-:W-:Y:S01]  /*1160*/  ULDC.64 UR8, c[0x0][0x230] ;  /* 0x00008c0000087ab9 */ /* 0x000fe20000000a00 */
[----:B------:R-:W-:-:S07]  /*1170*/  IMAD.MOV.U32 R215, RZ, RZ, RZ ;  /* 0x000000ffffd77224 */ /* 0x000fce00078e00ff */
.L_x_15552:
[----:B------:R-:W0:Y:S08]  /*1180*/  LDC.64 R164, c[0x0][0x280] ;  /* 0x0000a000ffa47b82 */ /* 0x000e300000000a00 */
[----:B------:R-:W1:Y:S01]  /*1190*/  LDC R227, c[0x0][0x218] ;  /* 0x00008600ffe37b82 */ /* 0x000e620000000800 */
[----:B0-----:R-:W-:-:S07]  /*11a0*/  IMAD.WIDE R166, R224, 0x4, R164 ;  /* 0x00000004e0a67825 */ /* 0x001fce00078e02a4 */
[----:B------:R-:W0:Y:S01]  /*11b0*/  LDC.64 R164, c[0x0][0x288] ;  /* 0x0000a200ffa47b82 */ /* 0x000e220000000a00 */
[----:B------:R-:W2:Y:S01]  /*11c0*/  LDG.E R231, desc[UR6][R166.64] ;  /* 0x00000006a6e77981 */ /* 0x000ea2000c1e1900 */
[----:B0-----:R-:W-:-:S05]  /*11d0*/  IMAD.WIDE R164, R224, 0x4, R164 ;  /* 0x00000004e0a47825 */ /* 0x001fca00078e02a4 */
[----:B-----5:R0:W5:Y:S01]  /*11e0*/  LDG.E R228, desc[UR6][R164.64] ;  /* 0x00000006a4e47981 */ /* 0x020162000c1e1900 */
        /* <DEDUP_REMOVED lines=31> */
.L_x_14868:
        /* <DEDUP_REMOVED lines=12> */
.L_x_14871:
[----:B------:R-:W-:-:S07]  /*14a0*/  IMAD.MOV.U32 R188, RZ, RZ, R222 ;  /* 0x000000ffffbc7224 */ /* 0x000fce00078e00de */
.L_x_14872:
[----:B------:R-:W-:Y:S05]  /*14b0*/  BSYNC B3 ;  /* 0x0000000000037941 */ /* 0x000fea0003800000 */
.L_x_14870:
        /* <DEDUP_REMOVED lines=16> */
.L_x_14876:
[----:B------:R-:W-:Y:S05]  /*15c0*/  BSYNC B4 ;  /* 0x0000000000047941 */ /* 0x000fea0003800000 */
.L_x_14875:
        /* <DEDUP_REMOVED lines=44> */
.L_x_14874:
[----:B------:R-:W-:Y:S05]  /*1890*/  BSYNC B3 ;  /* 0x0000000000037941 */ /* 0x000fea0003800000 */
.L_x_14873:
[----:B------:R-:W-:Y:S01]  /*18a0*/  HFMA2.MMA R184, -RZ, RZ, 0.1171875, 0 ;  /* 0x2f800000ffb87435 */ /* 0x000fe200000001ff */
[----:B------:R-:W-:Y:S01]  /*18b0*/  I2FP.F32.U32 R165, R188 ;  /* 0x000000bc00a57245 */ /* 0x000fe20000201000 */
[----:B-----5:R-:W-:-:S04]  /*18c0*/  IMAD.U32 R166, R156, 0x10000, RZ ;  /* 0x000100009ca67824 */ /* 0x020fc800078e00ff */
[----:B------:R-:W-:-:S04]  /*18d0*/  FMUL.FTZ R166, R166, UR13 ;  /* 0x0000000da6a67c20 */ /* 0x000fc80008410000 */
[----:B------:R-:W-:Y:S01]  /*18e0*/  FFMA.FTZ R165, R165, R184, 1.1641532182693481445e-10 ;  /* 0x2f000000a5a57423 */ /* 0x000fe200000100b8 */
[----:B------:R-:W-:-:S04]  /*18f0*/  FMUL.FTZ R166, R166, UR12 ;  /* 0x0000000ca6a67c20 */ /* 0x000fc80008410000 */
[----:B------:R-:W-:-:S04]  /*1900*/  FSETP.GTU.FTZ.AND P4, PT, R165, UR10, PT ;  /* 0x0000000aa5007c0b */ /* 0x000fc8000bf9c000 */
[----:B------:R-:W-:Y:S01]  /*1910*/  FSEL R191, R166, RZ, !P4 ;  /* 0x000000ffa6bf7208 */ /* 0x000fe20006000000 */
[----:B------:R-:W-:Y:S01]  /*1920*/  @P2 IMAD.U32 R166, R160, 0x10000, RZ ;  /* 0x00010000a0a62824 */ /* 0x000fe200078e00ff */
[----:B------:R-:W-:-:S03]  /*1930*/  SEL R214, RZ, 0x1, P4 ;  /* 0x00000001ffd67807 */ /* 0x000fc60002000000 */
[----:B------:R-:W-:-:S07]  /*1940*/  @P2 FADD.FTZ R191, R166, R191 ;  /* 0x000000bfa6bf2221 */ /* 0x000fce0000010000 */
.L_x_14869:
[----:B------:R-:W-:Y:S05]  /*1950*/  BSYNC B2 ;  /* 0x0000000000027941 */ /* 0x000fea0003800000 */
.L_x_14867:
        /* <DEDUP_REMOVED lines=9> */
.L_x_14878:
        /* <DEDUP_REMOVED lines=12> */
.L_x_14881:
[----:B------:R-:W-:-:S07]  /*1ab0*/  IMAD.MOV.U32 R188, RZ, RZ, R222 ;  /* 0x000000ffffbc7224 */ /* 0x000fce00078e00de */
.L_x_14882:
[----:B------:R-:W-:Y:S05]  /*1ac0*/  BSYNC B3 ;  /* 0x0000000000037941 */ /* 0x000fea0003800000 */
.L_x_14880:
        /* <DEDUP_REMOVED lines=16> */
.L_x_14886:
[----:B------:R-:W-:Y:S05]  /*1bd0*/  BSYNC B4 ;  /* 0x0000000000047941 */ /* 0x000fea0003800000 */
.L_x_14885:
        /* <DEDUP_REMOVED lines=44> */
.L_x_14884:
[----:B------:R-:W-:Y:S05]  /*1ea0*/  BSYNC B3 ;  /* 0x0000000000037941 */ /* 0x000fea0003800000 */
.L_x_14883:
        /* <DEDUP_REMOVED lines=13> */
.L_x_14879:
[----:B------:R-:W-:Y:S05]  /*1f80*/  BSYNC B2 ;  /* 0x0000000000027941 */ /* 0x000fea0003800000 */
.L_x_14877:
        /* <DEDUP_REMOVED lines=8> */
.L_x_14888:
        /* <DEDUP_REMOVED lines=12> */
.L_x_14891:
[----:B------:R-:W-:-:S07]  /*20d0*/  MOV R188, R222 ;  /* 0x000000de00bc7202 */ /* 0x000fce0000000f00 */
.L_x_14892:
[----:B------:R-:W-:Y:S05]  /*20e0*/  BSYNC B3 ;  /* 0x0000000000037941 */ /* 0x000fea0003800000 */
.L_x_14890:
        /* <DEDUP_REMOVED lines=16> */
.L_x_14896:
[----:B------:R-:W-:Y:S05]  /*21f0*/  BSYNC B4 ;  /* 0x0000000000047941 */ /* 0x000fea0003800000 */
.L_x_14895:
        /* <DEDUP_REMOVED lines=44> */
.L_x_14894:
[----:B------:R-:W-:Y:S05]  /*24c0*/  BSYNC B3 ;  /* 0x0000000000037941 */ /* 0x000fea0003800000 */
.L_x_14893:
[----:B------:R-:W-:Y:S01]  /*24d0*/  I2FP.F32.U32 R165, R188 ;  /* 0x000000bc00a57245 */ /* 0x000fe20000201000 */
[----:B------:R-:W-:Y:S01]  /*24e0*/  IMAD.MOV.U32 R184, RZ, RZ, 0x2f800000 ;  /* 0x2f800000ffb87424 */ /* 0x000fe200078e00ff */
[----:B-----5:R-:W-:-:S03]  /*24f0*/  SHF.L.U32 R166, R157, 0x10, RZ ;  /* 0x000000109da67819 */ /* 0x020fc600000006ff */
[----:B------:R-:W-:Y:S02]  /*2500*/  FFMA.FTZ R165, R165, R184, 1.1641532182693481445e-10 ;  /* 0x2f000000a5a57423 */ /* 0x000fe400000100b8 */
[----:B------:R-:W-:-:S03]  /*2510*/  FMUL.FTZ R166, R166, UR13 ;  /* 0x0000000da6a67c20 */ /* 0x000fc60008410000 */
[----:B------:R-:W-:Y:S01]  /*2520*/  FSETP.GTU.FTZ.AND P4, PT, R165, UR10, PT ;  /* 0x0000000aa5007c0b */ /* 0x000fe2000bf9c000 */
[----:B------:R-:W-:-:S03]  /*2530*/  FMUL.FTZ R166, R166, UR12 ;  /* 0x0000000ca6a67c20 */ /* 0x000fc60008410000 */
[----:B------:R-:W-:Y:S02]  /*2540*/  SEL R212, RZ, 0x1, P4 ;  /* 0x00000001ffd47807 */ /* 0x000fe40002000000 */
[----:B------:R-:W-:Y:S01]  /*2550*/  FSEL R189, R166, RZ, !P4 ;  /* 0x000000ffa6bd7208 */ /* 0x000fe20006000000 */
[----:B------:R-:W-:-:S04]  /*2560*/  @P2 IMAD.U32 R166, R161, 0x10000, RZ ;  /* 0x00010000a1a62824 */ /* 0x000fc800078e00ff */
[----:B------:R-:W-:-:S07]  /*2570*/  @P2 FADD.FTZ R189, R166, R189 ;  /* 0x000000bda6bd2221 */ /* 0x000fce0000010000 */
.L_x_14889:
[----:B------:R-:W-:Y:S05]  /*2580*/  BSYNC B2 ;  /* 0x0000000000027941 */ /* 0x000fea0003800000 */
.L_x_14887:
        /* <DEDUP_REMOVED lines=9> */
.L_x_14898:
        /* <DEDUP_REMOVED lines=12> */
.L_x_14901:
[----:B------:R-:W-:-:S07]  /*26e0*/  IMAD.MOV.U32 R188, RZ, RZ, R222 ;  /* 0x000000ffffbc7224 */ /* 0x000fce00078e00de */
.L_x_14902:
[----:B------:R-:W-:Y:S05]  /*26f0*/  BSYNC B3 ;  /* 0x0000000000037941 */ /* 0x000fea0003800000 */
.L_x_14900:
        /* <DEDUP_REMOVED lines=16> */
.L_x_14906:
[----:B------:R-:W-:Y:S05]  /*2800*/  BSYNC B4 ;  /* 0x0000000000047941 */ /* 0x000fea0003800000 */
.L_x_14905:
        /* <DEDUP_REMOVED lines=44> */
.L_x_14904:
[----:B------:R-:W-:Y:S05]  /*2ad0*/  BSYNC B3 ;  /* 0x0000000000037941 */ /* 0x000fea0003800000 */
.L_x_14903:
        /* <DEDUP_REMOVED lines=13> */
.L_x_14899:
[----:B------:R-:W-:Y:S05]  /*2bb0*/  BSYNC B2 ;  /* 0x0000000000027941 */ /* 0x000fea0003800000 */
.L_x_14897:
        /* <DEDUP_REMOVED lines=8> */
.L_x_14908:
        /* <DEDUP_REMOVED lines=12> */
.L_x_14911:
[----:B------:R-:W-:-:S07]  /*2d00*/  IMAD.MOV.U32 R210, RZ, RZ, R222 ;  /* 0x000000ffffd27224 */ /* 0x000fce00078e00de */
.L_x_14912:
[----:B------:R-:W-:Y:S05]  /*2d10*/  BSYNC B3 ;  /* 0x0000000000037941 */ /* 0x000fea0003800000 */
.L_x_14910:
        /* <DEDUP_REMOVED lines=16> */
.L_x_14916:
[----:B------:R-:W-:Y:S05]  /*2e20*/  BSYNC B4 ;  /* 0x0000000000047941 */ /* 0x000fea0003800000 */
.L_x_14915:
        /* <DEDUP_REMOVED lines=44> */
.L_x_14914:
[----:B------:R-:W-:Y:S05]  /*30f0*/  BSYNC B3 ;  /* 0x0000000000037941 */ /* 0x000fea0003800000 */
.L_x_14913:
[----:B------:R-:W-:Y:S01]  /*3100*/  I2FP.F32.U32 R165, R210 ;  /* 0x000000d200a57245 */ /* 0x000fe20000201000 */
[----:B------:R-:W-:Y:S02]  /*3110*/  IMAD.MOV.U32 R184, RZ, RZ, 0x2f800000 ;  /* 0x2f800000ffb87424 */ /* 0x000fe400078e00ff */
[----:B-----5:R-:W-:Y:S02]  /*3120*/  IMAD.U32 R166, R158, 0x10000, RZ ;  /* 0x000100009ea67824 */ /* 0x020fe400078e00ff */
[----:B------:R-:W-:Y:S02]  /*3130*/  FFMA.FTZ R165, R165, R184, 1.1641532182693481445e-10 ;  /* 0x2f000000a5a57423 */ /* 0x000fe400000100b8 */
[----:B------:R-:W-:-:S03]  /*3140*/  FMUL.FTZ R166, R166, UR13 ;  /* 0x0000000da6a67c20 */ /* 0x000fc60008410000 */
[----:B------:R-:W-:Y:S01]  /*3150*/  FSETP.GTU.FTZ.AND P4, PT, R165, UR10, PT ;  /* 0x0000000aa5007c0b */ /* 0x000fe2000bf9c000 */
[----:B------:R-:W-:-:S03]  /*3160*/  FMUL.FTZ R166, R166, UR12 ;  /* 0x0000000ca6a67c20 */ /* 0x000fc60008410000 */
[----:B------:R-:W-:Y:S02]  /*3170*/  SEL R210, RZ, 0x1, P4 ;  /* 0x00000001ffd27807 */ /* 0x000fe40002000000 */
[----:B------:R-:W-:Y:S02]  /*3180*/  FSEL R187, R166, RZ, !P4 ;  /* 0x000000ffa6bb7208 */ /* 0x000fe40006000000 */
[----:B------:R-:W-:-:S05]  /*3190*/  @P2 SHF.L.U32 R166, R162, 0x10, RZ ;  /* 0x00000010a2a62819 */ /* 0x000fca00000006ff */
[----:B------:R-:W-:-:S07]  /*31a0*/  @P2 FADD.FTZ R187, R166, R187 ;  /* 0x000000bba6bb2221 */ /* 0x000fce0000010000 */
.L_x_14909:
[----:B------:R-:W-:Y:S05]  /*31b0*/  BSYNC B2 ;  /* 0x0000000000027941 */ /* 0x000fea0003800000 */
.L_x_14907:
        /* <DEDUP_REMOVED lines=9> */
.L_x_14918:
        /* <DEDUP_REMOVED lines=12> */
.L_x_14921:
[----:B------:R-:W-:-:S07]  /*3310*/  MOV R186, R222 ;  /* 0x000000de00ba7202 */ /* 0x000fce0000000f00 */
.L_x_14922:
[----:B------:R-:W-:Y:S05]  /*3320*/  BSYNC B3 ;  /* 0x0000000000037941 */ /* 0x000fea0003800000 */
.L_x_14920:
        /* <DEDUP_REMOVED lines=16> */
.L_x_14926:
[----:B------:R-:W-:Y:S05]  /*3430*/  BSYNC B4 ;  /* 0x0000000000047941 */ /* 0x000fea0003800000 */
.L_x_14925:
        /* <DEDUP_REMOVED lines=44> */
.L_x_14924:
[----:B------:R-:W-:Y:S05]  /*3700*/  BSYNC B3 ;  /* 0x0000000000037941 */ /* 0x000fea0003800000 */
.L_x_14923:
        /* <DEDUP_REMOVED lines=13> */
.L_x_14919:
[----:B------:R-:W-:Y:S05]  /*37e0*/  BSYNC B2 ;  /* 0x0000000000027941 */ /* 0x000fea0003800000 */
.L_x_14917:
        /* <DEDUP_REMOVED lines=8> */
.L_x_14928:
        /* <DEDUP_REMOVED lines=12> */
.L_x_14931:
[----:B------:R-:W-:-:S07]  /*3930*/  IMAD.MOV.U32 R208, RZ, RZ, R222 ;  /* 0x000000ffffd07224 */ /* 0x000fce00078e00de */
.L_x_14932:
[----:B------:R-:W-:Y:S05]  /*3940*/  BSYNC B3 ;  /* 0x0000000000037941 */ /* 0x000fea0003800000 */
.L_x_14930:
        /* <DEDUP_REMOVED lines=16> */
.L_x_14936:
[----:B------:R-:W-:Y:S05]  /*3a50*/  BSYNC B4 ;  /* 0x0000000000047941 */ /* 0x000fea0003800000 */
.L_x_14935:
        /* <DEDUP_REMOVED lines=44> */
.L_x_14934:
[----:B------:R-:W-:Y:S05]  /*3d20*/  BSYNC B3 ;  /* 0x0000000000037941 */ /* 0x000fea0003800000 */
.L_x_14933:
        /* <DEDUP_REMOVED lines=11> */
.L_x_14929:
[----:B------:R-:W-:Y:S05]  /*3de0*/  BSYNC B2 ;  /* 0x0000000000027941 */ /* 0x000fea0003800000 */
.L_x_14927:
        /* <DEDUP_REMOVED lines=9> */
.L_x_14938:
        /* <DEDUP_REMOVED lines=12> */
.L_x_14941:
[----:B------:R-:W-:-:S07]  /*3f40*/  IMAD.MOV.U32 R184, RZ, RZ, R222 ;  /* 0x000000ffffb87224 */ /* 0x000fce00078e00de */
.L_x_14942:
[----:B------:R-:W-:Y:S05]  /*3f50*/  BSYNC B3 ;  /* 0x0000000000037941 */ /* 0x000fea0003800000 */
.L_x_14940:
        /* <DEDUP_REMOVED lines=16> */
.L_x_14946:
[----:B------:R-:W-:Y:S05]  /*4060*/  BSYNC B4 ;  /* 0x0000000000047941 */ /* 0x000fea0003800000 */
.L_x_14945:
        /* <DEDUP_REMOVED lines=44> */
.L_x_14944:
[----:B------:R-:W-:Y:S05]  /*4330*/  BSYNC B3 ;  /* 0x0000000000037941 */ /* 0x000fea0003800000 */
.L_x_14943:
        /* <DEDUP_REMOVED lines=13> */
.L_x_14939:
[----:B------:R-:W-:Y:S05]  /*4410*/  BSYNC B2 ;  /* 0x0000000000027941 */ /* 0x000fea0003800000 */
.L_x_14937:
        /* <DEDUP_REMOVED lines=19> */
[----:B------:R-:W-:Y:S01]  /*4550*/  LOP3.LUT R166, R213, 0xff, RZ, 0xc0, !PT ;  /* 0x000000ffd5a67812 */ /* 0x000fe200078ec0ff */
[----:B------:R-:W-:Y:S01]  /*4560*/  IMAD.WIDE.U32 R232, R232, 0x10000, RZ ;  /* 0x00010000e8e87825 */ /* 0x000fe200078e00ff */
[----:B------:R-:W-:-:S03]  /*4570*/  LOP3.LUT R237, R167, 0xff, R210, 0xf8, !PT ;  /* 0x000000ffa7ed7812 */ /* 0x000fc600078ef8d2 */
[----:B------:R-:W-:Y:S01]  /*4580*/  IMAD.WIDE.U32 R166, R166, 0x100, RZ ;  /* 0x00000100a6a67825 */ /* 0x000fe200078e00ff */
[----:B------:R-:W-:Y:S02]  /*4590*/  LOP3.LUT R235, R233, R237, R235, 0xfe, !PT ;  /* 0x000000ede9eb7212 */ /* 0x000fe400078efeeb */
[----:B------:R-:W-:Y:S02]  /*45a0*/  LOP3.LUT R233, R166, R234, R232, 0xfe, !PT ;  /* 0x000000eaa6e97212 */ /* 0x000fe400078efee8 */
[----:B------:R-:W-:Y:S02]  /*45b0*/  LOP3.LUT R167, R235, R167, RZ, 0xfc, !PT ;  /* 0x000000a7eba77212 */ /* 0x000fe400078efcff */
[----:B------:R-:W-:Y:S01]  /*45c0*/  LOP3.LUT R166, R233, 0xff, R214, 0xf8, !PT ;  /* 0x000000ffe9a67812 */ /* 0x000fe200078ef8d6 */
[----:B0-----:R-:W-:-:S05]  /*45d0*/  IMAD.WIDE.U32 R164, R229, 0x8, R164 ;  /* 0x00000008e5a47825 */ /* 0x001fca00078e00a4 */
[----:B------:R1:W-:Y:S02]  /*45e0*/  STG.E.64 desc[UR6][R164.64], R166 ;  /* 0x000000a6a4007986 */ /* 0x0003e4000c101b06 */
.L_x_14948:
[----:B------:R-:W-:Y:S05]  /*45f0*/  BSYNC B2 ;  /* 0x0000000000027941 */ /* 0x000fea0003800000 */
.L_x_14947:
[----:B------:R-:W-:Y:S01]  /*4600*/  VIADD R230, R230, 0x20 ;  /* 0x00000020e6e67836 */ /* 0x000fe20000000000 */
[----:B------:R-:W-:-:S07]  /*4610*/  IADD3 R229, R229, 0x20, RZ ;  /* 0x00000020e5e57810 */ /* 0x000fce0007ffe0ff */
.L_x_14866:
[----:B------:R-:W-:Y:S05]  /*4620*/  BSYNC B1 ;  /* 0x0000000000017941 */ /* 0x000fea0003800000 */
.L_x_14865:
        /* <DEDUP_REMOVED lines=20> */
.L_x_14952:
        /* <DEDUP_REMOVED lines=12> */
.L_x_14955:
[----:B------:R-:W-:-:S07]  /*4830*/  MOV R180, R222 ;  /* 0x000000de00b47202 */ /* 0x000fce0000000f00 */
.L_x_14956:
[----:B------:R-:W-:Y:S05]  /*4840*/  BSYNC B3 ;  /* 0x0000000000037941 */ /* 0x000fea0003800000 */
.L_x_14954:
        /* <DEDUP_REMOVED lines=16> */
.L_x_14960:
[----:B------:R-:W-:Y:S05]  /*4950*/  BSYNC B4 ;  /* 0x0000000000047941 */ /* 0x000fea0003800000 */
.L_x_14959:
        /* <DEDUP_REMOVED lines=44> */
.L_x_14958:
[----:B------:R-:W-:Y:S05]  /*4c20*/  BSYNC B3 ;  /* 0x0000000000037941 */ /* 0x000fea0003800000 */
.L_x_14957:
        /* <DEDUP_REMOVED lines=11> */
.L_x_14953:
[----:B------:R-:W-:Y:S05]  /*4ce0*/  BSYNC B2 ;  /* 0x0000000000027941 */ /* 0x000fea0003800000 */
.L_x_14951:
        /* <DEDUP_REMOVED lines=9> */
.L_x_14962:
        /* <DEDUP_REMOVED lines=12> */
.L_x_14965:
[----:B------:R-:W-:-:S07]  /*4e40*/  IMAD.MOV.U32 R180, RZ, RZ, R222 ;  /* 0x000000ffffb47224 */ /* 0x000fce00078e00de */
.L_x_14966:
[----:B------:R-:W-:Y:S05]  /*4e50*/  BSYNC B3 ;  /* 0x0000000000037941 */ /* 0x000fea0003800000 */
.L_x_14964:
        /* <DEDUP_REMOVED lines=16> */
.L_x_14970:
[----:B------:R-:W-:Y:S05]  /*4f60*/  BSYNC B4 ;  /* 0x0000000000047941 */ /* 0x000fea0003800000 */
.L_x_14969:
        /* <DEDUP_REMOVED lines=44> */
.L_x_14968:
[----:B------:R-:W-:Y:S05]  /*5230*/  BSYNC B3 ;  /* 0x0000000000037941 */ /* 0x000fea0003800000 */
.L_x_14967:
        /* <DEDUP_REMOVED lines=13> */
.L_x_14963:
[----:B------:R-:W-:Y:S05]  /*5310*/  BSYNC B2 ;  /* 0x0000000000027941 */ /* 0x000fea0003800000 */
.L_x_14961:
        /* <DEDUP_REMOVED lines=8> */
.L_x_14972:
        /* <DEDUP_REMOVED lines=12> */
.L_x_14975:
[----:B------:R-:W-:-:S07]  /*5460*/  IMAD.MOV.U32 R180, RZ, RZ, R222 ;  /* 0x000000ffffb47224 */ /* 0x000fce00078e00de */
.L_x_14976:
[----:B------:R-:W-:Y:S05]  /*5470*/  BSYNC B3 ;  /* 0x0000000000037941 */ /* 0x000fea0003800000 */
.L_x_14974:
        /* <DEDUP_REMOVED lines=16> */
.L_x_14980:
[----:B------:R-:W-:Y:S05]  /*5580*/  BSYNC B4 ;  /* 0x0000000000047941 */ /* 0x000fea0003800000 */
.L_x_14979:
        /* <DEDUP_REMOVED lines=44> */
.L_x_14978:
[----:B------:R-:W-:Y:S05]  /*5850*/  BSYNC B3 ;  /* 0x0000000000037941 */ /* 0x000fea0003800000 */
.L_x_14977:
        /* <DEDUP_REMOVED lines=11> */
.L_x_14973:
[----:B------:R-:W-:Y:S05]  /*5910*/  BSYNC B2 ;  /* 0x0000000000027941 */ /* 0x000fea0003800000 */
.L_x_14971:
        /* <DEDUP_REMOVED lines=9> */
.L_x_14982:
        /* <DEDUP_REMOVED lines=12> */
.L_x_14985:
[----:B------:R-:W-:-:S07]  /*5a70*/  MOV R180, R222 ;  /* 0x000000de00b47202 */ /* 0x000fce0000000f00 */
.L_x_14986:
[----:B------:R-:W-:Y:S05]  /*5a80*/  BSYNC B3 ;  /* 0x0000000000037941 */ /* 0x000fea0003800000 */
.L_x_14984:
        /* <DEDUP_REMOVED lines=16> */
.L_x_14990:
[----:B------:R-:W-:Y:S05]  /*5b90*/  BSYNC B4 ;  /* 0x0000000000047941 */ /* 0x000fea0003800000 */
.L_x_14989:
        /* <DEDUP_REMOVED lines=44> */
.L_x_14988:
[----:B------:R-:W-:Y:S05]  /*5e60*/  BSYNC B3 ;  /* 0x0000000000037941 */ /* 0x000fea0003800000 */
.L_x_14987:
        /* <DEDUP_REMOVED lines=13> */
.L_x_14983:
[----:B------:R-:W-:Y:S05]  /*5f40*/  BSYNC B2 ;  /* 0x0000000000027941 */ /* 0x000fea0003800000 */
.L_x_14981:
        /* <DEDUP_REMOVED lines=8> */
.L_x_14992:
        /* <DEDUP_REMOVED lines=12> */
.L_x_14995:
[----:B------:R-:W-:-:S07]  /*6090*/  IMAD.MOV.U32 R210, RZ, RZ, R222 ;  /* 0x000000ffffd27224 */ /* 0x000fce00078e00de */
.L_x_14996:
[----:B------:R-:W-:Y:S05]  /*60a0*/  BSYNC B3 ;  /* 0x0000000000037941 */ /* 0x000fea0003800000 */
.L_x_14994:
        /* <DEDUP_REMOVED lines=16> */
.L_x_15000:
[----:B------:R-:W-:Y:S05]  /*61b0*/  BSYNC B4 ;  /* 0x0000000000047941 */ /* 0x000fea0003800000 */
.L_x_14999:
        /* <DEDUP_REMOVED lines=44> */
.L_x_14998:
[----:B------:R-:W-:Y:S05]  /*6480*/  BSYNC B3 ;  /* 0x0000000000037941 */ /* 0x000fea0003800000 */
.L_x_14997:
        /* <DEDUP_REMOVED lines=11> */
.L_x_14993:
[----:B------:R-:W-:Y:S05]  /*6540*/  BSYNC B2 ;  /* 0x0000000000027941 */ /* 0x000fea0003800000 */
.L_x_14991:
        /* <DEDUP_REMOVED lines=9> */
.L_x_15002:
        /* <DEDUP_REMOVED lines=12> */
.L_x_15005:
[----:B------:R-:W-:-:S07]  /*66a0*/  IMAD.MOV.U32 R178, RZ, RZ, R222 ;  /* 0x000000ffffb27224 */ /* 0x000fce00078e00de */
.L_x_15006:
[----:B------:R-:W-:Y:S05]  /*66b0*/  BSYNC B3 ;  /* 0x0000000000037941 */ /* 0x000fea0003800000 */
.L_x_15004:
        /* <DEDUP_REMOVED lines=16> */
.L_x_15010:
[----:B------:R-:W-:Y:S05]  /*67c0*/  BSYNC B4 ;  /* 0x0000000000047941 */ /* 0x000fea0003800000 */
.L_x_15009:
        /* <DEDUP_REMOVED lines=44> */
.L_x_15008:
[----:B------:R-:W-:Y:S05]  /*6a90*/  BSYNC B3 ;  /* 0x0000000000037941 */ /* 0x000fea0003800000 */
.L_x_15007:
        /* <DEDUP_REMOVED lines=13> */
.L_x_15003:
[----:B------:R-:W-:Y:S05]  /*6b70*/  BSYNC B2 ;  /* 0x0000000000027941 */ /* 0x000fea0003800000 */
.L_x_15001:
        /* <DEDUP_REMOVED lines=8> */
.L_x_15012:
        /* <DEDUP_REMOVED lines=12> */
.L_x_15015:
[----:B------:R-:W-:-:S07]  /*6cc0*/  MOV R208, R222 ;  /* 0x000000de00d07202 */ /* 0x000fce0000000f00 */
.L_x_15016:
[----:B------:R-:W-:Y:S05]  /*6cd0*/  BSYNC B3 ;  /* 0x0000000000037941 */ /* 0x000fea0003800000 */
.L_x_15014:
        /* <DEDUP_REMOVED lines=16> */
.L_x_15020:
[----:B------:R-:W-:Y:S05]  /*6de0*/  BSYNC B4 ;  /* 0x0000000000047941 */ /* 0x000fea0003800000 */
.L_x_15019:
        /* <DEDUP_REMOVED lines=44> */
.L_x_15018:
[----:B------:R-:W-:Y:S05]  /*70b0*/  BSYNC B3 ;  /* 0x0000000000037941 */ /* 0x000fea0003800000 */
.L_x_15017:
        /* <DEDUP_REMOVED lines=11> */
.L_x_15013:
[----:B------:R-:W-:Y:S05]  /*7170*/  BSYNC B2 ;  /* 0x0000000000027941 */ /* 0x000fea0003800000 */
.L_x_15011:
        /* <DEDUP_REMOVED lines=9> */
.L_x_15022:
        /* <DEDUP_REMOVED lines=12> */
.L_x_15025:
[----:B------:R-:W-:-:S07]  /*72d0*/  IMAD.MOV.U32 R176, RZ, RZ, R222 ;  /* 0x000000ffffb07224 */ /* 0x000fce00078e00de */
.L_x_15026:
[----:B------:R-:W-:Y:S05]  /*72e0*/  BSYNC B3 ;  /* 0x0000000000037941 */ /* 0x000fea0003800000 */
.L_x_15024:
        /* <DEDUP_REMOVED lines=16> */
.L_x_15030:
[----:B------:R-:W-:Y:S05]  /*73f0*/  BSYNC B4 ;  /* 0x0000000000047941 */ /* 0x000fea0003800000 */
.L_x_15029:
        /* <DEDUP_REMOVED lines=44> */
.L_x_15028:
[----:B------:R-:W-:Y:S05]  /*76c0*/  BSYNC B3 ;  /* 0x0000000000037941 */ /* 0x000fea0003800000 */
.L_x_15027:
        /* <DEDUP_REMOVED lines=13> */
.L_x_15023:
[----:B------:R-:W-:Y:S05]  /*77a0*/  BSYNC B2 ;  /* 0x0000000000027941 */ /* 0x000fea0003800000 */
.L_x_15021:
        /* <DEDUP_REMOVED lines=29> */
.L_x_15032:
[----:B------:R-:W-:Y:S05]  /*7980*/  BSYNC B2 ;  /* 0x0000000000027941 */ /* 0x000fea0003800000 */
.L_x_15031:
[----:B------:R-:W-:Y:S02]  /*7990*/  VIADD R230, R230, 0x20 ;  /* 0x00000020e6e67836 */ /* 0x000fe40000000000 */
[----:B------:R-:W-:-:S07]  /*79a0*/  VIADD R229, R229, 0x20 ;  /* 0x00000020e5e57836 */ /* 0x000fce0000000000 */
.L_x_14950:
[----:B------:R-:W-:Y:S05]  /*79b0*/  BSYNC B1 ;  /* 0x0000000000017941 */ /* 0x000fea0003800000 */
.L_x_14949:
        /* <DEDUP_REMOVED lines=20> */
.L_x_15036:
        /* <DEDUP_REMOVED lines=12> */
.L_x_15039:
[----:B------:R-:W-:-:S07]  /*7bc0*/  IMAD.MOV.U32 R172, RZ, RZ, R222 ;  /* 0x000000ffffac7224 */ /* 0x000fce00078e00de */
.L_x_15040:
[----:B------:R-:W-:Y:S05]  /*7bd0*/  BSYNC B3 ;  /* 0x0000000000037941 */ /* 0x000fea0003800000 */
.L_x_15038:
        /* <DEDUP_REMOVED lines=16> */
.L_x_15044:
[----:B------:R-:W-:Y:S05]  /*7ce0*/  BSYNC B4 ;  /* 0x0000000000047941 */ /* 0x000fea0003800000 */
.L_x_15043:
        /* <DEDUP_REMOVED lines=44> */
.L_x_15042:
[----:B------:R-:W-:Y:S05]  /*7fb0*/  BSYNC B3 ;  /* 0x0000000000037941 */ /* 0x000fea0003800000 */
.L_x_15041:
        /* <DEDUP_REMOVED lines=11> */
.L_x_15037:
[----:B------:R-:W-:Y:S05]  /*8070*/  BSYNC B2 ;  /* 0x0000000000027941 */ /* 0x000fea0003800000 */
.L_x_15035:
        /* <DEDUP_REMOVED lines=9> */
.L_x_15046:
        /* <DEDUP_REMOVED lines=12> */
.L_x_15049:
[----:B------:R-:W-:-:S07]  /*81d0*/  MOV R172, R222 ;  /* 0x000000de00ac7202 */ /* 0x000fce0000000f00 */
.L_x_15050:
[----:B------:R-:W-:Y:S05]  /*81e0*/  BSYNC B3 ;  /* 0x0000000000037941 */ /* 0x000fea0003800000 */
.L_x_15048:
        /* <DEDUP_REMOVED lines=16> */
.L_x_15054:
[----:B------:R-:W-:Y:S05]  /*82f0*/  BSYNC B4 ;  /* 0x0000000000047941 */ /* 0x000fea0003800000 */
.L_x_15053:
        /* <DEDUP_REMOVED lines=44> */
.L_x_15052:
[----:B------:R-:W-:Y:S05]  /*85c0*/  BSYNC B3 ;  /* 0x0000000000037941 */ /* 0x000fea0003800000 */
.L_x_15051:
        /* <DEDUP_REMOVED lines=13> */
.L_x_15047:
[----:B------:R-:W-:Y:S05]  /*86a0*/  BSYNC B2 ;  /* 0x0000000000027941 */ /* 0x000fea0003800000 */
.L_x_15045:
        /* <DEDUP_REMOVED lines=8> */
.L_x_15056:
        /* <DEDUP_REMOVED lines=12> */
.L_x_15059:
[----:B------:R-:W-:-:S07]  /*87f0*/  IMAD.MOV.U32 R172, RZ, RZ, R222 ;  /* 0x000000ffffac7224 */ /* 0x000fce00078e00de */
.L_x_15060:
[----:B------:R-:W-:Y:S05]  /*8800*/  BSYNC B3 ;  /* 0x0000000000037941 */ /* 0x000fea0003800000 */
.L_x_15058:
        /* <DEDUP_REMOVED lines=16> */
.L_x_15064:
[----:B------:R-:W-:Y:S05]  /*8910*/  BSYNC B4 ;  /* 0x0000000000047941 */ /* 0x000fea0003800000 */
.L_x_15063:
        /* <DEDUP_REMOVED lines=44> */
.L_x_15062:
[----:B------:R-:W-:Y:S05]  /*8be0*/  BSYNC B3 ;  /* 0x0000000000037941 */ /* 0x000fea0003800000 */
.L_x_15061:
        /* <DEDUP_REMOVED lines=11> */
.L_x_15057:
[----:B------:R-:W-:Y:S05]  /*8ca0*/  BSYNC B2 ;  /* 0x0000000000027941 */ /* 0x000fea0003800000 */
.L_x_15055:
        /* <DEDUP_REMOVED lines=9> */
.L_x_15066:
        /* <DEDUP_REMOVED lines=12> */
.L_x_15069:
[----:B------:R-:W-:-:S07]  /*8e00*/  IMAD.MOV.U32 R172, RZ, RZ, R222 ;  /* 0x000000ffffac7224 */ /* 0x000fce00078e00de */
.L_x_15070:
[----:B------:R-:W-:Y:S05]  /*8e10*/  BSYNC B3 ;  /* 0x0000000000037941 */ /* 0x000fea0003800000 */
.L_x_15068:
        /* <DEDUP_REMOVED lines=16> */
.L_x_15074:
[----:B------:R-:W-:Y:S05]  /*8f20*/  BSYNC B4 ;  /* 0x0000000000047941 */ /* 0x000fea0003800000 */
.L_x_15073:
        /* <DEDUP_REMOVED lines=44> */
.L_x_15072:
[----:B------:R-:W-:Y:S05]  /*91f0*/  BSYNC B3 ;  /* 0x0000000000037941 */ /* 0x000fea0003800000 */
.L_x_15071:
        /* <DEDUP_REMOVED lines=13> */
.L_x_15067:
[----:B------:R-:W-:Y:S05]  /*92d0*/  BSYNC B2 ;  /* 0x0000000000027941 */ /* 0x000fea0003800000 */
.L_x_15065:
        /* <DEDUP_REMOVED lines=8> */
.L_x_15076:
        /* <DEDUP_REMOVED lines=12> */
.L_x_15079:
[----:B------:R-:W-:-:S07]  /*9420*/  MOV R210, R222 ;  /* 0x000000de00d27202 */ /* 0x000fce0000000f00 */
.L_x_15080:
[----:B------:R-:W-:Y:S05]  /*9430*/  BSYNC B3 ;  /* 0x0000000000037941 */ /* 0x000fea0003800000 */
.L_x_15078:
        /* <DEDUP_REMOVED lines=16> */
.L_x_15084:
[----:B------:R-:W-:Y:S05]  /*9540*/  BSYNC B4 ;  /* 0x0000000000047941 */ /* 0x000fea0003800000 */
.L_x_15083:
        /* <DEDUP_REMOVED lines=44> */
.L_x_15082:
[----:B------:R-:W-:Y:S05]  /*9810*/  BSYNC B3 ;  /* 0x0000000000037941 */ /* 0x000fea0003800000 */
.L_x_15081:
        /* <DEDUP_REMOVED lines=11> */
.L_x_15077:
[----:B------:R-:W-:Y:S05]  /*98d0*/  BSYNC B2 ;  /* 0x0000000000027941 */ /* 0x000fea0003800000 */
.L_x_15075:
        /* <DEDUP_REMOVED lines=9> */
.L_x_15086:
        /* <DEDUP_REMOVED lines=12> */
.L_x_15089:
[----:B------:R-:W-:-:S07]  /*9a30*/  MOV R170, R222 ;  /* 0x000000de00aa7202 */ /* 0x000fce0000000f00 */
.L_x_15090:
[----:B------:R-:W-:Y:S05]  /*9a40*/  BSYNC B3 ;  /* 0x0000000000037941 */ /* 0x000fea0003800000 */
.L_x_15088:
        /* <DEDUP_REMOVED lines=16> */
.L_x_15094:
[----:B------:R-:W-:Y:S05]  /*9b50*/  BSYNC B4 ;  /* 0x0000000000047941 */ /* 0x000fea0003800000 */
.L_x_15093:
        /* <DEDUP_REMOVED lines=44> */
.L_x_15092:
[----:B------:R-:W-:Y:S05]  /*9e20*/  BSYNC B3 ;  /* 0x0000000000037941 */ /* 0x000fea0003800000 */
.L_x_15091:
        /* <DEDUP_REMOVED lines=13> */
.L_x_15087:
[----:B------:R-:W-:Y:S05]  /*9f00*/  BSYNC B2 ;  /* 0x0000000000027941 */ /* 0x000fea0003800000 */
.L_x_15085:
        /* <DEDUP_REMOVED lines=8> */
.L_x_15096:
        /* <DEDUP_REMOVED lines=12> */
.L_x_15099:
[----:B------:R-:W-:-:S07]  /*a050*/  MOV R208, R222 ;  /* 0x000000de00d07202 */ /* 0x000fce0000000f00 */
.L_x_15100:
[----:B------:R-:W-:Y:S05]  /*a060*/  BSYNC B3 ;  /* 0x0000000000037941 */ /* 0x000fea0003800000 */
.L_x_15098:
        /* <DEDUP_REMOVED lines=16> */
.L_x_15104:
[----:B------:R-:W-:Y:S05]  /*a170*/  BSYNC B4 ;  /* 0x0000000000047941 */ /* 0x000fea0003800000 */
.L_x_15103:
        /* <DEDUP_REMOVED lines=44> */
.L_x_15102:
[----:B------:R-:W-:Y:S05]  /*a440*/  BSYNC B3 ;  /* 0x0000000000037941 */ /* 0x000fea0003800000 */
.L_x_15101:
        /* <DEDUP_REMOVED lines=11> */
.L_x_15097:
[----:B------:R-:W-:Y:S05]  /*a500*/  BSYNC B2 ;  /* 0x0000000000027941 */ /* 0x000fea0003800000 */
.L_x_15095:
        /* <DEDUP_REMOVED lines=9> */
.L_x_15106:
        /* <DEDUP_REMOVED lines=12> */
.L_x_15109:
[----:B------:R-:W-:-:S07]  /*a660*/  MOV R168, R222 ;  /* 0x000000de00a87202 */ /* 0x000fce0000000f00 */
.L_x_15110:
[----:B------:R-:W-:Y:S05]  /*a670*/  BSYNC B3 ;  /* 0x0000000000037941 */ /* 0x000fea0003800000 */
.L_x_15108:
        /* <DEDUP_REMOVED lines=16> */
.L_x_15114:
[----:B------:R-:W-:Y:S05]  /*a780*/  BSYNC B4 ;  /* 0x0000000000047941 */ /* 0x000fea0003800000 */
.L_x_15113:
        /* <DEDUP_REMOVED lines=44> */
.L_x_15112:
[----:B------:R-:W-:Y:S05]  /*aa50*/  BSYNC B3 ;  /* 0x0000000000037941 */ /* 0x000fea0003800000 */
.L_x_15111:
        /* <DEDUP_REMOVED lines=13> */
.L_x_15107:
[----:B------:R-:W-:Y:S05]  /*ab30*/  BSYNC B2 ;  /* 0x0000000000027941 */ /* 0x000fea0003800000 */
.L_x_15105:
        /* <DEDUP_REMOVED lines=29> */
.L_x_15116:
[----:B------:R-:W-:Y:S05]  /*ad10*/  BSYNC B2 ;  /* 0x0000000000027941 */ /* 0x000fea0003800000 */
.L_x_15115:
[----:B------:R-:W-:Y:S01]  /*ad20*/  VIADD R230, R230, 0x20 ;  /* 0x00000020e6e67836 */ /* 0x000fe20000000000 */
[----:B------:R-:W-:-:S07]  /*ad30*/  IADD3 R229, R229, 0x20, RZ ;  /* 0x00000020e5e57810 */ /* 0x000fce0007ffe0ff */
.L_x_15034:
[----:B------:R-:W-:Y:S05]  /*ad40*/  BSYNC B1 ;  /* 0x0000000000017941 */ /* 0x000fea0003800000 */
.L_x_15033:
[----:B------:R-:W-:Y:S01]  /*ad50*/  LOP3.LUT P2, RZ, R226, 0x80, RZ, 0xc0, !PT ;  /* 0x00000080e2ff7812 */ /* 0x000fe2000784c0ff */
[----:B------:R-:W-:-:S12]  /*ad60*/  BSSY B1, `(.L_x_15117) ;  /* 0x0000337000017945 */ /* 0x000fd80003800000 */
[----:B------:R-:W-:Y:S05]  /*ad70*/  @!P2 BRA `(.L_x_15118) ;  /* 0x0000003000d4a947 */ /* 0x000fea0003800000 */
[----:B------:R-:W-:Y:S01]  /*ad80*/  ISETP.NE.U32.AND P2, PT, RZ, UR8, PT ;  /* 0x00000008ff007c0c */ /* 0x000fe2000bf45070 */
[----:B------:R-:W2:Y:S03]  /*ad90*/  @P1 LDC.64 R22, c[0x0][0x220] ;  /* 0x00008800ff161b82 */ /* 0x000ea60000000a00 */
[----:B------:R-:W-:-:S13]  /*ada0*/  ISETP.NE.AND.EX P2, PT, RZ, UR9, PT, P2 ;  /* 0x00000009ff007c0c */ /* 0x000fda000bf45320 */
[----:B------:R-:W3:Y:S01]  /*adb0*/  @P2 LDC.64 R20, c[0x0][0x230] ;  /* 0x00008c00ff142b82 */ /* 0x000ee20000000a00 */
[----:B--2---:R-:W-:-:S05]  /*adc0*/  @P1 IMAD.WIDE.U32 R22, R229, 0x10, R22 ;  /* 0x00000010e5161825 */ /* 0x004fca00078e0016 */
[----:B-----5:R2:W5:Y:S01]  /*add0*/  @P1 LDG.E.128 R156, desc[UR6][R22.64] ;  /* 0x00000006169c1981 */ /* 0x020562000c1e1d00 */
[----:B---3--:R-:W-:-:S05]  /*ade0*/  @P2 IMAD.WIDE.U32 R20, R230, 0x10, R20 ;  /* 0x00000010e6142825 */ /* 0x008fca00078e0014 */
[----:B------:R2:W5:Y:S01]  /*adf0*/  @P2 LDG.E.128 R160, desc[UR6][R20.64] ;  /* 0x0000000614a02981 */ /* 0x000562000c1e1d00 */
[----:B------:R-:W-:Y:S01]  /*ae00*/  ISETP.GT.AND P3, PT, R231, RZ, PT ;  /* 0x000000ffe700720c */ /* 0x000fe20003f64270 */
[----:B------:R-:W-:-:S12]  /*ae10*/  BSSY B2, `(.L_x_15119) ;  /* 0x000005f000027945 */ /* 0x000fd80003800000 */
[----:B--2---:R-:W-:Y:S05]  /*ae20*/  @P3 BRA `(.L_x_15120) ;  /* 0x0000000000183947 */ /* 0x004fea0003800000 */
[----:B------:R-:W-:Y:S01]  /*ae30*/  IMAD.MOV.U32 R27, RZ, RZ, RZ ;  /* 0x000000ffff1b7224 */ /* 0x000fe200078e00ff */
[----:B------:R-:W-:Y:S01]  /*ae40*/  MOV R20, R218 ;  /* 0x000000da00147202 */ /* 0x000fe20000000f00 */
[----:B------:R-:W-:Y:S06]  /*ae50*/  @!P2 BRA `(.L_x_15121) ;  /* 0x000000040068a947 */ /* 0x000fec0003800000 */
[----:B------:R-:W-:Y:S01]  /*ae60*/  IMAD.MOV.U32 R20, RZ, RZ, R218 ;  /* 0x000000ffff147224 */ /* 0x000fe200078e00da */
[----:B-----5:R-:W-:Y:S01]  /*ae70*/  SHF.L.U32 R27, R160, 0x10, RZ ;  /* 0x00000010a01b7819 */ /* 0x020fe200000006ff */
[----:B------:R-:W-:Y:S06]  /*ae80*/  BRA `(.L_x_15121) ;  /* 0x00000004005c7947 */ /* 0x000fec0003800000 */
.L_x_15120:
[C---:B------:R-:W-:Y:S01]  /*ae90*/  ISETP.NE.AND P4, PT, R218.reuse, 0x1, PT ;  /* 0x00000001da00780c */ /* 0x040fe20003f85270 */
[----:B------:R-:W-:Y:S01]  /*aea0*/  BSSY B3, `(.L_x_15122) ;  /* 0x000000c000037945 */ /* 0x000fe20003800000 */
[----:B------:R-:W-:-:S11]  /*aeb0*/  VIADD R20, R218, 0x1 ;  /* 0x00000001da147836 */ /* 0x000fd60000000000 */
[----:B------:R-:W-:Y:S05]  /*aec0*/  @!P4 BRA `(.L_x_15123) ;  /* 0x000000000020c947 */ /* 0x000fea0003800000 */
[----:B------:R-:W-:Y:S02]  /*aed0*/  ISETP.NE.AND P4, PT, R218, 0x2, PT ;  /* 0x00000002da00780c */ /* 0x000fe40003f85270 */
[----:B01----:R-:W-:-:S11]  /*aee0*/  MOV R164, R217 ;  /* 0x000000d900a47202 */ /* 0x003fd60000000f00 */
[----:B------:R-:W-:Y:S05]  /*aef0*/  @!P4 BRA `(.L_x_15124) ;  /* 0x000000000018c947 */ /* 0x000fea0003800000 */
[----:B------:R-:W-:Y:S01]  /*af00*/  ISETP.NE.AND P4, PT, R218, 0x3, PT ;  /* 0x00000003da00780c */ /* 0x000fe20003f85270 */
[----:B------:R-:W-:-:S12]  /*af10*/  IMAD.MOV.U32 R164, RZ, RZ, R216 ;  /* 0x000000ffffa47224 */ /* 0x000fd800078e00d8 */
[----:B------:R-:W-:Y:S05]  /*af20*/  @P4 BRA `(.L_x_15124) ;  /* 0x00000000000c4947 */ /* 0x000fea0003800000 */
[----:B------:R-:W-:Y:S01]  /*af30*/  MOV R164, R220 ;  /* 0x000000dc00a47202 */ /* 0x000fe20000000f00 */
[----:B------:R-:W-:Y:S06]  /*af40*/  BRA `(.L_x_15124) ;  /* 0x0000000000047947 */ /* 0x000fec0003800000 */
.L_x_15123:
[----:B01----:R-:W-:-:S07]  /*af50*/  IMAD.MOV.U32 R164, RZ, RZ, R222 ;  /* 0x000000ffffa47224 */ /* 0x003fce00078e00de */
.L_x_15124:
[----:B------:R-:W-:Y:S05]  /*af60*/  BSYNC B3 ;  /* 0x0000000000037941 */ /* 0x000fea0003800000 */
.L_x_15122:
        /* <DEDUP_REMOVED lines=16> */
.L_x_15128:
[----:B------:R-:W-:Y:S05]  /*b070*/  BSYNC B4 ;  /* 0x0000000000047941 */ /* 0x000fea0003800000 */
.L_x_15127:
        /* <DEDUP_REMOVED lines=44> */
.L_x_15126:
[----:B------:R-:W-:Y:S05]  /*b340*/  BSYNC B3 ;  /* 0x0000000000037941 */ /* 0x000fea0003800000 */
.L_x_15125:
        /* <DEDUP_REMOVED lines=11> */
.L_x_15121:
[----:B------:R-:W-:Y:S05]  /*b400*/  BSYNC B2 ;  /* 0x0000000000027941 */ /* 0x000fea0003800000 */
.L_x_15119:
        /* <DEDUP_REMOVED lines=9> */
.L_x_15130:
        /* <DEDUP_REMOVED lines=12> */
.L_x_15133:
[----:B------:R-:W-:-:S07]  /*b560*/  IMAD.MOV.U32 R26, RZ, RZ, R222 ;  /* 0x000000ffff1a7224 */ /* 0x000fce00078e00de */
.L_x_15134:
[----:B------:R-:W-:Y:S05]  /*b570*/  BSYNC B3 ;  /* 0x0000000000037941 */ /* 0x000fea0003800000 */
.L_x_15132:
        /* <DEDUP_REMOVED lines=16> */
.L_x_15138:
[----:B------:R-:W-:Y:S05]  /*b680*/  BSYNC B4 ;  /* 0x0000000000047941 */ /* 0x000fea0003800000 */
.L_x_15137:
[----:B------:R-:W-:Y:S01]  /*b690*/  IMAD.HI.U32 R20, R223, -0x326172a9, RZ ;  /* 0xcd9e8d57df147827 */ /* 0x000fe200078e00ff */
[----:B------:R-:W-:-:S03]  /*b6a0*/  LOP3.LUT R21, R22, UR5, R215, 0x96, !PT ;  /* 0x0000000516157c12 */ /* 0x000fc6000f8e96d7 */
[----:B------:R-:W-:Y:S01]  /*b6b0*/  IMAD R23, R223, -0x326172a9, RZ ;  /* 0xcd9e8d57df177824 */ /* 0x000fe200078e02ff */
[----:B------:R-:W-:Y:S01]  /*b6c0*/  LOP3.LUT R24, R20, UR4, R219, 0x96, !PT ;  /* 0x0000000414187c12 */ /* 0x000fe2000f8e96db */
[----:B------:R-:W-:-:S04]  /*b6d0*/  IMAD.WIDE.U32 R20, R21, -0x326172a9, RZ ;  /* 0xcd9e8d5715147825 */ /* 0x000fc800078e00ff */
[----:B01----:R-:W-:Y:S01]  /*b6e0*/  IMAD R165, R221, -0x2daee0ad, RZ ;  /* 0xd2511f53dda57824 */ /* 0x003fe200078e02ff */
        /* <DEDUP_REMOVED lines=38> */
.L_x_15136:
[----:B------:R-:W-:Y:S05]  /*b950*/  BSYNC B3 ;  /* 0x0000000000037941 */ /* 0x000fea0003800000 */
.L_x_15135:
        /* <DEDUP_REMOVED lines=13> */
.L_x_15131:
[----:B------:R-:W-:Y:S05]  /*ba30*/  BSYNC B2 ;  /* 0x0000000000027941 */ /* 0x000fea0003800000 */
.L_x_15129:
        /* <DEDUP_REMOVED lines=8> */
.L_x_15140:
        /* <DEDUP_REMOVED lines=12> */
.L_x_15143:
[----:B01----:R-:W-:-:S07]  /*bb80*/  IMAD.MOV.U32 R166, RZ, RZ, R222 ;  /* 0x000000ffffa67224 */ /* 0x003fce00078e00de */
.L_x_15144:
[----:B------:R-:W-:Y:S05]  /*bb90*/  BSYNC B3 ;  /* 0x0000000000037941 */ /* 0x000fea0003800000 */
.L_x_15142:
        /* <DEDUP_REMOVED lines=16> */
.L_x_15148:
[----:B------:R-:W-:Y:S05]  /*bca0*/  BSYNC B4 ;  /* 0x0000000000047941 */ /* 0x000fea0003800000 */
.L_x_15147:
        /* <DEDUP_REMOVED lines=44> */
.L_x_15146:
[----:B------:R-:W-:Y:S05]  /*bf70*/  BSYNC B3 ;  /* 0x0000000000037941 */ /* 0x000fea0003800000 */
.L_x_15145:
        /* <DEDUP_REMOVED lines=11> */
.L_x_15141:
[----:B------:R-:W-:Y:S05]  /*c030*/  BSYNC B2 ;  /* 0x0000000000027941 */ /* 0x000fea0003800000 */
.L_x_15139:
        /* <DEDUP_REMOVED lines=9> */
.L_x_15150:
        /* <DEDUP_REMOVED lines=12> */
.L_x_15153:
[----:B------:R-:W-:-:S07]  /*c190*/  IMAD.MOV.U32 R24, RZ, RZ, R222 ;  /* 0x000000ffff187224 */ /* 0x000fce00078e00de */
.L_x_15154:
[----:B------:R-:W-:Y:S05]  /*c1a0*/  BSYNC B3 ;  /* 0x0000000000037941 */ /* 0x000fea0003800000 */
.L_x_15152:
        /* <DEDUP_REMOVED lines=16> */
.L_x_15158:
[----:B------:R-:W-:Y:S05]  /*c2b0*/  BSYNC B4 ;  /* 0x0000000000047941 */ /* 0x000fea0003800000 */
.L_x_15157:
[----:B------:R-:W-:Y:S01]  /*c2c0*/  IMAD.HI.U32 R20, R223, -0x326172a9, RZ ;  /* 0xcd9e8d57df147827 */ /* 0x000fe200078e00ff */
[----:B------:R-:W-:-:S03]  /*c2d0*/  LOP3.LUT R21, R22, UR5, R215, 0x96, !PT ;  /* 0x0000000516157c12 */ /* 0x000fc6000f8e96d7 */
[----:B------:R-:W-:Y:S01]  /*c2e0*/  IMAD R23, R223, -0x326172a9, RZ ;  /* 0xcd9e8d57df177824 */ /* 0x000fe200078e02ff */
[----:B01----:R-:W-:Y:S01]  /*c2f0*/  LOP3.LUT R164, R20, UR4, R219, 0x96, !PT ;  /* 0x0000000414a47c12 */ /* 0x003fe2000f8e96db */
        /* <DEDUP_REMOVED lines=40> */
.L_x_15156:
[----:B------:R-:W-:Y:S05]  /*c580*/  BSYNC B3 ;  /* 0x0000000000037941 */ /* 0x000fea0003800000 */
.L_x_15155:
        /* <DEDUP_REMOVED lines=13> */
.L_x_15151:
[----:B------:R-:W-:Y:S05]  /*c660*/  BSYNC B2 ;  /* 0x0000000000027941 */ /* 0x000fea0003800000 */
.L_x_15149:
        /* <DEDUP_REMOVED lines=8> */
.L_x_15160:
        /* <DEDUP_REMOVED lines=12> */
.L_x_15163:
[----:B------:R-:W-:-:S07]  /*c7b0*/  IMAD.MOV.U32 R210, RZ, RZ, R222 ;  /* 0x000000ffffd27224 */ /* 0x000fce00078e00de */
.L_x_15164:
[----:B------:R-:W-:Y:S05]  /*c7c0*/  BSYNC B3 ;  /* 0x0000000000037941 */ /* 0x000fea0003800000 */
.L_x_15162:
        /* <DEDUP_REMOVED lines=16> */
.L_x_15168:
[----:B------:R-:W-:Y:S05]  /*c8d0*/  BSYNC B4 ;  /* 0x0000000000047941 */ /* 0x000fea0003800000 */
.L_x_15167:
        /* <DEDUP_REMOVED lines=44> */
.L_x_15166:
[----:B------:R-:W-:Y:S05]  /*cba0*/  BSYNC B3 ;  /* 0x0000000000037941 */ /* 0x000fea0003800000 */
.L_x_15165:
        /* <DEDUP_REMOVED lines=11> */
.L_x_15161:
[----:B------:R-:W-:Y:S05]  /*cc60*/  BSYNC B2 ;  /* 0x0000000000027941 */ /* 0x000fea0003800000 */
.L_x_15159:
[----:B------:R-:W-:Y:S04]  /*cc70*/  BSSY B2, `(.L_x_15169) ;  /* 0x0000062000027945 */ /* 0x000fe80003800000 */
[----:B------:R-:W-:Y:S05]  /*cc80*/  @P3 BRA `(.L_x_15170) ;  /* 0x00000000001c3947 */ /* 0x000fea0003800000 */
[----:B------:R-:W-:Y:S01]  /*cc90*/  IMAD.MOV.U32 R22, RZ, RZ, RZ ;  /* 0x000000ffff167224 */ /* 0x000fe200078e00ff */
[----:B01----:R-:W-:Y:S01]  /*cca0*/  MOV R164, R20 ;  /* 0x0000001400a47202 */ /* 0x003fe20000000f00 */
[----:B------:R-:W-:Y:S06]  /*ccb0*/  @!P2 BRA `(.L_x_15171) ;  /* 0x000000040074a947 */ /* 0x000fec0003800000 */
[----:B-----5:R-:W-:Y:S01]  /*ccc0*/  PRMT R22, R162, 0x7632, R22 ;  /* 0x00007632a2167816 */ /* 0x020fe20000000016 */
[----:B------:R-:W-:-:S03]  /*ccd0*/  IMAD.MOV.U32 R164, RZ, RZ, R20 ;  /* 0x000000ffffa47224 */ /* 0x000fc600078e0014 */
[----:B------:R-:W-:Y:S01]  /*cce0*/  SHF.L.U32 R22, R22, 0x10, RZ ;  /* 0x0000001016167819 */ /* 0x000fe200000006ff */
[----:B------:R-:W-:Y:S06]  /*ccf0*/  BRA `(.L_x_15171) ;  /* 0x0000000400647947 */ /* 0x000fec0003800000 */
.L_x_15170:
        /* <DEDUP_REMOVED lines=12> */
.L_x_15173:
[----:B------:R-:W-:-:S07]  /*cdc0*/  IMAD.MOV.U32 R22, RZ, RZ, R222 ;  /* 0x000000ffff167224 */ /* 0x000fce00078e00de */
.L_x_15174:
[----:B------:R-:W-:Y:S05]  /*cdd0*/  BSYNC B3 ;  /* 0x0000000000037941 */ /* 0x000fea0003800000 */
.L_x_15172:
        /* <DEDUP_REMOVED lines=16> */
.L_x_15178:
[----:B------:R-:W-:Y:S05]  /*cee0*/  BSYNC B4 ;  /* 0x0000000000047941 */ /* 0x000fea0003800000 */
.L_x_15177:
        /* <DEDUP_REMOVED lines=44> */
.L_x_15176:
[----:B------:R-:W-:Y:S05]  /*d1b0*/  BSYNC B3 ;  /* 0x0000000000037941 */ /* 0x000fea0003800000 */
.L_x_15175:
        /* <DEDUP_REMOVED lines=13> */
.L_x_15171:
[----:B------:R-:W-:Y:S05]  /*d290*/  BSYNC B2 ;  /* 0x0000000000027941 */ /* 0x000fea0003800000 */
.L_x_15169:
        /* <DEDUP_REMOVED lines=8> */
.L_x_15180:
        /* <DEDUP_REMOVED lines=12> */
.L_x_15183:
[----:B------:R-:W-:-:S07]  /*d3e0*/  IMAD.MOV.U32 R208, RZ, RZ, R222 ;  /* 0x000000ffffd07224 */ /* 0x000fce00078e00de */
.L_x_15184:
[----:B------:R-:W-:Y:S05]  /*d3f0*/  BSYNC B3 ;  /* 0x0000000000037941 */ /* 0x000fea0003800000 */
.L_x_15182:
        /* <DEDUP_REMOVED lines=16> */
.L_x_15188:
[----:B------:R-:W-:Y:S05]  /*d500*/  BSYNC B4 ;  /* 0x0000000000047941 */ /* 0x000fea0003800000 */
.L_x_15187:
        /* <DEDUP_REMOVED lines=44> */
.L_x_15186:
[----:B------:R-:W-:Y:S05]  /*d7d0*/  BSYNC B3 ;  /* 0x0000000000037941 */ /* 0x000fea0003800000 */
.L_x_15185:
        /* <DEDUP_REMOVED lines=11> */
.L_x_15181:
[----:B------:R-:W-:Y:S05]  /*d890*/  BSYNC B2 ;  /* 0x0000000000027941 */ /* 0x000fea0003800000 */
.L_x_15179:
        /* <DEDUP_REMOVED lines=9> */
.L_x_15190:
        /* <DEDUP_REMOVED lines=12> */
.L_x_15193:
[----:B------:R-:W-:-:S07]  /*d9f0*/  IMAD.MOV.U32 R20, RZ, RZ, R222 ;  /* 0x000000ffff147224 */ /* 0x000fce00078e00de */
.L_x_15194:
[----:B------:R-:W-:Y:S05]  /*da00*/  BSYNC B3 ;  /* 0x0000000000037941 */ /* 0x000fea0003800000 */
.L_x_15192:
        /* <DEDUP_REMOVED lines=16> */
.L_x_15198:
[----:B------:R-:W-:Y:S05]  /*db10*/  BSYNC B4 ;  /* 0x0000000000047941 */ /* 0x000fea0003800000 */
.L_x_15197:
        /* <DEDUP_REMOVED lines=44> */
.L_x_15196:
[----:B------:R-:W-:Y:S05]  /*dde0*/  BSYNC B3 ;  /* 0x0000000000037941 */ /* 0x000fea0003800000 */
.L_x_15195:
[----:B------:R-:W-:Y:S01]  /*ddf0*/  HFMA2.MMA R165, -RZ, RZ, 0.1171875, 0 ;  /* 0x2f800000ffa57435 */ /* 0x000fe200000001ff */
[----:B-----5:R-:W-:Y:S02]  /*de00*/  PRMT R164, R159, 0x7632, R164 ;  /* 0x000076329fa47816 */ /* 0x020fe400000000a4 */
[----:B------:R-:W-:-:S03]  /*de10*/  I2FP.F32.U32 R20, R20 ;  /* 0x0000001400147245 */ /* 0x000fc60000201000 */
[----:B------:R-:W-:-:S04]  /*de20*/  IMAD.U32 R164, R164, 0x10000, RZ ;  /* 0x00010000a4a47824 */ /* 0x000fc800078e00ff */
[----:B------:R-:W-:Y:S01]  /*de30*/  FFMA.FTZ R20, R20, R165, 1.1641532182693481445e-10 ;  /* 0x2f00000014147423 */ /* 0x000fe200000100a5 */
[----:B------:R-:W-:-:S04]  /*de40*/  FMUL.FTZ R164, R164, UR13 ;  /* 0x0000000da4a47c20 */ /* 0x000fc80008410000 */
[----:B------:R-:W-:Y:S01]  /*de50*/  FMUL.FTZ R164, R164, UR12 ;  /* 0x0000000ca4a47c20 */ /* 0x000fe20008410000 */
[----:B------:R-:W-:-:S04]  /*de60*/  FSETP.GTU.FTZ.AND P3, PT, R20, UR10, PT ;  /* 0x0000000a14007c0b */ /* 0x000fc8000bf7c000 */
[----:B------:R-:W-:Y:S02]  /*de70*/  FSEL R20, R164, RZ, !P3 ;  /* 0x000000ffa4147208 */ /* 0x000fe40005800000 */
[----:B------:R-:W-:Y:S02]  /*de80*/  @P2 PRMT R164, R163, 0x7632, R164 ;  /* 0x00007632a3a42816 */ /* 0x000fe400000000a4 */
[----:B------:R-:W-:Y:S02]  /*de90*/  SEL R207, RZ, 0x1, P3 ;  /* 0x00000001ffcf7807 */ /* 0x000fe40001800000 */
[----:B------:R-:W-:-:S05]  /*dea0*/  @P2 SHF.L.U32 R165, R164, 0x10, RZ ;  /* 0x00000010a4a52819 */ /* 0x000fca00000006ff */
[----:B------:R-:W-:-:S07]  /*deb0*/  @P2 FADD.FTZ R20, R165, R20 ;  /* 0x00000014a5142221 */ /* 0x000fce0000010000 */
.L_x_15191:
[----:B------:R-:W-:Y:S05]  /*dec0*/  BSYNC B2 ;  /* 0x0000000000027941 */ /* 0x000fea0003800000 */
.L_x_15189:
        /* <DEDUP_REMOVED lines=29> */
.L_x_15200:
[----:B------:R-:W-:Y:S05]  /*e0a0*/  BSYNC B2 ;  /* 0x0000000000027941 */ /* 0x000fea0003800000 */
.L_x_15199:
[----:B------:R-:W-:Y:S01]  /*e0b0*/  IADD3 R230, R230, 0x20, RZ ;  /* 0x00000020e6e67810 */ /* 0x000fe20007ffe0ff */
[----:B------:R-:W-:-:S07]  /*e0c0*/  VIADD R229, R229, 0x20 ;  /* 0x00000020e5e57836 */ /* 0x000fce0000000000 */
.L_x_15118:
[----:B------:R-:W-:Y:S05]  /*e0d0*/  BSYNC B1 ;  /* 0x0000000000017941 */ /* 0x000fea0003800000 */
.L_x_15117:
        /* <DEDUP_REMOVED lines=14> */
[----:B------:R-:W-:Y:S01]  /*e1c0*/  MOV R19, RZ ;  /* 0x000000ff00137202 */ /* 0x000fe20000000f00 */
[----:B------:R-:W-:Y:S01]  /*e1d0*/  IMAD.MOV.U32 R12, RZ, RZ, R218 ;  /* 0x000000ffff0c7224 */ /* 0x000fe200078e00da */
[----:B------:R-:W-:Y:S06]  /*e1e0*/  @!P2 BRA `(.L_x_15205) ;  /* 0x000000040068a947 */ /* 0x000fec0003800000 */
[----:B------:R-:W-:Y:S01]  /*e1f0*/  MOV R12, R218 ;  /* 0x000000da000c7202 */ /* 0x000fe20000000f00 */
[----:B-----5:R-:W-:Y:S01]  /*e200*/  IMAD.U32 R19, R160, 0x10000, RZ ;  /* 0x00010000a0137824 */ /* 0x020fe200078e00ff */
[----:B------:R-:W-:Y:S06]  /*e210*/  BRA `(.L_x_15205) ;  /* 0x00000004005c7947 */ /* 0x000fec0003800000 */
.L_x_15204:
[C---:B------:R-:W-:Y:S01]  /*e220*/  ISETP.NE.AND P4, PT, R218.reuse, 0x1, PT ;  /* 0x00000001da00780c */ /* 0x040fe20003f85270 */
[----:B------:R-:W-:Y:S01]  /*e230*/  BSSY B3, `(.L_x_15206) ;  /* 0x000000c000037945 */ /* 0x000fe20003800000 */
[----:B------:R-:W-:-:S11]  /*e240*/  IADD3 R12, R218, 0x1, RZ ;  /* 0x00000001da0c7810 */ /* 0x000fd60007ffe0ff */
[----:B------:R-:W-:Y:S05]  /*e250*/  @!P4 BRA `(.L_x_15207) ;  /* 0x000000000020c947 */ /* 0x000fea0003800000 */
[----:B------:R-:W-:Y:S01]  /*e260*/  ISETP.NE.AND P4, PT, R218, 0x2, PT ;  /* 0x00000002da00780c */ /* 0x000fe20003f85270 */
[----:B01----:R-:W-:-:S12]  /*e270*/  IMAD.MOV.U32 R164, RZ, RZ, R217 ;  /* 0x000000ffffa47224 */ /* 0x003fd800078e00d9 */
[----:B------:R-:W-:Y:S05]  /*e280*/  @!P4 BRA `(.L_x_15208) ;  /* 0x000000000018c947 */ /* 0x000fea0003800000 */
[----:B------:R-:W-:Y:S02]  /*e290*/  ISETP.NE.AND P4, PT, R218, 0x3, PT ;  /* 0x00000003da00780c */ /* 0x000fe40003f85270 */
[----:B------:R-:W-:-:S11]  /*e2a0*/  MOV R164, R216 ;  /* 0x000000d800a47202 */ /* 0x000fd60000000f00 */
[----:B------:R-:W-:Y:S05]  /*e2b0*/  @P4 BRA `(.L_x_15208) ;  /* 0x00000000000c4947 */ /* 0x000fea0003800000 */
[----:B------:R-:W-:Y:S01]  /*e2c0*/  IMAD.MOV.U32 R164, RZ, RZ, R220 ;  /* 0x000000ffffa47224 */ /* 0x000fe200078e00dc */
[----:B------:R-:W-:Y:S06]  /*e2d0*/  BRA `(.L_x_15208) ;  /* 0x0000000000047947 */ /* 0x000fec0003800000 */
.L_x_15207:
[----:B01----:R-:W-:-:S07]  /*e2e0*/  MOV R164, R222 ;  /* 0x000000de00a47202 */ /* 0x003fce0000000f00 */
.L_x_15208:
[----:B------:R-:W-:Y:S05]  /*e2f0*/  BSYNC B3 ;  /* 0x0000000000037941 */ /* 0x000fea0003800000 */
.L_x_15206:
        /* <DEDUP_REMOVED lines=16> */
.L_x_15212:
[----:B------:R-:W-:Y:S05]  /*e400*/  BSYNC B4 ;  /* 0x0000000000047941 */ /* 0x000fea0003800000 */
.L_x_15211:
        /* <DEDUP_REMOVED lines=44> */
.L_x_15210:
[----:B------:R-:W-:Y:S05]  /*e6d0*/  BSYNC B3 ;  /* 0x0000000000037941 */ /* 0x000fea0003800000 */
.L_x_15209:
        /* <DEDUP_REMOVED lines=11> */
.L_x_15205:
[----:B------:R-:W-:Y:S05]  /*e790*/  BSYNC B2 ;  /* 0x0000000000027941 */ /* 0x000fea0003800000 */
.L_x_15203:
        /* <DEDUP_REMOVED lines=9> */
.L_x_15214:
        /* <DEDUP_REMOVED lines=12> */
.L_x_15217:
[----:B------:R-:W-:-:S07]  /*e8f0*/  MOV R18, R222 ;  /* 0x000000de00127202 */ /* 0x000fce0000000f00 */
.L_x_15218:
[----:B------:R-:W-:Y:S05]  /*e900*/  BSYNC B3 ;  /* 0x0000000000037941 */ /* 0x000fea0003800000 */
.L_x_15216:
        /* <DEDUP_REMOVED lines=16> */
.L_x_15222:
[----:B------:R-:W-:Y:S05]  /*ea10*/  BSYNC B4 ;  /* 0x0000000000047941 */ /* 0x000fea0003800000 */
.L_x_15221:
        /* <DEDUP_REMOVED lines=44> */
.L_x_15220:
[----:B------:R-:W-:Y:S05]  /*ece0*/  BSYNC B3 ;  /* 0x0000000000037941 */ /* 0x000fea0003800000 */
.L_x_15219:
        /* <DEDUP_REMOVED lines=13> */
.L_x_15215:
[----:B------:R-:W-:Y:S05]  /*edc0*/  BSYNC B2 ;  /* 0x0000000000027941 */ /* 0x000fea0003800000 */
.L_x_15213:
        /* <DEDUP_REMOVED lines=8> */
.L_x_15224:
        /* <DEDUP_REMOVED lines=12> */
.L_x_15227:
[----:B01----:R-:W-:-:S07]  /*ef10*/  MOV R166, R222 ;  /* 0x000000de00a67202 */ /* 0x003fce0000000f00 */
.L_x_15228:
[----:B------:R-:W-:Y:S05]  /*ef20*/  BSYNC B3 ;  /* 0x0000000000037941 */ /* 0x000fea0003800000 */
.L_x_15226:
        /* <DEDUP_REMOVED lines=16> */
.L_x_15232:
[----:B------:R-:W-:Y:S05]  /*f030*/  BSYNC B4 ;  /* 0x0000000000047941 */ /* 0x000fea0003800000 */
.L_x_15231:
        /* <DEDUP_REMOVED lines=44> */
.L_x_15230:
[----:B------:R-:W-:Y:S05]  /*f300*/  BSYNC B3 ;  /* 0x0000000000037941 */ /* 0x000fea0003800000 */
.L_x_15229:
        /* <DEDUP_REMOVED lines=11> */
.L_x_15225:
[----:B------:R-:W-:Y:S05]  /*f3c0*/  BSYNC B2 ;  /* 0x0000000000027941 */ /* 0x000fea0003800000 */
.L_x_15223:
        /* <DEDUP_REMOVED lines=9> */
.L_x_15234:
        /* <DEDUP_REMOVED lines=12> */
.L_x_15237:
[----:B------:R-:W-:-:S07]  /*f520*/  MOV R16, R222 ;  /* 0x000000de00107202 */ /* 0x000fce0000000f00 */
.L_x_15238:
[----:B------:R-:W-:Y:S05]  /*f530*/  BSYNC B3 ;  /* 0x0000000000037941 */ /* 0x000fea0003800000 */
.L_x_15236:
        /* <DEDUP_REMOVED lines=16> */
.L_x_15242:
[----:B------:R-:W-:Y:S05]  /*f640*/  BSYNC B4 ;  /* 0x0000000000047941 */ /* 0x000fea0003800000 */
.L_x_15241:
        /* <DEDUP_REMOVED lines=44> */
.L_x_15240:
[----:B------:R-:W-:Y:S05]  /*f910*/  BSYNC B3 ;  /* 0x0000000000037941 */ /* 0x000fea0003800000 */
.L_x_15239:
        /* <DEDUP_REMOVED lines=13> */
.L_x_15235:
[----:B------:R-:W-:Y:S05]  /*f9f0*/  BSYNC B2 ;  /* 0x0000000000027941 */ /* 0x000fea0003800000 */
.L_x_15233:
        /* <DEDUP_REMOVED lines=8> */
.L_x_15244:
        /* <DEDUP_REMOVED lines=12> */
.L_x_15247:
[----:B------:R-:W-:-:S07]  /*fb40*/  MOV R210, R222 ;  /* 0x000000de00d27202 */ /* 0x000fce0000000f00 */
.L_x_15248:
[----:B------:R-:W-:Y:S05]  /*fb50*/  BSYNC B3 ;  /* 0x0000000000037941 */ /* 0x000fea0003800000 */
.L_x_15246:
        /* <DEDUP_REMOVED lines=16> */
.L_x_15252:
[----:B------:R-:W-:Y:S05]  /*fc60*/  BSYNC B4 ;  /* 0x0000000000047941 */ /* 0x000fea0003800000 */
.L_x_15251:
        /* <DEDUP_REMOVED lines=44> */
.L_x_15250:
[----:B------:R-:W-:Y:S05]  /*ff30*/  BSYNC B3 ;  /* 0x0000000000037941 */ /* 0x000fea0003800000 */
.L_x_15249:
        /* <DEDUP_REMOVED lines=11> */
.L_x_15245:
[----:B------:R-:W-:Y:S05]  /*fff0*/  BSYNC B2 ;  /* 0x0000000000027941 */ /* 0x000fea0003800000 */
.L_x_15243:
[----:B------:R-:W-:Y:S04]  /*10000*/  BSSY B2, `(.L_x_15253) ;  /* 0x0000062000027945 */ /* 0x000fe80003800000 */
[----:B------:R-:W-:Y:S05]  /*10010*/  @P3 BRA `(.L_x_15254) ;  /* 0x00000000001c3947 */ /* 0x000fea0003800000 */
[----:B------:R-:W-:Y:S01]  /*10020*/  MOV R14, RZ ;  /* 0x000000ff000e7202 */ /* 0x000fe20000000f00 */
[----:B01----:R-:W-:Y:S01]  /*10030*/  IMAD.MOV.U32 R164, RZ, RZ, R12 ;  /* 0x000000ffffa47224 */ /* 0x003fe200078e000c */
[----:B------:R-:W-:Y:S06]  /*10040*/  @!P2 BRA `(.L_x_15255) ;  /* 0x000000040074a947 */ /* 0x000fec0003800000 */
[----:B-----5:R-:W-:Y:S02]  /*10050*/  PRMT R14, R162, 0x7632, R14 ;  /* 0x00007632a20e7816 */ /* 0x020fe4000000000e */
[----:B------:R-:W-:-:S03]  /*10060*/  MOV R164, R12 ;  /* 0x0000000c00a47202 */ /* 0x000fc60000000f00 */
[----:B------:R-:W-:Y:S01]  /*10070*/  IMAD.U32 R14, R14, 0x10000, RZ ;  /* 0x000100000e0e7824 */ /* 0x000fe200078e00ff */
[----:B------:R-:W-:Y:S06]  /*10080*/  BRA `(.L_x_15255) ;  /* 0x0000000400647947 */ /* 0x000fec0003800000 */
.L_x_15254:
[C---:B------:R-:W-:Y:S01]  /*10090*/  ISETP.NE.AND P4, PT, R12.reuse, 0x1, PT ;  /* 0x000000010c00780c */ /* 0x040fe20003f85270 */
[----:B------:R-:W-:Y:S01]  /*100a0*/  BSSY B3, `(.L_x_15256) ;  /* 0x000000c000037945 */ /* 0x000fe20003800000 */
[----:B01----:R-:W-:-:S11]  /*100b0*/  IADD3 R164, R12, 0x1, RZ ;  /* 0x000000010ca47810 */ /* 0x003fd60007ffe0ff */
        /* <DEDUP_REMOVED lines=9> */
.L_x_15257:
[----:B------:R-:W-:-:S07]  /*10150*/  MOV R14, R222 ;  /* 0x000000de000e7202 */ /* 0x000fce0000000f00 */
.L_x_15258:
[----:B------:R-:W-:Y:S05]  /*10160*/  BSYNC B3 ;  /* 0x0000000000037941 */ /* 0x000fea0003800000 */
.L_x_15256:
        /* <DEDUP_REMOVED lines=16> */
.L_x_15262:
[----:B------:R-:W-:Y:S05]  /*10270*/  BSYNC B4 ;  /* 0x0000000000047941 */ /* 0x000fea0003800000 */
.L_x_15261:
        /* <DEDUP_REMOVED lines=44> */
.L_x_15260:
[----:B------:R-:W-:Y:S05]  /*10540*/  BSYNC B3 ;  /* 0x0000000000037941 */ /* 0x000fea0003800000 */
.L_x_15259:
        /* <DEDUP_REMOVED lines=13> */
.L_x_15255:
[----:B------:R-:W-:Y:S05]  /*10620*/  BSYNC B2 ;  /* 0x0000000000027941 */ /* 0x000fea0003800000 */
.L_x_15253:
        /* <DEDUP_REMOVED lines=8> */
.L_x_15264:
        /* <DEDUP_REMOVED lines=12> */
.L_x_15267:
[----:B------:R-:W-:-:S07]  /*10770*/  MOV R208, R222 ;  /* 0x000000de00d07202 */ /* 0x000fce0000000f00 */
.L_x_15268:
[----:B------:R-:W-:Y:S05]  /*10780*/  BSYNC B3 ;  /* 0x0000000000037941 */ /* 0x000fea0003800000 */
.L_x_15266:
        /* <DEDUP_REMOVED lines=16> */
.L_x_15272:
[----:B------:R-:W-:Y:S05]  /*10890*/  BSYNC B4 ;  /* 0x0000000000047941 */ /* 0x000fea0003800000 */
.L_x_15271:
        /* <DEDUP_REMOVED lines=44> */
.L_x_15270:
[----:B------:R-:W-:Y:S05]  /*10b60*/  BSYNC B3 ;  /* 0x0000000000037941 */ /* 0x000fea0003800000 */
.L_x_15269:
        /* <DEDUP_REMOVED lines=11> */
.L_x_15265:
[----:B------:R-:W-:Y:S05]  /*10c20*/  BSYNC B2 ;  /* 0x0000000000027941 */ /* 0x000fea0003800000 */
.L_x_15263:
        /* <DEDUP_REMOVED lines=9> */
.L_x_15274:
        /* <DEDUP_REMOVED lines=12> */
.L_x_15277:
[----:B------:R-:W-:-:S07]  /*10d80*/  MOV R12, R222 ;  /* 0x000000de000c7202 */ /* 0x000fce0000000f00 */
.L_x_15278:
[----:B------:R-:W-:Y:S05]  /*10d90*/  BSYNC B3 ;  /* 0x0000000000037941 */ /* 0x000fea0003800000 */
.L_x_15276:
        /* <DEDUP_REMOVED lines=16> */
.L_x_15282:
[----:B------:R-:W-:Y:S05]  /*10ea0*/  BSYNC B4 ;  /* 0x0000000000047941 */ /* 0x000fea0003800000 */
.L_x_15281:
        /* <DEDUP_REMOVED lines=44> */
.L_x_15280:
[----:B------:R-:W-:Y:S05]  /*11170*/  BSYNC B3 ;  /* 0x0000000000037941 */ /* 0x000fea0003800000 */
.L_x_15279:
[----:B-----5:R-:W-:Y:S01]  /*11180*/  PRMT R164, R159, 0x7632, R164 ;  /* 0x000076329fa47816 */ /* 0x020fe200000000a4 */
[----:B------:R-:W-:Y:S01]  /*11190*/  IMAD.MOV.U32 R165, RZ, RZ, 0x2f800000 ;  /* 0x2f800000ffa57424 */ /* 0x000fe200078e00ff */
[----:B------:R-:W-:Y:S02]  /*111a0*/  I2FP.F32.U32 R12, R12 ;  /* 0x0000000c000c7245 */ /* 0x000fe40000201000 */
[----:B------:R-:W-:-:S03]  /*111b0*/  SHF.L.U32 R164, R164, 0x10, RZ ;  /* 0x00000010a4a47819 */ /* 0x000fc600000006ff */
[----:B------:R-:W-:Y:S02]  /*111c0*/  FFMA.FTZ R12, R12, R165, 1.1641532182693481445e-10 ;  /* 0x2f0000000c0c7423 */ /* 0x000fe400000100a5 */
[----:B------:R-:W-:-:S03]  /*111d0*/  FMUL.FTZ R164, R164, UR13 ;  /* 0x0000000da4a47c20 */ /* 0x000fc60008410000 */
[----:B------:R-:W-:Y:S01]  /*111e0*/  FSETP.GTU.FTZ.AND P3, PT, R12, UR10, PT ;  /* 0x0000000a0c007c0b */ /* 0x000fe2000bf7c000 */
[----:B------:R-:W-:-:S03]  /*111f0*/  FMUL.FTZ R164, R164, UR12 ;  /* 0x0000000ca4a47c20 */ /* 0x000fc60008410000 */
[----:B------:R-:W-:Y:S02]  /*11200*/  SEL R207, RZ, 0x1, P3 ;  /* 0x00000001ffcf7807 */ /* 0x000fe40001800000 */
[----:B------:R-:W-:Y:S02]  /*11210*/  FSEL R12, R164, RZ, !P3 ;  /* 0x000000ffa40c7208 */ /* 0x000fe40005800000 */
[----:B------:R-:W-:-:S05]  /*11220*/  @P2 PRMT R164, R163, 0x7632, R164 ;  /* 0x00007632a3a42816 */ /* 0x000fca00000000a4 */
[----:B------:R-:W-:-:S04]  /*11230*/  @P2 IMAD.U32 R165, R164, 0x10000, RZ ;  /* 0x00010000a4a52824 */ /* 0x000fc800078e00ff */
[----:B------:R-:W-:-:S07]  /*11240*/  @P2 FADD.FTZ R12, R165, R12 ;  /* 0x0000000ca50c2221 */ /* 0x000fce0000010000 */
.L_x_15275:
[----:B------:R-:W-:Y:S05]  /*11250*/  BSYNC B2 ;  /* 0x0000000000027941 */ /* 0x000fea0003800000 */
.L_x_15273:
        /* <DEDUP_REMOVED lines=29> */
.L_x_15284:
[----:B------:R-:W-:Y:S05]  /*11430*/  BSYNC B2 ;  /* 0x0000000000027941 */ /* 0x000fea0003800000 */
.L_x_15283:
[----:B------:R-:W-:Y:S01]  /*11440*/  VIADD R230, R230, 0x20 ;  /* 0x00000020e6e67836 */ /* 0x000fe20000000000 */
[----:B------:R-:W-:-:S07]  /*11450*/  IADD3 R229, R229, 0x20, RZ ;  /* 0x00000020e5e57810 */ /* 0x000fce0007ffe0ff */
.L_x_15202:
[----:B------:R-:W-:Y:S05]  /*11460*/  BSYNC B1 ;  /* 0x0000000000017941 */ /* 0x000fea0003800000 */
.L_x_15201:
        /* <DEDUP_REMOVED lines=20> */
.L_x_15288:
        /* <DEDUP_REMOVED lines=12> */
.L_x_15291:
[----:B01----:R-:W-:-:S07]  /*11670*/  IMAD.MOV.U32 R164, RZ, RZ, R222 ;  /* 0x000000ffffa47224 */ /* 0x003fce00078e00de */
.L_x_15292:
[----:B------:R-:W-:Y:S05]  /*11680*/  BSYNC B3 ;  /* 0x0000000000037941 */ /* 0x000fea0003800000 */
.L_x_15290:
        /* <DEDUP_REMOVED lines=16> */
.L_x_15296:
[----:B------:R-:W-:Y:S05]  /*11790*/  BSYNC B4 ;  /* 0x0000000000047941 */ /* 0x000fea0003800000 */
.L_x_15295:
        /* <DEDUP_REMOVED lines=44> */
.L_x_15294:
[----:B------:R-:W-:Y:S05]  /*11a60*/  BSYNC B3 ;  /* 0x0000000000037941 */ /* 0x000fea0003800000 */
.L_x_15293:
        /* <DEDUP_REMOVED lines=11> */
.L_x_15289:
[----:B------:R-:W-:Y:S05]  /*11b20*/  BSYNC B2 ;  /* 0x0000000000027941 */ /* 0x000fea0003800000 */
.L_x_15287:
        /* <DEDUP_REMOVED lines=9> */
.L_x_15298:
        /* <DEDUP_REMOVED lines=12> */
.L_x_15301:
[----:B------:R-:W-:-:S07]  /*11c80*/  IMAD.MOV.U32 R10, RZ, RZ, R222 ;  /* 0x000000ffff0a7224 */ /* 0x000fce00078e00de */
.L_x_15302:
[----:B------:R-:W-:Y:S05]  /*11c90*/  BSYNC B3 ;  /* 0x0000000000037941 */ /* 0x000fea0003800000 */
.L_x_15300:
        /* <DEDUP_REMOVED lines=16> */
.L_x_15306:
[----:B------:R-:W-:Y:S05]  /*11da0*/  BSYNC B4 ;  /* 0x0000000000047941 */ /* 0x000fea0003800000 */
.L_x_15305:
        /* <DEDUP_REMOVED lines=44> */
.L_x_15304:
[----:B------:R-:W-:Y:S05]  /*12070*/  BSYNC B3 ;  /* 0x0000000000037941 */ /* 0x000fea0003800000 */
.L_x_15303:
        /* <DEDUP_REMOVED lines=13> */
.L_x_15299:
[----:B------:R-:W-:Y:S05]  /*12150*/  BSYNC B2 ;  /* 0x0000000000027941 */ /* 0x000fea0003800000 */
.L_x_15297:
        /* <DEDUP_REMOVED lines=8> */
.L_x_15308:
        /* <DEDUP_REMOVED lines=12> */
.L_x_15311:
[----:B01----:R-:W-:-:S07]  /*122a0*/  IMAD.MOV.U32 R166, RZ, RZ, R222 ;  /* 0x000000ffffa67224 */ /* 0x003fce00078e00de */
.L_x_15312:
[----:B------:R-:W-:Y:S05]  /*122b0*/  BSYNC B3 ;  /* 0x0000000000037941 */ /* 0x000fea0003800000 */
.L_x_15310:
        /* <DEDUP_REMOVED lines=16> */
.L_x_15316:
[----:B------:R-:W-:Y:S05]  /*123c0*/  BSYNC B4 ;  /* 0x0000000000047941 */ /* 0x000fea0003800000 */
.L_x_15315:
        /* <DEDUP_REMOVED lines=44> */
.L_x_15314:
[----:B------:R-:W-:Y:S05]  /*12690*/  BSYNC B3 ;  /* 0x0000000000037941 */ /* 0x000fea0003800000 */
.L_x_15313:
        /* <DEDUP_REMOVED lines=11> */
.L_x_15309:
[----:B------:R-:W-:Y:S05]  /*12750*/  BSYNC B2 ;  /* 0x0000000000027941 */ /* 0x000fea0003800000 */
.L_x_15307:
        /* <DEDUP_REMOVED lines=9> */
.L_x_15318:
        /* <DEDUP_REMOVED lines=12> */
.L_x_15321:
[----:B------:R-:W-:-:S07]  /*128b0*/  IMAD.MOV.U32 R8, RZ, RZ, R222 ;  /* 0x000000ffff087224 */ /* 0x000fce00078e00de */
.L_x_15322:
[----:B------:R-:W-:Y:S05]  /*128c0*/  BSYNC B3 ;  /* 0x0000000000037941 */ /* 0x000fea0003800000 */
.L_x_15320:
        /* <DEDUP_REMOVED lines=16> */
.L_x_15326:
[----:B------:R-:W-:Y:S05]  /*129d0*/  BSYNC B4 ;  /* 0x0000000000047941 */ /* 0x000fea0003800000 */
.L_x_15325:
        /* <DEDUP_REMOVED lines=44> */
.L_x_15324:
[----:B------:R-:W-:Y:S05]  /*12ca0*/  BSYNC B3 ;  /* 0x0000000000037941 */ /* 0x000fea0003800000 */
.L_x_15323:
        /* <DEDUP_REMOVED lines=13> */
.L_x_15319:
[----:B------:R-:W-:Y:S05]  /*12d80*/  BSYNC B2 ;  /* 0x0000000000027941 */ /* 0x000fea0003800000 */
.L_x_15317:
        /* <DEDUP_REMOVED lines=8> */
.L_x_15328:
        /* <DEDUP_REMOVED lines=12> */
.L_x_15331:
[----:B------:R-:W-:-:S07]  /*12ed0*/  IMAD.MOV.U32 R210, RZ, RZ, R222 ;  /* 0x000000ffffd27224 */ /* 0x000fce00078e00de */
.L_x_15332:
[----:B------:R-:W-:Y:S05]  /*12ee0*/  BSYNC B3 ;  /* 0x0000000000037941 */ /* 0x000fea0003800000 */
.L_x_15330:
        /* <DEDUP_REMOVED lines=16> */
.L_x_15336:
[----:B------:R-:W-:Y:S05]  /*12ff0*/  BSYNC B4 ;  /* 0x0000000000047941 */ /* 0x000fea0003800000 */
.L_x_15335:
        /* <DEDUP_REMOVED lines=44> */
.L_x_15334:
[----:B------:R-:W-:Y:S05]  /*132c0*/  BSYNC B3 ;  /* 0x0000000000037941 */ /* 0x000fea0003800000 */
.L_x_15333:
        /* <DEDUP_REMOVED lines=11> */
.L_x_15329:
[----:B------:R-:W-:Y:S05]  /*13380*/  BSYNC B2 ;  /* 0x0000000000027941 */ /* 0x000fea0003800000 */
.L_x_15327:
        /* <DEDUP_REMOVED lines=9> */
.L_x_15338:
        /* <DEDUP_REMOVED lines=12> */
.L_x_15341:
[----:B------:R-:W-:-:S07]  /*134e0*/  IMAD.MOV.U32 R6, RZ, RZ, R222 ;  /* 0x000000ffff067224 */ /* 0x000fce00078e00de */
.L_x_15342:
[----:B------:R-:W-:Y:S05]  /*134f0*/  BSYNC B3 ;  /* 0x0000000000037941 */ /* 0x000fea0003800000 */
.L_x_15340:
        /* <DEDUP_REMOVED lines=16> */
.L_x_15346:
[----:B------:R-:W-:Y:S05]  /*13600*/  BSYNC B4 ;  /* 0x0000000000047941 */ /* 0x000fea0003800000 */
.L_x_15345:
        /* <DEDUP_REMOVED lines=44> */
.L_x_15344:
[----:B------:R-:W-:Y:S05]  /*138d0*/  BSYNC B3 ;  /* 0x0000000000037941 */ /* 0x000fea0003800000 */
.L_x_15343:
        /* <DEDUP_REMOVED lines=13> */
.L_x_15339:
[----:B------:R-:W-:Y:S05]  /*139b0*/  BSYNC B2 ;  /* 0x0000000000027941 */ /* 0x000fea0003800000 */
.L_x_15337:
        /* <DEDUP_REMOVED lines=8> */
.L_x_15348:
        /* <DEDUP_REMOVED lines=12> */
.L_x_15351:
[----:B------:R-:W-:-:S07]  /*13b00*/  IMAD.MOV.U32 R208, RZ, RZ, R222 ;  /* 0x000000ffffd07224 */ /* 0x000fce00078e00de */
.L_x_15352:
[----:B------:R-:W-:Y:S05]  /*13b10*/  BSYNC B3 ;  /* 0x0000000000037941 */ /* 0x000fea0003800000 */
.L_x_15350:
        /* <DEDUP_REMOVED lines=16> */
.L_x_15356:
[----:B------:R-:W-:Y:S05]  /*13c20*/  BSYNC B4 ;  /* 0x0000000000047941 */ /* 0x000fea0003800000 */
.L_x_15355:
        /* <DEDUP_REMOVED lines=44> */
.L_x_15354:
[----:B------:R-:W-:Y:S05]  /*13ef0*/  BSYNC B3 ;  /* 0x0000000000037941 */ /* 0x000fea0003800000 */
.L_x_15353:
        /* <DEDUP_REMOVED lines=11> */
.L_x_15349:
[----:B------:R-:W-:Y:S05]  /*13fb0*/  BSYNC B2 ;  /* 0x0000000000027941 */ /* 0x000fea0003800000 */
.L_x_15347:
        /* <DEDUP_REMOVED lines=9> */
.L_x_15358:
        /* <DEDUP_REMOVED lines=12> */
.L_x_15361:
[----:B------:R-:W-:-:S07]  /*14110*/  IMAD.MOV.U32 R4, RZ, RZ, R222 ;  /* 0x000000ffff047224 */ /* 0x000fce00078e00de */
.L_x_15362:
[----:B------:R-:W-:Y:S05]  /*14120*/  BSYNC B3 ;  /* 0x0000000000037941 */ /* 0x000fea0003800000 */
.L_x_15360:
        /* <DEDUP_REMOVED lines=16> */
.L_x_15366:
[----:B------:R-:W-:Y:S05]  /*14230*/  BSYNC B4 ;  /* 0x0000000000047941 */ /* 0x000fea0003800000 */
.L_x_15365:
        /* <DEDUP_REMOVED lines=44> */
.L_x_15364:
[----:B------:R-:W-:Y:S05]  /*14500*/  BSYNC B3 ;  /* 0x0000000000037941 */ /* 0x000fea0003800000 */
.L_x_15363:
        /* <DEDUP_REMOVED lines=13> */
.L_x_15359:
[----:B------:R-:W-:Y:S05]  /*145e0*/  BSYNC B2 ;  /* 0x0000000000027941 */ /* 0x000fea0003800000 */
.L_x_15357:
        /* <DEDUP_REMOVED lines=29> */
.L_x_15368:
[----:B------:R-:W-:Y:S05]  /*147c0*/  BSYNC B2 ;  /* 0x0000000000027941 */ /* 0x000fea0003800000 */
.L_x_15367:
[----:B------:R-:W-:Y:S01]  /*147d0*/  IADD3 R230, R230, 0x20, RZ ;  /* 0x00000020e6e67810 */ /* 0x000fe20007ffe0ff */
[----:B------:R-:W-:-:S07]  /*147e0*/  VIADD R229, R229, 0x20 ;  /* 0x00000020e5e57836 */ /* 0x000fce0000000000 */
.L_x_15286:
[----:B------:R-:W-:Y:S05]  /*147f0*/  BSYNC B1 ;  /* 0x0000000000017941 */ /* 0x000fea0003800000 */
.L_x_15285:
        /* <DEDUP_REMOVED lines=20> */
.L_x_15372:
        /* <DEDUP_REMOVED lines=12> */
.L_x_15375:
[----:B------:R-:W-:-:S07]  /*14a00*/  MOV R0, R222 ;  /* 0x000000de00007202 */ /* 0x000fce0000000f00 */
.L_x_15376:
[----:B------:R-:W-:Y:S05]  /*14a10*/  BSYNC B3 ;  /* 0x0000000000037941 */ /* 0x000fea0003800000 */
.L_x_15374:
        /* <DEDUP_REMOVED lines=16> */
.L_x_15380:
[----:B------:R-:W-:Y:S05]  /*14b20*/  BSYNC B4 ;  /* 0x0000000000047941 */ /* 0x000fea0003800000 */
.L_x_15379:
        /* <DEDUP_REMOVED lines=44> */
.L_x_15378:
[----:B------:R-:W-:Y:S05]  /*14df0*/  BSYNC B3 ;  /* 0x0000000000037941 */ /* 0x000fea0003800000 */
.L_x_15377:
        /* <DEDUP_REMOVED lines=11> */
.L_x_15373:
[----:B------:R-:W-:Y:S05]  /*14eb0*/  BSYNC B2 ;  /* 0x0000000000027941 */ /* 0x000fea0003800000 */
.L_x_15371:
        /* <DEDUP_REMOVED lines=9> */
.L_x_15382:
        /* <DEDUP_REMOVED lines=12> */
.L_x_15385:
[----:B------:R-:W-:-:S07]  /*15010*/  MOV R0, R222 ;  /* 0x000000de00007202 */ /* 0x000fce0000000f00 */
.L_x_15386:
[----:B------:R-:W-:Y:S05]  /*15020*/  BSYNC B3 ;  /* 0x0000000000037941 */ /* 0x000fea0003800000 */
.L_x_15384:
        /* <DEDUP_REMOVED lines=16> */
.L_x_15390:
[----:B------:R-:W-:Y:S05]  /*15130*/  BSYNC B4 ;  /* 0x0000000000047941 */ /* 0x000fea0003800000 */
.L_x_15389:
        /* <DEDUP_REMOVED lines=44> */
.L_x_15388:
[----:B------:R-:W-:Y:S05]  /*15400*/  BSYNC B3 ;  /* 0x0000000000037941 */ /* 0x000fea0003800000 */
.L_x_15387:
        /* <DEDUP_REMOVED lines=13> */
.L_x_15383:
[----:B------:R-:W-:Y:S05]  /*154e0*/  BSYNC B2 ;  /* 0x0000000000027941 */ /* 0x000fea0003800000 */
.L_x_15381:
        /* <DEDUP_REMOVED lines=8> */
.L_x_15392:
        /* <DEDUP_REMOVED lines=12> */
.L_x_15395:
[----:B------:R-:W-:-:S07]  /*15630*/  MOV R0, R222 ;  /* 0x000000de00007202 */ /* 0x000fce0000000f00 */
.L_x_15396:
[----:B------:R-:W-:Y:S05]  /*15640*/  BSYNC B3 ;  /* 0x0000000000037941 */ /* 0x000fea0003800000 */
.L_x_15394:
        /* <DEDUP_REMOVED lines=16> */
.L_x_15400:
[----:B------:R-:W-:Y:S05]  /*15750*/  BSYNC B4 ;  /* 0x0000000000047941 */ /* 0x000fea0003800000 */
.L_x_15399:
        /* <DEDUP_REMOVED lines=44> */
.L_x_15398:
[----:B------:R-:W-:Y:S05]  /*15a20*/  BSYNC B3 ;  /* 0x0000000000037941 */ /* 0x000fea0003800000 */
.L_x_15397:
        /* <DEDUP_REMOVED lines=11> */
.L_x_15393:
[----:B------:R-:W-:Y:S05]  /*15ae0*/  BSYNC B2 ;  /* 0x0000000000027941 */ /* 0x000fea0003800000 */
.L_x_15391:
        /* <DEDUP_REMOVED lines=9> */
.L_x_15402:
        /* <DEDUP_REMOVED lines=12> */
.L_x_15405:
[----:B------:R-:W-:-:S07]  /*15c40*/  MOV R193, R222 ;  /* 0x000000de00c17202 */ /* 0x000fce0000000f00 */
.L_x_15406:
[----:B------:R-:W-:Y:S05]  /*15c50*/  BSYNC B3 ;  /* 0x0000000000037941 */ /* 0x000fea0003800000 */
.L_x_15404:
        /* <DEDUP_REMOVED lines=16> */
.L_x_15410:
[----:B------:R-:W-:Y:S05]  /*15d60*/  BSYNC B4 ;  /* 0x0000000000047941 */ /* 0x000fea0003800000 */
.L_x_15409:
        /* <DEDUP_REMOVED lines=44> */
.L_x_15408:
[----:B------:R-:W-:Y:S05]  /*16030*/  BSYNC B3 ;  /* 0x0000000000037941 */ /* 0x000fea0003800000 */
.L_x_15407:
        /* <DEDUP_REMOVED lines=13> */
.L_x_15403:
[----:B------:R-:W-:Y:S05]  /*16110*/  BSYNC B2 ;  /* 0x0000000000027941 */ /* 0x000fea0003800000 */
.L_x_15401:
        /* <DEDUP_REMOVED lines=8> */
.L_x_15412:
        /* <DEDUP_REMOVED lines=12> */
.L_x_15415:
[----:B------:R-:W-:-:S07]  /*16260*/  MOV R210, R222 ;  /* 0x000000de00d27202 */ /* 0x000fce0000000f00 */
.L_x_15416:
[----:B------:R-:W-:Y:S05]  /*16270*/  BSYNC B3 ;  /* 0x0000000000037941 */ /* 0x000fea0003800000 */
.L_x_15414:
        /* <DEDUP_REMOVED lines=16> */
.L_x_15420:
[----:B------:R-:W-:Y:S05]  /*16380*/  BSYNC B4 ;  /* 0x0000000000047941 */ /* 0x000fea0003800000 */
.L_x_15419:
        /* <DEDUP_REMOVED lines=44> */
.L_x_15418:
[----:B------:R-:W-:Y:S05]  /*16650*/  BSYNC B3 ;  /* 0x0000000000037941 */ /* 0x000fea0003800000 */
.L_x_15417:
        /* <DEDUP_REMOVED lines=11> */
.L_x_15413:
[----:B------:R-:W-:Y:S05]  /*16710*/  BSYNC B2 ;  /* 0x0000000000027941 */ /* 0x000fea0003800000 */
.L_x_15411:
        /* <DEDUP_REMOVED lines=9> */
.L_x_15422:
        /* <DEDUP_REMOVED lines=12> */
.L_x_15425:
[----:B------:R-:W-:-:S07]  /*16870*/  MOV R195, R222 ;  /* 0x000000de00c37202 */ /* 0x000fce0000000f00 */
.L_x_15426:
[----:B------:R-:W-:Y:S05]  /*16880*/  BSYNC B3 ;  /* 0x0000000000037941 */ /* 0x000fea0003800000 */
.L_x_15424:
        /* <DEDUP_REMOVED lines=16> */
.L_x_15430:
[----:B------:R-:W-:Y:S05]  /*16990*/  BSYNC B4 ;  /* 0x0000000000047941 */ /* 0x000fea0003800000 */
.L_x_15429:
        /* <DEDUP_REMOVED lines=44> */
.L_x_15428:
[----:B------:R-:W-:Y:S05]  /*16c60*/  BSYNC B3 ;  /* 0x0000000000037941 */ /* 0x000fea0003800000 */
.L_x_15427:
        /* <DEDUP_REMOVED lines=13> */
.L_x_15423:
[----:B------:R-:W-:Y:S05]  /*16d40*/  BSYNC B2 ;  /* 0x0000000000027941 */ /* 0x000fea0003800000 */
.L_x_15421:
        /* <DEDUP_REMOVED lines=8> */
.L_x_15432:
        /* <DEDUP_REMOVED lines=12> */
.L_x_15435:
[----:B------:R-:W-:-:S07]  /*16e90*/  MOV R208, R222 ;  /* 0x000000de00d07202 */ /* 0x000fce0000000f00 */
.L_x_15436:
[----:B------:R-:W-:Y:S05]  /*16ea0*/  BSYNC B3 ;  /* 0x0000000000037941 */ /* 0x000fea0003800000 */
.L_x_15434:
        /* <DEDUP_REMOVED lines=16> */
.L_x_15440:
[----:B------:R-:W-:Y:S05]  /*16fb0*/  BSYNC B4 ;  /* 0x0000000000047941 */ /* 0x000fea0003800000 */
.L_x_15439:
        /* <DEDUP_REMOVED lines=44> */
.L_x_15438:
[----:B------:R-:W-:Y:S05]  /*17280*/  BSYNC B3 ;  /* 0x0000000000037941 */ /* 0x000fea0003800000 */
.L_x_15437:
        /* <DEDUP_REMOVED lines=11> */
.L_x_15433:
[----:B------:R-:W-:Y:S05]  /*17340*/  BSYNC B2 ;  /* 0x0000000000027941 */ /* 0x000fea0003800000 */
.L_x_15431:
        /* <DEDUP_REMOVED lines=9> */
.L_x_15442:
        /* <DEDUP_REMOVED lines=12> */
.L_x_15445:
[----:B------:R-:W-:-:S07]  /*174a0*/  MOV R197, R222 ;  /* 0x000000de00c57202 */ /* 0x000fce0000000f00 */
.L_x_15446:
[----:B------:R-:W-:Y:S05]  /*174b0*/  BSYNC B3 ;  /* 0x0000000000037941 */ /* 0x000fea0003800000 */
.L_x_15444:
        /* <DEDUP_REMOVED lines=16> */
.L_x_15450:
[----:B------:R-:W-:Y:S05]  /*175c0*/  BSYNC B4 ;  /* 0x0000000000047941 */ /* 0x000fea0003800000 */
.L_x_15449:
        /* <DEDUP_REMOVED lines=44> */
.L_x_15448:
[----:B------:R-:W-:Y:S05]  /*17890*/  BSYNC B3 ;  /* 0x0000000000037941 */ /* 0x000fea0003800000 */
.L_x_15447:
        /* <DEDUP_REMOVED lines=13> */
.L_x_15443:
[----:B------:R-:W-:Y:S05]  /*17970*/  BSYNC B2 ;  /* 0x0000000000027941 */ /* 0x000fea0003800000 */
.L_x_15441:
        /* <DEDUP_REMOVED lines=29> */
.L_x_15452:
[----:B------:R-:W-:Y:S05]  /*17b50*/  BSYNC B2 ;  /* 0x0000000000027941 */ /* 0x000fea0003800000 */
.L_x_15451:
[----:B------:R-:W-:Y:S01]  /*17b60*/  VIADD R230, R230, 0x20 ;  /* 0x00000020e6e67836 */ /* 0x000fe20000000000 */
[----:B------:R-:W-:-:S07]  /*17b70*/  IADD3 R229, R229, 0x20, RZ ;  /* 0x00000020e5e57810 */ /* 0x000fce0007ffe0ff */
.L_x_15370:
[----:B------:R-:W-:Y:S05]  /*17b80*/  BSYNC B1 ;  /* 0x0000000000017941 */ /* 0x000fea0003800000 */
.L_x_15369:
        /* <DEDUP_REMOVED lines=20> */
.L_x_15456:
        /* <DEDUP_REMOVED lines=12> */
.L_x_15459:
[----:B------:R-:W-:-:S07]  /*17d90*/  IMAD.MOV.U32 R202, RZ, RZ, R222 ;  /* 0x000000ffffca7224 */ /* 0x000fce00078e00de */
.L_x_15460:
[----:B------:R-:W-:Y:S05]  /*17da0*/  BSYNC B3 ;  /* 0x0000000000037941 */ /* 0x000fea0003800000 */
.L_x_15458:
        /* <DEDUP_REMOVED lines=16> */
.L_x_15464:
[----:B------:R-:W-:Y:S05]  /*17eb0*/  BSYNC B4 ;  /* 0x0000000000047941 */ /* 0x000fea0003800000 */
.L_x_15463:
        /* <DEDUP_REMOVED lines=44> */
.L_x_15462:
[----:B------:R-:W-:Y:S05]  /*18180*/  BSYNC B3 ;  /* 0x0000000000037941 */ /* 0x000fea0003800000 */
.L_x_15461:
        /* <DEDUP_REMOVED lines=11> */
.L_x_15457:
[----:B------:R-:W-:Y:S05]  /*18240*/  BSYNC B2 ;  /* 0x0000000000027941 */ /* 0x000fea0003800000 */
.L_x_15455:
        /* <DEDUP_REMOVED lines=9> */
.L_x_15466:
        /* <DEDUP_REMOVED lines=12> */
.L_x_15469:
[----:B------:R-:W-:-:S07]  /*183a0*/  IMAD.MOV.U32 R199, RZ, RZ, R222 ;  /* 0x000000ffffc77224 */ /* 0x000fce00078e00de */
.L_x_15470:
[----:B------:R-:W-:Y:S05]  /*183b0*/  BSYNC B3 ;  /* 0x0000000000037941 */ /* 0x000fea0003800000 */
.L_x_15468:
        /* <DEDUP_REMOVED lines=16> */
.L_x_15474:
[----:B------:R-:W-:Y:S05]  /*184c0*/  BSYNC B4 ;  /* 0x0000000000047941 */ /* 0x000fea0003800000 */
.L_x_15473:
        /* <DEDUP_REMOVED lines=44> */
.L_x_15472:
[----:B------:R-:W-:Y:S05]  /*18790*/  BSYNC B3 ;  /* 0x0000000000037941 */ /* 0x000fea0003800000 */
.L_x_15471:
        /* <DEDUP_REMOVED lines=13> */
.L_x_15467:
[----:B------:R-:W-:Y:S05]  /*18870*/  BSYNC B2 ;  /* 0x0000000000027941 */ /* 0x000fea0003800000 */
.L_x_15465:
        /* <DEDUP_REMOVED lines=8> */
.L_x_15476:
        /* <DEDUP_REMOVED lines=12> */
.L_x_15479:
[----:B------:R-:W-:-:S07]  /*189c0*/  IMAD.MOV.U32 R204, RZ, RZ, R222 ;  /* 0x000000ffffcc7224 */ /* 0x000fce00078e00de */
.L_x_15480:
[----:B------:R-:W-:Y:S05]  /*189d0*/  BSYNC B3 ;  /* 0x0000000000037941 */ /* 0x000fea0003800000 */
.L_x_15478:
        /* <DEDUP_REMOVED lines=16> */
.L_x_15484:
[----:B------:R-:W-:Y:S05]  /*18ae0*/  BSYNC B4 ;  /* 0x0000000000047941 */ /* 0x000fea0003800000 */
.L_x_15483:
        /* <DEDUP_REMOVED lines=44> */
.L_x_15482:
[----:B------:R-:W-:Y:S05]  /*18db0*/  BSYNC B3 ;  /* 0x0000000000037941 */ /* 0x000fea0003800000 */
.L_x_15481:
        /* <DEDUP_REMOVED lines=11> */
.L_x_15477:
[----:B------:R-:W-:Y:S05]  /*18e70*/  BSYNC B2 ;  /* 0x0000000000027941 */ /* 0x000fea0003800000 */
.L_x_15475:
        /* <DEDUP_REMOVED lines=9> */
.L_x_15486:
        /* <DEDUP_REMOVED lines=12> */
.L_x_15489:
[----:B------:R-:W-:-:S07]  /*18fd0*/  IMAD.MOV.U32 R201, RZ, RZ, R222 ;  /* 0x000000ffffc97224 */ /* 0x000fce00078e00de */
.L_x_15490:
[----:B------:R-:W-:Y:S05]  /*18fe0*/  BSYNC B3 ;  /* 0x0000000000037941 */ /* 0x000fea0003800000 */
.L_x_15488:
        /* <DEDUP_REMOVED lines=16> */
.L_x_15494:
[----:B------:R-:W-:Y:S05]  /*190f0*/  BSYNC B4 ;  /* 0x0000000000047941 */ /* 0x000fea0003800000 */
.L_x_15493:
        /* <DEDUP_REMOVED lines=44> */
.L_x_15492:
[----:B------:R-:W-:Y:S05]  /*193c0*/  BSYNC B3 ;  /* 0x0000000000037941 */ /* 0x000fea0003800000 */
.L_x_15491:
        /* <DEDUP_REMOVED lines=13> */
.L_x_15487:
[----:B------:R-:W-:Y:S05]  /*194a0*/  BSYNC B2 ;  /* 0x0000000000027941 */ /* 0x000fea0003800000 */
.L_x_15485:
        /* <DEDUP_REMOVED lines=8> */
.L_x_15496:
        /* <DEDUP_REMOVED lines=12> */
.L_x_15499:
[----:B------:R-:W-:-:S07]  /*195f0*/  IMAD.MOV.U32 R210, RZ, RZ, R222 ;  /* 0x000000ffffd27224 */ /* 0x000fce00078e00de */
.L_x_15500:
[----:B------:R-:W-:Y:S05]  /*19600*/  BSYNC B3 ;  /* 0x0000000000037941 */ /* 0x000fea0003800000 */
.L_x_15498:
        /* <DEDUP_REMOVED lines=16> */
.L_x_15504:
[----:B------:R-:W-:Y:S05]  /*19710*/  BSYNC B4 ;  /* 0x0000000000047941 */ /* 0x000fea0003800000 */
.L_x_15503:
        /* <DEDUP_REMOVED lines=44> */
.L_x_15502:
[----:B------:R-:W-:Y:S05]  /*199e0*/  BSYNC B3 ;  /* 0x0000000000037941 */ /* 0x000fea0003800000 */
.L_x_15501:
        /* <DEDUP_REMOVED lines=11> */
.L_x_15497:
[----:B------:R-:W-:Y:S05]  /*19aa0*/  BSYNC B2 ;  /* 0x0000000000027941 */ /* 0x000fea0003800000 */
.L_x_15495:
        /* <DEDUP_REMOVED lines=9> */
.L_x_15506:
        /* <DEDUP_REMOVED lines=12> */
.L_x_15509:
[----:B------:R-:W-:-:S07]  /*19c00*/  IMAD.MOV.U32 R203, RZ, RZ, R222 ;  /* 0x000000ffffcb7224 */ /* 0x000fce00078e00de */
.L_x_15510:
[----:B------:R-:W-:Y:S05]  /*19c10*/  BSYNC B3 ;  /* 0x0000000000037941 */ /* 0x000fea0003800000 */
.L_x_15508:
        /* <DEDUP_REMOVED lines=16> */
.L_x_15514:
[----:B------:R-:W-:Y:S05]  /*19d20*/  BSYNC B4 ;  /* 0x0000000000047941 */ /* 0x000fea0003800000 */
.L_x_15513:
        /* <DEDUP_REMOVED lines=44> */
.L_x_15512:
[----:B------:R-:W-:Y:S05]  /*19ff0*/  BSYNC B3 ;  /* 0x0000000000037941 */ /* 0x000fea0003800000 */
.L_x_15511:
        /* <DEDUP_REMOVED lines=13> */
.L_x_15507:
[----:B------:R-:W-:Y:S05]  /*1a0d0*/  BSYNC B2 ;  /* 0x0000000000027941 */ /* 0x000fea0003800000 */
.L_x_15505:
        /* <DEDUP_REMOVED lines=8> */
.L_x_15516:
        /* <DEDUP_REMOVED lines=12> */
.L_x_15519:
[----:B------:R-:W-:-:S07]  /*1a220*/  IMAD.MOV.U32 R208, RZ, RZ, R222 ;  /* 0x000000ffffd07224 */ /* 0x000fce00078e00de */
.L_x_15520:
[----:B------:R-:W-:Y:S05]  /*1a230*/  BSYNC B3 ;  /* 0x0000000000037941 */ /* 0x000fea0003800000 */
.L_x_15518:
        /* <DEDUP_REMOVED lines=16> */
.L_x_15524:
[----:B------:R-:W-:Y:S05]  /*1a340*/  BSYNC B4 ;  /* 0x0000000000047941 */ /* 0x000fea0003800000 */
.L_x_15523:
        /* <DEDUP_REMOVED lines=44> */
.L_x_15522:
[----:B------:R-:W-:Y:S05]  /*1a610*/  BSYNC B3 ;  /* 0x0000000000037941 */ /* 0x000fea0003800000 */
.L_x_15521:
        /* <DEDUP_REMOVED lines=11> */
.L_x_15517:
[----:B------:R-:W-:Y:S05]  /*1a6d0*/  BSYNC B2 ;  /* 0x0000000000027941 */ /* 0x000fea0003800000 */
.L_x_15515:
        /* <DEDUP_REMOVED lines=9> */
.L_x_15526:
        /* <DEDUP_REMOVED lines=12> */
.L_x_15529:
[----:B------:R-:W-:-:S07]  /*1a830*/  IMAD.MOV.U32 R205, RZ, RZ, R222 ;  /* 0x000000ffffcd7224 */ /* 0x000fce00078e00de */
.L_x_15530:
[----:B------:R-:W-:Y:S05]  /*1a840*/  BSYNC B3 ;  /* 0x0000000000037941 */ /* 0x000fea0003800000 */
.L_x_15528:
        /* <DEDUP_REMOVED lines=16> */
.L_x_15534:
[----:B------:R-:W-:Y:S05]  /*1a950*/  BSYNC B4 ;  /* 0x0000000000047941 */ /* 0x000fea0003800000 */
.L_x_15533:
        /* <DEDUP_REMOVED lines=44> */
.L_x_15532:
[----:B------:R-:W-:Y:S05]  /*1ac20*/  BSYNC B3 ;  /* 0x0000000000037941 */ /* 0x000fea0003800000 */
.L_x_15531:
        /* <DEDUP_REMOVED lines=13> */
.L_x_15527:
[----:B------:R-:W-:Y:S05]  /*1ad00*/  BSYNC B2 ;  /* 0x0000000000027941 */ /* 0x000fea0003800000 */
.L_x_15525:
        /* <DEDUP_REMOVED lines=28> */
.L_x_15454:
[----:B------:R-:W-:Y:S05]  /*1aed0*/  BSYNC B1 ;  /* 0x0000000000017941 */ /* 0x000fea0003800000 */
.L_x_15453:
        /* <DEDUP_REMOVED lines=236> */
.L_x_15564:
        /* <DEDUP_REMOVED lines=21> */
[----:B------:R-:W-:Y:S02]  /*1bef0*/  PLOP3.LUT P1, PT, PT, PT, UP0, 0x40, 0x0 ;  /* 0x000000000000781c */ /* 0x000fe40003f2e808 */
[----:B------:R-:W-:Y:S01]  /*1bf00*/  LOP3.LUT R225, R206, 0x1f, RZ, 0xc0, !PT ;  /* 0x0000001fcee17812 */ /* 0x000fe200078ec0ff */
[----:B------:R-:W-:Y:S01]  /*1bf10*/  IMAD R228, R228, R227, RZ ;  /* 0x000000e3e4e47224 */ /* 0x000fe200078e02ff */
[----:B------:R-:W-:-:S04]  /*1bf20*/  FSEL R229, R231, RZ, P1 ;  /* 0x000000ffe7e57208 */ /* 0x000fc80000800000 */
        /* <DEDUP_REMOVED lines=9> */
[----:B------:R-:W-:Y:S01]  /*1bfc0*/  FMUL.FTZ R166, R230, R167 ;  /* 0x000000a7e6a67220 */ /* 0x000fe20000410000 */
        /* <DEDUP_REMOVED lines=26> */
.L_x_15539:
[----:B------:R-:W-:Y:S05]  /*1c170*/  BSYNC B2 ;  /* 0x0000000000027941 */ /* 0x000fea0003800000 */
.L_x_15538:
        /* <DEDUP_REMOVED lines=35> */
.L_x_15541:
[----:B------:R-:W-:Y:S05]  /*1c3b0*/  BSYNC B2 ;  /* 0x0000000000027941 */ /* 0x000fea0003800000 */
.L_x_15540:
        /* <DEDUP_REMOVED lines=35> */
.L_x_15543:
[----:B------:R-:W-:Y:S05]  /*1c5f0*/  BSYNC B2 ;  /* 0x0000000000027941 */ /* 0x000fea0003800000 */
.L_x_15542:
        /* <DEDUP_REMOVED lines=35> */
.L_x_15545:
[----:B------:R-:W-:Y:S05]  /*1c830*/  BSYNC B2 ;  /* 0x0000000000027941 */ /* 0x000fea0003800000 */
.L_x_15544:
        /* <DEDUP_REMOVED lines=35> */
.L_x_15547:
[----:B------:R-:W-:Y:S05]  /*1ca70*/  BSYNC B2 ;  /* 0x0000000000027941 */ /* 0x000fea0003800000 */
.L_x_15546:
        /* <DEDUP_REMOVED lines=35> */
.L_x_15549:
[----:B------:R-:W-:Y:S05]  /*1ccb0*/  BSYNC B2 ;  /* 0x0000000000027941 */ /* 0x000fea0003800000 */
.L_x_15548:
        /* <DEDUP_REMOVED lines=35> */
.L_x_15551:
[----:B------:R-:W-:Y:S05]  /*1cef0*/  BSYNC B2 ;  /* 0x0000000000027941 */ /* 0x000fea0003800000 */
.L_x_15550:
        /* <DEDUP_REMOVED lines=33> */
.L_x_15537:
[----:B------:R-:W-:Y:S05]  /*1d110*/  BSYNC B1 ;  /* 0x0000000000017941 */ /* 0x000fea0003800000 */
.L_x_15536:
[----:B01234-:R-:W0:Y:S02]  /*1d120*/  LDC.64 R164, c[0x0][0x210] ;  /* 0x00008400ffa47b82 */ /* 0x01fe240000000a00 */
[----:B0-----:R-:W-:-:S04]  /*1d130*/  LEA R224, R164, R224, 0x2 ;  /* 0x000000e0a4e07211 */ /* 0x001fc800078e10ff */
[----:B------:R-:W-:-:S13]  /*1d140*/  ISETP.GE.AND P1, PT, R224, R165, PT ;  /* 0x000000a5e000720c */ /* 0x000fda0003f26270 */
[----:B------:R-:W-:Y:S05]  /*1d150*/  @!P1 BRA `(.L_x_15552) ;  /* 0xfffffe4000089947 */ /* 0x000fea000383ffff */
[----:B------:R-:W-:Y:S05]  /*1d160*/  BSYNC B0 ;  /* 0x0000000000007941 */ /* 0x000fea0003800000 */
.L_x_14864:
[----:B------:R-:W-:Y:S05]  /*1d170*/  EXIT ;  /* 0x000000000000794d */ /* 0x000fea0003800000 */
.L_x_15535:
        /* <DEDUP_REMOVED lines=8> */
.L_x_15554:
[----:B------:R-:W-:Y:S05]  /*1d200*/  BSYNC B1 ;  /* 0x0000000000017941 */ /* 0x000fea0003800000 */
.L_x_15553:
[----:B------:R-:W-:Y:S01]  /*1d210*/  IMAD.MOV.U32 R165, RZ, RZ, R235 ;  /* 0x000000ffffa57224 */ /* 0x000fe200078e00eb */
[----:B------:R-:W-:Y:S01]  /*1d220*/  HFMA2.MMA R239, -RZ, RZ, 0, 1.847743988037109375e-06 ;  /* 0x0000001fffef7435 */ /* 0x000fe200000001ff */
[----:B------:R-:W-:Y:S01]  /*1d230*/  IMAD.MOV.U32 R236, RZ, RZ, 0x2 ;  /* 0x00000002ffec7424 */ /* 0x000fe200078e00ff */
[----:B------:R-:W-:Y:S01]  /*1d240*/  P2R R233, PR, RZ, 0x20 ;  /* 0x00000020ffe97803 */ /* 0x000fe20000000000 */
[----:B------:R-:W-:Y:S01]  /*1d250*/  FADD.FTZ R165, R164, R165 ;  /* 0x000000a5a4a57221 */ /* 0x000fe20000010000 */
[----:B------:R-:W-:Y:S01]  /*1d260*/  IMAD.MOV.U32 R234, RZ, RZ, -0x1 ;  /* 0xffffffffffea7424 */ /* 0x000fe200078e00ff */
[----:B------:R-:W-:-:S03]  /*1d270*/  LOP3.LUT P5, RZ, R226, 0x2, RZ, 0xc0, !PT ;  /* 0x00000002e2ff7812 */ /* 0x000fc600078ac0ff */
[----:B------:R-:W-:-:S10]  /*1d280*/  MOV R237, R165 ;  /* 0x000000a500ed7202 */ /* 0x000fd40000000f00 */
[----:B------:R-:W-:Y:S05]  /*1d290*/  WARPSYNC.COLLECTIVE R234, `(.L_x_15555) ;  /* 0x00000000ea087348 */ /* 0x000fea0003c00000 */
[----:B------:R0:W1:Y:S02]  /*1d2a0*/  SHFL.BFLY P6, R235, R237, R236, R239 ;  /* 0x0c0000ecedeb7389 */ /* 0x00006400000c00ef */
[----:B01----:R-:W-:Y:S01]  /*1d2b0*/  ENDCOLLECTIVE ;  /* 0x000000000000791b */ /* 0x003fe20003800000 */
.L_x_15555:
[----:B------:R-:W-:Y:S01]  /*1d2c0*/  HFMA2.MMA R236, -RZ, RZ, 0, 2.384185791015625e-07 ;  /* 0x00000004ffec7435 */ /* 0x000fe200000001ff */
[----:B------:R-:W-:-:S05]  /*1d2d0*/  MOV R166, R235 ;  /* 0x000000eb00a67202 */ /* 0x000fca0000000f00 */
[----:B------:R-:W-:-:S04]  /*1d2e0*/  FADD.FTZ R166, R165, R166 ;  /* 0x000000a6a5a67221 */ /* 0x000fc80000010000 */
[----:B------:R-:W-:-:S07]  /*1d2f0*/  IMAD.MOV.U32 R237, RZ, RZ, R166 ;  /* 0x000000ffffed7224 */ /* 0x000fce00078e00a6 */
[----:B------:R-:W-:Y:S05]  /*1d300*/  WARPSYNC.COLLECTIVE R234, `(.L_x_15556) ;  /* 0x00000000ea087348 */ /* 0x000fea0003c00000 */
[----:B------:R0:W1:Y:S02]  /*1d310*/  SHFL.BFLY P6, R235, R237, R236, R239 ;  /* 0x0c0000ecedeb7389 */ /* 0x00006400000c00ef */
[----:B01----:R-:W-:Y:S01]  /*1d320*/  ENDCOLLECTIVE ;  /* 0x000000000000791b */ /* 0x003fe20003800000 */
.L_x_15556:
[----:B------:R-:W-:Y:S02]  /*1d330*/  IMAD.MOV.U32 R236, RZ, RZ, 0x8 ;  /* 0x00000008ffec7424 */ /* 0x000fe400078e00ff */
[----:B------:R-:W-:-:S04]  /*1d340*/  IMAD.MOV.U32 R167, RZ, RZ, R235 ;  /* 0x000000ffffa77224 */ /* 0x000fc800078e00eb */
[----:B------:R-:W-:-:S05]  /*1d350*/  FADD.FTZ R167, R166, R167 ;  /* 0x000000a7a6a77221 */ /* 0x000fca0000010000 */
[----:B------:R-:W-:-:S07]  /*1d360*/  MOV R237, R167 ;  /* 0x000000a700ed7202 */ /* 0x000fce0000000f00 */
[----:B------:R-:W-:Y:S05]  /*1d370*/  WARPSYNC.COLLECTIVE R234, `(.L_x_15557) ;  /* 0x00000000ea087348 */ /* 0x000fea0003c00000 */
[----:B------:R0:W1:Y:S02]  /*1d380*/  SHFL.BFLY P6, R235, R237, R236, R239 ;  /* 0x0c0000ecedeb7389 */ /* 0x00006400000c00ef */
[----:B01----:R-:W-:Y:S01]  /*1d390*/  ENDCOLLECTIVE ;  /* 0x000000000000791b */ /* 0x003fe20003800000 */
.L_x_15557:
        /* <DEDUP_REMOVED lines=8> */
.L_x_15558:
        /* <DEDUP_REMOVED lines=139> */
.L_x_15559:
[----:B------:R-:W-:Y:S01]  /*1dcd0*/  HFMA2.MMA R236, -RZ, RZ, 0, 1.1920928955078125e-07 ;  /* 0x00000002ffec7435 */ /* 0x000fe200000001ff */
[----:B------:R-:W-:-:S05]  /*1dce0*/  MOV R165, R235 ;  /* 0x000000eb00a57202 */ /* 0x000fca0000000f00 */
[----:B------:R-:W-:-:S04]  /*1dcf0*/  FADD.FTZ R165, R164, R165 ;  /* 0x000000a5a4a57221 */ /* 0x000fc80000010000 */
[----:B------:R-:W-:-:S07]  /*1dd00*/  IMAD.MOV.U32 R237, RZ, RZ, R165 ;  /* 0x000000ffffed7224 */ /* 0x000fce00078e00a5 */
[----:B------:R-:W-:Y:S05]  /*1dd10*/  WARPSYNC.COLLECTIVE R234, `(.L_x_15560) ;  /* 0x00000000ea087348 */ /* 0x000fea0003c00000 */
[----:B------:R0:W1:Y:S02]  /*1dd20*/  SHFL.BFLY P6, R235, R237, R236, R239 ;  /* 0x0c0000ecedeb7389 */ /* 0x00006400000c00ef */
[----:B01----:R-:W-:Y:S01]  /*1dd30*/  ENDCOLLECTIVE ;  /* 0x000000000000791b */ /* 0x003fe20003800000 */
.L_x_15560:
[----:B------:R-:W-:Y:S02]  /*1dd40*/  IMAD.MOV.U32 R236, RZ, RZ, 0x4 ;  /* 0x00000004ffec7424 */ /* 0x000fe400078e00ff */
[----:B------:R-:W-:-:S04]  /*1dd50*/  IMAD.MOV.U32 R166, RZ, RZ, R235 ;  /* 0x000000ffffa67224 */ /* 0x000fc800078e00eb */
[----:B------:R-:W-:-:S05]  /*1dd60*/  FADD.FTZ R166, R165, R166 ;  /* 0x000000a6a5a67221 */ /* 0x000fca0000010000 */
[----:B------:R-:W-:-:S07]  /*1dd70*/  MOV R237, R166 ;  /* 0x000000a600ed7202 */ /* 0x000fce0000000f00 */
[----:B------:R-:W-:Y:S05]  /*1dd80*/  WARPSYNC.COLLECTIVE R234, `(.L_x_15561) ;  /* 0x00000000ea087348 */ /* 0x000fea0003c00000 */
[----:B------:R0:W1:Y:S02]  /*1dd90*/  SHFL.BFLY P6, R235, R237, R236, R239 ;  /* 0x0c0000ecedeb7389 */ /* 0x00006400000c00ef */
[----:B01----:R-:W-:Y:S01]  /*1dda0*/  ENDCOLLECTIVE ;  /* 0x000000000000791b */ /* 0x003fe20003800000 */
.L_x_15561:
[----:B------:R-:W-:Y:S01]  /*1ddb0*/  HFMA2.MMA R236, -RZ, RZ, 0, 4.76837158203125e-07 ;  /* 0x00000008ffec7435 */ /* 0x000fe200000001ff */
[----:B------:R-:W-:-:S05]  /*1ddc0*/  MOV R167, R235 ;  /* 0x000000eb00a77202 */ /* 0x000fca0000000f00 */
[----:B------:R-:W-:-:S04]  /*1ddd0*/  FADD.FTZ R167, R166, R167 ;  /* 0x000000a7a6a77221 */ /* 0x000fc80000010000 */
[----:B------:R-:W-:-:S07]  /*1dde0*/  IMAD.MOV.U32 R237, RZ, RZ, R167 ;  /* 0x000000ffffed7224 */ /* 0x000fce00078e00a7 */
[----:B------:R-:W-:Y:S05]  /*1ddf0*/  WARPSYNC.COLLECTIVE R234, `(.L_x_15562) ;  /* 0x00000000ea087348 */ /* 0x000fea0003c00000 */
[----:B------:R0:W1:Y:S02]  /*1de00*/  SHFL.BFLY P6, R235, R237, R236, R239 ;  /* 0x0c0000ecedeb7389 */ /* 0x00006400000c00ef */
[----:B01----:R-:W-:Y:S01]  /*1de10*/  ENDCOLLECTIVE ;  /* 0x000000000000791b */ /* 0x003fe20003800000 */
.L_x_15562:
[----:B------:R-:W-:Y:S02]  /*1de20*/  IMAD.MOV.U32 R236, RZ, RZ, 0x10 ;  /* 0x00000010ffec7424 */ /* 0x000fe400078e00ff */
[----:B------:R-:W-:-:S04]  /*1de30*/  IMAD.MOV.U32 R232, RZ, RZ, R235 ;  /* 0x000000ffffe87224 */ /* 0x000fc800078e00eb */
[----:B------:R-:W-:-:S05]  /*1de40*/  FADD.FTZ R232, R167, R232 ;  /* 0x000000e8a7e87221 */ /* 0x000fca0000010000 */
[----:B------:R-:W-:-:S07]  /*1de50*/  MOV R237, R232 ;  /* 0x000000e800ed7202 */ /* 0x000fce0000000f00 */
[----:B------:R-:W-:Y:S05]  /*1de60*/  WARPSYNC.COLLECTIVE R234, `(.L_x_15563) ;  /* 0x00000000ea087348 */ /* 0x000fea0003c00000 */
[----:B------:R0:W1:Y:S02]  /*1de70*/  SHFL.BFLY P6, R235, R237, R236, R239 ;  /* 0x0c0000ecedeb7389 */ /* 0x00006400000c00ef */
[----:B01----:R-:W-:Y:S01]  /*1de80*/  ENDCOLLECTIVE ;  /* 0x000000000000791b */ /* 0x003fe20003800000 */
.L_x_15563:
[----:B------:R-:W-:Y:S01]  /*1de90*/  MOV R233, R235 ;  /* 0x000000eb00e97202 */ /* 0x000fe20000000f00 */
[----:B------:R-:W-:Y:S06]  /*1dea0*/  BRA `(.L_x_15564) ;  /* 0xffffffdc00bc7947 */ /* 0x000fec000383ffff */
.L_x_15565:
        /* <DEDUP_REMOVED lines=13> */
.L_x_58362:


//--------------------- .text._ZN10layer_norm13ln_fwd_kernelINS_13Kernel_traitsIf13__nv_bfloat16S2_S2_fjLj2048ELj1ELj4ELj1ELj16ENS_18Kernel_traits_baseILj2048EfS2_S2_S2_fjLj128EEEEELb1ELb0ELb1ELb1EEEvNS_9FwdParamsE --------------------------
	.section	.text._ZN10layer_norm13ln_fwd_kernelINS_13Kernel_traitsIf13__nv_bfloat16S2_S2_fjLj2048ELj1ELj4ELj1ELj16ENS_18Kernel_traits_baseILj2048EfS2_S2_S2_fjLj128EEEEELb1ELb0ELb1ELb1EEEvNS_9FwdParamsE,"ax",@progbits
	.align	128
        .global         _ZN10layer_norm13ln_fwd_kernelINS_13Kernel_traitsIf13__nv_bfloat16S2_S2_fjLj2048ELj1ELj4ELj1ELj16ENS_18Kernel_traits_baseILj2048EfS2_S2_S2_fjLj128EEEEELb1ELb0ELb1ELb1EEEvNS_9FwdParamsE
        .type           _ZN10layer_norm13ln_fwd_kernelINS_13Kernel_traitsIf13__nv_bfloat16S2_S2_fjLj2048ELj1ELj4ELj1ELj16ENS_18Kernel_traits_baseILj2048EfS2_S2_S2_fjLj128EEEEELb1ELb0ELb1ELb1EEEvNS_9FwdParamsE,@function
        .size           _ZN10layer_norm13ln_fwd_kernelINS_13Kernel_traitsIf13__nv_bfloat16S2_S2_fjLj2048ELj1ELj4ELj1ELj16ENS_18Kernel_traits_baseILj2048EfS2_S2_S2_fjLj128EEEEELb1ELb0ELb1ELb1EEEvNS_9FwdParamsE,(.L_x_58363 - _ZN10layer_norm13ln_fwd_kernelINS_13Kernel_traitsIf13__nv_bfloat16S2_S2_fjLj2048ELj1ELj4ELj1ELj16ENS_18Kernel_traits_baseILj2048EfS2_S2_S2_fjLj128EEEEELb1ELb0ELb1ELb1EEEvNS_9FwdParamsE)
        .other          _ZN10layer_norm13ln_fwd_kernelINS_13Kernel_traitsIf13__nv_bfloat16S2_S2_fjLj2048ELj1ELj4ELj1ELj16ENS_18Kernel_traits_baseILj2048EfS2_S2_S2_fjLj128EEEEELb1ELb0ELb1ELb1EEEvNS_9FwdParamsE,@"STO_CUDA_ENTRY STV_DEFAULT"
_ZN10layer_norm13ln_fwd_kernelINS_13Kernel_traitsIf13__nv_bfloat16S2_S2_fjLj2048ELj1ELj4ELj1ELj16ENS_18Kernel_traits_baseILj2048EfS2_S2_S2_fjLj128EEEEELb1ELb0ELb1ELb1EEEvNS_9FwdParamsE:
.text._ZN10layer_norm13ln_fwd_kernelINS_13Kernel_traitsIf13__nv_bfloat16S2_S2_fjLj2048ELj1ELj4ELj1ELj16ENS_18Kernel_traits_baseILj2048EfS2_S2_S2_fjLj128EEEEELb1ELb0ELb1ELb1EEEvNS_9FwdParamsE:
        /* <DEDUP_REMOVED lines=10> */
[----:B------:R-:W3:Y:S01]  /*00a0*/  S2R R0, SR_CTAID.X ;  /* 0x0000000000007919 */ /* 0x000ee20000002500 */
[----:B------:R-:W-:-:S03]  /*00b0*/  ULDC UR8, c[0x0][0x0] ;  /* 0x0000000000087ab9 */ /* 0x000fc60000000800 */
[----:B------:R-:W4:Y:S01]  /*00c0*/  @P0 LDC R9, c[0x0][0x2f0] ;  /* 0x0000bc00ff090b82 */ /* 0x000f220000000800 */
[----:B------:R-:W-:Y:S01]  /*00d0*/  ULDC.64 UR10, c[0x0][0x260] ;  /* 0x00009800000a7ab9 */ /* 0x000fe20000000a00 */
[----:B------:R-:W4:Y:S01]  /*00e0*/  @P0 LDG.E.64 R2, desc[UR6][R2.64] ;  /* 0x0000000602020981 */ /* 0x000f22000c1e1b00 */
[----:B0-----:R-:W-:Y:S01]  /*00f0*/  @P0 MOV R6, R232 ;  /* 0x000000e800060202 */ /* 0x001fe20000000f00 */
[----:B-1----:R-:W-:-:S05]  /*0100*/  @P0 IMAD.MOV.U32 R7, RZ, RZ, R233 ;  /* 0x000000ffff070224 */ /* 0x002fca00078e00e9 */
[----:B------:R-:W4:Y:S01]  /*0110*/  @P0 LDG.E.64 R4, desc[UR6][R6.64] ;  /* 0x0000000606040981 */ /* 0x000f22000c1e1b00 */
[----:B------:R-:W-:Y:S02]  /*0120*/  CS2R R32, SRZ ;  /* 0x0000000000207805 */ /* 0x000fe4000001ff00 */
[----:B------:R-:W-:Y:S02]  /*0130*/  CS2R R34, SRZ ;  /* 0x0000000000227805 */ /* 0x000fe4000001ff00 */
[----:B------:R-:W-:Y:S02]  /*0140*/  CS2R R36, SRZ ;  /* 0x0000000000247805 */ /* 0x000fe4000001ff00 */
[----:B------:R-:W-:Y:S02]  /*0150*/  CS2R R38, SRZ ;  /* 0x0000000000267805 */ /* 0x000fe4000001ff00 */
[----:B--2---:R-:W-:Y:S02]  /*0160*/  SHF.R.U32.HI R25, RZ, 0x5, R24 ;  /* 0x00000005ff197819 */ /* 0x004fe40000011618 */
[----:B------:R-:W-:-:S02]  /*0170*/  CS2R R40, SRZ ;  /* 0x0000000000287805 */ /* 0x000fc4000001ff00 */
[----:B------:R-:W-:Y:S02]  /*0180*/  CS2R R42, SRZ ;  /* 0x00000000002a7805 */ /* 0x000fe4000001ff00 */
[----:B------:R-:W-:Y:S01]  /*0190*/  CS2R R44, SRZ ;  /* 0x00000000002c7805 */ /* 0x000fe2000001ff00 */
[C---:B---3--:R-:W-:Y:S01]  /*01a0*/  IMAD R23, R0.reuse, UR8, R24 ;  /* 0x0000000800177c24 */ /* 0x048fe2000f8e0218 */
[----:B------:R-:W-:Y:S01]  /*01b0*/  LEA R25, R0, R25, 0x2 ;  /* 0x0000001900197211 */ /* 0x000fe200078e10ff */
[----:B------:R-:W-:Y:S01]  /*01c0*/  IMAD.SHL.U32 R0, R24, 0x20, RZ ;  /* 0x0000002018007824 */ /* 0x000fe200078e00ff */
[----:B------:R-:W-:Y:S02]  /*01d0*/  CS2R R46, SRZ ;  /* 0x00000000002e7805 */ /* 0x000fe4000001ff00 */
[----:B------:R-:W-:Y:S02]  /*01e0*/  CS2R R48, SRZ ;  /* 0x0000000000307805 */ /* 0x000fe4000001ff00 */
[----:B------:R-:W-:-:S02]  /*01f0*/  CS2R R50, SRZ ;  /* 0x0000000000327805 */ /* 0x000fc4000001ff00 */
[----:B------:R-:W-:Y:S02]  /*0200*/  CS2R R52, SRZ ;  /* 0x0000000000347805 */ /* 0x000fe4000001ff00 */
[----:B------:R-:W-:Y:S02]  /*0210*/  LOP3.LUT R0, R0, 0x3e0, RZ, 0xc0, !PT ;  /* 0x000003e000007812 */ /* 0x000fe400078ec0ff */
        /* <DEDUP_REMOVED lines=21> */
[----:B----4-:R-:W-:-:S02]  /*0370*/  @P0 R2UR UR4, R2 ;  /* 0x00000000020402ca */ /* 0x010fc400000e0000 */
[----:B------:R-:W-:-:S11]  /*0380*/  @P0 R2UR UR5, R3 ;  /* 0x00000000030502ca */ /* 0x000fd600000e0000 */
[----:B------:R-:W-:Y:S02]  /*0390*/  UIADD3 UR8, UR4, -0x61c88647, URZ ;  /* 0x9e3779b904087890 */ /* 0x000fe4000fffe03f */
[----:B------:R-:W-:Y:S02]  /*03a0*/  UIADD3 UR14, UR5, -0x4498517b, URZ ;  /* 0xbb67ae85050e7890 */ /* 0x000fe4000fffe03f */
[----:B------:R-:W-:Y:S01]  /*03b0*/  UIADD3 UR15, UR4, 0x3c6ef372, URZ ;  /* 0x3c6ef372040f7890 */ /* 0x000fe2000fffe03f */
[----:B------:R-:W-:Y:S01]  /*03c0*/  @P0 IADD3 R232, P1, R4, R9, RZ ;  /* 0x0000000904e80210 */ /* 0x000fe20007f3e0ff */
[----:B------:R-:W-:Y:S02]  /*03d0*/  UIADD3 UR16, UR5, 0x76cf5d0a, URZ ;  /* 0x76cf5d0a05107890 */ /* 0x000fe4000fffe03f */
[----:B------:R-:W-:Y:S02]  /*03e0*/  UIADD3 UR18, UR5, 0x32370b8f, URZ ;  /* 0x32370b8f05127890 */ /* 0x000fe4000fffe03f */
[----:B------:R-:W-:Y:S01]  /*03f0*/  @P0 IMAD.X R233, RZ, RZ, R5, P1 ;  /* 0x000000ffffe90224 */ /* 0x000fe200008e0605 */
[----:B------:R-:W-:Y:S01]  /*0400*/  UIADD3 UR17, UR4, -0x255992d5, URZ ;  /* 0xdaa66d2b04117890 */ /* 0x000fe2000fffe03f */
        /* <DEDUP_REMOVED lines=21> */
[----:B------:R-:W-:Y:S02]  /*0560*/  ULDC.64 UR8, c[0x0][0x2c8] ;  /* 0x0000b20000087ab9 */ /* 0x000fe40000000a00 */
[----:B------:R-:W-:-:S02]  /*0570*/  ISETP.NE.U32.AND P0, PT, RZ, UR8, PT ;  /* 0x00000008ff007c0c */ /* 0x000fc4000bf05070 */
[----:B------:R-:W-:Y:S01]  /*0580*/  LOP3.LUT R4, R9, UR15, R2, 0x96, !PT ;  /* 0x0000000f09047c12 */ /* 0x000fe2000f8e9602 */
[----:B------:R-:W-:Y:S01]  /*0590*/  IMAD.WIDE.U32 R2, R3, -0x2daee0ad, RZ ;  /* 0xd2511f5303027825 */ /* 0x000fe200078e00ff */
[----:B------:R-:W-:-:S03]  /*05a0*/  ISETP.NE.AND.EX P0, PT, RZ, UR9, PT, P0 ;  /* 0x00000009ff007c0c */ /* 0x000fc6000bf05300 */
        /* <DEDUP_REMOVED lines=68> */
[----:B------:R-:W-:Y:S01]  /*09f0*/  BSSY B0, `(.L_x_15566) ;  /* 0x0001b8d000007945 */ /* 0x000fe20003800000 */
[----:B0-----:R-:W-:Y:S01]  /*0a00*/  IMAD.HI.U32 R5, R6, -0x326172a9, RZ ;  /* 0xcd9e8d5706057827 */ /* 0x001fe200078e00ff */
[----:B------:R-:W-:Y:S01]  /*0a10*/  ULDC.U8 UR8, c[0x0][0x2a0] ;  /* 0x0000a80000087ab9 */ /* 0x000fe20000000000 */
[----:B------:R-:W-:Y:S01]  /*0a20*/  LOP3.LUT R232, R232, 0x3, RZ, 0xc0, !PT ;  /* 0x00000003e8e87812 */ /* 0x000fe200078ec0ff */
[----:B------:R-:W-:Y:S01]  /*0a30*/  ULDC UR10, c[0x0][0x294] ;  /* 0x0000a500000a7ab9 */ /* 0x000fe20000000800 */
[----:B------:R-:W-:Y:S01]  /*0a40*/  IMAD.HI.U32 R0, R30, -0x2daee0ad, RZ ;  /* 0xd2511f531e007827 */ /* 0x000fe200078e00ff */
[----:B------:R-:W-:Y:S01]  /*0a50*/  LOP3.LUT R26, R5, UR29, R26, 0x96, !PT ;  /* 0x0000001d051a7c12 */ /* 0x000fe2000f8e961a */
[----:B------:R-:W-:Y:S01]  /*0a60*/  ULDC UR11, c[0x0][0x2d8] ;  /* 0x0000b600000b7ab9 */ /* 0x000fe20000000800 */
[----:B------:R-:W-:Y:S01]  /*0a70*/  LOP3.LUT R19, R24, 0x1f, RZ, 0xc0, !PT ;  /* 0x0000001f18137812 */ /* 0x000fe200078ec0ff */
[----:B------:R-:W-:Y:S01]  /*0a80*/  IMAD R28, R6, -0x326172a9, RZ ;  /* 0xcd9e8d57061c7824 */ /* 0x000fe200078e02ff */
[----:B------:R-:W-:Y:S01]  /*0a90*/  LOP3.LUT R27, R0, UR30, R27, 0x96, !PT ;  /* 0x0000001e001b7c12 */ /* 0x000fe2000f8e961b */
[----:B------:R-:W-:Y:S01]  /*0aa0*/  IMAD R30, R30, -0x2daee0ad, RZ ;  /* 0xd2511f531e1e7824 */ /* 0x000fe200078e02ff */
[----:B------:R-:W-:Y:S01]  /*0ab0*/  ISETP.NE.AND P1, PT, RZ, UR8, PT ;  /* 0x00000008ff007c0c */ /* 0x000fe2000bf25270 */
[----:B------:R-:W-:Y:S01]  /*0ac0*/  IMAD.MOV.U32 R20, RZ, RZ, RZ ;  /* 0x000000ffff147224 */ /* 0x000fe200078e00ff */
[----:B------:R-:W-:Y:S01]  /*0ad0*/  ULDC.64 UR12, c[0x0][0x298] ;  /* 0x0000a600000c7ab9 */ /* 0x000fe20000000a00 */
[----:B-1----:R-:W-:-:S10]  /*0ae0*/  ULDC.64 UR8, c[0x0][0x230] ;  /* 0x00008c0000087ab9 */ /* 0x002fd40000000a00 */
.L_x_16226:
[----:B0-----:R-:W0:Y:S01]  /*0af0*/  LDC.64 R8, c[0x0][0x280] ;  /* 0x0000a000ff087b82 */ /* 0x001e220000000a00 */
[----:B------:R-:W-:-:S07]  /*0b00*/  ISETP.NE.U32.AND P0, PT, RZ, UR8, PT ;  /* 0x00000008ff007c0c */ /* 0x000fce000bf05070 */
[----:B------:R-:W1:Y:S08]  /*0b10*/  LDC R17, c[0x0][0x218] ;  /* 0x00008600ff117b82 */ /* 0x000e700000000800 */
[----:B------:R-:W2:Y:S01]  /*0b20*/  LDC.64 R12, c[0x0][0x288] ;  /* 0x0000a200ff0c7b82 */ /* 0x000ea20000000a00 */
[----:B0-----:R-:W-:-:S05]  /*0b30*/  IMAD.WIDE R8, R25, 0x4, R8 ;  /* 0x0000000419087825 */ /* 0x001fca00078e0208 */
[----:B------:R2:W3:Y:S01]  /*0b40*/  LDG.E R18, desc[UR6][R8.64] ;  /* 0x0000000608127981 */ /* 0x0004e2000c1e1900 */
[----:B------:R-:W-:Y:S01]  /*0b50*/  ISETP.NE.AND.EX P0, PT, RZ, UR9, PT, P0 ;  /* 0x00000009ff007c0c */ /* 0x000fe2000bf05300 */
[----:B------:R-:W-:Y:S01]  /*0b60*/  HFMA2.MMA R225, -RZ, RZ, 0, 0 ;  /* 0x00000000ffe17435 */ /* 0x000fe200000001ff */
[----:B-1----:R-:W-:-:S05]  /*0b70*/  IMAD R0, R25, R17, RZ ;  /* 0x0000001119007224 */ /* 0x002fca00078e02ff */
[----:B------:R-:W-:Y:S01]  /*0b80*/  SHF.R.S32.HI R3, RZ, 0x1f, R0 ;  /* 0x0000001fff037819 */ /* 0x000fe20000011400 */
[----:B--2---:R-:W-:-:S03]  /*0b90*/  IMAD.WIDE R8, R25, 0x4, R12 ;  /* 0x0000000419087825 */ /* 0x004fc600078e020c */
[----:B------:R-:W-:Y:S02]  /*0ba0*/  LEA.HI R0, R3, R0, RZ, 0x3 ;  /* 0x0000000003007211 */ /* 0x000fe400078f18ff */
[----:B------:R-:W0:Y:S02]  /*0bb0*/  @P0 LDC.64 R168, c[0x0][0x230] ;  /* 0x00008c00ffa80b82 */ /* 0x000e240000000a00 */
[----:B------:R-:W-:Y:S01]  /*0bc0*/  LEA.HI.SX32 R197, R0, R19, 0x1d ;  /* 0x0000001300c57211 */ /* 0x000fe200078feaff */
[----:B-----5:R1:W5:Y:S04]  /*0bd0*/  LDG.E R15, desc[UR6][R8.64] ;  /* 0x00000006080f7981 */ /* 0x020368000c1e1900 */
[----:B0-----:R-:W-:-:S05]  /*0be0*/  @P0 IMAD.WIDE.U32 R168, R197, 0x10, R168 ;  /* 0x00000010c5a80825 */ /* 0x001fca00078e00a8 */
[----:B------:R1:W5:Y:S01]  /*0bf0*/  @P0 LDG.E.128 R160, desc[UR6][R168.64] ;  /* 0x00000006a8a00981 */ /* 0x000362000c1e1d00 */
[----:B---3--:R-:W-:-:S13]  /*0c00*/  ISETP.GE.AND P2, PT, R18, 0x1, PT ;  /* 0x000000011200780c */ /* 0x008fda0003f46270 */
[----:B------:R-:W0:Y:S01]  /*0c10*/  @P2 LDC.64 R170, c[0x0][0x220] ;  /* 0x00008800ffaa2b82 */ /* 0x000e220000000a00 */
[----:B------:R-:W-:Y:S01]  /*0c20*/  @P2 VIADD R16, R18, 0xffffffff ;  /* 0xffffffff12102836 */ /* 0x000fe20000000000 */
        /* <DEDUP_REMOVED lines=8> */
[----:B------:R-:W-:Y:S01]  /*0cb0*/  IMAD.U32 R196, RZ, RZ, UR4 ;  /* 0x00000004ffc47e24 */ /* 0x000fe2000f8e00ff */
[----:B------:R-:W-:Y:S01]  /*0cc0*/  BSSY B1, `(.L_x_15567) ;  /* 0x0000061000017945 */ /* 0x000fe20003800000 */
[----:B------:R-:W-:Y:S02]  /*0cd0*/  SHF.R.S32.HI R18, RZ, 0x1f, R25 ;  /* 0x0000001fff127819 */ /* 0x000fe40000011419 */
[----:B------:R-:W-:-:S08]  /*0ce0*/  VIADD R196, R196, 0x9e3779b9 ;  /* 0x9e3779b9c4c47836 */ /* 0x000fd00000000000 */
[----:B-1----:R-:W-:Y:S05]  /*0cf0*/  @P3 BRA `(.L_x_15568) ;  /* 0x0000000000183947 */ /* 0x002fea0003800000 */
[----:B------:R-:W-:Y:S01]  /*0d00*/  MOV R16, RZ ;  /* 0x000000ff00107202 */ /* 0x000fe20000000f00 */
[----:B------:R-:W-:Y:S01]  /*0d10*/  IMAD.MOV.U32 R0, RZ, RZ, R232 ;  /* 0x000000ffff007224 */ /* 0x000fe200078e00e8 */
[----:B------:R-:W-:Y:S06]  /*0d20*/  @!P0 BRA `(.L_x_15569) ;  /* 0x0000000400688947 */ /* 0x000fec0003800000 */
[----:B------:R-:W-:Y:S01]  /*0d30*/  IMAD.MOV.U32 R0, RZ, RZ, R232 ;  /* 0x000000ffff007224 */ /* 0x000fe200078e00e8 */
[----:B-----5:R-:W-:Y:S01]  /*0d40*/  SHF.L.U32 R16, R160, 0x10, RZ ;  /* 0x00000010a0107819 */ /* 0x020fe200000006ff */
[----:B------:R-:W-:Y:S06]  /*0d50*/  BRA `(.L_x_15569) ;  /* 0x00000004005c7947 */ /* 0x000fec0003800000 */
.L_x_15568:
        /* <DEDUP_REMOVED lines=12> */
.L_x_15571:
[----:B------:R-:W-:-:S07]  /*0e20*/  IMAD.MOV.U32 R3, RZ, RZ, R28 ;  /* 0x000000ffff037224 */ /* 0x000fce00078e001c */
.L_x_15572:
[----:B------:R-:W-:Y:S05]  /*0e30*/  BSYNC B2 ;  /* 0x0000000000027941 */ /* 0x000fea0003800000 */
.L_x_15570:
        /* <DEDUP_REMOVED lines=16> */
.L_x_15576:
[----:B------:R-:W-:Y:S05]  /*0f40*/  BSYNC B3 ;  /* 0x0000000000037941 */ /* 0x000fea0003800000 */
.L_x_15575:
[----:B------:R-:W-:Y:S01]  /*0f50*/  IMAD.HI.U32 R0, R23, -0x326172a9, RZ ;  /* 0xcd9e8d5717007827 */ /* 0x000fe200078e00ff */
[----:B------:R-:W-:-:S03]  /*0f60*/  LOP3.LUT R5, R5, UR5, R20, 0x96, !PT ;  /* 0x0000000505057c12 */ /* 0x000fc6000f8e9614 */
[----:B------:R-:W-:Y:S01]  /*0f70*/  IMAD R27, R23, -0x326172a9, RZ ;  /* 0xcd9e8d57171b7824 */ /* 0x000fe200078e02ff */
[----:B------:R-:W-:Y:S01]  /*0f80*/  LOP3.LUT R0, R0, UR4, R21, 0x96, !PT ;  /* 0x0000000400007c12 */ /* 0x000fe2000f8e9615 */
[----:B------:R-:W-:-:S04]  /*0f90*/  IMAD.WIDE.U32 R12, R5, -0x326172a9, RZ ;  /* 0xcd9e8d57050c7825 */ /* 0x000fc800078e00ff */
[----:B------:R-:W-:Y:S01]  /*0fa0*/  IMAD R5, R22, -0x2daee0ad, RZ ;  /* 0xd2511f5316057824 */ /* 0x000fe200078e02ff */
[----:B------:R-:W-:Y:S01]  /*0fb0*/  LOP3.LUT R27, R13, R27, R196, 0x96, !PT ;  /* 0x0000001b0d1b7212 */ /* 0x000fe200078e96c4 */
[----:B------:R-:W-:Y:S01]  /*0fc0*/  IMAD.WIDE.U32 R8, R0, -0x2daee0ad, RZ ;  /* 0xd2511f5300087825 */ /* 0x000fe200078e00ff */
[----:B------:R-:W-:-:S03]  /*0fd0*/  HFMA2.MMA R0, -RZ, RZ, 0, 0 ;  /* 0x00000000ff007435 */ /* 0x000fc600000001ff */
        /* <DEDUP_REMOVED lines=35> */
.L_x_15574:
[----:B------:R-:W-:Y:S05]  /*1210*/  BSYNC B2 ;  /* 0x0000000000027941 */ /* 0x000fea0003800000 */
.L_x_15573:
        /* <DEDUP_REMOVED lines=11> */
.L_x_15569:
[----:B------:R-:W-:Y:S05]  /*12d0*/  BSYNC B1 ;  /* 0x0000000000017941 */ /* 0x000fea0003800000 */
.L_x_15567:
        /* <DEDUP_REMOVED lines=9> */
.L_x_15578:
        /* <DEDUP_REMOVED lines=12> */
.L_x_15581:
[----:B------:R-:W-:-:S07]  /*1430*/  MOV R5, R28 ;  /* 0x0000001c00057202 */ /* 0x000fce0000000f00 */
.L_x_15582:
[----:B------:R-:W-:Y:S05]  /*1440*/  BSYNC B2 ;  /* 0x0000000000027941 */ /* 0x000fea0003800000 */
.L_x_15580:
        /* <DEDUP_REMOVED lines=16> */
.L_x_15586:
[----:B------:R-:W-:Y:S05]  /*1550*/  BSYNC B3 ;  /* 0x0000000000037941 */ /* 0x000fea0003800000 */
.L_x_15585:
        /* <DEDUP_REMOVED lines=44> */
.L_x_15584:
[----:B------:R-:W-:Y:S05]  /*1820*/  BSYNC B2 ;  /* 0x0000000000027941 */ /* 0x000fea0003800000 */
.L_x_15583:
[----:B-----5:R-:W-:Y:S02]  /*1830*/  PRMT R8, R164, 0x7632, R8 ;  /* 0x00007632a4087816 */ /* 0x020fe40000000008 */
[----:B------:R-:W-:Y:S01]  /*1840*/  I2FP.F32.U32 R0, R5 ;  /* 0x0000000500007245 */ /* 0x000fe20000201000 */
[----:B------:R-:W-:Y:S01]  /*1850*/  IMAD.MOV.U32 R5, RZ, RZ, 0x2f800000 ;  /* 0x2f800000ff057424 */ /* 0x000fe200078e00ff */
        /* <DEDUP_REMOVED lines=10> */
.L_x_15579:
[----:B------:R-:W-:Y:S05]  /*1900*/  BSYNC B1 ;  /* 0x0000000000017941 */ /* 0x000fea0003800000 */
.L_x_15577:
        /* <DEDUP_REMOVED lines=8> */
.L_x_15588:
        /* <DEDUP_REMOVED lines=12> */
.L_x_15591:
[----:B------:R-:W-:-:S07]  /*1a50*/  IMAD.MOV.U32 R5, RZ, RZ, R28 ;  /* 0x000000ffff057224 */ /* 0x000fce00078e001c */
.L_x_15592:
[----:B------:R-:W-:Y:S05]  /*1a60*/  BSYNC B2 ;  /* 0x0000000000027941 */ /* 0x000fea0003800000 */
.L_x_15590:
        /* <DEDUP_REMOVED lines=16> */
.L_x_15596:
[----:B------:R-:W-:Y:S05]  /*1b70*/  BSYNC B3 ;  /* 0x0000000000037941 */ /* 0x000fea0003800000 */
.L_x_15595:
        /* <DEDUP_REMOVED lines=43> */
[----:B------:R-:W-:-:S07]  /*1e30*/  IMAD.MOV.U32 R30, RZ, RZ, R8 ;  /* 0x000000ffff1e7224 */ /* 0x000fce00078e0008 */
.L_x_15594:
[----:B------:R-:W-:Y:S05]  /*1e40*/  BSYNC B2 ;  /* 0x0000000000027941 */ /* 0x000fea0003800000 */
.L_x_15593:
        /* <DEDUP_REMOVED lines=11> */
.L_x_15589:
[----:B------:R-:W-:Y:S05]  /*1f00*/  BSYNC B1 ;  /* 0x0000000000017941 */ /* 0x000fea0003800000 */
.L_x_15587:
        /* <DEDUP_REMOVED lines=9> */
.L_x_15598:
        /* <DEDUP_REMOVED lines=12> */
.L_x_15601:
[----:B------:R-:W-:-:S07]  /*2060*/  IMAD.MOV.U32 R5, RZ, RZ, R28 ;  /* 0x000000ffff057224 */ /* 0x000fce00078e001c */
.L_x_15602:
[----:B------:R-:W-:Y:S05]  /*2070*/  BSYNC B2 ;  /* 0x0000000000027941 */ /* 0x000fea0003800000 */
.L_x_15600:
        /* <DEDUP_REMOVED lines=16> */
.L_x_15606:
[----:B------:R-:W-:Y:S05]  /*2180*/  BSYNC B3 ;  /* 0x0000000000037941 */ /* 0x000fea0003800000 */
.L_x_15605:
        /* <DEDUP_REMOVED lines=44> */
.L_x_15604:
[----:B------:R-:W-:Y:S05]  /*2450*/  BSYNC B2 ;  /* 0x0000000000027941 */ /* 0x000fea0003800000 */
.L_x_15603:
[----:B-----5:R-:W-:Y:S02]  /*2460*/  PRMT R7, R165, 0x7632, R7 ;  /* 0x00007632a5077816 */ /* 0x020fe40000000007 */
[----:B------:R-:W-:Y:S01]  /*2470*/  I2FP.F32.U32 R0, R5 ;  /* 0x0000000500007245 */ /* 0x000fe20000201000 */
[----:B------:R-:W-:Y:S02]  /*2480*/  IMAD.MOV.U32 R5, RZ, RZ, 0x2f800000 ;  /* 0x2f800000ff057424 */ /* 0x000fe400078e00ff */
        /* <DEDUP_REMOVED lines=10> */
.L_x_15599:
[----:B------:R-:W-:Y:S05]  /*2530*/  BSYNC B1 ;  /* 0x0000000000017941 */ /* 0x000fea0003800000 */
.L_x_15597:
        /* <DEDUP_REMOVED lines=8> */
.L_x_15608:
        /* <DEDUP_REMOVED lines=12> */
.L_x_15611:
[----:B------:R-:W-:-:S07]  /*2680*/  MOV R5, R28 ;  /* 0x0000001c00057202 */ /* 0x000fce0000000f00 */
.L_x_15612:
[----:B------:R-:W-:Y:S05]  /*2690*/  BSYNC B2 ;  /* 0x0000000000027941 */ /* 0x000fea0003800000 */
.L_x_15610:
        /* <DEDUP_REMOVED lines=16> */
.L_x_15616:
[----:B------:R-:W-:Y:S05]  /*27a0*/  BSYNC B3 ;  /* 0x0000000000037941 */ /* 0x000fea0003800000 */
.L_x_15615:
        /* <DEDUP_REMOVED lines=42> */
[----:B------:R-:W-:-:S07]  /*2a50*/  LOP3.LUT R27, R31, UR30, R168, 0x96, !PT ;  /* 0x0000001e1f1b7c12 */ /* 0x000fce000f8e96a8 */
.L_x_15614:
[----:B------:R-:W-:Y:S05]  /*2a60*/  BSYNC B2 ;  /* 0x0000000000027941 */ /* 0x000fea0003800000 */
.L_x_15613:
        /* <DEDUP_REMOVED lines=11> */
.L_x_15609:
[----:B------:R-:W-:Y:S05]  /*2b20*/  BSYNC B1 ;  /* 0x0000000000017941 */ /* 0x000fea0003800000 */
.L_x_15607:
        /* <DEDUP_REMOVED lines=9> */
.L_x_15618:
        /* <DEDUP_REMOVED lines=12> */
.L_x_15621:
[----:B------:R-:W-:-:S07]  /*2c80*/  MOV R3, R28 ;  /* 0x0000001c00037202 */ /* 0x000fce0000000f00 */
.L_x_15622:
[----:B------:R-:W-:Y:S05]  /*2c90*/  BSYNC B2 ;  /* 0x0000000000027941 */ /* 0x000fea0003800000 */
.L_x_15620:
        /* <DEDUP_REMOVED lines=16> */
.L_x_15626:
[----:B------:R-:W-:Y:S05]  /*2da0*/  BSYNC B3 ;  /* 0x0000000000037941 */ /* 0x000fea0003800000 */
.L_x_15625:
        /* <DEDUP_REMOVED lines=44> */
.L_x_15624:
[----:B------:R-:W-:Y:S05]  /*3070*/  BSYNC B2 ;  /* 0x0000000000027941 */ /* 0x000fea0003800000 */
.L_x_15623:
[----:B------:R-:W-:Y:S01]  /*3080*/  I2FP.F32.U32 R0, R3 ;  /* 0x0000000300007245 */ /* 0x000fe20000201000 */
[----:B------:R-:W-:Y:S01]  /*3090*/  HFMA2.MMA R3, -RZ, RZ, 0.1171875, 0 ;  /* 0x2f800000ff037435 */ /* 0x000fe200000001ff */
[----:B-----5:R-:W-:-:S05]  /*30a0*/  PRMT R4, R166, 0x7632, R4 ;  /* 0x00007632a6047816 */ /* 0x020fca0000000004 */
        /* <DEDUP_REMOVED lines=10> */
.L_x_15619:
[----:B------:R-:W-:Y:S05]  /*3150*/  BSYNC B1 ;  /* 0x0000000000017941 */ /* 0x000fea0003800000 */
.L_x_15617:
        /* <DEDUP_REMOVED lines=8> */
.L_x_15628:
        /* <DEDUP_REMOVED lines=12> */
.L_x_15631:
[----:B------:R-:W-:-:S07]  /*32a0*/  IMAD.MOV.U32 R0, RZ, RZ, R28 ;  /* 0x000000ffff007224 */ /* 0x000fce00078e001c */
.L_x_15632:
[----:B------:R-:W-:Y:S05]  /*32b0*/  BSYNC B2 ;  /* 0x0000000000027941 */ /* 0x000fea0003800000 */
.L_x_15630:
        /* <DEDUP_REMOVED lines=16> */
.L_x_15636:
[----:B------:R-:W-:Y:S05]  /*33c0*/  BSYNC B3 ;  /* 0x0000000000037941 */ /* 0x000fea0003800000 */
.L_x_15635:
        /* <DEDUP_REMOVED lines=44> */
.L_x_15634:
[----:B------:R-:W-:Y:S05]  /*3690*/  BSYNC B2 ;  /* 0x0000000000027941 */ /* 0x000fea0003800000 */
.L_x_15633:
        /* <DEDUP_REMOVED lines=11> */
.L_x_15629:
[----:B------:R-:W-:Y:S05]  /*3750*/  BSYNC B1 ;  /* 0x0000000000017941 */ /* 0x000fea0003800000 */
.L_x_15627:
        /* <DEDUP_REMOVED lines=9> */
.L_x_15638:
        /* <DEDUP_REMOVED lines=12> */
.L_x_15641:
[----:B------:R-:W-:-:S07]  /*38b0*/  IMAD.MOV.U32 R0, RZ, RZ, R28 ;  /* 0x000000ffff007224 */ /* 0x000fce00078e001c */
.L_x_15642:
[----:B------:R-:W-:Y:S05]  /*38c0*/  BSYNC B2 ;  /* 0x0000000000027941 */ /* 0x000fea0003800000 */
.L_x_15640:
        /* <DEDUP_REMOVED lines=16> */
.L_x_15646:
[----:B------:R-:W-:Y:S05]  /*39d0*/  BSYNC B3 ;  /* 0x0000000000037941 */ /* 0x000fea0003800000 */
.L_x_15645:
        /* <DEDUP_REMOVED lines=40> */
[----:B------:R-:W-:-:S04]  /*3c60*/  LOP3.LUT R26, R29, UR29, R168, 0x96, !PT ;  /* 0x0000001d1d1a7c12 */ /* 0x000fc8000f8e96a8 */
[----:B------:R-:W-:Y:S01]  /*3c70*/  LOP3.LUT R27, R171, UR30, R30, 0x96, !PT ;  /* 0x0000001eab1b7c12 */ /* 0x000fe2000f8e961e */
[----:B------:R-:W-:-:S07]  /*3c80*/  IMAD.MOV.U32 R30, RZ, RZ, R170 ;  /* 0x000000ffff1e7224 */ /* 0x000fce00078e00aa */
.L_x_15644:
[----:B------:R-:W-:Y:S05]  /*3c90*/  BSYNC B2 ;  /* 0x0000000000027941 */ /* 0x000fea0003800000 */
.L_x_15643:
        /* <DEDUP_REMOVED lines=13> */
.L_x_15639:
[----:B------:R-:W-:Y:S05]  /*3d70*/  BSYNC B1 ;  /* 0x0000000000017941 */ /* 0x000fea0003800000 */
.L_x_15637:
        /* <DEDUP_REMOVED lines=35> */
.L_x_15648:
[----:B------:R-:W-:Y:S05]  /*3fb0*/  BSYNC B1 ;  /* 0x0000000000017941 */ /* 0x000fea0003800000 */
.L_x_15647:
        /* <DEDUP_REMOVED lines=10> */
.L_x_15650:
        /* <DEDUP_REMOVED lines=12> */
.L_x_15653:
[----:B------:R-:W-:-:S07]  /*4120*/  IMAD.MOV.U32 R14, RZ, RZ, R28 ;  /* 0x000000ffff0e7224 */ /* 0x000fce00078e001c */
.L_x_15654:
[----:B------:R-:W-:Y:S05]  /*4130*/  BSYNC B2 ;  /* 0x0000000000027941 */ /* 0x000fea0003800000 */
.L_x_15652:
        /* <DEDUP_REMOVED lines=16> */
.L_x_15658:
[----:B------:R-:W-:Y:S05]  /*4240*/  BSYNC B3 ;  /* 0x0000000000037941 */ /* 0x000fea0003800000 */
.L_x_15657:
        /* <DEDUP_REMOVED lines=35> */
[----:B--2---:R-:W-:-:S04]  /*4480*/  LOP3.LUT R172, R169, UR28, R26, 0x96, !PT ;  /* 0x0000001ca9ac7c12 */ /* 0x004fc8000f8e961a */
[----:B------:R-:W-:Y:S01]  /*4490*/  LOP3.LUT R30, R171, UR27, R30, 0x96, !PT ;  /* 0x0000001bab1e7c12 */ /* 0x000fe2000f8e961e */
[----:B------:R-:W-:-:S04]  /*44a0*/  IMAD.WIDE.U32 R172, R172, -0x326172a9, RZ ;  /* 0xcd9e8d57acac7825 */ /* 0x000fc800078e00ff */
[----:B------:R-:W-:Y:S01]  /*44b0*/  IMAD.WIDE.U32 R30, R30, -0x2daee0ad, RZ ;  /* 0xd2511f531e1e7825 */ /* 0x000fe200078e00ff */
[----:B------:R-:W-:-:S03]  /*44c0*/  LOP3.LUT R26, R173, UR29, R170, 0x96, !PT ;  /* 0x0000001dad1a7c12 */ /* 0x000fc6000f8e96aa */
[----:B------:R-:W-:Y:S01]  /*44d0*/  IMAD.MOV.U32 R28, RZ, RZ, R172 ;  /* 0x000000ffff1c7224 */ /* 0x000fe200078e00ac */
[----:B------:R-:W-:Y:S01]  /*44e0*/  LOP3.LUT R27, R31, UR30, R168, 0x96, !PT ;  /* 0x0000001e1f1b7c12 */ /* 0x000fe2000f8e96a8 */
[----:B------:R-:W-:-:S11]  /*44f0*/  HFMA2.MMA R168, -RZ, RZ, 0, 0 ;  /* 0x00000000ffa87435 */ /* 0x000fd600000001ff */
.L_x_15656:
[----:B------:R-:W-:Y:S05]  /*4500*/  BSYNC B2 ;  /* 0x0000000000027941 */ /* 0x000fea0003800000 */
.L_x_15655:
        /* <DEDUP_REMOVED lines=11> */
.L_x_15651:
[----:B------:R-:W-:Y:S05]  /*45c0*/  BSYNC B1 ;  /* 0x0000000000017941 */ /* 0x000fea0003800000 */
.L_x_15649:
        /* <DEDUP_REMOVED lines=9> */
.L_x_15660:
        /* <DEDUP_REMOVED lines=12> */
.L_x_15663:
[----:B------:R-:W-:-:S07]  /*4720*/  MOV R11, R28 ;  /* 0x0000001c000b7202 */ /* 0x000fce0000000f00 */
.L_x_15664:
[----:B------:R-:W-:Y:S05]  /*4730*/  BSYNC B2 ;  /* 0x0000000000027941 */ /* 0x000fea0003800000 */
.L_x_15662:
        /* <DEDUP_REMOVED lines=16> */
.L_x_15668:
[----:B------:R-:W-:Y:S05]  /*4840*/  BSYNC B3 ;  /* 0x0000000000037941 */ /* 0x000fea0003800000 */
.L_x_15667:
        /* <DEDUP_REMOVED lines=39> */
[----:B------:R-:W-:Y:S02]  /*4ac0*/  LOP3.LUT R26, R173, UR29, R170, 0x96, !PT ;  /* 0x0000001dad1a7c12 */ /* 0x000fe4000f8e96aa */
[----:B------:R-:W-:Y:S02]  /*4ad0*/  MOV R28, R172 ;  /* 0x000000ac001c7202 */ /* 0x000fe40000000f00 */
[----:B------:R-:W-:Y:S01]  /*4ae0*/  LOP3.LUT R27, R31, UR30, R168, 0x96, !PT ;  /* 0x0000001e1f1b7c12 */ /* 0x000fe2000f8e96a8 */
[----:B------:R-:W-:-:S07]  /*4af0*/  IMAD.MOV.U32 R31, RZ, RZ, RZ ;  /* 0x000000ffff1f7224 */ /* 0x000fce00078e00ff */
.L_x_15666:
[----:B------:R-:W-:Y:S05]  /*4b00*/  BSYNC B2 ;  /* 0x0000000000027941 */ /* 0x000fea0003800000 */
.L_x_15665:
        /* <DEDUP_REMOVED lines=13> */
.L_x_15661:
[----:B------:R-:W-:Y:S05]  /*4be0*/  BSYNC B1 ;  /* 0x0000000000017941 */ /* 0x000fea0003800000 */
.L_x_15659:
        /* <DEDUP_REMOVED lines=8> */
.L_x_15670:
        /* <DEDUP_REMOVED lines=12> */
.L_x_15673:
[----:B------:R-:W-:-:S07]  /*4d30*/  IMAD.MOV.U32 R10, RZ, RZ, R28 ;  /* 0x000000ffff0a7224 */ /* 0x000fce00078e001c */
.L_x_15674:
[----:B------:R-:W-:Y:S05]  /*4d40*/  BSYNC B2 ;  /* 0x0000000000027941 */ /* 0x000fea0003800000 */
.L_x_15672:
        /* <DEDUP_REMOVED lines=16> */
.L_x_15678:
[----:B------:R-:W-:Y:S05]  /*4e50*/  BSYNC B3 ;  /* 0x0000000000037941 */ /* 0x000fea0003800000 */
.L_x_15677:
        /* <DEDUP_REMOVED lines=43> */
.L_x_15676:
[----:B------:R-:W-:Y:S05]  /*5110*/  BSYNC B2 ;  /* 0x0000000000027941 */ /* 0x000fea0003800000 */
.L_x_15675:
        /* <DEDUP_REMOVED lines=11> */
.L_x_15671:
[----:B------:R-:W-:Y:S05]  /*51d0*/  BSYNC B1 ;  /* 0x0000000000017941 */ /* 0x000fea0003800000 */
.L_x_15669:
[----:B------:R-:W-:Y:S04]  /*51e0*/  BSSY B1, `(.L_x_15679) ;  /* 0x0000061000017945 */ /* 0x000fe80003800000 */
[----:B------:R-:W-:Y:S05]  /*51f0*/  @P3 BRA `(.L_x_15680) ;  /* 0x00000000001c3947 */ /* 0x000fea0003800000 */
[----:B--2---:R-:W-:Y:S01]  /*5200*/  MOV R175, RZ ;  /* 0x000000ff00af7202 */ /* 0x004fe20000000f00 */
[----:B------:R-:W-:Y:S01]  /*5210*/  IMAD.MOV.U32 R31, RZ, RZ, R168 ;  /* 0x000000ffff1f7224 */ /* 0x000fe200078e00a8 */
[----:B------:R-:W-:Y:S06]  /*5220*/  @!P0 BRA `(.L_x_15681) ;  /* 0x0000000400708947 */ /* 0x000fec0003800000 */
[----:B-----5:R-:W-:Y:S02]  /*5230*/  PRMT R175, R161, 0x7632, R175 ;  /* 0x00007632a1af7816 */ /* 0x020fe400000000af */
[----:B------:R-:W-:-:S03]  /*5240*/  MOV R31, R168 ;  /* 0x000000a8001f7202 */ /* 0x000fc60000000f00 */
[----:B------:R-:W-:Y:S01]  /*5250*/  IMAD.U32 R175, R175, 0x10000, RZ ;  /* 0x00010000afaf7824 */ /* 0x000fe200078e00ff */
[----:B------:R-:W-:Y:S06]  /*5260*/  BRA `(.L_x_15681) ;  /* 0x0000000400607947 */ /* 0x000fec0003800000 */
.L_x_15680:
        /* <DEDUP_REMOVED lines=12> */
.L_x_15683:
[----:B------:R-:W-:-:S07]  /*5330*/  MOV R7, R28 ;  /* 0x0000001c00077202 */ /* 0x000fce0000000f00 */
.L_x_15684:
[----:B------:R-:W-:Y:S05]  /*5340*/  BSYNC B2 ;  /* 0x0000000000027941 */ /* 0x000fea0003800000 */
.L_x_15682:
        /* <DEDUP_REMOVED lines=16> */
.L_x_15688:
[----:B------:R-:W-:Y:S05]  /*5450*/  BSYNC B3 ;  /* 0x0000000000037941 */ /* 0x000fea0003800000 */
.L_x_15687:
        /* <DEDUP_REMOVED lines=43> */
.L_x_15686:
[----:B------:R-:W-:Y:S05]  /*5710*/  BSYNC B2 ;  /* 0x0000000000027941 */ /* 0x000fea0003800000 */
.L_x_15685:
        /* <DEDUP_REMOVED lines=10> */
[----:B--2---:R-:W-:Y:S02]  /*57c0*/  FSEL R175, R168, RZ, !P4 ;  /* 0x000000ffa8af7208 */ /* 0x004fe40006000000 */
[----:B------:R-:W-:-:S03]  /*57d0*/  SEL R7, RZ, 0x1, P4 ;  /* 0x00000001ff077807 */ /* 0x000fc60002000000 */
[----:B------:R-:W-:-:S07]  /*57e0*/  @P0 FADD.FTZ R175, R175, R170 ;  /* 0x000000aaafaf0221 */ /* 0x000fce0000010000 */
.L_x_15681:
[----:B------:R-:W-:Y:S05]  /*57f0*/  BSYNC B1 ;  /* 0x0000000000017941 */ /* 0x000fea0003800000 */
.L_x_15679:
        /* <DEDUP_REMOVED lines=8> */
.L_x_15690:
        /* <DEDUP_REMOVED lines=12> */
.L_x_15693:
[----:B------:R-:W-:-:S07]  /*5940*/  IMAD.MOV.U32 R6, RZ, RZ, R28 ;  /* 0x000000ffff067224 */ /* 0x000fce00078e001c */
.L_x_15694:
[----:B------:R-:W-:Y:S05]  /*5950*/  BSYNC B2 ;  /* 0x0000000000027941 */ /* 0x000fea0003800000 */
.L_x_15692:
        /* <DEDUP_REMOVED lines=16> */
.L_x_15698:
[----:B------:R-:W-:Y:S05]  /*5a60*/  BSYNC B3 ;  /* 0x0000000000037941 */ /* 0x000fea0003800000 */
.L_x_15697:
        /* <DEDUP_REMOVED lines=43> */
.L_x_15696:
[----:B------:R-:W-:Y:S05]  /*5d20*/  BSYNC B2 ;  /* 0x0000000000027941 */ /* 0x000fea0003800000 */
.L_x_15695:
        /* <DEDUP_REMOVED lines=11> */
.L_x_15691:
[----:B------:R-:W-:Y:S05]  /*5de0*/  BSYNC B1 ;  /* 0x0000000000017941 */ /* 0x000fea0003800000 */
.L_x_15689:
        /* <DEDUP_REMOVED lines=9> */
.L_x_15700:
        /* <DEDUP_REMOVED lines=12> */
.L_x_15703:
[----:B------:R-:W-:-:S07]  /*5f40*/  MOV R4, R28 ;  /* 0x0000001c00047202 */ /* 0x000fce0000000f00 */
.L_x_15704:
[----:B------:R-:W-:Y:S05]  /*5f50*/  BSYNC B2 ;  /* 0x0000000000027941 */ /* 0x000fea0003800000 */
.L_x_15702:
        /* <DEDUP_REMOVED lines=16> */
.L_x_15708:
[----:B------:R-:W-:Y:S05]  /*6060*/  BSYNC B3 ;  /* 0x0000000000037941 */ /* 0x000fea0003800000 */
.L_x_15707:
        /* <DEDUP_REMOVED lines=43> */
.L_x_15706:
[----:B------:R-:W-:Y:S05]  /*6320*/  BSYNC B2 ;  /* 0x0000000000027941 */ /* 0x000fea0003800000 */
.L_x_15705:
        /* <DEDUP_REMOVED lines=13> */
.L_x_15701:
[----:B------:R-:W-:Y:S05]  /*6400*/  BSYNC B1 ;  /* 0x0000000000017941 */ /* 0x000fea0003800000 */
.L_x_15699:
        /* <DEDUP_REMOVED lines=8> */
.L_x_15710:
        /* <DEDUP_REMOVED lines=12> */
.L_x_15713:
[----:B------:R-:W-:-:S07]  /*6550*/  IMAD.MOV.U32 R2, RZ, RZ, R28 ;  /* 0x000000ffff027224 */ /* 0x000fce00078e001c */
.L_x_15714:
[----:B------:R-:W-:Y:S05]  /*6560*/  BSYNC B2 ;  /* 0x0000000000027941 */ /* 0x000fea0003800000 */
.L_x_15712:
        /* <DEDUP_REMOVED lines=16> */
.L_x_15718:
[----:B------:R-:W-:Y:S05]  /*6670*/  BSYNC B3 ;  /* 0x0000000000037941 */ /* 0x000fea0003800000 */
.L_x_15717:
        /* <DEDUP_REMOVED lines=43> */
.L_x_15716:
[----:B------:R-:W-:Y:S05]  /*6930*/  BSYNC B2 ;  /* 0x0000000000027941 */ /* 0x000fea0003800000 */
.L_x_15715:
        /* <DEDUP_REMOVED lines=11> */
.L_x_15711:
[----:B------:R-:W-:Y:S05]  /*69f0*/  BSYNC B1 ;  /* 0x0000000000017941 */ /* 0x000fea0003800000 */
.L_x_15709:
        /* <DEDUP_REMOVED lines=9> */
.L_x_15720:
        /* <DEDUP_REMOVED lines=12> */
.L_x_15723:
[----:B------:R-:W-:-:S07]  /*6b50*/  MOV R180, R28 ;  /* 0x0000001c00b47202 */ /* 0x000fce0000000f00 */
.L_x_15724:
[----:B------:R-:W-:Y:S05]  /*6b60*/  BSYNC B2 ;  /* 0x0000000000027941 */ /* 0x000fea0003800000 */
.L_x_15722:
        /* <DEDUP_REMOVED lines=16> */
.L_x_15728:
[----:B------:R-:W-:Y:S05]  /*6c70*/  BSYNC B3 ;  /* 0x0000000000037941 */ /* 0x000fea0003800000 */
.L_x_15727:
        /* <DEDUP_REMOVED lines=41> */
[----:B------:R-:W-:Y:S02]  /*6f10*/  LOP3.LUT R27, R171, UR30, R30, 0x96, !PT ;  /* 0x0000001eab1b7c12 */ /* 0x000fe4000f8e961e */
[----:B------:R-:W-:-:S07]  /*6f20*/  MOV R30, R170 ;  /* 0x000000aa001e7202 */ /* 0x000fce0000000f00 */
.L_x_15726:
[----:B------:R-:W-:Y:S05]  /*6f30*/  BSYNC B2 ;  /* 0x0000000000027941 */ /* 0x000fea0003800000 */
.L_x_15725:
        /* <DEDUP_REMOVED lines=13> */
.L_x_15721:
[----:B------:R-:W-:Y:S05]  /*7010*/  BSYNC B1 ;  /* 0x0000000000017941 */ /* 0x000fea0003800000 */
.L_x_15719:
[----:B------:R-:W0:Y:S01]  /*7020*/  @P2 LDC.64 R182, c[0x0][0x220] ;  /* 0x00008800ffb62b82 */ /* 0x000e220000000a00 */
[----:B------:R-:W-:Y:S01]  /*7030*/  IMAD.WIDE.U32 R186, R181, 0x10, R184 ;  /* 0x00000010b5ba7825 */ /* 0x000fe200078e00b8 */
[----:B------:R-:W-:Y:S01]  /*7040*/  F2FP.BF16.F32.PACK_AB R171, R31, R172 ;  /* 0x000000ac1fab723e */ /* 0x000fe200000010ff */
[----:B------:R-:W-:Y:S01]  /*7050*/  BSSY B1, `(.L_x_15729) ;  /* 0x000001f000017945 */ /* 0x000fe20003800000 */
[----:B------:R-:W-:Y:S01]  /*7060*/  F2FP.BF16.F32.PACK_AB R170, R173, R174 ;  /* 0x000000aeadaa723e */ /* 0x000fe200000010ff */
[----:B------:R-:W-:Y:S01]  /*7070*/  VIADD R189, R225, 0x40 ;  /* 0x00000040e1bd7836 */ /* 0x000fe20000000000 */
[----:B------:R-:W-:Y:S02]  /*7080*/  F2FP.BF16.F32.PACK_AB R169, R175, R176 ;  /* 0x000000b0afa9723e */ /* 0x000fe400000010ff */
[----:B------:R-:W-:Y:S01]  /*7090*/  F2FP.BF16.F32.PACK_AB R168, R177, R178 ;  /* 0x000000b2b1a8723e */ /* 0x000fe200000010ff */
[----:B------:R-:W1:Y:S01]  /*70a0*/  @P0 LDC.64 R190, c[0x0][0x230] ;  /* 0x00008c00ffbe0b82 */ /* 0x000e620000000a00 */
[----:B------:R-:W-:-:S03]  /*70b0*/  IADD3 R195, R197, 0x40, RZ ;  /* 0x00000040c5c37810 */ /* 0x000fc60007ffe0ff */
        /* <DEDUP_REMOVED lines=24> */
.L_x_15730:
[----:B------:R-:W-:Y:S05]  /*7240*/  BSYNC B1 ;  /* 0x0000000000017941 */ /* 0x000fea0003800000 */
.L_x_15729:
        /* <DEDUP_REMOVED lines=10> */
.L_x_15732:
        /* <DEDUP_REMOVED lines=12> */
.L_x_15735:
[----:B------:R-:W-:-:S07]  /*73b0*/  MOV R14, R28 ;  /* 0x0000001c000e7202 */ /* 0x000fce0000000f00 */
.L_x_15736:
[----:B------:R-:W-:Y:S05]  /*73c0*/  BSYNC B2 ;  /* 0x0000000000027941 */ /* 0x000fea0003800000 */
.L_x_15734:
        /* <DEDUP_REMOVED lines=16> */
.L_x_15740:
[----:B------:R-:W-:Y:S05]  /*74d0*/  BSYNC B3 ;  /* 0x0000000000037941 */ /* 0x000fea0003800000 */
.L_x_15739:
        /* <DEDUP_REMOVED lines=11> */
[----:B-1----:R-:W-:-:S05]  /*7590*/  IMAD.WIDE.U32 R180, R179, -0x326172a9, RZ ;  /* 0xcd9e8d57b3b47825 */ /* 0x002fca00078e00ff */
        /* <DEDUP_REMOVED lines=32> */
.L_x_15738:
[----:B------:R-:W-:Y:S05]  /*77a0*/  BSYNC B2 ;  /* 0x0000000000027941 */ /* 0x000fea0003800000 */
.L_x_15737:
        /* <DEDUP_REMOVED lines=11> */
.L_x_15733:
[----:B------:R-:W-:Y:S05]  /*7860*/  BSYNC B1 ;  /* 0x0000000000017941 */ /* 0x000fea0003800000 */
.L_x_15731:
        /* <DEDUP_REMOVED lines=9> */
.L_x_15742:
        /* <DEDUP_REMOVED lines=12> */
.L_x_15745:
[----:B------:R-:W-:-:S07]  /*79c0*/  MOV R11, R28 ;  /* 0x0000001c000b7202 */ /* 0x000fce0000000f00 */
.L_x_15746:
[----:B------:R-:W-:Y:S05]  /*79d0*/  BSYNC B2 ;  /* 0x0000000000027941 */ /* 0x000fea0003800000 */
.L_x_15744:
        /* <DEDUP_REMOVED lines=16> */
.L_x_15750:
[----:B------:R-:W-:Y:S05]  /*7ae0*/  BSYNC B3 ;  /* 0x0000000000037941 */ /* 0x000fea0003800000 */
.L_x_15749:
        /* <DEDUP_REMOVED lines=44> */
.L_x_15748:
[----:B------:R-:W-:Y:S05]  /*7db0*/  BSYNC B2 ;  /* 0x0000000000027941 */ /* 0x000fea0003800000 */
.L_x_15747:
        /* <DEDUP_REMOVED lines=13> */
.L_x_15743:
[----:B------:R-:W-:Y:S05]  /*7e90*/  BSYNC B1 ;  /* 0x0000000000017941 */ /* 0x000fea0003800000 */
.L_x_15741:
        /* <DEDUP_REMOVED lines=8> */
.L_x_15752:
        /* <DEDUP_REMOVED lines=12> */
.L_x_15755:
[----:B------:R-:W-:-:S07]  /*7fe0*/  MOV R10, R28 ;  /* 0x0000001c000a7202 */ /* 0x000fce0000000f00 */
.L_x_15756:
[----:B------:R-:W-:Y:S05]  /*7ff0*/  BSYNC B2 ;  /* 0x0000000000027941 */ /* 0x000fea0003800000 */
.L_x_15754:
        /* <DEDUP_REMOVED lines=16> */
.L_x_15760:
[----:B------:R-:W-:Y:S05]  /*8100*/  BSYNC B3 ;  /* 0x0000000000037941 */ /* 0x000fea0003800000 */
.L_x_15759:
        /* <DEDUP_REMOVED lines=44> */
.L_x_15758:
[----:B------:R-:W-:Y:S05]  /*83d0*/  BSYNC B2 ;  /* 0x0000000000027941 */ /* 0x000fea0003800000 */
.L_x_15757:
        /* <DEDUP_REMOVED lines=11> */
.L_x_15753:
[----:B------:R-:W-:Y:S05]  /*8490*/  BSYNC B1 ;  /* 0x0000000000017941 */ /* 0x000fea0003800000 */
.L_x_15751:
        /* <DEDUP_REMOVED lines=9> */
.L_x_15762:
        /* <DEDUP_REMOVED lines=12> */
.L_x_15765:
[----:B------:R-:W-:-:S07]  /*85f0*/  MOV R7, R28 ;  /* 0x0000001c00077202 */ /* 0x000fce0000000f00 */
.L_x_15766:
[----:B------:R-:W-:Y:S05]  /*8600*/  BSYNC B2 ;  /* 0x0000000000027941 */ /* 0x000fea0003800000 */
.L_x_15764:
        /* <DEDUP_REMOVED lines=16> */
.L_x_15770:
[----:B------:R-:W-:Y:S05]  /*8710*/  BSYNC B3 ;  /* 0x0000000000037941 */ /* 0x000fea0003800000 */
.L_x_15769:
        /* <DEDUP_REMOVED lines=44> */
.L_x_15768:
[----:B------:R-:W-:Y:S05]  /*89e0*/  BSYNC B2 ;  /* 0x0000000000027941 */ /* 0x000fea0003800000 */
.L_x_15767:
        /* <DEDUP_REMOVED lines=11> */
[----:B-1----:R-:W-:-:S05]  /*8aa0*/  FSEL R183, R168, RZ, !P4 ;  /* 0x000000ffa8b77208 */ /* 0x002fca0006000000 */
[----:B------:R-:W-:-:S07]  /*8ab0*/  @P0 FADD.FTZ R183, R183, R170 ;  /* 0x000000aab7b70221 */ /* 0x000fce0000010000 */
.L_x_15763:
[----:B------:R-:W-:Y:S05]  /*8ac0*/  BSYNC B1 ;  /* 0x0000000000017941 */ /* 0x000fea0003800000 */
.L_x_15761:
        /* <DEDUP_REMOVED lines=8> */
.L_x_15772:
        /* <DEDUP_REMOVED lines=12> */
.L_x_15775:
[----:B------:R-:W-:-:S07]  /*8c10*/  MOV R6, R28 ;  /* 0x0000001c00067202 */ /* 0x000fce0000000f00 */
.L_x_15776:
[----:B------:R-:W-:Y:S05]  /*8c20*/  BSYNC B2 ;  /* 0x0000000000027941 */ /* 0x000fea0003800000 */
.L_x_15774:
        /* <DEDUP_REMOVED lines=16> */
.L_x_15780:
[----:B------:R-:W-:Y:S05]  /*8d30*/  BSYNC B3 ;  /* 0x0000000000037941 */ /* 0x000fea0003800000 */
.L_x_15779:
        /* <DEDUP_REMOVED lines=44> */
.L_x_15778:
[----:B------:R-:W-:Y:S05]  /*9000*/  BSYNC B2 ;  /* 0x0000000000027941 */ /* 0x000fea0003800000 */
.L_x_15777:
        /* <DEDUP_REMOVED lines=11> */
.L_x_15773:
[----:B------:R-:W-:Y:S05]  /*90c0*/  BSYNC B1 ;  /* 0x0000000000017941 */ /* 0x000fea0003800000 */
.L_x_15771:
        /* <DEDUP_REMOVED lines=9> */
.L_x_15782:
        /* <DEDUP_REMOVED lines=12> */
.L_x_15785:
[----:B------:R-:W-:-:S07]  /*9220*/  MOV R4, R28 ;  /* 0x0000001c00047202 */ /* 0x000fce0000000f00 */
.L_x_15786:
[----:B------:R-:W-:Y:S05]  /*9230*/  BSYNC B2 ;  /* 0x0000000000027941 */ /* 0x000fea0003800000 */
.L_x_15784:
        /* <DEDUP_REMOVED lines=16> */
.L_x_15790:
[----:B------:R-:W-:Y:S05]  /*9340*/  BSYNC B3 ;  /* 0x0000000000037941 */ /* 0x000fea0003800000 */
.L_x_15789:
        /* <DEDUP_REMOVED lines=44> */
.L_x_15788:
[----:B------:R-:W-:Y:S05]  /*9610*/  BSYNC B2 ;  /* 0x0000000000027941 */ /* 0x000fea0003800000 */
.L_x_15787:
        /* <DEDUP_REMOVED lines=13> */
.L_x_15783:
[----:B------:R-:W-:Y:S05]  /*96f0*/  BSYNC B1 ;  /* 0x0000000000017941 */ /* 0x000fea0003800000 */
.L_x_15781:
        /* <DEDUP_REMOVED lines=8> */
.L_x_15792:
        /* <DEDUP_REMOVED lines=12> */
.L_x_15795:
[----:B------:R-:W-:-:S07]  /*9840*/  MOV R2, R28 ;  /* 0x0000001c00027202 */ /* 0x000fce0000000f00 */
.L_x_15796:
[----:B------:R-:W-:Y:S05]  /*9850*/  BSYNC B2 ;  /* 0x0000000000027941 */ /* 0x000fea0003800000 */
.L_x_15794:
        /* <DEDUP_REMOVED lines=16> */
.L_x_15800:
[----:B------:R-:W-:Y:S05]  /*9960*/  BSYNC B3 ;  /* 0x0000000000037941 */ /* 0x000fea0003800000 */
.L_x_15799:
        /* <DEDUP_REMOVED lines=44> */
.L_x_15798:
[----:B------:R-:W-:Y:S05]  /*9c30*/  BSYNC B2 ;  /* 0x0000000000027941 */ /* 0x000fea0003800000 */
.L_x_15797:
        /* <DEDUP_REMOVED lines=11> */
.L_x_15793:
[----:B------:R-:W-:Y:S05]  /*9cf0*/  BSYNC B1 ;  /* 0x0000000000017941 */ /* 0x000fea0003800000 */
.L_x_15791:
        /* <DEDUP_REMOVED lines=9> */
.L_x_15802:
        /* <DEDUP_REMOVED lines=12> */
.L_x_15805:
[----:B------:R-:W-:-:S07]  /*9e50*/  MOV R179, R28 ;  /* 0x0000001c00b37202 */ /* 0x000fce0000000f00 */
.L_x_15806:
[----:B------:R-:W-:Y:S05]  /*9e60*/  BSYNC B2 ;  /* 0x0000000000027941 */ /* 0x000fea0003800000 */
.L_x_15804:
        /* <DEDUP_REMOVED lines=16> */
.L_x_15810:
[----:B------:R-:W-:Y:S05]  /*9f70*/  BSYNC B3 ;  /* 0x0000000000037941 */ /* 0x000fea0003800000 */
.L_x_15809:
        /* <DEDUP_REMOVED lines=43> */
.L_x_15808:
[----:B------:R-:W-:Y:S05]  /*a230*/  BSYNC B2 ;  /* 0x0000000000027941 */ /* 0x000fea0003800000 */
.L_x_15807:
        /* <DEDUP_REMOVED lines=13> */
.L_x_15803:
[----:B------:R-:W-:Y:S05]  /*a310*/  BSYNC B1 ;  /* 0x0000000000017941 */ /* 0x000fea0003800000 */
.L_x_15801:
        /* <DEDUP_REMOVED lines=34> */
.L_x_15812:
[----:B------:R-:W-:Y:S05]  /*a540*/  BSYNC B1 ;  /* 0x0000000000017941 */ /* 0x000fea0003800000 */
.L_x_15811:
        /* <DEDUP_REMOVED lines=10> */
.L_x_15814:
        /* <DEDUP_REMOVED lines=12> */
.L_x_15817:
[----:B------:R-:W-:-:S07]  /*a6b0*/  MOV R14, R28 ;  /* 0x0000001c000e7202 */ /* 0x000fce0000000f00 */
.L_x_15818:
[----:B------:R-:W-:Y:S05]  /*a6c0*/  BSYNC B2 ;  /* 0x0000000000027941 */ /* 0x000fea0003800000 */
.L_x_15816:
        /* <DEDUP_REMOVED lines=16> */
.L_x_15822:
[----:B------:R-:W-:Y:S05]  /*a7d0*/  BSYNC B3 ;  /* 0x0000000000037941 */ /* 0x000fea0003800000 */
.L_x_15821:
        /* <DEDUP_REMOVED lines=44> */
.L_x_15820:
[----:B------:R-:W-:Y:S05]  /*aaa0*/  BSYNC B2 ;  /* 0x0000000000027941 */ /* 0x000fea0003800000 */
.L_x_15819:
        /* <DEDUP_REMOVED lines=11> */
.L_x_15815:
[----:B------:R-:W-:Y:S05]  /*ab60*/  BSYNC B1 ;  /* 0x0000000000017941 */ /* 0x000fea0003800000 */
.L_x_15813:
        /* <DEDUP_REMOVED lines=9> */
.L_x_15824:
        /* <DEDUP_REMOVED lines=12> */
.L_x_15827:
[----:B------:R-:W-:-:S07]  /*acc0*/  MOV R11, R28 ;  /* 0x0000001c000b7202 */ /* 0x000fce0000000f00 */
.L_x_15828:
[----:B------:R-:W-:Y:S05]  /*acd0*/  BSYNC B2 ;  /* 0x0000000000027941 */ /* 0x000fea0003800000 */
.L_x_15826:
        /* <DEDUP_REMOVED lines=16> */
.L_x_15832:
[----:B------:R-:W-:Y:S05]  /*ade0*/  BSYNC B3 ;  /* 0x0000000000037941 */ /* 0x000fea0003800000 */
.L_x_15831:
        /* <DEDUP_REMOVED lines=44> */
.L_x_15830:
[----:B------:R-:W-:Y:S05]  /*b0b0*/  BSYNC B2 ;  /* 0x0000000000027941 */ /* 0x000fea0003800000 */
.L_x_15829:
        /* <DEDUP_REMOVED lines=13> */
.L_x_15825:
[----:B------:R-:W-:Y:S05]  /*b190*/  BSYNC B1 ;  /* 0x0000000000017941 */ /* 0x000fea0003800000 */
.L_x_15823:
        /* <DEDUP_REMOVED lines=8> */
.L_x_15834:
        /* <DEDUP_REMOVED lines=12> */
.L_x_15837:
[----:B------:R-:W-:-:S07]  /*b2e0*/  MOV R10, R28 ;  /* 0x0000001c000a7202 */ /* 0x000fce0000000f00 */
.L_x_15838:
[----:B------:R-:W-:Y:S05]  /*b2f0*/  BSYNC B2 ;  /* 0x0000000000027941 */ /* 0x000fea0003800000 */
.L_x_15836:
        /* <DEDUP_REMOVED lines=16> */
.L_x_15842:
[----:B------:R-:W-:Y:S05]  /*b400*/  BSYNC B3 ;  /* 0x0000000000037941 */ /* 0x000fea0003800000 */
.L_x_15841:
        /* <DEDUP_REMOVED lines=44> */
.L_x_15840:
[----:B------:R-:W-:Y:S05]  /*b6d0*/  BSYNC B2 ;  /* 0x0000000000027941 */ /* 0x000fea0003800000 */
.L_x_15839:
        /* <DEDUP_REMOVED lines=11> */
.L_x_15835:
[----:B------:R-:W-:Y:S05]  /*b790*/  BSYNC B1 ;  /* 0x0000000000017941 */ /* 0x000fea0003800000 */
.L_x_15833:
        /* <DEDUP_REMOVED lines=9> */
.L_x_15844:
        /* <DEDUP_REMOVED lines=12> */
.L_x_15847:
[----:B------:R-:W-:-:S07]  /*b8f0*/  MOV R7, R28 ;  /* 0x0000001c00077202 */ /* 0x000fce0000000f00 */
.L_x_15848:
[----:B------:R-:W-:Y:S05]  /*b900*/  BSYNC B2 ;  /* 0x0000000000027941 */ /* 0x000fea0003800000 */
.L_x_15846:
        /* <DEDUP_REMOVED lines=16> */
.L_x_15852:
[----:B------:R-:W-:Y:S05]  /*ba10*/  BSYNC B3 ;  /* 0x0000000000037941 */ /* 0x000fea0003800000 */
.L_x_15851:
        /* <DEDUP_REMOVED lines=44> */
.L_x_15850:
[----:B------:R-:W-:Y:S05]  /*bce0*/  BSYNC B2 ;  /* 0x0000000000027941 */ /* 0x000fea0003800000 */
.L_x_15849:
        /* <DEDUP_REMOVED lines=13> */
.L_x_15845:
[----:B------:R-:W-:Y:S05]  /*bdc0*/  BSYNC B1 ;  /* 0x0000000000017941 */ /* 0x000fea0003800000 */
.L_x_15843:
        /* <DEDUP_REMOVED lines=8> */
.L_x_15854:
        /* <DEDUP_REMOVED lines=12> */
.L_x_15857:
[----:B------:R-:W-:-:S07]  /*bf10*/  MOV R6, R28 ;  /* 0x0000001c00067202 */ /* 0x000fce0000000f00 */
.L_x_15858:
[----:B------:R-:W-:Y:S05]  /*bf20*/  BSYNC B2 ;  /* 0x0000000000027941 */ /* 0x000fea0003800000 */
.L_x_15856:
        /* <DEDUP_REMOVED lines=16> */
.L_x_15862:
[----:B------:R-:W-:Y:S05]  /*c030*/  BSYNC B3 ;  /* 0x0000000000037941 */ /* 0x000fea0003800000 */
.L_x_15861:
[----:B------:R-:W-:Y:S01]  /*c040*/  IMAD.HI.U32 R26, R23, -0x326172a9, RZ ;  /* 0xcd9e8d57171a7827 */ /* 0x000fe200078e00ff */
[----:B------:R-:W-:-:S03]  /*c050*/  LOP3.LUT R27, R27, UR5, R20, 0x96, !PT ;  /* 0x000000051b1b7c12 */ /* 0x000fc6000f8e9614 */
[----:B------:R-:W-:Y:S01]  /*c060*/  IMAD R169, R23, -0x326172a9, RZ ;  /* 0xcd9e8d5717a97824 */ /* 0x000fe200078e02ff */
[----:B------:R-:W-:Y:S01]  /*c070*/  LOP3.LUT R26, R26, UR4, R21, 0x96, !PT ;  /* 0x000000041a1a7c12 */ /* 0x000fe2000f8e9615 */
[----:B------:R-:W-:-:S04]  /*c080*/  IMAD.WIDE.U32 R170, R27, -0x326172a9, RZ ;  /* 0xcd9e8d571baa7825 */ /* 0x000fc800078e00ff */
[----:B------:R-:W-:Y:S02]  /*c090*/  IMAD R27, R22, -0x2daee0ad, RZ ;  /* 0xd2511f53161b7824 */ /* 0x000fe400078e02ff */
[----:B------:R-:W-:Y:S01]  /*c0a0*/  IMAD.WIDE.U32 R190, R26, -0x2daee0ad, RZ ;  /* 0xd2511f531abe7825 */ /* 0x000fe200078e00ff */
[----:B------:R-:W-:-:S04]  /*c0b0*/  LOP3.LUT R26, R171, R169, R196, 0x96, !PT ;  /* 0x000000a9ab1a7212 */ /* 0x000fc800078e96c4 */
        /* <DEDUP_REMOVED lines=36> */
.L_x_15860:
[----:B------:R-:W-:Y:S05]  /*c300*/  BSYNC B2 ;  /* 0x0000000000027941 */ /* 0x000fea0003800000 */
.L_x_15859:
        /* <DEDUP_REMOVED lines=11> */
.L_x_15855:
[----:B------:R-:W-:Y:S05]  /*c3c0*/  BSYNC B1 ;  /* 0x0000000000017941 */ /* 0x000fea0003800000 */
.L_x_15853:
        /* <DEDUP_REMOVED lines=9> */
.L_x_15864:
        /* <DEDUP_REMOVED lines=12> */
.L_x_15867:
[----:B------:R-:W-:-:S07]  /*c520*/  MOV R4, R28 ;  /* 0x0000001c00047202 */ /* 0x000fce0000000f00 */
.L_x_15868:
[----:B------:R-:W-:Y:S05]  /*c530*/  BSYNC B2 ;  /* 0x0000000000027941 */ /* 0x000fea0003800000 */
.L_x_15866:
        /* <DEDUP_REMOVED lines=16> */
.L_x_15872:
[----:B------:R-:W-:Y:S05]  /*c640*/  BSYNC B3 ;  /* 0x0000000000037941 */ /* 0x000fea0003800000 */
.L_x_15871:
        /* <DEDUP_REMOVED lines=44> */
.L_x_15870:
[----:B------:R-:W-:Y:S05]  /*c910*/  BSYNC B2 ;  /* 0x0000000000027941 */ /* 0x000fea0003800000 */
.L_x_15869:
        /* <DEDUP_REMOVED lines=13> */
.L_x_15865:
[----:B------:R-:W-:Y:S05]  /*c9f0*/  BSYNC B1 ;  /* 0x0000000000017941 */ /* 0x000fea0003800000 */
.L_x_15863:
        /* <DEDUP_REMOVED lines=8> */
.L_x_15874:
        /* <DEDUP_REMOVED lines=12> */
.L_x_15877:
[----:B------:R-:W-:-:S07]  /*cb40*/  MOV R2, R28 ;  /* 0x0000001c00027202 */ /* 0x000fce0000000f00 */
.L_x_15878:
[----:B------:R-:W-:Y:S05]  /*cb50*/  BSYNC B2 ;  /* 0x0000000000027941 */ /* 0x000fea0003800000 */
.L_x_15876:
        /* <DEDUP_REMOVED lines=16> */
.L_x_15882:
[----:B------:R-:W-:Y:S05]  /*cc60*/  BSYNC B3 ;  /* 0x0000000000037941 */ /* 0x000fea0003800000 */
.L_x_15881:
        /* <DEDUP_REMOVED lines=44> */
.L_x_15880:
[----:B------:R-:W-:Y:S05]  /*cf30*/  BSYNC B2 ;  /* 0x0000000000027941 */ /* 0x000fea0003800000 */
.L_x_15879:
        /* <DEDUP_REMOVED lines=11> */
.L_x_15875:
[----:B------:R-:W-:Y:S05]  /*cff0*/  BSYNC B1 ;  /* 0x0000000000017941 */ /* 0x000fea0003800000 */
.L_x_15873:
        /* <DEDUP_REMOVED lines=9> */
.L_x_15884:
        /* <DEDUP_REMOVED lines=12> */
.L_x_15887:
[----:B------:R-:W-:-:S07]  /*d150*/  MOV R189, R28 ;  /* 0x0000001c00bd7202 */ /* 0x000fce0000000f00 */
.L_x_15888:
[----:B------:R-:W-:Y:S05]  /*d160*/  BSYNC B2 ;  /* 0x0000000000027941 */ /* 0x000fea0003800000 */
.L_x_15886:
        /* <DEDUP_REMOVED lines=16> */
.L_x_15892:
[----:B------:R-:W-:Y:S05]  /*d270*/  BSYNC B3 ;  /* 0x0000000000037941 */ /* 0x000fea0003800000 */
.L_x_15891:
        /* <DEDUP_REMOVED lines=43> */
.L_x_15890:
[----:B------:R-:W-:Y:S05]  /*d530*/  BSYNC B2 ;  /* 0x0000000000027941 */ /* 0x000fea0003800000 */
.L_x_15889:
        /* <DEDUP_REMOVED lines=13> */
.L_x_15885:
[----:B------:R-:W-:Y:S05]  /*d610*/  BSYNC B1 ;  /* 0x0000000000017941 */ /* 0x000fea0003800000 */
.L_x_15883:
        /* <DEDUP_REMOVED lines=34> */
.L_x_15894:
[----:B------:R-:W-:Y:S05]  /*d840*/  BSYNC B1 ;  /* 0x0000000000017941 */ /* 0x000fea0003800000 */
.L_x_15893:
        /* <DEDUP_REMOVED lines=10> */
.L_x_15896:
        /* <DEDUP_REMOVED lines=12> */
.L_x_15899:
[----:B------:R-:W-:-:S07]  /*d9b0*/  MOV R14, R28 ;  /* 0x0000001c000e7202 */ /* 0x000fce0000000f00 */
.L_x_15900:
[----:B------:R-:W-:Y:S05]  /*d9c0*/  BSYNC B2 ;  /* 0x0000000000027941 */ /* 0x000fea0003800000 */
.L_x_15898:
        /* <DEDUP_REMOVED lines=16> */
.L_x_15904:
[----:B------:R-:W-:Y:S05]  /*dad0*/  BSYNC B3 ;  /* 0x0000000000037941 */ /* 0x000fea0003800000 */
.L_x_15903:
[----:B------:R-:W-:Y:S01]  /*dae0*/  IMAD.HI.U32 R26, R23, -0x326172a9, RZ ;  /* 0xcd9e8d57171a7827 */ /* 0x000fe200078e00ff */
[----:B------:R-:W-:-:S03]  /*daf0*/  LOP3.LUT R27, R27, UR5, R20, 0x96, !PT ;  /* 0x000000051b1b7c12 */ /* 0x000fc6000f8e9614 */
[----:B------:R-:W-:Y:S01]  /*db00*/  IMAD R171, R23, -0x326172a9, RZ ;  /* 0xcd9e8d5717ab7824 */ /* 0x000fe200078e02ff */
[----:B------:R-:W-:Y:S01]  /*db10*/  LOP3.LUT R26, R26, UR4, R21, 0x96, !PT ;  /* 0x000000041a1a7c12 */ /* 0x000fe2000f8e9615 */
[----:B------:R-:W-:-:S04]  /*db20*/  IMAD.WIDE.U32 R168, R27, -0x326172a9, RZ ;  /* 0xcd9e8d571ba87825 */ /* 0x000fc800078e00ff */
[----:B------:R-:W-:Y:S01]  /*db30*/  IMAD R27, R22, -0x2daee0ad, RZ ;  /* 0xd2511f53161b7824 */ /* 0x000fe200078e02ff */
[----:B------:R-:W-:Y:S01]  /*db40*/  LOP3.LUT R171, R169, R171, R196, 0x96, !PT ;  /* 0x000000aba9ab7212 */ /* 0x000fe200078e96c4 */
[----:B-1----:R-:W-:-:S04]  /*db50*/  IMAD.WIDE.U32 R200, R26, -0x2daee0ad, RZ ;  /* 0xd2511f531ac87825 */ /* 0x002fc800078e00ff */
        /* <DEDUP_REMOVED lines=36> */
.L_x_15902:
[----:B------:R-:W-:Y:S05]  /*dda0*/  BSYNC B2 ;  /* 0x0000000000027941 */ /* 0x000fea0003800000 */
.L_x_15901:
        /* <DEDUP_REMOVED lines=11> */
.L_x_15897:
[----:B------:R-:W-:Y:S05]  /*de60*/  BSYNC B1 ;  /* 0x0000000000017941 */ /* 0x000fea0003800000 */
.L_x_15895:
        /* <DEDUP_REMOVED lines=9> */
.L_x_15906:
        /* <DEDUP_REMOVED lines=12> */
.L_x_15909:
[----:B------:R-:W-:-:S07]  /*dfc0*/  MOV R11, R28 ;  /* 0x0000001c000b7202 */ /* 0x000fce0000000f00 */
.L_x_15910:
[----:B------:R-:W-:Y:S05]  /*dfd0*/  BSYNC B2 ;  /* 0x0000000000027941 */ /* 0x000fea0003800000 */
.L_x_15908:
        /* <DEDUP_REMOVED lines=16> */
.L_x_15914:
[----:B------:R-:W-:Y:S05]  /*e0e0*/  BSYNC B3 ;  /* 0x0000000000037941 */ /* 0x000fea0003800000 */
.L_x_15913:
        /* <DEDUP_REMOVED lines=44> */
.L_x_15912:
[----:B------:R-:W-:Y:S05]  /*e3b0*/  BSYNC B2 ;  /* 0x0000000000027941 */ /* 0x000fea0003800000 */
.L_x_15911:
        /* <DEDUP_REMOVED lines=13> */
.L_x_15907:
[----:B------:R-:W-:Y:S05]  /*e490*/  BSYNC B1 ;  /* 0x0000000000017941 */ /* 0x000fea0003800000 */
.L_x_15905:
        /* <DEDUP_REMOVED lines=8> */
.L_x_15916:
        /* <DEDUP_REMOVED lines=12> */
.L_x_15919:
[----:B------:R-:W-:-:S07]  /*e5e0*/  MOV R10, R28 ;  /* 0x0000001c000a7202 */ /* 0x000fce0000000f00 */
.L_x_15920:
[----:B------:R-:W-:Y:S05]  /*e5f0*/  BSYNC B2 ;  /* 0x0000000000027941 */ /* 0x000fea0003800000 */
.L_x_15918:
        /* <DEDUP_REMOVED lines=16> */
.L_x_15924:
[----:B------:R-:W-:Y:S05]  /*e700*/  BSYNC B3 ;  /* 0x0000000000037941 */ /* 0x000fea0003800000 */
.L_x_15923:
        /* <DEDUP_REMOVED lines=44> */
.L_x_15922:
[----:B------:R-:W-:Y:S05]  /*e9d0*/  BSYNC B2 ;  /* 0x0000000000027941 */ /* 0x000fea0003800000 */
.L_x_15921:
        /* <DEDUP_REMOVED lines=11> */
.L_x_15917:
[----:B------:R-:W-:Y:S05]  /*ea90*/  BSYNC B1 ;  /* 0x0000000000017941 */ /* 0x000fea0003800000 */
.L_x_15915:
        /* <DEDUP_REMOVED lines=9> */
.L_x_15926:
        /* <DEDUP_REMOVED lines=12> */
.L_x_15929:
[----:B------:R-:W-:-:S07]  /*ebf0*/  MOV R7, R28 ;  /* 0x0000001c00077202 */ /* 0x000fce0000000f00 */
.L_x_15930:
[----:B------:R-:W-:Y:S05]  /*ec00*/  BSYNC B2 ;  /* 0x0000000000027941 */ /* 0x000fea0003800000 */
.L_x_15928:
        /* <DEDUP_REMOVED lines=16> */
.L_x_15934:
[----:B------:R-:W-:Y:S05]  /*ed10*/  BSYNC B3 ;  /* 0x0000000000037941 */ /* 0x000fea0003800000 */
.L_x_15933:
        /* <DEDUP_REMOVED lines=44> */
.L_x_15932:
[----:B------:R-:W-:Y:S05]  /*efe0*/  BSYNC B2 ;  /* 0x0000000000027941 */ /* 0x000fea0003800000 */
.L_x_15931:
        /* <DEDUP_REMOVED lines=13> */
.L_x_15927:
[----:B------:R-:W-:Y:S05]  /*f0c0*/  BSYNC B1 ;  /* 0x0000000000017941 */ /* 0x000fea0003800000 */
.L_x_15925:
        /* <DEDUP_REMOVED lines=8> */
.L_x_15936:
        /* <DEDUP_REMOVED lines=12> */
.L_x_15939:
[----:B------:R-:W-:-:S07]  /*f210*/  MOV R6, R28 ;  /* 0x0000001c00067202 */ /* 0x000fce0000000f00 */
.L_x_15940:
[----:B------:R-:W-:Y:S05]  /*f220*/  BSYNC B2 ;  /* 0x0000000000027941 */ /* 0x000fea0003800000 */
.L_x_15938:
        /* <DEDUP_REMOVED lines=16> */
.L_x_15944:
[----:B------:R-:W-:Y:S05]  /*f330*/  BSYNC B3 ;  /* 0x0000000000037941 */ /* 0x000fea0003800000 */
.L_x_15943:
        /* <DEDUP_REMOVED lines=44> */
.L_x_15942:
[----:B------:R-:W-:Y:S05]  /*f600*/  BSYNC B2 ;  /* 0x0000000000027941 */ /* 0x000fea0003800000 */
.L_x_15941:
        /* <DEDUP_REMOVED lines=11> */
.L_x_15937:
[----:B------:R-:W-:Y:S05]  /*f6c0*/  BSYNC B1 ;  /* 0x0000000000017941 */ /* 0x000fea0003800000 */
.L_x_15935:
        /* <DEDUP_REMOVED lines=9> */
.L_x_15946:
        /* <DEDUP_REMOVED lines=12> */
.L_x_15949:
[----:B------:R-:W-:-:S07]  /*f820*/  MOV R4, R28 ;  /* 0x0000001c00047202 */ /* 0x000fce0000000f00 */
.L_x_15950:
[----:B------:R-:W-:Y:S05]  /*f830*/  BSYNC B2 ;  /* 0x0000000000027941 */ /* 0x000fea0003800000 */
.L_x_15948:
        /* <DEDUP_REMOVED lines=16> */
.L_x_15954:
[----:B------:R-:W-:Y:S05]  /*f940*/  BSYNC B3 ;  /* 0x0000000000037941 */ /* 0x000fea0003800000 */
.L_x_15953:
        /* <DEDUP_REMOVED lines=44> */
.L_x_15952:
[----:B------:R-:W-:Y:S05]  /*fc10*/  BSYNC B2 ;  /* 0x0000000000027941 */ /* 0x000fea0003800000 */
.L_x_15951:
        /* <DEDUP_REMOVED lines=13> */
.L_x_15947:
[----:B------:R-:W-:Y:S05]  /*fcf0*/  BSYNC B1 ;  /* 0x0000000000017941 */ /* 0x000fea0003800000 */
.L_x_15945:
        /* <DEDUP_REMOVED lines=8> */
.L_x_15956:
        /* <DEDUP_REMOVED lines=12> */
.L_x_15959:
[----:B------:R-:W-:-:S07]  /*fe40*/  MOV R2, R28 ;  /* 0x0000001c00027202 */ /* 0x000fce0000000f00 */
.L_x_15960:
[----:B------:R-:W-:Y:S05]  /*fe50*/  BSYNC B2 ;  /* 0x0000000000027941 */ /* 0x000fea0003800000 */
.L_x_15958:
        /* <DEDUP_REMOVED lines=16> */
.L_x_15964:
[----:B------:R-:W-:Y:S05]  /*ff60*/  BSYNC B3 ;  /* 0x0000000000037941 */ /* 0x000fea0003800000 */
.L_x_15963:
        /* <DEDUP_REMOVED lines=44> */
.L_x_15962:
[----:B------:R-:W-:Y:S05]  /*10230*/  BSYNC B2 ;  /* 0x0000000000027941 */ /* 0x000fea0003800000 */
.L_x_15961:
        /* <DEDUP_REMOVED lines=11> */
.L_x_15957:
[----:B------:R-:W-:Y:S05]  /*102f0*/  BSYNC B1 ;  /* 0x0000000000017941 */ /* 0x000fea0003800000 */
.L_x_15955:
        /* <DEDUP_REMOVED lines=9> */
.L_x_15966:
        /* <DEDUP_REMOVED lines=12> */
.L_x_15969:
[----:B------:R-:W-:-:S07]  /*10450*/  MOV R199, R28 ;  /* 0x0000001c00c77202 */ /* 0x000fce0000000f00 */
.L_x_15970:
[----:B------:R-:W-:Y:S05]  /*10460*/  BSYNC B2 ;  /* 0x0000000000027941 */ /* 0x000fea0003800000 */
.L_x_15968:
        /* <DEDUP_REMOVED lines=16> */
.L_x_15974:
[----:B------:R-:W-:Y:S05]  /*10570*/  BSYNC B3 ;  /* 0x0000000000037941 */ /* 0x000fea0003800000 */
.L_x_15973:
        /* <DEDUP_REMOVED lines=43> */
.L_x_15972:
[----:B------:R-:W-:Y:S05]  /*10830*/  BSYNC B2 ;  /* 0x0000000000027941 */ /* 0x000fea0003800000 */
.L_x_15971:
        /* <DEDUP_REMOVED lines=13> */
.L_x_15967:
[----:B------:R-:W-:Y:S05]  /*10910*/  BSYNC B1 ;  /* 0x0000000000017941 */ /* 0x000fea0003800000 */
.L_x_15965:
        /* <DEDUP_REMOVED lines=34> */
.L_x_15976:
[----:B------:R-:W-:Y:S05]  /*10b40*/  BSYNC B1 ;  /* 0x0000000000017941 */ /* 0x000fea0003800000 */
.L_x_15975:
        /* <DEDUP_REMOVED lines=10> */
.L_x_15978:
        /* <DEDUP_REMOVED lines=12> */
.L_x_15981:
[----:B------:R-:W-:-:S07]  /*10cb0*/  MOV R14, R28 ;  /* 0x0000001c000e7202 */ /* 0x000fce0000000f00 */
.L_x_15982:
[----:B------:R-:W-:Y:S05]  /*10cc0*/  BSYNC B2 ;  /* 0x0000000000027941 */ /* 0x000fea0003800000 */
.L_x_15980:
        /* <DEDUP_REMOVED lines=16> */
.L_x_15986:
[----:B------:R-:W-:Y:S05]  /*10dd0*/  BSYNC B3 ;  /* 0x0000000000037941 */ /* 0x000fea0003800000 */
.L_x_15985:
        /* <DEDUP_REMOVED lines=44> */
.L_x_15984:
[----:B------:R-:W-:Y:S05]  /*110a0*/  BSYNC B2 ;  /* 0x0000000000027941 */ /* 0x000fea0003800000 */
.L_x_15983:
        /* <DEDUP_REMOVED lines=11> */
.L_x_15979:
[----:B------:R-:W-:Y:S05]  /*11160*/  BSYNC B1 ;  /* 0x0000000000017941 */ /* 0x000fea0003800000 */
.L_x_15977:
        /* <DEDUP_REMOVED lines=9> */
.L_x_15988:
        /* <DEDUP_REMOVED lines=12> */
.L_x_15991:
[----:B------:R-:W-:-:S07]  /*112c0*/  MOV R11, R28 ;  /* 0x0000001c000b7202 */ /* 0x000fce0000000f00 */
.L_x_15992:
[----:B------:R-:W-:Y:S05]  /*112d0*/  BSYNC B2 ;  /* 0x0000000000027941 */ /* 0x000fea0003800000 */
.L_x_15990:
        /* <DEDUP_REMOVED lines=16> */
.L_x_15996:
[----:B------:R-:W-:Y:S05]  /*113e0*/  BSYNC B3 ;  /* 0x0000000000037941 */ /* 0x000fea0003800000 */
.L_x_15995:
        /* <DEDUP_REMOVED lines=44> */
.L_x_15994:
[----:B------:R-:W-:Y:S05]  /*116b0*/  BSYNC B2 ;  /* 0x0000000000027941 */ /* 0x000fea0003800000 */
.L_x_15993:
        /* <DEDUP_REMOVED lines=13> */
.L_x_15989:
[----:B------:R-:W-:Y:S05]  /*11790*/  BSYNC B1 ;  /* 0x0000000000017941 */ /* 0x000fea0003800000 */
.L_x_15987:
        /* <DEDUP_REMOVED lines=8> */
.L_x_15998:
        /* <DEDUP_REMOVED lines=12> */
.L_x_16001:
[----:B------:R-:W-:-:S07]  /*118e0*/  MOV R10, R28 ;  /* 0x0000001c000a7202 */ /* 0x000fce0000000f00 */
.L_x_16002:
[----:B------:R-:W-:Y:S05]  /*118f0*/  BSYNC B2 ;  /* 0x0000000000027941 */ /* 0x000fea0003800000 */
.L_x_16000:
        /* <DEDUP_REMOVED lines=16> */
.L_x_16006:
[----:B------:R-:W-:Y:S05]  /*11a00*/  BSYNC B3 ;  /* 0x0000000000037941 */ /* 0x000fea0003800000 */
.L_x_16005:
        /* <DEDUP_REMOVED lines=44> */
.L_x_16004:
[----:B------:R-:W-:Y:S05]  /*11cd0*/  BSYNC B2 ;  /* 0x0000000000027941 */ /* 0x000fea0003800000 */
.L_x_16003:
        /* <DEDUP_REMOVED lines=11> */
.L_x_15999:
[----:B------:R-:W-:Y:S05]  /*11d90*/  BSYNC B1 ;  /* 0x0000000000017941 */ /* 0x000fea0003800000 */
.L_x_15997:
        /* <DEDUP_REMOVED lines=9> */
.L_x_16008:
        /* <DEDUP_REMOVED lines=12> */
.L_x_16011:
[----:B------:R-:W-:-:S07]  /*11ef0*/  MOV R7, R28 ;  /* 0x0000001c00077202 */ /* 0x000fce0000000f00 */
.L_x_16012:
[----:B------:R-:W-:Y:S05]  /*11f00*/  BSYNC B2 ;  /* 0x0000000000027941 */ /* 0x000fea0003800000 */
.L_x_16010:
        /* <DEDUP_REMOVED lines=16> */
.L_x_16016:
[----:B------:R-:W-:Y:S05]  /*12010*/  BSYNC B3 ;  /* 0x0000000000037941 */ /* 0x000fea0003800000 */
.L_x_16015:
        /* <DEDUP_REMOVED lines=44> */
.L_x_16014:
[----:B------:R-:W-:Y:S05]  /*122e0*/  BSYNC B2 ;  /* 0x0000000000027941 */ /* 0x000fea0003800000 */
.L_x_16013:
        /* <DEDUP_REMOVED lines=13> */
.L_x_16009:
[----:B------:R-:W-:Y:S05]  /*123c0*/  BSYNC B1 ;  /* 0x0000000000017941 */ /* 0x000fea0003800000 */
.L_x_16007:
        /* <DEDUP_REMOVED lines=8> */
.L_x_16018:
        /* <DEDUP_REMOVED lines=12> */
.L_x_16021:
[----:B------:R-:W-:-:S07]  /*12510*/  MOV R6, R28 ;  /* 0x0000001c00067202 */ /* 0x000fce0000000f00 */
.L_x_16022:
[----:B------:R-:W-:Y:S05]  /*12520*/  BSYNC B2 ;  /* 0x0000000000027941 */ /* 0x000fea0003800000 */
.L_x_16020:
        /* <DEDUP_REMOVED lines=16> */
.L_x_16026:
[----:B------:R-:W-:Y:S05]  /*12630*/  BSYNC B3 ;  /* 0x0000000000037941 */ /* 0x000fea0003800000 */
.L_x_16025:
        /* <DEDUP_REMOVED lines=44> */
.L_x_16024:
[----:B------:R-:W-:Y:S05]  /*12900*/  BSYNC B2 ;  /* 0x0000000000027941 */ /* 0x000fea0003800000 */
.L_x_16023:
        /* <DEDUP_REMOVED lines=11> */
.L_x_16019:
[----:B------:R-:W-:Y:S05]  /*129c0*/  BSYNC B1 ;  /* 0x0000000000017941 */ /* 0x000fea0003800000 */
.L_x_16017:
        /* <DEDUP_REMOVED lines=9> */
.L_x_16028:
        /* <DEDUP_REMOVED lines=12> */
.L_x_16031:
[----:B------:R-:W-:-:S07]  /*12b20*/  MOV R4, R28 ;  /* 0x0000001c00047202 */ /* 0x000fce0000000f00 */
.L_x_16032:
[----:B------:R-:W-:Y:S05]  /*12b30*/  BSYNC B2 ;  /* 0x0000000000027941 */ /* 0x000fea0003800000 */
.L_x_16030:
        /* <DEDUP_REMOVED lines=16> */
.L_x_16036:
[----:B------:R-:W-:Y:S05]  /*12c40*/  BSYNC B3 ;  /* 0x0000000000037941 */ /* 0x000fea0003800000 */
.L_x_16035:
        /* <DEDUP_REMOVED lines=44> */
.L_x_16034:
[----:B------:R-:W-:Y:S05]  /*12f10*/  BSYNC B2 ;  /* 0x0000000000027941 */ /* 0x000fea0003800000 */
.L_x_16033:
        /* <DEDUP_REMOVED lines=13> */
.L_x_16029:
[----:B------:R-:W-:Y:S05]  /*12ff0*/  BSYNC B1 ;  /* 0x0000000000017941 */ /* 0x000fea0003800000 */
.L_x_16027:
        /* <DEDUP_REMOVED lines=8> */
.L_x_16038:
        /* <DEDUP_REMOVED lines=12> */
.L_x_16041:
[----:B------:R-:W-:-:S07]  /*13140*/  MOV R2, R28 ;  /* 0x0000001c00027202 */ /* 0x000fce0000000f00 */
.L_x_16042:
[----:B------:R-:W-:Y:S05]  /*13150*/  BSYNC B2 ;  /* 0x0000000000027941 */ /* 0x000fea0003800000 */
.L_x_16040:
        /* <DEDUP_REMOVED lines=16> */
.L_x_16046:
[----:B------:R-:W-:Y:S05]  /*13260*/  BSYNC B3 ;  /* 0x0000000000037941 */ /* 0x000fea0003800000 */
.L_x_16045:
        /* <DEDUP_REMOVED lines=44> */
.L_x_16044:
[----:B------:R-:W-:Y:S05]  /*13530*/  BSYNC B2 ;  /* 0x0000000000027941 */ /* 0x000fea0003800000 */
.L_x_16043:
        /* <DEDUP_REMOVED lines=11> */
.L_x_16039:
[----:B------:R-:W-:Y:S05]  /*135f0*/  BSYNC B1 ;  /* 0x0000000000017941 */ /* 0x000fea0003800000 */
.L_x_16037:
        /* <DEDUP_REMOVED lines=9> */
.L_x_16048:
        /* <DEDUP_REMOVED lines=12> */
.L_x_16051:
[----:B------:R-:W-:-:S07]  /*13750*/  MOV R207, R28 ;  /* 0x0000001c00cf7202 */ /* 0x000fce0000000f00 */
.L_x_16052:
[----:B------:R-:W-:Y:S05]  /*13760*/  BSYNC B2 ;  /* 0x0000000000027941 */ /* 0x000fea0003800000 */
.L_x_16050:
        /* <DEDUP_REMOVED lines=16> */
.L_x_16056:
[----:B------:R-:W-:Y:S05]  /*13870*/  BSYNC B3 ;  /* 0x0000000000037941 */ /* 0x000fea0003800000 */
.L_x_16055:
        /* <DEDUP_REMOVED lines=43> */
.L_x_16054:
[----:B------:R-:W-:Y:S05]  /*13b30*/  BSYNC B2 ;  /* 0x0000000000027941 */ /* 0x000fea0003800000 */
.L_x_16053:
        /* <DEDUP_REMOVED lines=13> */
.L_x_16049:
[----:B------:R-:W-:Y:S05]  /*13c10*/  BSYNC B1 ;  /* 0x0000000000017941 */ /* 0x000fea0003800000 */
.L_x_16047:
        /* <DEDUP_REMOVED lines=34> */
.L_x_16058:
[----:B------:R-:W-:Y:S05]  /*13e40*/  BSYNC B1 ;  /* 0x0000000000017941 */ /* 0x000fea0003800000 */
.L_x_16057:
        /* <DEDUP_REMOVED lines=10> */
.L_x_16060:
        /* <DEDUP_REMOVED lines=12> */
.L_x_16063:
[----:B------:R-:W-:-:S07]  /*13fb0*/  MOV R14, R28 ;  /* 0x0000001c000e7202 */ /* 0x000fce0000000f00 */
.L_x_16064:
[----:B------:R-:W-:Y:S05]  /*13fc0*/  BSYNC B2 ;  /* 0x0000000000027941 */ /* 0x000fea0003800000 */
.L_x_16062:
        /* <DEDUP_REMOVED lines=16> */
.L_x_16068:
[----:B------:R-:W-:Y:S05]  /*140d0*/  BSYNC B3 ;  /* 0x0000000000037941 */ /* 0x000fea0003800000 */
.L_x_16067:
        /* <DEDUP_REMOVED lines=44> */
.L_x_16066:
[----:B------:R-:W-:Y:S05]  /*143a0*/  BSYNC B2 ;  /* 0x0000000000027941 */ /* 0x000fea0003800000 */
.L_x_16065:
        /* <DEDUP_REMOVED lines=11> */
.L_x_16061:
[----:B------:R-:W-:Y:S05]  /*14460*/  BSYNC B1 ;  /* 0x0000000000017941 */ /* 0x000fea0003800000 */
.L_x_16059:
        /* <DEDUP_REMOVED lines=9> */
.L_x_16070:
        /* <DEDUP_REMOVED lines=12> */
.L_x_16073:
[----:B------:R-:W-:-:S07]  /*145c0*/  MOV R11, R28 ;  /* 0x0000001c000b7202 */ /* 0x000fce0000000f00 */
.L_x_16074:
[----:B------:R-:W-:Y:S05]  /*145d0*/  BSYNC B2 ;  /* 0x0000000000027941 */ /* 0x000fea0003800000 */
.L_x_16072:
        /* <DEDUP_REMOVED lines=16> */
.L_x_16078:
[----:B------:R-:W-:Y:S05]  /*146e0*/  BSYNC B3 ;  /* 0x0000000000037941 */ /* 0x000fea0003800000 */
.L_x_16077:
        /* <DEDUP_REMOVED lines=44> */
.L_x_16076:
[----:B------:R-:W-:Y:S05]  /*149b0*/  BSYNC B2 ;  /* 0x0000000000027941 */ /* 0x000fea0003800000 */
.L_x_16075:
        /* <DEDUP_REMOVED lines=13> */
.L_x_16071:
[----:B------:R-:W-:Y:S05]  /*14a90*/  BSYNC B1 ;  /* 0x0000000000017941 */ /* 0x000fea0003800000 */
.L_x_16069:
        /* <DEDUP_REMOVED lines=8> */
.L_x_16080:
        /* <DEDUP_REMOVED lines=12> */
.L_x_16083:
[----:B------:R-:W-:-:S07]  /*14be0*/  MOV R10, R28 ;  /* 0x0000001c000a7202 */ /* 0x000fce0000000f00 */
.L_x_16084:
[----:B------:R-:W-:Y:S05]  /*14bf0*/  BSYNC B2 ;  /* 0x0000000000027941 */ /* 0x000fea0003800000 */
.L_x_16082:
        /* <DEDUP_REMOVED lines=16> */
.L_x_16088:
[----:B------:R-:W-:Y:S05]  /*14d00*/  BSYNC B3 ;  /* 0x0000000000037941 */ /* 0x000fea0003800000 */
.L_x_16087:
        /* <DEDUP_REMOVED lines=44> */
.L_x_16086:
[----:B------:R-:W-:Y:S05]  /*14fd0*/  BSYNC B2 ;  /* 0x0000000000027941 */ /* 0x000fea0003800000 */
.L_x_16085:
        /* <DEDUP_REMOVED lines=11> */
.L_x_16081:
[----:B------:R-:W-:Y:S05]  /*15090*/  BSYNC B1 ;  /* 0x0000000000017941 */ /* 0x000fea0003800000 */
.L_x_16079:
        /* <DEDUP_REMOVED lines=9> */
.L_x_16090:
        /* <DEDUP_REMOVED lines=12> */
.L_x_16093:
[----:B------:R-:W-:-:S07]  /*151f0*/  MOV R7, R28 ;  /* 0x0000001c00077202 */ /* 0x000fce0000000f00 */
.L_x_16094:
[----:B------:R-:W-:Y:S05]  /*15200*/  BSYNC B2 ;  /* 0x0000000000027941 */ /* 0x000fea0003800000 */
.L_x_16092:
        /* <DEDUP_REMOVED lines=16> */
.L_x_16098:
[----:B------:R-:W-:Y:S05]  /*15310*/  BSYNC B3 ;  /* 0x0000000000037941 */ /* 0x000fea0003800000 */
.L_x_16097:
        /* <DEDUP_REMOVED lines=44> */
.L_x_16096:
[----:B------:R-:W-:Y:S05]  /*155e0*/  BSYNC B2 ;  /* 0x0000000000027941 */ /* 0x000fea0003800000 */
.L_x_16095:
        /* <DEDUP_REMOVED lines=13> */
.L_x_16091:
[----:B------:R-:W-:Y:S05]  /*156c0*/  BSYNC B1 ;  /* 0x0000000000017941 */ /* 0x000fea0003800000 */
.L_x_16089:
        /* <DEDUP_REMOVED lines=8> */
.L_x_16100:
        /* <DEDUP_REMOVED lines=12> */
.L_x_16103:
[----:B------:R-:W-:-:S07]  /*15810*/  MOV R6, R28 ;  /* 0x0000001c00067202 */ /* 0x000fce0000000f00 */
.L_x_16104:
[----:B------:R-:W-:Y:S05]  /*15820*/  BSYNC B2 ;  /* 0x0000000000027941 */ /* 0x000fea0003800000 */
.L_x_16102:
        /* <DEDUP_REMOVED lines=16> */
.L_x_16108:
[----:B------:R-:W-:Y:S05]  /*15930*/  BSYNC B3 ;  /* 0x0000000000037941 */ /* 0x000fea0003800000 */
.L_x_16107:
        /* <DEDUP_REMOVED lines=44> */
.L_x_16106:
[----:B------:R-:W-:Y:S05]  /*15c00*/  BSYNC B2 ;  /* 0x0000000000027941 */ /* 0x000fea0003800000 */
.L_x_16105:
        /* <DEDUP_REMOVED lines=11> */
.L_x_16101:
[----:B------:R-:W-:Y:S05]  /*15cc0*/  BSYNC B1 ;  /* 0x0000000000017941 */ /* 0x000fea0003800000 */
.L_x_16099:
        /* <DEDUP_REMOVED lines=9> */
.L_x_16110:
        /* <DEDUP_REMOVED lines=12> */
.L_x_16113:
[----:B------:R-:W-:-:S07]  /*15e20*/  MOV R4, R28 ;  /* 0x0000001c00047202 */ /* 0x000fce0000000f00 */
.L_x_16114:
[----:B------:R-:W-:Y:S05]  /*15e30*/  BSYNC B2 ;  /* 0x0000000000027941 */ /* 0x000fea0003800000 */
.L_x_16112:
        /* <DEDUP_REMOVED lines=16> */
.L_x_16118:
[----:B------:R-:W-:Y:S05]  /*15f40*/  BSYNC B3 ;  /* 0x0000000000037941 */ /* 0x000fea0003800000 */
.L_x_16117:
        /* <DEDUP_REMOVED lines=44> */
.L_x_16116:
[----:B------:R-:W-:Y:S05]  /*16210*/  BSYNC B2 ;  /* 0x0000000000027941 */ /* 0x000fea0003800000 */
.L_x_16115:
        /* <DEDUP_REMOVED lines=13> */
.L_x_16111:
[----:B------:R-:W-:Y:S05]  /*162f0*/  BSYNC B1 ;  /* 0x0000000000017941 */ /* 0x000fea0003800000 */
.L_x_16109:
        /* <DEDUP_REMOVED lines=8> */
.L_x_16120:
        /* <DEDUP_REMOVED lines=12> */
.L_x_16123:
[----:B------:R-:W-:-:S07]  /*16440*/  MOV R2, R28 ;  /* 0x0000001c00027202 */ /* 0x000fce0000000f00 */
.L_x_16124:
[----:B------:R-:W-:Y:S05]  /*16450*/  BSYNC B2 ;  /* 0x0000000000027941 */ /* 0x000fea0003800000 */
.L_x_16122:
        /* <DEDUP_REMOVED lines=16> */
.L_x_16128:
[----:B------:R-:W-:Y:S05]  /*16560*/  BSYNC B3 ;  /* 0x0000000000037941 */ /* 0x000fea0003800000 */
.L_x_16127:
        /* <DEDUP_REMOVED lines=44> */
.L_x_16126:
[----:B------:R-:W-:Y:S05]  /*16830*/  BSYNC B2 ;  /* 0x0000000000027941 */ /* 0x000fea0003800000 */
.L_x_16125:
        /* <DEDUP_REMOVED lines=11> */
.L_x_16121:
[----:B------:R-:W-:Y:S05]  /*168f0*/  BSYNC B1 ;  /* 0x0000000000017941 */ /* 0x000fea0003800000 */
.L_x_16119:
        /* <DEDUP_REMOVED lines=9> */
.L_x_16130:
        /* <DEDUP_REMOVED lines=12> */
.L_x_16133:
[----:B------:R-:W-:-:S07]  /*16a50*/  MOV R215, R28 ;  /* 0x0000001c00d77202 */ /* 0x000fce0000000f00 */
.L_x_16134:
[----:B------:R-:W-:Y:S05]  /*16a60*/  BSYNC B2 ;  /* 0x0000000000027941 */ /* 0x000fea0003800000 */
.L_x_16132:
        /* <DEDUP_REMOVED lines=16> */
.L_x_16138:
[----:B------:R-:W-:Y:S05]  /*16b70*/  BSYNC B3 ;  /* 0x0000000000037941 */ /* 0x000fea0003800000 */
.L_x_16137:
        /* <DEDUP_REMOVED lines=43> */
.L_x_16136:
[----:B------:R-:W-:Y:S05]  /*16e30*/  BSYNC B2 ;  /* 0x0000000000027941 */ /* 0x000fea0003800000 */
.L_x_16135:
        /* <DEDUP_REMOVED lines=13> */
.L_x_16131:
[----:B------:R-:W-:Y:S05]  /*16f10*/  BSYNC B1 ;  /* 0x0000000000017941 */ /* 0x000fea0003800000 */
.L_x_16129:
        /* <DEDUP_REMOVED lines=34> */
.L_x_16140:
[----:B------:R-:W-:Y:S05]  /*17140*/  BSYNC B1 ;  /* 0x0000000000017941 */ /* 0x000fea0003800000 */
.L_x_16139:
        /* <DEDUP_REMOVED lines=10> */
.L_x_16142:
        /* <DEDUP_REMOVED lines=12> */
.L_x_16145:
[----:B------:R-:W-:-:S07]  /*172b0*/  MOV R14, R28 ;  /* 0x0000001c000e7202 */ /* 0x000fce0000000f00 */
.L_x_16146:
[----:B------:R-:W-:Y:S05]  /*172c0*/  BSYNC B2 ;  /* 0x0000000000027941 */ /* 0x000fea0003800000 */
.L_x_16144:
        /* <DEDUP_REMOVED lines=16> */
.L_x_16150:
[----:B------:R-:W-:Y:S05]  /*173d0*/  BSYNC B3 ;  /* 0x0000000000037941 */ /* 0x000fea0003800000 */
.L_x_16149:
        /* <DEDUP_REMOVED lines=44> */
.L_x_16148:
[----:B------:R-:W-:Y:S05]  /*176a0*/  BSYNC B2 ;  /* 0x0000000000027941 */ /* 0x000fea0003800000 */
.L_x_16147:
        /* <DEDUP_REMOVED lines=11> */
.L_x_16143:
[----:B------:R-:W-:Y:S05]  /*17760*/  BSYNC B1 ;  /* 0x0000000000017941 */ /* 0x000fea0003800000 */
.L_x_16141:
        /* <DEDUP_REMOVED lines=9> */
.L_x_16152:
        /* <DEDUP_REMOVED lines=12> */
.L_x_16155:
[----:B------:R-:W-:-:S07]  /*178c0*/  MOV R11, R28 ;  /* 0x0000001c000b7202 */ /* 0x000fce0000000f00 */
.L_x_16156:
[----:B------:R-:W-:Y:S05]  /*178d0*/  BSYNC B2 ;  /* 0x0000000000027941 */ /* 0x000fea0003800000 */
.L_x_16154:
        /* <DEDUP_REMOVED lines=16> */
.L_x_16160:
[----:B------:R-:W-:Y:S05]  /*179e0*/  BSYNC B3 ;  /* 0x0000000000037941 */ /* 0x000fea0003800000 */
.L_x_16159:
        /* <DEDUP_REMOVED lines=44> */
.L_x_16158:
[----:B------:R-:W-:Y:S05]  /*17cb0*/  BSYNC B2 ;  /* 0x0000000000027941 */ /* 0x000fea0003800000 */
.L_x_16157:
        /* <DEDUP_REMOVED lines=13> */
.L_x_16153:
[----:B------:R-:W-:Y:S05]  /*17d90*/  BSYNC B1 ;  /* 0x0000000000017941 */ /* 0x000fea0003800000 */
.L_x_16151:
        /* <DEDUP_REMOVED lines=8> */
.L_x_16162:
        /* <DEDUP_REMOVED lines=12> */
.L_x_16165:
[----:B------:R-:W-:-:S07]  /*17ee0*/  MOV R10, R28 ;  /* 0x0000001c000a7202 */ /* 0x000fce0000000f00 */
.L_x_16166:
[----:B------:R-:W-:Y:S05]  /*17ef0*/  BSYNC B2 ;  /* 0x0000000000027941 */ /* 0x000fea0003800000 */
.L_x_16164:
        /* <DEDUP_REMOVED lines=16> */
.L_x_16170:
[----:B------:R-:W-:Y:S05]  /*18000*/  BSYNC B3 ;  /* 0x0000000000037941 */ /* 0x000fea0003800000 */
.L_x_16169:
        /* <DEDUP_REMOVED lines=44> */
.L_x_16168:
[----:B------:R-:W-:Y:S05]  /*182d0*/  BSYNC B2 ;  /* 0x0000000000027941 */ /* 0x000fea0003800000 */
.L_x_16167:
        /* <DEDUP_REMOVED lines=11> */
.L_x_16163:
[----:B------:R-:W-:Y:S05]  /*18390*/  BSYNC B1 ;  /* 0x0000000000017941 */ /* 0x000fea0003800000 */
.L_x_16161:
        /* <DEDUP_REMOVED lines=9> */
.L_x_16172:
        /* <DEDUP_REMOVED lines=12> */
.L_x_16175:
[----:B------:R-:W-:-:S07]  /*184f0*/  MOV R7, R28 ;  /* 0x0000001c00077202 */ /* 0x000fce0000000f00 */
.L_x_16176:
[----:B------:R-:W-:Y:S05]  /*18500*/  BSYNC B2 ;  /* 0x0000000000027941 */ /* 0x000fea0003800000 */
.L_x_16174:
        /* <DEDUP_REMOVED lines=16> */
.L_x_16180:
[----:B------:R-:W-:Y:S05]  /*18610*/  BSYNC B3 ;  /* 0x0000000000037941 */ /* 0x000fea0003800000 */
.L_x_16179:
        /* <DEDUP_REMOVED lines=44> */
.L_x_16178:
[----:B------:R-:W-:Y:S05]  /*188e0*/  BSYNC B2 ;  /* 0x0000000000027941 */ /* 0x000fea0003800000 */
.L_x_16177:
        /* <DEDUP_REMOVED lines=13> */
.L_x_16173:
[----:B------:R-:W-:Y:S05]  /*189c0*/  BSYNC B1 ;  /* 0x0000000000017941 */ /* 0x000fea0003800000 */
.L_x_16171:
        /* <DEDUP_REMOVED lines=8> */
.L_x_16182:
        /* <DEDUP_REMOVED lines=12> */
.L_x_16185:
[----:B------:R-:W-:-:S07]  /*18b10*/  MOV R6, R28 ;  /* 0x0000001c00067202 */ /* 0x000fce0000000f00 */
.L_x_16186:
[----:B------:R-:W-:Y:S05]  /*18b20*/  BSYNC B2 ;  /* 0x0000000000027941 */ /* 0x000fea0003800000 */
.L_x_16184:
        /* <DEDUP_REMOVED lines=16> */
.L_x_16190:
[----:B------:R-:W-:Y:S05]  /*18c30*/  BSYNC B3 ;  /* 0x0000000000037941 */ /* 0x000fea0003800000 */
.L_x_16189:
        /* <DEDUP_REMOVED lines=44> */
.L_x_16188:
[----:B------:R-:W-:Y:S05]  /*18f00*/  BSYNC B2 ;  /* 0x0000000000027941 */ /* 0x000fea0003800000 */
.L_x_16187:
        /* <DEDUP_REMOVED lines=11> */
.L_x_16183:
[----:B------:R-:W-:Y:S05]  /*18fc0*/  BSYNC B1 ;  /* 0x0000000000017941 */ /* 0x000fea0003800000 */
.L_x_16181:
        /* <DEDUP_REMOVED lines=9> */
.L_x_16192:
        /* <DEDUP_REMOVED lines=12> */
.L_x_16195:
[----:B------:R-:W-:-:S07]  /*19120*/  MOV R4, R28 ;  /* 0x0000001c00047202 */ /* 0x000fce0000000f00 */
.L_x_16196:
[----:B------:R-:W-:Y:S05]  /*19130*/  BSYNC B2 ;  /* 0x0000000000027941 */ /* 0x000fea0003800000 */
.L_x_16194:
        /* <DEDUP_REMOVED lines=16> */
.L_x_16200:
[----:B------:R-:W-:Y:S05]  /*19240*/  BSYNC B3 ;  /* 0x0000000000037941 */ /* 0x000fea0003800000 */
.L_x_16199:
        /* <DEDUP_REMOVED lines=44> */
.L_x_16198:
[----:B------:R-:W-:Y:S05]  /*19510*/  BSYNC B2 ;  /* 0x0000000000027941 */ /* 0x000fea0003800000 */
.L_x_16197:
        /* <DEDUP_REMOVED lines=13> */
.L_x_16193:
[----:B------:R-:W-:Y:S05]  /*195f0*/  BSYNC B1 ;  /* 0x0000000000017941 */ /* 0x000fea0003800000 */
.L_x_16191:
        /* <DEDUP_REMOVED lines=8> */
.L_x_16202:
        /* <DEDUP_REMOVED lines=12> */
.L_x_16205:
[----:B------:R-:W-:-:S07]  /*19740*/  MOV R2, R28 ;  /* 0x0000001c00027202 */ /* 0x000fce0000000f00 */
.L_x_16206:
[----:B------:R-:W-:Y:S05]  /*19750*/  BSYNC B2 ;  /* 0x0000000000027941 */ /* 0x000fea0003800000 */
.L_x_16204:
        /* <DEDUP_REMOVED lines=16> */
.L_x_16210:
[----:B------:R-:W-:Y:S05]  /*19860*/  BSYNC B3 ;  /* 0x0000000000037941 */ /* 0x000fea0003800000 */
.L_x_16209:
        /* <DEDUP_REMOVED lines=44> */
.L_x_16208:
[----:B------:R-:W-:Y:S05]  /*19b30*/  BSYNC B2 ;  /* 0x0000000000027941 */ /* 0x000fea0003800000 */
.L_x_16207:
[----:B------:R-:W-:Y:S01]  /*19b40*/  I2FP.F32.U32 R2, R2 ;  /* 0x0000000200027245 */ /* 0x000fe20000201000 */
[----:B------:R-:W-:Y:S01]  /*19b50*/  IMAD.MOV.U32 R169, RZ, RZ, 0x2f800000 ;  /* 0x2f800000ffa97424 */ /* 0x000fe200078e00ff */
[----:B-----5:R-:W-:Y:S01]  /*19b60*/  SHF.L.U32 R170, R167, 0x10, RZ ;  /* 0x00000010a7aa7819 */ /* 0x020fe200000006ff */
[----:B------:R-:W-:Y:S02]  /*19b70*/  @P0 IMAD.U32 R230, R163, 0x10000, RZ ;  /* 0x00010000a3e60824 */ /* 0x000fe400078e00ff */
[----:B------:R-:W-:Y:S02]  /*19b80*/  FFMA.FTZ R2, R2, R169, 1.1641532182693481445e-10 ;  /* 0x2f00000002027423 */ /* 0x000fe400000100a9 */
[----:B------:R-:W-:-:S03]  /*19b90*/  FMUL.FTZ R170, R170, UR13 ;  /* 0x0000000daaaa7c20 */ /* 0x000fc60008410000 */
[----:B------:R-:W-:Y:S01]  /*19ba0*/  FSETP.GTU.FTZ.AND P4, PT, R2, UR10, PT ;  /* 0x0000000a02007c0b */ /* 0x000fe2000bf9c000 */
[----:B------:R-:W-:-:S03]  /*19bb0*/  FMUL.FTZ R170, R170, UR12 ;  /* 0x0000000caaaa7c20 */ /* 0x000fc60008410000 */
[----:B------:R-:W-:Y:S02]  /*19bc0*/  SEL R2, RZ, 0x1, P4 ;  /* 0x00000001ff027807 */ /* 0x000fe40002000000 */
[----:B------:R-:W-:-:S05]  /*19bd0*/  FSEL R223, R170, RZ, !P4 ;  /* 0x000000ffaadf7208 */ /* 0x000fca0006000000 */
[----:B------:R-:W-:-:S07]  /*19be0*/  @P0 FADD.FTZ R223, R230, R223 ;  /* 0x000000dfe6df0221 */ /* 0x000fce0000010000 */
.L_x_16203:
[----:B------:R-:W-:Y:S05]  /*19bf0*/  BSYNC B1 ;  /* 0x0000000000017941 */ /* 0x000fea0003800000 */
.L_x_16201:
        /* <DEDUP_REMOVED lines=9> */
.L_x_16212:
        /* <DEDUP_REMOVED lines=12> */
.L_x_16215:
[----:B------:R-:W-:-:S07]  /*19d50*/  MOV R230, R28 ;  /* 0x0000001c00e67202 */ /* 0x000fce0000000f00 */
.L_x_16216:
[----:B------:R-:W-:Y:S05]  /*19d60*/  BSYNC B2 ;  /* 0x0000000000027941 */ /* 0x000fea0003800000 */
.L_x_16214:
        /* <DEDUP_REMOVED lines=16> */
.L_x_16220:
[----:B------:R-:W-:Y:S05]  /*19e70*/  BSYNC B3 ;  /* 0x0000000000037941 */ /* 0x000fea0003800000 */
.L_x_16219:
        /* <DEDUP_REMOVED lines=43> */
.L_x_16218:
[----:B------:R-:W-:Y:S05]  /*1a130*/  BSYNC B2 ;  /* 0x0000000000027941 */ /* 0x000fea0003800000 */
.L_x_16217:
[----:B------:R-:W-:Y:S01]  /*1a140*/  HFMA2.MMA R170, -RZ, RZ, 0.1171875, 0 ;  /* 0x2f800000ffaa7435 */ /* 0x000fe200000001ff */
[----:B-----5:R-:W-:Y:S02]  /*1a150*/  PRMT R168, R167, 0x7632, R168 ;  /* 0x00007632a7a87816 */ /* 0x020fe400000000a8 */
[----:B------:R-:W-:Y:S02]  /*1a160*/  I2FP.F32.U32 R29, R230 ;  /* 0x000000e6001d7245 */ /* 0x000fe40000201000 */
[----:B------:R-:W-:Y:S01]  /*1a170*/  @P0 PRMT R169, R163, 0x7632, R169 ;  /* 0x00007632a3a90816 */ /* 0x000fe200000000a9 */
[----:B------:R-:W-:-:S03]  /*1a180*/  IMAD.U32 R168, R168, 0x10000, RZ ;  /* 0x00010000a8a87824 */ /* 0x000fc600078e00ff */
[----:B------:R-:W-:Y:S01]  /*1a190*/  @P0 SHF.L.U32 R169, R169, 0x10, RZ ;  /* 0x00000010a9a90819 */ /* 0x000fe200000006ff */
[----:B------:R-:W-:Y:S01]  /*1a1a0*/  FFMA.FTZ R29, R29, R170, 1.1641532182693481445e-10 ;  /* 0x2f0000001d1d7423 */ /* 0x000fe200000100aa */
[----:B------:R-:W-:-:S04]  /*1a1b0*/  FMUL.FTZ R168, R168, UR13 ;  /* 0x0000000da8a87c20 */ /* 0x000fc80008410000 */
[----:B------:R-:W-:Y:S01]  /*1a1c0*/  FMUL.FTZ R168, R168, UR12 ;  /* 0x0000000ca8a87c20 */ /* 0x000fe20008410000 */
[----:B------:R-:W-:-:S04]  /*1a1d0*/  FSETP.GTU.FTZ.AND P3, PT, R29, UR10, PT ;  /* 0x0000000a1d007c0b */ /* 0x000fc8000bf7c000 */
[----:B------:R-:W-:Y:S02]  /*1a1e0*/  FSEL R230, R168, RZ, !P3 ;  /* 0x000000ffa8e67208 */ /* 0x000fe40005800000 */
[----:B------:R-:W-:-:S03]  /*1a1f0*/  SEL R29, RZ, 0x1, P3 ;  /* 0x00000001ff1d7807 */ /* 0x000fc60001800000 */
[----:B------:R-:W-:-:S07]  /*1a200*/  @P0 FADD.FTZ R230, R230, R169 ;  /* 0x000000a9e6e60221 */ /* 0x000fce0000010000 */
.L_x_16213:
[----:B------:R-:W-:Y:S05]  /*1a210*/  BSYNC B1 ;  /* 0x0000000000017941 */ /* 0x000fea0003800000 */
.L_x_16211:
        /* <DEDUP_REMOVED lines=73> */
[----:B------:R-:W-:Y:S02]  /*1a6b0*/  LOP3.LUT R170, R29, 0xffff, RZ, 0xc0, !PT ;  /* 0x0000ffff1daa7812 */ /* 0x000fe400078ec0ff */
[----:B------:R-:W-:Y:S02]  /*1a6c0*/  PRMT R185, R4, 0x7104, RZ ;  /* 0x0000710404b97816 */ /* 0x000fe400000000ff */
[----:B------:R-:W-:Y:S02]  /*1a6d0*/  LOP3.LUT R171, R168, 0xff0000, RZ, 0xc0, !PT ;  /* 0x00ff0000a8ab7812 */ /* 0x000fe400078ec0ff */
[----:B------:R-:W0:Y:S01]  /*1a6e0*/  LDC.64 R168, c[0x0][0x240] ;  /* 0x00009000ffa87b82 */ /* 0x000e220000000a00 */
[----:B------:R-:W-:Y:S02]  /*1a6f0*/  LOP3.LUT R184, R10, 0xff, RZ, 0xc0, !PT ;  /* 0x000000ff0ab87812 */ /* 0x000fe400078ec0ff */
[----:B------:R-:W-:-:S02]  /*1a700*/  PRMT R170, R171, 0x4210, R170 ;  /* 0x00004210abaa7816 */ /* 0x000fc400000000aa */
[----:B------:R-:W-:Y:S02]  /*1a710*/  LOP3.LUT R171, R7, 0xff, RZ, 0xc0, !PT ;  /* 0x000000ff07ab7812 */ /* 0x000fe400078ec0ff */
[----:B------:R-:W-:Y:S01]  /*1a720*/  LOP3.LUT R197, R170, 0xff00, R185, 0xf8, !PT ;  /* 0x0000ff00aac57812 */ /* 0x000fe200078ef8b9 */
[----:B------:R-:W-:Y:S01]  /*1a730*/  IMAD.WIDE.U32 R184, R184, 0x10000, RZ ;  /* 0x00010000b8b87825 */ /* 0x000fe200078e00ff */
[----:B------:R-:W-:Y:S02]  /*1a740*/  LOP3.LUT R196, R11, 0xff, RZ, 0xc0, !PT ;  /* 0x000000ff0bc47812 */ /* 0x000fe400078ec0ff */
[----:B------:R-:W-:Y:S01]  /*1a750*/  LOP3.LUT R235, R197, 0xff, R6, 0xf8, !PT ;  /* 0x000000ffc5eb7812 */ /* 0x000fe200078ef806 */
[----:B------:R-:W-:-:S04]  /*1a760*/  IMAD.WIDE.U32 R170, R171, 0x1000000, RZ ;  /* 0x01000000abaa7825 */ /* 0x000fc800078e00ff */
[----:B------:R-:W-:Y:S01]  /*1a770*/  IMAD.WIDE.U32 R196, R196, 0x100, RZ ;  /* 0x00000100c4c47825 */ /* 0x000fe200078e00ff */
[----:B------:R-:W-:Y:S02]  /*1a780*/  LOP3.LUT R235, R185, R235, R171, 0xfe, !PT ;  /* 0x000000ebb9eb7212 */ /* 0x000fe400078efeab */
[----:B------:R-:W-:Y:S01]  /*1a790*/  LOP3.LUT R171, R196, R170, R184, 0xfe, !PT ;  /* 0x000000aac4ab7212 */ /* 0x000fe200078efeb8 */
[----:B0-----:R-:W-:-:S03]  /*1a7a0*/  IMAD.WIDE.U32 R168, R225, 0x8, R168 ;  /* 0x00000008e1a87825 */ /* 0x001fc600078e00a8 */
[----:B------:R-:W-:Y:S02]  /*1a7b0*/  LOP3.LUT R170, R171, 0xff, R14, 0xf8, !PT ;  /* 0x000000ffabaa7812 */ /* 0x000fe400078ef80e */
[----:B------:R-:W-:-:S05]  /*1a7c0*/  LOP3.LUT R171, R235, R197, RZ, 0xfc, !PT ;  /* 0x000000c5ebab7212 */ /* 0x000fca00078efcff */
[----:B------:R1:W-:Y:S02]  /*1a7d0*/  STG.E.64 desc[UR6][R168.64], R170 ;  /* 0x000000aaa8007986 */ /* 0x0003e4000c101b06 */
.L_x_16222:
[----:B------:R-:W-:Y:S05]  /*1a7e0*/  BSYNC B1 ;  /* 0x0000000000017941 */ /* 0x000fea0003800000 */
.L_x_16221:
        /* <DEDUP_REMOVED lines=152> */
.L_x_16238:
        /* <DEDUP_REMOVED lines=17> */
[----:B------:R-:W-:Y:S02]  /*1b280*/  IADD3 R18, R15, -0x1, RZ ;  /* 0xffffffff0f127810 */ /* 0x000fe40007ffe0ff */
[----:B------:R-:W-:Y:S02]  /*1b290*/  FSEL R15, R197, RZ, !P1 ;  /* 0x000000ffc50f7208 */ /* 0x000fe40004800000 */
[----:B------:R-:W-:Y:S01]  /*1b2a0*/  LOP3.LUT R19, R24, 0x1f, RZ, 0xc0, !PT ;  /* 0x0000001f18137812 */ /* 0x000fe200078ec0ff */
[----:B------:R-:W-:Y:S02]  /*1b2b0*/  IMAD R17, R18, R17, RZ ;  /* 0x0000001112117224 */ /* 0x000fe400078e02ff */
        /* <DEDUP_REMOVED lines=14> */
[----:B------:R-:W-:Y:S01]  /*1b3a0*/  FADD.FTZ R12, -R15, R12 ;  /* 0x0000000c0f0c7221 */ /* 0x000fe20000010100 */
[----:B------:R-:W-:Y:S01]  /*1b3b0*/  FMUL.FTZ R168, R185, R168 ;  /* 0x000000a8b9a87220 */ /* 0x000fe20000410000 */
[----:B------:R-:W-:Y:S01]  /*1b3c0*/  F2FP.BF16.F32.PACK_AB R170, R170, R9 ;  /* 0x00000009aaaa723e */ /* 0x000fe200000010ff */
[----:B------:R-:W-:Y:S01]  /*1b3d0*/  FADD.FTZ R16, -R15, R16 ;  /* 0x000000100f107221 */ /* 0x000fe20000010100 */
[----:B------:R-:W-:Y:S01]  /*1b3e0*/  F2FP.BF16.F32.PACK_AB R171, R8, R13 ;  /* 0x0000000d08ab723e */ /* 0x000fe200000010ff */
[----:B------:R-:W-:Y:S01]  /*1b3f0*/  FMUL.FTZ R5, R185, R12 ;  /* 0x0000000cb9057220 */ /* 0x000fe20000410000 */
[----:B------:R-:W1:Y:S01]  /*1b400*/  LDC.64 R8, c[0x0][0x2b8] ;  /* 0x0000ae00ff087b82 */ /* 0x000e620000000a00 */
[----:B------:R-:W-:Y:S01]  /*1b410*/  SHF.R.S32.HI R0, RZ, 0x1f, R17 ;  /* 0x0000001fff007819 */ /* 0x000fe20000011411 */
[----:B------:R-:W-:Y:S01]  /*1b420*/  FFMA.FTZ R168, R99, R168, R35 ;  /* 0x000000a863a87223 */ /* 0x000fe20000010023 */
[----:B------:R-:W-:Y:S01]  /*1b430*/  FFMA.FTZ R5, R98, R5, R34 ;  /* 0x0000000562057223 */ /* 0x000fe20000010022 */
[C---:B------:R-:W-:Y:S01]  /*1b440*/  FADD.FTZ R176, -R15.reuse, R176 ;  /* 0x000000b00fb07221 */ /* 0x040fe20000010100 */
[----:B------:R-:W-:Y:S01]  /*1b450*/  FADD.FTZ R201, -R15, R201 ;  /* 0x000000c90fc97221 */ /* 0x000fe20000010100 */
[C---:B------:R-:W-:Y:S01]  /*1b460*/  FMUL.FTZ R3, R185.reuse, R16 ;  /* 0x00000010b9037220 */ /* 0x040fe20000410000 */
[----:B------:R-:W-:Y:S01]  /*1b470*/  FMUL.FTZ R18, R185, R18 ;  /* 0x00000012b9127220 */ /* 0x000fe20000410000 */
[----:B------:R-:W-:Y:S01]  /*1b480*/  LEA.HI R0, R0, R17, RZ, 0x3 ;  /* 0x0000001100007211 */ /* 0x000fe200078f18ff */
[C---:B------:R-:W-:Y:S01]  /*1b490*/  FADD.FTZ R180, -R15.reuse, R180 ;  /* 0x000000b40fb47221 */ /* 0x040fe20000010100 */
[----:B------:R-:W-:Y:S01]  /*1b4a0*/  F2FP.BF16.F32.PACK_AB R169, R168, R5 ;  /* 0x00000005a8a9723e */ /* 0x000fe200000010ff */
[----:B------:R-:W-:Y:S01]  /*1b4b0*/  FADD.FTZ R246, -R15, R179 ;  /* 0x000000b30ff67221 */ /* 0x000fe20000010100 */
[----:B------:R-:W-:Y:S01]  /*1b4c0*/  FMUL.FTZ R5, R185, R176 ;  /* 0x000000b0b9057220 */ /* 0x000fe20000410000 */
[----:B------:R-:W-:Y:S01]  /*1b4d0*/  FADD.FTZ R182, -R15, R182 ;  /* 0x000000b60fb67221 */ /* 0x000fe20000010100 */
[----:B------:R-:W-:Y:S01]  /*1b4e0*/  FFMA.FTZ R3, R96, R3, R32 ;  /* 0x0000000360037223 */ /* 0x000fe20000010020 */
[----:B------:R-:W-:Y:S01]  /*1b4f0*/  FFMA.FTZ R18, R97, R18, R33 ;  /* 0x0000001261127223 */ /* 0x000fe20000010021 */
[----:B------:R-:W-:Y:S01]  /*1b500*/  FMUL.FTZ R176, R185, R201 ;  /* 0x000000c9b9b07220 */ /* 0x000fe20000410000 */
[C---:B------:R-:W-:Y:S01]  /*1b510*/  FADD.FTZ R198, -R15.reuse, R198 ;  /* 0x000000c60fc67221 */ /* 0x040fe20000010100 */
[C---:B------:R-:W-:Y:S01]  /*1b520*/  FADD.FTZ R199, -R15.reuse, R199 ;  /* 0x000000c70fc77221 */ /* 0x040fe20000010100 */
[----:B------:R-:W-:Y:S01]  /*1b530*/  LEA.HI.SX32 R201, R0, R19, 0x1d ;  /* 0x0000001300c97211 */ /* 0x000fe200078feaff */
[C---:B------:R-:W-:Y:S01]  /*1b540*/  FADD.FTZ R178, -R15.reuse, R178 ;  /* 0x000000b20fb27221 */ /* 0x040fe20000010100 */
[C---:B0-----:R-:W-:Y:S01]  /*1b550*/  FADD.FTZ R196, -R15.reuse, R177 ;  /* 0x000000b10fc47221 */ /* 0x041fe20000010100 */
[C---:B------:R-:W-:Y:S01]  /*1b560*/  FADD.FTZ R234, -R15.reuse, R175 ;  /* 0x000000af0fea7221 */ /* 0x040fe20000010100 */
[C---:B------:R-:W-:Y:S01]  /*1b570*/  FADD.FTZ R174, -R15.reuse, R174 ;  /* 0x000000ae0fae7221 */ /* 0x040fe20000010100 */
[C---:B------:R-:W-:Y:S01]  /*1b580*/  FADD.FTZ R236, -R15.reuse, R173 ;  /* 0x000000ad0fec7221 */ /* 0x040fe20000010100 */
[C---:B------:R-:W-:Y:S01]  /*1b590*/  FADD.FTZ R172, -R15.reuse, R172 ;  /* 0x000000ac0fac7221 */ /* 0x040fe20000010100 */
[----:B------:R-:W-:Y:S01]  /*1b5a0*/  FADD.FTZ R238, -R15, R31 ;  /* 0x0000001f0fee7221 */ /* 0x000fe20000010100 */
        /* <DEDUP_REMOVED lines=73> */
[----:B------:R-:W-:Y:S01]  /*1ba40*/  FMUL.FTZ R188, R185, R209 ;  /* 0x000000d1b9bc7220 */ /* 0x000fe20000410000 */
[----:B------:R0:W-:Y:S01]  /*1ba50*/  STG.E.128 desc[UR6][R198.64], R168 ;  /* 0x000000a8c6007986 */ /* 0x0001e2000c101d06 */
[----:B------:R-:W-:-:S02]  /*1ba60*/  VIADD R227, R201, 0x20 ;  /* 0x00000020c9e37836 */ /* 0x000fc40000000000 */
        /* <DEDUP_REMOVED lines=15> */
[----:B------:R-:W-:Y:S01]  /*1bb60*/  FMUL.FTZ R178, R185, R213 ;  /* 0x000000d5b9b27220 */ /* 0x000fe20000410000 */
[----:B0-----:R-:W-:Y:S01]  /*1bb70*/  F2FP.BF16.F32.PACK_AB R171, R246, R225 ;  /* 0x000000e1f6ab723e */ /* 0x001fe200000010ff */
[----:B------:R-:W-:Y:S01]  /*1bb80*/  FFMA.FTZ R170, R117, R244, R53 ;  /* 0x000000f475aa7223 */ /* 0x000fe20000010035 */
[----:B------:R-:W-:Y:S01]  /*1bb90*/  FFMA.FTZ R168, R113, R240, R49 ;  /* 0x000000f071a87223 */ /* 0x000fe20000010031 */
[----:B------:R-:W-:Y:S01]  /*1bba0*/  IADD3 R225, R201, 0x40, RZ ;  /* 0x00000040c9e17810 */ /* 0x000fe20007ffe0ff */
        /* <DEDUP_REMOVED lines=22> */
[----:B------:R-:W-:Y:S01]  /*1bd10*/  F2FP.BF16.F32.PACK_AB R175, R238, R15 ;  /* 0x0000000feeaf723e */ /* 0x000fe200000010ff */
[----:B------:R-:W-:Y:S01]  /*1bd20*/  IMAD.WIDE.U32 R226, R227, 0x10, R8 ;  /* 0x00000010e3e27825 */ /* 0x000fe200078e0008 */
[----:B------:R-:W-:-:S03]  /*1bd30*/  F2FP.BF16.F32.PACK_AB R174, R174, R13 ;  /* 0x0000000daeae723e */ /* 0x000fc600000010ff */
[----:B------:R-:W-:Y:S01]  /*1bd40*/  FFMA.FTZ R233, R134, R233, R70 ;  /* 0x000000e986e97223 */ /* 0x000fe20000010046 */
[----:B------:R-:W-:Y:S01]  /*1bd50*/  F2FP.BF16.F32.PACK_AB R173, R234, R5 ;  /* 0x00000005eaad723e */ /* 0x000fe200000010ff */
[C---:B------:R-:W-:Y:S01]  /*1bd60*/  VIADD R185, R201.reuse, 0x60 ;  /* 0x00000060c9b97836 */ /* 0x040fe20000000000 */
[----:B------:R-:W-:Y:S01]  /*1bd70*/  F2FP.BF16.F32.PACK_AB R172, R172, R3 ;  /* 0x00000003acac723e */ /* 0x000fe200000010ff */
[C---:B------:R-:W-:Y:S01]  /*1bd80*/  VIADD R3, R201.reuse, 0xa0 ;  /* 0x000000a0c9037836 */ /* 0x040fe20000000000 */
[----:B------:R-:W-:Y:S01]  /*1bd90*/  IADD3 R199, R201, 0x80, RZ ;  /* 0x00000080c9c77810 */ /* 0x000fe20007ffe0ff */
[----:B------:R-:W-:Y:S01]  /*1bda0*/  FFMA.FTZ R182, R135, R182, R71 ;  /* 0x000000b687b67223 */ /* 0x000fe20000010047 */
[C---:B------:R-:W-:Y:S01]  /*1bdb0*/  IADD3 R203, R201.reuse, 0xc0, RZ ;  /* 0x000000c0c9cb7810 */ /* 0x040fe20007ffe0ff */
[----:B------:R-:W-:Y:S01]  /*1bdc0*/  VIADD R5, R201, 0xe0 ;  /* 0x000000e0c9057836 */ /* 0x000fe20000000000 */
[----:B------:R-:W-:Y:S01]  /*1bdd0*/  F2FP.BF16.F32.PACK_AB R170, R170, R177 ;  /* 0x000000b1aaaa723e */ /* 0x000fe200000010ff */
[----:B------:R-:W-:Y:S01]  /*1bde0*/  IMAD.WIDE.U32 R224, R225, 0x10, R8 ;  /* 0x00000010e1e07825 */ /* 0x000fe200078e0008 */
[----:B------:R-:W-:-:S03]  /*1bdf0*/  F2FP.BF16.F32.PACK_AB R169, R242, R31 ;  /* 0x0000001ff2a9723e */ /* 0x000fc600000010ff */
[----:B------:R-:W-:Y:S01]  /*1be00*/  FFMA.FTZ R181, R122, R181, R58 ;  /* 0x000000b57ab57223 */ /* 0x000fe2000001003a */
[----:B------:R-:W-:Y:S01]  /*1be10*/  F2FP.BF16.F32.PACK_AB R168, R168, R17 ;  /* 0x00000011a8a8723e */ /* 0x000fe200000010ff */
        /* <DEDUP_REMOVED lines=20> */
[----:B0-----:R-:W-:Y:S01]  /*1bf60*/  F2FP.BF16.F32.PACK_AB R175, R182, R233 ;  /* 0x000000e9b6af723e */ /* 0x001fe200000010ff */
        /* <DEDUP_REMOVED lines=11> */
[----:B-1----:R-:W-:Y:S01]  /*1c020*/  F2FP.BF16.F32.PACK_AB R169, R250, R181 ;  /* 0x000000b5faa9723e */ /* 0x002fe200000010ff */
[----:B------:R-:W-:Y:S01]  /*1c030*/  FFMA.FTZ R181, R138, R197, R74 ;  /* 0x000000c58ab57223 */ /* 0x000fe2000001004a */
[----:B------:R-:W-:Y:S01]  /*1c040*/  F2FP.BF16.F32.PACK_AB R170, R252, R183 ;  /* 0x000000b7fcaa723e */ /* 0x000fe200000010ff */
[----:B------:R-:W-:Y:S01]  /*1c050*/  FFMA.FTZ R183, R142, R209, R78 ;  /* 0x000000d18eb77223 */ /* 0x000fe2000001004e */
        /* <DEDUP_REMOVED lines=18> */
[----:B------:R-:W-:Y:S01]  /*1c180*/  F2FP.BF16.F32.PACK_AB R181, R180, R181 ;  /* 0x000000b5b4b5723e */ /* 0x000fe200000010ff */
[----:B------:R1:W-:Y:S01]  /*1c190*/  STG.E.128 desc[UR6][R184.64], R168 ;  /* 0x000000a8b8007986 */ /* 0x0003e2000c101d06 */
        /* <DEDUP_REMOVED lines=8> */
[----:B------:R-:W-:Y:S01]  /*1c220*/  F2FP.BF16.F32.PACK_AB R190, R13, R190 ;  /* 0x000000be0dbe723e */ /* 0x000fe200000010ff */
[----:B------:R1:W-:Y:S01]  /*1c230*/  STG.E.128 desc[UR6][R202.64], R176 ;  /* 0x000000b0ca007986 */ /* 0x0003e2000c101d06 */
[----:B------:R-:W-:Y:S02]  /*1c240*/  F2FP.BF16.F32.PACK_AB R189, R206, R189 ;  /* 0x000000bdcebd723e */ /* 0x000fe400000010ff */
[----:B------:R-:W-:-:S05]  /*1c250*/  F2FP.BF16.F32.PACK_AB R188, R5, R188 ;  /* 0x000000bc05bc723e */ /* 0x000fca00000010ff */
[----:B------:R1:W-:Y:S02]  /*1c260*/  STG.E.128 desc[UR6][R8.64], R188 ;  /* 0x000000bc08007986 */ /* 0x0003e4000c101d06 */
.L_x_16225:
[----:B------:R-:W-:Y:S05]  /*1c270*/  BSYNC B1 ;  /* 0x0000000000017941 */ /* 0x000fea0003800000 */
.L_x_16224:
[----:B-1----:R-:W1:Y:S02]  /*1c280*/  LDC.64 R8, c[0x0][0x210] ;  /* 0x00008400ff087b82 */ /* 0x002e640000000a00 */
[----:B-1----:R-:W-:-:S04]  /*1c290*/  LEA R25, R8, R25, 0x2 ;  /* 0x0000001908197211 */ /* 0x002fc800078e10ff */
[----:B------:R-:W-:-:S13]  /*1c2a0*/  ISETP.GE.AND P0, PT, R25, R9, PT ;  /* 0x000000091900720c */ /* 0x000fda0003f06270 */
[----:B------:R-:W-:Y:S05]  /*1c2b0*/  @!P0 BRA `(.L_x_16226) ;  /* 0xfffffe48000c8947 */ /* 0x000fea000383ffff */
[----:B------:R-:W-:Y:S05]  /*1c2c0*/  BSYNC B0 ;  /* 0x0000000000007941 */ /* 0x000fea0003800000 */
.L_x_15566:
[----:B------:R-:W-:Y:S05]  /*1c2d0*/  EXIT ;  /* 0x000000000000794d */ /* 0x000fea0003800000 */
.L_x_16223:
        /* <DEDUP_REMOVED lines=8> */
.L_x_16228:
[----:B------:R-:W-:Y:S05]  /*1c360*/  BSYNC B1 ;  /* 0x0000000000017941 */ /* 0x000fea0003800000 */
.L_x_16227:
        /* <DEDUP_REMOVED lines=10> */
.L_x_16229:
[----:B------:R-:W-:Y:S01]  /*1c410*/  HFMA2.MMA R235, -RZ, RZ, 0, 2.384185791015625e-07 ;  /* 0x00000004ffeb7435 */ /* 0x000fe200000001ff */
[----:B------:R-:W-:-:S05]  /*1c420*/  MOV R168, R234 ;  /* 0x000000ea00a87202 */ /* 0x000fca0000000f00 */
[----:B------:R-:W-:-:S04]  /*1c430*/  FADD.FTZ R170, R169, R168 ;  /* 0x000000a8a9aa7221 */ /* 0x000fc80000010000 */
[----:B------:R-:W-:-:S07]  /*1c440*/  IMAD.MOV.U32 R236, RZ, RZ, R170 ;  /* 0x000000ffffec7224 */ /* 0x000fce00078e00aa */
[----:B------:R-:W-:Y:S05]  /*1c450*/  WARPSYNC.COLLECTIVE R225, `(.L_x_16230) ;  /* 0x00000000e1087348 */ /* 0x000fea0003c00000 */
[----:B------:R0:W1:Y:S02]  /*1c460*/  SHFL.BFLY P2, R234, R236, R235, R238 ;  /* 0x0c0000ebecea7389 */ /* 0x00006400000400ee */
[----:B01----:R-:W-:Y:S01]  /*1c470*/  ENDCOLLECTIVE ;  /* 0x000000000000791b */ /* 0x003fe20003800000 */
.L_x_16230:
[----:B------:R-:W-:Y:S02]  /*1c480*/  IMAD.MOV.U32 R235, RZ, RZ, 0x8 ;  /* 0x00000008ffeb7424 */ /* 0x000fe400078e00ff */
[----:B------:R-:W-:-:S04]  /*1c490*/  IMAD.MOV.U32 R171, RZ, RZ, R234 ;  /* 0x000000ffffab7224 */ /* 0x000fc800078e00ea */
[----:B------:R-:W-:-:S05]  /*1c4a0*/  FADD.FTZ R171, R170, R171 ;  /* 0x000000abaaab7221 */ /* 0x000fca0000010000 */
[----:B------:R-:W-:-:S07]  /*1c4b0*/  MOV R236, R171 ;  /* 0x000000ab00ec7202 */ /* 0x000fce0000000f00 */
[----:B------:R-:W-:Y:S05]  /*1c4c0*/  WARPSYNC.COLLECTIVE R225, `(.L_x_16231) ;  /* 0x00000000e1087348 */ /* 0x000fea0003c00000 */
[----:B------:R0:W1:Y:S02]  /*1c4d0*/  SHFL.BFLY P2, R234, R236, R235, R238 ;  /* 0x0c0000ebecea7389 */ /* 0x00006400000400ee */
[----:B01----:R-:W-:Y:S01]  /*1c4e0*/  ENDCOLLECTIVE ;  /* 0x000000000000791b */ /* 0x003fe20003800000 */
.L_x_16231:
[----:B------:R-:W-:Y:S01]  /*1c4f0*/  HFMA2.MMA R235, -RZ, RZ, 0, 9.5367431640625e-07 ;  /* 0x00000010ffeb7435 */ /* 0x000fe200000001ff */
[----:B------:R-:W-:-:S05]  /*1c500*/  MOV R168, R234 ;  /* 0x000000ea00a87202 */ /* 0x000fca0000000f00 */
[----:B------:R-:W-:-:S04]  /*1c510*/  FADD.FTZ R185, R171, R168 ;  /* 0x000000a8abb97221 */ /* 0x000fc80000010000 */
[----:B------:R-:W-:-:S07]  /*1c520*/  IMAD.MOV.U32 R236, RZ, RZ, R185 ;  /* 0x000000ffffec7224 */ /* 0x000fce00078e00b9 */
[----:B------:R-:W-:Y:S05]  /*1c530*/  WARPSYNC.COLLECTIVE R225, `(.L_x_16232) ;  /* 0x00000000e1087348 */ /* 0x000fea0003c00000 */
[----:B------:R0:W1:Y:S02]  /*1c540*/  SHFL.BFLY P2, R234, R236, R235, R238 ;  /* 0x0c0000ebecea7389 */ /* 0x00006400000400ee */
[----:B01----:R-:W-:Y:S01]  /*1c550*/  ENDCOLLECTIVE ;  /* 0x000000000000791b */ /* 0x003fe20003800000 */
.L_x_16232:
        /* <DEDUP_REMOVED lines=136> */
.L_x_16233:
[----:B------:R-:W-:Y:S01]  /*1cde0*/  HFMA2.MMA R235, -RZ, RZ, 0, 1.1920928955078125e-07 ;  /* 0x00000002ffeb7435 */ /* 0x000fe200000001ff */
[----:B------:R-:W-:-:S05]  /*1cdf0*/  MOV R169, R234 ;  /* 0x000000ea00a97202 */ /* 0x000fca0000000f00 */
[----:B------:R-:W-:-:S04]  /*1ce00*/  FADD.FTZ R169, R168, R169 ;  /* 0x000000a9a8a97221 */ /* 0x000fc80000010000 */
[----:B------:R-:W-:-:S07]  /*1ce10*/  IMAD.MOV.U32 R236, RZ, RZ, R169 ;  /* 0x000000ffffec7224 */ /* 0x000fce00078e00a9 */
[----:B------:R-:W-:Y:S05]  /*1ce20*/  WARPSYNC.COLLECTIVE R225, `(.L_x_16234) ;  /* 0x00000000e1087348 */ /* 0x000fea0003c00000 */
[----:B------:R0:W1:Y:S02]  /*1ce30*/  SHFL.BFLY P2, R234, R236, R235, R238 ;  /* 0x0c0000ebecea7389 */ /* 0x00006400000400ee */
[----:B01----:R-:W-:Y:S01]  /*1ce40*/  ENDCOLLECTIVE ;  /* 0x000000000000791b */ /* 0x003fe20003800000 */
.L_x_16234:
[----:B------:R-:W-:Y:S02]  /*1ce50*/  IMAD.MOV.U32 R235, RZ, RZ, 0x4 ;  /* 0x00000004ffeb7424 */ /* 0x000fe400078e00ff */
[----:B------:R-:W-:-:S04]  /*1ce60*/  IMAD.MOV.U32 R170, RZ, RZ, R234 ;  /* 0x000000ffffaa7224 */ /* 0x000fc800078e00ea */
[----:B------:R-:W-:-:S05]  /*1ce70*/  FADD.FTZ R170, R169, R170 ;  /* 0x000000aaa9aa7221 */ /* 0x000fca0000010000 */
[----:B------:R-:W-:-:S07]  /*1ce80*/  MOV R236, R170 ;  /* 0x000000aa00ec7202 */ /* 0x000fce0000000f00 */
[----:B------:R-:W-:Y:S05]  /*1ce90*/  WARPSYNC.COLLECTIVE R225, `(.L_x_16235) ;  /* 0x00000000e1087348 */ /* 0x000fea0003c00000 */
[----:B------:R0:W1:Y:S02]  /*1cea0*/  SHFL.BFLY P2, R234, R236, R235, R238 ;  /* 0x0c0000ebecea7389 */ /* 0x00006400000400ee */
[----:B01----:R-:W-:Y:S01]  /*1ceb0*/  ENDCOLLECTIVE ;  /* 0x000000000000791b */ /* 0x003fe20003800000 */
.L_x_16235:
[----:B------:R-:W-:Y:S01]  /*1cec0*/  HFMA2.MMA R235, -RZ, RZ, 0, 4.76837158203125e-07 ;  /* 0x00000008ffeb7435 */ /* 0x000fe200000001ff */
[----:B------:R-:W-:-:S05]  /*1ced0*/  MOV R171, R234 ;  /* 0x000000ea00ab7202 */ /* 0x000fca0000000f00 */
[----:B------:R-:W-:-:S04]  /*1cee0*/  FADD.FTZ R171, R170, R171 ;  /* 0x000000abaaab7221 */ /* 0x000fc80000010000 */
[----:B------:R-:W-:-:S07]  /*1cef0*/  IMAD.MOV.U32 R236, RZ, RZ, R171 ;  /* 0x000000ffffec7224 */ /* 0x000fce00078e00ab */
[----:B------:R-:W-:Y:S05]  /*1cf00*/  WARPSYNC.COLLECTIVE R225, `(.L_x_16236) ;  /* 0x00000000e1087348 */ /* 0x000fea0003c00000 */
[----:B------:R0:W1:Y:S02]  /*1cf10*/  SHFL.BFLY P2, R234, R236, R235, R238 ;  /* 0x0c0000ebecea7389 */ /* 0x00006400000400ee */
[----:B01----:R-:W-:Y:S01]  /*1cf20*/  ENDCOLLECTIVE ;  /* 0x000000000000791b */ /* 0x003fe20003800000 */
.L_x_16236:
[----:B------:R-:W-:Y:S02]  /*1cf30*/  IMAD.MOV.U32 R235, RZ, RZ, 0x10 ;  /* 0x00000010ffeb7424 */ /* 0x000fe400078e00ff */
[----:B------:R-:W-:-:S04]  /*1cf40*/  IMAD.MOV.U32 R196, RZ, RZ, R234 ;  /* 0x000000ffffc47224 */ /* 0x000fc800078e00ea */
[----:B------:R-:W-:-:S05]  /*1cf50*/  FADD.FTZ R196, R171, R196 ;  /* 0x000000c4abc47221 */ /* 0x000fca0000010000 */
[----:B------:R-:W-:-:S07]  /*1cf60*/  MOV R236, R196 ;  /* 0x000000c400ec7202 */ /* 0x000fce0000000f00 */
[----:B------:R-:W-:Y:S05]  /*1cf70*/  WARPSYNC.COLLECTIVE R225, `(.L_x_16237) ;  /* 0x00000000e1087348 */ /* 0x000fea0003c00000 */
[----:B------:R0:W1:Y:S02]  /*1cf80*/  SHFL.BFLY P2, R234, R236, R235, R238 ;  /* 0x0c0000ebecea7389 */ /* 0x00006400000400ee */
[----:B01----:R-:W-:Y:S01]  /*1cf90*/  ENDCOLLECTIVE ;  /* 0x000000000000791b */ /* 0x003fe20003800000 */
.L_x_16237:
[----:B------:R-:W-:Y:S01]  /*1cfa0*/  MOV R185, R234 ;  /* 0x000000ea00b97202 */ /* 0x000fe20000000f00 */
[----:B------:R-:W-:Y:S06]  /*1cfb0*/  BRA `(.L_x_16238) ;  /* 0xffffffe0006c7947 */ /* 0x000fec000383ffff */
.L_x_16239:
        /* <DEDUP_REMOVED lines=12> */
.L_x_58363:


//--------------------- .text._ZN10layer_norm13ln_fwd_kernelINS_13Kernel_traitsIf13__nv_bfloat16S2_S2_fjLj2048ELj1ELj4ELj1ELj16ENS_18Kernel_traits_baseILj2048EfS2_S2_S2_fjLj128EEEEELb1ELb1ELb0ELb0EEEvNS_9FwdParamsE --------------------------
	.section	.text._ZN10layer_norm13ln_fwd_kernelINS_13Kernel_traitsIf13__nv_bfloat16S2_S2_fjLj2048ELj1ELj4ELj1ELj16ENS_18Kernel_traits_baseILj2048EfS2_S2_S2_fjLj128EEEEELb1ELb1ELb0ELb0EEEvNS_9FwdParamsE,"ax",@progbits
	.align	128
        .global         _ZN10layer_norm13ln_fwd_kernelINS_13Kernel_traitsIf13__nv_bfloat16S2_S2_fjLj2048ELj1ELj4ELj1ELj16ENS_18Kernel_traits_baseILj2048EfS2_S2_S2_fjLj128EEEEELb1ELb1ELb0ELb0EEEvNS_9FwdParamsE
        .type           _ZN10layer_norm13ln_fwd_kernelINS_13Kernel_traitsIf13__nv_bfloat16S2_S2_fjLj2048ELj1ELj4ELj1ELj16ENS_18Kernel_traits_baseILj2048EfS2_S2_S2_fjLj128EEEEELb1ELb1ELb0ELb0EEEvNS_9FwdParamsE,@function
        .size           _ZN10layer_norm13ln_fwd_kernelINS_13Kernel_traitsIf13__nv_bfloat16S2_S2_fjLj2048ELj1ELj4ELj1ELj16ENS_18Kernel_traits_baseILj2048EfS2_S2_S2_fjLj128EEEEELb1ELb1ELb0ELb0EEEvNS_9FwdParamsE,(.L_x_58364 - _ZN10layer_norm13ln_fwd_kernelINS_13Kernel_traitsIf13__nv_bfloat16S2_S2_fjLj2048ELj1ELj4ELj1ELj16ENS_18Kernel_traits_baseILj2048EfS2_S2_S2_fjLj128EEEEELb1ELb1ELb0ELb0EEEvNS_9FwdParamsE)
        .other          _ZN10layer_norm13ln_fwd_kernelINS_13Kernel_traitsIf13__nv_bfloat16S2_S2_fjLj2048ELj1ELj4ELj1ELj16ENS_18Kernel_traits_baseILj2048EfS2_S2_S2_fjLj128EEEEELb1ELb1ELb0ELb0EEEvNS_9FwdParamsE,@"STO_CUDA_ENTRY STV_DEFAULT"
_ZN10layer_norm13ln_fwd_kernelINS_13Kernel_traitsIf13__nv_bfloat16S2_S2_fjLj2048ELj1ELj4ELj1ELj16ENS_18Kernel_traits_baseILj2048EfS2_S2_S2_fjLj128EEEEELb1ELb1ELb0ELb0EEEvNS_9FwdParamsE:
.text._ZN10layer_norm13ln_fwd_kernelINS_13Kernel_traitsIf13__nv_bfloat16S2_S2_fjLj2048ELj1ELj4ELj1ELj16ENS_18Kernel_traits_baseILj2048EfS2_S2_S2_fjLj128EEEEELb1ELb1ELb0ELb0EEEvNS_9FwdParamsE:
        /* <DEDUP_REMOVED lines=17> */
[----:B0-----:R-:W-:-:S05]  /*0110*/  @P0 IMAD.MOV.U32 R7, RZ, RZ, R19 ;  /* 0x000000ffff070224 */ /* 0x001fca00078e0013 */
[----:B------:R-:W3:Y:S01]  /*0120*/  @P0 LDG.E.64 R4, desc[UR4][R6.64] ;  /* 0x0000000406040981 */ /* 0x000ee2000c1e1b00 */
[----:B------:R-:W-:Y:S01]  /*0130*/  LOP3.LUT R17, R17, 0xfffffff7, RZ, 0xc0, !PT ;  /* 0xfffffff711117812 */ /* 0x000fe200078ec0ff */
[----:B------:R-:W-:Y:S01]  /*0140*/  BSSY B0, `(.L_x_16240) ;  /* 0x0000064000007945 */ /* 0x000fe20003800000 */
[----:B-1----:R-:W-:Y:S01]  /*0150*/  IMAD R21, R16, UR8, R23 ;  /* 0x0000000810157c24 */ /* 0x002fe2000f8e0217 */
        /* <DEDUP_REMOVED lines=46> */
[----:B------:R-:W-:-:S02]  /*0440*/  LOP3.LUT R18, R2, 0x1f, RZ, 0x3c, !PT ;  /* 0x0000001f02127812 */ /* 0x000fc400078e3cff */
[----:B------:R-:W-:Y:S02]  /*0450*/  LOP3.LUT R4, R7, UR15, R4, 0x96, !PT ;  /* 0x0000000f07047c12 */ /* 0x000fe4000f8e9604 */
[----:B------:R-:W-:Y:S02]  /*0460*/  LEA.HI.SX32 R18, R3, R18, 0x1d ;  /* 0x0000001203127211 */ /* 0x000fe400078feaff */
[----:B------:R-:W-:Y:S01]  /*0470*/  LOP3.LUT R14, R13, UR17, R6, 0x96, !PT ;  /* 0x000000110d0e7c12 */ /* 0x000fe2000f8e9606 */
[----:B------:R-:W-:Y:S01]  /*0480*/  IMAD.WIDE.U32 R4, R4, -0x326172a9, RZ ;  /* 0xcd9e8d5704047825 */ /* 0x000fe200078e00ff */
[C---:B------:R-:W-:Y:S02]  /*0490*/  LOP3.LUT P6, RZ, R18.reuse, 0xffffffe0, RZ, 0xc0, !PT ;  /* 0xffffffe012ff7812 */ /* 0x040fe400078cc0ff */
[----:B------:R-:W-:Y:S01]  /*04a0*/  ISETP.GE.U32.AND P5, PT, R18, 0x40, PT ;  /* 0x000000401200780c */ /* 0x000fe20003fa6070 */
[----:B------:R-:W-:Y:S01]  /*04b0*/  IMAD.WIDE.U32 R14, R14, -0x326172a9, RZ ;  /* 0xcd9e8d570e0e7825 */ /* 0x000fe200078e00ff */
[----:B------:R-:W-:-:S02]  /*04c0*/  ISETP.GE.U32.AND P4, PT, R18, 0x60, PT ;  /* 0x000000601200780c */ /* 0x000fc40003f86070 */
[C---:B------:R-:W-:Y:S02]  /*04d0*/  ISETP.GE.U32.AND P3, PT, R18.reuse, 0x80, PT ;  /* 0x000000801200780c */ /* 0x040fe40003f66070 */
[----:B------:R-:W-:Y:S02]  /*04e0*/  ISETP.GE.U32.AND P2, PT, R18, 0xa0, PT ;  /* 0x000000a01200780c */ /* 0x000fe40003f46070 */
[----:B------:R-:W-:Y:S02]  /*04f0*/  LOP3.LUT R10, R5, UR16, R10, 0x96, !PT ;  /* 0x00000010050a7c12 */ /* 0x000fe4000f8e960a */
[----:B------:R-:W-:Y:S02]  /*0500*/  LOP3.LUT R3, R15, UR18, R4, 0x96, !PT ;  /* 0x000000120f037c12 */ /* 0x000fe4000f8e9604 */
        /* <DEDUP_REMOVED lines=33> */
[----:B----4-:R0:W-:Y:S04]  /*0720*/  STL.64 [R1+0x50], R24 ;  /* 0x0000501801007387 */ /* 0x0101e80000100a00 */
[----:B------:R0:W-:Y:S04]  /*0730*/  STL.64 [R1+0x58], R26 ;  /* 0x0000581a01007387 */ /* 0x0001e80000100a00 */
[----:B---3--:R0:W-:Y:S04]  /*0740*/  STL.64 [R1+0x60], R28 ;  /* 0x0000601c01007387 */ /* 0x0081e80000100a00 */
[----:B------:R0:W-:Y:S04]  /*0750*/  STL.64 [R1+0x68], R30 ;  /* 0x0000681e01007387 */ /* 0x0001e80000100a00 */
[----:B------:R0:W-:Y:S04]  /*0760*/  STL.64 [R1+0x70], R32 ;  /* 0x0000702001007387 */ /* 0x0001e80000100a00 */
[----:B------:R0:W-:Y:S02]  /*0770*/  STL.64 [R1+0x78], R34 ;  /* 0x0000782201007387 */ /* 0x0001e40000100a00 */
.L_x_16241:
[----:B------:R-:W-:Y:S05]  /*0780*/  BSYNC B0 ;  /* 0x0000000000007941 */ /* 0x000fea0003800000 */
.L_x_16240:
[----:B------:R-:W-:Y:S04]  /*0790*/  BSSY B0, `(.L_x_16242) ;  /* 0x000001b000007945 */ /* 0x000fe80003800000 */
[----:B------:R-:W-:Y:S05]  /*07a0*/  @!P5 BRA `(.L_x_16243) ;  /* 0x000000000064d947 */ /* 0x000fea0003800000 */
[----:B------:R-:W-:Y:S01]  /*07b0*/  ULDC.64 UR26, c[0x0][0x2c8] ;  /* 0x0000b200001a7ab9 */ /* 0x000fe20000000a00 */
[----:B------:R-:W-:Y:S01]  /*07c0*/  ULDC.64 UR28, c[0x0][0x278] ;  /* 0x00009e00001c7ab9 */ /* 0x000fe20000000a00 */
[----:B------:R-:W-:Y:S02]  /*07d0*/  ISETP.NE.U32.AND P0, PT, RZ, UR26, PT ;  /* 0x0000001aff007c0c */ /* 0x000fe4000bf05070 */
[----:B------:R-:W-:Y:S02]  /*07e0*/  CS2R R114, SRZ ;  /* 0x0000000000727805 */ /* 0x000fe4000001ff00 */
[----:B------:R-:W-:Y:S02]  /*07f0*/  CS2R R112, SRZ ;  /* 0x0000000000707805 */ /* 0x000fe4000001ff00 */
[----:B------:R-:W-:Y:S02]  /*0800*/  CS2R R110, SRZ ;  /* 0x00000000006e7805 */ /* 0x000fe4000001ff00 */
[----:B------:R-:W-:-:S02]  /*0810*/  ISETP.NE.AND.EX P0, PT, RZ, UR27, PT, P0 ;  /* 0x0000001bff007c0c */ /* 0x000fc4000bf05300 */
[----:B------:R-:W-:Y:S01]  /*0820*/  CS2R R108, SRZ ;  /* 0x00000000006c7805 */ /* 0x000fe2000001ff00 */
[----:B------:R-:W1:Y:S10]  /*0830*/  LDC.64 R8, c[0x0][0x260] ;  /* 0x00009800ff087b82 */ /* 0x000e740000000a00 */
[----:B0-----:R-:W-:-:S04]  /*0840*/  @P0 LEA R4, P1, R2, UR26, 0x5 ;  /* 0x0000001a02040c11 */ /* 0x001fc8000f8228ff */
[C---:B------:R-:W-:Y:S02]  /*0850*/  @P0 LEA.HI.X R5, R2.reuse, UR27, RZ, 0x5, P1 ;  /* 0x0000001b02050c11 */ /* 0x040fe400088f2cff */
[----:B------:R-:W-:-:S03]  /*0860*/  LEA R6, P1, R2, UR28, 0x5 ;  /* 0x0000001c02067c11 */ /* 0x000fc6000f8228ff */
[----:B------:R2:W5:Y:S01]  /*0870*/  @P0 LDG.E.128 R112, desc[UR4][R4.64] ;  /* 0x0000000404700981 */ /* 0x000562000c1e1d00 */
[----:B------:R-:W-:-:S03]  /*0880*/  LEA.HI.X R7, R2, UR29, RZ, 0x5, P1 ;  /* 0x0000001d02077c11 */ /* 0x000fc600088f2cff */
[----:B------:R2:W5:Y:S01]  /*0890*/  @P0 LDG.E.128 R108, desc[UR4][R4.64+0x10] ;  /* 0x00001004046c0981 */ /* 0x000562000c1e1d00 */
[----:B-1----:R-:W-:-:S03]  /*08a0*/  IMAD.WIDE.U32 R8, R2, 0x20, R8 ;  /* 0x0000002002087825 */ /* 0x002fc600078e0008 */
[----:B------:R-:W3:Y:S04]  /*08b0*/  LDG.E.128 R24, desc[UR4][R6.64] ;  /* 0x0000000406187981 */ /* 0x000ee8000c1e1d00 */
[----:B------:R2:W5:Y:S04]  /*08c0*/  LDG.E.128 R200, desc[UR4][R8.64] ;  /* 0x0000000408c87981 */ /* 0x000568000c1e1d00 */
[----:B------:R2:W5:Y:S04]  /*08d0*/  LDG.E.128 R196, desc[UR4][R8.64+0x10] ;  /* 0x0000100408c47981 */ /* 0x000568000c1e1d00 */
[----:B------:R-:W4:Y:S01]  /*08e0*/  LDG.E.128 R4, desc[UR4][R6.64+0x10] ;  /* 0x0000100406047981 */ /* 0x000f22000c1e1d00 */
[----:B------:R-:W-:-:S03]  /*08f0*/  VIADD R2, R2, 0x20 ;  /* 0x0000002002027836 */ /* 0x000fc60000000000 */
[----:B----4-:R2:W-:Y:S04]  /*0900*/  STL.64 [R1+0x20], R4 ;  /* 0x0000200401007387 */ /* 0x0105e80000100a00 */
[----:B------:R2:W-:Y:S04]  /*0910*/  STL.64 [R1+0x28], R6 ;  /* 0x0000280601007387 */ /* 0x0005e80000100a00 */
[----:B---3--:R2:W-:Y:S04]  /*0920*/  STL.64 [R1+0x30], R24 ;  /* 0x0000301801007387 */ /* 0x0085e80000100a00 */
[----:B------:R2:W-:Y:S02]  /*0930*/  STL.64 [R1+0x38], R26 ;  /* 0x0000381a01007387 */ /* 0x0005e40000100a00 */
.L_x_16243:
[----:B------:R-:W-:Y:S05]  /*0940*/  BSYNC B0 ;  /* 0x0000000000007941 */ /* 0x000fea0003800000 */
.L_x_16242:
        /* <DEDUP_REMOVED lines=10> */
[----:B--2---:R-:W1:Y:S10]  /*09f0*/  LDC.64 R8, c[0x0][0x260] ;  /* 0x00009800ff087b82 */ /* 0x004e740000000a00 */
[----:B0-----:R-:W-:-:S04]  /*0a00*/  @P0 LEA R4, P1, R2, UR26, 0x5 ;  /* 0x0000001a02040c11 */ /* 0x001fc8000f8228ff */
[C---:B------:R-:W-:Y:S02]  /*0a10*/  @P0 LEA.HI.X R5, R2.reuse, UR27, RZ, 0x5, P1 ;  /* 0x0000001b02050c11 */ /* 0x040fe400088f2cff */
[----:B------:R-:W-:-:S03]  /*0a20*/  LEA R6, P1, R2, UR28, 0x5 ;  /* 0x0000001c02067c11 */ /* 0x000fc6000f8228ff */
[----:B------:R3:W5:Y:S01]  /*0a30*/  @P0 LDG.E.128 R104, desc[UR4][R4.64] ;  /* 0x0000000404680981 */ /* 0x000762000c1e1d00 */
[----:B------:R-:W-:-:S03]  /*0a40*/  LEA.HI.X R7, R2, UR29, RZ, 0x5, P1 ;  /* 0x0000001d02077c11 */ /* 0x000fc600088f2cff */
[----:B------:R3:W5:Y:S01]  /*0a50*/  @P0 LDG.E.128 R100, desc[UR4][R4.64+0x10] ;  /* 0x0000100404640981 */ /* 0x000762000c1e1d00 */
[----:B-1----:R-:W-:-:S03]  /*0a60*/  IMAD.WIDE.U32 R8, R2, 0x20, R8 ;  /* 0x0000002002087825 */ /* 0x002fc600078e0008 */
[----:B------:R-:W2:Y:S04]  /*0a70*/  LDG.E.128 R24, desc[UR4][R6.64] ;  /* 0x0000000406187981 */ /* 0x000ea8000c1e1d00 */
[----:B------:R3:W5:Y:S04]  /*0a80*/  LDG.E.128 R192, desc[UR4][R8.64] ;  /* 0x0000000408c07981 */ /* 0x000768000c1e1d00 */
[----:B------:R3:W5:Y:S04]  /*0a90*/  LDG.E.128 R188, desc[UR4][R8.64+0x10] ;  /* 0x0000100408bc7981 */ /* 0x000768000c1e1d00 */
[----:B------:R-:W4:Y:S01]  /*0aa0*/  LDG.E.128 R4, desc[UR4][R6.64+0x10] ;  /* 0x0000100406047981 */ /* 0x000f22000c1e1d00 */
[----:B------:R-:W-:-:S03]  /*0ab0*/  VIADD R2, R2, 0x20 ;  /* 0x0000002002027836 */ /* 0x000fc60000000000 */
[----:B----4-:R3:W-:Y:S04]  /*0ac0*/  STL.64 [R1], R4 ;  /* 0x0000000401007387 */ /* 0x0107e80000100a00 */
[----:B------:R3:W-:Y:S04]  /*0ad0*/  STL.64 [R1+0x8], R6 ;  /* 0x0000080601007387 */ /* 0x0007e80000100a00 */
[----:B--2---:R3:W-:Y:S04]  /*0ae0*/  STL.64 [R1+0x10], R24 ;  /* 0x0000101801007387 */ /* 0x0047e80000100a00 */
[----:B------:R3:W-:Y:S02]  /*0af0*/  STL.64 [R1+0x18], R26 ;  /* 0x0000181a01007387 */ /* 0x0007e40000100a00 */
.L_x_16245:
[----:B------:R-:W-:Y:S05]  /*0b00*/  BSYNC B0 ;  /* 0x0000000000007941 */ /* 0x000fea0003800000 */
.L_x_16244:
[----:B------:R-:W-:Y:S04]  /*0b10*/  BSSY B0, `(.L_x_16246) ;  /* 0x0000017000007945 */ /* 0x000fe80003800000 */
[----:B------:R-:W-:Y:S05]  /*0b20*/  @!P3 BRA `(.L_x_16247) ;  /* 0x000000000054b947 */ /* 0x000fea0003800000 */
[----:B------:R-:W-:Y:S01]  /*0b30*/  ULDC.64 UR26, c[0x0][0x2c8] ;  /* 0x0000b200001a7ab9 */ /* 0x000fe20000000a00 */
[----:B--23--:R-:W1:Y:S01]  /*0b40*/  LDC.64 R8, c[0x0][0x260] ;  /* 0x00009800ff087b82 */ /* 0x00ce620000000a00 */
[----:B------:R-:W-:Y:S01]  /*0b50*/  ISETP.NE.U32.AND P0, PT, RZ, UR26, PT ;  /* 0x0000001aff007c0c */ /* 0x000fe2000bf05070 */
[----:B------:R-:W-:Y:S01]  /*0b60*/  ULDC.64 UR28, c[0x0][0x278] ;  /* 0x00009e00001c7ab9 */ /* 0x000fe20000000a00 */
[----:B------:R-:W-:Y:S02]  /*0b70*/  CS2R R98, SRZ ;  /* 0x0000000000627805 */ /* 0x000fe4000001ff00 */
[----:B------:R-:W-:Y:S02]  /*0b80*/  CS2R R96, SRZ ;  /* 0x0000000000607805 */ /* 0x000fe4000001ff00 */
[----:B------:R-:W-:Y:S02]  /*0b90*/  ISETP.NE.AND.EX P0, PT, RZ, UR27, PT, P0 ;  /* 0x0000001bff007c0c */ /* 0x000fe4000bf05300 */
[----:B------:R-:W-:-:S02]  /*0ba0*/  CS2R R94, SRZ ;  /* 0x00000000005e7805 */ /* 0x000fc4000001ff00 */
[----:B------:R-:W-:-:S09]  /*0bb0*/  CS2R R92, SRZ ;  /* 0x00000000005c7805 */ /* 0x000fd2000001ff00 */
[----:B0-----:R-:W-:-:S04]  /*0bc0*/  @P0 LEA R4, P1, R2, UR26, 0x5 ;  /* 0x0000001a02040c11 */ /* 0x001fc8000f8228ff */
[C---:B------:R-:W-:Y:S02]  /*0bd0*/  @P0 LEA.HI.X R5, R2.reuse, UR27, RZ, 0x5, P1 ;  /* 0x0000001b02050c11 */ /* 0x040fe400088f2cff */
[C---:B------:R-:W-:Y:S01]  /*0be0*/  LEA R6, P1, R2.reuse, UR28, 0x5 ;  /* 0x0000001c02067c11 */ /* 0x040fe2000f8228ff */
[C---:B-1----:R-:W-:Y:S02]  /*0bf0*/  IMAD.WIDE.U32 R8, R2.reuse, 0x20, R8 ;  /* 0x0000002002087825 */ /* 0x042fe400078e0008 */
        /* <DEDUP_REMOVED lines=8> */
.L_x_16247:
[----:B------:R-:W-:Y:S05]  /*0c80*/  BSYNC B0 ;  /* 0x0000000000007941 */ /* 0x000fea0003800000 */
.L_x_16246:
[----:B------:R-:W-:Y:S04]  /*0c90*/  BSSY B0, `(.L_x_16248) ;  /* 0x0000017000007945 */ /* 0x000fe80003800000 */
[----:B------:R-:W-:Y:S05]  /*0ca0*/  @!P2 BRA `(.L_x_16249) ;  /* 0x000000000054a947 */ /* 0x000fea0003800000 */
[----:B------:R-:W-:Y:S01]  /*0cb0*/  ULDC.64 UR26, c[0x0][0x2c8] ;  /* 0x0000b200001a7ab9 */ /* 0x000fe20000000a00 */
[----:B-123--:R-:W1:Y:S01]  /*0cc0*/  LDC.64 R8, c[0x0][0x260] ;  /* 0x00009800ff087b82 */ /* 0x00ee620000000a00 */
        /* <DEDUP_REMOVED lines=18> */
[----:B------:R-:W-:-:S07]  /*0df0*/  VIADD R2, R2, 0x20 ;  /* 0x0000002002027836 */ /* 0x000fce0000000000 */
.L_x_16249:
[----:B------:R-:W-:Y:S05]  /*0e00*/  BSYNC B0 ;  /* 0x0000000000007941 */ /* 0x000fea0003800000 */
.L_x_16248:
        /* <DEDUP_REMOVED lines=31> */
[----:B------:R-:W-:-:S07]  /*1000*/  VIADD R2, R2, 0x20 ;  /* 0x0000002002027836 */ /* 0x000fce0000000000 */
.L_x_16251:
[----:B------:R-:W-:Y:S05]  /*1010*/  BSYNC B0 ;  /* 0x0000000000007941 */ /* 0x000fea0003800000 */
.L_x_16250:
[----:B------:R-:W-:Y:S01]  /*1020*/  ISETP.GE.U32.AND P0, PT, R18, 0xe0, PT ;  /* 0x000000e01200780c */ /* 0x000fe20003f06070 */
[----:B-1----:R-:W-:Y:S01]  /*1030*/  IMAD.WIDE.U32 R6, R12, -0x326172a9, RZ ;  /* 0xcd9e8d570c067825 */ /* 0x002fe200078e00ff */
        /* <DEDUP_REMOVED lines=28> */
[----:B------:R-:W-:-:S07]  /*1200*/  VIADD R2, R2, 0x20 ;  /* 0x0000002002027836 */ /* 0x000fce0000000000 */
.L_x_16253:
[----:B------:R-:W-:Y:S05]  /*1210*/  BSYNC B0 ;  /* 0x0000000000007941 */ /* 0x000fea0003800000 */
.L_x_16252:
[----:B------:R-:W-:Y:S01]  /*1220*/  ISETP.GE.U32.AND P0, PT, R18, 0x100, PT ;  /* 0x000001001200780c */ /* 0x000fe20003f06070 */
[----:B------:R-:W-:Y:S01]  /*1230*/  BSSY B0, `(.L_x_16254) ;  /* 0x0000019000007945 */ /* 0x000fe20003800000 */
[----:B------:R-:W-:Y:S01]  /*1240*/  LOP3.LUT R17, R17, 0xffffffef, RZ, 0xc0, !PT ;  /* 0xffffffef11117812 */ /* 0x000fe200078ec0ff */
[----:B------:R-:W-:-:S10]  /*1250*/  IMAD.HI.U32 R13, R14, -0x2daee0ad, RZ ;  /* 0xd2511f530e0d7827 */ /* 0x000fd400078e00ff */
[----:B------:R-:W-:Y:S01]  /*1260*/  @P0 LOP3.LUT R17, R17, 0x10, RZ, 0xfc, !PT ;  /* 0x0000001011110812 */ /* 0x000fe200078efcff */
[----:B------:R-:W-:Y:S06]  /*1270*/  @!P0 BRA `(.L_x_16255) ;  /* 0x0000000000508947 */ /* 0x000fec0003800000 */
[----:B------:R-:W-:Y:S01]  /*1280*/  ULDC.64 UR26, c[0x0][0x278] ;  /* 0x00009e00001a7ab9 */ /* 0x000fe20000000a00 */
[----:B-1----:R-:W0:Y:S01]  /*1290*/  LDC.64 R10, c[0x0][0x260] ;  /* 0x00009800ff0a7b82 */ /* 0x002e220000000a00 */
        /* <DEDUP_REMOVED lines=11> */
[----:B------:R-:W-:-:S04]  /*1350*/  @P0 LEA R6, P1, R2, UR26, 0x5 ;  /* 0x0000001a02060c11 */ /* 0x000fc8000f8228ff */
[C---:B------:R-:W-:Y:S01]  /*1360*/  @P0 LEA.HI.X R7, R2.reuse, UR27, RZ, 0x5, P1 ;  /* 0x0000001b02070c11 */ /* 0x040fe200088f2cff */
[----:B0-----:R-:W-:-:S04]  /*1370*/  IMAD.WIDE.U32 R2, R2, 0x20, R10 ;  /* 0x0000002002027825 */ /* 0x001fc800078e000a */
[----:B------:R2:W5:Y:S04]  /*1380*/  @P0 LDG.E.128 R52, desc[UR4][R6.64] ;  /* 0x0000000406340981 */ /* 0x000568000c1e1d00 */
[----:B------:R2:W5:Y:S04]  /*1390*/  @P0 LDG.E.128 R48, desc[UR4][R6.64+0x10] ;  /* 0x0000100406300981 */ /* 0x000568000c1e1d00 */
[----:B------:R2:W5:Y:S04]  /*13a0*/  LDG.E.128 R216, desc[UR4][R2.64] ;  /* 0x0000000402d87981 */ /* 0x000568000c1e1d00 */
[----:B------:R2:W5:Y:S02]  /*13b0*/  LDG.E.128 R212, desc[UR4][R2.64+0x10] ;  /* 0x0000100402d47981 */ /* 0x000564000c1e1d00 */
.L_x_16255:
[----:B------:R-:W-:Y:S05]  /*13c0*/  BSYNC B0 ;  /* 0x0000000000007941 */ /* 0x000fea0003800000 */
.L_x_16254:
[----:B------:R-:W-:Y:S01]  /*13d0*/  ULDC UR25, c[0x0][0x214] ;  /* 0x0000850000197ab9 */ /* 0x000fe20000000800 */
[----:B------:R-:W-:Y:S02]  /*13e0*/  LOP3.LUT R5, R13, UR23, R4, 0x96, !PT ;  /* 0x000000170d057c12 */ /* 0x000fe4000f8e9604 */
[----:B------:R-:W-:-:S13]  /*13f0*/  ISETP.GE.AND P0, PT, R16, UR25, PT ;  /* 0x0000001910007c0c */ /* 0x000fda000bf06270 */
[----:B------:R-:W-:Y:S05]  /*1400*/  @P0 EXIT ;  /* 0x000000000000094d */ /* 0x000fea0003800000 */
[----:B------:R-:W-:Y:S01]  /*1410*/  IMAD R13, R14, -0x2daee0ad, RZ ;  /* 0xd2511f530e0d7824 */ /* 0x000fe200078e02ff */
[----:B------:R-:W-:Y:S01]  /*1420*/  ULDC.64 UR26, c[0x0][0x270] ;  /* 0x00009c00001a7ab9 */ /* 0x000fe20000000a00 */
[----:B------:R-:W-:Y:S01]  /*1430*/  IMAD R15, R22, -0x326172a9, RZ ;  /* 0xcd9e8d57160f7824 */ /* 0x000fe200078e02ff */
[----:B------:R-:W-:Y:S01]  /*1440*/  BSSY B0, `(.L_x_16256) ;  /* 0x0001939000007945 */ /* 0x000fe20003800000 */
[----:B------:R-:W-:Y:S01]  /*1450*/  IMAD.HI.U32 R4, R5, -0x326172a9, RZ ;  /* 0xcd9e8d5705047827 */ /* 0x000fe200078e00ff */
[----:B------:R-:W-:Y:S01]  /*1460*/  UISETP.NE.U32.AND UP0, UPT, UR26, URZ, UPT ;  /* 0x0000003f1a00728c */ /* 0x000fe2000bf05070 */
[----:B-1----:R-:W-:Y:S01]  /*1470*/  LOP3.LUT R11, R0, 0x3, RZ, 0xc0, !PT ;  /* 0x00000003000b7812 */ /* 0x002fe200078ec0ff */
[----:B------:R-:W-:Y:S01]  /*1480*/  ULDC.U8 UR25, c[0x0][0x2a0] ;  /* 0x0000a80000197ab9 */ /* 0x000fe20000000000 */
[----:B--2---:R-:W-:Y:S01]  /*1490*/  IMAD.HI.U32 R2, R12, -0x2daee0ad, RZ ;  /* 0xd2511f530c027827 */ /* 0x004fe200078e00ff */
[----:B------:R-:W-:Y:S01]  /*14a0*/  LOP3.LUT R15, R4, UR24, R15, 0x96, !PT ;  /* 0x00000018040f7c12 */ /* 0x000fe2000f8e960f */
[----:B------:R-:W-:-:S02]  /*14b0*/  UISETP.NE.AND.EX UP0, UPT, UR27, URZ, UPT, UP0 ;  /* 0x0000003f1b00728c */ /* 0x000fc4000bf05300 */
[----:B------:R-:W-:Y:S01]  /*14c0*/  IMAD R14, R5, -0x326172a9, RZ ;  /* 0xcd9e8d57050e7824 */ /* 0x000fe200078e02ff */
[----:B------:R-:W-:Y:S01]  /*14d0*/  LOP3.LUT R13, R2, UR35, R13, 0x96, !PT ;  /* 0x00000023020d7c12 */ /* 0x000fe2000f8e960d */
[----:B------:R-:W-:Y:S01]  /*14e0*/  IMAD R12, R12, -0x2daee0ad, RZ ;  /* 0xd2511f530c0c7824 */ /* 0x000fe200078e02ff */
[----:B------:R-:W-:Y:S01]  /*14f0*/  ULDC UR36, c[0x0][0x218] ;  /* 0x0000860000247ab9 */ /* 0x000fe20000000800 */
[----:B------:R-:W-:Y:S01]  /*1500*/  IMAD.MOV.U32 R10, RZ, RZ, RZ ;  /* 0x000000ffff0a7224 */ /* 0x000fe200078e00ff */
[----:B------:R-:W-:Y:S01]  /*1510*/  ULDC UR34, c[0x0][0x2d8] ;  /* 0x0000b60000227ab9 */ /* 0x000fe20000000800 */
[----:B------:R-:W-:Y:S01]  /*1520*/  UISETP.NE.AND UP1, UPT, UR25, URZ, UPT ;  /* 0x0000003f1900728c */ /* 0x000fe2000bf25270 */
[----:B------:R-:W-:Y:S01]  /*1530*/  ULDC.64 UR28, c[0x0][0x230] ;  /* 0x00008c00001c7ab9 */ /* 0x000fe20000000a00 */
[----:B------:R-:W-:Y:S01]  /*1540*/  ULDC.64 UR30, c[0x0][0x238] ;  /* 0x00008e00001e7ab9 */ /* 0x000fe20000000a00 */
[----:B------:R-:W-:-:S08]  /*1550*/  ULDC.64 UR32, c[0x0][0x240] ;  /* 0x0000900000207ab9 */ /* 0x000fd00000000a00 */
.L_x_16738:
        /* <DEDUP_REMOVED lines=8> */
[----:B------:R-:W-:Y:S01]  /*15e0*/  IMAD.MOV.U32 R162, RZ, RZ, 0x3f800000 ;  /* 0x3f800000ffa27424 */ /* 0x000fe200078e00ff */
[----:B------:R-:W-:Y:S11]  /*15f0*/  BSSY B1, `(.L_x_16257) ;  /* 0x00002e9000017945 */ /* 0x000ff60003800000 */
[----:B--2---:R-:W-:-:S02]  /*1600*/  @P0 IMAD.U32 R162, R9, 0x10000, RZ ;  /* 0x0001000009a20824 */ /* 0x004fc400078e00ff */
[----:B------:R-:W-:-:S05]  /*1610*/  IMAD R9, R16, UR36, RZ ;  /* 0x0000002410097c24 */ /* 0x000fca000f8e02ff */
[----:B------:R-:W-:-:S04]  /*1620*/  SHF.R.S32.HI R124, RZ, 0x1f, R9 ;  /* 0x0000001fff7c7819 */ /* 0x000fc80000011409 */
[----:B------:R-:W-:Y:S02]  /*1630*/  LEA.HI R9, R124, R9, RZ, 0x3 ;  /* 0x000000097c097211 */ /* 0x000fe400078f18ff */
[----:B------:R-:W0:Y:S02]  /*1640*/  S2R R124, SR_TID.X ;  /* 0x00000000007c7919 */ /* 0x000e240000002100 */
[----:B0-----:R-:W-:-:S04]  /*1650*/  LOP3.LUT R174, R124, 0x1f, RZ, 0xc0, !PT ;  /* 0x0000001f7cae7812 */ /* 0x001fc800078ec0ff */
[----:B------:R-:W-:-:S04]  /*1660*/  LEA.HI.SX32 R9, R9, R174, 0x1d ;  /* 0x000000ae09097211 */ /* 0x000fc800078feaff */
[----:B------:R-:W-:Y:S01]  /*1670*/  MOV R163, R9 ;  /* 0x0000000900a37202 */ /* 0x000fe20000000f00 */
[----:B-----5:R-:W-:Y:S06]  /*1680*/  @!P1 BRA `(.L_x_16258) ;  /* 0x0000002c007c9947 */ /* 0x020fec0003800000 */
[----:B------:R-:W-:Y:S01]  /*1690*/  ISETP.NE.U32.AND P0, PT, RZ, UR28, PT ;  /* 0x0000001cff007c0c */ /* 0x000fe2000bf05070 */
[----:B------:R-:W0:Y:S03]  /*16a0*/  LDC.64 R38, c[0x0][0x220] ;  /* 0x00008800ff267b82 */ /* 0x000e260000000a00 */
[----:B------:R-:W-:-:S13]  /*16b0*/  ISETP.NE.AND.EX P0, PT, RZ, UR29, PT, P0 ;  /* 0x0000001dff007c0c */ /* 0x000fda000bf05300 */
[----:B------:R-:W-:-:S04]  /*16c0*/  @P0 LEA R22, P1, R9, UR28, 0x4 ;  /* 0x0000001c09160c11 */ /* 0x000fc8000f8220ff */
[----:B------:R-:W-:Y:S02]  /*16d0*/  @P0 LEA.HI.X R23, R9, UR29, RZ, 0x4, P1 ;  /* 0x0000001d09170c11 */ /* 0x000fe400088f24ff */
[----:B------:R-:W-:-:S03]  /*16e0*/  ISETP.NE.AND P1, PT, R11, 0x1, PT ;  /* 0x000000010b00780c */ /* 0x000fc60003f25270 */
[----:B------:R0:W5:Y:S01]  /*16f0*/  @P0 LDG.E.128 R44, desc[UR4][R22.64] ;  /* 0x00000004162c0981 */ /* 0x000162000c1e1d00 */
[----:B------:R-:W-:Y:S01]  /*1700*/  BSSY B2, `(.L_x_16259) ;  /* 0x000000e000027945 */ /* 0x000fe20003800000 */
[----:B0-----:R-:W-:-:S05]  /*1710*/  IMAD.WIDE.U32 R22, R9, 0x10, R38 ;  /* 0x0000001009167825 */ /* 0x001fca00078e0026 */
[----:B------:R0:W5:Y:S02]  /*1720*/  LDG.E.128 R124, desc[UR4][R22.64] ;  /* 0x00000004167c7981 */ /* 0x000164000c1e1d00 */
[----:B0-----:R-:W-:Y:S01]  /*1730*/  VIADD R22, R11, 0x1 ;  /* 0x000000010b167836 */ /* 0x001fe20000000000 */
        /* <DEDUP_REMOVED lines=9> */
.L_x_16260:
[----:B------:R-:W-:-:S07]  /*17d0*/  IMAD.MOV.U32 R8, RZ, RZ, R14 ;  /* 0x000000ffff087224 */ /* 0x000fce00078e000e */
.L_x_16261:
[----:B------:R-:W-:Y:S05]  /*17e0*/  BSYNC B2 ;  /* 0x0000000000027941 */ /* 0x000fea0003800000 */
.L_x_16259:
        /* <DEDUP_REMOVED lines=16> */
.L_x_16265:
[----:B------:R-:W-:Y:S05]  /*18f0*/  BSYNC B3 ;  /* 0x0000000000037941 */ /* 0x000fea0003800000 */
.L_x_16264:
[----:B------:R-:W-:Y:S01]  /*1900*/  LOP3.LUT R12, R11, UR7, R10, 0x96, !PT ;  /* 0x000000070b0c7c12 */ /* 0x000fe2000f8e960a */
[----:B------:R-:W-:-:S04]  /*1910*/  IMAD.HI.U32 R14, R21, -0x326172a9, RZ ;  /* 0xcd9e8d57150e7827 */ /* 0x000fc800078e00ff */
[----:B------:R-:W-:Y:S01]  /*1920*/  IMAD R11, R21, -0x326172a9, RZ ;  /* 0xcd9e8d57150b7824 */ /* 0x000fe200078e02ff */
[----:B------:R-:W-:Y:S01]  /*1930*/  LOP3.LUT R14, R14, UR6, R20, 0x96, !PT ;  /* 0x000000060e0e7c12 */ /* 0x000fe2000f8e9614 */
[----:B------:R-:W-:-:S04]  /*1940*/  IMAD.WIDE.U32 R12, R12, -0x326172a9, RZ ;  /* 0xcd9e8d570c0c7825 */ /* 0x000fc800078e00ff */
[----:B------:R-:W-:Y:S01]  /*1950*/  IMAD.WIDE.U32 R22, R14, -0x2daee0ad, RZ ;  /* 0xd2511f530e167825 */ /* 0x000fe200078e00ff */
[----:B------:R-:W-:-:S03]  /*1960*/  LOP3.LUT R11, R13, UR9, R11, 0x96, !PT ;  /* 0x000000090d0b7c12 */ /* 0x000fc6000f8e960b */
[----:B------:R-:W-:Y:S02]  /*1970*/  IMAD R13, R19, -0x2daee0ad, RZ ;  /* 0xd2511f53130d7824 */ /* 0x000fe400078e02ff */
[----:B------:R-:W-:-:S03]  /*1980*/  IMAD.WIDE.U32 R14, R11, -0x2daee0ad, RZ ;  /* 0xd2511f530b0e7825 */ /* 0x000fc600078e00ff */
[----:B------:R-:W-:Y:S02]  /*1990*/  LOP3.LUT R13, R23, UR8, R13, 0x96, !PT ;  /* 0x00000008170d7c12 */ /* 0x000fe4000f8e960d */
[----:B------:R-:W-:-:S03]  /*19a0*/  LOP3.LUT R11, R15, UR11, R22, 0x96, !PT ;  /* 0x0000000b0f0b7c12 */ /* 0x000fc6000f8e9616 */
        /* <DEDUP_REMOVED lines=29> */
[----:B------:R-:W-:Y:S01]  /*1b80*/  LOP3.LUT R15, R15, UR24, R22, 0x96, !PT ;  /* 0x000000180f0f7c12 */ /* 0x000fe2000f8e9616 */
[----:B------:R-:W-:-:S07]  /*1b90*/  IMAD.MOV.U32 R22, RZ, RZ, RZ ;  /* 0x000000ffff167224 */ /* 0x000fce00078e00ff */
.L_x_16263:
[----:B------:R-:W-:Y:S05]  /*1ba0*/  BSYNC B2 ;  /* 0x0000000000027941 */ /* 0x000fea0003800000 */
.L_x_16262:
[----:B------:R-:W2:Y:S01]  /*1bb0*/  LDL R11, [R1+0x50] ;  /* 0x00005000010b7983 */ /* 0x000ea20000100800 */
[----:B------:R-:W0:Y:S01]  /*1bc0*/  LDC R172, c[0x0][0x294] ;  /* 0x0000a500ffac7b82 */ /* 0x000e220000000800 */
[----:B------:R-:W-:Y:S01]  /*1bd0*/  I2FP.F32.U32 R8, R8 ;  /* 0x0000000800087245 */ /* 0x000fe20000201000 */
[----:B------:R-:W-:Y:S01]  /*1be0*/  IMAD.MOV.U32 R163, RZ, RZ, 0x2f800000 ;  /* 0x2f800000ffa37424 */ /* 0x000fe200078e00ff */
[----:B------:R-:W-:Y:S01]  /*1bf0*/  LOP3.LUT R17, R17, 0xfffffffb, RZ, 0xc0, !PT ;  /* 0xfffffffb11117812 */ /* 0x000fe200078ec0ff */
[----:B------:R-:W-:Y:S01]  /*1c00*/  BSSY B2, `(.L_x_16266) ;  /* 0x0000019000027945 */ /* 0x000fe20003800000 */
[----:B------:R-:W-:Y:S02]  /*1c10*/  VIADD R23, R22, 0x1 ;  /* 0x0000000116177836 */ /* 0x000fe40000000000 */
[----:B------:R-:W-:Y:S01]  /*1c20*/  FFMA.FTZ R8, R8, R163, 1.1641532182693481445e-10 ;  /* 0x2f00000008087423 */ /* 0x000fe200000100a3 */
[----:B------:R-:W1:Y:S04]  /*1c30*/  LDC R155, c[0x0][0x298] ;  /* 0x0000a600ff9b7b82 */ /* 0x000e680000000800 */
[----:B0-----:R-:W-:-:S02]  /*1c40*/  FSETP.GTU.FTZ.AND P1, PT, R8, R172, PT ;  /* 0x000000ac0800720b */ /* 0x001fc40003f3c000 */
[----:B-----5:R-:W-:-:S05]  /*1c50*/  SHF.L.U32 R8, R124, 0x10, RZ ;  /* 0x000000107c087819 */ /* 0x020fca00000006ff */
[----:B------:R-:W-:-:S04]  /*1c60*/  FMUL.FTZ R8, R8, R162 ;  /* 0x000000a208087220 */ /* 0x000fc80000410000 */
[----:B-1----:R-:W-:Y:S02]  /*1c70*/  FMUL.FTZ R8, R8, R155 ;  /* 0x0000009b08087220 */ /* 0x002fe40000410000 */
[----:B------:R-:W-:-:S03]  /*1c80*/  @P1 LOP3.LUT R17, R17, 0x4, RZ, 0xfc, !PT ;  /* 0x0000000411111812 */ /* 0x000fc600078efcff */
[----:B------:R-:W-:Y:S02]  /*1c90*/  FSEL R8, R8, RZ, !P1 ;  /* 0x000000ff08087208 */ /* 0x000fe40004800000 */
[----:B------:R-:W-:-:S03]  /*1ca0*/  ISETP.NE.AND P1, PT, R22, 0x1, PT ;  /* 0x000000011600780c */ /* 0x000fc60003f25270 */
[----:B--2---:R-:W-:Y:S01]  /*1cb0*/  FMUL.FTZ R8, R11, R8 ;  /* 0x000000080b087220 */ /* 0x004fe20000410000 */
[----:B------:R-:W-:-:S04]  /*1cc0*/  @P0 IMAD.U32 R11, R44, 0x10000, RZ ;  /* 0x000100002c0b0824 */ /* 0x000fc800078e00ff */
[----:B------:R-:W-:Y:S01]  /*1cd0*/  @P0 FADD.FTZ R8, R11, R8 ;  /* 0x000000080b080221 */ /* 0x000fe20000010000 */
[----:B------:R-:W-:-:S04]  /*1ce0*/  PRMT R11, R124, 0x7632, R11 ;  /* 0x000076327c0b7816 */ /* 0x000fc8000000000b */
        /* <DEDUP_REMOVED lines=9> */
.L_x_16267:
[----:B------:R-:W-:-:S07]  /*1d80*/  MOV R38, R14 ;  /* 0x0000000e00267202 */ /* 0x000fce0000000f00 */
.L_x_16268:
[----:B------:R-:W-:Y:S05]  /*1d90*/  BSYNC B2 ;  /* 0x0000000000027941 */ /* 0x000fea0003800000 */
.L_x_16266:
        /* <DEDUP_REMOVED lines=16> */
.L_x_16272:
[----:B------:R-:W-:Y:S05]  /*1ea0*/  BSYNC B3 ;  /* 0x0000000000037941 */ /* 0x000fea0003800000 */
.L_x_16271:
        /* <DEDUP_REMOVED lines=37> */
[----:B------:R-:W-:-:S04]  /*2100*/  IMAD.MOV.U32 R23, RZ, RZ, RZ ;  /* 0x000000ffff177224 */ /* 0x000fc800078e00ff */
[----:B------:R-:W-:-:S05]  /*2110*/  IMAD.WIDE.U32 R12, R12, -0x2daee0ad, RZ ;  /* 0xd2511f530c0c7825 */ /* 0x000fca00078e00ff */
[----:B------:R-:W-:Y:S01]  /*2120*/  LOP3.LUT R13, R13, UR35, R14, 0x96, !PT ;  /* 0x000000230d0d7c12 */ /* 0x000fe2000f8e960e */
[----:B------:R-:W-:-:S05]  /*2130*/  IMAD.WIDE.U32 R14, R15, -0x326172a9, RZ ;  /* 0xcd9e8d570f0e7825 */ /* 0x000fca00078e00ff */
[----:B------:R-:W-:-:S07]  /*2140*/  LOP3.LUT R15, R15, UR24, R22, 0x96, !PT ;  /* 0x000000180f0f7c12 */ /* 0x000fce000f8e9616 */
.L_x_16270:
[----:B------:R-:W-:Y:S05]  /*2150*/  BSYNC B2 ;  /* 0x0000000000027941 */ /* 0x000fea0003800000 */
.L_x_16269:
[----:B------:R-:W2:Y:S01]  /*2160*/  LDL R39, [R1+0x54] ;  /* 0x0000540001277983 */ /* 0x000ea20000100800 */
[----:B------:R-:W-:Y:S01]  /*2170*/  I2FP.F32.U32 R22, R38 ;  /* 0x0000002600167245 */ /* 0x000fe20000201000 */
[----:B------:R-:W-:Y:S01]  /*2180*/  BSSY B2, `(.L_x_16273) ;  /* 0x0000019000027945 */ /* 0x000fe20003800000 */
[----:B------:R-:W-:Y:S01]  /*2190*/  SHF.L.U32 R11, R11, 0x10, RZ ;  /* 0x000000100b0b7819 */ /* 0x000fe200000006ff */
[----:B------:R-:W-:Y:S01]  /*21a0*/  VIADD R38, R23, 0x1 ;  /* 0x0000000117267836 */ /* 0x000fe20000000000 */
[----:B------:R-:W-:Y:S01]  /*21b0*/  LOP3.LUT R17, R17, 0xfffffffd, RZ, 0xc0, !PT ;  /* 0xfffffffd11117812 */ /* 0x000fe200078ec0ff */
[----:B------:R-:W-:Y:S02]  /*21c0*/  FFMA.FTZ R22, R22, R163, 1.1641532182693481445e-10 ;  /* 0x2f00000016167423 */ /* 0x000fe400000100a3 */
[----:B------:R-:W-:-:S03]  /*21d0*/  FMUL.FTZ R11, R11, R162 ;  /* 0x000000a20b0b7220 */ /* 0x000fc60000410000 */
[----:B------:R-:W-:Y:S01]  /*21e0*/  FSETP.GTU.FTZ.AND P1, PT, R22, R172, PT ;  /* 0x000000ac1600720b */ /* 0x000fe20003f3c000 */
[----:B------:R-:W-:-:S05]  /*21f0*/  FMUL.FTZ R11, R11, R155 ;  /* 0x0000009b0b0b7220 */ /* 0x000fca0000410000 */
[----:B------:R-:W-:Y:S02]  /*2200*/  FSEL R22, R11, RZ, !P1 ;  /* 0x000000ff0b167208 */ /* 0x000fe40004800000 */
[----:B------:R-:W-:-:S05]  /*2210*/  @P0 PRMT R11, R44, 0x7632, R11 ;  /* 0x000076322c0b0816 */ /* 0x000fca000000000b */
[----:B------:R-:W-:Y:S01]  /*2220*/  @P1 LOP3.LUT R17, R17, 0x2, RZ, 0xfc, !PT ;  /* 0x0000000211111812 */ /* 0x000fe200078efcff */
[----:B------:R-:W-:Y:S01]  /*2230*/  @P0 IMAD.U32 R11, R11, 0x10000, RZ ;  /* 0x000100000b0b0824 */ /* 0x000fe200078e00ff */
[----:B------:R-:W-:Y:S01]  /*2240*/  ISETP.NE.AND P1, PT, R23, 0x1, PT ;  /* 0x000000011700780c */ /* 0x000fe20003f25270 */
[----:B--2---:R-:W-:-:S04]  /*2250*/  FMUL.FTZ R22, R39, R22 ;  /* 0x0000001627167220 */ /* 0x004fc80000410000 */
[----:B------:R-:W-:-:S08]  /*2260*/  @P0 FADD.FTZ R22, R11, R22 ;  /* 0x000000160b160221 */ /* 0x000fd00000010000 */
        /* <DEDUP_REMOVED lines=9> */
.L_x_16274:
[----:B------:R-:W-:-:S07]  /*2300*/  MOV R11, R14 ;  /* 0x0000000e000b7202 */ /* 0x000fce0000000f00 */
.L_x_16275:
[----:B------:R-:W-:Y:S05]  /*2310*/  BSYNC B2 ;  /* 0x0000000000027941 */ /* 0x000fea0003800000 */
.L_x_16273:
        /* <DEDUP_REMOVED lines=16> */
.L_x_16279:
[----:B------:R-:W-:Y:S05]  /*2420*/  BSYNC B3 ;  /* 0x0000000000037941 */ /* 0x000fea0003800000 */
.L_x_16278:
        /* <DEDUP_REMOVED lines=42> */
.L_x_16277:
[----:B------:R-:W-:Y:S05]  /*26d0*/  BSYNC B2 ;  /* 0x0000000000027941 */ /* 0x000fea0003800000 */
.L_x_16276:
[----:B------:R-:W2:Y:S01]  /*26e0*/  LDL R23, [R1+0x58] ;  /* 0x0000580001177983 */ /* 0x000ea20000100800 */
[----:B------:R-:W-:Y:S01]  /*26f0*/  I2FP.F32.U32 R11, R11 ;  /* 0x0000000b000b7245 */ /* 0x000fe20000201000 */
[----:B------:R-:W-:Y:S01]  /*2700*/  BSSY B2, `(.L_x_16280) ;  /* 0x0000017000027945 */ /* 0x000fe20003800000 */
[C---:B------:R-:W-:Y:S01]  /*2710*/  ISETP.NE.AND P2, PT, R38.reuse, 0x1, PT ;  /* 0x000000012600780c */ /* 0x040fe20003f45270 */
[----:B------:R-:W-:Y:S02]  /*2720*/  VIADD R39, R38, 0x1 ;  /* 0x0000000126277836 */ /* 0x000fe40000000000 */
        /* <DEDUP_REMOVED lines=9> */
[----:B------:R-:W-:Y:S01]  /*27c0*/  PRMT R11, R125, 0x7632, R11 ;  /* 0x000076327d0b7816 */ /* 0x000fe2000000000b */
        /* <DEDUP_REMOVED lines=9> */
.L_x_16281:
[----:B------:R-:W-:-:S07]  /*2860*/  MOV R124, R14 ;  /* 0x0000000e007c7202 */ /* 0x000fce0000000f00 */
.L_x_16282:
[----:B------:R-:W-:Y:S05]  /*2870*/  BSYNC B2 ;  /* 0x0000000000027941 */ /* 0x000fea0003800000 */
.L_x_16280:
        /* <DEDUP_REMOVED lines=16> */
.L_x_16286:
[----:B------:R-:W-:Y:S05]  /*2980*/  BSYNC B3 ;  /* 0x0000000000037941 */ /* 0x000fea0003800000 */
.L_x_16285:
        /* <DEDUP_REMOVED lines=42> */
.L_x_16284:
[----:B------:R-:W-:Y:S05]  /*2c30*/  BSYNC B2 ;  /* 0x0000000000027941 */ /* 0x000fea0003800000 */
.L_x_16283:
[----:B------:R-:W2:Y:S01]  /*2c40*/  LDL R125, [R1+0x5c] ;  /* 0x00005c00017d7983 */ /* 0x000ea20000100800 */
[----:B------:R-:W-:Y:S01]  /*2c50*/  I2FP.F32.U32 R38, R124 ;  /* 0x0000007c00267245 */ /* 0x000fe20000201000 */
[----:B------:R-:W-:Y:S01]  /*2c60*/  BSSY B2, `(.L_x_16287) ;  /* 0x0000017000027945 */ /* 0x000fe20003800000 */
[----:B------:R-:W-:Y:S01]  /*2c70*/  SHF.L.U32 R11, R11, 0x10, RZ ;  /* 0x000000100b0b7819 */ /* 0x000fe200000006ff */
[C---:B------:R-:W-:Y:S01]  /*2c80*/  VIADD R124, R39.reuse, 0x1 ;  /* 0x00000001277c7836 */ /* 0x040fe20000000000 */
[----:B------:R-:W-:Y:S01]  /*2c90*/  ISETP.NE.AND P3, PT, R39, 0x1, PT ;  /* 0x000000012700780c */ /* 0x000fe20003f65270 */
[----:B------:R-:W-:Y:S02]  /*2ca0*/  FFMA.FTZ R38, R38, R163, 1.1641532182693481445e-10 ;  /* 0x2f00000026267423 */ /* 0x000fe400000100a3 */
[----:B------:R-:W-:-:S03]  /*2cb0*/  FMUL.FTZ R11, R11, R162 ;  /* 0x000000a20b0b7220 */ /* 0x000fc60000410000 */
[----:B------:R-:W-:Y:S01]  /*2cc0*/  FSETP.GTU.FTZ.AND P2, PT, R38, R172, PT ;  /* 0x000000ac2600720b */ /* 0x000fe20003f5c000 */
[----:B------:R-:W-:-:S05]  /*2cd0*/  FMUL.FTZ R11, R11, R155 ;  /* 0x0000009b0b0b7220 */ /* 0x000fca0000410000 */
[----:B------:R-:W-:Y:S02]  /*2ce0*/  FSEL R38, R11, RZ, !P2 ;  /* 0x000000ff0b267208 */ /* 0x000fe40005000000 */
[----:B------:R-:W-:-:S05]  /*2cf0*/  @P0 PRMT R11, R45, 0x7632, R11 ;  /* 0x000076322d0b0816 */ /* 0x000fca000000000b */
[----:B------:R-:W-:Y:S02]  /*2d00*/  @P0 IMAD.U32 R11, R11, 0x10000, RZ ;  /* 0x000100000b0b0824 */ /* 0x000fe400078e00ff */
[----:B--2---:R-:W-:-:S04]  /*2d10*/  FMUL.FTZ R38, R125, R38 ;  /* 0x000000267d267220 */ /* 0x004fc80000410000 */
        /* <DEDUP_REMOVED lines=10> */
.L_x_16288:
[----:B------:R-:W-:-:S07]  /*2dc0*/  MOV R11, R14 ;  /* 0x0000000e000b7202 */ /* 0x000fce0000000f00 */
.L_x_16289:
[----:B------:R-:W-:Y:S05]  /*2dd0*/  BSYNC B2 ;  /* 0x0000000000027941 */ /* 0x000fea0003800000 */
.L_x_16287:
        /* <DEDUP_REMOVED lines=16> */
.L_x_16293:
[----:B------:R-:W-:Y:S05]  /*2ee0*/  BSYNC B3 ;  /* 0x0000000000037941 */ /* 0x000fea0003800000 */
.L_x_16292:
        /* <DEDUP_REMOVED lines=42> */
.L_x_16291:
[----:B------:R-:W-:Y:S05]  /*3190*/  BSYNC B2 ;  /* 0x0000000000027941 */ /* 0x000fea0003800000 */
.L_x_16290:
        /* <DEDUP_REMOVED lines=24> */
.L_x_16295:
[----:B------:R-:W-:-:S07]  /*3320*/  MOV R126, R14 ;  /* 0x0000000e007e7202 */ /* 0x000fce0000000f00 */
.L_x_16296:
[----:B------:R-:W-:Y:S05]  /*3330*/  BSYNC B2 ;  /* 0x0000000000027941 */ /* 0x000fea0003800000 */
.L_x_16294:
        /* <DEDUP_REMOVED lines=16> */
.L_x_16300:
[----:B------:R-:W-:Y:S05]  /*3440*/  BSYNC B3 ;  /* 0x0000000000037941 */ /* 0x000fea0003800000 */
.L_x_16299:
        /* <DEDUP_REMOVED lines=42> */
.L_x_16298:
[----:B------:R-:W-:Y:S05]  /*36f0*/  BSYNC B2 ;  /* 0x0000000000027941 */ /* 0x000fea0003800000 */
.L_x_16297:
[----:B------:R-:W2:Y:S01]  /*3700*/  LDL R140, [R1+0x44] ;  /* 0x00004400018c7983 */ /* 0x000ea20000100800 */
[----:B------:R-:W-:Y:S01]  /*3710*/  I2FP.F32.U32 R124, R126 ;  /* 0x0000007e007c7245 */ /* 0x000fe20000201000 */
[----:B------:R-:W-:Y:S01]  /*3720*/  BSSY B2, `(.L_x_16301) ;  /* 0x0000017000027945 */ /* 0x000fe20003800000 */
[----:B------:R-:W-:Y:S02]  /*3730*/  SHF.L.U32 R11, R11, 0x10, RZ ;  /* 0x000000100b0b7819 */ /* 0x000fe400000006ff */
        /* <DEDUP_REMOVED lines=8> */
[----:B--2---:R-:W-:Y:S01]  /*37c0*/  FMUL.FTZ R140, R140, R124 ;  /* 0x0000007c8c8c7220 */ /* 0x004fe20000410000 */
        /* <DEDUP_REMOVED lines=11> */
.L_x_16302:
[----:B------:R-:W-:-:S07]  /*3880*/  MOV R11, R14 ;  /* 0x0000000e000b7202 */ /* 0x000fce0000000f00 */
.L_x_16303:
[----:B------:R-:W-:Y:S05]  /*3890*/  BSYNC B2 ;  /* 0x0000000000027941 */ /* 0x000fea0003800000 */
.L_x_16301:
        /* <DEDUP_REMOVED lines=16> */
.L_x_16307:
[----:B------:R-:W-:Y:S05]  /*39a0*/  BSYNC B3 ;  /* 0x0000000000037941 */ /* 0x000fea0003800000 */
.L_x_16306:
        /* <DEDUP_REMOVED lines=42> */
.L_x_16305:
[----:B------:R-:W-:Y:S05]  /*3c50*/  BSYNC B2 ;  /* 0x0000000000027941 */ /* 0x000fea0003800000 */
.L_x_16304:
[----:B------:R-:W2:Y:S01]  /*3c60*/  LDL R125, [R1+0x48] ;  /* 0x00004800017d7983 */ /* 0x000ea20000100800 */
[----:B------:R-:W-:Y:S01]  /*3c70*/  I2FP.F32.U32 R11, R11 ;  /* 0x0000000b000b7245 */ /* 0x000fe20000201000 */
[----:B------:R-:W-:Y:S01]  /*3c80*/  BSSY B2, `(.L_x_16308) ;  /* 0x0000017000027945 */ /* 0x000fe20003800000 */
[----:B------:R-:W-:-:S03]  /*3c90*/  ISETP.NE.AND P6, PT, R124, 0x1, PT ;  /* 0x000000017c00780c */ /* 0x000fc60003fc5270 */
[----:B------:R-:W-:-:S05]  /*3ca0*/  FFMA.FTZ R11, R11, R163, 1.1641532182693481445e-10 ;  /* 0x2f0000000b0b7423 */ /* 0x000fca00000100a3 */
[----:B------:R-:W-:Y:S02]  /*3cb0*/  FSETP.GTU.FTZ.AND P5, PT, R11, R172, PT ;  /* 0x000000ac0b00720b */ /* 0x000fe40003fbc000 */
[C---:B------:R-:W-:Y:S02]  /*3cc0*/  SHF.L.U32 R11, R127.reuse, 0x10, RZ ;  /* 0x000000107f0b7819 */ /* 0x040fe400000006ff */
[----:B------:R-:W-:-:S03]  /*3cd0*/  PRMT R127, R127, 0x7632, R127 ;  /* 0x000076327f7f7816 */ /* 0x000fc6000000007f */
        /* <DEDUP_REMOVED lines=16> */
.L_x_16309:
[----:B------:R-:W-:-:S07]  /*3de0*/  MOV R126, R14 ;  /* 0x0000000e007e7202 */ /* 0x000fce0000000f00 */
.L_x_16310:
[----:B------:R-:W-:Y:S05]  /*3df0*/  BSYNC B2 ;  /* 0x0000000000027941 */ /* 0x000fea0003800000 */
.L_x_16308:
        /* <DEDUP_REMOVED lines=9> */
[----:B------:R-:W-:-:S04]  /*3e90*/  LOP3.LUT R17, R17, 0xfffff7ff, RZ, 0xc0, !PT ;  /* 0xfffff7ff11117812 */ /* 0x000fc800078ec0ff */
[----:B------:R-:W-:Y:S02]  /*3ea0*/  ISETP.NE.AND P6, PT, R20, RZ, PT ;  /* 0x000000ff1400720c */ /* 0x000fe40003fc5270 */
[----:B------:R-:W-:-:S11]  /*3eb0*/  @P0 LOP3.LUT R17, R17, 0x800, RZ, 0xfc, !PT ;  /* 0x0000080011110812 */ /* 0x000fd600078efcff */
[----:B------:R-:W-:Y:S01]  /*3ec0*/  @!P6 IADD3 R21, R21, 0x1, RZ ;  /* 0x000000011515e810 */ /* 0x000fe20007ffe0ff */
[----:B------:R-:W-:Y:S02]  /*3ed0*/  @!P6 VIADD R12, R10, 0x1 ;  /* 0x000000010a0ce836 */ /* 0x000fe40000000000 */
[----:B------:R-:W-:Y:S01]  /*3ee0*/  @!P6 IMAD.MOV.U32 R20, RZ, RZ, RZ ;  /* 0x000000ffff14e224 */ /* 0x000fe200078e00ff */
[----:B------:R-:W-:-:S13]  /*3ef0*/  ISETP.NE.AND P0, PT, R21, RZ, !P6 ;  /* 0x000000ff1500720c */ /* 0x000fda0007705270 */
[----:B------:R-:W-:Y:S01]  /*3f00*/  @P0 IMAD.MOV R12, RZ, RZ, R10 ;  /* 0x000000ffff0c0224 */ /* 0x000fe200078e020a */
[----:B------:R-:W-:-:S04]  /*3f10*/  LOP3.LUT P0, RZ, R17, 0x800, RZ, 0xc0, !PT ;  /* 0x0000080011ff7812 */ /* 0x000fc8000780c0ff */
[----:B------:R-:W-:-:S09]  /*3f20*/  @!P6 MOV R10, R12 ;  /* 0x0000000c000ae202 */ /* 0x000fd20000000f00 */
.L_x_16314:
[----:B------:R-:W-:Y:S05]  /*3f30*/  BSYNC B3 ;  /* 0x0000000000037941 */ /* 0x000fea0003800000 */
.L_x_16313:
        /* <DEDUP_REMOVED lines=41> */
[----:B------:R-:W-:-:S07]  /*41d0*/  LOP3.LUT R15, R15, UR24, R124, 0x96, !PT ;  /* 0x000000180f0f7c12 */ /* 0x000fce000f8e967c */
.L_x_16312:
[----:B------:R-:W-:Y:S05]  /*41e0*/  BSYNC B2 ;  /* 0x0000000000027941 */ /* 0x000fea0003800000 */
.L_x_16311:
[----:B------:R-:W2:Y:S01]  /*41f0*/  LDL R173, [R1+0x4c] ;  /* 0x00004c0001ad7983 */ /* 0x000ea20000100800 */
[----:B------:R-:W-:Y:S02]  /*4200*/  I2FP.F32.U32 R124, R126 ;  /* 0x0000007e007c7245 */ /* 0x000fe40000201000 */
[----:B------:R-:W-:Y:S02]  /*4210*/  SHF.L.U32 R127, R127, 0x10, RZ ;  /* 0x000000107f7f7819 */ /* 0x000fe400000006ff */
[----:B------:R-:W-:Y:S01]  /*4220*/  F2FP.BF16.F32.PACK_AB R126, R140, R39 ;  /* 0x000000278c7e723e */ /* 0x000fe200000010ff */
[----:B------:R-:W-:Y:S02]  /*4230*/  FFMA.FTZ R124, R124, R163, 1.1641532182693481445e-10 ;  /* 0x2f0000007c7c7423 */ /* 0x000fe400000100a3 */
[----:B------:R-:W-:-:S03]  /*4240*/  FMUL.FTZ R127, R127, R162 ;  /* 0x000000a27f7f7220 */ /* 0x000fc60000410000 */
[----:B------:R-:W-:Y:S01]  /*4250*/  FSETP.GTU.FTZ.AND P6, PT, R124, R172, PT ;  /* 0x000000ac7c00720b */ /* 0x000fe20003fdc000 */
[----:B------:R-:W-:Y:S01]  /*4260*/  FMUL.FTZ R125, R127, R155 ;  /* 0x0000009b7f7d7220 */ /* 0x000fe20000410000 */
[----:B------:R-:W-:-:S04]  /*4270*/  @P0 PRMT R124, R47, 0x7632, R124 ;  /* 0x000076322f7c0816 */ /* 0x000fc8000000007c */
[----:B------:R-:W-:Y:S01]  /*4280*/  FSEL R125, R125, RZ, !P6 ;  /* 0x000000ff7d7d7208 */ /* 0x000fe20007000000 */
[----:B------:R-:W-:-:S04]  /*4290*/  @P0 IMAD.U32 R124, R124, 0x10000, RZ ;  /* 0x000100007c7c0824 */ /* 0x000fc800078e00ff */
[----:B--2---:R-:W-:Y:S01]  /*42a0*/  FMUL.FTZ R155, R173, R125 ;  /* 0x0000007dad9b7220 */ /* 0x004fe20000410000 */
[----:B------:R-:W-:-:S03]  /*42b0*/  F2FP.BF16.F32.PACK_AB R125, R38, R23 ;  /* 0x00000017267d723e */ /* 0x000fc600000010ff */
        /* <DEDUP_REMOVED lines=9> */
[----:B------:R-:W-:Y:S01]  /*4350*/  SEL R125, RZ, 0x100, P4 ;  /* 0x00000100ff7d7807 */ /* 0x000fe20002000000 */
[----:B------:R-:W-:Y:S01]  /*4360*/  IMAD.WIDE.U32 R172, R126, 0x1000000, RZ ;  /* 0x010000007eac7825 */ /* 0x000fe200078e00ff */
[----:B------:R-:W-:Y:S02]  /*4370*/  SEL R127, RZ, 0x1000000, P6 ;  /* 0x01000000ff7f7807 */ /* 0x000fe40003000000 */
[----:B------:R-:W-:-:S02]  /*4380*/  LOP3.LUT P5, RZ, R17, 0x2, RZ, 0xc0, !PT ;  /* 0x0000000211ff7812 */ /* 0x000fc400078ac0ff */
[----:B------:R-:W-:Y:S02]  /*4390*/  LOP3.LUT R124, R125, R127, R124, 0xfe, !PT ;  /* 0x0000007f7d7c7212 */ /* 0x000fe400078efe7c */
[----:B------:R-:W-:Y:S02]  /*43a0*/  SEL R125, RZ, 0x1, P3 ;  /* 0x00000001ff7d7807 */ /* 0x000fe40001800000 */
[----:B------:R-:W-:Y:S02]  /*43b0*/  SEL R126, RZ, 0x1, P1 ;  /* 0x00000001ff7e7807 */ /* 0x000fe40000800000 */
[----:B------:R-:W-:Y:S02]  /*43c0*/  LOP3.LUT R163, R173, R124, R125, 0xfe, !PT ;  /* 0x0000007cada37212 */ /* 0x000fe400078efe7d */
[----:B------:R-:W-:Y:S01]  /*43d0*/  SEL R124, RZ, 0x1, P5 ;  /* 0x00000001ff7c7807 */ /* 0x000fe20002800000 */
[----:B------:R-:W-:-:S04]  /*43e0*/  IMAD.WIDE.U32 R126, R126, 0x10000, RZ ;  /* 0x000100007e7e7825 */ /* 0x000fc800078e00ff */
[----:B------:R-:W-:-:S03]  /*43f0*/  IMAD.WIDE.U32 R124, R124, 0x100, RZ ;  /* 0x000001007c7c7825 */ /* 0x000fc600078e00ff */
[----:B------:R-:W-:Y:S02]  /*4400*/  LOP3.LUT R124, R124, R172, R126, 0xfe, !PT ;  /* 0x000000ac7c7c7212 */ /* 0x000fe400078efe7e */
[----:B------:R-:W-:Y:S02]  /*4410*/  SEL R126, RZ, 0x1, P0 ;  /* 0x00000001ff7e7807 */ /* 0x000fe40000000000 */
[----:B------:R-:W-:Y:S01]  /*4420*/  LOP3.LUT R125, R125, R163, R127, 0xfe, !PT ;  /* 0x000000a37d7d7212 */ /* 0x000fe200078efe7f */
[C---:B------:R-:W-:Y:S01]  /*4430*/  VIADD R163, R9.reuse, 0x20 ;  /* 0x0000002009a37836 */ /* 0x040fe20000000000 */
[----:B------:R-:W-:Y:S02]  /*4440*/  LOP3.LUT R124, R124, R126, RZ, 0xfc, !PT ;  /* 0x0000007e7c7c7212 */ /* 0x000fe400078efcff */
[----:B------:R-:W-:-:S04]  /*4450*/  LEA R126, P0, R9, UR32, 0x3 ;  /* 0x00000020097e7c11 */ /* 0x000fc8000f8018ff */
[----:B------:R-:W-:-:S05]  /*4460*/  LEA.HI.X R127, R9, UR33, RZ, 0x3, P0 ;  /* 0x00000021097f7c11 */ /* 0x000fca00080f1cff */
[----:B------:R0:W-:Y:S04]  /*4470*/  STG.E.64 desc[UR4][R126.64], R124 ;  /* 0x0000007c7e007986 */ /* 0x0001e8000c101b04 */
.L_x_16258:
[----:B------:R-:W-:Y:S05]  /*4480*/  BSYNC B1 ;  /* 0x0000000000017941 */ /* 0x000fea0003800000 */
.L_x_16257:
[----:B------:R-:W-:Y:S01]  /*4490*/  LOP3.LUT P0, RZ, R17, 0x400, RZ, 0xc0, !PT ;  /* 0x0000040011ff7812 */ /* 0x000fe2000780c0ff */
[----:B------:R-:W-:-:S12]  /*44a0*/  BSSY B1, `(.L_x_16315) ;  /* 0x00002e1000017945 */ /* 0x000fd80003800000 */
[----:B------:R-:W-:Y:S05]  /*44b0*/  @!P0 BRA `(.L_x_16316) ;  /* 0x0000002c007c8947 */ /* 0x000fea0003800000 */
[----:B------:R-:W-:Y:S01]  /*44c0*/  ISETP.NE.U32.AND P0, PT, RZ, UR28, PT ;  /* 0x0000001cff007c0c */ /* 0x000fe2000bf05070 */
[----:B------:R-:W1:Y:S03]  /*44d0*/  LDC.64 R40, c[0x0][0x220] ;  /* 0x00008800ff287b82 */ /* 0x000e660000000a00 */
[----:B------:R-:W-:-:S13]  /*44e0*/  ISETP.NE.AND.EX P0, PT, RZ, UR29, PT, P0 ;  /* 0x0000001dff007c0c */ /* 0x000fda000bf05300 */
[----:B------:R-:W-:-:S04]  /*44f0*/  @P0 LEA R24, P1, R163, UR28, 0x4 ;  /* 0x0000001ca3180c11 */ /* 0x000fc8000f8220ff */
[----:B------:R-:W-:Y:S02]  /*4500*/  @P0 LEA.HI.X R25, R163, UR29, RZ, 0x4, P1 ;  /* 0x0000001da3190c11 */ /* 0x000fe400088f24ff */
[----:B------:R-:W-:-:S03]  /*4510*/  ISETP.NE.AND P1, PT, R11, 0x1, PT ;  /* 0x000000010b00780c */ /* 0x000fc60003f25270 */
[----:B------:R1:W5:Y:S01]  /*4520*/  @P0 LDG.E.128 R44, desc[UR4][R24.64] ;  /* 0x00000004182c0981 */ /* 0x000362000c1e1d00 */
[----:B------:R-:W-:Y:S01]  /*4530*/  BSSY B2, `(.L_x_16317) ;  /* 0x000000e000027945 */ /* 0x000fe20003800000 */
[----:B-1----:R-:W-:-:S05]  /*4540*/  IMAD.WIDE.U32 R24, R163, 0x10, R40 ;  /* 0x00000010a3187825 */ /* 0x002fca00078e0028 */
[----:B------:R1:W5:Y:S02]  /*4550*/  LDG.E.128 R40, desc[UR4][R24.64] ;  /* 0x0000000418287981 */ /* 0x000364000c1e1d00 */
[----:B-1----:R-:W-:Y:S01]  /*4560*/  IADD3 R24, R11, 0x1, RZ ;  /* 0x000000010b187810 */ /* 0x002fe20007ffe0ff */
        /* <DEDUP_REMOVED lines=9> */
.L_x_16318:
[----:B------:R-:W-:-:S07]  /*4600*/  IMAD.MOV.U32 R7, RZ, RZ, R14 ;  /* 0x000000ffff077224 */ /* 0x000fce00078e000e */
.L_x_16319:
[----:B------:R-:W-:Y:S05]  /*4610*/  BSYNC B2 ;  /* 0x0000000000027941 */ /* 0x000fea0003800000 */
.L_x_16317:
        /* <DEDUP_REMOVED lines=16> */
.L_x_16323:
[----:B------:R-:W-:Y:S05]  /*4720*/  BSYNC B3 ;  /* 0x0000000000037941 */ /* 0x000fea0003800000 */
.L_x_16322:
        /* <DEDUP_REMOVED lines=41> */
[----:B------:R-:W-:-:S11]  /*49c0*/  HFMA2.MMA R24, -RZ, RZ, 0, 0 ;  /* 0x00000000ff187435 */ /* 0x000fd600000001ff */
.L_x_16321:
[----:B------:R-:W-:Y:S05]  /*49d0*/  BSYNC B2 ;  /* 0x0000000000027941 */ /* 0x000fea0003800000 */
.L_x_16320:
[----:B------:R-:W2:Y:S01]  /*49e0*/  LDL R11, [R1+0x30] ;  /* 0x00003000010b7983 */ /* 0x000ea20000100800 */
[----:B------:R-:W1:Y:S01]  /*49f0*/  LDC R173, c[0x0][0x294] ;  /* 0x0000a500ffad7b82 */ /* 0x000e620000000800 */
[----:B------:R-:W-:Y:S01]  /*4a00*/  I2FP.F32.U32 R7, R7 ;  /* 0x0000000700077245 */ /* 0x000fe20000201000 */
[----:B------:R-:W-:Y:S01]  /*4a10*/  IMAD.MOV.U32 R172, RZ, RZ, 0x2f800000 ;  /* 0x2f800000ffac7424 */ /* 0x000fe200078e00ff */
[----:B------:R-:W-:Y:S01]  /*4a20*/  LOP3.LUT R17, R17, 0xfffffffb, RZ, 0xc0, !PT ;  /* 0xfffffffb11117812 */ /* 0x000fe200078ec0ff */
[----:B------:R-:W-:Y:S01]  /*4a30*/  BSSY B2, `(.L_x_16324) ;  /* 0x0000019000027945 */ /* 0x000fe20003800000 */
[----:B------:R-:W-:Y:S02]  /*4a40*/  VIADD R25, R24, 0x1 ;  /* 0x0000000118197836 */ /* 0x000fe40000000000 */
[----:B------:R-:W-:Y:S01]  /*4a50*/  FFMA.FTZ R7, R7, R172, 1.1641532182693481445e-10 ;  /* 0x2f00000007077423 */ /* 0x000fe200000100ac */
[----:B0-----:R-:W0:Y:S04]  /*4a60*/  LDC R127, c[0x0][0x298] ;  /* 0x0000a600ff7f7b82 */ /* 0x001e280000000800 */
[----:B-1----:R-:W-:Y:S01]  /*4a70*/  FSETP.GTU.FTZ.AND P1, PT, R7, R173, PT ;  /* 0x000000ad0700720b */ /* 0x002fe20003f3c000 */
[----:B-----5:R-:W-:-:S04]  /*4a80*/  IMAD.U32 R7, R40, 0x10000, RZ ;  /* 0x0001000028077824 */ /* 0x020fc800078e00ff */
[----:B------:R-:W-:-:S04]  /*4a90*/  FMUL.FTZ R7, R7, R162 ;  /* 0x000000a207077220 */ /* 0x000fc80000410000 */
[----:B0-----:R-:W-:-:S04]  /*4aa0*/  FMUL.FTZ R7, R7, R127 ;  /* 0x0000007f07077220 */ /* 0x001fc80000410000 */
[----:B------:R-:W-:Y:S02]  /*4ab0*/  @P1 LOP3.LUT R17, R17, 0x4, RZ, 0xfc, !PT ;  /* 0x0000000411111812 */ /* 0x000fe400078efcff */
[----:B------:R-:W-:Y:S02]  /*4ac0*/  FSEL R7, R7, RZ, !P1 ;  /* 0x000000ff07077208 */ /* 0x000fe40004800000 */
[----:B------:R-:W-:-:S03]  /*4ad0*/  ISETP.NE.AND P1, PT, R24, 0x1, PT ;  /* 0x000000011800780c */ /* 0x000fc60003f25270 */
[----:B--2---:R-:W-:Y:S01]  /*4ae0*/  FMUL.FTZ R7, R11, R7 ;  /* 0x000000070b077220 */ /* 0x004fe20000410000 */
[----:B------:R-:W-:-:S05]  /*4af0*/  @P0 SHF.L.U32 R11, R44, 0x10, RZ ;  /* 0x000000102c0b0819 */ /* 0x000fca00000006ff */
[----:B------:R-:W-:Y:S01]  /*4b00*/  @P0 FADD.FTZ R7, R11, R7 ;  /* 0x000000070b070221 */ /* 0x000fe20000010000 */
[----:B------:R-:W-:-:S03]  /*4b10*/  PRMT R11, R40, 0x7632, R11 ;  /* 0x00007632280b7816 */ /* 0x000fc6000000000b */
        /* <DEDUP_REMOVED lines=9> */
.L_x_16325:
[----:B------:R-:W-:-:S07]  /*4bb0*/  IMAD.MOV.U32 R40, RZ, RZ, R14 ;  /* 0x000000ffff287224 */ /* 0x000fce00078e000e */
.L_x_16326:
[----:B------:R-:W-:Y:S05]  /*4bc0*/  BSYNC B2 ;  /* 0x0000000000027941 */ /* 0x000fea0003800000 */
.L_x_16324:
        /* <DEDUP_REMOVED lines=16> */
.L_x_16330:
[----:B------:R-:W-:Y:S05]  /*4cd0*/  BSYNC B3 ;  /* 0x0000000000037941 */ /* 0x000fea0003800000 */
.L_x_16329:
        /* <DEDUP_REMOVED lines=42> */
.L_x_16328:
[----:B------:R-:W-:Y:S05]  /*4f80*/  BSYNC B2 ;  /* 0x0000000000027941 */ /* 0x000fea0003800000 */
.L_x_16327:
[----:B------:R-:W2:Y:S01]  /*4f90*/  LDL R124, [R1+0x34] ;  /* 0x00003400017c7983 */ /* 0x000ea20000100800 */
[----:B------:R-:W-:Y:S01]  /*4fa0*/  I2FP.F32.U32 R24, R40 ;  /* 0x0000002800187245 */ /* 0x000fe20000201000 */
[----:B------:R-:W-:Y:S01]  /*4fb0*/  IMAD.U32 R11, R11, 0x10000, RZ ;  /* 0x000100000b0b7824 */ /* 0x000fe200078e00ff */
[----:B------:R-:W-:Y:S01]  /*4fc0*/  LOP3.LUT R17, R17, 0xfffffffd, RZ, 0xc0, !PT ;  /* 0xfffffffd11117812 */ /* 0x000fe200078ec0ff */
[----:B------:R-:W-:Y:S01]  /*4fd0*/  BSSY B2, `(.L_x_16331) ;  /* 0x0000017000027945 */ /* 0x000fe20003800000 */
[----:B------:R-:W-:Y:S02]  /*4fe0*/  VIADD R40, R25, 0x1 ;  /* 0x0000000119287836 */ /* 0x000fe40000000000 */
[----:B------:R-:W-:Y:S01]  /*4ff0*/  FFMA.FTZ R24, R24, R172, 1.1641532182693481445e-10 ;  /* 0x2f00000018187423 */ /* 0x000fe200000100ac */
[----:B------:R-:W-:-:S04]  /*5000*/  FMUL.FTZ R11, R11, R162 ;  /* 0x000000a20b0b7220 */ /* 0x000fc80000410000 */
[----:B------:R-:W-:Y:S01]  /*5010*/  FSETP.GTU.FTZ.AND P1, PT, R24, R173, PT ;  /* 0x000000ad1800720b */ /* 0x000fe20003f3c000 */
[----:B------:R-:W-:-:S05]  /*5020*/  FMUL.FTZ R11, R11, R127 ;  /* 0x0000007f0b0b7220 */ /* 0x000fca0000410000 */
[----:B------:R-:W-:Y:S02]  /*5030*/  FSEL R24, R11, RZ, !P1 ;  /* 0x000000ff0b187208 */ /* 0x000fe40004800000 */
[----:B------:R-:W-:-:S04]  /*5040*/  @P0 PRMT R11, R44, 0x7632, R11 ;  /* 0x000076322c0b0816 */ /* 0x000fc8000000000b */
[----:B------:R-:W-:Y:S02]  /*5050*/  @P0 SHF.L.U32 R11, R11, 0x10, RZ ;  /* 0x000000100b0b0819 */ /* 0x000fe400000006ff */
[----:B------:R-:W-:Y:S02]  /*5060*/  @P1 LOP3.LUT R17, R17, 0x2, RZ, 0xfc, !PT ;  /* 0x0000000211111812 */ /* 0x000fe400078efcff */
[----:B------:R-:W-:Y:S01]  /*5070*/  ISETP.NE.AND P1, PT, R25, 0x1, PT ;  /* 0x000000011900780c */ /* 0x000fe20003f25270 */
[----:B--2---:R-:W-:-:S04]  /*5080*/  FMUL.FTZ R24, R124, R24 ;  /* 0x000000187c187220 */ /* 0x004fc80000410000 */
[----:B------:R-:W-:-:S08]  /*5090*/  @P0 FADD.FTZ R24, R11, R24 ;  /* 0x000000180b180221 */ /* 0x000fd00000010000 */
        /* <DEDUP_REMOVED lines=9> */
.L_x_16332:
[----:B------:R-:W-:-:S07]  /*5130*/  IMAD.MOV.U32 R11, RZ, RZ, R14 ;  /* 0x000000ffff0b7224 */ /* 0x000fce00078e000e */
.L_x_16333:
[----:B------:R-:W-:Y:S05]  /*5140*/  BSYNC B2 ;  /* 0x0000000000027941 */ /* 0x000fea0003800000 */
.L_x_16331:
        /* <DEDUP_REMOVED lines=16> */
.L_x_16337:
[----:B------:R-:W-:Y:S05]  /*5250*/  BSYNC B3 ;  /* 0x0000000000037941 */ /* 0x000fea0003800000 */
.L_x_16336:
        /* <DEDUP_REMOVED lines=9> */
[----:B------:R-:W-:Y:S01]  /*52f0*/  LOP3.LUT R13, R125, UR8, R13, 0x96, !PT ;  /* 0x000000087d0d7c12 */ /* 0x000fe2000f8e960d */
[----:B------:R-:W-:Y:S01]  /*5300*/  IMAD.MOV.U32 R40, RZ, RZ, RZ ;  /* 0x000000ffff287224 */ /* 0x000fe200078e00ff */
        /* <DEDUP_REMOVED lines=31> */
.L_x_16335:
[----:B------:R-:W-:Y:S05]  /*5500*/  BSYNC B2 ;  /* 0x0000000000027941 */ /* 0x000fea0003800000 */
.L_x_16334:
[----:B------:R-:W2:Y:S01]  /*5510*/  LDL R25, [R1+0x38] ;  /* 0x0000380001197983 */ /* 0x000ea20000100800 */
[----:B------:R-:W-:Y:S01]  /*5520*/  I2FP.F32.U32 R11, R11 ;  /* 0x0000000b000b7245 */ /* 0x000fe20000201000 */
[----:B------:R-:W-:Y:S01]  /*5530*/  BSSY B2, `(.L_x_16338) ;  /* 0x0000017000027945 */ /* 0x000fe20003800000 */
[----:B------:R-:W-:-:S03]  /*5540*/  ISETP.NE.AND P2, PT, R40, 0x1, PT ;  /* 0x000000012800780c */ /* 0x000fc60003f45270 */
        /* <DEDUP_REMOVED lines=9> */
[----:B------:R-:W-:Y:S01]  /*55e0*/  PRMT R11, R41, 0x7632, R11 ;  /* 0x00007632290b7816 */ /* 0x000fe2000000000b */
        /* <DEDUP_REMOVED lines=10> */
.L_x_16339:
[----:B------:R-:W-:-:S07]  /*5690*/  IMAD.MOV.U32 R124, RZ, RZ, R14 ;  /* 0x000000ffff7c7224 */ /* 0x000fce00078e000e */
.L_x_16340:
[----:B------:R-:W-:Y:S05]  /*56a0*/  BSYNC B2 ;  /* 0x0000000000027941 */ /* 0x000fea0003800000 */
.L_x_16338:
        /* <DEDUP_REMOVED lines=16> */
.L_x_16344:
[----:B------:R-:W-:Y:S05]  /*57b0*/  BSYNC B3 ;  /* 0x0000000000037941 */ /* 0x000fea0003800000 */
.L_x_16343:
        /* <DEDUP_REMOVED lines=42> */
.L_x_16342:
[----:B------:R-:W-:Y:S05]  /*5a60*/  BSYNC B2 ;  /* 0x0000000000027941 */ /* 0x000fea0003800000 */
.L_x_16341:
[----:B------:R-:W2:Y:S01]  /*5a70*/  LDL R125, [R1+0x3c] ;  /* 0x00003c00017d7983 */ /* 0x000ea20000100800 */
[----:B------:R-:W-:Y:S01]  /*5a80*/  I2FP.F32.U32 R40, R124 ;  /* 0x0000007c00287245 */ /* 0x000fe20000201000 */
[----:B------:R-:W-:Y:S01]  /*5a90*/  IMAD.U32 R11, R11, 0x10000, RZ ;  /* 0x000100000b0b7824 */ /* 0x000fe200078e00ff */
[C---:B------:R-:W-:Y:S01]  /*5aa0*/  ISETP.NE.AND P3, PT, R41.reuse, 0x1, PT ;  /* 0x000000012900780c */ /* 0x040fe20003f65270 */
[----:B------:R-:W-:Y:S01]  /*5ab0*/  BSSY B2, `(.L_x_16345) ;  /* 0x0000015000027945 */ /* 0x000fe20003800000 */
[----:B------:R-:W-:Y:S02]  /*5ac0*/  VIADD R124, R41, 0x1 ;  /* 0x00000001297c7836 */ /* 0x000fe40000000000 */
[----:B------:R-:W-:Y:S01]  /*5ad0*/  FFMA.FTZ R40, R40, R172, 1.1641532182693481445e-10 ;  /* 0x2f00000028287423 */ /* 0x000fe200000100ac */
[----:B------:R-:W-:-:S04]  /*5ae0*/  FMUL.FTZ R11, R11, R162 ;  /* 0x000000a20b0b7220 */ /* 0x000fc80000410000 */
[----:B------:R-:W-:Y:S01]  /*5af0*/  FMUL.FTZ R11, R11, R127 ;  /* 0x0000007f0b0b7220 */ /* 0x000fe20000410000 */
[----:B------:R-:W-:-:S04]  /*5b00*/  FSETP.GTU.FTZ.AND P2, PT, R40, R173, PT ;  /* 0x000000ad2800720b */ /* 0x000fc80003f5c000 */
[----:B------:R-:W-:Y:S02]  /*5b10*/  FSEL R40, R11, RZ, !P2 ;  /* 0x000000ff0b287208 */ /* 0x000fe40005000000 */
[----:B------:R-:W-:-:S04]  /*5b20*/  @P0 PRMT R11, R45, 0x7632, R11 ;  /* 0x000076322d0b0816 */ /* 0x000fc8000000000b */
[----:B------:R-:W-:Y:S01]  /*5b30*/  @P0 SHF.L.U32 R11, R11, 0x10, RZ ;  /* 0x000000100b0b0819 */ /* 0x000fe200000006ff */
[----:B--2---:R-:W-:-:S04]  /*5b40*/  FMUL.FTZ R40, R125, R40 ;  /* 0x000000287d287220 */ /* 0x004fc80000410000 */
        /* <DEDUP_REMOVED lines=10> */
.L_x_16346:
[----:B------:R-:W-:-:S07]  /*5bf0*/  IMAD.MOV.U32 R11, RZ, RZ, R14 ;  /* 0x000000ffff0b7224 */ /* 0x000fce00078e000e */
.L_x_16347:
[----:B------:R-:W-:Y:S05]  /*5c00*/  BSYNC B2 ;  /* 0x0000000000027941 */ /* 0x000fea0003800000 */
.L_x_16345:
        /* <DEDUP_REMOVED lines=16> */
.L_x_16351:
[----:B------:R-:W-:Y:S05]  /*5d10*/  BSYNC B3 ;  /* 0x0000000000037941 */ /* 0x000fea0003800000 */
.L_x_16350:
        /* <DEDUP_REMOVED lines=42> */
.L_x_16349:
[----:B------:R-:W-:Y:S05]  /*5fc0*/  BSYNC B2 ;  /* 0x0000000000027941 */ /* 0x000fea0003800000 */
.L_x_16348:
[----:B------:R-:W2:Y:S01]  /*5fd0*/  LDL R41, [R1+0x20] ;  /* 0x0000200001297983 */ /* 0x000ea20000100800 */
[----:B------:R-:W-:Y:S01]  /*5fe0*/  I2FP.F32.U32 R11, R11 ;  /* 0x0000000b000b7245 */ /* 0x000fe20000201000 */
[----:B------:R-:W-:Y:S01]  /*5ff0*/  BSSY B2, `(.L_x_16352) ;  /* 0x0000017000027945 */ /* 0x000fe20003800000 */
[C---:B------:R-:W-:Y:S01]  /*6000*/  ISETP.NE.AND P4, PT, R124.reuse, 0x1, PT ;  /* 0x000000017c00780c */ /* 0x040fe20003f85270 */
[----:B------:R-:W-:Y:S02]  /*6010*/  VIADD R125, R124, 0x1 ;  /* 0x000000017c7d7836 */ /* 0x000fe40000000000 */
        /* <DEDUP_REMOVED lines=19> */
.L_x_16353:
[----:B------:R-:W-:-:S07]  /*6150*/  IMAD.MOV.U32 R42, RZ, RZ, R14 ;  /* 0x000000ffff2a7224 */ /* 0x000fce00078e000e */
.L_x_16354:
[----:B------:R-:W-:Y:S05]  /*6160*/  BSYNC B2 ;  /* 0x0000000000027941 */ /* 0x000fea0003800000 */
.L_x_16352:
        /* <DEDUP_REMOVED lines=16> */
.L_x_16358:
[----:B------:R-:W-:Y:S05]  /*6270*/  BSYNC B3 ;  /* 0x0000000000037941 */ /* 0x000fea0003800000 */
.L_x_16357:
        /* <DEDUP_REMOVED lines=42> */
.L_x_16356:
[----:B------:R-:W-:Y:S05]  /*6520*/  BSYNC B2 ;  /* 0x0000000000027941 */ /* 0x000fea0003800000 */
.L_x_16355:
[----:B------:R-:W2:Y:S01]  /*6530*/  LDL R124, [R1+0x24] ;  /* 0x00002400017c7983 */ /* 0x000ea20000100800 */
[----:B------:R-:W-:Y:S01]  /*6540*/  I2FP.F32.U32 R42, R42 ;  /* 0x0000002a002a7245 */ /* 0x000fe20000201000 */
[----:B------:R-:W-:Y:S01]  /*6550*/  IMAD.U32 R11, R11, 0x10000, RZ ;  /* 0x000100000b0b7824 */ /* 0x000fe200078e00ff */
[----:B------:R-:W-:Y:S01]  /*6560*/  ISETP.NE.AND P5, PT, R125, 0x1, PT ;  /* 0x000000017d00780c */ /* 0x000fe20003fa5270 */
[----:B------:R-:W-:Y:S02]  /*6570*/  BSSY B2, `(.L_x_16359) ;  /* 0x0000015000027945 */ /* 0x000fe40003800000 */
[----:B------:R-:W-:Y:S01]  /*6580*/  FFMA.FTZ R42, R42, R172, 1.1641532182693481445e-10 ;  /* 0x2f0000002a2a7423 */ /* 0x000fe200000100ac */
[----:B------:R-:W-:-:S04]  /*6590*/  FMUL.FTZ R11, R11, R162 ;  /* 0x000000a20b0b7220 */ /* 0x000fc80000410000 */
[----:B------:R-:W-:Y:S01]  /*65a0*/  FMUL.FTZ R11, R11, R127 ;  /* 0x0000007f0b0b7220 */ /* 0x000fe20000410000 */
[----:B------:R-:W-:-:S04]  /*65b0*/  FSETP.GTU.FTZ.AND P4, PT, R42, R173, PT ;  /* 0x000000ad2a00720b */ /* 0x000fc80003f9c000 */
[----:B------:R-:W-:Y:S02]  /*65c0*/  FSEL R42, R11, RZ, !P4 ;  /* 0x000000ff0b2a7208 */ /* 0x000fe40006000000 */
[----:B------:R-:W-:-:S04]  /*65d0*/  @P0 PRMT R11, R46, 0x7632, R11 ;  /* 0x000076322e0b0816 */ /* 0x000fc8000000000b */
[----:B------:R-:W-:Y:S01]  /*65e0*/  @P0 SHF.L.U32 R11, R11, 0x10, RZ ;  /* 0x000000100b0b0819 */ /* 0x000fe200000006ff */
[----:B--2---:R-:W-:Y:S01]  /*65f0*/  FMUL.FTZ R42, R124, R42 ;  /* 0x0000002a7c2a7220 */ /* 0x004fe20000410000 */
[----:B------:R-:W-:-:S03]  /*6600*/  VIADD R124, R125, 0x1 ;  /* 0x000000017d7c7836 */ /* 0x000fc60000000000 */
        /* <DEDUP_REMOVED lines=10> */
.L_x_16360:
[----:B------:R-:W-:-:S07]  /*66b0*/  IMAD.MOV.U32 R11, RZ, RZ, R14 ;  /* 0x000000ffff0b7224 */ /* 0x000fce00078e000e */
.L_x_16361:
[----:B------:R-:W-:Y:S05]  /*66c0*/  BSYNC B2 ;  /* 0x0000000000027941 */ /* 0x000fea0003800000 */
.L_x_16359:
        /* <DEDUP_REMOVED lines=16> */
.L_x_16365:
[----:B------:R-:W-:Y:S05]  /*67d0*/  BSYNC B3 ;  /* 0x0000000000037941 */ /* 0x000fea0003800000 */
.L_x_16364:
        /* <DEDUP_REMOVED lines=42> */
.L_x_16363:
[----:B------:R-:W-:Y:S05]  /*6a80*/  BSYNC B2 ;  /* 0x0000000000027941 */ /* 0x000fea0003800000 */
.L_x_16362:
        /* <DEDUP_REMOVED lines=24> */
.L_x_16367:
[----:B------:R-:W-:-:S07]  /*6c10*/  IMAD.MOV.U32 R126, RZ, RZ, R14 ;  /* 0x000000ffff7e7224 */ /* 0x000fce00078e000e */
.L_x_16368:
[----:B------:R-:W-:Y:S05]  /*6c20*/  BSYNC B2 ;  /* 0x0000000000027941 */ /* 0x000fea0003800000 */
.L_x_16366:
        /* <DEDUP_REMOVED lines=19> */
.L_x_16372:
[----:B------:R-:W-:Y:S05]  /*6d60*/  BSYNC B3 ;  /* 0x0000000000037941 */ /* 0x000fea0003800000 */
.L_x_16371:
        /* <DEDUP_REMOVED lines=42> */
.L_x_16370:
[----:B------:R-:W-:Y:S05]  /*7010*/  BSYNC B2 ;  /* 0x0000000000027941 */ /* 0x000fea0003800000 */
.L_x_16369:
[----:B------:R-:W2:Y:S01]  /*7020*/  LDL R125, [R1+0x2c] ;  /* 0x00002c00017d7983 */ /* 0x000ea20000100800 */
[----:B------:R-:W-:Y:S01]  /*7030*/  I2FP.F32.U32 R124, R126 ;  /* 0x0000007e007c7245 */ /* 0x000fe20000201000 */
[----:B------:R-:W-:Y:S01]  /*7040*/  IMAD.U32 R43, R43, 0x10000, RZ ;  /* 0x000100002b2b7824 */ /* 0x000fe200078e00ff */
[----:B------:R-:W-:-:S03]  /*7050*/  F2FP.BF16.F32.PACK_AB R126, R42, R41 ;  /* 0x000000292a7e723e */ /* 0x000fc600000010ff */
[----:B------:R-:W-:Y:S01]  /*7060*/  FFMA.FTZ R124, R124, R172, 1.1641532182693481445e-10 ;  /* 0x2f0000007c7c7423 */ /* 0x000fe200000100ac */
[----:B------:R-:W-:-:S04]  /*7070*/  FMUL.FTZ R43, R43, R162 ;  /* 0x000000a22b2b7220 */ /* 0x000fc80000410000 */
[----:B------:R-:W-:Y:S01]  /*7080*/  FMUL.FTZ R43, R43, R127 ;  /* 0x0000007f2b2b7220 */ /* 0x000fe20000410000 */
[----:B------:R-:W-:Y:S02]  /*7090*/  FSETP.GTU.FTZ.AND P6, PT, R124, R173, PT ;  /* 0x000000ad7c00720b */ /* 0x000fe40003fdc000 */
[----:B------:R-:W-:Y:S02]  /*70a0*/  @P0 PRMT R124, R47, 0x7632, R124 ;  /* 0x000076322f7c0816 */ /* 0x000fe4000000007c */
[----:B------:R-:W-:Y:S02]  /*70b0*/  FSEL R43, R43, RZ, !P6 ;  /* 0x000000ff2b2b7208 */ /* 0x000fe40007000000 */
[----:B------:R-:W-:-:S03]  /*70c0*/  @P0 SHF.L.U32 R124, R124, 0x10, RZ ;  /* 0x000000107c7c0819 */ /* 0x000fc600000006ff */
        /* <DEDUP_REMOVED lines=24> */
[----:B------:R-:W-:Y:S02]  /*7250*/  LOP3.LUT R125, R125, R173, R127, 0xfe, !PT ;  /* 0x000000ad7d7d7212 */ /* 0x000fe400078efe7f */
[----:B------:R-:W-:Y:S02]  /*7260*/  LOP3.LUT R124, R124, R126, RZ, 0xfc, !PT ;  /* 0x0000007e7c7c7212 */ /* 0x000fe400078efcff */
[----:B------:R-:W-:-:S04]  /*7270*/  LEA R126, P0, R163, UR32, 0x3 ;  /* 0x00000020a37e7c11 */ /* 0x000fc8000f8018ff */
[C---:B------:R-:W-:Y:S01]  /*7280*/  LEA.HI.X R127, R163.reuse, UR33, RZ, 0x3, P0 ;  /* 0x00000021a37f7c11 */ /* 0x040fe200080f1cff */
[----:B------:R-:W-:-:S04]  /*7290*/  VIADD R163, R163, 0x20 ;  /* 0x00000020a3a37836 */ /* 0x000fc80000000000 */
[----:B------:R1:W-:Y:S04]  /*72a0*/  STG.E.64 desc[UR4][R126.64], R124 ;  /* 0x0000007c7e007986 */ /* 0x0003e8000c101b04 */
.L_x_16316:
[----:B------:R-:W-:Y:S05]  /*72b0*/  BSYNC B1 ;  /* 0x0000000000017941 */ /* 0x000fea0003800000 */
.L_x_16315:
[----:B------:R-:W-:Y:S01]  /*72c0*/  LOP3.LUT P0, RZ, R17, 0x200, RZ, 0xc0, !PT ;  /* 0x0000020011ff7812 */ /* 0x000fe2000780c0ff */
[----:B------:R-:W-:-:S12]  /*72d0*/  BSSY B1, `(.L_x_16373) ;  /* 0x00002e1000017945 */ /* 0x000fd80003800000 */
[----:B------:R-:W-:Y:S05]  /*72e0*/  @!P0 BRA `(.L_x_16374) ;  /* 0x0000002c007c8947 */ /* 0x000fea0003800000 */
[----:B------:R-:W-:Y:S01]  /*72f0*/  ISETP.NE.U32.AND P0, PT, RZ, UR28, PT ;  /* 0x0000001cff007c0c */ /* 0x000fe2000bf05070 */
[----:B01----:R-:W0:Y:S03]  /*7300*/  LDC.64 R124, c[0x0][0x220] ;  /* 0x00008800ff7c7b82 */ /* 0x003e260000000a00 */
        /* <DEDUP_REMOVED lines=18> */
.L_x_16376:
[----:B------:R-:W-:-:S07]  /*7430*/  MOV R6, R14 ;  /* 0x0000000e00067202 */ /* 0x000fce0000000f00 */
.L_x_16377:
[----:B------:R-:W-:Y:S05]  /*7440*/  BSYNC B2 ;  /* 0x0000000000027941 */ /* 0x000fea0003800000 */
.L_x_16375:
        /* <DEDUP_REMOVED lines=16> */
.L_x_16381:
[----:B------:R-:W-:Y:S05]  /*7550*/  BSYNC B3 ;  /* 0x0000000000037941 */ /* 0x000fea0003800000 */
.L_x_16380:
        /* <DEDUP_REMOVED lines=42> */
.L_x_16379:
[----:B------:R-:W-:Y:S05]  /*7800*/  BSYNC B2 ;  /* 0x0000000000027941 */ /* 0x000fea0003800000 */
.L_x_16378:
[----:B------:R-:W2:Y:S01]  /*7810*/  LDL R11, [R1+0x10] ;  /* 0x00001000010b7983 */ /* 0x000ea20000100800 */
[----:B------:R-:W0:Y:S01]  /*7820*/  LDC R173, c[0x0][0x294] ;  /* 0x0000a500ffad7b82 */ /* 0x000e220000000800 */
[----:B------:R-:W-:Y:S01]  /*7830*/  HFMA2.MMA R172, -RZ, RZ, 0.1171875, 0 ;  /* 0x2f800000ffac7435 */ /* 0x000fe200000001ff */
[----:B------:R-:W-:Y:S01]  /*7840*/  I2FP.F32.U32 R6, R6 ;  /* 0x0000000600067245 */ /* 0x000fe20000201000 */
[----:B------:R-:W-:Y:S01]  /*7850*/  BSSY B2, `(.L_x_16382) ;  /* 0x000001a000027945 */ /* 0x000fe20003800000 */
[----:B------:R-:W-:Y:S02]  /*7860*/  LOP3.LUT R17, R17, 0xfffffffb, RZ, 0xc0, !PT ;  /* 0xfffffffb11117812 */ /* 0x000fe400078ec0ff */
[----:B------:R-:W-:Y:S02]  /*7870*/  IADD3 R27, R26, 0x1, RZ ;  /* 0x000000011a1b7810 */ /* 0x000fe40007ffe0ff */
[----:B------:R-:W1:Y:S03]  /*7880*/  LDC R156, c[0x0][0x298] ;  /* 0x0000a600ff9c7b82 */ /* 0x000e660000000800 */
[----:B------:R-:W-:-:S05]  /*7890*/  FFMA.FTZ R6, R6, R172, 1.1641532182693481445e-10 ;  /* 0x2f00000006067423 */ /* 0x000fca00000100ac */
[----:B0-----:R-:W-:Y:S01]  /*78a0*/  FSETP.GTU.FTZ.AND P1, PT, R6, R173, PT ;  /* 0x000000ad0600720b */ /* 0x001fe20003f3c000 */
[----:B-----5:R-:W-:-:S04]  /*78b0*/  IMAD.U32 R6, R124, 0x10000, RZ ;  /* 0x000100007c067824 */ /* 0x020fc800078e00ff */
[----:B------:R-:W-:-:S04]  /*78c0*/  FMUL.FTZ R6, R6, R162 ;  /* 0x000000a206067220 */ /* 0x000fc80000410000 */
[----:B-1----:R-:W-:-:S04]  /*78d0*/  FMUL.FTZ R6, R6, R156 ;  /* 0x0000009c06067220 */ /* 0x002fc80000410000 */
[----:B------:R-:W-:Y:S02]  /*78e0*/  @P1 LOP3.LUT R17, R17, 0x4, RZ, 0xfc, !PT ;  /* 0x0000000411111812 */ /* 0x000fe400078efcff */
[----:B------:R-:W-:Y:S02]  /*78f0*/  FSEL R6, R6, RZ, !P1 ;  /* 0x000000ff06067208 */ /* 0x000fe40004800000 */
[----:B------:R-:W-:-:S03]  /*7900*/  ISETP.NE.AND P1, PT, R26, 0x1, PT ;  /* 0x000000011a00780c */ /* 0x000fc60003f25270 */
[----:B--2---:R-:W-:Y:S01]  /*7910*/  FMUL.FTZ R6, R11, R6 ;  /* 0x000000060b067220 */ /* 0x004fe20000410000 */
[----:B------:R-:W-:-:S04]  /*7920*/  @P0 IMAD.U32 R11, R44, 0x10000, RZ ;  /* 0x000100002c0b0824 */ /* 0x000fc800078e00ff */
[----:B------:R-:W-:Y:S01]  /*7930*/  @P0 FADD.FTZ R6, R11, R6 ;  /* 0x000000060b060221 */ /* 0x000fe20000010000 */
[----:B------:R-:W-:-:S04]  /*7940*/  PRMT R11, R124, 0x7632, R11 ;  /* 0x000076327c0b7816 */ /* 0x000fc8000000000b */
        /* <DEDUP_REMOVED lines=9> */
.L_x_16383:
[----:B------:R-:W-:-:S07]  /*79e0*/  IMAD.MOV.U32 R124, RZ, RZ, R14 ;  /* 0x000000ffff7c7224 */ /* 0x000fce00078e000e */
.L_x_16384:
[----:B------:R-:W-:Y:S05]  /*79f0*/  BSYNC B2 ;  /* 0x0000000000027941 */ /* 0x000fea0003800000 */
.L_x_16382:
        /* <DEDUP_REMOVED lines=16> */
.L_x_16388:
[----:B------:R-:W-:Y:S05]  /*7b00*/  BSYNC B3 ;  /* 0x0000000000037941 */ /* 0x000fea0003800000 */
.L_x_16387:
        /* <DEDUP_REMOVED lines=37> */
[----:B------:R-:W-:-:S04]  /*7d60*/  HFMA2.MMA R27, -RZ, RZ, 0, 0 ;  /* 0x00000000ff1b7435 */ /* 0x000fc800000001ff */
[----:B------:R-:W-:-:S05]  /*7d70*/  IMAD.WIDE.U32 R12, R12, -0x2daee0ad, RZ ;  /* 0xd2511f530c0c7825 */ /* 0x000fca00078e00ff */
[----:B------:R-:W-:Y:S01]  /*7d80*/  LOP3.LUT R13, R13, UR35, R14, 0x96, !PT ;  /* 0x000000230d0d7c12 */ /* 0x000fe2000f8e960e */
[----:B------:R-:W-:-:S05]  /*7d90*/  IMAD.WIDE.U32 R14, R15, -0x326172a9, RZ ;  /* 0xcd9e8d570f0e7825 */ /* 0x000fca00078e00ff */
[----:B------:R-:W-:-:S07]  /*7da0*/  LOP3.LUT R15, R15, UR24, R26, 0x96, !PT ;  /* 0x000000180f0f7c12 */ /* 0x000fce000f8e961a */
.L_x_16386:
[----:B------:R-:W-:Y:S05]  /*7db0*/  BSYNC B2 ;  /* 0x0000000000027941 */ /* 0x000fea0003800000 */
.L_x_16385:
[----:B------:R-:W2:Y:S01]  /*7dc0*/  LDL R128, [R1+0x14] ;  /* 0x0000140001807983 */ /* 0x000ea20000100800 */
        /* <DEDUP_REMOVED lines=25> */
.L_x_16390:
[----:B------:R-:W-:-:S07]  /*7f60*/  IMAD.MOV.U32 R11, RZ, RZ, R14 ;  /* 0x000000ffff0b7224 */ /* 0x000fce00078e000e */
.L_x_16391:
[----:B------:R-:W-:Y:S05]  /*7f70*/  BSYNC B2 ;  /* 0x0000000000027941 */ /* 0x000fea0003800000 */
.L_x_16389:
        /* <DEDUP_REMOVED lines=16> */
.L_x_16395:
[----:B------:R-:W-:Y:S05]  /*8080*/  BSYNC B3 ;  /* 0x0000000000037941 */ /* 0x000fea0003800000 */
.L_x_16394:
[----:B------:R-:W-:Y:S01]  /*8090*/  LOP3.LUT R12, R12, UR7, R10, 0x96, !PT ;  /* 0x000000070c0c7c12 */ /* 0x000fe2000f8e960a */
[----:B------:R-:W-:Y:S01]  /*80a0*/  IMAD.HI.U32 R15, R21, -0x326172a9, RZ ;  /* 0xcd9e8d57150f7827 */ /* 0x000fe200078e00ff */
[----:B------:R-:W-:-:S03]  /*80b0*/  HFMA2.MMA R124, -RZ, RZ, 0, 0 ;  /* 0x00000000ff7c7435 */ /* 0x000fc600000001ff */
        /* <DEDUP_REMOVED lines=39> */
.L_x_16393:
[----:B------:R-:W-:Y:S05]  /*8330*/  BSYNC B2 ;  /* 0x0000000000027941 */ /* 0x000fea0003800000 */
.L_x_16392:
        /* <DEDUP_REMOVED lines=11> */
[----:B------:R-:W-:-:S04]  /*83f0*/  @P0 IMAD.U32 R11, R45, 0x10000, RZ ;  /* 0x000100002d0b0824 */ /* 0x000fc800078e00ff */
[----:B------:R-:W-:Y:S01]  /*8400*/  @P0 FADD.FTZ R27, R11, R27 ;  /* 0x0000001b0b1b0221 */ /* 0x000fe20000010000 */
[----:B------:R-:W-:Y:S02]  /*8410*/  PRMT R11, R125, 0x7632, R11 ;  /* 0x000076327d0b7816 */ /* 0x000fe4000000000b */
        /* <DEDUP_REMOVED lines=10> */
.L_x_16397:
[----:B------:R-:W-:-:S07]  /*84c0*/  IMAD.MOV.U32 R128, RZ, RZ, R14 ;  /* 0x000000ffff807224 */ /* 0x000fce00078e000e */
.L_x_16398:
[----:B------:R-:W-:Y:S05]  /*84d0*/  BSYNC B2 ;  /* 0x0000000000027941 */ /* 0x000fea0003800000 */
.L_x_16396:
        /* <DEDUP_REMOVED lines=16> */
.L_x_16402:
[----:B------:R-:W-:Y:S05]  /*85e0*/  BSYNC B3 ;  /* 0x0000000000037941 */ /* 0x000fea0003800000 */
.L_x_16401:
        /* <DEDUP_REMOVED lines=42> */
.L_x_16400:
[----:B------:R-:W-:Y:S05]  /*8890*/  BSYNC B2 ;  /* 0x0000000000027941 */ /* 0x000fea0003800000 */
.L_x_16399:
        /* <DEDUP_REMOVED lines=10> */
[----:B------:R-:W-:-:S05]  /*8940*/  @P0 PRMT R11, R45, 0x7632, R11 ;  /* 0x000076322d0b0816 */ /* 0x000fca000000000b */
[----:B------:R-:W-:Y:S02]  /*8950*/  @P0 IMAD.U32 R11, R11, 0x10000, RZ ;  /* 0x000100000b0b0824 */ /* 0x000fe400078e00ff */
[----:B--2---:R-:W-:Y:S01]  /*8960*/  FMUL.FTZ R128, R129, R124 ;  /* 0x0000007c81807220 */ /* 0x004fe20000410000 */
[----:B------:R-:W-:-:S03]  /*8970*/  IADD3 R124, R125, 0x1, RZ ;  /* 0x000000017d7c7810 */ /* 0x000fc60007ffe0ff */
        /* <DEDUP_REMOVED lines=10> */
.L_x_16404:
[----:B------:R-:W-:-:S07]  /*8a20*/  IMAD.MOV.U32 R11, RZ, RZ, R14 ;  /* 0x000000ffff0b7224 */ /* 0x000fce00078e000e */
.L_x_16405:
[----:B------:R-:W-:Y:S05]  /*8a30*/  BSYNC B2 ;  /* 0x0000000000027941 */ /* 0x000fea0003800000 */
.L_x_16403:
        /* <DEDUP_REMOVED lines=16> */
.L_x_16409:
[----:B------:R-:W-:Y:S05]  /*8b40*/  BSYNC B3 ;  /* 0x0000000000037941 */ /* 0x000fea0003800000 */
.L_x_16408:
        /* <DEDUP_REMOVED lines=42> */
.L_x_16407:
[----:B------:R-:W-:Y:S05]  /*8df0*/  BSYNC B2 ;  /* 0x0000000000027941 */ /* 0x000fea0003800000 */
.L_x_16406:
[----:B------:R-:W2:Y:S01]  /*8e00*/  LDL R125, [R1] ;  /* 0x00000000017d7983 */ /* 0x000ea20000100800 */
        /* <DEDUP_REMOVED lines=10> */
[----:B------:R-:W-:Y:S01]  /*8eb0*/  @P0 IMAD.U32 R11, R46, 0x10000, RZ ;  /* 0x000100002e0b0824 */ /* 0x000fe200078e00ff */
[----:B------:R-:W-:-:S03]  /*8ec0*/  IADD3 R125, R124, 0x1, RZ ;  /* 0x000000017c7d7810 */ /* 0x000fc60007ffe0ff */
[----:B------:R-:W-:Y:S01]  /*8ed0*/  @P0 FADD.FTZ R129, R11, R129 ;  /* 0x000000810b810221 */ /* 0x000fe20000010000 */
[----:B------:R-:W-:Y:S01]  /*8ee0*/  PRMT R11, R126, 0x7632, R11 ;  /* 0x000076327e0b7816 */ /* 0x000fe2000000000b */
        /* <DEDUP_REMOVED lines=9> */
.L_x_16411:
[----:B------:R-:W-:-:S07]  /*8f80*/  IMAD.MOV.U32 R126, RZ, RZ, R14 ;  /* 0x000000ffff7e7224 */ /* 0x000fce00078e000e */
.L_x_16412:
[----:B------:R-:W-:Y:S05]  /*8f90*/  BSYNC B2 ;  /* 0x0000000000027941 */ /* 0x000fea0003800000 */
.L_x_16410:
        /* <DEDUP_REMOVED lines=16> */
.L_x_16416:
[----:B------:R-:W-:Y:S05]  /*90a0*/  BSYNC B3 ;  /* 0x0000000000037941 */ /* 0x000fea0003800000 */
.L_x_16415:
        /* <DEDUP_REMOVED lines=42> */
.L_x_16414:
[----:B------:R-:W-:Y:S05]  /*9350*/  BSYNC B2 ;  /* 0x0000000000027941 */ /* 0x000fea0003800000 */
.L_x_16413:
        /* <DEDUP_REMOVED lines=24> */
.L_x_16418:
[----:B------:R-:W-:-:S07]  /*94e0*/  IMAD.MOV.U32 R11, RZ, RZ, R14 ;  /* 0x000000ffff0b7224 */ /* 0x000fce00078e000e */
.L_x_16419:
[----:B------:R-:W-:Y:S05]  /*94f0*/  BSYNC B2 ;  /* 0x0000000000027941 */ /* 0x000fea0003800000 */
.L_x_16417:
        /* <DEDUP_REMOVED lines=16> */
.L_x_16423:
[----:B------:R-:W-:Y:S05]  /*9600*/  BSYNC B3 ;  /* 0x0000000000037941 */ /* 0x000fea0003800000 */
.L_x_16422:
        /* <DEDUP_REMOVED lines=42> */
.L_x_16421:
[----:B------:R-:W-:Y:S05]  /*98b0*/  BSYNC B2 ;  /* 0x0000000000027941 */ /* 0x000fea0003800000 */
.L_x_16420:
        /* <DEDUP_REMOVED lines=24> */
.L_x_16425:
[----:B------:R-:W-:-:S07]  /*9a40*/  IMAD.MOV.U32 R126, RZ, RZ, R14 ;  /* 0x000000ffff7e7224 */ /* 0x000fce00078e000e */
.L_x_16426:
[----:B------:R-:W-:Y:S05]  /*9a50*/  BSYNC B2 ;  /* 0x0000000000027941 */ /* 0x000fea0003800000 */
.L_x_16424:
        /* <DEDUP_REMOVED lines=12> */
[----:B------:R-:W-:Y:S02]  /*9b20*/  @!P6 VIADD R21, R21, 0x1 ;  /* 0x000000011515e836 */ /* 0x000fe40000000000 */
[----:B------:R-:W-:Y:S02]  /*9b30*/  @!P6 VIADD R12, R10, 0x1 ;  /* 0x000000010a0ce836 */ /* 0x000fe40000000000 */
[----:B------:R-:W-:Y:S01]  /*9b40*/  @!P6 IMAD.MOV.U32 R20, RZ, RZ, RZ ;  /* 0x000000ffff14e224 */ /* 0x000fe200078e00ff */
[----:B------:R-:W-:-:S13]  /*9b50*/  ISETP.NE.AND P0, PT, R21, RZ, !P6 ;  /* 0x000000ff1500720c */ /* 0x000fda0007705270 */
[----:B------:R-:W-:Y:S02]  /*9b60*/  @P0 IADD3 R12, R10, RZ, RZ ;  /* 0x000000ff0a0c0210 */ /* 0x000fe40007ffe0ff */
[----:B------:R-:W-:-:S03]  /*9b70*/  LOP3.LUT P0, RZ, R17, 0x800, RZ, 0xc0, !PT ;  /* 0x0000080011ff7812 */ /* 0x000fc6000780c0ff */
[----:B------:R-:W-:-:S10]  /*9b80*/  @!P6 IMAD.MOV.U32 R10, RZ, RZ, R12 ;  /* 0x000000ffff0ae224 */ /* 0x000fd400078e000c */
.L_x_16430:
[----:B------:R-:W-:Y:S05]  /*9b90*/  BSYNC B3 ;  /* 0x0000000000037941 */ /* 0x000fea0003800000 */
.L_x_16429:
        /* <DEDUP_REMOVED lines=41> */
[----:B------:R-:W-:-:S07]  /*9e30*/  LOP3.LUT R15, R15, UR24, R124, 0x96, !PT ;  /* 0x000000180f0f7c12 */ /* 0x000fce000f8e967c */
.L_x_16428:
[----:B------:R-:W-:Y:S05]  /*9e40*/  BSYNC B2 ;  /* 0x0000000000027941 */ /* 0x000fea0003800000 */
.L_x_16427:
        /* <DEDUP_REMOVED lines=9> */
[----:B------:R-:W-:-:S03]  /*9ee0*/  FSEL R125, R125, RZ, !P6 ;  /* 0x000000ff7d7d7208 */ /* 0x000fc60007000000 */
[----:B------:R-:W-:Y:S02]  /*9ef0*/  @P0 IMAD.U32 R124, R124, 0x10000, RZ ;  /* 0x000100007c7c0824 */ /* 0x000fe400078e00ff */
        /* <DEDUP_REMOVED lines=27> */
[C---:B------:R-:W-:Y:S02]  /*a0b0*/  LEA.HI.X R127, R163.reuse, UR33, RZ, 0x3, P0 ;  /* 0x00000021a37f7c11 */ /* 0x040fe400080f1cff */
[----:B------:R-:W-:-:S03]  /*a0c0*/  IADD3 R163, R163, 0x20, RZ ;  /* 0x00000020a3a37810 */ /* 0x000fc60007ffe0ff */
[----:B------:R2:W-:Y:S04]  /*a0d0*/  STG.E.64 desc[UR4][R126.64], R124 ;  /* 0x0000007c7e007986 */ /* 0x0005e8000c101b04 */
.L_x_16374:
[----:B------:R-:W-:Y:S05]  /*a0e0*/  BSYNC B1 ;  /* 0x0000000000017941 */ /* 0x000fea0003800000 */
.L_x_16373:
[----:B------:R-:W-:Y:S01]  /*a0f0*/  LOP3.LUT P0, RZ, R17, 0x100, RZ, 0xc0, !PT ;  /* 0x0000010011ff7812 */ /* 0x000fe2000780c0ff */
[----:B------:R-:W-:-:S12]  /*a100*/  BSSY B1, `(.L_x_16431) ;  /* 0x00002d9000017945 */ /* 0x000fd80003800000 */
[----:B------:R-:W-:Y:S05]  /*a110*/  @!P0 BRA `(.L_x_16432) ;  /* 0x0000002c005c8947 */ /* 0x000fea0003800000 */
[----:B------:R-:W-:Y:S01]  /*a120*/  ISETP.NE.U32.AND P0, PT, RZ, UR28, PT ;  /* 0x0000001cff007c0c */ /* 0x000fe2000bf05070 */
[----:B012---:R-:W0:Y:S03]  /*a130*/  LDC.64 R124, c[0x0][0x220] ;  /* 0x00008800ff7c7b82 */ /* 0x007e260000000a00 */
        /* <DEDUP_REMOVED lines=18> */
.L_x_16434:
[----:B------:R-:W-:-:S07]  /*a260*/  IMAD.MOV.U32 R5, RZ, RZ, R14 ;  /* 0x000000ffff057224 */ /* 0x000fce00078e000e */
.L_x_16435:
[----:B------:R-:W-:Y:S05]  /*a270*/  BSYNC B2 ;  /* 0x0000000000027941 */ /* 0x000fea0003800000 */
.L_x_16433:
        /* <DEDUP_REMOVED lines=16> */
.L_x_16439:
[----:B------:R-:W-:Y:S05]  /*a380*/  BSYNC B3 ;  /* 0x0000000000037941 */ /* 0x000fea0003800000 */
.L_x_16438:
        /* <DEDUP_REMOVED lines=42> */
.L_x_16437:
[----:B------:R-:W-:Y:S05]  /*a630*/  BSYNC B2 ;  /* 0x0000000000027941 */ /* 0x000fea0003800000 */
.L_x_16436:
[----:B------:R-:W0:Y:S01]  /*a640*/  LDC R173, c[0x0][0x294] ;  /* 0x0000a500ffad7b82 */ /* 0x000e220000000800 */
[----:B------:R-:W-:Y:S01]  /*a650*/  I2FP.F32.U32 R5, R5 ;  /* 0x0000000500057245 */ /* 0x000fe20000201000 */
[----:B------:R-:W-:Y:S01]  /*a660*/  IMAD.MOV.U32 R172, RZ, RZ, 0x2f800000 ;  /* 0x2f800000ffac7424 */ /* 0x000fe200078e00ff */
[----:B------:R-:W-:Y:S01]  /*a670*/  LOP3.LUT R17, R17, 0xfffffffb, RZ, 0xc0, !PT ;  /* 0xfffffffb11117812 */ /* 0x000fe200078ec0ff */
[----:B-----5:R-:W-:Y:S01]  /*a680*/  @P0 IMAD.U32 R11, R44, 0x10000, RZ ;  /* 0x000100002c0b0824 */ /* 0x020fe200078e00ff */
[----:B------:R-:W-:Y:S01]  /*a690*/  BSSY B2, `(.L_x_16440) ;  /* 0x0000018000027945 */ /* 0x000fe20003800000 */
[----:B------:R-:W-:Y:S01]  /*a6a0*/  FFMA.FTZ R5, R5, R172, 1.1641532182693481445e-10 ;  /* 0x2f00000005057423 */ /* 0x000fe200000100ac */
[----:B------:R-:W-:Y:S01]  /*a6b0*/  VIADD R29, R28, 0x1 ;  /* 0x000000011c1d7836 */ /* 0x000fe20000000000 */
[----:B------:R-:W1:Y:S03]  /*a6c0*/  LDC R157, c[0x0][0x298] ;  /* 0x0000a600ff9d7b82 */ /* 0x000e660000000800 */
[----:B0-----:R-:W-:-:S02]  /*a6d0*/  FSETP.GTU.FTZ.AND P1, PT, R5, R173, PT ;  /* 0x000000ad0500720b */ /* 0x001fc40003f3c000 */
[----:B------:R-:W-:-:S05]  /*a6e0*/  SHF.L.U32 R5, R124, 0x10, RZ ;  /* 0x000000107c057819 */ /* 0x000fca00000006ff */
[----:B------:R-:W-:-:S04]  /*a6f0*/  FMUL.FTZ R5, R5, R162 ;  /* 0x000000a205057220 */ /* 0x000fc80000410000 */
[----:B-1----:R-:W-:Y:S02]  /*a700*/  FMUL.FTZ R5, R5, R157 ;  /* 0x0000009d05057220 */ /* 0x002fe40000410000 */
[----:B------:R-:W-:-:S03]  /*a710*/  @P1 LOP3.LUT R17, R17, 0x4, RZ, 0xfc, !PT ;  /* 0x0000000411111812 */ /* 0x000fc600078efcff */
[----:B------:R-:W-:Y:S02]  /*a720*/  FSEL R5, R5, RZ, !P1 ;  /* 0x000000ff05057208 */ /* 0x000fe40004800000 */
[----:B------:R-:W-:-:S03]  /*a730*/  ISETP.NE.AND P1, PT, R28, 0x1, PT ;  /* 0x000000011c00780c */ /* 0x000fc60003f25270 */
[----:B------:R-:W-:-:S04]  /*a740*/  FMUL.FTZ R5, R248, R5 ;  /* 0x00000005f8057220 */ /* 0x000fc80000410000 */
[----:B------:R-:W-:Y:S01]  /*a750*/  @P0 FADD.FTZ R5, R11, R5 ;  /* 0x000000050b050221 */ /* 0x000fe20000010000 */
[----:B------:R-:W-:-:S05]  /*a760*/  PRMT R11, R124, 0x7632, R11 ;  /* 0x000076327c0b7816 */ /* 0x000fca000000000b */
        /* <DEDUP_REMOVED lines=9> */
.L_x_16441:
[----:B------:R-:W-:-:S07]  /*a800*/  MOV R124, R14 ;  /* 0x0000000e007c7202 */ /* 0x000fce0000000f00 */
.L_x_16442:
[----:B------:R-:W-:Y:S05]  /*a810*/  BSYNC B2 ;  /* 0x0000000000027941 */ /* 0x000fea0003800000 */
.L_x_16440:
        /* <DEDUP_REMOVED lines=16> */
.L_x_16446:
[----:B------:R-:W-:Y:S05]  /*a920*/  BSYNC B3 ;  /* 0x0000000000037941 */ /* 0x000fea0003800000 */
.L_x_16445:
        /* <DEDUP_REMOVED lines=42> */
.L_x_16444:
[----:B------:R-:W-:Y:S05]  /*abd0*/  BSYNC B2 ;  /* 0x0000000000027941 */ /* 0x000fea0003800000 */
.L_x_16443:
        /* <DEDUP_REMOVED lines=25> */
.L_x_16448:
[----:B------:R-:W-:-:S07]  /*ad70*/  MOV R11, R14 ;  /* 0x0000000e000b7202 */ /* 0x000fce0000000f00 */
.L_x_16449:
[----:B------:R-:W-:Y:S05]  /*ad80*/  BSYNC B2 ;  /* 0x0000000000027941 */ /* 0x000fea0003800000 */
.L_x_16447:
        /* <DEDUP_REMOVED lines=16> */
.L_x_16453:
[----:B------:R-:W-:Y:S05]  /*ae90*/  BSYNC B3 ;  /* 0x0000000000037941 */ /* 0x000fea0003800000 */
.L_x_16452:
        /* <DEDUP_REMOVED lines=42> */
.L_x_16451:
[----:B------:R-:W-:Y:S05]  /*b140*/  BSYNC B2 ;  /* 0x0000000000027941 */ /* 0x000fea0003800000 */
.L_x_16450:
        /* <DEDUP_REMOVED lines=12> */
[----:B------:R-:W-:Y:S01]  /*b210*/  PRMT R11, R125, 0x7632, R11 ;  /* 0x000076327d0b7816 */ /* 0x000fe2000000000b */
        /* <DEDUP_REMOVED lines=10> */
.L_x_16455:
[----:B------:R-:W-:-:S07]  /*b2c0*/  IMAD.MOV.U32 R130, RZ, RZ, R14 ;  /* 0x000000ffff827224 */ /* 0x000fce00078e000e */
.L_x_16456:
[----:B------:R-:W-:Y:S05]  /*b2d0*/  BSYNC B2 ;  /* 0x0000000000027941 */ /* 0x000fea0003800000 */
.L_x_16454:
        /* <DEDUP_REMOVED lines=16> */
.L_x_16460:
[----:B------:R-:W-:Y:S05]  /*b3e0*/  BSYNC B3 ;  /* 0x0000000000037941 */ /* 0x000fea0003800000 */
.L_x_16459:
        /* <DEDUP_REMOVED lines=42> */
.L_x_16458:
[----:B------:R-:W-:Y:S05]  /*b690*/  BSYNC B2 ;  /* 0x0000000000027941 */ /* 0x000fea0003800000 */
.L_x_16457:
        /* <DEDUP_REMOVED lines=9> */
[----:B------:R-:W-:-:S03]  /*b730*/  @P0 PRMT R11, R45, 0x7632, R11 ;  /* 0x000076322d0b0816 */ /* 0x000fc6000000000b */
[----:B------:R-:W-:Y:S01]  /*b740*/  FMUL.FTZ R130, R251, R124 ;  /* 0x0000007cfb827220 */ /* 0x000fe20000410000 */
[----:B------:R-:W-:Y:S01]  /*b750*/  IADD3 R124, R125, 0x1, RZ ;  /* 0x000000017d7c7810 */ /* 0x000fe20007ffe0ff */
[----:B------:R-:W-:-:S04]  /*b760*/  @P0 IMAD.U32 R11, R11, 0x10000, RZ ;  /* 0x000100000b0b0824 */ /* 0x000fc800078e00ff */
        /* <DEDUP_REMOVED lines=10> */
.L_x_16462:
[----:B------:R-:W-:-:S07]  /*b810*/  MOV R11, R14 ;  /* 0x0000000e000b7202 */ /* 0x000fce0000000f00 */
.L_x_16463:
[----:B------:R-:W-:Y:S05]  /*b820*/  BSYNC B2 ;  /* 0x0000000000027941 */ /* 0x000fea0003800000 */
.L_x_16461:
        /* <DEDUP_REMOVED lines=16> */
.L_x_16467:
[----:B------:R-:W-:Y:S05]  /*b930*/  BSYNC B3 ;  /* 0x0000000000037941 */ /* 0x000fea0003800000 */
.L_x_16466:
        /* <DEDUP_REMOVED lines=42> */
.L_x_16465:
[----:B------:R-:W-:Y:S05]  /*bbe0*/  BSYNC B2 ;  /* 0x0000000000027941 */ /* 0x000fea0003800000 */
.L_x_16464:
        /* <DEDUP_REMOVED lines=23> */
.L_x_16469:
[----:B------:R-:W-:-:S07]  /*bd60*/  IMAD.MOV.U32 R126, RZ, RZ, R14 ;  /* 0x000000ffff7e7224 */ /* 0x000fce00078e000e */
.L_x_16470:
[----:B------:R-:W-:Y:S05]  /*bd70*/  BSYNC B2 ;  /* 0x0000000000027941 */ /* 0x000fea0003800000 */
.L_x_16468:
        /* <DEDUP_REMOVED lines=16> */
.L_x_16474:
[----:B------:R-:W-:Y:S05]  /*be80*/  BSYNC B3 ;  /* 0x0000000000037941 */ /* 0x000fea0003800000 */
.L_x_16473:
        /* <DEDUP_REMOVED lines=42> */
.L_x_16472:
[----:B------:R-:W-:Y:S05]  /*c130*/  BSYNC B2 ;  /* 0x0000000000027941 */ /* 0x000fea0003800000 */
.L_x_16471:
        /* <DEDUP_REMOVED lines=23> */
.L_x_16476:
[----:B------:R-:W-:-:S07]  /*c2b0*/  MOV R11, R14 ;  /* 0x0000000e000b7202 */ /* 0x000fce0000000f00 */
.L_x_16477:
[----:B------:R-:W-:Y:S05]  /*c2c0*/  BSYNC B2 ;  /* 0x0000000000027941 */ /* 0x000fea0003800000 */
.L_x_16475:
        /* <DEDUP_REMOVED lines=16> */
.L_x_16481:
[----:B------:R-:W-:Y:S05]  /*c3d0*/  BSYNC B3 ;  /* 0x0000000000037941 */ /* 0x000fea0003800000 */
.L_x_16480:
        /* <DEDUP_REMOVED lines=42> */
.L_x_16479:
[----:B------:R-:W-:Y:S05]  /*c680*/  BSYNC B2 ;  /* 0x0000000000027941 */ /* 0x000fea0003800000 */
.L_x_16478:
        /* <DEDUP_REMOVED lines=23> */
.L_x_16483:
[----:B------:R-:W-:-:S07]  /*c800*/  IMAD.MOV.U32 R126, RZ, RZ, R14 ;  /* 0x000000ffff7e7224 */ /* 0x000fce00078e000e */
.L_x_16484:
[----:B------:R-:W-:Y:S05]  /*c810*/  BSYNC B2 ;  /* 0x0000000000027941 */ /* 0x000fea0003800000 */
.L_x_16482:
        /* <DEDUP_REMOVED lines=19> */
.L_x_16488:
[----:B------:R-:W-:Y:S05]  /*c950*/  BSYNC B3 ;  /* 0x0000000000037941 */ /* 0x000fea0003800000 */
.L_x_16487:
        /* <DEDUP_REMOVED lines=42> */
.L_x_16486:
[----:B------:R-:W-:Y:S05]  /*cc00*/  BSYNC B2 ;  /* 0x0000000000027941 */ /* 0x000fea0003800000 */
.L_x_16485:
        /* <DEDUP_REMOVED lines=10> */
[----:B------:R-:W-:Y:S01]  /*ccb0*/  FMUL.FTZ R157, R247, R125 ;  /* 0x0000007df79d7220 */ /* 0x000fe20000410000 */
        /* <DEDUP_REMOVED lines=29> */
.L_x_16432:
[----:B------:R-:W-:Y:S05]  /*ce90*/  BSYNC B1 ;  /* 0x0000000000017941 */ /* 0x000fea0003800000 */
.L_x_16431:
[----:B------:R-:W-:Y:S01]  /*cea0*/  LOP3.LUT P0, RZ, R17, 0x80, RZ, 0xc0, !PT ;  /* 0x0000008011ff7812 */ /* 0x000fe2000780c0ff */
[----:B------:R-:W-:-:S12]  /*ceb0*/  BSSY B1, `(.L_x_16489) ;  /* 0x00002d9000017945 */ /* 0x000fd80003800000 */
[----:B------:R-:W-:Y:S05]  /*cec0*/  @!P0 BRA `(.L_x_16490) ;  /* 0x0000002c005c8947 */ /* 0x000fea0003800000 */
[----:B------:R-:W-:Y:S01]  /*ced0*/  ISETP.NE.U32.AND P0, PT, RZ, UR28, PT ;  /* 0x0000001cff007c0c */ /* 0x000fe2000bf05070 */
[----:B0123--:R-:W0:Y:S03]  /*cee0*/  LDC.64 R124, c[0x0][0x220] ;  /* 0x00008800ff7c7b82 */ /* 0x00fe260000000a00 */
        /* <DEDUP_REMOVED lines=18> */
.L_x_16492:
[----:B------:R-:W-:-:S07]  /*d010*/  IMAD.MOV.U32 R4, RZ, RZ, R14 ;  /* 0x000000ffff047224 */ /* 0x000fce00078e000e */
.L_x_16493:
[----:B------:R-:W-:Y:S05]  /*d020*/  BSYNC B2 ;  /* 0x0000000000027941 */ /* 0x000fea0003800000 */
.L_x_16491:
        /* <DEDUP_REMOVED lines=16> */
.L_x_16497:
[----:B------:R-:W-:Y:S05]  /*d130*/  BSYNC B3 ;  /* 0x0000000000037941 */ /* 0x000fea0003800000 */
.L_x_16496:
        /* <DEDUP_REMOVED lines=42> */
.L_x_16495:
[----:B------:R-:W-:Y:S05]  /*d3e0*/  BSYNC B2 ;  /* 0x0000000000027941 */ /* 0x000fea0003800000 */
.L_x_16494:
[----:B------:R-:W0:Y:S01]  /*d3f0*/  LDC R173, c[0x0][0x294] ;  /* 0x0000a500ffad7b82 */ /* 0x000e220000000800 */
[----:B------:R-:W-:Y:S01]  /*d400*/  HFMA2.MMA R172, -RZ, RZ, 0.1171875, 0 ;  /* 0x2f800000ffac7435 */ /* 0x000fe200000001ff */
[----:B------:R-:W-:Y:S01]  /*d410*/  I2FP.F32.U32 R4, R4 ;  /* 0x0000000400047245 */ /* 0x000fe20000201000 */
[----:B------:R-:W-:Y:S01]  /*d420*/  BSSY B2, `(.L_x_16498) ;  /* 0x000001a000027945 */ /* 0x000fe20003800000 */
[----:B------:R-:W-:Y:S01]  /*d430*/  LOP3.LUT R17, R17, 0xfffffffb, RZ, 0xc0, !PT ;  /* 0xfffffffb11117812 */ /* 0x000fe200078ec0ff */
[----:B------:R-:W-:Y:S01]  /*d440*/  VIADD R31, R30, 0x1 ;  /* 0x000000011e1f7836 */ /* 0x000fe20000000000 */
[----:B-----5:R-:W-:Y:S02]  /*d450*/  @P0 SHF.L.U32 R11, R44, 0x10, RZ ;  /* 0x000000102c0b0819 */ /* 0x020fe400000006ff */
[----:B------:R-:W1:Y:S03]  /*d460*/  LDC R158, c[0x0][0x298] ;  /* 0x0000a600ff9e7b82 */ /* 0x000e660000000800 */
[----:B------:R-:W-:-:S05]  /*d470*/  FFMA.FTZ R4, R4, R172, 1.1641532182693481445e-10 ;  /* 0x2f00000004047423 */ /* 0x000fca00000100ac */
[----:B0-----:R-:W-:Y:S01]  /*d480*/  FSETP.GTU.FTZ.AND P1, PT, R4, R173, PT ;  /* 0x000000ad0400720b */ /* 0x001fe20003f3c000 */
[----:B------:R-:W-:-:S04]  /*d490*/  IMAD.U32 R4, R124, 0x10000, RZ ;  /* 0x000100007c047824 */ /* 0x000fc800078e00ff */
[----:B------:R-:W-:-:S04]  /*d4a0*/  FMUL.FTZ R4, R4, R162 ;  /* 0x000000a204047220 */ /* 0x000fc80000410000 */
[----:B-1----:R-:W-:-:S04]  /*d4b0*/  FMUL.FTZ R4, R4, R158 ;  /* 0x0000009e04047220 */ /* 0x002fc80000410000 */
[----:B------:R-:W-:Y:S02]  /*d4c0*/  @P1 LOP3.LUT R17, R17, 0x4, RZ, 0xfc, !PT ;  /* 0x0000000411111812 */ /* 0x000fe400078efcff */
        /* <DEDUP_REMOVED lines=14> */
.L_x_16499:
[----:B------:R-:W-:-:S07]  /*d5b0*/  IMAD.MOV.U32 R124, RZ, RZ, R14 ;  /* 0x000000ffff7c7224 */ /* 0x000fce00078e000e */
.L_x_16500:
[----:B------:R-:W-:Y:S05]  /*d5c0*/  BSYNC B2 ;  /* 0x0000000000027941 */ /* 0x000fea0003800000 */
.L_x_16498:
        /* <DEDUP_REMOVED lines=16> */
.L_x_16504:
[----:B------:R-:W-:Y:S05]  /*d6d0*/  BSYNC B3 ;  /* 0x0000000000037941 */ /* 0x000fea0003800000 */
.L_x_16503:
        /* <DEDUP_REMOVED lines=42> */
.L_x_16502:
[----:B------:R-:W-:Y:S05]  /*d980*/  BSYNC B2 ;  /* 0x0000000000027941 */ /* 0x000fea0003800000 */
.L_x_16501:
        /* <DEDUP_REMOVED lines=25> */
.L_x_16506:
[----:B------:R-:W-:-:S07]  /*db20*/  MOV R11, R14 ;  /* 0x0000000e000b7202 */ /* 0x000fce0000000f00 */
.L_x_16507:
[----:B------:R-:W-:Y:S05]  /*db30*/  BSYNC B2 ;  /* 0x0000000000027941 */ /* 0x000fea0003800000 */
.L_x_16505:
        /* <DEDUP_REMOVED lines=16> */
.L_x_16511:
[----:B------:R-:W-:Y:S05]  /*dc40*/  BSYNC B3 ;  /* 0x0000000000037941 */ /* 0x000fea0003800000 */
.L_x_16510:
        /* <DEDUP_REMOVED lines=42> */
.L_x_16509:
[----:B------:R-:W-:Y:S05]  /*def0*/  BSYNC B2 ;  /* 0x0000000000027941 */ /* 0x000fea0003800000 */
.L_x_16508:
        /* <DEDUP_REMOVED lines=23> */
.L_x_16513:
[----:B------:R-:W-:-:S07]  /*e070*/  IMAD.MOV.U32 R132, RZ, RZ, R14 ;  /* 0x000000ffff847224 */ /* 0x000fce00078e000e */
.L_x_16514:
[----:B------:R-:W-:Y:S05]  /*e080*/  BSYNC B2 ;  /* 0x0000000000027941 */ /* 0x000fea0003800000 */
.L_x_16512:
        /* <DEDUP_REMOVED lines=16> */
.L_x_16518:
[----:B------:R-:W-:Y:S05]  /*e190*/  BSYNC B3 ;  /* 0x0000000000037941 */ /* 0x000fea0003800000 */
.L_x_16517:
        /* <DEDUP_REMOVED lines=42> */
.L_x_16516:
[----:B------:R-:W-:Y:S05]  /*e440*/  BSYNC B2 ;  /* 0x0000000000027941 */ /* 0x000fea0003800000 */
.L_x_16515:
        /* <DEDUP_REMOVED lines=23> */
.L_x_16520:
[----:B------:R-:W-:-:S07]  /*e5c0*/  MOV R11, R14 ;  /* 0x0000000e000b7202 */ /* 0x000fce0000000f00 */
.L_x_16521:
[----:B------:R-:W-:Y:S05]  /*e5d0*/  BSYNC B2 ;  /* 0x0000000000027941 */ /* 0x000fea0003800000 */
.L_x_16519:
        /* <DEDUP_REMOVED lines=16> */
.L_x_16525:
[----:B------:R-:W-:Y:S05]  /*e6e0*/  BSYNC B3 ;  /* 0x0000000000037941 */ /* 0x000fea0003800000 */
.L_x_16524:
        /* <DEDUP_REMOVED lines=42> */
.L_x_16523:
[----:B------:R-:W-:Y:S05]  /*e990*/  BSYNC B2 ;  /* 0x0000000000027941 */ /* 0x000fea0003800000 */
.L_x_16522:
        /* <DEDUP_REMOVED lines=23> */
.L_x_16527:
[----:B------:R-:W-:-:S07]  /*eb10*/  IMAD.MOV.U32 R126, RZ, RZ, R14 ;  /* 0x000000ffff7e7224 */ /* 0x000fce00078e000e */
.L_x_16528:
[----:B------:R-:W-:Y:S05]  /*eb20*/  BSYNC B2 ;  /* 0x0000000000027941 */ /* 0x000fea0003800000 */
.L_x_16526:
        /* <DEDUP_REMOVED lines=16> */
.L_x_16532:
[----:B------:R-:W-:Y:S05]  /*ec30*/  BSYNC B3 ;  /* 0x0000000000037941 */ /* 0x000fea0003800000 */
.L_x_16531:
        /* <DEDUP_REMOVED lines=42> */
.L_x_16530:
[----:B------:R-:W-:Y:S05]  /*eee0*/  BSYNC B2 ;  /* 0x0000000000027941 */ /* 0x000fea0003800000 */
.L_x_16529:
        /* <DEDUP_REMOVED lines=23> */
.L_x_16534:
[----:B------:R-:W-:-:S07]  /*f060*/  MOV R11, R14 ;  /* 0x0000000e000b7202 */ /* 0x000fce0000000f00 */
.L_x_16535:
[----:B------:R-:W-:Y:S05]  /*f070*/  BSYNC B2 ;  /* 0x0000000000027941 */ /* 0x000fea0003800000 */
.L_x_16533:
        /* <DEDUP_REMOVED lines=16> */
.L_x_16539:
[----:B------:R-:W-:Y:S05]  /*f180*/  BSYNC B3 ;  /* 0x0000000000037941 */ /* 0x000fea0003800000 */
.L_x_16538:
        /* <DEDUP_REMOVED lines=42> */
.L_x_16537:
[----:B------:R-:W-:Y:S05]  /*f430*/  BSYNC B2 ;  /* 0x0000000000027941 */ /* 0x000fea0003800000 */
.L_x_16536:
        /* <DEDUP_REMOVED lines=23> */
.L_x_16541:
[----:B------:R-:W-:-:S07]  /*f5b0*/  IMAD.MOV.U32 R126, RZ, RZ, R14 ;  /* 0x000000ffff7e7224 */ /* 0x000fce00078e000e */
.L_x_16542:
[----:B------:R-:W-:Y:S05]  /*f5c0*/  BSYNC B2 ;  /* 0x0000000000027941 */ /* 0x000fea0003800000 */
.L_x_16540:
        /* <DEDUP_REMOVED lines=19> */
.L_x_16546:
[----:B------:R-:W-:Y:S05]  /*f700*/  BSYNC B3 ;  /* 0x0000000000037941 */ /* 0x000fea0003800000 */
.L_x_16545:
        /* <DEDUP_REMOVED lines=42> */
.L_x_16544:
[----:B------:R-:W-:Y:S05]  /*f9b0*/  BSYNC B2 ;  /* 0x0000000000027941 */ /* 0x000fea0003800000 */
.L_x_16543:
        /* <DEDUP_REMOVED lines=40> */
.L_x_16490:
[----:B------:R-:W-:Y:S05]  /*fc40*/  BSYNC B1 ;  /* 0x0000000000017941 */ /* 0x000fea0003800000 */
.L_x_16489:
[----:B------:R-:W-:Y:S01]  /*fc50*/  LOP3.LUT P0, RZ, R17, 0x40, RZ, 0xc0, !PT ;  /* 0x0000004011ff7812 */ /* 0x000fe2000780c0ff */
[----:B------:R-:W-:-:S12]  /*fc60*/  BSSY B1, `(.L_x_16547) ;  /* 0x00002d9000017945 */ /* 0x000fd80003800000 */
[----:B------:R-:W-:Y:S05]  /*fc70*/  @!P0 BRA `(.L_x_16548) ;  /* 0x0000002c005c8947 */ /* 0x000fea0003800000 */
[----:B------:R-:W-:Y:S01]  /*fc80*/  ISETP.NE.U32.AND P0, PT, RZ, UR28, PT ;  /* 0x0000001cff007c0c */ /* 0x000fe2000bf05070 */
[----:B01234-:R-:W0:Y:S03]  /*fc90*/  LDC.64 R124, c[0x0][0x220] ;  /* 0x00008800ff7c7b82 */ /* 0x01fe260000000a00 */
        /* <DEDUP_REMOVED lines=18> */
.L_x_16550:
[----:B------:R-:W-:-:S07]  /*fdc0*/  IMAD.MOV.U32 R3, RZ, RZ, R14 ;  /* 0x000000ffff037224 */ /* 0x000fce00078e000e */
.L_x_16551:
[----:B------:R-:W-:Y:S05]  /*fdd0*/  BSYNC B2 ;  /* 0x0000000000027941 */ /* 0x000fea0003800000 */
.L_x_16549:
        /* <DEDUP_REMOVED lines=16> */
.L_x_16555:
[----:B------:R-:W-:Y:S05]  /*fee0*/  BSYNC B3 ;  /* 0x0000000000037941 */ /* 0x000fea0003800000 */
.L_x_16554:
        /* <DEDUP_REMOVED lines=42> */
.L_x_16553:
[----:B------:R-:W-:Y:S05]  /*10190*/  BSYNC B2 ;  /* 0x0000000000027941 */ /* 0x000fea0003800000 */
.L_x_16552:
        /* <DEDUP_REMOVED lines=28> */
.L_x_16557:
[----:B------:R-:W-:-:S07]  /*10360*/  IMAD.MOV.U32 R124, RZ, RZ, R14 ;  /* 0x000000ffff7c7224 */ /* 0x000fce00078e000e */
.L_x_16558:
[----:B------:R-:W-:Y:S05]  /*10370*/  BSYNC B2 ;  /* 0x0000000000027941 */ /* 0x000fea0003800000 */
.L_x_16556:
        /* <DEDUP_REMOVED lines=16> */
.L_x_16562:
[----:B------:R-:W-:Y:S05]  /*10480*/  BSYNC B3 ;  /* 0x0000000000037941 */ /* 0x000fea0003800000 */
.L_x_16561:
        /* <DEDUP_REMOVED lines=42> */
.L_x_16560:
[----:B------:R-:W-:Y:S05]  /*10730*/  BSYNC B2 ;  /* 0x0000000000027941 */ /* 0x000fea0003800000 */
.L_x_16559:
        /* <DEDUP_REMOVED lines=25> */
.L_x_16564:
[----:B------:R-:W-:-:S07]  /*108d0*/  MOV R11, R14 ;  /* 0x0000000e000b7202 */ /* 0x000fce0000000f00 */
.L_x_16565:
[----:B------:R-:W-:Y:S05]  /*108e0*/  BSYNC B2 ;  /* 0x0000000000027941 */ /* 0x000fea0003800000 */
.L_x_16563:
        /* <DEDUP_REMOVED lines=16> */
.L_x_16569:
[----:B------:R-:W-:Y:S05]  /*109f0*/  BSYNC B3 ;  /* 0x0000000000037941 */ /* 0x000fea0003800000 */
.L_x_16568:
        /* <DEDUP_REMOVED lines=42> */
.L_x_16567:
[----:B------:R-:W-:Y:S05]  /*10ca0*/  BSYNC B2 ;  /* 0x0000000000027941 */ /* 0x000fea0003800000 */
.L_x_16566:
        /* <DEDUP_REMOVED lines=23> */
.L_x_16571:
[----:B------:R-:W-:-:S07]  /*10e20*/  IMAD.MOV.U32 R134, RZ, RZ, R14 ;  /* 0x000000ffff867224 */ /* 0x000fce00078e000e */
.L_x_16572:
[----:B------:R-:W-:Y:S05]  /*10e30*/  BSYNC B2 ;  /* 0x0000000000027941 */ /* 0x000fea0003800000 */
.L_x_16570:
        /* <DEDUP_REMOVED lines=16> */
.L_x_16576:
[----:B------:R-:W-:Y:S05]  /*10f40*/  BSYNC B3 ;  /* 0x0000000000037941 */ /* 0x000fea0003800000 */
.L_x_16575:
        /* <DEDUP_REMOVED lines=42> */
.L_x_16574:
[----:B------:R-:W-:Y:S05]  /*111f0*/  BSYNC B2 ;  /* 0x0000000000027941 */ /* 0x000fea0003800000 */
.L_x_16573:
        /* <DEDUP_REMOVED lines=23> */
.L_x_16578:
[----:B------:R-:W-:-:S07]  /*11370*/  MOV R11, R14 ;  /* 0x0000000e000b7202 */ /* 0x000fce0000000f00 */
.L_x_16579:
[----:B------:R-:W-:Y:S05]  /*11380*/  BSYNC B2 ;  /* 0x0000000000027941 */ /* 0x000fea0003800000 */
.L_x_16577:
        /* <DEDUP_REMOVED lines=16> */
.L_x_16583:
[----:B------:R-:W-:Y:S05]  /*11490*/  BSYNC B3 ;  /* 0x0000000000037941 */ /* 0x000fea0003800000 */
.L_x_16582:
        /* <DEDUP_REMOVED lines=42> */
.L_x_16581:
[----:B------:R-:W-:Y:S05]  /*11740*/  BSYNC B2 ;  /* 0x0000000000027941 */ /* 0x000fea0003800000 */
.L_x_16580:
        /* <DEDUP_REMOVED lines=23> */
.L_x_16585:
[----:B------:R-:W-:-:S07]  /*118c0*/  IMAD.MOV.U32 R126, RZ, RZ, R14 ;  /* 0x000000ffff7e7224 */ /* 0x000fce00078e000e */
.L_x_16586:
[----:B------:R-:W-:Y:S05]  /*118d0*/  BSYNC B2 ;  /* 0x0000000000027941 */ /* 0x000fea0003800000 */
.L_x_16584:
        /* <DEDUP_REMOVED lines=16> */
.L_x_16590:
[----:B------:R-:W-:Y:S05]  /*119e0*/  BSYNC B3 ;  /* 0x0000000000037941 */ /* 0x000fea0003800000 */
.L_x_16589:
        /* <DEDUP_REMOVED lines=42> */
.L_x_16588:
[----:B------:R-:W-:Y:S05]  /*11c90*/  BSYNC B2 ;  /* 0x0000000000027941 */ /* 0x000fea0003800000 */
.L_x_16587:
        /* <DEDUP_REMOVED lines=23> */
.L_x_16592:
[----:B------:R-:W-:-:S07]  /*11e10*/  MOV R11, R14 ;  /* 0x0000000e000b7202 */ /* 0x000fce0000000f00 */
.L_x_16593:
[----:B------:R-:W-:Y:S05]  /*11e20*/  BSYNC B2 ;  /* 0x0000000000027941 */ /* 0x000fea0003800000 */
.L_x_16591:
        /* <DEDUP_REMOVED lines=16> */
.L_x_16597:
[----:B------:R-:W-:Y:S05]  /*11f30*/  BSYNC B3 ;  /* 0x0000000000037941 */ /* 0x000fea0003800000 */
.L_x_16596:
        /* <DEDUP_REMOVED lines=42> */
.L_x_16595:
[----:B------:R-:W-:Y:S05]  /*121e0*/  BSYNC B2 ;  /* 0x0000000000027941 */ /* 0x000fea0003800000 */
.L_x_16594:
        /* <DEDUP_REMOVED lines=23> */
.L_x_16599:
[----:B------:R-:W-:-:S07]  /*12360*/  IMAD.MOV.U32 R126, RZ, RZ, R14 ;  /* 0x000000ffff7e7224 */ /* 0x000fce00078e000e */
.L_x_16600:
[----:B------:R-:W-:Y:S05]  /*12370*/  BSYNC B2 ;  /* 0x0000000000027941 */ /* 0x000fea0003800000 */
.L_x_16598:
        /* <DEDUP_REMOVED lines=19> */
.L_x_16604:
[----:B------:R-:W-:Y:S05]  /*124b0*/  BSYNC B3 ;  /* 0x0000000000037941 */ /* 0x000fea0003800000 */
.L_x_16603:
        /* <DEDUP_REMOVED lines=42> */
.L_x_16602:
[----:B------:R-:W-:Y:S05]  /*12760*/  BSYNC B2 ;  /* 0x0000000000027941 */ /* 0x000fea0003800000 */
.L_x_16601:
        /* <DEDUP_REMOVED lines=40> */
.L_x_16548:
[----:B------:R-:W-:Y:S05]  /*129f0*/  BSYNC B1 ;  /* 0x0000000000017941 */ /* 0x000fea0003800000 */
.L_x_16547:
        /* <DEDUP_REMOVED lines=23> */
.L_x_16608:
[----:B------:R-:W-:-:S07]  /*12b70*/  IMAD.MOV.U32 R2, RZ, RZ, R14 ;  /* 0x000000ffff027224 */ /* 0x000fce00078e000e */
.L_x_16609:
[----:B------:R-:W-:Y:S05]  /*12b80*/  BSYNC B2 ;  /* 0x0000000000027941 */ /* 0x000fea0003800000 */
.L_x_16607:
        /* <DEDUP_REMOVED lines=16> */
.L_x_16613:
[----:B------:R-:W-:Y:S05]  /*12c90*/  BSYNC B3 ;  /* 0x0000000000037941 */ /* 0x000fea0003800000 */
.L_x_16612:
        /* <DEDUP_REMOVED lines=42> */
.L_x_16611:
[----:B------:R-:W-:Y:S05]  /*12f40*/  BSYNC B2 ;  /* 0x0000000000027941 */ /* 0x000fea0003800000 */
.L_x_16610:
        /* <DEDUP_REMOVED lines=28> */
.L_x_16615:
[----:B------:R-:W-:-:S07]  /*13110*/  IMAD.MOV.U32 R124, RZ, RZ, R14 ;  /* 0x000000ffff7c7224 */ /* 0x000fce00078e000e */
.L_x_16616:
[----:B------:R-:W-:Y:S05]  /*13120*/  BSYNC B2 ;  /* 0x0000000000027941 */ /* 0x000fea0003800000 */
.L_x_16614:
        /* <DEDUP_REMOVED lines=16> */
.L_x_16620:
[----:B------:R-:W-:Y:S05]  /*13230*/  BSYNC B3 ;  /* 0x0000000000037941 */ /* 0x000fea0003800000 */
.L_x_16619:
        /* <DEDUP_REMOVED lines=42> */
.L_x_16618:
[----:B------:R-:W-:Y:S05]  /*134e0*/  BSYNC B2 ;  /* 0x0000000000027941 */ /* 0x000fea0003800000 */
.L_x_16617:
        /* <DEDUP_REMOVED lines=25> */
.L_x_16622:
[----:B------:R-:W-:-:S07]  /*13680*/  MOV R11, R14 ;  /* 0x0000000e000b7202 */ /* 0x000fce0000000f00 */
.L_x_16623:
[----:B------:R-:W-:Y:S05]  /*13690*/  BSYNC B2 ;  /* 0x0000000000027941 */ /* 0x000fea0003800000 */
.L_x_16621:
        /* <DEDUP_REMOVED lines=16> */
.L_x_16627:
[----:B------:R-:W-:Y:S05]  /*137a0*/  BSYNC B3 ;  /* 0x0000000000037941 */ /* 0x000fea0003800000 */
.L_x_16626:
        /* <DEDUP_REMOVED lines=42> */
.L_x_16625:
[----:B------:R-:W-:Y:S05]  /*13a50*/  BSYNC B2 ;  /* 0x0000000000027941 */ /* 0x000fea0003800000 */
.L_x_16624:
        /* <DEDUP_REMOVED lines=23> */
.L_x_16629:
[----:B------:R-:W-:-:S07]  /*13bd0*/  IMAD.MOV.U32 R136, RZ, RZ, R14 ;  /* 0x000000ffff887224 */ /* 0x000fce00078e000e */
.L_x_16630:
[----:B------:R-:W-:Y:S05]  /*13be0*/  BSYNC B2 ;  /* 0x0000000000027941 */ /* 0x000fea0003800000 */
.L_x_16628:
        /* <DEDUP_REMOVED lines=16> */
.L_x_16634:
[----:B------:R-:W-:Y:S05]  /*13cf0*/  BSYNC B3 ;  /* 0x0000000000037941 */ /* 0x000fea0003800000 */
.L_x_16633:
        /* <DEDUP_REMOVED lines=42> */
.L_x_16632:
[----:B------:R-:W-:Y:S05]  /*13fa0*/  BSYNC B2 ;  /* 0x0000000000027941 */ /* 0x000fea0003800000 */
.L_x_16631:
        /* <DEDUP_REMOVED lines=23> */
.L_x_16636:
[----:B------:R-:W-:-:S07]  /*14120*/  MOV R11, R14 ;  /* 0x0000000e000b7202 */ /* 0x000fce0000000f00 */
.L_x_16637:
[----:B------:R-:W-:Y:S05]  /*14130*/  BSYNC B2 ;  /* 0x0000000000027941 */ /* 0x000fea0003800000 */
.L_x_16635:
        /* <DEDUP_REMOVED lines=16> */
.L_x_16641:
[----:B------:R-:W-:Y:S05]  /*14240*/  BSYNC B3 ;  /* 0x0000000000037941 */ /* 0x000fea0003800000 */
.L_x_16640:
        /* <DEDUP_REMOVED lines=42> */
.L_x_16639:
[----:B------:R-:W-:Y:S05]  /*144f0*/  BSYNC B2 ;  /* 0x0000000000027941 */ /* 0x000fea0003800000 */
.L_x_16638:
        /* <DEDUP_REMOVED lines=23> */
.L_x_16643:
[----:B------:R-:W-:-:S07]  /*14670*/  IMAD.MOV.U32 R126, RZ, RZ, R14 ;  /* 0x000000ffff7e7224 */ /* 0x000fce00078e000e */
.L_x_16644:
[----:B------:R-:W-:Y:S05]  /*14680*/  BSYNC B2 ;  /* 0x0000000000027941 */ /* 0x000fea0003800000 */
.L_x_16642:
        /* <DEDUP_REMOVED lines=16> */
.L_x_16648:
[----:B------:R-:W-:Y:S05]  /*14790*/  BSYNC B3 ;  /* 0x0000000000037941 */ /* 0x000fea0003800000 */
.L_x_16647:
        /* <DEDUP_REMOVED lines=42> */
.L_x_16646:
[----:B------:R-:W-:Y:S05]  /*14a40*/  BSYNC B2 ;  /* 0x0000000000027941 */ /* 0x000fea0003800000 */
.L_x_16645:
        /* <DEDUP_REMOVED lines=23> */
.L_x_16650:
[----:B------:R-:W-:-:S07]  /*14bc0*/  MOV R11, R14 ;  /* 0x0000000e000b7202 */ /* 0x000fce0000000f00 */
.L_x_16651:
[----:B------:R-:W-:Y:S05]  /*14bd0*/  BSYNC B2 ;  /* 0x0000000000027941 */ /* 0x000fea0003800000 */
.L_x_16649:
        /* <DEDUP_REMOVED lines=16> */
.L_x_16655:
[----:B------:R-:W-:Y:S05]  /*14ce0*/  BSYNC B3 ;  /* 0x0000000000037941 */ /* 0x000fea0003800000 */
.L_x_16654:
        /* <DEDUP_REMOVED lines=42> */
.L_x_16653:
[----:B------:R-:W-:Y:S05]  /*14f90*/  BSYNC B2 ;  /* 0x0000000000027941 */ /* 0x000fea0003800000 */
.L_x_16652:
        /* <DEDUP_REMOVED lines=23> */
.L_x_16657:
[----:B------:R-:W-:-:S07]  /*15110*/  IMAD.MOV.U32 R126, RZ, RZ, R14 ;  /* 0x000000ffff7e7224 */ /* 0x000fce00078e000e */
.L_x_16658:
[----:B------:R-:W-:Y:S05]  /*15120*/  BSYNC B2 ;  /* 0x0000000000027941 */ /* 0x000fea0003800000 */
.L_x_16656:
        /* <DEDUP_REMOVED lines=19> */
.L_x_16662:
[----:B------:R-:W-:Y:S05]  /*15260*/  BSYNC B3 ;  /* 0x0000000000037941 */ /* 0x000fea0003800000 */
.L_x_16661:
        /* <DEDUP_REMOVED lines=42> */
.L_x_16660:
[----:B------:R-:W-:Y:S05]  /*15510*/  BSYNC B2 ;  /* 0x0000000000027941 */ /* 0x000fea0003800000 */
.L_x_16659:
        /* <DEDUP_REMOVED lines=40> */
.L_x_16606:
[----:B------:R-:W-:Y:S05]  /*157a0*/  BSYNC B1 ;  /* 0x0000000000017941 */ /* 0x000fea0003800000 */
.L_x_16605:
        /* <DEDUP_REMOVED lines=23> */
.L_x_16666:
[----:B------:R-:W-:-:S07]  /*15920*/  IMAD.MOV.U32 R0, RZ, RZ, R14 ;  /* 0x000000ffff007224 */ /* 0x000fce00078e000e */
.L_x_16667:
[----:B------:R-:W-:Y:S05]  /*15930*/  BSYNC B2 ;  /* 0x0000000000027941 */ /* 0x000fea0003800000 */
.L_x_16665:
        /* <DEDUP_REMOVED lines=16> */
.L_x_16671:
[----:B------:R-:W-:Y:S05]  /*15a40*/  BSYNC B3 ;  /* 0x0000000000037941 */ /* 0x000fea0003800000 */
.L_x_16670:
        /* <DEDUP_REMOVED lines=42> */
.L_x_16669:
[----:B------:R-:W-:Y:S05]  /*15cf0*/  BSYNC B2 ;  /* 0x0000000000027941 */ /* 0x000fea0003800000 */
.L_x_16668:
        /* <DEDUP_REMOVED lines=28> */
.L_x_16673:
[----:B------:R-:W-:-:S07]  /*15ec0*/  IMAD.MOV.U32 R124, RZ, RZ, R14 ;  /* 0x000000ffff7c7224 */ /* 0x000fce00078e000e */
.L_x_16674:
[----:B------:R-:W-:Y:S05]  /*15ed0*/  BSYNC B2 ;  /* 0x0000000000027941 */ /* 0x000fea0003800000 */
.L_x_16672:
        /* <DEDUP_REMOVED lines=16> */
.L_x_16678:
[----:B------:R-:W-:Y:S05]  /*15fe0*/  BSYNC B3 ;  /* 0x0000000000037941 */ /* 0x000fea0003800000 */
.L_x_16677:
        /* <DEDUP_REMOVED lines=42> */
.L_x_16676:
[----:B------:R-:W-:Y:S05]  /*16290*/  BSYNC B2 ;  /* 0x0000000000027941 */ /* 0x000fea0003800000 */
.L_x_16675:
        /* <DEDUP_REMOVED lines=25> */
.L_x_16680:
[----:B------:R-:W-:-:S07]  /*16430*/  MOV R11, R14 ;  /* 0x0000000e000b7202 */ /* 0x000fce0000000f00 */
.L_x_16681:
[----:B------:R-:W-:Y:S05]  /*16440*/  BSYNC B2 ;  /* 0x0000000000027941 */ /* 0x000fea0003800000 */
.L_x_16679:
        /* <DEDUP_REMOVED lines=16> */
.L_x_16685:
[----:B------:R-:W-:Y:S05]  /*16550*/  BSYNC B3 ;  /* 0x0000000000037941 */ /* 0x000fea0003800000 */
.L_x_16684:
        /* <DEDUP_REMOVED lines=42> */
.L_x_16683:
[----:B------:R-:W-:Y:S05]  /*16800*/  BSYNC B2 ;  /* 0x0000000000027941 */ /* 0x000fea0003800000 */
.L_x_16682:
        /* <DEDUP_REMOVED lines=23> */
.L_x_16687:
[----:B------:R-:W-:-:S07]  /*16980*/  IMAD.MOV.U32 R138, RZ, RZ, R14 ;  /* 0x000000ffff8a7224 */ /* 0x000fce00078e000e */
.L_x_16688:
[----:B------:R-:W-:Y:S05]  /*16990*/  BSYNC B2 ;  /* 0x0000000000027941 */ /* 0x000fea0003800000 */
.L_x_16686:
        /* <DEDUP_REMOVED lines=16> */
.L_x_16692:
[----:B------:R-:W-:Y:S05]  /*16aa0*/  BSYNC B3 ;  /* 0x0000000000037941 */ /* 0x000fea0003800000 */
.L_x_16691:
        /* <DEDUP_REMOVED lines=42> */
.L_x_16690:
[----:B------:R-:W-:Y:S05]  /*16d50*/  BSYNC B2 ;  /* 0x0000000000027941 */ /* 0x000fea0003800000 */
.L_x_16689:
        /* <DEDUP_REMOVED lines=23> */
.L_x_16694:
[----:B------:R-:W-:-:S07]  /*16ed0*/  MOV R11, R14 ;  /* 0x0000000e000b7202 */ /* 0x000fce0000000f00 */
.L_x_16695:
[----:B------:R-:W-:Y:S05]  /*16ee0*/  BSYNC B2 ;  /* 0x0000000000027941 */ /* 0x000fea0003800000 */
.L_x_16693:
        /* <DEDUP_REMOVED lines=16> */
.L_x_16699:
[----:B------:R-:W-:Y:S05]  /*16ff0*/  BSYNC B3 ;  /* 0x0000000000037941 */ /* 0x000fea0003800000 */
.L_x_16698:
        /* <DEDUP_REMOVED lines=42> */
.L_x_16697:
[----:B------:R-:W-:Y:S05]  /*172a0*/  BSYNC B2 ;  /* 0x0000000000027941 */ /* 0x000fea0003800000 */
.L_x_16696:
        /* <DEDUP_REMOVED lines=23> */
.L_x_16701:
[----:B------:R-:W-:-:S07]  /*17420*/  IMAD.MOV.U32 R126, RZ, RZ, R14 ;  /* 0x000000ffff7e7224 */ /* 0x000fce00078e000e */
.L_x_16702:
[----:B------:R-:W-:Y:S05]  /*17430*/  BSYNC B2 ;  /* 0x0000000000027941 */ /* 0x000fea0003800000 */
.L_x_16700:
        /* <DEDUP_REMOVED lines=16> */
.L_x_16706:
[----:B------:R-:W-:Y:S05]  /*17540*/  BSYNC B3 ;  /* 0x0000000000037941 */ /* 0x000fea0003800000 */
.L_x_16705:
        /* <DEDUP_REMOVED lines=42> */
.L_x_16704:
[----:B------:R-:W-:Y:S05]  /*177f0*/  BSYNC B2 ;  /* 0x0000000000027941 */ /* 0x000fea0003800000 */
.L_x_16703:
        /* <DEDUP_REMOVED lines=23> */
.L_x_16708:
[----:B------:R-:W-:-:S07]  /*17970*/  MOV R11, R14 ;  /* 0x0000000e000b7202 */ /* 0x000fce0000000f00 */
.L_x_16709:
[----:B------:R-:W-:Y:S05]  /*17980*/  BSYNC B2 ;  /* 0x0000000000027941 */ /* 0x000fea0003800000 */
.L_x_16707:
        /* <DEDUP_REMOVED lines=16> */
.L_x_16713:
[----:B------:R-:W-:Y:S05]  /*17a90*/  BSYNC B3 ;  /* 0x0000000000037941 */ /* 0x000fea0003800000 */
.L_x_16712:
        /* <DEDUP_REMOVED lines=42> */
.L_x_16711:
[----:B------:R-:W-:Y:S05]  /*17d40*/  BSYNC B2 ;  /* 0x0000000000027941 */ /* 0x000fea0003800000 */
.L_x_16710:
        /* <DEDUP_REMOVED lines=23> */
.L_x_16715:
[----:B------:R-:W-:-:S07]  /*17ec0*/  IMAD.MOV.U32 R126, RZ, RZ, R14 ;  /* 0x000000ffff7e7224 */ /* 0x000fce00078e000e */
.L_x_16716:
[----:B------:R-:W-:Y:S05]  /*17ed0*/  BSYNC B2 ;  /* 0x0000000000027941 */ /* 0x000fea0003800000 */
.L_x_16714:
        /* <DEDUP_REMOVED lines=19> */
.L_x_16720:
[----:B------:R-:W-:Y:S05]  /*18010*/  BSYNC B3 ;  /* 0x0000000000037941 */ /* 0x000fea0003800000 */
.L_x_16719:
        /* <DEDUP_REMOVED lines=42> */
.L_x_16718:
[----:B------:R-:W-:Y:S05]  /*182c0*/  BSYNC B2 ;  /* 0x0000000000027941 */ /* 0x000fea0003800000 */
.L_x_16717:
        /* <DEDUP_REMOVED lines=31> */
[----:B------:R-:W-:-:S05]  /*184c0*/  IMAD.WIDE.U32 R124, R124, 0x100, RZ ;  /* 0x000001007c7c7825 */ /* 0x000fca00078e00ff */
[----:B------:R-:W-:Y:S02]  /*184d0*/  LOP3.LUT R125, R125, R162, R127, 0xfe, !PT ;  /* 0x000000a27d7d7212 */ /* 0x000fe400078efe7f */
[----:B------:R-:W-:Y:S02]  /*184e0*/  LOP3.LUT R124, R124, R172, R126, 0xfe, !PT ;  /* 0x000000ac7c7c7212 */ /* 0x000fe400078efe7e */
[----:B------:R-:W-:Y:S02]  /*184f0*/  SEL R162, RZ, 0x1, P0 ;  /* 0x00000001ffa27807 */ /* 0x000fe40000000000 */
[C---:B------:R-:W-:Y:S02]  /*18500*/  LEA R126, P0, R163.reuse, UR32, 0x3 ;  /* 0x00000020a37e7c11 */ /* 0x040fe4000f8018ff */
[----:B------:R-:W-:Y:S02]  /*18510*/  LOP3.LUT R124, R124, R162, RZ, 0xfc, !PT ;  /* 0x000000a27c7c7212 */ /* 0x000fe400078efcff */
[----:B------:R-:W-:-:S05]  /*18520*/  LEA.HI.X R127, R163, UR33, RZ, 0x3, P0 ;  /* 0x00000021a37f7c11 */ /* 0x000fca00080f1cff */
[----:B------:R0:W-:Y:S04]  /*18530*/  STG.E.64 desc[UR4][R126.64], R124 ;  /* 0x0000007c7e007986 */ /* 0x0001e8000c101b04 */
.L_x_16664:
[----:B------:R-:W-:Y:S05]  /*18540*/  BSYNC B1 ;  /* 0x0000000000017941 */ /* 0x000fea0003800000 */
.L_x_16663:
        /* <DEDUP_REMOVED lines=236> */
.L_x_16750:
        /* <DEDUP_REMOVED lines=18> */
[----:B------:R2:W-:Y:S04]  /*19530*/  STL [R1+0x80], R0 ;  /* 0x0000800001007387 */ /* 0x0005e80000100800 */
[----:B------:R-:W3:Y:S04]  /*19540*/  LDL R126, [R1+0x74] ;  /* 0x00007400017e7983 */ /* 0x000ee80000100800 */
[----:B------:R-:W4:Y:S04]  /*19550*/  LDL R127, [R1+0x78] ;  /* 0x00007800017f7983 */ /* 0x000f280000100800 */
[----:B--2---:R-:W2:Y:S04]  /*19560*/  LDL R0, [R1+0x70] ;  /* 0x0000700001007983 */ /* 0x004ea80000100800 */
[----:B0-----:R-:W4:Y:S04]  /*19570*/  LDL R162, [R1+0x7c] ;  /* 0x00007c0001a27983 */ /* 0x001f280000100800 */
[----:B------:R-:W4:Y:S04]  /*19580*/  LDL R252, [R1+0x60] ;  /* 0x0000600001fc7983 */ /* 0x000f280000100800 */
[----:B------:R-:W4:Y:S04]  /*19590*/  LDL R175, [R1+0x64] ;  /* 0x0000640001af7983 */ /* 0x000f280000100800 */
[----:B------:R-:W4:Y:S04]  /*195a0*/  LDL R174, [R1+0x68] ;  /* 0x0000680001ae7983 */ /* 0x000f280000100800 */
[----:B------:R-:W4:Y:S01]  /*195b0*/  LDL R163, [R1+0x6c] ;  /* 0x00006c0001a37983 */ /* 0x000f220000100800 */
[----:B-1----:R-:W-:-:S04]  /*195c0*/  FADD.FTZ R125, R8, -R173 ;  /* 0x800000ad087d7221 */ /* 0x002fc80000010000 */
[----:B------:R-:W-:Y:S01]  /*195d0*/  FMUL.FTZ R125, R172, R125 ;  /* 0x0000007dac7d7220 */ /* 0x000fe20000410000 */
[----:B------:R-:W-:-:S04]  /*195e0*/  FADD.FTZ R124, R22, -R173 ;  /* 0x800000ad167c7221 */ /* 0x000fc80000010000 */
[----:B------:R-:W-:Y:S01]  /*195f0*/  FMUL.FTZ R124, R172, R124 ;  /* 0x0000007cac7c7220 */ /* 0x000fe20000410000 */
[----:B--2--5:R-:W-:Y:S02]  /*19600*/  FFMA.FTZ R125, R0, R125, R120 ;  /* 0x0000007d007d7223 */ /* 0x024fe40000010078 */
[----:B------:R2:W5:Y:S01]  /*19610*/  LDL.LU R0, [R1+0x80] ;  /* 0x0000800001007983 */ /* 0x0005620000300800 */
[----:B---3--:R-:W-:Y:S01]  /*19620*/  FFMA.FTZ R124, R126, R124, R121 ;  /* 0x0000007c7e7c7223 */ /* 0x008fe20000010079 */
[----:B------:R-:W-:-:S04]  /*19630*/  FADD.FTZ R126, R23, -R173 ;  /* 0x800000ad177e7221 */ /* 0x000fc80000010000 */
[----:B------:R-:W-:Y:S01]  /*19640*/  F2FP.BF16.F32.PACK_AB R124, R124, R125 ;  /* 0x0000007d7c7c723e */ /* 0x000fe200000010ff */
[----:B------:R-:W-:Y:S01]  /*19650*/  FADD.FTZ R125, R38, -R173 ;  /* 0x800000ad267d7221 */ /* 0x000fe20000010000 */
[----:B------:R-:W-:-:S03]  /*19660*/  FMUL.FTZ R126, R172, R126 ;  /* 0x0000007eac7e7220 */ /* 0x000fc60000410000 */
[----:B------:R-:W-:Y:S01]  /*19670*/  FMUL.FTZ R125, R172, R125 ;  /* 0x0000007dac7d7220 */ /* 0x000fe20000410000 */
[----:B----4-:R-:W-:-:S03]  /*19680*/  FFMA.FTZ R126, R127, R126, R122 ;  /* 0x0000007e7f7e7223 */ /* 0x010fc6000001007a */
        /* <DEDUP_REMOVED lines=16> */
[----:B------:R-:W0:Y:S02]  /*19790*/  LDC.64 R162, c[0x0][0x2b8] ;  /* 0x0000ae00ffa27b82 */ /* 0x000e240000000a00 */
[----:B0-----:R-:W-:-:S05]  /*197a0*/  IMAD.WIDE.U32 R162, R9, 0x10, R162 ;  /* 0x0000001009a27825 */ /* 0x001fca00078e00a2 */
[----:B------:R2:W-:Y:S01]  /*197b0*/  STG.E.128 desc[UR4][R162.64], R124 ;  /* 0x0000007ca2007986 */ /* 0x0005e2000c101d04 */
[----:B------:R-:W-:-:S07]  /*197c0*/  IADD3 R9, R9, 0x20, RZ ;  /* 0x0000002009097810 */ /* 0x000fce0007ffe0ff */
.L_x_16723:
[----:B------:R-:W-:Y:S05]  /*197d0*/  BSYNC B1 ;  /* 0x0000000000017941 */ /* 0x000fea0003800000 */
.L_x_16722:
        /* <DEDUP_REMOVED lines=35> */
.L_x_16725:
[----:B------:R-:W-:Y:S05]  /*19a10*/  BSYNC B1 ;  /* 0x0000000000017941 */ /* 0x000fea0003800000 */
.L_x_16724:
        /* <DEDUP_REMOVED lines=35> */
.L_x_16727:
[----:B------:R-:W-:Y:S05]  /*19c50*/  BSYNC B1 ;  /* 0x0000000000017941 */ /* 0x000fea0003800000 */
.L_x_16726:
        /* <DEDUP_REMOVED lines=35> */
.L_x_16729:
[----:B------:R-:W-:Y:S05]  /*19e90*/  BSYNC B1 ;  /* 0x0000000000017941 */ /* 0x000fea0003800000 */
.L_x_16728:
        /* <DEDUP_REMOVED lines=35> */
.L_x_16731:
[----:B------:R-:W-:Y:S05]  /*1a0d0*/  BSYNC B1 ;  /* 0x0000000000017941 */ /* 0x000fea0003800000 */
.L_x_16730:
        /* <DEDUP_REMOVED lines=35> */
.L_x_16733:
[----:B------:R-:W-:Y:S05]  /*1a310*/  BSYNC B1 ;  /* 0x0000000000017941 */ /* 0x000fea0003800000 */
.L_x_16732:
        /* <DEDUP_REMOVED lines=35> */
.L_x_16735:
[----:B------:R-:W-:Y:S05]  /*1a550*/  BSYNC B1 ;  /* 0x0000000000017941 */ /* 0x000fea0003800000 */
.L_x_16734:
[----:B------:R-:W-:Y:S01]  /*1a560*/  LOP3.LUT P0, RZ, R17, 0x10, RZ, 0xc0, !PT ;  /* 0x0000001011ff7812 */ /* 0x000fe2000780c0ff */
[----:B------:R-:W-:-:S12]  /*1a570*/  BSSY B1, `(.L_x_16736) ;  /* 0x0000021000017945 */ /* 0x000fd80003800000 */
[----:B------:R-:W-:Y:S05]  /*1a580*/  @!P0 BRA `(.L_x_16737) ;  /* 0x00000000007c8947 */ /* 0x000fea0003800000 */
[--C-:B0-234-:R-:W-:Y:S01]  /*1a590*/  FADD.FTZ R126, R154, -R173.reuse ;  /* 0x800000ad9a7e7221 */ /* 0x11dfe20000010000 */
[--C-:B------:R-:W-:Y:S01]  /*1a5a0*/  FADD.FTZ R127, R161, -R173.reuse ;  /* 0x800000ada17f7221 */ /* 0x100fe20000010000 */
[--C-:B-1----:R-:W-:Y:S01]  /*1a5b0*/  FADD.FTZ R124, R139, -R173.reuse ;  /* 0x800000ad8b7c7221 */ /* 0x102fe20000010000 */
[--C-:B------:R-:W-:Y:S01]  /*1a5c0*/  FADD.FTZ R125, R153, -R173.reuse ;  /* 0x800000ad997d7221 */ /* 0x100fe20000010000 */
[--C-:B-----5:R-:W-:Y:S01]  /*1a5d0*/  FADD.FTZ R162, R0, -R173.reuse ;  /* 0x800000ad00a27221 */ /* 0x120fe20000010000 */
        /* <DEDUP_REMOVED lines=14> */
[--C-:B------:R-:W-:Y:S01]  /*1a6c0*/  FADD.FTZ R175, R37, -R173.reuse ;  /* 0x800000ad25af7221 */ /* 0x100fe20000010000 */
[----:B------:R-:W-:Y:S01]  /*1a6d0*/  F2FP.BF16.F32.PACK_AB R126, R125, R124 ;  /* 0x0000007c7d7e723e */ /* 0x000fe200000010ff */
[----:B------:R-:W-:Y:S01]  /*1a6e0*/  FADD.FTZ R174, R138, -R173 ;  /* 0x800000ad8aae7221 */ /* 0x000fe20000010000 */
[----:B------:R-:W-:Y:S01]  /*1a6f0*/  F2FP.BF16.F32.PACK_AB R124, R163, R162 ;  /* 0x000000a2a37c723e */ /* 0x000fe200000010ff */
[C---:B------:R-:W-:Y:S01]  /*1a700*/  FMUL.FTZ R173, R172.reuse, R175 ;  /* 0x000000afacad7220 */ /* 0x040fe20000410000 */
[----:B------:R-:W0:Y:S01]  /*1a710*/  LDC.64 R162, c[0x0][0x2b8] ;  /* 0x0000ae00ffa27b82 */ /* 0x000e220000000a00 */
[----:B------:R-:W-:-:S02]  /*1a720*/  FMUL.FTZ R174, R172, R174 ;  /* 0x000000aeacae7220 */ /* 0x000fc40000410000 */
[----:B------:R-:W-:Y:S02]  /*1a730*/  FFMA.FTZ R173, R218, R173, R54 ;  /* 0x000000addaad7223 */ /* 0x000fe40000010036 */
[----:B------:R-:W-:-:S05]  /*1a740*/  FFMA.FTZ R174, R219, R174, R55 ;  /* 0x000000aedbae7223 */ /* 0x000fca0000010037 */
[----:B------:R-:W-:Y:S01]  /*1a750*/  F2FP.BF16.F32.PACK_AB R125, R174, R173 ;  /* 0x000000adae7d723e */ /* 0x000fe200000010ff */
[----:B0-----:R-:W-:-:S05]  /*1a760*/  IMAD.WIDE.U32 R162, R9, 0x10, R162 ;  /* 0x0000001009a27825 */ /* 0x001fca00078e00a2 */
[----:B------:R0:W-:Y:S02]  /*1a770*/  STG.E.128 desc[UR4][R162.64], R124 ;  /* 0x0000007ca2007986 */ /* 0x0001e4000c101d04 */
.L_x_16737:
[----:B------:R-:W-:Y:S05]  /*1a780*/  BSYNC B1 ;  /* 0x0000000000017941 */ /* 0x000fea0003800000 */
.L_x_16736:
[----:B01234-:R-:W0:Y:S02]  /*1a790*/  LDC.64 R124, c[0x0][0x210] ;  /* 0x00008400ff7c7b82 */ /* 0x01fe240000000a00 */
[----:B0-----:R-:W-:-:S05]  /*1a7a0*/  IMAD R16, R124, 0x4, R16 ;  /* 0x000000047c107824 */ /* 0x001fca00078e0210 */
[----:B------:R-:W-:-:S13]  /*1a7b0*/  ISETP.GE.AND P0, PT, R16, R125, PT ;  /* 0x0000007d1000720c */ /* 0x000fda0003f06270 */
[----:B------:R-:W-:Y:S05]  /*1a7c0*/  @!P0 BRA `(.L_x_16738) ;  /* 0xfffffe6c00648947 */ /* 0x000fea000383ffff */
[----:B------:R-:W-:Y:S05]  /*1a7d0*/  BSYNC B0 ;  /* 0x0000000000007941 */ /* 0x000fea0003800000 */
.L_x_16256:
[----:B------:R-:W-:Y:S05]  /*1a7e0*/  EXIT ;  /* 0x000000000000794d */ /* 0x000fea0003800000 */
.L_x_16721:
        /* <DEDUP_REMOVED lines=8> */
.L_x_16740:
[----:B------:R-:W-:Y:S05]  /*1a870*/  BSYNC B1 ;  /* 0x0000000000017941 */ /* 0x000fea0003800000 */
.L_x_16739:
        /* <DEDUP_REMOVED lines=10> */
.L_x_16741:
        /* <DEDUP_REMOVED lines=9> */
.L_x_16742:
[----:B------:R-:W-:Y:S01]  /*1a9b0*/  HFMA2.MMA R126, -RZ, RZ, 0, 4.76837158203125e-07 ;  /* 0x00000008ff7e7435 */ /* 0x000fe200000001ff */
[----:B------:R-:W-:Y:S01]  /*1a9c0*/  FADD.FTZ R127, R127, R124 ;  /* 0x0000007c7f7f7221 */ /* 0x000fe20000010000 */
[----:B------:R-:W-:-:S03]  /*1a9d0*/  IMAD.MOV.U32 R124, RZ, RZ, -0x1 ;  /* 0xffffffffff7c7424 */ /* 0x000fc600078e00ff */
[----:B------:R-:W-:-:S07]  /*1a9e0*/  IMAD.MOV.U32 R163, RZ, RZ, R127 ;  /* 0x000000ffffa37224 */ /* 0x000fce00078e007f */
[----:B------:R-:W-:Y:S05]  /*1a9f0*/  WARPSYNC.COLLECTIVE R124, `(.L_x_16743) ;  /* 0x000000007c087348 */ /* 0x000fea0003c00000 */
[----:B------:R0:W1:Y:S02]  /*1aa00*/  SHFL.BFLY P6, R124, R163, R126, R125 ;  /* 0x0c00007ea37c7389 */ /* 0x00006400000c007d */
[----:B01----:R-:W-:Y:S01]  /*1aa10*/  ENDCOLLECTIVE ;  /* 0x000000000000791b */ /* 0x003fe20003800000 */
.L_x_16743:
[----:B------:R-:W-:Y:S02]  /*1aa20*/  IMAD.MOV.U32 R126, RZ, RZ, 0x10 ;  /* 0x00000010ff7e7424 */ /* 0x000fe400078e00ff */
[----:B------:R-:W-:Y:S01]  /*1aa30*/  FADD.FTZ R127, R127, R124 ;  /* 0x0000007c7f7f7221 */ /* 0x000fe20000010000 */
[----:B------:R-:W-:-:S04]  /*1aa40*/  MOV R124, 0xffffffff ;  /* 0xffffffff007c7802 */ /* 0x000fc80000000f00 */
[----:B------:R-:W-:-:S07]  /*1aa50*/  MOV R163, R127 ;  /* 0x0000007f00a37202 */ /* 0x000fce0000000f00 */
[----:B------:R-:W-:Y:S05]  /*1aa60*/  WARPSYNC.COLLECTIVE R124, `(.L_x_16744) ;  /* 0x000000007c087348 */ /* 0x000fea0003c00000 */
[----:B------:R0:W1:Y:S02]  /*1aa70*/  SHFL.BFLY P6, R124, R163, R126, R125 ;  /* 0x0c00007ea37c7389 */ /* 0x00006400000c007d */
[----:B01----:R-:W-:Y:S01]  /*1aa80*/  ENDCOLLECTIVE ;  /* 0x000000000000791b */ /* 0x003fe20003800000 */
.L_x_16744:
        /* <DEDUP_REMOVED lines=141> */
.L_x_16745:
[----:B------:R-:W-:Y:S01]  /*1b360*/  HFMA2.MMA R126, -RZ, RZ, 0, 1.1920928955078125e-07 ;  /* 0x00000002ff7e7435 */ /* 0x000fe200000001ff */
[----:B------:R-:W-:Y:S01]  /*1b370*/  FADD.FTZ R162, R162, R124 ;  /* 0x0000007ca2a27221 */ /* 0x000fe20000010000 */
[----:B------:R-:W-:-:S03]  /*1b380*/  IMAD.MOV.U32 R124, RZ, RZ, -0x1 ;  /* 0xffffffffff7c7424 */ /* 0x000fc600078e00ff */
[----:B------:R-:W-:-:S07]  /*1b390*/  IMAD.MOV.U32 R163, RZ, RZ, R162 ;  /* 0x000000ffffa37224 */ /* 0x000fce00078e00a2 */
[----:B------:R-:W-:Y:S05]  /*1b3a0*/  WARPSYNC.COLLECTIVE R124, `(.L_x_16746) ;  /* 0x000000007c087348 */ /* 0x000fea0003c00000 */
[----:B------:R0:W1:Y:S02]  /*1b3b0*/  SHFL.BFLY P6, R124, R163, R126, R125 ;  /* 0x0c00007ea37c7389 */ /* 0x00006400000c007d */
[----:B01----:R-:W-:Y:S01]  /*1b3c0*/  ENDCOLLECTIVE ;  /* 0x000000000000791b */ /* 0x003fe20003800000 */
.L_x_16746:
[----:B------:R-:W-:Y:S02]  /*1b3d0*/  IMAD.MOV.U32 R126, RZ, RZ, 0x4 ;  /* 0x00000004ff7e7424 */ /* 0x000fe400078e00ff */
[----:B------:R-:W-:Y:S01]  /*1b3e0*/  FADD.FTZ R162, R162, R124 ;  /* 0x0000007ca2a27221 */ /* 0x000fe20000010000 */
[----:B------:R-:W-:-:S04]  /*1b3f0*/  MOV R124, 0xffffffff ;  /* 0xffffffff007c7802 */ /* 0x000fc80000000f00 */
[----:B------:R-:W-:-:S07]  /*1b400*/  MOV R163, R162 ;  /* 0x000000a200a37202 */ /* 0x000fce0000000f00 */
[----:B------:R-:W-:Y:S05]  /*1b410*/  WARPSYNC.COLLECTIVE R124, `(.L_x_16747) ;  /* 0x000000007c087348 */ /* 0x000fea0003c00000 */
[----:B------:R0:W1:Y:S02]  /*1b420*/  SHFL.BFLY P6, R124, R163, R126, R125 ;  /* 0x0c00007ea37c7389 */ /* 0x00006400000c007d */
[----:B01----:R-:W-:Y:S01]  /*1b430*/  ENDCOLLECTIVE ;  /* 0x000000000000791b */ /* 0x003fe20003800000 */
.L_x_16747:
[----:B------:R-:W-:Y:S01]  /*1b440*/  HFMA2.MMA R126, -RZ, RZ, 0, 4.76837158203125e-07 ;  /* 0x00000008ff7e7435 */ /* 0x000fe200000001ff */
[----:B------:R-:W-:Y:S01]  /*1b450*/  FADD.FTZ R162, R162, R124 ;  /* 0x0000007ca2a27221 */ /* 0x000fe20000010000 */
[----:B------:R-:W-:-:S03]  /*1b460*/  IMAD.MOV.U32 R124, RZ, RZ, -0x1 ;  /* 0xffffffffff7c7424 */ /* 0x000fc600078e00ff */
[----:B------:R-:W-:-:S07]  /*1b470*/  IMAD.MOV.U32 R163, RZ, RZ, R162 ;  /* 0x000000ffffa37224 */ /* 0x000fce00078e00a2 */
[----:B------:R-:W-:Y:S05]  /*1b480*/  WARPSYNC.COLLECTIVE R124, `(.L_x_16748) ;  /* 0x000000007c087348 */ /* 0x000fea0003c00000 */
[----:B------:R0:W1:Y:S02]  /*1b490*/  SHFL.BFLY P6, R124, R163, R126, R125 ;  /* 0x0c00007ea37c7389 */ /* 0x00006400000c007d */
[----:B01----:R-:W-:Y:S01]  /*1b4a0*/  ENDCOLLECTIVE ;  /* 0x000000000000791b */ /* 0x003fe20003800000 */
.L_x_16748:
[----:B------:R-:W-:Y:S02]  /*1b4b0*/  IMAD.MOV.U32 R126, RZ, RZ, 0x10 ;  /* 0x00000010ff7e7424 */ /* 0x000fe400078e00ff */
[----:B------:R-:W-:Y:S01]  /*1b4c0*/  FADD.FTZ R162, R162, R124 ;  /* 0x0000007ca2a27221 */ /* 0x000fe20000010000 */
[----:B------:R-:W-:-:S04]  /*1b4d0*/  MOV R124, 0xffffffff ;  /* 0xffffffff007c7802 */ /* 0x000fc80000000f00 */
[----:B------:R-:W-:-:S07]  /*1b4e0*/  MOV R163, R162 ;  /* 0x000000a200a37202 */ /* 0x000fce0000000f00 */
[----:B------:R-:W-:Y:S05]  /*1b4f0*/  WARPSYNC.COLLECTIVE R124, `(.L_x_16749) ;  /* 0x000000007c087348 */ /* 0x000fea0003c00000 */
[----:B------:R0:W1:Y:S02]  /*1b500*/  SHFL.BFLY P6, R124, R163, R126, R125 ;  /* 0x0c00007ea37c7389 */ /* 0x00006400000c007d */
[----:B01----:R-:W-:Y:S01]  /*1b510*/  ENDCOLLECTIVE ;  /* 0x000000000000791b */ /* 0x003fe20003800000 */
.L_x_16749:
[----:B------:R-:W-:Y:S05]  /*1b520*/  BRA `(.L_x_16750) ;  /* 0xffffffdc00b87947 */ /* 0x000fea000383ffff */
.L_x_16751:
        /* <DEDUP_REMOVED lines=13> */
.L_x_58364:


//--------------------- .text._ZN10layer_norm13ln_fwd_kernelINS_13Kernel_traitsIf13__nv_bfloat16S2_S2_fjLj2048ELj1ELj4ELj1ELj16ENS_18Kernel_traits_baseILj2048EfS2_S2_S2_fjLj128EEEEELb1ELb1ELb0ELb1EEEvNS_9FwdParamsE --------------------------
	.section	.text._ZN10layer_norm13ln_fwd_kernelINS_13Kernel_traitsIf13__nv_bfloat16S2_S2_fjLj2048ELj1ELj4ELj1ELj16ENS_18Kernel_traits_baseILj2048EfS2_S2_S2_fjLj128EEEEELb1ELb1ELb0ELb1EEEvNS_9FwdParamsE,"ax",@progbits
	.align	128
        .global         _ZN10layer_norm13ln_fwd_kernelINS_13Kernel_traitsIf13__nv_bfloat16S2_S2_fjLj2048ELj1ELj4ELj1ELj16ENS_18Kernel_traits_baseILj2048EfS2_S2_S2_fjLj128EEEEELb1ELb1ELb0ELb1EEEvNS_9FwdParamsE
        .type           _ZN10layer_norm13ln_fwd_kernelINS_13Kernel_traitsIf13__nv_bfloat16S2_S2_fjLj2048ELj1ELj4ELj1ELj16ENS_18Kernel_traits_baseILj2048EfS2_S2_S2_fjLj128EEEEELb1ELb1ELb0ELb1EEEvNS_9FwdParamsE,@function
        .size           _ZN10layer_norm13ln_fwd_kernelINS_13Kernel_traitsIf13__nv_bfloat16S2_S2_fjLj2048ELj1ELj4ELj1ELj16ENS_18Kernel_traits_baseILj2048EfS2_S2_S2_fjLj128EEEEELb1ELb1ELb0ELb1EEEvNS_9FwdParamsE,(.L_x_58365 - _ZN10layer_norm13ln_fwd_kernelINS_13Kernel_traitsIf13__nv_bfloat16S2_S2_fjLj2048ELj1ELj4ELj1ELj16ENS_18Kernel_traits_baseILj2048EfS2_S2_S2_fjLj128EEEEELb1ELb1ELb0ELb1EEEvNS_9FwdParamsE)
        .other          _ZN10layer_norm13ln_fwd_kernelINS_13Kernel_traitsIf13__nv_bfloat16S2_S2_fjLj2048ELj1ELj4ELj1ELj16ENS_18Kernel_traits_baseILj2048EfS2_S2_S2_fjLj128EEEEELb1ELb1ELb0ELb1EEEvNS_9FwdParamsE,@"STO_CUDA_ENTRY STV_DEFAULT"
_ZN10layer_norm13ln_fwd_kernelINS_13Kernel_traitsIf13__nv_bfloat16S2_S2_fjLj2048ELj1ELj4ELj1ELj16ENS_18Kernel_traits_baseILj2048EfS2_S2_S2_fjLj128EEEEELb1ELb1ELb0ELb1EEEvNS_9FwdParamsE:
.text._ZN10layer_norm13ln_fwd_kernelINS_13Kernel_traitsIf13__nv_bfloat16S2_S2_fjLj2048ELj1ELj4ELj1ELj16ENS_18Kernel_traits_baseILj2048EfS2_S2_S2_fjLj128EEEEELb1ELb1ELb0ELb1EEEvNS_9FwdParamsE:
[----:B------:R-:W0:Y:S08]  /*0000*/  LDC R1, c[0x0][0x28] ;  /* 0x00000a00ff017b82 */ /* 0x000e300000000800 */
[----:B------:R-:W1:Y:S01]  /*0010*/  LDC R6, c[0x0][0x2e8] ;  /* 0x0000ba00ff067b82 */ /* 0x000e620000000800 */
[----:B------:R-:W-:Y:S01]  /*0020*/  ULDC.U8 UR4, c[0x0][0x2f4] ;  /* 0x0000bd0000047ab9 */ /* 0x000fe20000000000 */
[----:B------:R-:W-:Y:S01]  /*0030*/  ULDC.64 UR6, c[0x0][0x2e0] ;  /* 0x0000b80000067ab9 */ /* 0x000fe20000000a00 */
[----:B------:R-:W-:Y:S01]  /*0040*/  ISETP.NE.AND P0, PT, RZ, UR4, PT ;  /* 0x00000004ff007c0c */ /* 0x000fe2000bf05270 */
[----:B------:R-:W-:Y:S01]  /*0050*/  ULDC.64 UR4, c[0x0][0x208] ;  /* 0x0000820000047ab9 */ /* 0x000fe20000000a00 */
[----:B------:R-:W-:Y:S01]  /*0060*/  IMAD.U32 R8, RZ, RZ, UR6 ;  /* 0x00000006ff087e24 */ /* 0x000fe2000f8e00ff */
[----:B------:R-:W-:-:S02]  /*0070*/  MOV R9, UR7 ;  /* 0x0000000700097c02 */ /* 0x000fc40008000f00 */
[----:B------:R-:W2:Y:S01]  /*0080*/  LDC R7, c[0x0][0x2ec] ;  /* 0x0000bb00ff077b82 */ /* 0x000ea20000000800 */
[----:B------:R-:W3:Y:S01]  /*0090*/  S2R R16, SR_TID.X ;  /* 0x0000000000107919 */ /* 0x000ee20000002100 */
[----:B0-----:R-:W-:Y:S01]  /*00a0*/  IADD3 R1, R1, -0x90, RZ ;  /* 0xffffff7001017810 */ /* 0x001fe20007ffe0ff */
[----:B------:R-:W3:Y:S01]  /*00b0*/  S2R R17, SR_CTAID.X ;  /* 0x0000000000117919 */ /* 0x000ee20000002500 */
[----:B------:R-:W-:Y:S01]  /*00c0*/  ULDC UR8, c[0x0][0x0] ;  /* 0x0000000000087ab9 */ /* 0x000fe20000000800 */
[----:B------:R-:W-:-:S03]  /*00d0*/  ULDC.64 UR10, c[0x0][0x260] ;  /* 0x00009800000a7ab9 */ /* 0x000fc60000000a00 */
[----:B------:R-:W0:Y:S01]  /*00e0*/  @P0 LDC R11, c[0x0][0x2f0] ;  /* 0x0000bc00ff0b0b82 */ /* 0x000e220000000800 */
[----:B------:R-:W4:Y:S01]  /*00f0*/  @P0 LDG.E.64 R2, desc[UR4][R8.64] ;  /* 0x0000000408020981 */ /* 0x000f22000c1e1b00 */
[----:B------:R-:W-:Y:S01]  /*0100*/  ULDC.64 UR12, c[0x0][0x278] ;  /* 0x00009e00000c7ab9 */ /* 0x000fe20000000a00 */
[----:B-1----:R-:W-:Y:S01]  /*0110*/  @P0 IMAD.MOV.U32 R4, RZ, RZ, R6 ;  /* 0x000000ffff040224 */ /* 0x002fe200078e0006 */
[----:B--2---:R-:W-:-:S06]  /*0120*/  @P0 MOV R5, R7 ;  /* 0x0000000700050202 */ /* 0x004fcc0000000f00 */
[----:B------:R-:W0:Y:S01]  /*0130*/  @P0 LDG.E.64 R4, desc[UR4][R4.64] ;  /* 0x0000000404040981 */ /* 0x000e22000c1e1b00 */
        /* <DEDUP_REMOVED lines=32> */
[----:B----4-:R-:W-:Y:S01]  /*0340*/  @P0 R2UR UR6, R2 ;  /* 0x00000000020602ca */ /* 0x010fe200000e0000 */
[----:B---3--:R-:W-:Y:S01]  /*0350*/  IMAD R2, R17, UR8, R16 ;  /* 0x0000000811027c24 */ /* 0x008fe2000f8e0210 */
[----:B------:R-:W-:Y:S01]  /*0360*/  @P0 R2UR UR7, R3 ;  /* 0x00000000030702ca */ /* 0x000fe200000e0000 */
[----:B------:R-:W-:Y:S01]  /*0370*/  ULDC.64 UR8, c[0x0][0x2c8] ;  /* 0x0000b20000087ab9 */ /* 0x000fe20000000a00 */
[----:B0-----:R-:W-:-:S05]  /*0380*/  @P0 IADD3 R6, P1, R4, R11, RZ ;  /* 0x0000000b04060210 */ /* 0x001fca0007f3e0ff */
        /* <DEDUP_REMOVED lines=45> */
[----:B------:R-:W-:-:S04]  /*0660*/  UIADD3 UR30, UR6, -0xe443238, URZ ;  /* 0xf1bbcdc8061e7890 */ /* 0x000fc8000fffe03f */
[----:B------:R-:W-:Y:S01]  /*0670*/  LOP3.LUT R174, R13, UR29, R8, 0x96, !PT ;  /* 0x0000001d0dae7c12 */ /* 0x000fe2000f8e9608 */
[----:B------:R-:W-:-:S04]  /*0680*/  IMAD.WIDE.U32 R14, R14, -0x326172a9, RZ ;  /* 0xcd9e8d570e0e7825 */ /* 0x000fc800078e00ff */
[----:B------:R-:W-:Y:S01]  /*0690*/  IMAD.HI.U32 R7, R174, -0x326172a9, RZ ;  /* 0xcd9e8d57ae077827 */ /* 0x000fe200078e00ff */
[----:B------:R-:W-:Y:S01]  /*06a0*/  ISETP.NE.U32.AND P0, PT, RZ, UR8, PT ;  /* 0x00000008ff007c0c */ /* 0x000fe2000bf05070 */
[----:B------:R-:W-:-:S03]  /*06b0*/  UIADD3 UR28, UR6, 0x5384540f, URZ ;  /* 0x5384540f061c7890 */ /* 0x000fc6000fffe03f */
[----:B------:R-:W-:Y:S01]  /*06c0*/  LOP3.LUT R14, R7, UR30, R14, 0x96, !PT ;  /* 0x0000001e070e7c12 */ /* 0x000fe2000f8e960e */
[----:B------:R-:W-:Y:S01]  /*06d0*/  IMAD.SHL.U32 R7, R16, 0x20, RZ ;  /* 0x0000002010077824 */ /* 0x000fe200078e00ff */
[----:B------:R-:W-:-:S04]  /*06e0*/  ISETP.NE.AND.EX P0, PT, RZ, UR9, PT, P0 ;  /* 0x00000009ff007c0c */ /* 0x000fc8000bf05300 */
[----:B------:R-:W-:Y:S02]  /*06f0*/  LOP3.LUT R7, R7, 0x3e0, RZ, 0xc0, !PT ;  /* 0x000003e007077812 */ /* 0x000fe400078ec0ff */
[----:B------:R-:W-:Y:S02]  /*0700*/  LOP3.LUT R175, R15, UR28, R10, 0x96, !PT ;  /* 0x0000001c0faf7c12 */ /* 0x000fe4000f8e960a */
[----:B------:R-:W-:Y:S01]  /*0710*/  IADD3 R10, P2, R7, UR8, RZ ;  /* 0x00000008070a7c10 */ /* 0x000fe2000ff5e0ff */
[----:B------:R-:W-:-:S03]  /*0720*/  ULDC UR8, c[0x0][0x214] ;  /* 0x0000850000087ab9 */ /* 0x000fc60000000800 */
[----:B------:R-:W-:-:S05]  /*0730*/  IADD3.X R11, RZ, UR9, RZ, P2, !PT ;  /* 0x00000009ff0b7c10 */ /* 0x000fca00097fe4ff */
        /* <DEDUP_REMOVED lines=18> */
[----:B------:R-:W-:Y:S01]  /*0860*/  LEA R0, R17, R0, 0x2 ;  /* 0x0000000011007211 */ /* 0x000fe200078e10ff */
[----:B------:R-:W-:Y:S02]  /*0870*/  UIADD3 UR31, UR7, -0x24c28bd8, URZ ;  /* 0xdb3d7428071f7890 */ /* 0x000fe4000fffe03f */
[----:B------:R-:W-:Y:S01]  /*0880*/  IMAD.X R9, RZ, RZ, UR11, P1 ;  /* 0x0000000bff097e24 */ /* 0x000fe200088e06ff */
[----:B------:R-:W-:Y:S01]  /*0890*/  ISETP.GE.AND P1, PT, R0, UR8, PT ;  /* 0x0000000800007c0c */ /* 0x000fe2000bf26270 */
[----:B------:R-:W-:Y:S01]  /*08a0*/  IMAD.HI.U32 R5, R175, -0x2daee0ad, RZ ;  /* 0xd2511f53af057827 */ /* 0x000fe200078e00ff */
[----:B------:R-:W-:-:S04]  /*08b0*/  LOP3.LUT R18, R16, 0x1f, RZ, 0xc0, !PT ;  /* 0x0000001f10127812 */ /* 0x000fc800078ec0ff */
[----:B------:R-:W-:Y:S02]  /*08c0*/  LOP3.LUT R184, R5, UR31, R12, 0x96, !PT ;  /* 0x0000001f05b87c12 */ /* 0x000fe4000f8e960c */
[----:B------:R-:W-:-:S04]  /*08d0*/  LEA R12, P3, R18, UR12, 0x5 ;  /* 0x0000000c120c7c11 */ /* 0x000fc8000f8628ff */
        /* <DEDUP_REMOVED lines=9> */
[----:B------:R-:W4:Y:S04]  /*0970*/  LDG.E.128 R20, desc[UR4][R12.64+0x400] ;  /* 0x000400040c147981 */ /* 0x000f28000c1e1d00 */
[----:B------:R-:W4:Y:S04]  /*0980*/  LDG.E.128 R16, desc[UR4][R12.64+0x410] ;  /* 0x000410040c107981 */ /* 0x000f28000c1e1d00 */
[----:B------:R-:W5:Y:S04]  /*0990*/  LDG.E.128 R244, desc[UR4][R12.64+0x800] ;  /* 0x000800040cf47981 */ /* 0x000f68000c1e1d00 */
        /* <DEDUP_REMOVED lines=9> */
[----:B------:R-:W5:Y:S01]  /*0a30*/  LDG.E.128 R48, desc[UR4][R12.64+0x1c00] ;  /* 0x001c00040c307981 */ /* 0x000f62000c1e1d00 */
[----:B------:R-:W-:Y:S01]  /*0a40*/  UIADD3 UR32, UR6, -0x700cb87f, URZ ;  /* 0x8ff3478106207890 */ /* 0x000fe2000fffe03f */
[----:B------:R-:W-:Y:S01]  /*0a50*/  IMAD R174, R174, -0x326172a9, RZ ;  /* 0xcd9e8d57aeae7824 */ /* 0x000fe200078e02ff */
[----:B------:R-:W-:Y:S01]  /*0a60*/  UIADD3 UR33, UR7, -0x695add53, URZ ;  /* 0x96a522ad07217890 */ /* 0x000fe2000fffe03f */
[----:B------:R-:W5:Y:S01]  /*0a70*/  LDG.E.128 R248, desc[UR4][R8.64+0x810] ;  /* 0x0008100408f87981 */ /* 0x000f62000c1e1d00 */
[----:B------:R-:W-:Y:S01]  /*0a80*/  IMAD.HI.U32 R5, R184, -0x326172a9, RZ ;  /* 0xcd9e8d57b8057827 */ /* 0x000fe200078e00ff */
[----:B------:R-:W-:-:S02]  /*0a90*/  ULDC.64 UR8, c[0x0][0x270] ;  /* 0x00009c0000087ab9 */ /* 0x000fc40000000a00 */
[----:B------:R-:W5:Y:S01]  /*0aa0*/  LDG.E.128 R236, desc[UR4][R8.64+0xc00] ;  /* 0x000c000408ec7981 */ /* 0x000f62000c1e1d00 */
[----:B------:R-:W-:-:S03]  /*0ab0*/  IMAD R175, R175, -0x2daee0ad, RZ ;  /* 0xd2511f53afaf7824 */ /* 0x000fc600078e02ff */
        /* <DEDUP_REMOVED lines=8> */
[----:B------:R0:W5:Y:S01]  /*0b40*/  LDG.E.128 R60, desc[UR4][R8.64+0x1c10] ;  /* 0x001c1004083c7981 */ /* 0x000162000c1e1d00 */
[----:B------:R-:W-:Y:S01]  /*0b50*/  LOP3.LUT R185, R6, 0x3, RZ, 0xc0, !PT ;  /* 0x0000000306b97812 */ /* 0x000fe200078ec0ff */
[C---:B------:R-:W-:Y:S01]  /*0b60*/  IMAD R178, R14.reuse, -0x2daee0ad, RZ ;  /* 0xd2511f530eb27824 */ /* 0x040fe200078e02ff */
[----:B------:R-:W-:Y:S01]  /*0b70*/  ULDC UR10, c[0x0][0x218] ;  /* 0x00008600000a7ab9 */ /* 0x000fe20000000800 */
[----:B------:R-:W-:Y:S01]  /*0b80*/  ULDC UR11, c[0x0][0x2d8] ;  /* 0x0000b600000b7ab9 */ /* 0x000fe20000000800 */
[----:B------:R-:W-:Y:S01]  /*0b90*/  ULDC.64 UR12, c[0x0][0x230] ;  /* 0x00008c00000c7ab9 */ /* 0x000fe20000000a00 */
[----:B------:R-:W-:Y:S01]  /*0ba0*/  ULDC.64 UR14, c[0x0][0x2b8] ;  /* 0x0000ae00000e7ab9 */ /* 0x000fe20000000a00 */
[----:B--2---:R-:W-:Y:S04]  /*0bb0*/  STL.64 [R1+0x80], R44 ;  /* 0x0000802c01007387 */ /* 0x004fe80000100a00 */
[----:B------:R1:W-:Y:S04]  /*0bc0*/  STL.64 [R1+0x88], R46 ;  /* 0x0000882e01007387 */ /* 0x0003e80000100a00 */
[----:B-1----:R1:W5:Y:S04]  /*0bd0*/  LDG.E.128 R44, desc[UR4][R12.64+0x1c10] ;  /* 0x001c10040c2c7981 */ /* 0x002368000c1e1d00 */
[----:B---3--:R1:W-:Y:S04]  /*0be0*/  STL.64 [R1+0x70], R132 ;  /* 0x0000708401007387 */ /* 0x0083e80000100a00 */
[----:B------:R1:W-:Y:S04]  /*0bf0*/  STL.64 [R1+0x78], R134 ;  /* 0x0000788601007387 */ /* 0x0003e80000100a00 */
[----:B----4-:R1:W-:Y:S04]  /*0c00*/  STL.64 [R1+0x40], R40 ;  /* 0x0000402801007387 */ /* 0x0103e80000100a00 */
[----:B------:R1:W-:Y:S04]  /*0c10*/  STL.64 [R1+0x48], R42 ;  /* 0x0000482a01007387 */ /* 0x0003e80000100a00 */
[----:B------:R1:W-:Y:S04]  /*0c20*/  STL.64 [R1+0x30], R36 ;  /* 0x0000302401007387 */ /* 0x0003e80000100a00 */
[----:B------:R1:W-:Y:S04]  /*0c30*/  STL.64 [R1+0x38], R38 ;  /* 0x0000382601007387 */ /* 0x0003e80000100a00 */
[----:B------:R1:W-:Y:S04]  /*0c40*/  STL.64 [R1], R32 ;  /* 0x0000002001007387 */ /* 0x0003e80000100a00 */
[----:B------:R1:W-:Y:S04]  /*0c50*/  STL.64 [R1+0x8], R34 ;  /* 0x0000082201007387 */ /* 0x0003e80000100a00 */
[----:B------:R1:W-:Y:S04]  /*0c60*/  STL.64 [R1+0x60], R28 ;  /* 0x0000601c01007387 */ /* 0x0003e80000100a00 */
[----:B------:R1:W-:Y:S04]  /*0c70*/  STL.64 [R1+0x68], R30 ;  /* 0x0000681e01007387 */ /* 0x0003e80000100a00 */
[----:B------:R1:W-:Y:S04]  /*0c80*/  STL.64 [R1+0x50], R24 ;  /* 0x0000501801007387 */ /* 0x0003e80000100a00 */
[----:B------:R1:W-:Y:S04]  /*0c90*/  STL.64 [R1+0x58], R26 ;  /* 0x0000581a01007387 */ /* 0x0003e80000100a00 */
[----:B------:R1:W-:Y:S04]  /*0ca0*/  STL.64 [R1+0x20], R20 ;  /* 0x0000201401007387 */ /* 0x0003e80000100a00 */
[----:B------:R1:W-:Y:S04]  /*0cb0*/  STL.64 [R1+0x28], R22 ;  /* 0x0000281601007387 */ /* 0x0003e80000100a00 */
[----:B------:R1:W-:Y:S04]  /*0cc0*/  STL.64 [R1+0x10], R16 ;  /* 0x0000101001007387 */ /* 0x0003e80000100a00 */
[----:B------:R1:W-:Y:S01]  /*0cd0*/  STL.64 [R1+0x18], R18 ;  /* 0x0000181201007387 */ /* 0x0003e20000100a00 */
[----:B0-----:R-:W-:Y:S01]  /*0ce0*/  IMAD.HI.U32 R8, R14, -0x2daee0ad, RZ ;  /* 0xd2511f530e087827 */ /* 0x001fe200078e00ff */
[----:B------:R-:W-:Y:S01]  /*0cf0*/  BSSY B0, `(.L_x_16752) ;  /* 0x0001904000007945 */ /* 0x000fe20003800000 */
[----:B------:R-:W-:Y:S01]  /*0d00*/  UISETP.NE.U32.AND UP0, UPT, UR8, URZ, UPT ;  /* 0x0000003f0800728c */ /* 0x000fe2000bf05070 */
[----:B------:R-:W-:Y:S01]  /*0d10*/  LOP3.LUT R174, R5, UR32, R174, 0x96, !PT ;  /* 0x0000002005ae7c12 */ /* 0x000fe2000f8e96ae */
[----:B------:R-:W-:Y:S01]  /*0d20*/  IMAD R184, R184, -0x326172a9, RZ ;  /* 0xcd9e8d57b8b87824 */ /* 0x000fe200078e02ff */
[----:B------:R-:W-:Y:S01]  /*0d30*/  LOP3.LUT R175, R8, UR33, R175, 0x96, !PT ;  /* 0x0000002108af7c12 */ /* 0x000fe2000f8e96af */
[----:B------:R-:W-:Y:S01]  /*0d40*/  IMAD.MOV.U32 R5, RZ, RZ, RZ ;  /* 0x000000ffff057224 */ /* 0x000fe200078e00ff */
[----:B------:R-:W-:Y:S01]  /*0d50*/  ULDC.U8 UR8, c[0x0][0x2a0] ;  /* 0x0000a80000087ab9 */ /* 0x000fe20000000000 */
[----:B------:R-:W-:-:S02]  /*0d60*/  UISETP.NE.AND.EX UP0, UPT, UR9, URZ, UPT, UP0 ;  /* 0x0000003f0900728c */ /* 0x000fc4000bf05300 */
[----:B------:R-:W-:-:S11]  /*0d70*/  UISETP.NE.AND UP1, UPT, UR8, URZ, UPT ;  /* 0x0000003f0800728c */ /* 0x000fd6000bf25270 */
.L_x_17202:
[----:B------:R-:W0:Y:S01]  /*0d80*/  S2R R8, SR_TID.X ;  /* 0x0000000000087919 */ /* 0x000e220000002100 */
[----:B------:R-:W-:Y:S01]  /*0d90*/  ISETP.NE.U32.AND P0, PT, RZ, UR12, PT ;  /* 0x0000000cff007c0c */ /* 0x000fe2000bf05070 */
[----:B--2---:R-:W2:Y:S01]  /*0da0*/  LDC.64 R172, c[0x0][0x220] ;  /* 0x00008800ffac7b82 */ /* 0x004ea20000000a00 */
[----:B------:R-:W-:Y:S01]  /*0db0*/  IMAD R6, R0, UR10, RZ ;  /* 0x0000000a00067c24 */ /* 0x000fe2000f8e02ff */
[----:B------:R-:W-:Y:S01]  /*0dc0*/  PLOP3.LUT P1, PT, PT, PT, UP0, 0x80, 0x0 ;  /* 0x000000000000781c */ /* 0x000fe20003f2f008 */
[----:B-1----:R-:W-:Y:S01]  /*0dd0*/  HFMA2.MMA R13, -RZ, RZ, 0, 1.1920928955078125e-07 ;  /* 0x00000002ff0d7435 */ /* 0x002fe200000001ff */
[----:B------:R-:W-:Y:S01]  /*0de0*/  ISETP.NE.AND.EX P0, PT, RZ, UR13, PT, P0 ;  /* 0x0000000dff007c0c */ /* 0x000fe2000bf05300 */
[----:B------:R-:W-:Y:S01]  /*0df0*/  @UP0 ULDC.64 UR8, c[0x0][0x270] ;  /* 0x00009c0000080ab9 */ /* 0x000fe20000000a00 */
[----:B------:R-:W-:Y:S02]  /*0e00*/  SHF.R.S32.HI R7, RZ, 0x1f, R6 ;  /* 0x0000001fff077819 */ /* 0x000fe40000011406 */
[----:B------:R-:W-:-:S02]  /*0e10*/  PLOP3.LUT P2, PT, PT, PT, UP0, 0x80, 0x0 ;  /* 0x000000000000781c */ /* 0x000fc40003f4f008 */
[----:B------:R-:W-:-:S05]  /*0e20*/  LEA.HI R23, R7, R6, RZ, 0x3 ;  /* 0x0000000607177211 */ /* 0x000fca00078f18ff */
[----:B------:R-:W-:Y:S02]  /*0e30*/  @P1 IMAD.WIDE R6, R0, R13, UR8 ;  /* 0x0000000800061e25 */ /* 0x000fe4000f8e020d */
[----:B------:R-:W1:Y:S04]  /*0e40*/  @P0 LDC.64 R10, c[0x0][0x230] ;  /* 0x00008c00ff0a0b82 */ /* 0x000e680000000a00 */
[----:B------:R-:W3:Y:S01]  /*0e50*/  @P2 LDG.E.U16 R6, desc[UR4][R6.64] ;  /* 0x0000000406062981 */ /* 0x000ee2000c1e1500 */
[----:B0-----:R-:W-:-:S04]  /*0e60*/  LOP3.LUT R8, R8, 0x1f, RZ, 0xc0, !PT ;  /* 0x0000001f08087812 */ /* 0x001fc800078ec0ff */
[----:B------:R-:W-:-:S05]  /*0e70*/  LEA.HI.SX32 R23, R23, R8, 0x1d ;  /* 0x0000000817177211 */ /* 0x000fca00078feaff */
[----:B--2---:R-:W-:-:S04]  /*0e80*/  IMAD.WIDE.U32 R12, R23, 0x10, R172 ;  /* 0x00000010170c7825 */ /* 0x004fc800078e00ac */
[----:B-1----:R-:W-:Y:S02]  /*0e90*/  @P0 IMAD.WIDE.U32 R10, R23, 0x10, R10 ;  /* 0x00000010170a0825 */ /* 0x002fe400078e000a */
[----:B-----5:R-:W5:Y:S04]  /*0ea0*/  LDG.E.128 R12, desc[UR4][R12.64] ;  /* 0x000000040c0c7981 */ /* 0x020f68000c1e1d00 */
[----:B------:R0:W5:Y:S01]  /*0eb0*/  @P0 LDG.E.128 R40, desc[UR4][R10.64] ;  /* 0x000000040a280981 */ /* 0x000162000c1e1d00 */
[----:B------:R-:W-:Y:S02]  /*0ec0*/  ISETP.NE.AND P1, PT, R185, 0x1, PT ;  /* 0x00000001b900780c */ /* 0x000fe40003f25270 */
[----:B------:R-:W-:Y:S01]  /*0ed0*/  PLOP3.LUT P2, PT, PT, PT, UP0, 0x80, 0x0 ;  /* 0x000000000000781c */ /* 0x000fe20003f4f008 */
[----:B------:R-:W-:Y:S01]  /*0ee0*/  BSSY B1, `(.L_x_16753) ;  /* 0x000000e000017945 */ /* 0x000fe20003800000 */
[----:B------:R-:W-:-:S02]  /*0ef0*/  IMAD.MOV.U32 R147, RZ, RZ, 0x3f800000 ;  /* 0x3f800000ff937424 */ /* 0x000fc400078e00ff */
[----:B------:R-:W-:-:S09]  /*0f00*/  VIADD R8, R185, 0x1 ;  /* 0x00000001b9087836 */ /* 0x000fd20000000000 */
[----:B---3--:R-:W-:Y:S01]  /*0f10*/  @P2 SHF.L.U32 R147, R6, 0x10, RZ ;  /* 0x0000001006932819 */ /* 0x008fe200000006ff */
[----:B0-----:R-:W-:Y:S06]  /*0f20*/  @!P1 BRA `(.L_x_16754) ;  /* 0x0000000000209947 */ /* 0x001fec0003800000 */
        /* <DEDUP_REMOVED lines=8> */
.L_x_16754:
[----:B------:R-:W-:-:S07]  /*0fb0*/  IMAD.MOV.U32 R6, RZ, RZ, R184 ;  /* 0x000000ffff067224 */ /* 0x000fce00078e00b8 */
.L_x_16755:
[----:B------:R-:W-:Y:S05]  /*0fc0*/  BSYNC B1 ;  /* 0x0000000000017941 */ /* 0x000fea0003800000 */
.L_x_16753:
        /* <DEDUP_REMOVED lines=16> */
.L_x_16759:
[----:B------:R-:W-:Y:S05]  /*10d0*/  BSYNC B2 ;  /* 0x0000000000027941 */ /* 0x000fea0003800000 */
.L_x_16758:
        /* <DEDUP_REMOVED lines=42> */
.L_x_16757:
[----:B------:R-:W-:Y:S05]  /*1380*/  BSYNC B1 ;  /* 0x0000000000017941 */ /* 0x000fea0003800000 */
.L_x_16756:
[----:B------:R-:W2:Y:S01]  /*1390*/  LDL R10, [R1+0x60] ;  /* 0x00006000010a7983 */ /* 0x000ea20000100800 */
[----:B------:R-:W0:Y:S01]  /*13a0*/  LDC R187, c[0x0][0x298] ;  /* 0x0000a600ffbb7b82 */ /* 0x000e220000000800 */
[----:B------:R-:W-:Y:S01]  /*13b0*/  HFMA2.MMA R252, -RZ, RZ, 0.1171875, 0 ;  /* 0x2f800000fffc7435 */ /* 0x000fe200000001ff */
[----:B------:R-:W-:Y:S01]  /*13c0*/  I2FP.F32.U32 R7, R6 ;  /* 0x0000000600077245 */ /* 0x000fe20000201000 */
[C---:B-----5:R-:W-:Y:S01]  /*13d0*/  IMAD.U32 R6, R12.reuse, 0x10000, RZ ;  /* 0x000100000c067824 */ /* 0x060fe200078e00ff */
[----:B------:R-:W-:Y:S01]  /*13e0*/  BSSY B1, `(.L_x_16760) ;  /* 0x0000018000017945 */ /* 0x000fe20003800000 */
[----:B------:R-:W-:Y:S02]  /*13f0*/  PRMT R12, R12, 0x7632, R12 ;  /* 0x000076320c0c7816 */ /* 0x000fe4000000000c */
[----:B------:R-:W-:Y:S01]  /*1400*/  FMUL.FTZ R6, R6, R147 ;  /* 0x0000009306067220 */ /* 0x000fe20000410000 */
[----:B------:R-:W1:Y:S03]  /*1410*/  LDC R22, c[0x0][0x294] ;  /* 0x0000a500ff167b82 */ /* 0x000e660000000800 */
[----:B------:R-:W-:Y:S01]  /*1420*/  FFMA.FTZ R7, R7, R252, 1.1641532182693481445e-10 ;  /* 0x2f00000007077423 */ /* 0x000fe200000100fc */
[----:B0-----:R-:W-:-:S04]  /*1430*/  FMUL.FTZ R6, R6, R187 ;  /* 0x000000bb06067220 */ /* 0x001fc80000410000 */
[----:B-1----:R-:W-:Y:S02]  /*1440*/  FSETP.GTU.FTZ.AND P1, PT, R7, R22, PT ;  /* 0x000000160700720b */ /* 0x002fe40003f3c000 */
[----:B------:R-:W-:Y:S02]  /*1450*/  @P0 SHF.L.U32 R7, R40, 0x10, RZ ;  /* 0x0000001028070819 */ /* 0x000fe400000006ff */
[----:B------:R-:W-:Y:S02]  /*1460*/  P2R R18, PR, RZ, 0x2 ;  /* 0x00000002ff127803 */ /* 0x000fe40000000000 */
[----:B------:R-:W-:Y:S02]  /*1470*/  FSEL R6, R6, RZ, !P1 ;  /* 0x000000ff06067208 */ /* 0x000fe40004800000 */
[----:B------:R-:W-:-:S03]  /*1480*/  ISETP.NE.AND P1, PT, R8, 0x1, PT ;  /* 0x000000010800780c */ /* 0x000fc60003f25270 */
[----:B--2---:R-:W-:Y:S01]  /*1490*/  FMUL.FTZ R34, R10, R6 ;  /* 0x000000060a227220 */ /* 0x004fe20000410000 */
[----:B------:R-:W-:-:S03]  /*14a0*/  VIADD R10, R8, 0x1 ;  /* 0x00000001080a7836 */ /* 0x000fc60000000000 */
        /* <DEDUP_REMOVED lines=10> */
.L_x_16761:
[----:B------:R-:W-:-:S07]  /*1550*/  IMAD.MOV.U32 R6, RZ, RZ, R184 ;  /* 0x000000ffff067224 */ /* 0x000fce00078e00b8 */
.L_x_16762:
[----:B------:R-:W-:Y:S05]  /*1560*/  BSYNC B1 ;  /* 0x0000000000017941 */ /* 0x000fea0003800000 */
.L_x_16760:
        /* <DEDUP_REMOVED lines=16> */
.L_x_16766:
[----:B------:R-:W-:Y:S05]  /*1670*/  BSYNC B2 ;  /* 0x0000000000027941 */ /* 0x000fea0003800000 */
.L_x_16765:
        /* <DEDUP_REMOVED lines=42> */
.L_x_16764:
[----:B------:R-:W-:Y:S05]  /*1920*/  BSYNC B1 ;  /* 0x0000000000017941 */ /* 0x000fea0003800000 */
.L_x_16763:
[----:B------:R-:W2:Y:S01]  /*1930*/  LDL R8, [R1+0x64] ;  /* 0x0000640001087983 */ /* 0x000ea20000100800 */
[----:B------:R-:W-:Y:S01]  /*1940*/  I2FP.F32.U32 R7, R6 ;  /* 0x0000000600077245 */ /* 0x000fe20000201000 */
[----:B------:R-:W-:Y:S01]  /*1950*/  BSSY B1, `(.L_x_16767) ;  /* 0x0000018000017945 */ /* 0x000fe20003800000 */
[----:B------:R-:W-:Y:S02]  /*1960*/  SHF.L.U32 R12, R12, 0x10, RZ ;  /* 0x000000100c0c7819 */ /* 0x000fe400000006ff */
[----:B------:R-:W-:Y:S01]  /*1970*/  @P0 PRMT R6, R40, 0x7632, R6 ;  /* 0x0000763228060816 */ /* 0x000fe20000000006 */
[----:B------:R-:W-:Y:S02]  /*1980*/  FFMA.FTZ R7, R7, R252, 1.1641532182693481445e-10 ;  /* 0x2f00000007077423 */ /* 0x000fe400000100fc */
[----:B------:R-:W-:Y:S02]  /*1990*/  FMUL.FTZ R12, R12, R147 ;  /* 0x000000930c0c7220 */ /* 0x000fe40000410000 */
[----:B------:R-:W-:Y:S01]  /*19a0*/  @P0 IMAD.U32 R6, R6, 0x10000, RZ ;  /* 0x0001000006060824 */ /* 0x000fe200078e00ff */
[----:B------:R-:W-:Y:S01]  /*19b0*/  FSETP.GTU.FTZ.AND P1, PT, R7, R22, PT ;  /* 0x000000160700720b */ /* 0x000fe20003f3c000 */
[----:B------:R-:W-:-:S03]  /*19c0*/  FMUL.FTZ R12, R12, R187 ;  /* 0x000000bb0c0c7220 */ /* 0x000fc60000410000 */
[----:B------:R-:W-:Y:S02]  /*19d0*/  P2R R19, PR, RZ, 0x2 ;  /* 0x00000002ff137803 */ /* 0x000fe40000000000 */
[----:B------:R-:W-:Y:S02]  /*19e0*/  FSEL R12, R12, RZ, !P1 ;  /* 0x000000ff0c0c7208 */ /* 0x000fe40004800000 */
[----:B------:R-:W-:-:S03]  /*19f0*/  ISETP.NE.AND P1, PT, R10, 0x1, PT ;  /* 0x000000010a00780c */ /* 0x000fc60003f25270 */
[----:B--2---:R-:W-:Y:S01]  /*1a00*/  FMUL.FTZ R35, R8, R12 ;  /* 0x0000000c08237220 */ /* 0x004fe20000410000 */
[----:B------:R-:W-:-:S03]  /*1a10*/  IADD3 R8, R10, 0x1, RZ ;  /* 0x000000010a087810 */ /* 0x000fc60007ffe0ff */
        /* <DEDUP_REMOVED lines=10> */
.L_x_16768:
[----:B------:R-:W-:-:S07]  /*1ac0*/  MOV R6, R184 ;  /* 0x000000b800067202 */ /* 0x000fce0000000f00 */
.L_x_16769:
[----:B------:R-:W-:Y:S05]  /*1ad0*/  BSYNC B1 ;  /* 0x0000000000017941 */ /* 0x000fea0003800000 */
.L_x_16767:
        /* <DEDUP_REMOVED lines=16> */
.L_x_16773:
[----:B------:R-:W-:Y:S05]  /*1be0*/  BSYNC B2 ;  /* 0x0000000000027941 */ /* 0x000fea0003800000 */
.L_x_16772:
[----:B------:R-:W-:Y:S01]  /*1bf0*/  IMAD.HI.U32 R7, R2, -0x326172a9, RZ ;  /* 0xcd9e8d5702077827 */ /* 0x000fe200078e00ff */
[----:B------:R-:W-:-:S03]  /*1c00*/  LOP3.LUT R8, R8, UR7, R5, 0x96, !PT ;  /* 0x0000000708087c12 */ /* 0x000fc6000f8e9605 */
[----:B------:R-:W-:Y:S01]  /*1c10*/  IMAD R21, R2, -0x326172a9, RZ ;  /* 0xcd9e8d5702157824 */ /* 0x000fe200078e02ff */
[----:B------:R-:W-:Y:S01]  /*1c20*/  LOP3.LUT R7, R7, UR6, R4, 0x96, !PT ;  /* 0x0000000607077c12 */ /* 0x000fe2000f8e9604 */
[----:B------:R-:W-:Y:S01]  /*1c30*/  IMAD.WIDE.U32 R10, R8, -0x326172a9, RZ ;  /* 0xcd9e8d57080a7825 */ /* 0x000fe200078e00ff */
[----:B------:R-:W-:-:S03]  /*1c40*/  HFMA2.MMA R8, -RZ, RZ, 0, 0 ;  /* 0x00000000ff087435 */ /* 0x000fc600000001ff */
        /* <DEDUP_REMOVED lines=36> */
.L_x_16771:
[----:B------:R-:W-:Y:S05]  /*1e90*/  BSYNC B1 ;  /* 0x0000000000017941 */ /* 0x000fea0003800000 */
.L_x_16770:
[----:B------:R-:W2:Y:S01]  /*1ea0*/  LDL R10, [R1+0x68] ;  /* 0x00006800010a7983 */ /* 0x000ea20000100800 */
[----:B------:R-:W-:Y:S01]  /*1eb0*/  I2FP.F32.U32 R7, R6 ;  /* 0x0000000600077245 */ /* 0x000fe20000201000 */
[C---:B------:R-:W-:Y:S01]  /*1ec0*/  IMAD.U32 R6, R13.reuse, 0x10000, RZ ;  /* 0x000100000d067824 */ /* 0x040fe200078e00ff */
[----:B------:R-:W-:Y:S01]  /*1ed0*/  ISETP.NE.AND P2, PT, R8, 0x1, PT ;  /* 0x000000010800780c */ /* 0x000fe20003f45270 */
[----:B------:R-:W-:Y:S01]  /*1ee0*/  BSSY B1, `(.L_x_16774) ;  /* 0x0000015000017945 */ /* 0x000fe20003800000 */
[----:B------:R-:W-:Y:S01]  /*1ef0*/  PRMT R13, R13, 0x7632, R13 ;  /* 0x000076320d0d7816 */ /* 0x000fe2000000000d */
[----:B------:R-:W-:Y:S01]  /*1f00*/  FFMA.FTZ R7, R7, R252, 1.1641532182693481445e-10 ;  /* 0x2f00000007077423 */ /* 0x000fe200000100fc */
[----:B------:R-:W-:-:S04]  /*1f10*/  FMUL.FTZ R6, R6, R147 ;  /* 0x0000009306067220 */ /* 0x000fc80000410000 */
[----:B------:R-:W-:Y:S01]  /*1f20*/  FMUL.FTZ R6, R6, R187 ;  /* 0x000000bb06067220 */ /* 0x000fe20000410000 */
[----:B------:R-:W-:Y:S02]  /*1f30*/  FSETP.GTU.FTZ.AND P1, PT, R7, R22, PT ;  /* 0x000000160700720b */ /* 0x000fe40003f3c000 */
[----:B------:R-:W-:Y:S02]  /*1f40*/  @P0 SHF.L.U32 R7, R41, 0x10, RZ ;  /* 0x0000001029070819 */ /* 0x000fe400000006ff */
[----:B------:R-:W-:-:S05]  /*1f50*/  FSEL R6, R6, RZ, !P1 ;  /* 0x000000ff06067208 */ /* 0x000fca0004800000 */
        /* <DEDUP_REMOVED lines=12> */
.L_x_16775:
[----:B------:R-:W-:-:S07]  /*2020*/  IMAD.MOV.U32 R6, RZ, RZ, R184 ;  /* 0x000000ffff067224 */ /* 0x000fce00078e00b8 */
.L_x_16776:
[----:B------:R-:W-:Y:S05]  /*2030*/  BSYNC B1 ;  /* 0x0000000000017941 */ /* 0x000fea0003800000 */
.L_x_16774:
        /* <DEDUP_REMOVED lines=16> */
.L_x_16780:
[----:B------:R-:W-:Y:S05]  /*2140*/  BSYNC B2 ;  /* 0x0000000000027941 */ /* 0x000fea0003800000 */
.L_x_16779:
        /* <DEDUP_REMOVED lines=42> */
.L_x_16778:
[----:B------:R-:W-:Y:S05]  /*23f0*/  BSYNC B1 ;  /* 0x0000000000017941 */ /* 0x000fea0003800000 */
.L_x_16777:
        /* <DEDUP_REMOVED lines=24> */
.L_x_16782:
[----:B------:R-:W-:-:S07]  /*2580*/  MOV R6, R184 ;  /* 0x000000b800067202 */ /* 0x000fce0000000f00 */
.L_x_16783:
[----:B------:R-:W-:Y:S05]  /*2590*/  BSYNC B1 ;  /* 0x0000000000017941 */ /* 0x000fea0003800000 */
.L_x_16781:
        /* <DEDUP_REMOVED lines=16> */
.L_x_16787:
[----:B------:R-:W-:Y:S05]  /*26a0*/  BSYNC B2 ;  /* 0x0000000000027941 */ /* 0x000fea0003800000 */
.L_x_16786:
        /* <DEDUP_REMOVED lines=41> */
[----:B------:R-:W-:-:S07]  /*2940*/  LOP3.LUT R175, R179, UR33, R10, 0x96, !PT ;  /* 0x00000021b3af7c12 */ /* 0x000fce000f8e960a */
.L_x_16785:
[----:B------:R-:W-:Y:S05]  /*2950*/  BSYNC B1 ;  /* 0x0000000000017941 */ /* 0x000fea0003800000 */
.L_x_16784:
[----:B------:R-:W2:Y:S01]  /*2960*/  LDL R8, [R1+0x50] ;  /* 0x0000500001087983 */ /* 0x000ea20000100800 */
        /* <DEDUP_REMOVED lines=23> */
.L_x_16789:
[----:B------:R-:W-:-:S07]  /*2ae0*/  IMAD.MOV.U32 R8, RZ, RZ, R184 ;  /* 0x000000ffff087224 */ /* 0x000fce00078e00b8 */
.L_x_16790:
[----:B------:R-:W-:Y:S05]  /*2af0*/  BSYNC B1 ;  /* 0x0000000000017941 */ /* 0x000fea0003800000 */
.L_x_16788:
        /* <DEDUP_REMOVED lines=16> */
.L_x_16794:
[----:B------:R-:W-:Y:S05]  /*2c00*/  BSYNC B2 ;  /* 0x0000000000027941 */ /* 0x000fea0003800000 */
.L_x_16793:
        /* <DEDUP_REMOVED lines=42> */
.L_x_16792:
[----:B------:R-:W-:Y:S05]  /*2eb0*/  BSYNC B1 ;  /* 0x0000000000017941 */ /* 0x000fea0003800000 */
.L_x_16791:
[----:B------:R-:W2:Y:S01]  /*2ec0*/  LDL R11, [R1+0x54] ;  /* 0x00005400010b7983 */ /* 0x000ea20000100800 */
        /* <DEDUP_REMOVED lines=23> */
.L_x_16796:
[----:B------:R-:W-:-:S07]  /*3040*/  MOV R8, R184 ;  /* 0x000000b800087202 */ /* 0x000fce0000000f00 */
.L_x_16797:
[----:B------:R-:W-:Y:S05]  /*3050*/  BSYNC B1 ;  /* 0x0000000000017941 */ /* 0x000fea0003800000 */
.L_x_16795:
        /* <DEDUP_REMOVED lines=16> */
.L_x_16801:
[----:B------:R-:W-:Y:S05]  /*3160*/  BSYNC B2 ;  /* 0x0000000000027941 */ /* 0x000fea0003800000 */
.L_x_16800:
        /* <DEDUP_REMOVED lines=42> */
.L_x_16799:
[----:B------:R-:W-:Y:S05]  /*3410*/  BSYNC B1 ;  /* 0x0000000000017941 */ /* 0x000fea0003800000 */
.L_x_16798:
[----:B------:R-:W2:Y:S01]  /*3420*/  LDL R12, [R1+0x58] ;  /* 0x00005800010c7983 */ /* 0x000ea20000100800 */
        /* <DEDUP_REMOVED lines=23> */
.L_x_16803:
[----:B------:R-:W-:-:S07]  /*35a0*/  IMAD.MOV.U32 R21, RZ, RZ, R184 ;  /* 0x000000ffff157224 */ /* 0x000fce00078e00b8 */
.L_x_16804:
[----:B------:R-:W-:Y:S05]  /*35b0*/  BSYNC B1 ;  /* 0x0000000000017941 */ /* 0x000fea0003800000 */
.L_x_16802:
        /* <DEDUP_REMOVED lines=18> */
.L_x_16808:
[----:B------:R-:W-:Y:S05]  /*36e0*/  BSYNC B2 ;  /* 0x0000000000027941 */ /* 0x000fea0003800000 */
.L_x_16807:
        /* <DEDUP_REMOVED lines=42> */
.L_x_16806:
[----:B------:R-:W-:Y:S05]  /*3990*/  BSYNC B1 ;  /* 0x0000000000017941 */ /* 0x000fea0003800000 */
.L_x_16805:
[----:B------:R-:W2:Y:S01]  /*39a0*/  LDL R12, [R1+0x5c] ;  /* 0x00005c00010c7983 */ /* 0x000ea20000100800 */
[----:B------:R-:W-:Y:S01]  /*39b0*/  I2FP.F32.U32 R7, R21 ;  /* 0x0000001500077245 */ /* 0x000fe20000201000 */
[----:B------:R-:W0:Y:S01]  /*39c0*/  LDC.64 R162, c[0x0][0x238] ;  /* 0x00008e00ffa27b82 */ /* 0x000e220000000a00 */
[----:B------:R-:W-:Y:S02]  /*39d0*/  SHF.L.U32 R20, R20, 0x10, RZ ;  /* 0x0000001014147819 */ /* 0x000fe400000006ff */
[----:B------:R-:W-:Y:S01]  /*39e0*/  SEL R11, RZ, 0x10000, P5 ;  /* 0x00010000ff0b7807 */ /* 0x000fe20002800000 */
[----:B------:R-:W-:Y:S01]  /*39f0*/  FFMA.FTZ R7, R7, R252, 1.1641532182693481445e-10 ;  /* 0x2f00000007077423 */ /* 0x000fe200000100fc */
[----:B------:R-:W-:Y:S01]  /*3a00*/  @P0 PRMT R6, R43, 0x7632, R6 ;  /* 0x000076322b060816 */ /* 0x000fe20000000006 */
[----:B------:R-:W-:Y:S01]  /*3a10*/  FMUL.FTZ R20, R20, R147 ;  /* 0x0000009314147220 */ /* 0x000fe20000410000 */
[----:B------:R-:W-:Y:S01]  /*3a20*/  ISETP.NE.AND P6, PT, R18, RZ, PT ;  /* 0x000000ff1200720c */ /* 0x000fe20003fc5270 */
[----:B------:R-:W1:Y:S01]  /*3a30*/  LDC.64 R176, c[0x0][0x240] ;  /* 0x00009000ffb07b82 */ /* 0x000e620000000a00 */
[----:B------:R-:W-:Y:S01]  /*3a40*/  FSETP.GTU.FTZ.AND P5, PT, R7, R22, PT ;  /* 0x000000160700720b */ /* 0x000fe20003fbc000 */
[----:B------:R-:W-:Y:S01]  /*3a50*/  FMUL.FTZ R20, R20, R187 ;  /* 0x000000bb14147220 */ /* 0x000fe20000410000 */
[----:B------:R-:W-:Y:S01]  /*3a60*/  @P0 IMAD.U32 R7, R6, 0x10000, RZ ;  /* 0x0001000006070824 */ /* 0x000fe200078e00ff */
[----:B------:R-:W-:-:S02]  /*3a70*/  F2FP.BF16.F32.PACK_AB R14, R136, R38 ;  /* 0x00000026880e723e */ /* 0x000fc400000010ff */
[----:B------:R-:W-:Y:S02]  /*3a80*/  SEL R10, RZ, 0x1000000, P5 ;  /* 0x01000000ff0a7807 */ /* 0x000fe40002800000 */
[----:B------:R-:W-:Y:S02]  /*3a90*/  FSEL R20, R20, RZ, !P5 ;  /* 0x000000ff14147208 */ /* 0x000fe40006800000 */
[----:B------:R-:W-:Y:S02]  /*3aa0*/  F2FP.BF16.F32.PACK_AB R13, R37, R36 ;  /* 0x00000024250d723e */ /* 0x000fe400000010ff */
[----:B------:R-:W-:Y:S02]  /*3ab0*/  SEL R18, RZ, 0x100, P4 ;  /* 0x00000100ff127807 */ /* 0x000fe40002000000 */
[----:B------:R-:W-:Y:S02]  /*3ac0*/  SEL R16, RZ, 0x1, P2 ;  /* 0x00000001ff107807 */ /* 0x000fe40001000000 */
[----:B------:R-:W-:-:S02]  /*3ad0*/  ISETP.NE.AND P5, PT, R19, RZ, PT ;  /* 0x000000ff1300720c */ /* 0x000fc40003fa5270 */
[----:B------:R-:W-:Y:S02]  /*3ae0*/  LOP3.LUT R18, R18, R10, R11, 0xfe, !PT ;  /* 0x0000000a12127212 */ /* 0x000fe400078efe0b */
[----:B------:R-:W3:Y:S01]  /*3af0*/  @P0 LDC.64 R10, c[0x0][0x230] ;  /* 0x00008c00ff0a0b82 */ /* 0x000ee20000000a00 */
[----:B------:R-:W-:Y:S02]  /*3b00*/  SEL R17, RZ, 0x1, P5 ;  /* 0x00000001ff117807 */ /* 0x000fe40002800000 */
[----:B------:R-:W-:Y:S01]  /*3b10*/  SEL R19, RZ, 0x1, P3 ;  /* 0x00000001ff137807 */ /* 0x000fe20001800000 */
[----:B--2---:R-:W-:Y:S01]  /*3b20*/  FMUL.FTZ R138, R12, R20 ;  /* 0x000000140c8a7220 */ /* 0x004fe20000410000 */
[----:B------:R-:W-:-:S03]  /*3b30*/  F2FP.BF16.F32.PACK_AB R12, R35, R34 ;  /* 0x00000022230c723e */ /* 0x000fc600000010ff */
[----:B------:R-:W-:Y:S01]  /*3b40*/  @P0 FADD.FTZ R138, R138, R7 ;  /* 0x000000078a8a0221 */ /* 0x000fe20000010000 */
[----:B0-----:R-:W-:-:S04]  /*3b50*/  IMAD.WIDE.U32 R6, R23, 0x10, R162 ;  /* 0x0000001017067825 */ /* 0x001fc800078e00a2 */
[----:B------:R-:W-:-:S05]  /*3b60*/  F2FP.BF16.F32.PACK_AB R15, R138, R39 ;  /* 0x000000278a0f723e */ /* 0x000fca00000010ff */
[----:B------:R0:W-:Y:S02]  /*3b70*/  STG.E.128 desc[UR4][R6.64], R12 ;  /* 0x0000000c06007986 */ /* 0x0001e4000c101d04 */
[----:B0-----:R-:W-:Y:S01]  /*3b80*/  IMAD.WIDE.U32 R6, R16, 0x1000000, RZ ;  /* 0x0100000010067825 */ /* 0x001fe200078e00ff */
[----:B------:R-:W-:-:S03]  /*3b90*/  SEL R16, RZ, 0x1, P1 ;  /* 0x00000001ff107807 */ /* 0x000fc60000800000 */
[----:B------:R-:W-:Y:S01]  /*3ba0*/  IMAD.WIDE.U32 R14, R17, 0x100, RZ ;  /* 0x00000100110e7825 */ /* 0x000fe200078e00ff */
[----:B------:R-:W-:-:S03]  /*3bb0*/  LOP3.LUT R19, R7, R18, R19, 0xfe, !PT ;  /* 0x0000001207137212 */ /* 0x000fc600078efe13 */
[----:B------:R-:W-:-:S03]  /*3bc0*/  IMAD.WIDE.U32 R12, R16, 0x10000, RZ ;  /* 0x00010000100c7825 */ /* 0x000fc600078e00ff */
[----:B------:R-:W-:Y:S02]  /*3bd0*/  LOP3.LUT R7, R14, R6, R12, 0xfe, !PT ;  /* 0x000000060e077212 */ /* 0x000fe400078efe0c */
[----:B------:R-:W-:Y:S02]  /*3be0*/  SEL R12, RZ, 0x1, P6 ;  /* 0x00000001ff0c7807 */ /* 0x000fe40003000000 */
[----:B------:R-:W-:Y:S01]  /*3bf0*/  LOP3.LUT R13, R15, R19, R13, 0xfe, !PT ;  /* 0x000000130f0d7212 */ /* 0x000fe200078efe0d */
[----:B-1----:R-:W-:Y:S01]  /*3c00*/  IMAD.WIDE.U32 R14, R23, 0x8, R176 ;  /* 0x00000008170e7825 */ /* 0x002fe200078e00b0 */
[----:B------:R-:W-:Y:S02]  /*3c10*/  LOP3.LUT R12, R7, R12, RZ, 0xfc, !PT ;  /* 0x0000000c070c7212 */ /* 0x000fe400078efcff */
[----:B------:R-:W-:-:S03]  /*3c20*/  IADD3 R6, R23, 0x20, RZ ;  /* 0x0000002017067810 */ /* 0x000fc60007ffe0ff */
[----:B------:R0:W-:Y:S02]  /*3c30*/  STG.E.64 desc[UR4][R14.64], R12 ;  /* 0x0000000c0e007986 */ /* 0x0001e4000c101b04 */
[----:B---3--:R-:W-:-:S05]  /*3c40*/  @P0 IMAD.WIDE.U32 R10, R6, 0x10, R10 ;  /* 0x00000010060a0825 */ /* 0x008fca00078e000a */
[----:B------:R1:W5:Y:S01]  /*3c50*/  @P0 LDG.E.128 R40, desc[UR4][R10.64] ;  /* 0x000000040a280981 */ /* 0x000362000c1e1d00 */
[----:B0-----:R-:W-:-:S06]  /*3c60*/  IMAD.WIDE.U32 R12, R6, 0x10, R172 ;  /* 0x00000010060c7825 */ /* 0x001fcc00078e00ac */
[----:B------:R-:W5:Y:S01]  /*3c70*/  LDG.E.128 R12, desc[UR4][R12.64] ;  /* 0x000000040c0c7981 */ /* 0x000f62000c1e1d00 */
[C---:B------:R-:W-:Y:S01]  /*3c80*/  ISETP.NE.AND P1, PT, R8.reuse, 0x1, PT ;  /* 0x000000010800780c */ /* 0x040fe20003f25270 */
[----:B------:R-:W-:Y:S01]  /*3c90*/  BSSY B1, `(.L_x_16809) ;  /* 0x000000c000017945 */ /* 0x000fe20003800000 */
[----:B------:R-:W-:-:S11]  /*3ca0*/  VIADD R16, R8, 0x1 ;  /* 0x0000000108107836 */ /* 0x000fd60000000000 */
[----:B-1----:R-:W-:Y:S05]  /*3cb0*/  @!P1 BRA `(.L_x_16810) ;  /* 0x0000000000209947 */ /* 0x002fea0003800000 */
        /* <DEDUP_REMOVED lines=8> */
.L_x_16810:
[----:B------:R-:W-:-:S07]  /*3d40*/  IMAD.MOV.U32 R7, RZ, RZ, R184 ;  /* 0x000000ffff077224 */ /* 0x000fce00078e00b8 */
.L_x_16811:
[----:B------:R-:W-:Y:S05]  /*3d50*/  BSYNC B1 ;  /* 0x0000000000017941 */ /* 0x000fea0003800000 */
.L_x_16809:
        /* <DEDUP_REMOVED lines=16> */
.L_x_16815:
[----:B------:R-:W-:Y:S05]  /*3e60*/  BSYNC B2 ;  /* 0x0000000000027941 */ /* 0x000fea0003800000 */
.L_x_16814:
        /* <DEDUP_REMOVED lines=42> */
.L_x_16813:
[----:B------:R-:W-:Y:S05]  /*4110*/  BSYNC B1 ;  /* 0x0000000000017941 */ /* 0x000fea0003800000 */
.L_x_16812:
[----:B------:R-:W2:Y:S01]  /*4120*/  LDL R10, [R1+0x20] ;  /* 0x00002000010a7983 */ /* 0x000ea20000100800 */
[----:B------:R-:W-:Y:S01]  /*4130*/  I2FP.F32.U32 R7, R7 ;  /* 0x0000000700077245 */ /* 0x000fe20000201000 */
[----:B-----5:R-:W-:Y:S01]  /*4140*/  @P0 IMAD.U32 R11, R40, 0x10000, RZ ;  /* 0x00010000280b0824 */ /* 0x020fe200078e00ff */
[C---:B------:R-:W-:Y:S01]  /*4150*/  SHF.L.U32 R8, R12.reuse, 0x10, RZ ;  /* 0x000000100c087819 */ /* 0x040fe200000006ff */
[----:B------:R-:W-:Y:S01]  /*4160*/  BSSY B1, `(.L_x_16816) ;  /* 0x0000016000017945 */ /* 0x000fe20003800000 */
[----:B------:R-:W-:Y:S01]  /*4170*/  PRMT R12, R12, 0x7632, R12 ;  /* 0x000076320c0c7816 */ /* 0x000fe2000000000c */
[----:B------:R-:W-:Y:S01]  /*4180*/  FFMA.FTZ R7, R7, R252, 1.1641532182693481445e-10 ;  /* 0x2f00000007077423 */ /* 0x000fe200000100fc */
[----:B------:R-:W-:Y:S01]  /*4190*/  IADD3 R17, R16, 0x1, RZ ;  /* 0x0000000110117810 */ /* 0x000fe20007ffe0ff */
[----:B------:R-:W-:-:S03]  /*41a0*/  FMUL.FTZ R8, R8, R147 ;  /* 0x0000009308087220 */ /* 0x000fc60000410000 */
[----:B------:R-:W-:Y:S01]  /*41b0*/  FSETP.GTU.FTZ.AND P1, PT, R7, R22, PT ;  /* 0x000000160700720b */ /* 0x000fe20003f3c000 */
[----:B------:R-:W-:-:S03]  /*41c0*/  FMUL.FTZ R8, R8, R187 ;  /* 0x000000bb08087220 */ /* 0x000fc60000410000 */
[----:B------:R-:W-:Y:S02]  /*41d0*/  P2R R7, PR, RZ, 0x2 ;  /* 0x00000002ff077803 */ /* 0x000fe40000000000 */
[----:B------:R-:W-:Y:S02]  /*41e0*/  FSEL R8, R8, RZ, !P1 ;  /* 0x000000ff08087208 */ /* 0x000fe40004800000 */
[----:B------:R-:W-:-:S03]  /*41f0*/  ISETP.NE.AND P1, PT, R16, 0x1, PT ;  /* 0x000000011000780c */ /* 0x000fc60003f25270 */
[----:B--2---:R-:W-:-:S04]  /*4200*/  FMUL.FTZ R24, R10, R8 ;  /* 0x000000080a187220 */ /* 0x004fc80000410000 */
        /* <DEDUP_REMOVED lines=10> */
.L_x_16817:
[----:B------:R-:W-:-:S07]  /*42b0*/  MOV R8, R184 ;  /* 0x000000b800087202 */ /* 0x000fce0000000f00 */
.L_x_16818:
[----:B------:R-:W-:Y:S05]  /*42c0*/  BSYNC B1 ;  /* 0x0000000000017941 */ /* 0x000fea0003800000 */
.L_x_16816:
        /* <DEDUP_REMOVED lines=16> */
.L_x_16822:
[----:B------:R-:W-:Y:S05]  /*43d0*/  BSYNC B2 ;  /* 0x0000000000027941 */ /* 0x000fea0003800000 */
.L_x_16821:
        /* <DEDUP_REMOVED lines=42> */
.L_x_16820:
[----:B------:R-:W-:Y:S05]  /*4680*/  BSYNC B1 ;  /* 0x0000000000017941 */ /* 0x000fea0003800000 */
.L_x_16819:
[----:B------:R-:W2:Y:S01]  /*4690*/  LDL R16, [R1+0x24] ;  /* 0x0000240001107983 */ /* 0x000ea20000100800 */
[----:B------:R-:W-:Y:S01]  /*46a0*/  I2FP.F32.U32 R11, R8 ;  /* 0x00000008000b7245 */ /* 0x000fe20000201000 */
[----:B------:R-:W-:Y:S01]  /*46b0*/  IMAD.U32 R12, R12, 0x10000, RZ ;  /* 0x000100000c0c7824 */ /* 0x000fe200078e00ff */
[----:B------:R-:W-:Y:S01]  /*46c0*/  @P0 PRMT R10, R40, 0x7632, R10 ;  /* 0x00007632280a0816 */ /* 0x000fe2000000000a */
[----:B------:R-:W-:Y:S02]  /*46d0*/  BSSY B1, `(.L_x_16823) ;  /* 0x0000016000017945 */ /* 0x000fe40003800000 */
[----:B------:R-:W-:Y:S01]  /*46e0*/  FFMA.FTZ R11, R11, R252, 1.1641532182693481445e-10 ;  /* 0x2f0000000b0b7423 */ /* 0x000fe200000100fc */
[----:B------:R-:W-:Y:S01]  /*46f0*/  FMUL.FTZ R12, R12, R147 ;  /* 0x000000930c0c7220 */ /* 0x000fe20000410000 */
[----:B------:R-:W-:-:S03]  /*4700*/  @P0 SHF.L.U32 R10, R10, 0x10, RZ ;  /* 0x000000100a0a0819 */ /* 0x000fc600000006ff */
[----:B------:R-:W-:Y:S01]  /*4710*/  FMUL.FTZ R12, R12, R187 ;  /* 0x000000bb0c0c7220 */ /* 0x000fe20000410000 */
[----:B------:R-:W-:-:S04]  /*4720*/  FSETP.GTU.FTZ.AND P1, PT, R11, R22, PT ;  /* 0x000000160b00720b */ /* 0x000fc80003f3c000 */
        /* <DEDUP_REMOVED lines=15> */
.L_x_16824:
[----:B------:R-:W-:-:S07]  /*4820*/  IMAD.MOV.U32 R12, RZ, RZ, R184 ;  /* 0x000000ffff0c7224 */ /* 0x000fce00078e00b8 */
.L_x_16825:
[----:B------:R-:W-:Y:S05]  /*4830*/  BSYNC B1 ;  /* 0x0000000000017941 */ /* 0x000fea0003800000 */
.L_x_16823:
        /* <DEDUP_REMOVED lines=16> */
.L_x_16829:
[----:B------:R-:W-:Y:S05]  /*4940*/  BSYNC B2 ;  /* 0x0000000000027941 */ /* 0x000fea0003800000 */
.L_x_16828:
        /* <DEDUP_REMOVED lines=42> */
.L_x_16827:
[----:B------:R-:W-:Y:S05]  /*4bf0*/  BSYNC B1 ;  /* 0x0000000000017941 */ /* 0x000fea0003800000 */
.L_x_16826:
[----:B------:R-:W2:Y:S01]  /*4c00*/  LDL R17, [R1+0x28] ;  /* 0x0000280001117983 */ /* 0x000ea20000100800 */
[----:B------:R-:W0:Y:S01]  /*4c10*/  LDC R179, c[0x0][0x294] ;  /* 0x0000a500ffb37b82 */ /* 0x000e220000000800 */
[----:B------:R-:W-:Y:S01]  /*4c20*/  I2FP.F32.U32 R11, R12 ;  /* 0x0000000c000b7245 */ /* 0x000fe20000201000 */
[----:B------:R-:W-:Y:S01]  /*4c30*/  BSSY B1, `(.L_x_16830) ;  /* 0x0000017000017945 */ /* 0x000fe20003800000 */
[----:B------:R-:W-:Y:S02]  /*4c40*/  SHF.L.U32 R10, R13, 0x10, RZ ;  /* 0x000000100d0a7819 */ /* 0x000fe400000006ff */
[----:B------:R-:W-:Y:S01]  /*4c50*/  ISETP.NE.AND P2, PT, R16, 0x1, PT ;  /* 0x000000011000780c */ /* 0x000fe20003f45270 */
[----:B------:R-:W-:Y:S02]  /*4c60*/  FFMA.FTZ R11, R11, R252, 1.1641532182693481445e-10 ;  /* 0x2f0000000b0b7423 */ /* 0x000fe400000100fc */
[----:B------:R-:W-:-:S04]  /*4c70*/  FMUL.FTZ R10, R10, R147 ;  /* 0x000000930a0a7220 */ /* 0x000fc80000410000 */
[----:B------:R-:W-:Y:S01]  /*4c80*/  FMUL.FTZ R10, R10, R187 ;  /* 0x000000bb0a0a7220 */ /* 0x000fe20000410000 */
[----:B0-----:R-:W-:Y:S01]  /*4c90*/  FSETP.GTU.FTZ.AND P1, PT, R11, R179, PT ;  /* 0x000000b30b00720b */ /* 0x001fe20003f3c000 */
[----:B------:R-:W-:-:S03]  /*4ca0*/  @P0 IMAD.U32 R11, R41, 0x10000, RZ ;  /* 0x00010000290b0824 */ /* 0x000fc600078e00ff */
[----:B------:R-:W-:-:S05]  /*4cb0*/  FSEL R10, R10, RZ, !P1 ;  /* 0x000000ff0a0a7208 */ /* 0x000fca0004800000 */
[----:B--2---:R-:W-:Y:S01]  /*4cc0*/  FMUL.FTZ R26, R17, R10 ;  /* 0x0000000a111a7220 */ /* 0x004fe20000410000 */
[----:B------:R-:W-:Y:S02]  /*4cd0*/  PRMT R10, R13, 0x7632, R10 ;  /* 0x000076320d0a7816 */ /* 0x000fe4000000000a */
[----:B------:R-:W-:Y:S01]  /*4ce0*/  IADD3 R13, R16, 0x1, RZ ;  /* 0x00000001100d7810 */ /* 0x000fe20007ffe0ff */
        /* <DEDUP_REMOVED lines=10> */
.L_x_16831:
[----:B------:R-:W-:-:S07]  /*4d90*/  MOV R11, R184 ;  /* 0x000000b8000b7202 */ /* 0x000fce0000000f00 */
.L_x_16832:
[----:B------:R-:W-:Y:S05]  /*4da0*/  BSYNC B1 ;  /* 0x0000000000017941 */ /* 0x000fea0003800000 */
.L_x_16830:
        /* <DEDUP_REMOVED lines=16> */
.L_x_16836:
[----:B------:R-:W-:Y:S05]  /*4eb0*/  BSYNC B2 ;  /* 0x0000000000027941 */ /* 0x000fea0003800000 */
.L_x_16835:
[----:B------:R-:W-:Y:S01]  /*4ec0*/  LOP3.LUT R12, R12, UR7, R5, 0x96, !PT ;  /* 0x000000070c0c7c12 */ /* 0x000fe2000f8e9605 */
[----:B------:R-:W-:-:S04]  /*4ed0*/  IMAD.HI.U32 R17, R2, -0x326172a9, RZ ;  /* 0xcd9e8d5702117827 */ /* 0x000fc800078e00ff */
[----:B------:R-:W-:Y:S01]  /*4ee0*/  IMAD R19, R2, -0x326172a9, RZ ;  /* 0xcd9e8d5702137824 */ /* 0x000fe200078e02ff */
[----:B------:R-:W-:Y:S01]  /*4ef0*/  LOP3.LUT R17, R17, UR6, R4, 0x96, !PT ;  /* 0x0000000611117c12 */ /* 0x000fe2000f8e9604 */
[----:B------:R-:W-:-:S05]  /*4f00*/  IMAD.WIDE.U32 R12, R12, -0x326172a9, RZ ;  /* 0xcd9e8d570c0c7825 */ /* 0x000fca00078e00ff */
[----:B------:R-:W-:Y:S01]  /*4f10*/  LOP3.LUT R16, R13, UR16, R19, 0x96, !PT ;  /* 0x000000100d107c12 */ /* 0x000fe2000f8e9613 */
[----:B------:R-:W-:Y:S02]  /*4f20*/  IMAD R13, R3, -0x2daee0ad, RZ ;  /* 0xd2511f53030d7824 */ /* 0x000fe400078e02ff */
        /* <DEDUP_REMOVED lines=31> */
[----:B------:R-:W-:Y:S02]  /*5120*/  LOP3.LUT R174, R13, UR32, R18, 0x96, !PT ;  /* 0x000000200dae7c12 */ /* 0x000fe4000f8e9612 */
[----:B------:R-:W-:Y:S01]  /*5130*/  MOV R184, R12 ;  /* 0x0000000c00b87202 */ /* 0x000fe20000000f00 */
[----:B------:R-:W-:-:S04]  /*5140*/  IMAD.WIDE.U32 R12, R17, -0x2daee0ad, RZ ;  /* 0xd2511f53110c7825 */ /* 0x000fc800078e00ff */
[----:B------:R-:W-:Y:S01]  /*5150*/  IMAD.MOV.U32 R178, RZ, RZ, R12 ;  /* 0x000000ffffb27224 */ /* 0x000fe200078e000c */
[----:B------:R-:W-:Y:S01]  /*5160*/  LOP3.LUT R175, R13, UR33, R16, 0x96, !PT ;  /* 0x000000210daf7c12 */ /* 0x000fe2000f8e9610 */
[----:B------:R-:W-:-:S11]  /*5170*/  HFMA2.MMA R13, -RZ, RZ, 0, 0 ;  /* 0x00000000ff0d7435 */ /* 0x000fd600000001ff */
.L_x_16834:
[----:B------:R-:W-:Y:S05]  /*5180*/  BSYNC B1 ;  /* 0x0000000000017941 */ /* 0x000fea0003800000 */
.L_x_16833:
        /* <DEDUP_REMOVED lines=12> */
[----:B--2---:R-:W-:-:S04]  /*5250*/  FMUL.FTZ R27, R16, R10 ;  /* 0x0000000a101b7220 */ /* 0x004fc80000410000 */
        /* <DEDUP_REMOVED lines=11> */
.L_x_16838:
[----:B------:R-:W-:-:S07]  /*5310*/  IMAD.MOV.U32 R10, RZ, RZ, R184 ;  /* 0x000000ffff0a7224 */ /* 0x000fce00078e00b8 */
.L_x_16839:
[----:B------:R-:W-:Y:S05]  /*5320*/  BSYNC B1 ;  /* 0x0000000000017941 */ /* 0x000fea0003800000 */
.L_x_16837:
        /* <DEDUP_REMOVED lines=16> */
.L_x_16843:
[----:B------:R-:W-:Y:S05]  /*5430*/  BSYNC B2 ;  /* 0x0000000000027941 */ /* 0x000fea0003800000 */
.L_x_16842:
        /* <DEDUP_REMOVED lines=38> */
[----:B------:R-:W-:Y:S01]  /*56a0*/  IMAD.MOV.U32 R184, RZ, RZ, R12 ;  /* 0x000000ffffb87224 */ /* 0x000fe200078e000c */
[----:B------:R-:W-:Y:S01]  /*56b0*/  LOP3.LUT R174, R13, UR32, R18, 0x96, !PT ;  /* 0x000000200dae7c12 */ /* 0x000fe2000f8e9612 */
[----:B------:R-:W-:-:S03]  /*56c0*/  IMAD.WIDE.U32 R12, R11, -0x2daee0ad, RZ ;  /* 0xd2511f530b0c7825 */ /* 0x000fc600078e00ff */
[----:B------:R-:W-:Y:S01]  /*56d0*/  MOV R178, R12 ;  /* 0x0000000c00b27202 */ /* 0x000fe20000000f00 */
[----:B------:R-:W-:Y:S01]  /*56e0*/  IMAD.MOV.U32 R12, RZ, RZ, RZ ;  /* 0x000000ffff0c7224 */ /* 0x000fe200078e00ff */
[----:B------:R-:W-:-:S07]  /*56f0*/  LOP3.LUT R175, R13, UR33, R16, 0x96, !PT ;  /* 0x000000210daf7c12 */ /* 0x000fce000f8e9610 */
.L_x_16841:
[----:B------:R-:W-:Y:S05]  /*5700*/  BSYNC B1 ;  /* 0x0000000000017941 */ /* 0x000fea0003800000 */
.L_x_16840:
        /* <DEDUP_REMOVED lines=9> */
[----:B------:R-:W-:-:S04]  /*57a0*/  @P0 IMAD.U32 R11, R42, 0x10000, RZ ;  /* 0x000100002a0b0824 */ /* 0x000fc800078e00ff */
        /* <DEDUP_REMOVED lines=14> */
.L_x_16845:
[----:B------:R-:W-:-:S07]  /*5890*/  MOV R11, R184 ;  /* 0x000000b8000b7202 */ /* 0x000fce0000000f00 */
.L_x_16846:
[----:B------:R-:W-:Y:S05]  /*58a0*/  BSYNC B1 ;  /* 0x0000000000017941 */ /* 0x000fea0003800000 */
.L_x_16844:
        /* <DEDUP_REMOVED lines=16> */
.L_x_16850:
[----:B------:R-:W-:Y:S05]  /*59b0*/  BSYNC B2 ;  /* 0x0000000000027941 */ /* 0x000fea0003800000 */
.L_x_16849:
        /* <DEDUP_REMOVED lines=44> */
.L_x_16848:
[----:B------:R-:W-:Y:S05]  /*5c80*/  BSYNC B1 ;  /* 0x0000000000017941 */ /* 0x000fea0003800000 */
.L_x_16847:
        /* <DEDUP_REMOVED lines=24> */
.L_x_16852:
[----:B------:R-:W-:-:S07]  /*5e10*/  IMAD.MOV.U32 R10, RZ, RZ, R184 ;  /* 0x000000ffff0a7224 */ /* 0x000fce00078e00b8 */
.L_x_16853:
[----:B------:R-:W-:Y:S05]  /*5e20*/  BSYNC B1 ;  /* 0x0000000000017941 */ /* 0x000fea0003800000 */
.L_x_16851:
        /* <DEDUP_REMOVED lines=16> */
.L_x_16857:
[----:B------:R-:W-:Y:S05]  /*5f30*/  BSYNC B2 ;  /* 0x0000000000027941 */ /* 0x000fea0003800000 */
.L_x_16856:
        /* <DEDUP_REMOVED lines=44> */
.L_x_16855:
[----:B------:R-:W-:Y:S05]  /*6200*/  BSYNC B1 ;  /* 0x0000000000017941 */ /* 0x000fea0003800000 */
.L_x_16854:
[----:B------:R-:W2:Y:S01]  /*6210*/  LDL R13, [R1+0x18] ;  /* 0x00001800010d7983 */ /* 0x000ea20000100800 */
        /* <DEDUP_REMOVED lines=9> */
[----:B------:R-:W-:-:S04]  /*62b0*/  @P0 IMAD.U32 R11, R43, 0x10000, RZ ;  /* 0x000100002b0b0824 */ /* 0x000fc800078e00ff */
[----:B------:R-:W-:-:S05]  /*62c0*/  FSEL R10, R10, RZ, !P5 ;  /* 0x000000ff0a0a7208 */ /* 0x000fca0006800000 */
[----:B--2---:R-:W-:Y:S01]  /*62d0*/  FMUL.FTZ R30, R13, R10 ;  /* 0x0000000a0d1e7220 */ /* 0x004fe20000410000 */
[----:B------:R-:W-:-:S03]  /*62e0*/  PRMT R10, R15, 0x7632, R10 ;  /* 0x000076320f0a7816 */ /* 0x000fc6000000000a */
        /* <DEDUP_REMOVED lines=10> */
.L_x_16859:
[----:B------:R-:W-:-:S07]  /*6390*/  MOV R11, R184 ;  /* 0x000000b8000b7202 */ /* 0x000fce0000000f00 */
.L_x_16860:
[----:B------:R-:W-:Y:S05]  /*63a0*/  BSYNC B1 ;  /* 0x0000000000017941 */ /* 0x000fea0003800000 */
.L_x_16858:
        /* <DEDUP_REMOVED lines=18> */
.L_x_16864:
[----:B------:R-:W-:Y:S05]  /*64d0*/  BSYNC B2 ;  /* 0x0000000000027941 */ /* 0x000fea0003800000 */
.L_x_16863:
[----:B------:R-:W-:Y:S01]  /*64e0*/  LOP3.LUT R12, R12, UR7, R5, 0x96, !PT ;  /* 0x000000070c0c7c12 */ /* 0x000fe2000f8e9605 */
[----:B------:R-:W-:Y:S01]  /*64f0*/  IMAD.HI.U32 R15, R2, -0x326172a9, RZ ;  /* 0xcd9e8d57020f7827 */ /* 0x000fe200078e00ff */
[----:B------:R-:W-:-:S03]  /*6500*/  HFMA2.MMA R20, -RZ, RZ, 0, 0 ;  /* 0x00000000ff147435 */ /* 0x000fc600000001ff */
        /* <DEDUP_REMOVED lines=40> */
[----:B------:R-:W-:-:S07]  /*6790*/  LOP3.LUT R175, R13, UR33, R14, 0x96, !PT ;  /* 0x000000210daf7c12 */ /* 0x000fce000f8e960e */
.L_x_16862:
[----:B------:R-:W-:Y:S05]  /*67a0*/  BSYNC B1 ;  /* 0x0000000000017941 */ /* 0x000fea0003800000 */
.L_x_16861:
[----:B------:R-:W2:Y:S01]  /*67b0*/  LDL R12, [R1+0x1c] ;  /* 0x00001c00010c7983 */ /* 0x000ea20000100800 */
[----:B------:R-:W-:Y:S01]  /*67c0*/  I2FP.F32.U32 R11, R11 ;  /* 0x0000000b000b7245 */ /* 0x000fe20000201000 */
[----:B------:R-:W-:Y:S01]  /*67d0*/  IMAD.U32 R10, R10, 0x10000, RZ ;  /* 0x000100000a0a7824 */ /* 0x000fe200078e00ff */
[----:B------:R-:W-:Y:S02]  /*67e0*/  ISETP.NE.AND P6, PT, R7, RZ, PT ;  /* 0x000000ff0700720c */ /* 0x000fe40003fc5270 */
[----:B------:R-:W-:Y:S01]  /*67f0*/  SEL R7, RZ, 0x10000, P5 ;  /* 0x00010000ff077807 */ /* 0x000fe20002800000 */
[----:B------:R-:W-:Y:S01]  /*6800*/  FFMA.FTZ R11, R11, R252, 1.1641532182693481445e-10 ;  /* 0x2f0000000b0b7423 */ /* 0x000fe200000100fc */
[----:B------:R-:W-:Y:S01]  /*6810*/  FMUL.FTZ R10, R10, R147 ;  /* 0x000000930a0a7220 */ /* 0x000fe20000410000 */
[----:B------:R-:W-:Y:S02]  /*6820*/  F2FP.BF16.F32.PACK_AB R14, R29, R28 ;  /* 0x0000001c1d0e723e */ /* 0x000fe400000010ff */
[----:B------:R-:W-:Y:S01]  /*6830*/  F2FP.BF16.F32.PACK_AB R13, R27, R26 ;  /* 0x0000001a1b0d723e */ /* 0x000fe200000010ff */
[----:B------:R-:W-:Y:S01]  /*6840*/  FMUL.FTZ R10, R10, R187 ;  /* 0x000000bb0a0a7220 */ /* 0x000fe20000410000 */
[----:B------:R-:W-:-:S02]  /*6850*/  FSETP.GTU.FTZ.AND P5, PT, R11, R179, PT ;  /* 0x000000b30b00720b */ /* 0x000fc40003fbc000 */
[----:B------:R-:W-:Y:S02]  /*6860*/  SEL R17, RZ, 0x1, P3 ;  /* 0x00000001ff117807 */ /* 0x000fe40001800000 */
[----:B------:R-:W-:Y:S02]  /*6870*/  FSEL R10, R10, RZ, !P5 ;  /* 0x000000ff0a0a7208 */ /* 0x000fe40006800000 */
[----:B------:R-:W-:Y:S02]  /*6880*/  SEL R16, RZ, 0x1000000, P5 ;  /* 0x01000000ff107807 */ /* 0x000fe40002800000 */
[----:B------:R-:W-:Y:S02]  /*6890*/  ISETP.NE.AND P5, PT, R8, RZ, PT ;  /* 0x000000ff0800720c */ /* 0x000fe40003fa5270 */
[----:B------:R-:W-:-:S04]  /*68a0*/  @P0 PRMT R8, R43, 0x7632, R8 ;  /* 0x000076322b080816 */ /* 0x000fc80000000008 */
[----:B------:R-:W-:Y:S01]  /*68b0*/  @P0 SHF.L.U32 R8, R8, 0x10, RZ ;  /* 0x0000001008080819 */ /* 0x000fe200000006ff */
[----:B--2---:R-:W-:Y:S01]  /*68c0*/  FMUL.FTZ R31, R12, R10 ;  /* 0x0000000a0c1f7220 */ /* 0x004fe20000410000 */
[----:B------:R-:W-:Y:S01]  /*68d0*/  F2FP.BF16.F32.PACK_AB R12, R25, R24 ;  /* 0x00000018190c723e */ /* 0x000fe200000010ff */
[----:B------:R-:W-:-:S04]  /*68e0*/  IMAD.WIDE.U32 R10, R6, 0x10, R162 ;  /* 0x00000010060a7825 */ /* 0x000fc800078e00a2 */
[----:B------:R-:W-:Y:S01]  /*68f0*/  @P0 FADD.FTZ R31, R31, R8 ;  /* 0x000000081f1f0221 */ /* 0x000fe20000010000 */
[----:B------:R-:W-:-:S04]  /*6900*/  SEL R8, RZ, 0x100, P4 ;  /* 0x00000100ff087807 */ /* 0x000fc80002000000 */
[----:B------:R-:W-:Y:S02]  /*6910*/  F2FP.BF16.F32.PACK_AB R15, R31, R30 ;  /* 0x0000001e1f0f723e */ /* 0x000fe400000010ff */
[----:B------:R-:W-:Y:S02]  /*6920*/  LOP3.LUT R8, R8, R16, R7, 0xfe, !PT ;  /* 0x0000001008087212 */ /* 0x000fe400078efe07 */
[----:B------:R-:W-:Y:S01]  /*6930*/  SEL R7, RZ, 0x1, P2 ;  /* 0x00000001ff077807 */ /* 0x000fe20001000000 */
[----:B------:R0:W-:Y:S04]  /*6940*/  STG.E.128 desc[UR4][R10.64], R12 ;  /* 0x0000000c0a007986 */ /* 0x0001e8000c101d04 */
[----:B0-----:R-:W-:Y:S01]  /*6950*/  IMAD.WIDE.U32 R10, R7, 0x1000000, RZ ;  /* 0x01000000070a7825 */ /* 0x001fe200078e00ff */
[----:B------:R-:W-:-:S04]  /*6960*/  SEL R7, RZ, 0x1, P1 ;  /* 0x00000001ff077807 */ /* 0x000fc80000800000 */
[----:B------:R-:W-:Y:S01]  /*6970*/  LOP3.LUT R17, R11, R8, R17, 0xfe, !PT ;  /* 0x000000080b117212 */ /* 0x000fe200078efe11 */
[----:B------:R-:W-:Y:S01]  /*6980*/  IMAD.WIDE.U32 R12, R7, 0x10000, RZ ;  /* 0x00010000070c7825 */ /* 0x000fe200078e00ff */
[----:B------:R-:W-:-:S05]  /*6990*/  SEL R8, RZ, 0x1, P5 ;  /* 0x00000001ff087807 */ /* 0x000fca0002800000 */
[----:B------:R-:W-:Y:S01]  /*69a0*/  IMAD.WIDE.U32 R14, R8, 0x100, RZ ;  /* 0x00000100080e7825 */ /* 0x000fe200078e00ff */
[----:B------:R-:W-:Y:S02]  /*69b0*/  SEL R8, RZ, 0x1, P6 ;  /* 0x00000001ff087807 */ /* 0x000fe40003000000 */
[----:B------:R-:W-:Y:S02]  /*69c0*/  LOP3.LUT R7, R14, R10, R12, 0xfe, !PT ;  /* 0x0000000a0e077212 */ /* 0x000fe400078efe0c */
[----:B------:R-:W0:Y:S01]  /*69d0*/  @P0 LDC.64 R10, c[0x0][0x230] ;  /* 0x00008c00ff0a0b82 */ /* 0x000e220000000a00 */
[----:B------:R-:W-:Y:S01]  /*69e0*/  LOP3.LUT R13, R15, R17, R13, 0xfe, !PT ;  /* 0x000000110f0d7212 */ /* 0x000fe200078efe0d */
[----:B------:R-:W-:Y:S01]  /*69f0*/  IMAD.WIDE.U32 R14, R6, 0x8, R176 ;  /* 0x00000008060e7825 */ /* 0x000fe200078e00b0 */
[----:B------:R-:W-:-:S03]  /*6a00*/  LOP3.LUT R12, R7, R8, RZ, 0xfc, !PT ;  /* 0x00000008070c7212 */ /* 0x000fc600078efcff */
[----:B------:R-:W-:Y:S02]  /*6a10*/  VIADD R7, R23, 0x40 ;  /* 0x0000004017077836 */ /* 0x000fe40000000000 */
[----:B------:R1:W-:Y:S02]  /*6a20*/  STG.E.64 desc[UR4][R14.64], R12 ;  /* 0x0000000c0e007986 */ /* 0x0003e4000c101b04 */
[----:B0-----:R-:W-:-:S05]  /*6a30*/  @P0 IMAD.WIDE.U32 R10, R7, 0x10, R10 ;  /* 0x00000010070a0825 */ /* 0x001fca00078e000a */
[----:B------:R0:W5:Y:S02]  /*6a40*/  @P0 LDG.E.128 R40, desc[UR4][R10.64] ;  /* 0x000000040a280981 */ /* 0x000164000c1e1d00 */
[----:B0-----:R-:W-:-:S05]  /*6a50*/  IMAD.WIDE.U32 R10, R7, 0x10, R172 ;  /* 0x00000010070a7825 */ /* 0x001fca00078e00ac */
[----:B------:R1:W5:Y:S01]  /*6a60*/  LDG.E.128 R16, desc[UR4][R10.64] ;  /* 0x000000040a107981 */ /* 0x000362000c1e1d00 */
[C---:B------:R-:W-:Y:S01]  /*6a70*/  ISETP.NE.AND P1, PT, R20.reuse, 0x1, PT ;  /* 0x000000011400780c */ /* 0x040fe20003f25270 */
[----:B------:R-:W-:Y:S01]  /*6a80*/  BSSY B1, `(.L_x_16865) ;  /* 0x000000c000017945 */ /* 0x000fe20003800000 */
[----:B------:R-:W-:-:S11]  /*6a90*/  IADD3 R21, R20, 0x1, RZ ;  /* 0x0000000114157810 */ /* 0x000fd60007ffe0ff */
[----:B-1----:R-:W-:Y:S05]  /*6aa0*/  @!P1 BRA `(.L_x_16866) ;  /* 0x0000000000209947 */ /* 0x002fea0003800000 */
        /* <DEDUP_REMOVED lines=8> */
.L_x_16866:
[----:B------:R-:W-:-:S07]  /*6b30*/  MOV R8, R184 ;  /* 0x000000b800087202 */ /* 0x000fce0000000f00 */
.L_x_16867:
[----:B------:R-:W-:Y:S05]  /*6b40*/  BSYNC B1 ;  /* 0x0000000000017941 */ /* 0x000fea0003800000 */
.L_x_16865:
        /* <DEDUP_REMOVED lines=16> */
.L_x_16871:
[----:B------:R-:W-:Y:S05]  /*6c50*/  BSYNC B2 ;  /* 0x0000000000027941 */ /* 0x000fea0003800000 */
.L_x_16870:
        /* <DEDUP_REMOVED lines=44> */
.L_x_16869:
[----:B------:R-:W-:Y:S05]  /*6f20*/  BSYNC B1 ;  /* 0x0000000000017941 */ /* 0x000fea0003800000 */
.L_x_16868:
[----:B------:R-:W-:Y:S01]  /*6f30*/  I2FP.F32.U32 R11, R8 ;  /* 0x00000008000b7245 */ /* 0x000fe20000201000 */
[C---:B-----5:R-:W-:Y:S01]  /*6f40*/  IMAD.U32 R8, R16.reuse, 0x10000, RZ ;  /* 0x0001000010087824 */ /* 0x060fe200078e00ff */
[----:B------:R-:W-:Y:S01]  /*6f50*/  LOP3.LUT R9, R9, 0xfffffffb, RZ, 0xc0, !PT ;  /* 0xfffffffb09097812 */ /* 0x000fe200078ec0ff */
[----:B------:R-:W-:Y:S01]  /*6f60*/  BSSY B1, `(.L_x_16872) ;  /* 0x0000017000017945 */ /* 0x000fe20003800000 */
[----:B------:R-:W-:Y:S01]  /*6f70*/  PRMT R10, R16, 0x7632, R10 ;  /* 0x00007632100a7816 */ /* 0x000fe2000000000a */
[----:B------:R-:W-:Y:S01]  /*6f80*/  FFMA.FTZ R11, R11, R252, 1.1641532182693481445e-10 ;  /* 0x2f0000000b0b7423 */ /* 0x000fe200000100fc */
[----:B------:R-:W-:Y:S01]  /*6f90*/  FMUL.FTZ R8, R8, R147 ;  /* 0x0000009308087220 */ /* 0x000fe20000410000 */
[----:B------:R-:W-:-:S03]  /*6fa0*/  VIADD R12, R21, 0x1 ;  /* 0x00000001150c7836 */ /* 0x000fc60000000000 */
[----:B------:R-:W-:Y:S01]  /*6fb0*/  FSETP.GTU.FTZ.AND P1, PT, R11, R179, PT ;  /* 0x000000b30b00720b */ /* 0x000fe20003f3c000 */
[----:B------:R-:W-:-:S05]  /*6fc0*/  FMUL.FTZ R8, R8, R187 ;  /* 0x000000bb08087220 */ /* 0x000fca0000410000 */
[----:B------:R-:W-:-:S05]  /*6fd0*/  FSEL R11, R8, RZ, !P1 ;  /* 0x000000ff080b7208 */ /* 0x000fca0004800000 */
[----:B------:R-:W-:Y:S01]  /*6fe0*/  FMUL.FTZ R8, R244, R11 ;  /* 0x0000000bf4087220 */ /* 0x000fe20000410000 */
[----:B------:R-:W-:Y:S02]  /*6ff0*/  @P0 SHF.L.U32 R11, R40, 0x10, RZ ;  /* 0x00000010280b0819 */ /* 0x000fe400000006ff */
        /* <DEDUP_REMOVED lines=12> */
.L_x_16873:
[----:B------:R-:W-:-:S07]  /*70c0*/  IMAD.MOV.U32 R11, RZ, RZ, R184 ;  /* 0x000000ffff0b7224 */ /* 0x000fce00078e00b8 */
.L_x_16874:
[----:B------:R-:W-:Y:S05]  /*70d0*/  BSYNC B1 ;  /* 0x0000000000017941 */ /* 0x000fea0003800000 */
.L_x_16872:
        /* <DEDUP_REMOVED lines=16> */
.L_x_16878:
[----:B------:R-:W-:Y:S05]  /*71e0*/  BSYNC B2 ;  /* 0x0000000000027941 */ /* 0x000fea0003800000 */
.L_x_16877:
        /* <DEDUP_REMOVED lines=44> */
.L_x_16876:
[----:B------:R-:W-:Y:S05]  /*74b0*/  BSYNC B1 ;  /* 0x0000000000017941 */ /* 0x000fea0003800000 */
.L_x_16875:
        /* <DEDUP_REMOVED lines=25> */
.L_x_16880:
[----:B------:R-:W-:-:S07]  /*7650*/  MOV R11, R184 ;  /* 0x000000b8000b7202 */ /* 0x000fce0000000f00 */
.L_x_16881:
[----:B------:R-:W-:Y:S05]  /*7660*/  BSYNC B1 ;  /* 0x0000000000017941 */ /* 0x000fea0003800000 */
.L_x_16879:
        /* <DEDUP_REMOVED lines=16> */
.L_x_16885:
[----:B------:R-:W-:Y:S05]  /*7770*/  BSYNC B2 ;  /* 0x0000000000027941 */ /* 0x000fea0003800000 */
.L_x_16884:
        /* <DEDUP_REMOVED lines=44> */
.L_x_16883:
[----:B------:R-:W-:Y:S05]  /*7a40*/  BSYNC B1 ;  /* 0x0000000000017941 */ /* 0x000fea0003800000 */
.L_x_16882:
        /* <DEDUP_REMOVED lines=23> */
.L_x_16887:
[----:B------:R-:W-:-:S07]  /*7bc0*/  IMAD.MOV.U32 R12, RZ, RZ, R184 ;  /* 0x000000ffff0c7224 */ /* 0x000fce00078e00b8 */
.L_x_16888:
[----:B------:R-:W-:Y:S05]  /*7bd0*/  BSYNC B1 ;  /* 0x0000000000017941 */ /* 0x000fea0003800000 */
.L_x_16886:
        /* <DEDUP_REMOVED lines=16> */
.L_x_16892:
[----:B------:R-:W-:Y:S05]  /*7ce0*/  BSYNC B2 ;  /* 0x0000000000027941 */ /* 0x000fea0003800000 */
.L_x_16891:
        /* <DEDUP_REMOVED lines=40> */
[----:B------:R-:W-:-:S05]  /*7f70*/  IMAD.WIDE.U32 R14, R17, -0x2daee0ad, RZ ;  /* 0xd2511f53110e7825 */ /* 0x000fca00078e00ff */
[----:B------:R-:W-:Y:S01]  /*7f80*/  LOP3.LUT R175, R15, UR33, R16, 0x96, !PT ;  /* 0x000000210faf7c12 */ /* 0x000fe2000f8e9610 */
[----:B------:R-:W-:Y:S01]  /*7f90*/  IMAD.MOV.U32 R16, RZ, RZ, RZ ;  /* 0x000000ffff107224 */ /* 0x000fe200078e00ff */
[----:B------:R-:W-:-:S07]  /*7fa0*/  MOV R178, R14 ;  /* 0x0000000e00b27202 */ /* 0x000fce0000000f00 */
.L_x_16890:
[----:B------:R-:W-:Y:S05]  /*7fb0*/  BSYNC B1 ;  /* 0x0000000000017941 */ /* 0x000fea0003800000 */
.L_x_16889:
        /* <DEDUP_REMOVED lines=23> */
.L_x_16894:
[----:B------:R-:W-:-:S07]  /*8130*/  MOV R13, R184 ;  /* 0x000000b8000d7202 */ /* 0x000fce0000000f00 */
.L_x_16895:
[----:B------:R-:W-:Y:S05]  /*8140*/  BSYNC B1 ;  /* 0x0000000000017941 */ /* 0x000fea0003800000 */
.L_x_16893:
        /* <DEDUP_REMOVED lines=16> */
.L_x_16899:
[----:B------:R-:W-:Y:S05]  /*8250*/  BSYNC B2 ;  /* 0x0000000000027941 */ /* 0x000fea0003800000 */
.L_x_16898:
        /* <DEDUP_REMOVED lines=40> */
[----:B------:R-:W-:Y:S01]  /*84e0*/  IMAD.WIDE.U32 R14, R17, -0x2daee0ad, RZ ;  /* 0xd2511f53110e7825 */ /* 0x000fe200078e00ff */
[----:B------:R-:W-:-:S03]  /*84f0*/  HFMA2.MMA R17, -RZ, RZ, 0, 0 ;  /* 0x00000000ff117435 */ /* 0x000fc600000001ff */
[----:B------:R-:W-:Y:S01]  /*8500*/  IMAD.MOV.U32 R178, RZ, RZ, R14 ;  /* 0x000000ffffb27224 */ /* 0x000fe200078e000e */
[----:B------:R-:W-:-:S07]  /*8510*/  LOP3.LUT R175, R15, UR33, R16, 0x96, !PT ;  /* 0x000000210faf7c12 */ /* 0x000fce000f8e9610 */
.L_x_16897:
[----:B------:R-:W-:Y:S05]  /*8520*/  BSYNC B1 ;  /* 0x0000000000017941 */ /* 0x000fea0003800000 */
.L_x_16896:
        /* <DEDUP_REMOVED lines=10> */
[----:B------:R-:W-:-:S03]  /*85d0*/  @P0 SHF.L.U32 R14, R42, 0x10, RZ ;  /* 0x000000102a0e0819 */ /* 0x000fc600000006ff */
[----:B------:R-:W-:-:S04]  /*85e0*/  FMUL.FTZ R13, R240, R13 ;  /* 0x0000000df00d7220 */ /* 0x000fc80000410000 */
        /* <DEDUP_REMOVED lines=11> */
.L_x_16901:
[----:B------:R-:W-:-:S07]  /*86a0*/  IMAD.MOV.U32 R15, RZ, RZ, R184 ;  /* 0x000000ffff0f7224 */ /* 0x000fce00078e00b8 */
.L_x_16902:
[----:B------:R-:W-:Y:S05]  /*86b0*/  BSYNC B1 ;  /* 0x0000000000017941 */ /* 0x000fea0003800000 */
.L_x_16900:
        /* <DEDUP_REMOVED lines=16> */
.L_x_16906:
[----:B------:R-:W-:Y:S05]  /*87c0*/  BSYNC B2 ;  /* 0x0000000000027941 */ /* 0x000fea0003800000 */
.L_x_16905:
        /* <DEDUP_REMOVED lines=44> */
.L_x_16904:
[----:B------:R-:W-:Y:S05]  /*8a90*/  BSYNC B1 ;  /* 0x0000000000017941 */ /* 0x000fea0003800000 */
.L_x_16903:
        /* <DEDUP_REMOVED lines=23> */
.L_x_16908:
[----:B------:R-:W-:-:S07]  /*8c10*/  MOV R15, R184 ;  /* 0x000000b8000f7202 */ /* 0x000fce0000000f00 */
.L_x_16909:
[----:B------:R-:W-:Y:S05]  /*8c20*/  BSYNC B1 ;  /* 0x0000000000017941 */ /* 0x000fea0003800000 */
.L_x_16907:
        /* <DEDUP_REMOVED lines=16> */
.L_x_16913:
[----:B------:R-:W-:Y:S05]  /*8d30*/  BSYNC B2 ;  /* 0x0000000000027941 */ /* 0x000fea0003800000 */
.L_x_16912:
        /* <DEDUP_REMOVED lines=44> */
.L_x_16911:
[----:B------:R-:W-:Y:S05]  /*9000*/  BSYNC B1 ;  /* 0x0000000000017941 */ /* 0x000fea0003800000 */
.L_x_16910:
        /* <DEDUP_REMOVED lines=23> */
.L_x_16915:
[----:B------:R-:W-:-:S07]  /*9180*/  IMAD.MOV.U32 R21, RZ, RZ, R184 ;  /* 0x000000ffff157224 */ /* 0x000fce00078e00b8 */
.L_x_16916:
[----:B------:R-:W-:Y:S05]  /*9190*/  BSYNC B1 ;  /* 0x0000000000017941 */ /* 0x000fea0003800000 */
.L_x_16914:
        /* <DEDUP_REMOVED lines=18> */
.L_x_16920:
[----:B------:R-:W-:Y:S05]  /*92c0*/  BSYNC B2 ;  /* 0x0000000000027941 */ /* 0x000fea0003800000 */
.L_x_16919:
[----:B------:R-:W-:Y:S01]  /*92d0*/  LOP3.LUT R16, R16, UR7, R5, 0x96, !PT ;  /* 0x0000000710107c12 */ /* 0x000fe2000f8e9605 */
[----:B------:R-:W-:-:S04]  /*92e0*/  IMAD.HI.U32 R19, R2, -0x326172a9, RZ ;  /* 0xcd9e8d5702137827 */ /* 0x000fc800078e00ff */
[----:B------:R-:W-:Y:S01]  /*92f0*/  IMAD R33, R2, -0x326172a9, RZ ;  /* 0xcd9e8d5702217824 */ /* 0x000fe200078e02ff */
[----:B------:R-:W-:Y:S01]  /*9300*/  LOP3.LUT R19, R19, UR6, R4, 0x96, !PT ;  /* 0x0000000613137c12 */ /* 0x000fe2000f8e9604 */
[----:B------:R-:W-:-:S04]  /*9310*/  IMAD.WIDE.U32 R16, R16, -0x326172a9, RZ ;  /* 0xcd9e8d5710107825 */ /* 0x000fc800078e00ff */
[----:B------:R-:W-:Y:S01]  /*9320*/  IMAD.MOV.U32 R137, RZ, RZ, RZ ;  /* 0x000000ffff897224 */ /* 0x000fe200078e00ff */
        /* <DEDUP_REMOVED lines=36> */
[----:B------:R-:W-:Y:S02]  /*9570*/  LOP3.LUT R175, R17, UR33, R18, 0x96, !PT ;  /* 0x0000002111af7c12 */ /* 0x000fe4000f8e9612 */
[----:B------:R-:W-:-:S07]  /*9580*/  MOV R178, R16 ;  /* 0x0000001000b27202 */ /* 0x000fce0000000f00 */
.L_x_16918:
[----:B------:R-:W-:Y:S05]  /*9590*/  BSYNC B1 ;  /* 0x0000000000017941 */ /* 0x000fea0003800000 */
.L_x_16917:
[----:B------:R-:W-:Y:S01]  /*95a0*/  I2FP.F32.U32 R17, R21 ;  /* 0x0000001500117245 */ /* 0x000fe20000201000 */
[----:B------:R-:W-:Y:S01]  /*95b0*/  IMAD.WIDE.U32 R18, R7, 0x10, R162 ;  /* 0x0000001007127825 */ /* 0x000fe200078e00a2 */
[----:B------:R-:W-:Y:S02]  /*95c0*/  SHF.L.U32 R20, R20, 0x10, RZ ;  /* 0x0000001014147819 */ /* 0x000fe400000006ff */
[----:B------:R-:W-:Y:S01]  /*95d0*/  @P0 PRMT R16, R43, 0x7632, R16 ;  /* 0x000076322b100816 */ /* 0x000fe20000000010 */
[----:B------:R-:W-:Y:S01]  /*95e0*/  FFMA.FTZ R17, R17, R252, 1.1641532182693481445e-10 ;  /* 0x2f00000011117423 */ /* 0x000fe200000100fc */
[----:B------:R-:W-:Y:S01]  /*95f0*/  F2FP.BF16.F32.PACK_AB R134, R14, R13 ;  /* 0x0000000d0e86723e */ /* 0x000fe200000010ff */
[----:B------:R-:W-:Y:S01]  /*9600*/  FMUL.FTZ R20, R20, R147 ;  /* 0x0000009314147220 */ /* 0x000fe20000410000 */
[----:B------:R-:W-:Y:S02]  /*9610*/  F2FP.BF16.F32.PACK_AB R133, R12, R11 ;  /* 0x0000000b0c85723e */ /* 0x000fe400000010ff */
[----:B------:R-:W-:Y:S01]  /*9620*/  FSETP.GTU.FTZ.AND P6, PT, R17, R179, PT ;  /* 0x000000b31100720b */ /* 0x000fe20003fdc000 */
[----:B------:R-:W-:Y:S01]  /*9630*/  FMUL.FTZ R20, R20, R187 ;  /* 0x000000bb14147220 */ /* 0x000fe20000410000 */
[----:B------:R-:W-:Y:S01]  /*9640*/  @P0 IMAD.U32 R17, R16, 0x10000, RZ ;  /* 0x0001000010110824 */ /* 0x000fe200078e00ff */
[----:B------:R-:W-:-:S02]  /*9650*/  F2FP.BF16.F32.PACK_AB R132, R10, R8 ;  /* 0x000000080a84723e */ /* 0x000fc400000010ff */
[----:B------:R-:W-:Y:S02]  /*9660*/  SEL R21, RZ, 0x1000000, P6 ;  /* 0x01000000ff157807 */ /* 0x000fe40003000000 */
[----:B------:R-:W-:Y:S02]  /*9670*/  FSEL R20, R20, RZ, !P6 ;  /* 0x000000ff14147208 */ /* 0x000fe40007000000 */
[----:B------:R-:W-:-:S03]  /*9680*/  LOP3.LUT P6, RZ, R9, 0x2, RZ, 0xc0, !PT ;  /* 0x0000000209ff7812 */ /* 0x000fc600078cc0ff */
[----:B------:R-:W-:Y:S01]  /*9690*/  FMUL.FTZ R16, R243, R20 ;  /* 0x00000014f3107220 */ /* 0x000fe20000410000 */
[----:B------:R-:W-:Y:S02]  /*96a0*/  SEL R20, RZ, 0x100, P4 ;  /* 0x00000100ff147807 */ /* 0x000fe40002000000 */
[----:B------:R-:W-:Y:S01]  /*96b0*/  SEL R32, RZ, 0x1, P6 ;  /* 0x00000001ff207807 */ /* 0x000fe20003000000 */
[----:B------:R-:W-:Y:S01]  /*96c0*/  @P0 FADD.FTZ R16, R16, R17 ;  /* 0x0000001110100221 */ /* 0x000fe20000010000 */
[----:B------:R-:W-:Y:S02]  /*96d0*/  SEL R17, RZ, 0x10000, P5 ;  /* 0x00010000ff117807 */ /* 0x000fe40002800000 */
[----:B------:R-:W-:Y:S01]  /*96e0*/  LOP3.LUT P5, RZ, R9, 0x4, RZ, 0xc0, !PT ;  /* 0x0000000409ff7812 */ /* 0x000fe200078ac0ff */
[----:B------:R-:W-:Y:S01]  /*96f0*/  IMAD.WIDE.U32 R32, R32, 0x100, RZ ;  /* 0x0000010020207825 */ /* 0x000fe200078e00ff */
[----:B------:R-:W-:Y:S02]  /*9700*/  F2FP.BF16.F32.PACK_AB R135, R16, R15 ;  /* 0x0000000f1087723e */ /* 0x000fe400000010ff */
[----:B------:R-:W-:-:S02]  /*9710*/  LOP3.LUT R20, R20, R21, R17, 0xfe, !PT ;  /* 0x0000001514147212 */ /* 0x000fc400078efe11 */
[----:B------:R-:W-:Y:S01]  /*9720*/  SEL R17, RZ, 0x1, P2 ;  /* 0x00000001ff117807 */ /* 0x000fe20001000000 */
[----:B------:R0:W-:Y:S04]  /*9730*/  STG.E.128 desc[UR4][R18.64], R132 ;  /* 0x0000008412007986 */ /* 0x0001e8000c101d04 */
[----:B0-----:R-:W-:Y:S01]  /*9740*/  IMAD.WIDE.U32 R18, R17, 0x1000000, RZ ;  /* 0x0100000011127825 */ /* 0x001fe200078e00ff */
[----:B------:R-:W-:-:S04]  /*9750*/  SEL R17, RZ, 0x1, P3 ;  /* 0x00000001ff117807 */ /* 0x000fc80001800000 */
[----:B------:R-:W-:Y:S02]  /*9760*/  LOP3.LUT R19, R19, R20, R17, 0xfe, !PT ;  /* 0x0000001413137212 */ /* 0x000fe400078efe11 */
[----:B------:R-:W-:-:S05]  /*9770*/  SEL R20, RZ, 0x1, P1 ;  /* 0x00000001ff147807 */ /* 0x000fca0000800000 */
[----:B------:R-:W-:-:S03]  /*9780*/  IMAD.WIDE.U32 R20, R20, 0x10000, RZ ;  /* 0x0001000014147825 */ /* 0x000fc600078e00ff */
[----:B------:R-:W-:Y:S02]  /*9790*/  LOP3.LUT R17, R32, R18, R20, 0xfe, !PT ;  /* 0x0000001220117212 */ /* 0x000fe400078efe14 */
[----:B------:R-:W-:Y:S01]  /*97a0*/  LOP3.LUT R21, R33, R19, R21, 0xfe, !PT ;  /* 0x0000001321157212 */ /* 0x000fe200078efe15 */
[----:B------:R-:W-:Y:S01]  /*97b0*/  IMAD.WIDE.U32 R32, R7, 0x8, R176 ;  /* 0x0000000807207825 */ /* 0x000fe200078e00b0 */
[----:B------:R-:W0:Y:S01]  /*97c0*/  @P0 LDC.64 R18, c[0x0][0x230] ;  /* 0x00008c00ff120b82 */ /* 0x000e220000000a00 */
[----:B------:R-:W-:-:S04]  /*97d0*/  SEL R20, RZ, 0x1, P5 ;  /* 0x00000001ff147807 */ /* 0x000fc80002800000 */
[----:B------:R-:W-:Y:S02]  /*97e0*/  LOP3.LUT R20, R17, R20, RZ, 0xfc, !PT ;  /* 0x0000001411147212 */ /* 0x000fe400078efcff */
[----:B------:R-:W-:-:S03]  /*97f0*/  IADD3 R17, R23, 0x60, RZ ;  /* 0x0000006017117810 */ /* 0x000fc60007ffe0ff */
[----:B------:R1:W-:Y:S02]  /*9800*/  STG.E.64 desc[UR4][R32.64], R20 ;  /* 0x0000001420007986 */ /* 0x0003e4000c101b04 */
[----:B0-----:R-:W-:-:S05]  /*9810*/  @P0 IMAD.WIDE.U32 R18, R17, 0x10, R18 ;  /* 0x0000001011120825 */ /* 0x001fca00078e0012 */
[----:B------:R0:W5:Y:S02]  /*9820*/  @P0 LDG.E.128 R40, desc[UR4][R18.64] ;  /* 0x0000000412280981 */ /* 0x000164000c1e1d00 */
[----:B0-----:R-:W-:-:S05]  /*9830*/  IMAD.WIDE.U32 R18, R17, 0x10, R172 ;  /* 0x0000001011127825 */ /* 0x001fca00078e00ac */
[----:B------:R0:W5:Y:S01]  /*9840*/  LDG.E.128 R132, desc[UR4][R18.64] ;  /* 0x0000000412847981 */ /* 0x000162000c1e1d00 */
[C---:B------:R-:W-:Y:S01]  /*9850*/  ISETP.NE.AND P1, PT, R137.reuse, 0x1, PT ;  /* 0x000000018900780c */ /* 0x040fe20003f25270 */
[----:B------:R-:W-:Y:S01]  /*9860*/  BSSY B1, `(.L_x_16921) ;  /* 0x000000c000017945 */ /* 0x000fe20003800000 */
[----:B-1----:R-:W-:-:S11]  /*9870*/  VIADD R20, R137, 0x1 ;  /* 0x0000000189147836 */ /* 0x002fd60000000000 */
        /* <DEDUP_REMOVED lines=9> */
.L_x_16922:
[----:B------:R-:W-:-:S07]  /*9910*/  IMAD.MOV.U32 R22, RZ, RZ, R184 ;  /* 0x000000ffff167224 */ /* 0x000fce00078e00b8 */
.L_x_16923:
[----:B------:R-:W-:Y:S05]  /*9920*/  BSYNC B1 ;  /* 0x0000000000017941 */ /* 0x000fea0003800000 */
.L_x_16921:
        /* <DEDUP_REMOVED lines=16> */
.L_x_16927:
[----:B------:R-:W-:Y:S05]  /*9a30*/  BSYNC B2 ;  /* 0x0000000000027941 */ /* 0x000fea0003800000 */
.L_x_16926:
        /* <DEDUP_REMOVED lines=44> */
.L_x_16925:
[----:B------:R-:W-:Y:S05]  /*9d00*/  BSYNC B1 ;  /* 0x0000000000017941 */ /* 0x000fea0003800000 */
.L_x_16924:
[----:B------:R-:W-:Y:S01]  /*9d10*/  I2FP.F32.U32 R19, R22 ;  /* 0x0000001600137245 */ /* 0x000fe20000201000 */
[----:B------:R-:W-:Y:S01]  /*9d20*/  BSSY B1, `(.L_x_16928) ;  /* 0x0000019000017945 */ /* 0x000fe20003800000 */
[----:B-----5:R-:W-:Y:S02]  /*9d30*/  SHF.L.U32 R18, R132, 0x10, RZ ;  /* 0x0000001084127819 */ /* 0x020fe400000006ff */
[----:B------:R-:W-:Y:S01]  /*9d40*/  LOP3.LUT R9, R9, 0xfffffffb, RZ, 0xc0, !PT ;  /* 0xfffffffb09097812 */ /* 0x000fe200078ec0ff */
[----:B------:R-:W-:Y:S01]  /*9d50*/  FFMA.FTZ R19, R19, R252, 1.1641532182693481445e-10 ;  /* 0x2f00000013137423 */ /* 0x000fe200000100fc */
[----:B------:R-:W-:Y:S01]  /*9d60*/  IADD3 R21, R20, 0x1, RZ ;  /* 0x0000000114157810 */ /* 0x000fe20007ffe0ff */
[----:B------:R-:W-:-:S03]  /*9d70*/  FMUL.FTZ R18, R18, R147 ;  /* 0x0000009312127220 */ /* 0x000fc60000410000 */
[----:B------:R-:W-:Y:S01]  /*9d80*/  FSETP.GTU.FTZ.AND P1, PT, R19, R179, PT ;  /* 0x000000b31300720b */ /* 0x000fe20003f3c000 */
[----:B------:R-:W-:-:S05]  /*9d90*/  FMUL.FTZ R18, R18, R187 ;  /* 0x000000bb12127220 */ /* 0x000fca0000410000 */
[----:B------:R-:W-:-:S05]  /*9da0*/  FSEL R19, R18, RZ, !P1 ;  /* 0x000000ff12137208 */ /* 0x000fca0004800000 */
[----:B------:R-:W-:Y:S01]  /*9db0*/  FMUL.FTZ R18, R228, R19 ;  /* 0x00000013e4127220 */ /* 0x000fe20000410000 */
[----:B------:R-:W-:Y:S01]  /*9dc0*/  @P0 IMAD.U32 R19, R40, 0x10000, RZ ;  /* 0x0001000028130824 */ /* 0x000fe200078e00ff */
[----:B------:R-:W-:Y:S02]  /*9dd0*/  @P1 LOP3.LUT R9, R9, 0x4, RZ, 0xfc, !PT ;  /* 0x0000000409091812 */ /* 0x000fe400078efcff */
[----:B------:R-:W-:Y:S01]  /*9de0*/  ISETP.NE.AND P1, PT, R20, 0x1, PT ;  /* 0x000000011400780c */ /* 0x000fe20003f25270 */
[----:B------:R-:W-:Y:S01]  /*9df0*/  @P0 FADD.FTZ R18, R19, R18 ;  /* 0x0000001213120221 */ /* 0x000fe20000010000 */
[----:B------:R-:W-:-:S11]  /*9e00*/  PRMT R19, R132, 0x7632, R19 ;  /* 0x0000763284137816 */ /* 0x000fd60000000013 */
        /* <DEDUP_REMOVED lines=9> */
.L_x_16929:
[----:B------:R-:W-:-:S07]  /*9ea0*/  MOV R22, R184 ;  /* 0x000000b800167202 */ /* 0x000fce0000000f00 */
.L_x_16930:
[----:B------:R-:W-:Y:S05]  /*9eb0*/  BSYNC B1 ;  /* 0x0000000000017941 */ /* 0x000fea0003800000 */
.L_x_16928:
        /* <DEDUP_REMOVED lines=16> */
.L_x_16934:
[----:B------:R-:W-:Y:S05]  /*9fc0*/  BSYNC B2 ;  /* 0x0000000000027941 */ /* 0x000fea0003800000 */
.L_x_16933:
        /* <DEDUP_REMOVED lines=44> */
.L_x_16932:
[----:B------:R-:W-:Y:S05]  /*a290*/  BSYNC B1 ;  /* 0x0000000000017941 */ /* 0x000fea0003800000 */
.L_x_16931:
        /* <DEDUP_REMOVED lines=10> */
[----:B------:R-:W-:-:S03]  /*a340*/  @P0 PRMT R20, R40, 0x7632, R20 ;  /* 0x0000763228140816 */ /* 0x000fc60000000014 */
        /* <DEDUP_REMOVED lines=14> */
.L_x_16936:
[----:B------:R-:W-:-:S07]  /*a430*/  IMAD.MOV.U32 R22, RZ, RZ, R184 ;  /* 0x000000ffff167224 */ /* 0x000fce00078e00b8 */
.L_x_16937:
[----:B------:R-:W-:Y:S05]  /*a440*/  BSYNC B1 ;  /* 0x0000000000017941 */ /* 0x000fea0003800000 */
.L_x_16935:
        /* <DEDUP_REMOVED lines=16> */
.L_x_16941:
[----:B------:R-:W-:Y:S05]  /*a550*/  BSYNC B2 ;  /* 0x0000000000027941 */ /* 0x000fea0003800000 */
.L_x_16940:
        /* <DEDUP_REMOVED lines=44> */
.L_x_16939:
[----:B------:R-:W-:Y:S05]  /*a820*/  BSYNC B1 ;  /* 0x0000000000017941 */ /* 0x000fea0003800000 */
.L_x_16938:
        /* <DEDUP_REMOVED lines=8> */
[----:B------:R-:W-:-:S05]  /*a8b0*/  FMUL.FTZ R20, R20, R187 ;  /* 0x000000bb14147220 */ /* 0x000fca0000410000 */
[----:B------:R-:W-:-:S05]  /*a8c0*/  FSEL R21, R20, RZ, !P1 ;  /* 0x000000ff14157208 */ /* 0x000fca0004800000 */
[----:B------:R-:W-:Y:S01]  /*a8d0*/  FMUL.FTZ R20, R230, R21 ;  /* 0x00000015e6147220 */ /* 0x000fe20000410000 */
[----:B------:R-:W-:-:S04]  /*a8e0*/  @P0 IMAD.U32 R21, R41, 0x10000, RZ ;  /* 0x0001000029150824 */ /* 0x000fc800078e00ff */
        /* <DEDUP_REMOVED lines=11> */
.L_x_16943:
[----:B------:R-:W-:-:S07]  /*a9a0*/  MOV R22, R184 ;  /* 0x000000b800167202 */ /* 0x000fce0000000f00 */
.L_x_16944:
[----:B------:R-:W-:Y:S05]  /*a9b0*/  BSYNC B1 ;  /* 0x0000000000017941 */ /* 0x000fea0003800000 */
.L_x_16942:
        /* <DEDUP_REMOVED lines=16> */
.L_x_16948:
[----:B------:R-:W-:Y:S05]  /*aac0*/  BSYNC B2 ;  /* 0x0000000000027941 */ /* 0x000fea0003800000 */
.L_x_16947:
        /* <DEDUP_REMOVED lines=44> */
.L_x_16946:
[----:B------:R-:W-:Y:S05]  /*ad90*/  BSYNC B1 ;  /* 0x0000000000017941 */ /* 0x000fea0003800000 */
.L_x_16945:
        /* <DEDUP_REMOVED lines=8> */
[----:B------:R-:W-:Y:S01]  /*ae20*/  FMUL.FTZ R21, R22, R187 ;  /* 0x000000bb16157220 */ /* 0x000fe20000410000 */
[----:B------:R-:W-:-:S04]  /*ae30*/  @P0 PRMT R22, R41, 0x7632, R22 ;  /* 0x0000763229160816 */ /* 0x000fc80000000016 */
        /* <DEDUP_REMOVED lines=13> */
.L_x_16950:
[----:B------:R-:W-:-:S07]  /*af10*/  IMAD.MOV.U32 R22, RZ, RZ, R184 ;  /* 0x000000ffff167224 */ /* 0x000fce00078e00b8 */
.L_x_16951:
[----:B------:R-:W-:Y:S05]  /*af20*/  BSYNC B1 ;  /* 0x0000000000017941 */ /* 0x000fea0003800000 */
.L_x_16949:
        /* <DEDUP_REMOVED lines=16> */
.L_x_16955:
[----:B------:R-:W-:Y:S05]  /*b030*/  BSYNC B2 ;  /* 0x0000000000027941 */ /* 0x000fea0003800000 */
.L_x_16954:
        /* <DEDUP_REMOVED lines=44> */
.L_x_16953:
[----:B------:R-:W-:Y:S05]  /*b300*/  BSYNC B1 ;  /* 0x0000000000017941 */ /* 0x000fea0003800000 */
.L_x_16952:
[----:B------:R-:W-:Y:S01]  /*b310*/  I2FP.F32.U32 R22, R22 ;  /* 0x0000001600167245 */ /* 0x000fe20000201000 */
[----:B------:R-:W-:Y:S01]  /*b320*/  @P0 IMAD.U32 R33, R42, 0x10000, RZ ;  /* 0x000100002a210824 */ /* 0x000fe200078e00ff */
[C---:B------:R-:W-:Y:S01]  /*b330*/  ISETP.NE.AND P4, PT, R32.reuse, 0x1, PT ;  /* 0x000000012000780c */ /* 0x040fe20003f85270 */
[----:B------:R-:W-:Y:S01]  /*b340*/  BSSY B1, `(.L_x_16956) ;  /* 0x0000015000017945 */ /* 0x000fe20003800000 */
[----:B------:R-:W-:Y:S01]  /*b350*/  IADD3 R133, R32, 0x1, RZ ;  /* 0x0000000120857810 */ /* 0x000fe20007ffe0ff */
[----:B------:R-:W-:-:S05]  /*b360*/  FFMA.FTZ R22, R22, R252, 1.1641532182693481445e-10 ;  /* 0x2f00000016167423 */ /* 0x000fca00000100fc */
[----:B------:R-:W-:Y:S02]  /*b370*/  FSETP.GTU.FTZ.AND P3, PT, R22, R179, PT ;  /* 0x000000b31600720b */ /* 0x000fe40003f7c000 */
[C---:B------:R-:W-:Y:S02]  /*b380*/  SHF.L.U32 R22, R134.reuse, 0x10, RZ ;  /* 0x0000001086167819 */ /* 0x040fe400000006ff */
[----:B------:R-:W-:-:S03]  /*b390*/  PRMT R134, R134, 0x7632, R134 ;  /* 0x0000763286867816 */ /* 0x000fc60000000086 */
[----:B------:R-:W-:-:S04]  /*b3a0*/  FMUL.FTZ R22, R22, R147 ;  /* 0x0000009316167220 */ /* 0x000fc80000410000 */
[----:B------:R-:W-:-:S05]  /*b3b0*/  FMUL.FTZ R22, R22, R187 ;  /* 0x000000bb16167220 */ /* 0x000fca0000410000 */
        /* <DEDUP_REMOVED lines=12> */
.L_x_16957:
[----:B------:R-:W-:-:S07]  /*b480*/  MOV R137, R184 ;  /* 0x000000b800897202 */ /* 0x000fce0000000f00 */
.L_x_16958:
[----:B------:R-:W-:Y:S05]  /*b490*/  BSYNC B1 ;  /* 0x0000000000017941 */ /* 0x000fea0003800000 */
.L_x_16956:
        /* <DEDUP_REMOVED lines=16> */
.L_x_16962:
[----:B------:R-:W-:Y:S05]  /*b5a0*/  BSYNC B2 ;  /* 0x0000000000027941 */ /* 0x000fea0003800000 */
.L_x_16961:
        /* <DEDUP_REMOVED lines=39> */
[----:B------:R-:W-:Y:S02]  /*b820*/  LOP3.LUT R175, R33, UR33, R140, 0x96, !PT ;  /* 0x0000002121af7c12 */ /* 0x000fe4000f8e968c */
[----:B------:R-:W-:Y:S01]  /*b830*/  MOV R178, R32 ;  /* 0x0000002000b27202 */ /* 0x000fe20000000f00 */
[----:B------:R-:W-:-:S04]  /*b840*/  IMAD.WIDE.U32 R32, R139, -0x326172a9, RZ ;  /* 0xcd9e8d578b207825 */ /* 0x000fc800078e00ff */
[----:B------:R-:W-:Y:S01]  /*b850*/  IMAD.MOV.U32 R184, RZ, RZ, R32 ;  /* 0x000000ffffb87224 */ /* 0x000fe200078e0020 */
[----:B------:R-:W-:-:S07]  /*b860*/  LOP3.LUT R174, R33, UR32, R132, 0x96, !PT ;  /* 0x0000002021ae7c12 */ /* 0x000fce000f8e9684 */
.L_x_16960:
[----:B------:R-:W-:Y:S05]  /*b870*/  BSYNC B1 ;  /* 0x0000000000017941 */ /* 0x000fea0003800000 */
.L_x_16959:
[----:B------:R-:W-:Y:S01]  /*b880*/  I2FP.F32.U32 R32, R137 ;  /* 0x0000008900207245 */ /* 0x000fe20000201000 */
[----:B------:R-:W-:Y:S01]  /*b890*/  IMAD.U32 R134, R134, 0x10000, RZ ;  /* 0x0001000086867824 */ /* 0x000fe200078e00ff */
[C---:B------:R-:W-:Y:S01]  /*b8a0*/  ISETP.NE.AND P5, PT, R133.reuse, 0x1, PT ;  /* 0x000000018500780c */ /* 0x040fe20003fa5270 */
        /* <DEDUP_REMOVED lines=20> */
.L_x_16964:
[----:B------:R-:W-:-:S07]  /*b9f0*/  IMAD.MOV.U32 R33, RZ, RZ, R184 ;  /* 0x000000ffff217224 */ /* 0x000fce00078e00b8 */
.L_x_16965:
[----:B------:R-:W-:Y:S05]  /*ba00*/  BSYNC B1 ;  /* 0x0000000000017941 */ /* 0x000fea0003800000 */
.L_x_16963:
        /* <DEDUP_REMOVED lines=16> */
.L_x_16969:
[----:B------:R-:W-:Y:S05]  /*bb10*/  BSYNC B2 ;  /* 0x0000000000027941 */ /* 0x000fea0003800000 */
.L_x_16968:
        /* <DEDUP_REMOVED lines=44> */
.L_x_16967:
[----:B------:R-:W-:Y:S05]  /*bde0*/  BSYNC B1 ;  /* 0x0000000000017941 */ /* 0x000fea0003800000 */
.L_x_16966:
[----:B------:R-:W-:Y:S01]  /*bdf0*/  I2FP.F32.U32 R33, R33 ;  /* 0x0000002100217245 */ /* 0x000fe20000201000 */
[----:B------:R-:W-:Y:S01]  /*be00*/  @P0 IMAD.U32 R133, R43, 0x10000, RZ ;  /* 0x000100002b850824 */ /* 0x000fe200078e00ff */
[C---:B------:R-:W-:Y:S01]  /*be10*/  ISETP.NE.AND P6, PT, R132.reuse, 0x1, PT ;  /* 0x000000018400780c */ /* 0x040fe20003fc5270 */
[----:B------:R-:W-:Y:S01]  /*be20*/  BSSY B1, `(.L_x_16970) ;  /* 0x0000015000017945 */ /* 0x000fe20003800000 */
[----:B------:R-:W-:Y:S01]  /*be30*/  PRMT R137, R135, 0x7632, R137 ;  /* 0x0000763287897816 */ /* 0x000fe20000000089 */
[----:B------:R-:W-:Y:S01]  /*be40*/  FFMA.FTZ R33, R33, R252, 1.1641532182693481445e-10 ;  /* 0x2f00000021217423 */ /* 0x000fe200000100fc */
[----:B------:R-:W-:-:S04]  /*be50*/  IADD3 R142, R132, 0x1, RZ ;  /* 0x00000001848e7810 */ /* 0x000fc80007ffe0ff */
[----:B------:R-:W-:Y:S02]  /*be60*/  FSETP.GTU.FTZ.AND P5, PT, R33, R179, PT ;  /* 0x000000b32100720b */ /* 0x000fe40003fbc000 */
[----:B------:R-:W-:-:S05]  /*be70*/  SHF.L.U32 R33, R135, 0x10, RZ ;  /* 0x0000001087217819 */ /* 0x000fca00000006ff */
        /* <DEDUP_REMOVED lines=14> */
.L_x_16971:
[----:B------:R-:W-:-:S07]  /*bf60*/  MOV R139, R184 ;  /* 0x000000b8008b7202 */ /* 0x000fce0000000f00 */
.L_x_16972:
[----:B------:R-:W-:Y:S05]  /*bf70*/  BSYNC B1 ;  /* 0x0000000000017941 */ /* 0x000fea0003800000 */
.L_x_16970:
        /* <DEDUP_REMOVED lines=12> */
[----:B------:R-:W-:Y:S01]  /*c040*/  @!P6 VIADD R2, R2, 0x1 ;  /* 0x000000010202e836 */ /* 0x000fe20000000000 */
[----:B------:R-:W-:Y:S01]  /*c050*/  @!P6 IADD3 R133, R5, 0x1, RZ ;  /* 0x000000010585e810 */ /* 0x000fe20007ffe0ff */
[----:B------:R-:W-:-:S03]  /*c060*/  @!P6 IMAD.MOV.U32 R4, RZ, RZ, RZ ;  /* 0x000000ffff04e224 */ /* 0x000fc600078e00ff */
[----:B------:R-:W-:-:S13]  /*c070*/  ISETP.NE.AND P0, PT, R2, RZ, !P6 ;  /* 0x000000ff0200720c */ /* 0x000fda0007705270 */
[----:B------:R-:W-:Y:S01]  /*c080*/  @P0 IMAD.MOV R133, RZ, RZ, R5 ;  /* 0x000000ffff850224 */ /* 0x000fe200078e0205 */
[----:B------:R-:W-:-:S04]  /*c090*/  LOP3.LUT P0, RZ, R9, 0x8, RZ, 0xc0, !PT ;  /* 0x0000000809ff7812 */ /* 0x000fc8000780c0ff */
[----:B------:R-:W-:-:S09]  /*c0a0*/  @!P6 MOV R5, R133 ;  /* 0x000000850005e202 */ /* 0x000fd20000000f00 */
.L_x_16976:
[----:B------:R-:W-:Y:S05]  /*c0b0*/  BSYNC B2 ;  /* 0x0000000000027941 */ /* 0x000fea0003800000 */
.L_x_16975:
        /* <DEDUP_REMOVED lines=44> */
.L_x_16974:
[----:B------:R-:W-:Y:S05]  /*c380*/  BSYNC B1 ;  /* 0x0000000000017941 */ /* 0x000fea0003800000 */
.L_x_16973:
[----:B------:R-:W-:Y:S01]  /*c390*/  I2FP.F32.U32 R132, R139 ;  /* 0x0000008b00847245 */ /* 0x000fe20000201000 */
[----:B------:R-:W-:Y:S01]  /*c3a0*/  IMAD.U32 R137, R137, 0x10000, RZ ;  /* 0x0001000089897824 */ /* 0x000fe200078e00ff */
[----:B------:R-:W-:Y:S01]  /*c3b0*/  F2FP.BF16.F32.PACK_AB R134, R32, R22 ;  /* 0x000000162086723e */ /* 0x000fe200000010ff */
[----:B------:R-:W-:Y:S01]  /*c3c0*/  IMAD.WIDE.U32 R140, R17, 0x10, R162 ;  /* 0x00000010118c7825 */ /* 0x000fe200078e00a2 */
        /* <DEDUP_REMOVED lines=10> */
[----:B------:R-:W-:-:S04]  /*c470*/  F2FP.BF16.F32.PACK_AB R132, R19, R18 ;  /* 0x000000121384723e */ /* 0x000fc800000010ff */
[----:B------:R-:W-:-:S05]  /*c480*/  F2FP.BF16.F32.PACK_AB R135, R137, R33 ;  /* 0x000000218987723e */ /* 0x000fca00000010ff */
[----:B------:R0:W-:Y:S02]  /*c490*/  STG.E.128 desc[UR4][R140.64], R132 ;  /* 0x000000848c007986 */ /* 0x0001e4000c101d04 */
[----:B0-----:R-:W-:Y:S02]  /*c4a0*/  SEL R134, RZ, 0x10000, P5 ;  /* 0x00010000ff867807 */ /* 0x001fe40002800000 */
[----:B------:R-:W-:Y:S02]  /*c4b0*/  SEL R132, RZ, 0x1000000, P6 ;  /* 0x01000000ff847807 */ /* 0x000fe40003000000 */
[----:B------:R-:W-:Y:S02]  /*c4c0*/  SEL R133, RZ, 0x100, P4 ;  /* 0x00000100ff857807 */ /* 0x000fe40002000000 */
[----:B------:R-:W-:Y:S02]  /*c4d0*/  SEL R135, RZ, 0x1, P3 ;  /* 0x00000001ff877807 */ /* 0x000fe40001800000 */
[----:B------:R-:W-:-:S02]  /*c4e0*/  LOP3.LUT R134, R133, R132, R134, 0xfe, !PT ;  /* 0x0000008485867212 */ /* 0x000fc400078efe86 */
[----:B------:R-:W-:Y:S02]  /*c4f0*/  SEL R132, RZ, 0x1, P2 ;  /* 0x00000001ff847807 */ /* 0x000fe40001000000 */
[C---:B------:R-:W-:Y:S02]  /*c500*/  LOP3.LUT P6, RZ, R9.reuse, 0x2, RZ, 0xc0, !PT ;  /* 0x0000000209ff7812 */ /* 0x040fe400078cc0ff */
[----:B------:R-:W-:Y:S01]  /*c510*/  LOP3.LUT P5, RZ, R9, 0x4, RZ, 0xc0, !PT ;  /* 0x0000000409ff7812 */ /* 0x000fe200078ac0ff */
[----:B------:R-:W-:Y:S01]  /*c520*/  IMAD.WIDE.U32 R132, R132, 0x1000000, RZ ;  /* 0x0100000084847825 */ /* 0x000fe200078e00ff */
[----:B------:R-:W-:Y:S02]  /*c530*/  SEL R140, RZ, 0x1, P6 ;  /* 0x00000001ff8c7807 */ /* 0x000fe40003000000 */
[----:B------:R-:W-:Y:S02]  /*c540*/  SEL R139, RZ, 0x1, P5 ;  /* 0x00000001ff8b7807 */ /* 0x000fe40002800000 */
[----:B------:R-:W-:Y:S01]  /*c550*/  LOP3.LUT R133, R133, R134, R135, 0xfe, !PT ;  /* 0x0000008685857212 */ /* 0x000fe200078efe87 */
[----:B------:R-:W-:Y:S01]  /*c560*/  IMAD.WIDE.U32 R140, R140, 0x100, RZ ;  /* 0x000001008c8c7825 */ /* 0x000fe200078e00ff */
[----:B------:R-:W-:-:S05]  /*c570*/  SEL R134, RZ, 0x1, P1 ;  /* 0x00000001ff867807 */ /* 0x000fca0000800000 */
[----:B------:R-:W-:-:S03]  /*c580*/  IMAD.WIDE.U32 R134, R134, 0x10000, RZ ;  /* 0x0001000086867825 */ /* 0x000fc600078e00ff */
[----:B------:R-:W-:Y:S02]  /*c590*/  LOP3.LUT R134, R140, R132, R134, 0xfe, !PT ;  /* 0x000000848c867212 */ /* 0x000fe400078efe86 */
[----:B------:R-:W-:Y:S01]  /*c5a0*/  LOP3.LUT R135, R141, R133, R135, 0xfe, !PT ;  /* 0x000000858d877212 */ /* 0x000fe200078efe87 */
[----:B------:R-:W-:Y:S01]  /*c5b0*/  IMAD.WIDE.U32 R140, R17, 0x8, R176 ;  /* 0x00000008118c7825 */ /* 0x000fe200078e00b0 */
[----:B------:R-:W0:Y:S01]  /*c5c0*/  @P0 LDC.64 R132, c[0x0][0x230] ;  /* 0x00008c00ff840b82 */ /* 0x000e220000000a00 */
[----:B------:R-:W-:Y:S02]  /*c5d0*/  LOP3.LUT R134, R134, R139, RZ, 0xfc, !PT ;  /* 0x0000008b86867212 */ /* 0x000fe400078efcff */
[----:B------:R-:W-:-:S03]  /*c5e0*/  VIADD R139, R23, 0x80 ;  /* 0x00000080178b7836 */ /* 0x000fc60000000000 */
[----:B------:R1:W-:Y:S01]  /*c5f0*/  STG.E.64 desc[UR4][R140.64], R134 ;  /* 0x000000868c007986 */ /* 0x0003e2000c101b04 */
[----:B0-----:R-:W-:-:S05]  /*c600*/  @P0 IMAD.WIDE.U32 R132, R139, 0x10, R132 ;  /* 0x000000108b840825 */ /* 0x001fca00078e0084 */
[----:B------:R0:W5:Y:S02]  /*c610*/  @P0 LDG.E.128 R40, desc[UR4][R132.64] ;  /* 0x0000000484280981 */ /* 0x000164000c1e1d00 */
[----:B0-----:R-:W-:-:S06]  /*c620*/  IMAD.WIDE.U32 R132, R139, 0x10, R172 ;  /* 0x000000108b847825 */ /* 0x001fcc00078e00ac */
[----:B-1----:R-:W5:Y:S01]  /*c630*/  LDG.E.128 R132, desc[UR4][R132.64] ;  /* 0x0000000484847981 */ /* 0x002f62000c1e1d00 */
        /* <DEDUP_REMOVED lines=12> */
.L_x_16978:
[----:B------:R-:W-:-:S07]  /*c700*/  MOV R146, R184 ;  /* 0x000000b800927202 */ /* 0x000fce0000000f00 */
.L_x_16979:
[----:B------:R-:W-:Y:S05]  /*c710*/  BSYNC B1 ;  /* 0x0000000000017941 */ /* 0x000fea0003800000 */
.L_x_16977:
        /* <DEDUP_REMOVED lines=16> */
.L_x_16983:
[----:B------:R-:W-:Y:S05]  /*c820*/  BSYNC B2 ;  /* 0x0000000000027941 */ /* 0x000fea0003800000 */
.L_x_16982:
        /* <DEDUP_REMOVED lines=44> */
.L_x_16981:
[----:B------:R-:W-:Y:S05]  /*caf0*/  BSYNC B1 ;  /* 0x0000000000017941 */ /* 0x000fea0003800000 */
.L_x_16980:
[----:B------:R-:W-:Y:S01]  /*cb00*/  I2FP.F32.U32 R140, R146 ;  /* 0x00000092008c7245 */ /* 0x000fe20000201000 */
[----:B------:R-:W-:Y:S01]  /*cb10*/  BSSY B1, `(.L_x_16984) ;  /* 0x0000019000017945 */ /* 0x000fe20003800000 */
[----:B------:R-:W-:Y:S01]  /*cb20*/  LOP3.LUT R9, R9, 0xfffffffb, RZ, 0xc0, !PT ;  /* 0xfffffffb09097812 */ /* 0x000fe200078ec0ff */
[----:B------:R-:W-:Y:S01]  /*cb30*/  VIADD R142, R143, 0x1 ;  /* 0x000000018f8e7836 */ /* 0x000fe20000000000 */
[----:B-----5:R-:W-:Y:S01]  /*cb40*/  @P0 SHF.L.U32 R141, R40, 0x10, RZ ;  /* 0x00000010288d0819 */ /* 0x020fe200000006ff */
[----:B------:R-:W-:-:S05]  /*cb50*/  FFMA.FTZ R140, R140, R252, 1.1641532182693481445e-10 ;  /* 0x2f0000008c8c7423 */ /* 0x000fca00000100fc */
[----:B------:R-:W-:Y:S01]  /*cb60*/  FSETP.GTU.FTZ.AND P1, PT, R140, R179, PT ;  /* 0x000000b38c00720b */ /* 0x000fe20003f3c000 */
[C---:B------:R-:W-:Y:S01]  /*cb70*/  IMAD.U32 R140, R132.reuse, 0x10000, RZ ;  /* 0x00010000848c7824 */ /* 0x040fe200078e00ff */
[----:B------:R-:W-:-:S03]  /*cb80*/  PRMT R132, R132, 0x7632, R132 ;  /* 0x0000763284847816 */ /* 0x000fc60000000084 */
[----:B------:R-:W-:-:S04]  /*cb90*/  FMUL.FTZ R140, R140, R147 ;  /* 0x000000938c8c7220 */ /* 0x000fc80000410000 */
[----:B------:R-:W-:-:S04]  /*cba0*/  FMUL.FTZ R140, R140, R187 ;  /* 0x000000bb8c8c7220 */ /* 0x000fc80000410000 */
[----:B------:R-:W-:Y:S02]  /*cbb0*/  @P1 LOP3.LUT R9, R9, 0x4, RZ, 0xfc, !PT ;  /* 0x0000000409091812 */ /* 0x000fe400078efcff */
        /* <DEDUP_REMOVED lines=13> */
.L_x_16985:
[----:B------:R-:W-:-:S07]  /*cc90*/  IMAD.MOV.U32 R141, RZ, RZ, R184 ;  /* 0x000000ffff8d7224 */ /* 0x000fce00078e00b8 */
.L_x_16986:
[----:B------:R-:W-:Y:S05]  /*cca0*/  BSYNC B1 ;  /* 0x0000000000017941 */ /* 0x000fea0003800000 */
.L_x_16984:
        /* <DEDUP_REMOVED lines=16> */
.L_x_16990:
[----:B------:R-:W-:Y:S05]  /*cdb0*/  BSYNC B2 ;  /* 0x0000000000027941 */ /* 0x000fea0003800000 */
.L_x_16989:
        /* <DEDUP_REMOVED lines=44> */
.L_x_16988:
[----:B------:R-:W-:Y:S05]  /*d080*/  BSYNC B1 ;  /* 0x0000000000017941 */ /* 0x000fea0003800000 */
.L_x_16987:
        /* <DEDUP_REMOVED lines=25> */
.L_x_16992:
[----:B------:R-:W-:-:S07]  /*d220*/  MOV R132, R184 ;  /* 0x000000b800847202 */ /* 0x000fce0000000f00 */
.L_x_16993:
[----:B------:R-:W-:Y:S05]  /*d230*/  BSYNC B1 ;  /* 0x0000000000017941 */ /* 0x000fea0003800000 */
.L_x_16991:
        /* <DEDUP_REMOVED lines=16> */
.L_x_16997:
[----:B------:R-:W-:Y:S05]  /*d340*/  BSYNC B2 ;  /* 0x0000000000027941 */ /* 0x000fea0003800000 */
.L_x_16996:
        /* <DEDUP_REMOVED lines=44> */
.L_x_16995:
[----:B------:R-:W-:Y:S05]  /*d610*/  BSYNC B1 ;  /* 0x0000000000017941 */ /* 0x000fea0003800000 */
.L_x_16994:
[----:B------:R-:W-:Y:S01]  /*d620*/  I2FP.F32.U32 R132, R132 ;  /* 0x0000008400847245 */ /* 0x000fe20000201000 */
[----:B------:R-:W-:Y:S01]  /*d630*/  BSSY B1, `(.L_x_16998) ;  /* 0x0000017000017945 */ /* 0x000fe20003800000 */
[----:B------:R-:W-:Y:S02]  /*d640*/  ISETP.NE.AND P2, PT, R144, 0x1, PT ;  /* 0x000000019000780c */ /* 0x000fe40003f45270 */
[----:B------:R-:W-:Y:S01]  /*d650*/  PRMT R143, R133, 0x7632, R143 ;  /* 0x00007632858f7816 */ /* 0x000fe2000000008f */
[----:B------:R-:W-:-:S05]  /*d660*/  FFMA.FTZ R132, R132, R252, 1.1641532182693481445e-10 ;  /* 0x2f00000084847423 */ /* 0x000fca00000100fc */
[----:B------:R-:W-:Y:S01]  /*d670*/  FSETP.GTU.FTZ.AND P1, PT, R132, R179, PT ;  /* 0x000000b38400720b */ /* 0x000fe20003f3c000 */
[----:B------:R-:W-:Y:S02]  /*d680*/  IMAD.U32 R132, R133, 0x10000, RZ ;  /* 0x0001000085847824 */ /* 0x000fe400078e00ff */
[----:B------:R-:W-:Y:S02]  /*d690*/  VIADD R133, R144, 0x1 ;  /* 0x0000000190857836 */ /* 0x000fe40000000000 */
[----:B------:R-:W-:-:S04]  /*d6a0*/  FMUL.FTZ R132, R132, R147 ;  /* 0x0000009384847220 */ /* 0x000fc80000410000 */
[----:B------:R-:W-:-:S05]  /*d6b0*/  FMUL.FTZ R132, R132, R187 ;  /* 0x000000bb84847220 */ /* 0x000fca0000410000 */
[----:B------:R-:W-:-:S05]  /*d6c0*/  FSEL R132, R132, RZ, !P1 ;  /* 0x000000ff84847208 */ /* 0x000fca0004800000 */
[----:B------:R-:W-:Y:S01]  /*d6d0*/  FMUL.FTZ R142, R214, R132 ;  /* 0x00000084d68e7220 */ /* 0x000fe20000410000 */
[----:B------:R-:W-:-:S05]  /*d6e0*/  @P0 SHF.L.U32 R132, R41, 0x10, RZ ;  /* 0x0000001029840819 */ /* 0x000fca00000006ff */
        /* <DEDUP_REMOVED lines=10> */
.L_x_16999:
[----:B------:R-:W-:-:S07]  /*d790*/  IMAD.MOV.U32 R146, RZ, RZ, R184 ;  /* 0x000000ffff927224 */ /* 0x000fce00078e00b8 */
.L_x_17000:
[----:B------:R-:W-:Y:S05]  /*d7a0*/  BSYNC B1 ;  /* 0x0000000000017941 */ /* 0x000fea0003800000 */
.L_x_16998:
        /* <DEDUP_REMOVED lines=16> */
.L_x_17004:
[----:B------:R-:W-:Y:S05]  /*d8b0*/  BSYNC B2 ;  /* 0x0000000000027941 */ /* 0x000fea0003800000 */
.L_x_17003:
        /* <DEDUP_REMOVED lines=44> */
.L_x_17002:
[----:B------:R-:W-:Y:S05]  /*db80*/  BSYNC B1 ;  /* 0x0000000000017941 */ /* 0x000fea0003800000 */
.L_x_17001:
        /* <DEDUP_REMOVED lines=23> */
.L_x_17006:
[----:B------:R-:W-:-:S07]  /*dd00*/  MOV R146, R184 ;  /* 0x000000b800927202 */ /* 0x000fce0000000f00 */
.L_x_17007:
[----:B------:R-:W-:Y:S05]  /*dd10*/  BSYNC B1 ;  /* 0x0000000000017941 */ /* 0x000fea0003800000 */
.L_x_17005:
        /* <DEDUP_REMOVED lines=16> */
.L_x_17011:
[----:B------:R-:W-:Y:S05]  /*de20*/  BSYNC B2 ;  /* 0x0000000000027941 */ /* 0x000fea0003800000 */
.L_x_17010:
        /* <DEDUP_REMOVED lines=44> */
.L_x_17009:
[----:B------:R-:W-:Y:S05]  /*e0f0*/  BSYNC B1 ;  /* 0x0000000000017941 */ /* 0x000fea0003800000 */
.L_x_17008:
        /* <DEDUP_REMOVED lines=23> */
.L_x_17013:
[----:B------:R-:W-:-:S07]  /*e270*/  IMAD.MOV.U32 R145, RZ, RZ, R184 ;  /* 0x000000ffff917224 */ /* 0x000fce00078e00b8 */
.L_x_17014:
[----:B------:R-:W-:Y:S05]  /*e280*/  BSYNC B1 ;  /* 0x0000000000017941 */ /* 0x000fea0003800000 */
.L_x_17012:
        /* <DEDUP_REMOVED lines=16> */
.L_x_17018:
[----:B------:R-:W-:Y:S05]  /*e390*/  BSYNC B2 ;  /* 0x0000000000027941 */ /* 0x000fea0003800000 */
.L_x_17017:
        /* <DEDUP_REMOVED lines=44> */
.L_x_17016:
[----:B------:R-:W-:Y:S05]  /*e660*/  BSYNC B1 ;  /* 0x0000000000017941 */ /* 0x000fea0003800000 */
.L_x_17015:
        /* <DEDUP_REMOVED lines=23> */
.L_x_17020:
[----:B------:R-:W-:-:S07]  /*e7e0*/  MOV R134, R184 ;  /* 0x000000b800867202 */ /* 0x000fce0000000f00 */
.L_x_17021:
[----:B------:R-:W-:Y:S05]  /*e7f0*/  BSYNC B1 ;  /* 0x0000000000017941 */ /* 0x000fea0003800000 */
.L_x_17019:
        /* <DEDUP_REMOVED lines=16> */
.L_x_17025:
[----:B------:R-:W-:Y:S05]  /*e900*/  BSYNC B2 ;  /* 0x0000000000027941 */ /* 0x000fea0003800000 */
.L_x_17024:
        /* <DEDUP_REMOVED lines=44> */
.L_x_17023:
[----:B------:R-:W-:Y:S05]  /*ebd0*/  BSYNC B1 ;  /* 0x0000000000017941 */ /* 0x000fea0003800000 */
.L_x_17022:
[----:B------:R-:W-:Y:S01]  /*ebe0*/  I2FP.F32.U32 R133, R134 ;  /* 0x0000008600857245 */ /* 0x000fe20000201000 */
[----:B------:R-:W-:Y:S01]  /*ebf0*/  BSSY B1, `(.L_x_17026) ;  /* 0x0000017000017945 */ /* 0x000fe20003800000 */
[C---:B------:R-:W-:Y:S01]  /*ec00*/  ISETP.NE.AND P6, PT, R132.reuse, 0x1, PT ;  /* 0x000000018400780c */ /* 0x040fe20003fc5270 */
[----:B------:R-:W-:Y:S01]  /*ec10*/  VIADD R152, R132, 0x1 ;  /* 0x0000000184987836 */ /* 0x000fe20000000000 */
        /* <DEDUP_REMOVED lines=19> */
.L_x_17027:
[----:B------:R-:W-:-:S07]  /*ed50*/  IMAD.MOV.U32 R151, RZ, RZ, R184 ;  /* 0x000000ffff977224 */ /* 0x000fce00078e00b8 */
.L_x_17028:
[----:B------:R-:W-:Y:S05]  /*ed60*/  BSYNC B1 ;  /* 0x0000000000017941 */ /* 0x000fea0003800000 */
.L_x_17026:
        /* <DEDUP_REMOVED lines=19> */
.L_x_17032:
[----:B------:R-:W-:Y:S05]  /*eea0*/  BSYNC B2 ;  /* 0x0000000000027941 */ /* 0x000fea0003800000 */
.L_x_17031:
        /* <DEDUP_REMOVED lines=44> */
.L_x_17030:
[----:B------:R-:W-:Y:S05]  /*f170*/  BSYNC B1 ;  /* 0x0000000000017941 */ /* 0x000fea0003800000 */
.L_x_17029:
[----:B------:R-:W-:Y:S02]  /*f180*/  I2FP.F32.U32 R132, R151 ;  /* 0x0000009700847245 */ /* 0x000fe40000201000 */
[----:B------:R-:W-:Y:S01]  /*f190*/  SHF.L.U32 R133, R150, 0x10, RZ ;  /* 0x0000001096857819 */ /* 0x000fe200000006ff */
[----:B------:R-:W-:Y:S01]  /*f1a0*/  IMAD.WIDE.U32 R150, R139, 0x10, R162 ;  /* 0x000000108b967825 */ /* 0x000fe200078e00a2 */
[----:B------:R-:W-:-:S03]  /*f1b0*/  F2FP.BF16.F32.PACK_AB R134, R145, R144 ;  /* 0x000000909186723e */ /* 0x000fc600000010ff */
[----:B------:R-:W-:Y:S01]  /*f1c0*/  FFMA.FTZ R132, R132, R252, 1.1641532182693481445e-10 ;  /* 0x2f00000084847423 */ /* 0x000fe200000100fc */
[----:B------:R-:W-:-:S04]  /*f1d0*/  FMUL.FTZ R133, R133, R147 ;  /* 0x0000009385857220 */ /* 0x000fc80000410000 */
        /* <DEDUP_REMOVED lines=31> */
[----:B------:R-:W-:-:S03]  /*f3d0*/  IADD3 R149, R23, 0xa0, RZ ;  /* 0x000000a017957810 */ /* 0x000fc60007ffe0ff */
[----:B------:R1:W-:Y:S02]  /*f3e0*/  STG.E.64 desc[UR4][R150.64], R134 ;  /* 0x0000008696007986 */ /* 0x0003e4000c101b04 */
[----:B0-----:R-:W-:-:S05]  /*f3f0*/  @P0 IMAD.WIDE.U32 R132, R149, 0x10, R132 ;  /* 0x0000001095840825 */ /* 0x001fca00078e0084 */
[----:B------:R0:W5:Y:S02]  /*f400*/  @P0 LDG.E.128 R40, desc[UR4][R132.64] ;  /* 0x0000000484280981 */ /* 0x000164000c1e1d00 */
[----:B0-----:R-:W-:-:S06]  /*f410*/  IMAD.WIDE.U32 R132, R149, 0x10, R172 ;  /* 0x0000001095847825 */ /* 0x001fcc00078e00ac */
[----:B-1----:R-:W5:Y:S01]  /*f420*/  LDG.E.128 R132, desc[UR4][R132.64] ;  /* 0x0000000484847981 */ /* 0x002f62000c1e1d00 */
        /* <DEDUP_REMOVED lines=12> */
.L_x_17034:
[----:B------:R-:W-:-:S07]  /*f4f0*/  IMAD.MOV.U32 R156, RZ, RZ, R184 ;  /* 0x000000ffff9c7224 */ /* 0x000fce00078e00b8 */
.L_x_17035:
[----:B------:R-:W-:Y:S05]  /*f500*/  BSYNC B1 ;  /* 0x0000000000017941 */ /* 0x000fea0003800000 */
.L_x_17033:
        /* <DEDUP_REMOVED lines=16> */
.L_x_17039:
[----:B------:R-:W-:Y:S05]  /*f610*/  BSYNC B2 ;  /* 0x0000000000027941 */ /* 0x000fea0003800000 */
.L_x_17038:
        /* <DEDUP_REMOVED lines=38> */
[----:B------:R-:W-:-:S04]  /*f880*/  IMAD.WIDE.U32 R150, R150, -0x2daee0ad, RZ ;  /* 0xd2511f5396967825 */ /* 0x000fc800078e00ff */
[----:B------:R-:W-:Y:S01]  /*f890*/  IMAD.MOV.U32 R178, RZ, RZ, R150 ;  /* 0x000000ffffb27224 */ /* 0x000fe200078e0096 */
[----:B------:R-:W-:Y:S01]  /*f8a0*/  LOP3.LUT R175, R151, UR33, R154, 0x96, !PT ;  /* 0x0000002197af7c12 */ /* 0x000fe2000f8e969a */
[----:B------:R-:W-:-:S05]  /*f8b0*/  IMAD.WIDE.U32 R150, R155, -0x326172a9, RZ ;  /* 0xcd9e8d579b967825 */ /* 0x000fca00078e00ff */
[----:B------:R-:W-:Y:S02]  /*f8c0*/  LOP3.LUT R174, R151, UR32, R152, 0x96, !PT ;  /* 0x0000002097ae7c12 */ /* 0x000fe4000f8e9698 */
[----:B------:R-:W-:-:S07]  /*f8d0*/  MOV R184, R150 ;  /* 0x0000009600b87202 */ /* 0x000fce0000000f00 */
.L_x_17037:
[----:B------:R-:W-:Y:S05]  /*f8e0*/  BSYNC B1 ;  /* 0x0000000000017941 */ /* 0x000fea0003800000 */
.L_x_17036:
[----:B------:R-:W-:Y:S01]  /*f8f0*/  I2FP.F32.U32 R150, R156 ;  /* 0x0000009c00967245 */ /* 0x000fe20000201000 */
[----:B-----5:R-:W-:Y:S01]  /*f900*/  @P0 IMAD.U32 R151, R40, 0x10000, RZ ;  /* 0x0001000028970824 */ /* 0x020fe200078e00ff */
[----:B------:R-:W-:Y:S01]  /*f910*/  LOP3.LUT R9, R9, 0xfffffffb, RZ, 0xc0, !PT ;  /* 0xfffffffb09097812 */ /* 0x000fe200078ec0ff */
[----:B------:R-:W-:Y:S01]  /*f920*/  BSSY B1, `(.L_x_17040) ;  /* 0x0000017000017945 */ /* 0x000fe20003800000 */
[----:B------:R-:W-:Y:S01]  /*f930*/  IADD3 R152, R153, 0x1, RZ ;  /* 0x0000000199987810 */ /* 0x000fe20007ffe0ff */
[----:B------:R-:W-:-:S05]  /*f940*/  FFMA.FTZ R150, R150, R252, 1.1641532182693481445e-10 ;  /* 0x2f00000096967423 */ /* 0x000fca00000100fc */
[----:B------:R-:W-:Y:S02]  /*f950*/  FSETP.GTU.FTZ.AND P1, PT, R150, R179, PT ;  /* 0x000000b39600720b */ /* 0x000fe40003f3c000 */
[C---:B------:R-:W-:Y:S02]  /*f960*/  SHF.L.U32 R150, R132.reuse, 0x10, RZ ;  /* 0x0000001084967819 */ /* 0x040fe400000006ff */
[----:B------:R-:W-:-:S03]  /*f970*/  PRMT R132, R132, 0x7632, R132 ;  /* 0x0000763284847816 */ /* 0x000fc60000000084 */
[----:B------:R-:W-:-:S04]  /*f980*/  FMUL.FTZ R150, R150, R147 ;  /* 0x0000009396967220 */ /* 0x000fc80000410000 */
[----:B------:R-:W-:Y:S02]  /*f990*/  FMUL.FTZ R150, R150, R187 ;  /* 0x000000bb96967220 */ /* 0x000fe40000410000 */
[----:B------:R-:W-:-:S03]  /*f9a0*/  @P1 LOP3.LUT R9, R9, 0x4, RZ, 0xfc, !PT ;  /* 0x0000000409091812 */ /* 0x000fc600078efcff */
        /* <DEDUP_REMOVED lines=13> */
.L_x_17041:
[----:B------:R-:W-:-:S07]  /*fa80*/  MOV R151, R184 ;  /* 0x000000b800977202 */ /* 0x000fce0000000f00 */
.L_x_17042:
[----:B------:R-:W-:Y:S05]  /*fa90*/  BSYNC B1 ;  /* 0x0000000000017941 */ /* 0x000fea0003800000 */
.L_x_17040:
        /* <DEDUP_REMOVED lines=16> */
.L_x_17046:
[----:B------:R-:W-:Y:S05]  /*fba0*/  BSYNC B2 ;  /* 0x0000000000027941 */ /* 0x000fea0003800000 */
.L_x_17045:
[----:B------:R-:W-:Y:S01]  /*fbb0*/  LOP3.LUT R152, R152, UR7, R5, 0x96, !PT ;  /* 0x0000000798987c12 */ /* 0x000fe2000f8e9605 */
[----:B------:R-:W-:-:S04]  /*fbc0*/  IMAD.HI.U32 R154, R2, -0x326172a9, RZ ;  /* 0xcd9e8d57029a7827 */ /* 0x000fc800078e00ff */
[----:B------:R-:W-:Y:S01]  /*fbd0*/  IMAD R155, R2, -0x326172a9, RZ ;  /* 0xcd9e8d57029b7824 */ /* 0x000fe200078e02ff */
[----:B------:R-:W-:Y:S01]  /*fbe0*/  LOP3.LUT R154, R154, UR6, R4, 0x96, !PT ;  /* 0x000000069a9a7c12 */ /* 0x000fe2000f8e9604 */
[----:B------:R-:W-:-:S04]  /*fbf0*/  IMAD.WIDE.U32 R152, R152, -0x326172a9, RZ ;  /* 0xcd9e8d5798987825 */ /* 0x000fc800078e00ff */
[----:B------:R-:W-:Y:S01]  /*fc00*/  IMAD R156, R3, -0x2daee0ad, RZ ;  /* 0xd2511f53039c7824 */ /* 0x000fe200078e02ff */
[----:B------:R-:W-:Y:S01]  /*fc10*/  LOP3.LUT R153, R153, UR16, R155, 0x96, !PT ;  /* 0x0000001099997c12 */ /* 0x000fe2000f8e969b */
[----:B------:R-:W-:-:S05]  /*fc20*/  IMAD.WIDE.U32 R154, R154, -0x2daee0ad, RZ ;  /* 0xd2511f539a9a7825 */ /* 0x000fca00078e00ff */
        /* <DEDUP_REMOVED lines=36> */
.L_x_17044:
[----:B------:R-:W-:Y:S05]  /*fe70*/  BSYNC B1 ;  /* 0x0000000000017941 */ /* 0x000fea0003800000 */
.L_x_17043:
        /* <DEDUP_REMOVED lines=25> */
.L_x_17048:
[----:B------:R-:W-:-:S07]  /*10010*/  IMAD.MOV.U32 R132, RZ, RZ, R184 ;  /* 0x000000ffff847224 */ /* 0x000fce00078e00b8 */
.L_x_17049:
[----:B------:R-:W-:Y:S05]  /*10020*/  BSYNC B1 ;  /* 0x0000000000017941 */ /* 0x000fea0003800000 */
.L_x_17047:
        /* <DEDUP_REMOVED lines=16> */
.L_x_17053:
[----:B------:R-:W-:Y:S05]  /*10130*/  BSYNC B2 ;  /* 0x0000000000027941 */ /* 0x000fea0003800000 */
.L_x_17052:
        /* <DEDUP_REMOVED lines=44> */
.L_x_17051:
[----:B------:R-:W-:Y:S05]  /*10400*/  BSYNC B1 ;  /* 0x0000000000017941 */ /* 0x000fea0003800000 */
.L_x_17050:
[----:B------:R-:W-:Y:S01]  /*10410*/  I2FP.F32.U32 R132, R132 ;  /* 0x0000008400847245 */ /* 0x000fe20000201000 */
[----:B------:R-:W-:Y:S01]  /*10420*/  BSSY B1, `(.L_x_17054) ;  /* 0x0000017000017945 */ /* 0x000fe20003800000 */
[----:B------:R-:W-:Y:S02]  /*10430*/  ISETP.NE.AND P2, PT, R154, 0x1, PT ;  /* 0x000000019a00780c */ /* 0x000fe40003f45270 */
[----:B------:R-:W-:Y:S01]  /*10440*/  PRMT R153, R133, 0x7632, R153 ;  /* 0x0000763285997816 */ /* 0x000fe20000000099 */
[----:B------:R-:W-:-:S05]  /*10450*/  FFMA.FTZ R132, R132, R252, 1.1641532182693481445e-10 ;  /* 0x2f00000084847423 */ /* 0x000fca00000100fc */
[----:B------:R-:W-:Y:S02]  /*10460*/  FSETP.GTU.FTZ.AND P1, PT, R132, R179, PT ;  /* 0x000000b38400720b */ /* 0x000fe40003f3c000 */
[----:B------:R-:W-:Y:S02]  /*10470*/  SHF.L.U32 R132, R133, 0x10, RZ ;  /* 0x0000001085847819 */ /* 0x000fe400000006ff */
[----:B------:R-:W-:-:S03]  /*10480*/  IADD3 R133, R154, 0x1, RZ ;  /* 0x000000019a857810 */ /* 0x000fc60007ffe0ff */
[----:B------:R-:W-:-:S04]  /*10490*/  FMUL.FTZ R132, R132, R147 ;  /* 0x0000009384847220 */ /* 0x000fc80000410000 */
[----:B------:R-:W-:-:S05]  /*104a0*/  FMUL.FTZ R132, R132, R187 ;  /* 0x000000bb84847220 */ /* 0x000fca0000410000 */
[----:B------:R-:W-:-:S05]  /*104b0*/  FSEL R132, R132, RZ, !P1 ;  /* 0x000000ff84847208 */ /* 0x000fca0004800000 */
[----:B------:R-:W-:Y:S01]  /*104c0*/  FMUL.FTZ R152, R198, R132 ;  /* 0x00000084c6987220 */ /* 0x000fe20000410000 */
        /* <DEDUP_REMOVED lines=11> */
.L_x_17055:
[----:B------:R-:W-:-:S07]  /*10580*/  MOV R158, R184 ;  /* 0x000000b8009e7202 */ /* 0x000fce0000000f00 */
.L_x_17056:
[----:B------:R-:W-:Y:S05]  /*10590*/  BSYNC B1 ;  /* 0x0000000000017941 */ /* 0x000fea0003800000 */
.L_x_17054:
        /* <DEDUP_REMOVED lines=16> */
.L_x_17060:
[----:B------:R-:W-:Y:S05]  /*106a0*/  BSYNC B2 ;  /* 0x0000000000027941 */ /* 0x000fea0003800000 */
.L_x_17059:
        /* <DEDUP_REMOVED lines=44> */
.L_x_17058:
[----:B------:R-:W-:Y:S05]  /*10970*/  BSYNC B1 ;  /* 0x0000000000017941 */ /* 0x000fea0003800000 */
.L_x_17057:
        /* <DEDUP_REMOVED lines=8> */
[----:B------:R-:W-:Y:S02]  /*10a00*/  FSEL R153, R132, RZ, !P2 ;  /* 0x000000ff84997208 */ /* 0x000fe40005000000 */
[----:B------:R-:W-:-:S03]  /*10a10*/  @P0 PRMT R132, R41, 0x7632, R132 ;  /* 0x0000763229840816 */ /* 0x000fc60000000084 */
        /* <DEDUP_REMOVED lines=13> */
.L_x_17062:
[----:B------:R-:W-:-:S07]  /*10af0*/  IMAD.MOV.U32 R158, RZ, RZ, R184 ;  /* 0x000000ffff9e7224 */ /* 0x000fce00078e00b8 */
.L_x_17063:
[----:B------:R-:W-:Y:S05]  /*10b00*/  BSYNC B1 ;  /* 0x0000000000017941 */ /* 0x000fea0003800000 */
.L_x_17061:
        /* <DEDUP_REMOVED lines=16> */
.L_x_17067:
[----:B------:R-:W-:Y:S05]  /*10c10*/  BSYNC B2 ;  /* 0x0000000000027941 */ /* 0x000fea0003800000 */
.L_x_17066:
        /* <DEDUP_REMOVED lines=44> */
.L_x_17065:
[----:B------:R-:W-:Y:S05]  /*10ee0*/  BSYNC B1 ;  /* 0x0000000000017941 */ /* 0x000fea0003800000 */
.L_x_17064:
        /* <DEDUP_REMOVED lines=10> */
[----:B------:R-:W-:Y:S01]  /*10f90*/  FMUL.FTZ R154, R192, R133 ;  /* 0x00000085c09a7220 */ /* 0x000fe20000410000 */
[----:B------:R-:W-:-:S04]  /*10fa0*/  @P0 IMAD.U32 R133, R42, 0x10000, RZ ;  /* 0x000100002a850824 */ /* 0x000fc800078e00ff */
        /* <DEDUP_REMOVED lines=11> */
.L_x_17069:
[----:B------:R-:W-:-:S07]  /*11060*/  MOV R155, R184 ;  /* 0x000000b8009b7202 */ /* 0x000fce0000000f00 */
.L_x_17070:
[----:B------:R-:W-:Y:S05]  /*11070*/  BSYNC B1 ;  /* 0x0000000000017941 */ /* 0x000fea0003800000 */
.L_x_17068:
        /* <DEDUP_REMOVED lines=16> */
.L_x_17074:
[----:B------:R-:W-:Y:S05]  /*11180*/  BSYNC B2 ;  /* 0x0000000000027941 */ /* 0x000fea0003800000 */
.L_x_17073:
        /* <DEDUP_REMOVED lines=44> */
.L_x_17072:
[----:B------:R-:W-:Y:S05]  /*11450*/  BSYNC B1 ;  /* 0x0000000000017941 */ /* 0x000fea0003800000 */
.L_x_17071:
        /* <DEDUP_REMOVED lines=23> */
.L_x_17076:
[----:B------:R-:W-:-:S07]  /*115d0*/  IMAD.MOV.U32 R134, RZ, RZ, R184 ;  /* 0x000000ffff867224 */ /* 0x000fce00078e00b8 */
.L_x_17077:
[----:B------:R-:W-:Y:S05]  /*115e0*/  BSYNC B1 ;  /* 0x0000000000017941 */ /* 0x000fea0003800000 */
.L_x_17075:
        /* <DEDUP_REMOVED lines=16> */
.L_x_17081:
[----:B------:R-:W-:Y:S05]  /*116f0*/  BSYNC B2 ;  /* 0x0000000000027941 */ /* 0x000fea0003800000 */
.L_x_17080:
        /* <DEDUP_REMOVED lines=44> */
.L_x_17079:
[----:B------:R-:W-:Y:S05]  /*119c0*/  BSYNC B1 ;  /* 0x0000000000017941 */ /* 0x000fea0003800000 */
.L_x_17078:
[----:B------:R-:W-:Y:S01]  /*119d0*/  I2FP.F32.U32 R133, R134 ;  /* 0x0000008600857245 */ /* 0x000fe20000201000 */
[----:B------:R-:W-:Y:S01]  /*119e0*/  BSSY B1, `(.L_x_17082) ;  /* 0x0000017000017945 */ /* 0x000fe20003800000 */
[C---:B------:R-:W-:Y:S02]  /*119f0*/  ISETP.NE.AND P6, PT, R132.reuse, 0x1, PT ;  /* 0x000000018400780c */ /* 0x040fe40003fc5270 */
        /* <DEDUP_REMOVED lines=20> */
.L_x_17083:
[----:B------:R-:W-:-:S07]  /*11b40*/  MOV R160, R184 ;  /* 0x000000b800a07202 */ /* 0x000fce0000000f00 */
.L_x_17084:
[----:B------:R-:W-:Y:S05]  /*11b50*/  BSYNC B1 ;  /* 0x0000000000017941 */ /* 0x000fea0003800000 */
.L_x_17082:
        /* <DEDUP_REMOVED lines=19> */
.L_x_17088:
[----:B------:R-:W-:Y:S05]  /*11c90*/  BSYNC B2 ;  /* 0x0000000000027941 */ /* 0x000fea0003800000 */
.L_x_17087:
        /* <DEDUP_REMOVED lines=44> */
.L_x_17086:
[----:B------:R-:W-:Y:S05]  /*11f60*/  BSYNC B1 ;  /* 0x0000000000017941 */ /* 0x000fea0003800000 */
.L_x_17085:
[----:B------:R-:W-:Y:S01]  /*11f70*/  I2FP.F32.U32 R132, R160 ;  /* 0x000000a000847245 */ /* 0x000fe20000201000 */
[----:B------:R-:W-:Y:S01]  /*11f80*/  IMAD.U32 R133, R157, 0x10000, RZ ;  /* 0x000100009d857824 */ /* 0x000fe200078e00ff */
[----:B------:R-:W-:Y:S01]  /*11f90*/  F2FP.BF16.F32.PACK_AB R134, R155, R154 ;  /* 0x0000009a9b86723e */ /* 0x000fe200000010ff */
[----:B------:R-:W-:-:S04]  /*11fa0*/  IMAD.WIDE.U32 R158, R149, 0x10, R162 ;  /* 0x00000010959e7825 */ /* 0x000fc800078e00a2 */
[----:B------:R-:W-:Y:S01]  /*11fb0*/  FFMA.FTZ R132, R132, R252, 1.1641532182693481445e-10 ;  /* 0x2f00000084847423 */ /* 0x000fe200000100fc */
[----:B------:R-:W-:-:S04]  /*11fc0*/  FMUL.FTZ R133, R133, R147 ;  /* 0x0000009385857220 */ /* 0x000fc80000410000 */
[----:B------:R-:W-:Y:S01]  /*11fd0*/  FMUL.FTZ R133, R133, R187 ;  /* 0x000000bb85857220 */ /* 0x000fe20000410000 */
[----:B------:R-:W-:Y:S02]  /*11fe0*/  FSETP.GTU.FTZ.AND P6, PT, R132, R179, PT ;  /* 0x000000b38400720b */ /* 0x000fe40003fdc000 */
[----:B------:R-:W-:Y:S02]  /*11ff0*/  @P0 PRMT R132, R43, 0x7632, R132 ;  /* 0x000076322b840816 */ /* 0x000fe40000000084 */
[----:B------:R-:W-:Y:S02]  /*12000*/  FSEL R133, R133, RZ, !P6 ;  /* 0x000000ff85857208 */ /* 0x000fe40007000000 */
[----:B------:R-:W-:-:S03]  /*12010*/  @P0 SHF.L.U32 R132, R132, 0x10, RZ ;  /* 0x0000001084840819 */ /* 0x000fc600000006ff */
        /* <DEDUP_REMOVED lines=15> */
[----:B------:R-:W-:-:S04]  /*12110*/  SEL R158, RZ, 0x1, P6 ;  /* 0x00000001ff9e7807 */ /* 0x000fc80003000000 */
[----:B------:R-:W-:Y:S01]  /*12120*/  LOP3.LUT R133, R133, R134, R135, 0xfe, !PT ;  /* 0x0000008685857212 */ /* 0x000fe200078efe87 */
[----:B------:R-:W-:Y:S01]  /*12130*/  IMAD.WIDE.U32 R158, R158, 0x100, RZ ;  /* 0x000001009e9e7825 */ /* 0x000fe200078e00ff */
[----:B------:R-:W-:-:S05]  /*12140*/  SEL R134, RZ, 0x1, P1 ;  /* 0x00000001ff867807 */ /* 0x000fca0000800000 */
[----:B------:R-:W-:-:S03]  /*12150*/  IMAD.WIDE.U32 R134, R134, 0x10000, RZ ;  /* 0x0001000086867825 */ /* 0x000fc600078e00ff */
[----:B------:R-:W-:Y:S02]  /*12160*/  LOP3.LUT R134, R158, R132, R134, 0xfe, !PT ;  /* 0x000000849e867212 */ /* 0x000fe400078efe86 */
[----:B------:R-:W-:Y:S02]  /*12170*/  LOP3.LUT R135, R159, R133, R135, 0xfe, !PT ;  /* 0x000000859f877212 */ /* 0x000fe400078efe87 */
[----:B------:R-:W0:Y:S01]  /*12180*/  @P0 LDC.64 R132, c[0x0][0x230] ;  /* 0x00008c00ff840b82 */ /* 0x000e220000000a00 */
[----:B------:R-:W-:-:S04]  /*12190*/  SEL R158, RZ, 0x1, P5 ;  /* 0x00000001ff9e7807 */ /* 0x000fc80002800000 */
[----:B------:R-:W-:Y:S01]  /*121a0*/  LOP3.LUT R134, R134, R158, RZ, 0xfc, !PT ;  /* 0x0000009e86867212 */ /* 0x000fe200078efcff */
[----:B------:R-:W-:-:S05]  /*121b0*/  IMAD.WIDE.U32 R158, R149, 0x8, R176 ;  /* 0x00000008959e7825 */ /* 0x000fca00078e00b0 */
[----:B------:R1:W-:Y:S02]  /*121c0*/  STG.E.64 desc[UR4][R158.64], R134 ;  /* 0x000000869e007986 */ /* 0x0003e4000c101b04 */
[----:B-1----:R-:W-:-:S04]  /*121d0*/  VIADD R158, R23, 0xc0 ;  /* 0x000000c0179e7836 */ /* 0x002fc80000000000 */
[----:B0-----:R-:W-:-:S05]  /*121e0*/  @P0 IMAD.WIDE.U32 R132, R158, 0x10, R132 ;  /* 0x000000109e840825 */ /* 0x001fca00078e0084 */
        /* <DEDUP_REMOVED lines=15> */
.L_x_17090:
[----:B------:R-:W-:-:S07]  /*122e0*/  MOV R159, R184 ;  /* 0x000000b8009f7202 */ /* 0x000fce0000000f00 */
.L_x_17091:
[----:B------:R-:W-:Y:S05]  /*122f0*/  BSYNC B1 ;  /* 0x0000000000017941 */ /* 0x000fea0003800000 */
.L_x_17089:
        /* <DEDUP_REMOVED lines=16> */
.L_x_17095:
[----:B------:R-:W-:Y:S05]  /*12400*/  BSYNC B2 ;  /* 0x0000000000027941 */ /* 0x000fea0003800000 */
.L_x_17094:
        /* <DEDUP_REMOVED lines=44> */
.L_x_17093:
[----:B------:R-:W-:Y:S05]  /*126d0*/  BSYNC B1 ;  /* 0x0000000000017941 */ /* 0x000fea0003800000 */
.L_x_17092:
[----:B------:R-:W-:Y:S01]  /*126e0*/  I2FP.F32.U32 R159, R159 ;  /* 0x0000009f009f7245 */ /* 0x000fe20000201000 */
[----:B------:R-:W-:Y:S01]  /*126f0*/  BSSY B1, `(.L_x_17096) ;  /* 0x0000019000017945 */ /* 0x000fe20003800000 */
[----:B------:R-:W-:Y:S02]  /*12700*/  LOP3.LUT R9, R9, 0xfffffffb, RZ, 0xc0, !PT ;  /* 0xfffffffb09097812 */ /* 0x000fe400078ec0ff */
        /* <DEDUP_REMOVED lines=11> */
[----:B------:R-:W-:Y:S01]  /*127c0*/  @P0 FADD.FTZ R159, R161, R159 ;  /* 0x0000009fa19f0221 */ /* 0x000fe20000010000 */
[----:B------:R-:W-:-:S05]  /*127d0*/  VIADD R161, R160, 0x1 ;  /* 0x00000001a0a17836 */ /* 0x000fca0000000000 */
        /* <DEDUP_REMOVED lines=9> */
.L_x_17097:
[----:B------:R-:W-:-:S07]  /*12870*/  IMAD.MOV.U32 R166, RZ, RZ, R184 ;  /* 0x000000ffffa67224 */ /* 0x000fce00078e00b8 */
.L_x_17098:
[----:B------:R-:W-:Y:S05]  /*12880*/  BSYNC B1 ;  /* 0x0000000000017941 */ /* 0x000fea0003800000 */
.L_x_17096:
        /* <DEDUP_REMOVED lines=16> */
.L_x_17102:
[----:B------:R-:W-:Y:S05]  /*12990*/  BSYNC B2 ;  /* 0x0000000000027941 */ /* 0x000fea0003800000 */
.L_x_17101:
        /* <DEDUP_REMOVED lines=44> */
.L_x_17100:
[----:B------:R-:W-:Y:S05]  /*12c60*/  BSYNC B1 ;  /* 0x0000000000017941 */ /* 0x000fea0003800000 */
.L_x_17099:
        /* <DEDUP_REMOVED lines=25> */
.L_x_17104:
[----:B------:R-:W-:-:S07]  /*12e00*/  MOV R132, R184 ;  /* 0x000000b800847202 */ /* 0x000fce0000000f00 */
.L_x_17105:
[----:B------:R-:W-:Y:S05]  /*12e10*/  BSYNC B1 ;  /* 0x0000000000017941 */ /* 0x000fea0003800000 */
.L_x_17103:
        /* <DEDUP_REMOVED lines=16> */
.L_x_17109:
[----:B------:R-:W-:Y:S05]  /*12f20*/  BSYNC B2 ;  /* 0x0000000000027941 */ /* 0x000fea0003800000 */
.L_x_17108:
        /* <DEDUP_REMOVED lines=44> */
.L_x_17107:
[----:B------:R-:W-:Y:S05]  /*131f0*/  BSYNC B1 ;  /* 0x0000000000017941 */ /* 0x000fea0003800000 */
.L_x_17106:
        /* <DEDUP_REMOVED lines=23> */
.L_x_17111:
[----:B------:R-:W-:-:S07]  /*13370*/  IMAD.MOV.U32 R167, RZ, RZ, R184 ;  /* 0x000000ffffa77224 */ /* 0x000fce00078e00b8 */
.L_x_17112:
[----:B------:R-:W-:Y:S05]  /*13380*/  BSYNC B1 ;  /* 0x0000000000017941 */ /* 0x000fea0003800000 */
.L_x_17110:
        /* <DEDUP_REMOVED lines=16> */
.L_x_17116:
[----:B------:R-:W-:Y:S05]  /*13490*/  BSYNC B2 ;  /* 0x0000000000027941 */ /* 0x000fea0003800000 */
.L_x_17115:
        /* <DEDUP_REMOVED lines=44> */
.L_x_17114:
[----:B------:R-:W-:Y:S05]  /*13760*/  BSYNC B1 ;  /* 0x0000000000017941 */ /* 0x000fea0003800000 */
.L_x_17113:
[----:B------:R-:W-:Y:S01]  /*13770*/  I2FP.F32.U32 R132, R167 ;  /* 0x000000a700847245 */ /* 0x000fe20000201000 */
[----:B------:R-:W-:Y:S01]  /*13780*/  BSSY B1, `(.L_x_17117) ;  /* 0x0000017000017945 */ /* 0x000fe20003800000 */
[----:B------:R-:W-:-:S03]  /*13790*/  ISETP.NE.AND P3, PT, R133, 0x1, PT ;  /* 0x000000018500780c */ /* 0x000fc60003f65270 */
[----:B------:R-:W-:-:S05]  /*137a0*/  FFMA.FTZ R132, R132, R252, 1.1641532182693481445e-10 ;  /* 0x2f00000084847423 */ /* 0x000fca00000100fc */
[----:B------:R-:W-:Y:S02]  /*137b0*/  FSETP.GTU.FTZ.AND P2, PT, R132, R179, PT ;  /* 0x000000b38400720b */ /* 0x000fe40003f5c000 */
[----:B------:R-:W-:-:S05]  /*137c0*/  SHF.L.U32 R132, R166, 0x10, RZ ;  /* 0x00000010a6847819 */ /* 0x000fca00000006ff */
[----:B------:R-:W-:-:S04]  /*137d0*/  FMUL.FTZ R132, R132, R147 ;  /* 0x0000009384847220 */ /* 0x000fc80000410000 */
[----:B------:R-:W-:-:S05]  /*137e0*/  FMUL.FTZ R132, R132, R187 ;  /* 0x000000bb84847220 */ /* 0x000fca0000410000 */
[----:B------:R-:W-:Y:S02]  /*137f0*/  FSEL R162, R132, RZ, !P2 ;  /* 0x000000ff84a27208 */ /* 0x000fe40005000000 */
[----:B------:R-:W-:-:S03]  /*13800*/  @P0 PRMT R132, R41, 0x7632, R132 ;  /* 0x0000763229840816 */ /* 0x000fc60000000084 */
[----:B------:R-:W-:Y:S02]  /*13810*/  FMUL.FTZ R162, R59, R162 ;  /* 0x000000a23ba27220 */ /* 0x000fe40000410000 */
        /* <DEDUP_REMOVED lines=12> */
.L_x_17118:
[----:B------:R-:W-:-:S07]  /*138e0*/  MOV R163, R184 ;  /* 0x000000b800a37202 */ /* 0x000fce0000000f00 */
.L_x_17119:
[----:B------:R-:W-:Y:S05]  /*138f0*/  BSYNC B1 ;  /* 0x0000000000017941 */ /* 0x000fea0003800000 */
.L_x_17117:
        /* <DEDUP_REMOVED lines=16> */
.L_x_17123:
[----:B------:R-:W-:Y:S05]  /*13a00*/  BSYNC B2 ;  /* 0x0000000000027941 */ /* 0x000fea0003800000 */
.L_x_17122:
        /* <DEDUP_REMOVED lines=44> */
.L_x_17121:
[----:B------:R-:W-:Y:S05]  /*13cd0*/  BSYNC B1 ;  /* 0x0000000000017941 */ /* 0x000fea0003800000 */
.L_x_17120:
        /* <DEDUP_REMOVED lines=23> */
.L_x_17125:
[----:B------:R-:W-:-:S07]  /*13e50*/  IMAD.MOV.U32 R168, RZ, RZ, R184 ;  /* 0x000000ffffa87224 */ /* 0x000fce00078e00b8 */
.L_x_17126:
[----:B------:R-:W-:Y:S05]  /*13e60*/  BSYNC B1 ;  /* 0x0000000000017941 */ /* 0x000fea0003800000 */
.L_x_17124:
        /* <DEDUP_REMOVED lines=16> */
.L_x_17130:
[----:B------:R-:W-:Y:S05]  /*13f70*/  BSYNC B2 ;  /* 0x0000000000027941 */ /* 0x000fea0003800000 */
.L_x_17129:
        /* <DEDUP_REMOVED lines=44> */
.L_x_17128:
[----:B------:R-:W-:Y:S05]  /*14240*/  BSYNC B1 ;  /* 0x0000000000017941 */ /* 0x000fea0003800000 */
.L_x_17127:
        /* <DEDUP_REMOVED lines=23> */
.L_x_17132:
[----:B------:R-:W-:-:S07]  /*143c0*/  MOV R134, R184 ;  /* 0x000000b800867202 */ /* 0x000fce0000000f00 */
.L_x_17133:
[----:B------:R-:W-:Y:S05]  /*143d0*/  BSYNC B1 ;  /* 0x0000000000017941 */ /* 0x000fea0003800000 */
.L_x_17131:
        /* <DEDUP_REMOVED lines=16> */
.L_x_17137:
[----:B------:R-:W-:Y:S05]  /*144e0*/  BSYNC B2 ;  /* 0x0000000000027941 */ /* 0x000fea0003800000 */
.L_x_17136:
        /* <DEDUP_REMOVED lines=44> */
.L_x_17135:
[----:B------:R-:W-:Y:S05]  /*147b0*/  BSYNC B1 ;  /* 0x0000000000017941 */ /* 0x000fea0003800000 */
.L_x_17134:
        /* <DEDUP_REMOVED lines=23> */
.L_x_17139:
[----:B------:R-:W-:-:S07]  /*14930*/  IMAD.MOV.U32 R169, RZ, RZ, R184 ;  /* 0x000000ffffa97224 */ /* 0x000fce00078e00b8 */
.L_x_17140:
[----:B------:R-:W-:Y:S05]  /*14940*/  BSYNC B1 ;  /* 0x0000000000017941 */ /* 0x000fea0003800000 */
.L_x_17138:
        /* <DEDUP_REMOVED lines=19> */
.L_x_17144:
[----:B------:R-:W-:Y:S05]  /*14a80*/  BSYNC B2 ;  /* 0x0000000000027941 */ /* 0x000fea0003800000 */
.L_x_17143:
        /* <DEDUP_REMOVED lines=44> */
.L_x_17142:
[----:B------:R-:W-:Y:S05]  /*14d50*/  BSYNC B1 ;  /* 0x0000000000017941 */ /* 0x000fea0003800000 */
.L_x_17141:
[----:B------:R-:W-:Y:S02]  /*14d60*/  I2FP.F32.U32 R132, R169 ;  /* 0x000000a900847245 */ /* 0x000fe40000201000 */
[----:B------:R-:W-:Y:S02]  /*14d70*/  SHF.L.U32 R133, R168, 0x10, RZ ;  /* 0x00000010a8857819 */ /* 0x000fe400000006ff */
[----:B------:R-:W0:Y:S01]  /*14d80*/  LDC.64 R168, c[0x0][0x238] ;  /* 0x00008e00ffa87b82 */ /* 0x000e220000000a00 */
        /* <DEDUP_REMOVED lines=11> */
[----:B------:R-:W-:Y:S01]  /*14e40*/  F2FP.BF16.F32.PACK_AB R132, R160, R159 ;  /* 0x0000009fa084723e */ /* 0x000fe200000010ff */
[----:B0-----:R-:W-:-:S03]  /*14e50*/  IMAD.WIDE.U32 R168, R158, 0x10, R168 ;  /* 0x000000109ea87825 */ /* 0x001fc600078e00a8 */
        /* <DEDUP_REMOVED lines=14> */
[----:B------:R-:W-:Y:S02]  /*14f40*/  SEL R134, RZ, 0x1, P1 ;  /* 0x00000001ff867807 */ /* 0x000fe40000800000 */
[----:B------:R-:W-:-:S03]  /*14f50*/  SEL R167, RZ, 0x1, P5 ;  /* 0x00000001ffa77807 */ /* 0x000fc60002800000 */
        /* <DEDUP_REMOVED lines=24> */
.L_x_17146:
[----:B------:R-:W-:-:S07]  /*150e0*/  IMAD.MOV.U32 R176, RZ, RZ, R184 ;  /* 0x000000ffffb07224 */ /* 0x000fce00078e00b8 */
.L_x_17147:
[----:B------:R-:W-:Y:S05]  /*150f0*/  BSYNC B1 ;  /* 0x0000000000017941 */ /* 0x000fea0003800000 */
.L_x_17145:
        /* <DEDUP_REMOVED lines=16> */
.L_x_17151:
[----:B------:R-:W-:Y:S05]  /*15200*/  BSYNC B2 ;  /* 0x0000000000027941 */ /* 0x000fea0003800000 */
.L_x_17150:
        /* <DEDUP_REMOVED lines=38> */
[----:B------:R-:W-:-:S04]  /*15470*/  IMAD.WIDE.U32 R168, R168, -0x2daee0ad, RZ ;  /* 0xd2511f53a8a87825 */ /* 0x000fc800078e00ff */
[----:B------:R-:W-:Y:S01]  /*15480*/  IMAD.MOV.U32 R178, RZ, RZ, R168 ;  /* 0x000000ffffb27224 */ /* 0x000fe200078e00a8 */
[----:B------:R-:W-:Y:S01]  /*15490*/  LOP3.LUT R175, R169, UR33, R172, 0x96, !PT ;  /* 0x00000021a9af7c12 */ /* 0x000fe2000f8e96ac */
[----:B------:R-:W-:-:S05]  /*154a0*/  IMAD.WIDE.U32 R168, R173, -0x326172a9, RZ ;  /* 0xcd9e8d57ada87825 */ /* 0x000fca00078e00ff */
[----:B------:R-:W-:Y:S02]  /*154b0*/  LOP3.LUT R174, R169, UR32, R170, 0x96, !PT ;  /* 0x00000020a9ae7c12 */ /* 0x000fe4000f8e96aa */
[----:B------:R-:W-:-:S07]  /*154c0*/  MOV R184, R168 ;  /* 0x000000a800b87202 */ /* 0x000fce0000000f00 */
.L_x_17149:
[----:B------:R-:W-:Y:S05]  /*154d0*/  BSYNC B1 ;  /* 0x0000000000017941 */ /* 0x000fea0003800000 */
.L_x_17148:
[----:B------:R-:W-:Y:S01]  /*154e0*/  I2FP.F32.U32 R168, R176 ;  /* 0x000000b000a87245 */ /* 0x000fe20000201000 */
[----:B------:R-:W-:Y:S01]  /*154f0*/  BSSY B1, `(.L_x_17152) ;  /* 0x0000019000017945 */ /* 0x000fe20003800000 */
[----:B------:R-:W-:Y:S02]  /*15500*/  LOP3.LUT R9, R9, 0xfffffffb, RZ, 0xc0, !PT ;  /* 0xfffffffb09097812 */ /* 0x000fe400078ec0ff */
[----:B-----5:R-:W-:Y:S01]  /*15510*/  @P0 SHF.L.U32 R169, R40, 0x10, RZ ;  /* 0x0000001028a90819 */ /* 0x020fe200000006ff */
[----:B------:R-:W-:Y:S01]  /*15520*/  FFMA.FTZ R168, R168, R252, 1.1641532182693481445e-10 ;  /* 0x2f000000a8a87423 */ /* 0x000fe200000100fc */
[----:B------:R-:W-:-:S04]  /*15530*/  IADD3 R170, R171, 0x1, RZ ;  /* 0x00000001abaa7810 */ /* 0x000fc80007ffe0ff */
        /* <DEDUP_REMOVED lines=19> */
.L_x_17153:
[----:B------:R-:W-:-:S07]  /*15670*/  IMAD.MOV.U32 R169, RZ, RZ, R184 ;  /* 0x000000ffffa97224 */ /* 0x000fce00078e00b8 */
.L_x_17154:
[----:B------:R-:W-:Y:S05]  /*15680*/  BSYNC B1 ;  /* 0x0000000000017941 */ /* 0x000fea0003800000 */
.L_x_17152:
        /* <DEDUP_REMOVED lines=16> */
.L_x_17158:
[----:B------:R-:W-:Y:S05]  /*15790*/  BSYNC B2 ;  /* 0x0000000000027941 */ /* 0x000fea0003800000 */
.L_x_17157:
        /* <DEDUP_REMOVED lines=44> */
.L_x_17156:
[----:B------:R-:W-:Y:S05]  /*15a60*/  BSYNC B1 ;  /* 0x0000000000017941 */ /* 0x000fea0003800000 */
.L_x_17155:
        /* <DEDUP_REMOVED lines=25> */
.L_x_17160:
[----:B------:R-:W-:-:S07]  /*15c00*/  MOV R132, R184 ;  /* 0x000000b800847202 */ /* 0x000fce0000000f00 */
.L_x_17161:
[----:B------:R-:W-:Y:S05]  /*15c10*/  BSYNC B1 ;  /* 0x0000000000017941 */ /* 0x000fea0003800000 */
.L_x_17159:
        /* <DEDUP_REMOVED lines=16> */
.L_x_17165:
[----:B------:R-:W-:Y:S05]  /*15d20*/  BSYNC B2 ;  /* 0x0000000000027941 */ /* 0x000fea0003800000 */
.L_x_17164:
        /* <DEDUP_REMOVED lines=39> */
[----:B------:R-:W-:Y:S01]  /*15fa0*/  IMAD.MOV.U32 R172, RZ, RZ, RZ ;  /* 0x000000ffffac7224 */ /* 0x000fe200078e00ff */
[----:B------:R-:W-:Y:S01]  /*15fb0*/  MOV R178, R170 ;  /* 0x000000aa00b27202 */ /* 0x000fe20000000f00 */
[----:B------:R-:W-:-:S05]  /*15fc0*/  IMAD.WIDE.U32 R170, R173, -0x326172a9, RZ ;  /* 0xcd9e8d57adaa7825 */ /* 0x000fca00078e00ff */
[----:B------:R-:W-:Y:S02]  /*15fd0*/  LOP3.LUT R174, R171, UR32, R174, 0x96, !PT ;  /* 0x00000020abae7c12 */ /* 0x000fe4000f8e96ae */
[----:B------:R-:W-:-:S07]  /*15fe0*/  MOV R184, R170 ;  /* 0x000000aa00b87202 */ /* 0x000fce0000000f00 */
.L_x_17163:
[----:B------:R-:W-:Y:S05]  /*15ff0*/  BSYNC B1 ;  /* 0x0000000000017941 */ /* 0x000fea0003800000 */
.L_x_17162:
[----:B------:R-:W-:Y:S01]  /*16000*/  I2FP.F32.U32 R132, R132 ;  /* 0x0000008400847245 */ /* 0x000fe20000201000 */
[----:B------:R-:W-:Y:S01]  /*16010*/  BSSY B1, `(.L_x_17166) ;  /* 0x0000017000017945 */ /* 0x000fe20003800000 */
[----:B------:R-:W-:Y:S02]  /*16020*/  ISETP.NE.AND P2, PT, R172, 0x1, PT ;  /* 0x00000001ac00780c */ /* 0x000fe40003f45270 */
[----:B------:R-:W-:Y:S01]  /*16030*/  PRMT R171, R133, 0x7632, R171 ;  /* 0x0000763285ab7816 */ /* 0x000fe200000000ab */
[----:B------:R-:W-:-:S05]  /*16040*/  FFMA.FTZ R132, R132, R252, 1.1641532182693481445e-10 ;  /* 0x2f00000084847423 */ /* 0x000fca00000100fc */
[----:B------:R-:W-:Y:S02]  /*16050*/  FSETP.GTU.FTZ.AND P1, PT, R132, R179, PT ;  /* 0x000000b38400720b */ /* 0x000fe40003f3c000 */
[----:B------:R-:W-:Y:S01]  /*16060*/  SHF.L.U32 R132, R133, 0x10, RZ ;  /* 0x0000001085847819 */ /* 0x000fe200000006ff */
[----:B------:R-:W-:-:S04]  /*16070*/  VIADD R133, R172, 0x1 ;  /* 0x00000001ac857836 */ /* 0x000fc80000000000 */
        /* <DEDUP_REMOVED lines=15> */
.L_x_17167:
[----:B------:R-:W-:-:S07]  /*16170*/  MOV R176, R184 ;  /* 0x000000b800b07202 */ /* 0x000fce0000000f00 */
.L_x_17168:
[----:B------:R-:W-:Y:S05]  /*16180*/  BSYNC B1 ;  /* 0x0000000000017941 */ /* 0x000fea0003800000 */
.L_x_17166:
        /* <DEDUP_REMOVED lines=16> */
.L_x_17172:
[----:B------:R-:W-:Y:S05]  /*16290*/  BSYNC B2 ;  /* 0x0000000000027941 */ /* 0x000fea0003800000 */
.L_x_17171:
        /* <DEDUP_REMOVED lines=44> */
.L_x_17170:
[----:B------:R-:W-:Y:S05]  /*16560*/  BSYNC B1 ;  /* 0x0000000000017941 */ /* 0x000fea0003800000 */
.L_x_17169:
        /* <DEDUP_REMOVED lines=23> */
.L_x_17174:
[----:B------:R-:W-:-:S07]  /*166e0*/  IMAD.MOV.U32 R176, RZ, RZ, R184 ;  /* 0x000000ffffb07224 */ /* 0x000fce00078e00b8 */
.L_x_17175:
[----:B------:R-:W-:Y:S05]  /*166f0*/  BSYNC B1 ;  /* 0x0000000000017941 */ /* 0x000fea0003800000 */
.L_x_17173:
        /* <DEDUP_REMOVED lines=16> */
.L_x_17179:
[----:B------:R-:W-:Y:S05]  /*16800*/  BSYNC B2 ;  /* 0x0000000000027941 */ /* 0x000fea0003800000 */
.L_x_17178:
        /* <DEDUP_REMOVED lines=44> */
.L_x_17177:
[----:B------:R-:W-:Y:S05]  /*16ad0*/  BSYNC B1 ;  /* 0x0000000000017941 */ /* 0x000fea0003800000 */
.L_x_17176:
        /* <DEDUP_REMOVED lines=23> */
.L_x_17181:
[----:B------:R-:W-:-:S07]  /*16c50*/  MOV R177, R184 ;  /* 0x000000b800b17202 */ /* 0x000fce0000000f00 */
.L_x_17182:
[----:B------:R-:W-:Y:S05]  /*16c60*/  BSYNC B1 ;  /* 0x0000000000017941 */ /* 0x000fea0003800000 */
.L_x_17180:
        /* <DEDUP_REMOVED lines=16> */
.L_x_17186:
[----:B------:R-:W-:Y:S05]  /*16d70*/  BSYNC B2 ;  /* 0x0000000000027941 */ /* 0x000fea0003800000 */
.L_x_17185:
        /* <DEDUP_REMOVED lines=44> */
.L_x_17184:
[----:B------:R-:W-:Y:S05]  /*17040*/  BSYNC B1 ;  /* 0x0000000000017941 */ /* 0x000fea0003800000 */
.L_x_17183:
        /* <DEDUP_REMOVED lines=23> */
.L_x_17188:
[----:B------:R-:W-:-:S07]  /*171c0*/  MOV R134, R184 ;  /* 0x000000b800867202 */ /* 0x000fce0000000f00 */
.L_x_17189:
[----:B------:R-:W-:Y:S05]  /*171d0*/  BSYNC B1 ;  /* 0x0000000000017941 */ /* 0x000fea0003800000 */
.L_x_17187:
        /* <DEDUP_REMOVED lines=16> */
.L_x_17193:
[----:B------:R-:W-:Y:S05]  /*172e0*/  BSYNC B2 ;  /* 0x0000000000027941 */ /* 0x000fea0003800000 */
.L_x_17192:
        /* <DEDUP_REMOVED lines=44> */
.L_x_17191:
[----:B------:R-:W-:Y:S05]  /*175b0*/  BSYNC B1 ;  /* 0x0000000000017941 */ /* 0x000fea0003800000 */
.L_x_17190:
[----:B------:R-:W-:Y:S01]  /*175c0*/  I2FP.F32.U32 R133, R134 ;  /* 0x0000008600857245 */ /* 0x000fe20000201000 */
[----:B------:R-:W-:Y:S01]  /*175d0*/  BSSY B1, `(.L_x_17194) ;  /* 0x0000017000017945 */ /* 0x000fe20003800000 */
[C---:B------:R-:W-:Y:S02]  /*175e0*/  ISETP.NE.AND P6, PT, R132.reuse, 0x1, PT ;  /* 0x000000018400780c */ /* 0x040fe40003fc5270 */
[----:B------:R-:W-:Y:S01]  /*175f0*/  PRMT R186, R135, 0x7632, R186 ;  /* 0x0000763287ba7816 */ /* 0x000fe200000000ba */
[----:B------:R-:W-:Y:S01]  /*17600*/  FFMA.FTZ R133, R133, R252, 1.1641532182693481445e-10 ;  /* 0x2f00000085857423 */ /* 0x000fe200000100fc */
[----:B------:R-:W-:-:S04]  /*17610*/  IADD3 R185, R132, 0x1, RZ ;  /* 0x0000000184b97810 */ /* 0x000fc80007ffe0ff */
        /* <DEDUP_REMOVED lines=17> */
.L_x_17195:
[----:B------:R-:W-:-:S07]  /*17730*/  IMAD.MOV.U32 R187, RZ, RZ, R184 ;  /* 0x000000ffffbb7224 */ /* 0x000fce00078e00b8 */
.L_x_17196:
[----:B------:R-:W-:Y:S05]  /*17740*/  BSYNC B1 ;  /* 0x0000000000017941 */ /* 0x000fea0003800000 */
.L_x_17194:
        /* <DEDUP_REMOVED lines=19> */
.L_x_17200:
[----:B------:R-:W-:Y:S05]  /*17880*/  BSYNC B2 ;  /* 0x0000000000027941 */ /* 0x000fea0003800000 */
.L_x_17199:
        /* <DEDUP_REMOVED lines=44> */
.L_x_17198:
[----:B------:R-:W-:Y:S05]  /*17b50*/  BSYNC B1 ;  /* 0x0000000000017941 */ /* 0x000fea0003800000 */
.L_x_17197:
[----:B------:R-:W0:Y:S01]  /*17b60*/  LDC R135, c[0x0][0x298] ;  /* 0x0000a600ff877b82 */ /* 0x000e220000000800 */
[----:B------:R-:W-:Y:S01]  /*17b70*/  I2FP.F32.U32 R132, R187 ;  /* 0x000000bb00847245 */ /* 0x000fe20000201000 */
[----:B------:R-:W-:Y:S01]  /*17b80*/  UMOV UR8, 0xffffffff ;  /* 0xffffffff00087882 */ /* 0x000fe20000000000 */
[----:B------:R-:W-:-:S03]  /*17b90*/  SHF.L.U32 R133, R186, 0x10, RZ ;  /* 0x00000010ba857819 */ /* 0x000fc600000006ff */
[----:B------:R-:W-:Y:S02]  /*17ba0*/  FFMA.FTZ R132, R132, R252, 1.1641532182693481445e-10 ;  /* 0x2f00000084847423 */ /* 0x000fe400000100fc */
[----:B------:R-:W1:Y:S01]  /*17bb0*/  LDC R134, c[0x0][0x294] ;  /* 0x0000a500ff867b82 */ /* 0x000e620000000800 */
[----:B------:R-:W-:-:S07]  /*17bc0*/  FMUL.FTZ R133, R133, R147 ;  /* 0x0000009385857220 */ /* 0x000fce0000410000 */
[----:B------:R-:W2:Y:S01]  /*17bd0*/  LDC.64 R186, c[0x0][0x240] ;  /* 0x00009000ffba7b82 */ /* 0x000ea20000000a00 */
[----:B0-----:R-:W-:Y:S01]  /*17be0*/  FMUL.FTZ R133, R133, R135 ;  /* 0x0000008785857220 */ /* 0x001fe20000410000 */
[----:B-1----:R-:W-:-:S06]  /*17bf0*/  FSETP.GTU.FTZ.AND P6, PT, R132, R134, PT ;  /* 0x000000868400720b */ /* 0x002fcc0003fdc000 */
[----:B------:R-:W0:Y:S01]  /*17c00*/  LDC.64 R134, c[0x0][0x238] ;  /* 0x00008e00ff867b82 */ /* 0x000e220000000a00 */
[----:B------:R-:W-:Y:S02]  /*17c10*/  @P0 PRMT R132, R43, 0x7632, R132 ;  /* 0x000076322b840816 */ /* 0x000fe40000000084 */
[----:B------:R-:W-:-:S03]  /*17c20*/  FSEL R133, R133, RZ, !P6 ;  /* 0x000000ff85857208 */ /* 0x000fc60007000000 */
[----:B------:R-:W-:Y:S02]  /*17c30*/  @P0 IMAD.U32 R132, R132, 0x10000, RZ ;  /* 0x0001000084840824 */ /* 0x000fe400078e00ff */
[----:B------:R-:W-:Y:S01]  /*17c40*/  FMUL.FTZ R147, R47, R133 ;  /* 0x000000852f937220 */ /* 0x000fe20000410000 */
[----:B------:R-:W-:-:S03]  /*17c50*/  F2FP.BF16.F32.PACK_AB R133, R171, R170 ;  /* 0x000000aaab85723e */ /* 0x000fc600000010ff */
[----:B------:R-:W-:Y:S01]  /*17c60*/  @P0 FADD.FTZ R147, R147, R132 ;  /* 0x0000008493930221 */ /* 0x000fe20000010000 */
[----:B------:R-:W-:Y:S02]  /*17c70*/  F2FP.BF16.F32.PACK_AB R132, R169, R168 ;  /* 0x000000a8a984723e */ /* 0x000fe400000010ff */
[----:B------:R-:W-:Y:S01]  /*17c80*/  LOP3.LUT P0, RZ, R9, 0x4, RZ, 0xc0, !PT ;  /* 0x0000000409ff7812 */ /* 0x000fe2000780c0ff */
[----:B0-----:R-:W-:Y:S01]  /*17c90*/  IMAD.WIDE.U32 R172, R167, 0x10, R134 ;  /* 0x00000010a7ac7825 */ /* 0x001fe200078e0086 */
[----:B------:R-:W-:Y:S02]  /*17ca0*/  F2FP.BF16.F32.PACK_AB R134, R177, R176 ;  /* 0x000000b0b186723e */ /* 0x000fe400000010ff */
        /* <DEDUP_REMOVED lines=8> */
[----:B------:R-:W-:-:S03]  /*17d30*/  LOP3.LUT P5, RZ, R9, 0x2, RZ, 0xc0, !PT ;  /* 0x0000000209ff7812 */ /* 0x000fc600078ac0ff */
[----:B------:R-:W-:Y:S01]  /*17d40*/  IMAD.WIDE.U32 R132, R132, 0x1000000, RZ ;  /* 0x0100000084847825 */ /* 0x000fe200078e00ff */
[----:B------:R-:W-:-:S04]  /*17d50*/  SEL R172, RZ, 0x1, P5 ;  /* 0x00000001ffac7807 */ /* 0x000fc80002800000 */
[----:B------:R-:W-:Y:S01]  /*17d60*/  LOP3.LUT R133, R133, R134, R135, 0xfe, !PT ;  /* 0x0000008685857212 */ /* 0x000fe200078efe87 */
[----:B------:R-:W-:Y:S01]  /*17d70*/  IMAD.WIDE.U32 R172, R172, 0x100, RZ ;  /* 0x00000100acac7825 */ /* 0x000fe200078e00ff */
[----:B------:R-:W-:-:S05]  /*17d80*/  SEL R134, RZ, 0x1, P1 ;  /* 0x00000001ff867807 */ /* 0x000fca0000800000 */
[----:B------:R-:W-:-:S05]  /*17d90*/  IMAD.WIDE.U32 R134, R134, 0x10000, RZ ;  /* 0x0001000086867825 */ /* 0x000fca00078e00ff */
[----:B------:R-:W-:Y:S02]  /*17da0*/  LOP3.LUT R135, R173, R133, R135, 0xfe, !PT ;  /* 0x00000085ad877212 */ /* 0x000fe400078efe87 */
[----:B------:R-:W-:Y:S02]  /*17db0*/  LOP3.LUT R132, R172, R132, R134, 0xfe, !PT ;  /* 0x00000084ac847212 */ /* 0x000fe400078efe86 */
[----:B------:R-:W-:-:S04]  /*17dc0*/  SEL R133, RZ, 0x1, P0 ;  /* 0x00000001ff857807 */ /* 0x000fc80000000000 */
[----:B------:R-:W-:Y:S01]  /*17dd0*/  LOP3.LUT R134, R132, R133, RZ, 0xfc, !PT ;  /* 0x0000008584867212 */ /* 0x000fe200078efcff */
[----:B--2---:R-:W-:Y:S02]  /*17de0*/  IMAD.WIDE.U32 R132, R167, 0x8, R186 ;  /* 0x00000008a7847825 */ /* 0x004fe400078e00ba */
[----:B------:R-:W0:Y:S03]  /*17df0*/  S2R R187, SR_TID.X ;  /* 0x0000000000bb7919 */ /* 0x000e260000002100 */
[----:B------:R1:W-:Y:S02]  /*17e00*/  STG.E.64 desc[UR4][R132.64], R134 ;  /* 0x0000008684007986 */ /* 0x0003e4000c101b04 */
[----:B-1----:R-:W-:-:S04]  /*17e10*/  FADD.FTZ R132, RZ, R34 ;  /* 0x00000022ff847221 */ /* 0x002fc80000010000 */
        /* <DEDUP_REMOVED lines=215> */
.L_x_17214:
[----:B------:R-:W-:Y:S01]  /*18b90*/  FMUL.FTZ R133, R173, R173 ;  /* 0x000000adad857220 */ /* 0x000fe20000410000 */
[----:B------:R-:W-:Y:S01]  /*18ba0*/  PLOP3.LUT P1, PT, PT, PT, UP1, 0x40, 0x0 ;  /* 0x000000000000781c */ /* 0x000fe20003f2e818 */
[----:B-1----:R-:W-:Y:S01]  /*18bb0*/  FADD.FTZ R132, R135, R132 ;  /* 0x0000008487847221 */ /* 0x002fe20000010000 */
[----:B------:R-:W2:Y:S02]  /*18bc0*/  LDL R252, [R1+0x74] ;  /* 0x0000740001fc7983 */ /* 0x000ea40000100800 */
[----:B------:R-:W-:Y:S01]  /*18bd0*/  FSEL R133, R133, RZ, !P1 ;  /* 0x000000ff85857208 */ /* 0x000fe20004800000 */
[----:B------:R-:W-:Y:S01]  /*18be0*/  FFMA.FTZ R132, R132, R172, UR11 ;  /* 0x0000000b84847e23 */ /* 0x000fe200080100ac */
[----:B------:R-:W3:Y:S03]  /*18bf0*/  LDL R187, [R1+0x8c] ;  /* 0x00008c0001bb7983 */ /* 0x000ee60000100800 */
[----:B------:R-:W-:Y:S01]  /*18c00*/  FADD.FTZ R132, R132, R133 ;  /* 0x0000008584847221 */ /* 0x000fe20000010000 */
[----:B------:R-:W4:Y:S04]  /*18c10*/  LDL R172, [R1+0x7c] ;  /* 0x00007c0001ac7983 */ /* 0x000f280000100800 */
[----:B------:R-:W5:Y:S01]  /*18c20*/  LDL R133, [R1+0x78] ;  /* 0x0000780001857983 */ /* 0x000f620000100800 */
[----:B------:R1:W1:Y:S01]  /*18c30*/  MUFU.RSQ R134, R132 ;  /* 0x0000008400867308 */ /* 0x0002620000001400 */
[----:B------:R-:W-:-:S02]  /*18c40*/  PLOP3.LUT P1, PT, PT, PT, UP1, 0x40, 0x0 ;  /* 0x000000000000781c */ /* 0x000fc40003f2e818 */
[----:B------:R-:W2:Y:S02]  /*18c50*/  LDL R186, [R1+0x84] ;  /* 0x0000840001ba7983 */ /* 0x000ea40000100800 */
[----:B0-----:R-:W-:-:S05]  /*18c60*/  FSEL R135, R173, RZ, P1 ;  /* 0x000000ffad877208 */ /* 0x001fca0000800000 */
[C---:B------:R-:W-:Y:S01]  /*18c70*/  FADD.FTZ R39, -R135.reuse, R39 ;  /* 0x0000002787277221 */ /* 0x040fe20000010100 */
[C---:B-1----:R-:W-:Y:S01]  /*18c80*/  FADD.FTZ R132, -R135.reuse, R138 ;  /* 0x0000008a87847221 */ /* 0x042fe20000010100 */
[C---:B------:R-:W-:Y:S01]  /*18c90*/  FADD.FTZ R34, -R135.reuse, R34 ;  /* 0x0000002287227221 */ /* 0x040fe20000010100 */
[----:B------:R-:W-:Y:S01]  /*18ca0*/  FADD.FTZ R36, -R135, R36 ;  /* 0x0000002487247221 */ /* 0x000fe20000010100 */
[----:B------:R-:W2:Y:S01]  /*18cb0*/  LDL R138, [R1+0x70] ;  /* 0x00007000018a7983 */ /* 0x000ea20000100800 */
[C---:B------:R-:W-:Y:S01]  /*18cc0*/  FMUL.FTZ R39, R134.reuse, R39 ;  /* 0x0000002786277220 */ /* 0x040fe20000410000 */
[----:B------:R-:W-:-:S04]  /*18cd0*/  FMUL.FTZ R132, R134, R132 ;  /* 0x0000008486847220 */ /* 0x000fc80000410000 */
[----:B----4-:R-:W-:Y:S02]  /*18ce0*/  FFMA.FTZ R132, R172, R132, R127 ;  /* 0x00000084ac847223 */ /* 0x010fe4000001007f */
[----:B------:R-:W4:Y:S01]  /*18cf0*/  LDL R172, [R1+0x88] ;  /* 0x0000880001ac7983 */ /* 0x000f220000100800 */
[----:B-----5:R-:W-:-:S05]  /*18d00*/  FFMA.FTZ R39, R133, R39, R126 ;  /* 0x0000002785277223 */ /* 0x020fca000001007e */
[----:B------:R-:W-:Y:S02]  /*18d10*/  F2FP.BF16.F32.PACK_AB R39, R132, R39 ;  /* 0x000000278427723e */ /* 0x000fe400000010ff */
[----:B------:R-:W0:Y:S02]  /*18d20*/  @!P0 LDC.64 R132, c[0x0][0x250] ;  /* 0x00009400ff848b82 */ /* 0x000e240000000a00 */
[----:B0-----:R-:W-:-:S05]  /*18d30*/  @!P0 IMAD.WIDE R132, R0, 0x4, R132 ;  /* 0x0000000400848825 */ /* 0x001fca00078e0284 */
[----:B------:R0:W-:Y:S04]  /*18d40*/  @!P0 STG.E desc[UR4][R132.64], R173 ;  /* 0x000000ad84008986 */ /* 0x0001e8000c101904 */
[----:B0-----:R-:W5:Y:S01]  /*18d50*/  LDL R173, [R1+0x80] ;  /* 0x0000800001ad7983 */ /* 0x001f620000100800 */
[----:B------:R-:W0:Y:S01]  /*18d60*/  @!P0 LDC.64 R132, c[0x0][0x258] ;  /* 0x00009600ff848b82 */ /* 0x000e220000000a00 */
[C---:B------:R-:W-:Y:S01]  /*18d70*/  FMUL.FTZ R34, R134.reuse, R34 ;  /* 0x0000002286227220 */ /* 0x040fe20000410000 */
[----:B------:R-:W-:Y:S01]  /*18d80*/  FMUL.FTZ R36, R134, R36 ;  /* 0x0000002486247220 */ /* 0x000fe20000410000 */
[C---:B------:R-:W-:Y:S01]  /*18d90*/  FADD.FTZ R37, -R135.reuse, R37 ;  /* 0x0000002587257221 */ /* 0x040fe20000010100 */
[----:B------:R-:W-:-:S03]  /*18da0*/  FADD.FTZ R35, -R135, R35 ;  /* 0x0000002387237221 */ /* 0x000fc60000010100 */
[----:B------:R-:W-:Y:S01]  /*18db0*/  FMUL.FTZ R37, R134, R37 ;  /* 0x0000002586257220 */ /* 0x000fe20000410000 */
[----:B0-----:R-:W-:-:S05]  /*18dc0*/  @!P0 IMAD.WIDE R132, R0, 0x4, R132 ;  /* 0x0000000400848825 */ /* 0x001fca00078e0284 */
[----:B------:R0:W-:Y:S02]  /*18dd0*/  @!P0 STG.E desc[UR4][R132.64], R134 ;  /* 0x0000008684008986 */ /* 0x0001e4000c101904 */
[----:B0-----:R-:W-:Y:S01]  /*18de0*/  FADD.FTZ R132, -R135, R136 ;  /* 0x0000008887847221 */ /* 0x001fe20000010100 */
[C---:B------:R-:W-:Y:S01]  /*18df0*/  FMUL.FTZ R35, R134.reuse, R35 ;  /* 0x0000002386237220 */ /* 0x040fe20000410000 */
[----:B---3--:R-:W-:Y:S01]  /*18e00*/  FFMA.FTZ R37, R187, R37, R131 ;  /* 0x00000025bb257223 */ /* 0x008fe20000010083 */
[C---:B------:R-:W-:Y:S01]  /*18e10*/  FADD.FTZ R38, -R135.reuse, R38 ;  /* 0x0000002687267221 */ /* 0x040fe20000010100 */
[----:B------:R-:W-:Y:S01]  /*18e20*/  FMUL.FTZ R132, R134, R132 ;  /* 0x0000008486847220 */ /* 0x000fe20000410000 */
[----:B------:R-:W3:Y:S03]  /*18e30*/  LDL R187, [R1+0x48] ;  /* 0x0000480001bb7983 */ /* 0x000ee60000100800 */
[----:B--2---:R-:W-:Y:S01]  /*18e40*/  FFMA.FTZ R132, R252, R132, R125 ;  /* 0x00000084fc847223 */ /* 0x004fe2000001007d */
[----:B------:R-:W-:Y:S01]  /*18e50*/  FADD.FTZ R31, -R135, R31 ;  /* 0x0000001f871f7221 */ /* 0x000fe20000010100 */
[----:B------:R-:W2:Y:S01]  /*18e60*/  LDL R252, [R1+0x40] ;  /* 0x0000400001fc7983 */ /* 0x000ea20000100800 */
[----:B------:R-:W-:-:S03]  /*18e70*/  FFMA.FTZ R35, R186, R35, R129 ;  /* 0x00000023ba237223 */ /* 0x000fc60000010081 */
[----:B------:R-:W2:Y:S01]  /*18e80*/  LDL R186, [R1+0x30] ;  /* 0x0000300001ba7983 */ /* 0x000ea20000100800 */
[----:B----4-:R-:W-:-:S03]  /*18e90*/  FFMA.FTZ R36, R172, R36, R130 ;  /* 0x00000024ac247223 */ /* 0x010fc60000010082 */
[----:B------:R-:W4:Y:S04]  /*18ea0*/  LDL R133, [R1+0x44] ;  /* 0x0000440001857983 */ /* 0x000f280000100800 */
[----:B------:R-:W2:Y:S01]  /*18eb0*/  LDL R172, [R1+0x3c] ;  /* 0x00003c0001ac7983 */ /* 0x000ea20000100800 */
[----:B-----5:R-:W-:-:S03]  /*18ec0*/  FFMA.FTZ R34, R173, R34, R128 ;  /* 0x00000022ad227223 */ /* 0x020fc60000010080 */
[----:B------:R-:W5:Y:S04]  /*18ed0*/  LDL R136, [R1+0x4c] ;  /* 0x00004c0001887983 */ /* 0x000f680000100800 */
[----:B------:R-:W4:Y:S01]  /*18ee0*/  LDL R173, [R1+0x38] ;  /* 0x0000380001ad7983 */ /* 0x000f220000100800 */
[----:B------:R-:W-:Y:S02]  /*18ef0*/  F2FP.BF16.F32.PACK_AB R37, R37, R36 ;  /* 0x000000242525723e */ /* 0x000fe400000010ff */
[----:B------:R-:W-:Y:S02]  /*18f00*/  F2FP.BF16.F32.PACK_AB R36, R35, R34 ;  /* 0x000000222324723e */ /* 0x000fe400000010ff */
[----:B------:R-:W-:Y:S01]  /*18f10*/  LEA R34, P0, R23, UR14, 0x4 ;  /* 0x0000000e17227c11 */ /* 0x000fe2000f8020ff */
[----:B------:R-:W-:-:S03]  /*18f20*/  FMUL.FTZ R38, R134, R38 ;  /* 0x0000002686267220 */ /* 0x000fc60000410000 */
[----:B------:R-:W-:Y:S01]  /*18f30*/  LEA.HI.X R35, R23, UR15, RZ, 0x4, P0 ;  /* 0x0000000f17237c11 */ /* 0x000fe200080f24ff */
[C---:B------:R-:W-:Y:S01]  /*18f40*/  FADD.FTZ R23, -R135.reuse, R30 ;  /* 0x0000001e87177221 */ /* 0x040fe20000010100 */
[----:B------:R-:W-:Y:S01]  /*18f50*/  FMUL.FTZ R31, R134, R31 ;  /* 0x0000001f861f7220 */ /* 0x000fe20000410000 */
[----:B------:R-:W-:Y:S02]  /*18f60*/  FFMA.FTZ R38, R138, R38, R124 ;  /* 0x000000268a267223 */ /* 0x000fe4000001007c */
[----:B------:R-:W-:Y:S01]  /*18f70*/  FMUL.FTZ R23, R134, R23 ;  /* 0x0000001786177220 */ /* 0x000fe20000410000 */
[----:B------:R-:W5:Y:S02]  /*18f80*/  LDL R138, [R1+0x34] ;  /* 0x00003400018a7983 */ /* 0x000f640000100800 */
[----:B------:R-:W-:Y:S01]  /*18f90*/  F2FP.BF16.F32.PACK_AB R38, R132, R38 ;  /* 0x000000268426723e */ /* 0x000fe200000010ff */
[----:B------:R-:W-:-:S04]  /*18fa0*/  FADD.FTZ R26, -R135, R26 ;  /* 0x0000001a871a7221 */ /* 0x000fc80000010100 */
[----:B------:R0:W-:Y:S01]  /*18fb0*/  STG.E.128 desc[UR4][R34.64], R36 ;  /* 0x0000002422007986 */ /* 0x0001e2000c101d04 */
[----:B------:R-:W-:Y:S01]  /*18fc0*/  FMUL.FTZ R26, R134, R26 ;  /* 0x0000001a861a7220 */ /* 0x000fe20000410000 */
[----:B0-----:R-:W-:Y:S02]  /*18fd0*/  FADD.FTZ R37, -R135, R154 ;  /* 0x0000009a87257221 */ /* 0x001fe40000010100 */
[----:B------:R-:W5:Y:S01]  /*18fe0*/  LDL R154, [R1+0x8] ;  /* 0x00000800019a7983 */ /* 0x000f620000100800 */
[----:B---3--:R-:W-:-:S03]  /*18ff0*/  FFMA.FTZ R26, R187, R26, R122 ;  /* 0x0000001abb1a7223 */ /* 0x008fc6000001007a */
[----:B------:R-:W3:Y:S01]  /*19000*/  LDL R187, [R1] ;  /* 0x0000000001bb7983 */ /* 0x000ee20000100800 */
[----:B--2---:R-:W-:Y:S01]  /*19010*/  FFMA.FTZ R31, R172, R31, R119 ;  /* 0x0000001fac1f7223 */ /* 0x004fe20000010077 */
[----:B----4-:R-:W-:Y:S02]  /*19020*/  FFMA.FTZ R23, R173, R23, R118 ;  /* 0x00000017ad177223 */ /* 0x010fe40000010076 */
[----:B------:R-:W0:Y:S03]  /*19030*/  LDC.64 R172, c[0x0][0x2b8] ;  /* 0x0000ae00ffac7b82 */ /* 0x000e260000000a00 */
[----:B------:R-:W-:Y:S01]  /*19040*/  F2FP.BF16.F32.PACK_AB R31, R31, R23 ;  /* 0x000000171f1f723e */ /* 0x000fe200000010ff */
[----:B------:R-:W-:-:S04]  /*19050*/  FADD.FTZ R23, -R135, R24 ;  /* 0x0000001887177221 */ /* 0x000fc80000010100 */
[----:B------:R-:W-:Y:S01]  /*19060*/  FMUL.FTZ R23, R134, R23 ;  /* 0x0000001786177220 */ /* 0x000fe20000410000 */
[----:B------:R-:W-:-:S03]  /*19070*/  FADD.FTZ R24, -R135, R28 ;  /* 0x0000001c87187221 */ /* 0x000fc60000010100 */
[----:B------:R-:W-:Y:S02]  /*19080*/  FFMA.FTZ R23, R252, R23, R120 ;  /* 0x00000017fc177223 */ /* 0x000fe40000010078 */
[----:B------:R-:W2:Y:S01]  /*19090*/  LDL R252, [R1+0xc] ;  /* 0x00000c0001fc7983 */ /* 0x000ea20000100800 */
[----:B------:R-:W-:-:S04]  /*190a0*/  FMUL.FTZ R24, R134, R24 ;  /* 0x0000001886187220 */ /* 0x000fc80000410000 */
[----:B------:R-:W-:Y:S02]  /*190b0*/  FFMA.FTZ R24, R186, R24, R116 ;  /* 0x00000018ba187223 */ /* 0x000fe40000010074 */
[----:B------:R-:W4:Y:S01]  /*190c0*/  LDL R186, [R1+0x4] ;  /* 0x0000040001ba7983 */ /* 0x000f220000100800 */
[C---:B------:R-:W-:Y:S01]  /*190d0*/  FADD.FTZ R25, -R135.reuse, R25 ;  /* 0x0000001987197221 */ /* 0x040fe20000010100 */
[C---:B------:R-:W-:Y:S01]  /*190e0*/  FADD.FTZ R29, -R135.reuse, R29 ;  /* 0x0000001d871d7221 */ /* 0x040fe20000010100 */
[----:B------:R-:W-:Y:S02]  /*190f0*/  FADD.FTZ R27, -R135, R27 ;  /* 0x0000001b871b7221 */ /* 0x000fe40000010100 */
[C---:B------:R-:W-:Y:S01]  /*19100*/  FMUL.FTZ R25, R134.reuse, R25 ;  /* 0x0000001986197220 */ /* 0x040fe20000410000 */
[C---:B------:R-:W-:Y:S01]  /*19110*/  FMUL.FTZ R29, R134.reuse, R29 ;  /* 0x0000001d861d7220 */ /* 0x040fe20000410000 */
[----:B------:R-:W-:Y:S02]  /*19120*/  FMUL.FTZ R27, R134, R27 ;  /* 0x0000001b861b7220 */ /* 0x000fe40000410000 */
[----:B------:R-:W-:Y:S01]  /*19130*/  FFMA.FTZ R25, R133, R25, R121 ;  /* 0x0000001985197223 */ /* 0x000fe20000010079 */
[----:B-----5:R-:W-:Y:S01]  /*19140*/  FFMA.FTZ R29, R138, R29, R117 ;  /* 0x0000001d8a1d7223 */ /* 0x020fe20000010075 */
[----:B------:R-:W-:Y:S01]  /*19150*/  FFMA.FTZ R27, R136, R27, R123 ;  /* 0x0000001b881b7223 */ /* 0x000fe2000001007b */
[----:B------:R-:W-:-:S02]  /*19160*/  FADD.FTZ R13, -R135, R13 ;  /* 0x0000000d870d7221 */ /* 0x000fc40000010100 */
[----:B------:R-:W-:Y:S02]  /*19170*/  F2FP.BF16.F32.PACK_AB R28, R25, R23 ;  /* 0x00000017191c723e */ /* 0x000fe400000010ff */
[----:B------:R-:W-:Y:S01]  /*19180*/  F2FP.BF16.F32.PACK_AB R30, R29, R24 ;  /* 0x000000181d1e723e */ /* 0x000fe200000010ff */
[----:B0-----:R-:W-:-:S04]  /*19190*/  IMAD.WIDE.U32 R24, R6, 0x10, R172 ;  /* 0x0000001006187825 */ /* 0x001fc800078e00ac */
        /* <DEDUP_REMOVED lines=8> */
[----:B------:R-:W-:Y:S01]  /*19220*/  FMUL.FTZ R8, R134, R8 ;  /* 0x0000000886087220 */ /* 0x000fe20000410000 */
[C---:B------:R-:W-:Y:S01]  /*19230*/  FADD.FTZ R12, -R135.reuse, R16 ;  /* 0x00000010870c7221 */ /* 0x040fe20000010100 */
[C---:B------:R-:W-:Y:S01]  /*19240*/  FADD.FTZ R18, -R135.reuse, R18 ;  /* 0x0000001287127221 */ /* 0x040fe20000010100 */
[----:B------:R-:W-:Y:S01]  /*19250*/  FADD.FTZ R16, -R135, R20 ;  /* 0x0000001487107221 */ /* 0x000fe20000010100 */
[----:B------:R-:W-:Y:S01]  /*19260*/  FFMA.FTZ R13, R248, R13, R108 ;  /* 0x0000000df80d7223 */ /* 0x000fe2000001006c */
[----:B------:R-:W-:Y:S01]  /*19270*/  FFMA.FTZ R14, R249, R14, R109 ;  /* 0x0000000ef90e7223 */ /* 0x000fe2000001006d */
[----:B------:R0:W-:Y:S01]  /*19280*/  STG.E.128 desc[UR4][R24.64], R28 ;  /* 0x0000001c18007986 */ /* 0x0001e2000c101d04 */
[C---:B------:R-:W-:Y:S01]  /*19290*/  FADD.FTZ R22, -R135.reuse, R22 ;  /* 0x0000001687167221 */ /* 0x040fe20000010100 */
[C---:B------:R-:W-:Y:S01]  /*192a0*/  FADD.FTZ R20, -R135.reuse, R32 ;  /* 0x0000002087147221 */ /* 0x040fe20000010100 */
[C---:B------:R-:W-:Y:S01]  /*192b0*/  FADD.FTZ R23, -R135.reuse, R33 ;  /* 0x0000002187177221 */ /* 0x040fe20000010100 */
        /* <DEDUP_REMOVED lines=10> */
[C---:B------:R-:W-:Y:S01]  /*19360*/  FMUL.FTZ R6, R134.reuse, R6 ;  /* 0x0000000686067220 */ /* 0x040fe20000410000 */
        /* <DEDUP_REMOVED lines=28> */
[----:B------:R-:W-:Y:S01]  /*19530*/  FADD.FTZ R135, -R135, R147 ;  /* 0x0000009387877221 */ /* 0x000fe20000010100 */
[C---:B------:R-:W-:Y:S01]  /*19540*/  FMUL.FTZ R22, R134.reuse, R22 ;  /* 0x0000001686167220 */ /* 0x040fe20000410000 */
[C---:B------:R-:W-:Y:S01]  /*19550*/  FMUL.FTZ R20, R134.reuse, R20 ;  /* 0x0000001486147220 */ /* 0x040fe20000410000 */
[----:B------:R-:W-:Y:S01]  /*19560*/  FMUL.FTZ R23, R134, R23 ;  /* 0x0000001786177220 */ /* 0x000fe20000410000 */
[----:B------:R-:W-:Y:S01]  /*19570*/  F2FP.BF16.F32.PACK_AB R14, R14, R13 ;  /* 0x0000000d0e0e723e */ /* 0x000fe200000010ff */
        /* <DEDUP_REMOVED lines=11> */
[----:B------:R-:W-:Y:S01]  /*19630*/  FFMA.FTZ R21, R239, R21, R107 ;  /* 0x00000015ef157223 */ /* 0x000fe2000001006b */
[C---:B------:R-:W-:Y:S01]  /*19640*/  FMUL.FTZ R28, R134.reuse, R32 ;  /* 0x00000020861c7220 */ /* 0x040fe20000410000 */
[C---:B------:R-:W-:Y:S01]  /*19650*/  FMUL.FTZ R35, R134.reuse, R35 ;  /* 0x0000002386237220 */ /* 0x040fe20000410000 */
[C---:B------:R-:W-:Y:S01]  /*19660*/  FMUL.FTZ R32, R134.reuse, R36 ;  /* 0x0000002486207220 */ /* 0x040fe20000410000 */
[C---:B------:R-:W-:Y:S01]  /*19670*/  FMUL.FTZ R29, R134.reuse, R29 ;  /* 0x0000001d861d7220 */ /* 0x040fe20000410000 */
[----:B------:R-:W-:Y:S01]  /*19680*/  FMUL.FTZ R30, R134, R30 ;  /* 0x0000001e861e7220 */ /* 0x000fe20000410000 */
[----:B------:R-:W-:Y:S01]  /*19690*/  F2FP.BF16.F32.PACK_AB R15, R12, R15 ;  /* 0x0000000f0c0f723e */ /* 0x000fe200000010ff */
[----:B------:R-:W-:Y:S01]  /*196a0*/  FMUL.FTZ R33, R134, R33 ;  /* 0x0000002186217220 */ /* 0x000fe20000410000 */
[----:B------:R-:W-:Y:S01]  /*196b0*/  FFMA.FTZ R35, R206, R35, R90 ;  /* 0x00000023ce237223 */ /* 0x000fe2000001005a */
        /* <DEDUP_REMOVED lines=41> */
[----:B--2---:R-:W-:-:S05]  /*19950*/  FFMA.FTZ R8, R252, R8, R115 ;  /* 0x00000008fc087223 */ /* 0x004fca0000010073 */
[----:B------:R-:W-:Y:S01]  /*19960*/  F2FP.BF16.F32.PACK_AB R13, R8, R11 ;  /* 0x0000000b080d723e */ /* 0x000fe200000010ff */
[----:B---3--:R-:W-:Y:S01]  /*19970*/  FFMA.FTZ R11, R187, R6, R112 ;  /* 0x00000006bb0b7223 */ /* 0x008fe20000010070 */
[----:B------:R-:W-:Y:S01]  /*19980*/  FFMA.FTZ R6, R236, R18, R104 ;  /* 0x00000012ec067223 */ /* 0x000fe20000010068 */
[----:B------:R-:W-:Y:S01]  /*19990*/  FFMA.FTZ R8, R238, R16, R106 ;  /* 0x00000010ee087223 */ /* 0x000fe2000001006a */
[----:B------:R-:W-:Y:S01]  /*199a0*/  FFMA.FTZ R16, R232, R22, R100 ;  /* 0x00000016e8107223 */ /* 0x000fe20000010064 */
[----:B------:R-:W-:Y:S01]  /*199b0*/  FFMA.FTZ R18, R234, R23, R102 ;  /* 0x00000017ea127223 */ /* 0x000fe20000010066 */
[----:B------:R-:W-:Y:S01]  /*199c0*/  FFMA.FTZ R23, R235, R147, R103 ;  /* 0x00000093eb177223 */ /* 0x000fe20000010067 */
[----:B----4-:R-:W-:Y:S02]  /*199d0*/  FFMA.FTZ R10, R186, R10, R113 ;  /* 0x0000000aba0a7223 */ /* 0x010fe40000010071 */
[----:B------:R-:W-:Y:S02]  /*199e0*/  F2FP.BF16.F32.PACK_AB R22, R20, R16 ;  /* 0x000000101416723e */ /* 0x000fe400000010ff */
[----:B------:R-:W-:-:S02]  /*199f0*/  F2FP.BF16.F32.PACK_AB R23, R23, R18 ;  /* 0x000000121717723e */ /* 0x000fc400000010ff */
[----:B------:R-:W-:Y:S01]  /*19a00*/  F2FP.BF16.F32.PACK_AB R20, R19, R6 ;  /* 0x000000061314723e */ /* 0x000fe200000010ff */
[--C-:B------:R-:W-:Y:S01]  /*19a10*/  IMAD.WIDE.U32 R18, R7, 0x10, R172.reuse ;  /* 0x0000001007127825 */ /* 0x100fe200078e00ac */
[----:B------:R-:W-:Y:S02]  /*19a20*/  F2FP.BF16.F32.PACK_AB R12, R10, R11 ;  /* 0x0000000b0a0c723e */ /* 0x000fe400000010ff */
[----:B------:R-:W-:Y:S01]  /*19a30*/  F2FP.BF16.F32.PACK_AB R21, R21, R8 ;  /* 0x000000081515723e */ /* 0x000fe200000010ff */
[----:B------:R-:W-:-:S04]  /*19a40*/  IMAD.WIDE.U32 R16, R17, 0x10, R172 ;  /* 0x0000001011107825 */ /* 0x000fc800078e00ac */
[----:B------:R-:W-:Y:S01]  /*19a50*/  FFMA.FTZ R8, R216, R29, R92 ;  /* 0x0000001dd8087223 */ /* 0x000fe2000001005c */
[----:B------:R0:W-:Y:S04]  /*19a60*/  STG.E.128 desc[UR4][R18.64], R12 ;  /* 0x0000000c12007986 */ /* 0x0001e8000c101d04 */
[----:B------:R1:W-:Y:S01]  /*19a70*/  STG.E.128 desc[UR4][R16.64], R20 ;  /* 0x0000001410007986 */ /* 0x0003e2000c101d04 */
[----:B0-----:R-:W-:Y:S01]  /*19a80*/  F2FP.BF16.F32.PACK_AB R14, R30, R8 ;  /* 0x000000081e0e723e */ /* 0x001fe200000010ff */
[----:B------:R-:W-:Y:S01]  /*19a90*/  FFMA.FTZ R8, R203, R153, R87 ;  /* 0x00000099cb087223 */ /* 0x000fe20000010057 */
[----:B-1----:R-:W-:Y:S01]  /*19aa0*/  F2FP.BF16.F32.PACK_AB R17, R32, R35 ;  /* 0x000000232011723e */ /* 0x002fe200000010ff */
[----:B------:R-:W-:Y:S02]  /*19ab0*/  FFMA.FTZ R16, R204, R33, R88 ;  /* 0x00000021cc107223 */ /* 0x000fe40000010058 */
[----:B------:R-:W0:Y:S01]  /*19ac0*/  LDC.64 R32, c[0x0][0x210] ;  /* 0x00008400ff207b82 */ /* 0x000e220000000a00 */
        /* <DEDUP_REMOVED lines=21> */
[--C-:B------:R-:W-:Y:S01]  /*19c20*/  IMAD.WIDE.U32 R10, R149, 0x10, R172.reuse ;  /* 0x00000010950a7825 */ /* 0x100fe200078e00ac */
[----:B------:R-:W-:Y:S02]  /*19c30*/  F2FP.BF16.F32.PACK_AB R16, R21, R16 ;  /* 0x000000101510723e */ /* 0x000fe400000010ff */
[----:B------:R-:W-:Y:S01]  /*19c40*/  F2FP.BF16.F32.PACK_AB R22, R137, R22 ;  /* 0x000000168916723e */ /* 0x000fe200000010ff */
[----:B------:R-:W-:Y:S01]  /*19c50*/  IMAD.WIDE.U32 R28, R158, 0x10, R172 ;  /* 0x000000109e1c7825 */ /* 0x000fe200078e00ac */
[----:B------:R-:W-:Y:S02]  /*19c60*/  F2FP.BF16.F32.PACK_AB R21, R138, R133 ;  /* 0x000000858a15723e */ /* 0x000fe400000010ff */
[----:B------:R-:W-:Y:S02]  /*19c70*/  F2FP.BF16.F32.PACK_AB R27, R8, R27 ;  /* 0x0000001b081b723e */ /* 0x000fe400000010ff */
[----:B------:R-:W-:-:S02]  /*19c80*/  F2FP.BF16.F32.PACK_AB R26, R151, R26 ;  /* 0x0000001a971a723e */ /* 0x000fc400000010ff */
[----:B------:R-:W-:Y:S02]  /*19c90*/  F2FP.BF16.F32.PACK_AB R25, R144, R25 ;  /* 0x000000199019723e */ /* 0x000fe400000010ff */
        /* <DEDUP_REMOVED lines=9> */
[----:B------:R-:W-:Y:S05]  /*19d30*/  BSYNC B0 ;  /* 0x0000000000007941 */ /* 0x000fea0003800000 */
.L_x_16752:
[----:B------:R-:W-:Y:S05]  /*19d40*/  EXIT ;  /* 0x000000000000794d */ /* 0x000fea0003800000 */
.L_x_17201:
        /* <DEDUP_REMOVED lines=8> */
.L_x_17204:
[----:B------:R-:W-:Y:S05]  /*19dd0*/  BSYNC B1 ;  /* 0x0000000000017941 */ /* 0x000fea0003800000 */
.L_x_17203:
[----:B------:R-:W-:Y:S01]  /*19de0*/  FADD.FTZ R135, R135, R132 ;  /* 0x0000008487877221 */ /* 0x000fe20000010000 */
[----:B------:R-:W-:Y:S01]  /*19df0*/  HFMA2.MMA R132, -RZ, RZ, 0, 1.1920928955078125e-07 ;  /* 0x00000002ff847435 */ /* 0x000fe200000001ff */
[----:B------:R-:W-:Y:S01]  /*19e00*/  MOV R133, 0x1f ;  /* 0x0000001f00857802 */ /* 0x000fe20000000f00 */
[----:B------:R-:W-:Y:S01]  /*19e10*/  IMAD.MOV.U32 R134, RZ, RZ, -0x1 ;  /* 0xffffffffff867424 */ /* 0x000fe200078e00ff */
[----:B------:R-:W0:Y:S01]  /*19e20*/  LDC R172, c[0x0][0x290] ;  /* 0x0000a400ffac7b82 */ /* 0x000e220000000800 */
[----:B------:R-:W-:-:S07]  /*19e30*/  IMAD.MOV.U32 R187, RZ, RZ, R135 ;  /* 0x000000ffffbb7224 */ /* 0x000fce00078e0087 */
[----:B0-----:R-:W-:Y:S05]  /*19e40*/  WARPSYNC.COLLECTIVE R134, `(.L_x_17205) ;  /* 0x0000000086087348 */ /* 0x001fea0003c00000 */
[----:B------:R1:W2:Y:S02]  /*19e50*/  SHFL.BFLY P1, R132, R187, R132, R133 ;  /* 0x0c000084bb847389 */ /* 0x0002a40000020085 */
[----:B012---:R-:W-:Y:S01]  /*19e60*/  ENDCOLLECTIVE ;  /* 0x000000000000791b */ /* 0x007fe20003800000 */
.L_x_17205:
[----:B------:R-:W-:Y:S01]  /*19e70*/  FADD.FTZ R135, R135, R132 ;  /* 0x0000008487877221 */ /* 0x000fe20000010000 */
[----:B------:R-:W-:-:S04]  /*19e80*/  HFMA2.MMA R132, -RZ, RZ, 0, 2.384185791015625e-07 ;  /* 0x00000004ff847435 */ /* 0x000fc800000001ff */
[----:B------:R-:W-:-:S07]  /*19e90*/  MOV R187, R135 ;  /* 0x0000008700bb7202 */ /* 0x000fce0000000f00 */
[----:B------:R-:W-:Y:S05]  /*19ea0*/  WARPSYNC.COLLECTIVE R134, `(.L_x_17206) ;  /* 0x0000000086087348 */ /* 0x000fea0003c00000 */
[----:B------:R0:W1:Y:S02]  /*19eb0*/  SHFL.BFLY P1, R132, R187, R132, R133 ;  /* 0x0c000084bb847389 */ /* 0x0000640000020085 */
[----:B01----:R-:W-:Y:S01]  /*19ec0*/  ENDCOLLECTIVE ;  /* 0x000000000000791b */ /* 0x003fe20003800000 */
.L_x_17206:
[----:B------:R-:W-:Y:S01]  /*19ed0*/  FADD.FTZ R135, R135, R132 ;  /* 0x0000008487877221 */ /* 0x000fe20000010000 */
[----:B------:R-:W-:-:S03]  /*19ee0*/  MOV R132, 0x8 ;  /* 0x0000000800847802 */ /* 0x000fc60000000f00 */
[----:B------:R-:W-:-:S07]  /*19ef0*/  IMAD.MOV.U32 R187, RZ, RZ, R135 ;  /* 0x000000ffffbb7224 */ /* 0x000fce00078e0087 */
[----:B------:R-:W-:Y:S05]  /*19f00*/  WARPSYNC.COLLECTIVE R134, `(.L_x_17207) ;  /* 0x0000000086087348 */ /* 0x000fea0003c00000 */
[----:B------:R0:W1:Y:S02]  /*19f10*/  SHFL.BFLY P1, R132, R187, R132, R133 ;  /* 0x0c000084bb847389 */ /* 0x0000640000020085 */
[----:B01----:R-:W-:Y:S01]  /*19f20*/  ENDCOLLECTIVE ;  /* 0x000000000000791b */ /* 0x003fe20003800000 */
.L_x_17207:
[----:B------:R-:W-:Y:S01]  /*19f30*/  FADD.FTZ R135, R135, R132 ;  /* 0x0000008487877221 */ /* 0x000fe20000010000 */
[----:B------:R-:W-:-:S04]  /*19f40*/  IMAD.MOV.U32 R132, RZ, RZ, 0x10 ;  /* 0x00000010ff847424 */ /* 0x000fc800078e00ff */
[----:B------:R-:W-:-:S07]  /*19f50*/  MOV R187, R135 ;  /* 0x0000008700bb7202 */ /* 0x000fce0000000f00 */
[----:B------:R-:W-:Y:S05]  /*19f60*/  WARPSYNC.COLLECTIVE R134, `(.L_x_17208) ;  /* 0x0000000086087348 */ /* 0x000fea0003c00000 */
[----:B------:R0:W1:Y:S02]  /*19f70*/  SHFL.BFLY P1, R132, R187, R132, R133 ;  /* 0x0c000084bb847389 */ /* 0x0000640000020085 */
[----:B01----:R-:W-:Y:S01]  /*19f80*/  ENDCOLLECTIVE ;  /* 0x000000000000791b */ /* 0x003fe20003800000 */
.L_x_17208:
[----:B------:R-:W-:-:S04]  /*19f90*/  FADD.FTZ R132, R135, R132 ;  /* 0x0000008487847221 */ /* 0x000fc80000010000 */
[----:B------:R-:W-:-:S04]  /*19fa0*/  FMUL.FTZ R173, R132, R172 ;  /* 0x000000ac84ad7220 */ /* 0x000fc80000410000 */
        /* <DEDUP_REMOVED lines=127> */
[----:B------:R-:W-:-:S03]  /*1a7a0*/  IMAD.MOV.U32 R133, RZ, RZ, 0x1f ;  /* 0x0000001fff857424 */ /* 0x000fc600078e00ff */
[----:B------:R-:W-:Y:S01]  /*1a7b0*/  FFMA.FTZ R135, R135, R135, R132 ;  /* 0x0000008787877223 */ /* 0x000fe20000010084 */
[----:B------:R-:W-:-:S04]  /*1a7c0*/  HFMA2.MMA R132, -RZ, RZ, 0, 5.9604644775390625e-08 ;  /* 0x00000001ff847435 */ /* 0x000fc800000001ff */
[----:B------:R-:W-:-:S07]  /*1a7d0*/  MOV R187, R135 ;  /* 0x0000008700bb7202 */ /* 0x000fce0000000f00 */
[----:B------:R-:W-:Y:S05]  /*1a7e0*/  WARPSYNC.COLLECTIVE R134, `(.L_x_17209) ;  /* 0x0000000086087348 */ /* 0x000fea0003c00000 */
[----:B------:R0:W1:Y:S02]  /*1a7f0*/  SHFL.BFLY P1, R132, R187, R132, R133 ;  /* 0x0c000084bb847389 */ /* 0x0000640000020085 */
[----:B01----:R-:W-:Y:S01]  /*1a800*/  ENDCOLLECTIVE ;  /* 0x000000000000791b */ /* 0x003fe20003800000 */
.L_x_17209:
[----:B------:R-:W-:Y:S01]  /*1a810*/  FADD.FTZ R135, R135, R132 ;  /* 0x0000008487877221 */ /* 0x000fe20000010000 */
[----:B------:R-:W-:-:S04]  /*1a820*/  HFMA2.MMA R132, -RZ, RZ, 0, 1.1920928955078125e-07 ;  /* 0x00000002ff847435 */ /* 0x000fc800000001ff */
[----:B------:R-:W-:-:S07]  /*1a830*/  MOV R187, R135 ;  /* 0x0000008700bb7202 */ /* 0x000fce0000000f00 */
[----:B------:R-:W-:Y:S05]  /*1a840*/  WARPSYNC.COLLECTIVE R134, `(.L_x_17210) ;  /* 0x0000000086087348 */ /* 0x000fea0003c00000 */
[----:B------:R0:W1:Y:S02]  /*1a850*/  SHFL.BFLY P1, R132, R187, R132, R133 ;  /* 0x0c000084bb847389 */ /* 0x0000640000020085 */
[----:B01----:R-:W-:Y:S01]  /*1a860*/  ENDCOLLECTIVE ;  /* 0x000000000000791b */ /* 0x003fe20003800000 */
.L_x_17210:
[----:B------:R-:W-:Y:S01]  /*1a870*/  FADD.FTZ R135, R135, R132 ;  /* 0x0000008487877221 */ /* 0x000fe20000010000 */
[----:B------:R-:W-:-:S03]  /*1a880*/  MOV R132, 0x4 ;  /* 0x0000000400847802 */ /* 0x000fc60000000f00 */
[----:B------:R-:W-:-:S07]  /*1a890*/  IMAD.MOV.U32 R187, RZ, RZ, R135 ;  /* 0x000000ffffbb7224 */ /* 0x000fce00078e0087 */
[----:B------:R-:W-:Y:S05]  /*1a8a0*/  WARPSYNC.COLLECTIVE R134, `(.L_x_17211) ;  /* 0x0000000086087348 */ /* 0x000fea0003c00000 */
[----:B------:R0:W1:Y:S02]  /*1a8b0*/  SHFL.BFLY P1, R132, R187, R132, R133 ;  /* 0x0c000084bb847389 */ /* 0x0000640000020085 */
[----:B01----:R-:W-:Y:S01]  /*1a8c0*/  ENDCOLLECTIVE ;  /* 0x000000000000791b */ /* 0x003fe20003800000 */
.L_x_17211:
[----:B------:R-:W-:Y:S01]  /*1a8d0*/  FADD.FTZ R135, R135, R132 ;  /* 0x0000008487877221 */ /* 0x000fe20000010000 */
[----:B------:R-:W-:-:S04]  /*1a8e0*/  IMAD.MOV.U32 R132, RZ, RZ, 0x8 ;  /* 0x00000008ff847424 */ /* 0x000fc800078e00ff */
[----:B------:R-:W-:-:S07]  /*1a8f0*/  MOV R187, R135 ;  /* 0x0000008700bb7202 */ /* 0x000fce0000000f00 */
[----:B------:R-:W-:Y:S05]  /*1a900*/  WARPSYNC.COLLECTIVE R134, `(.L_x_17212) ;  /* 0x0000000086087348 */ /* 0x000fea0003c00000 */
[----:B------:R0:W1:Y:S02]  /*1a910*/  SHFL.BFLY P1, R132, R187, R132, R133 ;  /* 0x0c000084bb847389 */ /* 0x0000640000020085 */
[----:B01----:R-:W-:Y:S01]  /*1a920*/  ENDCOLLECTIVE ;  /* 0x000000000000791b */ /* 0x003fe20003800000 */
.L_x_17212:
[----:B------:R-:W-:Y:S01]  /*1a930*/  FADD.FTZ R135, R135, R132 ;  /* 0x0000008487877221 */ /* 0x000fe20000010000 */
[----:B------:R-:W-:-:S04]  /*1a940*/  HFMA2.MMA R132, -RZ, RZ, 0, 9.5367431640625e-07 ;  /* 0x00000010ff847435 */ /* 0x000fc800000001ff */
[----:B------:R-:W-:-:S07]  /*1a950*/  MOV R187, R135 ;  /* 0x0000008700bb7202 */ /* 0x000fce0000000f00 */
[----:B------:R-:W-:Y:S05]  /*1a960*/  WARPSYNC.COLLECTIVE R134, `(.L_x_17213) ;  /* 0x0000000086087348 */ /* 0x000fea0003c00000 */
[----:B------:R0:W1:Y:S02]  /*1a970*/  SHFL.BFLY P1, R132, R187, R132, R133 ;  /* 0x0c000084bb847389 */ /* 0x0000640000020085 */
[----:B01----:R-:W-:Y:S01]  /*1a980*/  ENDCOLLECTIVE ;  /* 0x000000000000791b */ /* 0x003fe20003800000 */
.L_x_17213:
[----:B------:R-:W-:Y:S05]  /*1a990*/  BRA `(.L_x_17214) ;  /* 0xffffffe0007c7947 */ /* 0x000fea000383ffff */
.L_x_17215:
        /* <DEDUP_REMOVED lines=14> */
.L_x_58365:


//--------------------- .text._ZN10layer_norm13ln_fwd_kernelINS_13Kernel_traitsIf13__nv_bfloat16S2_S2_fjLj2048ELj1ELj4ELj1ELj16ENS_18Kernel_traits_baseILj2048EfS2_S2_S2_fjLj128EEEEELb1ELb1ELb1ELb0EEEvNS_9FwdParamsE --------------------------
	.section	.text._ZN10layer_norm13ln_fwd_kernelINS_13Kernel_traitsIf13__nv_bfloat16S2_S2_fjLj2048ELj1ELj4ELj1ELj16ENS_18Kernel_traits_baseILj2048EfS2_S2_S2_fjLj128EEEEELb1ELb1ELb1ELb0EEEvNS_9FwdParamsE,"ax",@progbits
	.align	128
        .global         _ZN10layer_norm13ln_fwd_kernelINS_13Kernel_traitsIf13__nv_bfloat16S2_S2_fjLj2048ELj1ELj4ELj1ELj16ENS_18Kernel_traits_baseILj2048EfS2_S2_S2_fjLj128EEEEELb1ELb1ELb1ELb0EEEvNS_9FwdParamsE
        .type           _ZN10layer_norm13ln_fwd_kernelINS_13Kernel_traitsIf13__nv_bfloat16S2_S2_fjLj2048ELj1ELj4ELj1ELj16ENS_18Kernel_traits_baseILj2048EfS2_S2_S2_fjLj128EEEEELb1ELb1ELb1ELb0EEEvNS_9FwdParamsE,@function
        .size           _ZN10layer_norm13ln_fwd_kernelINS_13Kernel_traitsIf13__nv_bfloat16S2_S2_fjLj2048ELj1ELj4ELj1ELj16ENS_18Kernel_traits_baseILj2048EfS2_S2_S2_fjLj128EEEEELb1ELb1ELb1ELb0EEEvNS_9FwdParamsE,(.L_x_58366 - _ZN10layer_norm13ln_fwd_kernelINS_13Kernel_traitsIf13__nv_bfloat16S2_S2_fjLj2048ELj1ELj4ELj1ELj16ENS_18Kernel_traits_baseILj2048EfS2_S2_S2_fjLj128EEEEELb1ELb1ELb1ELb0EEEvNS_9FwdParamsE)
        .other          _ZN10layer_norm13ln_fwd_kernelINS_13Kernel_traitsIf13__nv_bfloat16S2_S2_fjLj2048ELj1ELj4ELj1ELj16ENS_18Kernel_traits_baseILj2048EfS2_S2_S2_fjLj128EEEEELb1ELb1ELb1ELb0EEEvNS_9FwdParamsE,@"STO_CUDA_ENTRY STV_DEFAULT"
_ZN10layer_norm13ln_fwd_kernelINS_13Kernel_traitsIf13__nv_bfloat16S2_S2_fjLj2048ELj1ELj4ELj1ELj16ENS_18Kernel_traits_baseILj2048EfS2_S2_S2_fjLj128EEEEELb1ELb1ELb1ELb0EEEvNS_9FwdParamsE:
.text._ZN10layer_norm13ln_fwd_kernelINS_13Kernel_traitsIf13__nv_bfloat16S2_S2_fjLj2048ELj1ELj4ELj1ELj16ENS_18Kernel_traits_baseILj2048EfS2_S2_S2_fjLj128EEEEELb1ELb1ELb1ELb0EEEvNS_9FwdParamsE:
        /* <DEDUP_REMOVED lines=31> */
[----:B------:R-:W-:-:S02]  /*01f0*/  UIADD3 UR14, UR4, 0x78dde6e4, URZ ;  /* 0x78dde6e4040e7890 */ /* 0x000fc4000fffe03f */
[----:B------:R-:W-:Y:S01]  /*0200*/  @P0 IADD3.X R11, RZ, R5, RZ, P1, !PT ;  /* 0x00000005ff0b0210 */ /* 0x000fe20000ffe4ff */
[----:B------:R-:W-:Y:S02]  /*0210*/  UIADD3 UR13, UR4, -0x255992d5, URZ ;  /* 0xdaa66d2b040d7890 */ /* 0x000fe4000fffe03f */
[----:B------:R-:W-:Y:S01]  /*0220*/  UIADD3 UR15, UR5, -0x126145ec, URZ ;  /* 0xed9eba14050f7890 */ /* 0x000fe2000fffe03f */
        /* <DEDUP_REMOVED lines=84> */
.L_x_17217:
[----:B------:R-:W-:Y:S05]  /*0770*/  BSYNC B0 ;  /* 0x0000000000007941 */ /* 0x000fea0003800000 */
.L_x_17216:
        /* <DEDUP_REMOVED lines=27> */
.L_x_17219:
[----:B------:R-:W-:Y:S05]  /*0930*/  BSYNC B0 ;  /* 0x0000000000007941 */ /* 0x000fea0003800000 */
.L_x_17218:
        /* <DEDUP_REMOVED lines=22> */
[----:B------:R-:W-:-:S03]  /*0aa0*/  IADD3 R8, R8, 0x20, RZ ;  /* 0x0000002008087810 */ /* 0x000fc60007ffe0ff */
[----:B----4-:R3:W-:Y:S04]  /*0ab0*/  STL.64 [R1+0x38], R12 ;  /* 0x0000380c01007387 */ /* 0x0107e80000100a00 */
[----:B------:R3:W-:Y:S04]  /*0ac0*/  STL.64 [R1+0x40], R14 ;  /* 0x0000400e01007387 */ /* 0x0007e80000100a00 */
[----:B--2---:R3:W-:Y:S04]  /*0ad0*/  STL.64 [R1+0x48], R28 ;  /* 0x0000481c01007387 */ /* 0x0047e80000100a00 */
[----:B------:R3:W-:Y:S02]  /*0ae0*/  STL.64 [R1+0x50], R30 ;  /* 0x0000501e01007387 */ /* 0x0007e40000100a00 */
.L_x_17221:
[----:B------:R-:W-:Y:S05]  /*0af0*/  BSYNC B0 ;  /* 0x0000000000007941 */ /* 0x000fea0003800000 */
.L_x_17220:
        /* <DEDUP_REMOVED lines=10> */
[----:B--23--:R-:W1:Y:S10]  /*0ba0*/  LDC.64 R16, c[0x0][0x260] ;  /* 0x00009800ff107b82 */ /* 0x00ce740000000a00 */
        /* <DEDUP_REMOVED lines=10> */
[----:B------:R-:W3:Y:S01]  /*0c50*/  LDG.E.128 R12, desc[UR6][R14.64] ;  /* 0x000000060e0c7981 */ /* 0x000ee2000c1e1d00 */
[----:B------:R-:W-:-:S03]  /*0c60*/  VIADD R8, R8, 0x20 ;  /* 0x0000002008087836 */ /* 0x000fc60000000000 */
[----:B---3--:R4:W-:Y:S04]  /*0c70*/  STL.64 [R1+0x10], R12 ;  /* 0x0000100c01007387 */ /* 0x0089e80000100a00 */
[----:B------:R4:W-:Y:S04]  /*0c80*/  STL.64 [R1+0x18], R14 ;  /* 0x0000180e01007387 */ /* 0x0009e80000100a00 */
[----:B--2---:R4:W-:Y:S04]  /*0c90*/  STL.64 [R1+0x28], R28 ;  /* 0x0000281c01007387 */ /* 0x0049e80000100a00 */
[----:B------:R4:W-:Y:S02]  /*0ca0*/  STL.64 [R1+0x30], R30 ;  /* 0x0000301e01007387 */ /* 0x0009e40000100a00 */
.L_x_17223:
[----:B------:R-:W-:Y:S05]  /*0cb0*/  BSYNC B0 ;  /* 0x0000000000007941 */ /* 0x000fea0003800000 */
.L_x_17222:
[----:B------:R-:W-:Y:S04]  /*0cc0*/  BSSY B0, `(.L_x_17224) ;  /* 0x0000019000007945 */ /* 0x000fe80003800000 */
[----:B------:R-:W-:Y:S05]  /*0cd0*/  @!P3 BRA `(.L_x_17225) ;  /* 0x00000000005cb947 */ /* 0x000fea0003800000 */
[----:B------:R-:W-:Y:S01]  /*0ce0*/  ULDC.64 UR26, c[0x0][0x2c8] ;  /* 0x0000b200001a7ab9 */ /* 0x000fe20000000a00 */
[----:B------:R-:W-:Y:S01]  /*0cf0*/  ULDC.64 UR28, c[0x0][0x278] ;  /* 0x00009e00001c7ab9 */ /* 0x000fe20000000a00 */
[----:B------:R-:W-:Y:S01]  /*0d00*/  ISETP.NE.U32.AND P1, PT, RZ, UR26, PT ;  /* 0x0000001aff007c0c */ /* 0x000fe2000bf25070 */
[----:B--234-:R-:W1:Y:S01]  /*0d10*/  LDC.64 R16, c[0x0][0x260] ;  /* 0x00009800ff107b82 */ /* 0x01ce620000000a00 */
        /* <DEDUP_REMOVED lines=12> */
[----:B------:R-:W2:Y:S04]  /*0de0*/  LDG.E.128 R28, desc[UR6][R14.64+0x10] ;  /* 0x000010060e1c7981 */ /* 0x000ea8000c1e1d00 */
[----:B------:R1:W5:Y:S04]  /*0df0*/  LDG.E.128 R188, desc[UR6][R16.64] ;  /* 0x0000000610bc7981 */ /* 0x000368000c1e1d00 */
[----:B------:R1:W5:Y:S04]  /*0e00*/  LDG.E.128 R184, desc[UR6][R16.64+0x10] ;  /* 0x0000100610b87981 */ /* 0x000368000c1e1d00 */
[----:B------:R1:W5:Y:S01]  /*0e10*/  LDG.E.128 R248, desc[UR6][R14.64] ;  /* 0x000000060ef87981 */ /* 0x000362000c1e1d00 */
[----:B------:R-:W-:-:S03]  /*0e20*/  VIADD R8, R8, 0x20 ;  /* 0x0000002008087836 */ /* 0x000fc60000000000 */
[----:B--2---:R1:W-:Y:S04]  /*0e30*/  STL.64 [R1], R28 ;  /* 0x0000001c01007387 */ /* 0x0043e80000100a00 */
[----:B------:R1:W-:Y:S02]  /*0e40*/  STL.64 [R1+0x8], R30 ;  /* 0x0000081e01007387 */ /* 0x0003e40000100a00 */
.L_x_17225:
[----:B------:R-:W-:Y:S05]  /*0e50*/  BSYNC B0 ;  /* 0x0000000000007941 */ /* 0x000fea0003800000 */
.L_x_17224:
        /* <DEDUP_REMOVED lines=32> */
.L_x_17227:
[----:B------:R-:W-:Y:S05]  /*1060*/  BSYNC B0 ;  /* 0x0000000000007941 */ /* 0x000fea0003800000 */
.L_x_17226:
[----:B------:R-:W-:Y:S01]  /*1070*/  ISETP.GE.U32.AND P1, PT, R5, 0xe0, PT ;  /* 0x000000e00500780c */ /* 0x000fe20003f26070 */
[----:B-1----:R-:W-:Y:S01]  /*1080*/  IMAD.WIDE.U32 R14, R21, -0x326172a9, RZ ;  /* 0xcd9e8d57150e7825 */ /* 0x002fe200078e00ff */
        /* <DEDUP_REMOVED lines=29> */
.L_x_17229:
[----:B------:R-:W-:Y:S05]  /*1260*/  BSYNC B0 ;  /* 0x0000000000007941 */ /* 0x000fea0003800000 */
.L_x_17228:
        /* <DEDUP_REMOVED lines=26> */
.L_x_17231:
[----:B------:R-:W-:Y:S05]  /*1410*/  BSYNC B0 ;  /* 0x0000000000007941 */ /* 0x000fea0003800000 */
.L_x_17230:
[----:B------:R-:W-:Y:S01]  /*1420*/  ULDC UR25, c[0x0][0x214] ;  /* 0x0000850000197ab9 */ /* 0x000fe20000000800 */
[----:B------:R-:W-:Y:S02]  /*1430*/  LOP3.LUT R13, R11, UR23, R12, 0x96, !PT ;  /* 0x000000170b0d7c12 */ /* 0x000fe4000f8e960c */
[----:B------:R-:W-:-:S13]  /*1440*/  ISETP.GE.AND P1, PT, R7, UR25, PT ;  /* 0x0000001907007c0c */ /* 0x000fda000bf26270 */
[----:B------:R-:W-:Y:S05]  /*1450*/  @P1 EXIT ;  /* 0x000000000000194d */ /* 0x000fea0003800000 */
[----:B--2---:R-:W-:Y:S01]  /*1460*/  IMAD R8, R24, -0x326172a9, RZ ;  /* 0xcd9e8d5718087824 */ /* 0x004fe200078e02ff */
[----:B------:R-:W-:Y:S01]  /*1470*/  BSSY B0, `(.L_x_17232) ;  /* 0x0001cb3000007945 */ /* 0x000fe20003800000 */
[----:B------:R-:W-:Y:S01]  /*1480*/  IMAD.HI.U32 R11, R13, -0x326172a9, RZ ;  /* 0xcd9e8d570d0b7827 */ /* 0x000fe200078e00ff */
[----:B------:R-:W-:Y:S01]  /*1490*/  ULDC.U8 UR25, c[0x0][0x2a0] ;  /* 0x0000a80000197ab9 */ /* 0x000fe20000000000 */
[----:B------:R-:W-:Y:S01]  /*14a0*/  LOP3.LUT R10, R10, 0x3, RZ, 0xc0, !PT ;  /* 0x000000030a0a7812 */ /* 0x000fe200078ec0ff */
[----:B------:R-:W-:Y:S01]  /*14b0*/  UISETP.NE.AND UP0, UPT, UR25, URZ, UPT ;  /* 0x0000003f1900728c */ /* 0x000fe2000bf05270 */
[----:B------:R-:W-:Y:S01]  /*14c0*/  IMAD R9, R22, -0x2daee0ad, RZ ;  /* 0xd2511f5316097824 */ /* 0x000fe200078e02ff */
[----:B------:R-:W-:Y:S01]  /*14d0*/  LOP3.LUT R8, R11, UR24, R8, 0x96, !PT ;  /* 0x000000180b087c12 */ /* 0x000fe2000f8e9608 */
[C---:B------:R-:W-:Y:S01]  /*14e0*/  IMAD.HI.U32 R12, R20.reuse, -0x2daee0ad, RZ ;  /* 0xd2511f53140c7827 */ /* 0x040fe200078e00ff */
[----:B------:R-:W-:Y:S01]  /*14f0*/  HFMA2.MMA R11, -RZ, RZ, 0, 0 ;  /* 0x00000000ff0b7435 */ /* 0x000fe200000001ff */
[----:B------:R-:W-:Y:S01]  /*1500*/  ULDC UR28, c[0x0][0x294] ;  /* 0x0000a500001c7ab9 */ /* 0x000fe20000000800 */
[----:B------:R-:W-:Y:S01]  /*1510*/  ULDC UR25, c[0x0][0x2d8] ;  /* 0x0000b60000197ab9 */ /* 0x000fe20000000800 */
[----:B-1----:R-:W-:Y:S01]  /*1520*/  IMAD R14, R20, -0x2daee0ad, RZ ;  /* 0xd2511f53140e7824 */ /* 0x002fe200078e02ff */
[----:B------:R-:W-:Y:S01]  /*1530*/  LOP3.LUT R9, R12, UR29, R9, 0x96, !PT ;  /* 0x0000001d0c097c12 */ /* 0x000fe2000f8e9609 */
[----:B------:R-:W-:Y:S01]  /*1540*/  IMAD R12, R13, -0x326172a9, RZ ;  /* 0xcd9e8d570d0c7824 */ /* 0x000fe200078e02ff */
[----:B------:R-:W-:Y:S01]  /*1550*/  ULDC.64 UR30, c[0x0][0x298] ;  /* 0x0000a600001e7ab9 */ /* 0x000fe20000000a00 */
[----:B------:R-:W-:-:S05]  /*1560*/  ULDC.64 UR26, c[0x0][0x230] ;  /* 0x00008c00001a7ab9 */ /* 0x000fca0000000a00 */
.L_x_17920:
        /* <DEDUP_REMOVED lines=8> */
[----:B------:R-:W-:Y:S01]  /*15f0*/  IMAD.MOV.U32 R158, RZ, RZ, RZ ;  /* 0x000000ffff9e7224 */ /* 0x000fe200078e00ff */
[----:B------:R-:W-:Y:S01]  /*1600*/  BSSY B1, `(.L_x_17233) ;  /* 0x0000359000017945 */ /* 0x000fe20003800000 */
[----:B-1----:R-:W-:-:S05]  /*1610*/  IMAD R117, R7, R118, RZ ;  /* 0x0000007607757224 */ /* 0x002fca00078e02ff */
[----:B------:R-:W-:-:S04]  /*1620*/  SHF.R.S32.HI R116, RZ, 0x1f, R117 ;  /* 0x0000001fff747819 */ /* 0x000fc80000011475 */
[----:B------:R-:W-:-:S04]  /*1630*/  LEA.HI R117, R116, R117, RZ, 0x3 ;  /* 0x0000007574757211 */ /* 0x000fc800078f18ff */
[----:B------:R-:W-:Y:S02]  /*1640*/  LEA.HI.SX32 R160, R117, R4, 0x1d ;  /* 0x0000000475a07211 */ /* 0x000fe400078feaff */
[----:B--2---:R-:W-:-:S13]  /*1650*/  ISETP.GE.AND P1, PT, R159, 0x1, PT ;  /* 0x000000019f00780c */ /* 0x004fda0003f26270 */
[----:B------:R-:W-:Y:S01]  /*1660*/  @P1 VIADD R116, R159, 0xffffffff ;  /* 0xffffffff9f741836 */ /* 0x000fe20000000000 */
[----:B---3--:R-:W-:-:S03]  /*1670*/  @P1 LOP3.LUT R4, R119, 0x1f, RZ, 0xc0, !PT ;  /* 0x0000001f77041812 */ /* 0x008fc600078ec0ff */
[----:B------:R-:W-:-:S05]  /*1680*/  @P1 IMAD R116, R116, R118, RZ ;  /* 0x0000007674741224 */ /* 0x000fca00078e02ff */
[----:B------:R-:W-:-:S04]  /*1690*/  @P1 SHF.R.S32.HI R118, RZ, 0x1f, R116 ;  /* 0x0000001fff761819 */ /* 0x000fc80000011474 */
[----:B------:R-:W-:-:S04]  /*16a0*/  @P1 LEA.HI R116, R118, R116, RZ, 0x3 ;  /* 0x0000007476741211 */ /* 0x000fc800078f18ff */
[----:B------:R-:W-:Y:S02]  /*16b0*/  @P1 LEA.HI.SX32 R158, R116, R4, 0x1d ;  /* 0x00000004749e1211 */ /* 0x000fe400078feaff */
[----:B------:R-:W-:-:S05]  /*16c0*/  SHF.R.S32.HI R116, RZ, 0x1f, R7 ;  /* 0x0000001fff747819 */ /* 0x000fca0000011407 */
[----:B------:R0:W-:Y:S01]  /*16d0*/  STL [R1+0x20], R116 ;  /* 0x0000207401007387 */ /* 0x0001e20000100800 */
[----:B------:R-:W-:Y:S05]  /*16e0*/  @!P0 BRA `(.L_x_17234) ;  /* 0x0000003400288947 */ /* 0x000fea0003800000 */
[----:B0-----:R-:W0:Y:S01]  /*16f0*/  @P1 LDC.64 R116, c[0x0][0x220] ;  /* 0x00008800ff741b82 */ /* 0x001e220000000a00 */
        /* <DEDUP_REMOVED lines=16> */
.L_x_17236:
        /* <DEDUP_REMOVED lines=12> */
.L_x_17239:
[----:B------:R-:W-:-:S07]  /*18c0*/  IMAD.MOV.U32 R16, RZ, RZ, R12 ;  /* 0x000000ffff107224 */ /* 0x000fce00078e000c */
.L_x_17240:
[----:B------:R-:W-:Y:S05]  /*18d0*/  BSYNC B3 ;  /* 0x0000000000037941 */ /* 0x000fea0003800000 */
.L_x_17238:
        /* <DEDUP_REMOVED lines=16> */
.L_x_17244:
[----:B------:R-:W-:Y:S05]  /*19e0*/  BSYNC B4 ;  /* 0x0000000000047941 */ /* 0x000fea0003800000 */
.L_x_17243:
        /* <DEDUP_REMOVED lines=42> */
.L_x_17242:
[----:B------:R-:W-:Y:S05]  /*1c90*/  BSYNC B3 ;  /* 0x0000000000037941 */ /* 0x000fea0003800000 */
.L_x_17241:
        /* <DEDUP_REMOVED lines=10> */
[----:B------:R-:W-:-:S04]  /*1d40*/  @P2 IMAD.U32 R10, R112, 0x10000, RZ ;  /* 0x00010000700a2824 */ /* 0x000fc800078e00ff */
[----:B------:R-:W-:Y:S01]  /*1d50*/  @P2 FADD.FTZ R13, R10, R13 ;  /* 0x0000000d0a0d2221 */ /* 0x000fe20000010000 */
[----:B------:R-:W-:-:S04]  /*1d60*/  SEL R10, RZ, 0x1, P4 ;  /* 0x00000001ff0a7807 */ /* 0x000fc80002000000 */
[----:B------:R-:W-:-:S07]  /*1d70*/  PRMT R15, R10, 0x7610, R15 ;  /* 0x000076100a0f7816 */ /* 0x000fce000000000f */
.L_x_17237:
[----:B------:R-:W-:Y:S05]  /*1d80*/  BSYNC B2 ;  /* 0x0000000000027941 */ /* 0x000fea0003800000 */
.L_x_17235:
        /* <DEDUP_REMOVED lines=9> */
.L_x_17246:
        /* <DEDUP_REMOVED lines=12> */
.L_x_17249:
[----:B------:R-:W-:-:S07]  /*1ee0*/  IMAD.MOV.U32 R10, RZ, RZ, R12 ;  /* 0x000000ffff0a7224 */ /* 0x000fce00078e000c */
.L_x_17250:
[----:B------:R-:W-:Y:S05]  /*1ef0*/  BSYNC B3 ;  /* 0x0000000000037941 */ /* 0x000fea0003800000 */
.L_x_17248:
        /* <DEDUP_REMOVED lines=16> */
.L_x_17254:
[----:B------:R-:W-:Y:S05]  /*2000*/  BSYNC B4 ;  /* 0x0000000000047941 */ /* 0x000fea0003800000 */
.L_x_17253:
        /* <DEDUP_REMOVED lines=44> */
.L_x_17252:
[----:B------:R-:W-:Y:S05]  /*22d0*/  BSYNC B3 ;  /* 0x0000000000037941 */ /* 0x000fea0003800000 */
.L_x_17251:
[----:B------:R-:W2:Y:S01]  /*22e0*/  LDL R18, [R1+0x7c] ;  /* 0x00007c0001127983 */ /* 0x000ea20000100800 */
[----:B------:R-:W-:Y:S01]  /*22f0*/  HFMA2.MMA R16, -RZ, RZ, 0.1171875, 0 ;  /* 0x2f800000ff107435 */ /* 0x000fe200000001ff */
[----:B------:R-:W-:-:S09]  /*2300*/  I2FP.F32.U32 R10, R10 ;  /* 0x0000000a000a7245 */ /* 0x000fd20000201000 */
[----:B------:R-:W-:-:S05]  /*2310*/  FFMA.FTZ R10, R10, R16, 1.1641532182693481445e-10 ;  /* 0x2f0000000a0a7423 */ /* 0x000fca0000010010 */
[----:B------:R-:W-:Y:S02]  /*2320*/  FSETP.GTU.FTZ.AND P4, PT, R10, UR28, PT ;  /* 0x0000001c0a007c0b */ /* 0x000fe4000bf9c000 */
[----:B-----5:R-:W-:-:S05]  /*2330*/  PRMT R10, R108, 0x7632, R10 ;  /* 0x000076326c0a7816 */ /* 0x020fca000000000a */
[----:B------:R-:W-:-:S04]  /*2340*/  IMAD.U32 R10, R10, 0x10000, RZ ;  /* 0x000100000a0a7824 */ /* 0x000fc800078e00ff */
[----:B------:R-:W-:-:S04]  /*2350*/  FMUL.FTZ R10, R10, UR31 ;  /* 0x0000001f0a0a7c20 */ /* 0x000fc80008410000 */
[----:B------:R-:W-:-:S05]  /*2360*/  FMUL.FTZ R10, R10, UR30 ;  /* 0x0000001e0a0a7c20 */ /* 0x000fca0008410000 */
[----:B------:R-:W-:Y:S02]  /*2370*/  FSEL R16, R10, RZ, !P4 ;  /* 0x000000ff0a107208 */ /* 0x000fe40006000000 */
[----:B------:R-:W-:-:S05]  /*2380*/  @P2 PRMT R10, R112, 0x7632, R10 ;  /* 0x00007632700a2816 */ /* 0x000fca000000000a */
[----:B------:R-:W-:Y:S02]  /*2390*/  @P2 IMAD.U32 R10, R10, 0x10000, RZ ;  /* 0x000100000a0a2824 */ /* 0x000fe400078e00ff */
[----:B--2---:R-:W-:-:S04]  /*23a0*/  FMUL.FTZ R16, R18, R16 ;  /* 0x0000001012107220 */ /* 0x004fc80000410000 */
[----:B------:R-:W-:Y:S01]  /*23b0*/  @P2 FADD.FTZ R16, R10, R16 ;  /* 0x000000100a102221 */ /* 0x000fe20000010000 */
[----:B------:R-:W-:-:S04]  /*23c0*/  SEL R10, RZ, 0x1, P4 ;  /* 0x00000001ff0a7807 */ /* 0x000fc80002000000 */
[----:B------:R-:W-:-:S07]  /*23d0*/  PRMT R17, R10, 0x7610, R17 ;  /* 0x000076100a117816 */ /* 0x000fce0000000011 */
.L_x_17247:
[----:B------:R-:W-:Y:S05]  /*23e0*/  BSYNC B2 ;  /* 0x0000000000027941 */ /* 0x000fea0003800000 */
.L_x_17245:
        /* <DEDUP_REMOVED lines=8> */
.L_x_17256:
        /* <DEDUP_REMOVED lines=12> */
.L_x_17259:
[----:B------:R-:W-:-:S07]  /*2530*/  IMAD.MOV.U32 R10, RZ, RZ, R12 ;  /* 0x000000ffff0a7224 */ /* 0x000fce00078e000c */
.L_x_17260:
[----:B------:R-:W-:Y:S05]  /*2540*/  BSYNC B3 ;  /* 0x0000000000037941 */ /* 0x000fea0003800000 */
.L_x_17258:
        /* <DEDUP_REMOVED lines=16> */
.L_x_17264:
[----:B------:R-:W-:Y:S05]  /*2650*/  BSYNC B4 ;  /* 0x0000000000047941 */ /* 0x000fea0003800000 */
.L_x_17263:
        /* <DEDUP_REMOVED lines=44> */
.L_x_17262:
[----:B------:R-:W-:Y:S05]  /*2920*/  BSYNC B3 ;  /* 0x0000000000037941 */ /* 0x000fea0003800000 */
.L_x_17261:
        /* <DEDUP_REMOVED lines=10> */
[----:B------:R-:W-:-:S05]  /*29d0*/  @P2 SHF.L.U32 R10, R113, 0x10, RZ ;  /* 0x00000010710a2819 */ /* 0x000fca00000006ff */
[----:B------:R-:W-:Y:S01]  /*29e0*/  @P2 FADD.FTZ R18, R10, R18 ;  /* 0x000000120a122221 */ /* 0x000fe20000010000 */
[----:B------:R-:W-:-:S04]  /*29f0*/  SEL R10, RZ, 0x1, P4 ;  /* 0x00000001ff0a7807 */ /* 0x000fc80002000000 */
[----:B------:R-:W-:-:S07]  /*2a00*/  PRMT R19, R10, 0x7610, R19 ;  /* 0x000076100a137816 */ /* 0x000fce0000000013 */
.L_x_17257:
[----:B------:R-:W-:Y:S05]  /*2a10*/  BSYNC B2 ;  /* 0x0000000000027941 */ /* 0x000fea0003800000 */
.L_x_17255:
        /* <DEDUP_REMOVED lines=9> */
.L_x_17266:
        /* <DEDUP_REMOVED lines=12> */
.L_x_17269:
[----:B------:R-:W-:-:S07]  /*2b70*/  MOV R10, R12 ;  /* 0x0000000c000a7202 */ /* 0x000fce0000000f00 */
.L_x_17270:
[----:B------:R-:W-:Y:S05]  /*2b80*/  BSYNC B3 ;  /* 0x0000000000037941 */ /* 0x000fea0003800000 */
.L_x_17268:
        /* <DEDUP_REMOVED lines=16> */
.L_x_17274:
[----:B------:R-:W-:Y:S05]  /*2c90*/  BSYNC B4 ;  /* 0x0000000000047941 */ /* 0x000fea0003800000 */
.L_x_17273:
        /* <DEDUP_REMOVED lines=44> */
.L_x_17272:
[----:B------:R-:W-:Y:S05]  /*2f60*/  BSYNC B3 ;  /* 0x0000000000037941 */ /* 0x000fea0003800000 */
.L_x_17271:
[----:B------:R-:W2:Y:S01]  /*2f70*/  LDL R22, [R1+0x84] ;  /* 0x0000840001167983 */ /* 0x000ea20000100800 */
[----:B------:R-:W-:Y:S01]  /*2f80*/  I2FP.F32.U32 R10, R10 ;  /* 0x0000000a000a7245 */ /* 0x000fe20000201000 */
[----:B------:R-:W-:-:S04]  /*2f90*/  IMAD.MOV.U32 R20, RZ, RZ, 0x2f800000 ;  /* 0x2f800000ff147424 */ /* 0x000fc800078e00ff */
[----:B------:R-:W-:-:S05]  /*2fa0*/  FFMA.FTZ R10, R10, R20, 1.1641532182693481445e-10 ;  /* 0x2f0000000a0a7423 */ /* 0x000fca0000010014 */
[----:B------:R-:W-:Y:S02]  /*2fb0*/  FSETP.GTU.FTZ.AND P4, PT, R10, UR28, PT ;  /* 0x0000001c0a007c0b */ /* 0x000fe4000bf9c000 */
[----:B-----5:R-:W-:-:S04]  /*2fc0*/  PRMT R10, R109, 0x7632, R10 ;  /* 0x000076326d0a7816 */ /* 0x020fc8000000000a */
[----:B------:R-:W-:-:S05]  /*2fd0*/  SHF.L.U32 R10, R10, 0x10, RZ ;  /* 0x000000100a0a7819 */ /* 0x000fca00000006ff */
        /* <DEDUP_REMOVED lines=9> */
.L_x_17267:
[----:B------:R-:W-:Y:S05]  /*3070*/  BSYNC B2 ;  /* 0x0000000000027941 */ /* 0x000fea0003800000 */
.L_x_17265:
        /* <DEDUP_REMOVED lines=8> */
.L_x_17276:
        /* <DEDUP_REMOVED lines=12> */
.L_x_17279:
[----:B------:R-:W-:-:S07]  /*31c0*/  IMAD.MOV.U32 R10, RZ, RZ, R12 ;  /* 0x000000ffff0a7224 */ /* 0x000fce00078e000c */
.L_x_17280:
[----:B------:R-:W-:Y:S05]  /*31d0*/  BSYNC B3 ;  /* 0x0000000000037941 */ /* 0x000fea0003800000 */
.L_x_17278:
        /* <DEDUP_REMOVED lines=16> */
.L_x_17284:
[----:B------:R-:W-:Y:S05]  /*32e0*/  BSYNC B4 ;  /* 0x0000000000047941 */ /* 0x000fea0003800000 */
.L_x_17283:
        /* <DEDUP_REMOVED lines=44> */
.L_x_17282:
[----:B------:R-:W-:Y:S05]  /*35b0*/  BSYNC B3 ;  /* 0x0000000000037941 */ /* 0x000fea0003800000 */
.L_x_17281:
        /* <DEDUP_REMOVED lines=14> */
.L_x_17277:
[----:B------:R-:W-:Y:S05]  /*36a0*/  BSYNC B2 ;  /* 0x0000000000027941 */ /* 0x000fea0003800000 */
.L_x_17275:
        /* <DEDUP_REMOVED lines=9> */
.L_x_17286:
        /* <DEDUP_REMOVED lines=12> */
.L_x_17289:
[----:B------:R-:W-:-:S07]  /*3800*/  IMAD.MOV.U32 R10, RZ, RZ, R12 ;  /* 0x000000ffff0a7224 */ /* 0x000fce00078e000c */
.L_x_17290:
[----:B------:R-:W-:Y:S05]  /*3810*/  BSYNC B3 ;  /* 0x0000000000037941 */ /* 0x000fea0003800000 */
.L_x_17288:
        /* <DEDUP_REMOVED lines=16> */
.L_x_17294:
[----:B------:R-:W-:Y:S05]  /*3920*/  BSYNC B4 ;  /* 0x0000000000047941 */ /* 0x000fea0003800000 */
.L_x_17293:
        /* <DEDUP_REMOVED lines=44> */
.L_x_17292:
[----:B------:R-:W-:Y:S05]  /*3bf0*/  BSYNC B3 ;  /* 0x0000000000037941 */ /* 0x000fea0003800000 */
.L_x_17291:
[----:B------:R-:W2:Y:S01]  /*3c00*/  LDL R26, [R1+0x8c] ;  /* 0x00008c00011a7983 */ /* 0x000ea20000100800 */
[----:B------:R-:W-:Y:S01]  /*3c10*/  I2FP.F32.U32 R10, R10 ;  /* 0x0000000a000a7245 */ /* 0x000fe20000201000 */
[----:B------:R-:W-:-:S04]  /*3c20*/  IMAD.MOV.U32 R24, RZ, RZ, 0x2f800000 ;  /* 0x2f800000ff187424 */ /* 0x000fc800078e00ff */
[----:B------:R-:W-:-:S05]  /*3c30*/  FFMA.FTZ R10, R10, R24, 1.1641532182693481445e-10 ;  /* 0x2f0000000a0a7423 */ /* 0x000fca0000010018 */
[----:B------:R-:W-:Y:S02]  /*3c40*/  FSETP.GTU.FTZ.AND P4, PT, R10, UR28, PT ;  /* 0x0000001c0a007c0b */ /* 0x000fe4000bf9c000 */
[----:B-----5:R-:W-:-:S05]  /*3c50*/  PRMT R10, R110, 0x7632, R10 ;  /* 0x000076326e0a7816 */ /* 0x020fca000000000a */
[----:B------:R-:W-:-:S04]  /*3c60*/  IMAD.U32 R10, R10, 0x10000, RZ ;  /* 0x000100000a0a7824 */ /* 0x000fc800078e00ff */
[----:B------:R-:W-:-:S04]  /*3c70*/  FMUL.FTZ R10, R10, UR31 ;  /* 0x0000001f0a0a7c20 */ /* 0x000fc80008410000 */
[----:B------:R-:W-:-:S05]  /*3c80*/  FMUL.FTZ R10, R10, UR30 ;  /* 0x0000001e0a0a7c20 */ /* 0x000fca0008410000 */
[----:B------:R-:W-:Y:S02]  /*3c90*/  FSEL R24, R10, RZ, !P4 ;  /* 0x000000ff0a187208 */ /* 0x000fe40006000000 */
[----:B------:R-:W-:-:S04]  /*3ca0*/  @P2 PRMT R10, R114, 0x7632, R10 ;  /* 0x00007632720a2816 */ /* 0x000fc8000000000a */
[----:B------:R-:W-:Y:S01]  /*3cb0*/  @P2 SHF.L.U32 R10, R10, 0x10, RZ ;  /* 0x000000100a0a2819 */ /* 0x000fe200000006ff */
[----:B--2---:R-:W-:-:S04]  /*3cc0*/  FMUL.FTZ R24, R26, R24 ;  /* 0x000000181a187220 */ /* 0x004fc80000410000 */
[----:B------:R-:W-:Y:S01]  /*3cd0*/  @P2 FADD.FTZ R24, R10, R24 ;  /* 0x000000180a182221 */ /* 0x000fe20000010000 */
[----:B------:R-:W-:-:S04]  /*3ce0*/  SEL R10, RZ, 0x1, P4 ;  /* 0x00000001ff0a7807 */ /* 0x000fc80002000000 */
[----:B------:R-:W-:-:S07]  /*3cf0*/  PRMT R25, R10, 0x7610, R25 ;  /* 0x000076100a197816 */ /* 0x000fce0000000019 */
.L_x_17287:
[----:B------:R-:W-:Y:S05]  /*3d00*/  BSYNC B2 ;  /* 0x0000000000027941 */ /* 0x000fea0003800000 */
.L_x_17285:
        /* <DEDUP_REMOVED lines=8> */
.L_x_17296:
        /* <DEDUP_REMOVED lines=12> */
.L_x_17299:
[----:B------:R-:W-:-:S07]  /*3e50*/  MOV R10, R12 ;  /* 0x0000000c000a7202 */ /* 0x000fce0000000f00 */
.L_x_17300:
[----:B------:R-:W-:Y:S05]  /*3e60*/  BSYNC B3 ;  /* 0x0000000000037941 */ /* 0x000fea0003800000 */
.L_x_17298:
        /* <DEDUP_REMOVED lines=16> */
.L_x_17304:
[----:B------:R-:W-:Y:S05]  /*3f70*/  BSYNC B4 ;  /* 0x0000000000047941 */ /* 0x000fea0003800000 */
.L_x_17303:
        /* <DEDUP_REMOVED lines=44> */
.L_x_17302:
[----:B------:R-:W-:Y:S05]  /*4240*/  BSYNC B3 ;  /* 0x0000000000037941 */ /* 0x000fea0003800000 */
.L_x_17301:
        /* <DEDUP_REMOVED lines=14> */
.L_x_17297:
[----:B------:R-:W-:Y:S05]  /*4330*/  BSYNC B2 ;  /* 0x0000000000027941 */ /* 0x000fea0003800000 */
.L_x_17295:
        /* <DEDUP_REMOVED lines=9> */
.L_x_17306:
        /* <DEDUP_REMOVED lines=12> */
.L_x_17309:
[----:B------:R-:W-:-:S07]  /*4490*/  IMAD.MOV.U32 R118, RZ, RZ, R12 ;  /* 0x000000ffff767224 */ /* 0x000fce00078e000c */
.L_x_17310:
[----:B------:R-:W-:Y:S05]  /*44a0*/  BSYNC B3 ;  /* 0x0000000000037941 */ /* 0x000fea0003800000 */
.L_x_17308:
        /* <DEDUP_REMOVED lines=16> */
.L_x_17314:
[----:B------:R-:W-:Y:S05]  /*45b0*/  BSYNC B4 ;  /* 0x0000000000047941 */ /* 0x000fea0003800000 */
.L_x_17313:
        /* <DEDUP_REMOVED lines=44> */
.L_x_17312:
[----:B------:R-:W-:Y:S05]  /*4880*/  BSYNC B3 ;  /* 0x0000000000037941 */ /* 0x000fea0003800000 */
.L_x_17311:
[----:B------:R-:W2:Y:S01]  /*4890*/  LDL R116, [R1+0x94] ;  /* 0x0000940001747983 */ /* 0x000ea20000100800 */
[----:B------:R-:W-:Y:S01]  /*48a0*/  HFMA2.MMA R29, -RZ, RZ, 0.1171875, 0 ;  /* 0x2f800000ff1d7435 */ /* 0x000fe200000001ff */
[----:B------:R-:W-:-:S09]  /*48b0*/  I2FP.F32.U32 R28, R118 ;  /* 0x00000076001c7245 */ /* 0x000fd20000201000 */
[----:B------:R-:W-:Y:S01]  /*48c0*/  FFMA.FTZ R28, R28, R29, 1.1641532182693481445e-10 ;  /* 0x2f0000001c1c7423 */ /* 0x000fe2000001001d */
[----:B-----5:R-:W-:-:S04]  /*48d0*/  @P2 PRMT R29, R115, 0x7632, R29 ;  /* 0x00007632731d2816 */ /* 0x020fc8000000001d */
[----:B------:R-:W-:Y:S01]  /*48e0*/  FSETP.GTU.FTZ.AND P3, PT, R28, UR28, PT ;  /* 0x0000001c1c007c0b */ /* 0x000fe2000bf7c000 */
[----:B------:R-:W-:Y:S01]  /*48f0*/  @P2 IMAD.U32 R29, R29, 0x10000, RZ ;  /* 0x000100001d1d2824 */ /* 0x000fe200078e00ff */
[----:B------:R-:W-:-:S05]  /*4900*/  PRMT R28, R111, 0x7632, R28 ;  /* 0x000076326f1c7816 */ /* 0x000fca000000001c */
[----:B------:R-:W-:-:S04]  /*4910*/  IMAD.U32 R28, R28, 0x10000, RZ ;  /* 0x000100001c1c7824 */ /* 0x000fc800078e00ff */
[----:B------:R-:W-:-:S04]  /*4920*/  FMUL.FTZ R28, R28, UR31 ;  /* 0x0000001f1c1c7c20 */ /* 0x000fc80008410000 */
[----:B------:R-:W-:-:S05]  /*4930*/  FMUL.FTZ R28, R28, UR30 ;  /* 0x0000001e1c1c7c20 */ /* 0x000fca0008410000 */
[----:B------:R-:W-:-:S05]  /*4940*/  FSEL R28, R28, RZ, !P3 ;  /* 0x000000ff1c1c7208 */ /* 0x000fca0005800000 */
[----:B--2---:R-:W-:-:S04]  /*4950*/  FMUL.FTZ R28, R116, R28 ;  /* 0x0000001c741c7220 */ /* 0x004fc80000410000 */
[----:B------:R-:W-:Y:S01]  /*4960*/  @P2 FADD.FTZ R28, R29, R28 ;  /* 0x0000001c1d1c2221 */ /* 0x000fe20000010000 */
[----:B------:R-:W-:-:S07]  /*4970*/  SEL R29, RZ, 0x1, P3 ;  /* 0x00000001ff1d7807 */ /* 0x000fce0001800000 */
.L_x_17307:
[----:B------:R-:W-:Y:S05]  /*4980*/  BSYNC B2 ;  /* 0x0000000000027941 */ /* 0x000fea0003800000 */
.L_x_17305:
        /* <DEDUP_REMOVED lines=12> */
[----:B------:R-:W-:Y:S02]  /*4a50*/  LOP3.LUT R118, R19, 0xff, RZ, 0xc0, !PT ;  /* 0x000000ff13767812 */ /* 0x000fe400078ec0ff */
[----:B------:R-:W-:Y:S02]  /*4a60*/  PRMT R117, R116, 0x4210, R117 ;  /* 0x0000421074757816 */ /* 0x000fe40000000075 */
[----:B------:R-:W-:Y:S01]  /*4a70*/  PRMT R116, R25, 0x7104, RZ ;  /* 0x0000710419747816 */ /* 0x000fe200000000ff */
[----:B------:R-:W-:Y:S01]  /*4a80*/  IMAD.WIDE.U32 R118, R118, 0x10000, RZ ;  /* 0x0001000076767825 */ /* 0x000fe200078e00ff */
[----:B------:R-:W-:-:S02]  /*4a90*/  LOP3.LUT R162, R17, 0xff, RZ, 0xc0, !PT ;  /* 0x000000ff11a27812 */ /* 0x000fc400078ec0ff */
[----:B------:R-:W-:Y:S02]  /*4aa0*/  LOP3.LUT R117, R117, 0xff00, R116, 0xf8, !PT ;  /* 0x0000ff0075757812 */ /* 0x000fe400078ef874 */
        /* <DEDUP_REMOVED lines=11> */
.L_x_17316:
[----:B------:R-:W-:Y:S05]  /*4b60*/  BSYNC B2 ;  /* 0x0000000000027941 */ /* 0x000fea0003800000 */
.L_x_17315:
[----:B------:R-:W-:Y:S02]  /*4b70*/  VIADD R160, R160, 0x20 ;  /* 0x00000020a0a07836 */ /* 0x000fe40000000000 */
[----:B------:R-:W-:-:S07]  /*4b80*/  VIADD R158, R158, 0x20 ;  /* 0x000000209e9e7836 */ /* 0x000fce0000000000 */
.L_x_17234:
[----:B------:R-:W-:Y:S05]  /*4b90*/  BSYNC B1 ;  /* 0x0000000000017941 */ /* 0x000fea0003800000 */
.L_x_17233:
        /* <DEDUP_REMOVED lines=15> */
[----:B------:R-:W-:Y:S01]  /*4c90*/  IMAD.MOV.U32 R34, RZ, RZ, R10 ;  /* 0x000000ffff227224 */ /* 0x000fe200078e000a */
[----:B------:R-:W-:Y:S06]  /*4ca0*/  @!P2 BRA `(.L_x_17321) ;  /* 0x000000040070a947 */ /* 0x000fec0003800000 */
[----:B------:R-:W-:Y:S01]  /*4cb0*/  IMAD.MOV.U32 R34, RZ, RZ, R10 ;  /* 0x000000ffff227224 */ /* 0x000fe200078e000a */
[----:B-----5:R-:W-:Y:S01]  /*4cc0*/  SHF.L.U32 R30, R112, 0x10, RZ ;  /* 0x00000010701e7819 */ /* 0x020fe200000006ff */
[----:B------:R-:W-:Y:S06]  /*4cd0*/  BRA `(.L_x_17321) ;  /* 0x0000000400647947 */ /* 0x000fec0003800000 */
.L_x_17320:
        /* <DEDUP_REMOVED lines=12> */
.L_x_17323:
[----:B------:R-:W-:-:S07]  /*4da0*/  IMAD.MOV.U32 R32, RZ, RZ, R12 ;  /* 0x000000ffff207224 */ /* 0x000fce00078e000c */
.L_x_17324:
[----:B------:R-:W-:Y:S05]  /*4db0*/  BSYNC B3 ;  /* 0x0000000000037941 */ /* 0x000fea0003800000 */
.L_x_17322:
        /* <DEDUP_REMOVED lines=16> */
.L_x_17328:
[----:B------:R-:W-:Y:S05]  /*4ec0*/  BSYNC B4 ;  /* 0x0000000000047941 */ /* 0x000fea0003800000 */
.L_x_17327:
        /* <DEDUP_REMOVED lines=42> */
[----:B------:R-:W-:-:S07]  /*5170*/  LOP3.LUT R8, R31, UR24, R8, 0x96, !PT ;  /* 0x000000181f087c12 */ /* 0x000fce000f8e9608 */
.L_x_17326:
[----:B------:R-:W-:Y:S05]  /*5180*/  BSYNC B3 ;  /* 0x0000000000037941 */ /* 0x000fea0003800000 */
.L_x_17325:
        /* <DEDUP_REMOVED lines=14> */
.L_x_17321:
[----:B------:R-:W-:Y:S05]  /*5270*/  BSYNC B2 ;  /* 0x0000000000027941 */ /* 0x000fea0003800000 */
.L_x_17319:
        /* <DEDUP_REMOVED lines=9> */
.L_x_17330:
        /* <DEDUP_REMOVED lines=12> */
.L_x_17333:
[----:B------:R-:W-:-:S07]  /*53d0*/  IMAD.MOV.U32 R10, RZ, RZ, R12 ;  /* 0x000000ffff0a7224 */ /* 0x000fce00078e000c */
.L_x_17334:
[----:B------:R-:W-:Y:S05]  /*53e0*/  BSYNC B3 ;  /* 0x0000000000037941 */ /* 0x000fea0003800000 */
.L_x_17332:
        /* <DEDUP_REMOVED lines=16> */
.L_x_17338:
[----:B------:R-:W-:Y:S05]  /*54f0*/  BSYNC B4 ;  /* 0x0000000000047941 */ /* 0x000fea0003800000 */
.L_x_17337:
        /* <DEDUP_REMOVED lines=44> */
.L_x_17336:
[----:B------:R-:W-:Y:S05]  /*57c0*/  BSYNC B3 ;  /* 0x0000000000037941 */ /* 0x000fea0003800000 */
.L_x_17335:
        /* <DEDUP_REMOVED lines=16> */
.L_x_17331:
[----:B------:R-:W-:Y:S05]  /*58d0*/  BSYNC B2 ;  /* 0x0000000000027941 */ /* 0x000fea0003800000 */
.L_x_17329:
        /* <DEDUP_REMOVED lines=8> */
.L_x_17340:
        /* <DEDUP_REMOVED lines=12> */
.L_x_17343:
[----:B------:R-:W-:-:S07]  /*5a20*/  MOV R10, R12 ;  /* 0x0000000c000a7202 */ /* 0x000fce0000000f00 */
.L_x_17344:
[----:B------:R-:W-:Y:S05]  /*5a30*/  BSYNC B3 ;  /* 0x0000000000037941 */ /* 0x000fea0003800000 */
.L_x_17342:
        /* <DEDUP_REMOVED lines=16> */
.L_x_17348:
[----:B------:R-:W-:Y:S05]  /*5b40*/  BSYNC B4 ;  /* 0x0000000000047941 */ /* 0x000fea0003800000 */
.L_x_17347:
        /* <DEDUP_REMOVED lines=44> */
.L_x_17346:
[----:B------:R-:W-:Y:S05]  /*5e10*/  BSYNC B3 ;  /* 0x0000000000037941 */ /* 0x000fea0003800000 */
.L_x_17345:
        /* <DEDUP_REMOVED lines=14> */
.L_x_17341:
[----:B------:R-:W-:Y:S05]  /*5f00*/  BSYNC B2 ;  /* 0x0000000000027941 */ /* 0x000fea0003800000 */
.L_x_17339:
        /* <DEDUP_REMOVED lines=9> */
.L_x_17350:
        /* <DEDUP_REMOVED lines=12> */
.L_x_17353:
[----:B------:R-:W-:-:S07]  /*6060*/  IMAD.MOV.U32 R10, RZ, RZ, R12 ;  /* 0x000000ffff0a7224 */ /* 0x000fce00078e000c */
.L_x_17354:
[----:B------:R-:W-:Y:S05]  /*6070*/  BSYNC B3 ;  /* 0x0000000000037941 */ /* 0x000fea0003800000 */
.L_x_17352:
        /* <DEDUP_REMOVED lines=16> */
.L_x_17358:
[----:B------:R-:W-:Y:S05]  /*6180*/  BSYNC B4 ;  /* 0x0000000000047941 */ /* 0x000fea0003800000 */
.L_x_17357:
        /* <DEDUP_REMOVED lines=44> */
.L_x_17356:
[----:B------:R-:W-:Y:S05]  /*6450*/  BSYNC B3 ;  /* 0x0000000000037941 */ /* 0x000fea0003800000 */
.L_x_17355:
        /* <DEDUP_REMOVED lines=16> */
.L_x_17351:
[----:B------:R-:W-:Y:S05]  /*6560*/  BSYNC B2 ;  /* 0x0000000000027941 */ /* 0x000fea0003800000 */
.L_x_17349:
        /* <DEDUP_REMOVED lines=8> */
.L_x_17360:
        /* <DEDUP_REMOVED lines=12> */
.L_x_17363:
[----:B------:R-:W-:-:S07]  /*66b0*/  IMAD.MOV.U32 R10, RZ, RZ, R12 ;  /* 0x000000ffff0a7224 */ /* 0x000fce00078e000c */
.L_x_17364:
[----:B------:R-:W-:Y:S05]  /*66c0*/  BSYNC B3 ;  /* 0x0000000000037941 */ /* 0x000fea0003800000 */
.L_x_17362:
        /* <DEDUP_REMOVED lines=16> */
.L_x_17368:
[----:B------:R-:W-:Y:S05]  /*67d0*/  BSYNC B4 ;  /* 0x0000000000047941 */ /* 0x000fea0003800000 */
.L_x_17367:
        /* <DEDUP_REMOVED lines=44> */
.L_x_17366:
[----:B------:R-:W-:Y:S05]  /*6aa0*/  BSYNC B3 ;  /* 0x0000000000037941 */ /* 0x000fea0003800000 */
.L_x_17365:
        /* <DEDUP_REMOVED lines=14> */
.L_x_17361:
[----:B------:R-:W-:Y:S05]  /*6b90*/  BSYNC B2 ;  /* 0x0000000000027941 */ /* 0x000fea0003800000 */
.L_x_17359:
        /* <DEDUP_REMOVED lines=9> */
.L_x_17370:
        /* <DEDUP_REMOVED lines=12> */
.L_x_17373:
[----:B------:R-:W-:-:S07]  /*6cf0*/  MOV R10, R12 ;  /* 0x0000000c000a7202 */ /* 0x000fce0000000f00 */
.L_x_17374:
[----:B------:R-:W-:Y:S05]  /*6d00*/  BSYNC B3 ;  /* 0x0000000000037941 */ /* 0x000fea0003800000 */
.L_x_17372:
        /* <DEDUP_REMOVED lines=16> */
.L_x_17378:
[----:B------:R-:W-:Y:S05]  /*6e10*/  BSYNC B4 ;  /* 0x0000000000047941 */ /* 0x000fea0003800000 */
.L_x_17377:
        /* <DEDUP_REMOVED lines=8> */
[----:B01----:R-:W-:Y:S01]  /*6ea0*/  IMAD.WIDE.U32 R116, R12, -0x2daee0ad, RZ ;  /* 0xd2511f530c747825 */ /* 0x003fe200078e00ff */
        /* <DEDUP_REMOVED lines=35> */
.L_x_17376:
[----:B------:R-:W-:Y:S05]  /*70e0*/  BSYNC B3 ;  /* 0x0000000000037941 */ /* 0x000fea0003800000 */
.L_x_17375:
        /* <DEDUP_REMOVED lines=16> */
.L_x_17371:
[----:B------:R-:W-:Y:S05]  /*71f0*/  BSYNC B2 ;  /* 0x0000000000027941 */ /* 0x000fea0003800000 */
.L_x_17369:
[----:B------:R-:W-:Y:S04]  /*7200*/  BSSY B2, `(.L_x_17379) ;  /* 0x0000062000027945 */ /* 0x000fe80003800000 */
[----:B------:R-:W-:Y:S05]  /*7210*/  @P3 BRA `(.L_x_17380) ;  /* 0x0000000000183947 */ /* 0x000fea0003800000 */
[----:B------:R-:W-:Y:S01]  /*7220*/  IMAD.MOV.U32 R36, RZ, RZ, RZ ;  /* 0x000000ffff247224 */ /* 0x000fe200078e00ff */
[----:B01----:R-:W-:Y:S01]  /*7230*/  MOV R116, R37 ;  /* 0x0000002500747202 */ /* 0x003fe20000000f00 */
[----:B------:R-:W-:Y:S06]  /*7240*/  @!P2 BRA `(.L_x_17381) ;  /* 0x000000040074a947 */ /* 0x000fec0003800000 */
[----:B------:R-:W-:Y:S02]  /*7250*/  IMAD.MOV.U32 R116, RZ, RZ, R37 ;  /* 0x000000ffff747224 */ /* 0x000fe400078e0025 */
[----:B-----5:R-:W-:Y:S01]  /*7260*/  IMAD.U32 R36, R115, 0x10000, RZ ;  /* 0x0001000073247824 */ /* 0x020fe200078e00ff */
[----:B------:R-:W-:Y:S06]  /*7270*/  BRA `(.L_x_17381) ;  /* 0x0000000400687947 */ /* 0x000fec0003800000 */
.L_x_17380:
[C---:B------:R-:W-:Y:S01]  /*7280*/  ISETP.NE.AND P4, PT, R37.reuse, 0x1, PT ;  /* 0x000000012500780c */ /* 0x040fe20003f85270 */
[----:B------:R-:W-:Y:S01]  /*7290*/  BSSY B3, `(.L_x_17382) ;  /* 0x000000c000037945 */ /* 0x000fe20003800000 */
[----:B01----:R-:W-:-:S11]  /*72a0*/  IADD3 R116, R37, 0x1, RZ ;  /* 0x0000000125747810 */ /* 0x003fd60007ffe0ff */
        /* <DEDUP_REMOVED lines=9> */
.L_x_17383:
[----:B------:R-:W-:-:S07]  /*7340*/  IMAD.MOV.U32 R10, RZ, RZ, R12 ;  /* 0x000000ffff0a7224 */ /* 0x000fce00078e000c */
.L_x_17384:
[----:B------:R-:W-:Y:S05]  /*7350*/  BSYNC B3 ;  /* 0x0000000000037941 */ /* 0x000fea0003800000 */
.L_x_17382:
        /* <DEDUP_REMOVED lines=16> */
.L_x_17388:
[----:B------:R-:W-:Y:S05]  /*7460*/  BSYNC B4 ;  /* 0x0000000000047941 */ /* 0x000fea0003800000 */
.L_x_17387:
        /* <DEDUP_REMOVED lines=41> */
[----:B------:R-:W-:-:S04]  /*7700*/  IMAD.WIDE.U32 R36, R12, -0x326172a9, RZ ;  /* 0xcd9e8d570c247825 */ /* 0x000fc800078e00ff */
[----:B------:R-:W-:Y:S01]  /*7710*/  IMAD.MOV.U32 R12, RZ, RZ, R36 ;  /* 0x000000ffff0c7224 */ /* 0x000fe200078e0024 */
[----:B------:R-:W-:-:S07]  /*7720*/  LOP3.LUT R8, R37, UR24, R8, 0x96, !PT ;  /* 0x0000001825087c12 */ /* 0x000fce000f8e9608 */
.L_x_17386:
[----:B------:R-:W-:Y:S05]  /*7730*/  BSYNC B3 ;  /* 0x0000000000037941 */ /* 0x000fea0003800000 */
.L_x_17385:
        /* <DEDUP_REMOVED lines=14> */
.L_x_17381:
[----:B------:R-:W-:Y:S05]  /*7820*/  BSYNC B2 ;  /* 0x0000000000027941 */ /* 0x000fea0003800000 */
.L_x_17379:
        /* <DEDUP_REMOVED lines=9> */
.L_x_17390:
        /* <DEDUP_REMOVED lines=12> */
.L_x_17393:
[----:B------:R-:W-:-:S07]  /*7980*/  IMAD.MOV.U32 R29, RZ, RZ, R12 ;  /* 0x000000ffff1d7224 */ /* 0x000fce00078e000c */
.L_x_17394:
[----:B------:R-:W-:Y:S05]  /*7990*/  BSYNC B3 ;  /* 0x0000000000037941 */ /* 0x000fea0003800000 */
.L_x_17392:
        /* <DEDUP_REMOVED lines=16> */
.L_x_17398:
[----:B------:R-:W-:Y:S05]  /*7aa0*/  BSYNC B4 ;  /* 0x0000000000047941 */ /* 0x000fea0003800000 */
.L_x_17397:
        /* <DEDUP_REMOVED lines=44> */
.L_x_17396:
[----:B------:R-:W-:Y:S05]  /*7d70*/  BSYNC B3 ;  /* 0x0000000000037941 */ /* 0x000fea0003800000 */
.L_x_17395:
        /* <DEDUP_REMOVED lines=14> */
[----:B------:R-:W-:-:S07]  /*7e60*/  SEL R29, RZ, 0x1, P3 ;  /* 0x00000001ff1d7807 */ /* 0x000fce0001800000 */
.L_x_17391:
[----:B------:R-:W-:Y:S05]  /*7e70*/  BSYNC B2 ;  /* 0x0000000000027941 */ /* 0x000fea0003800000 */
.L_x_17389:
        /* <DEDUP_REMOVED lines=11> */
[----:B------:R-:W-:Y:S02]  /*7f30*/  LOP3.LUT R118, R19, 0xff, RZ, 0xc0, !PT ;  /* 0x000000ff13767812 */ /* 0x000fe400078ec0ff */
[----:B------:R-:W-:Y:S02]  /*7f40*/  LOP3.LUT R116, R116, 0xff0000, RZ, 0xc0, !PT ;  /* 0x00ff000074747812 */ /* 0x000fe400078ec0ff */
[----:B------:R-:W-:Y:S01]  /*7f50*/  LOP3.LUT R162, R17, 0xff, RZ, 0xc0, !PT ;  /* 0x000000ff11a27812 */ /* 0x000fe200078ec0ff */
[----:B------:R-:W-:Y:S01]  /*7f60*/  IMAD.WIDE.U32 R118, R118, 0x10000, RZ ;  /* 0x0001000076767825 */ /* 0x000fe200078e00ff */
[----:B------:R-:W-:Y:S02]  /*7f70*/  PRMT R117, R116, 0x4210, R117 ;  /* 0x0000421074757816 */ /* 0x000fe40000000075 */
[----:B------:R-:W-:Y:S01]  /*7f80*/  PRMT R116, R25, 0x7104, RZ ;  /* 0x0000710419747816 */ /* 0x000fe200000000ff */
[----:B------:R-:W-:-:S03]  /*7f90*/  IMAD.WIDE.U32 R162, R162, 0x100, RZ ;  /* 0x00000100a2a27825 */ /* 0x000fc600078e00ff */
[----:B------:R-:W-:Y:S02]  /*7fa0*/  LOP3.LUT R117, R117, 0xff00, R116, 0xf8, !PT ;  /* 0x0000ff0075757812 */ /* 0x000fe400078ef874 */
[----:B------:R-:W-:Y:S02]  /*7fb0*/  LOP3.LUT R116, R21, 0xff, RZ, 0xc0, !PT ;  /* 0x000000ff15747812 */ /* 0x000fe400078ec0ff */
        /* <DEDUP_REMOVED lines=9> */
.L_x_17400:
[----:B------:R-:W-:Y:S05]  /*8050*/  BSYNC B2 ;  /* 0x0000000000027941 */ /* 0x000fea0003800000 */
.L_x_17399:
[----:B------:R-:W-:Y:S01]  /*8060*/  VIADD R160, R160, 0x20 ;  /* 0x00000020a0a07836 */ /* 0x000fe20000000000 */
[----:B------:R-:W-:-:S07]  /*8070*/  IADD3 R158, R158, 0x20, RZ ;  /* 0x000000209e9e7810 */ /* 0x000fce0007ffe0ff */
.L_x_17318:
[----:B------:R-:W-:Y:S05]  /*8080*/  BSYNC B1 ;  /* 0x0000000000017941 */ /* 0x000fea0003800000 */
.L_x_17317:
        /* <DEDUP_REMOVED lines=14> */
[----:B------:R-:W-:Y:S02]  /*8170*/  IMAD.MOV.U32 R38, RZ, RZ, RZ ;  /* 0x000000ffff267224 */ /* 0x000fe400078e00ff */
[----:B------:R-:W-:Y:S01]  /*8180*/  IMAD.MOV.U32 R42, RZ, RZ, R10 ;  /* 0x000000ffff2a7224 */ /* 0x000fe200078e000a */
[----:B------:R-:W-:Y:S06]  /*8190*/  @!P2 BRA `(.L_x_17405) ;  /* 0x000000040070a947 */ /* 0x000fec0003800000 */
[----:B------:R-:W-:Y:S01]  /*81a0*/  MOV R42, R10 ;  /* 0x0000000a002a7202 */ /* 0x000fe20000000f00 */
[----:B-----5:R-:W-:Y:S01]  /*81b0*/  IMAD.U32 R38, R112, 0x10000, RZ ;  /* 0x0001000070267824 */ /* 0x020fe200078e00ff */
[----:B------:R-:W-:Y:S06]  /*81c0*/  BRA `(.L_x_17405) ;  /* 0x0000000400647947 */ /* 0x000fec0003800000 */
.L_x_17404:
        /* <DEDUP_REMOVED lines=12> */
.L_x_17407:
[----:B------:R-:W-:-:S07]  /*8290*/  MOV R40, R12 ;  /* 0x0000000c00287202 */ /* 0x000fce0000000f00 */
.L_x_17408:
[----:B------:R-:W-:Y:S05]  /*82a0*/  BSYNC B3 ;  /* 0x0000000000037941 */ /* 0x000fea0003800000 */
.L_x_17406:
        /* <DEDUP_REMOVED lines=16> */
.L_x_17412:
[----:B------:R-:W-:Y:S05]  /*83b0*/  BSYNC B4 ;  /* 0x0000000000047941 */ /* 0x000fea0003800000 */
.L_x_17411:
        /* <DEDUP_REMOVED lines=43> */
.L_x_17410:
[----:B------:R-:W-:Y:S05]  /*8670*/  BSYNC B3 ;  /* 0x0000000000037941 */ /* 0x000fea0003800000 */
.L_x_17409:
        /* <DEDUP_REMOVED lines=14> */
.L_x_17405:
[----:B------:R-:W-:Y:S05]  /*8760*/  BSYNC B2 ;  /* 0x0000000000027941 */ /* 0x000fea0003800000 */
.L_x_17403:
        /* <DEDUP_REMOVED lines=9> */
.L_x_17414:
        /* <DEDUP_REMOVED lines=12> */
.L_x_17417:
[----:B------:R-:W-:-:S07]  /*88c0*/  MOV R10, R12 ;  /* 0x0000000c000a7202 */ /* 0x000fce0000000f00 */
.L_x_17418:
[----:B------:R-:W-:Y:S05]  /*88d0*/  BSYNC B3 ;  /* 0x0000000000037941 */ /* 0x000fea0003800000 */
.L_x_17416:
        /* <DEDUP_REMOVED lines=16> */
.L_x_17422:
[----:B------:R-:W-:Y:S05]  /*89e0*/  BSYNC B4 ;  /* 0x0000000000047941 */ /* 0x000fea0003800000 */
.L_x_17421:
        /* <DEDUP_REMOVED lines=44> */
.L_x_17420:
[----:B------:R-:W-:Y:S05]  /*8cb0*/  BSYNC B3 ;  /* 0x0000000000037941 */ /* 0x000fea0003800000 */
.L_x_17419:
        /* <DEDUP_REMOVED lines=16> */
.L_x_17415:
[----:B------:R-:W-:Y:S05]  /*8dc0*/  BSYNC B2 ;  /* 0x0000000000027941 */ /* 0x000fea0003800000 */
.L_x_17413:
        /* <DEDUP_REMOVED lines=8> */
.L_x_17424:
        /* <DEDUP_REMOVED lines=12> */
.L_x_17427:
[----:B------:R-:W-:-:S07]  /*8f10*/  IMAD.MOV.U32 R10, RZ, RZ, R12 ;  /* 0x000000ffff0a7224 */ /* 0x000fce00078e000c */
.L_x_17428:
[----:B------:R-:W-:Y:S05]  /*8f20*/  BSYNC B3 ;  /* 0x0000000000037941 */ /* 0x000fea0003800000 */
.L_x_17426:
        /* <DEDUP_REMOVED lines=16> */
.L_x_17432:
[----:B------:R-:W-:Y:S05]  /*9030*/  BSYNC B4 ;  /* 0x0000000000047941 */ /* 0x000fea0003800000 */
.L_x_17431:
        /* <DEDUP_REMOVED lines=44> */
.L_x_17430:
[----:B------:R-:W-:Y:S05]  /*9300*/  BSYNC B3 ;  /* 0x0000000000037941 */ /* 0x000fea0003800000 */
.L_x_17429:
        /* <DEDUP_REMOVED lines=14> */
.L_x_17425:
[----:B------:R-:W-:Y:S05]  /*93f0*/  BSYNC B2 ;  /* 0x0000000000027941 */ /* 0x000fea0003800000 */
.L_x_17423:
        /* <DEDUP_REMOVED lines=9> */
.L_x_17434:
        /* <DEDUP_REMOVED lines=12> */
.L_x_17437:
[----:B------:R-:W-:-:S07]  /*9550*/  IMAD.MOV.U32 R10, RZ, RZ, R12 ;  /* 0x000000ffff0a7224 */ /* 0x000fce00078e000c */
.L_x_17438:
[----:B------:R-:W-:Y:S05]  /*9560*/  BSYNC B3 ;  /* 0x0000000000037941 */ /* 0x000fea0003800000 */
.L_x_17436:
        /* <DEDUP_REMOVED lines=16> */
.L_x_17442:
[----:B------:R-:W-:Y:S05]  /*9670*/  BSYNC B4 ;  /* 0x0000000000047941 */ /* 0x000fea0003800000 */
.L_x_17441:
        /* <DEDUP_REMOVED lines=44> */
.L_x_17440:
[----:B------:R-:W-:Y:S05]  /*9940*/  BSYNC B3 ;  /* 0x0000000000037941 */ /* 0x000fea0003800000 */
.L_x_17439:
        /* <DEDUP_REMOVED lines=16> */
.L_x_17435:
[----:B------:R-:W-:Y:S05]  /*9a50*/  BSYNC B2 ;  /* 0x0000000000027941 */ /* 0x000fea0003800000 */
.L_x_17433:
        /* <DEDUP_REMOVED lines=8> */
.L_x_17444:
        /* <DEDUP_REMOVED lines=12> */
.L_x_17447:
[----:B------:R-:W-:-:S07]  /*9ba0*/  MOV R10, R12 ;  /* 0x0000000c000a7202 */ /* 0x000fce0000000f00 */
.L_x_17448:
[----:B------:R-:W-:Y:S05]  /*9bb0*/  BSYNC B3 ;  /* 0x0000000000037941 */ /* 0x000fea0003800000 */
.L_x_17446:
        /* <DEDUP_REMOVED lines=16> */
.L_x_17452:
[----:B------:R-:W-:Y:S05]  /*9cc0*/  BSYNC B4 ;  /* 0x0000000000047941 */ /* 0x000fea0003800000 */
.L_x_17451:
        /* <DEDUP_REMOVED lines=44> */
.L_x_17450:
[----:B------:R-:W-:Y:S05]  /*9f90*/  BSYNC B3 ;  /* 0x0000000000037941 */ /* 0x000fea0003800000 */
.L_x_17449:
        /* <DEDUP_REMOVED lines=14> */
.L_x_17445:
[----:B------:R-:W-:Y:S05]  /*a080*/  BSYNC B2 ;  /* 0x0000000000027941 */ /* 0x000fea0003800000 */
.L_x_17443:
        /* <DEDUP_REMOVED lines=9> */
.L_x_17454:
        /* <DEDUP_REMOVED lines=12> */
.L_x_17457:
[----:B------:R-:W-:-:S07]  /*a1e0*/  MOV R10, R12 ;  /* 0x0000000c000a7202 */ /* 0x000fce0000000f00 */
.L_x_17458:
[----:B------:R-:W-:Y:S05]  /*a1f0*/  BSYNC B3 ;  /* 0x0000000000037941 */ /* 0x000fea0003800000 */
.L_x_17456:
        /* <DEDUP_REMOVED lines=16> */
.L_x_17462:
[----:B------:R-:W-:Y:S05]  /*a300*/  BSYNC B4 ;  /* 0x0000000000047941 */ /* 0x000fea0003800000 */
.L_x_17461:
        /* <DEDUP_REMOVED lines=44> */
.L_x_17460:
[----:B------:R-:W-:Y:S05]  /*a5d0*/  BSYNC B3 ;  /* 0x0000000000037941 */ /* 0x000fea0003800000 */
.L_x_17459:
        /* <DEDUP_REMOVED lines=16> */
.L_x_17455:
[----:B------:R-:W-:Y:S05]  /*a6e0*/  BSYNC B2 ;  /* 0x0000000000027941 */ /* 0x000fea0003800000 */
.L_x_17453:
[----:B------:R-:W-:Y:S04]  /*a6f0*/  BSSY B2, `(.L_x_17463) ;  /* 0x0000062000027945 */ /* 0x000fe80003800000 */
[----:B------:R-:W-:Y:S05]  /*a700*/  @P3 BRA `(.L_x_17464) ;  /* 0x0000000000183947 */ /* 0x000fea0003800000 */
[----:B------:R-:W-:Y:S01]  /*a710*/  MOV R44, RZ ;  /* 0x000000ff002c7202 */ /* 0x000fe20000000f00 */
[----:B01----:R-:W-:Y:S01]  /*a720*/  IMAD.MOV.U32 R116, RZ, RZ, R45 ;  /* 0x000000ffff747224 */ /* 0x003fe200078e002d */
[----:B------:R-:W-:Y:S06]  /*a730*/  @!P2 BRA `(.L_x_17465) ;  /* 0x000000040074a947 */ /* 0x000fec0003800000 */
[----:B------:R-:W-:Y:S01]  /*a740*/  MOV R116, R45 ;  /* 0x0000002d00747202 */ /* 0x000fe20000000f00 */
[----:B-----5:R-:W-:Y:S01]  /*a750*/  IMAD.U32 R44, R115, 0x10000, RZ ;  /* 0x00010000732c7824 */ /* 0x020fe200078e00ff */
[----:B------:R-:W-:Y:S06]  /*a760*/  BRA `(.L_x_17465) ;  /* 0x0000000400687947 */ /* 0x000fec0003800000 */
.L_x_17464:
        /* <DEDUP_REMOVED lines=12> */
.L_x_17467:
[----:B------:R-:W-:-:S07]  /*a830*/  MOV R10, R12 ;  /* 0x0000000c000a7202 */ /* 0x000fce0000000f00 */
.L_x_17468:
[----:B------:R-:W-:Y:S05]  /*a840*/  BSYNC B3 ;  /* 0x0000000000037941 */ /* 0x000fea0003800000 */
.L_x_17466:
        /* <DEDUP_REMOVED lines=16> */
.L_x_17472:
[----:B------:R-:W-:Y:S05]  /*a950*/  BSYNC B4 ;  /* 0x0000000000047941 */ /* 0x000fea0003800000 */
.L_x_17471:
        /* <DEDUP_REMOVED lines=44> */
.L_x_17470:
[----:B------:R-:W-:Y:S05]  /*ac20*/  BSYNC B3 ;  /* 0x0000000000037941 */ /* 0x000fea0003800000 */
.L_x_17469:
        /* <DEDUP_REMOVED lines=14> */
.L_x_17465:
[----:B------:R-:W-:Y:S05]  /*ad10*/  BSYNC B2 ;  /* 0x0000000000027941 */ /* 0x000fea0003800000 */
.L_x_17463:
        /* <DEDUP_REMOVED lines=9> */
.L_x_17474:
        /* <DEDUP_REMOVED lines=12> */
.L_x_17477:
[----:B------:R-:W-:-:S07]  /*ae70*/  MOV R29, R12 ;  /* 0x0000000c001d7202 */ /* 0x000fce0000000f00 */
.L_x_17478:
[----:B------:R-:W-:Y:S05]  /*ae80*/  BSYNC B3 ;  /* 0x0000000000037941 */ /* 0x000fea0003800000 */
.L_x_17476:
        /* <DEDUP_REMOVED lines=16> */
.L_x_17482:
[----:B------:R-:W-:Y:S05]  /*af90*/  BSYNC B4 ;  /* 0x0000000000047941 */ /* 0x000fea0003800000 */
.L_x_17481:
        /* <DEDUP_REMOVED lines=44> */
.L_x_17480:
[----:B------:R-:W-:Y:S05]  /*b260*/  BSYNC B3 ;  /* 0x0000000000037941 */ /* 0x000fea0003800000 */
.L_x_17479:
        /* <DEDUP_REMOVED lines=14> */
[----:B------:R-:W-:-:S07]  /*b350*/  SEL R29, RZ, 0x1, P3 ;  /* 0x00000001ff1d7807 */ /* 0x000fce0001800000 */
.L_x_17475:
[----:B------:R-:W-:Y:S05]  /*b360*/  BSYNC B2 ;  /* 0x0000000000027941 */ /* 0x000fea0003800000 */
.L_x_17473:
        /* <DEDUP_REMOVED lines=29> */
.L_x_17484:
[----:B------:R-:W-:Y:S05]  /*b540*/  BSYNC B2 ;  /* 0x0000000000027941 */ /* 0x000fea0003800000 */
.L_x_17483:
[----:B------:R-:W-:Y:S01]  /*b550*/  VIADD R160, R160, 0x20 ;  /* 0x00000020a0a07836 */ /* 0x000fe20000000000 */
[----:B------:R-:W-:-:S07]  /*b560*/  IADD3 R158, R158, 0x20, RZ ;  /* 0x000000209e9e7810 */ /* 0x000fce0007ffe0ff */
.L_x_17402:
[----:B------:R-:W-:Y:S05]  /*b570*/  BSYNC B1 ;  /* 0x0000000000017941 */ /* 0x000fea0003800000 */
.L_x_17401:
        /* <DEDUP_REMOVED lines=14> */
[----:B------:R-:W-:Y:S01]  /*b660*/  IMAD.MOV.U32 R46, RZ, RZ, RZ ;  /* 0x000000ffff2e7224 */ /* 0x000fe200078e00ff */
[----:B01----:R-:W-:Y:S01]  /*b670*/  MOV R118, R10 ;  /* 0x0000000a00767202 */ /* 0x003fe20000000f00 */
[----:B------:R-:W-:Y:S06]  /*b680*/  @!P2 BRA `(.L_x_17489) ;  /* 0x000000040070a947 */ /* 0x000fec0003800000 */
[----:B------:R-:W-:Y:S01]  /*b690*/  IMAD.MOV.U32 R118, RZ, RZ, R10 ;  /* 0x000000ffff767224 */ /* 0x000fe200078e000a */
[----:B-----5:R-:W-:Y:S01]  /*b6a0*/  SHF.L.U32 R46, R112, 0x10, RZ ;  /* 0x00000010702e7819 */ /* 0x020fe200000006ff */
[----:B------:R-:W-:Y:S06]  /*b6b0*/  BRA `(.L_x_17489) ;  /* 0x0000000400647947 */ /* 0x000fec0003800000 */
.L_x_17488:
        /* <DEDUP_REMOVED lines=12> */
.L_x_17491:
[----:B------:R-:W-:-:S07]  /*b780*/  IMAD.MOV.U32 R116, RZ, RZ, R12 ;  /* 0x000000ffff747224 */ /* 0x000fce00078e000c */
.L_x_17492:
[----:B------:R-:W-:Y:S05]  /*b790*/  BSYNC B3 ;  /* 0x0000000000037941 */ /* 0x000fea0003800000 */
.L_x_17490:
        /* <DEDUP_REMOVED lines=16> */
.L_x_17496:
[----:B------:R-:W-:Y:S05]  /*b8a0*/  BSYNC B4 ;  /* 0x0000000000047941 */ /* 0x000fea0003800000 */
.L_x_17495:
        /* <DEDUP_REMOVED lines=43> */
.L_x_17494:
[----:B------:R-:W-:Y:S05]  /*bb60*/  BSYNC B3 ;  /* 0x0000000000037941 */ /* 0x000fea0003800000 */
.L_x_17493:
        /* <DEDUP_REMOVED lines=14> */
.L_x_17489:
[----:B------:R-:W-:Y:S05]  /*bc50*/  BSYNC B2 ;  /* 0x0000000000027941 */ /* 0x000fea0003800000 */
.L_x_17487:
        /* <DEDUP_REMOVED lines=9> */
.L_x_17498:
        /* <DEDUP_REMOVED lines=12> */
.L_x_17501:
[----:B------:R-:W-:-:S07]  /*bdb0*/  MOV R10, R12 ;  /* 0x0000000c000a7202 */ /* 0x000fce0000000f00 */
.L_x_17502:
[----:B------:R-:W-:Y:S05]  /*bdc0*/  BSYNC B3 ;  /* 0x0000000000037941 */ /* 0x000fea0003800000 */
.L_x_17500:
        /* <DEDUP_REMOVED lines=16> */
.L_x_17506:
[----:B------:R-:W-:Y:S05]  /*bed0*/  BSYNC B4 ;  /* 0x0000000000047941 */ /* 0x000fea0003800000 */
.L_x_17505:
        /* <DEDUP_REMOVED lines=44> */
.L_x_17504:
[----:B------:R-:W-:Y:S05]  /*c1a0*/  BSYNC B3 ;  /* 0x0000000000037941 */ /* 0x000fea0003800000 */
.L_x_17503:
        /* <DEDUP_REMOVED lines=16> */
.L_x_17499:
[----:B------:R-:W-:Y:S05]  /*c2b0*/  BSYNC B2 ;  /* 0x0000000000027941 */ /* 0x000fea0003800000 */
.L_x_17497:
        /* <DEDUP_REMOVED lines=8> */
.L_x_17508:
        /* <DEDUP_REMOVED lines=12> */
.L_x_17511:
[----:B------:R-:W-:-:S07]  /*c400*/  MOV R10, R12 ;  /* 0x0000000c000a7202 */ /* 0x000fce0000000f00 */
.L_x_17512:
[----:B------:R-:W-:Y:S05]  /*c410*/  BSYNC B3 ;  /* 0x0000000000037941 */ /* 0x000fea0003800000 */
.L_x_17510:
        /* <DEDUP_REMOVED lines=16> */
.L_x_17516:
[----:B------:R-:W-:Y:S05]  /*c520*/  BSYNC B4 ;  /* 0x0000000000047941 */ /* 0x000fea0003800000 */
.L_x_17515:
        /* <DEDUP_REMOVED lines=44> */
.L_x_17514:
[----:B------:R-:W-:Y:S05]  /*c7f0*/  BSYNC B3 ;  /* 0x0000000000037941 */ /* 0x000fea0003800000 */
.L_x_17513:
        /* <DEDUP_REMOVED lines=14> */
.L_x_17509:
[----:B------:R-:W-:Y:S05]  /*c8e0*/  BSYNC B2 ;  /* 0x0000000000027941 */ /* 0x000fea0003800000 */
.L_x_17507:
        /* <DEDUP_REMOVED lines=9> */
.L_x_17518:
        /* <DEDUP_REMOVED lines=12> */
.L_x_17521:
[----:B------:R-:W-:-:S07]  /*ca40*/  MOV R10, R12 ;  /* 0x0000000c000a7202 */ /* 0x000fce0000000f00 */
.L_x_17522:
[----:B------:R-:W-:Y:S05]  /*ca50*/  BSYNC B3 ;  /* 0x0000000000037941 */ /* 0x000fea0003800000 */
.L_x_17520:
        /* <DEDUP_REMOVED lines=16> */
.L_x_17526:
[----:B------:R-:W-:Y:S05]  /*cb60*/  BSYNC B4 ;  /* 0x0000000000047941 */ /* 0x000fea0003800000 */
.L_x_17525:
        /* <DEDUP_REMOVED lines=44> */
.L_x_17524:
[----:B------:R-:W-:Y:S05]  /*ce30*/  BSYNC B3 ;  /* 0x0000000000037941 */ /* 0x000fea0003800000 */
.L_x_17523:
        /* <DEDUP_REMOVED lines=16> */
.L_x_17519:
[----:B------:R-:W-:Y:S05]  /*cf40*/  BSYNC B2 ;  /* 0x0000000000027941 */ /* 0x000fea0003800000 */
.L_x_17517:
        /* <DEDUP_REMOVED lines=8> */
.L_x_17528:
        /* <DEDUP_REMOVED lines=12> */
.L_x_17531:
[----:B------:R-:W-:-:S07]  /*d090*/  MOV R10, R12 ;  /* 0x0000000c000a7202 */ /* 0x000fce0000000f00 */
.L_x_17532:
[----:B------:R-:W-:Y:S05]  /*d0a0*/  BSYNC B3 ;  /* 0x0000000000037941 */ /* 0x000fea0003800000 */
.L_x_17530:
        /* <DEDUP_REMOVED lines=16> */
.L_x_17536:
[----:B------:R-:W-:Y:S05]  /*d1b0*/  BSYNC B4 ;  /* 0x0000000000047941 */ /* 0x000fea0003800000 */
.L_x_17535:
        /* <DEDUP_REMOVED lines=44> */
.L_x_17534:
[----:B------:R-:W-:Y:S05]  /*d480*/  BSYNC B3 ;  /* 0x0000000000037941 */ /* 0x000fea0003800000 */
.L_x_17533:
        /* <DEDUP_REMOVED lines=14> */
.L_x_17529:
[----:B------:R-:W-:Y:S05]  /*d570*/  BSYNC B2 ;  /* 0x0000000000027941 */ /* 0x000fea0003800000 */
.L_x_17527:
        /* <DEDUP_REMOVED lines=9> */
.L_x_17538:
        /* <DEDUP_REMOVED lines=12> */
.L_x_17541:
[----:B------:R-:W-:-:S07]  /*d6d0*/  MOV R10, R12 ;  /* 0x0000000c000a7202 */ /* 0x000fce0000000f00 */
.L_x_17542:
[----:B------:R-:W-:Y:S05]  /*d6e0*/  BSYNC B3 ;  /* 0x0000000000037941 */ /* 0x000fea0003800000 */
.L_x_17540:
        /* <DEDUP_REMOVED lines=16> */
.L_x_17546:
[----:B------:R-:W-:Y:S05]  /*d7f0*/  BSYNC B4 ;  /* 0x0000000000047941 */ /* 0x000fea0003800000 */
.L_x_17545:
        /* <DEDUP_REMOVED lines=44> */
.L_x_17544:
[----:B------:R-:W-:Y:S05]  /*dac0*/  BSYNC B3 ;  /* 0x0000000000037941 */ /* 0x000fea0003800000 */
.L_x_17543:
        /* <DEDUP_REMOVED lines=16> */
.L_x_17539:
[----:B------:R-:W-:Y:S05]  /*dbd0*/  BSYNC B2 ;  /* 0x0000000000027941 */ /* 0x000fea0003800000 */
.L_x_17537:
        /* <DEDUP_REMOVED lines=8> */
.L_x_17548:
        /* <DEDUP_REMOVED lines=12> */
.L_x_17551:
[----:B------:R-:W-:-:S07]  /*dd20*/  MOV R10, R12 ;  /* 0x0000000c000a7202 */ /* 0x000fce0000000f00 */
.L_x_17552:
[----:B------:R-:W-:Y:S05]  /*dd30*/  BSYNC B3 ;  /* 0x0000000000037941 */ /* 0x000fea0003800000 */
.L_x_17550:
        /* <DEDUP_REMOVED lines=16> */
.L_x_17556:
[----:B------:R-:W-:Y:S05]  /*de40*/  BSYNC B4 ;  /* 0x0000000000047941 */ /* 0x000fea0003800000 */
.L_x_17555:
        /* <DEDUP_REMOVED lines=44> */
.L_x_17554:
[----:B------:R-:W-:Y:S05]  /*e110*/  BSYNC B3 ;  /* 0x0000000000037941 */ /* 0x000fea0003800000 */
.L_x_17553:
        /* <DEDUP_REMOVED lines=14> */
.L_x_17549:
[----:B------:R-:W-:Y:S05]  /*e200*/  BSYNC B2 ;  /* 0x0000000000027941 */ /* 0x000fea0003800000 */
.L_x_17547:
        /* <DEDUP_REMOVED lines=9> */
.L_x_17558:
        /* <DEDUP_REMOVED lines=12> */
.L_x_17561:
[----:B------:R-:W-:-:S07]  /*e360*/  MOV R29, R12 ;  /* 0x0000000c001d7202 */ /* 0x000fce0000000f00 */
.L_x_17562:
[----:B------:R-:W-:Y:S05]  /*e370*/  BSYNC B3 ;  /* 0x0000000000037941 */ /* 0x000fea0003800000 */
.L_x_17560:
        /* <DEDUP_REMOVED lines=16> */
.L_x_17566:
[----:B------:R-:W-:Y:S05]  /*e480*/  BSYNC B4 ;  /* 0x0000000000047941 */ /* 0x000fea0003800000 */
.L_x_17565:
        /* <DEDUP_REMOVED lines=44> */
.L_x_17564:
[----:B------:R-:W-:Y:S05]  /*e750*/  BSYNC B3 ;  /* 0x0000000000037941 */ /* 0x000fea0003800000 */
.L_x_17563:
        /* <DEDUP_REMOVED lines=15> */
.L_x_17559:
[----:B------:R-:W-:Y:S05]  /*e850*/  BSYNC B2 ;  /* 0x0000000000027941 */ /* 0x000fea0003800000 */
.L_x_17557:
        /* <DEDUP_REMOVED lines=29> */
.L_x_17568:
[----:B------:R-:W-:Y:S05]  /*ea30*/  BSYNC B2 ;  /* 0x0000000000027941 */ /* 0x000fea0003800000 */
.L_x_17567:
[----:B------:R-:W-:Y:S01]  /*ea40*/  VIADD R160, R160, 0x20 ;  /* 0x00000020a0a07836 */ /* 0x000fe20000000000 */
[----:B------:R-:W-:-:S07]  /*ea50*/  IADD3 R158, R158, 0x20, RZ ;  /* 0x000000209e9e7810 */ /* 0x000fce0007ffe0ff */
.L_x_17486:
[----:B------:R-:W-:Y:S05]  /*ea60*/  BSYNC B1 ;  /* 0x0000000000017941 */ /* 0x000fea0003800000 */
.L_x_17485:
        /* <DEDUP_REMOVED lines=20> */
.L_x_17572:
        /* <DEDUP_REMOVED lines=12> */
.L_x_17575:
[----:B------:R-:W-:-:S07]  /*ec70*/  IMAD.MOV.U32 R118, RZ, RZ, R12 ;  /* 0x000000ffff767224 */ /* 0x000fce00078e000c */
.L_x_17576:
[----:B------:R-:W-:Y:S05]  /*ec80*/  BSYNC B3 ;  /* 0x0000000000037941 */ /* 0x000fea0003800000 */
.L_x_17574:
        /* <DEDUP_REMOVED lines=16> */
.L_x_17580:
[----:B------:R-:W-:Y:S05]  /*ed90*/  BSYNC B4 ;  /* 0x0000000000047941 */ /* 0x000fea0003800000 */
.L_x_17579:
        /* <DEDUP_REMOVED lines=43> */
.L_x_17578:
[----:B------:R-:W-:Y:S05]  /*f050*/  BSYNC B3 ;  /* 0x0000000000037941 */ /* 0x000fea0003800000 */
.L_x_17577:
        /* <DEDUP_REMOVED lines=8> */
[----:B------:R-:W-:Y:S01]  /*f0e0*/  FMUL.FTZ R126, R248, R10 ;  /* 0x0000000af87e7220 */ /* 0x000fe20000410000 */
[----:B------:R-:W-:-:S04]  /*f0f0*/  @P2 IMAD.U32 R10, R112, 0x10000, RZ ;  /* 0x00010000700a2824 */ /* 0x000fc800078e00ff */
[----:B------:R-:W-:Y:S01]  /*f100*/  @P2 FADD.FTZ R126, R10, R126 ;  /* 0x0000007e0a7e2221 */ /* 0x000fe20000010000 */
[----:B------:R-:W-:-:S04]  /*f110*/  SEL R10, RZ, 0x1, P4 ;  /* 0x00000001ff0a7807 */ /* 0x000fc80002000000 */
[----:B------:R-:W-:-:S07]  /*f120*/  PRMT R15, R10, 0x7610, R15 ;  /* 0x000076100a0f7816 */ /* 0x000fce000000000f */
.L_x_17573:
[----:B------:R-:W-:Y:S05]  /*f130*/  BSYNC B2 ;  /* 0x0000000000027941 */ /* 0x000fea0003800000 */
.L_x_17571:
        /* <DEDUP_REMOVED lines=9> */
.L_x_17582:
        /* <DEDUP_REMOVED lines=12> */
.L_x_17585:
[----:B------:R-:W-:-:S07]  /*f290*/  MOV R10, R12 ;  /* 0x0000000c000a7202 */ /* 0x000fce0000000f00 */
.L_x_17586:
[----:B------:R-:W-:Y:S05]  /*f2a0*/  BSYNC B3 ;  /* 0x0000000000037941 */ /* 0x000fea0003800000 */
.L_x_17584:
        /* <DEDUP_REMOVED lines=16> */
.L_x_17590:
[----:B------:R-:W-:Y:S05]  /*f3b0*/  BSYNC B4 ;  /* 0x0000000000047941 */ /* 0x000fea0003800000 */
.L_x_17589:
        /* <DEDUP_REMOVED lines=44> */
.L_x_17588:
[----:B------:R-:W-:Y:S05]  /*f680*/  BSYNC B3 ;  /* 0x0000000000037941 */ /* 0x000fea0003800000 */
.L_x_17587:
        /* <DEDUP_REMOVED lines=9> */
[----:B------:R-:W-:-:S03]  /*f720*/  @P2 PRMT R10, R112, 0x7632, R10 ;  /* 0x00007632700a2816 */ /* 0x000fc6000000000a */
[----:B------:R-:W-:Y:S02]  /*f730*/  FMUL.FTZ R127, R249, R17 ;  /* 0x00000011f97f7220 */ /* 0x000fe40000410000 */
[----:B------:R-:W-:-:S04]  /*f740*/  @P2 IMAD.U32 R10, R10, 0x10000, RZ ;  /* 0x000100000a0a2824 */ /* 0x000fc800078e00ff */
[----:B------:R-:W-:Y:S01]  /*f750*/  @P2 FADD.FTZ R127, R10, R127 ;  /* 0x0000007f0a7f2221 */ /* 0x000fe20000010000 */
[----:B------:R-:W-:-:S04]  /*f760*/  SEL R10, RZ, 0x1, P4 ;  /* 0x00000001ff0a7807 */ /* 0x000fc80002000000 */
[----:B------:R-:W-:-:S07]  /*f770*/  PRMT R17, R10, 0x7610, R17 ;  /* 0x000076100a117816 */ /* 0x000fce0000000011 */
.L_x_17583:
[----:B------:R-:W-:Y:S05]  /*f780*/  BSYNC B2 ;  /* 0x0000000000027941 */ /* 0x000fea0003800000 */
.L_x_17581:
        /* <DEDUP_REMOVED lines=8> */
.L_x_17592:
        /* <DEDUP_REMOVED lines=12> */
.L_x_17595:
[----:B------:R-:W-:-:S07]  /*f8d0*/  MOV R10, R12 ;  /* 0x0000000c000a7202 */ /* 0x000fce0000000f00 */
.L_x_17596:
[----:B------:R-:W-:Y:S05]  /*f8e0*/  BSYNC B3 ;  /* 0x0000000000037941 */ /* 0x000fea0003800000 */
.L_x_17594:
        /* <DEDUP_REMOVED lines=16> */
.L_x_17600:
[----:B------:R-:W-:Y:S05]  /*f9f0*/  BSYNC B4 ;  /* 0x0000000000047941 */ /* 0x000fea0003800000 */
.L_x_17599:
        /* <DEDUP_REMOVED lines=44> */
.L_x_17598:
[----:B------:R-:W-:Y:S05]  /*fcc0*/  BSYNC B3 ;  /* 0x0000000000037941 */ /* 0x000fea0003800000 */
.L_x_17597:
        /* <DEDUP_REMOVED lines=13> */
.L_x_17593:
[----:B------:R-:W-:Y:S05]  /*fda0*/  BSYNC B2 ;  /* 0x0000000000027941 */ /* 0x000fea0003800000 */
.L_x_17591:
        /* <DEDUP_REMOVED lines=9> */
.L_x_17602:
        /* <DEDUP_REMOVED lines=12> */
.L_x_17605:
[----:B------:R-:W-:-:S07]  /*ff00*/  MOV R10, R12 ;  /* 0x0000000c000a7202 */ /* 0x000fce0000000f00 */
.L_x_17606:
[----:B------:R-:W-:Y:S05]  /*ff10*/  BSYNC B3 ;  /* 0x0000000000037941 */ /* 0x000fea0003800000 */
.L_x_17604:
        /* <DEDUP_REMOVED lines=16> */
.L_x_17610:
[----:B------:R-:W-:Y:S05]  /*10020*/  BSYNC B4 ;  /* 0x0000000000047941 */ /* 0x000fea0003800000 */
.L_x_17609:
        /* <DEDUP_REMOVED lines=44> */
.L_x_17608:
[----:B------:R-:W-:Y:S05]  /*102f0*/  BSYNC B3 ;  /* 0x0000000000037941 */ /* 0x000fea0003800000 */
.L_x_17607:
        /* <DEDUP_REMOVED lines=15> */
.L_x_17603:
[----:B------:R-:W-:Y:S05]  /*103f0*/  BSYNC B2 ;  /* 0x0000000000027941 */ /* 0x000fea0003800000 */
.L_x_17601:
        /* <DEDUP_REMOVED lines=8> */
.L_x_17612:
        /* <DEDUP_REMOVED lines=12> */
.L_x_17615:
[----:B------:R-:W-:-:S07]  /*10540*/  MOV R10, R12 ;  /* 0x0000000c000a7202 */ /* 0x000fce0000000f00 */
.L_x_17616:
[----:B------:R-:W-:Y:S05]  /*10550*/  BSYNC B3 ;  /* 0x0000000000037941 */ /* 0x000fea0003800000 */
.L_x_17614:
        /* <DEDUP_REMOVED lines=16> */
.L_x_17620:
[----:B------:R-:W-:Y:S05]  /*10660*/  BSYNC B4 ;  /* 0x0000000000047941 */ /* 0x000fea0003800000 */
.L_x_17619:
        /* <DEDUP_REMOVED lines=44> */
.L_x_17618:
[----:B------:R-:W-:Y:S05]  /*10930*/  BSYNC B3 ;  /* 0x0000000000037941 */ /* 0x000fea0003800000 */
.L_x_17617:
[----:B------:R-:W2:Y:S01]  /*10940*/  LDL R117, [R1] ;  /* 0x0000000001757983 */ /* 0x000ea20000100800 */
        /* <DEDUP_REMOVED lines=13> */
.L_x_17613:
[----:B------:R-:W-:Y:S05]  /*10a20*/  BSYNC B2 ;  /* 0x0000000000027941 */ /* 0x000fea0003800000 */
.L_x_17611:
        /* <DEDUP_REMOVED lines=9> */
.L_x_17622:
        /* <DEDUP_REMOVED lines=12> */
.L_x_17625:
[----:B------:R-:W-:-:S07]  /*10b80*/  MOV R10, R12 ;  /* 0x0000000c000a7202 */ /* 0x000fce0000000f00 */
.L_x_17626:
[----:B------:R-:W-:Y:S05]  /*10b90*/  BSYNC B3 ;  /* 0x0000000000037941 */ /* 0x000fea0003800000 */
.L_x_17624:
        /* <DEDUP_REMOVED lines=16> */
.L_x_17630:
[----:B------:R-:W-:Y:S05]  /*10ca0*/  BSYNC B4 ;  /* 0x0000000000047941 */ /* 0x000fea0003800000 */
.L_x_17629:
        /* <DEDUP_REMOVED lines=44> */
.L_x_17628:
[----:B------:R-:W-:Y:S05]  /*10f70*/  BSYNC B3 ;  /* 0x0000000000037941 */ /* 0x000fea0003800000 */
.L_x_17627:
        /* <DEDUP_REMOVED lines=16> */
.L_x_17623:
[----:B------:R-:W-:Y:S05]  /*11080*/  BSYNC B2 ;  /* 0x0000000000027941 */ /* 0x000fea0003800000 */
.L_x_17621:
        /* <DEDUP_REMOVED lines=8> */
.L_x_17632:
        /* <DEDUP_REMOVED lines=12> */
.L_x_17635:
[----:B------:R-:W-:-:S07]  /*111d0*/  MOV R10, R12 ;  /* 0x0000000c000a7202 */ /* 0x000fce0000000f00 */
.L_x_17636:
[----:B------:R-:W-:Y:S05]  /*111e0*/  BSYNC B3 ;  /* 0x0000000000037941 */ /* 0x000fea0003800000 */
.L_x_17634:
        /* <DEDUP_REMOVED lines=16> */
.L_x_17640:
[----:B------:R-:W-:Y:S05]  /*112f0*/  BSYNC B4 ;  /* 0x0000000000047941 */ /* 0x000fea0003800000 */
.L_x_17639:
        /* <DEDUP_REMOVED lines=44> */
.L_x_17638:
[----:B------:R-:W-:Y:S05]  /*115c0*/  BSYNC B3 ;  /* 0x0000000000037941 */ /* 0x000fea0003800000 */
.L_x_17637:
        /* <DEDUP_REMOVED lines=14> */
.L_x_17633:
[----:B------:R-:W-:Y:S05]  /*116b0*/  BSYNC B2 ;  /* 0x0000000000027941 */ /* 0x000fea0003800000 */
.L_x_17631:
        /* <DEDUP_REMOVED lines=9> */
.L_x_17642:
        /* <DEDUP_REMOVED lines=12> */
.L_x_17645:
[----:B------:R-:W-:-:S07]  /*11810*/  MOV R29, R12 ;  /* 0x0000000c001d7202 */ /* 0x000fce0000000f00 */
.L_x_17646:
[----:B------:R-:W-:Y:S05]  /*11820*/  BSYNC B3 ;  /* 0x0000000000037941 */ /* 0x000fea0003800000 */
.L_x_17644:
        /* <DEDUP_REMOVED lines=16> */
.L_x_17650:
[----:B------:R-:W-:Y:S05]  /*11930*/  BSYNC B4 ;  /* 0x0000000000047941 */ /* 0x000fea0003800000 */
.L_x_17649:
        /* <DEDUP_REMOVED lines=44> */
.L_x_17648:
[----:B------:R-:W-:Y:S05]  /*11c00*/  BSYNC B3 ;  /* 0x0000000000037941 */ /* 0x000fea0003800000 */
.L_x_17647:
        /* <DEDUP_REMOVED lines=15> */
.L_x_17643:
[----:B------:R-:W-:Y:S05]  /*11d00*/  BSYNC B2 ;  /* 0x0000000000027941 */ /* 0x000fea0003800000 */
.L_x_17641:
        /* <DEDUP_REMOVED lines=29> */
.L_x_17652:
[----:B------:R-:W-:Y:S05]  /*11ee0*/  BSYNC B2 ;  /* 0x0000000000027941 */ /* 0x000fea0003800000 */
.L_x_17651:
[----:B------:R-:W-:Y:S01]  /*11ef0*/  VIADD R160, R160, 0x20 ;  /* 0x00000020a0a07836 */ /* 0x000fe20000000000 */
[----:B------:R-:W-:-:S07]  /*11f00*/  IADD3 R158, R158, 0x20, RZ ;  /* 0x000000209e9e7810 */ /* 0x000fce0007ffe0ff */
.L_x_17570:
[----:B------:R-:W-:Y:S05]  /*11f10*/  BSYNC B1 ;  /* 0x0000000000017941 */ /* 0x000fea0003800000 */
.L_x_17569:
        /* <DEDUP_REMOVED lines=20> */
.L_x_17656:
        /* <DEDUP_REMOVED lines=12> */
.L_x_17659:
[----:B------:R-:W-:-:S07]  /*12120*/  IMAD.MOV.U32 R118, RZ, RZ, R12 ;  /* 0x000000ffff767224 */ /* 0x000fce00078e000c */
.L_x_17660:
[----:B------:R-:W-:Y:S05]  /*12130*/  BSYNC B3 ;  /* 0x0000000000037941 */ /* 0x000fea0003800000 */
.L_x_17658:
        /* <DEDUP_REMOVED lines=16> */
.L_x_17664:
[----:B------:R-:W-:Y:S05]  /*12240*/  BSYNC B4 ;  /* 0x0000000000047941 */ /* 0x000fea0003800000 */
.L_x_17663:
        /* <DEDUP_REMOVED lines=43> */
.L_x_17662:
[----:B------:R-:W-:Y:S05]  /*12500*/  BSYNC B3 ;  /* 0x0000000000037941 */ /* 0x000fea0003800000 */
.L_x_17661:
        /* <DEDUP_REMOVED lines=13> */
.L_x_17657:
[----:B------:R-:W-:Y:S05]  /*125e0*/  BSYNC B2 ;  /* 0x0000000000027941 */ /* 0x000fea0003800000 */
.L_x_17655:
        /* <DEDUP_REMOVED lines=9> */
.L_x_17666:
        /* <DEDUP_REMOVED lines=12> */
.L_x_17669:
[----:B------:R-:W-:-:S07]  /*12740*/  MOV R10, R12 ;  /* 0x0000000c000a7202 */ /* 0x000fce0000000f00 */
.L_x_17670:
[----:B------:R-:W-:Y:S05]  /*12750*/  BSYNC B3 ;  /* 0x0000000000037941 */ /* 0x000fea0003800000 */
.L_x_17668:
        /* <DEDUP_REMOVED lines=16> */
.L_x_17674:
[----:B------:R-:W-:Y:S05]  /*12860*/  BSYNC B4 ;  /* 0x0000000000047941 */ /* 0x000fea0003800000 */
.L_x_17673:
        /* <DEDUP_REMOVED lines=44> */
.L_x_17672:
[----:B------:R-:W-:Y:S05]  /*12b30*/  BSYNC B3 ;  /* 0x0000000000037941 */ /* 0x000fea0003800000 */
.L_x_17671:
        /* <DEDUP_REMOVED lines=15> */
.L_x_17667:
[----:B------:R-:W-:Y:S05]  /*12c30*/  BSYNC B2 ;  /* 0x0000000000027941 */ /* 0x000fea0003800000 */
.L_x_17665:
        /* <DEDUP_REMOVED lines=8> */
.L_x_17676:
        /* <DEDUP_REMOVED lines=12> */
.L_x_17679:
[----:B------:R-:W-:-:S07]  /*12d80*/  MOV R10, R12 ;  /* 0x0000000c000a7202 */ /* 0x000fce0000000f00 */
.L_x_17680:
[----:B------:R-:W-:Y:S05]  /*12d90*/  BSYNC B3 ;  /* 0x0000000000037941 */ /* 0x000fea0003800000 */
.L_x_17678:
        /* <DEDUP_REMOVED lines=16> */
.L_x_17684:
[----:B------:R-:W-:Y:S05]  /*12ea0*/  BSYNC B4 ;  /* 0x0000000000047941 */ /* 0x000fea0003800000 */
.L_x_17683:
        /* <DEDUP_REMOVED lines=44> */
.L_x_17682:
[----:B------:R-:W-:Y:S05]  /*13170*/  BSYNC B3 ;  /* 0x0000000000037941 */ /* 0x000fea0003800000 */
.L_x_17681:
        /* <DEDUP_REMOVED lines=13> */
.L_x_17677:
[----:B------:R-:W-:Y:S05]  /*13250*/  BSYNC B2 ;  /* 0x0000000000027941 */ /* 0x000fea0003800000 */
.L_x_17675:
        /* <DEDUP_REMOVED lines=9> */
.L_x_17686:
        /* <DEDUP_REMOVED lines=12> */
.L_x_17689:
[----:B------:R-:W-:-:S07]  /*133b0*/  MOV R10, R12 ;  /* 0x0000000c000a7202 */ /* 0x000fce0000000f00 */
.L_x_17690:
[----:B------:R-:W-:Y:S05]  /*133c0*/  BSYNC B3 ;  /* 0x0000000000037941 */ /* 0x000fea0003800000 */
.L_x_17688:
        /* <DEDUP_REMOVED lines=16> */
.L_x_17694:
[----:B------:R-:W-:Y:S05]  /*134d0*/  BSYNC B4 ;  /* 0x0000000000047941 */ /* 0x000fea0003800000 */
.L_x_17693:
        /* <DEDUP_REMOVED lines=44> */
.L_x_17692:
[----:B------:R-:W-:Y:S05]  /*137a0*/  BSYNC B3 ;  /* 0x0000000000037941 */ /* 0x000fea0003800000 */
.L_x_17691:
        /* <DEDUP_REMOVED lines=15> */
.L_x_17687:
[----:B------:R-:W-:Y:S05]  /*138a0*/  BSYNC B2 ;  /* 0x0000000000027941 */ /* 0x000fea0003800000 */
.L_x_17685:
        /* <DEDUP_REMOVED lines=8> */
.L_x_17696:
        /* <DEDUP_REMOVED lines=12> */
.L_x_17699:
[----:B------:R-:W-:-:S07]  /*139f0*/  MOV R10, R12 ;  /* 0x0000000c000a7202 */ /* 0x000fce0000000f00 */
.L_x_17700:
[----:B------:R-:W-:Y:S05]  /*13a00*/  BSYNC B3 ;  /* 0x0000000000037941 */ /* 0x000fea0003800000 */
.L_x_17698:
        /* <DEDUP_REMOVED lines=16> */
.L_x_17704:
[----:B------:R-:W-:Y:S05]  /*13b10*/  BSYNC B4 ;  /* 0x0000000000047941 */ /* 0x000fea0003800000 */
.L_x_17703:
        /* <DEDUP_REMOVED lines=44> */
.L_x_17702:
[----:B------:R-:W-:Y:S05]  /*13de0*/  BSYNC B3 ;  /* 0x0000000000037941 */ /* 0x000fea0003800000 */
.L_x_17701:
        /* <DEDUP_REMOVED lines=13> */
.L_x_17697:
[----:B------:R-:W-:Y:S05]  /*13ec0*/  BSYNC B2 ;  /* 0x0000000000027941 */ /* 0x000fea0003800000 */
.L_x_17695:
        /* <DEDUP_REMOVED lines=9> */
.L_x_17706:
        /* <DEDUP_REMOVED lines=12> */
.L_x_17709:
[----:B------:R-:W-:-:S07]  /*14020*/  MOV R10, R12 ;  /* 0x0000000c000a7202 */ /* 0x000fce0000000f00 */
.L_x_17710:
[----:B------:R-:W-:Y:S05]  /*14030*/  BSYNC B3 ;  /* 0x0000000000037941 */ /* 0x000fea0003800000 */
.L_x_17708:
        /* <DEDUP_REMOVED lines=16> */
.L_x_17714:
[----:B------:R-:W-:Y:S05]  /*14140*/  BSYNC B4 ;  /* 0x0000000000047941 */ /* 0x000fea0003800000 */
.L_x_17713:
        /* <DEDUP_REMOVED lines=44> */
.L_x_17712:
[----:B------:R-:W-:Y:S05]  /*14410*/  BSYNC B3 ;  /* 0x0000000000037941 */ /* 0x000fea0003800000 */
.L_x_17711:
        /* <DEDUP_REMOVED lines=15> */
.L_x_17707:
[----:B------:R-:W-:Y:S05]  /*14510*/  BSYNC B2 ;  /* 0x0000000000027941 */ /* 0x000fea0003800000 */
.L_x_17705:
        /* <DEDUP_REMOVED lines=8> */
.L_x_17716:
        /* <DEDUP_REMOVED lines=12> */
.L_x_17719:
[----:B------:R-:W-:-:S07]  /*14660*/  MOV R10, R12 ;  /* 0x0000000c000a7202 */ /* 0x000fce0000000f00 */
.L_x_17720:
[----:B------:R-:W-:Y:S05]  /*14670*/  BSYNC B3 ;  /* 0x0000000000037941 */ /* 0x000fea0003800000 */
.L_x_17718:
        /* <DEDUP_REMOVED lines=16> */
.L_x_17724:
[----:B------:R-:W-:Y:S05]  /*14780*/  BSYNC B4 ;  /* 0x0000000000047941 */ /* 0x000fea0003800000 */
.L_x_17723:
        /* <DEDUP_REMOVED lines=44> */
.L_x_17722:
[----:B------:R-:W-:Y:S05]  /*14a50*/  BSYNC B3 ;  /* 0x0000000000037941 */ /* 0x000fea0003800000 */
.L_x_17721:
        /* <DEDUP_REMOVED lines=13> */
.L_x_17717:
[----:B------:R-:W-:Y:S05]  /*14b30*/  BSYNC B2 ;  /* 0x0000000000027941 */ /* 0x000fea0003800000 */
.L_x_17715:
        /* <DEDUP_REMOVED lines=9> */
.L_x_17726:
        /* <DEDUP_REMOVED lines=12> */
.L_x_17729:
[----:B------:R-:W-:-:S07]  /*14c90*/  MOV R29, R12 ;  /* 0x0000000c001d7202 */ /* 0x000fce0000000f00 */
.L_x_17730:
[----:B------:R-:W-:Y:S05]  /*14ca0*/  BSYNC B3 ;  /* 0x0000000000037941 */ /* 0x000fea0003800000 */
.L_x_17728:
        /* <DEDUP_REMOVED lines=16> */
.L_x_17734:
[----:B------:R-:W-:Y:S05]  /*14db0*/  BSYNC B4 ;  /* 0x0000000000047941 */ /* 0x000fea0003800000 */
.L_x_17733:
        /* <DEDUP_REMOVED lines=44> */
.L_x_17732:
[----:B------:R-:W-:Y:S05]  /*15080*/  BSYNC B3 ;  /* 0x0000000000037941 */ /* 0x000fea0003800000 */
.L_x_17731:
        /* <DEDUP_REMOVED lines=13> */
[----:B------:R-:W-:-:S07]  /*15160*/  SEL R29, RZ, 0x1, P3 ;  /* 0x00000001ff1d7807 */ /* 0x000fce0001800000 */
.L_x_17727:
[----:B------:R-:W-:Y:S05]  /*15170*/  BSYNC B2 ;  /* 0x0000000000027941 */ /* 0x000fea0003800000 */
.L_x_17725:
        /* <DEDUP_REMOVED lines=29> */
.L_x_17736:
[----:B------:R-:W-:Y:S05]  /*15350*/  BSYNC B2 ;  /* 0x0000000000027941 */ /* 0x000fea0003800000 */
.L_x_17735:
[----:B------:R-:W-:Y:S01]  /*15360*/  VIADD R160, R160, 0x20 ;  /* 0x00000020a0a07836 */ /* 0x000fe20000000000 */
[----:B------:R-:W-:-:S07]  /*15370*/  IADD3 R158, R158, 0x20, RZ ;  /* 0x000000209e9e7810 */ /* 0x000fce0007ffe0ff */
.L_x_17654:
[----:B------:R-:W-:Y:S05]  /*15380*/  BSYNC B1 ;  /* 0x0000000000017941 */ /* 0x000fea0003800000 */
.L_x_17653:
        /* <DEDUP_REMOVED lines=20> */
.L_x_17740:
        /* <DEDUP_REMOVED lines=12> */
.L_x_17743:
[----:B------:R-:W-:-:S07]  /*15590*/  IMAD.MOV.U32 R118, RZ, RZ, R12 ;  /* 0x000000ffff767224 */ /* 0x000fce00078e000c */
.L_x_17744:
[----:B------:R-:W-:Y:S05]  /*155a0*/  BSYNC B3 ;  /* 0x0000000000037941 */ /* 0x000fea0003800000 */
.L_x_17742:
        /* <DEDUP_REMOVED lines=16> */
.L_x_17748:
[----:B------:R-:W-:Y:S05]  /*156b0*/  BSYNC B4 ;  /* 0x0000000000047941 */ /* 0x000fea0003800000 */
.L_x_17747:
        /* <DEDUP_REMOVED lines=43> */
.L_x_17746:
[----:B------:R-:W-:Y:S05]  /*15970*/  BSYNC B3 ;  /* 0x0000000000037941 */ /* 0x000fea0003800000 */
.L_x_17745:
        /* <DEDUP_REMOVED lines=13> */
.L_x_17741:
[----:B------:R-:W-:Y:S05]  /*15a50*/  BSYNC B2 ;  /* 0x0000000000027941 */ /* 0x000fea0003800000 */
.L_x_17739:
        /* <DEDUP_REMOVED lines=9> */
.L_x_17750:
        /* <DEDUP_REMOVED lines=12> */
.L_x_17753:
[----:B------:R-:W-:-:S07]  /*15bb0*/  MOV R10, R12 ;  /* 0x0000000c000a7202 */ /* 0x000fce0000000f00 */
.L_x_17754:
[----:B------:R-:W-:Y:S05]  /*15bc0*/  BSYNC B3 ;  /* 0x0000000000037941 */ /* 0x000fea0003800000 */
.L_x_17752:
        /* <DEDUP_REMOVED lines=16> */
.L_x_17758:
[----:B------:R-:W-:Y:S05]  /*15cd0*/  BSYNC B4 ;  /* 0x0000000000047941 */ /* 0x000fea0003800000 */
.L_x_17757:
        /* <DEDUP_REMOVED lines=44> */
.L_x_17756:
[----:B------:R-:W-:Y:S05]  /*15fa0*/  BSYNC B3 ;  /* 0x0000000000037941 */ /* 0x000fea0003800000 */
.L_x_17755:
        /* <DEDUP_REMOVED lines=15> */
.L_x_17751:
[----:B------:R-:W-:Y:S05]  /*160a0*/  BSYNC B2 ;  /* 0x0000000000027941 */ /* 0x000fea0003800000 */
.L_x_17749:
        /* <DEDUP_REMOVED lines=8> */
.L_x_17760:
        /* <DEDUP_REMOVED lines=12> */
.L_x_17763:
[----:B------:R-:W-:-:S07]  /*161f0*/  MOV R10, R12 ;  /* 0x0000000c000a7202 */ /* 0x000fce0000000f00 */
.L_x_17764:
[----:B------:R-:W-:Y:S05]  /*16200*/  BSYNC B3 ;  /* 0x0000000000037941 */ /* 0x000fea0003800000 */
.L_x_17762:
        /* <DEDUP_REMOVED lines=16> */
.L_x_17768:
[----:B------:R-:W-:Y:S05]  /*16310*/  BSYNC B4 ;  /* 0x0000000000047941 */ /* 0x000fea0003800000 */
.L_x_17767:
        /* <DEDUP_REMOVED lines=44> */
.L_x_17766:
[----:B------:R-:W-:Y:S05]  /*165e0*/  BSYNC B3 ;  /* 0x0000000000037941 */ /* 0x000fea0003800000 */
.L_x_17765:
        /* <DEDUP_REMOVED lines=13> */
.L_x_17761:
[----:B------:R-:W-:Y:S05]  /*166c0*/  BSYNC B2 ;  /* 0x0000000000027941 */ /* 0x000fea0003800000 */
.L_x_17759:
        /* <DEDUP_REMOVED lines=9> */
.L_x_17770:
        /* <DEDUP_REMOVED lines=12> */
.L_x_17773:
[----:B------:R-:W-:-:S07]  /*16820*/  MOV R10, R12 ;  /* 0x0000000c000a7202 */ /* 0x000fce0000000f00 */
.L_x_17774:
[----:B------:R-:W-:Y:S05]  /*16830*/  BSYNC B3 ;  /* 0x0000000000037941 */ /* 0x000fea0003800000 */
.L_x_17772:
        /* <DEDUP_REMOVED lines=16> */
.L_x_17778:
[----:B------:R-:W-:Y:S05]  /*16940*/  BSYNC B4 ;  /* 0x0000000000047941 */ /* 0x000fea0003800000 */
.L_x_17777:
        /* <DEDUP_REMOVED lines=44> */
.L_x_17776:
[----:B------:R-:W-:Y:S05]  /*16c10*/  BSYNC B3 ;  /* 0x0000000000037941 */ /* 0x000fea0003800000 */
.L_x_17775:
        /* <DEDUP_REMOVED lines=15> */
.L_x_17771:
[----:B------:R-:W-:Y:S05]  /*16d10*/  BSYNC B2 ;  /* 0x0000000000027941 */ /* 0x000fea0003800000 */
.L_x_17769:
        /* <DEDUP_REMOVED lines=8> */
.L_x_17780:
        /* <DEDUP_REMOVED lines=12> */
.L_x_17783:
[----:B------:R-:W-:-:S07]  /*16e60*/  MOV R10, R12 ;  /* 0x0000000c000a7202 */ /* 0x000fce0000000f00 */
.L_x_17784:
[----:B------:R-:W-:Y:S05]  /*16e70*/  BSYNC B3 ;  /* 0x0000000000037941 */ /* 0x000fea0003800000 */
.L_x_17782:
        /* <DEDUP_REMOVED lines=16> */
.L_x_17788:
[----:B------:R-:W-:Y:S05]  /*16f80*/  BSYNC B4 ;  /* 0x0000000000047941 */ /* 0x000fea0003800000 */
.L_x_17787:
        /* <DEDUP_REMOVED lines=44> */
.L_x_17786:
[----:B------:R-:W-:Y:S05]  /*17250*/  BSYNC B3 ;  /* 0x0000000000037941 */ /* 0x000fea0003800000 */
.L_x_17785:
        /* <DEDUP_REMOVED lines=13> */
.L_x_17781:
[----:B------:R-:W-:Y:S05]  /*17330*/  BSYNC B2 ;  /* 0x0000000000027941 */ /* 0x000fea0003800000 */
.L_x_17779:
        /* <DEDUP_REMOVED lines=9> */
.L_x_17790:
        /* <DEDUP_REMOVED lines=12> */
.L_x_17793:
[----:B------:R-:W-:-:S07]  /*17490*/  MOV R10, R12 ;  /* 0x0000000c000a7202 */ /* 0x000fce0000000f00 */
.L_x_17794:
[----:B------:R-:W-:Y:S05]  /*174a0*/  BSYNC B3 ;  /* 0x0000000000037941 */ /* 0x000fea0003800000 */
.L_x_17792:
        /* <DEDUP_REMOVED lines=16> */
.L_x_17798:
[----:B------:R-:W-:Y:S05]  /*175b0*/  BSYNC B4 ;  /* 0x0000000000047941 */ /* 0x000fea0003800000 */
.L_x_17797:
        /* <DEDUP_REMOVED lines=44> */
.L_x_17796:
[----:B------:R-:W-:Y:S05]  /*17880*/  BSYNC B3 ;  /* 0x0000000000037941 */ /* 0x000fea0003800000 */
.L_x_17795:
        /* <DEDUP_REMOVED lines=15> */
.L_x_17791:
[----:B------:R-:W-:Y:S05]  /*17980*/  BSYNC B2 ;  /* 0x0000000000027941 */ /* 0x000fea0003800000 */
.L_x_17789:
        /* <DEDUP_REMOVED lines=8> */
.L_x_17800:
        /* <DEDUP_REMOVED lines=12> */
.L_x_17803:
[----:B------:R-:W-:-:S07]  /*17ad0*/  MOV R10, R12 ;  /* 0x0000000c000a7202 */ /* 0x000fce0000000f00 */
.L_x_17804:
[----:B------:R-:W-:Y:S05]  /*17ae0*/  BSYNC B3 ;  /* 0x0000000000037941 */ /* 0x000fea0003800000 */
.L_x_17802:
        /* <DEDUP_REMOVED lines=16> */
.L_x_17808:
[----:B------:R-:W-:Y:S05]  /*17bf0*/  BSYNC B4 ;  /* 0x0000000000047941 */ /* 0x000fea0003800000 */
.L_x_17807:
        /* <DEDUP_REMOVED lines=44> */
.L_x_17806:
[----:B------:R-:W-:Y:S05]  /*17ec0*/  BSYNC B3 ;  /* 0x0000000000037941 */ /* 0x000fea0003800000 */
.L_x_17805:
        /* <DEDUP_REMOVED lines=13> */
.L_x_17801:
[----:B------:R-:W-:Y:S05]  /*17fa0*/  BSYNC B2 ;  /* 0x0000000000027941 */ /* 0x000fea0003800000 */
.L_x_17799:
        /* <DEDUP_REMOVED lines=9> */
.L_x_17810:
        /* <DEDUP_REMOVED lines=12> */
.L_x_17813:
[----:B------:R-:W-:-:S07]  /*18100*/  MOV R29, R12 ;  /* 0x0000000c001d7202 */ /* 0x000fce0000000f00 */
.L_x_17814:
[----:B------:R-:W-:Y:S05]  /*18110*/  BSYNC B3 ;  /* 0x0000000000037941 */ /* 0x000fea0003800000 */
.L_x_17812:
        /* <DEDUP_REMOVED lines=16> */
.L_x_17818:
[----:B------:R-:W-:Y:S05]  /*18220*/  BSYNC B4 ;  /* 0x0000000000047941 */ /* 0x000fea0003800000 */
.L_x_17817:
        /* <DEDUP_REMOVED lines=44> */
.L_x_17816:
[----:B------:R-:W-:Y:S05]  /*184f0*/  BSYNC B3 ;  /* 0x0000000000037941 */ /* 0x000fea0003800000 */
.L_x_17815:
        /* <DEDUP_REMOVED lines=14> */
.L_x_17811:
[----:B------:R-:W-:Y:S05]  /*185e0*/  BSYNC B2 ;  /* 0x0000000000027941 */ /* 0x000fea0003800000 */
.L_x_17809:
        /* <DEDUP_REMOVED lines=29> */
.L_x_17820:
[----:B------:R-:W-:Y:S05]  /*187c0*/  BSYNC B2 ;  /* 0x0000000000027941 */ /* 0x000fea0003800000 */
.L_x_17819:
[----:B------:R-:W-:Y:S01]  /*187d0*/  VIADD R160, R160, 0x20 ;  /* 0x00000020a0a07836 */ /* 0x000fe20000000000 */
[----:B------:R-:W-:-:S07]  /*187e0*/  IADD3 R158, R158, 0x20, RZ ;  /* 0x000000209e9e7810 */ /* 0x000fce0007ffe0ff */
.L_x_17738:
[----:B------:R-:W-:Y:S05]  /*187f0*/  BSYNC B1 ;  /* 0x0000000000017941 */ /* 0x000fea0003800000 */
.L_x_17737:
        /* <DEDUP_REMOVED lines=20> */
.L_x_17824:
        /* <DEDUP_REMOVED lines=12> */
.L_x_17827:
[----:B------:R-:W-:-:S07]  /*18a00*/  IMAD.MOV.U32 R118, RZ, RZ, R12 ;  /* 0x000000ffff767224 */ /* 0x000fce00078e000c */
.L_x_17828:
[----:B------:R-:W-:Y:S05]  /*18a10*/  BSYNC B3 ;  /* 0x0000000000037941 */ /* 0x000fea0003800000 */
.L_x_17826:
        /* <DEDUP_REMOVED lines=16> */
.L_x_17832:
[----:B------:R-:W-:Y:S05]  /*18b20*/  BSYNC B4 ;  /* 0x0000000000047941 */ /* 0x000fea0003800000 */
.L_x_17831:
        /* <DEDUP_REMOVED lines=43> */
.L_x_17830:
[----:B------:R-:W-:Y:S05]  /*18de0*/  BSYNC B3 ;  /* 0x0000000000037941 */ /* 0x000fea0003800000 */
.L_x_17829:
        /* <DEDUP_REMOVED lines=13> */
.L_x_17825:
[----:B------:R-:W-:Y:S05]  /*18ec0*/  BSYNC B2 ;  /* 0x0000000000027941 */ /* 0x000fea0003800000 */
.L_x_17823:
        /* <DEDUP_REMOVED lines=9> */
.L_x_17834:
        /* <DEDUP_REMOVED lines=12> */
.L_x_17837:
[----:B------:R-:W-:-:S07]  /*19020*/  MOV R10, R12 ;  /* 0x0000000c000a7202 */ /* 0x000fce0000000f00 */
.L_x_17838:
[----:B------:R-:W-:Y:S05]  /*19030*/  BSYNC B3 ;  /* 0x0000000000037941 */ /* 0x000fea0003800000 */
.L_x_17836:
        /* <DEDUP_REMOVED lines=16> */
.L_x_17842:
[----:B------:R-:W-:Y:S05]  /*19140*/  BSYNC B4 ;  /* 0x0000000000047941 */ /* 0x000fea0003800000 */
.L_x_17841:
        /* <DEDUP_REMOVED lines=44> */
.L_x_17840:
[----:B------:R-:W-:Y:S05]  /*19410*/  BSYNC B3 ;  /* 0x0000000000037941 */ /* 0x000fea0003800000 */
.L_x_17839:
        /* <DEDUP_REMOVED lines=15> */
.L_x_17835:
[----:B------:R-:W-:Y:S05]  /*19510*/  BSYNC B2 ;  /* 0x0000000000027941 */ /* 0x000fea0003800000 */
.L_x_17833:
        /* <DEDUP_REMOVED lines=8> */
.L_x_17844:
        /* <DEDUP_REMOVED lines=12> */
.L_x_17847:
[----:B------:R-:W-:-:S07]  /*19660*/  MOV R10, R12 ;  /* 0x0000000c000a7202 */ /* 0x000fce0000000f00 */
.L_x_17848:
[----:B------:R-:W-:Y:S05]  /*19670*/  BSYNC B3 ;  /* 0x0000000000037941 */ /* 0x000fea0003800000 */
.L_x_17846:
        /* <DEDUP_REMOVED lines=16> */
.L_x_17852:
[----:B------:R-:W-:Y:S05]  /*19780*/  BSYNC B4 ;  /* 0x0000000000047941 */ /* 0x000fea0003800000 */
.L_x_17851:
        /* <DEDUP_REMOVED lines=44> */
.L_x_17850:
[----:B------:R-:W-:Y:S05]  /*19a50*/  BSYNC B3 ;  /* 0x0000000000037941 */ /* 0x000fea0003800000 */
.L_x_17849:
        /* <DEDUP_REMOVED lines=13> */
.L_x_17845:
[----:B------:R-:W-:Y:S05]  /*19b30*/  BSYNC B2 ;  /* 0x0000000000027941 */ /* 0x000fea0003800000 */
.L_x_17843:
        /* <DEDUP_REMOVED lines=9> */
.L_x_17854:
        /* <DEDUP_REMOVED lines=12> */
.L_x_17857:
[----:B------:R-:W-:-:S07]  /*19c90*/  MOV R10, R12 ;  /* 0x0000000c000a7202 */ /* 0x000fce0000000f00 */
.L_x_17858:
[----:B------:R-:W-:Y:S05]  /*19ca0*/  BSYNC B3 ;  /* 0x0000000000037941 */ /* 0x000fea0003800000 */
.L_x_17856:
        /* <DEDUP_REMOVED lines=16> */
.L_x_17862:
[----:B------:R-:W-:Y:S05]  /*19db0*/  BSYNC B4 ;  /* 0x0000000000047941 */ /* 0x000fea0003800000 */
.L_x_17861:
        /* <DEDUP_REMOVED lines=44> */
.L_x_17860:
[----:B------:R-:W-:Y:S05]  /*1a080*/  BSYNC B3 ;  /* 0x0000000000037941 */ /* 0x000fea0003800000 */
.L_x_17859:
        /* <DEDUP_REMOVED lines=15> */
.L_x_17855:
[----:B------:R-:W-:Y:S05]  /*1a180*/  BSYNC B2 ;  /* 0x0000000000027941 */ /* 0x000fea0003800000 */
.L_x_17853:
        /* <DEDUP_REMOVED lines=8> */
.L_x_17864:
        /* <DEDUP_REMOVED lines=12> */
.L_x_17867:
[----:B------:R-:W-:-:S07]  /*1a2d0*/  MOV R10, R12 ;  /* 0x0000000c000a7202 */ /* 0x000fce0000000f00 */
.L_x_17868:
[----:B------:R-:W-:Y:S05]  /*1a2e0*/  BSYNC B3 ;  /* 0x0000000000037941 */ /* 0x000fea0003800000 */
.L_x_17866:
        /* <DEDUP_REMOVED lines=16> */
.L_x_17872:
[----:B------:R-:W-:Y:S05]  /*1a3f0*/  BSYNC B4 ;  /* 0x0000000000047941 */ /* 0x000fea0003800000 */
.L_x_17871:
        /* <DEDUP_REMOVED lines=44> */
.L_x_17870:
[----:B------:R-:W-:Y:S05]  /*1a6c0*/  BSYNC B3 ;  /* 0x0000000000037941 */ /* 0x000fea0003800000 */
.L_x_17869:
        /* <DEDUP_REMOVED lines=13> */
.L_x_17865:
[----:B------:R-:W-:Y:S05]  /*1a7a0*/  BSYNC B2 ;  /* 0x0000000000027941 */ /* 0x000fea0003800000 */
.L_x_17863:
        /* <DEDUP_REMOVED lines=9> */
.L_x_17874:
        /* <DEDUP_REMOVED lines=12> */
.L_x_17877:
[----:B------:R-:W-:-:S07]  /*1a900*/  MOV R10, R12 ;  /* 0x0000000c000a7202 */ /* 0x000fce0000000f00 */
.L_x_17878:
[----:B------:R-:W-:Y:S05]  /*1a910*/  BSYNC B3 ;  /* 0x0000000000037941 */ /* 0x000fea0003800000 */
.L_x_17876:
        /* <DEDUP_REMOVED lines=16> */
.L_x_17882:
[----:B------:R-:W-:Y:S05]  /*1aa20*/  BSYNC B4 ;  /* 0x0000000000047941 */ /* 0x000fea0003800000 */
.L_x_17881:
        /* <DEDUP_REMOVED lines=44> */
.L_x_17880:
[----:B------:R-:W-:Y:S05]  /*1acf0*/  BSYNC B3 ;  /* 0x0000000000037941 */ /* 0x000fea0003800000 */
.L_x_17879:
        /* <DEDUP_REMOVED lines=15> */
.L_x_17875:
[----:B------:R-:W-:Y:S05]  /*1adf0*/  BSYNC B2 ;  /* 0x0000000000027941 */ /* 0x000fea0003800000 */
.L_x_17873:
        /* <DEDUP_REMOVED lines=8> */
.L_x_17884:
        /* <DEDUP_REMOVED lines=12> */
.L_x_17887:
[----:B------:R-:W-:-:S07]  /*1af40*/  MOV R10, R12 ;  /* 0x0000000c000a7202 */ /* 0x000fce0000000f00 */
.L_x_17888:
[----:B------:R-:W-:Y:S05]  /*1af50*/  BSYNC B3 ;  /* 0x0000000000037941 */ /* 0x000fea0003800000 */
.L_x_17886:
        /* <DEDUP_REMOVED lines=16> */
.L_x_17892:
[----:B------:R-:W-:Y:S05]  /*1b060*/  BSYNC B4 ;  /* 0x0000000000047941 */ /* 0x000fea0003800000 */
.L_x_17891:
        /* <DEDUP_REMOVED lines=44> */
.L_x_17890:
[----:B------:R-:W-:Y:S05]  /*1b330*/  BSYNC B3 ;  /* 0x0000000000037941 */ /* 0x000fea0003800000 */
.L_x_17889:
        /* <DEDUP_REMOVED lines=13> */
.L_x_17885:
[----:B------:R-:W-:Y:S05]  /*1b410*/  BSYNC B2 ;  /* 0x0000000000027941 */ /* 0x000fea0003800000 */
.L_x_17883:
        /* <DEDUP_REMOVED lines=9> */
.L_x_17894:
        /* <DEDUP_REMOVED lines=12> */
.L_x_17897:
[----:B------:R-:W-:-:S07]  /*1b570*/  MOV R29, R12 ;  /* 0x0000000c001d7202 */ /* 0x000fce0000000f00 */
.L_x_17898:
[----:B------:R-:W-:Y:S05]  /*1b580*/  BSYNC B3 ;  /* 0x0000000000037941 */ /* 0x000fea0003800000 */
.L_x_17896:
        /* <DEDUP_REMOVED lines=16> */
.L_x_17902:
[----:B------:R-:W-:Y:S05]  /*1b690*/  BSYNC B4 ;  /* 0x0000000000047941 */ /* 0x000fea0003800000 */
.L_x_17901:
        /* <DEDUP_REMOVED lines=44> */
.L_x_17900:
[----:B------:R-:W-:Y:S05]  /*1b960*/  BSYNC B3 ;  /* 0x0000000000037941 */ /* 0x000fea0003800000 */
.L_x_17899:
        /* <DEDUP_REMOVED lines=14> */
.L_x_17895:
[----:B------:R-:W-:Y:S05]  /*1ba50*/  BSYNC B2 ;  /* 0x0000000000027941 */ /* 0x000fea0003800000 */
.L_x_17893:
        /* <DEDUP_REMOVED lines=8> */
[----:B--2---:R-:W-:Y:S02]  /*1bae0*/  SHF.L.U32 R116, R27, 0x10, RZ ;  /* 0x000000101b747819 */ /* 0x004fe400000006ff */
        /* <DEDUP_REMOVED lines=19> */
.L_x_17822:
[----:B------:R-:W-:Y:S05]  /*1bc20*/  BSYNC B1 ;  /* 0x0000000000017941 */ /* 0x000fea0003800000 */
.L_x_17821:
[----:B0123--:R-:W-:Y:S01]  /*1bc30*/  FADD.FTZ R116, RZ, R13 ;  /* 0x0000000dff747221 */ /* 0x00ffe20000010000 */
[C---:B------:R-:W-:Y:S01]  /*1bc40*/  ISETP.GT.U32.AND P1, PT, R5.reuse, 0x3f, PT ;  /* 0x0000003f0500780c */ /* 0x040fe20003f24070 */
        /* <DEDUP_REMOVED lines=235> */
.L_x_17932:
[----:B------:R-:W2:Y:S01]  /*1cb00*/  LDL.LU R159, [R1+0x20] ;  /* 0x00002000019f7983 */ /* 0x000ea20000300800 */
[----:B------:R-:W-:Y:S01]  /*1cb10*/  LOP3.LUT P2, RZ, R163, 0x1f, RZ, 0xc0, !PT ;  /* 0x0000001fa3ff7812 */ /* 0x000fe2000784c0ff */
[----:B-1----:R-:W-:Y:S01]  /*1cb20*/  FADD.FTZ R116, R158, R116 ;  /* 0x000000749e747221 */ /* 0x002fe20000010000 */
[----:B------:R-:W-:Y:S03]  /*1cb30*/  BSSY B1, `(.L_x_17904) ;  /* 0x0000142000017945 */ /* 0x000fe60003800000 */
[----:B------:R-:W-:-:S08]  /*1cb40*/  FFMA.FTZ R118, R116, R160, UR25 ;  /* 0x0000001974767e23 */ /* 0x000fd000080100a0 */
[----:B------:R-:W1:Y:S02]  /*1cb50*/  @!P2 LDC.64 R116, c[0x0][0x250] ;  /* 0x00009400ff74ab82 */ /* 0x000e640000000a00 */
[----:B-1----:R-:W-:-:S04]  /*1cb60*/  @!P2 LEA R116, P1, R7, R116, 0x2 ;  /* 0x000000740774a211 */ /* 0x002fc800078210ff */
[----:B--2---:R-:W-:Y:S02]  /*1cb70*/  @!P2 LEA.HI.X R117, R7, R117, R159, 0x2, P1 ;  /* 0x000000750775a211 */ /* 0x004fe400008f149f */
        /* <DEDUP_REMOVED lines=23> */
[----:B------:R1:W-:Y:S04]  /*1ccf0*/  STL [R1+0xbc], R2 ;  /* 0x0000bc0201007387 */ /* 0x0003e80000100800 */
[----:B------:R-:W2:Y:S04]  /*1cd00*/  LDL R118, [R1+0xac] ;  /* 0x0000ac0001767983 */ /* 0x000ea80000100800 */
[----:B-1----:R-:W3:Y:S04]  /*1cd10*/  LDL R2, [R1+0xa8] ;  /* 0x0000a80001027983 */ /* 0x002ee80000100800 */
[----:B------:R1:W-:Y:S04]  /*1cd20*/  STL [R1+0xb8], R0 ;  /* 0x0000b80001007387 */ /* 0x0003e80000100800 */
[----:B------:R-:W4:Y:S04]  /*1cd30*/  LDL R119, [R1+0xb4] ;  /* 0x0000b40001777983 */ /* 0x000f280000100800 */
[----:B------:R-:W4:Y:S04]  /*1cd40*/  LDL R252, [R1+0x98] ;  /* 0x0000980001fc7983 */ /* 0x000f280000100800 */
[----:B-1----:R-:W4:Y:S04]  /*1cd50*/  LDL R0, [R1+0xb0] ;  /* 0x0000b00001007983 */ /* 0x002f280000100800 */
[----:B0-----:R-:W4:Y:S04]  /*1cd60*/  LDL R158, [R1+0x9c] ;  /* 0x00009c00019e7983 */ /* 0x001f280000100800 */
[----:B------:R-:W4:Y:S04]  /*1cd70*/  LDL R163, [R1+0xa0] ;  /* 0x0000a00001a37983 */ /* 0x000f280000100800 */
[----:B------:R-:W4:Y:S01]  /*1cd80*/  LDL R159, [R1+0xa4] ;  /* 0x0000a400019f7983 */ /* 0x000f220000100800 */
[----:B------:R-:W-:-:S04]  /*1cd90*/  FADD.FTZ R116, R16, -R162 ;  /* 0x800000a210747221 */ /* 0x000fc80000010000 */
[----:B------:R-:W-:Y:S01]  /*1cda0*/  FMUL.FTZ R116, R161, R116 ;  /* 0x00000074a1747220 */ /* 0x000fe20000410000 */
[----:B------:R-:W-:-:S04]  /*1cdb0*/  FADD.FTZ R117, R13, -R162 ;  /* 0x800000a20d757221 */ /* 0x000fc80000010000 */
[----:B------:R-:W-:Y:S01]  /*1cdc0*/  FMUL.FTZ R117, R161, R117 ;  /* 0x00000075a1757220 */ /* 0x000fe20000410000 */
[----:B--2---:R-:W-:Y:S01]  /*1cdd0*/  FFMA.FTZ R116, R118, R116, R49 ;  /* 0x0000007476747223 */ /* 0x004fe20000010031 */
[----:B------:R-:W-:-:S04]  /*1cde0*/  FADD.FTZ R118, R18, -R162 ;  /* 0x800000a212767221 */ /* 0x000fc80000010000 */
[----:B------:R-:W-:Y:S01]  /*1cdf0*/  FMUL.FTZ R118, R161, R118 ;  /* 0x00000076a1767220 */ /* 0x000fe20000410000 */
[----:B---3--:R-:W-:Y:S02]  /*1ce00*/  FFMA.FTZ R117, R2, R117, R48 ;  /* 0x0000007502757223 */ /* 0x008fe40000010030 */
[----:B------:R1:W5:Y:S01]  /*1ce10*/  LDL.LU R2, [R1+0xbc] ;  /* 0x0000bc0001027983 */ /* 0x0003620000300800 */
[----:B----4-:R-:W-:-:S03]  /*1ce20*/  FFMA.FTZ R118, R0, R118, R50 ;  /* 0x0000007600767223 */ /* 0x010fc60000010032 */
[----:B------:R1:W5:Y:S01]  /*1ce30*/  LDL.LU R0, [R1+0xb8] ;  /* 0x0000b80001007983 */ /* 0x0003620000300800 */
[----:B------:R-:W-:Y:S01]  /*1ce40*/  F2FP.BF16.F32.PACK_AB R116, R116, R117 ;  /* 0x000000757474723e */ /* 0x000fe200000010ff */
[----:B------:R-:W-:-:S04]  /*1ce50*/  FADD.FTZ R117, R20, -R162 ;  /* 0x800000a214757221 */ /* 0x000fc80000010000 */
[----:B------:R-:W-:-:S04]  /*1ce60*/  FMUL.FTZ R117, R161, R117 ;  /* 0x00000075a1757220 */ /* 0x000fc80000410000 */
        /* <DEDUP_REMOVED lines=20> */
.L_x_17907:
[----:B------:R-:W-:Y:S05]  /*1cfb0*/  BSYNC B2 ;  /* 0x0000000000027941 */ /* 0x000fea0003800000 */
.L_x_17906:
        /* <DEDUP_REMOVED lines=35> */
.L_x_17909:
[----:B------:R-:W-:Y:S05]  /*1d1f0*/  BSYNC B2 ;  /* 0x0000000000027941 */ /* 0x000fea0003800000 */
.L_x_17908:
        /* <DEDUP_REMOVED lines=35> */
.L_x_17911:
[----:B------:R-:W-:Y:S05]  /*1d430*/  BSYNC B2 ;  /* 0x0000000000027941 */ /* 0x000fea0003800000 */
.L_x_17910:
        /* <DEDUP_REMOVED lines=35> */
.L_x_17913:
[----:B------:R-:W-:Y:S05]  /*1d670*/  BSYNC B2 ;  /* 0x0000000000027941 */ /* 0x000fea0003800000 */
.L_x_17912:
        /* <DEDUP_REMOVED lines=35> */
.L_x_17915:
[----:B------:R-:W-:Y:S05]  /*1d8b0*/  BSYNC B2 ;  /* 0x0000000000027941 */ /* 0x000fea0003800000 */
.L_x_17914:
        /* <DEDUP_REMOVED lines=35> */
.L_x_17917:
[----:B------:R-:W-:Y:S05]  /*1daf0*/  BSYNC B2 ;  /* 0x0000000000027941 */ /* 0x000fea0003800000 */
.L_x_17916:
        /* <DEDUP_REMOVED lines=35> */
.L_x_17919:
[----:B------:R-:W-:Y:S05]  /*1dd30*/  BSYNC B2 ;  /* 0x0000000000027941 */ /* 0x000fea0003800000 */
.L_x_17918:
        /* <DEDUP_REMOVED lines=19> */
[----:B------:R-:W-:-:S03]  /*1de70*/  FMUL.FTZ R163, R161, R163 ;  /* 0x000000a3a1a37220 */ /* 0x000fc60000410000 */
[----:B------:R-:W-:Y:S01]  /*1de80*/  F2FP.BF16.F32.PACK_AB R119, R158, R119 ;  /* 0x000000779e77723e */ /* 0x000fe200000010ff */
[----:B------:R-:W-:Y:S01]  /*1de90*/  FFMA.FTZ R158, R228, R117, R100 ;  /* 0x00000075e49e7223 */ /* 0x000fe20000010064 */
[----:B------:R-:W-:Y:S01]  /*1dea0*/  FFMA.FTZ R117, R230, R118, R102 ;  /* 0x00000076e6757223 */ /* 0x000fe20000010066 */
[----:B------:R-:W-:Y:S01]  /*1deb0*/  FFMA.FTZ R118, R224, R159, R104 ;  /* 0x0000009fe0767223 */ /* 0x000fe20000010068 */
[----:B------:R-:W-:Y:S01]  /*1dec0*/  FFMA.FTZ R159, R225, R252, R105 ;  /* 0x000000fce19f7223 */ /* 0x000fe20000010069 */
[----:B------:R-:W-:Y:S01]  /*1ded0*/  FFMA.FTZ R116, R229, R116, R101 ;  /* 0x00000074e5747223 */ /* 0x000fe20000010065 */
[----:B------:R-:W-:-:S03]  /*1dee0*/  FFMA.FTZ R163, R231, R163, R103 ;  /* 0x000000a3e7a37223 */ /* 0x000fc60000010067 */
[----:B------:R-:W-:Y:S02]  /*1def0*/  F2FP.BF16.F32.PACK_AB R118, R159, R118 ;  /* 0x000000769f76723e */ /* 0x000fe400000010ff */
[----:B------:R-:W-:Y:S02]  /*1df00*/  F2FP.BF16.F32.PACK_AB R116, R116, R158 ;  /* 0x0000009e7474723e */ /* 0x000fe400000010ff */
[----:B------:R-:W0:Y:S01]  /*1df10*/  LDC.64 R158, c[0x0][0x2b8] ;  /* 0x0000ae00ff9e7b82 */ /* 0x000e220000000a00 */
[----:B------:R-:W-:Y:S01]  /*1df20*/  F2FP.BF16.F32.PACK_AB R117, R163, R117 ;  /* 0x00000075a375723e */ /* 0x000fe200000010ff */
[----:B0-----:R-:W-:-:S05]  /*1df30*/  IMAD.WIDE.U32 R158, R160, 0x10, R158 ;  /* 0x00000010a09e7825 */ /* 0x001fca00078e009e */
[----:B------:R0:W-:Y:S02]  /*1df40*/  STG.E.128 desc[UR6][R158.64], R116 ;  /* 0x000000749e007986 */ /* 0x0001e4000c101d06 */
.L_x_17905:
[----:B------:R-:W-:Y:S05]  /*1df50*/  BSYNC B1 ;  /* 0x0000000000017941 */ /* 0x000fea0003800000 */
.L_x_17904:
[----:B01234-:R-:W0:Y:S02]  /*1df60*/  LDC.64 R116, c[0x0][0x210] ;  /* 0x00008400ff747b82 */ /* 0x01fe240000000a00 */
[----:B0-----:R-:W-:-:S05]  /*1df70*/  IMAD R7, R116, 0x4, R7 ;  /* 0x0000000474077824 */ /* 0x001fca00078e0207 */
[----:B------:R-:W-:-:S13]  /*1df80*/  ISETP.GE.AND P1, PT, R7, R117, PT ;  /* 0x000000750700720c */ /* 0x000fda0003f26270 */
[----:B------:R-:W-:Y:S05]  /*1df90*/  @!P1 BRA `(.L_x_17920) ;  /* 0xfffffe3400749947 */ /* 0x000fea000383ffff */
[----:B------:R-:W-:Y:S05]  /*1dfa0*/  BSYNC B0 ;  /* 0x0000000000007941 */ /* 0x000fea0003800000 */
.L_x_17232:
[----:B------:R-:W-:Y:S05]  /*1dfb0*/  EXIT ;  /* 0x000000000000794d */ /* 0x000fea0003800000 */
.L_x_17903:
        /* <DEDUP_REMOVED lines=8> */
.L_x_17922:
[----:B------:R-:W-:Y:S05]  /*1e040*/  BSYNC B1 ;  /* 0x0000000000017941 */ /* 0x000fea0003800000 */
.L_x_17921:
        /* <DEDUP_REMOVED lines=10> */
.L_x_17923:
        /* <DEDUP_REMOVED lines=9> */
.L_x_17924:
[----:B------:R-:W-:Y:S01]  /*1e180*/  HFMA2.MMA R118, -RZ, RZ, 0, 4.76837158203125e-07 ;  /* 0x00000008ff767435 */ /* 0x000fe200000001ff */
[----:B------:R-:W-:Y:S01]  /*1e190*/  FADD.FTZ R119, R119, R116 ;  /* 0x0000007477777221 */ /* 0x000fe20000010000 */
[----:B------:R-:W-:-:S03]  /*1e1a0*/  IMAD.MOV.U32 R116, RZ, RZ, -0x1 ;  /* 0xffffffffff747424 */ /* 0x000fc600078e00ff */
[----:B------:R-:W-:-:S07]  /*1e1b0*/  IMAD.MOV.U32 R159, RZ, RZ, R119 ;  /* 0x000000ffff9f7224 */ /* 0x000fce00078e0077 */
[----:B------:R-:W-:Y:S05]  /*1e1c0*/  WARPSYNC.COLLECTIVE R116, `(.L_x_17925) ;  /* 0x0000000074087348 */ /* 0x000fea0003c00000 */
[----:B------:R0:W1:Y:S02]  /*1e1d0*/  SHFL.BFLY P6, R116, R159, R118, R117 ;  /* 0x0c0000769f747389 */ /* 0x00006400000c0075 */
[----:B01----:R-:W-:Y:S01]  /*1e1e0*/  ENDCOLLECTIVE ;  /* 0x000000000000791b */ /* 0x003fe20003800000 */
.L_x_17925:
[----:B------:R-:W-:Y:S02]  /*1e1f0*/  IMAD.MOV.U32 R118, RZ, RZ, 0x10 ;  /* 0x00000010ff767424 */ /* 0x000fe400078e00ff */
[----:B------:R-:W-:Y:S01]  /*1e200*/  FADD.FTZ R119, R119, R116 ;  /* 0x0000007477777221 */ /* 0x000fe20000010000 */
[----:B------:R-:W-:-:S04]  /*1e210*/  MOV R116, 0xffffffff ;  /* 0xffffffff00747802 */ /* 0x000fc80000000f00 */
[----:B------:R-:W-:-:S07]  /*1e220*/  MOV R159, R119 ;  /* 0x00000077009f7202 */ /* 0x000fce0000000f00 */
[----:B------:R-:W-:Y:S05]  /*1e230*/  WARPSYNC.COLLECTIVE R116, `(.L_x_17926) ;  /* 0x0000000074087348 */ /* 0x000fea0003c00000 */
[----:B------:R0:W1:Y:S02]  /*1e240*/  SHFL.BFLY P6, R116, R159, R118, R117 ;  /* 0x0c0000769f747389 */ /* 0x00006400000c0075 */
[----:B01----:R-:W-:Y:S01]  /*1e250*/  ENDCOLLECTIVE ;  /* 0x000000000000791b */ /* 0x003fe20003800000 */
.L_x_17926:
        /* <DEDUP_REMOVED lines=140> */
.L_x_17927:
[----:B------:R-:W-:Y:S01]  /*1eb20*/  HFMA2.MMA R118, -RZ, RZ, 0, 1.1920928955078125e-07 ;  /* 0x00000002ff767435 */ /* 0x000fe200000001ff */
[----:B------:R-:W-:Y:S01]  /*1eb30*/  FADD.FTZ R158, R158, R116 ;  /* 0x000000749e9e7221 */ /* 0x000fe20000010000 */
[----:B------:R-:W-:-:S03]  /*1eb40*/  IMAD.MOV.U32 R116, RZ, RZ, -0x1 ;  /* 0xffffffffff747424 */ /* 0x000fc600078e00ff */
[----:B------:R-:W-:-:S07]  /*1eb50*/  IMAD.MOV.U32 R159, RZ, RZ, R158 ;  /* 0x000000ffff9f7224 */ /* 0x000fce00078e009e */
[----:B------:R-:W-:Y:S05]  /*1eb60*/  WARPSYNC.COLLECTIVE R116, `(.L_x_17928) ;  /* 0x0000000074087348 */ /* 0x000fea0003c00000 */
[----:B------:R0:W1:Y:S02]  /*1eb70*/  SHFL.BFLY P6, R116, R159, R118, R117 ;  /* 0x0c0000769f747389 */ /* 0x00006400000c0075 */
[----:B01----:R-:W-:Y:S01]  /*1eb80*/  ENDCOLLECTIVE ;  /* 0x000000000000791b */ /* 0x003fe20003800000 */
.L_x_17928:
[----:B------:R-:W-:Y:S02]  /*1eb90*/  IMAD.MOV.U32 R118, RZ, RZ, 0x4 ;  /* 0x00000004ff767424 */ /* 0x000fe400078e00ff */
[----:B------:R-:W-:Y:S01]  /*1eba0*/  FADD.FTZ R158, R158, R116 ;  /* 0x000000749e9e7221 */ /* 0x000fe20000010000 */
[----:B------:R-:W-:-:S04]  /*1ebb0*/  MOV R116, 0xffffffff ;  /* 0xffffffff00747802 */ /* 0x000fc80000000f00 */
[----:B------:R-:W-:-:S07]  /*1ebc0*/  MOV R159, R158 ;  /* 0x0000009e009f7202 */ /* 0x000fce0000000f00 */
[----:B------:R-:W-:Y:S05]  /*1ebd0*/  WARPSYNC.COLLECTIVE R116, `(.L_x_17929) ;  /* 0x0000000074087348 */ /* 0x000fea0003c00000 */
[----:B------:R0:W1:Y:S02]  /*1ebe0*/  SHFL.BFLY P6, R116, R159, R118, R117 ;  /* 0x0c0000769f747389 */ /* 0x00006400000c0075 */
[----:B01----:R-:W-:Y:S01]  /*1ebf0*/  ENDCOLLECTIVE ;  /* 0x000000000000791b */ /* 0x003fe20003800000 */
.L_x_17929:
[----:B------:R-:W-:Y:S01]  /*1ec00*/  HFMA2.MMA R118, -RZ, RZ, 0, 4.76837158203125e-07 ;  /* 0x00000008ff767435 */ /* 0x000fe200000001ff */
[----:B------:R-:W-:Y:S01]  /*1ec10*/  FADD.FTZ R158, R158, R116 ;  /* 0x000000749e9e7221 */ /* 0x000fe20000010000 */
[----:B------:R-:W-:-:S03]  /*1ec20*/  IMAD.MOV.U32 R116, RZ, RZ, -0x1 ;  /* 0xffffffffff747424 */ /* 0x000fc600078e00ff */
[----:B------:R-:W-:-:S07]  /*1ec30*/  IMAD.MOV.U32 R159, RZ, RZ, R158 ;  /* 0x000000ffff9f7224 */ /* 0x000fce00078e009e */
[----:B------:R-:W-:Y:S05]  /*1ec40*/  WARPSYNC.COLLECTIVE R116, `(.L_x_17930) ;  /* 0x0000000074087348 */ /* 0x000fea0003c00000 */
[----:B------:R0:W1:Y:S02]  /*1ec50*/  SHFL.BFLY P6, R116, R159, R118, R117 ;  /* 0x0c0000769f747389 */ /* 0x00006400000c0075 */
[----:B01----:R-:W-:Y:S01]  /*1ec60*/  ENDCOLLECTIVE ;  /* 0x000000000000791b */ /* 0x003fe20003800000 */
.L_x_17930:
[----:B------:R-:W-:Y:S02]  /*1ec70*/  IMAD.MOV.U32 R118, RZ, RZ, 0x10 ;  /* 0x00000010ff767424 */ /* 0x000fe400078e00ff */
[----:B------:R-:W-:Y:S01]  /*1ec80*/  FADD.FTZ R158, R158, R116 ;  /* 0x000000749e9e7221 */ /* 0x000fe20000010000 */
[----:B------:R-:W-:-:S04]  /*1ec90*/  MOV R116, 0xffffffff ;  /* 0xffffffff00747802 */ /* 0x000fc80000000f00 */
[----:B------:R-:W-:-:S07]  /*1eca0*/  MOV R159, R158 ;  /* 0x0000009e009f7202 */ /* 0x000fce0000000f00 */
[----:B------:R-:W-:Y:S05]  /*1ecb0*/  WARPSYNC.COLLECTIVE R116, `(.L_x_17931) ;  /* 0x0000000074087348 */ /* 0x000fea0003c00000 */
[----:B------:R0:W1:Y:S02]  /*1ecc0*/  SHFL.BFLY P6, R116, R159, R118, R117 ;  /* 0x0c0000769f747389 */ /* 0x00006400000c0075 */
[----:B01----:R-:W-:Y:S01]  /*1ecd0*/  ENDCOLLECTIVE ;  /* 0x000000000000791b */ /* 0x003fe20003800000 */
.L_x_17931:
[----:B------:R-:W-:Y:S05]  /*1ece0*/  BRA `(.L_x_17932) ;  /* 0xffffffdc00847947 */ /* 0x000fea000383ffff */
.L_x_17933:
        /* <DEDUP_REMOVED lines=9> */
.L_x_58366:


//--------------------- .text._ZN10layer_norm13ln_fwd_kernelINS_13Kernel_traitsIf13__nv_bfloat16S2_S2_fjLj2048ELj1ELj4ELj1ELj16ENS_18Kernel_traits_baseILj2048EfS2_S2_S2_fjLj128EEEEELb1ELb1ELb1ELb1EEEvNS_9FwdParamsE --------------------------
	.section	.text._ZN10layer_norm13ln_fwd_kernelINS_13Kernel_traitsIf13__nv_bfloat16S2_S2_fjLj2048ELj1ELj4ELj1ELj16ENS_18Kernel_traits_baseILj2048EfS2_S2_S2_fjLj128EEEEELb1ELb1ELb1ELb1EEEvNS_9FwdParamsE,"ax",@progbits
	.align	128
        .global         _ZN10layer_norm13ln_fwd_kernelINS_13Kernel_traitsIf13__nv_bfloat16S2_S2_fjLj2048ELj1ELj4ELj1ELj16ENS_18Kernel_traits_baseILj2048EfS2_S2_S2_fjLj128EEEEELb1ELb1ELb1ELb1EEEvNS_9FwdParamsE
        .type           _ZN10layer_norm13ln_fwd_kernelINS_13Kernel_traitsIf13__nv_bfloat16S2_S2_fjLj2048ELj1ELj4ELj1ELj16ENS_18Kernel_traits_baseILj2048EfS2_S2_S2_fjLj128EEEEELb1ELb1ELb1ELb1EEEvNS_9FwdParamsE,@function
        .size           _ZN10layer_norm13ln_fwd_kernelINS_13Kernel_traitsIf13__nv_bfloat16S2_S2_fjLj2048ELj1ELj4ELj1ELj16ENS_18Kernel_traits_baseILj2048EfS2_S2_S2_fjLj128EEEEELb1ELb1ELb1ELb1EEEvNS_9FwdParamsE,(.L_x_58367 - _ZN10layer_norm13ln_fwd_kernelINS_13Kernel_traitsIf13__nv_bfloat16S2_S2_fjLj2048ELj1ELj4ELj1ELj16ENS_18Kernel_traits_baseILj2048EfS2_S2_S2_fjLj128EEEEELb1ELb1ELb1ELb1EEEvNS_9FwdParamsE)
        .other          _ZN10layer_norm13ln_fwd_kernelINS_13Kernel_traitsIf13__nv_bfloat16S2_S2_fjLj2048ELj1ELj4ELj1ELj16ENS_18Kernel_traits_baseILj2048EfS2_S2_S2_fjLj128EEEEELb1ELb1ELb1ELb1EEEvNS_9FwdParamsE,@"STO_CUDA_ENTRY STV_DEFAULT"
_ZN10layer_norm13ln_fwd_kernelINS_13Kernel_traitsIf13__nv_bfloat16S2_S2_fjLj2048ELj1ELj4ELj1ELj16ENS_18Kernel_traits_baseILj2048EfS2_S2_S2_fjLj128EEEEELb1ELb1ELb1ELb1EEEvNS_9FwdParamsE:
.text._ZN10layer_norm13ln_fwd_kernelINS_13Kernel_traitsIf13__nv_bfloat16S2_S2_fjLj2048ELj1ELj4ELj1ELj16ENS_18Kernel_traits_baseILj2048EfS2_S2_S2_fjLj128EEEEELb1ELb1ELb1ELb1EEEvNS_9FwdParamsE:
        /* <DEDUP_REMOVED lines=170> */
[----:B------:R-:W-:-:S02]  /*0aa0*/  ULDC.U8 UR8, c[0x0][0x2a0] ;  /* 0x0000a80000087ab9 */ /* 0x000fc40000000000 */
        /* <DEDUP_REMOVED lines=11> */
[----:B------:R-:W-:Y:S01]  /*0b60*/  IMAD R184, R14, -0x2daee0ad, RZ ;  /* 0xd2511f530eb87824 */ /* 0x000fe200078e02ff */
[----:B------:R-:W-:Y:S01]  /*0b70*/  ULDC UR10, c[0x0][0x294] ;  /* 0x0000a500000a7ab9 */ /* 0x000fe20000000800 */
[----:B------:R-:W-:Y:S01]  /*0b80*/  ULDC UR11, c[0x0][0x2d8] ;  /* 0x0000b600000b7ab9 */ /* 0x000fe20000000800 */
        /* <DEDUP_REMOVED lines=24> */
[----:B------:R-:W-:-:S02]  /*0d10*/  LOP3.LUT R178, R5, UR31, R178, 0x96, !PT ;  /* 0x0000001f05b27c12 */ /* 0x000fc4000f8e96b2 */
[----:B------:R-:W-:Y:S01]  /*0d20*/  IMAD R186, R186, -0x326172a9, RZ ;  /* 0xcd9e8d57baba7824 */ /* 0x000fe200078e02ff */
[----:B------:R-:W-:Y:S01]  /*0d30*/  LOP3.LUT R179, R8, UR30, R179, 0x96, !PT ;  /* 0x0000001e08b37c12 */ /* 0x000fe2000f8e96b3 */
[----:B------:R-:W-:Y:S01]  /*0d40*/  IMAD.MOV.U32 R5, RZ, RZ, RZ ;  /* 0x000000ffff057224 */ /* 0x000fe200078e00ff */
[----:B------:R-:W-:Y:S01]  /*0d50*/  ISETP.NE.AND P1, PT, RZ, UR8, PT ;  /* 0x00000008ff007c0c */ /* 0x000fe2000bf25270 */
[----:B------:R-:W-:-:S12]  /*0d60*/  ULDC.64 UR8, c[0x0][0x230] ;  /* 0x00008c0000087ab9 */ /* 0x000fd80000000a00 */
.L_x_18594:
[----:B-1----:R-:W0:Y:S08]  /*0d70*/  LDC.64 R18, c[0x0][0x280] ;  /* 0x0000a000ff127b82 */ /* 0x002e300000000a00 */
[----:B------:R-:W1:Y:S01]  /*0d80*/  LDC R23, c[0x0][0x218] ;  /* 0x00008600ff177b82 */ /* 0x000e620000000800 */
[----:B------:R-:W-:-:S07]  /*0d90*/  ISETP.NE.U32.AND P0, PT, RZ, UR8, PT ;  /* 0x00000008ff007c0c */ /* 0x000fce000bf05070 */
        /* <DEDUP_REMOVED lines=10> */
[----:B-----5:R1:W5:Y:S01]  /*0e40*/  LDG.E R199, desc[UR4][R16.64] ;  /* 0x0000000410c77981 */ /* 0x020362000c1e1900 */
        /* <DEDUP_REMOVED lines=9> */
[----:B------:R-:W-:-:S03]  /*0ee0*/  @P2 LEA.HI.SX32 R173, R18, R23, 0x1d ;  /* 0x0000001712ad2211 */ /* 0x000fc600078feaff */
[----:B0-----:R-:W-:-:S04]  /*0ef0*/  @P0 IMAD.WIDE.U32 R12, R172, 0x10, R12 ;  /* 0x00000010ac0c0825 */ /* 0x001fc800078e000c */
[----:B--2---:R-:W-:Y:S01]  /*0f00*/  @P2 IMAD.WIDE.U32 R14, R173, 0x10, R14 ;  /* 0x00000010ad0e2825 */ /* 0x004fe200078e000e */
[----:B------:R1:W5:Y:S04]  /*0f10*/  @P0 LDG.E.128 R128, desc[UR4][R12.64] ;  /* 0x000000040c800981 */ /* 0x000368000c1e1d00 */
        /* <DEDUP_REMOVED lines=8> */
[----:B------:R-:W-:Y:S01]  /*0fa0*/  MOV R12, R197 ;  /* 0x000000c5000c7202 */ /* 0x000fe20000000f00 */
[----:B-----5:R-:W-:Y:S01]  /*0fb0*/  IMAD.U32 R154, R128, 0x10000, RZ ;  /* 0x00010000809a7824 */ /* 0x020fe200078e00ff */
[----:B------:R-:W-:Y:S06]  /*0fc0*/  BRA `(.L_x_17937) ;  /* 0x00000004005c7947 */ /* 0x000fec0003800000 */
.L_x_17936:
        /* <DEDUP_REMOVED lines=12> */
.L_x_17939:
[----:B------:R-:W-:-:S07]  /*1090*/  MOV R6, R186 ;  /* 0x000000ba00067202 */ /* 0x000fce0000000f00 */
.L_x_17940:
[----:B------:R-:W-:Y:S05]  /*10a0*/  BSYNC B2 ;  /* 0x0000000000027941 */ /* 0x000fea0003800000 */
.L_x_17938:
        /* <DEDUP_REMOVED lines=16> */
.L_x_17944:
[----:B------:R-:W-:Y:S05]  /*11b0*/  BSYNC B3 ;  /* 0x0000000000037941 */ /* 0x000fea0003800000 */
.L_x_17943:
        /* <DEDUP_REMOVED lines=42> */
.L_x_17942:
[----:B------:R-:W-:Y:S05]  /*1460*/  BSYNC B2 ;  /* 0x0000000000027941 */ /* 0x000fea0003800000 */
.L_x_17941:
[----:B------:R-:W2:Y:S01]  /*1470*/  LDL R14, [R1+0x70] ;  /* 0x00007000010e7983 */ /* 0x000ea20000100800 */
        /* <DEDUP_REMOVED lines=10> */
[----:B--2---:R-:W-:-:S04]  /*1520*/  FMUL.FTZ R154, R14, R13 ;  /* 0x0000000d0e9a7220 */ /* 0x004fc80000410000 */
[----:B------:R-:W-:-:S07]  /*1530*/  @P0 FADD.FTZ R154, R154, R15 ;  /* 0x0000000f9a9a0221 */ /* 0x000fce0000010000 */
.L_x_17937:
[----:B------:R-:W-:Y:S05]  /*1540*/  BSYNC B1 ;  /* 0x0000000000017941 */ /* 0x000fea0003800000 */
.L_x_17935:
        /* <DEDUP_REMOVED lines=9> */
.L_x_17946:
        /* <DEDUP_REMOVED lines=12> */
.L_x_17949:
[----:B------:R-:W-:-:S07]  /*16a0*/  MOV R7, R186 ;  /* 0x000000ba00077202 */ /* 0x000fce0000000f00 */
.L_x_17950:
[----:B------:R-:W-:Y:S05]  /*16b0*/  BSYNC B2 ;  /* 0x0000000000027941 */ /* 0x000fea0003800000 */
.L_x_17948:
        /* <DEDUP_REMOVED lines=16> */
.L_x_17954:
[----:B------:R-:W-:Y:S05]  /*17c0*/  BSYNC B3 ;  /* 0x0000000000037941 */ /* 0x000fea0003800000 */
.L_x_17953:
        /* <DEDUP_REMOVED lines=42> */
.L_x_17952:
[----:B------:R-:W-:Y:S05]  /*1a70*/  BSYNC B2 ;  /* 0x0000000000027941 */ /* 0x000fea0003800000 */
.L_x_17951:
[----:B------:R-:W2:Y:S01]  /*1a80*/  LDL R15, [R1+0x74] ;  /* 0x00007400010f7983 */ /* 0x000ea20000100800 */
        /* <DEDUP_REMOVED lines=8> */
[----:B------:R-:W-:-:S04]  /*1b10*/  @P0 PRMT R7, R128, 0x7632, R7 ;  /* 0x0000763280070816 */ /* 0x000fc80000000007 */
[----:B------:R-:W-:Y:S01]  /*1b20*/  FSEL R12, R12, RZ, !P4 ;  /* 0x000000ff0c0c7208 */ /* 0x000fe20006000000 */
[----:B------:R-:W-:Y:S01]  /*1b30*/  @P0 IMAD.U32 R14, R7, 0x10000, RZ ;  /* 0x00010000070e0824 */ /* 0x000fe200078e00ff */
[----:B------:R-:W-:-:S03]  /*1b40*/  SEL R7, RZ, 0x1, P4 ;  /* 0x00000001ff077807 */ /* 0x000fc60002000000 */
[----:B--2---:R-:W-:-:S04]  /*1b50*/  FMUL.FTZ R155, R15, R12 ;  /* 0x0000000c0f9b7220 */ /* 0x004fc80000410000 */
[----:B------:R-:W-:-:S07]  /*1b60*/  @P0 FADD.FTZ R155, R155, R14 ;  /* 0x0000000e9b9b0221 */ /* 0x000fce0000010000 */
.L_x_17947:
[----:B------:R-:W-:Y:S05]  /*1b70*/  BSYNC B1 ;  /* 0x0000000000017941 */ /* 0x000fea0003800000 */
.L_x_17945:
        /* <DEDUP_REMOVED lines=8> */
.L_x_17956:
        /* <DEDUP_REMOVED lines=12> */
.L_x_17959:
[----:B------:R-:W-:-:S07]  /*1cc0*/  MOV R8, R186 ;  /* 0x000000ba00087202 */ /* 0x000fce0000000f00 */
.L_x_17960:
[----:B------:R-:W-:Y:S05]  /*1cd0*/  BSYNC B2 ;  /* 0x0000000000027941 */ /* 0x000fea0003800000 */
.L_x_17958:
        /* <DEDUP_REMOVED lines=16> */
.L_x_17964:
[----:B------:R-:W-:Y:S05]  /*1de0*/  BSYNC B3 ;  /* 0x0000000000037941 */ /* 0x000fea0003800000 */
.L_x_17963:
        /* <DEDUP_REMOVED lines=42> */
.L_x_17962:
[----:B------:R-:W-:Y:S05]  /*2090*/  BSYNC B2 ;  /* 0x0000000000027941 */ /* 0x000fea0003800000 */
.L_x_17961:
        /* <DEDUP_REMOVED lines=13> */
.L_x_17957:
[----:B------:R-:W-:Y:S05]  /*2170*/  BSYNC B1 ;  /* 0x0000000000017941 */ /* 0x000fea0003800000 */
.L_x_17955:
        /* <DEDUP_REMOVED lines=9> */
.L_x_17966:
        /* <DEDUP_REMOVED lines=12> */
.L_x_17969:
[----:B------:R-:W-:-:S07]  /*22d0*/  MOV R9, R186 ;  /* 0x000000ba00097202 */ /* 0x000fce0000000f00 */
.L_x_17970:
[----:B------:R-:W-:Y:S05]  /*22e0*/  BSYNC B2 ;  /* 0x0000000000027941 */ /* 0x000fea0003800000 */
.L_x_17968:
        /* <DEDUP_REMOVED lines=16> */
.L_x_17974:
[----:B------:R-:W-:Y:S05]  /*23f0*/  BSYNC B3 ;  /* 0x0000000000037941 */ /* 0x000fea0003800000 */
.L_x_17973:
        /* <DEDUP_REMOVED lines=42> */
.L_x_17972:
[----:B------:R-:W-:Y:S05]  /*26a0*/  BSYNC B2 ;  /* 0x0000000000027941 */ /* 0x000fea0003800000 */
.L_x_17971:
        /* <DEDUP_REMOVED lines=15> */
.L_x_17967:
[----:B------:R-:W-:Y:S05]  /*27a0*/  BSYNC B1 ;  /* 0x0000000000017941 */ /* 0x000fea0003800000 */
.L_x_17965:
        /* <DEDUP_REMOVED lines=8> */
.L_x_17976:
        /* <DEDUP_REMOVED lines=12> */
.L_x_17979:
[----:B------:R-:W-:-:S07]  /*28f0*/  MOV R10, R186 ;  /* 0x000000ba000a7202 */ /* 0x000fce0000000f00 */
.L_x_17980:
[----:B------:R-:W-:Y:S05]  /*2900*/  BSYNC B2 ;  /* 0x0000000000027941 */ /* 0x000fea0003800000 */
.L_x_17978:
        /* <DEDUP_REMOVED lines=16> */
.L_x_17984:
[----:B------:R-:W-:Y:S05]  /*2a10*/  BSYNC B3 ;  /* 0x0000000000037941 */ /* 0x000fea0003800000 */
.L_x_17983:
        /* <DEDUP_REMOVED lines=42> */
.L_x_17982:
[----:B------:R-:W-:Y:S05]  /*2cc0*/  BSYNC B2 ;  /* 0x0000000000027941 */ /* 0x000fea0003800000 */
.L_x_17981:
        /* <DEDUP_REMOVED lines=13> */
.L_x_17977:
[----:B------:R-:W-:Y:S05]  /*2da0*/  BSYNC B1 ;  /* 0x0000000000017941 */ /* 0x000fea0003800000 */
.L_x_17975:
        /* <DEDUP_REMOVED lines=9> */
.L_x_17986:
        /* <DEDUP_REMOVED lines=12> */
.L_x_17989:
[----:B------:R-:W-:-:S07]  /*2f00*/  MOV R11, R186 ;  /* 0x000000ba000b7202 */ /* 0x000fce0000000f00 */
.L_x_17990:
[----:B------:R-:W-:Y:S05]  /*2f10*/  BSYNC B2 ;  /* 0x0000000000027941 */ /* 0x000fea0003800000 */
.L_x_17988:
        /* <DEDUP_REMOVED lines=16> */
.L_x_17994:
[----:B------:R-:W-:Y:S05]  /*3020*/  BSYNC B3 ;  /* 0x0000000000037941 */ /* 0x000fea0003800000 */
.L_x_17993:
        /* <DEDUP_REMOVED lines=44> */
.L_x_17992:
[----:B------:R-:W-:Y:S05]  /*32f0*/  BSYNC B2 ;  /* 0x0000000000027941 */ /* 0x000fea0003800000 */
.L_x_17991:
        /* <DEDUP_REMOVED lines=15> */
.L_x_17987:
[----:B------:R-:W-:Y:S05]  /*33f0*/  BSYNC B1 ;  /* 0x0000000000017941 */ /* 0x000fea0003800000 */
.L_x_17985:
        /* <DEDUP_REMOVED lines=8> */
.L_x_17996:
        /* <DEDUP_REMOVED lines=12> */
.L_x_17999:
[----:B------:R-:W-:-:S07]  /*3540*/  MOV R12, R186 ;  /* 0x000000ba000c7202 */ /* 0x000fce0000000f00 */
.L_x_18000:
[----:B------:R-:W-:Y:S05]  /*3550*/  BSYNC B2 ;  /* 0x0000000000027941 */ /* 0x000fea0003800000 */
.L_x_17998:
        /* <DEDUP_REMOVED lines=16> */
.L_x_18004:
[----:B------:R-:W-:Y:S05]  /*3660*/  BSYNC B3 ;  /* 0x0000000000037941 */ /* 0x000fea0003800000 */
.L_x_18003:
        /* <DEDUP_REMOVED lines=44> */
.L_x_18002:
[----:B------:R-:W-:Y:S05]  /*3930*/  BSYNC B2 ;  /* 0x0000000000027941 */ /* 0x000fea0003800000 */
.L_x_18001:
        /* <DEDUP_REMOVED lines=13> */
.L_x_17997:
[----:B------:R-:W-:Y:S05]  /*3a10*/  BSYNC B1 ;  /* 0x0000000000017941 */ /* 0x000fea0003800000 */
.L_x_17995:
        /* <DEDUP_REMOVED lines=9> */
.L_x_18006:
        /* <DEDUP_REMOVED lines=12> */
.L_x_18009:
[----:B------:R-:W-:-:S07]  /*3b70*/  MOV R12, R186 ;  /* 0x000000ba000c7202 */ /* 0x000fce0000000f00 */
.L_x_18010:
[----:B------:R-:W-:Y:S05]  /*3b80*/  BSYNC B2 ;  /* 0x0000000000027941 */ /* 0x000fea0003800000 */
.L_x_18008:
        /* <DEDUP_REMOVED lines=16> */
.L_x_18014:
[----:B------:R-:W-:Y:S05]  /*3c90*/  BSYNC B3 ;  /* 0x0000000000037941 */ /* 0x000fea0003800000 */
.L_x_18013:
        /* <DEDUP_REMOVED lines=44> */
.L_x_18012:
[----:B------:R-:W-:Y:S05]  /*3f60*/  BSYNC B2 ;  /* 0x0000000000027941 */ /* 0x000fea0003800000 */
.L_x_18011:
        /* <DEDUP_REMOVED lines=13> */
[----:B--2---:R-:W-:-:S04]  /*4040*/  FMUL.FTZ R161, R14, R13 ;  /* 0x0000000d0ea17220 */ /* 0x004fc80000410000 */
[----:B------:R-:W-:-:S07]  /*4050*/  @P0 FADD.FTZ R161, R161, R12 ;  /* 0x0000000ca1a10221 */ /* 0x000fce0000010000 */
.L_x_18007:
[----:B------:R-:W-:Y:S05]  /*4060*/  BSYNC B1 ;  /* 0x0000000000017941 */ /* 0x000fea0003800000 */
.L_x_18005:
[----:B------:R-:W0:Y:S01]  /*4070*/  LDC.64 R196, c[0x0][0x238] ;  /* 0x00008e00ffc47b82 */ /* 0x000e220000000a00 */
[----:B------:R-:W-:Y:S01]  /*4080*/  F2FP.BF16.F32.PACK_AB R15, R161, R160 ;  /* 0x000000a0a10f723e */ /* 0x000fe200000010ff */
[----:B------:R-:W-:Y:S01]  /*4090*/  BSSY B1, `(.L_x_18015) ;  /* 0x000001f000017945 */ /* 0x000fe20003800000 */
[----:B------:R-:W-:Y:S02]  /*40a0*/  F2FP.BF16.F32.PACK_AB R14, R159, R158 ;  /* 0x0000009e9f0e723e */ /* 0x000fe400000010ff */
[----:B------:R-:W-:Y:S02]  /*40b0*/  F2FP.BF16.F32.PACK_AB R13, R157, R156 ;  /* 0x0000009c9d0d723e */ /* 0x000fe400000010ff */
[----:B------:R-:W-:Y:S02]  /*40c0*/  F2FP.BF16.F32.PACK_AB R12, R155, R154 ;  /* 0x0000009a9b0c723e */ /* 0x000fe400000010ff */
[----:B------:R-:W-:Y:S01]  /*40d0*/  IADD3 R18, R173, 0x20, RZ ;  /* 0x00000020ad127810 */ /* 0x000fe20007ffe0ff */
[----:B0-----:R-:W-:-:S05]  /*40e0*/  IMAD.WIDE.U32 R16, R172, 0x10, R196 ;  /* 0x00000010ac107825 */ /* 0x001fca00078e00c4 */
[----:B------:R0:W-:Y:S02]  /*40f0*/  STG.E.128 desc[UR4][R16.64], R12 ;  /* 0x0000000c10007986 */ /* 0x0001e4000c101d04 */
[----:B0-----:R-:W0:Y:S08]  /*4100*/  @P2 LDC.64 R12, c[0x0][0x220] ;  /* 0x00008800ff0c2b82 */ /* 0x001e300000000a00 */
[----:B------:R-:W1:Y:S01]  /*4110*/  @P0 LDC.64 R14, c[0x0][0x230] ;  /* 0x00008c00ff0e0b82 */ /* 0x000e620000000a00 */
[----:B0-----:R-:W-:Y:S01]  /*4120*/  @P2 IMAD.WIDE.U32 R12, R18, 0x10, R12 ;  /* 0x00000010120c2825 */ /* 0x001fe200078e000c */
[----:B------:R-:W-:Y:S06]  /*4130*/  @!P2 BRA `(.L_x_18016) ;  /* 0x000000000050a947 */ /* 0x000fec0003800000 */
[----:B------:R-:W-:Y:S01]  /*4140*/  IMAD.U32 R16, R36, 0x10000, RZ ;  /* 0x0001000024107824 */ /* 0x000fe200078e00ff */
[----:B------:R-:W0:Y:S01]  /*4150*/  LDC.64 R24, c[0x0][0x240] ;  /* 0x00009000ff187b82 */ /* 0x000e220000000a00 */
[----:B------:R-:W-:Y:S02]  /*4160*/  LOP3.LUT R20, R8, 0xff, RZ, 0xc0, !PT ;  /* 0x000000ff08147812 */ /* 0x000fe400078ec0ff */
[----:B------:R-:W-:Y:S02]  /*4170*/  LOP3.LUT R22, R7, 0xff, RZ, 0xc0, !PT ;  /* 0x000000ff07167812 */ /* 0x000fe400078ec0ff */
[----:B------:R-:W-:Y:S01]  /*4180*/  LOP3.LUT R27, R16, 0xff0000, RZ, 0xc0, !PT ;  /* 0x00ff0000101b7812 */ /* 0x000fe200078ec0ff */
[----:B------:R-:W-:Y:S01]  /*4190*/  IMAD.WIDE.U32 R20, R20, 0x10000, RZ ;  /* 0x0001000014147825 */ /* 0x000fe200078e00ff */
[----:B------:R-:W-:-:S03]  /*41a0*/  LOP3.LUT R16, R37, 0xffff, RZ, 0xc0, !PT ;  /* 0x0000ffff25107812 */ /* 0x000fc600078ec0ff */
[----:B------:R-:W-:Y:S01]  /*41b0*/  IMAD.WIDE.U32 R22, R22, 0x100, RZ ;  /* 0x0000010016167825 */ /* 0x000fe200078e00ff */
[----:B------:R-:W-:Y:S02]  /*41c0*/  PRMT R27, R27, 0x4210, R16 ;  /* 0x000042101b1b7816 */ /* 0x000fe40000000010 */
[----:B------:R-:W-:-:S04]  /*41d0*/  PRMT R16, R11, 0x7104, RZ ;  /* 0x000071040b107816 */ /* 0x000fc800000000ff */
[----:B------:R-:W-:Y:S02]  /*41e0*/  LOP3.LUT R27, R27, 0xff00, R16, 0xf8, !PT ;  /* 0x0000ff001b1b7812 */ /* 0x000fe400078ef810 */
[----:B------:R-:W-:Y:S02]  /*41f0*/  LOP3.LUT R16, R9, 0xff, RZ, 0xc0, !PT ;  /* 0x000000ff09107812 */ /* 0x000fe400078ec0ff */
[----:B------:R-:W-:-:S03]  /*4200*/  LOP3.LUT R27, R27, 0xff, R10, 0xf8, !PT ;  /* 0x000000ff1b1b7812 */ /* 0x000fc600078ef80a */
[----:B------:R-:W-:-:S05]  /*4210*/  IMAD.WIDE.U32 R16, R16, 0x1000000, RZ ;  /* 0x0100000010107825 */ /* 0x000fca00078e00ff */
[----:B------:R-:W-:Y:S02]  /*4220*/  LOP3.LUT R17, R21, R27, R17, 0xfe, !PT ;  /* 0x0000001b15117212 */ /* 0x000fe400078efe11 */
[----:B------:R-:W-:Y:S02]  /*4230*/  LOP3.LUT R21, R22, R16, R20, 0xfe, !PT ;  /* 0x0000001016157212 */ /* 0x000fe400078efe14 */
[----:B------:R-:W-:Y:S02]  /*4240*/  LOP3.LUT R17, R17, R23, RZ, 0xfc, !PT ;  /* 0x0000001711117212 */ /* 0x000fe400078efcff */
[----:B------:R-:W-:Y:S01]  /*4250*/  LOP3.LUT R16, R21, 0xff, R6, 0xf8, !PT ;  /* 0x000000ff15107812 */ /* 0x000fe200078ef806 */
[----:B0-----:R-:W-:-:S05]  /*4260*/  IMAD.WIDE.U32 R20, R173, 0x8, R24 ;  /* 0x00000008ad147825 */ /* 0x001fca00078e0018 */
[----:B------:R0:W-:Y:S02]  /*4270*/  STG.E.64 desc[UR4][R20.64], R16 ;  /* 0x0000001014007986 */ /* 0x0001e4000c101b04 */
.L_x_18016:
[----:B------:R-:W-:Y:S05]  /*4280*/  BSYNC B1 ;  /* 0x0000000000017941 */ /* 0x000fea0003800000 */
.L_x_18015:
[----:B-----5:R2:W5:Y:S02]  /*4290*/  @P2 LDG.E.128 R132, desc[UR4][R12.64] ;  /* 0x000000040c842981 */ /* 0x020564000c1e1d00 */
[----:B--2---:R-:W-:-:S05]  /*42a0*/  IADD3 R12, R172, 0x20, RZ ;  /* 0x00000020ac0c7810 */ /* 0x004fca0007ffe0ff */
[----:B-1----:R-:W-:-:S05]  /*42b0*/  @P0 IMAD.WIDE.U32 R14, R12, 0x10, R14 ;  /* 0x000000100c0e0825 */ /* 0x002fca00078e000e */
[----:B------:R1:W5:Y:S01]  /*42c0*/  @P0 LDG.E.128 R128, desc[UR4][R14.64] ;  /* 0x000000040e800981 */ /* 0x000362000c1e1d00 */
[----:B------:R-:W-:Y:S04]  /*42d0*/  BSSY B1, `(.L_x_18017) ;  /* 0x0000061000017945 */ /* 0x000fe80003800000 */
[----:B------:R-:W-:Y:S05]  /*42e0*/  @P3 BRA `(.L_x_18018) ;  /* 0x0000000000183947 */ /* 0x000fea0003800000 */
[----:B------:R-:W-:Y:S01]  /*42f0*/  IMAD.MOV.U32 R146, RZ, RZ, RZ ;  /* 0x000000ffff927224 */ /* 0x000fe200078e00ff */
[----:B-1----:R-:W-:Y:S01]  /*4300*/  MOV R14, R19 ;  /* 0x00000013000e7202 */ /* 0x002fe20000000f00 */
[----:B------:R-:W-:Y:S06]  /*4310*/  @!P0 BRA `(.L_x_18019) ;  /* 0x0000000400708947 */ /* 0x000fec0003800000 */
[----:B------:R-:W-:Y:S01]  /*4320*/  IMAD.MOV.U32 R14, RZ, RZ, R19 ;  /* 0x000000ffff0e7224 */ /* 0x000fe200078e0013 */
[----:B-----5:R-:W-:Y:S01]  /*4330*/  SHF.L.U32 R146, R128, 0x10, RZ ;  /* 0x0000001080927819 */ /* 0x020fe200000006ff */
[----:B------:R-:W-:Y:S06]  /*4340*/  BRA `(.L_x_18019) ;  /* 0x0000000400647947 */ /* 0x000fec0003800000 */
.L_x_18018:
[C---:B------:R-:W-:Y:S01]  /*4350*/  ISETP.NE.AND P4, PT, R19.reuse, 0x1, PT ;  /* 0x000000011300780c */ /* 0x040fe20003f85270 */
[----:B------:R-:W-:Y:S01]  /*4360*/  BSSY B2, `(.L_x_18020) ;  /* 0x000000c000027945 */ /* 0x000fe20003800000 */
[----:B-1----:R-:W-:-:S11]  /*4370*/  VIADD R14, R19, 0x1 ;  /* 0x00000001130e7836 */ /* 0x002fd60000000000 */
        /* <DEDUP_REMOVED lines=9> */
.L_x_18021:
[----:B------:R-:W-:-:S07]  /*4410*/  IMAD.MOV.U32 R6, RZ, RZ, R186 ;  /* 0x000000ffff067224 */ /* 0x000fce00078e00ba */
.L_x_18022:
[----:B------:R-:W-:Y:S05]  /*4420*/  BSYNC B2 ;  /* 0x0000000000027941 */ /* 0x000fea0003800000 */
.L_x_18020:
        /* <DEDUP_REMOVED lines=16> */
.L_x_18026:
[----:B------:R-:W-:Y:S05]  /*4530*/  BSYNC B3 ;  /* 0x0000000000037941 */ /* 0x000fea0003800000 */
.L_x_18025:
[----:B------:R-:W-:Y:S01]  /*4540*/  LOP3.LUT R14, R14, UR7, R5, 0x96, !PT ;  /* 0x000000070e0e7c12 */ /* 0x000fe2000f8e9605 */
[----:B------:R-:W-:-:S04]  /*4550*/  IMAD.HI.U32 R13, R2, -0x326172a9, RZ ;  /* 0xcd9e8d57020d7827 */ /* 0x000fc800078e00ff */
[----:B0-----:R-:W-:Y:S01]  /*4560*/  IMAD R17, R2, -0x326172a9, RZ ;  /* 0xcd9e8d5702117824 */ /* 0x001fe200078e02ff */
        /* <DEDUP_REMOVED lines=41> */
.L_x_18024:
[----:B------:R-:W-:Y:S05]  /*4800*/  BSYNC B2 ;  /* 0x0000000000027941 */ /* 0x000fea0003800000 */
.L_x_18023:
[----:B------:R-:W2:Y:S01]  /*4810*/  LDL R15, [R1+0x30] ;  /* 0x00003000010f7983 */ /* 0x000ea20000100800 */
[----:B------:R-:W-:Y:S01]  /*4820*/  HFMA2.MMA R13, -RZ, RZ, 0.1171875, 0 ;  /* 0x2f800000ff0d7435 */ /* 0x000fe200000001ff */
[----:B------:R-:W-:-:S09]  /*4830*/  I2FP.F32.U32 R6, R6 ;  /* 0x0000000600067245 */ /* 0x000fd20000201000 */
[----:B------:R-:W-:Y:S01]  /*4840*/  FFMA.FTZ R6, R6, R13, 1.1641532182693481445e-10 ;  /* 0x2f00000006067423 */ /* 0x000fe2000001000d */
[----:B-----5:R-:W-:-:S04]  /*4850*/  IMAD.U32 R13, R132, 0x10000, RZ ;  /* 0x00010000840d7824 */ /* 0x020fc800078e00ff */
[----:B------:R-:W-:Y:S01]  /*4860*/  FMUL.FTZ R13, R13, UR13 ;  /* 0x0000000d0d0d7c20 */ /* 0x000fe20008410000 */
[----:B------:R-:W-:-:S03]  /*4870*/  FSETP.GTU.FTZ.AND P4, PT, R6, UR10, PT ;  /* 0x0000000a06007c0b */ /* 0x000fc6000bf9c000 */
[----:B------:R-:W-:Y:S01]  /*4880*/  FMUL.FTZ R13, R13, UR12 ;  /* 0x0000000c0d0d7c20 */ /* 0x000fe20008410000 */
[----:B------:R-:W-:-:S04]  /*4890*/  SEL R6, RZ, 0x1, P4 ;  /* 0x00000001ff067807 */ /* 0x000fc80002000000 */
[----:B------:R-:W-:Y:S02]  /*48a0*/  FSEL R146, R13, RZ, !P4 ;  /* 0x000000ff0d927208 */ /* 0x000fe40006000000 */
[----:B------:R-:W-:-:S03]  /*48b0*/  @P0 SHF.L.U32 R13, R128, 0x10, RZ ;  /* 0x00000010800d0819 */ /* 0x000fc600000006ff */
[----:B--2---:R-:W-:-:S04]  /*48c0*/  FMUL.FTZ R146, R15, R146 ;  /* 0x000000920f927220 */ /* 0x004fc80000410000 */
[----:B------:R-:W-:-:S07]  /*48d0*/  @P0 FADD.FTZ R146, R13, R146 ;  /* 0x000000920d920221 */ /* 0x000fce0000010000 */
.L_x_18019:
[----:B------:R-:W-:Y:S05]  /*48e0*/  BSYNC B1 ;  /* 0x0000000000017941 */ /* 0x000fea0003800000 */
.L_x_18017:
        /* <DEDUP_REMOVED lines=9> */
.L_x_18028:
        /* <DEDUP_REMOVED lines=12> */
.L_x_18031:
[----:B------:R-:W-:-:S07]  /*4a40*/  IMAD.MOV.U32 R7, RZ, RZ, R186 ;  /* 0x000000ffff077224 */ /* 0x000fce00078e00ba */
.L_x_18032:
[----:B------:R-:W-:Y:S05]  /*4a50*/  BSYNC B2 ;  /* 0x0000000000027941 */ /* 0x000fea0003800000 */
.L_x_18030:
        /* <DEDUP_REMOVED lines=16> */
.L_x_18036:
[----:B------:R-:W-:Y:S05]  /*4b60*/  BSYNC B3 ;  /* 0x0000000000037941 */ /* 0x000fea0003800000 */
.L_x_18035:
        /* <DEDUP_REMOVED lines=40> */
[----:B------:R-:W-:-:S04]  /*4df0*/  IMAD.WIDE.U32 R14, R13, -0x2daee0ad, RZ ;  /* 0xd2511f530d0e7825 */ /* 0x000fc800078e00ff */
[----:B------:R-:W-:Y:S01]  /*4e00*/  IMAD.MOV.U32 R13, RZ, RZ, RZ ;  /* 0x000000ffff0d7224 */ /* 0x000fe200078e00ff */
[----:B------:R-:W-:Y:S02]  /*4e10*/  LOP3.LUT R178, R15, UR31, R16, 0x96, !PT ;  /* 0x0000001f0fb27c12 */ /* 0x000fe4000f8e9610 */
[----:B------:R-:W-:-:S07]  /*4e20*/  MOV R184, R14 ;  /* 0x0000000e00b87202 */ /* 0x000fce0000000f00 */
.L_x_18034:
[----:B------:R-:W-:Y:S05]  /*4e30*/  BSYNC B2 ;  /* 0x0000000000027941 */ /* 0x000fea0003800000 */
.L_x_18033:
[----:B------:R-:W2:Y:S01]  /*4e40*/  LDL R15, [R1+0x34] ;  /* 0x00003400010f7983 */ /* 0x000ea20000100800 */
[----:B0-----:R-:W-:Y:S01]  /*4e50*/  HFMA2.MMA R16, -RZ, RZ, 0.1171875, 0 ;  /* 0x2f800000ff107435 */ /* 0x001fe200000001ff */
        /* <DEDUP_REMOVED lines=10> */
[----:B------:R-:W-:Y:S01]  /*4f00*/  SEL R7, RZ, 0x1, P4 ;  /* 0x00000001ff077807 */ /* 0x000fe20002000000 */
[----:B--2---:R-:W-:-:S04]  /*4f10*/  FMUL.FTZ R147, R15, R14 ;  /* 0x0000000e0f937220 */ /* 0x004fc80000410000 */
[----:B------:R-:W-:-:S07]  /*4f20*/  @P0 FADD.FTZ R147, R147, R16 ;  /* 0x0000001093930221 */ /* 0x000fce0000010000 */
.L_x_18029:
[----:B------:R-:W-:Y:S05]  /*4f30*/  BSYNC B1 ;  /* 0x0000000000017941 */ /* 0x000fea0003800000 */
.L_x_18027:
        /* <DEDUP_REMOVED lines=8> */
.L_x_18038:
        /* <DEDUP_REMOVED lines=12> */
.L_x_18041:
[----:B------:R-:W-:-:S07]  /*5080*/  IMAD.MOV.U32 R8, RZ, RZ, R186 ;  /* 0x000000ffff087224 */ /* 0x000fce00078e00ba */
.L_x_18042:
[----:B------:R-:W-:Y:S05]  /*5090*/  BSYNC B2 ;  /* 0x0000000000027941 */ /* 0x000fea0003800000 */
.L_x_18040:
        /* <DEDUP_REMOVED lines=16> */
.L_x_18046:
[----:B------:R-:W-:Y:S05]  /*51a0*/  BSYNC B3 ;  /* 0x0000000000037941 */ /* 0x000fea0003800000 */
.L_x_18045:
        /* <DEDUP_REMOVED lines=44> */
.L_x_18044:
[----:B------:R-:W-:Y:S05]  /*5470*/  BSYNC B2 ;  /* 0x0000000000027941 */ /* 0x000fea0003800000 */
.L_x_18043:
        /* <DEDUP_REMOVED lines=13> */
.L_x_18039:
[----:B------:R-:W-:Y:S05]  /*5550*/  BSYNC B1 ;  /* 0x0000000000017941 */ /* 0x000fea0003800000 */
.L_x_18037:
        /* <DEDUP_REMOVED lines=9> */
.L_x_18048:
        /* <DEDUP_REMOVED lines=12> */
.L_x_18051:
[----:B------:R-:W-:-:S07]  /*56b0*/  IMAD.MOV.U32 R9, RZ, RZ, R186 ;  /* 0x000000ffff097224 */ /* 0x000fce00078e00ba */
.L_x_18052:
[----:B------:R-:W-:Y:S05]  /*56c0*/  BSYNC B2 ;  /* 0x0000000000027941 */ /* 0x000fea0003800000 */
.L_x_18050:
        /* <DEDUP_REMOVED lines=16> */
.L_x_18056:
[----:B------:R-:W-:Y:S05]  /*57d0*/  BSYNC B3 ;  /* 0x0000000000037941 */ /* 0x000fea0003800000 */
.L_x_18055:
        /* <DEDUP_REMOVED lines=44> */
.L_x_18054:
[----:B------:R-:W-:Y:S05]  /*5aa0*/  BSYNC B2 ;  /* 0x0000000000027941 */ /* 0x000fea0003800000 */
.L_x_18053:
        /* <DEDUP_REMOVED lines=15> */
.L_x_18049:
[----:B------:R-:W-:Y:S05]  /*5ba0*/  BSYNC B1 ;  /* 0x0000000000017941 */ /* 0x000fea0003800000 */
.L_x_18047:
        /* <DEDUP_REMOVED lines=8> */
.L_x_18058:
        /* <DEDUP_REMOVED lines=12> */
.L_x_18061:
[----:B------:R-:W-:-:S07]  /*5cf0*/  IMAD.MOV.U32 R10, RZ, RZ, R186 ;  /* 0x000000ffff0a7224 */ /* 0x000fce00078e00ba */
.L_x_18062:
[----:B------:R-:W-:Y:S05]  /*5d00*/  BSYNC B2 ;  /* 0x0000000000027941 */ /* 0x000fea0003800000 */
.L_x_18060:
        /* <DEDUP_REMOVED lines=16> */
.L_x_18066:
[----:B------:R-:W-:Y:S05]  /*5e10*/  BSYNC B3 ;  /* 0x0000000000037941 */ /* 0x000fea0003800000 */
.L_x_18065:
        /* <DEDUP_REMOVED lines=44> */
.L_x_18064:
[----:B------:R-:W-:Y:S05]  /*60e0*/  BSYNC B2 ;  /* 0x0000000000027941 */ /* 0x000fea0003800000 */
.L_x_18063:
        /* <DEDUP_REMOVED lines=13> */
.L_x_18059:
[----:B------:R-:W-:Y:S05]  /*61c0*/  BSYNC B1 ;  /* 0x0000000000017941 */ /* 0x000fea0003800000 */
.L_x_18057:
        /* <DEDUP_REMOVED lines=9> */
.L_x_18068:
        /* <DEDUP_REMOVED lines=12> */
.L_x_18071:
[----:B------:R-:W-:-:S07]  /*6320*/  IMAD.MOV.U32 R11, RZ, RZ, R186 ;  /* 0x000000ffff0b7224 */ /* 0x000fce00078e00ba */
.L_x_18072:
[----:B------:R-:W-:Y:S05]  /*6330*/  BSYNC B2 ;  /* 0x0000000000027941 */ /* 0x000fea0003800000 */
.L_x_18070:
        /* <DEDUP_REMOVED lines=16> */
.L_x_18076:
[----:B------:R-:W-:Y:S05]  /*6440*/  BSYNC B3 ;  /* 0x0000000000037941 */ /* 0x000fea0003800000 */
.L_x_18075:
        /* <DEDUP_REMOVED lines=44> */
.L_x_18074:
[----:B------:R-:W-:Y:S05]  /*6710*/  BSYNC B2 ;  /* 0x0000000000027941 */ /* 0x000fea0003800000 */
.L_x_18073:
        /* <DEDUP_REMOVED lines=15> */
.L_x_18069:
[----:B------:R-:W-:Y:S05]  /*6810*/  BSYNC B1 ;  /* 0x0000000000017941 */ /* 0x000fea0003800000 */
.L_x_18067:
        /* <DEDUP_REMOVED lines=8> */
.L_x_18078:
        /* <DEDUP_REMOVED lines=12> */
.L_x_18081:
[----:B------:R-:W-:-:S07]  /*6960*/  IMAD.MOV.U32 R13, RZ, RZ, R186 ;  /* 0x000000ffff0d7224 */ /* 0x000fce00078e00ba */
.L_x_18082:
[----:B------:R-:W-:Y:S05]  /*6970*/  BSYNC B2 ;  /* 0x0000000000027941 */ /* 0x000fea0003800000 */
.L_x_18080:
        /* <DEDUP_REMOVED lines=16> */
.L_x_18086:
[----:B------:R-:W-:Y:S05]  /*6a80*/  BSYNC B3 ;  /* 0x0000000000037941 */ /* 0x000fea0003800000 */
.L_x_18085:
[----:B------:R-:W-:Y:S01]  /*6a90*/  LOP3.LUT R14, R14, UR7, R5, 0x96, !PT ;  /* 0x000000070e0e7c12 */ /* 0x000fe2000f8e9605 */
[----:B0-----:R-:W-:-:S04]  /*6aa0*/  IMAD.HI.U32 R17, R2, -0x326172a9, RZ ;  /* 0xcd9e8d5702117827 */ /* 0x001fc800078e00ff */
        /* <DEDUP_REMOVED lines=42> */
.L_x_18084:
[----:B------:R-:W-:Y:S05]  /*6d50*/  BSYNC B2 ;  /* 0x0000000000027941 */ /* 0x000fea0003800000 */
.L_x_18083:
[----:B0-----:R-:W2:Y:S01]  /*6d60*/  LDL R16, [R1+0x28] ;  /* 0x0000280001107983 */ /* 0x001ea20000100800 */
[----:B------:R-:W-:Y:S01]  /*6d70*/  HFMA2.MMA R14, -RZ, RZ, 0.1171875, 0 ;  /* 0x2f800000ff0e7435 */ /* 0x000fe200000001ff */
[----:B------:R-:W-:-:S09]  /*6d80*/  I2FP.F32.U32 R13, R13 ;  /* 0x0000000d000d7245 */ /* 0x000fd20000201000 */
[----:B------:R-:W-:Y:S01]  /*6d90*/  FFMA.FTZ R13, R13, R14, 1.1641532182693481445e-10 ;  /* 0x2f0000000d0d7423 */ /* 0x000fe2000001000e */
[----:B-----5:R-:W-:-:S04]  /*6da0*/  IMAD.U32 R14, R135, 0x10000, RZ ;  /* 0x00010000870e7824 */ /* 0x020fc800078e00ff */
[----:B------:R-:W-:Y:S01]  /*6db0*/  FMUL.FTZ R14, R14, UR13 ;  /* 0x0000000d0e0e7c20 */ /* 0x000fe20008410000 */
[----:B------:R-:W-:Y:S02]  /*6dc0*/  FSETP.GTU.FTZ.AND P4, PT, R13, UR10, PT ;  /* 0x0000000a0d007c0b */ /* 0x000fe4000bf9c000 */
[----:B------:R-:W-:Y:S01]  /*6dd0*/  @P0 SHF.L.U32 R13, R131, 0x10, RZ ;  /* 0x00000010830d0819 */ /* 0x000fe200000006ff */
[----:B------:R-:W-:Y:S01]  /*6de0*/  FMUL.FTZ R14, R14, UR12 ;  /* 0x0000000c0e0e7c20 */ /* 0x000fe20008410000 */
[----:B------:R-:W-:-:S04]  /*6df0*/  SEL R36, RZ, 0x1, P4 ;  /* 0x00000001ff247807 */ /* 0x000fc80002000000 */
[----:B------:R-:W-:-:S05]  /*6e00*/  FSEL R152, R14, RZ, !P4 ;  /* 0x000000ff0e987208 */ /* 0x000fca0006000000 */
[----:B--2---:R-:W-:-:S04]  /*6e10*/  FMUL.FTZ R152, R16, R152 ;  /* 0x0000009810987220 */ /* 0x004fc80000410000 */
[----:B------:R-:W-:-:S07]  /*6e20*/  @P0 FADD.FTZ R152, R13, R152 ;  /* 0x000000980d980221 */ /* 0x000fce0000010000 */
.L_x_18079:
[----:B------:R-:W-:Y:S05]  /*6e30*/  BSYNC B1 ;  /* 0x0000000000017941 */ /* 0x000fea0003800000 */
.L_x_18077:
        /* <DEDUP_REMOVED lines=9> */
.L_x_18088:
        /* <DEDUP_REMOVED lines=12> */
.L_x_18091:
[----:B------:R-:W-:-:S07]  /*6f90*/  IMAD.MOV.U32 R13, RZ, RZ, R186 ;  /* 0x000000ffff0d7224 */ /* 0x000fce00078e00ba */
.L_x_18092:
[----:B------:R-:W-:Y:S05]  /*6fa0*/  BSYNC B2 ;  /* 0x0000000000027941 */ /* 0x000fea0003800000 */
.L_x_18090:
        /* <DEDUP_REMOVED lines=16> */
.L_x_18096:
[----:B------:R-:W-:Y:S05]  /*70b0*/  BSYNC B3 ;  /* 0x0000000000037941 */ /* 0x000fea0003800000 */
.L_x_18095:
        /* <DEDUP_REMOVED lines=44> */
.L_x_18094:
[----:B------:R-:W-:Y:S05]  /*7380*/  BSYNC B2 ;  /* 0x0000000000027941 */ /* 0x000fea0003800000 */
.L_x_18093:
        /* <DEDUP_REMOVED lines=15> */
.L_x_18089:
[----:B------:R-:W-:Y:S05]  /*7480*/  BSYNC B1 ;  /* 0x0000000000017941 */ /* 0x000fea0003800000 */
.L_x_18087:
[----:B0-----:R-:W-:Y:S01]  /*7490*/  IMAD.WIDE.U32 R16, R12, 0x10, R196 ;  /* 0x000000100c107825 */ /* 0x001fe200078e00c4 */
[----:B------:R-:W-:Y:S01]  /*74a0*/  F2FP.BF16.F32.PACK_AB R15, R153, R152 ;  /* 0x00000098990f723e */ /* 0x000fe200000010ff */
[----:B------:R-:W-:Y:S01]  /*74b0*/  BSSY B1, `(.L_x_18097) ;  /* 0x000001a000017945 */ /* 0x000fe20003800000 */
[----:B------:R-:W-:Y:S02]  /*74c0*/  F2FP.BF16.F32.PACK_AB R14, R151, R150 ;  /* 0x00000096970e723e */ /* 0x000fe400000010ff */
[----:B------:R-:W-:Y:S02]  /*74d0*/  F2FP.BF16.F32.PACK_AB R13, R149, R148 ;  /* 0x00000094950d723e */ /* 0x000fe400000010ff */
[----:B------:R-:W-:-:S05]  /*74e0*/  F2FP.BF16.F32.PACK_AB R12, R147, R146 ;  /* 0x00000092930c723e */ /* 0x000fca00000010ff */
[----:B------:R0:W-:Y:S01]  /*74f0*/  STG.E.128 desc[UR4][R16.64], R12 ;  /* 0x0000000c10007986 */ /* 0x0001e2000c101d04 */
[----:B------:R-:W-:Y:S05]  /*7500*/  @!P2 BRA `(.L_x_18098) ;  /* 0x000000000050a947 */ /* 0x000fea0003800000 */
[----:B0-----:R-:W-:Y:S01]  /*7510*/  IMAD.U32 R12, R36, 0x10000, RZ ;  /* 0x00010000240c7824 */ /* 0x001fe200078e00ff */
        /* <DEDUP_REMOVED lines=19> */
.L_x_18098:
[----:B------:R-:W-:Y:S05]  /*7650*/  BSYNC B1 ;  /* 0x0000000000017941 */ /* 0x000fea0003800000 */
.L_x_18097:
[----:B01----:R-:W0:Y:S01]  /*7660*/  @P2 LDC.64 R12, c[0x0][0x220] ;  /* 0x00008800ff0c2b82 */ /* 0x003e220000000a00 */
[----:B------:R-:W-:-:S07]  /*7670*/  IADD3 R18, R173, 0x40, RZ ;  /* 0x00000040ad127810 */ /* 0x000fce0007ffe0ff */
[----:B------:R-:W1:Y:S01]  /*7680*/  @P0 LDC.64 R14, c[0x0][0x230] ;  /* 0x00008c00ff0e0b82 */ /* 0x000e620000000a00 */
[----:B0-----:R-:W-:-:S05]  /*7690*/  @P2 IMAD.WIDE.U32 R12, R18, 0x10, R12 ;  /* 0x00000010120c2825 */ /* 0x001fca00078e000c */
[----:B-----5:R0:W5:Y:S02]  /*76a0*/  @P2 LDG.E.128 R132, desc[UR4][R12.64] ;  /* 0x000000040c842981 */ /* 0x020164000c1e1d00 */
[----:B0-----:R-:W-:-:S04]  /*76b0*/  VIADD R12, R172, 0x40 ;  /* 0x00000040ac0c7836 */ /* 0x001fc80000000000 */
[----:B-1----:R-:W-:-:S05]  /*76c0*/  @P0 IMAD.WIDE.U32 R14, R12, 0x10, R14 ;  /* 0x000000100c0e0825 */ /* 0x002fca00078e000e */
[----:B------:R0:W5:Y:S01]  /*76d0*/  @P0 LDG.E.128 R128, desc[UR4][R14.64] ;  /* 0x000000040e800981 */ /* 0x000162000c1e1d00 */
        /* <DEDUP_REMOVED lines=8> */
.L_x_18100:
        /* <DEDUP_REMOVED lines=12> */
.L_x_18103:
[----:B------:R-:W-:-:S07]  /*7820*/  MOV R6, R186 ;  /* 0x000000ba00067202 */ /* 0x000fce0000000f00 */
.L_x_18104:
[----:B------:R-:W-:Y:S05]  /*7830*/  BSYNC B2 ;  /* 0x0000000000027941 */ /* 0x000fea0003800000 */
.L_x_18102:
[----:B------:R-:W-:Y:S01]  /*7840*/  ISETP.NE.AND P4, PT, R13, 0x4, PT ;  /* 0x000000040d00780c */ /* 0x000fe20003f85270 */
[----:B------:R-:W-:-:S12]  /*7850*/  BSSY B2, `(.L_x_18105) ;  /* 0x000003c000027945 */ /* 0x000fd80003800000 */
[----:B------:R-:W-:Y:S05]  /*7860*/  @P4 BRA `(.L_x_18106) ;  /* 0x0000000000e84947 */ /* 0x000fea0003800000 */
[----:B------:R-:W-:Y:S01]  /*7870*/  VIADD R3, R3, 0x1 ;  /* 0x0000000103037836 */ /* 0x000fe20000000000 */
[----:B------:R-:W-:Y:S03]  /*7880*/  BSSY B3, `(.L_x_18107) ;  /* 0x000000c000037945 */ /* 0x000fe60003800000 */
[C---:B0-----:R-:W-:Y:S01]  /*7890*/  IMAD.HI.U32 R14, R3.reuse, -0x2daee0ad, RZ ;  /* 0xd2511f53030e7827 */ /* 0x041fe200078e00ff */
        /* <DEDUP_REMOVED lines=10> */
.L_x_18108:
[----:B------:R-:W-:Y:S05]  /*7940*/  BSYNC B3 ;  /* 0x0000000000037941 */ /* 0x000fea0003800000 */
.L_x_18107:
        /* <DEDUP_REMOVED lines=44> */
.L_x_18106:
[----:B------:R-:W-:Y:S05]  /*7c10*/  BSYNC B2 ;  /* 0x0000000000027941 */ /* 0x000fea0003800000 */
.L_x_18105:
[----:B------:R-:W-:Y:S01]  /*7c20*/  I2FP.F32.U32 R6, R6 ;  /* 0x0000000600067245 */ /* 0x000fe20000201000 */
[----:B0-----:R-:W-:Y:S01]  /*7c30*/  IMAD.MOV.U32 R15, RZ, RZ, 0x2f800000 ;  /* 0x2f800000ff0f7424 */ /* 0x001fe200078e00ff */
[----:B-----5:R-:W-:-:S03]  /*7c40*/  SHF.L.U32 R14, R132, 0x10, RZ ;  /* 0x00000010840e7819 */ /* 0x020fc600000006ff */
[----:B------:R-:W-:Y:S02]  /*7c50*/  FFMA.FTZ R6, R6, R15, 1.1641532182693481445e-10 ;  /* 0x2f00000006067423 */ /* 0x000fe4000001000f */
[----:B------:R-:W-:-:S03]  /*7c60*/  FMUL.FTZ R14, R14, UR13 ;  /* 0x0000000d0e0e7c20 */ /* 0x000fc60008410000 */
[----:B------:R-:W-:Y:S01]  /*7c70*/  FSETP.GTU.FTZ.AND P4, PT, R6, UR10, PT ;  /* 0x0000000a06007c0b */ /* 0x000fe2000bf9c000 */
[----:B------:R-:W-:-:S03]  /*7c80*/  FMUL.FTZ R14, R14, UR12 ;  /* 0x0000000c0e0e7c20 */ /* 0x000fc60008410000 */
[----:B------:R-:W-:Y:S02]  /*7c90*/  SEL R6, RZ, 0x1, P4 ;  /* 0x00000001ff067807 */ /* 0x000fe40002000000 */
[----:B------:R-:W-:-:S05]  /*7ca0*/  FSEL R15, R14, RZ, !P4 ;  /* 0x000000ff0e0f7208 */ /* 0x000fca0006000000 */
[----:B------:R-:W-:Y:S01]  /*7cb0*/  FMUL.FTZ R38, R248, R15 ;  /* 0x0000000ff8267220 */ /* 0x000fe20000410000 */
[----:B------:R-:W-:-:S04]  /*7cc0*/  @P0 IMAD.U32 R15, R128, 0x10000, RZ ;  /* 0x00010000800f0824 */ /* 0x000fc800078e00ff */
[----:B------:R-:W-:-:S07]  /*7cd0*/  @P0 FADD.FTZ R38, R15, R38 ;  /* 0x000000260f260221 */ /* 0x000fce0000010000 */
.L_x_18101:
[----:B------:R-:W-:Y:S05]  /*7ce0*/  BSYNC B1 ;  /* 0x0000000000017941 */ /* 0x000fea0003800000 */
.L_x_18099:
[----:B------:R-:W-:Y:S04]  /*7cf0*/  BSSY B1, `(.L_x_18109) ;  /* 0x0000063000017945 */ /* 0x000fe80003800000 */
[----:B------:R-:W-:Y:S05]  /*7d00*/  @P3 BRA `(.L_x_18110) ;  /* 0x00000000001c3947 */ /* 0x000fea0003800000 */
[----:B------:R-:W-:Y:S01]  /*7d10*/  MOV R39, RZ ;  /* 0x000000ff00277202 */ /* 0x000fe20000000f00 */
[----:B0-----:R-:W-:Y:S01]  /*7d20*/  IMAD.MOV.U32 R14, RZ, RZ, R13 ;  /* 0x000000ffff0e7224 */ /* 0x001fe200078e000d */
[----:B------:R-:W-:Y:S06]  /*7d30*/  @!P0 BRA `(.L_x_18111) ;  /* 0x0000000400788947 */ /* 0x000fec0003800000 */
[----:B-----5:R-:W-:Y:S02]  /*7d40*/  PRMT R39, R128, 0x7632, R39 ;  /* 0x0000763280277816 */ /* 0x020fe40000000027 */
[----:B------:R-:W-:-:S03]  /*7d50*/  MOV R14, R13 ;  /* 0x0000000d000e7202 */ /* 0x000fc60000000f00 */
[----:B------:R-:W-:Y:S01]  /*7d60*/  IMAD.U32 R39, R39, 0x10000, RZ ;  /* 0x0001000027277824 */ /* 0x000fe200078e00ff */
[----:B------:R-:W-:Y:S06]  /*7d70*/  BRA `(.L_x_18111) ;  /* 0x0000000400687947 */ /* 0x000fec0003800000 */
.L_x_18110:
        /* <DEDUP_REMOVED lines=12> */
.L_x_18113:
[----:B------:R-:W-:-:S07]  /*7e40*/  MOV R7, R186 ;  /* 0x000000ba00077202 */ /* 0x000fce0000000f00 */
.L_x_18114:
[----:B------:R-:W-:Y:S05]  /*7e50*/  BSYNC B2 ;  /* 0x0000000000027941 */ /* 0x000fea0003800000 */
.L_x_18112:
        /* <DEDUP_REMOVED lines=16> */
.L_x_18118:
[----:B------:R-:W-:Y:S05]  /*7f60*/  BSYNC B3 ;  /* 0x0000000000037941 */ /* 0x000fea0003800000 */
.L_x_18117:
        /* <DEDUP_REMOVED lines=42> */
[----:B------:R-:W-:Y:S01]  /*8210*/  HFMA2.MMA R14, -RZ, RZ, 0, 0 ;  /* 0x00000000ff0e7435 */ /* 0x000fe200000001ff */
[----:B------:R-:W-:-:S10]  /*8220*/  LOP3.LUT R178, R15, UR31, R16, 0x96, !PT ;  /* 0x0000001f0fb27c12 */ /* 0x000fd4000f8e9610 */
.L_x_18116:
[----:B------:R-:W-:Y:S05]  /*8230*/  BSYNC B2 ;  /* 0x0000000000027941 */ /* 0x000fea0003800000 */
.L_x_18115:
        /* <DEDUP_REMOVED lines=12> */
[----:B------:R-:W-:-:S04]  /*8300*/  FMUL.FTZ R39, R249, R16 ;  /* 0x00000010f9277220 */ /* 0x000fc80000410000 */
[----:B------:R-:W-:-:S07]  /*8310*/  @P0 FADD.FTZ R39, R39, R20 ;  /* 0x0000001427270221 */ /* 0x000fce0000010000 */
.L_x_18111:
[----:B------:R-:W-:Y:S05]  /*8320*/  BSYNC B1 ;  /* 0x0000000000017941 */ /* 0x000fea0003800000 */
.L_x_18109:
        /* <DEDUP_REMOVED lines=8> */
.L_x_18120:
        /* <DEDUP_REMOVED lines=12> */
.L_x_18123:
[----:B------:R-:W-:-:S07]  /*8470*/  MOV R8, R186 ;  /* 0x000000ba00087202 */ /* 0x000fce0000000f00 */
.L_x_18124:
[----:B------:R-:W-:Y:S05]  /*8480*/  BSYNC B2 ;  /* 0x0000000000027941 */ /* 0x000fea0003800000 */
.L_x_18122:
        /* <DEDUP_REMOVED lines=16> */
.L_x_18128:
[----:B------:R-:W-:Y:S05]  /*8590*/  BSYNC B3 ;  /* 0x0000000000037941 */ /* 0x000fea0003800000 */
.L_x_18127:
        /* <DEDUP_REMOVED lines=44> */
.L_x_18126:
[----:B------:R-:W-:Y:S05]  /*8860*/  BSYNC B2 ;  /* 0x0000000000027941 */ /* 0x000fea0003800000 */
.L_x_18125:
        /* <DEDUP_REMOVED lines=12> */
.L_x_18121:
[----:B------:R-:W-:Y:S05]  /*8930*/  BSYNC B1 ;  /* 0x0000000000017941 */ /* 0x000fea0003800000 */
.L_x_18119:
        /* <DEDUP_REMOVED lines=9> */
.L_x_18130:
        /* <DEDUP_REMOVED lines=12> */
.L_x_18133:
[----:B------:R-:W-:-:S07]  /*8a90*/  MOV R9, R186 ;  /* 0x000000ba00097202 */ /* 0x000fce0000000f00 */
.L_x_18134:
[----:B------:R-:W-:Y:S05]  /*8aa0*/  BSYNC B2 ;  /* 0x0000000000027941 */ /* 0x000fea0003800000 */
.L_x_18132:
        /* <DEDUP_REMOVED lines=16> */
.L_x_18138:
[----:B------:R-:W-:Y:S05]  /*8bb0*/  BSYNC B3 ;  /* 0x0000000000037941 */ /* 0x000fea0003800000 */
.L_x_18137:
        /* <DEDUP_REMOVED lines=44> */
.L_x_18136:
[----:B------:R-:W-:Y:S05]  /*8e80*/  BSYNC B2 ;  /* 0x0000000000027941 */ /* 0x000fea0003800000 */
.L_x_18135:
        /* <DEDUP_REMOVED lines=14> */
.L_x_18131:
[----:B------:R-:W-:Y:S05]  /*8f70*/  BSYNC B1 ;  /* 0x0000000000017941 */ /* 0x000fea0003800000 */
.L_x_18129:
        /* <DEDUP_REMOVED lines=8> */
.L_x_18140:
        /* <DEDUP_REMOVED lines=12> */
.L_x_18143:
[----:B------:R-:W-:-:S07]  /*90c0*/  MOV R10, R186 ;  /* 0x000000ba000a7202 */ /* 0x000fce0000000f00 */
.L_x_18144:
[----:B------:R-:W-:Y:S05]  /*90d0*/  BSYNC B2 ;  /* 0x0000000000027941 */ /* 0x000fea0003800000 */
.L_x_18142:
        /* <DEDUP_REMOVED lines=16> */
.L_x_18148:
[----:B------:R-:W-:Y:S05]  /*91e0*/  BSYNC B3 ;  /* 0x0000000000037941 */ /* 0x000fea0003800000 */
.L_x_18147:
        /* <DEDUP_REMOVED lines=44> */
.L_x_18146:
[----:B------:R-:W-:Y:S05]  /*94b0*/  BSYNC B2 ;  /* 0x0000000000027941 */ /* 0x000fea0003800000 */
.L_x_18145:
        /* <DEDUP_REMOVED lines=12> */
.L_x_18141:
[----:B------:R-:W-:Y:S05]  /*9580*/  BSYNC B1 ;  /* 0x0000000000017941 */ /* 0x000fea0003800000 */
.L_x_18139:
        /* <DEDUP_REMOVED lines=9> */
.L_x_18150:
        /* <DEDUP_REMOVED lines=12> */
.L_x_18153:
[----:B------:R-:W-:-:S07]  /*96e0*/  MOV R11, R186 ;  /* 0x000000ba000b7202 */ /* 0x000fce0000000f00 */
.L_x_18154:
[----:B------:R-:W-:Y:S05]  /*96f0*/  BSYNC B2 ;  /* 0x0000000000027941 */ /* 0x000fea0003800000 */
.L_x_18152:
        /* <DEDUP_REMOVED lines=16> */
.L_x_18158:
[----:B------:R-:W-:Y:S05]  /*9800*/  BSYNC B3 ;  /* 0x0000000000037941 */ /* 0x000fea0003800000 */
.L_x_18157:
        /* <DEDUP_REMOVED lines=44> */
.L_x_18156:
[----:B------:R-:W-:Y:S05]  /*9ad0*/  BSYNC B2 ;  /* 0x0000000000027941 */ /* 0x000fea0003800000 */
.L_x_18155:
        /* <DEDUP_REMOVED lines=11> */
[----:B------:R-:W-:Y:S01]  /*9b90*/  @P0 IMAD.U32 R16, R11, 0x10000, RZ ;  /* 0x000100000b100824 */ /* 0x000fe200078e00ff */
[----:B------:R-:W-:-:S03]  /*9ba0*/  SEL R11, RZ, 0x1, P4 ;  /* 0x00000001ff0b7807 */ /* 0x000fc60002000000 */
[----:B------:R-:W-:-:S07]  /*9bb0*/  @P0 FADD.FTZ R143, R143, R16 ;  /* 0x000000108f8f0221 */ /* 0x000fce0000010000 */
.L_x_18151:
[----:B------:R-:W-:Y:S05]  /*9bc0*/  BSYNC B1 ;  /* 0x0000000000017941 */ /* 0x000fea0003800000 */
.L_x_18149:
        /* <DEDUP_REMOVED lines=8> */
.L_x_18160:
        /* <DEDUP_REMOVED lines=12> */
.L_x_18163:
[----:B------:R-:W-:-:S07]  /*9d10*/  MOV R13, R186 ;  /* 0x000000ba000d7202 */ /* 0x000fce0000000f00 */
.L_x_18164:
[----:B------:R-:W-:Y:S05]  /*9d20*/  BSYNC B2 ;  /* 0x0000000000027941 */ /* 0x000fea0003800000 */
.L_x_18162:
        /* <DEDUP_REMOVED lines=16> */
.L_x_18168:
[----:B------:R-:W-:Y:S05]  /*9e30*/  BSYNC B3 ;  /* 0x0000000000037941 */ /* 0x000fea0003800000 */
.L_x_18167:
        /* <DEDUP_REMOVED lines=44> */
.L_x_18166:
[----:B------:R-:W-:Y:S05]  /*a100*/  BSYNC B2 ;  /* 0x0000000000027941 */ /* 0x000fea0003800000 */
.L_x_18165:
        /* <DEDUP_REMOVED lines=9> */
[----:B------:R-:W-:Y:S01]  /*a1a0*/  FMUL.FTZ R144, R246, R13 ;  /* 0x0000000df6907220 */ /* 0x000fe20000410000 */
[----:B------:R-:W-:-:S04]  /*a1b0*/  @P0 IMAD.U32 R13, R131, 0x10000, RZ ;  /* 0x00010000830d0824 */ /* 0x000fc800078e00ff */
[----:B------:R-:W-:-:S07]  /*a1c0*/  @P0 FADD.FTZ R144, R13, R144 ;  /* 0x000000900d900221 */ /* 0x000fce0000010000 */
.L_x_18161:
[----:B------:R-:W-:Y:S05]  /*a1d0*/  BSYNC B1 ;  /* 0x0000000000017941 */ /* 0x000fea0003800000 */
.L_x_18159:
        /* <DEDUP_REMOVED lines=9> */
.L_x_18170:
        /* <DEDUP_REMOVED lines=12> */
.L_x_18173:
[----:B------:R-:W-:-:S07]  /*a330*/  MOV R13, R186 ;  /* 0x000000ba000d7202 */ /* 0x000fce0000000f00 */
.L_x_18174:
[----:B------:R-:W-:Y:S05]  /*a340*/  BSYNC B2 ;  /* 0x0000000000027941 */ /* 0x000fea0003800000 */
.L_x_18172:
        /* <DEDUP_REMOVED lines=16> */
.L_x_18178:
[----:B------:R-:W-:Y:S05]  /*a450*/  BSYNC B3 ;  /* 0x0000000000037941 */ /* 0x000fea0003800000 */
.L_x_18177:
        /* <DEDUP_REMOVED lines=44> */
.L_x_18176:
[----:B------:R-:W-:Y:S05]  /*a720*/  BSYNC B2 ;  /* 0x0000000000027941 */ /* 0x000fea0003800000 */
.L_x_18175:
[----:B------:R-:W-:Y:S01]  /*a730*/  I2FP.F32.U32 R13, R13 ;  /* 0x0000000d000d7245 */ /* 0x000fe20000201000 */
[----:B------:R-:W-:-:S04]  /*a740*/  IMAD.MOV.U32 R14, RZ, RZ, 0x2f800000 ;  /* 0x2f800000ff0e7424 */ /* 0x000fc800078e00ff */
[----:B------:R-:W-:Y:S01]  /*a750*/  FFMA.FTZ R13, R13, R14, 1.1641532182693481445e-10 ;  /* 0x2f0000000d0d7423 */ /* 0x000fe2000001000e */
[----:B-----5:R-:W-:-:S04]  /*a760*/  @P0 PRMT R14, R131, 0x7632, R14 ;  /* 0x00007632830e0816 */ /* 0x020fc8000000000e */
[----:B------:R-:W-:Y:S01]  /*a770*/  FSETP.GTU.FTZ.AND P4, PT, R13, UR10, PT ;  /* 0x0000000a0d007c0b */ /* 0x000fe2000bf9c000 */
[----:B------:R-:W-:Y:S01]  /*a780*/  @P0 IMAD.U32 R14, R14, 0x10000, RZ ;  /* 0x000100000e0e0824 */ /* 0x000fe200078e00ff */
[----:B------:R-:W-:Y:S02]  /*a790*/  PRMT R13, R135, 0x7632, R13 ;  /* 0x00007632870d7816 */ /* 0x000fe4000000000d */
[----:B------:R-:W-:Y:S02]  /*a7a0*/  SEL R37, RZ, 0x1, P4 ;  /* 0x00000001ff257807 */ /* 0x000fe40002000000 */
[----:B------:R-:W-:-:S05]  /*a7b0*/  SHF.L.U32 R13, R13, 0x10, RZ ;  /* 0x000000100d0d7819 */ /* 0x000fca00000006ff */
[----:B------:R-:W-:-:S04]  /*a7c0*/  FMUL.FTZ R13, R13, UR13 ;  /* 0x0000000d0d0d7c20 */ /* 0x000fc80008410000 */
[----:B------:R-:W-:-:S05]  /*a7d0*/  FMUL.FTZ R13, R13, UR12 ;  /* 0x0000000c0d0d7c20 */ /* 0x000fca0008410000 */
[----:B------:R-:W-:-:S05]  /*a7e0*/  FSEL R16, R13, RZ, !P4 ;  /* 0x000000ff0d107208 */ /* 0x000fca0006000000 */
[----:B------:R-:W-:-:S04]  /*a7f0*/  FMUL.FTZ R145, R247, R16 ;  /* 0x00000010f7917220 */ /* 0x000fc80000410000 */
[----:B------:R-:W-:-:S07]  /*a800*/  @P0 FADD.FTZ R145, R145, R14 ;  /* 0x0000000e91910221 */ /* 0x000fce0000010000 */
.L_x_18171:
[----:B------:R-:W-:Y:S05]  /*a810*/  BSYNC B1 ;  /* 0x0000000000017941 */ /* 0x000fea0003800000 */
.L_x_18169:
[----:B------:R-:W-:Y:S01]  /*a820*/  IMAD.WIDE.U32 R16, R12, 0x10, R196 ;  /* 0x000000100c107825 */ /* 0x000fe200078e00c4 */
[----:B------:R-:W-:Y:S01]  /*a830*/  F2FP.BF16.F32.PACK_AB R15, R145, R144 ;  /* 0x00000090910f723e */ /* 0x000fe200000010ff */
[----:B------:R-:W-:Y:S01]  /*a840*/  BSSY B1, `(.L_x_18179) ;  /* 0x000001a000017945 */ /* 0x000fe20003800000 */
[----:B------:R-:W-:Y:S02]  /*a850*/  F2FP.BF16.F32.PACK_AB R14, R143, R142 ;  /* 0x0000008e8f0e723e */ /* 0x000fe400000010ff */
[----:B------:R-:W-:Y:S02]  /*a860*/  F2FP.BF16.F32.PACK_AB R13, R141, R140 ;  /* 0x0000008c8d0d723e */ /* 0x000fe400000010ff */
[----:B------:R-:W-:-:S05]  /*a870*/  F2FP.BF16.F32.PACK_AB R12, R39, R38 ;  /* 0x00000026270c723e */ /* 0x000fca00000010ff */
        /* <DEDUP_REMOVED lines=22> */
.L_x_18180:
[----:B------:R-:W-:Y:S05]  /*a9e0*/  BSYNC B1 ;  /* 0x0000000000017941 */ /* 0x000fea0003800000 */
.L_x_18179:
[----:B01----:R-:W0:Y:S08]  /*a9f0*/  @P2 LDC.64 R14, c[0x0][0x220] ;  /* 0x00008800ff0e2b82 */ /* 0x003e300000000a00 */
[----:B------:R-:W1:Y:S01]  /*aa00*/  @P0 LDC.64 R12, c[0x0][0x230] ;  /* 0x00008c00ff0c0b82 */ /* 0x000e620000000a00 */
[----:B------:R-:W-:Y:S01]  /*aa10*/  IADD3 R27, R172, 0x60, RZ ;  /* 0x00000060ac1b7810 */ /* 0x000fe20007ffe0ff */
[----:B------:R-:W-:-:S04]  /*aa20*/  VIADD R26, R173, 0x60 ;  /* 0x00000060ad1a7836 */ /* 0x000fc80000000000 */
[----:B0-----:R-:W-:-:S05]  /*aa30*/  @P2 IMAD.WIDE.U32 R14, R26, 0x10, R14 ;  /* 0x000000101a0e2825 */ /* 0x001fca00078e000e */
[----:B-----5:R0:W5:Y:S01]  /*aa40*/  @P2 LDG.E.128 R132, desc[UR4][R14.64] ;  /* 0x000000040e842981 */ /* 0x020162000c1e1d00 */
[----:B-1----:R-:W-:-:S05]  /*aa50*/  @P0 IMAD.WIDE.U32 R12, R27, 0x10, R12 ;  /* 0x000000101b0c0825 */ /* 0x002fca00078e000c */
[----:B------:R0:W5:Y:S01]  /*aa60*/  @P0 LDG.E.128 R128, desc[UR4][R12.64] ;  /* 0x000000040c800981 */ /* 0x000162000c1e1d00 */
[----:B------:R-:W-:Y:S04]  /*aa70*/  BSSY B1, `(.L_x_18181) ;  /* 0x0000060000017945 */ /* 0x000fe80003800000 */
[----:B------:R-:W-:Y:S05]  /*aa80*/  @P3 BRA `(.L_x_18182) ;  /* 0x0000000000183947 */ /* 0x000fea0003800000 */
[----:B0-----:R-:W-:Y:S01]  /*aa90*/  IMAD.MOV.U32 R12, RZ, RZ, RZ ;  /* 0x000000ffff0c7224 */ /* 0x001fe200078e00ff */
[----:B------:R-:W-:Y:S01]  /*aaa0*/  MOV R14, R19 ;  /* 0x00000013000e7202 */ /* 0x000fe20000000f00 */
[----:B------:R-:W-:Y:S06]  /*aab0*/  @!P0 BRA `(.L_x_18183) ;  /* 0x00000004006c8947 */ /* 0x000fec0003800000 */
[----:B------:R-:W-:Y:S01]  /*aac0*/  IMAD.MOV.U32 R14, RZ, RZ, R19 ;  /* 0x000000ffff0e7224 */ /* 0x000fe200078e0013 */
[----:B-----5:R-:W-:Y:S01]  /*aad0*/  SHF.L.U32 R12, R128, 0x10, RZ ;  /* 0x00000010800c7819 */ /* 0x020fe200000006ff */
[----:B------:R-:W-:Y:S06]  /*aae0*/  BRA `(.L_x_18183) ;  /* 0x0000000400607947 */ /* 0x000fec0003800000 */
.L_x_18182:
        /* <DEDUP_REMOVED lines=12> */
.L_x_18185:
[----:B------:R-:W-:-:S07]  /*abb0*/  IMAD.MOV.U32 R6, RZ, RZ, R186 ;  /* 0x000000ffff067224 */ /* 0x000fce00078e00ba */
.L_x_18186:
[----:B------:R-:W-:Y:S05]  /*abc0*/  BSYNC B2 ;  /* 0x0000000000027941 */ /* 0x000fea0003800000 */
.L_x_18184:
        /* <DEDUP_REMOVED lines=16> */
.L_x_18190:
[----:B------:R-:W-:Y:S05]  /*acd0*/  BSYNC B3 ;  /* 0x0000000000037941 */ /* 0x000fea0003800000 */
.L_x_18189:
        /* <DEDUP_REMOVED lines=44> */
.L_x_18188:
[----:B------:R-:W-:Y:S05]  /*afa0*/  BSYNC B2 ;  /* 0x0000000000027941 */ /* 0x000fea0003800000 */
.L_x_18187:
[----:B------:R-:W-:Y:S01]  /*afb0*/  HFMA2.MMA R12, -RZ, RZ, 0.1171875, 0 ;  /* 0x2f800000ff0c7435 */ /* 0x000fe200000001ff */
[----:B------:R-:W-:-:S09]  /*afc0*/  I2FP.F32.U32 R6, R6 ;  /* 0x0000000600067245 */ /* 0x000fd20000201000 */
[----:B------:R-:W-:-:S05]  /*afd0*/  FFMA.FTZ R6, R6, R12, 1.1641532182693481445e-10 ;  /* 0x2f00000006067423 */ /* 0x000fca000001000c */
[----:B------:R-:W-:Y:S01]  /*afe0*/  FSETP.GTU.FTZ.AND P4, PT, R6, UR10, PT ;  /* 0x0000000a06007c0b */ /* 0x000fe2000bf9c000 */
[----:B-----5:R-:W-:-:S04]  /*aff0*/  IMAD.U32 R6, R132, 0x10000, RZ ;  /* 0x0001000084067824 */ /* 0x020fc800078e00ff */
[----:B------:R-:W-:-:S04]  /*b000*/  FMUL.FTZ R6, R6, UR13 ;  /* 0x0000000d06067c20 */ /* 0x000fc80008410000 */
[----:B------:R-:W-:-:S05]  /*b010*/  FMUL.FTZ R6, R6, UR12 ;  /* 0x0000000c06067c20 */ /* 0x000fca0008410000 */
[----:B------:R-:W-:Y:S02]  /*b020*/  FSEL R13, R6, RZ, !P4 ;  /* 0x000000ff060d7208 */ /* 0x000fe40006000000 */
[----:B------:R-:W-:-:S03]  /*b030*/  @P0 SHF.L.U32 R6, R128, 0x10, RZ ;  /* 0x0000001080060819 */ /* 0x000fc600000006ff */
[----:B------:R-:W-:-:S04]  /*b040*/  FMUL.FTZ R12, R232, R13 ;  /* 0x0000000de80c7220 */ /* 0x000fc80000410000 */
[----:B------:R-:W-:Y:S01]  /*b050*/  @P0 FADD.FTZ R12, R6, R12 ;  /* 0x0000000c060c0221 */ /* 0x000fe20000010000 */
[----:B------:R-:W-:-:S07]  /*b060*/  SEL R6, RZ, 0x1, P4 ;  /* 0x00000001ff067807 */ /* 0x000fce0002000000 */
.L_x_18183:
[----:B------:R-:W-:Y:S05]  /*b070*/  BSYNC B1 ;  /* 0x0000000000017941 */ /* 0x000fea0003800000 */
.L_x_18181:
        /* <DEDUP_REMOVED lines=9> */
.L_x_18192:
        /* <DEDUP_REMOVED lines=12> */
.L_x_18195:
[----:B------:R-:W-:-:S07]  /*b1d0*/  IMAD.MOV.U32 R7, RZ, RZ, R186 ;  /* 0x000000ffff077224 */ /* 0x000fce00078e00ba */
.L_x_18196:
[----:B------:R-:W-:Y:S05]  /*b1e0*/  BSYNC B2 ;  /* 0x0000000000027941 */ /* 0x000fea0003800000 */
.L_x_18194:
        /* <DEDUP_REMOVED lines=16> */
.L_x_18200:
[----:B------:R-:W-:Y:S05]  /*b2f0*/  BSYNC B3 ;  /* 0x0000000000037941 */ /* 0x000fea0003800000 */
.L_x_18199:
        /* <DEDUP_REMOVED lines=44> */
.L_x_18198:
[----:B------:R-:W-:Y:S05]  /*b5c0*/  BSYNC B2 ;  /* 0x0000000000027941 */ /* 0x000fea0003800000 */
.L_x_18197:
        /* <DEDUP_REMOVED lines=9> */
[----:B------:R-:W-:-:S03]  /*b660*/  @P0 PRMT R7, R128, 0x7632, R7 ;  /* 0x0000763280070816 */ /* 0x000fc60000000007 */
[----:B------:R-:W-:Y:S01]  /*b670*/  FMUL.FTZ R13, R233, R13 ;  /* 0x0000000de90d7220 */ /* 0x000fe20000410000 */
[----:B------:R-:W-:-:S05]  /*b680*/  @P0 SHF.L.U32 R7, R7, 0x10, RZ ;  /* 0x0000001007070819 */ /* 0x000fca00000006ff */
[----:B------:R-:W-:Y:S01]  /*b690*/  @P0 FADD.FTZ R13, R13, R7 ;  /* 0x000000070d0d0221 */ /* 0x000fe20000010000 */
[----:B------:R-:W-:-:S07]  /*b6a0*/  SEL R7, RZ, 0x1, P4 ;  /* 0x00000001ff077807 */ /* 0x000fce0002000000 */
.L_x_18193:
[----:B------:R-:W-:Y:S05]  /*b6b0*/  BSYNC B1 ;  /* 0x0000000000017941 */ /* 0x000fea0003800000 */
.L_x_18191:
        /* <DEDUP_REMOVED lines=8> */
.L_x_18202:
        /* <DEDUP_REMOVED lines=12> */
.L_x_18205:
[----:B------:R-:W-:-:S07]  /*b800*/  IMAD.MOV.U32 R8, RZ, RZ, R186 ;  /* 0x000000ffff087224 */ /* 0x000fce00078e00ba */
.L_x_18206:
[----:B------:R-:W-:Y:S05]  /*b810*/  BSYNC B2 ;  /* 0x0000000000027941 */ /* 0x000fea0003800000 */
.L_x_18204:
        /* <DEDUP_REMOVED lines=16> */
.L_x_18210:
[----:B------:R-:W-:Y:S05]  /*b920*/  BSYNC B3 ;  /* 0x0000000000037941 */ /* 0x000fea0003800000 */
.L_x_18209:
        /* <DEDUP_REMOVED lines=44> */
.L_x_18208:
[----:B------:R-:W-:Y:S05]  /*bbf0*/  BSYNC B2 ;  /* 0x0000000000027941 */ /* 0x000fea0003800000 */
.L_x_18207:
        /* <DEDUP_REMOVED lines=8> */
[----:B------:R-:W-:Y:S01]  /*bc80*/  FMUL.FTZ R14, R234, R8 ;  /* 0x00000008ea0e7220 */ /* 0x000fe20000410000 */
[----:B------:R-:W-:-:S05]  /*bc90*/  @P0 SHF.L.U32 R8, R129, 0x10, RZ ;  /* 0x0000001081080819 */ /* 0x000fca00000006ff */
[----:B------:R-:W-:Y:S01]  /*bca0*/  @P0 FADD.FTZ R14, R8, R14 ;  /* 0x0000000e080e0221 */ /* 0x000fe20000010000 */
[----:B------:R-:W-:-:S07]  /*bcb0*/  SEL R8, RZ, 0x1, P4 ;  /* 0x00000001ff087807 */ /* 0x000fce0002000000 */
.L_x_18203:
[----:B------:R-:W-:Y:S05]  /*bcc0*/  BSYNC B1 ;  /* 0x0000000000017941 */ /* 0x000fea0003800000 */
.L_x_18201:
        /* <DEDUP_REMOVED lines=9> */
.L_x_18212:
        /* <DEDUP_REMOVED lines=12> */
.L_x_18215:
[----:B------:R-:W-:-:S07]  /*be20*/  IMAD.MOV.U32 R9, RZ, RZ, R186 ;  /* 0x000000ffff097224 */ /* 0x000fce00078e00ba */
.L_x_18216:
[----:B------:R-:W-:Y:S05]  /*be30*/  BSYNC B2 ;  /* 0x0000000000027941 */ /* 0x000fea0003800000 */
.L_x_18214:
        /* <DEDUP_REMOVED lines=16> */
.L_x_18220:
[----:B------:R-:W-:Y:S05]  /*bf40*/  BSYNC B3 ;  /* 0x0000000000037941 */ /* 0x000fea0003800000 */
.L_x_18219:
        /* <DEDUP_REMOVED lines=44> */
.L_x_18218:
[----:B------:R-:W-:Y:S05]  /*c210*/  BSYNC B2 ;  /* 0x0000000000027941 */ /* 0x000fea0003800000 */
.L_x_18217:
        /* <DEDUP_REMOVED lines=14> */
.L_x_18213:
[----:B------:R-:W-:Y:S05]  /*c300*/  BSYNC B1 ;  /* 0x0000000000017941 */ /* 0x000fea0003800000 */
.L_x_18211:
        /* <DEDUP_REMOVED lines=8> */
.L_x_18222:
        /* <DEDUP_REMOVED lines=12> */
.L_x_18225:
[----:B------:R-:W-:-:S07]  /*c450*/  IMAD.MOV.U32 R10, RZ, RZ, R186 ;  /* 0x000000ffff0a7224 */ /* 0x000fce00078e00ba */
.L_x_18226:
[----:B------:R-:W-:Y:S05]  /*c460*/  BSYNC B2 ;  /* 0x0000000000027941 */ /* 0x000fea0003800000 */
.L_x_18224:
        /* <DEDUP_REMOVED lines=16> */
.L_x_18230:
[----:B------:R-:W-:Y:S05]  /*c570*/  BSYNC B3 ;  /* 0x0000000000037941 */ /* 0x000fea0003800000 */
.L_x_18229:
        /* <DEDUP_REMOVED lines=44> */
.L_x_18228:
[----:B------:R-:W-:Y:S05]  /*c840*/  BSYNC B2 ;  /* 0x0000000000027941 */ /* 0x000fea0003800000 */
.L_x_18227:
        /* <DEDUP_REMOVED lines=12> */
.L_x_18223:
[----:B------:R-:W-:Y:S05]  /*c910*/  BSYNC B1 ;  /* 0x0000000000017941 */ /* 0x000fea0003800000 */
.L_x_18221:
        /* <DEDUP_REMOVED lines=9> */
.L_x_18232:
        /* <DEDUP_REMOVED lines=12> */
.L_x_18235:
[----:B------:R-:W-:-:S07]  /*ca70*/  IMAD.MOV.U32 R11, RZ, RZ, R186 ;  /* 0x000000ffff0b7224 */ /* 0x000fce00078e00ba */
.L_x_18236:
[----:B------:R-:W-:Y:S05]  /*ca80*/  BSYNC B2 ;  /* 0x0000000000027941 */ /* 0x000fea0003800000 */
.L_x_18234:
        /* <DEDUP_REMOVED lines=16> */
.L_x_18240:
[----:B------:R-:W-:Y:S05]  /*cb90*/  BSYNC B3 ;  /* 0x0000000000037941 */ /* 0x000fea0003800000 */
.L_x_18239:
        /* <DEDUP_REMOVED lines=44> */
.L_x_18238:
[----:B------:R-:W-:Y:S05]  /*ce60*/  BSYNC B2 ;  /* 0x0000000000027941 */ /* 0x000fea0003800000 */
.L_x_18237:
        /* <DEDUP_REMOVED lines=14> */
.L_x_18233:
[----:B------:R-:W-:Y:S05]  /*cf50*/  BSYNC B1 ;  /* 0x0000000000017941 */ /* 0x000fea0003800000 */
.L_x_18231:
        /* <DEDUP_REMOVED lines=8> */
.L_x_18242:
        /* <DEDUP_REMOVED lines=12> */
.L_x_18245:
[----:B------:R-:W-:-:S07]  /*d0a0*/  IMAD.MOV.U32 R24, RZ, RZ, R186 ;  /* 0x000000ffff187224 */ /* 0x000fce00078e00ba */
.L_x_18246:
[----:B------:R-:W-:Y:S05]  /*d0b0*/  BSYNC B2 ;  /* 0x0000000000027941 */ /* 0x000fea0003800000 */
.L_x_18244:
        /* <DEDUP_REMOVED lines=16> */
.L_x_18250:
[----:B------:R-:W-:Y:S05]  /*d1c0*/  BSYNC B3 ;  /* 0x0000000000037941 */ /* 0x000fea0003800000 */
.L_x_18249:
        /* <DEDUP_REMOVED lines=44> */
.L_x_18248:
[----:B------:R-:W-:Y:S05]  /*d490*/  BSYNC B2 ;  /* 0x0000000000027941 */ /* 0x000fea0003800000 */
.L_x_18247:
[----:B------:R-:W-:Y:S01]  /*d4a0*/  HFMA2.MMA R19, -RZ, RZ, 0.1171875, 0 ;  /* 0x2f800000ff137435 */ /* 0x000fe200000001ff */
[----:B------:R-:W-:-:S09]  /*d4b0*/  I2FP.F32.U32 R18, R24 ;  /* 0x0000001800127245 */ /* 0x000fd20000201000 */
[----:B------:R-:W-:Y:S01]  /*d4c0*/  FFMA.FTZ R18, R18, R19, 1.1641532182693481445e-10 ;  /* 0x2f00000012127423 */ /* 0x000fe20000010013 */
[----:B-----5:R-:W-:-:S04]  /*d4d0*/  @P0 SHF.L.U32 R19, R131, 0x10, RZ ;  /* 0x0000001083130819 */ /* 0x020fc800000006ff */
[----:B------:R-:W-:Y:S01]  /*d4e0*/  FSETP.GTU.FTZ.AND P4, PT, R18, UR10, PT ;  /* 0x0000000a12007c0b */ /* 0x000fe2000bf9c000 */
[----:B------:R-:W-:-:S04]  /*d4f0*/  IMAD.U32 R18, R135, 0x10000, RZ ;  /* 0x0001000087127824 */ /* 0x000fc800078e00ff */
[----:B------:R-:W-:-:S04]  /*d500*/  FMUL.FTZ R18, R18, UR13 ;  /* 0x0000000d12127c20 */ /* 0x000fc80008410000 */
[----:B------:R-:W-:-:S05]  /*d510*/  FMUL.FTZ R18, R18, UR12 ;  /* 0x0000000c12127c20 */ /* 0x000fca0008410000 */
[----:B------:R-:W-:-:S05]  /*d520*/  FSEL R18, R18, RZ, !P4 ;  /* 0x000000ff12127208 */ /* 0x000fca0006000000 */
[----:B------:R-:W-:-:S04]  /*d530*/  FMUL.FTZ R18, R230, R18 ;  /* 0x00000012e6127220 */ /* 0x000fc80000410000 */
[----:B------:R-:W-:Y:S01]  /*d540*/  @P0 FADD.FTZ R18, R19, R18 ;  /* 0x0000001213120221 */ /* 0x000fe20000010000 */
[----:B------:R-:W-:-:S04]  /*d550*/  SEL R19, RZ, 0x1, P4 ;  /* 0x00000001ff137807 */ /* 0x000fc80002000000 */
[----:B------:R-:W-:-:S07]  /*d560*/  PRMT R36, R19, 0x7610, R36 ;  /* 0x0000761013247816 */ /* 0x000fce0000000024 */
.L_x_18243:
[----:B------:R-:W-:Y:S05]  /*d570*/  BSYNC B1 ;  /* 0x0000000000017941 */ /* 0x000fea0003800000 */
.L_x_18241:
        /* <DEDUP_REMOVED lines=9> */
.L_x_18252:
        /* <DEDUP_REMOVED lines=12> */
.L_x_18255:
[----:B------:R-:W-:-:S07]  /*d6d0*/  IMAD.MOV.U32 R19, RZ, RZ, R186 ;  /* 0x000000ffff137224 */ /* 0x000fce00078e00ba */
.L_x_18256:
[----:B------:R-:W-:Y:S05]  /*d6e0*/  BSYNC B2 ;  /* 0x0000000000027941 */ /* 0x000fea0003800000 */
.L_x_18254:
        /* <DEDUP_REMOVED lines=16> */
.L_x_18260:
[----:B------:R-:W-:Y:S05]  /*d7f0*/  BSYNC B3 ;  /* 0x0000000000037941 */ /* 0x000fea0003800000 */
.L_x_18259:
        /* <DEDUP_REMOVED lines=44> */
.L_x_18258:
[----:B------:R-:W-:Y:S05]  /*dac0*/  BSYNC B2 ;  /* 0x0000000000027941 */ /* 0x000fea0003800000 */
.L_x_18257:
[----:B------:R-:W-:Y:S01]  /*dad0*/  HFMA2.MMA R20, -RZ, RZ, 0.1171875, 0 ;  /* 0x2f800000ff147435 */ /* 0x000fe200000001ff */
[----:B------:R-:W-:-:S09]  /*dae0*/  I2FP.F32.U32 R19, R19 ;  /* 0x0000001300137245 */ /* 0x000fd20000201000 */
[----:B------:R-:W-:Y:S01]  /*daf0*/  FFMA.FTZ R19, R19, R20, 1.1641532182693481445e-10 ;  /* 0x2f00000013137423 */ /* 0x000fe20000010014 */
[----:B-----5:R-:W-:-:S04]  /*db00*/  @P0 PRMT R20, R131, 0x7632, R20 ;  /* 0x0000763283140816 */ /* 0x020fc80000000014 */
[----:B------:R-:W-:Y:S02]  /*db10*/  FSETP.GTU.FTZ.AND P4, PT, R19, UR10, PT ;  /* 0x0000000a13007c0b */ /* 0x000fe4000bf9c000 */
[----:B------:R-:W-:Y:S02]  /*db20*/  PRMT R19, R135, 0x7632, R19 ;  /* 0x0000763287137816 */ /* 0x000fe40000000013 */
[----:B------:R-:W-:-:S03]  /*db30*/  @P0 SHF.L.U32 R20, R20, 0x10, RZ ;  /* 0x0000001014140819 */ /* 0x000fc600000006ff */
        /* <DEDUP_REMOVED lines=8> */
.L_x_18253:
[----:B------:R-:W-:Y:S05]  /*dbc0*/  BSYNC B1 ;  /* 0x0000000000017941 */ /* 0x000fea0003800000 */
.L_x_18251:
        /* <DEDUP_REMOVED lines=28> */
.L_x_18262:
[----:B------:R-:W-:Y:S05]  /*dd90*/  BSYNC B1 ;  /* 0x0000000000017941 */ /* 0x000fea0003800000 */
.L_x_18261:
[----:B01----:R-:W0:Y:S01]  /*dda0*/  @P2 LDC.64 R22, c[0x0][0x220] ;  /* 0x00008800ff162b82 */ /* 0x003e220000000a00 */
[----:B------:R-:W-:-:S07]  /*ddb0*/  IADD3 R34, R173, 0x80, RZ ;  /* 0x00000080ad227810 */ /* 0x000fce0007ffe0ff */
[----:B------:R-:W1:Y:S01]  /*ddc0*/  @P0 LDC.64 R20, c[0x0][0x230] ;  /* 0x00008c00ff140b82 */ /* 0x000e620000000a00 */
[----:B------:R-:W-:Y:S02]  /*ddd0*/  VIADD R35, R172, 0x80 ;  /* 0x00000080ac237836 */ /* 0x000fe40000000000 */
[----:B0-----:R-:W-:-:S05]  /*dde0*/  @P2 IMAD.WIDE.U32 R22, R34, 0x10, R22 ;  /* 0x0000001022162825 */ /* 0x001fca00078e0016 */
[----:B-----5:R0:W5:Y:S01]  /*ddf0*/  @P2 LDG.E.128 R132, desc[UR4][R22.64] ;  /* 0x0000000416842981 */ /* 0x020162000c1e1d00 */
[----:B-1----:R-:W-:-:S05]  /*de00*/  @P0 IMAD.WIDE.U32 R20, R35, 0x10, R20 ;  /* 0x0000001023140825 */ /* 0x002fca00078e0014 */
[----:B------:R0:W5:Y:S01]  /*de10*/  @P0 LDG.E.128 R128, desc[UR4][R20.64] ;  /* 0x0000000414800981 */ /* 0x000162000c1e1d00 */
[----:B------:R-:W-:Y:S04]  /*de20*/  BSSY B1, `(.L_x_18263) ;  /* 0x0000060000017945 */ /* 0x000fe80003800000 */
[----:B------:R-:W-:Y:S05]  /*de30*/  @P3 BRA `(.L_x_18264) ;  /* 0x0000000000183947 */ /* 0x000fea0003800000 */
[----:B0-----:R-:W-:Y:S01]  /*de40*/  MOV R20, RZ ;  /* 0x000000ff00147202 */ /* 0x001fe20000000f00 */
[----:B------:R-:W-:Y:S01]  /*de50*/  IMAD.MOV.U32 R22, RZ, RZ, R28 ;  /* 0x000000ffff167224 */ /* 0x000fe200078e001c */
[----:B------:R-:W-:Y:S06]  /*de60*/  @!P0 BRA `(.L_x_18265) ;  /* 0x00000004006c8947 */ /* 0x000fec0003800000 */
[----:B------:R-:W-:Y:S01]  /*de70*/  MOV R22, R28 ;  /* 0x0000001c00167202 */ /* 0x000fe20000000f00 */
[----:B-----5:R-:W-:Y:S01]  /*de80*/  IMAD.U32 R20, R128, 0x10000, RZ ;  /* 0x0001000080147824 */ /* 0x020fe200078e00ff */
[----:B------:R-:W-:Y:S06]  /*de90*/  BRA `(.L_x_18265) ;  /* 0x0000000400607947 */ /* 0x000fec0003800000 */
.L_x_18264:
        /* <DEDUP_REMOVED lines=12> */
.L_x_18267:
[----:B------:R-:W-:-:S07]  /*df60*/  MOV R6, R186 ;  /* 0x000000ba00067202 */ /* 0x000fce0000000f00 */
.L_x_18268:
[----:B------:R-:W-:Y:S05]  /*df70*/  BSYNC B2 ;  /* 0x0000000000027941 */ /* 0x000fea0003800000 */
.L_x_18266:
        /* <DEDUP_REMOVED lines=16> */
.L_x_18272:
[----:B------:R-:W-:Y:S05]  /*e080*/  BSYNC B3 ;  /* 0x0000000000037941 */ /* 0x000fea0003800000 */
.L_x_18271:
        /* <DEDUP_REMOVED lines=44> */
.L_x_18270:
[----:B------:R-:W-:Y:S05]  /*e350*/  BSYNC B2 ;  /* 0x0000000000027941 */ /* 0x000fea0003800000 */
.L_x_18269:
        /* <DEDUP_REMOVED lines=11> */
[----:B------:R-:W-:-:S07]  /*e410*/  SEL R6, RZ, 0x1, P4 ;  /* 0x00000001ff067807 */ /* 0x000fce0002000000 */
.L_x_18265:
[----:B------:R-:W-:Y:S05]  /*e420*/  BSYNC B1 ;  /* 0x0000000000017941 */ /* 0x000fea0003800000 */
.L_x_18263:
        /* <DEDUP_REMOVED lines=9> */
.L_x_18274:
        /* <DEDUP_REMOVED lines=12> */
.L_x_18277:
[----:B------:R-:W-:-:S07]  /*e580*/  MOV R7, R186 ;  /* 0x000000ba00077202 */ /* 0x000fce0000000f00 */
.L_x_18278:
[----:B------:R-:W-:Y:S05]  /*e590*/  BSYNC B2 ;  /* 0x0000000000027941 */ /* 0x000fea0003800000 */
.L_x_18276:
        /* <DEDUP_REMOVED lines=16> */
.L_x_18282:
[----:B------:R-:W-:Y:S05]  /*e6a0*/  BSYNC B3 ;  /* 0x0000000000037941 */ /* 0x000fea0003800000 */
.L_x_18281:
        /* <DEDUP_REMOVED lines=44> */
.L_x_18280:
[----:B------:R-:W-:Y:S05]  /*e970*/  BSYNC B2 ;  /* 0x0000000000027941 */ /* 0x000fea0003800000 */
.L_x_18279:
        /* <DEDUP_REMOVED lines=14> */
.L_x_18275:
[----:B------:R-:W-:Y:S05]  /*ea60*/  BSYNC B1 ;  /* 0x0000000000017941 */ /* 0x000fea0003800000 */
.L_x_18273:
        /* <DEDUP_REMOVED lines=8> */
.L_x_18284:
        /* <DEDUP_REMOVED lines=12> */
.L_x_18287:
[----:B------:R-:W-:-:S07]  /*ebb0*/  MOV R8, R186 ;  /* 0x000000ba00087202 */ /* 0x000fce0000000f00 */
.L_x_18288:
[----:B------:R-:W-:Y:S05]  /*ebc0*/  BSYNC B2 ;  /* 0x0000000000027941 */ /* 0x000fea0003800000 */
.L_x_18286:
        /* <DEDUP_REMOVED lines=16> */
.L_x_18292:
[----:B------:R-:W-:Y:S05]  /*ecd0*/  BSYNC B3 ;  /* 0x0000000000037941 */ /* 0x000fea0003800000 */
.L_x_18291:
        /* <DEDUP_REMOVED lines=44> */
.L_x_18290:
[----:B------:R-:W-:Y:S05]  /*efa0*/  BSYNC B2 ;  /* 0x0000000000027941 */ /* 0x000fea0003800000 */
.L_x_18289:
        /* <DEDUP_REMOVED lines=12> */
.L_x_18285:
[----:B------:R-:W-:Y:S05]  /*f070*/  BSYNC B1 ;  /* 0x0000000000017941 */ /* 0x000fea0003800000 */
.L_x_18283:
        /* <DEDUP_REMOVED lines=9> */
.L_x_18294:
        /* <DEDUP_REMOVED lines=12> */
.L_x_18297:
[----:B------:R-:W-:-:S07]  /*f1d0*/  MOV R9, R186 ;  /* 0x000000ba00097202 */ /* 0x000fce0000000f00 */
.L_x_18298:
[----:B------:R-:W-:Y:S05]  /*f1e0*/  BSYNC B2 ;  /* 0x0000000000027941 */ /* 0x000fea0003800000 */
.L_x_18296:
        /* <DEDUP_REMOVED lines=16> */
.L_x_18302:
[----:B------:R-:W-:Y:S05]  /*f2f0*/  BSYNC B3 ;  /* 0x0000000000037941 */ /* 0x000fea0003800000 */
.L_x_18301:
        /* <DEDUP_REMOVED lines=44> */
.L_x_18300:
[----:B------:R-:W-:Y:S05]  /*f5c0*/  BSYNC B2 ;  /* 0x0000000000027941 */ /* 0x000fea0003800000 */
.L_x_18299:
        /* <DEDUP_REMOVED lines=14> */
.L_x_18295:
[----:B------:R-:W-:Y:S05]  /*f6b0*/  BSYNC B1 ;  /* 0x0000000000017941 */ /* 0x000fea0003800000 */
.L_x_18293:
        /* <DEDUP_REMOVED lines=8> */
.L_x_18304:
        /* <DEDUP_REMOVED lines=12> */
.L_x_18307:
[----:B------:R-:W-:-:S07]  /*f800*/  MOV R10, R186 ;  /* 0x000000ba000a7202 */ /* 0x000fce0000000f00 */
.L_x_18308:
[----:B------:R-:W-:Y:S05]  /*f810*/  BSYNC B2 ;  /* 0x0000000000027941 */ /* 0x000fea0003800000 */
.L_x_18306:
        /* <DEDUP_REMOVED lines=16> */
.L_x_18312:
[----:B------:R-:W-:Y:S05]  /*f920*/  BSYNC B3 ;  /* 0x0000000000037941 */ /* 0x000fea0003800000 */
.L_x_18311:
        /* <DEDUP_REMOVED lines=44> */
.L_x_18310:
[----:B------:R-:W-:Y:S05]  /*fbf0*/  BSYNC B2 ;  /* 0x0000000000027941 */ /* 0x000fea0003800000 */
.L_x_18309:
        /* <DEDUP_REMOVED lines=12> */
.L_x_18305:
[----:B------:R-:W-:Y:S05]  /*fcc0*/  BSYNC B1 ;  /* 0x0000000000017941 */ /* 0x000fea0003800000 */
.L_x_18303:
        /* <DEDUP_REMOVED lines=9> */
.L_x_18314:
        /* <DEDUP_REMOVED lines=12> */
.L_x_18317:
[----:B------:R-:W-:-:S07]  /*fe20*/  MOV R11, R186 ;  /* 0x000000ba000b7202 */ /* 0x000fce0000000f00 */
.L_x_18318:
[----:B------:R-:W-:Y:S05]  /*fe30*/  BSYNC B2 ;  /* 0x0000000000027941 */ /* 0x000fea0003800000 */
.L_x_18316:
        /* <DEDUP_REMOVED lines=16> */
.L_x_18322:
[----:B------:R-:W-:Y:S05]  /*ff40*/  BSYNC B3 ;  /* 0x0000000000037941 */ /* 0x000fea0003800000 */
.L_x_18321:
        /* <DEDUP_REMOVED lines=44> */
.L_x_18320:
[----:B------:R-:W-:Y:S05]  /*10210*/  BSYNC B2 ;  /* 0x0000000000027941 */ /* 0x000fea0003800000 */
.L_x_18319:
        /* <DEDUP_REMOVED lines=14> */
.L_x_18315:
[----:B------:R-:W-:Y:S05]  /*10300*/  BSYNC B1 ;  /* 0x0000000000017941 */ /* 0x000fea0003800000 */
.L_x_18313:
        /* <DEDUP_REMOVED lines=8> */
.L_x_18324:
        /* <DEDUP_REMOVED lines=12> */
.L_x_18327:
[----:B------:R-:W-:-:S07]  /*10450*/  MOV R32, R186 ;  /* 0x000000ba00207202 */ /* 0x000fce0000000f00 */
.L_x_18328:
[----:B------:R-:W-:Y:S05]  /*10460*/  BSYNC B2 ;  /* 0x0000000000027941 */ /* 0x000fea0003800000 */
.L_x_18326:
        /* <DEDUP_REMOVED lines=16> */
.L_x_18332:
[----:B------:R-:W-:Y:S05]  /*10570*/  BSYNC B3 ;  /* 0x0000000000037941 */ /* 0x000fea0003800000 */
.L_x_18331:
        /* <DEDUP_REMOVED lines=44> */
.L_x_18330:
[----:B------:R-:W-:Y:S05]  /*10840*/  BSYNC B2 ;  /* 0x0000000000027941 */ /* 0x000fea0003800000 */
.L_x_18329:
[----:B------:R-:W-:Y:S01]  /*10850*/  I2FP.F32.U32 R26, R32 ;  /* 0x00000020001a7245 */ /* 0x000fe20000201000 */
[----:B------:R-:W-:-:S04]  /*10860*/  IMAD.MOV.U32 R27, RZ, RZ, 0x2f800000 ;  /* 0x2f800000ff1b7424 */ /* 0x000fc800078e00ff */
[----:B------:R-:W-:Y:S01]  /*10870*/  FFMA.FTZ R26, R26, R27, 1.1641532182693481445e-10 ;  /* 0x2f0000001a1a7423 */ /* 0x000fe2000001001b */
[----:B-----5:R-:W-:-:S04]  /*10880*/  @P0 IMAD.U32 R27, R131, 0x10000, RZ ;  /* 0x00010000831b0824 */ /* 0x020fc800078e00ff */
[----:B------:R-:W-:Y:S02]  /*10890*/  FSETP.GTU.FTZ.AND P4, PT, R26, UR10, PT ;  /* 0x0000000a1a007c0b */ /* 0x000fe4000bf9c000 */
[----:B------:R-:W-:-:S05]  /*108a0*/  SHF.L.U32 R26, R135, 0x10, RZ ;  /* 0x00000010871a7819 */ /* 0x000fca00000006ff */
[----:B------:R-:W-:-:S04]  /*108b0*/  FMUL.FTZ R26, R26, UR13 ;  /* 0x0000000d1a1a7c20 */ /* 0x000fc80008410000 */
[----:B------:R-:W-:-:S05]  /*108c0*/  FMUL.FTZ R26, R26, UR12 ;  /* 0x0000000c1a1a7c20 */ /* 0x000fca0008410000 */
[----:B------:R-:W-:-:S05]  /*108d0*/  FSEL R26, R26, RZ, !P4 ;  /* 0x000000ff1a1a7208 */ /* 0x000fca0006000000 */
[----:B------:R-:W-:-:S04]  /*108e0*/  FMUL.FTZ R26, R214, R26 ;  /* 0x0000001ad61a7220 */ /* 0x000fc80000410000 */
[----:B------:R-:W-:Y:S01]  /*108f0*/  @P0 FADD.FTZ R26, R27, R26 ;  /* 0x0000001a1b1a0221 */ /* 0x000fe20000010000 */
[----:B------:R-:W-:-:S04]  /*10900*/  SEL R27, RZ, 0x1, P4 ;  /* 0x00000001ff1b7807 */ /* 0x000fc80002000000 */
[----:B------:R-:W-:-:S07]  /*10910*/  PRMT R36, R27, 0x7610, R36 ;  /* 0x000076101b247816 */ /* 0x000fce0000000024 */
.L_x_18325:
[----:B------:R-:W-:Y:S05]  /*10920*/  BSYNC B1 ;  /* 0x0000000000017941 */ /* 0x000fea0003800000 */
.L_x_18323:
        /* <DEDUP_REMOVED lines=9> */
.L_x_18334:
        /* <DEDUP_REMOVED lines=12> */
.L_x_18337:
[----:B------:R-:W-:-:S07]  /*10a80*/  MOV R27, R186 ;  /* 0x000000ba001b7202 */ /* 0x000fce0000000f00 */
.L_x_18338:
[----:B------:R-:W-:Y:S05]  /*10a90*/  BSYNC B2 ;  /* 0x0000000000027941 */ /* 0x000fea0003800000 */
.L_x_18336:
        /* <DEDUP_REMOVED lines=16> */
.L_x_18342:
[----:B------:R-:W-:Y:S05]  /*10ba0*/  BSYNC B3 ;  /* 0x0000000000037941 */ /* 0x000fea0003800000 */
.L_x_18341:
        /* <DEDUP_REMOVED lines=44> */
.L_x_18340:
[----:B------:R-:W-:Y:S05]  /*10e70*/  BSYNC B2 ;  /* 0x0000000000027941 */ /* 0x000fea0003800000 */
.L_x_18339:
[----:B------:R-:W-:Y:S01]  /*10e80*/  I2FP.F32.U32 R27, R27 ;  /* 0x0000001b001b7245 */ /* 0x000fe20000201000 */
[----:B------:R-:W-:-:S04]  /*10e90*/  IMAD.MOV.U32 R28, RZ, RZ, 0x2f800000 ;  /* 0x2f800000ff1c7424 */ /* 0x000fc800078e00ff */
[----:B------:R-:W-:Y:S01]  /*10ea0*/  FFMA.FTZ R27, R27, R28, 1.1641532182693481445e-10 ;  /* 0x2f0000001b1b7423 */ /* 0x000fe2000001001c */
[----:B-----5:R-:W-:-:S04]  /*10eb0*/  @P0 PRMT R28, R131, 0x7632, R28 ;  /* 0x00007632831c0816 */ /* 0x020fc8000000001c */
[----:B------:R-:W-:Y:S01]  /*10ec0*/  FSETP.GTU.FTZ.AND P4, PT, R27, UR10, PT ;  /* 0x0000000a1b007c0b */ /* 0x000fe2000bf9c000 */
[----:B------:R-:W-:Y:S01]  /*10ed0*/  @P0 IMAD.U32 R28, R28, 0x10000, RZ ;  /* 0x000100001c1c0824 */ /* 0x000fe200078e00ff */
[----:B------:R-:W-:-:S04]  /*10ee0*/  PRMT R27, R135, 0x7632, R27 ;  /* 0x00007632871b7816 */ /* 0x000fc8000000001b */
        /* <DEDUP_REMOVED lines=8> */
.L_x_18335:
[----:B------:R-:W-:Y:S05]  /*10f70*/  BSYNC B1 ;  /* 0x0000000000017941 */ /* 0x000fea0003800000 */
.L_x_18333:
        /* <DEDUP_REMOVED lines=28> */
.L_x_18344:
[----:B------:R-:W-:Y:S05]  /*11140*/  BSYNC B1 ;  /* 0x0000000000017941 */ /* 0x000fea0003800000 */
.L_x_18343:
        /* <DEDUP_REMOVED lines=16> */
.L_x_18346:
        /* <DEDUP_REMOVED lines=12> */
.L_x_18349:
[----:B------:R-:W-:-:S07]  /*11310*/  IMAD.MOV.U32 R6, RZ, RZ, R186 ;  /* 0x000000ffff067224 */ /* 0x000fce00078e00ba */
.L_x_18350:
[----:B------:R-:W-:Y:S05]  /*11320*/  BSYNC B2 ;  /* 0x0000000000027941 */ /* 0x000fea0003800000 */
.L_x_18348:
        /* <DEDUP_REMOVED lines=16> */
.L_x_18354:
[----:B------:R-:W-:Y:S05]  /*11430*/  BSYNC B3 ;  /* 0x0000000000037941 */ /* 0x000fea0003800000 */
.L_x_18353:
        /* <DEDUP_REMOVED lines=44> */
.L_x_18352:
[----:B------:R-:W-:Y:S05]  /*11700*/  BSYNC B2 ;  /* 0x0000000000027941 */ /* 0x000fea0003800000 */
.L_x_18351:
        /* <DEDUP_REMOVED lines=12> */
.L_x_18347:
[----:B------:R-:W-:Y:S05]  /*117d0*/  BSYNC B1 ;  /* 0x0000000000017941 */ /* 0x000fea0003800000 */
.L_x_18345:
        /* <DEDUP_REMOVED lines=9> */
.L_x_18356:
        /* <DEDUP_REMOVED lines=12> */
.L_x_18359:
[----:B------:R-:W-:-:S07]  /*11930*/  IMAD.MOV.U32 R7, RZ, RZ, R186 ;  /* 0x000000ffff077224 */ /* 0x000fce00078e00ba */
.L_x_18360:
[----:B------:R-:W-:Y:S05]  /*11940*/  BSYNC B2 ;  /* 0x0000000000027941 */ /* 0x000fea0003800000 */
.L_x_18358:
        /* <DEDUP_REMOVED lines=16> */
.L_x_18364:
[----:B------:R-:W-:Y:S05]  /*11a50*/  BSYNC B3 ;  /* 0x0000000000037941 */ /* 0x000fea0003800000 */
.L_x_18363:
        /* <DEDUP_REMOVED lines=44> */
.L_x_18362:
[----:B------:R-:W-:Y:S05]  /*11d20*/  BSYNC B2 ;  /* 0x0000000000027941 */ /* 0x000fea0003800000 */
.L_x_18361:
        /* <DEDUP_REMOVED lines=14> */
.L_x_18357:
[----:B------:R-:W-:Y:S05]  /*11e10*/  BSYNC B1 ;  /* 0x0000000000017941 */ /* 0x000fea0003800000 */
.L_x_18355:
        /* <DEDUP_REMOVED lines=8> */
.L_x_18366:
        /* <DEDUP_REMOVED lines=12> */
.L_x_18369:
[----:B------:R-:W-:-:S07]  /*11f60*/  IMAD.MOV.U32 R8, RZ, RZ, R186 ;  /* 0x000000ffff087224 */ /* 0x000fce00078e00ba */
.L_x_18370:
[----:B------:R-:W-:Y:S05]  /*11f70*/  BSYNC B2 ;  /* 0x0000000000027941 */ /* 0x000fea0003800000 */
.L_x_18368:
        /* <DEDUP_REMOVED lines=16> */
.L_x_18374:
[----:B------:R-:W-:Y:S05]  /*12080*/  BSYNC B3 ;  /* 0x0000000000037941 */ /* 0x000fea0003800000 */
.L_x_18373:
        /* <DEDUP_REMOVED lines=44> */
.L_x_18372:
[----:B------:R-:W-:Y:S05]  /*12350*/  BSYNC B2 ;  /* 0x0000000000027941 */ /* 0x000fea0003800000 */
.L_x_18371:
        /* <DEDUP_REMOVED lines=12> */
.L_x_18367:
[----:B------:R-:W-:Y:S05]  /*12420*/  BSYNC B1 ;  /* 0x0000000000017941 */ /* 0x000fea0003800000 */
.L_x_18365:
        /* <DEDUP_REMOVED lines=9> */
.L_x_18376:
        /* <DEDUP_REMOVED lines=12> */
.L_x_18379:
[----:B------:R-:W-:-:S07]  /*12580*/  IMAD.MOV.U32 R9, RZ, RZ, R186 ;  /* 0x000000ffff097224 */ /* 0x000fce00078e00ba */
.L_x_18380:
[----:B------:R-:W-:Y:S05]  /*12590*/  BSYNC B2 ;  /* 0x0000000000027941 */ /* 0x000fea0003800000 */
.L_x_18378:
        /* <DEDUP_REMOVED lines=16> */
.L_x_18384:
[----:B------:R-:W-:Y:S05]  /*126a0*/  BSYNC B3 ;  /* 0x0000000000037941 */ /* 0x000fea0003800000 */
.L_x_18383:
        /* <DEDUP_REMOVED lines=44> */
.L_x_18382:
[----:B------:R-:W-:Y:S05]  /*12970*/  BSYNC B2 ;  /* 0x0000000000027941 */ /* 0x000fea0003800000 */
.L_x_18381:
        /* <DEDUP_REMOVED lines=14> */
.L_x_18377:
[----:B------:R-:W-:Y:S05]  /*12a60*/  BSYNC B1 ;  /* 0x0000000000017941 */ /* 0x000fea0003800000 */
.L_x_18375:
        /* <DEDUP_REMOVED lines=8> */
.L_x_18386:
        /* <DEDUP_REMOVED lines=12> */
.L_x_18389:
[----:B------:R-:W-:-:S07]  /*12bb0*/  IMAD.MOV.U32 R10, RZ, RZ, R186 ;  /* 0x000000ffff0a7224 */ /* 0x000fce00078e00ba */
.L_x_18390:
[----:B------:R-:W-:Y:S05]  /*12bc0*/  BSYNC B2 ;  /* 0x0000000000027941 */ /* 0x000fea0003800000 */
.L_x_18388:
        /* <DEDUP_REMOVED lines=16> */
.L_x_18394:
[----:B------:R-:W-:Y:S05]  /*12cd0*/  BSYNC B3 ;  /* 0x0000000000037941 */ /* 0x000fea0003800000 */
.L_x_18393:
        /* <DEDUP_REMOVED lines=44> */
.L_x_18392:
[----:B------:R-:W-:Y:S05]  /*12fa0*/  BSYNC B2 ;  /* 0x0000000000027941 */ /* 0x000fea0003800000 */
.L_x_18391:
        /* <DEDUP_REMOVED lines=12> */
.L_x_18387:
[----:B------:R-:W-:Y:S05]  /*13070*/  BSYNC B1 ;  /* 0x0000000000017941 */ /* 0x000fea0003800000 */
.L_x_18385:
        /* <DEDUP_REMOVED lines=9> */
.L_x_18396:
        /* <DEDUP_REMOVED lines=12> */
.L_x_18399:
[----:B------:R-:W-:-:S07]  /*131d0*/  IMAD.MOV.U32 R11, RZ, RZ, R186 ;  /* 0x000000ffff0b7224 */ /* 0x000fce00078e00ba */
.L_x_18400:
[----:B------:R-:W-:Y:S05]  /*131e0*/  BSYNC B2 ;  /* 0x0000000000027941 */ /* 0x000fea0003800000 */
.L_x_18398:
        /* <DEDUP_REMOVED lines=16> */
.L_x_18404:
[----:B------:R-:W-:Y:S05]  /*132f0*/  BSYNC B3 ;  /* 0x0000000000037941 */ /* 0x000fea0003800000 */
.L_x_18403:
        /* <DEDUP_REMOVED lines=44> */
.L_x_18402:
[----:B------:R-:W-:Y:S05]  /*135c0*/  BSYNC B2 ;  /* 0x0000000000027941 */ /* 0x000fea0003800000 */
.L_x_18401:
        /* <DEDUP_REMOVED lines=14> */
.L_x_18397:
[----:B------:R-:W-:Y:S05]  /*136b0*/  BSYNC B1 ;  /* 0x0000000000017941 */ /* 0x000fea0003800000 */
.L_x_18395:
        /* <DEDUP_REMOVED lines=8> */
.L_x_18406:
        /* <DEDUP_REMOVED lines=12> */
.L_x_18409:
[----:B------:R-:W-:-:S07]  /*13800*/  IMAD.MOV.U32 R36, RZ, RZ, R186 ;  /* 0x000000ffff247224 */ /* 0x000fce00078e00ba */
.L_x_18410:
[----:B------:R-:W-:Y:S05]  /*13810*/  BSYNC B2 ;  /* 0x0000000000027941 */ /* 0x000fea0003800000 */
.L_x_18408:
        /* <DEDUP_REMOVED lines=16> */
.L_x_18414:
[----:B------:R-:W-:Y:S05]  /*13920*/  BSYNC B3 ;  /* 0x0000000000037941 */ /* 0x000fea0003800000 */
.L_x_18413:
        /* <DEDUP_REMOVED lines=44> */
.L_x_18412:
[----:B------:R-:W-:Y:S05]  /*13bf0*/  BSYNC B2 ;  /* 0x0000000000027941 */ /* 0x000fea0003800000 */
.L_x_18411:
        /* <DEDUP_REMOVED lines=13> */
.L_x_18407:
[----:B------:R-:W-:Y:S05]  /*13cd0*/  BSYNC B1 ;  /* 0x0000000000017941 */ /* 0x000fea0003800000 */
.L_x_18405:
        /* <DEDUP_REMOVED lines=9> */
.L_x_18416:
        /* <DEDUP_REMOVED lines=12> */
.L_x_18419:
[----:B------:R-:W-:-:S07]  /*13e30*/  IMAD.MOV.U32 R35, RZ, RZ, R186 ;  /* 0x000000ffff237224 */ /* 0x000fce00078e00ba */
.L_x_18420:
[----:B------:R-:W-:Y:S05]  /*13e40*/  BSYNC B2 ;  /* 0x0000000000027941 */ /* 0x000fea0003800000 */
.L_x_18418:
        /* <DEDUP_REMOVED lines=16> */
.L_x_18424:
[----:B------:R-:W-:Y:S05]  /*13f50*/  BSYNC B3 ;  /* 0x0000000000037941 */ /* 0x000fea0003800000 */
.L_x_18423:
        /* <DEDUP_REMOVED lines=44> */
.L_x_18422:
[----:B------:R-:W-:Y:S05]  /*14220*/  BSYNC B2 ;  /* 0x0000000000027941 */ /* 0x000fea0003800000 */
.L_x_18421:
        /* <DEDUP_REMOVED lines=13> */
[----:B------:R-:W-:-:S07]  /*14300*/  SEL R37, RZ, 0x1, P4 ;  /* 0x00000001ff257807 */ /* 0x000fce0002000000 */
.L_x_18417:
[----:B------:R-:W-:Y:S05]  /*14310*/  BSYNC B1 ;  /* 0x0000000000017941 */ /* 0x000fea0003800000 */
.L_x_18415:
        /* <DEDUP_REMOVED lines=28> */
.L_x_18426:
[----:B------:R-:W-:Y:S05]  /*144e0*/  BSYNC B1 ;  /* 0x0000000000017941 */ /* 0x000fea0003800000 */
.L_x_18425:
        /* <DEDUP_REMOVED lines=16> */
.L_x_18428:
        /* <DEDUP_REMOVED lines=12> */
.L_x_18431:
[----:B------:R-:W-:-:S07]  /*146b0*/  MOV R6, R186 ;  /* 0x000000ba00067202 */ /* 0x000fce0000000f00 */
.L_x_18432:
[----:B------:R-:W-:Y:S05]  /*146c0*/  BSYNC B2 ;  /* 0x0000000000027941 */ /* 0x000fea0003800000 */
.L_x_18430:
        /* <DEDUP_REMOVED lines=16> */
.L_x_18436:
[----:B------:R-:W-:Y:S05]  /*147d0*/  BSYNC B3 ;  /* 0x0000000000037941 */ /* 0x000fea0003800000 */
.L_x_18435:
        /* <DEDUP_REMOVED lines=44> */
.L_x_18434:
[----:B------:R-:W-:Y:S05]  /*14aa0*/  BSYNC B2 ;  /* 0x0000000000027941 */ /* 0x000fea0003800000 */
.L_x_18433:
        /* <DEDUP_REMOVED lines=12> */
.L_x_18429:
[----:B------:R-:W-:Y:S05]  /*14b70*/  BSYNC B1 ;  /* 0x0000000000017941 */ /* 0x000fea0003800000 */
.L_x_18427:
        /* <DEDUP_REMOVED lines=9> */
.L_x_18438:
        /* <DEDUP_REMOVED lines=12> */
.L_x_18441:
[----:B------:R-:W-:-:S07]  /*14cd0*/  MOV R7, R186 ;  /* 0x000000ba00077202 */ /* 0x000fce0000000f00 */
.L_x_18442:
[----:B------:R-:W-:Y:S05]  /*14ce0*/  BSYNC B2 ;  /* 0x0000000000027941 */ /* 0x000fea0003800000 */
.L_x_18440:
        /* <DEDUP_REMOVED lines=16> */
.L_x_18446:
[----:B------:R-:W-:Y:S05]  /*14df0*/  BSYNC B3 ;  /* 0x0000000000037941 */ /* 0x000fea0003800000 */
.L_x_18445:
        /* <DEDUP_REMOVED lines=44> */
.L_x_18444:
[----:B------:R-:W-:Y:S05]  /*150c0*/  BSYNC B2 ;  /* 0x0000000000027941 */ /* 0x000fea0003800000 */
.L_x_18443:
        /* <DEDUP_REMOVED lines=14> */
.L_x_18439:
[----:B------:R-:W-:Y:S05]  /*151b0*/  BSYNC B1 ;  /* 0x0000000000017941 */ /* 0x000fea0003800000 */
.L_x_18437:
        /* <DEDUP_REMOVED lines=8> */
.L_x_18448:
        /* <DEDUP_REMOVED lines=12> */
.L_x_18451:
[----:B------:R-:W-:-:S07]  /*15300*/  MOV R8, R186 ;  /* 0x000000ba00087202 */ /* 0x000fce0000000f00 */
.L_x_18452:
[----:B------:R-:W-:Y:S05]  /*15310*/  BSYNC B2 ;  /* 0x0000000000027941 */ /* 0x000fea0003800000 */
.L_x_18450:
        /* <DEDUP_REMOVED lines=16> */
.L_x_18456:
[----:B------:R-:W-:Y:S05]  /*15420*/  BSYNC B3 ;  /* 0x0000000000037941 */ /* 0x000fea0003800000 */
.L_x_18455:
        /* <DEDUP_REMOVED lines=44> */
.L_x_18454:
[----:B------:R-:W-:Y:S05]  /*156f0*/  BSYNC B2 ;  /* 0x0000000000027941 */ /* 0x000fea0003800000 */
.L_x_18453:
        /* <DEDUP_REMOVED lines=12> */
.L_x_18449:
[----:B------:R-:W-:Y:S05]  /*157c0*/  BSYNC B1 ;  /* 0x0000000000017941 */ /* 0x000fea0003800000 */
.L_x_18447:
        /* <DEDUP_REMOVED lines=9> */
.L_x_18458:
        /* <DEDUP_REMOVED lines=12> */
.L_x_18461:
[----:B------:R-:W-:-:S07]  /*15920*/  MOV R9, R186 ;  /* 0x000000ba00097202 */ /* 0x000fce0000000f00 */
.L_x_18462:
[----:B------:R-:W-:Y:S05]  /*15930*/  BSYNC B2 ;  /* 0x0000000000027941 */ /* 0x000fea0003800000 */
.L_x_18460:
        /* <DEDUP_REMOVED lines=16> */
.L_x_18466:
[----:B------:R-:W-:Y:S05]  /*15a40*/  BSYNC B3 ;  /* 0x0000000000037941 */ /* 0x000fea0003800000 */
.L_x_18465:
        /* <DEDUP_REMOVED lines=44> */
.L_x_18464:
[----:B------:R-:W-:Y:S05]  /*15d10*/  BSYNC B2 ;  /* 0x0000000000027941 */ /* 0x000fea0003800000 */
.L_x_18463:
        /* <DEDUP_REMOVED lines=14> */
.L_x_18459:
[----:B------:R-:W-:Y:S05]  /*15e00*/  BSYNC B1 ;  /* 0x0000000000017941 */ /* 0x000fea0003800000 */
.L_x_18457:
        /* <DEDUP_REMOVED lines=8> */
.L_x_18468:
        /* <DEDUP_REMOVED lines=12> */
.L_x_18471:
[----:B------:R-:W-:-:S07]  /*15f50*/  MOV R10, R186 ;  /* 0x000000ba000a7202 */ /* 0x000fce0000000f00 */
.L_x_18472:
[----:B------:R-:W-:Y:S05]  /*15f60*/  BSYNC B2 ;  /* 0x0000000000027941 */ /* 0x000fea0003800000 */
.L_x_18470:
        /* <DEDUP_REMOVED lines=16> */
.L_x_18476:
[----:B------:R-:W-:Y:S05]  /*16070*/  BSYNC B3 ;  /* 0x0000000000037941 */ /* 0x000fea0003800000 */
.L_x_18475:
        /* <DEDUP_REMOVED lines=44> */
.L_x_18474:
[----:B------:R-:W-:Y:S05]  /*16340*/  BSYNC B2 ;  /* 0x0000000000027941 */ /* 0x000fea0003800000 */
.L_x_18473:
        /* <DEDUP_REMOVED lines=12> */
.L_x_18469:
[----:B------:R-:W-:Y:S05]  /*16410*/  BSYNC B1 ;  /* 0x0000000000017941 */ /* 0x000fea0003800000 */
.L_x_18467:
        /* <DEDUP_REMOVED lines=9> */
.L_x_18478:
        /* <DEDUP_REMOVED lines=12> */
.L_x_18481:
[----:B------:R-:W-:-:S07]  /*16570*/  MOV R11, R186 ;  /* 0x000000ba000b7202 */ /* 0x000fce0000000f00 */
.L_x_18482:
[----:B------:R-:W-:Y:S05]  /*16580*/  BSYNC B2 ;  /* 0x0000000000027941 */ /* 0x000fea0003800000 */
.L_x_18480:
        /* <DEDUP_REMOVED lines=16> */
.L_x_18486:
[----:B------:R-:W-:Y:S05]  /*16690*/  BSYNC B3 ;  /* 0x0000000000037941 */ /* 0x000fea0003800000 */
.L_x_18485:
        /* <DEDUP_REMOVED lines=44> */
.L_x_18484:
[----:B------:R-:W-:Y:S05]  /*16960*/  BSYNC B2 ;  /* 0x0000000000027941 */ /* 0x000fea0003800000 */
.L_x_18483:
        /* <DEDUP_REMOVED lines=14> */
.L_x_18479:
[----:B------:R-:W-:Y:S05]  /*16a50*/  BSYNC B1 ;  /* 0x0000000000017941 */ /* 0x000fea0003800000 */
.L_x_18477:
        /* <DEDUP_REMOVED lines=8> */
.L_x_18488:
        /* <DEDUP_REMOVED lines=12> */
.L_x_18491:
[----:B------:R-:W-:-:S07]  /*16ba0*/  MOV R36, R186 ;  /* 0x000000ba00247202 */ /* 0x000fce0000000f00 */
.L_x_18492:
[----:B------:R-:W-:Y:S05]  /*16bb0*/  BSYNC B2 ;  /* 0x0000000000027941 */ /* 0x000fea0003800000 */
.L_x_18490:
        /* <DEDUP_REMOVED lines=16> */
.L_x_18496:
[----:B------:R-:W-:Y:S05]  /*16cc0*/  BSYNC B3 ;  /* 0x0000000000037941 */ /* 0x000fea0003800000 */
.L_x_18495:
        /* <DEDUP_REMOVED lines=44> */
.L_x_18494:
[----:B------:R-:W-:Y:S05]  /*16f90*/  BSYNC B2 ;  /* 0x0000000000027941 */ /* 0x000fea0003800000 */
.L_x_18493:
        /* <DEDUP_REMOVED lines=12> */
.L_x_18489:
[----:B------:R-:W-:Y:S05]  /*17060*/  BSYNC B1 ;  /* 0x0000000000017941 */ /* 0x000fea0003800000 */
.L_x_18487:
        /* <DEDUP_REMOVED lines=9> */
.L_x_18498:
        /* <DEDUP_REMOVED lines=12> */
.L_x_18501:
[----:B------:R-:W-:-:S07]  /*171c0*/  MOV R37, R186 ;  /* 0x000000ba00257202 */ /* 0x000fce0000000f00 */
.L_x_18502:
[----:B------:R-:W-:Y:S05]  /*171d0*/  BSYNC B2 ;  /* 0x0000000000027941 */ /* 0x000fea0003800000 */
.L_x_18500:
        /* <DEDUP_REMOVED lines=16> */
.L_x_18506:
[----:B------:R-:W-:Y:S05]  /*172e0*/  BSYNC B3 ;  /* 0x0000000000037941 */ /* 0x000fea0003800000 */
.L_x_18505:
        /* <DEDUP_REMOVED lines=44> */
.L_x_18504:
[----:B------:R-:W-:Y:S05]  /*175b0*/  BSYNC B2 ;  /* 0x0000000000027941 */ /* 0x000fea0003800000 */
.L_x_18503:
        /* <DEDUP_REMOVED lines=14> */
.L_x_18499:
[----:B------:R-:W-:Y:S05]  /*176a0*/  BSYNC B1 ;  /* 0x0000000000017941 */ /* 0x000fea0003800000 */
.L_x_18497:
        /* <DEDUP_REMOVED lines=28> */
.L_x_18508:
[----:B------:R-:W-:Y:S05]  /*17870*/  BSYNC B1 ;  /* 0x0000000000017941 */ /* 0x000fea0003800000 */
.L_x_18507:
[----:B01----:R-:W0:Y:S01]  /*17880*/  @P2 LDC.64 R136, c[0x0][0x220] ;  /* 0x00008800ff882b82 */ /* 0x003e220000000a00 */
[----:B------:R-:W-:-:S07]  /*17890*/  VIADD R196, R173, 0xe0 ;  /* 0x000000e0adc47836 */ /* 0x000fce0000000000 */
        /* <DEDUP_REMOVED lines=14> */
.L_x_18510:
        /* <DEDUP_REMOVED lines=12> */
.L_x_18513:
[----:B------:R-:W-:-:S07]  /*17a40*/  IMAD.MOV.U32 R6, RZ, RZ, R186 ;  /* 0x000000ffff067224 */ /* 0x000fce00078e00ba */
.L_x_18514:
[----:B------:R-:W-:Y:S05]  /*17a50*/  BSYNC B2 ;  /* 0x0000000000027941 */ /* 0x000fea0003800000 */
.L_x_18512:
        /* <DEDUP_REMOVED lines=16> */
.L_x_18518:
[----:B------:R-:W-:Y:S05]  /*17b60*/  BSYNC B3 ;  /* 0x0000000000037941 */ /* 0x000fea0003800000 */
.L_x_18517:
        /* <DEDUP_REMOVED lines=44> */
.L_x_18516:
[----:B------:R-:W-:Y:S05]  /*17e30*/  BSYNC B2 ;  /* 0x0000000000027941 */ /* 0x000fea0003800000 */
.L_x_18515:
        /* <DEDUP_REMOVED lines=12> */
.L_x_18511:
[----:B------:R-:W-:Y:S05]  /*17f00*/  BSYNC B1 ;  /* 0x0000000000017941 */ /* 0x000fea0003800000 */
.L_x_18509:
        /* <DEDUP_REMOVED lines=9> */
.L_x_18520:
        /* <DEDUP_REMOVED lines=12> */
.L_x_18523:
[----:B------:R-:W-:-:S07]  /*18060*/  IMAD.MOV.U32 R7, RZ, RZ, R186 ;  /* 0x000000ffff077224 */ /* 0x000fce00078e00ba */
.L_x_18524:
[----:B------:R-:W-:Y:S05]  /*18070*/  BSYNC B2 ;  /* 0x0000000000027941 */ /* 0x000fea0003800000 */
.L_x_18522:
        /* <DEDUP_REMOVED lines=16> */
.L_x_18528:
[----:B------:R-:W-:Y:S05]  /*18180*/  BSYNC B3 ;  /* 0x0000000000037941 */ /* 0x000fea0003800000 */
.L_x_18527:
        /* <DEDUP_REMOVED lines=44> */
.L_x_18526:
[----:B------:R-:W-:Y:S05]  /*18450*/  BSYNC B2 ;  /* 0x0000000000027941 */ /* 0x000fea0003800000 */
.L_x_18525:
        /* <DEDUP_REMOVED lines=14> */
.L_x_18521:
[----:B------:R-:W-:Y:S05]  /*18540*/  BSYNC B1 ;  /* 0x0000000000017941 */ /* 0x000fea0003800000 */
.L_x_18519:
        /* <DEDUP_REMOVED lines=8> */
.L_x_18530:
        /* <DEDUP_REMOVED lines=12> */
.L_x_18533:
[----:B------:R-:W-:-:S07]  /*18690*/  IMAD.MOV.U32 R8, RZ, RZ, R186 ;  /* 0x000000ffff087224 */ /* 0x000fce00078e00ba */
.L_x_18534:
[----:B------:R-:W-:Y:S05]  /*186a0*/  BSYNC B2 ;  /* 0x0000000000027941 */ /* 0x000fea0003800000 */
.L_x_18532:
        /* <DEDUP_REMOVED lines=16> */
.L_x_18538:
[----:B------:R-:W-:Y:S05]  /*187b0*/  BSYNC B3 ;  /* 0x0000000000037941 */ /* 0x000fea0003800000 */
.L_x_18537:
        /* <DEDUP_REMOVED lines=44> */
.L_x_18536:
[----:B------:R-:W-:Y:S05]  /*18a80*/  BSYNC B2 ;  /* 0x0000000000027941 */ /* 0x000fea0003800000 */
.L_x_18535:
        /* <DEDUP_REMOVED lines=12> */
.L_x_18531:
[----:B------:R-:W-:Y:S05]  /*18b50*/  BSYNC B1 ;  /* 0x0000000000017941 */ /* 0x000fea0003800000 */
.L_x_18529:
        /* <DEDUP_REMOVED lines=9> */
.L_x_18540:
        /* <DEDUP_REMOVED lines=12> */
.L_x_18543:
[----:B------:R-:W-:-:S07]  /*18cb0*/  IMAD.MOV.U32 R9, RZ, RZ, R186 ;  /* 0x000000ffff097224 */ /* 0x000fce00078e00ba */
.L_x_18544:
[----:B------:R-:W-:Y:S05]  /*18cc0*/  BSYNC B2 ;  /* 0x0000000000027941 */ /* 0x000fea0003800000 */
.L_x_18542:
        /* <DEDUP_REMOVED lines=16> */
.L_x_18548:
[----:B------:R-:W-:Y:S05]  /*18dd0*/  BSYNC B3 ;  /* 0x0000000000037941 */ /* 0x000fea0003800000 */
.L_x_18547:
        /* <DEDUP_REMOVED lines=44> */
.L_x_18546:
[----:B------:R-:W-:Y:S05]  /*190a0*/  BSYNC B2 ;  /* 0x0000000000027941 */ /* 0x000fea0003800000 */
.L_x_18545:
        /* <DEDUP_REMOVED lines=14> */
.L_x_18541:
[----:B------:R-:W-:Y:S05]  /*19190*/  BSYNC B1 ;  /* 0x0000000000017941 */ /* 0x000fea0003800000 */
.L_x_18539:
        /* <DEDUP_REMOVED lines=8> */
.L_x_18550:
        /* <DEDUP_REMOVED lines=12> */
.L_x_18553:
[----:B------:R-:W-:-:S07]  /*192e0*/  IMAD.MOV.U32 R10, RZ, RZ, R186 ;  /* 0x000000ffff0a7224 */ /* 0x000fce00078e00ba */
.L_x_18554:
[----:B------:R-:W-:Y:S05]  /*192f0*/  BSYNC B2 ;  /* 0x0000000000027941 */ /* 0x000fea0003800000 */
.L_x_18552:
        /* <DEDUP_REMOVED lines=16> */
.L_x_18558:
[----:B------:R-:W-:Y:S05]  /*19400*/  BSYNC B3 ;  /* 0x0000000000037941 */ /* 0x000fea0003800000 */
.L_x_18557:
        /* <DEDUP_REMOVED lines=44> */
.L_x_18556:
[----:B------:R-:W-:Y:S05]  /*196d0*/  BSYNC B2 ;  /* 0x0000000000027941 */ /* 0x000fea0003800000 */
.L_x_18555:
        /* <DEDUP_REMOVED lines=12> */
.L_x_18551:
[----:B------:R-:W-:Y:S05]  /*197a0*/  BSYNC B1 ;  /* 0x0000000000017941 */ /* 0x000fea0003800000 */
.L_x_18549:
        /* <DEDUP_REMOVED lines=9> */
.L_x_18560:
        /* <DEDUP_REMOVED lines=12> */
.L_x_18563:
[----:B------:R-:W-:-:S07]  /*19900*/  IMAD.MOV.U32 R11, RZ, RZ, R186 ;  /* 0x000000ffff0b7224 */ /* 0x000fce00078e00ba */
.L_x_18564:
[----:B------:R-:W-:Y:S05]  /*19910*/  BSYNC B2 ;  /* 0x0000000000027941 */ /* 0x000fea0003800000 */
.L_x_18562:
        /* <DEDUP_REMOVED lines=16> */
.L_x_18568:
[----:B------:R-:W-:Y:S05]  /*19a20*/  BSYNC B3 ;  /* 0x0000000000037941 */ /* 0x000fea0003800000 */
.L_x_18567:
        /* <DEDUP_REMOVED lines=44> */
.L_x_18566:
[----:B------:R-:W-:Y:S05]  /*19cf0*/  BSYNC B2 ;  /* 0x0000000000027941 */ /* 0x000fea0003800000 */
.L_x_18565:
        /* <DEDUP_REMOVED lines=14> */
.L_x_18561:
[----:B------:R-:W-:Y:S05]  /*19de0*/  BSYNC B1 ;  /* 0x0000000000017941 */ /* 0x000fea0003800000 */
.L_x_18559:
        /* <DEDUP_REMOVED lines=8> */
.L_x_18570:
        /* <DEDUP_REMOVED lines=12> */
.L_x_18573:
[----:B------:R-:W-:-:S07]  /*19f30*/  IMAD.MOV.U32 R36, RZ, RZ, R186 ;  /* 0x000000ffff247224 */ /* 0x000fce00078e00ba */
.L_x_18574:
[----:B------:R-:W-:Y:S05]  /*19f40*/  BSYNC B2 ;  /* 0x0000000000027941 */ /* 0x000fea0003800000 */
.L_x_18572:
        /* <DEDUP_REMOVED lines=16> */
.L_x_18578:
[----:B------:R-:W-:Y:S05]  /*1a050*/  BSYNC B3 ;  /* 0x0000000000037941 */ /* 0x000fea0003800000 */
.L_x_18577:
        /* <DEDUP_REMOVED lines=44> */
.L_x_18576:
[----:B------:R-:W-:Y:S05]  /*1a320*/  BSYNC B2 ;  /* 0x0000000000027941 */ /* 0x000fea0003800000 */
.L_x_18575:
        /* <DEDUP_REMOVED lines=12> */
.L_x_18571:
[----:B------:R-:W-:Y:S05]  /*1a3f0*/  BSYNC B1 ;  /* 0x0000000000017941 */ /* 0x000fea0003800000 */
.L_x_18569:
        /* <DEDUP_REMOVED lines=9> */
.L_x_18580:
        /* <DEDUP_REMOVED lines=12> */
.L_x_18583:
[----:B------:R-:W-:-:S07]  /*1a550*/  IMAD.MOV.U32 R37, RZ, RZ, R186 ;  /* 0x000000ffff257224 */ /* 0x000fce00078e00ba */
.L_x_18584:
[----:B------:R-:W-:Y:S05]  /*1a560*/  BSYNC B2 ;  /* 0x0000000000027941 */ /* 0x000fea0003800000 */
.L_x_18582:
        /* <DEDUP_REMOVED lines=16> */
.L_x_18588:
[----:B------:R-:W-:Y:S05]  /*1a670*/  BSYNC B3 ;  /* 0x0000000000037941 */ /* 0x000fea0003800000 */
.L_x_18587:
        /* <DEDUP_REMOVED lines=44> */
.L_x_18586:
[----:B------:R-:W-:Y:S05]  /*1a940*/  BSYNC B2 ;  /* 0x0000000000027941 */ /* 0x000fea0003800000 */
.L_x_18585:
        /* <DEDUP_REMOVED lines=14> */
.L_x_18581:
[----:B------:R-:W-:Y:S05]  /*1aa30*/  BSYNC B1 ;  /* 0x0000000000017941 */ /* 0x000fea0003800000 */
.L_x_18579:
[----:B------:R-:W0:Y:S01]  /*1aa40*/  LDC.64 R136, c[0x0][0x238] ;  /* 0x00008e00ff887b82 */ /* 0x000e220000000a00 */
[----:B------:R-:W-:Y:S01]  /*1aa50*/  F2FP.BF16.F32.PACK_AB R139, R198, R185 ;  /* 0x000000b9c68b723e */ /* 0x000fe200000010ff */
[----:B------:R-:W-:Y:S01]  /*1aa60*/  BSSY B1, `(.L_x_18589) ;  /* 0x000001b000017945 */ /* 0x000fe20003800000 */
[----:B------:R-:W-:Y:S01]  /*1aa70*/  F2FP.BF16.F32.PACK_AB R138, R175, R174 ;  /* 0x000000aeaf8a723e */ /* 0x000fe200000010ff */
[----:B0-----:R-:W-:Y:S01]  /*1aa80*/  IMAD.WIDE.U32 R176, R187, 0x10, R136 ;  /* 0x00000010bbb07825 */ /* 0x001fe200078e0088 */
        /* <DEDUP_REMOVED lines=24> */
.L_x_18590:
[----:B------:R-:W-:Y:S05]  /*1ac10*/  BSYNC B1 ;  /* 0x0000000000017941 */ /* 0x000fea0003800000 */
.L_x_18589:
[----:B01----:R-:W-:Y:S01]  /*1ac20*/  FADD.FTZ R136, RZ, R154 ;  /* 0x0000009aff887221 */ /* 0x003fe20000010000 */
[----:B------:R-:W0:Y:S01]  /*1ac30*/  S2R R137, SR_TID.X ;  /* 0x0000000000897919 */ /* 0x000e220000002100 */
[----:B------:R-:W-:Y:S02]  /*1ac40*/  UMOV UR32, 0xffffffff ;  /* 0xffffffff00207882 */ /* 0x000fe40000000000 */
        /* <DEDUP_REMOVED lines=215> */
.L_x_18606:
[----:B-1----:R-:W-:Y:S01]  /*1b9c0*/  FADD.FTZ R136, R176, R136 ;  /* 0x00000088b0887221 */ /* 0x002fe20000010000 */
[----:B------:R-:W-:Y:S03]  /*1b9d0*/  BSSY B1, `(.L_x_18592) ;  /* 0x000012a000017945 */ /* 0x000fe60003800000 */
[----:B------:R-:W-:Y:S02]  /*1b9e0*/  FFMA.FTZ R138, R136, R187, UR11 ;  /* 0x0000000b888a7e23 */ /* 0x000fe400080100bb */
[----:B------:R-:W1:Y:S02]  /*1b9f0*/  @!P0 LDC.64 R136, c[0x0][0x250] ;  /* 0x00009400ff888b82 */ /* 0x000e640000000a00 */
[----:B-1----:R-:W-:-:S04]  /*1ba00*/  @!P0 LEA R136, P2, R0, R136, 0x2 ;  /* 0x0000008800888211 */ /* 0x002fc800078410ff */
[----:B------:R-:W-:-:S05]  /*1ba10*/  @!P0 LEA.HI.X R137, R0, R137, R252, 0x2, P2 ;  /* 0x0000008900898211 */ /* 0x000fca00010f14fc */
        /* <DEDUP_REMOVED lines=12> */
[----:B------:R-:W0:Y:S01]  /*1bae0*/  LDC R177, c[0x0][0x218] ;  /* 0x00008600ffb17b82 */ /* 0x000e220000000800 */
[----:B------:R-:W-:Y:S02]  /*1baf0*/  IADD3 R136, R199, -0x1, RZ ;  /* 0xffffffffc7887810 */ /* 0x000fe40007ffe0ff */
[----:B------:R-:W3:Y:S04]  /*1bb00*/  LDL R252, [R1+0x84] ;  /* 0x0000840001fc7983 */ /* 0x000ee80000100800 */
[----:B------:R-:W4:Y:S04]  /*1bb10*/  LDL R199, [R1+0x9c] ;  /* 0x00009c0001c77983 */ /* 0x000f280000100800 */
[----:B------:R-:W3:Y:S01]  /*1bb20*/  LDL R196, [R1+0x94] ;  /* 0x0000940001c47983 */ /* 0x000ee20000100800 */
[----:B0-----:R-:W-:Y:S01]  /*1bb30*/  IMAD R187, R136, R177, RZ ;  /* 0x000000b188bb7224 */ /* 0x001fe200078e02ff */
[----:B------:R-:W-:-:S02]  /*1bb40*/  FSEL R177, R139, RZ, !P1 ;  /* 0x000000ff8bb17208 */ /* 0x000fc40004800000 */
[----:B------:R-:W4:Y:S03]  /*1bb50*/  LDL R139, [R1+0x88] ;  /* 0x00008800018b7983 */ /* 0x000f260000100800 */
[C---:B------:R-:W-:Y:S01]  /*1bb60*/  FADD.FTZ R137, -R177.reuse, R161 ;  /* 0x000000a1b1897221 */ /* 0x040fe20000010100 */
[C---:B------:R-:W-:Y:S01]  /*1bb70*/  FADD.FTZ R136, -R177.reuse, R160 ;  /* 0x000000a0b1887221 */ /* 0x040fe20000010100 */
[----:B------:R-:W3:Y:S02]  /*1bb80*/  LDL R161, [R1+0x98] ;  /* 0x0000980001a17983 */ /* 0x000ee40000100800 */
[----:B------:R-:W-:Y:S02]  /*1bb90*/  FMUL.FTZ R137, R176, R137 ;  /* 0x00000089b0897220 */ /* 0x000fe40000410000 */
[----:B------:R-:W3:Y:S02]  /*1bba0*/  LDL R160, [R1+0x80] ;  /* 0x0000800001a07983 */ /* 0x000ee40000100800 */
[----:B--2---:R-:W-:Y:S01]  /*1bbb0*/  FFMA.FTZ R137, R138, R137, R47 ;  /* 0x000000898a897223 */ /* 0x004fe2000001002f */
[----:B------:R-:W-:-:S02]  /*1bbc0*/  FADD.FTZ R138, -R177, R156 ;  /* 0x0000009cb18a7221 */ /* 0x000fc40000010100 */
[----:B------:R-:W2:Y:S01]  /*1bbd0*/  LDL R156, [R1+0x90] ;  /* 0x00009000019c7983 */ /* 0x000ea20000100800 */
[C---:B------:R-:W-:Y:S01]  /*1bbe0*/  FMUL.FTZ R136, R176.reuse, R136 ;  /* 0x00000088b0887220 */ /* 0x040fe20000410000 */
[----:B------:R-:W-:Y:S01]  /*1bbf0*/  FADD.FTZ R159, -R177, R159 ;  /* 0x0000009fb19f7221 */ /* 0x000fe20000010100 */
[----:B------:R-:W-:-:S03]  /*1bc00*/  FMUL.FTZ R138, R176, R138 ;  /* 0x0000008ab08a7220 */ /* 0x000fc60000410000 */
[----:B------:R-:W-:Y:S01]  /*1bc10*/  FMUL.FTZ R159, R176, R159 ;  /* 0x0000009fb09f7220 */ /* 0x000fe20000410000 */
[----:B----4-:R-:W-:-:S05]  /*1bc20*/  FFMA.FTZ R136, R139, R136, R46 ;  /* 0x000000888b887223 */ /* 0x010fca000001002e */
[----:B------:R-:W-:Y:S01]  /*1bc30*/  F2FP.BF16.F32.PACK_AB R139, R137, R136 ;  /* 0x00000088898b723e */ /* 0x000fe200000010ff */
[C---:B------:R-:W-:Y:S01]  /*1bc40*/  FADD.FTZ R136, -R177.reuse, R154 ;  /* 0x0000009ab1887221 */ /* 0x040fe20000010100 */
[C---:B------:R-:W-:Y:S01]  /*1bc50*/  FADD.FTZ R137, -R177.reuse, R155 ;  /* 0x0000009bb1897221 */ /* 0x040fe20000010100 */
[C---:B------:R-:W-:Y:S02]  /*1bc60*/  FADD.FTZ R155, -R177.reuse, R158 ;  /* 0x0000009eb19b7221 */ /* 0x040fe40000010100 */
[C---:B------:R-:W-:Y:S02]  /*1bc70*/  FMUL.FTZ R136, R176.reuse, R136 ;  /* 0x00000088b0887220 */ /* 0x040fe40000410000 */
[----:B------:R-:W-:Y:S01]  /*1bc80*/  FMUL.FTZ R155, R176, R155 ;  /* 0x0000009bb09b7220 */ /* 0x000fe20000410000 */
[----:B------:R-:W-:-:S04]  /*1bc90*/  FADD.FTZ R154, -R177, R157 ;  /* 0x0000009db19a7221 */ /* 0x000fc80000010100 */
[C---:B------:R-:W-:Y:S01]  /*1bca0*/  FMUL.FTZ R154, R176.reuse, R154 ;  /* 0x0000009ab09a7220 */ /* 0x040fe20000410000 */
[----:B------:R-:W-:-:S03]  /*1bcb0*/  FMUL.FTZ R137, R176, R137 ;  /* 0x00000089b0897220 */ /* 0x000fc60000410000 */
[----:B------:R-:W-:Y:S01]  /*1bcc0*/  FFMA.FTZ R154, R199, R154, R43 ;  /* 0x0000009ac79a7223 */ /* 0x000fe2000001002b */
[----:B---3--:R-:W-:Y:S01]  /*1bcd0*/  FFMA.FTZ R157, R196, R137, R41 ;  /* 0x00000089c49d7223 */ /* 0x008fe20000010029 */
[----:B------:R-:W3:Y:S04]  /*1bce0*/  LDL R199, [R1+0x40] ;  /* 0x0000400001c77983 */ /* 0x000ee80000100800 */
[----:B------:R-:W4:Y:S01]  /*1bcf0*/  LDL R196, [R1+0x5c] ;  /* 0x00005c0001c47983 */ /* 0x000f220000100800 */
[----:B--2---:R-:W-:Y:S01]  /*1bd00*/  FFMA.FTZ R136, R156, R136, R40 ;  /* 0x000000889c887223 */ /* 0x004fe20000010028 */
[----:B------:R-:W-:Y:S01]  /*1bd10*/  FFMA.FTZ R156, R161, R138, R42 ;  /* 0x0000008aa19c7223 */ /* 0x000fe2000001002a */
[----:B------:R-:W-:Y:S01]  /*1bd20*/  FFMA.FTZ R138, R160, R155, R44 ;  /* 0x0000009ba08a7223 */ /* 0x000fe2000001002c */
[----:B------:R-:W-:Y:S01]  /*1bd30*/  FFMA.FTZ R155, R252, R159, R45 ;  /* 0x0000009ffc9b7223 */ /* 0x000fe2000001002d */
[----:B------:R-:W2:Y:S01]  /*1bd40*/  LDL R161, [R1+0x54] ;  /* 0x0000540001a17983 */ /* 0x000ea20000100800 */
[----:B------:R-:W0:Y:S01]  /*1bd50*/  LDC.64 R158, c[0x0][0x2b8] ;  /* 0x0000ae00ff9e7b82 */ /* 0x000e220000000a00 */
[----:B------:R-:W1:Y:S01]  /*1bd60*/  S2R R252, SR_TID.X ;  /* 0x0000000000fc7919 */ /* 0x000e620000002100 */
[----:B------:R-:W-:-:S02]  /*1bd70*/  F2FP.BF16.F32.PACK_AB R137, R154, R156 ;  /* 0x0000009c9a89723e */ /* 0x000fc400000010ff */
[----:B------:R-:W-:Y:S01]  /*1bd80*/  SHF.R.S32.HI R154, RZ, 0x1f, R187 ;  /* 0x0000001fff9a7819 */ /* 0x000fe200000114bb */
[----:B------:R-:W2:Y:S03]  /*1bd90*/  LDL R160, [R1+0x8] ;  /* 0x0000080001a07983 */ /* 0x000ea60000100800 */
[----:B------:R-:W-:Y:S02]  /*1bda0*/  LEA.HI R154, R154, R187, RZ, 0x3 ;  /* 0x000000bb9a9a7211 */ /* 0x000fe400078f18ff */
[----:B------:R-:W-:Y:S01]  /*1bdb0*/  F2FP.BF16.F32.PACK_AB R138, R155, R138 ;  /* 0x0000008a9b8a723e */ /* 0x000fe200000010ff */
[----:B------:R-:W4:Y:S01]  /*1bdc0*/  LDL R187, [R1+0x44] ;  /* 0x0000440001bb7983 */ /* 0x000f220000100800 */
[----:B------:R-:W-:-:S03]  /*1bdd0*/  F2FP.BF16.F32.PACK_AB R136, R157, R136 ;  /* 0x000000889d88723e */ /* 0x000fc600000010ff */
[----:B------:R-:W2:Y:S01]  /*1bde0*/  LDL R157, [R1+0xc] ;  /* 0x00000c00019d7983 */ /* 0x000ea20000100800 */
[----:B-1----:R-:W-:-:S04]  /*1bdf0*/  LOP3.LUT R252, R252, 0x1f, RZ, 0xc0, !PT ;  /* 0x0000001ffcfc7812 */ /* 0x002fc800078ec0ff */
[----:B------:R-:W-:Y:S02]  /*1be00*/  LEA.HI.SX32 R156, R154, R252, 0x1d ;  /* 0x000000fc9a9c7211 */ /* 0x000fe400078feaff */
[----:B------:R-:W3:Y:S03]  /*1be10*/  LDL R252, [R1+0x58] ;  /* 0x0000580001fc7983 */ /* 0x000ee60000100800 */
[----:B0-----:R-:W-:-:S05]  /*1be20*/  IMAD.WIDE.U32 R154, R156, 0x10, R158 ;  /* 0x000000109c9a7825 */ /* 0x001fca00078e009e */
[----:B------:R0:W-:Y:S04]  /*1be30*/  STG.E.128 desc[UR4][R154.64], R136 ;  /* 0x000000889a007986 */ /* 0x0001e8000c101d04 */
[----:B0-----:R-:W4:Y:S04]  /*1be40*/  LDL R139, [R1+0x48] ;  /* 0x00004800018b7983 */ /* 0x001f280000100800 */
[----:B------:R-:W2:Y:S04]  /*1be50*/  LDL R154, [R1+0x4c] ;  /* 0x00004c00019a7983 */ /* 0x000ea80000100800 */
[----:B------:R-:W2:Y:S01]  /*1be60*/  LDL R155, [R1+0x50] ;  /* 0x00005000019b7983 */ /* 0x000ea20000100800 */
        /* <DEDUP_REMOVED lines=8> */
[----:B------:R-:W2:Y:S04]  /*1bef0*/  LDL R153, [R1] ;  /* 0x0000000001997983 */ /* 0x000ea80000100800 */
[----:B------:R-:W2:Y:S01]  /*1bf00*/  LDL R152, [R1+0x4] ;  /* 0x0000040001987983 */ /* 0x000ea20000100800 */
[----:B---3--:R-:W-:Y:S01]  /*1bf10*/  FFMA.FTZ R148, R252, R138, R50 ;  /* 0x0000008afc947223 */ /* 0x008fe20000010032 */
[----:B----4-:R-:W-:Y:S01]  /*1bf20*/  FFMA.FTZ R136, R139, R136, R54 ;  /* 0x000000888b887223 */ /* 0x010fe20000010036 */
[----:B--2---:R-:W-:-:S02]  /*1bf30*/  FFMA.FTZ R137, R154, R137, R55 ;  /* 0x000000899a897223 */ /* 0x004fc40000010037 */
[----:B------:R-:W2:Y:S03]  /*1bf40*/  LDL R154, [R1+0x18] ;  /* 0x00001800019a7983 */ /* 0x000ea60000100800 */
[----:B------:R-:W-:Y:S01]  /*1bf50*/  F2FP.BF16.F32.PACK_AB R139, R137, R136 ;  /* 0x00000088898b723e */ /* 0x000fe200000010ff */
[C---:B------:R-:W-:Y:S01]  /*1bf60*/  FADD.FTZ R137, -R177.reuse, R147 ;  /* 0x00000093b1897221 */ /* 0x040fe20000010100 */
[C---:B------:R-:W-:Y:S01]  /*1bf70*/  FADD.FTZ R147, -R177.reuse, R150 ;  /* 0x00000096b1937221 */ /* 0x040fe20000010100 */
[----:B------:R-:W-:Y:S01]  /*1bf80*/  FADD.FTZ R136, -R177, R146 ;  /* 0x00000092b1887221 */ /* 0x000fe20000010100 */
[----:B------:R-:W3:Y:S02]  /*1bf90*/  LDL R150, [R1+0x14] ;  /* 0x0000140001967983 */ /* 0x000ee40000100800 */
[C---:B------:R-:W-:Y:S01]  /*1bfa0*/  FMUL.FTZ R147, R176.reuse, R147 ;  /* 0x00000093b0937220 */ /* 0x040fe20000410000 */
[----:B------:R-:W-:-:S03]  /*1bfb0*/  FMUL.FTZ R136, R176, R136 ;  /* 0x00000088b0887220 */ /* 0x000fc60000410000 */
[----:B------:R-:W-:Y:S01]  /*1bfc0*/  FFMA.FTZ R138, R199, R147, R52 ;  /* 0x00000093c78a7223 */ /* 0x000fe20000010034 */
[----:B------:R-:W-:Y:S01]  /*1bfd0*/  FFMA.FTZ R147, R187, R151, R53 ;  /* 0x00000097bb937223 */ /* 0x000fe20000010035 */
[----:B------:R-:W-:Y:S01]  /*1bfe0*/  FFMA.FTZ R136, R155, R136, R48 ;  /* 0x000000889b887223 */ /* 0x000fe20000010030 */
[----:B------:R-:W4:Y:S04]  /*1bff0*/  LDL R151, [R1+0x1c] ;  /* 0x00001c0001977983 */ /* 0x000f280000100800 */
[----:B------:R-:W4:Y:S01]  /*1c000*/  LDL R155, [R1+0x10] ;  /* 0x00001000019b7983 */ /* 0x000f220000100800 */
[----:B------:R-:W-:-:S04]  /*1c010*/  FADD.FTZ R146, -R177, R149 ;  /* 0x00000095b1927221 */ /* 0x000fc80000010100 */
[C---:B------:R-:W-:Y:S01]  /*1c020*/  FMUL.FTZ R146, R176.reuse, R146 ;  /* 0x00000092b0927220 */ /* 0x040fe20000410000 */
[----:B------:R-:W-:-:S03]  /*1c030*/  FMUL.FTZ R137, R176, R137 ;  /* 0x00000089b0897220 */ /* 0x000fc60000410000 */
[----:B------:R-:W-:Y:S01]  /*1c040*/  FFMA.FTZ R146, R196, R146, R51 ;  /* 0x00000092c4927223 */ /* 0x000fe20000010033 */
[----:B------:R-:W-:-:S04]  /*1c050*/  FFMA.FTZ R149, R161, R137, R49 ;  /* 0x00000089a1957223 */ /* 0x000fc80000010031 */
[----:B------:R-:W-:Y:S01]  /*1c060*/  F2FP.BF16.F32.PACK_AB R137, R146, R148 ;  /* 0x000000949289723e */ /* 0x000fe200000010ff */
[----:B------:R-:W-:Y:S01]  /*1c070*/  VIADD R146, R156, 0x20 ;  /* 0x000000209c927836 */ /* 0x000fe20000000000 */
[----:B------:R-:W-:Y:S02]  /*1c080*/  F2FP.BF16.F32.PACK_AB R138, R147, R138 ;  /* 0x0000008a938a723e */ /* 0x000fe400000010ff */
[----:B------:R-:W-:Y:S01]  /*1c090*/  F2FP.BF16.F32.PACK_AB R136, R149, R136 ;  /* 0x000000889588723e */ /* 0x000fe200000010ff */
[----:B------:R-:W-:-:S05]  /*1c0a0*/  IMAD.WIDE.U32 R146, R146, 0x10, R158 ;  /* 0x0000001092927825 */ /* 0x000fca00078e009e */
[----:B------:R0:W-:Y:S01]  /*1c0b0*/  STG.E.128 desc[UR4][R146.64], R136 ;  /* 0x0000008892007986 */ /* 0x0001e2000c101d04 */
[C---:B------:R-:W-:Y:S01]  /*1c0c0*/  FADD.FTZ R38, -R177.reuse, R38 ;  /* 0x00000026b1267221 */ /* 0x040fe20000010100 */
[C---:B------:R-:W-:Y:S01]  /*1c0d0*/  FADD.FTZ R39, -R177.reuse, R39 ;  /* 0x00000027b1277221 */ /* 0x040fe20000010100 */
[C---:B0-----:R-:W-:Y:S01]  /*1c0e0*/  FADD.FTZ R136, -R177.reuse, R144 ;  /* 0x00000090b1887221 */ /* 0x041fe20000010100 */
[----:B------:R-:W-:-:S03]  /*1c0f0*/  FADD.FTZ R137, -R177, R145 ;  /* 0x00000091b1897221 */ /* 0x000fc60000010100 */
[C---:B------:R-:W-:Y:S01]  /*1c100*/  FMUL.FTZ R136, R176.reuse, R136 ;  /* 0x00000088b0887220 */ /* 0x040fe20000410000 */
[----:B------:R-:W-:-:S03]  /*1c110*/  FMUL.FTZ R137, R176, R137 ;  /* 0x00000089b0897220 */ /* 0x000fc60000410000 */
[----:B------:R-:W-:Y:S01]  /*1c120*/  FFMA.FTZ R136, R160, R136, R62 ;  /* 0x00000088a0887223 */ /* 0x000fe2000001003e */
[----:B------:R-:W-:-:S05]  /*1c130*/  FFMA.FTZ R137, R157, R137, R63 ;  /* 0x000000899d897223 */ /* 0x000fca000001003f */
[----:B------:R-:W-:Y:S01]  /*1c140*/  F2FP.BF16.F32.PACK_AB R139, R137, R136 ;  /* 0x00000088898b723e */ /* 0x000fe200000010ff */
[C---:B------:R-:W-:Y:S01]  /*1c150*/  FADD.FTZ R136, -R177.reuse, R140 ;  /* 0x0000008cb1887221 */ /* 0x040fe20000010100 */
[C---:B------:R-:W-:Y:S01]  /*1c160*/  FADD.FTZ R137, -R177.reuse, R141 ;  /* 0x0000008db1897221 */ /* 0x040fe20000010100 */
[C---:B------:R-:W-:Y:S01]  /*1c170*/  FMUL.FTZ R38, R176.reuse, R38 ;  /* 0x00000026b0267220 */ /* 0x040fe20000410000 */
        /* <DEDUP_REMOVED lines=8> */
[----:B------:R-:W-:Y:S01]  /*1c200*/  FMUL.FTZ R143, R176, R143 ;  /* 0x0000008fb08f7220 */ /* 0x000fe20000410000 */
[C---:B------:R-:W-:Y:S01]  /*1c210*/  FADD.FTZ R16, -R177.reuse, R16 ;  /* 0x00000010b1107221 */ /* 0x040fe20000010100 */
[C---:B------:R-:W-:Y:S01]  /*1c220*/  FADD.FTZ R17, -R177.reuse, R17 ;  /* 0x00000011b1117221 */ /* 0x040fe20000010100 */
[C---:B------:R-:W-:Y:S01]  /*1c230*/  FADD.FTZ R140, -R177.reuse, R168 ;  /* 0x000000a8b18c7221 */ /* 0x040fe20000010100 */
[----:B------:R-:W-:Y:S01]  /*1c240*/  FADD.FTZ R144, -R177, R172 ;  /* 0x000000acb1907221 */ /* 0x000fe20000010100 */
[----:B------:R-:W-:Y:S01]  /*1c250*/  FFMA.FTZ R138, R153, R138, R60 ;  /* 0x0000008a998a7223 */ /* 0x000fe2000001003c */
[----:B------:R-:W-:Y:S01]  /*1c260*/  FFMA.FTZ R143, R152, R143, R61 ;  /* 0x0000008f988f7223 */ /* 0x000fe2000001003d */
[C---:B------:R-:W-:Y:S01]  /*1c270*/  FADD.FTZ R148, -R177.reuse, R185 ;  /* 0x000000b9b1947221 */ /* 0x040fe20000010100 */
[C---:B------:R-:W-:Y:S01]  /*1c280*/  FMUL.FTZ R149, R176.reuse, R14 ;  /* 0x0000000eb0957220 */ /* 0x040fe20000410000 */
[C---:B------:R-:W-:Y:S01]  /*1c290*/  FADD.FTZ R19, -R177.reuse, R19 ;  /* 0x00000013b1137221 */ /* 0x040fe20000010100 */
[C---:B------:R-:W-:Y:S01]  /*1c2a0*/  FMUL.FTZ R14, R176.reuse, R16 ;  /* 0x00000010b00e7220 */ /* 0x040fe20000410000 */
[C---:B------:R-:W-:Y:S01]  /*1c2b0*/  FADD.FTZ R26, -R177.reuse, R26 ;  /* 0x0000001ab11a7221 */ /* 0x040fe20000010100 */
[C---:B------:R-:W-:Y:S01]  /*1c2c0*/  FADD.FTZ R27, -R177.reuse, R27 ;  /* 0x0000001bb11b7221 */ /* 0x040fe20000010100 */
[C---:B------:R-:W-:Y:S01]  /*1c2d0*/  FMUL.FTZ R161, R176.reuse, R140 ;  /* 0x0000008cb0a17220 */ /* 0x040fe20000410000 */
[C---:B------:R-:W-:Y:S01]  /*1c2e0*/  FADD.FTZ R12, -R177.reuse, R12 ;  /* 0x0000000cb10c7221 */ /* 0x040fe20000010100 */
[----:B------:R-:W-:Y:S01]  /*1c2f0*/  FADD.FTZ R13, -R177, R13 ;  /* 0x0000000db10d7221 */ /* 0x000fe20000010100 */
[C---:B------:R-:W-:Y:S01]  /*1c300*/  FMUL.FTZ R140, R176.reuse, R144 ;  /* 0x00000090b08c7220 */ /* 0x040fe20000410000 */
[----:B------:R-:W-:Y:S01]  /*1c310*/  FMUL.FTZ R144, R176, R148 ;  /* 0x00000094b0907220 */ /* 0x000fe20000410000 */
[----:B------:R-:W-:Y:S01]  /*1c320*/  F2FP.BF16.F32.PACK_AB R138, R143, R138 ;  /* 0x0000008a8f8a723e */ /* 0x000fe200000010ff */
[----:B------:R-:W-:Y:S01]  /*1c330*/  FFMA.FTZ R14, R236, R14, R68 ;  /* 0x0000000eec0e7223 */ /* 0x000fe20000010044 */
[C---:B------:R-:W-:Y:S01]  /*1c340*/  FADD.FTZ R18, -R177.reuse, R18 ;  /* 0x00000012b1127221 */ /* 0x040fe20000010100 */
[C---:B------:R-:W-:Y:S01]  /*1c350*/  FMUL.FTZ R27, R176.reuse, R27 ;  /* 0x0000001bb01b7220 */ /* 0x040fe20000410000 */
[C---:B------:R-:W-:Y:S01]  /*1c360*/  FADD.FTZ R22, -R177.reuse, R22 ;  /* 0x00000016b1167221 */ /* 0x040fe20000010100 */
[C---:B------:R-:W-:Y:S01]  /*1c370*/  FMUL.FTZ R12, R176.reuse, R12 ;  /* 0x0000000cb00c7220 */ /* 0x040fe20000410000 */
[C---:B------:R-:W-:Y:S01]  /*1c380*/  FMUL.FTZ R13, R176.reuse, R13 ;  /* 0x0000000db00d7220 */ /* 0x040fe20000410000 */
[C---:B------:R-:W-:Y:S01]  /*1c390*/  FADD.FTZ R21, -R177.reuse, R21 ;  /* 0x00000015b1157221 */ /* 0x040fe20000010100 */
[C---:B------:R-:W-:Y:S01]  /*1c3a0*/  FADD.FTZ R25, -R177.reuse, R25 ;  /* 0x00000019b1197221 */ /* 0x040fe20000010100 */
[C---:B------:R-:W-:Y:S01]  /*1c3b0*/  FADD.FTZ R30, -R177.reuse, R30 ;  /* 0x0000001eb11e7221 */ /* 0x040fe20000010100 */
[C---:B------:R-:W-:Y:S01]  /*1c3c0*/  FADD.FTZ R23, -R177.reuse, R23 ;  /* 0x00000017b1177221 */ /* 0x040fe20000010100 */
[C---:B------:R-:W-:Y:S01]  /*1c3d0*/  FADD.FTZ R24, -R177.reuse, R24 ;  /* 0x00000018b1187221 */ /* 0x040fe20000010100 */
[----:B------:R-:W-:Y:S01]  /*1c3e0*/  FADD.FTZ R32, -R177, R32 ;  /* 0x00000020b1207221 */ /* 0x000fe20000010100 */
[C---:B------:R-:W-:Y:S01]  /*1c3f0*/  FMUL.FTZ R153, R176.reuse, R18 ;  /* 0x00000012b0997220 */ /* 0x040fe20000410000 */
[----:B------:R-:W-:Y:S01]  /*1c400*/  FFMA.FTZ R27, R223, R27, R79 ;  /* 0x0000001bdf1b7223 */ /* 0x000fe2000001004f */
[C---:B------:R-:W-:Y:S01]  /*1c410*/  FADD.FTZ R34, -R177.reuse, R34 ;  /* 0x00000022b1227221 */ /* 0x040fe20000010100 */
[C---:B------:R-:W-:Y:S01]  /*1c420*/  FADD.FTZ R35, -R177.reuse, R35 ;  /* 0x00000023b1237221 */ /* 0x040fe20000010100 */
[----:B------:R-:W-:Y:S01]  /*1c430*/  FMUL.FTZ R18, R176, R22 ;  /* 0x00000016b0127220 */ /* 0x000fe20000410000 */
[----:B------:R-:W-:Y:S01]  /*1c440*/  FFMA.FTZ R12, R240, R12, R64 ;  /* 0x0000000cf00c7223 */ /* 0x000fe20000010040 */
[C---:B------:R-:W-:Y:S01]  /*1c450*/  FADD.FTZ R20, -R177.reuse, R20 ;  /* 0x00000014b1147221 */ /* 0x040fe20000010100 */
[C---:B------:R-:W-:Y:S01]  /*1c460*/  FMUL.FTZ R22, R176.reuse, R25 ;  /* 0x00000019b0167220 */ /* 0x040fe20000410000 */
[C---:B------:R-:W-:Y:S01]  /*1c470*/  FMUL.FTZ R25, R176.reuse, R30 ;  /* 0x0000001eb0197220 */ /* 0x040fe20000410000 */
[C---:B------:R-:W-:Y:S01]  /*1c480*/  FMUL.FTZ R23, R176.reuse, R23 ;  /* 0x00000017b0177220 */ /* 0x040fe20000410000 */
[C---:B------:R-:W-:Y:S01]  /*1c490*/  FMUL.FTZ R30, R176.reuse, R32 ;  /* 0x00000020b01e7220 */ /* 0x040fe20000410000 */
[C---:B------:R-:W-:Y:S01]  /*1c4a0*/  FMUL.FTZ R157, R176.reuse, R34 ;  /* 0x00000022b09d7220 */ /* 0x040fe20000410000 */
[----:B------:R-:W-:Y:S01]  /*1c4b0*/  FMUL.FTZ R16, R176, R20 ;  /* 0x00000014b0107220 */ /* 0x000fe20000410000 */
[----:B------:R-:W-:Y:S01]  /*1c4c0*/  FADD.FTZ R31, -R177, R31 ;  /* 0x0000001fb11f7221 */ /* 0x000fe20000010100 */
[----:B------:R-:W-:Y:S01]  /*1c4d0*/  FFMA.FTZ R23, R227, R23, R75 ;  /* 0x00000017e3177223 */ /* 0x000fe2000001004b */
[C---:B------:R-:W-:Y:S01]  /*1c4e0*/  FADD.FTZ R28, -R177.reuse, R28 ;  /* 0x0000001cb11c7221 */ /* 0x040fe20000010100 */
[C---:B------:R-:W-:Y:S01]  /*1c4f0*/  FADD.FTZ R29, -R177.reuse, R29 ;  /* 0x0000001db11d7221 */ /* 0x040fe20000010100 */
[C---:B------:R-:W-:Y:S01]  /*1c500*/  FADD.FTZ R141, -R177.reuse, R169 ;  /* 0x000000a9b18d7221 */ /* 0x040fe20000010100 */
[C---:B------:R-:W-:Y:S01]  /*1c510*/  FADD.FTZ R33, -R177.reuse, R33 ;  /* 0x00000021b1217221 */ /* 0x040fe20000010100 */
[----:B------:R-:W-:Y:S01]  /*1c520*/  FFMA.FTZ R16, R224, R16, R72 ;  /* 0x00000010e0107223 */ /* 0x000fe20000010048 */
[C---:B------:R-:W-:Y:S01]  /*1c530*/  FMUL.FTZ R20, R176.reuse, R28 ;  /* 0x0000001cb0147220 */ /* 0x040fe20000410000 */
[C---:B------:R-:W-:Y:S01]  /*1c540*/  FADD.FTZ R145, -R177.reuse, R173 ;  /* 0x000000adb1917221 */ /* 0x040fe20000010100 */
[----:B------:R-:W-:Y:S01]  /*1c550*/  FMUL.FTZ R152, R176, R33 ;  /* 0x00000021b0987220 */ /* 0x000fe20000410000 */
        /* <DEDUP_REMOVED lines=8> */
[----:B------:R-:W-:Y:S01]  /*1c5e0*/  FMUL.FTZ R147, R176, R147 ;  /* 0x00000093b0937220 */ /* 0x000fe20000410000 */
[C---:B------:R-:W-:Y:S01]  /*1c5f0*/  VIADD R32, R156.reuse, 0x60 ;  /* 0x000000609c207836 */ /* 0x040fe20000000000 */
[----:B------:R-:W-:Y:S01]  /*1c600*/  IADD3 R34, R156, 0x80, RZ ;  /* 0x000000809c227810 */ /* 0x000fe20007ffe0ff */
[----:B------:R-:W-:Y:S01]  /*1c610*/  FFMA.FTZ R143, R105, R143, R97 ;  /* 0x0000008f698f7223 */ /* 0x000fe20000010061 */
[----:B------:R-:W-:Y:S01]  /*1c620*/  FFMA.FTZ R147, R109, R147, R101 ;  /* 0x000000936d937223 */ /* 0x000fe20000010065 */
[----:B--2---:R-:W-:Y:S01]  /*1c630*/  FFMA.FTZ R136, R154, R136, R58 ;  /* 0x000000889a887223 */ /* 0x004fe2000001003a */
[----:B---3--:R-:W-:Y:S01]  /*1c640*/  FFMA.FTZ R39, R150, R39, R57 ;  /* 0x0000002796277223 */ /* 0x008fe20000010039 */
[----:B------:R-:W-:Y:S01]  /*1c650*/  FMUL.FTZ R150, R176, R15 ;  /* 0x0000000fb0967220 */ /* 0x000fe20000410000 */
[----:B----4-:R-:W-:Y:S01]  /*1c660*/  FFMA.FTZ R137, R151, R137, R59 ;  /* 0x0000008997897223 */ /* 0x010fe2000001003b */
[----:B------:R-:W-:-:S04]  /*1c670*/  FFMA.FTZ R38, R155, R38, R56 ;  /* 0x000000269b267223 */ /* 0x000fc80000010038 */
[----:B------:R-:W-:Y:S01]  /*1c680*/  F2FP.BF16.F32.PACK_AB R137, R137, R136 ;  /* 0x000000888989723e */ /* 0x000fe200000010ff */
[----:B------:R-:W-:Y:S01]  /*1c690*/  FMUL.FTZ R15, R176, R17 ;  /* 0x00000011b00f7220 */ /* 0x000fe20000410000 */
[----:B------:R-:W-:Y:S02]  /*1c6a0*/  F2FP.BF16.F32.PACK_AB R136, R39, R38 ;  /* 0x000000262788723e */ /* 0x000fe400000010ff */
[----:B------:R-:W-:Y:S01]  /*1c6b0*/  IADD3 R38, R156, 0x40, RZ ;  /* 0x000000409c267810 */ /* 0x000fe20007ffe0ff */
[C---:B------:R-:W-:Y:S01]  /*1c6c0*/  FMUL.FTZ R154, R176.reuse, R19 ;  /* 0x00000013b09a7220 */ /* 0x040fe20000410000 */
[----:B------:R-:W-:Y:S01]  /*1c6d0*/  FFMA.FTZ R148, R237, R15, R69 ;  /* 0x0000000fed947223 */ /* 0x000fe20000010045 */
[----:B------:R-:W-:Y:S02]  /*1c6e0*/  FMUL.FTZ R19, R176, R26 ;  /* 0x0000001ab0137220 */ /* 0x000fe40000410000 */
[----:B------:R-:W-:Y:S02]  /*1c6f0*/  IMAD.WIDE.U32 R38, R38, 0x10, R158 ;  /* 0x0000001026267825 */ /* 0x000fe400078e009e */
[----:B------:R-:W-:-:S02]  /*1c700*/  F2FP.BF16.F32.PACK_AB R14, R148, R14 ;  /* 0x0000000e940e723e */ /* 0x000fc400000010ff */
[----:B------:R-:W-:Y:S01]  /*1c710*/  FFMA.FTZ R19, R222, R19, R78 ;  /* 0x00000013de137223 */ /* 0x000fe2000001004e */
[----:B------:R-:W-:Y:S01]  /*1c720*/  FFMA.FTZ R148, R241, R13, R65 ;  /* 0x0000000df1947223 */ /* 0x000fe20000010041 */
[----:B------:R0:W-:Y:S01]  /*1c730*/  STG.E.128 desc[UR4][R38.64], R136 ;  /* 0x0000008826007986 */ /* 0x0001e2000c101d04 */
        /* <DEDUP_REMOVED lines=8> */
[----:B------:R-:W-:Y:S01]  /*1c7c0*/  FFMA.FTZ R18, R220, R21, R76 ;  /* 0x00000015dc127223 */ /* 0x000fe2000001004c */
[----:B------:R-:W-:Y:S01]  /*1c7d0*/  FFMA.FTZ R22, R204, R30, R84 ;  /* 0x0000001ecc167223 */ /* 0x000fe20000010054 */
[C---:B0-----:R-:W-:Y:S01]  /*1c7e0*/  FADD.FTZ R136, -R177.reuse, R164 ;  /* 0x000000a4b1887221 */ /* 0x041fe20000010100 */
[----:B------:R-:W-:-:S02]  /*1c7f0*/  FADD.FTZ R137, -R177, R165 ;  /* 0x000000a5b1897221 */ /* 0x000fc40000010100 */
[----:B------:R-:W0:Y:S01]  /*1c800*/  LDC.64 R164, c[0x0][0x2b8] ;  /* 0x0000ae00ffa47b82 */ /* 0x000e220000000a00 */
[----:B------:R-:W-:Y:S01]  /*1c810*/  FFMA.FTZ R21, R206, R157, R86 ;  /* 0x0000009dce157223 */ /* 0x000fe20000010056 */
[----:B------:R-:W-:Y:S01]  /*1c820*/  FFMA.FTZ R30, R207, R159, R87 ;  /* 0x0000009fcf1e7223 */ /* 0x000fe20000010057 */
[C---:B------:R-:W-:Y:S01]  /*1c830*/  FMUL.FTZ R26, R176.reuse, R31 ;  /* 0x0000001fb01a7220 */ /* 0x040fe20000410000 */
[----:B------:R-:W-:Y:S01]  /*1c840*/  FADD.FTZ R38, -R177, R162 ;  /* 0x000000a2b1267221 */ /* 0x000fe20000010100 */
[C---:B------:R-:W-:Y:S01]  /*1c850*/  FMUL.FTZ R31, R176.reuse, R136 ;  /* 0x00000088b01f7220 */ /* 0x040fe20000410000 */
[C---:B------:R-:W-:Y:S01]  /*1c860*/  FMUL.FTZ R24, R176.reuse, R29 ;  /* 0x0000001db0187220 */ /* 0x040fe20000410000 */
[----:B------:R-:W-:Y:S01]  /*1c870*/  FMUL.FTZ R162, R176, R141 ;  /* 0x0000008db0a27220 */ /* 0x000fe20000410000 */
[----:B------:R-:W-:Y:S01]  /*1c880*/  F2FP.BF16.F32.PACK_AB R17, R23, R17 ;  /* 0x000000111711723e */ /* 0x000fe200000010ff */
[----:B------:R-:W-:Y:S01]  /*1c890*/  FADD.FTZ R39, -R177, R163 ;  /* 0x000000a3b1277221 */ /* 0x000fe20000010100 */
[----:B------:R-:W-:Y:S01]  /*1c8a0*/  F2FP.BF16.F32.PACK_AB R23, R30, R21 ;  /* 0x000000151e17723e */ /* 0x000fe200000010ff */
[----:B------:R-:W-:Y:S01]  /*1c8b0*/  FFMA.FTZ R21, R210, R25, R82 ;  /* 0x00000019d2157223 */ /* 0x000fe20000010052 */
[----:B------:R-:W-:Y:S01]  /*1c8c0*/  F2FP.BF16.F32.PACK_AB R16, R27, R16 ;  /* 0x000000101b10723e */ /* 0x000fe200000010ff */
[C---:B------:R-:W-:Y:S01]  /*1c8d0*/  FADD.FTZ R138, -R177.reuse, R166 ;  /* 0x000000a6b18a7221 */ /* 0x040fe20000010100 */
[C---:B------:R-:W-:Y:S01]  /*1c8e0*/  FADD.FTZ R139, -R177.reuse, R167 ;  /* 0x000000a7b18b7221 */ /* 0x040fe20000010100 */
[----:B------:R-:W-:Y:S01]  /*1c8f0*/  FADD.FTZ R151, -R177, R198 ;  /* 0x000000c6b1977221 */ /* 0x000fe20000010100 */
        /* <DEDUP_REMOVED lines=17> */
[----:B------:R-:W-:-:S02]  /*1ca10*/  F2FP.BF16.F32.PACK_AB R21, R27, R21 ;  /* 0x000000151b15723e */ /* 0x000fc400000010ff */
[----:B------:R-:W-:Y:S01]  /*1ca20*/  F2FP.BF16.F32.PACK_AB R20, R24, R20 ;  /* 0x000000141814723e */ /* 0x000fe200000010ff */
[----:B------:R-:W-:Y:S01]  /*1ca30*/  FFMA.FTZ R24, R188, R28, R88 ;  /* 0x0000001cbc187223 */ /* 0x000fe20000010058 */
[----:B------:R-:W-:Y:S01]  /*1ca40*/  F2FP.BF16.F32.PACK_AB R27, R31, R30 ;  /* 0x0000001e1f1b723e */ /* 0x000fe200000010ff */
[----:B------:R-:W-:Y:S01]  /*1ca50*/  FFMA.FTZ R30, R189, R29, R89 ;  /* 0x0000001dbd1e7223 */ /* 0x000fe20000010059 */
[----:B------:R-:W-:Y:S01]  /*1ca60*/  F2FP.BF16.F32.PACK_AB R18, R148, R18 ;  /* 0x000000129412723e */ /* 0x000fe200000010ff */
[----:B------:R-:W-:Y:S01]  /*1ca70*/  VIADD R38, R156, 0xa0 ;  /* 0x000000a09c267836 */ /* 0x000fe20000000000 */
        /* <DEDUP_REMOVED lines=11> */
[----:B------:R-:W-:Y:S01]  /*1cb30*/  VIADD R138, R156, 0xe0 ;  /* 0x000000e09c8a7836 */ /* 0x000fe20000000000 */
[----:B------:R-:W-:Y:S01]  /*1cb40*/  F2FP.BF16.F32.PACK_AB R15, R151, R15 ;  /* 0x0000000f970f723e */ /* 0x000fe200000010ff */
[----:B0-----:R-:W-:Y:S01]  /*1cb50*/  IMAD.WIDE.U32 R32, R32, 0x10, R164 ;  /* 0x0000001020207825 */ /* 0x001fe200078e00a4 */
[----:B------:R-:W-:-:S03]  /*1cb60*/  F2FP.BF16.F32.PACK_AB R13, R150, R13 ;  /* 0x0000000d960d723e */ /* 0x000fc600000010ff */
        /* <DEDUP_REMOVED lines=8> */
[----:B------:R-:W-:Y:S02]  /*1cbf0*/  F2FP.BF16.F32.PACK_AB R30, R147, R140 ;  /* 0x0000008c931e723e */ /* 0x000fe400000010ff */
[----:B------:R-:W-:Y:S01]  /*1cc00*/  F2FP.BF16.F32.PACK_AB R29, R141, R29 ;  /* 0x0000001d8d1d723e */ /* 0x000fe200000010ff */
[----:B------:R-:W-:Y:S01]  /*1cc10*/  IMAD.WIDE.U32 R138, R138, 0x10, R164 ;  /* 0x000000108a8a7825 */ /* 0x000fe200078e00a4 */
[----:B------:R-:W-:Y:S01]  /*1cc20*/  F2FP.BF16.F32.PACK_AB R28, R143, R28 ;  /* 0x0000001c8f1c723e */ /* 0x000fe200000010ff */
[----:B------:R0:W-:Y:S04]  /*1cc30*/  STG.E.128 desc[UR4][R34.64], R16 ;  /* 0x0000001022007986 */ /* 0x0001e8000c101d04 */
[----:B------:R0:W-:Y:S04]  /*1cc40*/  STG.E.128 desc[UR4][R38.64], R20 ;  /* 0x0000001426007986 */ /* 0x0001e8000c101d04 */
[----:B------:R0:W-:Y:S04]  /*1cc50*/  STG.E.128 desc[UR4][R136.64], R24 ;  /* 0x0000001888007986 */ /* 0x0001e8000c101d04 */
[----:B------:R0:W-:Y:S02]  /*1cc60*/  STG.E.128 desc[UR4][R138.64], R28 ;  /* 0x0000001c8a007986 */ /* 0x0001e4000c101d04 */
.L_x_18593:
[----:B------:R-:W-:Y:S05]  /*1cc70*/  BSYNC B1 ;  /* 0x0000000000017941 */ /* 0x000fea0003800000 */
.L_x_18592:
[----:B0-----:R-:W0:Y:S02]  /*1cc80*/  LDC.64 R12, c[0x0][0x210] ;  /* 0x00008400ff0c7b82 */ /* 0x001e240000000a00 */
[----:B0-----:R-:W-:-:S04]  /*1cc90*/  LEA R0, R12, R0, 0x2 ;  /* 0x000000000c007211 */ /* 0x001fc800078e10ff */
[----:B------:R-:W-:-:S13]  /*1cca0*/  ISETP.GE.AND P0, PT, R0, R13, PT ;  /* 0x0000000d0000720c */ /* 0x000fda0003f06270 */
[----:B------:R-:W-:Y:S05]  /*1ccb0*/  @!P0 BRA `(.L_x_18594) ;  /* 0xfffffe40002c8947 */ /* 0x000fea000383ffff */
[----:B------:R-:W-:Y:S05]  /*1ccc0*/  BSYNC B0 ;  /* 0x0000000000007941 */ /* 0x000fea0003800000 */
.L_x_17934:
[----:B------:R-:W-:Y:S05]  /*1ccd0*/  EXIT ;  /* 0x000000000000794d */ /* 0x000fea0003800000 */
.L_x_18591:
        /* <DEDUP_REMOVED lines=8> */
.L_x_18596:
[----:B------:R-:W-:Y:S05]  /*1cd60*/  BSYNC B1 ;  /* 0x0000000000017941 */ /* 0x000fea0003800000 */
.L_x_18595:
[----:B------:R-:W-:Y:S01]  /*1cd70*/  FADD.FTZ R139, R139, R136 ;  /* 0x000000888b8b7221 */ /* 0x000fe20000010000 */
[----:B------:R-:W-:Y:S01]  /*1cd80*/  HFMA2.MMA R138, -RZ, RZ, 0, 1.1920928955078125e-07 ;  /* 0x00000002ff8a7435 */ /* 0x000fe200000001ff */
[----:B------:R-:W-:Y:S01]  /*1cd90*/  MOV R136, 0xffffffff ;  /* 0xffffffff00887802 */ /* 0x000fe20000000f00 */
[----:B------:R-:W-:Y:S01]  /*1cda0*/  IMAD.MOV.U32 R137, RZ, RZ, 0x1f ;  /* 0x0000001fff897424 */ /* 0x000fe200078e00ff */
[----:B------:R-:W0:Y:S01]  /*1cdb0*/  LDC R187, c[0x0][0x290] ;  /* 0x0000a400ffbb7b82 */ /* 0x000e220000000800 */
[----:B------:R-:W-:-:S07]  /*1cdc0*/  IMAD.MOV.U32 R177, RZ, RZ, R139 ;  /* 0x000000ffffb17224 */ /* 0x000fce00078e008b */
[----:B0-----:R-:W-:Y:S05]  /*1cdd0*/  WARPSYNC.COLLECTIVE R136, `(.L_x_18597) ;  /* 0x0000000088087348 */ /* 0x001fea0003c00000 */
[----:B------:R1:W2:Y:S02]  /*1cde0*/  SHFL.BFLY P2, R136, R177, R138, R137 ;  /* 0x0c00008ab1887389 */ /* 0x0002a40000040089 */
[----:B012---:R-:W-:Y:S01]  /*1cdf0*/  ENDCOLLECTIVE ;  /* 0x000000000000791b */ /* 0x007fe20003800000 */
.L_x_18597:
[----:B------:R-:W-:Y:S02]  /*1ce00*/  IMAD.MOV.U32 R138, RZ, RZ, 0x4 ;  /* 0x00000004ff8a7424 */ /* 0x000fe400078e00ff */
[----:B------:R-:W-:Y:S01]  /*1ce10*/  FADD.FTZ R139, R139, R136 ;  /* 0x000000888b8b7221 */ /* 0x000fe20000010000 */
[----:B------:R-:W-:-:S04]  /*1ce20*/  MOV R136, 0xffffffff ;  /* 0xffffffff00887802 */ /* 0x000fc80000000f00 */
[----:B------:R-:W-:-:S07]  /*1ce30*/  MOV R177, R139 ;  /* 0x0000008b00b17202 */ /* 0x000fce0000000f00 */
[----:B------:R-:W-:Y:S05]  /*1ce40*/  WARPSYNC.COLLECTIVE R136, `(.L_x_18598) ;  /* 0x0000000088087348 */ /* 0x000fea0003c00000 */
[----:B------:R0:W1:Y:S02]  /*1ce50*/  SHFL.BFLY P2, R136, R177, R138, R137 ;  /* 0x0c00008ab1887389 */ /* 0x0000640000040089 */
[----:B01----:R-:W-:Y:S01]  /*1ce60*/  ENDCOLLECTIVE ;  /* 0x000000000000791b */ /* 0x003fe20003800000 */
.L_x_18598:
[----:B------:R-:W-:Y:S02]  /*1ce70*/  IMAD.MOV.U32 R138, RZ, RZ, 0x8 ;  /* 0x00000008ff8a7424 */ /* 0x000fe400078e00ff */
[----:B------:R-:W-:Y:S01]  /*1ce80*/  FADD.FTZ R139, R139, R136 ;  /* 0x000000888b8b7221 */ /* 0x000fe20000010000 */
[----:B------:R-:W-:-:S04]  /*1ce90*/  MOV R136, 0xffffffff ;  /* 0xffffffff00887802 */ /* 0x000fc80000000f00 */
[----:B------:R-:W-:-:S07]  /*1cea0*/  MOV R177, R139 ;  /* 0x0000008b00b17202 */ /* 0x000fce0000000f00 */
[----:B------:R-:W-:Y:S05]  /*1ceb0*/  WARPSYNC.COLLECTIVE R136, `(.L_x_18599) ;  /* 0x0000000088087348 */ /* 0x000fea0003c00000 */
[----:B------:R0:W1:Y:S02]  /*1cec0*/  SHFL.BFLY P2, R136, R177, R138, R137 ;  /* 0x0c00008ab1887389 */ /* 0x0000640000040089 */
[----:B01----:R-:W-:Y:S01]  /*1ced0*/  ENDCOLLECTIVE ;  /* 0x000000000000791b */ /* 0x003fe20003800000 */
.L_x_18599:
[----:B------:R-:W-:Y:S02]  /*1cee0*/  IMAD.MOV.U32 R138, RZ, RZ, 0x10 ;  /* 0x00000010ff8a7424 */ /* 0x000fe400078e00ff */
[----:B------:R-:W-:Y:S01]  /*1cef0*/  FADD.FTZ R139, R139, R136 ;  /* 0x000000888b8b7221 */ /* 0x000fe20000010000 */
[----:B------:R-:W-:-:S04]  /*1cf00*/  MOV R136, 0xffffffff ;  /* 0xffffffff00887802 */ /* 0x000fc80000000f00 */
[----:B------:R-:W-:-:S07]  /*1cf10*/  MOV R177, R139 ;  /* 0x0000008b00b17202 */ /* 0x000fce0000000f00 */
[----:B------:R-:W-:Y:S05]  /*1cf20*/  WARPSYNC.COLLECTIVE R136, `(.L_x_18600) ;  /* 0x0000000088087348 */ /* 0x000fea0003c00000 */
[----:B------:R0:W1:Y:S02]  /*1cf30*/  SHFL.BFLY P2, R136, R177, R138, R137 ;  /* 0x0c00008ab1887389 */ /* 0x0000640000040089 */
[----:B01----:R-:W-:Y:S01]  /*1cf40*/  ENDCOLLECTIVE ;  /* 0x000000000000791b */ /* 0x003fe20003800000 */
.L_x_18600:
[----:B------:R-:W-:Y:S02]  /*1cf50*/  IMAD.MOV.U32 R138, RZ, RZ, 0x1 ;  /* 0x00000001ff8a7424 */ /* 0x000fe400078e00ff */
        /* <DEDUP_REMOVED lines=130> */
[----:B------:R-:W-:Y:S01]  /*1d780*/  HFMA2.MMA R137, -RZ, RZ, 0, 1.847743988037109375e-06 ;  /* 0x0000001fff897435 */ /* 0x000fe200000001ff */
[----:B------:R-:W-:-:S03]  /*1d790*/  MOV R136, 0xffffffff ;  /* 0xffffffff00887802 */ /* 0x000fc60000000f00 */
[----:B------:R-:W-:-:S07]  /*1d7a0*/  MOV R177, R176 ;  /* 0x000000b000b17202 */ /* 0x000fce0000000f00 */
[----:B------:R-:W-:Y:S05]  /*1d7b0*/  WARPSYNC.COLLECTIVE R136, `(.L_x_18601) ;  /* 0x0000000088087348 */ /* 0x000fea0003c00000 */
[----:B------:R0:W1:Y:S02]  /*1d7c0*/  SHFL.BFLY P2, R136, R177, R138, R137 ;  /* 0x0c00008ab1887389 */ /* 0x0000640000040089 */
[----:B01----:R-:W-:Y:S01]  /*1d7d0*/  ENDCOLLECTIVE ;  /* 0x000000000000791b */ /* 0x003fe20003800000 */
.L_x_18601:
[----:B------:R-:W-:Y:S01]  /*1d7e0*/  HFMA2.MMA R138, -RZ, RZ, 0, 1.1920928955078125e-07 ;  /* 0x00000002ff8a7435 */ /* 0x000fe200000001ff */
[----:B------:R-:W-:Y:S01]  /*1d7f0*/  FADD.FTZ R176, R176, R136 ;  /* 0x00000088b0b07221 */ /* 0x000fe20000010000 */
[----:B------:R-:W-:-:S03]  /*1d800*/  MOV R136, 0xffffffff ;  /* 0xffffffff00887802 */ /* 0x000fc60000000f00 */
[----:B------:R-:W-:-:S07]  /*1d810*/  IMAD.MOV.U32 R177, RZ, RZ, R176 ;  /* 0x000000ffffb17224 */ /* 0x000fce00078e00b0 */
[----:B------:R-:W-:Y:S05]  /*1d820*/  WARPSYNC.COLLECTIVE R136, `(.L_x_18602) ;  /* 0x0000000088087348 */ /* 0x000fea0003c00000 */
[----:B------:R0:W1:Y:S02]  /*1d830*/  SHFL.BFLY P2, R136, R177, R138, R137 ;  /* 0x0c00008ab1887389 */ /* 0x0000640000040089 */
[----:B01----:R-:W-:Y:S01]  /*1d840*/  ENDCOLLECTIVE ;  /* 0x000000000000791b */ /* 0x003fe20003800000 */
.L_x_18602:
[----:B------:R-:W-:Y:S01]  /*1d850*/  HFMA2.MMA R138, -RZ, RZ, 0, 2.384185791015625e-07 ;  /* 0x00000004ff8a7435 */ /* 0x000fe200000001ff */
[----:B------:R-:W-:Y:S01]  /*1d860*/  FADD.FTZ R176, R176, R136 ;  /* 0x00000088b0b07221 */ /* 0x000fe20000010000 */
[----:B------:R-:W-:-:S03]  /*1d870*/  MOV R136, 0xffffffff ;  /* 0xffffffff00887802 */ /* 0x000fc60000000f00 */
[----:B------:R-:W-:-:S07]  /*1d880*/  IMAD.MOV.U32 R177, RZ, RZ, R176 ;  /* 0x000000ffffb17224 */ /* 0x000fce00078e00b0 */
[----:B------:R-:W-:Y:S05]  /*1d890*/  WARPSYNC.COLLECTIVE R136, `(.L_x_18603) ;  /* 0x0000000088087348 */ /* 0x000fea0003c00000 */
[----:B------:R0:W1:Y:S02]  /*1d8a0*/  SHFL.BFLY P2, R136, R177, R138, R137 ;  /* 0x0c00008ab1887389 */ /* 0x0000640000040089 */
[----:B01----:R-:W-:Y:S01]  /*1d8b0*/  ENDCOLLECTIVE ;  /* 0x000000000000791b */ /* 0x003fe20003800000 */
.L_x_18603:
[----:B------:R-:W-:Y:S01]  /*1d8c0*/  HFMA2.MMA R138, -RZ, RZ, 0, 4.76837158203125e-07 ;  /* 0x00000008ff8a7435 */ /* 0x000fe200000001ff */
[----:B------:R-:W-:Y:S01]  /*1d8d0*/  FADD.FTZ R176, R176, R136 ;  /* 0x00000088b0b07221 */ /* 0x000fe20000010000 */
[----:B------:R-:W-:-:S03]  /*1d8e0*/  MOV R136, 0xffffffff ;  /* 0xffffffff00887802 */ /* 0x000fc60000000f00 */
[----:B------:R-:W-:-:S07]  /*1d8f0*/  IMAD.MOV.U32 R177, RZ, RZ, R176 ;  /* 0x000000ffffb17224 */ /* 0x000fce00078e00b0 */
[----:B------:R-:W-:Y:S05]  /*1d900*/  WARPSYNC.COLLECTIVE R136, `(.L_x_18604) ;  /* 0x0000000088087348 */ /* 0x000fea0003c00000 */
[----:B------:R0:W1:Y:S02]  /*1d910*/  SHFL.BFLY P2, R136, R177, R138, R137 ;  /* 0x0c00008ab1887389 */ /* 0x0000640000040089 */
[----:B01----:R-:W-:Y:S01]  /*1d920*/  ENDCOLLECTIVE ;  /* 0x000000000000791b */ /* 0x003fe20003800000 */
.L_x_18604:
[----:B------:R-:W-:Y:S01]  /*1d930*/  HFMA2.MMA R138, -RZ, RZ, 0, 9.5367431640625e-07 ;  /* 0x00000010ff8a7435 */ /* 0x000fe200000001ff */
[----:B------:R-:W-:Y:S01]  /*1d940*/  FADD.FTZ R176, R176, R136 ;  /* 0x00000088b0b07221 */ /* 0x000fe20000010000 */
[----:B------:R-:W-:-:S03]  /*1d950*/  MOV R136, 0xffffffff ;  /* 0xffffffff00887802 */ /* 0x000fc60000000f00 */
[----:B------:R-:W-:-:S07]  /*1d960*/  IMAD.MOV.U32 R177, RZ, RZ, R176 ;  /* 0x000000ffffb17224 */ /* 0x000fce00078e00b0 */
[----:B------:R-:W-:Y:S05]  /*1d970*/  WARPSYNC.COLLECTIVE R136, `(.L_x_18605) ;  /* 0x0000000088087348 */ /* 0x000fea0003c00000 */
[----:B------:R0:W1:Y:S02]  /*1d980*/  SHFL.BFLY P2, R136, R177, R138, R137 ;  /* 0x0c00008ab1887389 */ /* 0x0000640000040089 */
[----:B01----:R-:W-:Y:S01]  /*1d990*/  ENDCOLLECTIVE ;  /* 0x000000000000791b */ /* 0x003fe20003800000 */
.L_x_18605:
[----:B------:R-:W-:Y:S05]  /*1d9a0*/  BRA `(.L_x_18606) ;  /* 0xffffffe000047947 */ /* 0x000fea000383ffff */
.L_x_18607:
        /* <DEDUP_REMOVED lines=13> */
.L_x_58367:


//--------------------- .text._ZN10layer_norm13ln_fwd_kernelINS_13Kernel_traitsI13__nv_bfloat16S2_fS2_fjLj2048ELj1ELj4ELj1ELj16ENS_18Kernel_traits_baseILj2048ES2_S2_fS2_fjLj128EEEEELb0ELb0ELb0ELb0EEEvNS_9FwdParamsE --------------------------
	.section	.text._ZN10layer_norm13ln_fwd_kernelINS_13Kernel_traitsI13__nv_bfloat16S2_fS2_fjLj2048ELj1ELj4ELj1ELj16ENS_18Kernel_traits_baseILj2048ES2_S2_fS2_fjLj128EEEEELb0ELb0ELb0ELb0EEEvNS_9FwdParamsE,"ax",@progbits
	.align	128
        .global         _ZN10layer_norm13ln_fwd_kernelINS_13Kernel_traitsI13__nv_bfloat16S2_fS2_fjLj2048ELj1ELj4ELj1ELj16ENS_18Kernel_traits_baseILj2048ES2_S2_fS2_fjLj128EEEEELb0ELb0ELb0ELb0EEEvNS_9FwdParamsE
        .type           _ZN10layer_norm13ln_fwd_kernelINS_13Kernel_traitsI13__nv_bfloat16S2_fS2_fjLj2048ELj1ELj4ELj1ELj16ENS_18Kernel_traits_baseILj2048ES2_S2_fS2_fjLj128EEEEELb0ELb0ELb0ELb0EEEvNS_9FwdParamsE,@function
        .size           _ZN10layer_norm13ln_fwd_kernelINS_13Kernel_traitsI13__nv_bfloat16S2_fS2_fjLj2048ELj1ELj4ELj1ELj16ENS_18Kernel_traits_baseILj2048ES2_S2_fS2_fjLj128EEEEELb0ELb0ELb0ELb0EEEvNS_9FwdParamsE,(.L_x_58368 - _ZN10layer_norm13ln_fwd_kernelINS_13Kernel_traitsI13__nv_bfloat16S2_fS2_fjLj2048ELj1ELj4ELj1ELj16ENS_18Kernel_traits_baseILj2048ES2_S2_fS2_fjLj128EEEEELb0ELb0ELb0ELb0EEEvNS_9FwdParamsE)
        .other          _ZN10layer_norm13ln_fwd_kernelINS_13Kernel_traitsI13__nv_bfloat16S2_fS2_fjLj2048ELj1ELj4ELj1ELj16ENS_18Kernel_traits_baseILj2048ES2_S2_fS2_fjLj128EEEEELb0ELb0ELb0ELb0EEEvNS_9FwdParamsE,@"STO_CUDA_ENTRY STV_DEFAULT"
_ZN10layer_norm13ln_fwd_kernelINS_13Kernel_traitsI13__nv_bfloat16S2_fS2_fjLj2048ELj1ELj4ELj1ELj16ENS_18Kernel_traits_baseILj2048ES2_S2_fS2_fjLj128EEEEELb0ELb0ELb0ELb0EEEvNS_9FwdParamsE:
.text._ZN10layer_norm13ln_fwd_kernelINS_13Kernel_traitsI13__nv_bfloat16S2_fS2_fjLj2048ELj1ELj4ELj1ELj16ENS_18Kernel_traits_baseILj2048ES2_S2_fS2_fjLj128EEEEELb0ELb0ELb0ELb0EEEvNS_9FwdParamsE:
        /* <DEDUP_REMOVED lines=41> */
.L_x_18609:
[----:B------:R-:W-:Y:S05]  /*0290*/  BSYNC B0 ;  /* 0x0000000000007941 */ /* 0x000fea0003800000 */
.L_x_18608:
        /* <DEDUP_REMOVED lines=18> */
.L_x_18611:
[----:B------:R-:W-:Y:S05]  /*03c0*/  BSYNC B0 ;  /* 0x0000000000007941 */ /* 0x000fea0003800000 */
.L_x_18610:
        /* <DEDUP_REMOVED lines=18> */
.L_x_18613:
[----:B------:R-:W-:Y:S05]  /*04f0*/  BSYNC B0 ;  /* 0x0000000000007941 */ /* 0x000fea0003800000 */
.L_x_18612:
        /* <DEDUP_REMOVED lines=18> */
.L_x_18615:
[----:B------:R-:W-:Y:S05]  /*0620*/  BSYNC B0 ;  /* 0x0000000000007941 */ /* 0x000fea0003800000 */
.L_x_18614:
        /* <DEDUP_REMOVED lines=18> */
.L_x_18617:
[----:B------:R-:W-:Y:S05]  /*0750*/  BSYNC B0 ;  /* 0x0000000000007941 */ /* 0x000fea0003800000 */
.L_x_18616:
        /* <DEDUP_REMOVED lines=14> */
[----:B------:R-:W-:Y:S02]  /*0840*/  IADD3 R47, R47, 0x20, RZ ;  /* 0x000000202f2f7810 */ /* 0x000fe40007ffe0ff */
[----:B--2---:R-:W-:Y:S02]  /*0850*/  PRMT R149, R24, 0x7632, R149 ;  /* 0x0000763218957816 */ /* 0x004fe40000000095 */
[----:B------:R-:W-:Y:S02]  /*0860*/  PRMT R148, R25, 0x7632, R148 ;  /* 0x0000763219947816 */ /* 0x000fe40000000094 */
[----:B------:R-:W-:-:S02]  /*0870*/  PRMT R147, R26, 0x7632, R147 ;  /* 0x000076321a937816 */ /* 0x000fc40000000093 */
[----:B------:R-:W-:Y:S02]  /*0880*/  @!P0 CS2R R56, SRZ ;  /* 0x0000000000388805 */ /* 0x000fe4000001ff00 */
[----:B------:R-:W-:Y:S02]  /*0890*/  PRMT R146, R27, 0x7632, R146 ;  /* 0x000076321b927816 */ /* 0x000fe40000000092 */
[----:B0-----:R-:W-:-:S07]  /*08a0*/  @!P0 CS2R R58, SRZ ;  /* 0x00000000003a8805 */ /* 0x001fce000001ff00 */
.L_x_18619:
[----:B------:R-:W-:Y:S05]  /*08b0*/  BSYNC B0 ;  /* 0x0000000000007941 */ /* 0x000fea0003800000 */
.L_x_18618:
        /* <DEDUP_REMOVED lines=23> */
.L_x_18621:
[----:B------:R-:W-:Y:S05]  /*0a30*/  BSYNC B0 ;  /* 0x0000000000007941 */ /* 0x000fea0003800000 */
.L_x_18620:
        /* <DEDUP_REMOVED lines=16> */
.L_x_18623:
[----:B------:R-:W-:Y:S05]  /*0b40*/  BSYNC B0 ;  /* 0x0000000000007941 */ /* 0x000fea0003800000 */
.L_x_18622:
[----:B------:R-:W-:Y:S02]  /*0b50*/  ULDC UR6, c[0x0][0x214] ;  /* 0x0000850000067ab9 */ /* 0x000fe40000000800 */
[----:B------:R-:W-:-:S13]  /*0b60*/  ISETP.GE.AND P0, PT, R207, UR6, PT ;  /* 0x00000006cf007c0c */ /* 0x000fda000bf06270 */
[----:B------:R-:W-:Y:S05]  /*0b70*/  @P0 EXIT ;  /* 0x000000000000094d */ /* 0x000fea0003800000 */
[----:B------:R-:W-:Y:S01]  /*0b80*/  ULDC.64 UR6, c[0x0][0x270] ;  /* 0x00009c0000067ab9 */ /* 0x000fe20000000a00 */
[----:B------:R-:W-:Y:S01]  /*0b90*/  SHF.L.U32 R129, R40, 0x10, RZ ;  /* 0x0000001028817819 */ /* 0x000fe200000006ff */
[----:B------:R-:W-:Y:S01]  /*0ba0*/  ULDC UR12, c[0x0][0x218] ;  /* 0x00008600000c7ab9 */ /* 0x000fe20000000800 */
[----:B------:R-:W-:Y:S01]  /*0bb0*/  ISETP.NE.U32.AND P0, PT, RZ, UR6, PT ;  /* 0x00000006ff007c0c */ /* 0x000fe2000bf05070 */
[----:B------:R-:W-:Y:S01]  /*0bc0*/  ULDC.U8 UR6, c[0x0][0x2a0] ;  /* 0x0000a80000067ab9 */ /* 0x000fe20000000000 */
[----:B------:R-:W-:Y:S01]  /*0bd0*/  SHF.L.U32 R124, R43, 0x10, RZ ;  /* 0x000000102b7c7819 */ /* 0x000fe200000006ff */
[----:B------:R-:W-:Y:S01]  /*0be0*/  ULDC.64 UR8, c[0x0][0x230] ;  /* 0x00008c0000087ab9 */ /* 0x000fe20000000a00 */
[----:B------:R-:W-:Y:S01]  /*0bf0*/  ISETP.NE.AND P2, PT, RZ, UR6, PT ;  /* 0x00000006ff007c0c */ /* 0x000fe2000bf45270 */
[----:B------:R-:W-:Y:S01]  /*0c00*/  ULDC.64 UR10, c[0x0][0x238] ;  /* 0x00008e00000a7ab9 */ /* 0x000fe20000000a00 */
[----:B------:R-:W-:Y:S02]  /*0c10*/  SHF.L.U32 R121, R32, 0x10, RZ ;  /* 0x0000001020797819 */ /* 0x000fe400000006ff */
[----:B------:R-:W-:-:S02]  /*0c20*/  SHF.L.U32 R43, R34, 0x10, RZ ;  /* 0x00000010222b7819 */ /* 0x000fc400000006ff */
[----:B------:R-:W-:Y:S02]  /*0c30*/  SHF.L.U32 R40, R35, 0x10, RZ ;  /* 0x0000001023287819 */ /* 0x000fe400000006ff */
[----:B------:R-:W-:Y:S02]  /*0c40*/  SHF.L.U32 R34, R25, 0x10, RZ ;  /* 0x0000001019227819 */ /* 0x000fe400000006ff */
[----:B------:R-:W-:Y:S02]  /*0c50*/  SHF.L.U32 R35, R26, 0x10, RZ ;  /* 0x000000101a237819 */ /* 0x000fe400000006ff */
[----:B------:R-:W-:Y:S02]  /*0c60*/  SHF.L.U32 R32, R27, 0x10, RZ ;  /* 0x000000101b207819 */ /* 0x000fe400000006ff */
[----:B------:R-:W-:Y:S02]  /*0c70*/  SHF.L.U32 R126, R41, 0x10, RZ ;  /* 0x00000010297e7819 */ /* 0x000fe400000006ff */
[----:B-----5:R-:W-:-:S02]  /*0c80*/  PRMT R203, R21, 0x7632, R203 ;  /* 0x0000763215cb7816 */ /* 0x020fc400000000cb */
[----:B------:R-:W-:Y:S02]  /*0c90*/  SHF.L.U32 R27, R21, 0x10, RZ ;  /* 0x00000010151b7819 */ /* 0x000fe400000006ff */
[C---:B------:R-:W-:Y:S02]  /*0ca0*/  PRMT R201, R22.reuse, 0x7632, R201 ;  /* 0x0000763216c97816 */ /* 0x040fe400000000c9 */
[----:B------:R-:W-:Y:S02]  /*0cb0*/  SHF.L.U32 R26, R22, 0x10, RZ ;  /* 0x00000010161a7819 */ /* 0x000fe400000006ff */
[C---:B------:R-:W-:Y:S02]  /*0cc0*/  PRMT R199, R23.reuse, 0x7632, R199 ;  /* 0x0000763217c77816 */ /* 0x040fe400000000c7 */
[----:B------:R-:W-:Y:S02]  /*0cd0*/  SHF.L.U32 R25, R23, 0x10, RZ ;  /* 0x0000001017197819 */ /* 0x000fe400000006ff */
[----:B------:R-:W-:-:S02]  /*0ce0*/  SHF.L.U32 R122, R37, 0x10, RZ ;  /* 0x00000010257a7819 */ /* 0x000fc400000006ff */
[----:B------:R-:W-:Y:S02]  /*0cf0*/  SHF.L.U32 R41, R28, 0x10, RZ ;  /* 0x000000101c297819 */ /* 0x000fe400000006ff */
[----:B------:R-:W-:Y:S02]  /*0d00*/  PRMT R205, R20, 0x7632, R205 ;  /* 0x0000763214cd7816 */ /* 0x000fe400000000cd */
[----:B------:R-:W-:Y:S02]  /*0d10*/  PRMT R197, R16, 0x7632, R197 ;  /* 0x0000763210c57816 */ /* 0x000fe400000000c5 */
[C---:B------:R-:W-:Y:S02]  /*0d20*/  PRMT R195, R17.reuse, 0x7632, R195 ;  /* 0x0000763211c37816 */ /* 0x040fe400000000c3 */
[----:B------:R-:W-:Y:S02]  /*0d30*/  SHF.L.U32 R23, R17, 0x10, RZ ;  /* 0x0000001011177819 */ /* 0x000fe400000006ff */
[----:B------:R-:W-:-:S02]  /*0d40*/  PRMT R193, R18, 0x7632, R193 ;  /* 0x0000763212c17816 */ /* 0x000fc400000000c1 */
[----:B------:R-:W-:Y:S02]  /*0d50*/  SHF.L.U32 R22, R18, 0x10, RZ ;  /* 0x0000001012167819 */ /* 0x000fe400000006ff */
[C---:B------:R-:W-:Y:S02]  /*0d60*/  PRMT R191, R19.reuse, 0x7632, R191 ;  /* 0x0000763213bf7816 */ /* 0x040fe400000000bf */
[----:B------:R-:W-:Y:S02]  /*0d70*/  SHF.L.U32 R21, R19, 0x10, RZ ;  /* 0x0000001013157819 */ /* 0x000fe400000006ff */
        /* <DEDUP_REMOVED lines=28> */
[----:B------:R-:W-:Y:S02]  /*0f40*/  LOP3.LUT R132, R132, 0xfffff7ff, RZ, 0xc0, !PT ;  /* 0xfffff7ff84847812 */ /* 0x000fe400078ec0ff */
        /* <DEDUP_REMOVED lines=111> */
[----:B------:R-:W-:-:S02]  /*1640*/  @P2 LOP3.LUT R132, R132, 0x800, RZ, 0xfc, !PT ;  /* 0x0000080084842812 */ /* 0x000fc400078efcff */
[----:B------:R-:W-:Y:S01]  /*1650*/  ISETP.NE.AND.EX P0, PT, RZ, UR7, PT, P0 ;  /* 0x00000007ff007c0c */ /* 0x000fe2000bf05300 */
[----:B------:R-:W-:-:S12]  /*1660*/  ULDC UR7, c[0x0][0x2d8] ;  /* 0x0000b60000077ab9 */ /* 0x000fd80000000800 */
.L_x_18657:
[----:B------:R-:W0:Y:S02]  /*1670*/  @P0 LDC.64 R116, c[0x0][0x270] ;  /* 0x00009c00ff740b82 */ /* 0x000e240000000a00 */
[----:B0-----:R-:W-:-:S06]  /*1680*/  @P0 IMAD.WIDE R116, R207, 0x2, R116 ;  /* 0x00000002cf740825 */ /* 0x001fcc00078e0274 */
[----:B------:R-:W2:Y:S01]  /*1690*/  @P0 LDG.E.U16 R116, desc[UR4][R116.64] ;  /* 0x0000000474740981 */ /* 0x000ea2000c1e1500 */
[----:B------:R-:W-:Y:S01]  /*16a0*/  IMAD R119, R207, UR12, RZ ;  /* 0x0000000ccf777c24 */ /* 0x000fe2000f8e02ff */
[----:B------:R-:W-:Y:S01]  /*16b0*/  BSSY B0, `(.L_x_18624) ;  /* 0x0000036000007945 */ /* 0x000fe20003800000 */
[----:B------:R-:W0:Y:S03]  /*16c0*/  S2R R118, SR_TID.X ;  /* 0x0000000000767919 */ /* 0x000e260000002100 */
[----:B------:R-:W-:-:S04]  /*16d0*/  SHF.R.S32.HI R208, RZ, 0x1f, R119 ;  /* 0x0000001fffd07819 */ /* 0x000fc80000011477 */
[----:B------:R-:W-:Y:S01]  /*16e0*/  LEA.HI R209, R208, R119, RZ, 0x3 ;  /* 0x00000077d0d17211 */ /* 0x000fe200078f18ff */
[----:B------:R-:W-:Y:S01]  /*16f0*/  HFMA2.MMA R119, -RZ, RZ, 1.875, 0 ;  /* 0x3f800000ff777435 */ /* 0x000fe200000001ff */
[----:B0-----:R-:W-:-:S04]  /*1700*/  LOP3.LUT R118, R118, 0x1f, RZ, 0xc0, !PT ;  /* 0x0000001f76767812 */ /* 0x001fc800078ec0ff */
[----:B------:R-:W-:-:S04]  /*1710*/  LEA.HI.SX32 R208, R209, R118, 0x1d ;  /* 0x00000076d1d07211 */ /* 0x000fc800078feaff */
[----:B------:R-:W-:Y:S02]  /*1720*/  MOV R209, R208 ;  /* 0x000000d000d17202 */ /* 0x000fe40000000f00 */
[----:B--2---:R-:W-:Y:S01]  /*1730*/  @P0 SHF.L.U32 R119, R116, 0x10, RZ ;  /* 0x0000001074770819 */ /* 0x004fe200000006ff */
[----:B------:R-:W-:Y:S06]  /*1740*/  @!P1 BRA `(.L_x_18625) ;  /* 0x0000000000b09947 */ /* 0x000fec0003800000 */
[----:B------:R-:W0:Y:S01]  /*1750*/  LDC.64 R52, c[0x0][0x220] ;  /* 0x00008800ff347b82 */ /* 0x000e220000000a00 */
[----:B------:R-:W-:-:S04]  /*1760*/  ISETP.NE.U32.AND P2, PT, RZ, UR8, PT ;  /* 0x00000008ff007c0c */ /* 0x000fc8000bf45070 */
[----:B------:R-:W-:-:S13]  /*1770*/  ISETP.NE.AND.EX P2, PT, RZ, UR9, PT, P2 ;  /* 0x00000009ff007c0c */ /* 0x000fda000bf45320 */
[----:B------:R-:W-:-:S04]  /*1780*/  @P2 LEA R56, P3, R208, UR8, 0x5 ;  /* 0x00000008d0382c11 */ /* 0x000fc8000f8628ff */
[C---:B------:R-:W-:Y:S01]  /*1790*/  @P2 LEA.HI.X R57, R208.reuse, UR9, RZ, 0x5, P3 ;  /* 0x00000009d0392c11 */ /* 0x040fe200098f2cff */
[C---:B0-----:R-:W-:Y:S01]  /*17a0*/  IMAD.WIDE.U32 R52, R208.reuse, 0x10, R52 ;  /* 0x00000010d0347825 */ /* 0x041fe200078e0034 */
[----:B------:R-:W-:-:S03]  /*17b0*/  LEA R116, P3, R208, UR10, 0x5 ;  /* 0x0000000ad0747c11 */ /* 0x000fc6000f8628ff */
[----:B------:R-:W2:Y:S01]  /*17c0*/  @P2 LDG.E.128 R44, desc[UR4][R56.64] ;  /* 0x00000004382c2981 */ /* 0x000ea2000c1e1d00 */
[----:B------:R-:W-:-:S03]  /*17d0*/  LEA.HI.X R117, R208, UR11, RZ, 0x5, P3 ;  /* 0x0000000bd0757c11 */ /* 0x000fc600098f2cff */
[----:B------:R-:W3:Y:S04]  /*17e0*/  LDG.E.128 R52, desc[UR4][R52.64] ;  /* 0x0000000434347981 */ /* 0x000ee8000c1e1d00 */
[----:B------:R0:W4:Y:S01]  /*17f0*/  @P2 LDG.E.128 R48, desc[UR4][R56.64+0x10] ;  /* 0x0000100438302981 */ /* 0x000122000c1e1d00 */
[----:B------:R-:W-:-:S04]  /*1800*/  ISETP.NE.U32.AND P2, PT, RZ, UR8, PT ;  /* 0x00000008ff007c0c */ /* 0x000fc8000bf45070 */
[----:B------:R-:W-:Y:S02]  /*1810*/  ISETP.NE.AND.EX P2, PT, RZ, UR9, PT, P2 ;  /* 0x00000009ff007c0c */ /* 0x000fe4000bf45320 */
[C---:B---3--:R-:W-:Y:S02]  /*1820*/  PRMT R209, R54.reuse, 0x7632, R209 ;  /* 0x0000763236d17816 */ /* 0x048fe400000000d1 */
[----:B------:R-:W-:Y:S02]  /*1830*/  SHF.L.U32 R218, R54, 0x10, RZ ;  /* 0x0000001036da7819 */ /* 0x000fe400000006ff */
[----:B------:R-:W-:Y:S02]  /*1840*/  PRMT R58, R52, 0x7632, R58 ;  /* 0x00007632343a7816 */ /* 0x000fe4000000003a */
[----:B------:R-:W-:Y:S02]  /*1850*/  PRMT R59, R53, 0x7632, R59 ;  /* 0x00007632353b7816 */ /* 0x000fe4000000003b */
[----:B------:R-:W-:-:S02]  /*1860*/  PRMT R54, R55, 0x7632, R54 ;  /* 0x0000763237367816 */ /* 0x000fc40000000036 */
[----:B------:R-:W-:Y:S02]  /*1870*/  SHF.L.U32 R210, R52, 0x10, RZ ;  /* 0x0000001034d27819 */ /* 0x000fe400000006ff */
[----:B------:R-:W-:Y:S02]  /*1880*/  SHF.L.U32 R214, R53, 0x10, RZ ;  /* 0x0000001035d67819 */ /* 0x000fe400000006ff */
[----:B------:R-:W-:Y:S02]  /*1890*/  SHF.L.U32 R222, R55, 0x10, RZ ;  /* 0x0000001037de7819 */ /* 0x000fe400000006ff */
[----:B------:R-:W-:Y:S02]  /*18a0*/  SHF.L.U32 R212, R58, 0x10, RZ ;  /* 0x000000103ad47819 */ /* 0x000fe400000006ff */
[----:B------:R-:W-:Y:S02]  /*18b0*/  SHF.L.U32 R216, R59, 0x10, RZ ;  /* 0x000000103bd87819 */ /* 0x000fe400000006ff */
[----:B------:R-:W-:-:S02]  /*18c0*/  SHF.L.U32 R220, R209, 0x10, RZ ;  /* 0x00000010d1dc7819 */ /* 0x000fc400000006ff */
[----:B------:R-:W-:Y:S01]  /*18d0*/  SHF.L.U32 R224, R54, 0x10, RZ ;  /* 0x0000001036e07819 */ /* 0x000fe200000006ff */
[-C--:B------:R-:W-:Y:S01]  /*18e0*/  FMUL.FTZ R52, R210, R119.reuse ;  /* 0x00000077d2347220 */ /* 0x080fe20000410000 */
[-C--:B------:R-:W-:Y:S01]  /*18f0*/  FMUL.FTZ R54, R214, R119.reuse ;  /* 0x00000077d6367220 */ /* 0x080fe20000410000 */
[-C--:B0-----:R-:W-:Y:S01]  /*1900*/  FMUL.FTZ R56, R218, R119.reuse ;  /* 0x00000077da387220 */ /* 0x081fe20000410000 */
[-C--:B------:R-:W-:Y:S01]  /*1910*/  FMUL.FTZ R58, R222, R119.reuse ;  /* 0x00000077de3a7220 */ /* 0x080fe20000410000 */
[-C--:B------:R-:W-:Y:S01]  /*1920*/  FMUL.FTZ R53, R212, R119.reuse ;  /* 0x00000077d4357220 */ /* 0x080fe20000410000 */
[-C--:B------:R-:W-:Y:S01]  /*1930*/  FMUL.FTZ R55, R216, R119.reuse ;  /* 0x00000077d8377220 */ /* 0x080fe20000410000 */
[-C--:B------:R-:W-:Y:S01]  /*1940*/  FMUL.FTZ R57, R220, R119.reuse ;  /* 0x00000077dc397220 */ /* 0x080fe20000410000 */
[----:B------:R-:W-:Y:S01]  /*1950*/  FMUL.FTZ R59, R224, R119 ;  /* 0x00000077e03b7220 */ /* 0x000fe20000410000 */
[----:B--2---:R-:W-:Y:S01]  /*1960*/  @P2 FADD.FTZ R52, R44, R52 ;  /* 0x000000342c342221 */ /* 0x004fe20000010000 */
[----:B------:R-:W-:Y:S01]  /*1970*/  @P2 FADD.FTZ R53, R45, R53 ;  /* 0x000000352d352221 */ /* 0x000fe20000010000 */
[----:B------:R-:W-:Y:S01]  /*1980*/  @P2 FADD.FTZ R54, R46, R54 ;  /* 0x000000362e362221 */ /* 0x000fe20000010000 */
[----:B------:R-:W-:Y:S01]  /*1990*/  @P2 FADD.FTZ R55, R47, R55 ;  /* 0x000000372f372221 */ /* 0x000fe20000010000 */
[----:B----4-:R-:W-:Y:S01]  /*19a0*/  @P2 FADD.FTZ R56, R48, R56 ;  /* 0x0000003830382221 */ /* 0x010fe20000010000 */
[----:B------:R-:W-:Y:S01]  /*19b0*/  @P2 FADD.FTZ R57, R49, R57 ;  /* 0x0000003931392221 */ /* 0x000fe20000010000 */
[----:B------:R-:W-:Y:S01]  /*19c0*/  @P2 FADD.FTZ R58, R50, R58 ;  /* 0x0000003a323a2221 */ /* 0x000fe20000010000 */
[----:B------:R-:W-:Y:S01]  /*19d0*/  @P2 FADD.FTZ R59, R51, R59 ;  /* 0x0000003b333b2221 */ /* 0x000fe20000010000 */
[----:B------:R0:W-:Y:S04]  /*19e0*/  STG.E.128 desc[UR4][R116.64], R52 ;  /* 0x0000003474007986 */ /* 0x0001e8000c101d04 */
[----:B------:R0:W-:Y:S01]  /*19f0*/  STG.E.128 desc[UR4][R116.64+0x10], R56 ;  /* 0x0000103874007986 */ /* 0x0001e2000c101d04 */
[----:B------:R-:W-:-:S07]  /*1a00*/  IADD3 R209, R208, 0x20, RZ ;  /* 0x00000020d0d17810 */ /* 0x000fce0007ffe0ff */
.L_x_18625:
[----:B------:R-:W-:Y:S05]  /*1a10*/  BSYNC B0 ;  /* 0x0000000000007941 */ /* 0x000fea0003800000 */
.L_x_18624:
[----:B------:R-:W-:Y:S01]  /*1a20*/  ISETP.GE.U32.AND P2, PT, R134, 0x40, PT ;  /* 0x000000408600780c */ /* 0x000fe20003f46070 */
[----:B------:R-:W-:-:S12]  /*1a30*/  BSSY B0, `(.L_x_18626) ;  /* 0x000002e000007945 */ /* 0x000fd80003800000 */
[----:B------:R-:W-:Y:S05]  /*1a40*/  @!P2 BRA `(.L_x_18627) ;  /* 0x0000000000b0a947 */ /* 0x000fea0003800000 */
[----:B------:R-:W1:Y:S01]  /*1a50*/  LDC.64 R60, c[0x0][0x220] ;  /* 0x00008800ff3c7b82 */ /* 0x000e620000000a00 */
[----:B------:R-:W-:-:S04]  /*1a60*/  ISETP.NE.U32.AND P2, PT, RZ, UR8, PT ;  /* 0x00000008ff007c0c */ /* 0x000fc8000bf45070 */
[----:B------:R-:W-:-:S13]  /*1a70*/  ISETP.NE.AND.EX P2, PT, RZ, UR9, PT, P2 ;  /* 0x00000009ff007c0c */ /* 0x000fda000bf45320 */
[----:B------:R-:W-:-:S04]  /*1a80*/  @P2 LEA R64, P3, R209, UR8, 0x5 ;  /* 0x00000008d1402c11 */ /* 0x000fc8000f8628ff */
[C---:B------:R-:W-:Y:S01]  /*1a90*/  @P2 LEA.HI.X R65, R209.reuse, UR9, RZ, 0x5, P3 ;  /* 0x00000009d1412c11 */ /* 0x040fe200098f2cff */
[C---:B-1----:R-:W-:Y:S01]  /*1aa0*/  IMAD.WIDE.U32 R60, R209.reuse, 0x10, R60 ;  /* 0x00000010d13c7825 */ /* 0x042fe200078e003c */
[----:B0-----:R-:W-:-:S03]  /*1ab0*/  LEA R116, P3, R209, UR10, 0x5 ;  /* 0x0000000ad1747c11 */ /* 0x001fc6000f8628ff */
[----:B------:R-:W2:Y:S01]  /*1ac0*/  @P2 LDG.E.128 R44, desc[UR4][R64.64] ;  /* 0x00000004402c2981 */ /* 0x000ea2000c1e1d00 */
[----:B------:R-:W-:-:S03]  /*1ad0*/  LEA.HI.X R117, R209, UR11, RZ, 0x5, P3 ;  /* 0x0000000bd1757c11 */ /* 0x000fc600098f2cff */
[----:B------:R-:W3:Y:S04]  /*1ae0*/  LDG.E.128 R60, desc[UR4][R60.64] ;  /* 0x000000043c3c7981 */ /* 0x000ee8000c1e1d00 */
[----:B------:R0:W4:Y:S01]  /*1af0*/  @P2 LDG.E.128 R48, desc[UR4][R64.64+0x10] ;  /* 0x0000100440302981 */ /* 0x000122000c1e1d00 */
[----:B------:R-:W-:-:S04]  /*1b00*/  ISETP.NE.U32.AND P2, PT, RZ, UR8, PT ;  /* 0x00000008ff007c0c */ /* 0x000fc8000bf45070 */
[----:B------:R-:W-:Y:S02]  /*1b10*/  ISETP.NE.AND.EX P2, PT, RZ, UR9, PT, P2 ;  /* 0x00000009ff007c0c */ /* 0x000fe4000bf45320 */
[----:B------:R-:W-:Y:S02]  /*1b20*/  IADD3 R209, R209, 0x20, RZ ;  /* 0x00000020d1d17810 */ /* 0x000fe40007ffe0ff */
[C---:B---3--:R-:W-:Y:S02]  /*1b30*/  PRMT R211, R62.reuse, 0x7632, R211 ;  /* 0x000076323ed37816 */ /* 0x048fe400000000d3 */
[----:B------:R-:W-:Y:S02]  /*1b40*/  SHF.L.U32 R218, R62, 0x10, RZ ;  /* 0x000000103eda7819 */ /* 0x000fe400000006ff */
        /* <DEDUP_REMOVED lines=27> */
[----:B------:R1:W-:Y:S02]  /*1d00*/  STG.E.128 desc[UR4][R116.64+0x10], R64 ;  /* 0x0000104074007986 */ /* 0x0003e4000c101d04 */
.L_x_18627:
[----:B------:R-:W-:Y:S05]  /*1d10*/  BSYNC B0 ;  /* 0x0000000000007941 */ /* 0x000fea0003800000 */
.L_x_18626:
[----:B------:R-:W-:Y:S01]  /*1d20*/  ISETP.GE.U32.AND P2, PT, R134, 0x60, PT ;  /* 0x000000608600780c */ /* 0x000fe20003f46070 */
[----:B------:R-:W-:-:S12]  /*1d30*/  BSSY B0, `(.L_x_18628) ;  /* 0x000002e000007945 */ /* 0x000fd80003800000 */
[----:B------:R-:W-:Y:S05]  /*1d40*/  @!P2 BRA `(.L_x_18629) ;  /* 0x0000000000b0a947 */ /* 0x000fea0003800000 */
[----:B------:R-:W2:Y:S01]  /*1d50*/  LDC.64 R68, c[0x0][0x220] ;  /* 0x00008800ff447b82 */ /* 0x000ea20000000a00 */
[----:B------:R-:W-:-:S04]  /*1d60*/  ISETP.NE.U32.AND P2, PT, RZ, UR8, PT ;  /* 0x00000008ff007c0c */ /* 0x000fc8000bf45070 */
[----:B------:R-:W-:-:S13]  /*1d70*/  ISETP.NE.AND.EX P2, PT, RZ, UR9, PT, P2 ;  /* 0x00000009ff007c0c */ /* 0x000fda000bf45320 */
[----:B------:R-:W-:-:S04]  /*1d80*/  @P2 LEA R72, P3, R209, UR8, 0x5 ;  /* 0x00000008d1482c11 */ /* 0x000fc8000f8628ff */
[C---:B------:R-:W-:Y:S01]  /*1d90*/  @P2 LEA.HI.X R73, R209.reuse, UR9, RZ, 0x5, P3 ;  /* 0x00000009d1492c11 */ /* 0x040fe200098f2cff */
[C---:B--2---:R-:W-:Y:S01]  /*1da0*/  IMAD.WIDE.U32 R68, R209.reuse, 0x10, R68 ;  /* 0x00000010d1447825 */ /* 0x044fe200078e0044 */
[----:B01----:R-:W-:-:S03]  /*1db0*/  LEA R116, P3, R209, UR10, 0x5 ;  /* 0x0000000ad1747c11 */ /* 0x003fc6000f8628ff */
        /* <DEDUP_REMOVED lines=37> */
.L_x_18629:
[----:B------:R-:W-:Y:S05]  /*2010*/  BSYNC B0 ;  /* 0x0000000000007941 */ /* 0x000fea0003800000 */
.L_x_18628:
[----:B------:R-:W-:Y:S01]  /*2020*/  ISETP.GE.U32.AND P2, PT, R134, 0x80, PT ;  /* 0x000000808600780c */ /* 0x000fe20003f46070 */
[----:B------:R-:W-:-:S12]  /*2030*/  BSSY B0, `(.L_x_18630) ;  /* 0x000002e000007945 */ /* 0x000fd80003800000 */
[----:B------:R-:W-:Y:S05]  /*2040*/  @!P2 BRA `(.L_x_18631) ;  /* 0x0000000000b0a947 */ /* 0x000fea0003800000 */
[----:B------:R-:W3:Y:S01]  /*2050*/  LDC.64 R76, c[0x0][0x220] ;  /* 0x00008800ff4c7b82 */ /* 0x000ee20000000a00 */
[----:B------:R-:W-:-:S04]  /*2060*/  ISETP.NE.U32.AND P2, PT, RZ, UR8, PT ;  /* 0x00000008ff007c0c */ /* 0x000fc8000bf45070 */
[----:B------:R-:W-:-:S13]  /*2070*/  ISETP.NE.AND.EX P2, PT, RZ, UR9, PT, P2 ;  /* 0x00000009ff007c0c */ /* 0x000fda000bf45320 */
[----:B------:R-:W-:-:S04]  /*2080*/  @P2 LEA R80, P3, R209, UR8, 0x5 ;  /* 0x00000008d1502c11 */ /* 0x000fc8000f8628ff */
[C---:B------:R-:W-:Y:S01]  /*2090*/  @P2 LEA.HI.X R81, R209.reuse, UR9, RZ, 0x5, P3 ;  /* 0x00000009d1512c11 */ /* 0x040fe200098f2cff */
[C---:B---3--:R-:W-:Y:S01]  /*20a0*/  IMAD.WIDE.U32 R76, R209.reuse, 0x10, R76 ;  /* 0x00000010d14c7825 */ /* 0x048fe200078e004c */
[----:B012---:R-:W-:-:S03]  /*20b0*/  LEA R116, P3, R209, UR10, 0x5 ;  /* 0x0000000ad1747c11 */ /* 0x007fc6000f8628ff */
        /* <DEDUP_REMOVED lines=37> */
.L_x_18631:
[----:B------:R-:W-:Y:S05]  /*2310*/  BSYNC B0 ;  /* 0x0000000000007941 */ /* 0x000fea0003800000 */
.L_x_18630:
[----:B------:R-:W-:Y:S01]  /*2320*/  ISETP.GE.U32.AND P2, PT, R134, 0xa0, PT ;  /* 0x000000a08600780c */ /* 0x000fe20003f46070 */
[----:B------:R-:W-:-:S12]  /*2330*/  BSSY B0, `(.L_x_18632) ;  /* 0x000002e000007945 */ /* 0x000fd80003800000 */
[----:B------:R-:W-:Y:S05]  /*2340*/  @!P2 BRA `(.L_x_18633) ;  /* 0x0000000000b0a947 */ /* 0x000fea0003800000 */
[----:B------:R-:W4:Y:S01]  /*2350*/  LDC.64 R84, c[0x0][0x220] ;  /* 0x00008800ff547b82 */ /* 0x000f220000000a00 */
[----:B------:R-:W-:-:S04]  /*2360*/  ISETP.NE.U32.AND P2, PT, RZ, UR8, PT ;  /* 0x00000008ff007c0c */ /* 0x000fc8000bf45070 */
[----:B------:R-:W-:-:S13]  /*2370*/  ISETP.NE.AND.EX P2, PT, RZ, UR9, PT, P2 ;  /* 0x00000009ff007c0c */ /* 0x000fda000bf45320 */
[----:B------:R-:W-:-:S04]  /*2380*/  @P2 LEA R88, P3, R209, UR8, 0x5 ;  /* 0x00000008d1582c11 */ /* 0x000fc8000f8628ff */
[C---:B------:R-:W-:Y:S01]  /*2390*/  @P2 LEA.HI.X R89, R209.reuse, UR9, RZ, 0x5, P3 ;  /* 0x00000009d1592c11 */ /* 0x040fe200098f2cff */
[C---:B----4-:R-:W-:Y:S01]  /*23a0*/  IMAD.WIDE.U32 R84, R209.reuse, 0x10, R84 ;  /* 0x00000010d1547825 */ /* 0x050fe200078e0054 */
[----:B0123--:R-:W-:-:S03]  /*23b0*/  LEA R116, P3, R209, UR10, 0x5 ;  /* 0x0000000ad1747c11 */ /* 0x00ffc6000f8628ff */
        /* <DEDUP_REMOVED lines=37> */
.L_x_18633:
[----:B------:R-:W-:Y:S05]  /*2610*/  BSYNC B0 ;  /* 0x0000000000007941 */ /* 0x000fea0003800000 */
.L_x_18632:
[----:B------:R-:W-:Y:S01]  /*2620*/  ISETP.GE.U32.AND P2, PT, R134, 0xc0, PT ;  /* 0x000000c08600780c */ /* 0x000fe20003f46070 */
[----:B------:R-:W-:-:S12]  /*2630*/  BSSY B0, `(.L_x_18634) ;  /* 0x000002e000007945 */ /* 0x000fd80003800000 */
[----:B------:R-:W-:Y:S05]  /*2640*/  @!P2 BRA `(.L_x_18635) ;  /* 0x0000000000b0a947 */ /* 0x000fea0003800000 */
[----:B------:R-:W5:Y:S01]  /*2650*/  LDC.64 R92, c[0x0][0x220] ;  /* 0x00008800ff5c7b82 */ /* 0x000f620000000a00 */
[----:B------:R-:W-:-:S04]  /*2660*/  ISETP.NE.U32.AND P2, PT, RZ, UR8, PT ;  /* 0x00000008ff007c0c */ /* 0x000fc8000bf45070 */
[----:B------:R-:W-:-:S13]  /*2670*/  ISETP.NE.AND.EX P2, PT, RZ, UR9, PT, P2 ;  /* 0x00000009ff007c0c */ /* 0x000fda000bf45320 */
[----:B------:R-:W-:-:S04]  /*2680*/  @P2 LEA R96, P3, R209, UR8, 0x5 ;  /* 0x00000008d1602c11 */ /* 0x000fc8000f8628ff */
[C---:B------:R-:W-:Y:S01]  /*2690*/  @P2 LEA.HI.X R97, R209.reuse, UR9, RZ, 0x5, P3 ;  /* 0x00000009d1612c11 */ /* 0x040fe200098f2cff */
[C---:B-----5:R-:W-:Y:S01]  /*26a0*/  IMAD.WIDE.U32 R92, R209.reuse, 0x10, R92 ;  /* 0x00000010d15c7825 */ /* 0x060fe200078e005c */
[----:B01234-:R-:W-:-:S03]  /*26b0*/  LEA R116, P3, R209, UR10, 0x5 ;  /* 0x0000000ad1747c11 */ /* 0x01ffc6000f8628ff */
        /* <DEDUP_REMOVED lines=37> */
.L_x_18635:
[----:B------:R-:W-:Y:S05]  /*2910*/  BSYNC B0 ;  /* 0x0000000000007941 */ /* 0x000fea0003800000 */
.L_x_18634:
        /* <DEDUP_REMOVED lines=47> */
.L_x_18637:
[----:B------:R-:W-:Y:S05]  /*2c10*/  BSYNC B0 ;  /* 0x0000000000007941 */ /* 0x000fea0003800000 */
.L_x_18636:
        /* <DEDUP_REMOVED lines=46> */
.L_x_18639:
[----:B------:R-:W-:Y:S05]  /*2f00*/  BSYNC B0 ;  /* 0x0000000000007941 */ /* 0x000fea0003800000 */
.L_x_18638:
        /* <DEDUP_REMOVED lines=8> */
[----:B------:R-:W-:-:S03]  /*2f90*/  ISETP.NE.AND P5, PT, R118, RZ, PT ;  /* 0x000000ff7600720c */ /* 0x000fc60003fa5270 */
        /* <DEDUP_REMOVED lines=228> */
.L_x_18669:
        /* <DEDUP_REMOVED lines=48> */
.L_x_18642:
[----:B------:R-:W-:Y:S05]  /*40e0*/  BSYNC B0 ;  /* 0x0000000000007941 */ /* 0x000fea0003800000 */
.L_x_18641:
        /* <DEDUP_REMOVED lines=35> */
.L_x_18644:
[----:B------:R-:W-:Y:S05]  /*4320*/  BSYNC B0 ;  /* 0x0000000000007941 */ /* 0x000fea0003800000 */
.L_x_18643:
        /* <DEDUP_REMOVED lines=35> */
.L_x_18646:
[----:B------:R-:W-:Y:S05]  /*4560*/  BSYNC B0 ;  /* 0x0000000000007941 */ /* 0x000fea0003800000 */
.L_x_18645:
        /* <DEDUP_REMOVED lines=35> */
.L_x_18648:
[----:B------:R-:W-:Y:S05]  /*47a0*/  BSYNC B0 ;  /* 0x0000000000007941 */ /* 0x000fea0003800000 */
.L_x_18647:
        /* <DEDUP_REMOVED lines=35> */
.L_x_18650:
[----:B------:R-:W-:Y:S05]  /*49e0*/  BSYNC B0 ;  /* 0x0000000000007941 */ /* 0x000fea0003800000 */
.L_x_18649:
        /* <DEDUP_REMOVED lines=35> */
.L_x_18652:
[----:B------:R-:W-:Y:S05]  /*4c20*/  BSYNC B0 ;  /* 0x0000000000007941 */ /* 0x000fea0003800000 */
.L_x_18651:
        /* <DEDUP_REMOVED lines=35> */
.L_x_18654:
[----:B------:R-:W-:Y:S05]  /*4e60*/  BSYNC B0 ;  /* 0x0000000000007941 */ /* 0x000fea0003800000 */
.L_x_18653:
        /* <DEDUP_REMOVED lines=34> */
.L_x_18656:
[----:B------:R-:W-:Y:S05]  /*5090*/  BSYNC B0 ;  /* 0x0000000000007941 */ /* 0x000fea0003800000 */
.L_x_18655:
[----:B01234-:R-:W0:Y:S02]  /*50a0*/  LDC.64 R116, c[0x0][0x210] ;  /* 0x00008400ff747b82 */ /* 0x01fe240000000a00 */
[----:B0-----:R-:W-:-:S04]  /*50b0*/  LEA R207, R116, R207, 0x2 ;  /* 0x000000cf74cf7211 */ /* 0x001fc800078e10ff */
[----:B------:R-:W-:-:S13]  /*50c0*/  ISETP.GE.AND P2, PT, R207, R117, PT ;  /* 0x00000075cf00720c */ /* 0x000fda0003f46270 */
[----:B------:R-:W-:Y:S05]  /*50d0*/  @!P2 BRA `(.L_x_18657) ;  /* 0xffffffc40064a947 */ /* 0x000fea000383ffff */
[----:B------:R-:W-:Y:S05]  /*50e0*/  EXIT ;  /* 0x000000000000794d */ /* 0x000fea0003800000 */
.L_x_18640:
        /* <DEDUP_REMOVED lines=8> */
.L_x_18659:
[----:B------:R-:W-:Y:S05]  /*5170*/  BSYNC B0 ;  /* 0x0000000000007941 */ /* 0x000fea0003800000 */
.L_x_18658:
        /* <DEDUP_REMOVED lines=9> */
.L_x_18660:
[----:B------:R-:W-:Y:S01]  /*5210*/  HFMA2.MMA R216, -RZ, RZ, 0, 2.384185791015625e-07 ;  /* 0x00000004ffd87435 */ /* 0x000fe200000001ff */
[----:B------:R-:W-:-:S05]  /*5220*/  MOV R119, R213 ;  /* 0x000000d500777202 */ /* 0x000fca0000000f00 */
[----:B------:R-:W-:-:S05]  /*5230*/  FADD.FTZ R119, R118, R119 ;  /* 0x0000007776777221 */ /* 0x000fca0000010000 */
[----:B------:R-:W-:-:S07]  /*5240*/  MOV R215, R119 ;  /* 0x0000007700d77202 */ /* 0x000fce0000000f00 */
[----:B------:R-:W-:Y:S05]  /*5250*/  WARPSYNC.COLLECTIVE R214, `(.L_x_18661) ;  /* 0x00000000d6087348 */ /* 0x000fea0003c00000 */
[----:B------:R0:W1:Y:S02]  /*5260*/  SHFL.BFLY P6, R213, R215, R216, R217 ;  /* 0x0c0000d8d7d57389 */ /* 0x00006400000c00d9 */
[----:B01----:R-:W-:Y:S01]  /*5270*/  ENDCOLLECTIVE ;  /* 0x000000000000791b */ /* 0x003fe20003800000 */
.L_x_18661:
[----:B------:R-:W-:Y:S01]  /*5280*/  HFMA2.MMA R216, -RZ, RZ, 0, 4.76837158203125e-07 ;  /* 0x00000008ffd87435 */ /* 0x000fe200000001ff */
[----:B------:R-:W-:-:S05]  /*5290*/  MOV R116, R213 ;  /* 0x000000d500747202 */ /* 0x000fca0000000f00 */
[----:B------:R-:W-:-:S05]  /*52a0*/  FADD.FTZ R210, R119, R116 ;  /* 0x0000007477d27221 */ /* 0x000fca0000010000 */
[----:B------:R-:W-:-:S07]  /*52b0*/  MOV R215, R210 ;  /* 0x000000d200d77202 */ /* 0x000fce0000000f00 */
[----:B------:R-:W-:Y:S05]  /*52c0*/  WARPSYNC.COLLECTIVE R214, `(.L_x_18662) ;  /* 0x00000000d6087348 */ /* 0x000fea0003c00000 */
[----:B------:R0:W1:Y:S02]  /*52d0*/  SHFL.BFLY P6, R213, R215, R216, R217 ;  /* 0x0c0000d8d7d57389 */ /* 0x00006400000c00d9 */
[----:B01----:R-:W-:Y:S01]  /*52e0*/  ENDCOLLECTIVE ;  /* 0x000000000000791b */ /* 0x003fe20003800000 */
.L_x_18662:
        /* <DEDUP_REMOVED lines=8> */
.L_x_18663:
        /* <DEDUP_REMOVED lines=141> */
.L_x_18664:
[----:B------:R-:W-:Y:S01]  /*5c40*/  HFMA2.MMA R216, -RZ, RZ, 0, 1.1920928955078125e-07 ;  /* 0x00000002ffd87435 */ /* 0x000fe200000001ff */
[----:B------:R-:W-:-:S05]  /*5c50*/  MOV R117, R213 ;  /* 0x000000d500757202 */ /* 0x000fca0000000f00 */
[----:B------:R-:W-:-:S05]  /*5c60*/  FADD.FTZ R117, R116, R117 ;  /* 0x0000007574757221 */ /* 0x000fca0000010000 */
[----:B------:R-:W-:-:S07]  /*5c70*/  MOV R215, R117 ;  /* 0x0000007500d77202 */ /* 0x000fce0000000f00 */
[----:B------:R-:W-:Y:S05]  /*5c80*/  WARPSYNC.COLLECTIVE R214, `(.L_x_18665) ;  /* 0x00000000d6087348 */ /* 0x000fea0003c00000 */
[----:B------:R0:W1:Y:S02]  /*5c90*/  SHFL.BFLY P6, R213, R215, R216, R217 ;  /* 0x0c0000d8d7d57389 */ /* 0x00006400000c00d9 */
[----:B01----:R-:W-:Y:S01]  /*5ca0*/  ENDCOLLECTIVE ;  /* 0x000000000000791b */ /* 0x003fe20003800000 */
.L_x_18665:
[----:B------:R-:W-:Y:S01]  /*5cb0*/  HFMA2.MMA R216, -RZ, RZ, 0, 2.384185791015625e-07 ;  /* 0x00000004ffd87435 */ /* 0x000fe200000001ff */
[----:B------:R-:W-:-:S05]  /*5cc0*/  MOV R118, R213 ;  /* 0x000000d500767202 */ /* 0x000fca0000000f00 */
[----:B------:R-:W-:-:S05]  /*5cd0*/  FADD.FTZ R118, R117, R118 ;  /* 0x0000007675767221 */ /* 0x000fca0000010000 */
[----:B------:R-:W-:-:S07]  /*5ce0*/  MOV R215, R118 ;  /* 0x0000007600d77202 */ /* 0x000fce0000000f00 */
[----:B------:R-:W-:Y:S05]  /*5cf0*/  WARPSYNC.COLLECTIVE R214, `(.L_x_18666) ;  /* 0x00000000d6087348 */ /* 0x000fea0003c00000 */
[----:B------:R0:W1:Y:S02]  /*5d00*/  SHFL.BFLY P6, R213, R215, R216, R217 ;  /* 0x0c0000d8d7d57389 */ /* 0x00006400000c00d9 */
[----:B01----:R-:W-:Y:S01]  /*5d10*/  ENDCOLLECTIVE ;  /* 0x000000000000791b */ /* 0x003fe20003800000 */
.L_x_18666:
[----:B------:R-:W-:Y:S01]  /*5d20*/  HFMA2.MMA R216, -RZ, RZ, 0, 4.76837158203125e-07 ;  /* 0x00000008ffd87435 */ /* 0x000fe200000001ff */
[----:B------:R-:W-:-:S05]  /*5d30*/  MOV R119, R213 ;  /* 0x000000d500777202 */ /* 0x000fca0000000f00 */
[----:B------:R-:W-:-:S05]  /*5d40*/  FADD.FTZ R119, R118, R119 ;  /* 0x0000007776777221 */ /* 0x000fca0000010000 */
[----:B------:R-:W-:-:S07]  /*5d50*/  MOV R215, R119 ;  /* 0x0000007700d77202 */ /* 0x000fce0000000f00 */
[----:B------:R-:W-:Y:S05]  /*5d60*/  WARPSYNC.COLLECTIVE R214, `(.L_x_18667) ;  /* 0x00000000d6087348 */ /* 0x000fea0003c00000 */
[----:B------:R0:W1:Y:S02]  /*5d70*/  SHFL.BFLY P6, R213, R215, R216, R217 ;  /* 0x0c0000d8d7d57389 */ /* 0x00006400000c00d9 */
[----:B01----:R-:W-:Y:S01]  /*5d80*/  ENDCOLLECTIVE ;  /* 0x000000000000791b */ /* 0x003fe20003800000 */
.L_x_18667:
[----:B------:R-:W-:Y:S01]  /*5d90*/  HFMA2.MMA R216, -RZ, RZ, 0, 9.5367431640625e-07 ;  /* 0x00000010ffd87435 */ /* 0x000fe200000001ff */
[----:B------:R-:W-:-:S05]  /*5da0*/  MOV R210, R213 ;  /* 0x000000d500d27202 */ /* 0x000fca0000000f00 */
[----:B------:R-:W-:-:S05]  /*5db0*/  FADD.FTZ R210, R119, R210 ;  /* 0x000000d277d27221 */ /* 0x000fca0000010000 */
[----:B------:R-:W-:-:S07]  /*5dc0*/  MOV R215, R210 ;  /* 0x000000d200d77202 */ /* 0x000fce0000000f00 */
[----:B------:R-:W-:Y:S05]  /*5dd0*/  WARPSYNC.COLLECTIVE R214, `(.L_x_18668) ;  /* 0x00000000d6087348 */ /* 0x000fea0003c00000 */
[----:B------:R0:W1:Y:S02]  /*5de0*/  SHFL.BFLY P6, R213, R215, R216, R217 ;  /* 0x0c0000d8d7d57389 */ /* 0x00006400000c00d9 */
[----:B01----:R-:W-:Y:S01]  /*5df0*/  ENDCOLLECTIVE ;  /* 0x000000000000791b */ /* 0x003fe20003800000 */
.L_x_18668:
[----:B------:R-:W-:Y:S05]  /*5e00*/  BRA `(.L_x_18669) ;  /* 0xffffffdc00f47947 */ /* 0x000fea000383ffff */
.L_x_18670:
        /* <DEDUP_REMOVED lines=15> */
.L_x_58368:


//--------------------- .text._ZN10layer_norm13ln_fwd_kernelINS_13Kernel_traitsI13__nv_bfloat16S2_fS2_fjLj2048ELj1ELj4ELj1ELj16ENS_18Kernel_traits_baseILj2048ES2_S2_fS2_fjLj128EEEEELb0ELb0ELb0ELb1EEEvNS_9FwdParamsE --------------------------
	.section	.text._ZN10layer_norm13ln_fwd_kernelINS_13Kernel_traitsI13__nv_bfloat16S2_fS2_fjLj2048ELj1ELj4ELj1ELj16ENS_18Kernel_traits_baseILj2048ES2_S2_fS2_fjLj128EEEEELb0ELb0ELb0ELb1EEEvNS_9FwdParamsE,"ax",@progbits
	.align	128
        .global         _ZN10layer_norm13ln_fwd_kernelINS_13Kernel_traitsI13__nv_bfloat16S2_fS2_fjLj2048ELj1ELj4ELj1ELj16ENS_18Kernel_traits_baseILj2048ES2_S2_fS2_fjLj128EEEEELb0ELb0ELb0ELb1EEEvNS_9FwdParamsE
        .type           _ZN10layer_norm13ln_fwd_kernelINS_13Kernel_traitsI13__nv_bfloat16S2_fS2_fjLj2048ELj1ELj4ELj1ELj16ENS_18Kernel_traits_baseILj2048ES2_S2_fS2_fjLj128EEEEELb0ELb0ELb0ELb1EEEvNS_9FwdParamsE,@function
        .size           _ZN10layer_norm13ln_fwd_kernelINS_13Kernel_traitsI13__nv_bfloat16S2_fS2_fjLj2048ELj1ELj4ELj1ELj16ENS_18Kernel_traits_baseILj2048ES2_S2_fS2_fjLj128EEEEELb0ELb0ELb0ELb1EEEvNS_9FwdParamsE,(.L_x_58369 - _ZN10layer_norm13ln_fwd_kernelINS_13Kernel_traitsI13__nv_bfloat16S2_fS2_fjLj2048ELj1ELj4ELj1ELj16ENS_18Kernel_traits_baseILj2048ES2_S2_fS2_fjLj128EEEEELb0ELb0ELb0ELb1EEEvNS_9FwdParamsE)
        .other          _ZN10layer_norm13ln_fwd_kernelINS_13Kernel_traitsI13__nv_bfloat16S2_fS2_fjLj2048ELj1ELj4ELj1ELj16ENS_18Kernel_traits_baseILj2048ES2_S2_fS2_fjLj128EEEEELb0ELb0ELb0ELb1EEEvNS_9FwdParamsE,@"STO_CUDA_ENTRY STV_DEFAULT"
_ZN10layer_norm13ln_fwd_kernelINS_13Kernel_traitsI13__nv_bfloat16S2_fS2_fjLj2048ELj1ELj4ELj1ELj16ENS_18Kernel_traits_baseILj2048ES2_S2_fS2_fjLj128EEEEELb0ELb0ELb0ELb1EEEvNS_9FwdParamsE:
.text._ZN10layer_norm13ln_fwd_kernelINS_13Kernel_traitsI13__nv_bfloat16S2_fS2_fjLj2048ELj1ELj4ELj1ELj16ENS_18Kernel_traits_baseILj2048ES2_S2_fS2_fjLj128EEEEELb0ELb0ELb0ELb1EEEvNS_9FwdParamsE:
        /* <DEDUP_REMOVED lines=151> */
[----:B------:R-:W-:Y:S01]  /*0970*/  ISETP.NE.AND.EX P0, PT, RZ, UR7, PT, P0 ;  /* 0x00000007ff007c0c */ /* 0x000fe2000bf05300 */
[----:B------:R-:W-:Y:S01]  /*0980*/  ULDC UR7, c[0x0][0x218] ;  /* 0x0000860000077ab9 */ /* 0x000fe20000000800 */
[----:B------:R-:W-:Y:S01]  /*0990*/  ISETP.NE.AND P3, PT, RZ, UR6, PT ;  /* 0x00000006ff007c0c */ /* 0x000fe2000bf65270 */
[----:B0-----:R-:W-:-:S12]  /*09a0*/  ULDC UR6, c[0x0][0x2d8] ;  /* 0x0000b60000067ab9 */ /* 0x001fd80000000800 */
.L_x_18672:
[----:B--2---:R-:W0:Y:S01]  /*09b0*/  S2R R2, SR_TID.X ;  /* 0x0000000000027919 */ /* 0x004e220000002100 */
[----:B------:R-:W-:Y:S01]  /*09c0*/  ISETP.NE.U32.AND P1, PT, RZ, UR8, PT ;  /* 0x00000008ff007c0c */ /* 0x000fe2000bf25070 */
[----:B------:R-:W1:Y:S01]  /*09d0*/  @P0 LDC.64 R44, c[0x0][0x270] ;  /* 0x00009c00ff2c0b82 */ /* 0x000e620000000a00 */
[----:B------:R-:W-:Y:S02]  /*09e0*/  IMAD R0, R148, UR7, RZ ;  /* 0x0000000794007c24 */ /* 0x000fe4000f8e02ff */
[----:B------:R-:W-:-:S03]  /*09f0*/  ISETP.NE.AND.EX P1, PT, RZ, UR9, PT, P1 ;  /* 0x00000009ff007c0c */ /* 0x000fc6000bf25310 */
[----:B------:R-:W-:Y:S02]  /*0a00*/  SHF.R.S32.HI R3, RZ, 0x1f, R0 ;  /* 0x0000001fff037819 */ /* 0x000fe40000011400 */
[----:B------:R-:W2:Y:S02]  /*0a10*/  LDC.64 R104, c[0x0][0x220] ;  /* 0x00008800ff687b82 */ /* 0x000ea40000000a00 */
[----:B------:R-:W-:-:S06]  /*0a20*/  LEA.HI R3, R3, R0, RZ, 0x3 ;  /* 0x0000000003037211 */ /* 0x000fcc00078f18ff */
[----:B------:R-:W3:Y:S01]  /*0a30*/  @P1 LDC.64 R46, c[0x0][0x230] ;  /* 0x00008c00ff2e1b82 */ /* 0x000ee20000000a00 */
[----:B-1----:R-:W-:Y:S01]  /*0a40*/  @P0 IMAD.WIDE R44, R148, 0x2, R44 ;  /* 0x00000002942c0825 */ /* 0x002fe200078e022c */
[----:B------:R-:W-:Y:S01]  /*0a50*/  HFMA2.MMA R182, -RZ, RZ, 1.875, 0 ;  /* 0x3f800000ffb67435 */ /* 0x000fe200000001ff */
[----:B------:R-:W-:-:S05]  /*0a60*/  ISETP.NE.U32.AND P2, PT, RZ, UR8, PT ;  /* 0x00000008ff007c0c */ /* 0x000fca000bf45070 */
[----:B------:R-:W1:Y:S01]  /*0a70*/  @P1 LDC.64 R54, c[0x0][0x230] ;  /* 0x00008c00ff361b82 */ /* 0x000e620000000a00 */
[----:B0-----:R-:W-:Y:S01]  /*0a80*/  LOP3.LUT R0, R2, 0x1f, RZ, 0xc0, !PT ;  /* 0x0000001f02007812 */ /* 0x001fe200078ec0ff */
[----:B------:R-:W4:Y:S03]  /*0a90*/  @P0 LDG.E.U16 R44, desc[UR4][R44.64] ;  /* 0x000000042c2c0981 */ /* 0x000f26000c1e1500 */
[----:B------:R-:W-:-:S03]  /*0aa0*/  LEA.HI.SX32 R181, R3, R0, 0x1d ;  /* 0x0000000003b57211 */ /* 0x000fc600078feaff */
[----:B------:R-:W0:Y:S02]  /*0ab0*/  @P1 LDC.64 R70, c[0x0][0x230] ;  /* 0x00008c00ff461b82 */ /* 0x000e240000000a00 */
[----:B--2---:R-:W-:-:S06]  /*0ac0*/  IMAD.WIDE.U32 R40, R181, 0x10, R104 ;  /* 0x00000010b5287825 */ /* 0x004fcc00078e0068 */
[----:B------:R-:W2:Y:S01]  /*0ad0*/  LDC.64 R2, c[0x0][0x238] ;  /* 0x00008e00ff027b82 */ /* 0x000ea20000000a00 */
[----:B------:R-:W5:Y:S01]  /*0ae0*/  LDG.E.128 R40, desc[UR4][R40.64] ;  /* 0x0000000428287981 */ /* 0x000f62000c1e1d00 */
[----:B---3--:R-:W-:-:S05]  /*0af0*/  @P1 IMAD.WIDE.U32 R46, R181, 0x20, R46 ;  /* 0x00000020b52e1825 */ /* 0x008fca00078e002e */
[----:B------:R-:W3:Y:S01]  /*0b00*/  @P1 LDG.E.128 R32, desc[UR4][R46.64] ;  /* 0x000000042e201981 */ /* 0x000ee2000c1e1d00 */
[----:B------:R-:W0:Y:S03]  /*0b10*/  @P1 LDC.64 R76, c[0x0][0x230] ;  /* 0x00008c00ff4c1b82 */ /* 0x000e260000000a00 */
[----:B------:R5:W3:Y:S01]  /*0b20*/  @P1 LDG.E.128 R36, desc[UR4][R46.64+0x10] ;  /* 0x000010042e241981 */ /* 0x000ae2000c1e1d00 */
[----:B------:R-:W-:Y:S02]  /*0b30*/  ISETP.NE.AND.EX P2, PT, RZ, UR9, PT, P2 ;  /* 0x00000009ff007c0c */ /* 0x000fe4000bf45320 */
[C---:B------:R-:W-:Y:S02]  /*0b40*/  IADD3 R183, R181.reuse, 0x20, RZ ;  /* 0x00000020b5b77810 */ /* 0x040fe40007ffe0ff */
[----:B------:R-:W0:Y:S01]  /*0b50*/  @P1 LDC.64 R84, c[0x0][0x230] ;  /* 0x00008c00ff541b82 */ /* 0x000e220000000a00 */
[----:B--2---:R-:W-:-:S07]  /*0b60*/  IMAD.WIDE.U32 R52, R181, 0x20, R2 ;  /* 0x00000020b5347825 */ /* 0x004fce00078e0002 */
[----:B------:R-:W2:Y:S01]  /*0b70*/  @P1 LDC.64 R92, c[0x0][0x230] ;  /* 0x00008c00ff5c1b82 */ /* 0x000ea20000000a00 */
[----:B-1----:R-:W-:-:S07]  /*0b80*/  @P1 IMAD.WIDE.U32 R54, R183, 0x20, R54 ;  /* 0x00000020b7361825 */ /* 0x002fce00078e0036 */
[----:B------:R-:W1:Y:S01]  /*0b90*/  @P1 LDC.64 R100, c[0x0][0x230] ;  /* 0x00008c00ff641b82 */ /* 0x000e620000000a00 */
[----:B----4-:R-:W-:Y:S02]  /*0ba0*/  @P0 SHF.L.U32 R182, R44, 0x10, RZ ;  /* 0x000000102cb60819 */ /* 0x010fe400000006ff */
[C---:B-----5:R-:W-:Y:S02]  /*0bb0*/  PRMT R48, R40.reuse, 0x7632, R48 ;  /* 0x0000763228307816 */ /* 0x060fe40000000030 */
[----:B------:R-:W-:Y:S02]  /*0bc0*/  SHF.L.U32 R45, R40, 0x10, RZ ;  /* 0x00000010282d7819 */ /* 0x000fe400000006ff */
[C---:B------:R-:W-:Y:S02]  /*0bd0*/  PRMT R44, R42.reuse, 0x7632, R44 ;  /* 0x000076322a2c7816 */ /* 0x040fe4000000002c */
[----:B------:R-:W-:Y:S02]  /*0be0*/  SHF.L.U32 R47, R42, 0x10, RZ ;  /* 0x000000102a2f7819 */ /* 0x000fe400000006ff */
[----:B------:R-:W-:-:S02]  /*0bf0*/  PRMT R40, R41, 0x7632, R40 ;  /* 0x0000763229287816 */ /* 0x000fc40000000028 */
[----:B------:R-:W-:Y:S02]  /*0c00*/  PRMT R42, R43, 0x7632, R42 ;  /* 0x000076322b2a7816 */ /* 0x000fe4000000002a */
        /* <DEDUP_REMOVED lines=12> */
[-C--:B------:R-:W-:Y:S01]  /*0cd0*/  FMUL.FTZ R45, R51, R182.reuse ;  /* 0x000000b6332d7220 */ /* 0x080fe20000410000 */
[----:B------:R-:W-:Y:S01]  /*0ce0*/  FMUL.FTZ R47, R59, R182 ;  /* 0x000000b63b2f7220 */ /* 0x000fe20000410000 */
[----:B---3--:R-:W-:Y:S01]  /*0cf0*/  @P2 FADD.FTZ R40, R32, R40 ;  /* 0x0000002820282221 */ /* 0x008fe20000010000 */
[----:B------:R-:W-:Y:S01]  /*0d00*/  @P2 FADD.FTZ R42, R34, R42 ;  /* 0x0000002a222a2221 */ /* 0x000fe20000010000 */
[----:B------:R-:W-:Y:S01]  /*0d10*/  @P2 FADD.FTZ R44, R36, R44 ;  /* 0x0000002c242c2221 */ /* 0x000fe20000010000 */
[----:B------:R-:W-:Y:S01]  /*0d20*/  @P2 FADD.FTZ R46, R38, R46 ;  /* 0x0000002e262e2221 */ /* 0x000fe20000010000 */
[----:B------:R-:W-:Y:S01]  /*0d30*/  @P2 FADD.FTZ R41, R33, R41 ;  /* 0x0000002921292221 */ /* 0x000fe20000010000 */
[----:B------:R-:W-:Y:S01]  /*0d40*/  @P2 FADD.FTZ R43, R35, R43 ;  /* 0x0000002b232b2221 */ /* 0x000fe20000010000 */
[----:B------:R-:W-:Y:S01]  /*0d50*/  @P2 FADD.FTZ R45, R37, R45 ;  /* 0x0000002d252d2221 */ /* 0x000fe20000010000 */
[----:B------:R-:W-:Y:S01]  /*0d60*/  @P2 FADD.FTZ R47, R39, R47 ;  /* 0x0000002f272f2221 */ /* 0x000fe20000010000 */
[----:B------:R-:W-:-:S02]  /*0d70*/  IMAD.WIDE.U32 R48, R183, 0x10, R104 ;  /* 0x00000010b7307825 */ /* 0x000fc400078e0068 */
[----:B------:R-:W-:Y:S04]  /*0d80*/  STG.E.128 desc[UR4][R52.64], R40 ;  /* 0x0000002834007986 */ /* 0x000fe8000c101d04 */
[----:B------:R3:W-:Y:S04]  /*0d90*/  STG.E.128 desc[UR4][R52.64+0x10], R44 ;  /* 0x0000102c34007986 */ /* 0x0007e8000c101d04 */
[----:B------:R-:W3:Y:S01]  /*0da0*/  LDG.E.128 R48, desc[UR4][R48.64] ;  /* 0x0000000430307981 */ /* 0x000ee2000c1e1d00 */
[----:B------:R-:W-:Y:S02]  /*0db0*/  MOV R56, R32 ;  /* 0x0000002000387202 */ /* 0x000fe40000000f00 */
[----:B------:R-:W-:-:S02]  /*0dc0*/  MOV R57, R33 ;  /* 0x0000002100397202 */ /* 0x000fc40000000f00 */
[----:B------:R-:W-:Y:S02]  /*0dd0*/  MOV R58, R34 ;  /* 0x00000022003a7202 */ /* 0x000fe40000000f00 */
[----:B------:R-:W-:Y:S02]  /*0de0*/  MOV R59, R35 ;  /* 0x00000023003b7202 */ /* 0x000fe40000000f00 */
[----:B------:R-:W-:Y:S02]  /*0df0*/  MOV R60, R36 ;  /* 0x00000024003c7202 */ /* 0x000fe40000000f00 */
[----:B------:R-:W-:Y:S02]  /*0e00*/  MOV R61, R37 ;  /* 0x00000025003d7202 */ /* 0x000fe40000000f00 */
[----:B------:R-:W-:Y:S01]  /*0e10*/  MOV R62, R38 ;  /* 0x00000026003e7202 */ /* 0x000fe20000000f00 */
[----:B------:R-:W4:Y:S01]  /*0e20*/  @P1 LDG.E.128 R56, desc[UR4][R54.64] ;  /* 0x0000000436381981 */ /* 0x000f22000c1e1d00 */
[----:B------:R-:W-:-:S06]  /*0e30*/  MOV R63, R39 ;  /* 0x00000027003f7202 */ /* 0x000fcc0000000f00 */
[----:B------:R5:W2:Y:S01]  /*0e40*/  @P1 LDG.E.128 R60, desc[UR4][R54.64+0x10] ;  /* 0x00001004363c1981 */ /* 0x000aa2000c1e1d00 */
[----:B------:R-:W-:Y:S01]  /*0e50*/  IADD3 R185, R181, 0x40, RZ ;  /* 0x00000040b5b97810 */ /* 0x000fe20007ffe0ff */
[----:B------:R-:W-:-:S04]  /*0e60*/  IMAD.WIDE.U32 R68, R183, 0x20, R2 ;  /* 0x00000020b7447825 */ /* 0x000fc800078e0002 */
[----:B0-----:R-:W-:Y:S01]  /*0e70*/  @P1 IMAD.WIDE.U32 R70, R185, 0x20, R70 ;  /* 0x00000020b9461825 */ /* 0x001fe200078e0046 */
[C---:B---3--:R-:W-:Y:S02]  /*0e80*/  PRMT R52, R48.reuse, 0x7632, R52 ;  /* 0x0000763230347816 */ /* 0x048fe40000000034 */
[----:B------:R-:W-:Y:S02]  /*0e90*/  SHF.L.U32 R53, R48, 0x10, RZ ;  /* 0x0000001030357819 */ /* 0x000fe400000006ff */
[C---:B------:R-:W-:Y:S02]  /*0ea0*/  PRMT R64, R50.reuse, 0x7632, R64 ;  /* 0x0000763232407816 */ /* 0x040fe40000000040 */
[----:B------:R-:W-:Y:S02]  /*0eb0*/  SHF.L.U32 R67, R50, 0x10, RZ ;  /* 0x0000001032437819 */ /* 0x000fe400000006ff */
[----:B------:R-:W-:Y:S02]  /*0ec0*/  PRMT R48, R49, 0x7632, R48 ;  /* 0x0000763231307816 */ /* 0x000fe40000000030 */
[----:B------:R-:W-:-:S02]  /*0ed0*/  PRMT R50, R51, 0x7632, R50 ;  /* 0x0000763233327816 */ /* 0x000fc40000000032 */
[----:B------:R-:W-:Y:S02]  /*0ee0*/  SHF.L.U32 R65, R49, 0x10, RZ ;  /* 0x0000001031417819 */ /* 0x000fe400000006ff */
[----:B------:R-:W-:Y:S02]  /*0ef0*/  SHF.L.U32 R73, R51, 0x10, RZ ;  /* 0x0000001033497819 */ /* 0x000fe400000006ff */
[----:B-----5:R-:W-:Y:S02]  /*0f00*/  SHF.L.U32 R55, R64, 0x10, RZ ;  /* 0x0000001040377819 */ /* 0x020fe400000006ff */
[----:B------:R-:W-:Y:S02]  /*0f10*/  SHF.L.U32 R49, R52, 0x10, RZ ;  /* 0x0000001034317819 */ /* 0x000fe400000006ff */
[----:B------:R-:W-:Y:S02]  /*0f20*/  SHF.L.U32 R51, R48, 0x10, RZ ;  /* 0x0000001030337819 */ /* 0x000fe400000006ff */
        /* <DEDUP_REMOVED lines=9> */
[----:B----4-:R-:W-:Y:S01]  /*0fc0*/  @P2 FADD.FTZ R48, R56, R48 ;  /* 0x0000003038302221 */ /* 0x010fe20000010000 */
[----:B------:R-:W-:Y:S01]  /*0fd0*/  @P2 FADD.FTZ R50, R58, R50 ;  /* 0x000000323a322221 */ /* 0x000fe20000010000 */
[----:B--2---:R-:W-:Y:S01]  /*0fe0*/  @P2 FADD.FTZ R52, R60, R52 ;  /* 0x000000343c342221 */ /* 0x004fe20000010000 */
        /* <DEDUP_REMOVED lines=8> */
[----:B------:R-:W0:Y:S01]  /*1070*/  LDG.E.128 R64, desc[UR4][R64.64] ;  /* 0x0000000440407981 */ /* 0x000e22000c1e1d00 */
[----:B------:R-:W-:Y:S02]  /*1080*/  @P1 MOV R32, R56 ;  /* 0x0000003800201202 */ /* 0x000fe40000000f00 */
[----:B------:R-:W-:-:S02]  /*1090*/  @P1 MOV R33, R57 ;  /* 0x0000003900211202 */ /* 0x000fc40000000f00 */
[----:B------:R-:W-:Y:S02]  /*10a0*/  @P1 MOV R34, R58 ;  /* 0x0000003a00221202 */ /* 0x000fe40000000f00 */
[----:B------:R-:W-:Y:S02]  /*10b0*/  @P1 MOV R35, R59 ;  /* 0x0000003b00231202 */ /* 0x000fe40000000f00 */
[----:B------:R-:W-:Y:S01]  /*10c0*/  @P1 MOV R36, R60 ;  /* 0x0000003c00241202 */ /* 0x000fe20000000f00 */
[----:B------:R-:W2:Y:S01]  /*10d0*/  @P1 LDG.E.128 R56, desc[UR4][R70.64] ;  /* 0x0000000446381981 */ /* 0x000ea2000c1e1d00 */
[----:B------:R-:W-:Y:S02]  /*10e0*/  @P1 MOV R37, R61 ;  /* 0x0000003d00251202 */ /* 0x000fe40000000f00 */
[----:B------:R-:W-:Y:S02]  /*10f0*/  @P1 MOV R38, R62 ;  /* 0x0000003e00261202 */ /* 0x000fe40000000f00 */
[----:B------:R-:W-:-:S02]  /*1100*/  @P1 MOV R39, R63 ;  /* 0x0000003f00271202 */ /* 0x000fc40000000f00 */
[----:B------:R3:W4:Y:S01]  /*1110*/  @P1 LDG.E.128 R60, desc[UR4][R70.64+0x10] ;  /* 0x00001004463c1981 */ /* 0x000722000c1e1d00 */
[----:B------:R-:W-:Y:S01]  /*1120*/  IADD3 R187, R181, 0x60, RZ ;  /* 0x00000060b5bb7810 */ /* 0x000fe20007ffe0ff */
[----:B------:R-:W-:-:S04]  /*1130*/  IMAD.WIDE.U32 R78, R185, 0x20, R2 ;  /* 0x00000020b94e7825 */ /* 0x000fc800078e0002 */
[----:B------:R-:W-:Y:S01]  /*1140*/  @P1 IMAD.WIDE.U32 R76, R187, 0x20, R76 ;  /* 0x00000020bb4c1825 */ /* 0x000fe200078e004c */
[C---:B0-----:R-:W-:Y:S02]  /*1150*/  PRMT R68, R64.reuse, 0x7632, R68 ;  /* 0x0000763240447816 */ /* 0x041fe40000000044 */
[----:B------:R-:W-:Y:S02]  /*1160*/  SHF.L.U32 R69, R64, 0x10, RZ ;  /* 0x0000001040457819 */ /* 0x000fe400000006ff */
[C---:B------:R-:W-:Y:S02]  /*1170*/  PRMT R72, R66.reuse, 0x7632, R72 ;  /* 0x0000763242487816 */ /* 0x040fe40000000048 */
[----:B------:R-:W-:Y:S02]  /*1180*/  SHF.L.U32 R75, R66, 0x10, RZ ;  /* 0x00000010424b7819 */ /* 0x000fe400000006ff */
[----:B------:R-:W-:Y:S02]  /*1190*/  PRMT R64, R65, 0x7632, R64 ;  /* 0x0000763241407816 */ /* 0x000fe40000000040 */
[----:B------:R-:W-:-:S02]  /*11a0*/  PRMT R66, R67, 0x7632, R66 ;  /* 0x0000763243427816 */ /* 0x000fc40000000042 */
[----:B------:R-:W-:Y:S02]  /*11b0*/  SHF.L.U32 R73, R65, 0x10, RZ ;  /* 0x0000001041497819 */ /* 0x000fe400000006ff */
[----:B------:R-:W-:Y:S02]  /*11c0*/  SHF.L.U32 R81, R67, 0x10, RZ ;  /* 0x0000001043517819 */ /* 0x000fe400000006ff */
[----:B---3--:R-:W-:Y:S02]  /*11d0*/  SHF.L.U32 R71, R72, 0x10, RZ ;  /* 0x0000001048477819 */ /* 0x008fe400000006ff */
        /* <DEDUP_REMOVED lines=11> */
[----:B--2---:R-:W-:Y:S01]  /*1290*/  @P2 FADD.FTZ R64, R56, R64 ;  /* 0x0000004038402221 */ /* 0x004fe20000010000 */
[----:B------:R-:W-:Y:S01]  /*12a0*/  @P2 FADD.FTZ R66, R58, R66 ;  /* 0x000000423a422221 */ /* 0x000fe20000010000 */
[----:B----4-:R-:W-:Y:S01]  /*12b0*/  @P2 FADD.FTZ R68, R60, R68 ;  /* 0x000000443c442221 */ /* 0x010fe20000010000 */
        /* <DEDUP_REMOVED lines=30> */
[----:B------:R-:W-:Y:S02]  /*14a0*/  SHF.L.U32 R73, R78, 0x10, RZ ;  /* 0x000000104e497819 */ /* 0x000fe400000006ff */
[----:B------:R-:W-:Y:S02]  /*14b0*/  SHF.L.U32 R75, R72, 0x10, RZ ;  /* 0x00000010484b7819 */ /* 0x000fe400000006ff */
[----:B---3--:R-:W-:Y:S02]  /*14c0*/  SHF.L.U32 R77, R80, 0x10, RZ ;  /* 0x00000010504d7819 */ /* 0x008fe400000006ff */
        /* <DEDUP_REMOVED lines=78> */
[----:B-1----:R-:W-:Y:S01]  /*19b0*/  @P1 IMAD.WIDE.U32 R100, R193, 0x20, R100 ;  /* 0x00000020c1641825 */ /* 0x002fe200078e0064 */
        /* <DEDUP_REMOVED lines=28> */
[----:B------:R-:W-:Y:S01]  /*1b80*/  IMAD.WIDE.U32 R96, R193, 0x10, R104 ;  /* 0x00000010c1607825 */ /* 0x000fe200078e0068 */
[----:B------:R-:W-:Y:S01]  /*1b90*/  @P1 MOV R32, R56 ;  /* 0x0000003800201202 */ /* 0x000fe20000000f00 */
[----:B------:R-:W-:Y:S01]  /*1ba0*/  STG.E.128 desc[UR4][R102.64], R88 ;  /* 0x0000005866007986 */ /* 0x000fe2000c101d04 */
[----:B------:R-:W-:Y:S01]  /*1bb0*/  @P1 MOV R33, R57 ;  /* 0x0000003900211202 */ /* 0x000fe20000000f00 */
[----:B------:R-:W0:Y:S02]  /*1bc0*/  @P1 LDC.64 R106, c[0x0][0x230] ;  /* 0x00008c00ff6a1b82 */ /* 0x000e240000000a00 */
[----:B------:R1:W-:Y:S04]  /*1bd0*/  STG.E.128 desc[UR4][R102.64+0x10], R92 ;  /* 0x0000105c66007986 */ /* 0x0003e8000c101d04 */
[----:B------:R-:W1:Y:S01]  /*1be0*/  LDG.E.128 R96, desc[UR4][R96.64] ;  /* 0x0000000460607981 */ /* 0x000e62000c1e1d00 */
[----:B------:R-:W-:-:S02]  /*1bf0*/  @P1 MOV R34, R58 ;  /* 0x0000003a00221202 */ /* 0x000fc40000000f00 */
[----:B------:R-:W-:Y:S02]  /*1c00*/  @P1 MOV R35, R59 ;  /* 0x0000003b00231202 */ /* 0x000fe40000000f00 */
[----:B------:R-:W-:Y:S01]  /*1c10*/  @P1 MOV R36, R60 ;  /* 0x0000003c00241202 */ /* 0x000fe20000000f00 */
[----:B------:R-:W2:Y:S01]  /*1c20*/  @P1 LDG.E.128 R56, desc[UR4][R100.64] ;  /* 0x0000000464381981 */ /* 0x000ea2000c1e1d00 */
[----:B------:R-:W-:Y:S02]  /*1c30*/  @P1 MOV R37, R61 ;  /* 0x0000003d00251202 */ /* 0x000fe40000000f00 */
[----:B------:R-:W-:Y:S02]  /*1c40*/  @P1 MOV R38, R62 ;  /* 0x0000003e00261202 */ /* 0x000fe40000000f00 */
[----:B------:R-:W-:Y:S02]  /*1c50*/  @P1 MOV R39, R63 ;  /* 0x0000003f00271202 */ /* 0x000fe40000000f00 */
[----:B------:R3:W4:Y:S01]  /*1c60*/  @P1 LDG.E.128 R60, desc[UR4][R100.64+0x10] ;  /* 0x00001004643c1981 */ /* 0x000722000c1e1d00 */
[----:B------:R-:W-:Y:S01]  /*1c70*/  IADD3 R195, R181, 0xe0, RZ ;  /* 0x000000e0b5c37810 */ /* 0x000fe20007ffe0ff */
[----:B------:R-:W-:-:S04]  /*1c80*/  IMAD.WIDE.U32 R108, R193, 0x20, R2 ;  /* 0x00000020c16c7825 */ /* 0x000fc800078e0002 */
[----:B------:R-:W-:Y:S01]  /*1c90*/  IMAD.WIDE.U32 R104, R195, 0x10, R104 ;  /* 0x00000010c3687825 */ /* 0x000fe200078e0068 */
[C---:B-1----:R-:W-:Y:S02]  /*1ca0*/  PRMT R102, R96.reuse, 0x7632, R102 ;  /* 0x0000763260667816 */ /* 0x042fe40000000066 */
        /* <DEDUP_REMOVED lines=27> */
[----:B0-----:R-:W-:-:S02]  /*1e60*/  @P1 IMAD.WIDE.U32 R110, R195, 0x20, R106 ;  /* 0x00000020c36e1825 */ /* 0x001fc400078e006a */
[----:B------:R-:W-:Y:S04]  /*1e70*/  STG.E.128 desc[UR4][R108.64], R96 ;  /* 0x000000606c007986 */ /* 0x000fe8000c101d04 */
[----:B------:R0:W-:Y:S04]  /*1e80*/  STG.E.128 desc[UR4][R108.64+0x10], R100 ;  /* 0x000010646c007986 */ /* 0x0001e8000c101d04 */
[----:B------:R-:W2:Y:S01]  /*1e90*/  LDG.E.128 R104, desc[UR4][R104.64] ;  /* 0x0000000468687981 */ /* 0x000ea2000c1e1d00 */
[----:B------:R-:W-:Y:S02]  /*1ea0*/  @P1 MOV R32, R56 ;  /* 0x0000003800201202 */ /* 0x000fe40000000f00 */
[----:B------:R-:W-:-:S02]  /*1eb0*/  @P1 MOV R33, R57 ;  /* 0x0000003900211202 */ /* 0x000fc40000000f00 */
[----:B------:R-:W-:Y:S02]  /*1ec0*/  @P1 MOV R34, R58 ;  /* 0x0000003a00221202 */ /* 0x000fe40000000f00 */
[----:B------:R-:W-:-:S06]  /*1ed0*/  @P1 MOV R35, R59 ;  /* 0x0000003b00231202 */ /* 0x000fcc0000000f00 */
[----:B------:R-:W3:Y:S01]  /*1ee0*/  @P1 LDG.E.128 R32, desc[UR4][R110.64] ;  /* 0x000000046e201981 */ /* 0x000ee2000c1e1d00 */
[----:B------:R-:W-:Y:S02]  /*1ef0*/  @P1 MOV R36, R60 ;  /* 0x0000003c00241202 */ /* 0x000fe40000000f00 */
[----:B------:R-:W-:Y:S02]  /*1f00*/  @P1 MOV R37, R61 ;  /* 0x0000003d00251202 */ /* 0x000fe40000000f00 */
[----:B------:R-:W-:Y:S02]  /*1f10*/  @P1 MOV R38, R62 ;  /* 0x0000003e00261202 */ /* 0x000fe40000000f00 */
[----:B------:R-:W-:-:S06]  /*1f20*/  @P1 MOV R39, R63 ;  /* 0x0000003f00271202 */ /* 0x000fcc0000000f00 */
[----:B------:R1:W4:Y:S01]  /*1f30*/  @P1 LDG.E.128 R36, desc[UR4][R110.64+0x10] ;  /* 0x000010046e241981 */ /* 0x000322000c1e1d00 */
        /* <DEDUP_REMOVED lines=46> */
[----:B------:R-:W-:Y:S01]  /*2220*/  IMAD.WIDE.U32 R2, R195, 0x20, R2 ;  /* 0x00000020c3027825 */ /* 0x000fe200078e0002 */
[----:B------:R-:W-:Y:S01]  /*2230*/  UMOV UR10, 0xffffffff ;  /* 0xffffffff000a7882 */ /* 0x000fe20000000000 */
[C---:B--2---:R-:W-:Y:S02]  /*2240*/  PRMT R109, R104.reuse, 0x7632, R109 ;  /* 0x00007632686d7816 */ /* 0x044fe4000000006d */
[----:B-1----:R-:W-:Y:S01]  /*2250*/  SHF.L.U32 R111, R104, 0x10, RZ ;  /* 0x00000010686f7819 */ /* 0x002fe200000006ff */
[----:B------:R-:W-:Y:S01]  /*2260*/  FADD.FTZ R104, R94, R197 ;  /* 0x000000c55e687221 */ /* 0x000fe20000010000 */
[----:B------:R-:W-:-:S03]  /*2270*/  PRMT R186, R106, 0x7632, R186 ;  /* 0x000076326aba7816 */ /* 0x000fc600000000ba */
[----:B------:R-:W-:Y:S01]  /*2280*/  FADD.FTZ R199, R95, R104 ;  /* 0x000000685fc77221 */ /* 0x000fe20000010000 */
[----:B------:R-:W-:-:S03]  /*2290*/  SHF.L.U32 R197, R106, 0x10, RZ ;  /* 0x000000106ac57819 */ /* 0x000fc600000006ff */
[----:B------:R-:W-:Y:S01]  /*22a0*/  FADD.FTZ R106, R96, R199 ;  /* 0x000000c7606a7221 */ /* 0x000fe20000010000 */
[----:B------:R-:W-:Y:S01]  /*22b0*/  FMUL.FTZ R104, R111, R182 ;  /* 0x000000b66f687220 */ /* 0x000fe20000410000 */
[----:B---3--:R-:W-:Y:S02]  /*22c0*/  @P1 MOV R56, R32 ;  /* 0x0000002000381202 */ /* 0x008fe40000000f00 */
[----:B------:R-:W-:Y:S01]  /*22d0*/  FADD.FTZ R111, R97, R106 ;  /* 0x0000006a616f7221 */ /* 0x000fe20000010000 */
[C---:B------:R-:W-:Y:S02]  /*22e0*/  PRMT R184, R105.reuse, 0x7632, R184 ;  /* 0x0000763269b87816 */ /* 0x040fe400000000b8 */
[----:B------:R-:W-:Y:S01]  /*22f0*/  SHF.L.U32 R105, R105, 0x10, RZ ;  /* 0x0000001069697819 */ /* 0x000fe200000006ff */
[----:B------:R-:W-:Y:S01]  /*2300*/  @P2 FADD.FTZ R104, R104, R56 ;  /* 0x0000003868682221 */ /* 0x000fe20000010000 */
[----:B------:R-:W-:-:S03]  /*2310*/  FADD.FTZ R56, R98, R111 ;  /* 0x0000006f62387221 */ /* 0x000fc60000010000 */
[----:B------:R-:W-:Y:S01]  /*2320*/  FMUL.FTZ R106, R105, R182 ;  /* 0x000000b6696a7220 */ /* 0x000fe20000410000 */
[----:B------:R-:W-:Y:S01]  /*2330*/  FADD.FTZ R105, R99, R56 ;  /* 0x0000003863697221 */ /* 0x000fe20000010000 */
[----:B------:R-:W-:-:S03]  /*2340*/  PRMT R188, R107, 0x7632, R188 ;  /* 0x000076326bbc7816 */ /* 0x000fc600000000bc */
[----:B------:R-:W-:Y:S01]  /*2350*/  FADD.FTZ R56, R100, R105 ;  /* 0x0000006964387221 */ /* 0x000fe20000010000 */
[----:B------:R-:W-:Y:S01]  /*2360*/  SHF.L.U32 R107, R107, 0x10, RZ ;  /* 0x000000106b6b7819 */ /* 0x000fe200000006ff */
[-C--:B------:R-:W-:Y:S01]  /*2370*/  FMUL.FTZ R108, R197, R182.reuse ;  /* 0x000000b6c56c7220 */ /* 0x080fe20000410000 */
[----:B------:R-:W-:Y:S01]  /*2380*/  SHF.L.U32 R109, R109, 0x10, RZ ;  /* 0x000000106d6d7819 */ /* 0x000fe200000006ff */
[----:B------:R-:W-:Y:S01]  /*2390*/  FADD.FTZ R199, R101, R56 ;  /* 0x0000003865c77221 */ /* 0x000fe20000010000 */
[----:B------:R-:W-:Y:S02]  /*23a0*/  SHF.L.U32 R111, R186, 0x10, RZ ;  /* 0x00000010ba6f7819 */ /* 0x000fe400000006ff */
[----:B------:R-:W-:Y:S01]  /*23b0*/  SHF.L.U32 R197, R188, 0x10, RZ ;  /* 0x00000010bcc57819 */ /* 0x000fe200000006ff */
[----:B------:R-:W-:Y:S01]  /*23c0*/  FADD.FTZ R56, R102, R199 ;  /* 0x000000c766387221 */ /* 0x000fe20000010000 */
[-C--:B------:R-:W-:Y:S01]  /*23d0*/  FMUL.FTZ R110, R107, R182.reuse ;  /* 0x000000b66b6e7220 */ /* 0x080fe20000410000 */
[-C--:B------:R-:W-:Y:S01]  /*23e0*/  FMUL.FTZ R105, R109, R182.reuse ;  /* 0x000000b66d697220 */ /* 0x080fe20000410000 */
[----:B------:R-:W-:Y:S01]  /*23f0*/  SHF.L.U32 R107, R184, 0x10, RZ ;  /* 0x00000010b86b7819 */ /* 0x000fe200000006ff */
[-C--:B------:R-:W-:Y:S01]  /*2400*/  FMUL.FTZ R109, R111, R182.reuse ;  /* 0x000000b66f6d7220 */ /* 0x080fe20000410000 */
[----:B------:R-:W-:Y:S01]  /*2410*/  @P1 MOV R57, R33 ;  /* 0x0000002100391202 */ /* 0x000fe20000000f00 */
[----:B------:R-:W-:Y:S01]  /*2420*/  FMUL.FTZ R111, R197, R182 ;  /* 0x000000b6c56f7220 */ /* 0x000fe20000410000 */
[----:B------:R-:W-:Y:S01]  /*2430*/  FADD.FTZ R197, R103, R56 ;  /* 0x0000003867c57221 */ /* 0x000fe20000010000 */
[----:B------:R-:W-:Y:S01]  /*2440*/  @P1 MOV R58, R34 ;  /* 0x00000022003a1202 */ /* 0x000fe20000000f00 */
[----:B------:R-:W-:Y:S01]  /*2450*/  FMUL.FTZ R107, R107, R182 ;  /* 0x000000b66b6b7220 */ /* 0x000fe20000410000 */
[----:B----4-:R-:W-:-:S02]  /*2460*/  @P1 MOV R60, R36 ;  /* 0x00000024003c1202 */ /* 0x010fc40000000f00 */
[----:B------:R-:W-:Y:S02]  /*2470*/  @P1 MOV R62, R38 ;  /* 0x00000026003e1202 */ /* 0x000fe40000000f00 */
[----:B------:R-:W-:Y:S02]  /*2480*/  @P1 MOV R59, R35 ;  /* 0x00000023003b1202 */ /* 0x000fe40000000f00 */
[----:B------:R-:W-:Y:S02]  /*2490*/  @P1 MOV R61, R37 ;  /* 0x00000025003d1202 */ /* 0x000fe40000000f00 */
[----:B------:R-:W-:Y:S01]  /*24a0*/  @P1 MOV R63, R39 ;  /* 0x00000027003f1202 */ /* 0x000fe20000000f00 */
[----:B------:R-:W-:Y:S01]  /*24b0*/  @P2 FADD.FTZ R105, R105, R57 ;  /* 0x0000003969692221 */ /* 0x000fe20000010000 */
[----:B------:R-:W-:Y:S01]  /*24c0*/  FADD.FTZ R56, R104, R197 ;  /* 0x000000c568387221 */ /* 0x000fe20000010000 */
[----:B------:R-:W-:Y:S01]  /*24d0*/  @P2 FADD.FTZ R106, R106, R58 ;  /* 0x0000003a6a6a2221 */ /* 0x000fe20000010000 */
[----:B------:R-:W-:Y:S01]  /*24e0*/  @P2 FADD.FTZ R108, R108, R60 ;  /* 0x0000003c6c6c2221 */ /* 0x000fe20000010000 */
[----:B------:R-:W-:Y:S01]  /*24f0*/  @P2 FADD.FTZ R110, R110, R62 ;  /* 0x0000003e6e6e2221 */ /* 0x000fe20000010000 */
[----:B------:R-:W-:Y:S01]  /*2500*/  @P2 FADD.FTZ R107, R107, R59 ;  /* 0x0000003b6b6b2221 */ /* 0x000fe20000010000 */
[----:B------:R-:W-:Y:S01]  /*2510*/  @P2 FADD.FTZ R109, R109, R61 ;  /* 0x0000003d6d6d2221 */ /* 0x000fe20000010000 */
[----:B------:R-:W-:Y:S01]  /*2520*/  @P2 FADD.FTZ R111, R111, R63 ;  /* 0x0000003f6f6f2221 */ /* 0x000fe20000010000 */
[----:B------:R-:W-:-:S02]  /*2530*/  FADD.FTZ R57, R105, R56 ;  /* 0x0000003869397221 */ /* 0x000fc40000010000 */
[----:B------:R0:W-:Y:S02]  /*2540*/  STG.E.128 desc[UR4][R2.64], R104 ;  /* 0x0000006802007986 */ /* 0x0001e4000c101d04 */
[----:B------:R-:W-:Y:S02]  /*2550*/  FADD.FTZ R56, R106, R57 ;  /* 0x000000396a387221 */ /* 0x000fe40000010000 */
[----:B------:R0:W-:Y:S02]  /*2560*/  STG.E.128 desc[UR4][R2.64+0x10], R108 ;  /* 0x0000106c02007986 */ /* 0x0001e4000c101d04 */
[----:B------:R-:W-:-:S04]  /*2570*/  FADD.FTZ R57, R107, R56 ;  /* 0x000000386b397221 */ /* 0x000fc80000010000 */
[----:B------:R-:W-:Y:S01]  /*2580*/  FADD.FTZ R56, R108, R57 ;  /* 0x000000396c387221 */ /* 0x000fe20000010000 */
[----:B------:R-:W-:-:S03]  /*2590*/  ISETP.NE.AND P1, PT, R0, RZ, PT ;  /* 0x000000ff0000720c */ /* 0x000fc60003f25270 */
        /* <DEDUP_REMOVED lines=19> */
[----:B------:R-:W-:Y:S01]  /*26d0*/  FADD.FTZ R59, R45, -R2 ;  /* 0x800000022d3b7221 */ /* 0x000fe20000010000 */
[----:B------:R-:W-:-:S04]  /*26e0*/  FFMA.FTZ R0, R0, R0, RZ ;  /* 0x0000000000007223 */ /* 0x000fc800000100ff */
[----:B------:R-:W-:Y:S01]  /*26f0*/  FFMA.FTZ R0, R61, R61, R0 ;  /* 0x0000003d3d007223 */ /* 0x000fe20000010000 */
[----:B------:R-:W-:-:S03]  /*2700*/  FADD.FTZ R61, R43, -R2 ;  /* 0x800000022b3d7221 */ /* 0x000fc60000010000 */
        /* <DEDUP_REMOVED lines=130> */
.L_x_18684:
[----:B01----:R-:W-:Y:S01]  /*2f30*/  FADD.FTZ R58, R58, R61 ;  /* 0x0000003d3a3a7221 */ /* 0x003fe20000010000 */
[----:B------:R-:W-:Y:S02]  /*2f40*/  FSEL R57, R2, RZ, !P3 ;  /* 0x000000ff02397208 */ /* 0x000fe40005800000 */
[----:B------:R-:W-:Y:S01]  /*2f50*/  SHF.L.U32 R59, R29, 0x10, RZ ;  /* 0x000000101d3b7819 */ /* 0x000fe200000006ff */
[----:B------:R-:W-:Y:S01]  /*2f60*/  FFMA.FTZ R3, R58, R3, UR6 ;  /* 0x000000063a037e23 */ /* 0x000fe20008010003 */
[----:B------:R-:W-:Y:S01]  /*2f70*/  SHF.L.U32 R63, R27, 0x10, RZ ;  /* 0x000000101b3f7819 */ /* 0x000fe200000006ff */
[--C-:B------:R-:W-:Y:S01]  /*2f80*/  FADD.FTZ R58, R41, -R57.reuse ;  /* 0x80000039293a7221 */ /* 0x100fe20000010000 */
[----:B------:R-:W-:Y:S01]  /*2f90*/  FMUL.FTZ R41, R2, R2 ;  /* 0x0000000202297220 */ /* 0x000fe20000410000 */
[--C-:B------:R-:W-:Y:S01]  /*2fa0*/  FADD.FTZ R60, R50, -R57.reuse ;  /* 0x80000039323c7221 */ /* 0x100fe20000010000 */
[--C-:B------:R-:W-:Y:S01]  /*2fb0*/  FADD.FTZ R236, R47, -R57.reuse ;  /* 0x800000392fec7221 */ /* 0x100fe20000010000 */
[--C-:B------:R-:W-:Y:S01]  /*2fc0*/  FADD.FTZ R208, R70, -R57.reuse ;  /* 0x8000003946d07221 */ /* 0x100fe20000010000 */
[--C-:B------:R-:W-:Y:S01]  /*2fd0*/  FADD.FTZ R202, R43, -R57.reuse ;  /* 0x800000392bca7221 */ /* 0x100fe20000010000 */
[----:B------:R-:W-:Y:S01]  /*2fe0*/  FSEL R50, R41, RZ, P3 ;  /* 0x000000ff29327208 */ /* 0x000fe20001800000 */
[----:B------:R-:W-:Y:S01]  /*2ff0*/  FADD.FTZ R204, R42, -R57 ;  /* 0x800000392acc7221 */ /* 0x000fe20000010000 */
[----:B------:R-:W-:Y:S01]  /*3000*/  PRMT R41, R131, 0x7632, R41 ;  /* 0x0000763283297816 */ /* 0x000fe20000000029 */
[----:B------:R-:W-:Y:S01]  /*3010*/  FADD.FTZ R224, R44, -R57 ;  /* 0x800000392ce07221 */ /* 0x000fe20000010000 */
[----:B------:R-:W-:Y:S01]  /*3020*/  PRMT R43, R130, 0x7632, R43 ;  /* 0x00007632822b7816 */ /* 0x000fe2000000002b */
[----:B------:R-:W-:Y:S01]  /*3030*/  FADD.FTZ R3, R3, R50 ;  /* 0x0000003203037221 */ /* 0x000fe20000010000 */
[----:B------:R-:W-:Y:S01]  /*3040*/  SHF.L.U32 R70, R41, 0x10, RZ ;  /* 0x0000001029467819 */ /* 0x000fe200000006ff */
[--C-:B------:R-:W-:Y:S01]  /*3050*/  FADD.FTZ R44, R49, -R57.reuse ;  /* 0x80000039312c7221 */ /* 0x100fe20000010000 */
[--C-:B------:R-:W-:Y:S01]  /*3060*/  FADD.FTZ R196, R53, -R57.reuse ;  /* 0x8000003935c47221 */ /* 0x100fe20000010000 */
[----:B------:R-:W-:Y:S01]  /*3070*/  SHF.L.U32 R49, R129, 0x10, RZ ;  /* 0x0000001081317819 */ /* 0x000fe200000006ff */
[--C-:B------:R-:W-:Y:S01]  /*3080*/  FADD.FTZ R226, R45, -R57.reuse ;  /* 0x800000392de27221 */ /* 0x100fe20000010000 */
[----:B------:R-:W0:Y:S01]  /*3090*/  MUFU.RSQ R3, R3 ;  /* 0x0000000300037308 */ /* 0x000e220000001400 */
[----:B------:R-:W-:Y:S01]  /*30a0*/  SHF.L.U32 R53, R43, 0x10, RZ ;  /* 0x000000102b357819 */ /* 0x000fe200000006ff */
[--C-:B------:R-:W-:Y:S01]  /*30b0*/  FADD.FTZ R56, R40, -R57.reuse ;  /* 0x8000003928387221 */ /* 0x100fe20000010000 */
[----:B------:R-:W-:Y:S01]  /*30c0*/  SHF.L.U32 R45, R130, 0x10, RZ ;  /* 0x00000010822d7819 */ /* 0x000fe200000006ff */
[--C-:B------:R-:W-:Y:S01]  /*30d0*/  FADD.FTZ R184, R51, -R57.reuse ;  /* 0x8000003933b87221 */ /* 0x100fe20000010000 */
        /* <DEDUP_REMOVED lines=12> */
[C---:B0-----:R-:W-:Y:S01]  /*31a0*/  FMUL.FTZ R41, R3.reuse, R236 ;  /* 0x000000ec03297220 */ /* 0x041fe20000410000 */
[C---:B------:R-:W-:Y:S01]  /*31b0*/  FMUL.FTZ R204, R3.reuse, R204 ;  /* 0x000000cc03cc7220 */ /* 0x040fe20000410000 */
[C---:B------:R-:W-:Y:S01]  /*31c0*/  FMUL.FTZ R226, R3.reuse, R226 ;  /* 0x000000e203e27220 */ /* 0x040fe20000410000 */
[----:B------:R-:W-:Y:S01]  /*31d0*/  FMUL.FTZ R58, R3, R58 ;  /* 0x0000003a033a7220 */ /* 0x000fe20000410000 */
[----:B------:R-:W-:Y:S01]  /*31e0*/  FFMA.FTZ R70, R41, R70, R152 ;  /* 0x0000004629467223 */ /* 0x000fe20000010098 */
[----:B------:R-:W-:Y:S01]  /*31f0*/  PRMT R41, R129, 0x7632, R41 ;  /* 0x0000763281297816 */ /* 0x000fe20000000029 */
[----:B------:R-:W-:Y:S01]  /*3200*/  FFMA.FTZ R49, R204, R49, R113 ;  /* 0x00000031cc317223 */ /* 0x000fe20000010071 */
[----:B------:R-:W-:Y:S01]  /*3210*/  FMUL.FTZ R47, R3, R224 ;  /* 0x000000e0032f7220 */ /* 0x000fe20000410000 */
[----:B------:R-:W-:Y:S01]  /*3220*/  FADD.FTZ R64, R64, -R57 ;  /* 0x8000003940407221 */ /* 0x000fe20000010000 */
[----:B------:R-:W-:Y:S01]  /*3230*/  SHF.L.U32 R43, R41, 0x10, RZ ;  /* 0x00000010292b7819 */ /* 0x000fe200000006ff */
[C---:B------:R-:W-:Y:S01]  /*3240*/  FMUL.FTZ R41, R3.reuse, R202 ;  /* 0x000000ca03297220 */ /* 0x040fe20000410000 */
[----:B------:R-:W-:Y:S01]  /*3250*/  FFMA.FTZ R202, R226, R53, R151 ;  /* 0x00000035e2ca7223 */ /* 0x000fe20000010097 */
[----:B------:R-:W-:Y:S01]  /*3260*/  FMUL.FTZ R53, R3, R56 ;  /* 0x0000003803357220 */ /* 0x000fe20000410000 */
[----:B------:R-:W-:Y:S01]  /*3270*/  FFMA.FTZ R47, R47, R45, R114 ;  /* 0x0000002d2f2f7223 */ /* 0x000fe20000010072 */
[----:B------:R-:W-:Y:S01]  /*3280*/  FFMA.FTZ R204, R41, R43, R150 ;  /* 0x0000002b29cc7223 */ /* 0x000fe20000010096 */
[C---:B------:R-:W-:Y:S01]  /*3290*/  PRMT R41, R128.reuse, 0x7632, R41 ;  /* 0x0000763280297816 */ /* 0x040fe20000000029 */
[--C-:B------:R-:W-:Y:S01]  /*32a0*/  FADD.FTZ R42, R65, -R57.reuse ;  /* 0x80000039412a7221 */ /* 0x100fe20000010000 */
[----:B------:R-:W-:Y:S01]  /*32b0*/  SHF.L.U32 R43, R128, 0x10, RZ ;  /* 0x00000010802b7819 */ /* 0x000fe200000006ff */
[--C-:B------:R-:W-:Y:S01]  /*32c0*/  FADD.FTZ R66, R66, -R57.reuse ;  /* 0x8000003942427221 */ /* 0x100fe20000010000 */
[----:B------:R-:W-:Y:S01]  /*32d0*/  SHF.L.U32 R41, R41, 0x10, RZ ;  /* 0x0000001029297819 */ /* 0x000fe200000006ff */
[----:B------:R-:W-:Y:S01]  /*32e0*/  FADD.FTZ R182, R67, -R57 ;  /* 0x8000003943b67221 */ /* 0x000fe20000010000 */
[----:B------:R-:W-:Y:S01]  /*32f0*/  PRMT R45, R31, 0x7632, R45 ;  /* 0x000076321f2d7816 */ /* 0x000fe2000000002d */
[----:B------:R-:W-:Y:S01]  /*3300*/  FFMA.FTZ R53, R53, R43, R112 ;  /* 0x0000002b35357223 */ /* 0x000fe20000010070 */
[----:B------:R-:W-:Y:S01]  /*3310*/  PRMT R43, R30, 0x7632, R43 ;  /* 0x000076321e2b7816 */ /* 0x000fe2000000002b */
[----:B------:R-:W-:Y:S01]  /*3320*/  FFMA.FTZ R58, R58, R41, R149 ;  /* 0x000000293a3a7223 */ /* 0x000fe20000010095 */
[----:B------:R-:W-:Y:S01]  /*3330*/  PRMT R41, R29, 0x7632, R41 ;  /* 0x000076321d297816 */ /* 0x000fe20000000029 */
        /* <DEDUP_REMOVED lines=37> */
[----:B------:R-:W-:Y:S01]  /*3590*/  SHF.L.U32 R55, R31, 0x10, RZ ;  /* 0x000000101f377819 */ /* 0x000fe200000006ff */
[----:B------:R-:W-:Y:S01]  /*35a0*/  FMUL.FTZ R56, R3, R206 ;  /* 0x000000ce03387220 */ /* 0x000fe20000410000 */
[----:B------:R-:W-:Y:S01]  /*35b0*/  SHF.L.U32 R43, R41, 0x10, RZ ;  /* 0x00000010292b7819 */ /* 0x000fe200000006ff */
[----:B------:R-:W-:Y:S01]  /*35c0*/  FMUL.FTZ R41, R3, R184 ;  /* 0x000000b803297220 */ /* 0x000fe20000410000 */
[----:B------:R-:W-:Y:S01]  /*35d0*/  SHF.L.U32 R57, R45, 0x10, RZ ;  /* 0x000000102d397819 */ /* 0x000fe200000006ff */
[C---:B------:R-:W-:Y:S01]  /*35e0*/  FMUL.FTZ R45, R3.reuse, R220 ;  /* 0x000000dc032d7220 */ /* 0x040fe20000410000 */
[----:B------:R-:W-:Y:S01]  /*35f0*/  FFMA.FTZ R56, R56, R55, R119 ;  /* 0x0000003738387223 */ /* 0x000fe20000010077 */
[----:B------:R-:W-:Y:S01]  /*3600*/  FMUL.FTZ R196, R3, R196 ;  /* 0x000000c403c47220 */ /* 0x000fe20000410000 */
[----:B------:R-:W-:Y:S01]  /*3610*/  FFMA.FTZ R184, R41, R43, R154 ;  /* 0x0000002b29b87223 */ /* 0x000fe2000001009a */
[----:B------:R-:W-:Y:S01]  /*3620*/  FFMA.FTZ R55, R45, R57, R156 ;  /* 0x000000392d377223 */ /* 0x000fe2000001009c */
[----:B------:R-:W-:Y:S01]  /*3630*/  PRMT R41, R28, 0x7632, R41 ;  /* 0x000076321c297816 */ /* 0x000fe20000000029 */
[C---:B------:R-:W-:Y:S01]  /*3640*/  FMUL.FTZ R57, R3.reuse, R190 ;  /* 0x000000be03397220 */ /* 0x040fe20000410000 */
[C---:B------:R-:W-:Y:S01]  /*3650*/  FMUL.FTZ R190, R3.reuse, R60 ;  /* 0x0000003c03be7220 */ /* 0x040fe20000410000 */
[----:B------:R-:W-:Y:S01]  /*3660*/  FFMA.FTZ R60, R196, R61, R155 ;  /* 0x0000003dc43c7223 */ /* 0x000fe2000001009b */
        /* <DEDUP_REMOVED lines=13> */
[----:B------:R-:W-:Y:S01]  /*3740*/  FMUL.FTZ R42, R3, R42 ;  /* 0x0000002a032a7220 */ /* 0x000fe20000410000 */
[----:B------:R-:W-:Y:S01]  /*3750*/  SHF.L.U32 R43, R41, 0x10, RZ ;  /* 0x00000010292b7819 */ /* 0x000fe200000006ff */
[----:B------:R-:W-:Y:S01]  /*3760*/  FMUL.FTZ R41, R3, R182 ;  /* 0x000000b603297220 */ /* 0x000fe20000410000 */
        /* <DEDUP_REMOVED lines=9> */
[----:B------:R-:W-:Y:S01]  /*3800*/  FFMA.FTZ R66, R194, R48, R159 ;  /* 0x00000030c2427223 */ /* 0x000fe2000001009f */
[----:B------:R-:W-:Y:S01]  /*3810*/  SHF.L.U32 R43, R24, 0x10, RZ ;  /* 0x00000010182b7819 */ /* 0x000fe200000006ff */
[----:B------:R-:W-:Y:S01]  /*3820*/  FFMA.FTZ R196, R45, R196, R160 ;  /* 0x000000c42dc47223 */ /* 0x000fe200000100a0 */
        /* <DEDUP_REMOVED lines=12> */
[----:B------:R-:W-:Y:S01]  /*38f0*/  FFMA.FTZ R69, R42, R69, R157 ;  /* 0x000000452a457223 */ /* 0x000fe2000001009d */
[----:B------:R-:W-:Y:S01]  /*3900*/  FFMA.FTZ R182, R45, R44, R164 ;  /* 0x0000002c2db67223 */ /* 0x000fe200000100a4 */
[----:B------:R-:W-:Y:S01]  /*3910*/  FMUL.FTZ R45, R3, R186 ;  /* 0x000000ba032d7220 */ /* 0x000fe20000410000 */
[----:B------:R-:W-:Y:S01]  /*3920*/  FFMA.FTZ R186, R41, R43, R162 ;  /* 0x0000002b29ba7223 */ /* 0x000fe200000100a2 */
[----:B------:R-:W-:Y:S01]  /*3930*/  PRMT R41, R20, 0x7632, R41 ;  /* 0x0000763214297816 */ /* 0x000fe20000000029 */
[C---:B------:R-:W-:Y:S01]  /*3940*/  FMUL.FTZ R192, R3.reuse, R192 ;  /* 0x000000c003c07220 */ /* 0x040fe20000410000 */
[----:B------:R-:W-:Y:S01]  /*3950*/  PRMT R42, R22, 0x7632, R42 ;  /* 0x00007632162a7816 */ /* 0x000fe2000000002a */
[----:B------:R-:W-:Y:S01]  /*3960*/  FMUL.FTZ R81, R3, R72 ;  /* 0x0000004803517220 */ /* 0x000fe20000410000 */
        /* <DEDUP_REMOVED lines=9> */
[----:B------:R-:W-:Y:S01]  /*3a00*/  SHF.L.U32 R44, R22, 0x10, RZ ;  /* 0x00000010162c7819 */ /* 0x000fe200000006ff */
[----:B------:R-:W-:Y:S01]  /*3a10*/  FFMA.FTZ R79, R42, R79, R125 ;  /* 0x0000004f2a4f7223 */ /* 0x000fe2000001007d */
[----:B------:R-:W-:Y:S01]  /*3a20*/  SHF.L.U32 R42, R20, 0x10, RZ ;  /* 0x00000010142a7819 */ /* 0x000fe200000006ff */
[----:B------:R-:W-:Y:S01]  /*3a30*/  FFMA.FTZ R77, R192, R77, R163 ;  /* 0x0000004dc04d7223 */ /* 0x000fe200000100a3 */
        /* <DEDUP_REMOVED lines=13> */
[C---:B------:R-:W-:Y:S01]  /*3b10*/  FMUL.FTZ R43, R3.reuse, R84 ;  /* 0x00000054032b7220 */ /* 0x040fe20000410000 */
[----:B------:R-:W-:Y:S01]  /*3b20*/  SHF.L.U32 R44, R18, 0x10, RZ ;  /* 0x00000010122c7819 */ /* 0x000fe200000006ff */
[----:B------:R-:W-:Y:S01]  /*3b30*/  FFMA.FTZ R82, R82, R41, R133 ;  /* 0x0000002952527223 */ /* 0x000fe20000010085 */
[----:B------:R-:W-:Y:S01]  /*3b40*/  SHF.L.U32 R85, R42, 0x10, RZ ;  /* 0x000000102a557819 */ /* 0x000fe200000006ff */
[C---:B------:R-:W-:Y:S01]  /*3b50*/  FMUL.FTZ R42, R3.reuse, R78 ;  /* 0x0000004e032a7220 */ /* 0x040fe20000410000 */
[----:B------:R-:W-:Y:S01]  /*3b60*/  SHF.L.U32 R91, R40, 0x10, RZ ;  /* 0x00000010285b7819 */ /* 0x000fe200000006ff */
[----:B------:R-:W-:Y:S01]  /*3b70*/  FMUL.FTZ R40, R3, R0 ;  /* 0x0000000003287220 */ /* 0x000fe20000410000 */
[----:B------:R-:W-:Y:S01]  /*3b80*/  PRMT R41, R15, 0x7632, R41 ;  /* 0x000076320f297816 */ /* 0x000fe20000000029 */
[----:B------:R-:W-:Y:S01]  /*3b90*/  FFMA.FTZ R78, R43, R44, R134 ;  /* 0x0000002c2b4e7223 */ /* 0x000fe20000010086 */
[----:B------:R-:W-:Y:S01]  /*3ba0*/  FFMA.FTZ R85, R42, R85, R167 ;  /* 0x000000552a557223 */ /* 0x000fe200000100a7 */
[----:B------:R-:W-:Y:S01]  /*3bb0*/  SHF.L.U32 R42, R16, 0x10, RZ ;  /* 0x00000010102a7819 */ /* 0x000fe200000006ff */
        /* <DEDUP_REMOVED lines=8> */
[C---:B------:R-:W-:Y:S01]  /*3c40*/  FMUL.FTZ R80, R3.reuse, R222 ;  /* 0x000000de03507220 */ /* 0x040fe20000410000 */
[----:B------:R-:W-:Y:S01]  /*3c50*/  PRMT R42, R14, 0x7632, R42 ;  /* 0x000076320e2a7816 */ /* 0x000fe2000000002a */
[----:B------:R-:W-:Y:S01]  /*3c60*/  FMUL.FTZ R95, R3, R76 ;  /* 0x0000004c035f7220 */ /* 0x000fe20000410000 */
[----:B------:R-:W-:Y:S01]  /*3c70*/  SHF.L.U32 R41, R13, 0x10, RZ ;  /* 0x000000100d297819 */ /* 0x000fe200000006ff */
[----:B------:R-:W-:Y:S01]  /*3c80*/  FMUL.FTZ R84, R3, R90 ;  /* 0x0000005a03547220 */ /* 0x000fe20000410000 */
[----:B------:R-:W-:Y:S01]  /*3c90*/  FFMA.FTZ R89, R89, R44, R172 ;  /* 0x0000002c59597223 */ /* 0x000fe200000100ac */
[----:B------:R-:W-:Y:S01]  /*3ca0*/  FFMA.FTZ R80, R80, R43, R139 ;  /* 0x0000002b50507223 */ /* 0x000fe2000001008b */
        /* <DEDUP_REMOVED lines=30> */
[----:B------:R-:W-:Y:S01]  /*3e90*/  FFMA.FTZ R101, R42, R101, R175 ;  /* 0x000000652a657223 */ /* 0x000fe200000100af */
[----:B------:R-:W-:Y:S01]  /*3ea0*/  PRMT R40, R8, 0x7632, R40 ;  /* 0x0000763208287816 */ /* 0x000fe20000000028 */
[----:B------:R-:W-:Y:S01]  /*3eb0*/  FFMA.FTZ R94, R94, R41, R141 ;  /* 0x000000295e5e7223 */ /* 0x000fe2000001008d */
[----:B------:R-:W-:Y:S01]  /*3ec0*/  SHF.L.U32 R42, R8, 0x10, RZ ;  /* 0x00000010082a7819 */ /* 0x000fe200000006ff */
[C---:B------:R-:W-:Y:S01]  /*3ed0*/  FMUL.FTZ R41, R3.reuse, R96 ;  /* 0x0000006003297220 */ /* 0x040fe20000410000 */
        /* <DEDUP_REMOVED lines=17> */
[----:B------:R-:W0:Y:S01]  /*3ff0*/  @!P1 LDC.64 R44, c[0x0][0x250] ;  /* 0x00009400ff2c9b82 */ /* 0x000e220000000a00 */
[----:B------:R-:W-:Y:S01]  /*4000*/  SHF.L.U32 R40, R5, 0x10, RZ ;  /* 0x0000001005287819 */ /* 0x000fe200000006ff */
[----:B------:R-:W-:Y:S01]  /*4010*/  FFMA.FTZ R98, R98, R43, R147 ;  /* 0x0000002b62627223 */ /* 0x000fe20000010093 */
[----:B------:R-:W-:Y:S01]  /*4020*/  FMUL.FTZ R86, R3, R86 ;  /* 0x0000005603567220 */ /* 0x000fe20000410000 */
[----:B------:R-:W-:Y:S01]  /*4030*/  FFMA.FTZ R100, R41, R46, R146 ;  /* 0x0000002e29647223 */ /* 0x000fe20000010092 */
[----:B------:R-:W-:Y:S01]  /*4040*/  SHF.L.U32 R51, R131, 0x10, RZ ;  /* 0x0000001083337819 */ /* 0x000fe200000006ff */
[----:B------:R-:W-:Y:S01]  /*4050*/  FFMA.FTZ R106, R106, R40, R145 ;  /* 0x000000286a6a7223 */ /* 0x000fe20000010091 */
[C---:B------:R-:W-:Y:S01]  /*4060*/  FMUL.FTZ R71, R3.reuse, R102 ;  /* 0x0000006603477220 */ /* 0x040fe20000410000 */
[----:B------:R-:W1:Y:S01]  /*4070*/  @!P1 LDC.64 R42, c[0x0][0x258] ;  /* 0x00009600ff2a9b82 */ /* 0x000e620000000a00 */
[----:B------:R-:W-:Y:S01]  /*4080*/  PRMT R46, R4, 0x7632, R46 ;  /* 0x00007632042e7816 */ /* 0x000fe2000000002e */
[----:B------:R-:W-:Y:S01]  /*4090*/  FMUL.FTZ R234, R3, R234 ;  /* 0x000000ea03ea7220 */ /* 0x000fe20000410000 */
[----:B------:R-:W-:Y:S01]  /*40a0*/  FFMA.FTZ R111, R86, R48, R179 ;  /* 0x00000030566f7223 */ /* 0x000fe200000100b3 */
[----:B------:R-:W-:Y:S01]  /*40b0*/  FFMA.FTZ R197, R71, R54, R180 ;  /* 0x0000003647c57223 */ /* 0x000fe200000100b4 */
[----:B------:R-:W-:Y:S01]  /*40c0*/  SHF.L.U32 R48, R4, 0x10, RZ ;  /* 0x0000001004307819 */ /* 0x000fe200000006ff */
[----:B------:R-:W-:Y:S01]  /*40d0*/  FFMA.FTZ R51, R234, R51, R115 ;  /* 0x00000033ea337223 */ /* 0x000fe20000010073 */
[----:B------:R-:W-:Y:S01]  /*40e0*/  SHF.L.U32 R46, R46, 0x10, RZ ;  /* 0x000000102e2e7819 */ /* 0x000fe200000006ff */
[----:B------:R-:W2:Y:S01]  /*40f0*/  LDC.64 R40, c[0x0][0x2b8] ;  /* 0x0000ae00ff287b82 */ /* 0x000ea20000000a00 */
[C---:B------:R-:W-:Y:S01]  /*4100*/  FMUL.FTZ R71, R3.reuse, R104 ;  /* 0x0000006803477220 */ /* 0x040fe20000410000 */
[----:B------:R-:W-:Y:S01]  /*4110*/  FMUL.FTZ R50, R3, R50 ;  /* 0x0000003203327220 */ /* 0x000fe20000410000 */
[----:B------:R-:W-:Y:S01]  /*4120*/  F2FP.BF16.F32.PACK_AB R55, R55, R56 ;  /* 0x000000383737723e */ /* 0x000fe200000010ff */
[----:B------:R-:W-:Y:S01]  /*4130*/  FMUL.FTZ R208, R3, R208 ;  /* 0x000000d003d07220 */ /* 0x000fe20000410000 */
[----:B------:R-:W-:Y:S01]  /*4140*/  FFMA.FTZ R86, R71, R48, R144 ;  /* 0x0000003047567223 */ /* 0x000fe20000010090 */
[----:B------:R-:W-:Y:S01]  /*4150*/  FFMA.FTZ R107, R50, R46, R177 ;  /* 0x0000002e326b7223 */ /* 0x000fe200000100b1 */
[----:B------:R-:W-:Y:S01]  /*4160*/  F2FP.BF16.F32.PACK_AB R56, R69, R64 ;  /* 0x000000404538723e */ /* 0x000fe200000010ff */
[----:B0-----:R-:W-:Y:S01]  /*4170*/  @!P1 IMAD.WIDE R44, R148, 0x4, R44 ;  /* 0x00000004942c9825 */ /* 0x001fe200078e022c */
[----:B------:R-:W-:-:S03]  /*4180*/  F2FP.BF16.F32.PACK_AB R51, R70, R51 ;  /* 0x000000334633723e */ /* 0x000fc600000010ff */
[C---:B------:R-:W-:Y:S01]  /*4190*/  FMUL.FTZ R210, R3.reuse, R210 ;  /* 0x000000d203d27220 */ /* 0x040fe20000410000 */
[----:B------:R-:W-:Y:S01]  /*41a0*/  F2FP.BF16.F32.PACK_AB R50, R202, R47 ;  /* 0x0000002fca32723e */ /* 0x000fe200000010ff */
[----:B------:R-:W-:Y:S01]  /*41b0*/  FMUL.FTZ R73, R3, R52 ;  /* 0x0000003403497220 */ /* 0x000fe20000410000 */
[----:B------:R-:W-:Y:S01]  /*41c0*/  F2FP.BF16.F32.PACK_AB R49, R204, R49 ;  /* 0x00000031cc31723e */ /* 0x000fe200000010ff */
[----:B------:R-:W-:Y:S01]  /*41d0*/  @!P1 STG.E desc[UR4][R44.64], R2 ;  /* 0x000000022c009986 */ /* 0x000fe2000c101904 */
[----:B------:R-:W-:Y:S01]  /*41e0*/  F2FP.BF16.F32.PACK_AB R48, R58, R53 ;  /* 0x000000353a30723e */ /* 0x000fe200000010ff */
[----:B-1----:R-:W-:Y:S01]  /*41f0*/  @!P1 IMAD.WIDE R42, R148, 0x4, R42 ;  /* 0x00000004942a9825 */ /* 0x002fe200078e022a */
[----:B------:R-:W-:-:S03]  /*4200*/  PRMT R54, R5, 0x7632, R54 ;  /* 0x0000763205367816 */ /* 0x000fc60000000036 */
[----:B------:R-:W-:Y:S01]  /*4210*/  FFMA.FTZ R63, R208, R63, R123 ;  /* 0x0000003fd03f7223 */ /* 0x000fe2000001007b */
[----:B------:R-:W-:Y:S01]  /*4220*/  SHF.L.U32 R75, R23, 0x10, RZ ;  /* 0x00000010174b7819 */ /* 0x000fe200000006ff */
[----:B------:R0:W-:Y:S01]  /*4230*/  @!P1 STG.E desc[UR4][R42.64], R3 ;  /* 0x000000032a009986 */ /* 0x0001e2000c101904 */
[----:B------:R-:W-:Y:S01]  /*4240*/  SHF.L.U32 R54, R54, 0x10, RZ ;  /* 0x0000001036367819 */ /* 0x000fe200000006ff */
[----:B--2---:R-:W-:-:S04]  /*4250*/  IMAD.WIDE.U32 R68, R181, 0x10, R40 ;  /* 0x00000010b5447825 */ /* 0x004fc800078e0028 */
[----:B------:R-:W-:Y:S01]  /*4260*/  FFMA.FTZ R75, R210, R75, R127 ;  /* 0x0000004bd24b7223 */ /* 0x000fe2000001007f */
[----:B------:R-:W-:Y:S01]  /*4270*/  F2FP.BF16.F32.PACK_AB R53, R184, R59 ;  /* 0x0000003bb835723e */ /* 0x000fe200000010ff */
[----:B------:R-:W-:Y:S01]  /*4280*/  FFMA.FTZ R109, R73, R54, R178 ;  /* 0x00000036496d7223 */ /* 0x000fe200000100b2 */
[----:B------:R-:W-:Y:S01]  /*4290*/  F2FP.BF16.F32.PACK_AB R54, R60, R57 ;  /* 0x000000393c36723e */ /* 0x000fe200000010ff */
[----:B------:R1:W-:Y:S01]  /*42a0*/  STG.E.128 desc[UR4][R68.64], R48 ;  /* 0x0000003044007986 */ /* 0x0003e2000c101d04 */
[----:B------:R-:W-:Y:S01]  /*42b0*/  F2FP.BF16.F32.PACK_AB R52, R190, R61 ;  /* 0x0000003dbe34723e */ /* 0x000fe200000010ff */
[--C-:B------:R-:W-:Y:S01]  /*42c0*/  IMAD.WIDE.U32 R70, R183, 0x10, R40.reuse ;  /* 0x00000010b7467825 */ /* 0x100fe200078e0028 */
[----:B------:R-:W-:Y:S02]  /*42d0*/  F2FP.BF16.F32.PACK_AB R59, R196, R63 ;  /* 0x0000003fc43b723e */ /* 0x000fe400000010ff */
[----:B------:R-:W-:Y:S01]  /*42e0*/  F2FP.BF16.F32.PACK_AB R58, R66, R65 ;  /* 0x00000041423a723e */ /* 0x000fe200000010ff */
[--C-:B------:R-:W-:Y:S01]  /*42f0*/  IMAD.WIDE.U32 R72, R185, 0x10, R40.reuse ;  /* 0x00000010b9487825 */ /* 0x100fe200078e0028 */
[----:B------:R-:W-:Y:S01]  /*4300*/  F2FP.BF16.F32.PACK_AB R57, R188, R67 ;  /* 0x00000043bc39723e */ /* 0x000fe200000010ff */
[----:B------:R2:W-:Y:S01]  /*4310*/  STG.E.128 desc[UR4][R70.64], R52 ;  /* 0x0000003446007986 */ /* 0x0005e2000c101d04 */
[----:B0-----:R-:W-:Y:S01]  /*4320*/  F2FP.BF16.F32.PACK_AB R43, R182, R75 ;  /* 0x0000004bb62b723e */ /* 0x001fe200000010ff */
[--C-:B------:R-:W-:Y:S01]  /*4330*/  IMAD.WIDE.U32 R2, R187, 0x10, R40.reuse ;  /* 0x00000010bb027825 */ /* 0x100fe200078e0028 */
[----:B------:R-:W-:Y:S01]  /*4340*/  F2FP.BF16.F32.PACK_AB R42, R77, R74 ;  /* 0x0000004a4d2a723e */ /* 0x000fe200000010ff */
[----:B------:R0:W-:Y:S01]  /*4350*/  STG.E.128 desc[UR4][R72.64], R56 ;  /* 0x0000003848007986 */ /* 0x0001e2000c101d04 */
[----:B------:R-:W-:Y:S01]  /*4360*/  F2FP.BF16.F32.PACK_AB R47, R83, R192 ;  /* 0x000000c0532f723e */ /* 0x000fe200000010ff */
[----:B------:R-:W-:Y:S01]  /*4370*/  IMAD.WIDE.U32 R60, R189, 0x10, R40 ;  /* 0x00000010bd3c7825 */ /* 0x000fe200078e0028 */
[----:B------:R-:W-:-:S02]  /*4380*/  F2FP.BF16.F32.PACK_AB R46, R85, R78 ;  /* 0x0000004e552e723e */ /* 0x000fc400000010ff */
[----:B------:R-:W-:Y:S01]  /*4390*/  F2FP.BF16.F32.PACK_AB R45, R87, R82 ;  /* 0x00000052572d723e */ /* 0x000fe200000010ff */
[----:B-1----:R-:W1:Y:S01]  /*43a0*/  LDC.64 R68, c[0x0][0x210] ;  /* 0x00008400ff447b82 */ /* 0x002e620000000a00 */
[--C-:B------:R-:W-:Y:S01]  /*43b0*/  IMAD.WIDE.U32 R62, R191, 0x10, R40.reuse ;  /* 0x00000010bf3e7825 */ /* 0x100fe200078e0028 */
[----:B------:R-:W-:Y:S02]  /*43c0*/  F2FP.BF16.F32.PACK_AB R44, R91, R0 ;  /* 0x000000005b2c723e */ /* 0x000fe400000010ff */
[----:B------:R-:W-:Y:S01]  /*43d0*/  F2FP.BF16.F32.PACK_AB R51, R89, R80 ;  /* 0x000000505933723e */ /* 0x000fe200000010ff */
[--C-:B------:R-:W-:Y:S01]  /*43e0*/  IMAD.WIDE.U32 R64, R193, 0x10, R40.reuse ;  /* 0x00000010c1407825 */ /* 0x100fe200078e0028 */
[----:B------:R-:W-:Y:S02]  /*43f0*/  F2FP.BF16.F32.PACK_AB R50, R93, R76 ;  /* 0x0000004c5d32723e */ /* 0x000fe400000010ff */
[----:B------:R-:W-:Y:S01]  /*4400*/  F2FP.BF16.F32.PACK_AB R49, R95, R84 ;  /* 0x000000545f31723e */ /* 0x000fe200000010ff */
[----:B------:R-:W-:Y:S01]  /*4410*/  IMAD.WIDE.U32 R66, R195, 0x10, R40 ;  /* 0x00000010c3427825 */ /* 0x000fe200078e0028 */
[----:B------:R-:W-:-:S02]  /*4420*/  F2FP.BF16.F32.PACK_AB R41, R186, R79 ;  /* 0x0000004fba29723e */ /* 0x000fc400000010ff */
[----:B------:R-:W-:Y:S02]  /*4430*/  F2FP.BF16.F32.PACK_AB R40, R194, R81 ;  /* 0x00000051c228723e */ /* 0x000fe400000010ff */
[----:B------:R-:W-:Y:S02]  /*4440*/  F2FP.BF16.F32.PACK_AB R48, R97, R88 ;  /* 0x000000586130723e */ /* 0x000fe400000010ff */
[----:B--2---:R-:W-:Y:S01]  /*4450*/  F2FP.BF16.F32.PACK_AB R55, R99, R90 ;  /* 0x0000005a6337723e */ /* 0x004fe200000010ff */
[----:B------:R2:W-:Y:S01]  /*4460*/  STG.E.128 desc[UR4][R2.64], R40 ;  /* 0x0000002802007986 */ /* 0x0005e2000c101d04 */
[----:B------:R-:W-:Y:S02]  /*4470*/  F2FP.BF16.F32.PACK_AB R54, R101, R92 ;  /* 0x0000005c6536723e */ /* 0x000fe400000010ff */
[----:B------:R-:W-:Y:S01]  /*4480*/  F2FP.BF16.F32.PACK_AB R53, R103, R94 ;  /* 0x0000005e6735723e */ /* 0x000fe200000010ff */
[----:B------:R2:W-:Y:S01]  /*4490*/  STG.E.128 desc[UR4][R60.64], R44 ;  /* 0x0000002c3c007986 */ /* 0x0005e2000c101d04 */
[----:B------:R-:W-:-:S02]  /*44a0*/  F2FP.BF16.F32.PACK_AB R52, R105, R96 ;  /* 0x000000606934723e */ /* 0x000fc400000010ff */
[----:B0-----:R-:W-:Y:S01]  /*44b0*/  F2FP.BF16.F32.PACK_AB R59, R197, R98 ;  /* 0x00000062c53b723e */ /* 0x001fe200000010ff */
[----:B------:R2:W-:Y:S01]  /*44c0*/  STG.E.128 desc[UR4][R62.64], R48 ;  /* 0x000000303e007986 */ /* 0x0005e2000c101d04 */
[----:B------:R-:W-:Y:S02]  /*44d0*/  F2FP.BF16.F32.PACK_AB R58, R111, R100 ;  /* 0x000000646f3a723e */ /* 0x000fe400000010ff */
[----:B------:R-:W-:Y:S01]  /*44e0*/  F2FP.BF16.F32.PACK_AB R57, R109, R106 ;  /* 0x0000006a6d39723e */ /* 0x000fe200000010ff */
[----:B------:R2:W-:Y:S01]  /*44f0*/  STG.E.128 desc[UR4][R64.64], R52 ;  /* 0x0000003440007986 */ /* 0x0005e2000c101d04 */
[----:B------:R-:W-:Y:S02]  /*4500*/  F2FP.BF16.F32.PACK_AB R56, R107, R86 ;  /* 0x000000566b38723e */ /* 0x000fe400000010ff */
[----:B-1----:R-:W-:-:S03]  /*4510*/  LEA R148, R68, R148, 0x2 ;  /* 0x0000009444947211 */ /* 0x002fc600078e10ff */
[----:B------:R2:W-:Y:S01]  /*4520*/  STG.E.128 desc[UR4][R66.64], R56 ;  /* 0x0000003842007986 */ /* 0x0005e2000c101d04 */
[----:B------:R-:W-:-:S13]  /*4530*/  ISETP.GE.AND P1, PT, R148, R69, PT ;  /* 0x000000459400720c */ /* 0x000fda0003f26270 */
[----:B------:R-:W-:Y:S05]  /*4540*/  @!P1 BRA `(.L_x_18672) ;  /* 0xffffffc400189947 */ /* 0x000fea000383ffff */
[----:B------:R-:W-:Y:S05]  /*4550*/  EXIT ;  /* 0x000000000000794d */ /* 0x000fea0003800000 */
.L_x_18671:
        /* <DEDUP_REMOVED lines=8> */
.L_x_18674:
[----:B------:R-:W-:Y:S05]  /*45e0*/  BSYNC B0 ;  /* 0x0000000000007941 */ /* 0x000fea0003800000 */
.L_x_18673:
        /* <DEDUP_REMOVED lines=9> */
.L_x_18675:
[----:B------:R-:W-:Y:S01]  /*4680*/  HFMA2.MMA R62, -RZ, RZ, 0, 2.384185791015625e-07 ;  /* 0x00000004ff3e7435 */ /* 0x000fe200000001ff */
[----:B------:R-:W-:-:S05]  /*4690*/  MOV R3, R61 ;  /* 0x0000003d00037202 */ /* 0x000fca0000000f00 */
[----:B------:R-:W-:-:S05]  /*46a0*/  FADD.FTZ R57, R56, R3 ;  /* 0x0000000338397221 */ /* 0x000fca0000010000 */
[----:B------:R-:W-:-:S07]  /*46b0*/  MOV R63, R57 ;  /* 0x00000039003f7202 */ /* 0x000fce0000000f00 */
[----:B------:R-:W-:Y:S05]  /*46c0*/  WARPSYNC.COLLECTIVE R60, `(.L_x_18676) ;  /* 0x000000003c087348 */ /* 0x000fea0003c00000 */
[----:B------:R0:W1:Y:S02]  /*46d0*/  SHFL.BFLY P2, R61, R63, R62, R197 ;  /* 0x0c00003e3f3d7389 */ /* 0x00006400000400c5 */
[----:B01----:R-:W-:Y:S01]  /*46e0*/  ENDCOLLECTIVE ;  /* 0x000000000000791b */ /* 0x003fe20003800000 */
.L_x_18676:
[----:B------:R-:W-:Y:S01]  /*46f0*/  HFMA2.MMA R62, -RZ, RZ, 0, 4.76837158203125e-07 ;  /* 0x00000008ff3e7435 */ /* 0x000fe200000001ff */
[----:B------:R-:W-:-:S05]  /*4700*/  MOV R2, R61 ;  /* 0x0000003d00027202 */ /* 0x000fca0000000f00 */
[----:B------:R-:W-:-:S05]  /*4710*/  FADD.FTZ R58, R57, R2 ;  /* 0x00000002393a7221 */ /* 0x000fca0000010000 */
[----:B------:R-:W-:-:S07]  /*4720*/  MOV R63, R58 ;  /* 0x0000003a003f7202 */ /* 0x000fce0000000f00 */
[----:B------:R-:W-:Y:S05]  /*4730*/  WARPSYNC.COLLECTIVE R60, `(.L_x_18677) ;  /* 0x000000003c087348 */ /* 0x000fea0003c00000 */
[----:B------:R0:W1:Y:S02]  /*4740*/  SHFL.BFLY P2, R61, R63, R62, R197 ;  /* 0x0c00003e3f3d7389 */ /* 0x00006400000400c5 */
[----:B01----:R-:W-:Y:S01]  /*4750*/  ENDCOLLECTIVE ;  /* 0x000000000000791b */ /* 0x003fe20003800000 */
.L_x_18677:
        /* <DEDUP_REMOVED lines=8> */
.L_x_18678:
[----:B------:R-:W-:Y:S01]  /*47e0*/  HFMA2.MMA R62, -RZ, RZ, 0, 5.9604644775390625e-08 ;  /* 0x00000001ff3e7435 */ /* 0x000fe200000001ff */
[----:B------:R-:W-:-:S05]  /*47f0*/  MOV R2, R61 ;  /* 0x0000003d00027202 */ /* 0x000fca0000000f00 */
[----:B------:R-:W-:-:S04]  /*4800*/  FADD.FTZ R2, R59, R2 ;  /* 0x000000023b027221 */ /* 0x000fc80000010000 */
[----:B------:R-:W-:-:S04]  /*4810*/  FMUL.FTZ R2, R2, R3 ;  /* 0x0000000302027220 */ /* 0x000fc80000410000 */
[--C-:B------:R-:W-:Y:S01]  /*4820*/  FADD.FTZ R0, R40, -R2.reuse ;  /* 0x8000000228007221 */ /* 0x100fe20000010000 */
[--C-:B------:R-:W-:Y:S01]  /*4830*/  FADD.FTZ R57, R41, -R2.reuse ;  /* 0x8000000229397221 */ /* 0x100fe20000010000 */
[----:B------:R-:W-:Y:S02]  /*4840*/  FADD.FTZ R59, R42, -R2 ;  /* 0x800000022a3b7221 */ /* 0x000fe40000010000 */
[----:B------:R-:W-:-:S04]  /*4850*/  FFMA.FTZ R0, R0, R0, RZ ;  /* 0x0000000000007223 */ /* 0x000fc800000100ff */
        /* <DEDUP_REMOVED lines=124> */
[----:B------:R-:W-:-:S07]  /*5020*/  MOV R63, R0 ;  /* 0x00000000003f7202 */ /* 0x000fce0000000f00 */
[----:B------:R-:W-:Y:S05]  /*5030*/  WARPSYNC.COLLECTIVE R60, `(.L_x_18679) ;  /* 0x000000003c087348 */ /* 0x000fea0003c00000 */
[----:B------:R0:W1:Y:S02]  /*5040*/  SHFL.BFLY P2, R61, R63, R62, R197 ;  /* 0x0c00003e3f3d7389 */ /* 0x00006400000400c5 */
[----:B01----:R-:W-:Y:S01]  /*5050*/  ENDCOLLECTIVE ;  /* 0x000000000000791b */ /* 0x003fe20003800000 */
.L_x_18679:
[----:B------:R-:W-:Y:S01]  /*5060*/  HFMA2.MMA R62, -RZ, RZ, 0, 1.1920928955078125e-07 ;  /* 0x00000002ff3e7435 */ /* 0x000fe200000001ff */
[----:B------:R-:W-:-:S05]  /*5070*/  MOV R57, R61 ;  /* 0x0000003d00397202 */ /* 0x000fca0000000f00 */
[----:B------:R-:W-:-:S05]  /*5080*/  FADD.FTZ R57, R0, R57 ;  /* 0x0000003900397221 */ /* 0x000fca0000010000 */
[----:B------:R-:W-:-:S07]  /*5090*/  MOV R63, R57 ;  /* 0x00000039003f7202 */ /* 0x000fce0000000f00 */
[----:B------:R-:W-:Y:S05]  /*50a0*/  WARPSYNC.COLLECTIVE R60, `(.L_x_18680) ;  /* 0x000000003c087348 */ /* 0x000fea0003c00000 */
[----:B------:R0:W1:Y:S02]  /*50b0*/  SHFL.BFLY P2, R61, R63, R62, R197 ;  /* 0x0c00003e3f3d7389 */ /* 0x00006400000400c5 */
[----:B01----:R-:W-:Y:S01]  /*50c0*/  ENDCOLLECTIVE ;  /* 0x000000000000791b */ /* 0x003fe20003800000 */
.L_x_18680:
[----:B------:R-:W-:Y:S01]  /*50d0*/  HFMA2.MMA R62, -RZ, RZ, 0, 2.384185791015625e-07 ;  /* 0x00000004ff3e7435 */ /* 0x000fe200000001ff */
[----:B------:R-:W-:-:S05]  /*50e0*/  MOV R56, R61 ;  /* 0x0000003d00387202 */ /* 0x000fca0000000f00 */
[----:B------:R-:W-:-:S05]  /*50f0*/  FADD.FTZ R56, R57, R56 ;  /* 0x0000003839387221 */ /* 0x000fca0000010000 */
[----:B------:R-:W-:-:S07]  /*5100*/  MOV R63, R56 ;  /* 0x00000038003f7202 */ /* 0x000fce0000000f00 */
[----:B------:R-:W-:Y:S05]  /*5110*/  WARPSYNC.COLLECTIVE R60, `(.L_x_18681) ;  /* 0x000000003c087348 */ /* 0x000fea0003c00000 */
[----:B------:R0:W1:Y:S02]  /*5120*/  SHFL.BFLY P2, R61, R63, R62, R197 ;  /* 0x0c00003e3f3d7389 */ /* 0x00006400000400c5 */
[----:B01----:R-:W-:Y:S01]  /*5130*/  ENDCOLLECTIVE ;  /* 0x000000000000791b */ /* 0x003fe20003800000 */
.L_x_18681:
[----:B------:R-:W-:Y:S01]  /*5140*/  HFMA2.MMA R62, -RZ, RZ, 0, 4.76837158203125e-07 ;  /* 0x00000008ff3e7435 */ /* 0x000fe200000001ff */
[----:B------:R-:W-:-:S05]  /*5150*/  MOV R59, R61 ;  /* 0x0000003d003b7202 */ /* 0x000fca0000000f00 */
[----:B------:R-:W-:-:S05]  /*5160*/  FADD.FTZ R59, R56, R59 ;  /* 0x0000003b383b7221 */ /* 0x000fca0000010000 */
[----:B------:R-:W-:-:S07]  /*5170*/  MOV R63, R59 ;  /* 0x0000003b003f7202 */ /* 0x000fce0000000f00 */
[----:B------:R-:W-:Y:S05]  /*5180*/  WARPSYNC.COLLECTIVE R60, `(.L_x_18682) ;  /* 0x000000003c087348 */ /* 0x000fea0003c00000 */
[----:B------:R0:W1:Y:S02]  /*5190*/  SHFL.BFLY P2, R61, R63, R62, R197 ;  /* 0x0c00003e3f3d7389 */ /* 0x00006400000400c5 */
[----:B01----:R-:W-:Y:S01]  /*51a0*/  ENDCOLLECTIVE ;  /* 0x000000000000791b */ /* 0x003fe20003800000 */
.L_x_18682:
[----:B------:R-:W-:Y:S01]  /*51b0*/  HFMA2.MMA R62, -RZ, RZ, 0, 9.5367431640625e-07 ;  /* 0x00000010ff3e7435 */ /* 0x000fe200000001ff */
[----:B------:R-:W-:-:S05]  /*51c0*/  MOV R58, R61 ;  /* 0x0000003d003a7202 */ /* 0x000fca0000000f00 */
[----:B------:R-:W-:-:S05]  /*51d0*/  FADD.FTZ R58, R59, R58 ;  /* 0x0000003a3b3a7221 */ /* 0x000fca0000010000 */
[----:B------:R-:W-:-:S07]  /*51e0*/  MOV R63, R58 ;  /* 0x0000003a003f7202 */ /* 0x000fce0000000f00 */
[----:B------:R-:W-:Y:S05]  /*51f0*/  WARPSYNC.COLLECTIVE R60, `(.L_x_18683) ;  /* 0x000000003c087348 */ /* 0x000fea0003c00000 */
[----:B------:R0:W1:Y:S02]  /*5200*/  SHFL.BFLY P2, R61, R63, R62, R197 ;  /* 0x0c00003e3f3d7389 */ /* 0x00006400000400c5 */
[----:B01----:R-:W-:Y:S01]  /*5210*/  ENDCOLLECTIVE ;  /* 0x000000000000791b */ /* 0x003fe20003800000 */
.L_x_18683:
[----:B------:R-:W-:Y:S05]  /*5220*/  BRA `(.L_x_18684) ;  /* 0xffffffdc00407947 */ /* 0x000fea000383ffff */
.L_x_18685:
        /* <DEDUP_REMOVED lines=13> */
.L_x_58369:


//--------------------- .text._ZN10layer_norm13ln_fwd_kernelINS_13Kernel_traitsI13__nv_bfloat16S2_fS2_fjLj2048ELj1ELj4ELj1ELj16ENS_18Kernel_traits_baseILj2048ES2_S2_fS2_fjLj128EEEEELb0ELb0ELb1ELb0EEEvNS_9FwdParamsE --------------------------
	.section	.text._ZN10layer_norm13ln_fwd_kernelINS_13Kernel_traitsI13__nv_bfloat16S2_fS2_fjLj2048ELj1ELj4ELj1ELj16ENS_18Kernel_traits_baseILj2048ES2_S2_fS2_fjLj128EEEEELb0ELb0ELb1ELb0EEEvNS_9FwdParamsE,"ax",@progbits
	.align	128
        .global         _ZN10layer_norm13ln_fwd_kernelINS_13Kernel_traitsI13__nv_bfloat16S2_fS2_fjLj2048ELj1ELj4ELj1ELj16ENS_18Kernel_traits_baseILj2048ES2_S2_fS2_fjLj128EEEEELb0ELb0ELb1ELb0EEEvNS_9FwdParamsE
        .type           _ZN10layer_norm13ln_fwd_kernelINS_13Kernel_traitsI13__nv_bfloat16S2_fS2_fjLj2048ELj1ELj4ELj1ELj16ENS_18Kernel_traits_baseILj2048ES2_S2_fS2_fjLj128EEEEELb0ELb0ELb1ELb0EEEvNS_9FwdParamsE,@function
        .size           _ZN10layer_norm13ln_fwd_kernelINS_13Kernel_traitsI13__nv_bfloat16S2_fS2_fjLj2048ELj1ELj4ELj1ELj16ENS_18Kernel_traits_baseILj2048ES2_S2_fS2_fjLj128EEEEELb0ELb0ELb1ELb0EEEvNS_9FwdParamsE,(.L_x_58370 - _ZN10layer_norm13ln_fwd_kernelINS_13Kernel_traitsI13__nv_bfloat16S2_fS2_fjLj2048ELj1ELj4ELj1ELj16ENS_18Kernel_traits_baseILj2048ES2_S2_fS2_fjLj128EEEEELb0ELb0ELb1ELb0EEEvNS_9FwdParamsE)
        .other          _ZN10layer_norm13ln_fwd_kernelINS_13Kernel_traitsI13__nv_bfloat16S2_fS2_fjLj2048ELj1ELj4ELj1ELj16ENS_18Kernel_traits_baseILj2048ES2_S2_fS2_fjLj128EEEEELb0ELb0ELb1ELb0EEEvNS_9FwdParamsE,@"STO_CUDA_ENTRY STV_DEFAULT"
_ZN10layer_norm13ln_fwd_kernelINS_13Kernel_traitsI13__nv_bfloat16S2_fS2_fjLj2048ELj1ELj4ELj1ELj16ENS_18Kernel_traits_baseILj2048ES2_S2_fS2_fjLj128EEEEELb0ELb0ELb1ELb0EEEvNS_9FwdParamsE:
.text._ZN10layer_norm13ln_fwd_kernelINS_13Kernel_traitsI13__nv_bfloat16S2_fS2_fjLj2048ELj1ELj4ELj1ELj16ENS_18Kernel_traits_baseILj2048ES2_S2_fS2_fjLj128EEEEELb0ELb0ELb1ELb0EEEvNS_9FwdParamsE:
        /* <DEDUP_REMOVED lines=42> */
.L_x_18687:
[----:B------:R-:W-:Y:S05]  /*02a0*/  BSYNC B0 ;  /* 0x0000000000007941 */ /* 0x000fea0003800000 */
.L_x_18686:
        /* <DEDUP_REMOVED lines=18> */
.L_x_18689:
[----:B------:R-:W-:Y:S05]  /*03d0*/  BSYNC B0 ;  /* 0x0000000000007941 */ /* 0x000fea0003800000 */
.L_x_18688:
        /* <DEDUP_REMOVED lines=18> */
.L_x_18691:
[----:B------:R-:W-:Y:S05]  /*0500*/  BSYNC B0 ;  /* 0x0000000000007941 */ /* 0x000fea0003800000 */
.L_x_18690:
        /* <DEDUP_REMOVED lines=18> */
.L_x_18693:
[----:B------:R-:W-:Y:S05]  /*0630*/  BSYNC B0 ;  /* 0x0000000000007941 */ /* 0x000fea0003800000 */
.L_x_18692:
        /* <DEDUP_REMOVED lines=18> */
.L_x_18695:
[----:B------:R-:W-:Y:S05]  /*0760*/  BSYNC B0 ;  /* 0x0000000000007941 */ /* 0x000fea0003800000 */
.L_x_18694:
        /* <DEDUP_REMOVED lines=21> */
.L_x_18697:
[----:B------:R-:W-:Y:S05]  /*08c0*/  BSYNC B0 ;  /* 0x0000000000007941 */ /* 0x000fea0003800000 */
.L_x_18696:
        /* <DEDUP_REMOVED lines=23> */
.L_x_18699:
[----:B------:R-:W-:Y:S05]  /*0a40*/  BSYNC B0 ;  /* 0x0000000000007941 */ /* 0x000fea0003800000 */
.L_x_18698:
        /* <DEDUP_REMOVED lines=16> */
.L_x_18701:
[----:B------:R-:W-:Y:S05]  /*0b50*/  BSYNC B0 ;  /* 0x0000000000007941 */ /* 0x000fea0003800000 */
.L_x_18700:
[----:B------:R-:W-:Y:S02]  /*0b60*/  ULDC UR6, c[0x0][0x214] ;  /* 0x0000850000067ab9 */ /* 0x000fe40000000800 */
[----:B------:R-:W-:-:S13]  /*0b70*/  ISETP.GE.AND P1, PT, R213, UR6, PT ;  /* 0x00000006d5007c0c */ /* 0x000fda000bf26270 */
[----:B------:R-:W-:Y:S05]  /*0b80*/  @P1 EXIT ;  /* 0x000000000000194d */ /* 0x000fea0003800000 */
[----:B------:R-:W-:Y:S01]  /*0b90*/  ULDC.U8 UR6, c[0x0][0x2a0] ;  /* 0x0000a80000067ab9 */ /* 0x000fe20000000000 */
[----:B------:R-:W-:Y:S01]  /*0ba0*/  SHF.L.U32 R133, R40, 0x10, RZ ;  /* 0x0000001028857819 */ /* 0x000fe200000006ff */
[----:B------:R-:W-:Y:S01]  /*0bb0*/  IMAD.U32 R130, R41, 0x10000, RZ ;  /* 0x0001000029827824 */ /* 0x000fe200078e00ff */
[----:B------:R-:W-:Y:S01]  /*0bc0*/  ISETP.NE.AND P1, PT, RZ, UR6, PT ;  /* 0x00000006ff007c0c */ /* 0x000fe2000bf25270 */
        /* <DEDUP_REMOVED lines=8> */
[----:B------:R-:W-:Y:S01]  /*0c50*/  ULDC UR8, c[0x0][0x2d8] ;  /* 0x0000b60000087ab9 */ /* 0x000fe20000000800 */
[----:B------:R-:W-:Y:S01]  /*0c60*/  SHF.L.U32 R34, R25, 0x10, RZ ;  /* 0x0000001019227819 */ /* 0x000fe200000006ff */
[----:B------:R-:W-:Y:S01]  /*0c70*/  IMAD.U32 R25, R23, 0x10000, RZ ;  /* 0x0001000017197824 */ /* 0x000fe200078e00ff */
[----:B------:R-:W-:-:S02]  /*0c80*/  SHF.L.U32 R35, R26, 0x10, RZ ;  /* 0x000000101a237819 */ /* 0x000fc400000006ff */
        /* <DEDUP_REMOVED lines=8> */
[----:B------:R-:W-:Y:S01]  /*0d10*/  PRMT R200, R50, 0x7632, R200 ;  /* 0x0000763232c87816 */ /* 0x000fe200000000c8 */
[----:B------:R-:W-:Y:S01]  /*0d20*/  IMAD.U32 R173, R173, 0x10000, RZ ;  /* 0x00010000adad7824 */ /* 0x000fe200078e00ff */
[----:B------:R-:W-:Y:S01]  /*0d30*/  SHF.L.U32 R126, R37, 0x10, RZ ;  /* 0x00000010257e7819 */ /* 0x000fe200000006ff */
[----:B------:R-:W-:Y:S01]  /*0d40*/  IMAD.U32 R187, R187, 0x10000, RZ ;  /* 0x00010000bbbb7824 */ /* 0x000fe200078e00ff */
[----:B------:R-:W-:Y:S01]  /*0d50*/  SHF.L.U32 R41, R28, 0x10, RZ ;  /* 0x000000101c297819 */ /* 0x000fe200000006ff */
[----:B------:R-:W-:Y:S01]  /*0d60*/  IMAD.U32 R200, R200, 0x10000, RZ ;  /* 0x00010000c8c87824 */ /* 0x000fe200078e00ff */
[----:B------:R-:W-:-:S02]  /*0d70*/  PRMT R211, R20, 0x7632, R211 ;  /* 0x0000763214d37816 */ /* 0x000fc400000000d3 */
[----:B------:R-:W-:Y:S02]  /*0d80*/  PRMT R203, R16, 0x7632, R203 ;  /* 0x0000763210cb7816 */ /* 0x000fe400000000cb */
[----:B------:R-:W-:Y:S02]  /*0d90*/  SHF.L.U32 R23, R17, 0x10, RZ ;  /* 0x0000001011177819 */ /* 0x000fe400000006ff */
[C---:B------:R-:W-:Y:S02]  /*0da0*/  PRMT R172, R18.reuse, 0x7632, R172 ;  /* 0x0000763212ac7816 */ /* 0x040fe400000000ac */
[----:B------:R-:W-:Y:S02]  /*0db0*/  SHF.L.U32 R22, R18, 0x10, RZ ;  /* 0x0000001012167819 */ /* 0x000fe400000006ff */
[C---:B------:R-:W-:Y:S02]  /*0dc0*/  PRMT R175, R19.reuse, 0x7632, R175 ;  /* 0x0000763213af7816 */ /* 0x040fe400000000af */
[----:B------:R-:W-:-:S02]  /*0dd0*/  SHF.L.U32 R21, R19, 0x10, RZ ;  /* 0x0000001013157819 */ /* 0x000fc400000006ff */
        /* <DEDUP_REMOVED lines=26> */
[----:B------:R-:W-:Y:S02]  /*0f80*/  LOP3.LUT R136, R136, 0xfffffbff, RZ, 0xc0, !PT ;  /* 0xfffffbff88887812 */ /* 0x000fe400078ec0ff */
        /* <DEDUP_REMOVED lines=106> */
.L_x_18863:
        /* <DEDUP_REMOVED lines=22> */
[----:B------:R-:W0:Y:S02]  /*1790*/  LDC.64 R120, c[0x0][0x230] ;  /* 0x00008c00ff787b82 */ /* 0x000e240000000a00 */
[----:B0-----:R-:W-:-:S04]  /*17a0*/  ISETP.NE.U32.AND P2, PT, R120, RZ, PT ;  /* 0x000000ff7800720c */ /* 0x001fc80003f45070 */
[----:B------:R-:W-:-:S13]  /*17b0*/  ISETP.NE.AND.EX P2, PT, R121, RZ, PT, P2 ;  /* 0x000000ff7900720c */ /* 0x000fda0003f45320 */
[----:B------:R-:W0:Y:S02]  /*17c0*/  @P2 LDC.64 R218, c[0x0][0x230] ;  /* 0x00008c00ffda2b82 */ /* 0x000e240000000a00 */
[----:B0-----:R-:W-:-:S05]  /*17d0*/  @P2 IMAD.WIDE.U32 R218, R215, 0x20, R218 ;  /* 0x00000020d7da2825 */ /* 0x001fca00078e00da */
[----:B------:R-:W2:Y:S01]  /*17e0*/  @P2 LDG.E.128 R44, desc[UR4][R218.64] ;  /* 0x00000004da2c2981 */ /* 0x000ea2000c1e1d00 */
[----:B------:R-:W-:-:S03]  /*17f0*/  ISETP.GT.AND P3, PT, R123, RZ, PT ;  /* 0x000000ff7b00720c */ /* 0x000fc60003f64270 */
[----:B------:R-:W3:Y:S10]  /*1800*/  @P2 LDG.E.128 R52, desc[UR4][R218.64+0x10] ;  /* 0x00001004da342981 */ /* 0x000ef4000c1e1d00 */
[----:B------:R-:W-:-:S04]  /*1810*/  @!P3 ISETP.NE.U32.AND P4, PT, R120, RZ, PT ;  /* 0x000000ff7800b20c */ /* 0x000fc80003f85070 */
[----:B------:R-:W-:-:S04]  /*1820*/  @!P3 ISETP.NE.AND.EX P4, PT, R121, RZ, PT, P4 ;  /* 0x000000ff7900b20c */ /* 0x000fc80003f85340 */
[----:B--2---:R-:W-:Y:S02]  /*1830*/  @!P3 FSEL R48, R44, RZ, P4 ;  /* 0x000000ff2c30b208 */ /* 0x004fe40002000000 */
[----:B------:R-:W-:-:S04]  /*1840*/  @!P3 ISETP.NE.U32.AND P4, PT, R120, RZ, PT ;  /* 0x000000ff7800b20c */ /* 0x000fc80003f85070 */
[----:B------:R-:W-:-:S04]  /*1850*/  @!P3 ISETP.NE.AND.EX P4, PT, R121, RZ, PT, P4 ;  /* 0x000000ff7900b20c */ /* 0x000fc80003f85340 */
[----:B------:R-:W-:Y:S02]  /*1860*/  @!P3 FSEL R49, R45, RZ, P4 ;  /* 0x000000ff2d31b208 */ /* 0x000fe40002000000 */
        /* <DEDUP_REMOVED lines=8> */
[----:B---3--:R-:W-:Y:S02]  /*18f0*/  @!P3 FSEL R56, R52, RZ, P4 ;  /* 0x000000ff3438b208 */ /* 0x008fe40002000000 */
[----:B------:R-:W-:-:S04]  /*1900*/  @!P3 ISETP.NE.U32.AND P4, PT, R120, RZ, PT ;  /* 0x000000ff7800b20c */ /* 0x000fc80003f85070 */
[----:B------:R-:W-:-:S04]  /*1910*/  @!P3 ISETP.NE.AND.EX P4, PT, R121, RZ, PT, P4 ;  /* 0x000000ff7900b20c */ /* 0x000fc80003f85340 */
[----:B------:R-:W-:Y:S02]  /*1920*/  @!P3 FSEL R57, R53, RZ, P4 ;  /* 0x000000ff3539b208 */ /* 0x000fe40002000000 */
[----:B------:R-:W-:-:S04]  /*1930*/  @!P3 ISETP.NE.U32.AND P4, PT, R120, RZ, PT ;  /* 0x000000ff7800b20c */ /* 0x000fc80003f85070 */
[----:B------:R-:W-:-:S04]  /*1940*/  @!P3 ISETP.NE.AND.EX P4, PT, R121, RZ, PT, P4 ;  /* 0x000000ff7900b20c */ /* 0x000fc80003f85340 */
[----:B------:R-:W-:Y:S02]  /*1950*/  @!P3 FSEL R58, R54, RZ, P4 ;  /* 0x000000ff363ab208 */ /* 0x000fe40002000000 */
[----:B------:R-:W-:-:S04]  /*1960*/  @!P3 ISETP.NE.U32.AND P4, PT, R120, RZ, PT ;  /* 0x000000ff7800b20c */ /* 0x000fc80003f85070 */
[----:B------:R-:W-:Y:S02]  /*1970*/  @!P3 ISETP.NE.AND.EX P4, PT, R121, RZ, PT, P4 ;  /* 0x000000ff7900b20c */ /* 0x000fe40003f85340 */
[----:B------:R-:W0:Y:S02]  /*1980*/  @P1 LDC.64 R120, c[0x0][0x220] ;  /* 0x00008800ff781b82 */ /* 0x000e240000000a00 */
[----:B0-----:R-:W-:-:S05]  /*1990*/  @P1 IMAD.WIDE.U32 R120, R217, 0x10, R120 ;  /* 0x00000010d9781825 */ /* 0x001fca00078e0078 */
[----:B------:R0:W5:Y:S01]  /*19a0*/  @P1 LDG.E.128 R60, desc[UR4][R120.64] ;  /* 0x00000004783c1981 */ /* 0x000162000c1e1d00 */
[----:B------:R-:W-:Y:S01]  /*19b0*/  BSSY B1, `(.L_x_18704) ;  /* 0x0000006000017945 */ /* 0x000fe20003800000 */
[----:B------:R-:W-:-:S03]  /*19c0*/  @!P3 FSEL R59, R55, RZ, P4 ;  /* 0x000000ff373bb208 */ /* 0x000fc60002000000 */
[----:B------:R-:W-:Y:S05]  /*19d0*/  @!P3 BRA `(.L_x_18705) ;  /* 0x00000000000cb947 */ /* 0x000fea0003800000 */
[----:B-----5:R-:W-:-:S05]  /*19e0*/  SHF.L.U32 R48, R60, 0x10, RZ ;  /* 0x000000103c307819 */ /* 0x020fca00000006ff */
[----:B------:R-:W-:-:S04]  /*19f0*/  FMUL.FTZ R48, R48, UR7 ;  /* 0x0000000730307c20 */ /* 0x000fc80008410000 */
[----:B------:R-:W-:-:S07]  /*1a00*/  @P2 FADD.FTZ R48, R44, R48 ;  /* 0x000000302c302221 */ /* 0x000fce0000010000 */
.L_x_18705:
[----:B------:R-:W-:Y:S05]  /*1a10*/  BSYNC B1 ;  /* 0x0000000000017941 */ /* 0x000fea0003800000 */
.L_x_18704:
[----:B------:R-:W-:Y:S04]  /*1a20*/  BSSY B1, `(.L_x_18706) ;  /* 0x0000006000017945 */ /* 0x000fe80003800000 */
[----:B------:R-:W-:Y:S05]  /*1a30*/  @!P3 BRA `(.L_x_18707) ;  /* 0x000000000010b947 */ /* 0x000fea0003800000 */
[----:B-----5:R-:W-:-:S04]  /*1a40*/  PRMT R49, R60, 0x7632, R49 ;  /* 0x000076323c317816 */ /* 0x020fc80000000031 */
[----:B------:R-:W-:-:S05]  /*1a50*/  SHF.L.U32 R49, R49, 0x10, RZ ;  /* 0x0000001031317819 */ /* 0x000fca00000006ff */
[----:B------:R-:W-:-:S04]  /*1a60*/  FMUL.FTZ R49, R49, UR7 ;  /* 0x0000000731317c20 */ /* 0x000fc80008410000 */
[----:B------:R-:W-:-:S07]  /*1a70*/  @P2 FADD.FTZ R49, R45, R49 ;  /* 0x000000312d312221 */ /* 0x000fce0000010000 */
.L_x_18707:
[----:B------:R-:W-:Y:S05]  /*1a80*/  BSYNC B1 ;  /* 0x0000000000017941 */ /* 0x000fea0003800000 */
.L_x_18706:
[----:B------:R-:W-:Y:S04]  /*1a90*/  BSSY B1, `(.L_x_18708) ;  /* 0x0000005000017945 */ /* 0x000fe80003800000 */
[----:B------:R-:W-:Y:S05]  /*1aa0*/  @!P3 BRA `(.L_x_18709) ;  /* 0x00000000000cb947 */ /* 0x000fea0003800000 */
[----:B-----5:R-:W-:-:S05]  /*1ab0*/  SHF.L.U32 R50, R61, 0x10, RZ ;  /* 0x000000103d327819 */ /* 0x020fca00000006ff */
[----:B------:R-:W-:-:S04]  /*1ac0*/  FMUL.FTZ R50, R50, UR7 ;  /* 0x0000000732327c20 */ /* 0x000fc80008410000 */
[----:B------:R-:W-:-:S07]  /*1ad0*/  @P2 FADD.FTZ R50, R46, R50 ;  /* 0x000000322e322221 */ /* 0x000fce0000010000 */
.L_x_18709:
[----:B------:R-:W-:Y:S05]  /*1ae0*/  BSYNC B1 ;  /* 0x0000000000017941 */ /* 0x000fea0003800000 */
.L_x_18708:
[----:B------:R-:W-:Y:S04]  /*1af0*/  BSSY B1, `(.L_x_18710) ;  /* 0x0000006000017945 */ /* 0x000fe80003800000 */
[----:B------:R-:W-:Y:S05]  /*1b00*/  @!P3 BRA `(.L_x_18711) ;  /* 0x000000000010b947 */ /* 0x000fea0003800000 */
[----:B-----5:R-:W-:-:S04]  /*1b10*/  PRMT R51, R61, 0x7632, R51 ;  /* 0x000076323d337816 */ /* 0x020fc80000000033 */
[----:B------:R-:W-:-:S05]  /*1b20*/  SHF.L.U32 R51, R51, 0x10, RZ ;  /* 0x0000001033337819 */ /* 0x000fca00000006ff */
[----:B------:R-:W-:-:S04]  /*1b30*/  FMUL.FTZ R51, R51, UR7 ;  /* 0x0000000733337c20 */ /* 0x000fc80008410000 */
[----:B------:R-:W-:-:S07]  /*1b40*/  @P2 FADD.FTZ R51, R47, R51 ;  /* 0x000000332f332221 */ /* 0x000fce0000010000 */
.L_x_18711:
[----:B------:R-:W-:Y:S05]  /*1b50*/  BSYNC B1 ;  /* 0x0000000000017941 */ /* 0x000fea0003800000 */
.L_x_18710:
[----:B------:R-:W-:Y:S04]  /*1b60*/  BSSY B1, `(.L_x_18712) ;  /* 0x0000005000017945 */ /* 0x000fe80003800000 */
[----:B------:R-:W-:Y:S05]  /*1b70*/  @!P3 BRA `(.L_x_18713) ;  /* 0x00000000000cb947 */ /* 0x000fea0003800000 */
[----:B-----5:R-:W-:-:S05]  /*1b80*/  SHF.L.U32 R56, R62, 0x10, RZ ;  /* 0x000000103e387819 */ /* 0x020fca00000006ff */
[----:B------:R-:W-:-:S04]  /*1b90*/  FMUL.FTZ R56, R56, UR7 ;  /* 0x0000000738387c20 */ /* 0x000fc80008410000 */
[----:B------:R-:W-:-:S07]  /*1ba0*/  @P2 FADD.FTZ R56, R52, R56 ;  /* 0x0000003834382221 */ /* 0x000fce0000010000 */
.L_x_18713:
[----:B------:R-:W-:Y:S05]  /*1bb0*/  BSYNC B1 ;  /* 0x0000000000017941 */ /* 0x000fea0003800000 */
.L_x_18712:
[----:B------:R-:W-:Y:S04]  /*1bc0*/  BSSY B1, `(.L_x_18714) ;  /* 0x0000006000017945 */ /* 0x000fe80003800000 */
[----:B------:R-:W-:Y:S05]  /*1bd0*/  @!P3 BRA `(.L_x_18715) ;  /* 0x000000000010b947 */ /* 0x000fea0003800000 */
[----:B-----5:R-:W-:-:S04]  /*1be0*/  PRMT R57, R62, 0x7632, R57 ;  /* 0x000076323e397816 */ /* 0x020fc80000000039 */
[----:B------:R-:W-:-:S05]  /*1bf0*/  SHF.L.U32 R57, R57, 0x10, RZ ;  /* 0x0000001039397819 */ /* 0x000fca00000006ff */
[----:B------:R-:W-:-:S04]  /*1c00*/  FMUL.FTZ R57, R57, UR7 ;  /* 0x0000000739397c20 */ /* 0x000fc80008410000 */
[----:B------:R-:W-:-:S07]  /*1c10*/  @P2 FADD.FTZ R57, R53, R57 ;  /* 0x0000003935392221 */ /* 0x000fce0000010000 */
.L_x_18715:
[----:B------:R-:W-:Y:S05]  /*1c20*/  BSYNC B1 ;  /* 0x0000000000017941 */ /* 0x000fea0003800000 */
.L_x_18714:
[----:B------:R-:W-:Y:S04]  /*1c30*/  BSSY B1, `(.L_x_18716) ;  /* 0x0000005000017945 */ /* 0x000fe80003800000 */
[----:B------:R-:W-:Y:S05]  /*1c40*/  @!P3 BRA `(.L_x_18717) ;  /* 0x00000000000cb947 */ /* 0x000fea0003800000 */
[----:B-----5:R-:W-:-:S05]  /*1c50*/  SHF.L.U32 R58, R63, 0x10, RZ ;  /* 0x000000103f3a7819 */ /* 0x020fca00000006ff */
[----:B------:R-:W-:-:S04]  /*1c60*/  FMUL.FTZ R58, R58, UR7 ;  /* 0x000000073a3a7c20 */ /* 0x000fc80008410000 */
[----:B------:R-:W-:-:S07]  /*1c70*/  @P2 FADD.FTZ R58, R54, R58 ;  /* 0x0000003a363a2221 */ /* 0x000fce0000010000 */
.L_x_18717:
[----:B------:R-:W-:Y:S05]  /*1c80*/  BSYNC B1 ;  /* 0x0000000000017941 */ /* 0x000fea0003800000 */
.L_x_18716:
[----:B------:R-:W-:Y:S04]  /*1c90*/  BSSY B1, `(.L_x_18718) ;  /* 0x0000006000017945 */ /* 0x000fe80003800000 */
[----:B------:R-:W-:Y:S05]  /*1ca0*/  @!P3 BRA `(.L_x_18719) ;  /* 0x000000000010b947 */ /* 0x000fea0003800000 */
[----:B-----5:R-:W-:-:S04]  /*1cb0*/  PRMT R59, R63, 0x7632, R59 ;  /* 0x000076323f3b7816 */ /* 0x020fc8000000003b */
[----:B------:R-:W-:-:S05]  /*1cc0*/  SHF.L.U32 R59, R59, 0x10, RZ ;  /* 0x000000103b3b7819 */ /* 0x000fca00000006ff */
[----:B------:R-:W-:-:S04]  /*1cd0*/  FMUL.FTZ R59, R59, UR7 ;  /* 0x000000073b3b7c20 */ /* 0x000fc80008410000 */
[----:B------:R-:W-:-:S07]  /*1ce0*/  @P2 FADD.FTZ R59, R55, R59 ;  /* 0x0000003b373b2221 */ /* 0x000fce0000010000 */
.L_x_18719:
[----:B------:R-:W-:Y:S05]  /*1cf0*/  BSYNC B1 ;  /* 0x0000000000017941 */ /* 0x000fea0003800000 */
.L_x_18718:
[----:B0-----:R-:W0:Y:S01]  /*1d00*/  LDC.64 R120, c[0x0][0x238] ;  /* 0x00008e00ff787b82 */ /* 0x001e220000000a00 */
[----:B------:R-:W-:Y:S01]  /*1d10*/  IADD3 R217, R217, 0x20, RZ ;  /* 0x00000020d9d97810 */ /* 0x000fe20007ffe0ff */
[----:B0-----:R-:W-:-:S04]  /*1d20*/  IMAD.WIDE.U32 R120, R215, 0x20, R120 ;  /* 0x00000020d7787825 */ /* 0x001fc800078e0078 */
[----:B------:R-:W-:Y:S01]  /*1d30*/  VIADD R215, R215, 0x20 ;  /* 0x00000020d7d77836 */ /* 0x000fe20000000000 */
[----:B------:R0:W-:Y:S04]  /*1d40*/  STG.E.128 desc[UR4][R120.64], R48 ;  /* 0x0000003078007986 */ /* 0x0001e8000c101d04 */
[----:B------:R0:W-:Y:S02]  /*1d50*/  STG.E.128 desc[UR4][R120.64+0x10], R56 ;  /* 0x0000103878007986 */ /* 0x0001e4000c101d04 */
.L_x_18703:
[----:B------:R-:W-:Y:S05]  /*1d60*/  BSYNC B0 ;  /* 0x0000000000007941 */ /* 0x000fea0003800000 */
.L_x_18702:
[----:B------:R-:W-:Y:S01]  /*1d70*/  LOP3.LUT P2, RZ, R136, 0x200, RZ, 0xc0, !PT ;  /* 0x0000020088ff7812 */ /* 0x000fe2000784c0ff */
[----:B------:R-:W-:-:S12]  /*1d80*/  BSSY B0, `(.L_x_18720) ;  /* 0x000005f000007945 */ /* 0x000fd80003800000 */
[----:B------:R-:W-:Y:S05]  /*1d90*/  @!P2 BRA `(.L_x_18721) ;  /* 0x000000040074a947 */ /* 0x000fea0003800000 */
[----:B0-----:R-:W0:Y:S02]  /*1da0*/  LDC.64 R120, c[0x0][0x230] ;  /* 0x00008c00ff787b82 */ /* 0x001e240000000a00 */
        /* <DEDUP_REMOVED lines=32> */
[----:B-----5:R0:W5:Y:S01]  /*1fb0*/  @P1 LDG.E.128 R60, desc[UR4][R120.64] ;  /* 0x00000004783c1981 */ /* 0x020162000c1e1d00 */
[----:B------:R-:W-:Y:S01]  /*1fc0*/  BSSY B1, `(.L_x_18722) ;  /* 0x0000006000017945 */ /* 0x000fe20003800000 */
[----:B------:R-:W-:-:S03]  /*1fd0*/  @!P3 FSEL R71, R55, RZ, P4 ;  /* 0x000000ff3747b208 */ /* 0x000fc60002000000 */
[----:B------:R-:W-:Y:S05]  /*1fe0*/  @!P3 BRA `(.L_x_18723) ;  /* 0x00000000000cb947 */ /* 0x000fea0003800000 */
[----:B-----5:R-:W-:-:S05]  /*1ff0*/  SHF.L.U32 R64, R60, 0x10, RZ ;  /* 0x000000103c407819 */ /* 0x020fca00000006ff */
[----:B------:R-:W-:-:S04]  /*2000*/  FMUL.FTZ R64, R64, UR7 ;  /* 0x0000000740407c20 */ /* 0x000fc80008410000 */
[----:B------:R-:W-:-:S07]  /*2010*/  @P2 FADD.FTZ R64, R44, R64 ;  /* 0x000000402c402221 */ /* 0x000fce0000010000 */
.L_x_18723:
[----:B------:R-:W-:Y:S05]  /*2020*/  BSYNC B1 ;  /* 0x0000000000017941 */ /* 0x000fea0003800000 */
.L_x_18722:
[----:B------:R-:W-:Y:S04]  /*2030*/  BSSY B1, `(.L_x_18724) ;  /* 0x0000006000017945 */ /* 0x000fe80003800000 */
[----:B------:R-:W-:Y:S05]  /*2040*/  @!P3 BRA `(.L_x_18725) ;  /* 0x000000000010b947 */ /* 0x000fea0003800000 */
[----:B-----5:R-:W-:-:S04]  /*2050*/  PRMT R65, R60, 0x7632, R65 ;  /* 0x000076323c417816 */ /* 0x020fc80000000041 */
[----:B------:R-:W-:-:S05]  /*2060*/  SHF.L.U32 R65, R65, 0x10, RZ ;  /* 0x0000001041417819 */ /* 0x000fca00000006ff */
[----:B------:R-:W-:-:S04]  /*2070*/  FMUL.FTZ R65, R65, UR7 ;  /* 0x0000000741417c20 */ /* 0x000fc80008410000 */
[----:B------:R-:W-:-:S07]  /*2080*/  @P2 FADD.FTZ R65, R45, R65 ;  /* 0x000000412d412221 */ /* 0x000fce0000010000 */
.L_x_18725:
[----:B------:R-:W-:Y:S05]  /*2090*/  BSYNC B1 ;  /* 0x0000000000017941 */ /* 0x000fea0003800000 */
.L_x_18724:
[----:B------:R-:W-:Y:S04]  /*20a0*/  BSSY B1, `(.L_x_18726) ;  /* 0x0000005000017945 */ /* 0x000fe80003800000 */
[----:B------:R-:W-:Y:S05]  /*20b0*/  @!P3 BRA `(.L_x_18727) ;  /* 0x00000000000cb947 */ /* 0x000fea0003800000 */
[----:B-----5:R-:W-:-:S05]  /*20c0*/  SHF.L.U32 R66, R61, 0x10, RZ ;  /* 0x000000103d427819 */ /* 0x020fca00000006ff */
[----:B------:R-:W-:-:S04]  /*20d0*/  FMUL.FTZ R66, R66, UR7 ;  /* 0x0000000742427c20 */ /* 0x000fc80008410000 */
[----:B------:R-:W-:-:S07]  /*20e0*/  @P2 FADD.FTZ R66, R46, R66 ;  /* 0x000000422e422221 */ /* 0x000fce0000010000 */
.L_x_18727:
[----:B------:R-:W-:Y:S05]  /*20f0*/  BSYNC B1 ;  /* 0x0000000000017941 */ /* 0x000fea0003800000 */
.L_x_18726:
[----:B------:R-:W-:Y:S04]  /*2100*/  BSSY B1, `(.L_x_18728) ;  /* 0x0000006000017945 */ /* 0x000fe80003800000 */
[----:B------:R-:W-:Y:S05]  /*2110*/  @!P3 BRA `(.L_x_18729) ;  /* 0x000000000010b947 */ /* 0x000fea0003800000 */
[----:B-----5:R-:W-:-:S04]  /*2120*/  PRMT R67, R61, 0x7632, R67 ;  /* 0x000076323d437816 */ /* 0x020fc80000000043 */
[----:B------:R-:W-:-:S05]  /*2130*/  SHF.L.U32 R67, R67, 0x10, RZ ;  /* 0x0000001043437819 */ /* 0x000fca00000006ff */
[----:B------:R-:W-:-:S04]  /*2140*/  FMUL.FTZ R67, R67, UR7 ;  /* 0x0000000743437c20 */ /* 0x000fc80008410000 */
[----:B------:R-:W-:-:S07]  /*2150*/  @P2 FADD.FTZ R67, R47, R67 ;  /* 0x000000432f432221 */ /* 0x000fce0000010000 */
.L_x_18729:
[----:B------:R-:W-:Y:S05]  /*2160*/  BSYNC B1 ;  /* 0x0000000000017941 */ /* 0x000fea0003800000 */
.L_x_18728:
[----:B------:R-:W-:Y:S04]  /*2170*/  BSSY B1, `(.L_x_18730) ;  /* 0x0000005000017945 */ /* 0x000fe80003800000 */
[----:B------:R-:W-:Y:S05]  /*2180*/  @!P3 BRA `(.L_x_18731) ;  /* 0x00000000000cb947 */ /* 0x000fea0003800000 */
[----:B-----5:R-:W-:-:S05]  /*2190*/  SHF.L.U32 R68, R62, 0x10, RZ ;  /* 0x000000103e447819 */ /* 0x020fca00000006ff */
[----:B------:R-:W-:-:S04]  /*21a0*/  FMUL.FTZ R68, R68, UR7 ;  /* 0x0000000744447c20 */ /* 0x000fc80008410000 */
[----:B------:R-:W-:-:S07]  /*21b0*/  @P2 FADD.FTZ R68, R52, R68 ;  /* 0x0000004434442221 */ /* 0x000fce0000010000 */
.L_x_18731:
[----:B------:R-:W-:Y:S05]  /*21c0*/  BSYNC B1 ;  /* 0x0000000000017941 */ /* 0x000fea0003800000 */
.L_x_18730:
[----:B------:R-:W-:Y:S04]  /*21d0*/  BSSY B1, `(.L_x_18732) ;  /* 0x0000006000017945 */ /* 0x000fe80003800000 */
[----:B------:R-:W-:Y:S05]  /*21e0*/  @!P3 BRA `(.L_x_18733) ;  /* 0x000000000010b947 */ /* 0x000fea0003800000 */
[----:B-----5:R-:W-:-:S04]  /*21f0*/  PRMT R69, R62, 0x7632, R69 ;  /* 0x000076323e457816 */ /* 0x020fc80000000045 */
[----:B------:R-:W-:-:S05]  /*2200*/  SHF.L.U32 R69, R69, 0x10, RZ ;  /* 0x0000001045457819 */ /* 0x000fca00000006ff */
[----:B------:R-:W-:-:S04]  /*2210*/  FMUL.FTZ R69, R69, UR7 ;  /* 0x0000000745457c20 */ /* 0x000fc80008410000 */
[----:B------:R-:W-:-:S07]  /*2220*/  @P2 FADD.FTZ R69, R53, R69 ;  /* 0x0000004535452221 */ /* 0x000fce0000010000 */
.L_x_18733:
[----:B------:R-:W-:Y:S05]  /*2230*/  BSYNC B1 ;  /* 0x0000000000017941 */ /* 0x000fea0003800000 */
.L_x_18732:
[----:B------:R-:W-:Y:S04]  /*2240*/  BSSY B1, `(.L_x_18734) ;  /* 0x0000005000017945 */ /* 0x000fe80003800000 */
[----:B------:R-:W-:Y:S05]  /*2250*/  @!P3 BRA `(.L_x_18735) ;  /* 0x00000000000cb947 */ /* 0x000fea0003800000 */
[----:B-----5:R-:W-:-:S05]  /*2260*/  SHF.L.U32 R70, R63, 0x10, RZ ;  /* 0x000000103f467819 */ /* 0x020fca00000006ff */
[----:B------:R-:W-:-:S04]  /*2270*/  FMUL.FTZ R70, R70, UR7 ;  /* 0x0000000746467c20 */ /* 0x000fc80008410000 */
[----:B------:R-:W-:-:S07]  /*2280*/  @P2 FADD.FTZ R70, R54, R70 ;  /* 0x0000004636462221 */ /* 0x000fce0000010000 */
.L_x_18735:
[----:B------:R-:W-:Y:S05]  /*2290*/  BSYNC B1 ;  /* 0x0000000000017941 */ /* 0x000fea0003800000 */
.L_x_18734:
[----:B------:R-:W-:Y:S04]  /*22a0*/  BSSY B1, `(.L_x_18736) ;  /* 0x0000006000017945 */ /* 0x000fe80003800000 */
[----:B------:R-:W-:Y:S05]  /*22b0*/  @!P3 BRA `(.L_x_18737) ;  /* 0x000000000010b947 */ /* 0x000fea0003800000 */
[----:B-----5:R-:W-:-:S04]  /*22c0*/  PRMT R71, R63, 0x7632, R71 ;  /* 0x000076323f477816 */ /* 0x020fc80000000047 */
[----:B------:R-:W-:-:S05]  /*22d0*/  SHF.L.U32 R71, R71, 0x10, RZ ;  /* 0x0000001047477819 */ /* 0x000fca00000006ff */
[----:B------:R-:W-:-:S04]  /*22e0*/  FMUL.FTZ R71, R71, UR7 ;  /* 0x0000000747477c20 */ /* 0x000fc80008410000 */
[----:B------:R-:W-:-:S07]  /*22f0*/  @P2 FADD.FTZ R71, R55, R71 ;  /* 0x0000004737472221 */ /* 0x000fce0000010000 */
.L_x_18737:
[----:B------:R-:W-:Y:S05]  /*2300*/  BSYNC B1 ;  /* 0x0000000000017941 */ /* 0x000fea0003800000 */
.L_x_18736:
[----:B0-----:R-:W0:Y:S01]  /*2310*/  LDC.64 R120, c[0x0][0x238] ;  /* 0x00008e00ff787b82 */ /* 0x001e220000000a00 */
[----:B------:R-:W-:Y:S01]  /*2320*/  IADD3 R217, R217, 0x20, RZ ;  /* 0x00000020d9d97810 */ /* 0x000fe20007ffe0ff */
[C---:B0-----:R-:W-:Y:S01]  /*2330*/  IMAD.WIDE.U32 R120, R215.reuse, 0x20, R120 ;  /* 0x00000020d7787825 */ /* 0x041fe200078e0078 */
[----:B------:R-:W-:-:S04]  /*2340*/  IADD3 R215, R215, 0x20, RZ ;  /* 0x00000020d7d77810 */ /* 0x000fc80007ffe0ff */
[----:B------:R1:W-:Y:S04]  /*2350*/  STG.E.128 desc[UR4][R120.64], R64 ;  /* 0x0000004078007986 */ /* 0x0003e8000c101d04 */
[----:B------:R1:W-:Y:S02]  /*2360*/  STG.E.128 desc[UR4][R120.64+0x10], R68 ;  /* 0x0000104478007986 */ /* 0x0003e4000c101d04 */
.L_x_18721:
[----:B------:R-:W-:Y:S05]  /*2370*/  BSYNC B0 ;  /* 0x0000000000007941 */ /* 0x000fea0003800000 */
.L_x_18720:
[----:B------:R-:W-:Y:S01]  /*2380*/  LOP3.LUT P2, RZ, R136, 0x100, RZ, 0xc0, !PT ;  /* 0x0000010088ff7812 */ /* 0x000fe2000784c0ff */
[----:B------:R-:W-:-:S12]  /*2390*/  BSSY B0, `(.L_x_18738) ;  /* 0x000005f000007945 */ /* 0x000fd80003800000 */
[----:B------:R-:W-:Y:S05]  /*23a0*/  @!P2 BRA `(.L_x_18739) ;  /* 0x000000040074a947 */ /* 0x000fea0003800000 */
[----:B01----:R-:W0:Y:S02]  /*23b0*/  LDC.64 R120, c[0x0][0x230] ;  /* 0x00008c00ff787b82 */ /* 0x003e240000000a00 */
        /* <DEDUP_REMOVED lines=39> */
.L_x_18741:
[----:B------:R-:W-:Y:S05]  /*2630*/  BSYNC B1 ;  /* 0x0000000000017941 */ /* 0x000fea0003800000 */
.L_x_18740:
[----:B------:R-:W-:Y:S04]  /*2640*/  BSSY B1, `(.L_x_18742) ;  /* 0x0000006000017945 */ /* 0x000fe80003800000 */
[----:B------:R-:W-:Y:S05]  /*2650*/  @!P3 BRA `(.L_x_18743) ;  /* 0x000000000010b947 */ /* 0x000fea0003800000 */
[----:B-----5:R-:W-:-:S04]  /*2660*/  PRMT R73, R60, 0x7632, R73 ;  /* 0x000076323c497816 */ /* 0x020fc80000000049 */
[----:B------:R-:W-:-:S05]  /*2670*/  SHF.L.U32 R73, R73, 0x10, RZ ;  /* 0x0000001049497819 */ /* 0x000fca00000006ff */
[----:B------:R-:W-:-:S04]  /*2680*/  FMUL.FTZ R73, R73, UR7 ;  /* 0x0000000749497c20 */ /* 0x000fc80008410000 */
[----:B------:R-:W-:-:S07]  /*2690*/  @P2 FADD.FTZ R73, R45, R73 ;  /* 0x000000492d492221 */ /* 0x000fce0000010000 */
.L_x_18743:
[----:B------:R-:W-:Y:S05]  /*26a0*/  BSYNC B1 ;  /* 0x0000000000017941 */ /* 0x000fea0003800000 */
.L_x_18742:
[----:B------:R-:W-:Y:S04]  /*26b0*/  BSSY B1, `(.L_x_18744) ;  /* 0x0000005000017945 */ /* 0x000fe80003800000 */
[----:B------:R-:W-:Y:S05]  /*26c0*/  @!P3 BRA `(.L_x_18745) ;  /* 0x00000000000cb947 */ /* 0x000fea0003800000 */
[----:B-----5:R-:W-:-:S05]  /*26d0*/  SHF.L.U32 R74, R61, 0x10, RZ ;  /* 0x000000103d4a7819 */ /* 0x020fca00000006ff */
[----:B------:R-:W-:-:S04]  /*26e0*/  FMUL.FTZ R74, R74, UR7 ;  /* 0x000000074a4a7c20 */ /* 0x000fc80008410000 */
[----:B------:R-:W-:-:S07]  /*26f0*/  @P2 FADD.FTZ R74, R46, R74 ;  /* 0x0000004a2e4a2221 */ /* 0x000fce0000010000 */
.L_x_18745:
[----:B------:R-:W-:Y:S05]  /*2700*/  BSYNC B1 ;  /* 0x0000000000017941 */ /* 0x000fea0003800000 */
.L_x_18744:
[----:B------:R-:W-:Y:S04]  /*2710*/  BSSY B1, `(.L_x_18746) ;  /* 0x0000006000017945 */ /* 0x000fe80003800000 */
[----:B------:R-:W-:Y:S05]  /*2720*/  @!P3 BRA `(.L_x_18747) ;  /* 0x000000000010b947 */ /* 0x000fea0003800000 */
[----:B-----5:R-:W-:-:S05]  /*2730*/  PRMT R75, R61, 0x7632, R75 ;  /* 0x000076323d4b7816 */ /* 0x020fca000000004b */
[----:B------:R-:W-:-:S04]  /*2740*/  IMAD.U32 R75, R75, 0x10000, RZ ;  /* 0x000100004b4b7824 */ /* 0x000fc800078e00ff */
[----:B------:R-:W-:-:S04]  /*2750*/  FMUL.FTZ R75, R75, UR7 ;  /* 0x000000074b4b7c20 */ /* 0x000fc80008410000 */
[----:B------:R-:W-:-:S07]  /*2760*/  @P2 FADD.FTZ R75, R47, R75 ;  /* 0x0000004b2f4b2221 */ /* 0x000fce0000010000 */
.L_x_18747:
[----:B------:R-:W-:Y:S05]  /*2770*/  BSYNC B1 ;  /* 0x0000000000017941 */ /* 0x000fea0003800000 */
.L_x_18746:
[----:B------:R-:W-:Y:S04]  /*2780*/  BSSY B1, `(.L_x_18748) ;  /* 0x0000005000017945 */ /* 0x000fe80003800000 */
[----:B------:R-:W-:Y:S05]  /*2790*/  @!P3 BRA `(.L_x_18749) ;  /* 0x00000000000cb947 */ /* 0x000fea0003800000 */
[----:B-----5:R-:W-:-:S05]  /*27a0*/  SHF.L.U32 R76, R62, 0x10, RZ ;  /* 0x000000103e4c7819 */ /* 0x020fca00000006ff */
[----:B------:R-:W-:-:S04]  /*27b0*/  FMUL.FTZ R76, R76, UR7 ;  /* 0x000000074c4c7c20 */ /* 0x000fc80008410000 */
[----:B------:R-:W-:-:S07]  /*27c0*/  @P2 FADD.FTZ R76, R52, R76 ;  /* 0x0000004c344c2221 */ /* 0x000fce0000010000 */
.L_x_18749:
[----:B------:R-:W-:Y:S05]  /*27d0*/  BSYNC B1 ;  /* 0x0000000000017941 */ /* 0x000fea0003800000 */
.L_x_18748:
[----:B------:R-:W-:Y:S04]  /*27e0*/  BSSY B1, `(.L_x_18750) ;  /* 0x0000006000017945 */ /* 0x000fe80003800000 */
[----:B------:R-:W-:Y:S05]  /*27f0*/  @!P3 BRA `(.L_x_18751) ;  /* 0x000000000010b947 */ /* 0x000fea0003800000 */
[----:B-----5:R-:W-:-:S04]  /*2800*/  PRMT R77, R62, 0x7632, R77 ;  /* 0x000076323e4d7816 */ /* 0x020fc8000000004d */
[----:B------:R-:W-:-:S05]  /*2810*/  SHF.L.U32 R77, R77, 0x10, RZ ;  /* 0x000000104d4d7819 */ /* 0x000fca00000006ff */
[----:B------:R-:W-:-:S04]  /*2820*/  FMUL.FTZ R77, R77, UR7 ;  /* 0x000000074d4d7c20 */ /* 0x000fc80008410000 */
[----:B------:R-:W-:-:S07]  /*2830*/  @P2 FADD.FTZ R77, R53, R77 ;  /* 0x0000004d354d2221 */ /* 0x000fce0000010000 */
.L_x_18751:
[----:B------:R-:W-:Y:S05]  /*2840*/  BSYNC B1 ;  /* 0x0000000000017941 */ /* 0x000fea0003800000 */
.L_x_18750:
[----:B------:R-:W-:Y:S04]  /*2850*/  BSSY B1, `(.L_x_18752) ;  /* 0x0000005000017945 */ /* 0x000fe80003800000 */
[----:B------:R-:W-:Y:S05]  /*2860*/  @!P3 BRA `(.L_x_18753) ;  /* 0x00000000000cb947 */ /* 0x000fea0003800000 */
[----:B-----5:R-:W-:-:S05]  /*2870*/  SHF.L.U32 R78, R63, 0x10, RZ ;  /* 0x000000103f4e7819 */ /* 0x020fca00000006ff */
[----:B------:R-:W-:-:S04]  /*2880*/  FMUL.FTZ R78, R78, UR7 ;  /* 0x000000074e4e7c20 */ /* 0x000fc80008410000 */
[----:B------:R-:W-:-:S07]  /*2890*/  @P2 FADD.FTZ R78, R54, R78 ;  /* 0x0000004e364e2221 */ /* 0x000fce0000010000 */
.L_x_18753:
[----:B------:R-:W-:Y:S05]  /*28a0*/  BSYNC B1 ;  /* 0x0000000000017941 */ /* 0x000fea0003800000 */
.L_x_18752:
[----:B------:R-:W-:Y:S04]  /*28b0*/  BSSY B1, `(.L_x_18754) ;  /* 0x0000006000017945 */ /* 0x000fe80003800000 */
[----:B------:R-:W-:Y:S05]  /*28c0*/  @!P3 BRA `(.L_x_18755) ;  /* 0x000000000010b947 */ /* 0x000fea0003800000 */
[----:B-----5:R-:W-:-:S04]  /*28d0*/  PRMT R79, R63, 0x7632, R79 ;  /* 0x000076323f4f7816 */ /* 0x020fc8000000004f */
[----:B------:R-:W-:-:S05]  /*28e0*/  SHF.L.U32 R79, R79, 0x10, RZ ;  /* 0x000000104f4f7819 */ /* 0x000fca00000006ff */
[----:B------:R-:W-:-:S04]  /*28f0*/  FMUL.FTZ R79, R79, UR7 ;  /* 0x000000074f4f7c20 */ /* 0x000fc80008410000 */
[----:B------:R-:W-:-:S07]  /*2900*/  @P2 FADD.FTZ R79, R55, R79 ;  /* 0x0000004f374f2221 */ /* 0x000fce0000010000 */
.L_x_18755:
[----:B------:R-:W-:Y:S05]  /*2910*/  BSYNC B1 ;  /* 0x0000000000017941 */ /* 0x000fea0003800000 */
.L_x_18754:
[----:B0-----:R-:W0:Y:S01]  /*2920*/  LDC.64 R120, c[0x0][0x238] ;  /* 0x00008e00ff787b82 */ /* 0x001e220000000a00 */
[----:B------:R-:W-:Y:S01]  /*2930*/  IADD3 R217, R217, 0x20, RZ ;  /* 0x00000020d9d97810 */ /* 0x000fe20007ffe0ff */
[C---:B0-----:R-:W-:Y:S01]  /*2940*/  IMAD.WIDE.U32 R120, R215.reuse, 0x20, R120 ;  /* 0x00000020d7787825 */ /* 0x041fe200078e0078 */
[----:B------:R-:W-:-:S04]  /*2950*/  IADD3 R215, R215, 0x20, RZ ;  /* 0x00000020d7d77810 */ /* 0x000fc80007ffe0ff */
[----:B------:R2:W-:Y:S04]  /*2960*/  STG.E.128 desc[UR4][R120.64], R72 ;  /* 0x0000004878007986 */ /* 0x0005e8000c101d04 */
[----:B------:R2:W-:Y:S02]  /*2970*/  STG.E.128 desc[UR4][R120.64+0x10], R76 ;  /* 0x0000104c78007986 */ /* 0x0005e4000c101d04 */
.L_x_18739:
[----:B------:R-:W-:Y:S05]  /*2980*/  BSYNC B0 ;  /* 0x0000000000007941 */ /* 0x000fea0003800000 */
.L_x_18738:
[----:B------:R-:W-:Y:S01]  /*2990*/  LOP3.LUT P2, RZ, R136, 0x80, RZ, 0xc0, !PT ;  /* 0x0000008088ff7812 */ /* 0x000fe2000784c0ff */
[----:B------:R-:W-:-:S12]  /*29a0*/  BSSY B0, `(.L_x_18756) ;  /* 0x000005f000007945 */ /* 0x000fd80003800000 */
[----:B------:R-:W-:Y:S05]  /*29b0*/  @!P2 BRA `(.L_x_18757) ;  /* 0x000000040074a947 */ /* 0x000fea0003800000 */
[----:B012---:R-:W0:Y:S02]  /*29c0*/  LDC.64 R120, c[0x0][0x230] ;  /* 0x00008c00ff787b82 */ /* 0x007e240000000a00 */
        /* <DEDUP_REMOVED lines=39> */
.L_x_18759:
[----:B------:R-:W-:Y:S05]  /*2c40*/  BSYNC B1 ;  /* 0x0000000000017941 */ /* 0x000fea0003800000 */
.L_x_18758:
[----:B------:R-:W-:Y:S04]  /*2c50*/  BSSY B1, `(.L_x_18760) ;  /* 0x0000006000017945 */ /* 0x000fe80003800000 */
[----:B------:R-:W-:Y:S05]  /*2c60*/  @!P3 BRA `(.L_x_18761) ;  /* 0x000000000010b947 */ /* 0x000fea0003800000 */
[----:B-----5:R-:W-:-:S04]  /*2c70*/  PRMT R81, R60, 0x7632, R81 ;  /* 0x000076323c517816 */ /* 0x020fc80000000051 */
[----:B------:R-:W-:-:S05]  /*2c80*/  SHF.L.U32 R81, R81, 0x10, RZ ;  /* 0x0000001051517819 */ /* 0x000fca00000006ff */
[----:B------:R-:W-:-:S04]  /*2c90*/  FMUL.FTZ R81, R81, UR7 ;  /* 0x0000000751517c20 */ /* 0x000fc80008410000 */
[----:B------:R-:W-:-:S07]  /*2ca0*/  @P2 FADD.FTZ R81, R45, R81 ;  /* 0x000000512d512221 */ /* 0x000fce0000010000 */
.L_x_18761:
[----:B------:R-:W-:Y:S05]  /*2cb0*/  BSYNC B1 ;  /* 0x0000000000017941 */ /* 0x000fea0003800000 */
.L_x_18760:
[----:B------:R-:W-:Y:S04]  /*2cc0*/  BSSY B1, `(.L_x_18762) ;  /* 0x0000005000017945 */ /* 0x000fe80003800000 */
[----:B------:R-:W-:Y:S05]  /*2cd0*/  @!P3 BRA `(.L_x_18763) ;  /* 0x00000000000cb947 */ /* 0x000fea0003800000 */
[----:B-----5:R-:W-:-:S05]  /*2ce0*/  SHF.L.U32 R82, R61, 0x10, RZ ;  /* 0x000000103d527819 */ /* 0x020fca00000006ff */
[----:B------:R-:W-:-:S04]  /*2cf0*/  FMUL.FTZ R82, R82, UR7 ;  /* 0x0000000752527c20 */ /* 0x000fc80008410000 */
[----:B------:R-:W-:-:S07]  /*2d00*/  @P2 FADD.FTZ R82, R46, R82 ;  /* 0x000000522e522221 */ /* 0x000fce0000010000 */
.L_x_18763:
[----:B------:R-:W-:Y:S05]  /*2d10*/  BSYNC B1 ;  /* 0x0000000000017941 */ /* 0x000fea0003800000 */
.L_x_18762:
[----:B------:R-:W-:Y:S04]  /*2d20*/  BSSY B1, `(.L_x_18764) ;  /* 0x0000006000017945 */ /* 0x000fe80003800000 */
[----:B------:R-:W-:Y:S05]  /*2d30*/  @!P3 BRA `(.L_x_18765) ;  /* 0x000000000010b947 */ /* 0x000fea0003800000 */
[----:B-----5:R-:W-:-:S04]  /*2d40*/  PRMT R83, R61, 0x7632, R83 ;  /* 0x000076323d537816 */ /* 0x020fc80000000053 */
[----:B------:R-:W-:-:S05]  /*2d50*/  SHF.L.U32 R83, R83, 0x10, RZ ;  /* 0x0000001053537819 */ /* 0x000fca00000006ff */
[----:B------:R-:W-:-:S04]  /*2d60*/  FMUL.FTZ R83, R83, UR7 ;  /* 0x0000000753537c20 */ /* 0x000fc80008410000 */
[----:B------:R-:W-:-:S07]  /*2d70*/  @P2 FADD.FTZ R83, R47, R83 ;  /* 0x000000532f532221 */ /* 0x000fce0000010000 */
.L_x_18765:
[----:B------:R-:W-:Y:S05]  /*2d80*/  BSYNC B1 ;  /* 0x0000000000017941 */ /* 0x000fea0003800000 */
.L_x_18764:
[----:B------:R-:W-:Y:S04]  /*2d90*/  BSSY B1, `(.L_x_18766) ;  /* 0x0000005000017945 */ /* 0x000fe80003800000 */
[----:B------:R-:W-:Y:S05]  /*2da0*/  @!P3 BRA `(.L_x_18767) ;  /* 0x00000000000cb947 */ /* 0x000fea0003800000 */
[----:B-----5:R-:W-:-:S05]  /*2db0*/  SHF.L.U32 R84, R62, 0x10, RZ ;  /* 0x000000103e547819 */ /* 0x020fca00000006ff */
[----:B------:R-:W-:-:S04]  /*2dc0*/  FMUL.FTZ R84, R84, UR7 ;  /* 0x0000000754547c20 */ /* 0x000fc80008410000 */
[----:B------:R-:W-:-:S07]  /*2dd0*/  @P2 FADD.FTZ R84, R52, R84 ;  /* 0x0000005434542221 */ /* 0x000fce0000010000 */
.L_x_18767:
[----:B------:R-:W-:Y:S05]  /*2de0*/  BSYNC B1 ;  /* 0x0000000000017941 */ /* 0x000fea0003800000 */
.L_x_18766:
[----:B------:R-:W-:Y:S04]  /*2df0*/  BSSY B1, `(.L_x_18768) ;  /* 0x0000006000017945 */ /* 0x000fe80003800000 */
[----:B------:R-:W-:Y:S05]  /*2e00*/  @!P3 BRA `(.L_x_18769) ;  /* 0x000000000010b947 */ /* 0x000fea0003800000 */
[----:B-----5:R-:W-:-:S04]  /*2e10*/  PRMT R85, R62, 0x7632, R85 ;  /* 0x000076323e557816 */ /* 0x020fc80000000055 */
[----:B------:R-:W-:-:S05]  /*2e20*/  SHF.L.U32 R85, R85, 0x10, RZ ;  /* 0x0000001055557819 */ /* 0x000fca00000006ff */
[----:B------:R-:W-:-:S04]  /*2e30*/  FMUL.FTZ R85, R85, UR7 ;  /* 0x0000000755557c20 */ /* 0x000fc80008410000 */
[----:B------:R-:W-:-:S07]  /*2e40*/  @P2 FADD.FTZ R85, R53, R85 ;  /* 0x0000005535552221 */ /* 0x000fce0000010000 */
.L_x_18769:
[----:B------:R-:W-:Y:S05]  /*2e50*/  BSYNC B1 ;  /* 0x0000000000017941 */ /* 0x000fea0003800000 */
.L_x_18768:
[----:B------:R-:W-:Y:S04]  /*2e60*/  BSSY B1, `(.L_x_18770) ;  /* 0x0000005000017945 */ /* 0x000fe80003800000 */
[----:B------:R-:W-:Y:S05]  /*2e70*/  @!P3 BRA `(.L_x_18771) ;  /* 0x00000000000cb947 */ /* 0x000fea0003800000 */
[----:B-----5:R-:W-:-:S05]  /*2e80*/  SHF.L.U32 R86, R63, 0x10, RZ ;  /* 0x000000103f567819 */ /* 0x020fca00000006ff */
[----:B------:R-:W-:-:S04]  /*2e90*/  FMUL.FTZ R86, R86, UR7 ;  /* 0x0000000756567c20 */ /* 0x000fc80008410000 */
[----:B------:R-:W-:-:S07]  /*2ea0*/  @P2 FADD.FTZ R86, R54, R86 ;  /* 0x0000005636562221 */ /* 0x000fce0000010000 */
.L_x_18771:
[----:B------:R-:W-:Y:S05]  /*2eb0*/  BSYNC B1 ;  /* 0x0000000000017941 */ /* 0x000fea0003800000 */
.L_x_18770:
[----:B------:R-:W-:Y:S04]  /*2ec0*/  BSSY B1, `(.L_x_18772) ;  /* 0x0000006000017945 */ /* 0x000fe80003800000 */
[----:B------:R-:W-:Y:S05]  /*2ed0*/  @!P3 BRA `(.L_x_18773) ;  /* 0x000000000010b947 */ /* 0x000fea0003800000 */
[----:B-----5:R-:W-:-:S05]  /*2ee0*/  PRMT R87, R63, 0x7632, R87 ;  /* 0x000076323f577816 */ /* 0x020fca0000000057 */
[----:B------:R-:W-:-:S04]  /*2ef0*/  IMAD.U32 R87, R87, 0x10000, RZ ;  /* 0x0001000057577824 */ /* 0x000fc800078e00ff */
[----:B------:R-:W-:-:S04]  /*2f00*/  FMUL.FTZ R87, R87, UR7 ;  /* 0x0000000757577c20 */ /* 0x000fc80008410000 */
[----:B------:R-:W-:-:S07]  /*2f10*/  @P2 FADD.FTZ R87, R55, R87 ;  /* 0x0000005737572221 */ /* 0x000fce0000010000 */
.L_x_18773:
[----:B------:R-:W-:Y:S05]  /*2f20*/  BSYNC B1 ;  /* 0x0000000000017941 */ /* 0x000fea0003800000 */
.L_x_18772:
[----:B0-----:R-:W0:Y:S01]  /*2f30*/  LDC.64 R120, c[0x0][0x238] ;  /* 0x00008e00ff787b82 */ /* 0x001e220000000a00 */
[----:B------:R-:W-:Y:S01]  /*2f40*/  IADD3 R217, R217, 0x20, RZ ;  /* 0x00000020d9d97810 */ /* 0x000fe20007ffe0ff */
[C---:B0-----:R-:W-:Y:S01]  /*2f50*/  IMAD.WIDE.U32 R120, R215.reuse, 0x20, R120 ;  /* 0x00000020d7787825 */ /* 0x041fe200078e0078 */
[----:B------:R-:W-:-:S04]  /*2f60*/  IADD3 R215, R215, 0x20, RZ ;  /* 0x00000020d7d77810 */ /* 0x000fc80007ffe0ff */
[----:B------:R3:W-:Y:S04]  /*2f70*/  STG.E.128 desc[UR4][R120.64], R80 ;  /* 0x0000005078007986 */ /* 0x0007e8000c101d04 */
[----:B------:R3:W-:Y:S02]  /*2f80*/  STG.E.128 desc[UR4][R120.64+0x10], R84 ;  /* 0x0000105478007986 */ /* 0x0007e4000c101d04 */
.L_x_18757:
[----:B------:R-:W-:Y:S05]  /*2f90*/  BSYNC B0 ;  /* 0x0000000000007941 */ /* 0x000fea0003800000 */
.L_x_18756:
[----:B------:R-:W-:Y:S01]  /*2fa0*/  LOP3.LUT P2, RZ, R136, 0x40, RZ, 0xc0, !PT ;  /* 0x0000004088ff7812 */ /* 0x000fe2000784c0ff */
[----:B------:R-:W-:-:S12]  /*2fb0*/  BSSY B0, `(.L_x_18774) ;  /* 0x000005f000007945 */ /* 0x000fd80003800000 */
[----:B------:R-:W-:Y:S05]  /*2fc0*/  @!P2 BRA `(.L_x_18775) ;  /* 0x000000040074a947 */ /* 0x000fea0003800000 */
[----:B0123--:R-:W0:Y:S02]  /*2fd0*/  LDC.64 R120, c[0x0][0x230] ;  /* 0x00008c00ff787b82 */ /* 0x00fe240000000a00 */
        /* <DEDUP_REMOVED lines=39> */
.L_x_18777:
[----:B------:R-:W-:Y:S05]  /*3250*/  BSYNC B1 ;  /* 0x0000000000017941 */ /* 0x000fea0003800000 */
.L_x_18776:
[----:B------:R-:W-:Y:S04]  /*3260*/  BSSY B1, `(.L_x_18778) ;  /* 0x0000006000017945 */ /* 0x000fe80003800000 */
[----:B------:R-:W-:Y:S05]  /*3270*/  @!P3 BRA `(.L_x_18779) ;  /* 0x000000000010b947 */ /* 0x000fea0003800000 */
[----:B-----5:R-:W-:-:S04]  /*3280*/  PRMT R89, R60, 0x7632, R89 ;  /* 0x000076323c597816 */ /* 0x020fc80000000059 */
[----:B------:R-:W-:-:S05]  /*3290*/  SHF.L.U32 R89, R89, 0x10, RZ ;  /* 0x0000001059597819 */ /* 0x000fca00000006ff */
[----:B------:R-:W-:-:S04]  /*32a0*/  FMUL.FTZ R89, R89, UR7 ;  /* 0x0000000759597c20 */ /* 0x000fc80008410000 */
[----:B------:R-:W-:-:S07]  /*32b0*/  @P2 FADD.FTZ R89, R45, R89 ;  /* 0x000000592d592221 */ /* 0x000fce0000010000 */
.L_x_18779:
[----:B------:R-:W-:Y:S05]  /*32c0*/  BSYNC B1 ;  /* 0x0000000000017941 */ /* 0x000fea0003800000 */
.L_x_18778:
[----:B------:R-:W-:Y:S04]  /*32d0*/  BSSY B1, `(.L_x_18780) ;  /* 0x0000005000017945 */ /* 0x000fe80003800000 */
[----:B------:R-:W-:Y:S05]  /*32e0*/  @!P3 BRA `(.L_x_18781) ;  /* 0x00000000000cb947 */ /* 0x000fea0003800000 */
[----:B-----5:R-:W-:-:S05]  /*32f0*/  SHF.L.U32 R90, R61, 0x10, RZ ;  /* 0x000000103d5a7819 */ /* 0x020fca00000006ff */
[----:B------:R-:W-:-:S04]  /*3300*/  FMUL.FTZ R90, R90, UR7 ;  /* 0x000000075a5a7c20 */ /* 0x000fc80008410000 */
[----:B------:R-:W-:-:S07]  /*3310*/  @P2 FADD.FTZ R90, R46, R90 ;  /* 0x0000005a2e5a2221 */ /* 0x000fce0000010000 */
.L_x_18781:
[----:B------:R-:W-:Y:S05]  /*3320*/  BSYNC B1 ;  /* 0x0000000000017941 */ /* 0x000fea0003800000 */
.L_x_18780:
[----:B------:R-:W-:Y:S04]  /*3330*/  BSSY B1, `(.L_x_18782) ;  /* 0x0000006000017945 */ /* 0x000fe80003800000 */
[----:B------:R-:W-:Y:S05]  /*3340*/  @!P3 BRA `(.L_x_18783) ;  /* 0x000000000010b947 */ /* 0x000fea0003800000 */
[----:B-----5:R-:W-:-:S04]  /*3350*/  PRMT R91, R61, 0x7632, R91 ;  /* 0x000076323d5b7816 */ /* 0x020fc8000000005b */
[----:B------:R-:W-:-:S05]  /*3360*/  SHF.L.U32 R91, R91, 0x10, RZ ;  /* 0x000000105b5b7819 */ /* 0x000fca00000006ff */
[----:B------:R-:W-:-:S04]  /*3370*/  FMUL.FTZ R91, R91, UR7 ;  /* 0x000000075b5b7c20 */ /* 0x000fc80008410000 */
[----:B------:R-:W-:-:S07]  /*3380*/  @P2 FADD.FTZ R91, R47, R91 ;  /* 0x0000005b2f5b2221 */ /* 0x000fce0000010000 */
.L_x_18783:
[----:B------:R-:W-:Y:S05]  /*3390*/  BSYNC B1 ;  /* 0x0000000000017941 */ /* 0x000fea0003800000 */
.L_x_18782:
[----:B------:R-:W-:Y:S04]  /*33a0*/  BSSY B1, `(.L_x_18784) ;  /* 0x0000005000017945 */ /* 0x000fe80003800000 */
[----:B------:R-:W-:Y:S05]  /*33b0*/  @!P3 BRA `(.L_x_18785) ;  /* 0x00000000000cb947 */ /* 0x000fea0003800000 */
[----:B-----5:R-:W-:-:S05]  /*33c0*/  SHF.L.U32 R92, R62, 0x10, RZ ;  /* 0x000000103e5c7819 */ /* 0x020fca00000006ff */
[----:B------:R-:W-:-:S04]  /*33d0*/  FMUL.FTZ R92, R92, UR7 ;  /* 0x000000075c5c7c20 */ /* 0x000fc80008410000 */
[----:B------:R-:W-:-:S07]  /*33e0*/  @P2 FADD.FTZ R92, R52, R92 ;  /* 0x0000005c345c2221 */ /* 0x000fce0000010000 */
.L_x_18785:
[----:B------:R-:W-:Y:S05]  /*33f0*/  BSYNC B1 ;  /* 0x0000000000017941 */ /* 0x000fea0003800000 */
.L_x_18784:
[----:B------:R-:W-:Y:S04]  /*3400*/  BSSY B1, `(.L_x_18786) ;  /* 0x0000006000017945 */ /* 0x000fe80003800000 */
[----:B------:R-:W-:Y:S05]  /*3410*/  @!P3 BRA `(.L_x_18787) ;  /* 0x000000000010b947 */ /* 0x000fea0003800000 */
[----:B-----5:R-:W-:-:S04]  /*3420*/  PRMT R93, R62, 0x7632, R93 ;  /* 0x000076323e5d7816 */ /* 0x020fc8000000005d */
[----:B------:R-:W-:-:S05]  /*3430*/  SHF.L.U32 R93, R93, 0x10, RZ ;  /* 0x000000105d5d7819 */ /* 0x000fca00000006ff */
[----:B------:R-:W-:-:S04]  /*3440*/  FMUL.FTZ R93, R93, UR7 ;  /* 0x000000075d5d7c20 */ /* 0x000fc80008410000 */
[----:B------:R-:W-:-:S07]  /*3450*/  @P2 FADD.FTZ R93, R53, R93 ;  /* 0x0000005d355d2221 */ /* 0x000fce0000010000 */
.L_x_18787:
[----:B------:R-:W-:Y:S05]  /*3460*/  BSYNC B1 ;  /* 0x0000000000017941 */ /* 0x000fea0003800000 */
.L_x_18786:
[----:B------:R-:W-:Y:S04]  /*3470*/  BSSY B1, `(.L_x_18788) ;  /* 0x0000005000017945 */ /* 0x000fe80003800000 */
[----:B------:R-:W-:Y:S05]  /*3480*/  @!P3 BRA `(.L_x_18789) ;  /* 0x00000000000cb947 */ /* 0x000fea0003800000 */
[----:B-----5:R-:W-:-:S05]  /*3490*/  SHF.L.U32 R94, R63, 0x10, RZ ;  /* 0x000000103f5e7819 */ /* 0x020fca00000006ff */
[----:B------:R-:W-:-:S04]  /*34a0*/  FMUL.FTZ R94, R94, UR7 ;  /* 0x000000075e5e7c20 */ /* 0x000fc80008410000 */
[----:B------:R-:W-:-:S07]  /*34b0*/  @P2 FADD.FTZ R94, R54, R94 ;  /* 0x0000005e365e2221 */ /* 0x000fce0000010000 */
.L_x_18789:
[----:B------:R-:W-:Y:S05]  /*34c0*/  BSYNC B1 ;  /* 0x0000000000017941 */ /* 0x000fea0003800000 */
.L_x_18788:
[----:B------:R-:W-:Y:S04]  /*34d0*/  BSSY B1, `(.L_x_18790) ;  /* 0x0000006000017945 */ /* 0x000fe80003800000 */
[----:B------:R-:W-:Y:S05]  /*34e0*/  @!P3 BRA `(.L_x_18791) ;  /* 0x000000000010b947 */ /* 0x000fea0003800000 */
[----:B-----5:R-:W-:-:S04]  /*34f0*/  PRMT R95, R63, 0x7632, R95 ;  /* 0x000076323f5f7816 */ /* 0x020fc8000000005f */
[----:B------:R-:W-:-:S05]  /*3500*/  SHF.L.U32 R95, R95, 0x10, RZ ;  /* 0x000000105f5f7819 */ /* 0x000fca00000006ff */
[----:B------:R-:W-:-:S04]  /*3510*/  FMUL.FTZ R95, R95, UR7 ;  /* 0x000000075f5f7c20 */ /* 0x000fc80008410000 */
[----:B------:R-:W-:-:S07]  /*3520*/  @P2 FADD.FTZ R95, R55, R95 ;  /* 0x0000005f375f2221 */ /* 0x000fce0000010000 */
.L_x_18791:
[----:B------:R-:W-:Y:S05]  /*3530*/  BSYNC B1 ;  /* 0x0000000000017941 */ /* 0x000fea0003800000 */
.L_x_18790:
[----:B0-----:R-:W0:Y:S01]  /*3540*/  LDC.64 R120, c[0x0][0x238] ;  /* 0x00008e00ff787b82 */ /* 0x001e220000000a00 */
[----:B------:R-:W-:Y:S01]  /*3550*/  IADD3 R217, R217, 0x20, RZ ;  /* 0x00000020d9d97810 */ /* 0x000fe20007ffe0ff */
[C---:B0-----:R-:W-:Y:S01]  /*3560*/  IMAD.WIDE.U32 R120, R215.reuse, 0x20, R120 ;  /* 0x00000020d7787825 */ /* 0x041fe200078e0078 */
[----:B------:R-:W-:-:S04]  /*3570*/  IADD3 R215, R215, 0x20, RZ ;  /* 0x00000020d7d77810 */ /* 0x000fc80007ffe0ff */
[----:B------:R4:W-:Y:S04]  /*3580*/  STG.E.128 desc[UR4][R120.64], R88 ;  /* 0x0000005878007986 */ /* 0x0009e8000c101d04 */
[----:B------:R4:W-:Y:S02]  /*3590*/  STG.E.128 desc[UR4][R120.64+0x10], R92 ;  /* 0x0000105c78007986 */ /* 0x0009e4000c101d04 */
.L_x_18775:
[----:B------:R-:W-:Y:S05]  /*35a0*/  BSYNC B0 ;  /* 0x0000000000007941 */ /* 0x000fea0003800000 */
.L_x_18774:
[----:B------:R-:W-:Y:S01]  /*35b0*/  LOP3.LUT P2, RZ, R136, 0x20, RZ, 0xc0, !PT ;  /* 0x0000002088ff7812 */ /* 0x000fe2000784c0ff */
[----:B------:R-:W-:-:S12]  /*35c0*/  BSSY B0, `(.L_x_18792) ;  /* 0x000005f000007945 */ /* 0x000fd80003800000 */
[----:B------:R-:W-:Y:S05]  /*35d0*/  @!P2 BRA `(.L_x_18793) ;  /* 0x000000040074a947 */ /* 0x000fea0003800000 */
[----:B01234-:R-:W0:Y:S02]  /*35e0*/  LDC.64 R120, c[0x0][0x230] ;  /* 0x00008c00ff787b82 */ /* 0x01fe240000000a00 */
        /* <DEDUP_REMOVED lines=39> */
.L_x_18795:
[----:B------:R-:W-:Y:S05]  /*3860*/  BSYNC B1 ;  /* 0x0000000000017941 */ /* 0x000fea0003800000 */
.L_x_18794:
[----:B------:R-:W-:Y:S04]  /*3870*/  BSSY B1, `(.L_x_18796) ;  /* 0x0000006000017945 */ /* 0x000fe80003800000 */
[----:B------:R-:W-:Y:S05]  /*3880*/  @!P3 BRA `(.L_x_18797) ;  /* 0x000000000010b947 */ /* 0x000fea0003800000 */
[----:B-----5:R-:W-:-:S05]  /*3890*/  PRMT R97, R60, 0x7632, R97 ;  /* 0x000076323c617816 */ /* 0x020fca0000000061 */
[----:B------:R-:W-:-:S04]  /*38a0*/  IMAD.U32 R97, R97, 0x10000, RZ ;  /* 0x0001000061617824 */ /* 0x000fc800078e00ff */
[----:B------:R-:W-:-:S04]  /*38b0*/  FMUL.FTZ R97, R97, UR7 ;  /* 0x0000000761617c20 */ /* 0x000fc80008410000 */
[----:B------:R-:W-:-:S07]  /*38c0*/  @P2 FADD.FTZ R97, R45, R97 ;  /* 0x000000612d612221 */ /* 0x000fce0000010000 */
.L_x_18797:
[----:B------:R-:W-:Y:S05]  /*38d0*/  BSYNC B1 ;  /* 0x0000000000017941 */ /* 0x000fea0003800000 */
.L_x_18796:
[----:B------:R-:W-:Y:S04]  /*38e0*/  BSSY B1, `(.L_x_18798) ;  /* 0x0000005000017945 */ /* 0x000fe80003800000 */
[----:B------:R-:W-:Y:S05]  /*38f0*/  @!P3 BRA `(.L_x_18799) ;  /* 0x00000000000cb947 */ /* 0x000fea0003800000 */
[----:B-----5:R-:W-:-:S05]  /*3900*/  SHF.L.U32 R98, R61, 0x10, RZ ;  /* 0x000000103d627819 */ /* 0x020fca00000006ff */
[----:B------:R-:W-:-:S04]  /*3910*/  FMUL.FTZ R98, R98, UR7 ;  /* 0x0000000762627c20 */ /* 0x000fc80008410000 */
[----:B------:R-:W-:-:S07]  /*3920*/  @P2 FADD.FTZ R98, R46, R98 ;  /* 0x000000622e622221 */ /* 0x000fce0000010000 */
.L_x_18799:
[----:B------:R-:W-:Y:S05]  /*3930*/  BSYNC B1 ;  /* 0x0000000000017941 */ /* 0x000fea0003800000 */
.L_x_18798:
[----:B------:R-:W-:Y:S04]  /*3940*/  BSSY B1, `(.L_x_18800) ;  /* 0x0000006000017945 */ /* 0x000fe80003800000 */
[----:B------:R-:W-:Y:S05]  /*3950*/  @!P3 BRA `(.L_x_18801) ;  /* 0x000000000010b947 */ /* 0x000fea0003800000 */
[----:B-----5:R-:W-:-:S04]  /*3960*/  PRMT R99, R61, 0x7632, R99 ;  /* 0x000076323d637816 */ /* 0x020fc80000000063 */
[----:B------:R-:W-:-:S05]  /*3970*/  SHF.L.U32 R99, R99, 0x10, RZ ;  /* 0x0000001063637819 */ /* 0x000fca00000006ff */
[----:B------:R-:W-:-:S04]  /*3980*/  FMUL.FTZ R99, R99, UR7 ;  /* 0x0000000763637c20 */ /* 0x000fc80008410000 */
[----:B------:R-:W-:-:S07]  /*3990*/  @P2 FADD.FTZ R99, R47, R99 ;  /* 0x000000632f632221 */ /* 0x000fce0000010000 */
.L_x_18801:
[----:B------:R-:W-:Y:S05]  /*39a0*/  BSYNC B1 ;  /* 0x0000000000017941 */ /* 0x000fea0003800000 */
.L_x_18800:
[----:B------:R-:W-:Y:S04]  /*39b0*/  BSSY B1, `(.L_x_18802) ;  /* 0x0000005000017945 */ /* 0x000fe80003800000 */
[----:B------:R-:W-:Y:S05]  /*39c0*/  @!P3 BRA `(.L_x_18803) ;  /* 0x00000000000cb947 */ /* 0x000fea0003800000 */
[----:B-----5:R-:W-:-:S05]  /*39d0*/  SHF.L.U32 R100, R62, 0x10, RZ ;  /* 0x000000103e647819 */ /* 0x020fca00000006ff */
[----:B------:R-:W-:-:S04]  /*39e0*/  FMUL.FTZ R100, R100, UR7 ;  /* 0x0000000764647c20 */ /* 0x000fc80008410000 */
[----:B------:R-:W-:-:S07]  /*39f0*/  @P2 FADD.FTZ R100, R52, R100 ;  /* 0x0000006434642221 */ /* 0x000fce0000010000 */
.L_x_18803:
[----:B------:R-:W-:Y:S05]  /*3a00*/  BSYNC B1 ;  /* 0x0000000000017941 */ /* 0x000fea0003800000 */
.L_x_18802:
[----:B------:R-:W-:Y:S04]  /*3a10*/  BSSY B1, `(.L_x_18804) ;  /* 0x0000006000017945 */ /* 0x000fe80003800000 */
[----:B------:R-:W-:Y:S05]  /*3a20*/  @!P3 BRA `(.L_x_18805) ;  /* 0x000000000010b947 */ /* 0x000fea0003800000 */
[----:B-----5:R-:W-:-:S04]  /*3a30*/  PRMT R101, R62, 0x7632, R101 ;  /* 0x000076323e657816 */ /* 0x020fc80000000065 */
[----:B------:R-:W-:-:S05]  /*3a40*/  SHF.L.U32 R101, R101, 0x10, RZ ;  /* 0x0000001065657819 */ /* 0x000fca00000006ff */
[----:B------:R-:W-:-:S04]  /*3a50*/  FMUL.FTZ R101, R101, UR7 ;  /* 0x0000000765657c20 */ /* 0x000fc80008410000 */
[----:B------:R-:W-:-:S07]  /*3a60*/  @P2 FADD.FTZ R101, R53, R101 ;  /* 0x0000006535652221 */ /* 0x000fce0000010000 */
.L_x_18805:
[----:B------:R-:W-:Y:S05]  /*3a70*/  BSYNC B1 ;  /* 0x0000000000017941 */ /* 0x000fea0003800000 */
.L_x_18804:
[----:B------:R-:W-:Y:S04]  /*3a80*/  BSSY B1, `(.L_x_18806) ;  /* 0x0000005000017945 */ /* 0x000fe80003800000 */
[----:B------:R-:W-:Y:S05]  /*3a90*/  @!P3 BRA `(.L_x_18807) ;  /* 0x00000000000cb947 */ /* 0x000fea0003800000 */
[----:B-----5:R-:W-:-:S05]  /*3aa0*/  SHF.L.U32 R102, R63, 0x10, RZ ;  /* 0x000000103f667819 */ /* 0x020fca00000006ff */
[----:B------:R-:W-:-:S04]  /*3ab0*/  FMUL.FTZ R102, R102, UR7 ;  /* 0x0000000766667c20 */ /* 0x000fc80008410000 */
[----:B------:R-:W-:-:S07]  /*3ac0*/  @P2 FADD.FTZ R102, R54, R102 ;  /* 0x0000006636662221 */ /* 0x000fce0000010000 */
.L_x_18807:
[----:B------:R-:W-:Y:S05]  /*3ad0*/  BSYNC B1 ;  /* 0x0000000000017941 */ /* 0x000fea0003800000 */
.L_x_18806:
[----:B------:R-:W-:Y:S04]  /*3ae0*/  BSSY B1, `(.L_x_18808) ;  /* 0x0000006000017945 */ /* 0x000fe80003800000 */
[----:B------:R-:W-:Y:S05]  /*3af0*/  @!P3 BRA `(.L_x_18809) ;  /* 0x000000000010b947 */ /* 0x000fea0003800000 */
[----:B-----5:R-:W-:-:S04]  /*3b00*/  PRMT R103, R63, 0x7632, R103 ;  /* 0x000076323f677816 */ /* 0x020fc80000000067 */
[----:B------:R-:W-:-:S05]  /*3b10*/  SHF.L.U32 R103, R103, 0x10, RZ ;  /* 0x0000001067677819 */ /* 0x000fca00000006ff */
[----:B------:R-:W-:-:S04]  /*3b20*/  FMUL.FTZ R103, R103, UR7 ;  /* 0x0000000767677c20 */ /* 0x000fc80008410000 */
[----:B------:R-:W-:-:S07]  /*3b30*/  @P2 FADD.FTZ R103, R55, R103 ;  /* 0x0000006737672221 */ /* 0x000fce0000010000 */
.L_x_18809:
[----:B------:R-:W-:Y:S05]  /*3b40*/  BSYNC B1 ;  /* 0x0000000000017941 */ /* 0x000fea0003800000 */
.L_x_18808:
[----:B0-----:R-:W0:Y:S01]  /*3b50*/  LDC.64 R120, c[0x0][0x238] ;  /* 0x00008e00ff787b82 */ /* 0x001e220000000a00 */
[----:B------:R-:W-:Y:S01]  /*3b60*/  IADD3 R217, R217, 0x20, RZ ;  /* 0x00000020d9d97810 */ /* 0x000fe20007ffe0ff */
[C---:B0-----:R-:W-:Y:S01]  /*3b70*/  IMAD.WIDE.U32 R120, R215.reuse, 0x20, R120 ;  /* 0x00000020d7787825 */ /* 0x041fe200078e0078 */
[----:B------:R-:W-:-:S04]  /*3b80*/  IADD3 R215, R215, 0x20, RZ ;  /* 0x00000020d7d77810 */ /* 0x000fc80007ffe0ff */
[----:B------:R0:W-:Y:S04]  /*3b90*/  STG.E.128 desc[UR4][R120.64], R96 ;  /* 0x0000006078007986 */ /* 0x0001e8000c101d04 */
[----:B------:R0:W-:Y:S02]  /*3ba0*/  STG.E.128 desc[UR4][R120.64+0x10], R100 ;  /* 0x0000106478007986 */ /* 0x0001e4000c101d04 */
.L_x_18793:
[----:B------:R-:W-:Y:S05]  /*3bb0*/  BSYNC B0 ;  /* 0x0000000000007941 */ /* 0x000fea0003800000 */
.L_x_18792:
        /* <DEDUP_REMOVED lines=43> */
.L_x_18813:
[----:B------:R-:W-:Y:S05]  /*3e70*/  BSYNC B1 ;  /* 0x0000000000017941 */ /* 0x000fea0003800000 */
.L_x_18812:
[----:B------:R-:W-:Y:S04]  /*3e80*/  BSSY B1, `(.L_x_18814) ;  /* 0x0000006000017945 */ /* 0x000fe80003800000 */
[----:B------:R-:W-:Y:S05]  /*3e90*/  @!P3 BRA `(.L_x_18815) ;  /* 0x000000000010b947 */ /* 0x000fea0003800000 */
[----:B-----5:R-:W-:-:S04]  /*3ea0*/  PRMT R105, R60, 0x7632, R105 ;  /* 0x000076323c697816 */ /* 0x020fc80000000069 */
[----:B------:R-:W-:-:S05]  /*3eb0*/  SHF.L.U32 R105, R105, 0x10, RZ ;  /* 0x0000001069697819 */ /* 0x000fca00000006ff */
[----:B------:R-:W-:-:S04]  /*3ec0*/  FMUL.FTZ R105, R105, UR7 ;  /* 0x0000000769697c20 */ /* 0x000fc80008410000 */
[----:B------:R-:W-:-:S07]  /*3ed0*/  @P2 FADD.FTZ R105, R45, R105 ;  /* 0x000000692d692221 */ /* 0x000fce0000010000 */
.L_x_18815:
[----:B------:R-:W-:Y:S05]  /*3ee0*/  BSYNC B1 ;  /* 0x0000000000017941 */ /* 0x000fea0003800000 */
.L_x_18814:
[----:B------:R-:W-:Y:S04]  /*3ef0*/  BSSY B1, `(.L_x_18816) ;  /* 0x0000005000017945 */ /* 0x000fe80003800000 */
[----:B------:R-:W-:Y:S05]  /*3f00*/  @!P3 BRA `(.L_x_18817) ;  /* 0x00000000000cb947 */ /* 0x000fea0003800000 */
[----:B-----5:R-:W-:-:S05]  /*3f10*/  SHF.L.U32 R106, R61, 0x10, RZ ;  /* 0x000000103d6a7819 */ /* 0x020fca00000006ff */
[----:B------:R-:W-:-:S04]  /*3f20*/  FMUL.FTZ R106, R106, UR7 ;  /* 0x000000076a6a7c20 */ /* 0x000fc80008410000 */
[----:B------:R-:W-:-:S07]  /*3f30*/  @P2 FADD.FTZ R106, R46, R106 ;  /* 0x0000006a2e6a2221 */ /* 0x000fce0000010000 */
.L_x_18817:
[----:B------:R-:W-:Y:S05]  /*3f40*/  BSYNC B1 ;  /* 0x0000000000017941 */ /* 0x000fea0003800000 */
.L_x_18816:
[----:B------:R-:W-:Y:S04]  /*3f50*/  BSSY B1, `(.L_x_18818) ;  /* 0x0000006000017945 */ /* 0x000fe80003800000 */
[----:B------:R-:W-:Y:S05]  /*3f60*/  @!P3 BRA `(.L_x_18819) ;  /* 0x000000000010b947 */ /* 0x000fea0003800000 */
[----:B-----5:R-:W-:-:S04]  /*3f70*/  PRMT R107, R61, 0x7632, R107 ;  /* 0x000076323d6b7816 */ /* 0x020fc8000000006b */
[----:B------:R-:W-:-:S05]  /*3f80*/  SHF.L.U32 R107, R107, 0x10, RZ ;  /* 0x000000106b6b7819 */ /* 0x000fca00000006ff */
[----:B------:R-:W-:-:S04]  /*3f90*/  FMUL.FTZ R107, R107, UR7 ;  /* 0x000000076b6b7c20 */ /* 0x000fc80008410000 */
[----:B------:R-:W-:-:S07]  /*3fa0*/  @P2 FADD.FTZ R107, R47, R107 ;  /* 0x0000006b2f6b2221 */ /* 0x000fce0000010000 */
.L_x_18819:
[----:B------:R-:W-:Y:S05]  /*3fb0*/  BSYNC B1 ;  /* 0x0000000000017941 */ /* 0x000fea0003800000 */
.L_x_18818:
[----:B------:R-:W-:Y:S04]  /*3fc0*/  BSSY B1, `(.L_x_18820) ;  /* 0x0000005000017945 */ /* 0x000fe80003800000 */
[----:B------:R-:W-:Y:S05]  /*3fd0*/  @!P3 BRA `(.L_x_18821) ;  /* 0x00000000000cb947 */ /* 0x000fea0003800000 */
[----:B-----5:R-:W-:-:S05]  /*3fe0*/  SHF.L.U32 R108, R62, 0x10, RZ ;  /* 0x000000103e6c7819 */ /* 0x020fca00000006ff */
[----:B------:R-:W-:-:S04]  /*3ff0*/  FMUL.FTZ R108, R108, UR7 ;  /* 0x000000076c6c7c20 */ /* 0x000fc80008410000 */
[----:B------:R-:W-:-:S07]  /*4000*/  @P2 FADD.FTZ R108, R52, R108 ;  /* 0x0000006c346c2221 */ /* 0x000fce0000010000 */
.L_x_18821:
[----:B------:R-:W-:Y:S05]  /*4010*/  BSYNC B1 ;  /* 0x0000000000017941 */ /* 0x000fea0003800000 */
.L_x_18820:
[----:B------:R-:W-:Y:S04]  /*4020*/  BSSY B1, `(.L_x_18822) ;  /* 0x0000006000017945 */ /* 0x000fe80003800000 */
[----:B------:R-:W-:Y:S05]  /*4030*/  @!P3 BRA `(.L_x_18823) ;  /* 0x000000000010b947 */ /* 0x000fea0003800000 */
[----:B-----5:R-:W-:-:S05]  /*4040*/  PRMT R109, R62, 0x7632, R109 ;  /* 0x000076323e6d7816 */ /* 0x020fca000000006d */
[----:B------:R-:W-:-:S04]  /*4050*/  IMAD.U32 R109, R109, 0x10000, RZ ;  /* 0x000100006d6d7824 */ /* 0x000fc800078e00ff */
[----:B------:R-:W-:-:S04]  /*4060*/  FMUL.FTZ R109, R109, UR7 ;  /* 0x000000076d6d7c20 */ /* 0x000fc80008410000 */
[----:B------:R-:W-:-:S07]  /*4070*/  @P2 FADD.FTZ R109, R53, R109 ;  /* 0x0000006d356d2221 */ /* 0x000fce0000010000 */
.L_x_18823:
[----:B------:R-:W-:Y:S05]  /*4080*/  BSYNC B1 ;  /* 0x0000000000017941 */ /* 0x000fea0003800000 */
.L_x_18822:
[----:B------:R-:W-:Y:S04]  /*4090*/  BSSY B1, `(.L_x_18824) ;  /* 0x0000005000017945 */ /* 0x000fe80003800000 */
[----:B------:R-:W-:Y:S05]  /*40a0*/  @!P3 BRA `(.L_x_18825) ;  /* 0x00000000000cb947 */ /* 0x000fea0003800000 */
[----:B-----5:R-:W-:-:S05]  /*40b0*/  SHF.L.U32 R110, R63, 0x10, RZ ;  /* 0x000000103f6e7819 */ /* 0x020fca00000006ff */
[----:B------:R-:W-:-:S04]  /*40c0*/  FMUL.FTZ R110, R110, UR7 ;  /* 0x000000076e6e7c20 */ /* 0x000fc80008410000 */
[----:B------:R-:W-:-:S07]  /*40d0*/  @P2 FADD.FTZ R110, R54, R110 ;  /* 0x0000006e366e2221 */ /* 0x000fce0000010000 */
.L_x_18825:
[----:B------:R-:W-:Y:S05]  /*40e0*/  BSYNC B1 ;  /* 0x0000000000017941 */ /* 0x000fea0003800000 */
.L_x_18824:
[----:B------:R-:W-:Y:S04]  /*40f0*/  BSSY B1, `(.L_x_18826) ;  /* 0x0000006000017945 */ /* 0x000fe80003800000 */
[----:B------:R-:W-:Y:S05]  /*4100*/  @!P3 BRA `(.L_x_18827) ;  /* 0x000000000010b947 */ /* 0x000fea0003800000 */
[----:B-----5:R-:W-:-:S04]  /*4110*/  PRMT R111, R63, 0x7632, R111 ;  /* 0x000076323f6f7816 */ /* 0x020fc8000000006f */
[----:B------:R-:W-:-:S05]  /*4120*/  SHF.L.U32 R111, R111, 0x10, RZ ;  /* 0x000000106f6f7819 */ /* 0x000fca00000006ff */
[----:B------:R-:W-:-:S04]  /*4130*/  FMUL.FTZ R111, R111, UR7 ;  /* 0x000000076f6f7c20 */ /* 0x000fc80008410000 */
[----:B------:R-:W-:-:S07]  /*4140*/  @P2 FADD.FTZ R111, R55, R111 ;  /* 0x0000006f376f2221 */ /* 0x000fce0000010000 */
.L_x_18827:
[----:B------:R-:W-:Y:S05]  /*4150*/  BSYNC B1 ;  /* 0x0000000000017941 */ /* 0x000fea0003800000 */
.L_x_18826:
[----:B0-----:R-:W0:Y:S01]  /*4160*/  LDC.64 R120, c[0x0][0x238] ;  /* 0x00008e00ff787b82 */ /* 0x001e220000000a00 */
[----:B------:R-:W-:Y:S01]  /*4170*/  IADD3 R217, R217, 0x20, RZ ;  /* 0x00000020d9d97810 */ /* 0x000fe20007ffe0ff */
[C---:B0-----:R-:W-:Y:S01]  /*4180*/  IMAD.WIDE.U32 R120, R215.reuse, 0x20, R120 ;  /* 0x00000020d7787825 */ /* 0x041fe200078e0078 */
[----:B------:R-:W-:-:S04]  /*4190*/  IADD3 R215, R215, 0x20, RZ ;  /* 0x00000020d7d77810 */ /* 0x000fc80007ffe0ff */
[----:B------:R0:W-:Y:S04]  /*41a0*/  STG.E.128 desc[UR4][R120.64], R104 ;  /* 0x0000006878007986 */ /* 0x0001e8000c101d04 */
[----:B------:R0:W-:Y:S02]  /*41b0*/  STG.E.128 desc[UR4][R120.64+0x10], R108 ;  /* 0x0000106c78007986 */ /* 0x0001e4000c101d04 */
.L_x_18811:
[----:B------:R-:W-:Y:S05]  /*41c0*/  BSYNC B0 ;  /* 0x0000000000007941 */ /* 0x000fea0003800000 */
.L_x_18810:
[----:B------:R-:W-:Y:S01]  /*41d0*/  LOP3.LUT P2, RZ, R136, 0x8, RZ, 0xc0, !PT ;  /* 0x0000000888ff7812 */ /* 0x000fe2000784c0ff */
[----:B------:R-:W-:-:S12]  /*41e0*/  BSSY B0, `(.L_x_18828) ;  /* 0x000005d000007945 */ /* 0x000fd80003800000 */
[----:B------:R-:W-:Y:S05]  /*41f0*/  @!P2 BRA `(.L_x_18829) ;  /* 0x00000004006ca947 */ /* 0x000fea0003800000 */
[----:B------:R-:W0:Y:S08]  /*4200*/  @P1 LDC.64 R112, c[0x0][0x220] ;  /* 0x00008800ff701b82 */ /* 0x000e300000000a00 */
[----:B01234-:R-:W0:Y:S01]  /*4210*/  LDC.64 R120, c[0x0][0x230] ;  /* 0x00008c00ff787b82 */ /* 0x01fe220000000a00 */
[----:B------:R-:W-:-:S05]  /*4220*/  @P1 IMAD.WIDE.U32 R112, R217, 0x10, R112 ;  /* 0x00000010d9701825 */ /* 0x000fca00078e0070 */
[----:B-----5:R1:W5:Y:S01]  /*4230*/  @P1 LDG.E.128 R60, desc[UR4][R112.64] ;  /* 0x00000004703c1981 */ /* 0x020362000c1e1d00 */
[----:B0-----:R-:W-:-:S04]  /*4240*/  ISETP.NE.U32.AND P1, PT, R120, RZ, PT ;  /* 0x000000ff7800720c */ /* 0x001fc80003f25070 */
[----:B------:R-:W-:-:S13]  /*4250*/  ISETP.NE.AND.EX P1, PT, R121, RZ, PT, P1 ;  /* 0x000000ff7900720c */ /* 0x000fda0003f25310 */
[----:B------:R-:W0:Y:S02]  /*4260*/  @P1 LDC.64 R218, c[0x0][0x230] ;  /* 0x00008c00ffda1b82 */ /* 0x000e240000000a00 */
[----:B0-----:R-:W-:-:S05]  /*4270*/  @P1 IMAD.WIDE.U32 R218, R215, 0x20, R218 ;  /* 0x00000020d7da1825 */ /* 0x001fca00078e00da */
[----:B------:R-:W2:Y:S01]  /*4280*/  @P1 LDG.E.128 R44, desc[UR4][R218.64] ;  /* 0x00000004da2c1981 */ /* 0x000ea2000c1e1d00 */
[----:B------:R-:W-:-:S03]  /*4290*/  ISETP.GT.AND P2, PT, R123, RZ, PT ;  /* 0x000000ff7b00720c */ /* 0x000fc60003f44270 */
[----:B------:R-:W1:Y:S10]  /*42a0*/  @P1 LDG.E.128 R52, desc[UR4][R218.64+0x10] ;  /* 0x00001004da341981 */ /* 0x000e74000c1e1d00 */
[----:B------:R-:W-:-:S04]  /*42b0*/  @!P2 ISETP.NE.U32.AND P3, PT, R120, RZ, PT ;  /* 0x000000ff7800a20c */ /* 0x000fc80003f65070 */
[----:B------:R-:W-:Y:S01]  /*42c0*/  @!P2 ISETP.NE.AND.EX P3, PT, R121, RZ, PT, P3 ;  /* 0x000000ff7900a20c */ /* 0x000fe20003f65330 */
[----:B------:R-:W-:Y:S03]  /*42d0*/  BSSY B1, `(.L_x_18830) ;  /* 0x000001b000017945 */ /* 0x000fe60003800000 */
        /* <DEDUP_REMOVED lines=9> */
[----:B-1----:R-:W-:Y:S02]  /*4370*/  @!P2 FSEL R112, R52, RZ, P3 ;  /* 0x000000ff3470a208 */ /* 0x002fe40001800000 */
        /* <DEDUP_REMOVED lines=11> */
[----:B------:R-:W-:Y:S01]  /*4430*/  @!P2 FSEL R116, R44, RZ, P3 ;  /* 0x000000ff2c74a208 */ /* 0x000fe20001800000 */
[----:B------:R-:W-:Y:S08]  /*4440*/  @!P2 BRA `(.L_x_18831) ;  /* 0x00000000000ca947 */ /* 0x000ff00003800000 */
[----:B-----5:R-:W-:-:S05]  /*4450*/  SHF.L.U32 R116, R60, 0x10, RZ ;  /* 0x000000103c747819 */ /* 0x020fca00000006ff */
[----:B------:R-:W-:-:S04]  /*4460*/  FMUL.FTZ R116, R116, UR7 ;  /* 0x0000000774747c20 */ /* 0x000fc80008410000 */
[----:B------:R-:W-:-:S07]  /*4470*/  @P1 FADD.FTZ R116, R44, R116 ;  /* 0x000000742c741221 */ /* 0x000fce0000010000 */
.L_x_18831:
[----:B------:R-:W-:Y:S05]  /*4480*/  BSYNC B1 ;  /* 0x0000000000017941 */ /* 0x000fea0003800000 */
.L_x_18830:
[----:B------:R-:W-:Y:S04]  /*4490*/  BSSY B1, `(.L_x_18832) ;  /* 0x0000006000017945 */ /* 0x000fe80003800000 */
[----:B------:R-:W-:Y:S05]  /*44a0*/  @!P2 BRA `(.L_x_18833) ;  /* 0x000000000010a947 */ /* 0x000fea0003800000 */
[----:B-----5:R-:W-:-:S04]  /*44b0*/  PRMT R117, R60, 0x7632, R117 ;  /* 0x000076323c757816 */ /* 0x020fc80000000075 */
[----:B------:R-:W-:-:S05]  /*44c0*/  SHF.L.U32 R117, R117, 0x10, RZ ;  /* 0x0000001075757819 */ /* 0x000fca00000006ff */
[----:B------:R-:W-:-:S04]  /*44d0*/  FMUL.FTZ R117, R117, UR7 ;  /* 0x0000000775757c20 */ /* 0x000fc80008410000 */
[----:B------:R-:W-:-:S07]  /*44e0*/  @P1 FADD.FTZ R117, R45, R117 ;  /* 0x000000752d751221 */ /* 0x000fce0000010000 */
.L_x_18833:
[----:B------:R-:W-:Y:S05]  /*44f0*/  BSYNC B1 ;  /* 0x0000000000017941 */ /* 0x000fea0003800000 */
.L_x_18832:
[----:B------:R-:W-:Y:S04]  /*4500*/  BSSY B1, `(.L_x_18834) ;  /* 0x0000005000017945 */ /* 0x000fe80003800000 */
[----:B------:R-:W-:Y:S05]  /*4510*/  @!P2 BRA `(.L_x_18835) ;  /* 0x00000000000ca947 */ /* 0x000fea0003800000 */
[----:B-----5:R-:W-:-:S05]  /*4520*/  SHF.L.U32 R118, R61, 0x10, RZ ;  /* 0x000000103d767819 */ /* 0x020fca00000006ff */
[----:B------:R-:W-:-:S04]  /*4530*/  FMUL.FTZ R118, R118, UR7 ;  /* 0x0000000776767c20 */ /* 0x000fc80008410000 */
[----:B------:R-:W-:-:S07]  /*4540*/  @P1 FADD.FTZ R118, R46, R118 ;  /* 0x000000762e761221 */ /* 0x000fce0000010000 */
.L_x_18835:
[----:B------:R-:W-:Y:S05]  /*4550*/  BSYNC B1 ;  /* 0x0000000000017941 */ /* 0x000fea0003800000 */
.L_x_18834:
[----:B------:R-:W-:Y:S04]  /*4560*/  BSSY B1, `(.L_x_18836) ;  /* 0x0000006000017945 */ /* 0x000fe80003800000 */
[----:B------:R-:W-:Y:S05]  /*4570*/  @!P2 BRA `(.L_x_18837) ;  /* 0x000000000010a947 */ /* 0x000fea0003800000 */
[----:B-----5:R-:W-:-:S04]  /*4580*/  PRMT R119, R61, 0x7632, R119 ;  /* 0x000076323d777816 */ /* 0x020fc80000000077 */
[----:B------:R-:W-:-:S05]  /*4590*/  SHF.L.U32 R119, R119, 0x10, RZ ;  /* 0x0000001077777819 */ /* 0x000fca00000006ff */
[----:B------:R-:W-:-:S04]  /*45a0*/  FMUL.FTZ R119, R119, UR7 ;  /* 0x0000000777777c20 */ /* 0x000fc80008410000 */
[----:B------:R-:W-:-:S07]  /*45b0*/  @P1 FADD.FTZ R119, R47, R119 ;  /* 0x000000772f771221 */ /* 0x000fce0000010000 */
.L_x_18837:
[----:B------:R-:W-:Y:S05]  /*45c0*/  BSYNC B1 ;  /* 0x0000000000017941 */ /* 0x000fea0003800000 */
.L_x_18836:
[----:B------:R-:W-:Y:S04]  /*45d0*/  BSSY B1, `(.L_x_18838) ;  /* 0x0000005000017945 */ /* 0x000fe80003800000 */
[----:B------:R-:W-:Y:S05]  /*45e0*/  @!P2 BRA `(.L_x_18839) ;  /* 0x00000000000ca947 */ /* 0x000fea0003800000 */
[----:B-----5:R-:W-:-:S05]  /*45f0*/  SHF.L.U32 R112, R62, 0x10, RZ ;  /* 0x000000103e707819 */ /* 0x020fca00000006ff */
[----:B------:R-:W-:-:S04]  /*4600*/  FMUL.FTZ R112, R112, UR7 ;  /* 0x0000000770707c20 */ /* 0x000fc80008410000 */
[----:B------:R-:W-:-:S07]  /*4610*/  @P1 FADD.FTZ R112, R52, R112 ;  /* 0x0000007034701221 */ /* 0x000fce0000010000 */
.L_x_18839:
[----:B------:R-:W-:Y:S05]  /*4620*/  BSYNC B1 ;  /* 0x0000000000017941 */ /* 0x000fea0003800000 */
.L_x_18838:
[----:B------:R-:W-:Y:S04]  /*4630*/  BSSY B1, `(.L_x_18840) ;  /* 0x0000006000017945 */ /* 0x000fe80003800000 */
[----:B------:R-:W-:Y:S05]  /*4640*/  @!P2 BRA `(.L_x_18841) ;  /* 0x000000000010a947 */ /* 0x000fea0003800000 */
[----:B-----5:R-:W-:-:S04]  /*4650*/  PRMT R113, R62, 0x7632, R113 ;  /* 0x000076323e717816 */ /* 0x020fc80000000071 */
[----:B------:R-:W-:-:S05]  /*4660*/  SHF.L.U32 R113, R113, 0x10, RZ ;  /* 0x0000001071717819 */ /* 0x000fca00000006ff */
[----:B------:R-:W-:-:S04]  /*4670*/  FMUL.FTZ R113, R113, UR7 ;  /* 0x0000000771717c20 */ /* 0x000fc80008410000 */
[----:B------:R-:W-:-:S07]  /*4680*/  @P1 FADD.FTZ R113, R53, R113 ;  /* 0x0000007135711221 */ /* 0x000fce0000010000 */
.L_x_18841:
[----:B------:R-:W-:Y:S05]  /*4690*/  BSYNC B1 ;  /* 0x0000000000017941 */ /* 0x000fea0003800000 */
.L_x_18840:
[----:B------:R-:W-:Y:S04]  /*46a0*/  BSSY B1, `(.L_x_18842) ;  /* 0x0000005000017945 */ /* 0x000fe80003800000 */
[----:B------:R-:W-:Y:S05]  /*46b0*/  @!P2 BRA `(.L_x_18843) ;  /* 0x00000000000ca947 */ /* 0x000fea0003800000 */
[----:B-----5:R-:W-:-:S05]  /*46c0*/  SHF.L.U32 R114, R63, 0x10, RZ ;  /* 0x000000103f727819 */ /* 0x020fca00000006ff */
[----:B------:R-:W-:-:S04]  /*46d0*/  FMUL.FTZ R114, R114, UR7 ;  /* 0x0000000772727c20 */ /* 0x000fc80008410000 */
[----:B------:R-:W-:-:S07]  /*46e0*/  @P1 FADD.FTZ R114, R54, R114 ;  /* 0x0000007236721221 */ /* 0x000fce0000010000 */
.L_x_18843:
[----:B------:R-:W-:Y:S05]  /*46f0*/  BSYNC B1 ;  /* 0x0000000000017941 */ /* 0x000fea0003800000 */
.L_x_18842:
[----:B------:R-:W-:Y:S04]  /*4700*/  BSSY B1, `(.L_x_18844) ;  /* 0x0000006000017945 */ /* 0x000fe80003800000 */
[----:B------:R-:W-:Y:S05]  /*4710*/  @!P2 BRA `(.L_x_18845) ;  /* 0x000000000010a947 */ /* 0x000fea0003800000 */
[----:B-----5:R-:W-:-:S04]  /*4720*/  PRMT R115, R63, 0x7632, R115 ;  /* 0x000076323f737816 */ /* 0x020fc80000000073 */
[----:B------:R-:W-:-:S05]  /*4730*/  SHF.L.U32 R115, R115, 0x10, RZ ;  /* 0x0000001073737819 */ /* 0x000fca00000006ff */
[----:B------:R-:W-:-:S04]  /*4740*/  FMUL.FTZ R115, R115, UR7 ;  /* 0x0000000773737c20 */ /* 0x000fc80008410000 */
[----:B------:R-:W-:-:S07]  /*4750*/  @P1 FADD.FTZ R115, R55, R115 ;  /* 0x0000007337731221 */ /* 0x000fce0000010000 */
.L_x_18845:
[----:B------:R-:W-:Y:S05]  /*4760*/  BSYNC B1 ;  /* 0x0000000000017941 */ /* 0x000fea0003800000 */
.L_x_18844:
[----:B------:R-:W0:Y:S02]  /*4770*/  LDC.64 R120, c[0x0][0x238] ;  /* 0x00008e00ff787b82 */ /* 0x000e240000000a00 */
[----:B0-----:R-:W-:-:S05]  /*4780*/  IMAD.WIDE.U32 R120, R215, 0x20, R120 ;  /* 0x00000020d7787825 */ /* 0x001fca00078e0078 */
[----:B------:R0:W-:Y:S04]  /*4790*/  STG.E.128 desc[UR4][R120.64], R116 ;  /* 0x0000007478007986 */ /* 0x0001e8000c101d04 */
[----:B------:R0:W-:Y:S02]  /*47a0*/  STG.E.128 desc[UR4][R120.64+0x10], R112 ;  /* 0x0000107078007986 */ /* 0x0001e4000c101d04 */
.L_x_18829:
[----:B------:R-:W-:Y:S05]  /*47b0*/  BSYNC B0 ;  /* 0x0000000000007941 */ /* 0x000fea0003800000 */
.L_x_18828:
        /* <DEDUP_REMOVED lines=235> */
.L_x_18875:
[----:B------:R-:W-:Y:S01]  /*5670*/  LOP3.LUT P3, RZ, R140, 0x1f, RZ, 0xc0, !PT ;  /* 0x0000001f8cff7812 */ /* 0x000fe2000786c0ff */
[----:B01----:R-:W-:Y:S01]  /*5680*/  FADD.FTZ R220, R220, R221 ;  /* 0x000000dddcdc7221 */ /* 0x003fe20000010000 */
[----:B------:R-:W-:Y:S01]  /*5690*/  LOP3.LUT P2, RZ, R136, 0x400, RZ, 0xc0, !PT ;  /* 0x0000040088ff7812 */ /* 0x000fe2000784c0ff */
[----:B------:R-:W-:Y:S02]  /*56a0*/  BSSY B0, `(.L_x_18847) ;  /* 0x0000133000007945 */ /* 0x000fe40003800000 */
[----:B------:R-:W-:-:S08]  /*56b0*/  FFMA.FTZ R123, R220, R123, UR8 ;  /* 0x00000008dc7b7e23 */ /* 0x000fd0000801007b */
[----:B------:R-:W0:Y:S02]  /*56c0*/  @!P3 LDC.64 R120, c[0x0][0x250] ;  /* 0x00009400ff78bb82 */ /* 0x000e240000000a00 */
[----:B0-----:R-:W-:-:S04]  /*56d0*/  @!P3 LEA R218, P1, R213, R120, 0x2 ;  /* 0x00000078d5dab211 */ /* 0x001fc800078210ff */
[C---:B------:R-:W-:Y:S02]  /*56e0*/  @!P3 LEA.HI.X R219, R213.reuse, R121, R216, 0x2, P1 ;  /* 0x00000079d5dbb211 */ /* 0x040fe400008f14d8 */
[----:B------:R-:W0:Y:S03]  /*56f0*/  @!P3 LDC.64 R120, c[0x0][0x258] ;  /* 0x00009600ff78bb82 */ /* 0x000e260000000a00 */
[----:B------:R1:W-:Y:S01]  /*5700*/  @!P3 STG.E desc[UR4][R218.64], R215 ;  /* 0x000000d7da00b986 */ /* 0x0003e2000c101904 */
[----:B0-----:R-:W-:-:S04]  /*5710*/  @!P3 LEA R120, P1, R213, R120, 0x2 ;  /* 0x00000078d578b211 */ /* 0x001fc800078210ff */
[----:B------:R-:W-:Y:S01]  /*5720*/  @!P3 LEA.HI.X R121, R213, R121, R216, 0x2, P1 ;  /* 0x00000079d579b211 */ /* 0x000fe200008f14d8 */
[----:B------:R-:W-:Y:S01]  /*5730*/  FMUL.FTZ R216, R215, R215 ;  /* 0x000000d7d7d87220 */ /* 0x000fe20000410000 */
[----:B-----5:R-:W-:-:S04]  /*5740*/  ISETP.GE.AND P1, PT, R122, 0x1, PT ;  /* 0x000000017a00780c */ /* 0x020fc80003f26270 */
[----:B------:R-:W-:-:S05]  /*5750*/  FSEL R216, R216, RZ, P2 ;  /* 0x000000ffd8d87208 */ /* 0x000fca0001000000 */
[----:B------:R-:W-:-:S04]  /*5760*/  FADD.FTZ R123, R123, R216 ;  /* 0x000000d87b7b7221 */ /* 0x000fc80000010000 */
[----:B------:R-:W0:Y:S02]  /*5770*/  MUFU.RSQ R217, R123 ;  /* 0x0000007b00d97308 */ /* 0x000e240000001400 */
[----:B0-----:R1:W-:Y:S01]  /*5780*/  @!P3 STG.E desc[UR4][R120.64], R217 ;  /* 0x000000d97800b986 */ /* 0x0013e2000c101904 */
[----:B------:R-:W-:Y:S05]  /*5790*/  @!P1 BRA `(.L_x_18848) ;  /* 0x00000010008c9947 */ /* 0x000fea0003800000 */
[----:B-1----:R-:W-:Y:S01]  /*57a0*/  IADD3 R121, R122, -0x1, RZ ;  /* 0xffffffff7a797810 */ /* 0x002fe20007ffe0ff */
[----:B------:R-:W-:Y:S01]  /*57b0*/  BSSY B1, `(.L_x_18849) ;  /* 0x0000028000017945 */ /* 0x000fe20003800000 */
[----:B------:R-:W-:Y:S02]  /*57c0*/  LOP3.LUT R139, R140, 0x1f, RZ, 0xc0, !PT ;  /* 0x0000001f8c8b7812 */ /* 0x000fe400078ec0ff */
[----:B------:R-:W-:Y:S01]  /*57d0*/  FSEL R216, R215, RZ, !P2 ;  /* 0x000000ffd7d87208 */ /* 0x000fe20005000000 */
[----:B------:R-:W-:-:S05]  /*57e0*/  IMAD R121, R121, R214, RZ ;  /* 0x000000d679797224 */ /* 0x000fca00078e02ff */
[----:B------:R-:W-:-:S04]  /*57f0*/  SHF.R.S32.HI R120, RZ, 0x1f, R121 ;  /* 0x0000001fff787819 */ /* 0x000fc80000011479 */
[----:B------:R-:W-:-:S04]  /*5800*/  LEA.HI R120, R120, R121, RZ, 0x3 ;  /* 0x0000007978787211 */ /* 0x000fc800078f18ff */
[----:B------:R-:W-:Y:S01]  /*5810*/  LEA.HI.SX32 R219, R120, R139, 0x1d ;  /* 0x0000008b78db7211 */ /* 0x000fe200078feaff */
[----:B------:R-:W-:Y:S06]  /*5820*/  @!P0 BRA `(.L_x_18850) ;  /* 0x0000000000808947 */ /* 0x000fec0003800000 */
[----:B------:R-:W0:Y:S01]  /*5830*/  LDC.64 R214, c[0x0][0x2b8] ;  /* 0x0000ae00ffd67b82 */ /* 0x000e220000000a00 */
        /* <DEDUP_REMOVED lines=31> */
.L_x_18850:
[----:B------:R-:W-:Y:S05]  /*5a30*/  BSYNC B1 ;  /* 0x0000000000017941 */ /* 0x000fea0003800000 */
.L_x_18849:
[----:B------:R-:W-:Y:S01]  /*5a40*/  LOP3.LUT P1, RZ, R136, 0x200, RZ, 0xc0, !PT ;  /* 0x0000020088ff7812 */ /* 0x000fe2000782c0ff */
[----:B------:R-:W-:-:S12]  /*5a50*/  BSSY B1, `(.L_x_18851) ;  /* 0x0000022000017945 */ /* 0x000fd80003800000 */
        /* <DEDUP_REMOVED lines=33> */
.L_x_18852:
[----:B------:R-:W-:Y:S05]  /*5c70*/  BSYNC B1 ;  /* 0x0000000000017941 */ /* 0x000fea0003800000 */
.L_x_18851:
        /* <DEDUP_REMOVED lines=35> */
.L_x_18854:
[----:B------:R-:W-:Y:S05]  /*5eb0*/  BSYNC B1 ;  /* 0x0000000000017941 */ /* 0x000fea0003800000 */
.L_x_18853:
        /* <DEDUP_REMOVED lines=35> */
.L_x_18856:
[----:B------:R-:W-:Y:S05]  /*60f0*/  BSYNC B1 ;  /* 0x0000000000017941 */ /* 0x000fea0003800000 */
.L_x_18855:
        /* <DEDUP_REMOVED lines=35> */
.L_x_18858:
[----:B------:R-:W-:Y:S05]  /*6330*/  BSYNC B1 ;  /* 0x0000000000017941 */ /* 0x000fea0003800000 */
.L_x_18857:
        /* <DEDUP_REMOVED lines=35> */
.L_x_18860:
[----:B------:R-:W-:Y:S05]  /*6570*/  BSYNC B1 ;  /* 0x0000000000017941 */ /* 0x000fea0003800000 */
.L_x_18859:
        /* <DEDUP_REMOVED lines=35> */
.L_x_18862:
[----:B------:R-:W-:Y:S05]  /*67b0*/  BSYNC B1 ;  /* 0x0000000000017941 */ /* 0x000fea0003800000 */
.L_x_18861:
        /* <DEDUP_REMOVED lines=33> */
.L_x_18848:
[----:B------:R-:W-:Y:S05]  /*69d0*/  BSYNC B0 ;  /* 0x0000000000007941 */ /* 0x000fea0003800000 */
.L_x_18847:
[----:B01234-:R-:W0:Y:S02]  /*69e0*/  LDC.64 R120, c[0x0][0x210] ;  /* 0x00008400ff787b82 */ /* 0x01fe240000000a00 */
[----:B0-----:R-:W-:-:S04]  /*69f0*/  LEA R213, R120, R213, 0x2 ;  /* 0x000000d578d57211 */ /* 0x001fc800078e10ff */
[----:B------:R-:W-:-:S13]  /*6a00*/  ISETP.GE.AND P1, PT, R213, R121, PT ;  /* 0x00000079d500720c */ /* 0x000fda0003f26270 */
[----:B------:R-:W-:Y:S05]  /*6a10*/  @!P1 BRA `(.L_x_18863) ;  /* 0xffffffac00049947 */ /* 0x000fea000383ffff */
[----:B------:R-:W-:Y:S05]  /*6a20*/  EXIT ;  /* 0x000000000000794d */ /* 0x000fea0003800000 */
.L_x_18846:
        /* <DEDUP_REMOVED lines=8> */
.L_x_18865:
[----:B------:R-:W-:Y:S05]  /*6ab0*/  BSYNC B0 ;  /* 0x0000000000007941 */ /* 0x000fea0003800000 */
.L_x_18864:
[----:B------:R-:W-:Y:S01]  /*6ac0*/  MOV R120, R223 ;  /* 0x000000df00787202 */ /* 0x000fe20000000f00 */
[----:B------:R-:W-:Y:S01]  /*6ad0*/  HFMA2.MMA R227, -RZ, RZ, 0, 1.847743988037109375e-06 ;  /* 0x0000001fffe37435 */ /* 0x000fe200000001ff */
[----:B------:R-:W-:Y:S01]  /*6ae0*/  IMAD.MOV.U32 R224, RZ, RZ, 0x2 ;  /* 0x00000002ffe07424 */ /* 0x000fe200078e00ff */
[----:B------:R-:W-:Y:S02]  /*6af0*/  MOV R222, 0xffffffff ;  /* 0xffffffff00de7802 */ /* 0x000fe40000000f00 */
[----:B------:R-:W-:Y:S01]  /*6b00*/  FADD.FTZ R217, R121, R120 ;  /* 0x0000007879d97221 */ /* 0x000fe20000010000 */
[----:B------:R-:W-:Y:S02]  /*6b10*/  P2R R221, PR, RZ, 0x20 ;  /* 0x00000020ffdd7803 */ /* 0x000fe40000000000 */
[----:B------:R-:W-:Y:S02]  /*6b20*/  LOP3.LUT P5, RZ, R136, 0x2, RZ, 0xc0, !PT ;  /* 0x0000000288ff7812 */ /* 0x000fe400078ac0ff */
[----:B------:R-:W-:-:S11]  /*6b30*/  MOV R225, R217 ;  /* 0x000000d900e17202 */ /* 0x000fd60000000f00 */
[----:B------:R-:W-:Y:S05]  /*6b40*/  WARPSYNC.COLLECTIVE R222, `(.L_x_18866) ;  /* 0x00000000de087348 */ /* 0x000fea0003c00000 */
[----:B------:R0:W1:Y:S02]  /*6b50*/  SHFL.BFLY P6, R223, R225, R224, R227 ;  /* 0x0c0000e0e1df7389 */ /* 0x00006400000c00e3 */
[----:B01----:R-:W-:Y:S01]  /*6b60*/  ENDCOLLECTIVE ;  /* 0x000000000000791b */ /* 0x003fe20003800000 */
.L_x_18866:
[----:B------:R-:W-:Y:S01]  /*6b70*/  HFMA2.MMA R224, -RZ, RZ, 0, 2.384185791015625e-07 ;  /* 0x00000004ffe07435 */ /* 0x000fe200000001ff */
[----:B------:R-:W-:-:S05]  /*6b80*/  MOV R120, R223 ;  /* 0x000000df00787202 */ /* 0x000fca0000000f00 */
[----:B------:R-:W-:-:S05]  /*6b90*/  FADD.FTZ R218, R217, R120 ;  /* 0x00000078d9da7221 */ /* 0x000fca0000010000 */
[----:B------:R-:W-:-:S07]  /*6ba0*/  MOV R225, R218 ;  /* 0x000000da00e17202 */ /* 0x000fce0000000f00 */
[----:B------:R-:W-:Y:S05]  /*6bb0*/  WARPSYNC.COLLECTIVE R222, `(.L_x_18867) ;  /* 0x00000000de087348 */ /* 0x000fea0003c00000 */
[----:B------:R0:W1:Y:S02]  /*6bc0*/  SHFL.BFLY P6, R223, R225, R224, R227 ;  /* 0x0c0000e0e1df7389 */ /* 0x00006400000c00e3 */
[----:B01----:R-:W-:Y:S01]  /*6bd0*/  ENDCOLLECTIVE ;  /* 0x000000000000791b */ /* 0x003fe20003800000 */
.L_x_18867:
[----:B------:R-:W-:Y:S01]  /*6be0*/  HFMA2.MMA R224, -RZ, RZ, 0, 4.76837158203125e-07 ;  /* 0x00000008ffe07435 */ /* 0x000fe200000001ff */
[----:B------:R-:W-:-:S05]  /*6bf0*/  MOV R123, R223 ;  /* 0x000000df007b7202 */ /* 0x000fca0000000f00 */
[----:B------:R-:W-:Y:S02]  /*6c00*/  FADD.FTZ R219, R218, R123 ;  /* 0x0000007bdadb7221 */ /* 0x000fe40000010000 */
[----:B------:R-:W0:Y:S03]  /*6c10*/  LDC R123, c[0x0][0x290] ;  /* 0x0000a400ff7b7b82 */ /* 0x000e260000000800 */
[----:B------:R-:W-:-:S07]  /*6c20*/  MOV R225, R219 ;  /* 0x000000db00e17202 */ /* 0x000fce0000000f00 */
[----:B0-----:R-:W-:Y:S05]  /*6c30*/  WARPSYNC.COLLECTIVE R222, `(.L_x_18868) ;  /* 0x00000000de087348 */ /* 0x001fea0003c00000 */
[----:B------:R1:W2:Y:S02]  /*6c40*/  SHFL.BFLY P6, R223, R225, R224, R227 ;  /* 0x0c0000e0e1df7389 */ /* 0x0002a400000c00e3 */
[----:B012---:R-:W-:Y:S01]  /*6c50*/  ENDCOLLECTIVE ;  /* 0x000000000000791b */ /* 0x007fe20003800000 */
.L_x_18868:
[----:B------:R-:W-:Y:S01]  /*6c60*/  HFMA2.MMA R224, -RZ, RZ, 0, 9.5367431640625e-07 ;  /* 0x00000010ffe07435 */ /* 0x000fe200000001ff */
[----:B------:R-:W-:-:S05]  /*6c70*/  MOV R120, R223 ;  /* 0x000000df00787202 */ /* 0x000fca0000000f00 */
[----:B------:R-:W-:-:S05]  /*6c80*/  FADD.FTZ R220, R219, R120 ;  /* 0x00000078dbdc7221 */ /* 0x000fca0000010000 */
[----:B------:R-:W-:-:S07]  /*6c90*/  MOV R225, R220 ;  /* 0x000000dc00e17202 */ /* 0x000fce0000000f00 */
[----:B------:R-:W-:Y:S05]  /*6ca0*/  WARPSYNC.COLLECTIVE R222, `(.L_x_18869) ;  /* 0x00000000de087348 */ /* 0x000fea0003c00000 */
[----:B------:R0:W1:Y:S02]  /*6cb0*/  SHFL.BFLY P6, R223, R225, R224, R227 ;  /* 0x0c0000e0e1df7389 */ /* 0x00006400000c00e3 */
[----:B01----:R-:W-:Y:S01]  /*6cc0*/  ENDCOLLECTIVE ;  /* 0x000000000000791b */ /* 0x003fe20003800000 */
.L_x_18869:
        /* <DEDUP_REMOVED lines=139> */
.L_x_18870:
[----:B------:R-:W-:Y:S01]  /*7580*/  HFMA2.MMA R224, -RZ, RZ, 0, 1.1920928955078125e-07 ;  /* 0x00000002ffe07435 */ /* 0x000fe200000001ff */
[----:B------:R-:W-:-:S05]  /*7590*/  MOV R121, R223 ;  /* 0x000000df00797202 */ /* 0x000fca0000000f00 */
[----:B------:R-:W-:-:S05]  /*75a0*/  FADD.FTZ R121, R120, R121 ;  /* 0x0000007978797221 */ /* 0x000fca0000010000 */
[----:B------:R-:W-:-:S07]  /*75b0*/  MOV R225, R121 ;  /* 0x0000007900e17202 */ /* 0x000fce0000000f00 */
[----:B------:R-:W-:Y:S05]  /*75c0*/  WARPSYNC.COLLECTIVE R222, `(.L_x_18871) ;  /* 0x00000000de087348 */ /* 0x000fea0003c00000 */
[----:B------:R0:W1:Y:S02]  /*75d0*/  SHFL.BFLY P6, R223, R225, R224, R227 ;  /* 0x0c0000e0e1df7389 */ /* 0x00006400000c00e3 */
[----:B01----:R-:W-:Y:S01]  /*75e0*/  ENDCOLLECTIVE ;  /* 0x000000000000791b */ /* 0x003fe20003800000 */
.L_x_18871:
[----:B------:R-:W-:Y:S01]  /*75f0*/  HFMA2.MMA R224, -RZ, RZ, 0, 2.384185791015625e-07 ;  /* 0x00000004ffe07435 */ /* 0x000fe200000001ff */
[----:B------:R-:W-:-:S05]  /*7600*/  MOV R218, R223 ;  /* 0x000000df00da7202 */ /* 0x000fca0000000f00 */
[----:B------:R-:W-:-:S05]  /*7610*/  FADD.FTZ R218, R121, R218 ;  /* 0x000000da79da7221 */ /* 0x000fca0000010000 */
[----:B------:R-:W-:-:S07]  /*7620*/  MOV R225, R218 ;  /* 0x000000da00e17202 */ /* 0x000fce0000000f00 */
[----:B------:R-:W-:Y:S05]  /*7630*/  WARPSYNC.COLLECTIVE R222, `(.L_x_18872) ;  /* 0x00000000de087348 */ /* 0x000fea0003c00000 */
[----:B------:R0:W1:Y:S02]  /*7640*/  SHFL.BFLY P6, R223, R225, R224, R227 ;  /* 0x0c0000e0e1df7389 */ /* 0x00006400000c00e3 */
[----:B01----:R-:W-:Y:S01]  /*7650*/  ENDCOLLECTIVE ;  /* 0x000000000000791b */ /* 0x003fe20003800000 */
.L_x_18872:
[----:B------:R-:W-:Y:S01]  /*7660*/  HFMA2.MMA R224, -RZ, RZ, 0, 4.76837158203125e-07 ;  /* 0x00000008ffe07435 */ /* 0x000fe200000001ff */
[----:B------:R-:W-:-:S05]  /*7670*/  MOV R217, R223 ;  /* 0x000000df00d97202 */ /* 0x000fca0000000f00 */
[----:B------:R-:W-:-:S05]  /*7680*/  FADD.FTZ R217, R218, R217 ;  /* 0x000000d9dad97221 */ /* 0x000fca0000010000 */
[----:B------:R-:W-:-:S07]  /*7690*/  MOV R225, R217 ;  /* 0x000000d900e17202 */ /* 0x000fce0000000f00 */
[----:B------:R-:W-:Y:S05]  /*76a0*/  WARPSYNC.COLLECTIVE R222, `(.L_x_18873) ;  /* 0x00000000de087348 */ /* 0x000fea0003c00000 */
[----:B------:R0:W1:Y:S02]  /*76b0*/  SHFL.BFLY P6, R223, R225, R224, R227 ;  /* 0x0c0000e0e1df7389 */ /* 0x00006400000c00e3 */
[----:B01----:R-:W-:Y:S01]  /*76c0*/  ENDCOLLECTIVE ;  /* 0x000000000000791b */ /* 0x003fe20003800000 */
.L_x_18873:
[----:B------:R-:W-:Y:S01]  /*76d0*/  HFMA2.MMA R224, -RZ, RZ, 0, 9.5367431640625e-07 ;  /* 0x00000010ffe07435 */ /* 0x000fe200000001ff */
[----:B------:R-:W-:-:S05]  /*76e0*/  MOV R220, R223 ;  /* 0x000000df00dc7202 */ /* 0x000fca0000000f00 */
[----:B------:R-:W-:-:S05]  /*76f0*/  FADD.FTZ R220, R217, R220 ;  /* 0x000000dcd9dc7221 */ /* 0x000fca0000010000 */
[----:B------:R-:W-:-:S07]  /*7700*/  MOV R225, R220 ;  /* 0x000000dc00e17202 */ /* 0x000fce0000000f00 */
[----:B------:R-:W-:Y:S05]  /*7710*/  WARPSYNC.COLLECTIVE R222, `(.L_x_18874) ;  /* 0x00000000de087348 */ /* 0x000fea0003c00000 */
[----:B------:R0:W1:Y:S02]  /*7720*/  SHFL.BFLY P6, R223, R225, R224, R227 ;  /* 0x0c0000e0e1df7389 */ /* 0x00006400000c00e3 */
[----:B01----:R-:W-:Y:S01]  /*7730*/  ENDCOLLECTIVE ;  /* 0x000000000000791b */ /* 0x003fe20003800000 */
.L_x_18874:
[----:B------:R-:W-:Y:S01]  /*7740*/  MOV R221, R223 ;  /* 0x000000df00dd7202 */ /* 0x000fe20000000f00 */
[----:B------:R-:W-:Y:S06]  /*7750*/  BRA `(.L_x_18875) ;  /* 0xffffffdc00c47947 */ /* 0x000fec000383ffff */
.L_x_18876:
        /* <DEDUP_REMOVED lines=10> */
.L_x_58370:


//--------------------- .text._ZN10layer_norm13ln_fwd_kernelINS_13Kernel_traitsI13__nv_bfloat16S2_fS2_fjLj2048ELj1ELj4ELj1ELj16ENS_18Kernel_traits_baseILj2048ES2_S2_fS2_fjLj128EEEEELb0ELb0ELb1ELb1EEEvNS_9FwdParamsE --------------------------
	.section	.text._ZN10layer_norm13ln_fwd_kernelINS_13Kernel_traitsI13__nv_bfloat16S2_fS2_fjLj2048ELj1ELj4ELj1ELj16ENS_18Kernel_traits_baseILj2048ES2_S2_fS2_fjLj128EEEEELb0ELb0ELb1ELb1EEEvNS_9FwdParamsE,"ax",@progbits
	.align	128
        .global         _ZN10layer_norm13ln_fwd_kernelINS_13Kernel_traitsI13__nv_bfloat16S2_fS2_fjLj2048ELj1ELj4ELj1ELj16ENS_18Kernel_traits_baseILj2048ES2_S2_fS2_fjLj128EEEEELb0ELb0ELb1ELb1EEEvNS_9FwdParamsE
        .type           _ZN10layer_norm13ln_fwd_kernelINS_13Kernel_traitsI13__nv_bfloat16S2_fS2_fjLj2048ELj1ELj4ELj1ELj16ENS_18Kernel_traits_baseILj2048ES2_S2_fS2_fjLj128EEEEELb0ELb0ELb1ELb1EEEvNS_9FwdParamsE,@function
        .size           _ZN10layer_norm13ln_fwd_kernelINS_13Kernel_traitsI13__nv_bfloat16S2_fS2_fjLj2048ELj1ELj4ELj1ELj16ENS_18Kernel_traits_baseILj2048ES2_S2_fS2_fjLj128EEEEELb0ELb0ELb1ELb1EEEvNS_9FwdParamsE,(.L_x_58371 - _ZN10layer_norm13ln_fwd_kernelINS_13Kernel_traitsI13__nv_bfloat16S2_fS2_fjLj2048ELj1ELj4ELj1ELj16ENS_18Kernel_traits_baseILj2048ES2_S2_fS2_fjLj128EEEEELb0ELb0ELb1ELb1EEEvNS_9FwdParamsE)
        .other          _ZN10layer_norm13ln_fwd_kernelINS_13Kernel_traitsI13__nv_bfloat16S2_fS2_fjLj2048ELj1ELj4ELj1ELj16ENS_18Kernel_traits_baseILj2048ES2_S2_fS2_fjLj128EEEEELb0ELb0ELb1ELb1EEEvNS_9FwdParamsE,@"STO_CUDA_ENTRY STV_DEFAULT"
_ZN10layer_norm13ln_fwd_kernelINS_13Kernel_traitsI13__nv_bfloat16S2_fS2_fjLj2048ELj1ELj4ELj1ELj16ENS_18Kernel_traits_baseILj2048ES2_S2_fS2_fjLj128EEEEELb0ELb0ELb1ELb1EEEvNS_9FwdParamsE:
.text._ZN10layer_norm13ln_fwd_kernelINS_13Kernel_traitsI13__nv_bfloat16S2_fS2_fjLj2048ELj1ELj4ELj1ELj16ENS_18Kernel_traits_baseILj2048ES2_S2_fS2_fjLj128EEEEELb0ELb0ELb1ELb1EEEvNS_9FwdParamsE:
        /* <DEDUP_REMOVED lines=29> */
[----:B------:R-:W4:Y:S01]  /*01d0*/  LDG.E.128 R144, desc[UR4][R2.64+0xe00] ;  /* 0x000e000402907981 */ /* 0x000f22000c1e1d00 */
[----:B-----5:R-:W-:Y:S02]  /*01e0*/  @!P0 CS2R R8, SRZ ;  /* 0x0000000000088805 */ /* 0x020fe4000001ff00 */
        /* <DEDUP_REMOVED lines=15> */
[C---:B------:R-:W-:Y:S01]  /*02e0*/  PRMT R163, R8.reuse, 0x7632, R163 ;  /* 0x0000763208a37816 */ /* 0x040fe200000000a3 */
[----:B------:R-:W5:Y:S01]  /*02f0*/  LDG.E.128 R56, desc[UR4][R2.64] ;  /* 0x0000000402387981 */ /* 0x000f62000c1e1d00 */
[----:B------:R-:W-:Y:S01]  /*0300*/  SHF.L.U32 R14, R8, 0x10, RZ ;  /* 0x00000010080e7819 */ /* 0x000fe200000006ff */
[----:B------:R-:W-:Y:S01]  /*0310*/  ULDC.U8 UR6, c[0x0][0x2a0] ;  /* 0x0000a80000067ab9 */ /* 0x000fe20000000000 */
[C---:B------:R-:W-:Y:S01]  /*0320*/  PRMT R165, R10.reuse, 0x7632, R165 ;  /* 0x000076320aa57816 */ /* 0x040fe200000000a5 */
[----:B------:R-:W5:Y:S01]  /*0330*/  LDG.E.128 R52, desc[UR4][R2.64+0x200] ;  /* 0x0002000402347981 */ /* 0x000f62000c1e1d00 */
[----:B------:R-:W-:Y:S01]  /*0340*/  SHF.L.U32 R12, R10, 0x10, RZ ;  /* 0x000000100a0c7819 */ /* 0x000fe200000006ff */
[----:B------:R-:W-:Y:S01]  /*0350*/  ULDC UR7, c[0x0][0x2d8] ;  /* 0x0000b60000077ab9 */ /* 0x000fe20000000800 */
[C---:B------:R-:W-:Y:S01]  /*0360*/  PRMT R68, R28.reuse, 0x7632, R68 ;  /* 0x000076321c447816 */ /* 0x040fe20000000044 */
[----:B------:R-:W5:Y:S01]  /*0370*/  LDG.E.128 R48, desc[UR4][R2.64+0x400] ;  /* 0x0004000402307981 */ /* 0x000f62000c1e1d00 */
[----:B------:R-:W-:-:S02]  /*0380*/  SHF.L.U32 R34, R28, 0x10, RZ ;  /* 0x000000101c227819 */ /* 0x000fc400000006ff */
[C---:B------:R-:W-:Y:S01]  /*0390*/  PRMT R69, R29.reuse, 0x7632, R69 ;  /* 0x000076321d457816 */ /* 0x040fe20000000045 */
[----:B------:R-:W5:Y:S01]  /*03a0*/  LDG.E.128 R44, desc[UR4][R2.64+0x600] ;  /* 0x00060004022c7981 */ /* 0x000f62000c1e1d00 */
[----:B------:R-:W-:Y:S02]  /*03b0*/  SHF.L.U32 R33, R29, 0x10, RZ ;  /* 0x000000101d217819 */ /* 0x000fe400000006ff */
[C---:B------:R-:W-:Y:S01]  /*03c0*/  PRMT R70, R30.reuse, 0x7632, R70 ;  /* 0x000076321e467816 */ /* 0x040fe20000000046 */
[----:B------:R0:W5:Y:S01]  /*03d0*/  LDG.E.128 R40, desc[UR4][R2.64+0x800] ;  /* 0x0008000402287981 */ /* 0x000162000c1e1d00 */
[----:B------:R-:W-:Y:S02]  /*03e0*/  SHF.L.U32 R32, R30, 0x10, RZ ;  /* 0x000000101e207819 */ /* 0x000fe400000006ff */
        /* <DEDUP_REMOVED lines=17> */
[C---:B------:R-:W-:Y:S02]  /*0500*/  PRMT R164, R9.reuse, 0x7632, R164 ;  /* 0x0000763209a47816 */ /* 0x040fe400000000a4 */
[----:B------:R-:W-:Y:S02]  /*0510*/  SHF.L.U32 R13, R9, 0x10, RZ ;  /* 0x00000010090d7819 */ /* 0x000fe400000006ff */
        /* <DEDUP_REMOVED lines=11> */
[----:B------:R-:W-:Y:S02]  /*05d0*/  SHF.L.U32 R30, R24, 0x10, RZ ;  /* 0x00000010181e7819 */ /* 0x000fe400000006ff */
[----:B------:R-:W-:-:S02]  /*05e0*/  SHF.L.U32 R29, R25, 0x10, RZ ;  /* 0x00000010191d7819 */ /* 0x000fc400000006ff */
[----:B------:R-:W-:Y:S02]  /*05f0*/  SHF.L.U32 R28, R26, 0x10, RZ ;  /* 0x000000101a1c7819 */ /* 0x000fe400000006ff */
[----:B------:R-:W-:Y:S02]  /*0600*/  SHF.L.U32 R9, R5, 0x10, RZ ;  /* 0x0000001005097819 */ /* 0x000fe400000006ff */
[----:B------:R-:W-:Y:S02]  /*0610*/  SHF.L.U32 R6, R36, 0x10, RZ ;  /* 0x0000001024067819 */ /* 0x000fe400000006ff */
[----:B------:R-:W-:Y:S02]  /*0620*/  SHF.L.U32 R4, R38, 0x10, RZ ;  /* 0x0000001026047819 */ /* 0x000fe400000006ff */
[----:B0-----:R-:W-:Y:S02]  /*0630*/  LOP3.LUT R2, R35, 0x1f, RZ, 0xc0, !PT ;  /* 0x0000001f23027812 */ /* 0x001fe400078ec0ff */
        /* <DEDUP_REMOVED lines=45> */
[----:B------:R-:W-:Y:S01]  /*0910*/  ISETP.NE.AND P4, PT, RZ, UR6, PT ;  /* 0x00000006ff007c0c */ /* 0x000fe2000bf85270 */
[----:B------:R-:W-:Y:S01]  /*0920*/  ULDC UR6, c[0x0][0x29c] ;  /* 0x0000a70000067ab9 */ /* 0x000fe20000000800 */
[----:B--2---:R-:W-:Y:S02]  /*0930*/  PRMT R179, R61, 0x7632, R179 ;  /* 0x000076323db37816 */ /* 0x004fe400000000b3 */
[----:B------:R-:W-:Y:S02]  /*0940*/  PRMT R180, R62, 0x7632, R180 ;  /* 0x000076323eb47816 */ /* 0x000fe400000000b4 */
[----:B---3--:R-:W-:-:S02]  /*0950*/  PRMT R184, R140, 0x7632, R184 ;  /* 0x000076328cb87816 */ /* 0x008fc400000000b8 */
[----:B------:R-:W-:Y:S02]  /*0960*/  PRMT R181, R141, 0x7632, R181 ;  /* 0x000076328db57816 */ /* 0x000fe400000000b5 */
[----:B------:R-:W-:Y:S02]  /*0970*/  PRMT R186, R142, 0x7632, R186 ;  /* 0x000076328eba7816 */ /* 0x000fe400000000ba */
[----:B----4-:R-:W-:Y:S02]  /*0980*/  PRMT R188, R144, 0x7632, R188 ;  /* 0x0000763290bc7816 */ /* 0x010fe400000000bc */
        /* <DEDUP_REMOVED lines=25> */
.L_x_19008:
[----:B------:R-:W0:Y:S08]  /*0b20*/  LDC.64 R134, c[0x0][0x230] ;  /* 0x00008c00ff867b82 */ /* 0x000e300000000a00 */
[----:B------:R-:W1:Y:S08]  /*0b30*/  LDC.64 R76, c[0x0][0x280] ;  /* 0x0000a000ff4c7b82 */ /* 0x000e700000000a00 */
[----:B------:R-:W2:Y:S01]  /*0b40*/  LDC R187, c[0x0][0x218] ;  /* 0x00008600ffbb7b82 */ /* 0x000ea20000000800 */
[----:B0-----:R-:W-:-:S07]  /*0b50*/  ISETP.NE.U32.AND P0, PT, R134, RZ, PT ;  /* 0x000000ff8600720c */ /* 0x001fce0003f05070 */
[----:B------:R-:W0:Y:S01]  /*0b60*/  LDC.64 R170, c[0x0][0x238] ;  /* 0x00008e00ffaa7b82 */ /* 0x000e220000000a00 */
[----:B------:R-:W-:Y:S01]  /*0b70*/  ISETP.NE.AND.EX P0, PT, R135, RZ, PT, P0 ;  /* 0x000000ff8700720c */ /* 0x000fe20003f05300 */
[----:B-1----:R-:W-:-:S05]  /*0b80*/  IMAD.WIDE R76, R0, 0x4, R76 ;  /* 0x00000004004c7825 */ /* 0x002fca00078e024c */
[----:B------:R-:W3:Y:S01]  /*0b90*/  LDG.E R83, desc[UR4][R76.64] ;  /* 0x000000044c537981 */ /* 0x000ee2000c1e1900 */
[----:B--2---:R-:W-:-:S06]  /*0ba0*/  IMAD R78, R0, R187, RZ ;  /* 0x000000bb004e7224 */ /* 0x004fcc00078e02ff */
[----:B------:R-:W1:Y:S01]  /*0bb0*/  @P0 LDC.64 R80, c[0x0][0x230] ;  /* 0x00008c00ff500b82 */ /* 0x000e620000000a00 */
[----:B------:R-:W-:-:S04]  /*0bc0*/  SHF.R.S32.HI R79, RZ, 0x1f, R78 ;  /* 0x0000001fff4f7819 */ /* 0x000fc8000001144e */
[----:B------:R-:W-:-:S03]  /*0bd0*/  LEA.HI R79, R79, R78, RZ, 0x3 ;  /* 0x0000004e4f4f7211 */ /* 0x000fc600078f18ff */
[----:B------:R-:W2:Y:S01]  /*0be0*/  @P0 LDC.64 R86, c[0x0][0x230] ;  /* 0x00008c00ff560b82 */ /* 0x000ea20000000a00 */
[----:B------:R-:W-:-:S07]  /*0bf0*/  LEA.HI.SX32 R133, R79, R2, 0x1d ;  /* 0x000000024f857211 */ /* 0x000fce00078feaff */
[----:B------:R-:W4:Y:S01]  /*0c00*/  LDC.64 R78, c[0x0][0x288] ;  /* 0x0000a200ff4e7b82 */ /* 0x000f220000000a00 */
[----:B-1----:R-:W-:-:S05]  /*0c10*/  @P0 IMAD.WIDE.U32 R80, R133, 0x20, R80 ;  /* 0x0000002085500825 */ /* 0x002fca00078e0050 */
[----:B------:R-:W3:Y:S04]  /*0c20*/  @P0 LDG.E.128 R64, desc[UR4][R80.64] ;  /* 0x0000000450400981 */ /* 0x000ee8000c1e1d00 */
[----:B------:R1:W3:Y:S01]  /*0c30*/  @P0 LDG.E.128 R68, desc[UR4][R80.64+0x10] ;  /* 0x0000100450440981 */ /* 0x0002e2000c1e1d00 */
[----:B------:R-:W-:Y:S01]  /*0c40*/  HFMA2.MMA R172, -RZ, RZ, 0, 0 ;  /* 0x00000000ffac7435 */ /* 0x000fe200000001ff */
[----:B----4-:R-:W-:-:S05]  /*0c50*/  IMAD.WIDE R78, R0, 0x4, R78 ;  /* 0x00000004004e7825 */ /* 0x010fca00078e024e */
[----:B-----5:R4:W5:Y:S01]  /*0c60*/  LDG.E R185, desc[UR4][R78.64] ;  /* 0x000000044eb97981 */ /* 0x020962000c1e1900 */
[C---:B------:R-:W-:Y:S01]  /*0c70*/  IADD3 R97, R133.reuse, 0x20, RZ ;  /* 0x0000002085617810 */ /* 0x040fe20007ffe0ff */
[----:B------:R-:W-:Y:S01]  /*0c80*/  BSSY B0, `(.L_x_18877) ;  /* 0x0000029000007945 */ /* 0x000fe20003800000 */
[----:B0-----:R-:W-:-:S04]  /*0c90*/  IMAD.WIDE.U32 R84, R133, 0x20, R170 ;  /* 0x0000002085547825 */ /* 0x001fc800078e00aa */
[----:B--2---:R-:W-:Y:S01]  /*0ca0*/  @P0 IMAD.WIDE.U32 R86, R97, 0x20, R86 ;  /* 0x0000002061560825 */ /* 0x004fe200078e0056 */
[C---:B---3--:R-:W-:Y:S02]  /*0cb0*/  ISETP.GE.AND P5, PT, R83.reuse, 0x1, PT ;  /* 0x000000015300780c */ /* 0x048fe40003fa6270 */
[----:B------:R-:W-:-:S11]  /*0cc0*/  ISETP.GT.AND P6, PT, R83, RZ, PT ;  /* 0x000000ff5300720c */ /* 0x000fd60003fc4270 */
[----:B------:R-:W4:Y:S01]  /*0cd0*/  @P5 LDC.64 R76, c[0x0][0x220] ;  /* 0x00008800ff4c5b82 */ /* 0x000f220000000a00 */
[----:B------:R-:W-:Y:S02]  /*0ce0*/  @P5 IADD3 R82, R83, -0x1, RZ ;  /* 0xffffffff53525810 */ /* 0x000fe40007ffe0ff */
[C---:B------:R-:W-:Y:S02]  /*0cf0*/  @!P6 ISETP.NE.U32.AND P1, PT, R134.reuse, RZ, PT ;  /* 0x000000ff8600e20c */ /* 0x040fe40003f25070 */
[----:B------:R-:W-:Y:S01]  /*0d00*/  @!P6 ISETP.NE.U32.AND P3, PT, R134, RZ, PT ;  /* 0x000000ff8600e20c */ /* 0x000fe20003f65070 */
[----:B------:R-:W-:Y:S01]  /*0d10*/  @P5 IMAD R82, R82, R187, RZ ;  /* 0x000000bb52525224 */ /* 0x000fe200078e02ff */
[C---:B------:R-:W-:Y:S02]  /*0d20*/  @!P6 ISETP.NE.AND.EX P1, PT, R135.reuse, RZ, PT, P1 ;  /* 0x000000ff8700e20c */ /* 0x040fe40003f25310 */
[----:B------:R-:W-:Y:S02]  /*0d30*/  @!P6 ISETP.NE.AND.EX P3, PT, R135, RZ, PT, P3 ;  /* 0x000000ff8700e20c */ /* 0x000fe40003f65330 */
[----:B------:R-:W-:-:S02]  /*0d40*/  @P5 SHF.R.S32.HI R83, RZ, 0x1f, R82 ;  /* 0x0000001fff535819 */ /* 0x000fc40000011452 */
[----:B------:R-:W-:Y:S02]  /*0d50*/  @!P6 ISETP.NE.U32.AND P2, PT, R134, RZ, PT ;  /* 0x000000ff8600e20c */ /* 0x000fe40003f45070 */
[----:B------:R-:W-:Y:S02]  /*0d60*/  @P5 LEA.HI R83, R83, R82, RZ, 0x3 ;  /* 0x0000005253535211 */ /* 0x000fe400078f18ff */
[----:B------:R-:W-:Y:S02]  /*0d70*/  @!P6 ISETP.NE.AND.EX P2, PT, R135, RZ, PT, P2 ;  /* 0x000000ff8700e20c */ /* 0x000fe40003f45320 */
[----:B------:R-:W-:Y:S02]  /*0d80*/  @P5 LEA.HI.SX32 R172, R83, R2, 0x1d ;  /* 0x0000000253ac5211 */ /* 0x000fe400078feaff */
[----:B-1----:R-:W-:Y:S02]  /*0d90*/  @!P6 FSEL R81, R65, RZ, P1 ;  /* 0x000000ff4151e208 */ /* 0x002fe40000800000 */
[----:B------:R-:W-:Y:S01]  /*0da0*/  @!P6 FSEL R82, R66, RZ, P3 ;  /* 0x000000ff4252e208 */ /* 0x000fe20001800000 */
[----:B----4-:R-:W-:Y:S01]  /*0db0*/  @P5 IMAD.WIDE.U32 R78, R172, 0x10, R76 ;  /* 0x00000010ac4e5825 */ /* 0x010fe200078e004c */
[----:B------:R-:W-:-:S02]  /*0dc0*/  @!P6 ISETP.NE.U32.AND P1, PT, R134, RZ, PT ;  /* 0x000000ff8600e20c */ /* 0x000fc40003f25070 */
[----:B------:R-:W-:Y:S02]  /*0dd0*/  @!P6 ISETP.NE.U32.AND P3, PT, R134, RZ, PT ;  /* 0x000000ff8600e20c */ /* 0x000fe40003f65070 */
[C---:B------:R-:W-:Y:S01]  /*0de0*/  @!P6 ISETP.NE.AND.EX P1, PT, R135.reuse, RZ, PT, P1 ;  /* 0x000000ff8700e20c */ /* 0x040fe20003f25310 */
[----:B------:R0:W5:Y:S01]  /*0df0*/  @P5 LDG.E.128 R72, desc[UR4][R78.64] ;  /* 0x000000044e485981 */ /* 0x000162000c1e1d00 */
[----:B------:R-:W-:Y:S02]  /*0e00*/  @!P6 ISETP.NE.AND.EX P3, PT, R135, RZ, PT, P3 ;  /* 0x000000ff8700e20c */ /* 0x000fe40003f65330 */
[----:B------:R-:W-:Y:S02]  /*0e10*/  @!P6 FSEL R83, R67, RZ, P2 ;  /* 0x000000ff4353e208 */ /* 0x000fe40001000000 */
[----:B------:R-:W-:Y:S02]  /*0e20*/  @!P6 FSEL R76, R68, RZ, P1 ;  /* 0x000000ff444ce208 */ /* 0x000fe40000800000 */
[----:B------:R-:W-:-:S02]  /*0e30*/  @!P6 FSEL R77, R69, RZ, P3 ;  /* 0x000000ff454de208 */ /* 0x000fc40001800000 */
[C---:B------:R-:W-:Y:S02]  /*0e40*/  @!P6 ISETP.NE.U32.AND P2, PT, R134.reuse, RZ, PT ;  /* 0x000000ff8600e20c */ /* 0x040fe40003f45070 */
[C---:B------:R-:W-:Y:S02]  /*0e50*/  @!P6 ISETP.NE.U32.AND P1, PT, R134.reuse, RZ, PT ;  /* 0x000000ff8600e20c */ /* 0x040fe40003f25070 */
[----:B------:R-:W-:Y:S02]  /*0e60*/  @!P6 ISETP.NE.U32.AND P3, PT, R134, RZ, PT ;  /* 0x000000ff8600e20c */ /* 0x000fe40003f65070 */
[C---:B------:R-:W-:Y:S02]  /*0e70*/  @!P6 ISETP.NE.AND.EX P2, PT, R135.reuse, RZ, PT, P2 ;  /* 0x000000ff8700e20c */ /* 0x040fe40003f45320 */
[C---:B------:R-:W-:Y:S02]  /*0e80*/  @!P6 ISETP.NE.AND.EX P1, PT, R135.reuse, RZ, PT, P1 ;  /* 0x000000ff8700e20c */ /* 0x040fe40003f25310 */
[----:B------:R-:W-:-:S02]  /*0e90*/  @!P6 ISETP.NE.AND.EX P3, PT, R135, RZ, PT, P3 ;  /* 0x000000ff8700e20c */ /* 0x000fc40003f65330 */
[----:B0-----:R-:W-:Y:S02]  /*0ea0*/  @!P6 FSEL R78, R70, RZ, P1 ;  /* 0x000000ff464ee208 */ /* 0x001fe40000800000 */
[----:B------:R-:W-:Y:S02]  /*0eb0*/  @!P6 FSEL R79, R71, RZ, P3 ;  /* 0x000000ff474fe208 */ /* 0x000fe40001800000 */
[----:B------:R-:W-:Y:S01]  /*0ec0*/  @!P6 FSEL R80, R64, RZ, P2 ;  /* 0x000000ff4050e208 */ /* 0x000fe20001000000 */
[----:B------:R-:W-:Y:S06]  /*0ed0*/  @!P6 BRA `(.L_x_18878) ;  /* 0x00000000000ce947 */ /* 0x000fec0003800000 */
[----:B-----5:R-:W-:-:S05]  /*0ee0*/  SHF.L.U32 R80, R72, 0x10, RZ ;  /* 0x0000001048507819 */ /* 0x020fca00000006ff */
[----:B------:R-:W-:-:S04]  /*0ef0*/  FMUL.FTZ R80, R80, UR6 ;  /* 0x0000000650507c20 */ /* 0x000fc80008410000 */
[----:B------:R-:W-:-:S07]  /*0f00*/  @P0 FADD.FTZ R80, R64, R80 ;  /* 0x0000005040500221 */ /* 0x000fce0000010000 */
.L_x_18878:
[----:B------:R-:W-:Y:S05]  /*0f10*/  BSYNC B0 ;  /* 0x0000000000007941 */ /* 0x000fea0003800000 */
.L_x_18877:
[----:B------:R-:W-:Y:S04]  /*0f20*/  BSSY B0, `(.L_x_18879) ;  /* 0x0000006000007945 */ /* 0x000fe80003800000 */
[----:B------:R-:W-:Y:S05]  /*0f30*/  @!P6 BRA `(.L_x_18880) ;  /* 0x000000000010e947 */ /* 0x000fea0003800000 */
[----:B-----5:R-:W-:-:S04]  /*0f40*/  PRMT R81, R72, 0x7632, R81 ;  /* 0x0000763248517816 */ /* 0x020fc80000000051 */
[----:B------:R-:W-:-:S05]  /*0f50*/  SHF.L.U32 R81, R81, 0x10, RZ ;  /* 0x0000001051517819 */ /* 0x000fca00000006ff */
[----:B------:R-:W-:-:S04]  /*0f60*/  FMUL.FTZ R81, R81, UR6 ;  /* 0x0000000651517c20 */ /* 0x000fc80008410000 */
[----:B------:R-:W-:-:S07]  /*0f70*/  @P0 FADD.FTZ R81, R65, R81 ;  /* 0x0000005141510221 */ /* 0x000fce0000010000 */
.L_x_18880:
[----:B------:R-:W-:Y:S05]  /*0f80*/  BSYNC B0 ;  /* 0x0000000000007941 */ /* 0x000fea0003800000 */
.L_x_18879:
[----:B------:R-:W-:Y:S04]  /*0f90*/  BSSY B0, `(.L_x_18881) ;  /* 0x0000005000007945 */ /* 0x000fe80003800000 */
[----:B------:R-:W-:Y:S05]  /*0fa0*/  @!P6 BRA `(.L_x_18882) ;  /* 0x00000000000ce947 */ /* 0x000fea0003800000 */
[----:B-----5:R-:W-:-:S05]  /*0fb0*/  SHF.L.U32 R82, R73, 0x10, RZ ;  /* 0x0000001049527819 */ /* 0x020fca00000006ff */
[----:B------:R-:W-:-:S04]  /*0fc0*/  FMUL.FTZ R82, R82, UR6 ;  /* 0x0000000652527c20 */ /* 0x000fc80008410000 */
[----:B------:R-:W-:-:S07]  /*0fd0*/  @P0 FADD.FTZ R82, R66, R82 ;  /* 0x0000005242520221 */ /* 0x000fce0000010000 */
.L_x_18882:
[----:B------:R-:W-:Y:S05]  /*0fe0*/  BSYNC B0 ;  /* 0x0000000000007941 */ /* 0x000fea0003800000 */
.L_x_18881:
[----:B------:R-:W-:Y:S04]  /*0ff0*/  BSSY B0, `(.L_x_18883) ;  /* 0x0000006000007945 */ /* 0x000fe80003800000 */
[----:B------:R-:W-:Y:S05]  /*1000*/  @!P6 BRA `(.L_x_18884) ;  /* 0x000000000010e947 */ /* 0x000fea0003800000 */
[----:B-----5:R-:W-:-:S04]  /*1010*/  PRMT R83, R73, 0x7632, R83 ;  /* 0x0000763249537816 */ /* 0x020fc80000000053 */
[----:B------:R-:W-:-:S05]  /*1020*/  SHF.L.U32 R83, R83, 0x10, RZ ;  /* 0x0000001053537819 */ /* 0x000fca00000006ff */
[----:B------:R-:W-:-:S04]  /*1030*/  FMUL.FTZ R83, R83, UR6 ;  /* 0x0000000653537c20 */ /* 0x000fc80008410000 */
[----:B------:R-:W-:-:S07]  /*1040*/  @P0 FADD.FTZ R83, R67, R83 ;  /* 0x0000005343530221 */ /* 0x000fce0000010000 */
.L_x_18884:
[----:B------:R-:W-:Y:S05]  /*1050*/  BSYNC B0 ;  /* 0x0000000000007941 */ /* 0x000fea0003800000 */
.L_x_18883:
[----:B------:R-:W-:Y:S04]  /*1060*/  BSSY B0, `(.L_x_18885) ;  /* 0x0000005000007945 */ /* 0x000fe80003800000 */
[----:B------:R-:W-:Y:S05]  /*1070*/  @!P6 BRA `(.L_x_18886) ;  /* 0x00000000000ce947 */ /* 0x000fea0003800000 */
[----:B-----5:R-:W-:-:S05]  /*1080*/  SHF.L.U32 R76, R74, 0x10, RZ ;  /* 0x000000104a4c7819 */ /* 0x020fca00000006ff */
[----:B------:R-:W-:-:S04]  /*1090*/  FMUL.FTZ R76, R76, UR6 ;  /* 0x000000064c4c7c20 */ /* 0x000fc80008410000 */
[----:B------:R-:W-:-:S07]  /*10a0*/  @P0 FADD.FTZ R76, R68, R76 ;  /* 0x0000004c444c0221 */ /* 0x000fce0000010000 */
.L_x_18886:
[----:B------:R-:W-:Y:S05]  /*10b0*/  BSYNC B0 ;  /* 0x0000000000007941 */ /* 0x000fea0003800000 */
.L_x_18885:
[----:B------:R-:W-:Y:S04]  /*10c0*/  BSSY B0, `(.L_x_18887) ;  /* 0x0000006000007945 */ /* 0x000fe80003800000 */
[----:B------:R-:W-:Y:S05]  /*10d0*/  @!P6 BRA `(.L_x_18888) ;  /* 0x000000000010e947 */ /* 0x000fea0003800000 */
[----:B-----5:R-:W-:-:S04]  /*10e0*/  PRMT R77, R74, 0x7632, R77 ;  /* 0x000076324a4d7816 */ /* 0x020fc8000000004d */
[----:B------:R-:W-:-:S05]  /*10f0*/  SHF.L.U32 R77, R77, 0x10, RZ ;  /* 0x000000104d4d7819 */ /* 0x000fca00000006ff */
[----:B------:R-:W-:-:S04]  /*1100*/  FMUL.FTZ R77, R77, UR6 ;  /* 0x000000064d4d7c20 */ /* 0x000fc80008410000 */
[----:B------:R-:W-:-:S07]  /*1110*/  @P0 FADD.FTZ R77, R69, R77 ;  /* 0x0000004d454d0221 */ /* 0x000fce0000010000 */
.L_x_18888:
[----:B------:R-:W-:Y:S05]  /*1120*/  BSYNC B0 ;  /* 0x0000000000007941 */ /* 0x000fea0003800000 */
.L_x_18887:
[----:B------:R-:W-:Y:S04]  /*1130*/  BSSY B0, `(.L_x_18889) ;  /* 0x0000005000007945 */ /* 0x000fe80003800000 */
[----:B------:R-:W-:Y:S05]  /*1140*/  @!P6 BRA `(.L_x_18890) ;  /* 0x00000000000ce947 */ /* 0x000fea0003800000 */
[----:B-----5:R-:W-:-:S05]  /*1150*/  SHF.L.U32 R78, R75, 0x10, RZ ;  /* 0x000000104b4e7819 */ /* 0x020fca00000006ff */
[----:B------:R-:W-:-:S04]  /*1160*/  FMUL.FTZ R78, R78, UR6 ;  /* 0x000000064e4e7c20 */ /* 0x000fc80008410000 */
[----:B------:R-:W-:-:S07]  /*1170*/  @P0 FADD.FTZ R78, R70, R78 ;  /* 0x0000004e464e0221 */ /* 0x000fce0000010000 */
.L_x_18890:
[----:B------:R-:W-:Y:S05]  /*1180*/  BSYNC B0 ;  /* 0x0000000000007941 */ /* 0x000fea0003800000 */
.L_x_18889:
[----:B------:R-:W-:Y:S04]  /*1190*/  BSSY B0, `(.L_x_18891) ;  /* 0x0000006000007945 */ /* 0x000fe80003800000 */
[----:B------:R-:W-:Y:S05]  /*11a0*/  @!P6 BRA `(.L_x_18892) ;  /* 0x000000000010e947 */ /* 0x000fea0003800000 */
[----:B-----5:R-:W-:-:S04]  /*11b0*/  PRMT R79, R75, 0x7632, R79 ;  /* 0x000076324b4f7816 */ /* 0x020fc8000000004f */
[----:B------:R-:W-:-:S05]  /*11c0*/  SHF.L.U32 R79, R79, 0x10, RZ ;  /* 0x000000104f4f7819 */ /* 0x000fca00000006ff */
[----:B------:R-:W-:-:S04]  /*11d0*/  FMUL.FTZ R79, R79, UR6 ;  /* 0x000000064f4f7c20 */ /* 0x000fc80008410000 */
[----:B------:R-:W-:-:S07]  /*11e0*/  @P0 FADD.FTZ R79, R71, R79 ;  /* 0x0000004f474f0221 */ /* 0x000fce0000010000 */
.L_x_18892:
[----:B------:R-:W-:Y:S05]  /*11f0*/  BSYNC B0 ;  /* 0x0000000000007941 */ /* 0x000fea0003800000 */
.L_x_18891:
[----:B------:R-:W-:Y:S01]  /*1200*/  STG.E.128 desc[UR4][R84.64], R80 ;  /* 0x0000005054007986 */ /* 0x000fe2000c101d04 */
[----:B------:R-:W0:Y:S03]  /*1210*/  @P5 LDC.64 R92, c[0x0][0x220] ;  /* 0x00008800ff5c5b82 */ /* 0x000e260000000a00 */
[----:B------:R1:W-:Y:S04]  /*1220*/  STG.E.128 desc[UR4][R84.64+0x10], R76 ;  /* 0x0000104c54007986 */ /* 0x0003e8000c101d04 */
[----:B------:R-:W2:Y:S01]  /*1230*/  @P0 LDG.E.128 R64, desc[UR4][R86.64] ;  /* 0x0000000456400981 */ /* 0x000ea2000c1e1d00 */
[C---:B------:R-:W-:Y:S01]  /*1240*/  @!P6 ISETP.NE.U32.AND P2, PT, R134.reuse, RZ, PT ;  /* 0x000000ff8600e20c */ /* 0x040fe20003f45070 */
[----:B------:R-:W3:Y:S02]  /*1250*/  @P0 LDC.64 R94, c[0x0][0x230] ;  /* 0x00008c00ff5e0b82 */ /* 0x000ee40000000a00 */
[----:B------:R-:W1:Y:S01]  /*1260*/  @P0 LDG.E.128 R68, desc[UR4][R86.64+0x10] ;  /* 0x0000100456440981 */ /* 0x000e62000c1e1d00 */
[----:B------:R-:W-:-:S02]  /*1270*/  @!P6 ISETP.NE.U32.AND P3, PT, R134, RZ, PT ;  /* 0x000000ff8600e20c */ /* 0x000fc40003f65070 */
[----:B------:R-:W-:Y:S02]  /*1280*/  @P5 IADD3 R89, R172, 0x20, RZ ;  /* 0x00000020ac595810 */ /* 0x000fe40007ffe0ff */
[C---:B------:R-:W-:Y:S02]  /*1290*/  @!P6 ISETP.NE.AND.EX P2, PT, R135.reuse, RZ, PT, P2 ;  /* 0x000000ff8700e20c */ /* 0x040fe40003f45320 */
[----:B------:R-:W-:Y:S02]  /*12a0*/  @!P6 ISETP.NE.AND.EX P3, PT, R135, RZ, PT, P3 ;  /* 0x000000ff8700e20c */ /* 0x000fe40003f65330 */
[----:B------:R-:W-:Y:S01]  /*12b0*/  @!P6 ISETP.NE.U32.AND P1, PT, R134, RZ, PT ;  /* 0x000000ff8600e20c */ /* 0x000fe20003f25070 */
[----:B0-----:R-:W-:-:S03]  /*12c0*/  @P5 IMAD.WIDE.U32 R92, R89, 0x10, R92 ;  /* 0x00000010595c5825 */ /* 0x001fc600078e005c */
[----:B------:R-:W-:Y:S02]  /*12d0*/  @!P6 ISETP.NE.AND.EX P1, PT, R135, RZ, PT, P1 ;  /* 0x000000ff8700e20c */ /* 0x000fe40003f25310 */
[----:B------:R-:W-:Y:S01]  /*12e0*/  IADD3 R105, R133, 0x40, RZ ;  /* 0x0000004085697810 */ /* 0x000fe20007ffe0ff */
[----:B------:R-:W-:Y:S01]  /*12f0*/  BSSY B0, `(.L_x_18893) ;  /* 0x000001a000007945 */ /* 0x000fe20003800000 */
[----:B-----5:R0:W5:Y:S03]  /*1300*/  @P5 LDG.E.128 R72, desc[UR4][R92.64] ;  /* 0x000000045c485981 */ /* 0x020166000c1e1d00 */
[----:B---3--:R-:W-:-:S04]  /*1310*/  @P0 IMAD.WIDE.U32 R94, R105, 0x20, R94 ;  /* 0x00000020695e0825 */ /* 0x008fc800078e005e */
[----:B0-----:R-:W-:Y:S01]  /*1320*/  IMAD.WIDE.U32 R92, R97, 0x20, R170 ;  /* 0x00000020615c7825 */ /* 0x001fe200078e00aa */
[----:B--2---:R-:W-:Y:S02]  /*1330*/  @!P6 FSEL R89, R65, RZ, P2 ;  /* 0x000000ff4159e208 */ /* 0x004fe40001000000 */
[----:B------:R-:W-:Y:S02]  /*1340*/  @!P6 FSEL R90, R66, RZ, P3 ;  /* 0x000000ff425ae208 */ /* 0x000fe40001800000 */
[C---:B------:R-:W-:Y:S02]  /*1350*/  @!P6 ISETP.NE.U32.AND P2, PT, R134.reuse, RZ, PT ;  /* 0x000000ff8600e20c */ /* 0x040fe40003f45070 */
[----:B------:R-:W-:Y:S02]  /*1360*/  @!P6 ISETP.NE.U32.AND P3, PT, R134, RZ, PT ;  /* 0x000000ff8600e20c */ /* 0x000fe40003f65070 */
[C---:B------:R-:W-:Y:S02]  /*1370*/  @!P6 ISETP.NE.AND.EX P2, PT, R135.reuse, RZ, PT, P2 ;  /* 0x000000ff8700e20c */ /* 0x040fe40003f45320 */
[----:B------:R-:W-:-:S02]  /*1380*/  @!P6 ISETP.NE.AND.EX P3, PT, R135, RZ, PT, P3 ;  /* 0x000000ff8700e20c */ /* 0x000fc40003f65330 */
[----:B------:R-:W-:Y:S02]  /*1390*/  @!P6 FSEL R91, R67, RZ, P1 ;  /* 0x000000ff435be208 */ /* 0x000fe40000800000 */
[----:B-1----:R-:W-:Y:S02]  /*13a0*/  @!P6 FSEL R84, R68, RZ, P2 ;  /* 0x000000ff4454e208 */ /* 0x002fe40001000000 */
[----:B------:R-:W-:Y:S02]  /*13b0*/  @!P6 FSEL R85, R69, RZ, P3 ;  /* 0x000000ff4555e208 */ /* 0x000fe40001800000 */
[C---:B------:R-:W-:Y:S02]  /*13c0*/  @!P6 ISETP.NE.U32.AND P1, PT, R134.reuse, RZ, PT ;  /* 0x000000ff8600e20c */ /* 0x040fe40003f25070 */
[C---:B------:R-:W-:Y:S02]  /*13d0*/  @!P6 ISETP.NE.U32.AND P2, PT, R134.reuse, RZ, PT ;  /* 0x000000ff8600e20c */ /* 0x040fe40003f45070 */
[----:B------:R-:W-:-:S02]  /*13e0*/  @!P6 ISETP.NE.U32.AND P3, PT, R134, RZ, PT ;  /* 0x000000ff8600e20c */ /* 0x000fc40003f65070 */
[C---:B------:R-:W-:Y:S02]  /*13f0*/  @!P6 ISETP.NE.AND.EX P1, PT, R135.reuse, RZ, PT, P1 ;  /* 0x000000ff8700e20c */ /* 0x040fe40003f25310 */
[C---:B------:R-:W-:Y:S02]  /*1400*/  @!P6 ISETP.NE.AND.EX P2, PT, R135.reuse, RZ, PT, P2 ;  /* 0x000000ff8700e20c */ /* 0x040fe40003f45320 */
[----:B------:R-:W-:Y:S02]  /*1410*/  @!P6 ISETP.NE.AND.EX P3, PT, R135, RZ, PT, P3 ;  /* 0x000000ff8700e20c */ /* 0x000fe40003f65330 */
[----:B------:R-:W-:Y:S02]  /*1420*/  @!P6 FSEL R86, R70, RZ, P2 ;  /* 0x000000ff4656e208 */ /* 0x000fe40001000000 */
[----:B------:R-:W-:Y:S02]  /*1430*/  @!P6 FSEL R87, R71, RZ, P3 ;  /* 0x000000ff4757e208 */ /* 0x000fe40001800000 */
[----:B------:R-:W-:Y:S01]  /*1440*/  @!P6 FSEL R88, R64, RZ, P1 ;  /* 0x000000ff4058e208 */ /* 0x000fe20000800000 */
[----:B------:R-:W-:Y:S06]  /*1450*/  @!P6 BRA `(.L_x_18894) ;  /* 0x00000000000ce947 */ /* 0x000fec0003800000 */
[----:B-----5:R-:W-:-:S05]  /*1460*/  SHF.L.U32 R88, R72, 0x10, RZ ;  /* 0x0000001048587819 */ /* 0x020fca00000006ff */
[----:B------:R-:W-:-:S04]  /*1470*/  FMUL.FTZ R88, R88, UR6 ;  /* 0x0000000658587c20 */ /* 0x000fc80008410000 */
[----:B------:R-:W-:-:S07]  /*1480*/  @P0 FADD.FTZ R88, R64, R88 ;  /* 0x0000005840580221 */ /* 0x000fce0000010000 */
.L_x_18894:
[----:B------:R-:W-:Y:S05]  /*1490*/  BSYNC B0 ;  /* 0x0000000000007941 */ /* 0x000fea0003800000 */
.L_x_18893:
[----:B------:R-:W-:Y:S04]  /*14a0*/  BSSY B0, `(.L_x_18895) ;  /* 0x0000006000007945 */ /* 0x000fe80003800000 */
[----:B------:R-:W-:Y:S05]  /*14b0*/  @!P6 BRA `(.L_x_18896) ;  /* 0x000000000010e947 */ /* 0x000fea0003800000 */
[----:B-----5:R-:W-:-:S04]  /*14c0*/  PRMT R89, R72, 0x7632, R89 ;  /* 0x0000763248597816 */ /* 0x020fc80000000059 */
[----:B------:R-:W-:-:S05]  /*14d0*/  SHF.L.U32 R89, R89, 0x10, RZ ;  /* 0x0000001059597819 */ /* 0x000fca00000006ff */
[----:B------:R-:W-:-:S04]  /*14e0*/  FMUL.FTZ R89, R89, UR6 ;  /* 0x0000000659597c20 */ /* 0x000fc80008410000 */
[----:B------:R-:W-:-:S07]  /*14f0*/  @P0 FADD.FTZ R89, R65, R89 ;  /* 0x0000005941590221 */ /* 0x000fce0000010000 */
.L_x_18896:
[----:B------:R-:W-:Y:S05]  /*1500*/  BSYNC B0 ;  /* 0x0000000000007941 */ /* 0x000fea0003800000 */
.L_x_18895:
[----:B------:R-:W-:Y:S04]  /*1510*/  BSSY B0, `(.L_x_18897) ;  /* 0x0000005000007945 */ /* 0x000fe80003800000 */
[----:B------:R-:W-:Y:S05]  /*1520*/  @!P6 BRA `(.L_x_18898) ;  /* 0x00000000000ce947 */ /* 0x000fea0003800000 */
[----:B-----5:R-:W-:-:S05]  /*1530*/  SHF.L.U32 R90, R73, 0x10, RZ ;  /* 0x00000010495a7819 */ /* 0x020fca00000006ff */
[----:B------:R-:W-:-:S04]  /*1540*/  FMUL.FTZ R90, R90, UR6 ;  /* 0x000000065a5a7c20 */ /* 0x000fc80008410000 */
[----:B------:R-:W-:-:S07]  /*1550*/  @P0 FADD.FTZ R90, R66, R90 ;  /* 0x0000005a425a0221 */ /* 0x000fce0000010000 */
.L_x_18898:
[----:B------:R-:W-:Y:S05]  /*1560*/  BSYNC B0 ;  /* 0x0000000000007941 */ /* 0x000fea0003800000 */
.L_x_18897:
[----:B------:R-:W-:Y:S04]  /*1570*/  BSSY B0, `(.L_x_18899) ;  /* 0x0000006000007945 */ /* 0x000fe80003800000 */
[----:B------:R-:W-:Y:S05]  /*1580*/  @!P6 BRA `(.L_x_18900) ;  /* 0x000000000010e947 */ /* 0x000fea0003800000 */
[----:B-----5:R-:W-:-:S04]  /*1590*/  PRMT R91, R73, 0x7632, R91 ;  /* 0x00007632495b7816 */ /* 0x020fc8000000005b */
[----:B------:R-:W-:-:S05]  /*15a0*/  SHF.L.U32 R91, R91, 0x10, RZ ;  /* 0x000000105b5b7819 */ /* 0x000fca00000006ff */
[----:B------:R-:W-:-:S04]  /*15b0*/  FMUL.FTZ R91, R91, UR6 ;  /* 0x000000065b5b7c20 */ /* 0x000fc80008410000 */
[----:B------:R-:W-:-:S07]  /*15c0*/  @P0 FADD.FTZ R91, R67, R91 ;  /* 0x0000005b435b0221 */ /* 0x000fce0000010000 */
.L_x_18900:
[----:B------:R-:W-:Y:S05]  /*15d0*/  BSYNC B0 ;  /* 0x0000000000007941 */ /* 0x000fea0003800000 */
.L_x_18899:
[----:B------:R-:W-:Y:S04]  /*15e0*/  BSSY B0, `(.L_x_18901) ;  /* 0x0000005000007945 */ /* 0x000fe80003800000 */
[----:B------:R-:W-:Y:S05]  /*15f0*/  @!P6 BRA `(.L_x_18902) ;  /* 0x00000000000ce947 */ /* 0x000fea0003800000 */
[----:B-----5:R-:W-:-:S05]  /*1600*/  SHF.L.U32 R84, R74, 0x10, RZ ;  /* 0x000000104a547819 */ /* 0x020fca00000006ff */
[----:B------:R-:W-:-:S04]  /*1610*/  FMUL.FTZ R84, R84, UR6 ;  /* 0x0000000654547c20 */ /* 0x000fc80008410000 */
[----:B------:R-:W-:-:S07]  /*1620*/  @P0 FADD.FTZ R84, R68, R84 ;  /* 0x0000005444540221 */ /* 0x000fce0000010000 */
.L_x_18902:
[----:B------:R-:W-:Y:S05]  /*1630*/  BSYNC B0 ;  /* 0x0000000000007941 */ /* 0x000fea0003800000 */
.L_x_18901:
[----:B------:R-:W-:Y:S04]  /*1640*/  BSSY B0, `(.L_x_18903) ;  /* 0x0000006000007945 */ /* 0x000fe80003800000 */
[----:B------:R-:W-:Y:S05]  /*1650*/  @!P6 BRA `(.L_x_18904) ;  /* 0x000000000010e947 */ /* 0x000fea0003800000 */
[----:B-----5:R-:W-:-:S04]  /*1660*/  PRMT R85, R74, 0x7632, R85 ;  /* 0x000076324a557816 */ /* 0x020fc80000000055 */
[----:B------:R-:W-:-:S05]  /*1670*/  SHF.L.U32 R85, R85, 0x10, RZ ;  /* 0x0000001055557819 */ /* 0x000fca00000006ff */
[----:B------:R-:W-:-:S04]  /*1680*/  FMUL.FTZ R85, R85, UR6 ;  /* 0x0000000655557c20 */ /* 0x000fc80008410000 */
[----:B------:R-:W-:-:S07]  /*1690*/  @P0 FADD.FTZ R85, R69, R85 ;  /* 0x0000005545550221 */ /* 0x000fce0000010000 */
.L_x_18904:
[----:B------:R-:W-:Y:S05]  /*16a0*/  BSYNC B0 ;  /* 0x0000000000007941 */ /* 0x000fea0003800000 */
.L_x_18903:
[----:B------:R-:W-:Y:S04]  /*16b0*/  BSSY B0, `(.L_x_18905) ;  /* 0x0000005000007945 */ /* 0x000fe80003800000 */
[----:B------:R-:W-:Y:S05]  /*16c0*/  @!P6 BRA `(.L_x_18906) ;  /* 0x00000000000ce947 */ /* 0x000fea0003800000 */
[----:B-----5:R-:W-:-:S05]  /*16d0*/  SHF.L.U32 R86, R75, 0x10, RZ ;  /* 0x000000104b567819 */ /* 0x020fca00000006ff */
[----:B------:R-:W-:-:S04]  /*16e0*/  FMUL.FTZ R86, R86, UR6 ;  /* 0x0000000656567c20 */ /* 0x000fc80008410000 */
[----:B------:R-:W-:-:S07]  /*16f0*/  @P0 FADD.FTZ R86, R70, R86 ;  /* 0x0000005646560221 */ /* 0x000fce0000010000 */
.L_x_18906:
[----:B------:R-:W-:Y:S05]  /*1700*/  BSYNC B0 ;  /* 0x0000000000007941 */ /* 0x000fea0003800000 */
.L_x_18905:
[----:B------:R-:W-:Y:S04]  /*1710*/  BSSY B0, `(.L_x_18907) ;  /* 0x0000006000007945 */ /* 0x000fe80003800000 */
[----:B------:R-:W-:Y:S05]  /*1720*/  @!P6 BRA `(.L_x_18908) ;  /* 0x000000000010e947 */ /* 0x000fea0003800000 */
[----:B-----5:R-:W-:-:S04]  /*1730*/  PRMT R87, R75, 0x7632, R87 ;  /* 0x000076324b577816 */ /* 0x020fc80000000057 */
[----:B------:R-:W-:-:S05]  /*1740*/  SHF.L.U32 R87, R87, 0x10, RZ ;  /* 0x0000001057577819 */ /* 0x000fca00000006ff */
[----:B------:R-:W-:-:S04]  /*1750*/  FMUL.FTZ R87, R87, UR6 ;  /* 0x0000000657577c20 */ /* 0x000fc80008410000 */
[----:B------:R-:W-:-:S07]  /*1760*/  @P0 FADD.FTZ R87, R71, R87 ;  /* 0x0000005747570221 */ /* 0x000fce0000010000 */
.L_x_18908:
[----:B------:R-:W-:Y:S05]  /*1770*/  BSYNC B0 ;  /* 0x0000000000007941 */ /* 0x000fea0003800000 */
.L_x_18907:
        /* <DEDUP_REMOVED lines=41> */
.L_x_18910:
[----:B------:R-:W-:Y:S05]  /*1a10*/  BSYNC B0 ;  /* 0x0000000000007941 */ /* 0x000fea0003800000 */
.L_x_18909:
[----:B------:R-:W-:Y:S04]  /*1a20*/  BSSY B0, `(.L_x_18911) ;  /* 0x0000006000007945 */ /* 0x000fe80003800000 */
[----:B------:R-:W-:Y:S05]  /*1a30*/  @!P6 BRA `(.L_x_18912) ;  /* 0x000000000010e947 */ /* 0x000fea0003800000 */
[----:B-----5:R-:W-:-:S04]  /*1a40*/  PRMT R97, R72, 0x7632, R97 ;  /* 0x0000763248617816 */ /* 0x020fc80000000061 */
[----:B------:R-:W-:-:S05]  /*1a50*/  SHF.L.U32 R97, R97, 0x10, RZ ;  /* 0x0000001061617819 */ /* 0x000fca00000006ff */
[----:B------:R-:W-:-:S04]  /*1a60*/  FMUL.FTZ R97, R97, UR6 ;  /* 0x0000000661617c20 */ /* 0x000fc80008410000 */
[----:B------:R-:W-:-:S07]  /*1a70*/  @P0 FADD.FTZ R97, R65, R97 ;  /* 0x0000006141610221 */ /* 0x000fce0000010000 */
.L_x_18912:
[----:B------:R-:W-:Y:S05]  /*1a80*/  BSYNC B0 ;  /* 0x0000000000007941 */ /* 0x000fea0003800000 */
.L_x_18911:
[----:B------:R-:W-:Y:S04]  /*1a90*/  BSSY B0, `(.L_x_18913) ;  /* 0x0000005000007945 */ /* 0x000fe80003800000 */
[----:B------:R-:W-:Y:S05]  /*1aa0*/  @!P6 BRA `(.L_x_18914) ;  /* 0x00000000000ce947 */ /* 0x000fea0003800000 */
[----:B-----5:R-:W-:-:S05]  /*1ab0*/  SHF.L.U32 R98, R73, 0x10, RZ ;  /* 0x0000001049627819 */ /* 0x020fca00000006ff */
[----:B------:R-:W-:-:S04]  /*1ac0*/  FMUL.FTZ R98, R98, UR6 ;  /* 0x0000000662627c20 */ /* 0x000fc80008410000 */
[----:B------:R-:W-:-:S07]  /*1ad0*/  @P0 FADD.FTZ R98, R66, R98 ;  /* 0x0000006242620221 */ /* 0x000fce0000010000 */
.L_x_18914:
[----:B------:R-:W-:Y:S05]  /*1ae0*/  BSYNC B0 ;  /* 0x0000000000007941 */ /* 0x000fea0003800000 */
.L_x_18913:
[----:B------:R-:W-:Y:S04]  /*1af0*/  BSSY B0, `(.L_x_18915) ;  /* 0x0000006000007945 */ /* 0x000fe80003800000 */
[----:B------:R-:W-:Y:S05]  /*1b00*/  @!P6 BRA `(.L_x_18916) ;  /* 0x000000000010e947 */ /* 0x000fea0003800000 */
[----:B-----5:R-:W-:-:S04]  /*1b10*/  PRMT R99, R73, 0x7632, R99 ;  /* 0x0000763249637816 */ /* 0x020fc80000000063 */
[----:B------:R-:W-:-:S05]  /*1b20*/  SHF.L.U32 R99, R99, 0x10, RZ ;  /* 0x0000001063637819 */ /* 0x000fca00000006ff */
[----:B------:R-:W-:-:S04]  /*1b30*/  FMUL.FTZ R99, R99, UR6 ;  /* 0x0000000663637c20 */ /* 0x000fc80008410000 */
[----:B------:R-:W-:-:S07]  /*1b40*/  @P0 FADD.FTZ R99, R67, R99 ;  /* 0x0000006343630221 */ /* 0x000fce0000010000 */
.L_x_18916:
[----:B------:R-:W-:Y:S05]  /*1b50*/  BSYNC B0 ;  /* 0x0000000000007941 */ /* 0x000fea0003800000 */
.L_x_18915:
[----:B------:R-:W-:Y:S04]  /*1b60*/  BSSY B0, `(.L_x_18917) ;  /* 0x0000005000007945 */ /* 0x000fe80003800000 */
[----:B------:R-:W-:Y:S05]  /*1b70*/  @!P6 BRA `(.L_x_18918) ;  /* 0x00000000000ce947 */ /* 0x000fea0003800000 */
[----:B-----5:R-:W-:-:S05]  /*1b80*/  SHF.L.U32 R92, R74, 0x10, RZ ;  /* 0x000000104a5c7819 */ /* 0x020fca00000006ff */
[----:B------:R-:W-:-:S04]  /*1b90*/  FMUL.FTZ R92, R92, UR6 ;  /* 0x000000065c5c7c20 */ /* 0x000fc80008410000 */
[----:B------:R-:W-:-:S07]  /*1ba0*/  @P0 FADD.FTZ R92, R68, R92 ;  /* 0x0000005c445c0221 */ /* 0x000fce0000010000 */
.L_x_18918:
[----:B------:R-:W-:Y:S05]  /*1bb0*/  BSYNC B0 ;  /* 0x0000000000007941 */ /* 0x000fea0003800000 */
.L_x_18917:
[----:B------:R-:W-:Y:S04]  /*1bc0*/  BSSY B0, `(.L_x_18919) ;  /* 0x0000006000007945 */ /* 0x000fe80003800000 */
[----:B------:R-:W-:Y:S05]  /*1bd0*/  @!P6 BRA `(.L_x_18920) ;  /* 0x000000000010e947 */ /* 0x000fea0003800000 */
[----:B-----5:R-:W-:-:S04]  /*1be0*/  PRMT R93, R74, 0x7632, R93 ;  /* 0x000076324a5d7816 */ /* 0x020fc8000000005d */
[----:B------:R-:W-:-:S05]  /*1bf0*/  SHF.L.U32 R93, R93, 0x10, RZ ;  /* 0x000000105d5d7819 */ /* 0x000fca00000006ff */
[----:B------:R-:W-:-:S04]  /*1c00*/  FMUL.FTZ R93, R93, UR6 ;  /* 0x000000065d5d7c20 */ /* 0x000fc80008410000 */
[----:B------:R-:W-:-:S07]  /*1c10*/  @P0 FADD.FTZ R93, R69, R93 ;  /* 0x0000005d455d0221 */ /* 0x000fce0000010000 */
.L_x_18920:
[----:B------:R-:W-:Y:S05]  /*1c20*/  BSYNC B0 ;  /* 0x0000000000007941 */ /* 0x000fea0003800000 */
.L_x_18919:
[----:B------:R-:W-:Y:S04]  /*1c30*/  BSSY B0, `(.L_x_18921) ;  /* 0x0000005000007945 */ /* 0x000fe80003800000 */
[----:B------:R-:W-:Y:S05]  /*1c40*/  @!P6 BRA `(.L_x_18922) ;  /* 0x00000000000ce947 */ /* 0x000fea0003800000 */
[----:B-----5:R-:W-:-:S05]  /*1c50*/  SHF.L.U32 R94, R75, 0x10, RZ ;  /* 0x000000104b5e7819 */ /* 0x020fca00000006ff */
[----:B------:R-:W-:-:S04]  /*1c60*/  FMUL.FTZ R94, R94, UR6 ;  /* 0x000000065e5e7c20 */ /* 0x000fc80008410000 */
[----:B------:R-:W-:-:S07]  /*1c70*/  @P0 FADD.FTZ R94, R70, R94 ;  /* 0x0000005e465e0221 */ /* 0x000fce0000010000 */
.L_x_18922:
[----:B------:R-:W-:Y:S05]  /*1c80*/  BSYNC B0 ;  /* 0x0000000000007941 */ /* 0x000fea0003800000 */
.L_x_18921:
[----:B------:R-:W-:Y:S04]  /*1c90*/  BSSY B0, `(.L_x_18923) ;  /* 0x0000006000007945 */ /* 0x000fe80003800000 */
[----:B------:R-:W-:Y:S05]  /*1ca0*/  @!P6 BRA `(.L_x_18924) ;  /* 0x000000000010e947 */ /* 0x000fea0003800000 */
[----:B-----5:R-:W-:-:S04]  /*1cb0*/  PRMT R95, R75, 0x7632, R95 ;  /* 0x000076324b5f7816 */ /* 0x020fc8000000005f */
[----:B------:R-:W-:-:S05]  /*1cc0*/  SHF.L.U32 R95, R95, 0x10, RZ ;  /* 0x000000105f5f7819 */ /* 0x000fca00000006ff */
[----:B------:R-:W-:-:S04]  /*1cd0*/  FMUL.FTZ R95, R95, UR6 ;  /* 0x000000065f5f7c20 */ /* 0x000fc80008410000 */
[----:B------:R-:W-:-:S07]  /*1ce0*/  @P0 FADD.FTZ R95, R71, R95 ;  /* 0x0000005f475f0221 */ /* 0x000fce0000010000 */
.L_x_18924:
[----:B------:R-:W-:Y:S05]  /*1cf0*/  BSYNC B0 ;  /* 0x0000000000007941 */ /* 0x000fea0003800000 */
.L_x_18923:
        /* <DEDUP_REMOVED lines=41> */
.L_x_18926:
[----:B------:R-:W-:Y:S05]  /*1f90*/  BSYNC B0 ;  /* 0x0000000000007941 */ /* 0x000fea0003800000 */
.L_x_18925:
[----:B------:R-:W-:Y:S04]  /*1fa0*/  BSSY B0, `(.L_x_18927) ;  /* 0x0000006000007945 */ /* 0x000fe80003800000 */
[----:B------:R-:W-:Y:S05]  /*1fb0*/  @!P6 BRA `(.L_x_18928) ;  /* 0x000000000010e947 */ /* 0x000fea0003800000 */
[----:B-----5:R-:W-:-:S04]  /*1fc0*/  PRMT R105, R72, 0x7632, R105 ;  /* 0x0000763248697816 */ /* 0x020fc80000000069 */
[----:B------:R-:W-:-:S05]  /*1fd0*/  SHF.L.U32 R105, R105, 0x10, RZ ;  /* 0x0000001069697819 */ /* 0x000fca00000006ff */
[----:B------:R-:W-:-:S04]  /*1fe0*/  FMUL.FTZ R105, R105, UR6 ;  /* 0x0000000669697c20 */ /* 0x000fc80008410000 */
[----:B------:R-:W-:-:S07]  /*1ff0*/  @P0 FADD.FTZ R105, R65, R105 ;  /* 0x0000006941690221 */ /* 0x000fce0000010000 */
.L_x_18928:
[----:B------:R-:W-:Y:S05]  /*2000*/  BSYNC B0 ;  /* 0x0000000000007941 */ /* 0x000fea0003800000 */
.L_x_18927:
[----:B------:R-:W-:Y:S04]  /*2010*/  BSSY B0, `(.L_x_18929) ;  /* 0x0000005000007945 */ /* 0x000fe80003800000 */
[----:B------:R-:W-:Y:S05]  /*2020*/  @!P6 BRA `(.L_x_18930) ;  /* 0x00000000000ce947 */ /* 0x000fea0003800000 */
[----:B-----5:R-:W-:-:S05]  /*2030*/  SHF.L.U32 R106, R73, 0x10, RZ ;  /* 0x00000010496a7819 */ /* 0x020fca00000006ff */
[----:B------:R-:W-:-:S04]  /*2040*/  FMUL.FTZ R106, R106, UR6 ;  /* 0x000000066a6a7c20 */ /* 0x000fc80008410000 */
[----:B------:R-:W-:-:S07]  /*2050*/  @P0 FADD.FTZ R106, R66, R106 ;  /* 0x0000006a426a0221 */ /* 0x000fce0000010000 */
.L_x_18930:
[----:B------:R-:W-:Y:S05]  /*2060*/  BSYNC B0 ;  /* 0x0000000000007941 */ /* 0x000fea0003800000 */
.L_x_18929:
[----:B------:R-:W-:Y:S04]  /*2070*/  BSSY B0, `(.L_x_18931) ;  /* 0x0000006000007945 */ /* 0x000fe80003800000 */
[----:B------:R-:W-:Y:S05]  /*2080*/  @!P6 BRA `(.L_x_18932) ;  /* 0x000000000010e947 */ /* 0x000fea0003800000 */
[----:B-----5:R-:W-:-:S04]  /*2090*/  PRMT R107, R73, 0x7632, R107 ;  /* 0x00007632496b7816 */ /* 0x020fc8000000006b */
[----:B------:R-:W-:-:S05]  /*20a0*/  SHF.L.U32 R107, R107, 0x10, RZ ;  /* 0x000000106b6b7819 */ /* 0x000fca00000006ff */
[----:B------:R-:W-:-:S04]  /*20b0*/  FMUL.FTZ R107, R107, UR6 ;  /* 0x000000066b6b7c20 */ /* 0x000fc80008410000 */
[----:B------:R-:W-:-:S07]  /*20c0*/  @P0 FADD.FTZ R107, R67, R107 ;  /* 0x0000006b436b0221 */ /* 0x000fce0000010000 */
.L_x_18932:
[----:B------:R-:W-:Y:S05]  /*20d0*/  BSYNC B0 ;  /* 0x0000000000007941 */ /* 0x000fea0003800000 */
.L_x_18931:
[----:B------:R-:W-:Y:S04]  /*20e0*/  BSSY B0, `(.L_x_18933) ;  /* 0x0000005000007945 */ /* 0x000fe80003800000 */
[----:B------:R-:W-:Y:S05]  /*20f0*/  @!P6 BRA `(.L_x_18934) ;  /* 0x00000000000ce947 */ /* 0x000fea0003800000 */
[----:B-----5:R-:W-:-:S05]  /*2100*/  SHF.L.U32 R100, R74, 0x10, RZ ;  /* 0x000000104a647819 */ /* 0x020fca00000006ff */
[----:B------:R-:W-:-:S04]  /*2110*/  FMUL.FTZ R100, R100, UR6 ;  /* 0x0000000664647c20 */ /* 0x000fc80008410000 */
[----:B------:R-:W-:-:S07]  /*2120*/  @P0 FADD.FTZ R100, R68, R100 ;  /* 0x0000006444640221 */ /* 0x000fce0000010000 */
.L_x_18934:
[----:B------:R-:W-:Y:S05]  /*2130*/  BSYNC B0 ;  /* 0x0000000000007941 */ /* 0x000fea0003800000 */
.L_x_18933:
[----:B------:R-:W-:Y:S04]  /*2140*/  BSSY B0, `(.L_x_18935) ;  /* 0x0000006000007945 */ /* 0x000fe80003800000 */
[----:B------:R-:W-:Y:S05]  /*2150*/  @!P6 BRA `(.L_x_18936) ;  /* 0x000000000010e947 */ /* 0x000fea0003800000 */
[----:B-----5:R-:W-:-:S04]  /*2160*/  PRMT R101, R74, 0x7632, R101 ;  /* 0x000076324a657816 */ /* 0x020fc80000000065 */
[----:B------:R-:W-:-:S05]  /*2170*/  SHF.L.U32 R101, R101, 0x10, RZ ;  /* 0x0000001065657819 */ /* 0x000fca00000006ff */
[----:B------:R-:W-:-:S04]  /*2180*/  FMUL.FTZ R101, R101, UR6 ;  /* 0x0000000665657c20 */ /* 0x000fc80008410000 */
[----:B------:R-:W-:-:S07]  /*2190*/  @P0 FADD.FTZ R101, R69, R101 ;  /* 0x0000006545650221 */ /* 0x000fce0000010000 */
.L_x_18936:
[----:B------:R-:W-:Y:S05]  /*21a0*/  BSYNC B0 ;  /* 0x0000000000007941 */ /* 0x000fea0003800000 */
.L_x_18935:
[----:B------:R-:W-:Y:S04]  /*21b0*/  BSSY B0, `(.L_x_18937) ;  /* 0x0000005000007945 */ /* 0x000fe80003800000 */
[----:B------:R-:W-:Y:S05]  /*21c0*/  @!P6 BRA `(.L_x_18938) ;  /* 0x00000000000ce947 */ /* 0x000fea0003800000 */
[----:B-----5:R-:W-:-:S05]  /*21d0*/  SHF.L.U32 R102, R75, 0x10, RZ ;  /* 0x000000104b667819 */ /* 0x020fca00000006ff */
[----:B------:R-:W-:-:S04]  /*21e0*/  FMUL.FTZ R102, R102, UR6 ;  /* 0x0000000666667c20 */ /* 0x000fc80008410000 */
[----:B------:R-:W-:-:S07]  /*21f0*/  @P0 FADD.FTZ R102, R70, R102 ;  /* 0x0000006646660221 */ /* 0x000fce0000010000 */
.L_x_18938:
[----:B------:R-:W-:Y:S05]  /*2200*/  BSYNC B0 ;  /* 0x0000000000007941 */ /* 0x000fea0003800000 */
.L_x_18937:
[----:B------:R-:W-:Y:S04]  /*2210*/  BSSY B0, `(.L_x_18939) ;  /* 0x0000006000007945 */ /* 0x000fe80003800000 */
[----:B------:R-:W-:Y:S05]  /*2220*/  @!P6 BRA `(.L_x_18940) ;  /* 0x000000000010e947 */ /* 0x000fea0003800000 */
[----:B-----5:R-:W-:-:S04]  /*2230*/  PRMT R103, R75, 0x7632, R103 ;  /* 0x000076324b677816 */ /* 0x020fc80000000067 */
[----:B------:R-:W-:-:S05]  /*2240*/  SHF.L.U32 R103, R103, 0x10, RZ ;  /* 0x0000001067677819 */ /* 0x000fca00000006ff */
[----:B------:R-:W-:-:S04]  /*2250*/  FMUL.FTZ R103, R103, UR6 ;  /* 0x0000000667677c20 */ /* 0x000fc80008410000 */
[----:B------:R-:W-:-:S07]  /*2260*/  @P0 FADD.FTZ R103, R71, R103 ;  /* 0x0000006747670221 */ /* 0x000fce0000010000 */
.L_x_18940:
[----:B------:R-:W-:Y:S05]  /*2270*/  BSYNC B0 ;  /* 0x0000000000007941 */ /* 0x000fea0003800000 */
.L_x_18939:
[----:B------:R-:W-:Y:S01]  /*2280*/  STG.E.128 desc[UR4][R108.64], R104 ;  /* 0x000000686c007986 */ /* 0x000fe2000c101d04 */
[----:B------:R-:W0:Y:S03]  /*2290*/  @P5 LDC.64 R110, c[0x0][0x220] ;  /* 0x00008800ff6e5b82 */ /* 0x000e260000000a00 */
[----:B------:R1:W-:Y:S04]  /*22a0*/  STG.E.128 desc[UR4][R108.64+0x10], R100 ;  /* 0x000010646c007986 */ /* 0x0003e8000c101d04 */
[----:B------:R-:W2:Y:S01]  /*22b0*/  @P0 LDG.E.128 R64, desc[UR4][R114.64] ;  /* 0x0000000472400981 */ /* 0x000ea2000c1e1d00 */
[C---:B------:R-:W-:Y:S01]  /*22c0*/  @!P6 ISETP.NE.U32.AND P2, PT, R134.reuse, RZ, PT ;  /* 0x000000ff8600e20c */ /* 0x040fe20003f45070 */
[----:B------:R-:W3:Y:S02]  /*22d0*/  @P0 LDC.64 R116, c[0x0][0x230] ;  /* 0x00008c00ff740b82 */ /* 0x000ee40000000a00 */
[----:B------:R4:W1:Y:S01]  /*22e0*/  @P0 LDG.E.128 R68, desc[UR4][R114.64+0x10] ;  /* 0x0000100472440981 */ /* 0x000862000c1e1d00 */
        /* <DEDUP_REMOVED lines=9> */
[----:B-----5:R0:W5:Y:S01]  /*2380*/  @P5 LDG.E.128 R72, desc[UR4][R110.64] ;  /* 0x000000046e485981 */ /* 0x020162000c1e1d00 */
[----:B------:R-:W-:-:S04]  /*2390*/  IMAD.WIDE.U32 R120, R121, 0x20, R170 ;  /* 0x0000002079787825 */ /* 0x000fc800078e00aa */
[----:B---3--:R-:W-:Y:S01]  /*23a0*/  @P0 IMAD.WIDE.U32 R116, R125, 0x20, R116 ;  /* 0x000000207d740825 */ /* 0x008fe200078e0074 */
[----:B--2---:R-:W-:Y:S02]  /*23b0*/  @!P6 FSEL R113, R65, RZ, P2 ;  /* 0x000000ff4171e208 */ /* 0x004fe40001000000 */
[----:B----4-:R-:W-:Y:S02]  /*23c0*/  @!P6 FSEL R114, R66, RZ, P3 ;  /* 0x000000ff4272e208 */ /* 0x010fe40001800000 */
        /* <DEDUP_REMOVED lines=13> */
[----:B0-----:R-:W-:Y:S02]  /*24a0*/  @!P6 FSEL R110, R70, RZ, P2 ;  /* 0x000000ff466ee208 */ /* 0x001fe40001000000 */
[----:B------:R-:W-:Y:S02]  /*24b0*/  @!P6 FSEL R111, R71, RZ, P3 ;  /* 0x000000ff476fe208 */ /* 0x000fe40001800000 */
[----:B------:R-:W-:Y:S01]  /*24c0*/  @!P6 FSEL R112, R64, RZ, P1 ;  /* 0x000000ff4070e208 */ /* 0x000fe20000800000 */
[----:B------:R-:W-:Y:S06]  /*24d0*/  @!P6 BRA `(.L_x_18942) ;  /* 0x00000000000ce947 */ /* 0x000fec0003800000 */
[----:B-----5:R-:W-:-:S05]  /*24e0*/  SHF.L.U32 R112, R72, 0x10, RZ ;  /* 0x0000001048707819 */ /* 0x020fca00000006ff */
[----:B------:R-:W-:-:S04]  /*24f0*/  FMUL.FTZ R112, R112, UR6 ;  /* 0x0000000670707c20 */ /* 0x000fc80008410000 */
[----:B------:R-:W-:-:S07]  /*2500*/  @P0 FADD.FTZ R112, R64, R112 ;  /* 0x0000007040700221 */ /* 0x000fce0000010000 */
.L_x_18942:
[----:B------:R-:W-:Y:S05]  /*2510*/  BSYNC B0 ;  /* 0x0000000000007941 */ /* 0x000fea0003800000 */
.L_x_18941:
[----:B------:R-:W-:Y:S04]  /*2520*/  BSSY B0, `(.L_x_18943) ;  /* 0x0000006000007945 */ /* 0x000fe80003800000 */
[----:B------:R-:W-:Y:S05]  /*2530*/  @!P6 BRA `(.L_x_18944) ;  /* 0x000000000010e947 */ /* 0x000fea0003800000 */
[----:B-----5:R-:W-:-:S04]  /*2540*/  PRMT R113, R72, 0x7632, R113 ;  /* 0x0000763248717816 */ /* 0x020fc80000000071 */
[----:B------:R-:W-:-:S05]  /*2550*/  SHF.L.U32 R113, R113, 0x10, RZ ;  /* 0x0000001071717819 */ /* 0x000fca00000006ff */
[----:B------:R-:W-:-:S04]  /*2560*/  FMUL.FTZ R113, R113, UR6 ;  /* 0x0000000671717c20 */ /* 0x000fc80008410000 */
[----:B------:R-:W-:-:S07]  /*2570*/  @P0 FADD.FTZ R113, R65, R113 ;  /* 0x0000007141710221 */ /* 0x000fce0000010000 */
.L_x_18944:
[----:B------:R-:W-:Y:S05]  /*2580*/  BSYNC B0 ;  /* 0x0000000000007941 */ /* 0x000fea0003800000 */
.L_x_18943:
[----:B------:R-:W-:Y:S04]  /*2590*/  BSSY B0, `(.L_x_18945) ;  /* 0x0000005000007945 */ /* 0x000fe80003800000 */
[----:B------:R-:W-:Y:S05]  /*25a0*/  @!P6 BRA `(.L_x_18946) ;  /* 0x00000000000ce947 */ /* 0x000fea0003800000 */
[----:B-----5:R-:W-:-:S05]  /*25b0*/  SHF.L.U32 R114, R73, 0x10, RZ ;  /* 0x0000001049727819 */ /* 0x020fca00000006ff */
[----:B------:R-:W-:-:S04]  /*25c0*/  FMUL.FTZ R114, R114, UR6 ;  /* 0x0000000672727c20 */ /* 0x000fc80008410000 */
[----:B------:R-:W-:-:S07]  /*25d0*/  @P0 FADD.FTZ R114, R66, R114 ;  /* 0x0000007242720221 */ /* 0x000fce0000010000 */
.L_x_18946:
[----:B------:R-:W-:Y:S05]  /*25e0*/  BSYNC B0 ;  /* 0x0000000000007941 */ /* 0x000fea0003800000 */
.L_x_18945:
[----:B------:R-:W-:Y:S04]  /*25f0*/  BSSY B0, `(.L_x_18947) ;  /* 0x0000006000007945 */ /* 0x000fe80003800000 */
[----:B------:R-:W-:Y:S05]  /*2600*/  @!P6 BRA `(.L_x_18948) ;  /* 0x000000000010e947 */ /* 0x000fea0003800000 */
[----:B-----5:R-:W-:-:S04]  /*2610*/  PRMT R115, R73, 0x7632, R115 ;  /* 0x0000763249737816 */ /* 0x020fc80000000073 */
[----:B------:R-:W-:-:S05]  /*2620*/  SHF.L.U32 R115, R115, 0x10, RZ ;  /* 0x0000001073737819 */ /* 0x000fca00000006ff */
[----:B------:R-:W-:-:S04]  /*2630*/  FMUL.FTZ R115, R115, UR6 ;  /* 0x0000000673737c20 */ /* 0x000fc80008410000 */
[----:B------:R-:W-:-:S07]  /*2640*/  @P0 FADD.FTZ R115, R67, R115 ;  /* 0x0000007343730221 */ /* 0x000fce0000010000 */
.L_x_18948:
[----:B------:R-:W-:Y:S05]  /*2650*/  BSYNC B0 ;  /* 0x0000000000007941 */ /* 0x000fea0003800000 */
.L_x_18947:
[----:B------:R-:W-:Y:S04]  /*2660*/  BSSY B0, `(.L_x_18949) ;  /* 0x0000005000007945 */ /* 0x000fe80003800000 */
[----:B------:R-:W-:Y:S05]  /*2670*/  @!P6 BRA `(.L_x_18950) ;  /* 0x00000000000ce947 */ /* 0x000fea0003800000 */
[----:B-----5:R-:W-:-:S05]  /*2680*/  SHF.L.U32 R108, R74, 0x10, RZ ;  /* 0x000000104a6c7819 */ /* 0x020fca00000006ff */
[----:B------:R-:W-:-:S04]  /*2690*/  FMUL.FTZ R108, R108, UR6 ;  /* 0x000000066c6c7c20 */ /* 0x000fc80008410000 */
[----:B------:R-:W-:-:S07]  /*26a0*/  @P0 FADD.FTZ R108, R68, R108 ;  /* 0x0000006c446c0221 */ /* 0x000fce0000010000 */
.L_x_18950:
[----:B------:R-:W-:Y:S05]  /*26b0*/  BSYNC B0 ;  /* 0x0000000000007941 */ /* 0x000fea0003800000 */
.L_x_18949:
[----:B------:R-:W-:Y:S04]  /*26c0*/  BSSY B0, `(.L_x_18951) ;  /* 0x0000006000007945 */ /* 0x000fe80003800000 */
[----:B------:R-:W-:Y:S05]  /*26d0*/  @!P6 BRA `(.L_x_18952) ;  /* 0x000000000010e947 */ /* 0x000fea0003800000 */
[----:B-----5:R-:W-:-:S04]  /*26e0*/  PRMT R109, R74, 0x7632, R109 ;  /* 0x000076324a6d7816 */ /* 0x020fc8000000006d */
[----:B------:R-:W-:-:S05]  /*26f0*/  SHF.L.U32 R109, R109, 0x10, RZ ;  /* 0x000000106d6d7819 */ /* 0x000fca00000006ff */
[----:B------:R-:W-:-:S04]  /*2700*/  FMUL.FTZ R109, R109, UR6 ;  /* 0x000000066d6d7c20 */ /* 0x000fc80008410000 */
[----:B------:R-:W-:-:S07]  /*2710*/  @P0 FADD.FTZ R109, R69, R109 ;  /* 0x0000006d456d0221 */ /* 0x000fce0000010000 */
.L_x_18952:
[----:B------:R-:W-:Y:S05]  /*2720*/  BSYNC B0 ;  /* 0x0000000000007941 */ /* 0x000fea0003800000 */
.L_x_18951:
[----:B------:R-:W-:Y:S04]  /*2730*/  BSSY B0, `(.L_x_18953) ;  /* 0x0000005000007945 */ /* 0x000fe80003800000 */
[----:B------:R-:W-:Y:S05]  /*2740*/  @!P6 BRA `(.L_x_18954) ;  /* 0x00000000000ce947 */ /* 0x000fea0003800000 */
[----:B-----5:R-:W-:-:S05]  /*2750*/  SHF.L.U32 R110, R75, 0x10, RZ ;  /* 0x000000104b6e7819 */ /* 0x020fca00000006ff */
[----:B------:R-:W-:-:S04]  /*2760*/  FMUL.FTZ R110, R110, UR6 ;  /* 0x000000066e6e7c20 */ /* 0x000fc80008410000 */
[----:B------:R-:W-:-:S07]  /*2770*/  @P0 FADD.FTZ R110, R70, R110 ;  /* 0x0000006e466e0221 */ /* 0x000fce0000010000 */
.L_x_18954:
[----:B------:R-:W-:Y:S05]  /*2780*/  BSYNC B0 ;  /* 0x0000000000007941 */ /* 0x000fea0003800000 */
.L_x_18953:
[----:B------:R-:W-:Y:S04]  /*2790*/  BSSY B0, `(.L_x_18955) ;  /* 0x0000006000007945 */ /* 0x000fe80003800000 */
[----:B------:R-:W-:Y:S05]  /*27a0*/  @!P6 BRA `(.L_x_18956) ;  /* 0x000000000010e947 */ /* 0x000fea0003800000 */
[----:B-----5:R-:W-:-:S04]  /*27b0*/  PRMT R111, R75, 0x7632, R111 ;  /* 0x000076324b6f7816 */ /* 0x020fc8000000006f */
[----:B------:R-:W-:-:S05]  /*27c0*/  SHF.L.U32 R111, R111, 0x10, RZ ;  /* 0x000000106f6f7819 */ /* 0x000fca00000006ff */
[----:B------:R-:W-:-:S04]  /*27d0*/  FMUL.FTZ R111, R111, UR6 ;  /* 0x000000066f6f7c20 */ /* 0x000fc80008410000 */
[----:B------:R-:W-:-:S07]  /*27e0*/  @P0 FADD.FTZ R111, R71, R111 ;  /* 0x0000006f476f0221 */ /* 0x000fce0000010000 */
.L_x_18956:
[----:B------:R-:W-:Y:S05]  /*27f0*/  BSYNC B0 ;  /* 0x0000000000007941 */ /* 0x000fea0003800000 */
.L_x_18955:
[----:B------:R-:W-:Y:S01]  /*2800*/  STG.E.128 desc[UR4][R120.64], R112 ;  /* 0x0000007078007986 */ /* 0x000fe2000c101d04 */
[----:B------:R-:W0:Y:S03]  /*2810*/  @P5 LDC.64 R118, c[0x0][0x220] ;  /* 0x00008800ff765b82 */ /* 0x000e260000000a00 */
[----:B------:R1:W-:Y:S04]  /*2820*/  STG.E.128 desc[UR4][R120.64+0x10], R108 ;  /* 0x0000106c78007986 */ /* 0x0003e8000c101d04 */
[----:B------:R-:W1:Y:S01]  /*2830*/  @P0 LDG.E.128 R64, desc[UR4][R116.64] ;  /* 0x0000000474400981 */ /* 0x000e62000c1e1d00 */
[C---:B------:R-:W-:Y:S01]  /*2840*/  @!P6 ISETP.NE.U32.AND P2, PT, R134.reuse, RZ, PT ;  /* 0x000000ff8600e20c */ /* 0x040fe20003f45070 */
[----:B------:R-:W2:Y:S02]  /*2850*/  @P0 LDC.64 R130, c[0x0][0x230] ;  /* 0x00008c00ff820b82 */ /* 0x000ea40000000a00 */
[----:B------:R-:W3:Y:S01]  /*2860*/  @P0 LDG.E.128 R68, desc[UR4][R116.64+0x10] ;  /* 0x0000100474440981 */ /* 0x000ee2000c1e1d00 */
[----:B------:R-:W-:-:S02]  /*2870*/  @!P6 ISETP.NE.U32.AND P3, PT, R134, RZ, PT ;  /* 0x000000ff8600e20c */ /* 0x000fc40003f65070 */
[C---:B------:R-:W-:Y:S02]  /*2880*/  @!P6 ISETP.NE.AND.EX P2, PT, R135.reuse, RZ, PT, P2 ;  /* 0x000000ff8700e20c */ /* 0x040fe40003f45320 */
[C---:B------:R-:W-:Y:S02]  /*2890*/  @!P6 ISETP.NE.AND.EX P3, PT, R135.reuse, RZ, PT, P3 ;  /* 0x000000ff8700e20c */ /* 0x040fe40003f65330 */
[----:B------:R-:W-:Y:S02]  /*28a0*/  @!P6 ISETP.NE.U32.AND P1, PT, R134, RZ, PT ;  /* 0x000000ff8600e20c */ /* 0x000fe40003f25070 */
[----:B------:R-:W-:Y:S02]  /*28b0*/  @P5 IADD3 R123, R172, 0xa0, RZ ;  /* 0x000000a0ac7b5810 */ /* 0x000fe40007ffe0ff */
[----:B------:R-:W-:-:S03]  /*28c0*/  @!P6 ISETP.NE.AND.EX P1, PT, R135, RZ, PT, P1 ;  /* 0x000000ff8700e20c */ /* 0x000fc60003f25310 */
[----:B0-----:R-:W-:Y:S01]  /*28d0*/  @P5 IMAD.WIDE.U32 R118, R123, 0x10, R118 ;  /* 0x000000107b765825 */ /* 0x001fe200078e0076 */
[----:B------:R-:W-:Y:S01]  /*28e0*/  IADD3 R139, R133, 0xc0, RZ ;  /* 0x000000c0858b7810 */ /* 0x000fe20007ffe0ff */
[----:B------:R-:W-:Y:S02]  /*28f0*/  BSSY B0, `(.L_x_18957) ;  /* 0x000001a000007945 */ /* 0x000fe40003800000 */
[----:B------:R-:W-:Y:S01]  /*2900*/  IMAD.WIDE.U32 R124, R125, 0x20, R170 ;  /* 0x000000207d7c7825 */ /* 0x000fe200078e00aa */
[----:B-----5:R0:W5:Y:S03]  /*2910*/  @P5 LDG.E.128 R72, desc[UR4][R118.64] ;  /* 0x0000000476485981 */ /* 0x020166000c1e1d00 */
[----:B--2---:R-:W-:Y:S01]  /*2920*/  @P0 IMAD.WIDE.U32 R130, R139, 0x20, R130 ;  /* 0x000000208b820825 */ /* 0x004fe200078e0082 */
[----:B-1----:R-:W-:Y:S02]  /*2930*/  @!P6 FSEL R121, R65, RZ, P2 ;  /* 0x000000ff4179e208 */ /* 0x002fe40001000000 */
[----:B------:R-:W-:-:S02]  /*2940*/  @!P6 FSEL R122, R66, RZ, P3 ;  /* 0x000000ff427ae208 */ /* 0x000fc40001800000 */
[C---:B------:R-:W-:Y:S02]  /*2950*/  @!P6 ISETP.NE.U32.AND P2, PT, R134.reuse, RZ, PT ;  /* 0x000000ff8600e20c */ /* 0x040fe40003f45070 */
[----:B------:R-:W-:Y:S02]  /*2960*/  @!P6 ISETP.NE.U32.AND P3, PT, R134, RZ, PT ;  /* 0x000000ff8600e20c */ /* 0x000fe40003f65070 */
[C---:B------:R-:W-:Y:S02]  /*2970*/  @!P6 ISETP.NE.AND.EX P2, PT, R135.reuse, RZ, PT, P2 ;  /* 0x000000ff8700e20c */ /* 0x040fe40003f45320 */
[----:B------:R-:W-:Y:S02]  /*2980*/  @!P6 ISETP.NE.AND.EX P3, PT, R135, RZ, PT, P3 ;  /* 0x000000ff8700e20c */ /* 0x000fe40003f65330 */
[----:B------:R-:W-:Y:S02]  /*2990*/  @!P6 FSEL R123, R67, RZ, P1 ;  /* 0x000000ff437be208 */ /* 0x000fe40000800000 */
[----:B---3--:R-:W-:-:S02]  /*29a0*/  @!P6 FSEL R116, R68, RZ, P2 ;  /* 0x000000ff4474e208 */ /* 0x008fc40001000000 */
[----:B------:R-:W-:Y:S02]  /*29b0*/  @!P6 FSEL R117, R69, RZ, P3 ;  /* 0x000000ff4575e208 */ /* 0x000fe40001800000 */
[C---:B------:R-:W-:Y:S02]  /*29c0*/  @!P6 ISETP.NE.U32.AND P1, PT, R134.reuse, RZ, PT ;  /* 0x000000ff8600e20c */ /* 0x040fe40003f25070 */
[C---:B------:R-:W-:Y:S02]  /*29d0*/  @!P6 ISETP.NE.U32.AND P2, PT, R134.reuse, RZ, PT ;  /* 0x000000ff8600e20c */ /* 0x040fe40003f45070 */
[----:B------:R-:W-:Y:S02]  /*29e0*/  @!P6 ISETP.NE.U32.AND P3, PT, R134, RZ, PT ;  /* 0x000000ff8600e20c */ /* 0x000fe40003f65070 */
[C---:B------:R-:W-:Y:S02]  /*29f0*/  @!P6 ISETP.NE.AND.EX P1, PT, R135.reuse, RZ, PT, P1 ;  /* 0x000000ff8700e20c */ /* 0x040fe40003f25310 */
[----:B------:R-:W-:-:S02]  /*2a00*/  @!P6 ISETP.NE.AND.EX P2, PT, R135, RZ, PT, P2 ;  /* 0x000000ff8700e20c */ /* 0x000fc40003f45320 */
        /* <DEDUP_REMOVED lines=8> */
.L_x_18958:
[----:B------:R-:W-:Y:S05]  /*2a90*/  BSYNC B0 ;  /* 0x0000000000007941 */ /* 0x000fea0003800000 */
.L_x_18957:
[----:B------:R-:W-:Y:S04]  /*2aa0*/  BSSY B0, `(.L_x_18959) ;  /* 0x0000006000007945 */ /* 0x000fe80003800000 */
[----:B------:R-:W-:Y:S05]  /*2ab0*/  @!P6 BRA `(.L_x_18960) ;  /* 0x000000000010e947 */ /* 0x000fea0003800000 */
[----:B-----5:R-:W-:-:S04]  /*2ac0*/  PRMT R121, R72, 0x7632, R121 ;  /* 0x0000763248797816 */ /* 0x020fc80000000079 */
[----:B------:R-:W-:-:S05]  /*2ad0*/  SHF.L.U32 R121, R121, 0x10, RZ ;  /* 0x0000001079797819 */ /* 0x000fca00000006ff */
[----:B------:R-:W-:-:S04]  /*2ae0*/  FMUL.FTZ R121, R121, UR6 ;  /* 0x0000000679797c20 */ /* 0x000fc80008410000 */
[----:B------:R-:W-:-:S07]  /*2af0*/  @P0 FADD.FTZ R121, R65, R121 ;  /* 0x0000007941790221 */ /* 0x000fce0000010000 */
.L_x_18960:
[----:B------:R-:W-:Y:S05]  /*2b00*/  BSYNC B0 ;  /* 0x0000000000007941 */ /* 0x000fea0003800000 */
.L_x_18959:
[----:B------:R-:W-:Y:S04]  /*2b10*/  BSSY B0, `(.L_x_18961) ;  /* 0x0000005000007945 */ /* 0x000fe80003800000 */
[----:B------:R-:W-:Y:S05]  /*2b20*/  @!P6 BRA `(.L_x_18962) ;  /* 0x00000000000ce947 */ /* 0x000fea0003800000 */
[----:B-----5:R-:W-:-:S05]  /*2b30*/  SHF.L.U32 R122, R73, 0x10, RZ ;  /* 0x00000010497a7819 */ /* 0x020fca00000006ff */
[----:B------:R-:W-:-:S04]  /*2b40*/  FMUL.FTZ R122, R122, UR6 ;  /* 0x000000067a7a7c20 */ /* 0x000fc80008410000 */
[----:B------:R-:W-:-:S07]  /*2b50*/  @P0 FADD.FTZ R122, R66, R122 ;  /* 0x0000007a427a0221 */ /* 0x000fce0000010000 */
.L_x_18962:
[----:B------:R-:W-:Y:S05]  /*2b60*/  BSYNC B0 ;  /* 0x0000000000007941 */ /* 0x000fea0003800000 */
.L_x_18961:
[----:B------:R-:W-:Y:S04]  /*2b70*/  BSSY B0, `(.L_x_18963) ;  /* 0x0000006000007945 */ /* 0x000fe80003800000 */
[----:B------:R-:W-:Y:S05]  /*2b80*/  @!P6 BRA `(.L_x_18964) ;  /* 0x000000000010e947 */ /* 0x000fea0003800000 */
[----:B-----5:R-:W-:-:S04]  /*2b90*/  PRMT R123, R73, 0x7632, R123 ;  /* 0x00007632497b7816 */ /* 0x020fc8000000007b */
[----:B------:R-:W-:-:S05]  /*2ba0*/  SHF.L.U32 R123, R123, 0x10, RZ ;  /* 0x000000107b7b7819 */ /* 0x000fca00000006ff */
[----:B------:R-:W-:-:S04]  /*2bb0*/  FMUL.FTZ R123, R123, UR6 ;  /* 0x000000067b7b7c20 */ /* 0x000fc80008410000 */
[----:B------:R-:W-:-:S07]  /*2bc0*/  @P0 FADD.FTZ R123, R67, R123 ;  /* 0x0000007b437b0221 */ /* 0x000fce0000010000 */
.L_x_18964:
[----:B------:R-:W-:Y:S05]  /*2bd0*/  BSYNC B0 ;  /* 0x0000000000007941 */ /* 0x000fea0003800000 */
.L_x_18963:
[----:B------:R-:W-:Y:S04]  /*2be0*/  BSSY B0, `(.L_x_18965) ;  /* 0x0000005000007945 */ /* 0x000fe80003800000 */
[----:B------:R-:W-:Y:S05]  /*2bf0*/  @!P6 BRA `(.L_x_18966) ;  /* 0x00000000000ce947 */ /* 0x000fea0003800000 */
[----:B-----5:R-:W-:-:S05]  /*2c00*/  SHF.L.U32 R116, R74, 0x10, RZ ;  /* 0x000000104a747819 */ /* 0x020fca00000006ff */
[----:B------:R-:W-:-:S04]  /*2c10*/  FMUL.FTZ R116, R116, UR6 ;  /* 0x0000000674747c20 */ /* 0x000fc80008410000 */
[----:B------:R-:W-:-:S07]  /*2c20*/  @P0 FADD.FTZ R116, R68, R116 ;  /* 0x0000007444740221 */ /* 0x000fce0000010000 */
.L_x_18966:
[----:B------:R-:W-:Y:S05]  /*2c30*/  BSYNC B0 ;  /* 0x0000000000007941 */ /* 0x000fea0003800000 */
.L_x_18965:
[----:B------:R-:W-:Y:S04]  /*2c40*/  BSSY B0, `(.L_x_18967) ;  /* 0x0000006000007945 */ /* 0x000fe80003800000 */
[----:B------:R-:W-:Y:S05]  /*2c50*/  @!P6 BRA `(.L_x_18968) ;  /* 0x000000000010e947 */ /* 0x000fea0003800000 */
[----:B-----5:R-:W-:-:S04]  /*2c60*/  PRMT R117, R74, 0x7632, R117 ;  /* 0x000076324a757816 */ /* 0x020fc80000000075 */
[----:B------:R-:W-:-:S05]  /*2c70*/  SHF.L.U32 R117, R117, 0x10, RZ ;  /* 0x0000001075757819 */ /* 0x000fca00000006ff */
[----:B------:R-:W-:-:S04]  /*2c80*/  FMUL.FTZ R117, R117, UR6 ;  /* 0x0000000675757c20 */ /* 0x000fc80008410000 */
[----:B------:R-:W-:-:S07]  /*2c90*/  @P0 FADD.FTZ R117, R69, R117 ;  /* 0x0000007545750221 */ /* 0x000fce0000010000 */
.L_x_18968:
[----:B------:R-:W-:Y:S05]  /*2ca0*/  BSYNC B0 ;  /* 0x0000000000007941 */ /* 0x000fea0003800000 */
.L_x_18967:
[----:B------:R-:W-:Y:S04]  /*2cb0*/  BSSY B0, `(.L_x_18969) ;  /* 0x0000005000007945 */ /* 0x000fe80003800000 */
[----:B------:R-:W-:Y:S05]  /*2cc0*/  @!P6 BRA `(.L_x_18970) ;  /* 0x00000000000ce947 */ /* 0x000fea0003800000 */
[----:B-----5:R-:W-:-:S05]  /*2cd0*/  SHF.L.U32 R118, R75, 0x10, RZ ;  /* 0x000000104b767819 */ /* 0x020fca00000006ff */
[----:B------:R-:W-:-:S04]  /*2ce0*/  FMUL.FTZ R118, R118, UR6 ;  /* 0x0000000676767c20 */ /* 0x000fc80008410000 */
[----:B------:R-:W-:-:S07]  /*2cf0*/  @P0 FADD.FTZ R118, R70, R118 ;  /* 0x0000007646760221 */ /* 0x000fce0000010000 */
.L_x_18970:
[----:B------:R-:W-:Y:S05]  /*2d00*/  BSYNC B0 ;  /* 0x0000000000007941 */ /* 0x000fea0003800000 */
.L_x_18969:
[----:B------:R-:W-:Y:S04]  /*2d10*/  BSSY B0, `(.L_x_18971) ;  /* 0x0000006000007945 */ /* 0x000fe80003800000 */
[----:B------:R-:W-:Y:S05]  /*2d20*/  @!P6 BRA `(.L_x_18972) ;  /* 0x000000000010e947 */ /* 0x000fea0003800000 */
[----:B-----5:R-:W-:-:S04]  /*2d30*/  PRMT R119, R75, 0x7632, R119 ;  /* 0x000076324b777816 */ /* 0x020fc80000000077 */
[----:B------:R-:W-:-:S05]  /*2d40*/  SHF.L.U32 R119, R119, 0x10, RZ ;  /* 0x0000001077777819 */ /* 0x000fca00000006ff */
[----:B------:R-:W-:-:S04]  /*2d50*/  FMUL.FTZ R119, R119, UR6 ;  /* 0x0000000677777c20 */ /* 0x000fc80008410000 */
[----:B------:R-:W-:-:S07]  /*2d60*/  @P0 FADD.FTZ R119, R71, R119 ;  /* 0x0000007747770221 */ /* 0x000fce0000010000 */
.L_x_18972:
[----:B------:R-:W-:Y:S05]  /*2d70*/  BSYNC B0 ;  /* 0x0000000000007941 */ /* 0x000fea0003800000 */
.L_x_18971:
        /* <DEDUP_REMOVED lines=41> */
.L_x_18974:
[----:B------:R-:W-:Y:S05]  /*3010*/  BSYNC B0 ;  /* 0x0000000000007941 */ /* 0x000fea0003800000 */
.L_x_18973:
[----:B------:R-:W-:Y:S04]  /*3020*/  BSSY B0, `(.L_x_18975) ;  /* 0x0000006000007945 */ /* 0x000fe80003800000 */
[----:B------:R-:W-:Y:S05]  /*3030*/  @!P6 BRA `(.L_x_18976) ;  /* 0x000000000010e947 */ /* 0x000fea0003800000 */
[----:B-----5:R-:W-:-:S04]  /*3040*/  PRMT R129, R72, 0x7632, R129 ;  /* 0x0000763248817816 */ /* 0x020fc80000000081 */
[----:B------:R-:W-:-:S05]  /*3050*/  SHF.L.U32 R129, R129, 0x10, RZ ;  /* 0x0000001081817819 */ /* 0x000fca00000006ff */
[----:B------:R-:W-:-:S04]  /*3060*/  FMUL.FTZ R129, R129, UR6 ;  /* 0x0000000681817c20 */ /* 0x000fc80008410000 */
[----:B------:R-:W-:-:S07]  /*3070*/  @P0 FADD.FTZ R129, R65, R129 ;  /* 0x0000008141810221 */ /* 0x000fce0000010000 */
.L_x_18976:
[----:B------:R-:W-:Y:S05]  /*3080*/  BSYNC B0 ;  /* 0x0000000000007941 */ /* 0x000fea0003800000 */
.L_x_18975:
[----:B------:R-:W-:Y:S04]  /*3090*/  BSSY B0, `(.L_x_18977) ;  /* 0x0000005000007945 */ /* 0x000fe80003800000 */
[----:B------:R-:W-:Y:S05]  /*30a0*/  @!P6 BRA `(.L_x_18978) ;  /* 0x00000000000ce947 */ /* 0x000fea0003800000 */
[----:B-----5:R-:W-:-:S05]  /*30b0*/  SHF.L.U32 R130, R73, 0x10, RZ ;  /* 0x0000001049827819 */ /* 0x020fca00000006ff */
[----:B------:R-:W-:-:S04]  /*30c0*/  FMUL.FTZ R130, R130, UR6 ;  /* 0x0000000682827c20 */ /* 0x000fc80008410000 */
[----:B------:R-:W-:-:S07]  /*30d0*/  @P0 FADD.FTZ R130, R66, R130 ;  /* 0x0000008242820221 */ /* 0x000fce0000010000 */
.L_x_18978:
[----:B------:R-:W-:Y:S05]  /*30e0*/  BSYNC B0 ;  /* 0x0000000000007941 */ /* 0x000fea0003800000 */
.L_x_18977:
[----:B------:R-:W-:Y:S04]  /*30f0*/  BSSY B0, `(.L_x_18979) ;  /* 0x0000006000007945 */ /* 0x000fe80003800000 */
[----:B------:R-:W-:Y:S05]  /*3100*/  @!P6 BRA `(.L_x_18980) ;  /* 0x000000000010e947 */ /* 0x000fea0003800000 */
[----:B-----5:R-:W-:-:S04]  /*3110*/  PRMT R131, R73, 0x7632, R131 ;  /* 0x0000763249837816 */ /* 0x020fc80000000083 */
[----:B------:R-:W-:-:S05]  /*3120*/  SHF.L.U32 R131, R131, 0x10, RZ ;  /* 0x0000001083837819 */ /* 0x000fca00000006ff */
[----:B------:R-:W-:-:S04]  /*3130*/  FMUL.FTZ R131, R131, UR6 ;  /* 0x0000000683837c20 */ /* 0x000fc80008410000 */
[----:B------:R-:W-:-:S07]  /*3140*/  @P0 FADD.FTZ R131, R67, R131 ;  /* 0x0000008343830221 */ /* 0x000fce0000010000 */
.L_x_18980:
[----:B------:R-:W-:Y:S05]  /*3150*/  BSYNC B0 ;  /* 0x0000000000007941 */ /* 0x000fea0003800000 */
.L_x_18979:
[----:B------:R-:W-:Y:S04]  /*3160*/  BSSY B0, `(.L_x_18981) ;  /* 0x0000005000007945 */ /* 0x000fe80003800000 */
[----:B------:R-:W-:Y:S05]  /*3170*/  @!P6 BRA `(.L_x_18982) ;  /* 0x00000000000ce947 */ /* 0x000fea0003800000 */
[----:B-----5:R-:W-:-:S05]  /*3180*/  SHF.L.U32 R124, R74, 0x10, RZ ;  /* 0x000000104a7c7819 */ /* 0x020fca00000006ff */
[----:B------:R-:W-:-:S04]  /*3190*/  FMUL.FTZ R124, R124, UR6 ;  /* 0x000000067c7c7c20 */ /* 0x000fc80008410000 */
[----:B------:R-:W-:-:S07]  /*31a0*/  @P0 FADD.FTZ R124, R68, R124 ;  /* 0x0000007c447c0221 */ /* 0x000fce0000010000 */
.L_x_18982:
[----:B------:R-:W-:Y:S05]  /*31b0*/  BSYNC B0 ;  /* 0x0000000000007941 */ /* 0x000fea0003800000 */
.L_x_18981:
[----:B------:R-:W-:Y:S04]  /*31c0*/  BSSY B0, `(.L_x_18983) ;  /* 0x0000006000007945 */ /* 0x000fe80003800000 */
[----:B------:R-:W-:Y:S05]  /*31d0*/  @!P6 BRA `(.L_x_18984) ;  /* 0x000000000010e947 */ /* 0x000fea0003800000 */
[----:B-----5:R-:W-:-:S04]  /*31e0*/  PRMT R125, R74, 0x7632, R125 ;  /* 0x000076324a7d7816 */ /* 0x020fc8000000007d */
[----:B------:R-:W-:-:S05]  /*31f0*/  SHF.L.U32 R125, R125, 0x10, RZ ;  /* 0x000000107d7d7819 */ /* 0x000fca00000006ff */
[----:B------:R-:W-:-:S04]  /*3200*/  FMUL.FTZ R125, R125, UR6 ;  /* 0x000000067d7d7c20 */ /* 0x000fc80008410000 */
[----:B------:R-:W-:-:S07]  /*3210*/  @P0 FADD.FTZ R125, R69, R125 ;  /* 0x0000007d457d0221 */ /* 0x000fce0000010000 */
.L_x_18984:
[----:B------:R-:W-:Y:S05]  /*3220*/  BSYNC B0 ;  /* 0x0000000000007941 */ /* 0x000fea0003800000 */
.L_x_18983:
[----:B------:R-:W-:Y:S04]  /*3230*/  BSSY B0, `(.L_x_18985) ;  /* 0x0000005000007945 */ /* 0x000fe80003800000 */
[----:B------:R-:W-:Y:S05]  /*3240*/  @!P6 BRA `(.L_x_18986) ;  /* 0x00000000000ce947 */ /* 0x000fea0003800000 */
[----:B-----5:R-:W-:-:S05]  /*3250*/  SHF.L.U32 R126, R75, 0x10, RZ ;  /* 0x000000104b7e7819 */ /* 0x020fca00000006ff */
[----:B------:R-:W-:-:S04]  /*3260*/  FMUL.FTZ R126, R126, UR6 ;  /* 0x000000067e7e7c20 */ /* 0x000fc80008410000 */
[----:B------:R-:W-:-:S07]  /*3270*/  @P0 FADD.FTZ R126, R70, R126 ;  /* 0x0000007e467e0221 */ /* 0x000fce0000010000 */
.L_x_18986:
[----:B------:R-:W-:Y:S05]  /*3280*/  BSYNC B0 ;  /* 0x0000000000007941 */ /* 0x000fea0003800000 */
.L_x_18985:
[----:B------:R-:W-:Y:S04]  /*3290*/  BSSY B0, `(.L_x_18987) ;  /* 0x0000006000007945 */ /* 0x000fe80003800000 */
[----:B------:R-:W-:Y:S05]  /*32a0*/  @!P6 BRA `(.L_x_18988) ;  /* 0x000000000010e947 */ /* 0x000fea0003800000 */
[----:B-----5:R-:W-:-:S04]  /*32b0*/  PRMT R127, R75, 0x7632, R127 ;  /* 0x000076324b7f7816 */ /* 0x020fc8000000007f */
[----:B------:R-:W-:-:S05]  /*32c0*/  SHF.L.U32 R127, R127, 0x10, RZ ;  /* 0x000000107f7f7819 */ /* 0x000fca00000006ff */
[----:B------:R-:W-:-:S04]  /*32d0*/  FMUL.FTZ R127, R127, UR6 ;  /* 0x000000067f7f7c20 */ /* 0x000fc80008410000 */
[----:B------:R-:W-:-:S07]  /*32e0*/  @P0 FADD.FTZ R127, R71, R127 ;  /* 0x0000007f477f0221 */ /* 0x000fce0000010000 */
.L_x_18988:
[----:B------:R-:W-:Y:S05]  /*32f0*/  BSYNC B0 ;  /* 0x0000000000007941 */ /* 0x000fea0003800000 */
.L_x_18987:
[----:B------:R-:W-:Y:S01]  /*3300*/  STG.E.128 desc[UR4][R132.64], R128 ;  /* 0x0000008084007986 */ /* 0x000fe2000c101d04 */
[----:B------:R-:W0:Y:S03]  /*3310*/  @P5 LDC.64 R138, c[0x0][0x220] ;  /* 0x00008800ff8a5b82 */ /* 0x000e260000000a00 */
[----:B------:R1:W-:Y:S04]  /*3320*/  STG.E.128 desc[UR4][R132.64+0x10], R124 ;  /* 0x0000107c84007986 */ /* 0x0003e8000c101d04 */
[----:B------:R-:W2:Y:S04]  /*3330*/  @P0 LDG.E.128 R64, desc[UR4][R136.64] ;  /* 0x0000000488400981 */ /* 0x000ea8000c1e1d00 */
[----:B------:R2:W1:Y:S01]  /*3340*/  @P0 LDG.E.128 R68, desc[UR4][R136.64+0x10] ;  /* 0x0000100488440981 */ /* 0x000462000c1e1d00 */
[----:B------:R-:W-:-:S02]  /*3350*/  @P5 IADD3 R173, R172, 0xe0, RZ ;  /* 0x000000e0acad5810 */ /* 0x000fc40007ffe0ff */
[C---:B------:R-:W-:Y:S02]  /*3360*/  @!P6 ISETP.NE.U32.AND P2, PT, R134.reuse, RZ, PT ;  /* 0x000000ff8600e20c */ /* 0x040fe40003f45070 */
[C---:B------:R-:W-:Y:S02]  /*3370*/  @!P6 ISETP.NE.U32.AND P1, PT, R134.reuse, RZ, PT ;  /* 0x000000ff8600e20c */ /* 0x040fe40003f25070 */
[----:B------:R-:W-:Y:S01]  /*3380*/  @!P6 ISETP.NE.U32.AND P3, PT, R134, RZ, PT ;  /* 0x000000ff8600e20c */ /* 0x000fe20003f65070 */
[----:B0-----:R-:W-:-:S05]  /*3390*/  @P5 IMAD.WIDE.U32 R172, R173, 0x10, R138 ;  /* 0x00000010adac5825 */ /* 0x001fca00078e008a */
[----:B-----5:R0:W5:Y:S01]  /*33a0*/  @P5 LDG.E.128 R72, desc[UR4][R172.64] ;  /* 0x00000004ac485981 */ /* 0x020162000c1e1d00 */
[----:B------:R-:W-:Y:S01]  /*33b0*/  @!P6 ISETP.NE.U32.AND P5, PT, R134, RZ, PT ;  /* 0x000000ff8600e20c */ /* 0x000fe20003fa5070 */
[----:B------:R-:W-:Y:S01]  /*33c0*/  BSSY B0, `(.L_x_18989) ;  /* 0x0000019000007945 */ /* 0x000fe20003800000 */
[C---:B------:R-:W-:Y:S02]  /*33d0*/  @!P6 ISETP.NE.AND.EX P2, PT, R135.reuse, RZ, PT, P2 ;  /* 0x000000ff8700e20c */ /* 0x040fe40003f45320 */
[C---:B------:R-:W-:Y:S02]  /*33e0*/  @!P6 ISETP.NE.AND.EX P1, PT, R135.reuse, RZ, PT, P1 ;  /* 0x000000ff8700e20c */ /* 0x040fe40003f25310 */
[C---:B------:R-:W-:Y:S02]  /*33f0*/  @!P6 ISETP.NE.AND.EX P5, PT, R135.reuse, RZ, PT, P5 ;  /* 0x000000ff8700e20c */ /* 0x040fe40003fa5350 */
[----:B------:R-:W-:Y:S02]  /*3400*/  @!P6 ISETP.NE.AND.EX P3, PT, R135, RZ, PT, P3 ;  /* 0x000000ff8700e20c */ /* 0x000fe40003f65330 */
[----:B--2---:R-:W-:-:S02]  /*3410*/  @!P6 FSEL R137, R65, RZ, P2 ;  /* 0x000000ff4189e208 */ /* 0x004fc40001000000 */
[----:B------:R-:W-:Y:S02]  /*3420*/  @!P6 FSEL R138, R66, RZ, P1 ;  /* 0x000000ff428ae208 */ /* 0x000fe40000800000 */
[----:B------:R-:W-:Y:S02]  /*3430*/  @!P6 FSEL R139, R67, RZ, P5 ;  /* 0x000000ff438be208 */ /* 0x000fe40002800000 */
[----:B-1----:R-:W-:Y:S02]  /*3440*/  @!P6 FSEL R132, R68, RZ, P3 ;  /* 0x000000ff4484e208 */ /* 0x002fe40001800000 */
[C---:B------:R-:W-:Y:S02]  /*3450*/  @!P6 ISETP.NE.U32.AND P2, PT, R134.reuse, RZ, PT ;  /* 0x000000ff8600e20c */ /* 0x040fe40003f45070 */
[C---:B------:R-:W-:Y:S02]  /*3460*/  @!P6 ISETP.NE.U32.AND P1, PT, R134.reuse, RZ, PT ;  /* 0x000000ff8600e20c */ /* 0x040fe40003f25070 */
[----:B------:R-:W-:-:S02]  /*3470*/  @!P6 ISETP.NE.U32.AND P5, PT, R134, RZ, PT ;  /* 0x000000ff8600e20c */ /* 0x000fc40003fa5070 */
[----:B------:R-:W-:Y:S02]  /*3480*/  @!P6 ISETP.NE.U32.AND P3, PT, R134, RZ, PT ;  /* 0x000000ff8600e20c */ /* 0x000fe40003f65070 */
[C---:B------:R-:W-:Y:S02]  /*3490*/  @!P6 ISETP.NE.AND.EX P2, PT, R135.reuse, RZ, PT, P2 ;  /* 0x000000ff8700e20c */ /* 0x040fe40003f45320 */
[C---:B------:R-:W-:Y:S02]  /*34a0*/  @!P6 ISETP.NE.AND.EX P1, PT, R135.reuse, RZ, PT, P1 ;  /* 0x000000ff8700e20c */ /* 0x040fe40003f25310 */
[C---:B------:R-:W-:Y:S02]  /*34b0*/  @!P6 ISETP.NE.AND.EX P5, PT, R135.reuse, RZ, PT, P5 ;  /* 0x000000ff8700e20c */ /* 0x040fe40003fa5350 */
[----:B------:R-:W-:Y:S02]  /*34c0*/  @!P6 ISETP.NE.AND.EX P3, PT, R135, RZ, PT, P3 ;  /* 0x000000ff8700e20c */ /* 0x000fe40003f65330 */
[----:B------:R-:W-:-:S02]  /*34d0*/  @!P6 FSEL R133, R69, RZ, P2 ;  /* 0x000000ff4585e208 */ /* 0x000fc40001000000 */
[----:B------:R-:W-:Y:S02]  /*34e0*/  @!P6 FSEL R134, R70, RZ, P1 ;  /* 0x000000ff4686e208 */ /* 0x000fe40000800000 */
[----:B------:R-:W-:Y:S02]  /*34f0*/  @!P6 FSEL R135, R71, RZ, P5 ;  /* 0x000000ff4787e208 */ /* 0x000fe40002800000 */
[----:B------:R-:W-:Y:S01]  /*3500*/  @!P6 FSEL R136, R64, RZ, P3 ;  /* 0x000000ff4088e208 */ /* 0x000fe20001800000 */
[----:B0-----:R-:W-:Y:S06]  /*3510*/  @!P6 BRA `(.L_x_18990) ;  /* 0x00000000000ce947 */ /* 0x001fec0003800000 */
[----:B-----5:R-:W-:-:S05]  /*3520*/  SHF.L.U32 R136, R72, 0x10, RZ ;  /* 0x0000001048887819 */ /* 0x020fca00000006ff */
[----:B------:R-:W-:-:S04]  /*3530*/  FMUL.FTZ R136, R136, UR6 ;  /* 0x0000000688887c20 */ /* 0x000fc80008410000 */
[----:B------:R-:W-:-:S07]  /*3540*/  @P0 FADD.FTZ R136, R64, R136 ;  /* 0x0000008840880221 */ /* 0x000fce0000010000 */
.L_x_18990:
[----:B------:R-:W-:Y:S05]  /*3550*/  BSYNC B0 ;  /* 0x0000000000007941 */ /* 0x000fea0003800000 */
.L_x_18989:
[----:B------:R-:W-:Y:S04]  /*3560*/  BSSY B0, `(.L_x_18991) ;  /* 0x0000006000007945 */ /* 0x000fe80003800000 */
[----:B------:R-:W-:Y:S05]  /*3570*/  @!P6 BRA `(.L_x_18992) ;  /* 0x000000000010e947 */ /* 0x000fea0003800000 */
[----:B-----5:R-:W-:-:S04]  /*3580*/  PRMT R137, R72, 0x7632, R137 ;  /* 0x0000763248897816 */ /* 0x020fc80000000089 */
[----:B------:R-:W-:-:S05]  /*3590*/  SHF.L.U32 R137, R137, 0x10, RZ ;  /* 0x0000001089897819 */ /* 0x000fca00000006ff */
[----:B------:R-:W-:-:S04]  /*35a0*/  FMUL.FTZ R137, R137, UR6 ;  /* 0x0000000689897c20 */ /* 0x000fc80008410000 */
[----:B------:R-:W-:-:S07]  /*35b0*/  @P0 FADD.FTZ R137, R65, R137 ;  /* 0x0000008941890221 */ /* 0x000fce0000010000 */
.L_x_18992:
[----:B------:R-:W-:Y:S05]  /*35c0*/  BSYNC B0 ;  /* 0x0000000000007941 */ /* 0x000fea0003800000 */
.L_x_18991:
[----:B------:R-:W-:Y:S04]  /*35d0*/  BSSY B0, `(.L_x_18993) ;  /* 0x0000005000007945 */ /* 0x000fe80003800000 */
[----:B------:R-:W-:Y:S05]  /*35e0*/  @!P6 BRA `(.L_x_18994) ;  /* 0x00000000000ce947 */ /* 0x000fea0003800000 */
[----:B-----5:R-:W-:-:S05]  /*35f0*/  SHF.L.U32 R138, R73, 0x10, RZ ;  /* 0x00000010498a7819 */ /* 0x020fca00000006ff */
[----:B------:R-:W-:-:S04]  /*3600*/  FMUL.FTZ R138, R138, UR6 ;  /* 0x000000068a8a7c20 */ /* 0x000fc80008410000 */
[----:B------:R-:W-:-:S07]  /*3610*/  @P0 FADD.FTZ R138, R66, R138 ;  /* 0x0000008a428a0221 */ /* 0x000fce0000010000 */
.L_x_18994:
[----:B------:R-:W-:Y:S05]  /*3620*/  BSYNC B0 ;  /* 0x0000000000007941 */ /* 0x000fea0003800000 */
.L_x_18993:
[----:B------:R-:W-:Y:S04]  /*3630*/  BSSY B0, `(.L_x_18995) ;  /* 0x0000006000007945 */ /* 0x000fe80003800000 */
[----:B------:R-:W-:Y:S05]  /*3640*/  @!P6 BRA `(.L_x_18996) ;  /* 0x000000000010e947 */ /* 0x000fea0003800000 */
[----:B-----5:R-:W-:-:S04]  /*3650*/  PRMT R139, R73, 0x7632, R139 ;  /* 0x00007632498b7816 */ /* 0x020fc8000000008b */
[----:B------:R-:W-:-:S05]  /*3660*/  SHF.L.U32 R139, R139, 0x10, RZ ;  /* 0x000000108b8b7819 */ /* 0x000fca00000006ff */
[----:B------:R-:W-:-:S04]  /*3670*/  FMUL.FTZ R139, R139, UR6 ;  /* 0x000000068b8b7c20 */ /* 0x000fc80008410000 */
[----:B------:R-:W-:-:S07]  /*3680*/  @P0 FADD.FTZ R139, R67, R139 ;  /* 0x0000008b438b0221 */ /* 0x000fce0000010000 */
.L_x_18996:
[----:B------:R-:W-:Y:S05]  /*3690*/  BSYNC B0 ;  /* 0x0000000000007941 */ /* 0x000fea0003800000 */
.L_x_18995:
[----:B------:R-:W-:Y:S04]  /*36a0*/  BSSY B0, `(.L_x_18997) ;  /* 0x0000005000007945 */ /* 0x000fe80003800000 */
[----:B------:R-:W-:Y:S05]  /*36b0*/  @!P6 BRA `(.L_x_18998) ;  /* 0x00000000000ce947 */ /* 0x000fea0003800000 */
[----:B-----5:R-:W-:-:S05]  /*36c0*/  SHF.L.U32 R132, R74, 0x10, RZ ;  /* 0x000000104a847819 */ /* 0x020fca00000006ff */
[----:B------:R-:W-:-:S04]  /*36d0*/  FMUL.FTZ R132, R132, UR6 ;  /* 0x0000000684847c20 */ /* 0x000fc80008410000 */
[----:B------:R-:W-:-:S07]  /*36e0*/  @P0 FADD.FTZ R132, R68, R132 ;  /* 0x0000008444840221 */ /* 0x000fce0000010000 */
.L_x_18998:
[----:B------:R-:W-:Y:S05]  /*36f0*/  BSYNC B0 ;  /* 0x0000000000007941 */ /* 0x000fea0003800000 */
.L_x_18997:
[----:B------:R-:W-:Y:S04]  /*3700*/  BSSY B0, `(.L_x_18999) ;  /* 0x0000006000007945 */ /* 0x000fe80003800000 */
[----:B------:R-:W-:Y:S05]  /*3710*/  @!P6 BRA `(.L_x_19000) ;  /* 0x000000000010e947 */ /* 0x000fea0003800000 */
[----:B-----5:R-:W-:-:S04]  /*3720*/  PRMT R133, R74, 0x7632, R133 ;  /* 0x000076324a857816 */ /* 0x020fc80000000085 */
[----:B------:R-:W-:-:S05]  /*3730*/  SHF.L.U32 R133, R133, 0x10, RZ ;  /* 0x0000001085857819 */ /* 0x000fca00000006ff */
[----:B------:R-:W-:-:S04]  /*3740*/  FMUL.FTZ R133, R133, UR6 ;  /* 0x0000000685857c20 */ /* 0x000fc80008410000 */
[----:B------:R-:W-:-:S07]  /*3750*/  @P0 FADD.FTZ R133, R69, R133 ;  /* 0x0000008545850221 */ /* 0x000fce0000010000 */
.L_x_19000:
[----:B------:R-:W-:Y:S05]  /*3760*/  BSYNC B0 ;  /* 0x0000000000007941 */ /* 0x000fea0003800000 */
.L_x_18999:
[----:B------:R-:W-:Y:S04]  /*3770*/  BSSY B0, `(.L_x_19001) ;  /* 0x0000005000007945 */ /* 0x000fe80003800000 */
[----:B------:R-:W-:Y:S05]  /*3780*/  @!P6 BRA `(.L_x_19002) ;  /* 0x00000000000ce947 */ /* 0x000fea0003800000 */
[----:B-----5:R-:W-:-:S05]  /*3790*/  SHF.L.U32 R134, R75, 0x10, RZ ;  /* 0x000000104b867819 */ /* 0x020fca00000006ff */
[----:B------:R-:W-:-:S04]  /*37a0*/  FMUL.FTZ R134, R134, UR6 ;  /* 0x0000000686867c20 */ /* 0x000fc80008410000 */
[----:B------:R-:W-:-:S07]  /*37b0*/  @P0 FADD.FTZ R134, R70, R134 ;  /* 0x0000008646860221 */ /* 0x000fce0000010000 */
.L_x_19002:
[----:B------:R-:W-:Y:S05]  /*37c0*/  BSYNC B0 ;  /* 0x0000000000007941 */ /* 0x000fea0003800000 */
.L_x_19001:
[----:B------:R-:W-:Y:S04]  /*37d0*/  BSSY B0, `(.L_x_19003) ;  /* 0x0000006000007945 */ /* 0x000fe80003800000 */
[----:B------:R-:W-:Y:S05]  /*37e0*/  @!P6 BRA `(.L_x_19004) ;  /* 0x000000000010e947 */ /* 0x000fea0003800000 */
[----:B-----5:R-:W-:-:S04]  /*37f0*/  PRMT R135, R75, 0x7632, R135 ;  /* 0x000076324b877816 */ /* 0x020fc80000000087 */
[----:B------:R-:W-:-:S05]  /*3800*/  SHF.L.U32 R135, R135, 0x10, RZ ;  /* 0x0000001087877819 */ /* 0x000fca00000006ff */
[----:B------:R-:W-:-:S04]  /*3810*/  FMUL.FTZ R135, R135, UR6 ;  /* 0x0000000687877c20 */ /* 0x000fc80008410000 */
[----:B------:R-:W-:-:S07]  /*3820*/  @P0 FADD.FTZ R135, R71, R135 ;  /* 0x0000008747870221 */ /* 0x000fce0000010000 */
.L_x_19004:
[----:B------:R-:W-:Y:S05]  /*3830*/  BSYNC B0 ;  /* 0x0000000000007941 */ /* 0x000fea0003800000 */
.L_x_19003:
[----:B------:R-:W-:Y:S01]  /*3840*/  FADD.FTZ R172, RZ, R80 ;  /* 0x00000050ffac7221 */ /* 0x000fe20000010000 */
[----:B------:R-:W-:Y:S01]  /*3850*/  IMAD.WIDE.U32 R170, R189, 0x20, R170 ;  /* 0x00000020bdaa7825 */ /* 0x000fe200078e00aa */
[----:B------:R-:W-:Y:S01]  /*3860*/  UMOV UR8, 0xffffffff ;  /* 0xffffffff00087882 */ /* 0x000fe20000000000 */
[----:B------:R-:W-:Y:S02]  /*3870*/  ISETP.NE.AND P0, PT, R2, RZ, PT ;  /* 0x000000ff0200720c */ /* 0x000fe40003f05270 */
[----:B------:R-:W-:Y:S01]  /*3880*/  FADD.FTZ R173, R172, R81 ;  /* 0x00000051acad7221 */ /* 0x000fe20000010000 */
[----:B------:R-:W-:Y:S01]  /*3890*/  SHF.R.S32.HI R191, RZ, 0x1f, R0 ;  /* 0x0000001fffbf7819 */ /* 0x000fe20000011400 */
[----:B------:R0:W-:Y:S02]  /*38a0*/  STG.E.128 desc[UR4][R170.64], R136 ;  /* 0x00000088aa007986 */ /* 0x0001e4000c101d04 */
[----:B------:R-:W-:Y:S02]  /*38b0*/  FADD.FTZ R172, R173, R82 ;  /* 0x00000052adac7221 */ /* 0x000fe40000010000 */
[----:B------:R0:W-:Y:S02]  /*38c0*/  STG.E.128 desc[UR4][R170.64+0x10], R132 ;  /* 0x00001084aa007986 */ /* 0x0001e4000c101d04 */
        /* <DEDUP_REMOVED lines=211> */
.L_x_19020:
[----:B------:R-:W2:Y:S01]  /*4600*/  @!P0 LDC.64 R170, c[0x0][0x250] ;  /* 0x00009400ffaa8b82 */ /* 0x000ea20000000a00 */
[----:B------:R-:W-:Y:S01]  /*4610*/  FMUL.FTZ R194, R193, R193 ;  /* 0x000000c1c1c27220 */ /* 0x000fe20000410000 */
[----:B01----:R-:W-:Y:S01]  /*4620*/  FADD.FTZ R192, R192, R195 ;  /* 0x000000c3c0c07221 */ /* 0x003fe20000010000 */
[----:B------:R-:W-:Y:S03]  /*4630*/  BSSY B0, `(.L_x_19006) ;  /* 0x0000152000007945 */ /* 0x000fe60003800000 */
[----:B------:R-:W-:Y:S01]  /*4640*/  FSEL R194, R194, RZ, P4 ;  /* 0x000000ffc2c27208 */ /* 0x000fe20002000000 */
        /* <DEDUP_REMOVED lines=14> */
[----:B------:R-:W-:Y:S01]  /*4730*/  SHF.L.U32 R191, R59, 0x10, RZ ;  /* 0x000000103bbf7819 */ /* 0x000fe200000006ff */
[C---:B------:R-:W-:Y:S01]  /*4740*/  FADD.FTZ R224, -R193.reuse, R94 ;  /* 0x0000005ec1e07221 */ /* 0x040fe20000010100 */
[C---:B------:R-:W-:Y:S01]  /*4750*/  FADD.FTZ R94, -R193.reuse, R108 ;  /* 0x0000006cc15e7221 */ /* 0x040fe20000010100 */
[----:B------:R-:W-:Y:S02]  /*4760*/  IMAD R187, R170, R187, RZ ;  /* 0x000000bbaabb7224 */ /* 0x000fe400078e02ff */
        /* <DEDUP_REMOVED lines=13> */
[C---:B------:R-:W-:Y:S01]  /*4840*/  FMUL.FTZ R124, R189.reuse, R170 ;  /* 0x000000aabd7c7220 */ /* 0x040fe20000410000 */
[----:B------:R-:W-:Y:S01]  /*4850*/  FMUL.FTZ R107, R189, R108 ;  /* 0x0000006cbd6b7220 */ /* 0x000fe20000410000 */
[C---:B------:R-:W-:Y:S01]  /*4860*/  FADD.FTZ R173, -R193.reuse, R81 ;  /* 0x00000051c1ad7221 */ /* 0x040fe20000010100 */
[C---:B------:R-:W-:Y:S01]  /*4870*/  FADD.FTZ R185, -R193.reuse, R77 ;  /* 0x0000004dc1b97221 */ /* 0x040fe20000010100 */
[C---:B------:R-:W-:Y:S01]  /*4880*/  FADD.FTZ R79, -R193.reuse, R79 ;  /* 0x0000004fc14f7221 */ /* 0x040fe20000010100 */
[----:B------:R-:W-:Y:S01]  /*4890*/  FADD.FTZ R236, -R193, R92 ;  /* 0x0000005cc1ec7221 */ /* 0x000fe20000010100 */
[----:B------:R-:W-:Y:S01]  /*48a0*/  FMUL.FTZ R108, R189, R136 ;  /* 0x00000088bd6c7220 */ /* 0x000fe20000410000 */
[----:B------:R-:W-:Y:S01]  /*48b0*/  SHF.L.U32 R170, R57, 0x10, RZ ;  /* 0x0000001039aa7819 */ /* 0x000fe200000006ff */
[----:B------:R-:W-:Y:S01]  /*48c0*/  FADD.FTZ R81, -R193, R76 ;  /* 0x0000004cc1517221 */ /* 0x000fe20000010100 */
[----:B------:R-:W-:Y:S01]  /*48d0*/  FMUL.FTZ R92, R189, R171 ;  /* 0x000000abbd5c7220 */ /* 0x000fe20000410000 */
[----:B------:R-:W-:Y:S01]  /*48e0*/  PRMT R136, R58, 0x7632, R136 ;  /* 0x000076323a887816 */ /* 0x000fe20000000088 */
        /* <DEDUP_REMOVED lines=8> */
[----:B------:R-:W-:Y:S01]  /*4970*/  FADD.FTZ R138, -R193, R133 ;  /* 0x00000085c18a7221 */ /* 0x000fe20000010100 */
[C---:B------:R-:W-:Y:S01]  /*4980*/  FMUL.FTZ R127, R189.reuse, R185 ;  /* 0x000000b9bd7f7220 */ /* 0x040fe20000410000 */
[----:B------:R-:W-:Y:S01]  /*4990*/  FMUL.FTZ R250, R189, R79 ;  /* 0x0000004fbdfa7220 */ /* 0x000fe20000410000 */
[----:B------:R-:W-:Y:S01]  /*49a0*/  SHF.L.U32 R185, R136, 0x10, RZ ;  /* 0x0000001088b97819 */ /* 0x000fe200000006ff */
[----:B------:R-:W-:Y:S01]  /*49b0*/  FFMA.FTZ R92, R92, R170, R33 ;  /* 0x000000aa5c5c7223 */ /* 0x000fe20000010021 */
[C---:B------:R-:W-:Y:S01]  /*49c0*/  FADD.FTZ R228, -R193.reuse, R89 ;  /* 0x00000059c1e47221 */ /* 0x040fe20000010100 */
[C---:B------:R-:W-:Y:S01]  /*49d0*/  FADD.FTZ R220, -R193.reuse, R102 ;  /* 0x00000066c1dc7221 */ /* 0x040fe20000010100 */
[----:B------:R-:W-:Y:S01]  /*49e0*/  FADD.FTZ R216, -R193, R115 ;  /* 0x00000073c1d87221 */ /* 0x000fe20000010100 */
[----:B------:R-:W-:Y:S01]  /*49f0*/  PRMT R136, R56, 0x7632, R136 ;  /* 0x0000763238887816 */ /* 0x000fe20000000088 */
[----:B------:R-:W-:Y:S01]  /*4a00*/  FMUL.FTZ R89, R189, R173 ;  /* 0x000000adbd597220 */ /* 0x000fe20000410000 */
[----:B------:R-:W-:Y:S01]  /*4a10*/  SHF.L.U32 R170, R55, 0x10, RZ ;  /* 0x0000001037aa7819 */ /* 0x000fe200000006ff */
[C---:B------:R-:W-:Y:S01]  /*4a20*/  FMUL.FTZ R102, R189.reuse, R246 ;  /* 0x000000f6bd667220 */ /* 0x040fe20000410000 */
[----:B------:R-:W-:Y:S01]  /*4a30*/  FMUL.FTZ R115, R189, R112 ;  /* 0x00000070bd737220 */ /* 0x000fe20000410000 */
[----:B------:R-:W-:Y:S01]  /*4a40*/  FADD.FTZ R172, -R193, R119 ;  /* 0x00000077c1ac7221 */ /* 0x000fe20000010100 */
[----:B------:R-:W-:Y:S01]  /*4a50*/  FMUL.FTZ R112, R189, R138 ;  /* 0x0000008abd707220 */ /* 0x000fe20000410000 */
[----:B------:R-:W-:Y:S01]  /*4a60*/  FFMA.FTZ R173, R250, R126, R145 ;  /* 0x0000007efaad7223 */ /* 0x000fe20000010091 */
[----:B------:R-:W-:Y:S01]  /*4a70*/  PRMT R126, R57, 0x7632, R126 ;  /* 0x00007632397e7816 */ /* 0x000fe2000000007e */
[----:B------:R-:W-:Y:S01]  /*4a80*/  FFMA.FTZ R102, R102, R170, R27 ;  /* 0x000000aa66667223 */ /* 0x000fe2000001001b */
[----:B------:R-:W-:Y:S01]  /*4a90*/  SHF.L.U32 R138, R56, 0x10, RZ ;  /* 0x00000010388a7819 */ /* 0x000fe200000006ff */
[----:B------:R-:W-:Y:S01]  /*4aa0*/  FMUL.FTZ R139, R189, R172 ;  /* 0x000000acbd8b7220 */ /* 0x000fe20000410000 */
[----:B------:R-:W-:Y:S01]  /*4ab0*/  SHF.L.U32 R136, R136, 0x10, RZ ;  /* 0x0000001088887819 */ /* 0x000fe200000006ff */
[----:B------:R-:W-:Y:S01]  /*4ac0*/  FADD.FTZ R80, -R193, R99 ;  /* 0x00000063c1507221 */ /* 0x000fe20000010100 */
[----:B------:R-:W-:Y:S01]  /*4ad0*/  PRMT R170, R51, 0x7632, R170 ;  /* 0x0000763233aa7816 */ /* 0x000fe200000000aa */
[----:B------:R-:W-:Y:S01]  /*4ae0*/  FADD.FTZ R244, -R193, R95 ;  /* 0x0000005fc1f47221 */ /* 0x000fe20000010100 */
[----:B------:R-:W-:Y:S01]  /*4af0*/  SHF.L.U32 R172, R126, 0x10, RZ ;  /* 0x000000107eac7819 */ /* 0x000fe200000006ff */
[----:B------:R-:W-:Y:S01]  /*4b00*/  FMUL.FTZ R99, R189, R248 ;  /* 0x000000f8bd637220 */ /* 0x000fe20000410000 */
[----:B------:R-:W-:Y:S01]  /*4b10*/  FFMA.FTZ R126, R127, R185, R144 ;  /* 0x000000b97f7e7223 */ /* 0x000fe20000010090 */
[----:B------:R-:W-:Y:S01]  /*4b20*/  FFMA.FTZ R87, R87, R138, R34 ;  /* 0x0000008a57577223 */ /* 0x000fe20000010022 */
[----:B------:R-:W-:Y:S01]  /*4b30*/  SHF.R.S32.HI R138, RZ, 0x1f, R187 ;  /* 0x0000001fff8a7819 */ /* 0x000fe200000114bb */
[----:B------:R-:W-:Y:S01]  /*4b40*/  FFMA.FTZ R136, R89, R136, R140 ;  /* 0x0000008859887223 */ /* 0x000fe2000001008c */
[----:B------:R-:W-:Y:S01]  /*4b50*/  PRMT R127, R55, 0x7632, R127 ;  /* 0x00007632377f7816 */ /* 0x000fe2000000007f */
[----:B------:R-:W-:Y:S01]  /*4b60*/  FADD.FTZ R232, -R193, R84 ;  /* 0x00000054c1e87221 */ /* 0x000fe20000010100 */
[----:B------:R-:W-:Y:S01]  /*4b70*/  PRMT R89, R54, 0x7632, R89 ;  /* 0x0000763236597816 */ /* 0x000fe20000000059 */
[----:B------:R-:W-:Y:S01]  /*4b80*/  FMUL.FTZ R133, R189, R244 ;  /* 0x000000f4bd857220 */ /* 0x000fe20000410000 */
[----:B------:R-:W-:Y:S01]  /*4b90*/  SHF.L.U32 R170, R170, 0x10, RZ ;  /* 0x00000010aaaa7819 */ /* 0x000fe200000006ff */
[----:B------:R-:W-:Y:S01]  /*4ba0*/  FADD.FTZ R90, -R193, R90 ;  /* 0x0000005ac15a7221 */ /* 0x000fe20000010100 */
[----:B------:R-:W-:Y:S01]  /*4bb0*/  FFMA.FTZ R99, R99, R172, R142 ;  /* 0x000000ac63637223 */ /* 0x000fe2000001008e */
[C---:B------:R-:W-:Y:S01]  /*4bc0*/  FADD.FTZ R84, -R193.reuse, R98 ;  /* 0x00000062c1547221 */ /* 0x040fe20000010100 */
[----:B------:R-:W-:Y:S01]  /*4bd0*/  LEA.HI R187, R138, R187, RZ, 0x3 ;  /* 0x000000bb8abb7211 */ /* 0x000fe200078f18ff */
[----:B------:R-:W-:Y:S01]  /*4be0*/  FADD.FTZ R77, -R193, R78 ;  /* 0x0000004ec14d7221 */ /* 0x000fe20000010100 */
[----:B------:R-:W-:Y:S01]  /*4bf0*/  SHF.L.U32 R172, R127, 0x10, RZ ;  /* 0x000000107fac7819 */ /* 0x000fe200000006ff */
[C---:B------:R-:W-:Y:S01]  /*4c00*/  FADD.FTZ R230, -R193.reuse, R103 ;  /* 0x00000067c1e67221 */ /* 0x040fe20000010100 */
[----:B------:R-:W-:Y:S01]  /*4c10*/  SHF.L.U32 R127, R54, 0x10, RZ ;  /* 0x00000010367f7819 */ /* 0x000fe200000006ff */
[----:B------:R-:W-:Y:S01]  /*4c20*/  FADD.FTZ R78, -R193, R85 ;  /* 0x00000055c14e7221 */ /* 0x000fe20000010100 */
[----:B------:R-:W-:Y:S01]  /*4c30*/  SHF.L.U32 R138, R89, 0x10, RZ ;  /* 0x00000010598a7819 */ /* 0x000fe200000006ff */
[----:B------:R-:W-:Y:S01]  /*4c40*/  FMUL.FTZ R103, R189, R232 ;  /* 0x000000e8bd677220 */ /* 0x000fe20000410000 */
[----:B------:R-:W-:Y:S01]  /*4c50*/  SHF.L.U32 R89, R53, 0x10, RZ ;  /* 0x0000001035597819 */ /* 0x000fe200000006ff */
[----:B------:R-:W-:Y:S01]  /*4c60*/  FFMA.FTZ R170, R133, R170, R154 ;  /* 0x000000aa85aa7223 */ /* 0x000fe2000001009a */
[----:B------:R-:W-:Y:S01]  /*4c70*/  FMUL.FTZ R90, R189, R90 ;  /* 0x0000005abd5a7220 */ /* 0x000fe20000410000 */
[----:B------:R-:W-:Y:S01]  /*4c80*/  SHF.L.U32 R133, R49, 0x10, RZ ;  /* 0x0000001031857819 */ /* 0x000fe200000006ff */
[----:B------:R-:W-:Y:S01]  /*4c90*/  FADD.FTZ R242, -R193, R96 ;  /* 0x00000060c1f27221 */ /* 0x000fe20000010100 */
[----:B------:R-:W-:Y:S01]  /*4ca0*/  FMUL.FTZ R84, R189, R84 ;  /* 0x00000054bd547220 */ /* 0x000fe20000410000 */
[----:B------:R-:W-:Y:S01]  /*4cb0*/  FADD.FTZ R96, -R193, R100 ;  /* 0x00000064c1607221 */ /* 0x000fe20000010100 */
[----:B------:R-:W-:Y:S01]  /*4cc0*/  FMUL.FTZ R100, R189, R78 ;  /* 0x0000004ebd647220 */ /* 0x000fe20000410000 */
[----:B------:R-:W-:Y:S01]  /*4cd0*/  FFMA.FTZ R103, R103, R127, R28 ;  /* 0x0000007f67677223 */ /* 0x000fe2000001001c */
[----:B------:R-:W-:Y:S01]  /*4ce0*/  PRMT R127, R53, 0x7632, R127 ;  /* 0x00007632357f7816 */ /* 0x000fe2000000007f */
[----:B------:R-:W-:Y:S01]  /*4cf0*/  FFMA.FTZ R90, R90, R89, R29 ;  /* 0x000000595a5a7223 */ /* 0x000fe2000001001d */
[----:B------:R-:W-:Y:S01]  /*4d00*/  FADD.FTZ R252, -R193, R91 ;  /* 0x0000005bc1fc7221 */ /* 0x000fe20000010100 */
[----:B------:R-:W-:Y:S01]  /*4d10*/  FMUL.FTZ R131, R189, R76 ;  /* 0x0000004cbd837220 */ /* 0x000fe20000410000 */
[----:B------:R-:W-:Y:S01]  /*4d20*/  PRMT R89, R52, 0x7632, R89 ;  /* 0x0000763234597816 */ /* 0x000fe20000000059 */
[----:B------:R-:W-:Y:S01]  /*4d30*/  FFMA.FTZ R133, R84, R133, R25 ;  /* 0x0000008554857223 */ /* 0x000fe20000010019 */
[----:B------:R-:W-:Y:S01]  /*4d40*/  PRMT R84, R48, 0x7632, R84 ;  /* 0x0000763230547816 */ /* 0x000fe20000000054 */
[----:B------:R-:W-:Y:S01]  /*4d50*/  FADD.FTZ R240, -R193, R97 ;  /* 0x00000061c1f07221 */ /* 0x000fe20000010100 */
[----:B------:R-:W-:Y:S01]  /*4d60*/  FFMA.FTZ R100, R100, R138, R149 ;  /* 0x0000008a64647223 */ /* 0x000fe20000010095 */
[----:B------:R-:W-:Y:S01]  /*4d70*/  SHF.L.U32 R138, R127, 0x10, RZ ;  /* 0x000000107f8a7819 */ /* 0x000fe200000006ff */
[----:B------:R-:W-:Y:S01]  /*4d80*/  FMUL.FTZ R95, R189, R252 ;  /* 0x000000fcbd5f7220 */ /* 0x000fe20000410000 */
[----:B------:R-:W-:Y:S01]  /*4d90*/  FFMA.FTZ R131, R131, R172, R150 ;  /* 0x000000ac83837223 */ /* 0x000fe20000010096 */
[----:B------:R-:W-:Y:S01]  /*4da0*/  SHF.L.U32 R89, R89, 0x10, RZ ;  /* 0x0000001059597819 */ /* 0x000fe200000006ff */
[----:B------:R-:W-:Y:S01]  /*4db0*/  FADD.FTZ R238, -R193, R104 ;  /* 0x00000068c1ee7221 */ /* 0x000fe20000010100 */
[----:B------:R-:W-:Y:S01]  /*4dc0*/  FMUL.FTZ R85, R189, R228 ;  /* 0x000000e4bd557220 */ /* 0x000fe20000410000 */
[----:B------:R-:W-:Y:S01]  /*4dd0*/  SHF.L.U32 R172, R51, 0x10, RZ ;  /* 0x0000001033ac7819 */ /* 0x000fe200000006ff */
[C---:B------:R-:W-:Y:S01]  /*4de0*/  FMUL.FTZ R78, R189.reuse, R240 ;  /* 0x000000f0bd4e7220 */ /* 0x040fe20000410000 */
[----:B------:R-:W-:Y:S01]  /*4df0*/  SHF.L.U32 R84, R84, 0x10, RZ ;  /* 0x0000001054547819 */ /* 0x000fe200000006ff */
[----:B------:R-:W-:Y:S01]  /*4e00*/  FMUL.FTZ R104, R189, R224 ;  /* 0x000000e0bd687220 */ /* 0x000fe20000410000 */
[----:B------:R-:W-:Y:S01]  /*4e10*/  FFMA.FTZ R95, R95, R138, R148 ;  /* 0x0000008a5f5f7223 */ /* 0x000fe20000010094 */
[----:B------:R-:W-:Y:S01]  /*4e20*/  FADD.FTZ R196, -R193, R109 ;  /* 0x0000006dc1c47221 */ /* 0x000fe20000010100 */
[----:B------:R-:W-:Y:S01]  /*4e30*/  FMUL.FTZ R171, R189, R198 ;  /* 0x000000c6bdab7220 */ /* 0x000fe20000410000 */
[----:B------:R-:W-:Y:S01]  /*4e40*/  FFMA.FTZ R138, R85, R89, R146 ;  /* 0x00000059558a7223 */ /* 0x000fe20000010092 */
[----:B------:R-:W-:Y:S01]  /*4e50*/  FFMA.FTZ R89, R104, R172, R23 ;  /* 0x000000ac68597223 */ /* 0x000fe20000010017 */
[----:B------:R-:W-:Y:S01]  /*4e60*/  PRMT R85, R49, 0x7632, R85 ;  /* 0x0000763231557816 */ /* 0x000fe20000000055 */
[----:B------:R-:W-:Y:S01]  /*4e70*/  FFMA.FTZ R198, R78, R84, R151 ;  /* 0x000000544ec67223 */ /* 0x000fe20000010097 */
[----:B------:R-:W-:Y:S01]  /*4e80*/  SHF.L.U32 R185, R44, 0x10, RZ ;  /* 0x000000102cb97819 */ /* 0x000fe200000006ff */
[----:B------:R-:W-:Y:S01]  /*4e90*/  FADD.FTZ R86, -R193, R105 ;  /* 0x00000069c1567221 */ /* 0x000fe20000010100 */
[----:B------:R-:W-:Y:S01]  /*4ea0*/  FMUL.FTZ R79, R189, R238 ;  /* 0x000000eebd4f7220 */ /* 0x000fe20000410000 */
[----:B------:R-:W-:Y:S01]  /*4eb0*/  PRMT R104, R50, 0x7632, R104 ;  /* 0x0000763232687816 */ /* 0x000fe20000000068 */
[----:B------:R-:W-:Y:S01]  /*4ec0*/  FADD.FTZ R98, -R193, R93 ;  /* 0x0000005dc1627221 */ /* 0x000fe20000010100 */
[----:B------:R-:W-:Y:S01]  /*4ed0*/  PRMT R78, R44, 0x7632, R78 ;  /* 0x000076322c4e7816 */ /* 0x000fe2000000004e */
[----:B------:R-:W-:Y:S01]  /*4ee0*/  FMUL.FTZ R105, R189, R94 ;  /* 0x0000005ebd697220 */ /* 0x000fe20000410000 */
        /* <DEDUP_REMOVED lines=22> */
[----:B------:R-:W-:Y:S01]  /*5050*/  FMUL.FTZ R97, R189, R80 ;  /* 0x00000050bd617220 */ /* 0x000fe20000410000 */
[----:B------:R-:W-:Y:S01]  /*5060*/  SHF.L.U32 R104, R104, 0x10, RZ ;  /* 0x0000001068687819 */ /* 0x000fe200000006ff */
[----:B------:R-:W-:Y:S01]  /*5070*/  FFMA.FTZ R185, R79, R185, R22 ;  /* 0x000000b94fb97223 */ /* 0x000fe20000010016 */
[----:B------:R-:W-:Y:S01]  /*5080*/  SHF.L.U32 R85, R48, 0x10, RZ ;  /* 0x0000001030557819 */ /* 0x000fe200000006ff */
[C---:B------:R-:W-:Y:S01]  /*5090*/  FMUL.FTZ R81, R189.reuse, R242 ;  /* 0x000000f2bd517220 */ /* 0x040fe20000410000 */
[----:B------:R-:W-:Y:S01]  /*50a0*/  SHF.L.U32 R78, R78, 0x10, RZ ;  /* 0x000000104e4e7819 */ /* 0x000fe200000006ff */
[C---:B------:R-:W-:Y:S01]  /*50b0*/  FMUL.FTZ R98, R189.reuse, R98 ;  /* 0x00000062bd627220 */ /* 0x040fe20000410000 */
[----:B------:R-:W-:Y:S01]  /*50c0*/  FMUL.FTZ R76, R189, R86 ;  /* 0x00000056bd4c7220 */ /* 0x000fe20000410000 */
[----:B------:R-:W-:Y:S01]  /*50d0*/  PRMT R79, R43, 0x7632, R79 ;  /* 0x000076322b4f7816 */ /* 0x000fe2000000004f */
        /* <DEDUP_REMOVED lines=8> */
[----:B------:R-:W-:Y:S01]  /*5160*/  SHF.L.U32 R191, R79, 0x10, RZ ;  /* 0x000000104fbf7819 */ /* 0x000fe200000006ff */
[----:B------:R-:W-:Y:S01]  /*5170*/  FMUL.FTZ R137, R189, R222 ;  /* 0x000000debd897220 */ /* 0x000fe20000410000 */
[----:B------:R-:W-:Y:S01]  /*5180*/  SHF.L.U32 R104, R47, 0x10, RZ ;  /* 0x000000102f687819 */ /* 0x000fe200000006ff */
[C---:B------:R-:W-:Y:S01]  /*5190*/  FMUL.FTZ R122, R189.reuse, R220 ;  /* 0x000000dcbd7a7220 */ /* 0x040fe20000410000 */
[----:B------:R-:W-:Y:S01]  /*51a0*/  PRMT R81, R46, 0x7632, R81 ;  /* 0x000076322e517816 */ /* 0x000fe20000000051 */
[C---:B------:R-:W-:Y:S01]  /*51b0*/  FMUL.FTZ R83, R189.reuse, R83 ;  /* 0x00000053bd537220 */ /* 0x040fe20000410000 */
[C---:B------:R-:W-:Y:S01]  /*51c0*/  PRMT R78, R42.reuse, 0x7632, R78 ;  /* 0x000076322a4e7816 */ /* 0x040fe2000000004e */
        /* <DEDUP_REMOVED lines=10> */
[----:B------:R-:W0:Y:S01]  /*5270*/  LDC.64 R104, c[0x0][0x2b8] ;  /* 0x0000ae00ff687b82 */ /* 0x000e220000000a00 */
[----:B------:R-:W-:Y:S01]  /*5280*/  PRMT R81, R45, 0x7632, R81 ;  /* 0x000076322d517816 */ /* 0x000fe20000000051 */
[C---:B------:R-:W-:Y:S01]  /*5290*/  FMUL.FTZ R123, R189.reuse, R236 ;  /* 0x000000ecbd7b7220 */ /* 0x040fe20000410000 */
[----:B------:R-:W-:Y:S01]  /*52a0*/  SHF.L.U32 R78, R76, 0x10, RZ ;  /* 0x000000104c4e7819 */ /* 0x000fe200000006ff */
[C---:B------:R-:W-:Y:S01]  /*52b0*/  FMUL.FTZ R93, R189.reuse, R88 ;  /* 0x00000058bd5d7220 */ /* 0x040fe20000410000 */
[----:B------:R-:W-:Y:S01]  /*52c0*/  PRMT R76, R40, 0x7632, R76 ;  /* 0x00007632284c7816 */ /* 0x000fe2000000004c */
[C---:B------:R-:W-:Y:S01]  /*52d0*/  FMUL.FTZ R80, R189.reuse, R210 ;  /* 0x000000d2bd507220 */ /* 0x040fe20000410000 */
        /* <DEDUP_REMOVED lines=14> */
[----:B------:R-:W-:Y:S01]  /*53c0*/  FMUL.FTZ R125, R189, R96 ;  /* 0x00000060bd7d7220 */ /* 0x000fe20000410000 */
[C---:B------:R-:W-:Y:S01]  /*53d0*/  PRMT R79, R63.reuse, 0x7632, R79 ;  /* 0x000076323f4f7816 */ /* 0x040fe2000000004f */
[----:B------:R-:W-:Y:S01]  /*53e0*/  FFMA.FTZ R202, R80, R76, R159 ;  /* 0x0000004c50ca7223 */ /* 0x000fe2000001009f */
[----:B------:R-:W-:Y:S01]  /*53f0*/  SHF.L.U32 R81, R63, 0x10, RZ ;  /* 0x000000103f517819 */ /* 0x000fe200000006ff */
[----:B------:R-:W-:Y:S01]  /*5400*/  FMUL.FTZ R128, R189, R208 ;  /* 0x000000d0bd807220 */ /* 0x000fe20000410000 */
[----:B------:R-:W-:Y:S01]  /*5410*/  PRMT R80, R143, 0x7632, R80 ;  /* 0x000076328f507816 */ /* 0x000fe20000000050 */
[----:B------:R-:W-:Y:S01]  /*5420*/  FFMA.FTZ R135, R135, R127, R158 ;  /* 0x0000007f87877223 */ /* 0x000fe2000001009e */
[----:B------:R-:W-:Y:S01]  /*5430*/  FFMA.FTZ R124, R124, R84, R15 ;  /* 0x000000547c7c7223 */ /* 0x000fe2000001000f */
[----:B------:R-:W-:Y:S01]  /*5440*/  FMUL.FTZ R91, R189, R216 ;  /* 0x000000d8bd5b7220 */ /* 0x000fe20000410000 */
[----:B------:R-:W-:Y:S01]  /*5450*/  FFMA.FTZ R125, R125, R85, R20 ;  /* 0x000000557d7d7223 */ /* 0x000fe20000010014 */
[----:B------:R-:W-:Y:S01]  /*5460*/  SHF.L.U32 R127, R45, 0x10, RZ ;  /* 0x000000102d7f7819 */ /* 0x000fe200000006ff */
[----:B------:R-:W-:Y:S01]  /*5470*/  FMUL.FTZ R86, R189, R218 ;  /* 0x000000dabd567220 */ /* 0x000fe20000410000 */
[----:B------:R-:W-:Y:S01]  /*5480*/  SHF.L.U32 R84, R79, 0x10, RZ ;  /* 0x000000104f547819 */ /* 0x000fe200000006ff */
[----:B------:R-:W-:Y:S01]  /*5490*/  FFMA.FTZ R197, R128, R81, R11 ;  /* 0x0000005180c57223 */ /* 0x000fe2000001000b */
[----:B------:R-:W-:Y:S01]  /*54a0*/  SHF.L.U32 R129, R58, 0x10, RZ ;  /* 0x000000103a817819 */ /* 0x000fe200000006ff */
[C---:B------:R-:W-:Y:S01]  /*54b0*/  FMUL.FTZ R101, R189.reuse, R120 ;  /* 0x00000078bd657220 */ /* 0x040fe20000410000 */
[----:B------:R-:W-:Y:S01]  /*54c0*/  SHF.L.U32 R85, R80, 0x10, RZ ;  /* 0x0000001050557819 */ /* 0x000fe200000006ff */
[----:B------:R-:W-:Y:S01]  /*54d0*/  FMUL.FTZ R113, R189, R106 ;  /* 0x0000006abd717220 */ /* 0x000fe20000410000 */
[----:B------:R-:W-:Y:S01]  /*54e0*/  PRMT R81, R147, 0x7632, R81 ;  /* 0x0000763293517816 */ /* 0x000fe20000000051 */
[C---:B------:R-:W-:Y:S01]  /*54f0*/  FMUL.FTZ R120, R189.reuse, R82 ;  /* 0x00000052bd787220 */ /* 0x040fe20000410000 */
[----:B------:R-:W-:Y:S01]  /*5500*/  FMUL.FTZ R106, R189, R204 ;  /* 0x000000ccbd6a7220 */ /* 0x000fe20000410000 */
[----:B------:R-:W-:Y:S01]  /*5510*/  LEA.HI.SX32 R187, R187, R2, 0x1d ;  /* 0x00000002bbbb7211 */ /* 0x000fe200078feaff */
[----:B------:R-:W-:Y:S01]  /*5520*/  FMUL.FTZ R82, R189, R206 ;  /* 0x000000cebd527220 */ /* 0x000fe20000410000 */
[----:B------:R-:W-:Y:S01]  /*5530*/  FFMA.FTZ R204, R91, R78, R160 ;  /* 0x0000004e5bcc7223 */ /* 0x000fe200000100a0 */
[----:B------:R-:W-:Y:S01]  /*5540*/  FFMA.FTZ R127, R86, R127, R21 ;  /* 0x0000007f567f7223 */ /* 0x000fe20000010015 */
[----:B------:R-:W-:Y:S01]  /*5550*/  SHF.L.U32 R78, R40, 0x10, RZ ;  /* 0x00000010284e7819 */ /* 0x000fe200000006ff */
[----:B------:R-:W-:Y:S01]  /*5560*/  FFMA.FTZ R206, R139, R84, R166 ;  /* 0x000000548bce7223 */ /* 0x000fe200000100a6 */
[----:B------:R-:W-:Y:S01]  /*5570*/  SHF.L.U32 R79, R60, 0x10, RZ ;  /* 0x000000103c4f7819 */ /* 0x000fe200000006ff */
[C---:B------:R-:W-:Y:S01]  /*5580*/  FMUL.FTZ R96, R189.reuse, R234 ;  /* 0x000000eabd607220 */ /* 0x040fe20000410000 */
[----:B------:R-:W-:Y:S01]  /*5590*/  F2FP.BF16.F32.PACK_AB R76, R136, R87 ;  /* 0x00000057884c723e */ /* 0x000fe200000010ff */
[C---:B------:R-:W-:Y:S01]  /*55a0*/  FMUL.FTZ R77, R189.reuse, R226 ;  /* 0x000000e2bd4d7220 */ /* 0x040fe20000410000 */
[C---:B------:R-:W-:Y:S01]  /*55b0*/  FMUL.FTZ R88, R189.reuse, R212 ;  /* 0x000000d4bd587220 */ /* 0x040fe20000410000 */
[C---:B------:R-:W-:Y:S01]  /*55c0*/  FMUL.FTZ R117, R189.reuse, R214 ;  /* 0x000000d6bd757220 */ /* 0x040fe20000410000 */
[C---:B------:R-:W-:Y:S01]  /*55d0*/  FMUL.FTZ R118, R189.reuse, R118 ;  /* 0x00000076bd767220 */ /* 0x040fe20000410000 */
[----:B------:R-:W-:Y:S01]  /*55e0*/  FMUL.FTZ R110, R189, R110 ;  /* 0x0000006ebd6e7220 */ /* 0x000fe20000410000 */
[----:B------:R-:W-:Y:S01]  /*55f0*/  FFMA.FTZ R129, R193, R129, R32 ;  /* 0x00000081c1817223 */ /* 0x000fe20000010020 */
[----:B------:R-:W-:Y:S01]  /*5600*/  SHF.L.U32 R84, R143, 0x10, RZ ;  /* 0x000000108f547819 */ /* 0x000fe200000006ff */
[----:B------:R-:W-:Y:S01]  /*5610*/  FFMA.FTZ R171, R171, R85, R174 ;  /* 0x00000055abab7223 */ /* 0x000fe200000100ae */
[----:B------:R-:W-:Y:S01]  /*5620*/  SHF.L.U32 R86, R147, 0x10, RZ ;  /* 0x0000001093567819 */ /* 0x000fe200000006ff */
[----:B------:R-:W-:Y:S01]  /*5630*/  FMUL.FTZ R189, R189, R195 ;  /* 0x000000c3bdbd7220 */ /* 0x000fe20000410000 */
[----:B------:R-:W-:Y:S01]  /*5640*/  SHF.L.U32 R87, R81, 0x10, RZ ;  /* 0x0000001051577819 */ /* 0x000fe200000006ff */
[----:B------:R-:W-:Y:S01]  /*5650*/  FFMA.FTZ R195, R77, R78, R18 ;  /* 0x0000004e4dc37223 */ /* 0x000fe20000010012 */
[----:B------:R-:W-:Y:S01]  /*5660*/  SHF.L.U32 R193, R41, 0x10, RZ ;  /* 0x0000001029c17819 */ /* 0x000fe200000006ff */
[----:B------:R-:W-:Y:S01]  /*5670*/  FFMA.FTZ R128, R101, R79, R14 ;  /* 0x0000004f65807223 */ /* 0x000fe2000001000e */
[----:B------:R-:W-:Y:S01]  /*5680*/  F2FP.BF16.F32.PACK_AB R85, R95, R90 ;  /* 0x0000005a5f55723e */ /* 0x000fe200000010ff */
[C---:B0-----:R-:W-:Y:S01]  /*5690*/  IMAD.WIDE.U32 R80, R187.reuse, 0x10, R104 ;  /* 0x00000010bb507825 */ /* 0x041fe200078e0068 */
[----:B------:R-:W-:-:S03]  /*56a0*/  IADD3 R93, R187, 0x20, RZ ;  /* 0x00000020bb5d7810 */ /* 0x000fc60007ffe0ff */
        /* <DEDUP_REMOVED lines=10> */
[--C-:B------:R-:W-:Y:S01]  /*5750*/  IMAD.WIDE.U32 R92, R93, 0x10, R104.reuse ;  /* 0x000000105d5c7825 */ /* 0x100fe200078e0068 */
[----:B------:R-:W-:Y:S01]  /*5760*/  F2FP.BF16.F32.PACK_AB R86, R100, R103 ;  /* 0x000000676456723e */ /* 0x000fe200000010ff */
[----:B------:R0:W-:Y:S01]  /*5770*/  STG.E.128 desc[UR4][R80.64], R76 ;  /* 0x0000004c50007986 */ /* 0x0001e2000c101d04 */
[----:B------:R-:W-:Y:S01]  /*5780*/  F2FP.BF16.F32.PACK_AB R84, R138, R83 ;  /* 0x000000538a54723e */ /* 0x000fe200000010ff */
[----:B------:R-:W-:Y:S01]  /*5790*/  IMAD.WIDE.U32 R94, R95, 0x10, R104 ;  /* 0x000000105f5e7825 */ /* 0x000fe200078e0068 */
[----:B------:R-:W-:-:S03]  /*57a0*/  F2FP.BF16.F32.PACK_AB R91, R170, R89 ;  /* 0x00000059aa5b723e */ /* 0x000fc600000010ff */
[----:B------:R-:W-:Y:S01]  /*57b0*/  FFMA.FTZ R172, R96, R172, R157 ;  /* 0x000000ac60ac7223 */ /* 0x000fe2000001009d */
[----:B------:R-:W-:Y:S01]  /*57c0*/  F2FP.BF16.F32.PACK_AB R90, R98, R123 ;  /* 0x0000007b625a723e */ /* 0x000fe200000010ff */
[----:B------:R1:W-:Y:S01]  /*57d0*/  STG.E.128 desc[UR4][R92.64], R84 ;  /* 0x000000545c007986 */ /* 0x0003e2000c101d04 */
[----:B------:R-:W-:Y:S01]  /*57e0*/  F2FP.BF16.F32.PACK_AB R89, R196, R133 ;  /* 0x00000085c459723e */ /* 0x000fe200000010ff */
[----:B------:R-:W-:Y:S01]  /*57f0*/  FFMA.FTZ R121, R180, R121, R165 ;  /* 0x00000079b4797223 */ /* 0x000fe200000100a5 */
[----:B------:R-:W-:Y:S01]  /*5800*/  F2FP.BF16.F32.PACK_AB R88, R198, R97 ;  /* 0x00000061c658723e */ /* 0x000fe200000010ff */
[----:B------:R-:W-:Y:S01]  /*5810*/  FFMA.FTZ R117, R182, R117, R163 ;  /* 0x00000075b6757223 */ /* 0x000fe200000100a3 */
[----:B------:R-:W-:Y:S01]  /*5820*/  IADD3 R97, R187, 0x60, RZ ;  /* 0x00000060bb617810 */ /* 0x000fe20007ffe0ff */
[----:B------:R-:W-:Y:S01]  /*5830*/  FFMA.FTZ R120, R179, R120, R164 ;  /* 0x00000078b3787223 */ /* 0x000fe200000100a4 */
[C---:B------:R-:W-:Y:S01]  /*5840*/  IADD3 R99, R187.reuse, 0x80, RZ ;  /* 0x00000080bb637810 */ /* 0x040fe20007ffe0ff */
[----:B------:R2:W-:Y:S01]  /*5850*/  STG.E.128 desc[UR4][R94.64], R88 ;  /* 0x000000585e007986 */ /* 0x0005e2000c101d04 */
[C---:B------:R-:W-:Y:S01]  /*5860*/  IADD3 R101, R187.reuse, 0xa0, RZ ;  /* 0x000000a0bb657810 */ /* 0x040fe20007ffe0ff */
[----:B------:R-:W-:Y:S01]  /*5870*/  FFMA.FTZ R119, R186, R119, R169 ;  /* 0x00000077ba777223 */ /* 0x000fe200000100a9 */
[----:B------:R-:W-:Y:S01]  /*5880*/  IADD3 R103, R187, 0xc0, RZ ;  /* 0x000000c0bb677810 */ /* 0x000fe20007ffe0ff */
[----:B------:R-:W-:Y:S01]  /*5890*/  FFMA.FTZ R113, R184, R113, R167 ;  /* 0x00000071b8717223 */ /* 0x000fe200000100a7 */
[----:B0-----:R-:W-:Y:S01]  /*58a0*/  F2FP.BF16.F32.PACK_AB R79, R135, R122 ;  /* 0x0000007a874f723e */ /* 0x001fe200000010ff */
[----:B------:R-:W-:Y:S01]  /*58b0*/  FFMA.FTZ R122, R35, R82, R12 ;  /* 0x00000052237a7223 */ /* 0x000fe2000001000c */
[----:B------:R-:W-:Y:S01]  /*58c0*/  IADD3 R187, R187, 0xe0, RZ ;  /* 0x000000e0bbbb7810 */ /* 0x000fe20007ffe0ff */
[----:B------:R-:W-:Y:S01]  /*58d0*/  FFMA.FTZ R108, R183, R108, R176 ;  /* 0x0000006cb76c7223 */ /* 0x000fe200000100b0 */
[----:B------:R-:W-:Y:S01]  /*58e0*/  FFMA.FTZ R107, R188, R107, R175 ;  /* 0x0000006bbc6b7223 */ /* 0x000fe200000100af */
[----:B-1----:R-:W-:Y:S01]  /*58f0*/  FFMA.FTZ R85, R36, R116, R13 ;  /* 0x0000007424557223 */ /* 0x002fe2000001000d */
[----:B------:R-:W-:Y:S01]  /*5900*/  FFMA.FTZ R92, R61, R106, R6 ;  /* 0x0000006a3d5c7223 */ /* 0x000fe20000010006 */
[----:B------:R-:W-:Y:S01]  /*5910*/  FFMA.FTZ R93, R62, R110, R5 ;  /* 0x0000006e3e5d7223 */ /* 0x000fe20000010005 */
[----:B------:R-:W-:Y:S01]  /*5920*/  IMAD.WIDE.U32 R96, R97, 0x10, R104 ;  /* 0x0000001061607825 */ /* 0x000fe200078e0068 */
[----:B------:R-:W-:-:S02]  /*5930*/  F2FP.BF16.F32.PACK_AB R78, R172, R125 ;  /* 0x0000007dac4e723e */ /* 0x000fc400000010ff */
[----:B------:R-:W-:Y:S01]  /*5940*/  F2FP.BF16.F32.PACK_AB R77, R192, R127 ;  /* 0x0000007fc04d723e */ /* 0x000fe200000010ff */
[----:B------:R-:W-:-:S04]  /*5950*/  IMAD.WIDE.U32 R98, R99, 0x10, R104 ;  /* 0x0000001063627825 */ /* 0x000fc800078e0068 */
[----:B--2---:R-:W-:Y:S01]  /*5960*/  FFMA.FTZ R89, R38, R114, R9 ;  /* 0x0000007226597223 */ /* 0x004fe20000010009 */
[----:B------:R-:W-:Y:S01]  /*5970*/  FFMA.FTZ R88, R181, R115, R168 ;  /* 0x00000073b5587223 */ /* 0x000fe200000100a8 */
[----:B------:R-:W-:Y:S01]  /*5980*/  FFMA.FTZ R90, R39, R118, R8 ;  /* 0x00000076275a7223 */ /* 0x000fe20000010008 */
[----:B------:R-:W-:Y:S01]  /*5990*/  FFMA.FTZ R94, R141, R111, R4 ;  /* 0x0000006f8d5e7223 */ /* 0x000fe20000010004 */
[----:B------:R-:W-:Y:S01]  /*59a0*/  F2FP.BF16.F32.PACK_AB R76, R194, R185 ;  /* 0x000000b9c24c723e */ /* 0x000fe200000010ff */
[----:B------:R-:W-:Y:S01]  /*59b0*/  IMAD.WIDE.U32 R100, R101, 0x10, R104 ;  /* 0x0000001065647825 */ /* 0x000fe200078e0068 */
[----:B------:R-:W-:-:S03]  /*59c0*/  F2FP.BF16.F32.PACK_AB R89, R88, R89 ;  /* 0x000000595859723e */ /* 0x000fc600000010ff */
[----:B------:R-:W-:Y:S01]  /*59d0*/  FFMA.FTZ R88, R37, R109, R10 ;  /* 0x0000006d25587223 */ /* 0x000fe2000001000a */
[----:B------:R-:W-:Y:S01]  /*59e0*/  FFMA.FTZ R109, R190, R112, R177 ;  /* 0x00000070be6d7223 */ /* 0x000fe200000100b1 */
[----:B------:R-:W-:Y:S01]  /*59f0*/  F2FP.BF16.F32.PACK_AB R83, R191, R124 ;  /* 0x0000007cbf53723e */ /* 0x000fe200000010ff */
[--C-:B------:R-:W-:Y:S01]  /*5a00*/  IMAD.WIDE.U32 R102, R103, 0x10, R104.reuse ;  /* 0x0000001067667825 */ /* 0x100fe200078e0068 */
[----:B------:R-:W-:Y:S01]  /*5a10*/  F2FP.BF16.F32.PACK_AB R82, R200, R137 ;  /* 0x00000089c852723e */ /* 0x000fe200000010ff */
[----:B------:R0:W-:Y:S01]  /*5a20*/  STG.E.128 desc[UR4][R96.64], R76 ;  /* 0x0000004c60007986 */ /* 0x0001e2000c101d04 */
[----:B------:R-:W-:Y:S01]  /*5a30*/  F2FP.BF16.F32.PACK_AB R81, R204, R193 ;  /* 0x000000c1cc51723e */ /* 0x000fe200000010ff */
[----:B------:R-:W-:Y:S01]  /*5a40*/  IMAD.WIDE.U32 R104, R187, 0x10, R104 ;  /* 0x00000010bb687825 */ /* 0x000fe200078e0068 */
        /* <DEDUP_REMOVED lines=16> */
.L_x_19007:
[----:B------:R-:W-:Y:S05]  /*5b50*/  BSYNC B0 ;  /* 0x0000000000007941 */ /* 0x000fea0003800000 */
.L_x_19006:
[----:B0-----:R-:W0:Y:S02]  /*5b60*/  LDC.64 R76, c[0x0][0x210] ;  /* 0x00008400ff4c7b82 */ /* 0x001e240000000a00 */
[----:B0-----:R-:W-:-:S04]  /*5b70*/  LEA R0, R76, R0, 0x2 ;  /* 0x000000004c007211 */ /* 0x001fc800078e10ff */
[----:B------:R-:W-:-:S13]  /*5b80*/  ISETP.GE.AND P0, PT, R0, R77, PT ;  /* 0x0000004d0000720c */ /* 0x000fda0003f06270 */
[----:B------:R-:W-:Y:S05]  /*5b90*/  @!P0 BRA `(.L_x_19008) ;  /* 0xffffffac00e08947 */ /* 0x000fea000383ffff */
[----:B------:R-:W-:Y:S05]  /*5ba0*/  EXIT ;  /* 0x000000000000794d */ /* 0x000fea0003800000 */
.L_x_19005:
        /* <DEDUP_REMOVED lines=8> */
.L_x_19010:
[----:B------:R-:W-:Y:S05]  /*5c30*/  BSYNC B0 ;  /* 0x0000000000007941 */ /* 0x000fea0003800000 */
.L_x_19009:
        /* <DEDUP_REMOVED lines=9> */
.L_x_19011:
[----:B------:R-:W-:Y:S01]  /*5cd0*/  HFMA2.MMA R198, -RZ, RZ, 0, 2.384185791015625e-07 ;  /* 0x00000004ffc67435 */ /* 0x000fe200000001ff */
[----:B------:R-:W-:-:S05]  /*5ce0*/  MOV R170, R195 ;  /* 0x000000c300aa7202 */ /* 0x000fca0000000f00 */
[----:B------:R-:W-:-:S05]  /*5cf0*/  FADD.FTZ R173, R171, R170 ;  /* 0x000000aaabad7221 */ /* 0x000fca0000010000 */
[----:B------:R-:W-:-:S07]  /*5d00*/  MOV R197, R173 ;  /* 0x000000ad00c57202 */ /* 0x000fce0000000f00 */
[----:B------:R-:W-:Y:S05]  /*5d10*/  WARPSYNC.COLLECTIVE R196, `(.L_x_19012) ;  /* 0x00000000c4087348 */ /* 0x000fea0003c00000 */
[----:B------:R0:W1:Y:S02]  /*5d20*/  SHFL.BFLY P1, R195, R197, R198, R199 ;  /* 0x0c0000c6c5c37389 */ /* 0x00006400000200c7 */
[----:B01----:R-:W-:Y:S01]  /*5d30*/  ENDCOLLECTIVE ;  /* 0x000000000000791b */ /* 0x003fe20003800000 */
.L_x_19012:
[----:B------:R-:W-:Y:S01]  /*5d40*/  HFMA2.MMA R198, -RZ, RZ, 0, 4.76837158203125e-07 ;  /* 0x00000008ffc67435 */ /* 0x000fe200000001ff */
[----:B------:R-:W-:-:S05]  /*5d50*/  MOV R170, R195 ;  /* 0x000000c300aa7202 */ /* 0x000fca0000000f00 */
[----:B------:R-:W-:-:S05]  /*5d60*/  FADD.FTZ R192, R173, R170 ;  /* 0x000000aaadc07221 */ /* 0x000fca0000010000 */
[----:B------:R-:W-:-:S07]  /*5d70*/  MOV R197, R192 ;  /* 0x000000c000c57202 */ /* 0x000fce0000000f00 */
[----:B------:R-:W-:Y:S05]  /*5d80*/  WARPSYNC.COLLECTIVE R196, `(.L_x_19013) ;  /* 0x00000000c4087348 */ /* 0x000fea0003c00000 */
[----:B------:R0:W1:Y:S02]  /*5d90*/  SHFL.BFLY P1, R195, R197, R198, R199 ;  /* 0x0c0000c6c5c37389 */ /* 0x00006400000200c7 */
[----:B01----:R-:W-:Y:S01]  /*5da0*/  ENDCOLLECTIVE ;  /* 0x000000000000791b */ /* 0x003fe20003800000 */
.L_x_19013:
        /* <DEDUP_REMOVED lines=8> */
.L_x_19014:
        /* <DEDUP_REMOVED lines=136> */
.L_x_19015:
[----:B------:R-:W-:Y:S01]  /*66b0*/  HFMA2.MMA R198, -RZ, RZ, 0, 1.1920928955078125e-07 ;  /* 0x00000002ffc67435 */ /* 0x000fe200000001ff */
[----:B------:R-:W-:-:S05]  /*66c0*/  MOV R171, R195 ;  /* 0x000000c300ab7202 */ /* 0x000fca0000000f00 */
[----:B------:R-:W-:-:S05]  /*66d0*/  FADD.FTZ R171, R170, R171 ;  /* 0x000000abaaab7221 */ /* 0x000fca0000010000 */
[----:B------:R-:W-:-:S07]  /*66e0*/  MOV R197, R171 ;  /* 0x000000ab00c57202 */ /* 0x000fce0000000f00 */
[----:B------:R-:W-:Y:S05]  /*66f0*/  WARPSYNC.COLLECTIVE R196, `(.L_x_19016) ;  /* 0x00000000c4087348 */ /* 0x000fea0003c00000 */
[----:B------:R0:W1:Y:S02]  /*6700*/  SHFL.BFLY P1, R195, R197, R198, R199 ;  /* 0x0c0000c6c5c37389 */ /* 0x00006400000200c7 */
[----:B01----:R-:W-:Y:S01]  /*6710*/  ENDCOLLECTIVE ;  /* 0x000000000000791b */ /* 0x003fe20003800000 */
.L_x_19016:
[----:B------:R-:W-:Y:S01]  /*6720*/  HFMA2.MMA R198, -RZ, RZ, 0, 2.384185791015625e-07 ;  /* 0x00000004ffc67435 */ /* 0x000fe200000001ff */
[----:B------:R-:W-:-:S05]  /*6730*/  MOV R172, R195 ;  /* 0x000000c300ac7202 */ /* 0x000fca0000000f00 */
[----:B------:R-:W-:-:S05]  /*6740*/  FADD.FTZ R172, R171, R172 ;  /* 0x000000acabac7221 */ /* 0x000fca0000010000 */
[----:B------:R-:W-:-:S07]  /*6750*/  MOV R197, R172 ;  /* 0x000000ac00c57202 */ /* 0x000fce0000000f00 */
[----:B------:R-:W-:Y:S05]  /*6760*/  WARPSYNC.COLLECTIVE R196, `(.L_x_19017) ;  /* 0x00000000c4087348 */ /* 0x000fea0003c00000 */
[----:B------:R0:W1:Y:S02]  /*6770*/  SHFL.BFLY P1, R195, R197, R198, R199 ;  /* 0x0c0000c6c5c37389 */ /* 0x00006400000200c7 */
[----:B01----:R-:W-:Y:S01]  /*6780*/  ENDCOLLECTIVE ;  /* 0x000000000000791b */ /* 0x003fe20003800000 */
.L_x_19017:
[----:B------:R-:W-:Y:S01]  /*6790*/  HFMA2.MMA R198, -RZ, RZ, 0, 4.76837158203125e-07 ;  /* 0x00000008ffc67435 */ /* 0x000fe200000001ff */
[----:B------:R-:W-:-:S05]  /*67a0*/  MOV R173, R195 ;  /* 0x000000c300ad7202 */ /* 0x000fca0000000f00 */
[----:B------:R-:W-:-:S05]  /*67b0*/  FADD.FTZ R173, R172, R173 ;  /* 0x000000adacad7221 */ /* 0x000fca0000010000 */
[----:B------:R-:W-:-:S07]  /*67c0*/  MOV R197, R173 ;  /* 0x000000ad00c57202 */ /* 0x000fce0000000f00 */
[----:B------:R-:W-:Y:S05]  /*67d0*/  WARPSYNC.COLLECTIVE R196, `(.L_x_19018) ;  /* 0x00000000c4087348 */ /* 0x000fea0003c00000 */
[----:B------:R0:W1:Y:S02]  /*67e0*/  SHFL.BFLY P1, R195, R197, R198, R199 ;  /* 0x0c0000c6c5c37389 */ /* 0x00006400000200c7 */
[----:B01----:R-:W-:Y:S01]  /*67f0*/  ENDCOLLECTIVE ;  /* 0x000000000000791b */ /* 0x003fe20003800000 */
.L_x_19018:
[----:B------:R-:W-:Y:S01]  /*6800*/  HFMA2.MMA R198, -RZ, RZ, 0, 9.5367431640625e-07 ;  /* 0x00000010ffc67435 */ /* 0x000fe200000001ff */
[----:B------:R-:W-:-:S05]  /*6810*/  MOV R192, R195 ;  /* 0x000000c300c07202 */ /* 0x000fca0000000f00 */
[----:B------:R-:W-:-:S05]  /*6820*/  FADD.FTZ R192, R173, R192 ;  /* 0x000000c0adc07221 */ /* 0x000fca0000010000 */
[----:B------:R-:W-:-:S07]  /*6830*/  MOV R197, R192 ;  /* 0x000000c000c57202 */ /* 0x000fce0000000f00 */
[----:B------:R-:W-:Y:S05]  /*6840*/  WARPSYNC.COLLECTIVE R196, `(.L_x_19019) ;  /* 0x00000000c4087348 */ /* 0x000fea0003c00000 */
[----:B------:R0:W1:Y:S02]  /*6850*/  SHFL.BFLY P1, R195, R197, R198, R199 ;  /* 0x0c0000c6c5c37389 */ /* 0x00006400000200c7 */
[----:B01----:R-:W-:Y:S01]  /*6860*/  ENDCOLLECTIVE ;  /* 0x000000000000791b */ /* 0x003fe20003800000 */
.L_x_19019:
[----:B------:R-:W-:Y:S05]  /*6870*/  BRA `(.L_x_19020) ;  /* 0xffffffdc00607947 */ /* 0x000fea000383ffff */
.L_x_19021:
        /* <DEDUP_REMOVED lines=16> */
.L_x_58371:


//--------------------- .text._ZN10layer_norm13ln_fwd_kernelINS_13Kernel_traitsI13__nv_bfloat16S2_fS2_fjLj2048ELj1ELj4ELj1ELj16ENS_18Kernel_traits_baseILj2048ES2_S2_fS2_fjLj128EEEEELb0ELb1ELb0ELb0EEEvNS_9FwdParamsE --------------------------
	.section	.text._ZN10layer_norm13ln_fwd_kernelINS_13Kernel_traitsI13__nv_bfloat16S2_fS2_fjLj2048ELj1ELj4ELj1ELj16ENS_18Kernel_traits_baseILj2048ES2_S2_fS2_fjLj128EEEEELb0ELb1ELb0ELb0EEEvNS_9FwdParamsE,"ax",@progbits
	.align	128
        .global         _ZN10layer_norm13ln_fwd_kernelINS_13Kernel_traitsI13__nv_bfloat16S2_fS2_fjLj2048ELj1ELj4ELj1ELj16ENS_18Kernel_traits_baseILj2048ES2_S2_fS2_fjLj128EEEEELb0ELb1ELb0ELb0EEEvNS_9FwdParamsE
        .type           _ZN10layer_norm13ln_fwd_kernelINS_13Kernel_traitsI13__nv_bfloat16S2_fS2_fjLj2048ELj1ELj4ELj1ELj16ENS_18Kernel_traits_baseILj2048ES2_S2_fS2_fjLj128EEEEELb0ELb1ELb0ELb0EEEvNS_9FwdParamsE,@function
        .size           _ZN10layer_norm13ln_fwd_kernelINS_13Kernel_traitsI13__nv_bfloat16S2_fS2_fjLj2048ELj1ELj4ELj1ELj16ENS_18Kernel_traits_baseILj2048ES2_S2_fS2_fjLj128EEEEELb0ELb1ELb0ELb0EEEvNS_9FwdParamsE,(.L_x_58372 - _ZN10layer_norm13ln_fwd_kernelINS_13Kernel_traitsI13__nv_bfloat16S2_fS2_fjLj2048ELj1ELj4ELj1ELj16ENS_18Kernel_traits_baseILj2048ES2_S2_fS2_fjLj128EEEEELb0ELb1ELb0ELb0EEEvNS_9FwdParamsE)
        .other          _ZN10layer_norm13ln_fwd_kernelINS_13Kernel_traitsI13__nv_bfloat16S2_fS2_fjLj2048ELj1ELj4ELj1ELj16ENS_18Kernel_traits_baseILj2048ES2_S2_fS2_fjLj128EEEEELb0ELb1ELb0ELb0EEEvNS_9FwdParamsE,@"STO_CUDA_ENTRY STV_DEFAULT"
_ZN10layer_norm13ln_fwd_kernelINS_13Kernel_traitsI13__nv_bfloat16S2_fS2_fjLj2048ELj1ELj4ELj1ELj16ENS_18Kernel_traits_baseILj2048ES2_S2_fS2_fjLj128EEEEELb0ELb1ELb0ELb0EEEvNS_9FwdParamsE:
.text._ZN10layer_norm13ln_fwd_kernelINS_13Kernel_traitsI13__nv_bfloat16S2_fS2_fjLj2048ELj1ELj4ELj1ELj16ENS_18Kernel_traits_baseILj2048ES2_S2_fS2_fjLj128EEEEELb0ELb1ELb0ELb0EEEvNS_9FwdParamsE:
        /* <DEDUP_REMOVED lines=50> */
.L_x_19023:
[----:B------:R-:W-:Y:S05]  /*0320*/  BSYNC B0 ;  /* 0x0000000000007941 */ /* 0x000fea0003800000 */
.L_x_19022:
        /* <DEDUP_REMOVED lines=26> */
.L_x_19025:
[----:B------:R-:W-:Y:S05]  /*04d0*/  BSYNC B0 ;  /* 0x0000000000007941 */ /* 0x000fea0003800000 */
.L_x_19024:
        /* <DEDUP_REMOVED lines=26> */
.L_x_19027:
[----:B------:R-:W-:Y:S05]  /*0680*/  BSYNC B0 ;  /* 0x0000000000007941 */ /* 0x000fea0003800000 */
.L_x_19026:
        /* <DEDUP_REMOVED lines=26> */
.L_x_19029:
[----:B------:R-:W-:Y:S05]  /*0830*/  BSYNC B0 ;  /* 0x0000000000007941 */ /* 0x000fea0003800000 */
.L_x_19028:
        /* <DEDUP_REMOVED lines=26> */
.L_x_19031:
[----:B------:R-:W-:Y:S05]  /*09e0*/  BSYNC B0 ;  /* 0x0000000000007941 */ /* 0x000fea0003800000 */
.L_x_19030:
        /* <DEDUP_REMOVED lines=29> */
.L_x_19033:
[----:B------:R-:W-:Y:S05]  /*0bc0*/  BSYNC B0 ;  /* 0x0000000000007941 */ /* 0x000fea0003800000 */
.L_x_19032:
        /* <DEDUP_REMOVED lines=30> */
[----:B0-----:R-:W-:-:S07]  /*0db0*/  PRMT R211, R251, 0x7632, R211 ;  /* 0x00007632fbd37816 */ /* 0x001fce00000000d3 */
.L_x_19035:
[----:B------:R-:W-:Y:S05]  /*0dc0*/  BSYNC B0 ;  /* 0x0000000000007941 */ /* 0x000fea0003800000 */
.L_x_19034:
        /* <DEDUP_REMOVED lines=28> */
.L_x_19037:
[----:B------:R-:W-:Y:S05]  /*0f90*/  BSYNC B0 ;  /* 0x0000000000007941 */ /* 0x000fea0003800000 */
.L_x_19036:
[----:B------:R-:W-:Y:S02]  /*0fa0*/  ULDC UR6, c[0x0][0x214] ;  /* 0x0000850000067ab9 */ /* 0x000fe40000000800 */
[----:B------:R-:W-:-:S13]  /*0fb0*/  ISETP.GE.AND P1, PT, R76, UR6, PT ;  /* 0x000000064c007c0c */ /* 0x000fda000bf26270 */
[----:B------:R-:W-:Y:S05]  /*0fc0*/  @P1 EXIT ;  /* 0x000000000000194d */ /* 0x000fea0003800000 */
[----:B------:R-:W-:Y:S01]  /*0fd0*/  SHF.L.U32 R2, R84, 0x10, RZ ;  /* 0x0000001054027819 */ /* 0x000fe200000006ff */
[----:B------:R-:W-:Y:S01]  /*0fe0*/  ULDC.64 UR6, c[0x0][0x270] ;  /* 0x00009c0000067ab9 */ /* 0x000fe20000000a00 */
[----:B------:R-:W-:Y:S01]  /*0ff0*/  SHF.L.U32 R0, R85, 0x10, RZ ;  /* 0x0000001055007819 */ /* 0x000fe200000006ff */
[----:B------:R-:W-:Y:S01]  /*1000*/  UISETP.NE.U32.AND UP0, UPT, UR6, URZ, UPT ;  /* 0x0000003f0600728c */ /* 0x000fe2000bf05070 */
[----:B------:R-:W-:Y:S01]  /*1010*/  SHF.L.U32 R3, R86, 0x10, RZ ;  /* 0x0000001056037819 */ /* 0x000fe200000006ff */
[----:B------:R0:W-:Y:S01]  /*1020*/  STL [R1+0x64], R2 ;  /* 0x0000640201007387 */ /* 0x0001e20000100800 */
[C---:B-----5:R-:W-:Y:S01]  /*1030*/  PRMT R142, R24.reuse, 0x7632, R142 ;  /* 0x00007632188e7816 */ /* 0x060fe2000000008e */
[----:B------:R-:W-:Y:S01]  /*1040*/  ULDC.U8 UR6, c[0x0][0x2a0] ;  /* 0x0000a80000067ab9 */ /* 0x000fe20000000000 */
[----:B------:R-:W-:Y:S01]  /*1050*/  SHF.L.U32 R23, R24, 0x10, RZ ;  /* 0x0000001018177819 */ /* 0x000fe200000006ff */
[----:B------:R1:W-:Y:S01]  /*1060*/  STL [R1+0x60], R0 ;  /* 0x0000600001007387 */ /* 0x0003e20000100800 */
[C---:B------:R-:W-:Y:S01]  /*1070*/  PRMT R143, R25.reuse, 0x7632, R143 ;  /* 0x00007632198f7816 */ /* 0x040fe2000000008f */
[----:B------:R-:W-:Y:S01]  /*1080*/  UISETP.NE.AND.EX UP0, UPT, UR7, URZ, UPT, UP0 ;  /* 0x0000003f0700728c */ /* 0x000fe2000bf05300 */
[----:B------:R-:W-:Y:S01]  /*1090*/  SHF.L.U32 R24, R25, 0x10, RZ ;  /* 0x0000001019187819 */ /* 0x000fe200000006ff */
[----:B------:R2:W-:Y:S01]  /*10a0*/  STL [R1+0x5c], R3 ;  /* 0x00005c0301007387 */ /* 0x0005e20000100800 */
[C---:B------:R-:W-:Y:S01]  /*10b0*/  PRMT R144, R26.reuse, 0x7632, R144 ;  /* 0x000076321a907816 */ /* 0x040fe20000000090 */
[----:B------:R-:W-:Y:S01]  /*10c0*/  ULDC UR13, c[0x0][0x218] ;  /* 0x00008600000d7ab9 */ /* 0x000fe20000000800 */
[----:B0-----:R-:W-:Y:S01]  /*10d0*/  SHF.L.U32 R2, R87, 0x10, RZ ;  /* 0x0000001057027819 */ /* 0x001fe200000006ff */
[----:B------:R-:W-:Y:S01]  /*10e0*/  ULDC UR12, c[0x0][0x2d8] ;  /* 0x0000b600000c7ab9 */ /* 0x000fe20000000800 */
[----:B------:R-:W-:Y:S01]  /*10f0*/  SHF.L.U32 R25, R26, 0x10, RZ ;  /* 0x000000101a197819 */ /* 0x000fe200000006ff */
[----:B------:R-:W-:Y:S01]  /*1100*/  UISETP.NE.AND UP1, UPT, UR6, URZ, UPT ;  /* 0x0000003f0600728c */ /* 0x000fe2000bf25270 */
[----:B-1----:R-:W-:Y:S01]  /*1110*/  SHF.L.U32 R0, R80, 0x10, RZ ;  /* 0x0000001050007819 */ /* 0x002fe200000006ff */
[----:B------:R0:W-:Y:S01]  /*1120*/  STL [R1+0x58], R2 ;  /* 0x0000580201007387 */ /* 0x0001e20000100800 */
[----:B------:R-:W-:Y:S01]  /*1130*/  PRMT R145, R27, 0x7632, R145 ;  /* 0x000076321b917816 */ /* 0x000fe20000000091 */
[----:B------:R-:W-:Y:S01]  /*1140*/  ULDC.64 UR8, c[0x0][0x230] ;  /* 0x00008c0000087ab9 */ /* 0x000fe20000000a00 */
[----:B--2---:R-:W-:Y:S01]  /*1150*/  SHF.L.U32 R3, R81, 0x10, RZ ;  /* 0x0000001051037819 */ /* 0x004fe200000006ff */
[----:B------:R1:W-:Y:S01]  /*1160*/  STL [R1+0x54], R0 ;  /* 0x0000540001007387 */ /* 0x0003e20000100800 */
[----:B------:R-:W-:Y:S01]  /*1170*/  SHF.L.U32 R26, R27, 0x10, RZ ;  /* 0x000000101b1a7819 */ /* 0x000fe200000006ff */
[----:B------:R-:W-:Y:S01]  /*1180*/  ULDC.64 UR10, c[0x0][0x238] ;  /* 0x00008e00000a7ab9 */ /* 0x000fe20000000a00 */
[C---:B------:R-:W-:Y:S01]  /*1190*/  PRMT R146, R28.reuse, 0x7632, R146 ;  /* 0x000076321c927816 */ /* 0x040fe20000000092 */
[----:B------:R2:W-:Y:S01]  /*11a0*/  STL [R1+0x50], R3 ;  /* 0x0000500301007387 */ /* 0x0005e20000100800 */
[----:B------:R-:W-:-:S02]  /*11b0*/  SHF.L.U32 R27, R28, 0x10, RZ ;  /* 0x000000101c1b7819 */ /* 0x000fc400000006ff */
[----:B0-----:R-:W-:Y:S02]  /*11c0*/  SHF.L.U32 R2, R82, 0x10, RZ ;  /* 0x0000001052027819 */ /* 0x001fe400000006ff */
[----:B------:R-:W-:Y:S02]  /*11d0*/  PRMT R147, R29, 0x7632, R147 ;  /* 0x000076321d937816 */ /* 0x000fe40000000093 */
[----:B-1----:R-:W-:Y:S01]  /*11e0*/  SHF.L.U32 R0, R83, 0x10, RZ ;  /* 0x0000001053007819 */ /* 0x002fe200000006ff */
[----:B------:R0:W-:Y:S01]  /*11f0*/  STL [R1+0x4c], R2 ;  /* 0x00004c0201007387 */ /* 0x0001e20000100800 */
[----:B------:R-:W-:Y:S02]  /*1200*/  SHF.L.U32 R28, R29, 0x10, RZ ;  /* 0x000000101d1c7819 */ /* 0x000fe400000006ff */
[----:B--2---:R-:W-:Y:S01]  /*1210*/  SHF.L.U32 R3, R72, 0x10, RZ ;  /* 0x0000001048037819 */ /* 0x004fe200000006ff */
[----:B------:R1:W-:Y:S01]  /*1220*/  STL [R1+0x48], R0 ;  /* 0x0000480001007387 */ /* 0x0003e20000100800 */
[----:B------:R-:W-:-:S02]  /*1230*/  PRMT R148, R30, 0x7632, R148 ;  /* 0x000076321e947816 */ /* 0x000fc40000000094 */
[----:B------:R-:W-:Y:S01]  /*1240*/  SHF.L.U32 R29, R30, 0x10, RZ ;  /* 0x000000101e1d7819 */ /* 0x000fe200000006ff */
[----:B------:R2:W-:Y:S01]  /*1250*/  STL [R1+0x44], R3 ;  /* 0x0000440301007387 */ /* 0x0005e20000100800 */
[----:B------:R-:W-:Y:S02]  /*1260*/  PRMT R149, R31, 0x7632, R149 ;  /* 0x000076321f957816 */ /* 0x000fe40000000095 */
[----:B0-----:R-:W-:Y:S02]  /*1270*/  SHF.L.U32 R2, R73, 0x10, RZ ;  /* 0x0000001049027819 */ /* 0x001fe400000006ff */
[----:B------:R-:W-:Y:S02]  /*1280*/  SHF.L.U32 R30, R31, 0x10, RZ ;  /* 0x000000101f1e7819 */ /* 0x000fe400000006ff */
[----:B-1----:R-:W-:Y:S01]  /*1290*/  SHF.L.U32 R0, R74, 0x10, RZ ;  /* 0x000000104a007819 */ /* 0x002fe200000006ff */
[----:B------:R0:W-:Y:S01]  /*12a0*/  STL [R1+0x40], R2 ;  /* 0x0000400201007387 */ /* 0x0001e20000100800 */
[----:B------:R-:W-:-:S02]  /*12b0*/  PRMT R150, R32, 0x7632, R150 ;  /* 0x0000763220967816 */ /* 0x000fc40000000096 */
[----:B--2---:R-:W-:Y:S01]  /*12c0*/  SHF.L.U32 R3, R75, 0x10, RZ ;  /* 0x000000104b037819 */ /* 0x004fe200000006ff */
[----:B------:R1:W-:Y:S01]  /*12d0*/  STL [R1+0x3c], R0 ;  /* 0x00003c0001007387 */ /* 0x0003e20000100800 */
[----:B------:R-:W-:Y:S02]  /*12e0*/  SHF.L.U32 R31, R32, 0x10, RZ ;  /* 0x00000010201f7819 */ /* 0x000fe400000006ff */
[C---:B------:R-:W-:Y:S01]  /*12f0*/  PRMT R151, R33.reuse, 0x7632, R151 ;  /* 0x0000763221977816 */ /* 0x040fe20000000097 */
[----:B------:R2:W-:Y:S01]  /*1300*/  STL [R1+0x38], R3 ;  /* 0x0000380301007387 */ /* 0x0005e20000100800 */
[----:B------:R-:W-:Y:S02]  /*1310*/  SHF.L.U32 R32, R33, 0x10, RZ ;  /* 0x0000001021207819 */ /* 0x000fe400000006ff */
[----:B0-----:R-:W-:Y:S02]  /*1320*/  SHF.L.U32 R2, R68, 0x10, RZ ;  /* 0x0000001044027819 */ /* 0x001fe400000006ff */
[----:B------:R-:W-:-:S02]  /*1330*/  PRMT R152, R34, 0x7632, R152 ;  /* 0x0000763222987816 */ /* 0x000fc40000000098 */
[----:B-1----:R-:W-:Y:S01]  /*1340*/  SHF.L.U32 R0, R69, 0x10, RZ ;  /* 0x0000001045007819 */ /* 0x002fe200000006ff */
[----:B------:R0:W-:Y:S01]  /*1350*/  STL [R1+0x34], R2 ;  /* 0x0000340201007387 */ /* 0x0001e20000100800 */
[----:B------:R-:W-:Y:S02]  /*1360*/  SHF.L.U32 R33, R34, 0x10, RZ ;  /* 0x0000001022217819 */ /* 0x000fe400000006ff */
[----:B--2---:R-:W-:Y:S01]  /*1370*/  SHF.L.U32 R3, R70, 0x10, RZ ;  /* 0x0000001046037819 */ /* 0x004fe200000006ff */
[----:B------:R1:W-:Y:S01]  /*1380*/  STL [R1+0x30], R0 ;  /* 0x0000300001007387 */ /* 0x0003e20000100800 */
[C---:B------:R-:W-:Y:S02]  /*1390*/  PRMT R153, R35.reuse, 0x7632, R153 ;  /* 0x0000763223997816 */ /* 0x040fe40000000099 */
[----:B------:R-:W-:Y:S01]  /*13a0*/  SHF.L.U32 R34, R35, 0x10, RZ ;  /* 0x0000001023227819 */ /* 0x000fe200000006ff */
[----:B------:R2:W-:Y:S01]  /*13b0*/  STL [R1+0x2c], R3 ;  /* 0x00002c0301007387 */ /* 0x0005e20000100800 */
[----:B------:R-:W-:-:S02]  /*13c0*/  PRMT R154, R36, 0x7632, R154 ;  /* 0x00007632249a7816 */ /* 0x000fc4000000009a */
[----:B0-----:R-:W-:Y:S02]  /*13d0*/  SHF.L.U32 R2, R71, 0x10, RZ ;  /* 0x0000001047027819 */ /* 0x001fe400000006ff */
[----:B------:R-:W-:Y:S02]  /*13e0*/  SHF.L.U32 R35, R36, 0x10, RZ ;  /* 0x0000001024237819 */ /* 0x000fe400000006ff */
[----:B-1----:R-:W-:Y:S01]  /*13f0*/  SHF.L.U32 R0, R64, 0x10, RZ ;  /* 0x0000001040007819 */ /* 0x002fe200000006ff */
[----:B------:R0:W-:Y:S01]  /*1400*/  STL [R1+0x28], R2 ;  /* 0x0000280201007387 */ /* 0x0001e20000100800 */
[----:B------:R-:W-:Y:S02]  /*1410*/  PRMT R155, R37, 0x7632, R155 ;  /* 0x00007632259b7816 */ /* 0x000fe4000000009b */
[----:B--2---:R-:W-:Y:S01]  /*1420*/  SHF.L.U32 R3, R65, 0x10, RZ ;  /* 0x0000001041037819 */ /* 0x004fe200000006ff */
[----:B------:R1:W-:Y:S01]  /*1430*/  STL [R1+0x24], R0 ;  /* 0x0000240001007387 */ /* 0x0003e20000100800 */
[----:B------:R-:W-:-:S02]  /*1440*/  SHF.L.U32 R36, R37, 0x10, RZ ;  /* 0x0000001025247819 */ /* 0x000fc400000006ff */
[----:B------:R-:W-:Y:S01]  /*1450*/  SHF.L.U32 R166, R171, 0x10, RZ ;  /* 0x00000010aba67819 */ /* 0x000fe200000006ff */
[----:B------:R2:W-:Y:S01]  /*1460*/  STL [R1+0x20], R3 ;  /* 0x0000200301007387 */ /* 0x0005e20000100800 */
[----:B------:R-:W-:Y:S02]  /*1470*/  PRMT R156, R38, 0x7632, R156 ;  /* 0x00007632269c7816 */ /* 0x000fe4000000009c */
[----:B0-----:R-:W-:Y:S02]  /*1480*/  SHF.L.U32 R2, R66, 0x10, RZ ;  /* 0x0000001042027819 */ /* 0x001fe400000006ff */
[----:B------:R-:W-:Y:S02]  /*1490*/  SHF.L.U32 R37, R38, 0x10, RZ ;  /* 0x0000001026257819 */ /* 0x000fe400000006ff */
[----:B-1----:R-:W-:Y:S01]  /*14a0*/  SHF.L.U32 R0, R67, 0x10, RZ ;  /* 0x0000001043007819 */ /* 0x002fe200000006ff */
[----:B------:R0:W-:Y:S01]  /*14b0*/  STL [R1+0x1c], R2 ;  /* 0x00001c0201007387 */ /* 0x0001e20000100800 */
[----:B------:R-:W-:-:S02]  /*14c0*/  SHF.L.U32 R198, R203, 0x10, RZ ;  /* 0x00000010cbc67819 */ /* 0x000fc400000006ff */
        /* <DEDUP_REMOVED lines=16> */
[----:B------:R-:W-:-:S02]  /*15d0*/  SHF.L.U32 R247, R17, 0x10, RZ ;  /* 0x0000001011f77819 */ /* 0x000fc400000006ff */
[----:B0-----:R-:W-:Y:S02]  /*15e0*/  SHF.L.U32 R2, R248, 0x10, RZ ;  /* 0x00000010f8027819 */ /* 0x001fe400000006ff */
[----:B------:R-:W-:Y:S02]  /*15f0*/  SHF.L.U32 R246, R18, 0x10, RZ ;  /* 0x0000001012f67819 */ /* 0x000fe400000006ff */
[----:B-1----:R-:W-:Y:S01]  /*1600*/  SHF.L.U32 R0, R249, 0x10, RZ ;  /* 0x00000010f9007819 */ /* 0x002fe200000006ff */
[----:B------:R0:W-:Y:S01]  /*1610*/  STL [R1+0x4], R2 ;  /* 0x0000040201007387 */ /* 0x0001e20000100800 */
[----:B------:R-:W-:Y:S02]  /*1620*/  SHF.L.U32 R245, R19, 0x10, RZ ;  /* 0x0000001013f57819 */ /* 0x000fe400000006ff */
[----:B------:R-:W-:Y:S01]  /*1630*/  PRMT R205, R48, 0x7632, R205 ;  /* 0x0000763230cd7816 */ /* 0x000fe200000000cd */
[----:B------:R1:W-:Y:S01]  /*1640*/  STL [R1], R0 ;  /* 0x0000000001007387 */ /* 0x0003e20000100800 */
        /* <DEDUP_REMOVED lines=46> */
[----:B--2---:R-:W-:Y:S02]  /*1930*/  SHF.L.U32 R3, R53, 0x10, RZ ;  /* 0x0000001035037819 */ /* 0x004fe400000006ff */
[----:B0-----:R-:W-:Y:S02]  /*1940*/  SHF.L.U32 R2, R54, 0x10, RZ ;  /* 0x0000001036027819 */ /* 0x001fe400000006ff */
[----:B-1----:R-:W-:-:S02]  /*1950*/  SHF.L.U32 R0, R55, 0x10, RZ ;  /* 0x0000001037007819 */ /* 0x002fc400000006ff */
        /* <DEDUP_REMOVED lines=10> */
[----:B------:R-:W-:Y:S02]  /*1a00*/  MOV R43, R76 ;  /* 0x0000004c002b7202 */ /* 0x000fe40000000f00 */
        /* <DEDUP_REMOVED lines=95> */
[----:B------:R-:W-:-:S07]  /*2000*/  SHF.L.U32 R161, R161, 0x10, RZ ;  /* 0x00000010a1a17819 */ /* 0x000fce00000006ff */
.L_x_19071:
        /* <DEDUP_REMOVED lines=18> */
[----:B------:R-:W-:Y:S01]  /*2130*/  ISETP.NE.U32.AND P1, PT, RZ, UR8, PT ;  /* 0x00000008ff007c0c */ /* 0x000fe2000bf25070 */
[----:B------:R-:W2:Y:S03]  /*2140*/  LDL R252, [R1+0x60] ;  /* 0x0000600001fc7983 */ /* 0x000ea60000100800 */
[----:B------:R-:W-:Y:S01]  /*2150*/  ISETP.NE.AND.EX P1, PT, RZ, UR9, PT, P1 ;  /* 0x00000009ff007c0c */ /* 0x000fe2000bf25310 */
[----:B------:R-:W3:Y:S04]  /*2160*/  LDL R251, [R1+0x5c] ;  /* 0x00005c0001fb7983 */ /* 0x000ee80000100800 */
[----:B------:R-:W4:Y:S08]  /*2170*/  LDL R212, [R1+0x58] ;  /* 0x0000580001d47983 */ /* 0x000f300000100800 */
[----:B------:R-:W-:-:S04]  /*2180*/  @P1 LEA R52, P2, R162, UR8, 0x5 ;  /* 0x00000008a2341c11 */ /* 0x000fc8000f8428ff */
[----:B------:R-:W-:-:S05]  /*2190*/  @P1 LEA.HI.X R53, R162, UR9, RZ, 0x5, P2 ;  /* 0x00000009a2351c11 */ /* 0x000fca00090f2cff */
[----:B------:R-:W5:Y:S04]  /*21a0*/  @P1 LDG.E.128 R44, desc[UR4][R52.64] ;  /* 0x00000004342c1981 */ /* 0x000f68000c1e1d00 */
[----:B------:R0:W5:Y:S01]  /*21b0*/  @P1 LDG.E.128 R48, desc[UR4][R52.64+0x10] ;  /* 0x0000100434301981 */ /* 0x000162000c1e1d00 */
[----:B------:R-:W-:-:S04]  /*21c0*/  LEA R116, P1, R162, UR10, 0x5 ;  /* 0x0000000aa2747c11 */ /* 0x000fc8000f8228ff */
[C---:B------:R-:W-:Y:S01]  /*21d0*/  LEA.HI.X R117, R162.reuse, UR11, RZ, 0x5, P1 ;  /* 0x0000000ba2757c11 */ /* 0x040fe200088f2cff */
[----:B0-----:R-:W0:Y:S02]  /*21e0*/  LDC.64 R52, c[0x0][0x220] ;  /* 0x00008800ff347b82 */ /* 0x001e240000000a00 */
[----:B0-----:R-:W-:-:S06]  /*21f0*/  IMAD.WIDE.U32 R52, R162, 0x10, R52 ;  /* 0x00000010a2347825 */ /* 0x001fcc00078e0034 */
[----:B------:R-:W2:Y:S01]  /*2200*/  LDG.E.128 R52, desc[UR4][R52.64] ;  /* 0x0000000434347981 */ /* 0x000ea2000c1e1d00 */
[----:B------:R-:W-:-:S04]  /*2210*/  ISETP.NE.U32.AND P1, PT, RZ, UR8, PT ;  /* 0x00000008ff007c0c */ /* 0x000fc8000bf25070 */
[----:B------:R-:W-:Y:S02]  /*2220*/  ISETP.NE.AND.EX P1, PT, RZ, UR9, PT, P1 ;  /* 0x00000009ff007c0c */ /* 0x000fe4000bf25310 */
[----:B--2---:R-:W-:Y:S02]  /*2230*/  PRMT R119, R52, 0x7632, R119 ;  /* 0x0000763234777816 */ /* 0x004fe40000000077 */
[C---:B------:R-:W-:Y:S02]  /*2240*/  PRMT R56, R53.reuse, 0x7632, R56 ;  /* 0x0000763235387816 */ /* 0x040fe40000000038 */
[----:B------:R-:W-:Y:S02]  /*2250*/  SHF.L.U32 R165, R53, 0x10, RZ ;  /* 0x0000001035a57819 */ /* 0x000fe400000006ff */
[----:B------:R-:W-:Y:S02]  /*2260*/  SHF.L.U32 R53, R119, 0x10, RZ ;  /* 0x0000001077357819 */ /* 0x000fe400000006ff */
[----:B------:R-:W2:Y:S01]  /*2270*/  LDL R119, [R1+0x64] ;  /* 0x0000640001777983 */ /* 0x000ea20000100800 */
[----:B------:R-:W-:-:S02]  /*2280*/  PRMT R57, R54, 0x7632, R57 ;  /* 0x0000763236397816 */ /* 0x000fc40000000039 */
[C---:B------:R-:W-:Y:S02]  /*2290*/  PRMT R59, R55.reuse, 0x7632, R59 ;  /* 0x00007632373b7816 */ /* 0x040fe4000000003b */
[----:B------:R-:W-:Y:S02]  /*22a0*/  SHF.L.U32 R58, R55, 0x10, RZ ;  /* 0x00000010373a7819 */ /* 0x000fe400000006ff */
[----:B------:R-:W-:Y:S02]  /*22b0*/  SHF.L.U32 R52, R52, 0x10, RZ ;  /* 0x0000001034347819 */ /* 0x000fe400000006ff */
[----:B------:R-:W-:Y:S02]  /*22c0*/  SHF.L.U32 R164, R54, 0x10, RZ ;  /* 0x0000001036a47819 */ /* 0x000fe400000006ff */
[----:B------:R-:W-:Y:S01]  /*22d0*/  SHF.L.U32 R55, R56, 0x10, RZ ;  /* 0x0000001038377819 */ /* 0x000fe200000006ff */
[----:B------:R-:W-:Y:S01]  /*22e0*/  FMUL.FTZ R52, R52, R118 ;  /* 0x0000007634347220 */ /* 0x000fe20000410000 */
        /* <DEDUP_REMOVED lines=9> */
[----:B------:R-:W-:Y:S01]  /*2380*/  FMUL.FTZ R54, R252, R54 ;  /* 0x00000036fc367220 */ /* 0x000fe20000410000 */
[----:B---3--:R-:W-:Y:S01]  /*2390*/  FMUL.FTZ R56, R251, R56 ;  /* 0x00000038fb387220 */ /* 0x008fe20000410000 */
[----:B----4-:R-:W-:Y:S01]  /*23a0*/  FMUL.FTZ R58, R212, R58 ;  /* 0x0000003ad43a7220 */ /* 0x010fe20000410000 */
[----:B------:R-:W-:Y:S01]  /*23b0*/  FMUL.FTZ R53, R240, R53 ;  /* 0x00000035f0357220 */ /* 0x000fe20000410000 */
[----:B------:R-:W-:Y:S01]  /*23c0*/  FMUL.FTZ R55, R239, R55 ;  /* 0x00000037ef377220 */ /* 0x000fe20000410000 */
[----:B------:R-:W-:Y:S01]  /*23d0*/  FMUL.FTZ R57, R238, R57 ;  /* 0x00000039ee397220 */ /* 0x000fe20000410000 */
[----:B------:R-:W-:Y:S01]  /*23e0*/  FMUL.FTZ R59, R237, R59 ;  /* 0x0000003bed3b7220 */ /* 0x000fe20000410000 */
[----:B-----5:R-:W-:Y:S01]  /*23f0*/  @P1 FADD.FTZ R54, R46, R54 ;  /* 0x000000362e361221 */ /* 0x020fe20000010000 */
[----:B------:R-:W-:Y:S01]  /*2400*/  @P1 FADD.FTZ R56, R48, R56 ;  /* 0x0000003830381221 */ /* 0x000fe20000010000 */
[----:B------:R-:W-:Y:S01]  /*2410*/  @P1 FADD.FTZ R58, R50, R58 ;  /* 0x0000003a323a1221 */ /* 0x000fe20000010000 */
[----:B------:R-:W-:Y:S01]  /*2420*/  @P1 FADD.FTZ R53, R45, R53 ;  /* 0x000000352d351221 */ /* 0x000fe20000010000 */
[----:B------:R-:W-:Y:S01]  /*2430*/  @P1 FADD.FTZ R55, R47, R55 ;  /* 0x000000372f371221 */ /* 0x000fe20000010000 */
[----:B------:R-:W-:Y:S01]  /*2440*/  @P1 FADD.FTZ R57, R49, R57 ;  /* 0x0000003931391221 */ /* 0x000fe20000010000 */
[----:B------:R-:W-:-:S05]  /*2450*/  @P1 FADD.FTZ R59, R51, R59 ;  /* 0x0000003b333b1221 */ /* 0x000fca0000010000 */
[----:B------:R0:W-:Y:S01]  /*2460*/  STG.E.128 desc[UR4][R116.64+0x10], R56 ;  /* 0x0000103874007986 */ /* 0x0001e2000c101d04 */
[----:B--2---:R-:W-:-:S04]  /*2470*/  FMUL.FTZ R52, R119, R52 ;  /* 0x0000003477347220 */ /* 0x004fc80000410000 */
[----:B------:R-:W-:-:S05]  /*2480*/  @P1 FADD.FTZ R52, R44, R52 ;  /* 0x000000342c341221 */ /* 0x000fca0000010000 */
[----:B------:R0:W-:Y:S01]  /*2490*/  STG.E.128 desc[UR4][R116.64], R52 ;  /* 0x0000003474007986 */ /* 0x0001e2000c101d04 */
[----:B------:R-:W-:-:S07]  /*24a0*/  IADD3 R119, R162, 0x20, RZ ;  /* 0x00000020a2777810 */ /* 0x000fce0007ffe0ff */
.L_x_19039:
[----:B------:R-:W-:Y:S05]  /*24b0*/  BSYNC B0 ;  /* 0x0000000000007941 */ /* 0x000fea0003800000 */
.L_x_19038:
[----:B------:R-:W-:Y:S01]  /*24c0*/  ISETP.GE.U32.AND P1, PT, R22, 0x40, PT ;  /* 0x000000401600780c */ /* 0x000fe20003f26070 */
[----:B------:R-:W-:-:S12]  /*24d0*/  BSSY B0, `(.L_x_19040) ;  /* 0x000003a000007945 */ /* 0x000fd80003800000 */
[----:B------:R-:W-:Y:S05]  /*24e0*/  @!P1 BRA `(.L_x_19041) ;  /* 0x0000000000e09947 */ /* 0x000fea0003800000 */
[----:B------:R-:W-:Y:S01]  /*24f0*/  ISETP.NE.U32.AND P1, PT, RZ, UR8, PT ;  /* 0x00000008ff007c0c */ /* 0x000fe2000bf25070 */
[----:B------:R-:W2:Y:S03]  /*2500*/  LDL R252, [R1+0x4c] ;  /* 0x00004c0001fc7983 */ /* 0x000ea60000100800 */
[----:B------:R-:W-:Y:S01]  /*2510*/  ISETP.NE.AND.EX P1, PT, RZ, UR9, PT, P1 ;  /* 0x00000009ff007c0c */ /* 0x000fe2000bf25310 */
[----:B------:R-:W3:-:S12]  /*2520*/  LDL R251, [R1+0x48] ;  /* 0x0000480001fb7983 */ /* 0x000ed80000100800 */
[----:B------:R-:W-:-:S04]  /*2530*/  @P1 LEA R60, P2, R119, UR8, 0x5 ;  /* 0x00000008773c1c11 */ /* 0x000fc8000f8428ff */
[----:B------:R-:W-:-:S05]  /*2540*/  @P1 LEA.HI.X R61, R119, UR9, RZ, 0x5, P2 ;  /* 0x00000009773d1c11 */ /* 0x000fca00090f2cff */
[----:B------:R-:W4:Y:S04]  /*2550*/  @P1 LDG.E.128 R44, desc[UR4][R60.64] ;  /* 0x000000043c2c1981 */ /* 0x000f28000c1e1d00 */
[----:B------:R1:W5:Y:S01]  /*2560*/  @P1 LDG.E.128 R48, desc[UR4][R60.64+0x10] ;  /* 0x000010043c301981 */ /* 0x000362000c1e1d00 */
[----:B0-----:R-:W-:-:S04]  /*2570*/  LEA R116, P1, R119, UR10, 0x5 ;  /* 0x0000000a77747c11 */ /* 0x001fc8000f8228ff */
[C---:B------:R-:W-:Y:S01]  /*2580*/  LEA.HI.X R117, R119.reuse, UR11, RZ, 0x5, P1 ;  /* 0x0000000b77757c11 */ /* 0x040fe200088f2cff */
[----:B-1----:R-:W0:Y:S02]  /*2590*/  LDC.64 R60, c[0x0][0x220] ;  /* 0x00008800ff3c7b82 */ /* 0x002e240000000a00 */
[----:B0-----:R-:W-:-:S06]  /*25a0*/  IMAD.WIDE.U32 R60, R119, 0x10, R60 ;  /* 0x00000010773c7825 */ /* 0x001fcc00078e003c */
[----:B------:R-:W2:Y:S01]  /*25b0*/  LDG.E.128 R60, desc[UR4][R60.64] ;  /* 0x000000043c3c7981 */ /* 0x000ea2000c1e1d00 */
[----:B------:R-:W-:-:S04]  /*25c0*/  ISETP.NE.U32.AND P1, PT, RZ, UR8, PT ;  /* 0x00000008ff007c0c */ /* 0x000fc8000bf25070 */
[----:B------:R-:W-:Y:S02]  /*25d0*/  ISETP.NE.AND.EX P1, PT, RZ, UR9, PT, P1 ;  /* 0x00000009ff007c0c */ /* 0x000fe4000bf25310 */
[----:B--2---:R-:W-:Y:S02]  /*25e0*/  PRMT R164, R60, 0x7632, R164 ;  /* 0x000076323ca47816 */ /* 0x004fe400000000a4 */
[C---:B------:R-:W-:Y:S02]  /*25f0*/  SHF.L.U32 R212, R61.reuse, 0x10, RZ ;  /* 0x000000103dd47819 */ /* 0x040fe400000006ff */
[----:B------:R-:W-:Y:S02]  /*2600*/  PRMT R64, R61, 0x7632, R64 ;  /* 0x000076323d407816 */ /* 0x000fe40000000040 */
[C---:B------:R-:W-:Y:S02]  /*2610*/  PRMT R65, R62.reuse, 0x7632, R65 ;  /* 0x000076323e417816 */ /* 0x040fe40000000041 */
[----:B------:R-:W-:Y:S01]  /*2620*/  SHF.L.U32 R165, R62, 0x10, RZ ;  /* 0x000000103ea57819 */ /* 0x000fe200000006ff */
[----:B------:R-:W-:Y:S01]  /*2630*/  FMUL.FTZ R62, R212, R118 ;  /* 0x00000076d43e7220 */ /* 0x000fe20000410000 */
[----:B------:R-:W-:Y:S01]  /*2640*/  SHF.L.U32 R61, R164, 0x10, RZ ;  /* 0x00000010a43d7819 */ /* 0x000fe200000006ff */
[----:B------:R-:W2:Y:S01]  /*2650*/  LDL R212, [R1+0x54] ;  /* 0x0000540001d47983 */ /* 0x000ea20000100800 */
[----:B------:R-:W-:-:S02]  /*2660*/  PRMT R67, R63, 0x7632, R67 ;  /* 0x000076323f437816 */ /* 0x000fc40000000043 */
[----:B------:R-:W-:Y:S01]  /*2670*/  SHF.L.U32 R66, R63, 0x10, RZ ;  /* 0x000000103f427819 */ /* 0x000fe200000006ff */
[----:B------:R-:W2:Y:S01]  /*2680*/  LDL R164, [R1+0x50] ;  /* 0x0000500001a47983 */ /* 0x000ea20000100800 */
[----:B------:R-:W-:Y:S02]  /*2690*/  SHF.L.U32 R60, R60, 0x10, RZ ;  /* 0x000000103c3c7819 */ /* 0x000fe400000006ff */
[----:B------:R-:W-:Y:S02]  /*26a0*/  SHF.L.U32 R63, R64, 0x10, RZ ;  /* 0x00000010403f7819 */ /* 0x000fe400000006ff */
[----:B------:R-:W-:Y:S01]  /*26b0*/  SHF.L.U32 R65, R65, 0x10, RZ ;  /* 0x0000001041417819 */ /* 0x000fe200000006ff */
[-C--:B------:R-:W-:Y:S01]  /*26c0*/  FMUL.FTZ R60, R60, R118.reuse ;  /* 0x000000763c3c7220 */ /* 0x080fe20000410000 */
[----:B------:R-:W-:Y:S01]  /*26d0*/  SHF.L.U32 R67, R67, 0x10, RZ ;  /* 0x0000001043437819 */ /* 0x000fe200000006ff */
        /* <DEDUP_REMOVED lines=8> */
[----:B------:R-:W-:Y:S01]  /*2760*/  FMUL.FTZ R61, R236, R61 ;  /* 0x0000003dec3d7220 */ /* 0x000fe20000410000 */
[----:B------:R-:W-:Y:S01]  /*2770*/  FMUL.FTZ R63, R235, R63 ;  /* 0x0000003feb3f7220 */ /* 0x000fe20000410000 */
[----:B------:R-:W-:Y:S01]  /*2780*/  FMUL.FTZ R65, R234, R65 ;  /* 0x00000041ea417220 */ /* 0x000fe20000410000 */
[----:B------:R-:W-:Y:S01]  /*2790*/  FMUL.FTZ R67, R233, R67 ;  /* 0x00000043e9437220 */ /* 0x000fe20000410000 */
[----:B-----5:R-:W-:Y:S01]  /*27a0*/  @P1 FADD.FTZ R64, R48, R64 ;  /* 0x0000004030401221 */ /* 0x020fe20000010000 */
[----:B------:R-:W-:Y:S01]  /*27b0*/  @P1 FADD.FTZ R66, R50, R66 ;  /* 0x0000004232421221 */ /* 0x000fe20000010000 */
[----:B----4-:R-:W-:Y:S01]  /*27c0*/  @P1 FADD.FTZ R61, R45, R61 ;  /* 0x0000003d2d3d1221 */ /* 0x010fe20000010000 */
[----:B------:R-:W-:Y:S01]  /*27d0*/  @P1 FADD.FTZ R63, R47, R63 ;  /* 0x0000003f2f3f1221 */ /* 0x000fe20000010000 */
[----:B------:R-:W-:Y:S01]  /*27e0*/  @P1 FADD.FTZ R65, R49, R65 ;  /* 0x0000004131411221 */ /* 0x000fe20000010000 */
[----:B------:R-:W-:-:S05]  /*27f0*/  @P1 FADD.FTZ R67, R51, R67 ;  /* 0x0000004333431221 */ /* 0x000fca0000010000 */
[----:B------:R1:W-:Y:S01]  /*2800*/  STG.E.128 desc[UR4][R116.64+0x10], R64 ;  /* 0x0000104074007986 */ /* 0x0003e2000c101d04 */
[----:B------:R-:W-:Y:S01]  /*2810*/  IADD3 R119, R119, 0x20, RZ ;  /* 0x0000002077777810 */ /* 0x000fe20007ffe0ff */
[----:B--2---:R-:W-:Y:S01]  /*2820*/  FMUL.FTZ R60, R212, R60 ;  /* 0x0000003cd43c7220 */ /* 0x004fe20000410000 */
[----:B------:R-:W-:-:S03]  /*2830*/  FMUL.FTZ R62, R164, R62 ;  /* 0x0000003ea43e7220 */ /* 0x000fc60000410000 */
[----:B------:R-:W-:Y:S01]  /*2840*/  @P1 FADD.FTZ R60, R44, R60 ;  /* 0x0000003c2c3c1221 */ /* 0x000fe20000010000 */
[----:B------:R-:W-:-:S05]  /*2850*/  @P1 FADD.FTZ R62, R46, R62 ;  /* 0x0000003e2e3e1221 */ /* 0x000fca0000010000 */
[----:B------:R1:W-:Y:S02]  /*2860*/  STG.E.128 desc[UR4][R116.64], R60 ;  /* 0x0000003c74007986 */ /* 0x0003e4000c101d04 */
.L_x_19041:
[----:B------:R-:W-:Y:S05]  /*2870*/  BSYNC B0 ;  /* 0x0000000000007941 */ /* 0x000fea0003800000 */
.L_x_19040:
        /* <DEDUP_REMOVED lines=10> */
[----:B------:R5:W4:Y:S01]  /*2920*/  @P1 LDG.E.128 R48, desc[UR4][R68.64+0x10] ;  /* 0x0000100444301981 */ /* 0x000b22000c1e1d00 */
[----:B01----:R-:W-:-:S04]  /*2930*/  LEA R116, P1, R119, UR10, 0x5 ;  /* 0x0000000a77747c11 */ /* 0x003fc8000f8228ff */
[C---:B------:R-:W-:Y:S01]  /*2940*/  LEA.HI.X R117, R119.reuse, UR11, RZ, 0x5, P1 ;  /* 0x0000000b77757c11 */ /* 0x040fe200088f2cff */
[----:B-----5:R-:W0:Y:S02]  /*2950*/  LDC.64 R68, c[0x0][0x220] ;  /* 0x00008800ff447b82 */ /* 0x020e240000000a00 */
[----:B0-----:R-:W-:-:S06]  /*2960*/  IMAD.WIDE.U32 R68, R119, 0x10, R68 ;  /* 0x0000001077447825 */ /* 0x001fcc00078e0044 */
[----:B------:R-:W5:Y:S01]  /*2970*/  LDG.E.128 R68, desc[UR4][R68.64] ;  /* 0x0000000444447981 */ /* 0x000f62000c1e1d00 */
[----:B------:R-:W-:-:S04]  /*2980*/  ISETP.NE.U32.AND P1, PT, RZ, UR8, PT ;  /* 0x00000008ff007c0c */ /* 0x000fc8000bf25070 */
[----:B------:R-:W-:Y:S02]  /*2990*/  ISETP.NE.AND.EX P1, PT, RZ, UR9, PT, P1 ;  /* 0x00000009ff007c0c */ /* 0x000fe4000bf25310 */
[----:B-----5:R-:W-:Y:S02]  /*29a0*/  PRMT R164, R68, 0x7632, R164 ;  /* 0x0000763244a47816 */ /* 0x020fe400000000a4 */
[C---:B------:R-:W-:Y:S02]  /*29b0*/  SHF.L.U32 R212, R69.reuse, 0x10, RZ ;  /* 0x0000001045d47819 */ /* 0x040fe400000006ff */
[----:B------:R-:W-:Y:S02]  /*29c0*/  PRMT R72, R69, 0x7632, R72 ;  /* 0x0000763245487816 */ /* 0x000fe40000000048 */
[C---:B------:R-:W-:Y:S02]  /*29d0*/  PRMT R73, R70.reuse, 0x7632, R73 ;  /* 0x0000763246497816 */ /* 0x040fe40000000049 */
[----:B------:R-:W-:Y:S01]  /*29e0*/  SHF.L.U32 R165, R70, 0x10, RZ ;  /* 0x0000001046a57819 */ /* 0x000fe200000006ff */
[----:B------:R-:W-:Y:S01]  /*29f0*/  FMUL.FTZ R70, R212, R118 ;  /* 0x00000076d4467220 */ /* 0x000fe20000410000 */
[----:B------:R-:W-:Y:S01]  /*2a00*/  SHF.L.U32 R69, R164, 0x10, RZ ;  /* 0x00000010a4457819 */ /* 0x000fe200000006ff */
[----:B------:R-:W5:Y:S01]  /*2a10*/  LDL R212, [R1+0x44] ;  /* 0x0000440001d47983 */ /* 0x000f620000100800 */
[----:B------:R-:W-:-:S02]  /*2a20*/  PRMT R75, R71, 0x7632, R75 ;  /* 0x00007632474b7816 */ /* 0x000fc4000000004b */
[----:B------:R-:W-:Y:S01]  /*2a30*/  SHF.L.U32 R74, R71, 0x10, RZ ;  /* 0x00000010474a7819 */ /* 0x000fe200000006ff */
[----:B------:R-:W5:Y:S01]  /*2a40*/  LDL R164, [R1+0x40] ;  /* 0x0000400001a47983 */ /* 0x000f620000100800 */
        /* <DEDUP_REMOVED lines=11> */
[----:B--2---:R-:W-:Y:S01]  /*2b00*/  FMUL.FTZ R72, R252, R72 ;  /* 0x00000048fc487220 */ /* 0x004fe20000410000 */
[----:B---3--:R-:W-:Y:S01]  /*2b10*/  FMUL.FTZ R74, R251, R74 ;  /* 0x0000004afb4a7220 */ /* 0x008fe20000410000 */
[----:B------:R-:W-:Y:S01]  /*2b20*/  FMUL.FTZ R69, R232, R69 ;  /* 0x00000045e8457220 */ /* 0x000fe20000410000 */
[----:B------:R-:W-:Y:S01]  /*2b30*/  FMUL.FTZ R71, R231, R71 ;  /* 0x00000047e7477220 */ /* 0x000fe20000410000 */
[----:B------:R-:W-:Y:S01]  /*2b40*/  FMUL.FTZ R73, R230, R73 ;  /* 0x00000049e6497220 */ /* 0x000fe20000410000 */
[----:B------:R-:W-:Y:S01]  /*2b50*/  FMUL.FTZ R75, R229, R75 ;  /* 0x0000004be54b7220 */ /* 0x000fe20000410000 */
[----:B----4-:R-:W-:Y:S01]  /*2b60*/  @P1 FADD.FTZ R72, R48, R72 ;  /* 0x0000004830481221 */ /* 0x010fe20000010000 */
[----:B------:R-:W-:Y:S01]  /*2b70*/  @P1 FADD.FTZ R74, R50, R74 ;  /* 0x0000004a324a1221 */ /* 0x000fe20000010000 */
[----:B------:R-:W-:Y:S01]  /*2b80*/  @P1 FADD.FTZ R69, R45, R69 ;  /* 0x000000452d451221 */ /* 0x000fe20000010000 */
[----:B------:R-:W-:Y:S01]  /*2b90*/  @P1 FADD.FTZ R71, R47, R71 ;  /* 0x000000472f471221 */ /* 0x000fe20000010000 */
[----:B------:R-:W-:Y:S01]  /*2ba0*/  @P1 FADD.FTZ R73, R49, R73 ;  /* 0x0000004931491221 */ /* 0x000fe20000010000 */
[----:B------:R-:W-:-:S05]  /*2bb0*/  @P1 FADD.FTZ R75, R51, R75 ;  /* 0x0000004b334b1221 */ /* 0x000fca0000010000 */
[----:B------:R2:W-:Y:S01]  /*2bc0*/  STG.E.128 desc[UR4][R116.64+0x10], R72 ;  /* 0x0000104874007986 */ /* 0x0005e2000c101d04 */
[----:B------:R-:W-:Y:S01]  /*2bd0*/  IADD3 R119, R119, 0x20, RZ ;  /* 0x0000002077777810 */ /* 0x000fe20007ffe0ff */
[----:B-----5:R-:W-:Y:S01]  /*2be0*/  FMUL.FTZ R68, R212, R68 ;  /* 0x00000044d4447220 */ /* 0x020fe20000410000 */
[----:B------:R-:W-:-:S03]  /*2bf0*/  FMUL.FTZ R70, R164, R70 ;  /* 0x00000046a4467220 */ /* 0x000fc60000410000 */
[----:B------:R-:W-:Y:S01]  /*2c00*/  @P1 FADD.FTZ R68, R44, R68 ;  /* 0x000000442c441221 */ /* 0x000fe20000010000 */
[----:B------:R-:W-:-:S05]  /*2c10*/  @P1 FADD.FTZ R70, R46, R70 ;  /* 0x000000462e461221 */ /* 0x000fca0000010000 */
[----:B------:R2:W-:Y:S02]  /*2c20*/  STG.E.128 desc[UR4][R116.64], R68 ;  /* 0x0000004474007986 */ /* 0x0005e4000c101d04 */
.L_x_19043:
[----:B------:R-:W-:Y:S05]  /*2c30*/  BSYNC B0 ;  /* 0x0000000000007941 */ /* 0x000fea0003800000 */
.L_x_19042:
[----:B------:R-:W-:Y:S01]  /*2c40*/  ISETP.GE.U32.AND P1, PT, R22, 0x80, PT ;  /* 0x000000801600780c */ /* 0x000fe20003f26070 */
[----:B------:R-:W-:-:S12]  /*2c50*/  BSSY B0, `(.L_x_19044) ;  /* 0x000003a000007945 */ /* 0x000fd80003800000 */
[----:B------:R-:W-:Y:S05]  /*2c60*/  @!P1 BRA `(.L_x_19045) ;  /* 0x0000000000e09947 */ /* 0x000fea0003800000 */
[----:B------:R-:W-:Y:S01]  /*2c70*/  ISETP.NE.U32.AND P1, PT, RZ, UR8, PT ;  /* 0x00000008ff007c0c */ /* 0x000fe2000bf25070 */
[----:B------:R-:W3:Y:S03]  /*2c80*/  LDL R252, [R1+0x2c] ;  /* 0x00002c0001fc7983 */ /* 0x000ee60000100800 */
[----:B------:R-:W-:Y:S01]  /*2c90*/  ISETP.NE.AND.EX P1, PT, RZ, UR9, PT, P1 ;  /* 0x00000009ff007c0c */ /* 0x000fe2000bf25310 */
[----:B------:R-:W4:-:S12]  /*2ca0*/  LDL R251, [R1+0x28] ;  /* 0x0000280001fb7983 */ /* 0x000f180000100800 */
[----:B------:R-:W-:-:S04]  /*2cb0*/  @P1 LEA R76, P2, R119, UR8, 0x5 ;  /* 0x00000008774c1c11 */ /* 0x000fc8000f8428ff */
[----:B------:R-:W-:-:S05]  /*2cc0*/  @P1 LEA.HI.X R77, R119, UR9, RZ, 0x5, P2 ;  /* 0x00000009774d1c11 */ /* 0x000fca00090f2cff */
[----:B------:R-:W5:Y:S04]  /*2cd0*/  @P1 LDG.E.128 R44, desc[UR4][R76.64] ;  /* 0x000000044c2c1981 */ /* 0x000f68000c1e1d00 */
[----:B------:R0:W5:Y:S02]  /*2ce0*/  @P1 LDG.E.128 R48, desc[UR4][R76.64+0x10] ;  /* 0x000010044c301981 */ /* 0x000164000c1e1d00 */
[----:B012---:R-:W-:-:S04]  /*2cf0*/  LEA R116, P1, R119, UR10, 0x5 ;  /* 0x0000000a77747c11 */ /* 0x007fc8000f8228ff */
[C---:B------:R-:W-:Y:S01]  /*2d00*/  LEA.HI.X R117, R119.reuse, UR11, RZ, 0x5, P1 ;  /* 0x0000000b77757c11 */ /* 0x040fe200088f2cff */
[----:B------:R-:W0:Y:S02]  /*2d10*/  LDC.64 R76, c[0x0][0x220] ;  /* 0x00008800ff4c7b82 */ /* 0x000e240000000a00 */
        /* <DEDUP_REMOVED lines=45> */
.L_x_19045:
[----:B------:R-:W-:Y:S05]  /*2ff0*/  BSYNC B0 ;  /* 0x0000000000007941 */ /* 0x000fea0003800000 */
.L_x_19044:
[----:B------:R-:W-:Y:S01]  /*3000*/  ISETP.GE.U32.AND P1, PT, R22, 0xa0, PT ;  /* 0x000000a01600780c */ /* 0x000fe20003f26070 */
[----:B------:R-:W-:-:S12]  /*3010*/  BSSY B0, `(.L_x_19046) ;  /* 0x000003a000007945 */ /* 0x000fd80003800000 */
[----:B------:R-:W-:Y:S05]  /*3020*/  @!P1 BRA `(.L_x_19047) ;  /* 0x0000000000e09947 */ /* 0x000fea0003800000 */
[----:B------:R-:W-:Y:S01]  /*3030*/  ISETP.NE.U32.AND P1, PT, RZ, UR8, PT ;  /* 0x00000008ff007c0c */ /* 0x000fe2000bf25070 */
[----:B------:R-:W4:Y:S03]  /*3040*/  LDL R252, [R1+0x1c] ;  /* 0x00001c0001fc7983 */ /* 0x000f260000100800 */
[----:B------:R-:W-:Y:S01]  /*3050*/  ISETP.NE.AND.EX P1, PT, RZ, UR9, PT, P1 ;  /* 0x00000009ff007c0c */ /* 0x000fe2000bf25310 */
[----:B------:R-:W5:-:S12]  /*3060*/  LDL R251, [R1+0x18] ;  /* 0x0000180001fb7983 */ /* 0x000f580000100800 */
[----:B------:R-:W-:-:S04]  /*3070*/  @P1 LEA R84, P2, R119, UR8, 0x5 ;  /* 0x0000000877541c11 */ /* 0x000fc8000f8428ff */
[----:B------:R-:W-:-:S05]  /*3080*/  @P1 LEA.HI.X R85, R119, UR9, RZ, 0x5, P2 ;  /* 0x0000000977551c11 */ /* 0x000fca00090f2cff */
[----:B------:R-:W5:Y:S04]  /*3090*/  @P1 LDG.E.128 R44, desc[UR4][R84.64] ;  /* 0x00000004542c1981 */ /* 0x000f68000c1e1d00 */
[----:B------:R0:W5:Y:S02]  /*30a0*/  @P1 LDG.E.128 R48, desc[UR4][R84.64+0x10] ;  /* 0x0000100454301981 */ /* 0x000164000c1e1d00 */
[----:B0123--:R-:W-:-:S04]  /*30b0*/  LEA R116, P1, R119, UR10, 0x5 ;  /* 0x0000000a77747c11 */ /* 0x00ffc8000f8228ff */
        /* <DEDUP_REMOVED lines=16> */
[----:B------:R-:W3:Y:S01]  /*31c0*/  LDL R164, [R1+0x20] ;  /* 0x0000200001a47983 */ /* 0x000ee20000100800 */
        /* <DEDUP_REMOVED lines=11> */
[----:B----4-:R-:W-:Y:S01]  /*3280*/  FMUL.FTZ R88, R252, R88 ;  /* 0x00000058fc587220 */ /* 0x010fe20000410000 */
[----:B-----5:R-:W-:Y:S01]  /*3290*/  FMUL.FTZ R90, R251, R90 ;  /* 0x0000005afb5a7220 */ /* 0x020fe20000410000 */
        /* <DEDUP_REMOVED lines=13> */
[----:B---3--:R-:W-:-:S03]  /*3370*/  FMUL.FTZ R86, R164, R86 ;  /* 0x00000056a4567220 */ /* 0x008fc60000410000 */
[----:B------:R-:W-:Y:S01]  /*3380*/  @P1 FADD.FTZ R84, R44, R84 ;  /* 0x000000542c541221 */ /* 0x000fe20000010000 */
[----:B------:R-:W-:-:S05]  /*3390*/  @P1 FADD.FTZ R86, R46, R86 ;  /* 0x000000562e561221 */ /* 0x000fca0000010000 */
[----:B------:R4:W-:Y:S02]  /*33a0*/  STG.E.128 desc[UR4][R116.64], R84 ;  /* 0x0000005474007986 */ /* 0x0009e4000c101d04 */
.L_x_19047:
[----:B------:R-:W-:Y:S05]  /*33b0*/  BSYNC B0 ;  /* 0x0000000000007941 */ /* 0x000fea0003800000 */
.L_x_19046:
[----:B------:R-:W-:Y:S01]  /*33c0*/  ISETP.GE.U32.AND P1, PT, R22, 0xc0, PT ;  /* 0x000000c01600780c */ /* 0x000fe20003f26070 */
[----:B------:R-:W-:-:S12]  /*33d0*/  BSSY B0, `(.L_x_19048) ;  /* 0x000003a000007945 */ /* 0x000fd80003800000 */
[----:B------:R-:W-:Y:S05]  /*33e0*/  @!P1 BRA `(.L_x_19049) ;  /* 0x0000000000e09947 */ /* 0x000fea0003800000 */
[----:B------:R-:W-:Y:S01]  /*33f0*/  ISETP.NE.U32.AND P1, PT, RZ, UR8, PT ;  /* 0x00000008ff007c0c */ /* 0x000fe2000bf25070 */
[----:B------:R-:W5:Y:S03]  /*3400*/  LDL R252, [R1+0xc] ;  /* 0x00000c0001fc7983 */ /* 0x000f660000100800 */
[----:B------:R-:W-:Y:S01]  /*3410*/  ISETP.NE.AND.EX P1, PT, RZ, UR9, PT, P1 ;  /* 0x00000009ff007c0c */ /* 0x000fe2000bf25310 */
[----:B------:R-:W5:-:S12]  /*3420*/  LDL R251, [R1+0x8] ;  /* 0x0000080001fb7983 */ /* 0x000f580000100800 */
[----:B------:R-:W-:-:S04]  /*3430*/  @P1 LEA R92, P2, R119, UR8, 0x5 ;  /* 0x00000008775c1c11 */ /* 0x000fc8000f8428ff */
[----:B------:R-:W-:-:S05]  /*3440*/  @P1 LEA.HI.X R93, R119, UR9, RZ, 0x5, P2 ;  /* 0x00000009775d1c11 */ /* 0x000fca00090f2cff */
[----:B------:R-:W5:Y:S04]  /*3450*/  @P1 LDG.E.128 R44, desc[UR4][R92.64] ;  /* 0x000000045c2c1981 */ /* 0x000f68000c1e1d00 */
[----:B------:R0:W5:Y:S02]  /*3460*/  @P1 LDG.E.128 R48, desc[UR4][R92.64+0x10] ;  /* 0x000010045c301981 */ /* 0x000164000c1e1d00 */
[----:B01234-:R-:W-:-:S04]  /*3470*/  LEA R116, P1, R119, UR10, 0x5 ;  /* 0x0000000a77747c11 */ /* 0x01ffc8000f8228ff */
        /* <DEDUP_REMOVED lines=28> */
[----:B-----5:R-:W-:Y:S01]  /*3640*/  FMUL.FTZ R96, R252, R96 ;  /* 0x00000060fc607220 */ /* 0x020fe20000410000 */
[----:B------:R-:W-:Y:S01]  /*3650*/  FMUL.FTZ R98, R251, R98 ;  /* 0x00000062fb627220 */ /* 0x000fe20000410000 */
        /* <DEDUP_REMOVED lines=17> */
.L_x_19049:
[----:B------:R-:W-:Y:S05]  /*3770*/  BSYNC B0 ;  /* 0x0000000000007941 */ /* 0x000fea0003800000 */
.L_x_19048:
[----:B------:R-:W-:Y:S01]  /*3780*/  ISETP.GE.U32.AND P1, PT, R22, 0xe0, PT ;  /* 0x000000e01600780c */ /* 0x000fe20003f26070 */
[----:B------:R-:W-:-:S12]  /*3790*/  BSSY B0, `(.L_x_19050) ;  /* 0x0000038000007945 */ /* 0x000fd80003800000 */
[----:B------:R-:W-:Y:S05]  /*37a0*/  @!P1 BRA `(.L_x_19051) ;  /* 0x0000000000d89947 */ /* 0x000fea0003800000 */
[----:B------:R-:W-:Y:S01]  /*37b0*/  ISETP.NE.U32.AND P1, PT, RZ, UR8, PT ;  /* 0x00000008ff007c0c */ /* 0x000fe2000bf25070 */
[----:B------:R-:W5:Y:S03]  /*37c0*/  LDL R252, [R1+0x4] ;  /* 0x0000040001fc7983 */ /* 0x000f660000100800 */
[----:B------:R-:W-:Y:S01]  /*37d0*/  ISETP.NE.AND.EX P1, PT, RZ, UR9, PT, P1 ;  /* 0x00000009ff007c0c */ /* 0x000fe2000bf25310 */
[----:B------:R-:W5:-:S12]  /*37e0*/  LDL R251, [R1] ;  /* 0x0000000001fb7983 */ /* 0x000f580000100800 */
        /* <DEDUP_REMOVED lines=9> */
[----:B------:R-:W-:Y:S02]  /*3880*/  ISETP.NE.U32.AND P1, PT, RZ, UR8, PT ;  /* 0x00000008ff007c0c */ /* 0x000fe4000bf25070 */
[----:B------:R-:W-:Y:S02]  /*3890*/  IADD3 R119, R119, 0x20, RZ ;  /* 0x0000002077777810 */ /* 0x000fe40007ffe0ff */
[----:B------:R-:W-:Y:S02]  /*38a0*/  ISETP.NE.AND.EX P1, PT, RZ, UR9, PT, P1 ;  /* 0x00000009ff007c0c */ /* 0x000fe4000bf25310 */
[----:B--2---:R-:W-:Y:S02]  /*38b0*/  PRMT R164, R100, 0x7632, R164 ;  /* 0x0000763264a47816 */ /* 0x004fe400000000a4 */
[----:B------:R-:W-:Y:S02]  /*38c0*/  PRMT R104, R101, 0x7632, R104 ;  /* 0x0000763265687816 */ /* 0x000fe40000000068 */
[----:B------:R-:W-:-:S02]  /*38d0*/  PRMT R105, R102, 0x7632, R105 ;  /* 0x0000763266697816 */ /* 0x000fc40000000069 */
[----:B------:R-:W-:Y:S02]  /*38e0*/  PRMT R107, R103, 0x7632, R107 ;  /* 0x00007632676b7816 */ /* 0x000fe4000000006b */
[----:B------:R-:W-:Y:S02]  /*38f0*/  SHF.L.U32 R212, R101, 0x10, RZ ;  /* 0x0000001065d47819 */ /* 0x000fe400000006ff */
[----:B------:R-:W-:Y:S02]  /*3900*/  SHF.L.U32 R106, R103, 0x10, RZ ;  /* 0x00000010676a7819 */ /* 0x000fe400000006ff */
[----:B------:R-:W-:Y:S02]  /*3910*/  SHF.L.U32 R100, R100, 0x10, RZ ;  /* 0x0000001064647819 */ /* 0x000fe400000006ff */
[----:B------:R-:W-:Y:S01]  /*3920*/  SHF.L.U32 R165, R102, 0x10, RZ ;  /* 0x0000001066a57819 */ /* 0x000fe200000006ff */
[-C--:B------:R-:W-:Y:S01]  /*3930*/  FMUL.FTZ R102, R212, R118.reuse ;  /* 0x00000076d4667220 */ /* 0x080fe20000410000 */
        /* <DEDUP_REMOVED lines=24> */
[----:B------:R-:W-:Y:S01]  /*3ac0*/  @P1 FADD.FTZ R103, R47, R103 ;  /* 0x000000672f671221 */ /* 0x000fe20000010000 */
[----:B------:R-:W-:Y:S01]  /*3ad0*/  @P1 FADD.FTZ R105, R49, R105 ;  /* 0x0000006931691221 */ /* 0x000fe20000010000 */
[----:B------:R-:W-:-:S03]  /*3ae0*/  @P1 FADD.FTZ R107, R51, R107 ;  /* 0x0000006b336b1221 */ /* 0x000fc60000010000 */
[----:B------:R0:W-:Y:S04]  /*3af0*/  STG.E.128 desc[UR4][R116.64], R100 ;  /* 0x0000006474007986 */ /* 0x0001e8000c101d04 */
[----:B------:R0:W-:Y:S02]  /*3b00*/  STG.E.128 desc[UR4][R116.64+0x10], R104 ;  /* 0x0000106874007986 */ /* 0x0001e4000c101d04 */
.L_x_19051:
[----:B------:R-:W-:Y:S05]  /*3b10*/  BSYNC B0 ;  /* 0x0000000000007941 */ /* 0x000fea0003800000 */
.L_x_19050:
[----:B------:R-:W-:Y:S01]  /*3b20*/  ISETP.GE.U32.AND P1, PT, R22, 0x100, PT ;  /* 0x000001001600780c */ /* 0x000fe20003f26070 */
[----:B------:R-:W-:-:S12]  /*3b30*/  BSSY B0, `(.L_x_19052) ;  /* 0x0000035000007945 */ /* 0x000fd80003800000 */
[----:B------:R-:W-:Y:S05]  /*3b40*/  @!P1 BRA `(.L_x_19053) ;  /* 0x0000000000cc9947 */ /* 0x000fea0003800000 */
[----:B------:R-:W-:-:S04]  /*3b50*/  ISETP.NE.U32.AND P1, PT, RZ, UR8, PT ;  /* 0x00000008ff007c0c */ /* 0x000fc8000bf25070 */
[----:B------:R-:W-:-:S13]  /*3b60*/  ISETP.NE.AND.EX P1, PT, RZ, UR9, PT, P1 ;  /* 0x00000009ff007c0c */ /* 0x000fda000bf25310 */
        /* <DEDUP_REMOVED lines=12> */
[----:B------:R-:W-:Y:S02]  /*3c30*/  PRMT R112, R109, 0x7632, R112 ;  /* 0x000076326d707816 */ /* 0x000fe40000000070 */
[----:B------:R-:W-:Y:S02]  /*3c40*/  PRMT R113, R110, 0x7632, R113 ;  /* 0x000076326e717816 */ /* 0x000fe40000000071 */
[----:B------:R-:W-:Y:S02]  /*3c50*/  PRMT R115, R111, 0x7632, R115 ;  /* 0x000076326f737816 */ /* 0x000fe40000000073 */
[----:B------:R-:W-:-:S02]  /*3c60*/  SHF.L.U32 R165, R109, 0x10, RZ ;  /* 0x000000106da57819 */ /* 0x000fc400000006ff */
        /* <DEDUP_REMOVED lines=33> */
.L_x_19053:
[----:B------:R-:W-:Y:S05]  /*3e80*/  BSYNC B0 ;  /* 0x0000000000007941 */ /* 0x000fea0003800000 */
.L_x_19052:
        /* <DEDUP_REMOVED lines=234> */
.L_x_19083:
        /* <DEDUP_REMOVED lines=49> */
.L_x_19056:
[----:B------:R-:W-:Y:S05]  /*5040*/  BSYNC B0 ;  /* 0x0000000000007941 */ /* 0x000fea0003800000 */
.L_x_19055:
        /* <DEDUP_REMOVED lines=35> */
.L_x_19058:
[----:B------:R-:W-:Y:S05]  /*5280*/  BSYNC B0 ;  /* 0x0000000000007941 */ /* 0x000fea0003800000 */
.L_x_19057:
        /* <DEDUP_REMOVED lines=35> */
.L_x_19060:
[----:B------:R-:W-:Y:S05]  /*54c0*/  BSYNC B0 ;  /* 0x0000000000007941 */ /* 0x000fea0003800000 */
.L_x_19059:
        /* <DEDUP_REMOVED lines=35> */
.L_x_19062:
[----:B------:R-:W-:Y:S05]  /*5700*/  BSYNC B0 ;  /* 0x0000000000007941 */ /* 0x000fea0003800000 */
.L_x_19061:
        /* <DEDUP_REMOVED lines=35> */
.L_x_19064:
[----:B------:R-:W-:Y:S05]  /*5940*/  BSYNC B0 ;  /* 0x0000000000007941 */ /* 0x000fea0003800000 */
.L_x_19063:
        /* <DEDUP_REMOVED lines=35> */
.L_x_19066:
[----:B------:R-:W-:Y:S05]  /*5b80*/  BSYNC B0 ;  /* 0x0000000000007941 */ /* 0x000fea0003800000 */
.L_x_19065:
        /* <DEDUP_REMOVED lines=35> */
.L_x_19068:
[----:B------:R-:W-:Y:S05]  /*5dc0*/  BSYNC B0 ;  /* 0x0000000000007941 */ /* 0x000fea0003800000 */
.L_x_19067:
        /* <DEDUP_REMOVED lines=34> */
.L_x_19070:
[----:B------:R-:W-:Y:S05]  /*5ff0*/  BSYNC B0 ;  /* 0x0000000000007941 */ /* 0x000fea0003800000 */
.L_x_19069:
[----:B01234-:R-:W0:Y:S02]  /*6000*/  LDC.64 R116, c[0x0][0x210] ;  /* 0x00008400ff747b82 */ /* 0x01fe240000000a00 */
[----:B0-----:R-:W-:-:S04]  /*6010*/  LEA R43, R116, R43, 0x2 ;  /* 0x0000002b742b7211 */ /* 0x001fc800078e10ff */
[----:B------:R-:W-:-:S13]  /*6020*/  ISETP.GE.AND P1, PT, R43, R117, PT ;  /* 0x000000752b00720c */ /* 0x000fda0003f26270 */
[----:B------:R-:W-:Y:S05]  /*6030*/  @!P1 BRA `(.L_x_19071) ;  /* 0xffffffbc00f49947 */ /* 0x000fea000383ffff */
[----:B------:R-:W-:Y:S05]  /*6040*/  EXIT ;  /* 0x000000000000794d */ /* 0x000fea0003800000 */
.L_x_19054:
        /* <DEDUP_REMOVED lines=8> */
.L_x_19073:
[----:B------:R-:W-:Y:S05]  /*60d0*/  BSYNC B0 ;  /* 0x0000000000007941 */ /* 0x000fea0003800000 */
.L_x_19072:
        /* <DEDUP_REMOVED lines=9> */
.L_x_19074:
[----:B------:R-:W-:Y:S01]  /*6170*/  HFMA2.MMA R118, -RZ, RZ, 0, 2.384185791015625e-07 ;  /* 0x00000004ff767435 */ /* 0x000fe200000001ff */
[----:B------:R-:W-:Y:S01]  /*6180*/  FADD.FTZ R119, R119, R116 ;  /* 0x0000007477777221 */ /* 0x000fe20000010000 */
[----:B------:R-:W-:-:S04]  /*6190*/  MOV R116, 0xffffffff ;  /* 0xffffffff00747802 */ /* 0x000fc80000000f00 */
[----:B------:R-:W-:-:S07]  /*61a0*/  MOV R165, R119 ;  /* 0x0000007700a57202 */ /* 0x000fce0000000f00 */
[----:B------:R-:W-:Y:S05]  /*61b0*/  WARPSYNC.COLLECTIVE R116, `(.L_x_19075) ;  /* 0x0000000074087348 */ /* 0x000fea0003c00000 */
[----:B------:R0:W1:Y:S02]  /*61c0*/  SHFL.BFLY P6, R116, R165, R118, R117 ;  /* 0x0c000076a5747389 */ /* 0x00006400000c0075 */
[----:B01----:R-:W-:Y:S01]  /*61d0*/  ENDCOLLECTIVE ;  /* 0x000000000000791b */ /* 0x003fe20003800000 */
.L_x_19075:
[----:B------:R-:W-:Y:S01]  /*61e0*/  HFMA2.MMA R118, -RZ, RZ, 0, 4.76837158203125e-07 ;  /* 0x00000008ff767435 */ /* 0x000fe200000001ff */
[----:B------:R-:W-:Y:S01]  /*61f0*/  FADD.FTZ R119, R119, R116 ;  /* 0x0000007477777221 */ /* 0x000fe20000010000 */
[----:B------:R-:W-:-:S04]  /*6200*/  MOV R116, 0xffffffff ;  /* 0xffffffff00747802 */ /* 0x000fc80000000f00 */
[----:B------:R-:W-:-:S07]  /*6210*/  MOV R165, R119 ;  /* 0x0000007700a57202 */ /* 0x000fce0000000f00 */
[----:B------:R-:W-:Y:S05]  /*6220*/  WARPSYNC.COLLECTIVE R116, `(.L_x_19076) ;  /* 0x0000000074087348 */ /* 0x000fea0003c00000 */
[----:B------:R0:W1:Y:S02]  /*6230*/  SHFL.BFLY P6, R116, R165, R118, R117 ;  /* 0x0c000076a5747389 */ /* 0x00006400000c0075 */
[----:B01----:R-:W-:Y:S01]  /*6240*/  ENDCOLLECTIVE ;  /* 0x000000000000791b */ /* 0x003fe20003800000 */
.L_x_19076:
[----:B------:R-:W-:Y:S01]  /*6250*/  HFMA2.MMA R118, -RZ, RZ, 0, 9.5367431640625e-07 ;  /* 0x00000010ff767435 */ /* 0x000fe200000001ff */
[----:B------:R-:W-:Y:S01]  /*6260*/  FADD.FTZ R119, R119, R116 ;  /* 0x0000007477777221 */ /* 0x000fe20000010000 */
[----:B------:R-:W-:-:S04]  /*6270*/  MOV R116, 0xffffffff ;  /* 0xffffffff00747802 */ /* 0x000fc80000000f00 */
[----:B------:R-:W-:-:S07]  /*6280*/  MOV R165, R119 ;  /* 0x0000007700a57202 */ /* 0x000fce0000000f00 */
[----:B------:R-:W-:Y:S05]  /*6290*/  WARPSYNC.COLLECTIVE R116, `(.L_x_19077) ;  /* 0x0000000074087348 */ /* 0x000fea0003c00000 */
[----:B------:R0:W1:Y:S02]  /*62a0*/  SHFL.BFLY P6, R116, R165, R118, R117 ;  /* 0x0c000076a5747389 */ /* 0x00006400000c0075 */
[----:B01----:R-:W-:Y:S01]  /*62b0*/  ENDCOLLECTIVE ;  /* 0x000000000000791b */ /* 0x003fe20003800000 */
.L_x_19077:
        /* <DEDUP_REMOVED lines=141> */
.L_x_19078:
[----:B------:R-:W-:Y:S01]  /*6b90*/  HFMA2.MMA R118, -RZ, RZ, 0, 1.1920928955078125e-07 ;  /* 0x00000002ff767435 */ /* 0x000fe200000001ff */
[----:B------:R-:W-:Y:S01]  /*6ba0*/  FADD.FTZ R164, R164, R116 ;  /* 0x00000074a4a47221 */ /* 0x000fe20000010000 */
[----:B------:R-:W-:-:S04]  /*6bb0*/  MOV R116, 0xffffffff ;  /* 0xffffffff00747802 */ /* 0x000fc80000000f00 */
[----:B------:R-:W-:-:S07]  /*6bc0*/  MOV R165, R164 ;  /* 0x000000a400a57202 */ /* 0x000fce0000000f00 */
[----:B------:R-:W-:Y:S05]  /*6bd0*/  WARPSYNC.COLLECTIVE R116, `(.L_x_19079) ;  /* 0x0000000074087348 */ /* 0x000fea0003c00000 */
[----:B------:R0:W1:Y:S02]  /*6be0*/  SHFL.BFLY P6, R116, R165, R118, R117 ;  /* 0x0c000076a5747389 */ /* 0x00006400000c0075 */
[----:B01----:R-:W-:Y:S01]  /*6bf0*/  ENDCOLLECTIVE ;  /* 0x000000000000791b */ /* 0x003fe20003800000 */
.L_x_19079:
[----:B------:R-:W-:Y:S01]  /*6c00*/  HFMA2.MMA R118, -RZ, RZ, 0, 2.384185791015625e-07 ;  /* 0x00000004ff767435 */ /* 0x000fe200000001ff */
[----:B------:R-:W-:Y:S01]  /*6c10*/  FADD.FTZ R164, R164, R116 ;  /* 0x00000074a4a47221 */ /* 0x000fe20000010000 */
[----:B------:R-:W-:-:S04]  /*6c20*/  MOV R116, 0xffffffff ;  /* 0xffffffff00747802 */ /* 0x000fc80000000f00 */
[----:B------:R-:W-:-:S07]  /*6c30*/  MOV R165, R164 ;  /* 0x000000a400a57202 */ /* 0x000fce0000000f00 */
[----:B------:R-:W-:Y:S05]  /*6c40*/  WARPSYNC.COLLECTIVE R116, `(.L_x_19080) ;  /* 0x0000000074087348 */ /* 0x000fea0003c00000 */
[----:B------:R0:W1:Y:S02]  /*6c50*/  SHFL.BFLY P6, R116, R165, R118, R117 ;  /* 0x0c000076a5747389 */ /* 0x00006400000c0075 */
[----:B01----:R-:W-:Y:S01]  /*6c60*/  ENDCOLLECTIVE ;  /* 0x000000000000791b */ /* 0x003fe20003800000 */
.L_x_19080:
[----:B------:R-:W-:Y:S01]  /*6c70*/  HFMA2.MMA R118, -RZ, RZ, 0, 4.76837158203125e-07 ;  /* 0x00000008ff767435 */ /* 0x000fe200000001ff */
[----:B------:R-:W-:Y:S01]  /*6c80*/  FADD.FTZ R164, R164, R116 ;  /* 0x00000074a4a47221 */ /* 0x000fe20000010000 */
[----:B------:R-:W-:-:S04]  /*6c90*/  MOV R116, 0xffffffff ;  /* 0xffffffff00747802 */ /* 0x000fc80000000f00 */
[----:B------:R-:W-:-:S07]  /*6ca0*/  MOV R165, R164 ;  /* 0x000000a400a57202 */ /* 0x000fce0000000f00 */
[----:B------:R-:W-:Y:S05]  /*6cb0*/  WARPSYNC.COLLECTIVE R116, `(.L_x_19081) ;  /* 0x0000000074087348 */ /* 0x000fea0003c00000 */
[----:B------:R0:W1:Y:S02]  /*6cc0*/  SHFL.BFLY P6, R116, R165, R118, R117 ;  /* 0x0c000076a5747389 */ /* 0x00006400000c0075 */
[----:B01----:R-:W-:Y:S01]  /*6cd0*/  ENDCOLLECTIVE ;  /* 0x000000000000791b */ /* 0x003fe20003800000 */
.L_x_19081:
[----:B------:R-:W-:Y:S01]  /*6ce0*/  HFMA2.MMA R118, -RZ, RZ, 0, 9.5367431640625e-07 ;  /* 0x00000010ff767435 */ /* 0x000fe200000001ff */
[----:B------:R-:W-:Y:S01]  /*6cf0*/  FADD.FTZ R164, R164, R116 ;  /* 0x00000074a4a47221 */ /* 0x000fe20000010000 */
[----:B------:R-:W-:-:S04]  /*6d00*/  MOV R116, 0xffffffff ;  /* 0xffffffff00747802 */ /* 0x000fc80000000f00 */
[----:B------:R-:W-:-:S07]  /*6d10*/  MOV R165, R164 ;  /* 0x000000a400a57202 */ /* 0x000fce0000000f00 */
[----:B------:R-:W-:Y:S05]  /*6d20*/  WARPSYNC.COLLECTIVE R116, `(.L_x_19082) ;  /* 0x0000000074087348 */ /* 0x000fea0003c00000 */
[----:B------:R0:W1:Y:S02]  /*6d30*/  SHFL.BFLY P6, R116, R165, R118, R117 ;  /* 0x0c000076a5747389 */ /* 0x00006400000c0075 */
[----:B01----:R-:W-:Y:S01]  /*6d40*/  ENDCOLLECTIVE ;  /* 0x000000000000791b */ /* 0x003fe20003800000 */
.L_x_19082:
[----:B------:R-:W-:Y:S05]  /*6d50*/  BRA `(.L_x_19083) ;  /* 0xffffffdc00f47947 */ /* 0x000fea000383ffff */
.L_x_19084:
        /* <DEDUP_REMOVED lines=10> */
.L_x_58372:


//--------------------- .text._ZN10layer_norm13ln_fwd_kernelINS_13Kernel_traitsI13__nv_bfloat16S2_fS2_fjLj2048ELj1ELj4ELj1ELj16ENS_18Kernel_traits_baseILj2048ES2_S2_fS2_fjLj128EEEEELb0ELb1ELb0ELb1EEEvNS_9FwdParamsE --------------------------
	.section	.text._ZN10layer_norm13ln_fwd_kernelINS_13Kernel_traitsI13__nv_bfloat16S2_fS2_fjLj2048ELj1ELj4ELj1ELj16ENS_18Kernel_traits_baseILj2048ES2_S2_fS2_fjLj128EEEEELb0ELb1ELb0ELb1EEEvNS_9FwdParamsE,"ax",@progbits
	.align	128
        .global         _ZN10layer_norm13ln_fwd_kernelINS_13Kernel_traitsI13__nv_bfloat16S2_fS2_fjLj2048ELj1ELj4ELj1ELj16ENS_18Kernel_traits_baseILj2048ES2_S2_fS2_fjLj128EEEEELb0ELb1ELb0ELb1EEEvNS_9FwdParamsE
        .type           _ZN10layer_norm13ln_fwd_kernelINS_13Kernel_traitsI13__nv_bfloat16S2_fS2_fjLj2048ELj1ELj4ELj1ELj16ENS_18Kernel_traits_baseILj2048ES2_S2_fS2_fjLj128EEEEELb0ELb1ELb0ELb1EEEvNS_9FwdParamsE,@function
        .size           _ZN10layer_norm13ln_fwd_kernelINS_13Kernel_traitsI13__nv_bfloat16S2_fS2_fjLj2048ELj1ELj4ELj1ELj16ENS_18Kernel_traits_baseILj2048ES2_S2_fS2_fjLj128EEEEELb0ELb1ELb0ELb1EEEvNS_9FwdParamsE,(.L_x_58373 - _ZN10layer_norm13ln_fwd_kernelINS_13Kernel_traitsI13__nv_bfloat16S2_fS2_fjLj2048ELj1ELj4ELj1ELj16ENS_18Kernel_traits_baseILj2048ES2_S2_fS2_fjLj128EEEEELb0ELb1ELb0ELb1EEEvNS_9FwdParamsE)
        .other          _ZN10layer_norm13ln_fwd_kernelINS_13Kernel_traitsI13__nv_bfloat16S2_fS2_fjLj2048ELj1ELj4ELj1ELj16ENS_18Kernel_traits_baseILj2048ES2_S2_fS2_fjLj128EEEEELb0ELb1ELb0ELb1EEEvNS_9FwdParamsE,@"STO_CUDA_ENTRY STV_DEFAULT"
_ZN10layer_norm13ln_fwd_kernelINS_13Kernel_traitsI13__nv_bfloat16S2_fS2_fjLj2048ELj1ELj4ELj1ELj16ENS_18Kernel_traits_baseILj2048ES2_S2_fS2_fjLj128EEEEELb0ELb1ELb0ELb1EEEvNS_9FwdParamsE:
.text._ZN10layer_norm13ln_fwd_kernelINS_13Kernel_traitsI13__nv_bfloat16S2_fS2_fjLj2048ELj1ELj4ELj1ELj16ENS_18Kernel_traits_baseILj2048ES2_S2_fS2_fjLj128EEEEELb0ELb1ELb0ELb1EEEvNS_9FwdParamsE:
[----:B------:R-:W-:Y:S01]  /*0000*/  LDC R1, c[0x0][0x28] ;  /* 0x00000a00ff017b82 */ /* 0x000fe20000000800 */
[----:B------:R-:W0:Y:S01]  /*0010*/  S2R R2, SR_TID.X ;  /* 0x0000000000027919 */ /* 0x000e220000002100 */
[----:B------:R-:W-:Y:S01]  /*0020*/  ULDC.64 UR6, c[0x0][0x2c8] ;  /* 0x0000b20000067ab9 */ /* 0x000fe20000000a00 */
[----:B------:R-:W-:Y:S01]  /*0030*/  ULDC.64 UR4, c[0x0][0x208] ;  /* 0x0000820000047ab9 */ /* 0x000fe20000000a00 */
[----:B------:R-:W-:Y:S01]  /*0040*/  ISETP.NE.U32.AND P0, PT, RZ, UR6, PT ;  /* 0x00000006ff007c0c */ /* 0x000fe2000bf05070 */
[----:B------:R-:W1:Y:S01]  /*0050*/  S2R R213, SR_CTAID.X ;  /* 0x0000000000d57919 */ /* 0x000e620000002500 */
[----:B------:R-:W-:Y:S01]  /*0060*/  ULDC UR10, c[0x0][0x214] ;  /* 0x00008500000a7ab9 */ /* 0x000fe20000000800 */
[----:B------:R-:W-:Y:S01]  /*0070*/  ULDC.64 UR8, c[0x0][0x278] ;  /* 0x00009e0000087ab9 */ /* 0x000fe20000000a00 */
[----:B------:R-:W-:Y:S02]  /*0080*/  ISETP.NE.AND.EX P0, PT, RZ, UR7, PT, P0 ;  /* 0x00000007ff007c0c */ /* 0x000fe4000bf05300 */
[----:B0-----:R-:W-:-:S02]  /*0090*/  SHF.L.U32 R0, R2, 0x4, RZ ;  /* 0x0000000402007819 */ /* 0x001fc400000006ff */
[----:B------:R-:W-:Y:S02]  /*00a0*/  LOP3.LUT R214, R2, 0x1f, RZ, 0xc0, !PT ;  /* 0x0000001f02d67812 */ /* 0x000fe400078ec0ff */
[----:B------:R-:W-:Y:S02]  /*00b0*/  LOP3.LUT R88, R0, 0x1f0, RZ, 0xc0, !PT ;  /* 0x000001f000587812 */ /* 0x000fe400078ec0ff */
[----:B------:R-:W-:Y:S02]  /*00c0*/  SHF.L.U32 R18, R214, 0x4, RZ ;  /* 0x00000004d6127819 */ /* 0x000fe400000006ff */
[----:B------:R-:W-:-:S04]  /*00d0*/  IADD3 R16, P1, R88, UR6, RZ ;  /* 0x0000000658107c10 */ /* 0x000fc8000ff3e0ff */
[----:B------:R-:W-:Y:S02]  /*00e0*/  IADD3.X R17, RZ, UR7, RZ, P1, !PT ;  /* 0x00000007ff117c10 */ /* 0x000fe40008ffe4ff */
[----:B------:R-:W-:-:S03]  /*00f0*/  @P0 IADD3 R92, P1, R18, UR6, RZ ;  /* 0x00000006125c0c10 */ /* 0x000fc6000ff3e0ff */
[----:B------:R0:W5:Y:S01]  /*0100*/  @P0 LDG.E.128 R204, desc[UR4][R16.64] ;  /* 0x0000000410cc0981 */ /* 0x000162000c1e1d00 */
[----:B------:R-:W-:Y:S01]  /*0110*/  @P0 IADD3.X R93, RZ, UR7, RZ, P1, !PT ;  /* 0x00000007ff5d0c10 */ /* 0x000fe20008ffe4ff */
[----:B------:R-:W-:Y:S02]  /*0120*/  ULDC.64 UR6, c[0x0][0x260] ;  /* 0x0000980000067ab9 */ /* 0x000fe40000000a00 */
[----:B------:R0:W5:Y:S04]  /*0130*/  @P0 LDG.E.128 R20, desc[UR4][R16.64+0x200] ;  /* 0x0002000410140981 */ /* 0x000168000c1e1d00 */
[----:B------:R0:W5:Y:S04]  /*0140*/  @P0 LDG.E.128 R24, desc[UR4][R16.64+0x400] ;  /* 0x0004000410180981 */ /* 0x000168000c1e1d00 */
[----:B------:R0:W5:Y:S04]  /*0150*/  @P0 LDG.E.128 R12, desc[UR4][R16.64+0x600] ;  /* 0x00060004100c0981 */ /* 0x000168000c1e1d00 */
[----:B------:R0:W5:Y:S04]  /*0160*/  @P0 LDG.E.128 R8, desc[UR4][R16.64+0x800] ;  /* 0x0008000410080981 */ /* 0x000168000c1e1d00 */
[----:B------:R0:W5:Y:S01]  /*0170*/  @P0 LDG.E.128 R4, desc[UR4][R16.64+0xa00] ;  /* 0x000a000410040981 */ /* 0x000162000c1e1d00 */
[----:B------:R-:W-:-:S03]  /*0180*/  SHF.R.U32.HI R0, RZ, 0x5, R2 ;  /* 0x00000005ff007819 */ /* 0x000fc60000011602 */
[----:B------:R0:W5:Y:S01]  /*0190*/  @P0 LDG.E.128 R96, desc[UR4][R16.64+0xc00] ;  /* 0x000c000410600981 */ /* 0x000162000c1e1d00 */
[----:B-1----:R-:W-:-:S03]  /*01a0*/  LEA R213, R213, R0, 0x2 ;  /* 0x00000000d5d57211 */ /* 0x002fc600078e10ff */
[----:B------:R-:W5:Y:S01]  /*01b0*/  @P0 LDG.E.128 R92, desc[UR4][R92.64+0xe00] ;  /* 0x000e00045c5c0981 */ /* 0x000f62000c1e1d00 */
[----:B------:R-:W-:Y:S02]  /*01c0*/  ISETP.GE.AND P1, PT, R213, UR10, PT ;  /* 0x0000000ad5007c0c */ /* 0x000fe4000bf26270 */
[----:B------:R-:W-:Y:S02]  /*01d0*/  IADD3 R2, P2, R88, UR6, RZ ;  /* 0x0000000658027c10 */ /* 0x000fe4000ff5e0ff */
[----:B------:R-:W-:Y:S02]  /*01e0*/  IADD3 R18, P3, R18, UR8, RZ ;  /* 0x0000000812127c10 */ /* 0x000fe4000ff7e0ff */
[----:B------:R-:W-:Y:S02]  /*01f0*/  IADD3.X R3, RZ, UR7, RZ, P2, !PT ;  /* 0x00000007ff037c10 */ /* 0x000fe400097fe4ff */
[----:B------:R-:W-:-:S05]  /*0200*/  IADD3.X R19, RZ, UR9, RZ, P3, !PT ;  /* 0x00000009ff137c10 */ /* 0x000fca0009ffe4ff */
[----:B0-----:R-:W-:Y:S05]  /*0210*/  @P1 EXIT ;  /* 0x000000000000194d */ /* 0x001fea0003800000 */
[----:B------:R-:W-:Y:S02]  /*0220*/  IADD3 R88, P1, R88, UR8, RZ ;  /* 0x0000000858587c10 */ /* 0x000fe4000ff3e0ff */
[----:B-----5:R-:W-:Y:S02]  /*0230*/  @!P0 CS2R R204, SRZ ;  /* 0x0000000000cc8805 */ /* 0x020fe4000001ff00 */
[----:B------:R-:W-:Y:S02]  /*0240*/  @!P0 CS2R R206, SRZ ;  /* 0x0000000000ce8805 */ /* 0x000fe4000001ff00 */
[----:B------:R-:W-:Y:S02]  /*0250*/  @!P0 CS2R R20, SRZ ;  /* 0x0000000000148805 */ /* 0x000fe4000001ff00 */
[----:B------:R-:W-:Y:S02]  /*0260*/  IADD3.X R89, RZ, UR9, RZ, P1, !PT ;  /* 0x00000009ff597c10 */ /* 0x000fe40008ffe4ff */
[----:B------:R-:W-:-:S02]  /*0270*/  @!P0 CS2R R22, SRZ ;  /* 0x0000000000168805 */ /* 0x000fc4000001ff00 */
[----:B------:R-:W-:Y:S02]  /*0280*/  @!P0 CS2R R24, SRZ ;  /* 0x0000000000188805 */ /* 0x000fe4000001ff00 */
[----:B------:R-:W-:Y:S02]  /*0290*/  @!P0 CS2R R26, SRZ ;  /* 0x00000000001a8805 */ /* 0x000fe4000001ff00 */
[----:B------:R-:W-:Y:S02]  /*02a0*/  @!P0 CS2R R12, SRZ ;  /* 0x00000000000c8805 */ /* 0x000fe4000001ff00 */
[----:B------:R-:W-:Y:S01]  /*02b0*/  @!P0 CS2R R14, SRZ ;  /* 0x00000000000e8805 */ /* 0x000fe2000001ff00 */
[----:B------:R-:W2:Y:S01]  /*02c0*/  LDG.E.128 R88, desc[UR4][R88.64+0xe00] ;  /* 0x000e000458587981 */ /* 0x000ea2000c1e1d00 */
        /* <DEDUP_REMOVED lines=8> */
[C---:B------:R-:W-:Y:S01]  /*0350*/  PRMT R201, R205.reuse, 0x7632, R201 ;  /* 0x00007632cdc97816 */ /* 0x040fe200000000c9 */
[----:B------:R-:W5:Y:S01]  /*0360*/  LDG.E.128 R84, desc[UR4][R18.64] ;  /* 0x0000000412547981 */ /* 0x000f62000c1e1d00 */
[----:B------:R-:W-:Y:S01]  /*0370*/  SHF.L.U32 R202, R205, 0x10, RZ ;  /* 0x00000010cdca7819 */ /* 0x000fe200000006ff */
[----:B------:R-:W-:Y:S01]  /*0380*/  ULDC.64 UR6, c[0x0][0x270] ;  /* 0x00009c0000067ab9 */ /* 0x000fe20000000a00 */
[C---:B------:R-:W-:Y:S01]  /*0390*/  PRMT R197, R207.reuse, 0x7632, R197 ;  /* 0x00007632cfc57816 */ /* 0x040fe200000000c5 */
[----:B------:R-:W5:Y:S01]  /*03a0*/  LDG.E.128 R80, desc[UR4][R18.64+0x200] ;  /* 0x0002000412507981 */ /* 0x000f62000c1e1d00 */
[----:B------:R-:W-:Y:S01]  /*03b0*/  SHF.L.U32 R198, R207, 0x10, RZ ;  /* 0x00000010cfc67819 */ /* 0x000fe200000006ff */
[----:B------:R-:W-:Y:S01]  /*03c0*/  ULDC.64 UR8, c[0x0][0x230] ;  /* 0x00008c0000087ab9 */ /* 0x000fe20000000a00 */
[----:B------:R-:W-:Y:S01]  /*03d0*/  PRMT R203, R204, 0x7632, R203 ;  /* 0x00007632cccb7816 */ /* 0x000fe200000000cb */
        /* <DEDUP_REMOVED lines=42> */
[----:B------:R-:W-:Y:S02]  /*0680*/  SHF.L.U32 R196, R20, 0x10, RZ ;  /* 0x0000001014c47819 */ /* 0x000fe400000006ff */
[----:B0-----:R-:W-:-:S02]  /*0690*/  SHF.L.U32 R19, R13, 0x10, RZ ;  /* 0x000000100d137819 */ /* 0x001fc400000006ff */
        /* <DEDUP_REMOVED lines=9> */
[----:B------:R-:W-:Y:S01]  /*0730*/  ISETP.NE.U32.AND P0, PT, RZ, UR6, PT ;  /* 0x00000006ff007c0c */ /* 0x000fe2000bf05070 */
[----:B------:R-:W-:Y:S01]  /*0740*/  ULDC.U8 UR6, c[0x0][0x2a0] ;  /* 0x0000a80000067ab9 */ /* 0x000fe20000000000 */
        /* <DEDUP_REMOVED lines=16> */
[----:B-1----:R-:W-:Y:S02]  /*0850*/  SHF.L.U32 R3, R93, 0x10, RZ ;  /* 0x000000105d037819 */ /* 0x002fe400000006ff */
        /* <DEDUP_REMOVED lines=34> */
[----:B------:R-:W-:Y:S01]  /*0a80*/  ISETP.NE.AND.EX P0, PT, RZ, UR7, PT, P0 ;  /* 0x00000007ff007c0c */ /* 0x000fe2000bf05300 */
[----:B------:R-:W-:Y:S01]  /*0a90*/  ULDC UR7, c[0x0][0x218] ;  /* 0x0000860000077ab9 */ /* 0x000fe20000000800 */
[----:B------:R-:W-:Y:S01]  /*0aa0*/  ISETP.NE.AND P3, PT, RZ, UR6, PT ;  /* 0x00000006ff007c0c */ /* 0x000fe2000bf65270 */
[----:B------:R-:W-:Y:S01]  /*0ab0*/  ULDC UR6, c[0x0][0x2d8] ;  /* 0x0000b60000067ab9 */ /* 0x000fe20000000800 */
[----:B--2---:R-:W-:Y:S02]  /*0ac0*/  PRMT R211, R88, 0x7632, R211 ;  /* 0x0000763258d37816 */ /* 0x004fe400000000d3 */
        /* <DEDUP_REMOVED lines=10> */
[----:B------:R-:W-:-:S07]  /*0b70*/  SHF.L.U32 R205, R205, 0x10, RZ ;  /* 0x00000010cdcd7819 */ /* 0x000fce00000006ff */
.L_x_19086:
[----:B------:R-:W0:Y:S01]  /*0b80*/  LDC.64 R160, c[0x0][0x220] ;  /* 0x00008800ffa07b82 */ /* 0x000e220000000a00 */
[----:B--2---:R-:W-:Y:S01]  /*0b90*/  IMAD R96, R213, UR7, RZ ;  /* 0x00000007d5607c24 */ /* 0x004fe2000f8e02ff */
[----:B------:R-:W-:-:S04]  /*0ba0*/  ISETP.NE.U32.AND P1, PT, RZ, UR8, PT ;  /* 0x00000008ff007c0c */ /* 0x000fc8000bf25070 */
[----:B------:R-:W-:Y:S02]  /*0bb0*/  SHF.R.S32.HI R97, RZ, 0x1f, R96 ;  /* 0x0000001fff617819 */ /* 0x000fe40000011460 */
[----:B------:R-:W1:Y:S02]  /*0bc0*/  @P0 LDC.64 R100, c[0x0][0x270] ;  /* 0x00009c00ff640b82 */ /* 0x000e640000000a00 */
[----:B------:R-:W-:Y:S02]  /*0bd0*/  LEA.HI R97, R97, R96, RZ, 0x3 ;  /* 0x0000006061617211 */ /* 0x000fe400078f18ff */
[----:B------:R-:W-:Y:S02]  /*0be0*/  ISETP.NE.AND.EX P1, PT, RZ, UR9, PT, P1 ;  /* 0x00000009ff007c0c */ /* 0x000fe4000bf25310 */
[----:B------:R-:W-:Y:S01]  /*0bf0*/  LEA.HI.SX32 R215, R97, R214, 0x1d ;  /* 0x000000d661d77211 */ /* 0x000fe200078feaff */
[----:B------:R-:W-:Y:S01]  /*0c00*/  HFMA2.MMA R164, -RZ, RZ, 1.875, 0 ;  /* 0x3f800000ffa47435 */ /* 0x000fe200000001ff */
[----:B------:R-:W2:Y:S03]  /*0c10*/  LDC.64 R224, c[0x0][0x238] ;  /* 0x00008e00ffe07b82 */ /* 0x000ea60000000a00 */
[----:B0-----:R-:W-:-:S06]  /*0c20*/  IMAD.WIDE.U32 R96, R215, 0x10, R160 ;  /* 0x00000010d7607825 */ /* 0x001fcc00078e00a0 */
[----:B------:R-:W0:Y:S01]  /*0c30*/  @P1 LDC.64 R102, c[0x0][0x230] ;  /* 0x00008c00ff661b82 */ /* 0x000e220000000a00 */
[----:B------:R-:W3:Y:S01]  /*0c40*/  LDG.E.128 R96, desc[UR4][R96.64] ;  /* 0x0000000460607981 */ /* 0x000ee2000c1e1d00 */
[----:B-1----:R-:W-:Y:S01]  /*0c50*/  @P0 IMAD.WIDE R100, R213, 0x2, R100 ;  /* 0x00000002d5640825 */ /* 0x002fe200078e0264 */
[----:B------:R-:W-:-:S05]  /*0c60*/  ISETP.NE.U32.AND P2, PT, RZ, UR8, PT ;  /* 0x00000008ff007c0c */ /* 0x000fca000bf45070 */
[----:B------:R-:W1:Y:S01]  /*0c70*/  @P1 LDC.64 R118, c[0x0][0x230] ;  /* 0x00008c00ff761b82 */ /* 0x000e620000000a00 */
[----:B------:R-:W4:Y:S01]  /*0c80*/  @P0 LDG.E.U16 R100, desc[UR4][R100.64] ;  /* 0x0000000464640981 */ /* 0x000f22000c1e1500 */
[----:B0-----:R-:W-:-:S05]  /*0c90*/  @P1 IMAD.WIDE.U32 R102, R215, 0x20, R102 ;  /* 0x00000020d7661825 */ /* 0x001fca00078e0066 */
[----:B------:R-:W4:Y:S04]  /*0ca0*/  @P1 LDG.E.128 R88, desc[UR4][R102.64] ;  /* 0x0000000466581981 */ /* 0x000f28000c1e1d00 */
[----:B------:R0:W4:Y:S01]  /*0cb0*/  @P1 LDG.E.128 R92, desc[UR4][R102.64+0x10] ;  /* 0x00001004665c1981 */ /* 0x000122000c1e1d00 */
[----:B------:R-:W-:Y:S02]  /*0cc0*/  ISETP.NE.AND.EX P2, PT, RZ, UR9, PT, P2 ;  /* 0x00000009ff007c0c */ /* 0x000fe4000bf45320 */
[----:B0----5:R-:W-:Y:S02]  /*0cd0*/  SHF.L.U32 R102, R87, 0x10, RZ ;  /* 0x0000001057667819 */ /* 0x021fe400000006ff */
[----:B------:R-:W-:-:S04]  /*0ce0*/  PRMT R103, R86, 0x7632, R103 ;  /* 0x0000763256677816 */ /* 0x000fc80000000067 */
[----:B------:R-:W-:Y:S02]  /*0cf0*/  SHF.L.U32 R110, R103, 0x10, RZ ;  /* 0x00000010676e7819 */ /* 0x000fe400000006ff */
[C---:B------:R-:W-:Y:S01]  /*0d00*/  IADD3 R216, R215.reuse, 0x20, RZ ;  /* 0x00000020d7d87810 */ /* 0x040fe20007ffe0ff */
[----:B--2---:R-:W-:-:S04]  /*0d10*/  IMAD.WIDE.U32 R116, R215, 0x20, R224 ;  /* 0x00000020d7747825 */ /* 0x004fc800078e00e0 */
[----:B------:R-:W-:-:S04]  /*0d20*/  IMAD.WIDE.U32 R112, R216, 0x10, R160 ;  /* 0x00000010d8707825 */ /* 0x000fc800078e00a0 */
[----:B-1----:R-:W-:Y:S01]  /*0d30*/  @P1 IMAD.WIDE.U32 R118, R216, 0x20, R118 ;  /* 0x00000020d8761825 */ /* 0x002fe200078e0076 */
[C---:B---3--:R-:W-:Y:S02]  /*0d40*/  PRMT R101, R97.reuse, 0x7632, R101 ;  /* 0x0000763261657816 */ /* 0x048fe40000000065 */
[----:B------:R-:W-:Y:S02]  /*0d50*/  SHF.L.U32 R97, R97, 0x10, RZ ;  /* 0x0000001061617819 */ /* 0x000fe400000006ff */
[----:B------:R-:W-:Y:S02]  /*0d60*/  PRMT R107, R98, 0x7632, R107 ;  /* 0x00007632626b7816 */ /* 0x000fe4000000006b */
[----:B----4-:R-:W-:Y:S02]  /*0d70*/  @P0 SHF.L.U32 R164, R100, 0x10, RZ ;  /* 0x0000001064a40819 */ /* 0x010fe400000006ff */
[----:B------:R-:W-:Y:S02]  /*0d80*/  SHF.L.U32 R109, R98, 0x10, RZ ;  /* 0x00000010626d7819 */ /* 0x000fe400000006ff */
[----:B------:R-:W-:Y:S01]  /*0d90*/  PRMT R111, R99, 0x7632, R111 ;  /* 0x00007632636f7816 */ /* 0x000fe2000000006f */
[----:B------:R-:W-:Y:S01]  /*0da0*/  FMUL.FTZ R97, R97, R164 ;  /* 0x000000a461617220 */ /* 0x000fe20000410000 */
[----:B------:R-:W-:-:S02]  /*0db0*/  SHF.L.U32 R99, R99, 0x10, RZ ;  /* 0x0000001063637819 */ /* 0x000fc400000006ff */
[----:B------:R-:W-:Y:S02]  /*0dc0*/  SHF.L.U32 R98, R85, 0x10, RZ ;  /* 0x0000001055627819 */ /* 0x000fe400000006ff */
[C---:B------:R-:W-:Y:S01]  /*0dd0*/  SHF.L.U32 R105, R96.reuse, 0x10, RZ ;  /* 0x0000001060697819 */ /* 0x040fe200000006ff */
[----:B------:R-:W-:Y:S01]  /*0de0*/  FMUL.FTZ R99, R99, R164 ;  /* 0x000000a463637220 */ /* 0x000fe20000410000 */
[----:B------:R-:W-:Y:S01]  /*0df0*/  PRMT R104, R96, 0x7632, R104 ;  /* 0x0000763260687816 */ /* 0x000fe20000000068 */
[----:B------:R-:W-:Y:S01]  /*0e00*/  FMUL.FTZ R98, R97, R98 ;  /* 0x0000006261627220 */ /* 0x000fe20000410000 */
[C---:B------:R-:W-:Y:S01]  /*0e10*/  SHF.L.U32 R96, R84.reuse, 0x10, RZ ;  /* 0x0000001054607819 */ /* 0x040fe200000006ff */
[----:B------:R-:W-:Y:S01]  /*0e20*/  FMUL.FTZ R105, R105, R164 ;  /* 0x000000a469697220 */ /* 0x000fe20000410000 */
[----:B------:R-:W-:Y:S01]  /*0e30*/  PRMT R97, R84, 0x7632, R97 ;  /* 0x0000763254617816 */ /* 0x000fe20000000061 */
[----:B------:R-:W-:Y:S01]  /*0e40*/  FMUL.FTZ R102, R99, R102 ;  /* 0x0000006663667220 */ /* 0x000fe20000410000 */
[----:B------:R-:W-:Y:S01]  /*0e50*/  PRMT R99, R85, 0x7632, R99 ;  /* 0x0000763255637816 */ /* 0x000fe20000000063 */
[----:B------:R-:W-:Y:S01]  /*0e60*/  FMUL.FTZ R96, R105, R96 ;  /* 0x0000006069607220 */ /* 0x000fe20000410000 */
[----:B------:R-:W-:-:S02]  /*0e70*/  SHF.L.U32 R106, R97, 0x10, RZ ;  /* 0x00000010616a7819 */ /* 0x000fc400000006ff */
[----:B------:R-:W-:Y:S02]  /*0e80*/  SHF.L.U32 R101, R101, 0x10, RZ ;  /* 0x0000001065657819 */ /* 0x000fe400000006ff */
[----:B------:R-:W-:Y:S02]  /*0e90*/  PRMT R105, R87, 0x7632, R105 ;  /* 0x0000763257697816 */ /* 0x000fe40000000069 */
        /* <DEDUP_REMOVED lines=24> */
[----:B------:R-:W-:Y:S04]  /*1020*/  STG.E.128 desc[UR4][R116.64], R96 ;  /* 0x0000006074007986 */ /* 0x000fe8000c101d04 */
[----:B------:R0:W-:Y:S04]  /*1030*/  STG.E.128 desc[UR4][R116.64+0x10], R100 ;  /* 0x0000106474007986 */ /* 0x0001e8000c101d04 */
[----:B------:R-:W2:Y:S01]  /*1040*/  LDG.E.128 R112, desc[UR4][R112.64] ;  /* 0x0000000470707981 */ /* 0x000ea2000c1e1d00 */
[----:B------:R-:W-:Y:S02]  /*1050*/  MOV R104, R88 ;  /* 0x0000005800687202 */ /* 0x000fe40000000f00 */
[----:B------:R-:W-:-:S02]  /*1060*/  MOV R105, R89 ;  /* 0x0000005900697202 */ /* 0x000fc40000000f00 */
[----:B------:R-:W-:Y:S02]  /*1070*/  MOV R106, R90 ;  /* 0x0000005a006a7202 */ /* 0x000fe40000000f00 */
[----:B------:R-:W-:Y:S02]  /*1080*/  MOV R107, R91 ;  /* 0x0000005b006b7202 */ /* 0x000fe40000000f00 */
[----:B------:R-:W-:Y:S02]  /*1090*/  MOV R108, R92 ;  /* 0x0000005c006c7202 */ /* 0x000fe40000000f00 */
[----:B------:R-:W-:Y:S02]  /*10a0*/  MOV R109, R93 ;  /* 0x0000005d006d7202 */ /* 0x000fe40000000f00 */
[----:B------:R-:W-:Y:S01]  /*10b0*/  MOV R110, R94 ;  /* 0x0000005e006e7202 */ /* 0x000fe20000000f00 */
[----:B------:R-:W3:Y:S01]  /*10c0*/  @P1 LDG.E.128 R104, desc[UR4][R118.64] ;  /* 0x0000000476681981 */ /* 0x000ee2000c1e1d00 */
[----:B------:R-:W-:-:S06]  /*10d0*/  MOV R111, R95 ;  /* 0x0000005f006f7202 */ /* 0x000fcc0000000f00 */
[----:B------:R1:W4:Y:S02]  /*10e0*/  @P1 LDG.E.128 R108, desc[UR4][R118.64+0x10] ;  /* 0x00001004766c1981 */ /* 0x000324000c1e1d00 */
[----:B-1----:R-:W-:Y:S02]  /*10f0*/  SHF.L.U32 R118, R83, 0x10, RZ ;  /* 0x0000001053767819 */ /* 0x002fe400000006ff */
[C---:B------:R-:W-:Y:S02]  /*1100*/  PRMT R119, R82.reuse, 0x7632, R119 ;  /* 0x0000763252777816 */ /* 0x040fe40000000077 */
[----:B0-----:R-:W-:Y:S02]  /*1110*/  SHF.L.U32 R116, R82, 0x10, RZ ;  /* 0x0000001052747819 */ /* 0x001fe400000006ff */
[----:B------:R-:W-:Y:S02]  /*1120*/  SHF.L.U32 R126, R119, 0x10, RZ ;  /* 0x00000010777e7819 */ /* 0x000fe400000006ff */
[----:B------:R-:W-:-:S02]  /*1130*/  IADD3 R217, R215, 0x40, RZ ;  /* 0x00000040d7d97810 */ /* 0x000fc40007ffe0ff */
[C---:B--2---:R-:W-:Y:S02]  /*1140*/  PRMT R122, R113.reuse, 0x7632, R122 ;  /* 0x00007632717a7816 */ /* 0x044fe4000000007a */
[----:B------:R-:W-:Y:S02]  /*1150*/  SHF.L.U32 R113, R113, 0x10, RZ ;  /* 0x0000001071717819 */ /* 0x000fe400000006ff */
[C---:B------:R-:W-:Y:S02]  /*1160*/  PRMT R123, R114.reuse, 0x7632, R123 ;  /* 0x00007632727b7816 */ /* 0x040fe4000000007b */
[----:B------:R-:W-:Y:S01]  /*1170*/  SHF.L.U32 R125, R114, 0x10, RZ ;  /* 0x00000010727d7819 */ /* 0x000fe200000006ff */
[----:B------:R-:W-:Y:S01]  /*1180*/  FMUL.FTZ R113, R113, R164 ;  /* 0x000000a471717220 */ /* 0x000fe20000410000 */
[----:B------:R-:W-:Y:S02]  /*1190*/  PRMT R127, R115, 0x7632, R127 ;  /* 0x00007632737f7816 */ /* 0x000fe4000000007f */
[----:B------:R-:W-:-:S02]  /*11a0*/  SHF.L.U32 R114, R81, 0x10, RZ ;  /* 0x0000001051727819 */ /* 0x000fc400000006ff */
[C---:B------:R-:W-:Y:S02]  /*11b0*/  SHF.L.U32 R121, R112.reuse, 0x10, RZ ;  /* 0x0000001070797819 */ /* 0x040fe400000006ff */
[----:B------:R-:W-:Y:S01]  /*11c0*/  SHF.L.U32 R115, R115, 0x10, RZ ;  /* 0x0000001073737819 */ /* 0x000fe200000006ff */
[----:B------:R-:W-:Y:S01]  /*11d0*/  FMUL.FTZ R114, R113, R114 ;  /* 0x0000007271727220 */ /* 0x000fe20000410000 */
[----:B------:R-:W-:Y:S01]  /*11e0*/  PRMT R117, R112, 0x7632, R117 ;  /* 0x0000763270757816 */ /* 0x000fe20000000075 */
[-C--:B------:R-:W-:Y:S01]  /*11f0*/  FMUL.FTZ R121, R121, R164.reuse ;  /* 0x000000a479797220 */ /* 0x080fe20000410000 */
[C---:B------:R-:W-:Y:S01]  /*1200*/  SHF.L.U32 R112, R80.reuse, 0x10, RZ ;  /* 0x0000001050707819 */ /* 0x040fe200000006ff */
[----:B------:R-:W-:Y:S01]  /*1210*/  FMUL.FTZ R115, R115, R164 ;  /* 0x000000a473737220 */ /* 0x000fe20000410000 */
[----:B------:R-:W-:Y:S02]  /*1220*/  PRMT R113, R80, 0x7632, R113 ;  /* 0x0000763250717816 */ /* 0x000fe40000000071 */
[----:B------:R-:W-:Y:S01]  /*1230*/  SHF.L.U32 R117, R117, 0x10, RZ ;  /* 0x0000001075757819 */ /* 0x000fe200000006ff */
[----:B------:R-:W-:Y:S01]  /*1240*/  FMUL.FTZ R112, R121, R112 ;  /* 0x0000007079707220 */ /* 0x000fe20000410000 */
[----:B------:R-:W-:Y:S01]  /*1250*/  FMUL.FTZ R118, R115, R118 ;  /* 0x0000007673767220 */ /* 0x000fe20000410000 */
[----:B------:R-:W-:-:S02]  /*1260*/  SHF.L.U32 R120, R113, 0x10, RZ ;  /* 0x0000001071787819 */ /* 0x000fc400000006ff */
[----:B------:R-:W-:Y:S02]  /*1270*/  PRMT R115, R81, 0x7632, R115 ;  /* 0x0000763251737816 */ /* 0x000fe40000000073 */
        /* <DEDUP_REMOVED lines=16> */
[----:B------:R-:W-:-:S04]  /*1380*/  IMAD.WIDE.U32 R126, R216, 0x20, R224 ;  /* 0x00000020d87e7825 */ /* 0x000fc800078e00e0 */
[----:B---3--:R-:W-:Y:S01]  /*1390*/  @P2 FADD.FTZ R112, R104, R112 ;  /* 0x0000007068702221 */ /* 0x008fe20000010000 */
        /* <DEDUP_REMOVED lines=8> */
[----:B------:R-:W0:Y:S01]  /*1420*/  @P1 LDC.64 R124, c[0x0][0x230] ;  /* 0x00008c00ff7c1b82 */ /* 0x000e220000000a00 */
[----:B------:R-:W-:Y:S04]  /*1430*/  STG.E.128 desc[UR4][R126.64], R112 ;  /* 0x000000707e007986 */ /* 0x000fe8000c101d04 */
[----:B------:R1:W-:Y:S04]  /*1440*/  STG.E.128 desc[UR4][R126.64+0x10], R116 ;  /* 0x000010747e007986 */ /* 0x0003e8000c101d04 */
[----:B------:R-:W2:Y:S01]  /*1450*/  LDG.E.128 R120, desc[UR4][R120.64] ;  /* 0x0000000478787981 */ /* 0x000ea2000c1e1d00 */
[----:B------:R-:W-:-:S02]  /*1460*/  @P1 MOV R88, R104 ;  /* 0x0000006800581202 */ /* 0x000fc40000000f00 */
[----:B------:R-:W-:Y:S02]  /*1470*/  @P1 MOV R89, R105 ;  /* 0x0000006900591202 */ /* 0x000fe40000000f00 */
[----:B------:R-:W-:Y:S02]  /*1480*/  @P1 MOV R90, R106 ;  /* 0x0000006a005a1202 */ /* 0x000fe40000000f00 */
[----:B------:R-:W-:Y:S02]  /*1490*/  @P1 MOV R91, R107 ;  /* 0x0000006b005b1202 */ /* 0x000fe40000000f00 */
[----:B------:R-:W-:Y:S02]  /*14a0*/  @P1 MOV R92, R108 ;  /* 0x0000006c005c1202 */ /* 0x000fe40000000f00 */
[----:B------:R-:W-:Y:S01]  /*14b0*/  @P1 MOV R93, R109 ;  /* 0x0000006d005d1202 */ /* 0x000fe20000000f00 */
[----:B0-----:R-:W-:Y:S01]  /*14c0*/  @P1 IMAD.WIDE.U32 R124, R217, 0x20, R124 ;  /* 0x00000020d97c1825 */ /* 0x001fe200078e007c */
[----:B------:R-:W-:-:S02]  /*14d0*/  @P1 MOV R94, R110 ;  /* 0x0000006e005e1202 */ /* 0x000fc40000000f00 */
[----:B------:R-:W-:Y:S02]  /*14e0*/  @P1 MOV R95, R111 ;  /* 0x0000006f005f1202 */ /* 0x000fe40000000f00 */
[----:B------:R-:W3:Y:S04]  /*14f0*/  @P1 LDG.E.128 R104, desc[UR4][R124.64] ;  /* 0x000000047c681981 */ /* 0x000ee8000c1e1d00 */
[----:B------:R0:W4:Y:S01]  /*1500*/  @P1 LDG.E.128 R108, desc[UR4][R124.64+0x10] ;  /* 0x000010047c6c1981 */ /* 0x000122000c1e1d00 */
[----:B-1----:R-:W-:Y:S02]  /*1510*/  SHF.L.U32 R126, R79, 0x10, RZ ;  /* 0x000000104f7e7819 */ /* 0x002fe400000006ff */
[C---:B0-----:R-:W-:Y:S02]  /*1520*/  PRMT R125, R78.reuse, 0x7632, R125 ;  /* 0x000076324e7d7816 */ /* 0x041fe4000000007d */
[----:B------:R-:W-:-:S02]  /*1530*/  SHF.L.U32 R124, R78, 0x10, RZ ;  /* 0x000000104e7c7819 */ /* 0x000fc400000006ff */
[----:B------:R-:W-:Y:S02]  /*1540*/  SHF.L.U32 R134, R125, 0x10, RZ ;  /* 0x000000107d867819 */ /* 0x000fe400000006ff */
[----:B------:R-:W-:Y:S02]  /*1550*/  IADD3 R218, R215, 0x60, RZ ;  /* 0x00000060d7da7810 */ /* 0x000fe40007ffe0ff */
[C---:B--2---:R-:W-:Y:S02]  /*1560*/  PRMT R130, R121.reuse, 0x7632, R130 ;  /* 0x0000763279827816 */ /* 0x044fe40000000082 */
[----:B------:R-:W-:Y:S02]  /*1570*/  SHF.L.U32 R121, R121, 0x10, RZ ;  /* 0x0000001079797819 */ /* 0x000fe400000006ff */
[C---:B------:R-:W-:Y:S02]  /*1580*/  PRMT R131, R122.reuse, 0x7632, R131 ;  /* 0x000076327a837816 */ /* 0x040fe40000000083 */
[----:B------:R-:W-:Y:S01]  /*1590*/  SHF.L.U32 R133, R122, 0x10, RZ ;  /* 0x000000107a857819 */ /* 0x000fe200000006ff */
[----:B------:R-:W-:Y:S01]  /*15a0*/  FMUL.FTZ R121, R121, R164 ;  /* 0x000000a479797220 */ /* 0x000fe20000410000 */
[----:B------:R-:W-:-:S02]  /*15b0*/  PRMT R135, R123, 0x7632, R135 ;  /* 0x000076327b877816 */ /* 0x000fc40000000087 */
[----:B------:R-:W-:Y:S02]  /*15c0*/  SHF.L.U32 R122, R77, 0x10, RZ ;  /* 0x000000104d7a7819 */ /* 0x000fe400000006ff */
[C---:B------:R-:W-:Y:S02]  /*15d0*/  SHF.L.U32 R129, R120.reuse, 0x10, RZ ;  /* 0x0000001078817819 */ /* 0x040fe400000006ff */
[----:B------:R-:W-:Y:S01]  /*15e0*/  SHF.L.U32 R123, R123, 0x10, RZ ;  /* 0x000000107b7b7819 */ /* 0x000fe200000006ff */
[----:B------:R-:W-:Y:S01]  /*15f0*/  FMUL.FTZ R122, R121, R122 ;  /* 0x0000007a797a7220 */ /* 0x000fe20000410000 */
[----:B------:R-:W-:Y:S01]  /*1600*/  PRMT R127, R120, 0x7632, R127 ;  /* 0x00007632787f7816 */ /* 0x000fe2000000007f */
[-C--:B------:R-:W-:Y:S01]  /*1610*/  FMUL.FTZ R129, R129, R164.reuse ;  /* 0x000000a481817220 */ /* 0x080fe20000410000 */
[C---:B------:R-:W-:Y:S01]  /*1620*/  SHF.L.U32 R120, R76.reuse, 0x10, RZ ;  /* 0x000000104c787819 */ /* 0x040fe200000006ff */
[----:B------:R-:W-:Y:S01]  /*1630*/  FMUL.FTZ R123, R123, R164 ;  /* 0x000000a47b7b7220 */ /* 0x000fe20000410000 */
[----:B------:R-:W-:-:S02]  /*1640*/  PRMT R121, R76, 0x7632, R121 ;  /* 0x000076324c797816 */ /* 0x000fc40000000079 */
[----:B------:R-:W-:Y:S01]  /*1650*/  SHF.L.U32 R127, R127, 0x10, RZ ;  /* 0x000000107f7f7819 */ /* 0x000fe200000006ff */
[----:B------:R-:W-:Y:S01]  /*1660*/  FMUL.FTZ R120, R129, R120 ;  /* 0x0000007881787220 */ /* 0x000fe20000410000 */
[----:B------:R-:W-:Y:S01]  /*1670*/  FMUL.FTZ R126, R123, R126 ;  /* 0x0000007e7b7e7220 */ /* 0x000fe20000410000 */
[----:B------:R-:W-:Y:S02]  /*1680*/  SHF.L.U32 R128, R121, 0x10, RZ ;  /* 0x0000001079807819 */ /* 0x000fe400000006ff */
[----:B------:R-:W-:Y:S02]  /*1690*/  PRMT R123, R77, 0x7632, R123 ;  /* 0x000076324d7b7816 */ /* 0x000fe4000000007b */
[----:B------:R-:W-:Y:S02]  /*16a0*/  PRMT R129, R79, 0x7632, R129 ;  /* 0x000076324f817816 */ /* 0x000fe40000000081 */
[----:B------:R-:W-:Y:S02]  /*16b0*/  SHF.L.U32 R121, R130, 0x10, RZ ;  /* 0x0000001082797819 */ /* 0x000fe400000006ff */
[----:B------:R-:W-:-:S02]  /*16c0*/  SHF.L.U32 R131, R131, 0x10, RZ ;  /* 0x0000001083837819 */ /* 0x000fc400000006ff */
        /* <DEDUP_REMOVED lines=237> */
[----:B0-----:R-:W-:-:S04]  /*25a0*/  PRMT R157, R62, 0x7632, R157 ;  /* 0x000076323e9d7816 */ /* 0x001fc8000000009d */
[----:B------:R-:W-:Y:S02]  /*25b0*/  SHF.L.U32 R222, R157, 0x10, RZ ;  /* 0x000000109dde7819 */ /* 0x000fe400000006ff */
[----:B------:R-:W-:Y:S02]  /*25c0*/  SHF.L.U32 R156, R62, 0x10, RZ ;  /* 0x000000103e9c7819 */ /* 0x000fe400000006ff */
[C---:B--2---:R-:W-:Y:S02]  /*25d0*/  PRMT R165, R153.reuse, 0x7632, R165 ;  /* 0x0000763299a57816 */ /* 0x044fe400000000a5 */
[----:B------:R-:W-:Y:S02]  /*25e0*/  SHF.L.U32 R153, R153, 0x10, RZ ;  /* 0x0000001099997819 */ /* 0x000fe400000006ff */
[C---:B------:R-:W-:Y:S02]  /*25f0*/  PRMT R226, R155.reuse, 0x7632, R226 ;  /* 0x000076329be27816 */ /* 0x040fe400000000e2 */
[----:B------:R-:W-:-:S02]  /*2600*/  SHF.L.U32 R155, R155, 0x10, RZ ;  /* 0x000000109b9b7819 */ /* 0x000fc400000006ff */
[C---:B------:R-:W-:Y:S02]  /*2610*/  PRMT R167, R154.reuse, 0x7632, R167 ;  /* 0x000076329aa77816 */ /* 0x040fe400000000a7 */
[----:B------:R-:W-:Y:S01]  /*2620*/  SHF.L.U32 R223, R154, 0x10, RZ ;  /* 0x000000109adf7819 */ /* 0x000fe200000006ff */
[-C--:B------:R-:W-:Y:S01]  /*2630*/  FMUL.FTZ R153, R153, R164.reuse ;  /* 0x000000a499997220 */ /* 0x080fe20000410000 */
        /* <DEDUP_REMOVED lines=9> */
[----:B------:R-:W-:-:S02]  /*26d0*/  SHF.L.U32 R167, R167, 0x10, RZ ;  /* 0x00000010a7a77819 */ /* 0x000fc400000006ff */
[----:B------:R-:W-:Y:S02]  /*26e0*/  PRMT R155, R61, 0x7632, R155 ;  /* 0x000076323d9b7816 */ /* 0x000fe4000000009b */
[----:B------:R-:W-:Y:S01]  /*26f0*/  SHF.L.U32 R165, R165, 0x10, RZ ;  /* 0x00000010a5a57819 */ /* 0x000fe200000006ff */
[----:B------:R-:W-:Y:S01]  /*2700*/  FMUL.FTZ R152, R163, R152 ;  /* 0x00000098a3987220 */ /* 0x000fe20000410000 */
[----:B------:R-:W-:Y:S02]  /*2710*/  SHF.L.U32 R162, R153, 0x10, RZ ;  /* 0x0000001099a27819 */ /* 0x000fe400000006ff */
[----:B------:R-:W-:Y:S01]  /*2720*/  SHF.L.U32 R159, R159, 0x10, RZ ;  /* 0x000000109f9f7819 */ /* 0x000fe200000006ff */
[-C--:B------:R-:W-:Y:S01]  /*2730*/  FMUL.FTZ R167, R167, R164.reuse ;  /* 0x000000a4a7a77220 */ /* 0x080fe20000410000 */
[----:B------:R-:W-:Y:S02]  /*2740*/  PRMT R163, R63, 0x7632, R163 ;  /* 0x000076323fa37816 */ /* 0x000fe400000000a3 */
        /* <DEDUP_REMOVED lines=10> */
[----:B------:R-:W0:Y:S01]  /*27f0*/  @P1 LDC.64 R166, c[0x0][0x230] ;  /* 0x00008c00ffa61b82 */ /* 0x000e220000000a00 */
[----:B------:R-:W-:Y:S01]  /*2800*/  IADD3 R222, R215, 0xe0, RZ ;  /* 0x000000e0d7de7810 */ /* 0x000fe20007ffe0ff */
        /* <DEDUP_REMOVED lines=11> */
[C---:B------:R-:W-:Y:S02]  /*28c0*/  IMAD.WIDE.U32 R160, R222.reuse, 0x10, R160 ;  /* 0x00000010dea07825 */ /* 0x040fe400078e00a0 */
[----:B------:R-:W-:Y:S04]  /*28d0*/  STG.E.128 desc[UR4][R226.64], R152 ;  /* 0x00000098e2007986 */ /* 0x000fe8000c101d04 */
[----:B------:R1:W-:Y:S04]  /*28e0*/  STG.E.128 desc[UR4][R226.64+0x10], R156 ;  /* 0x0000109ce2007986 */ /* 0x0003e8000c101d04 */
[----:B------:R-:W2:Y:S01]  /*28f0*/  LDG.E.128 R160, desc[UR4][R160.64] ;  /* 0x00000004a0a07981 */ /* 0x000ea2000c1e1d00 */
[----:B------:R-:W-:Y:S01]  /*2900*/  @P1 MOV R88, R104 ;  /* 0x0000006800581202 */ /* 0x000fe20000000f00 */
[----:B0-----:R-:W-:Y:S01]  /*2910*/  @P1 IMAD.WIDE.U32 R166, R222, 0x20, R166 ;  /* 0x00000020dea61825 */ /* 0x001fe200078e00a6 */
        /* <DEDUP_REMOVED lines=9> */
[----:B-1----:R-:W-:-:S04]  /*29b0*/  FADD.FTZ R226, RZ, R96 ;  /* 0x00000060ffe27221 */ /* 0x002fc80000010000 */
        /* <DEDUP_REMOVED lines=50> */
[----:B------:R-:W-:Y:S02]  /*2ce0*/  SHF.L.U32 R167, R160, 0x10, RZ ;  /* 0x00000010a0a77819 */ /* 0x000fe400000006ff */
[----:B------:R-:W-:Y:S02]  /*2cf0*/  PRMT R160, R161, 0x7632, R160 ;  /* 0x00007632a1a07816 */ /* 0x000fe400000000a0 */
[C---:B------:R-:W-:Y:S02]  /*2d00*/  PRMT R166, R162.reuse, 0x7632, R166 ;  /* 0x00007632a2a67816 */ /* 0x040fe400000000a6 */
[----:B------:R-:W-:-:S02]  /*2d10*/  SHF.L.U32 R223, R162, 0x10, RZ ;  /* 0x00000010a2df7819 */ /* 0x000fc400000006ff */
[C---:B------:R-:W-:Y:S02]  /*2d20*/  PRMT R162, R163.reuse, 0x7632, R162 ;  /* 0x00007632a3a27816 */ /* 0x040fe400000000a2 */
[----:B------:R-:W-:Y:S02]  /*2d30*/  SHF.L.U32 R229, R163, 0x10, RZ ;  /* 0x00000010a3e57819 */ /* 0x000fe400000006ff */
[----:B------:R-:W-:Y:S01]  /*2d40*/  SHF.L.U32 R163, R160, 0x10, RZ ;  /* 0x00000010a0a37819 */ /* 0x000fe200000006ff */
[----:B------:R-:W-:Y:S01]  /*2d50*/  FADD.FTZ R160, R152, R233 ;  /* 0x000000e998a07221 */ /* 0x000fe20000010000 */
[----:B------:R-:W-:Y:S02]  /*2d60*/  SHF.L.U32 R161, R161, 0x10, RZ ;  /* 0x00000010a1a17819 */ /* 0x000fe400000006ff */
[----:B------:R-:W-:Y:S01]  /*2d70*/  SHF.L.U32 R165, R165, 0x10, RZ ;  /* 0x00000010a5a57819 */ /* 0x000fe200000006ff */
[----:B------:R-:W-:Y:S01]  /*2d80*/  FMUL.FTZ R228, R163, R164 ;  /* 0x000000a4a3e47220 */ /* 0x000fe20000410000 */
[----:B------:R-:W-:-:S02]  /*2d90*/  SHF.L.U32 R227, R166, 0x10, RZ ;  /* 0x00000010a6e37819 */ /* 0x000fc400000006ff */
[----:B------:R-:W-:Y:S01]  /*2da0*/  SHF.L.U32 R231, R162, 0x10, RZ ;  /* 0x00000010a2e77819 */ /* 0x000fe200000006ff */
        /* <DEDUP_REMOVED lines=9> */
[----:B---3--:R-:W-:Y:S01]  /*2e40*/  @P1 MOV R104, R88 ;  /* 0x0000005800681202 */ /* 0x008fe20000000f00 */
[----:B------:R-:W-:Y:S01]  /*2e50*/  FMUL.FTZ R160, R212, R167 ;  /* 0x000000a7d4a07220 */ /* 0x000fe20000410000 */
[----:B------:R-:W-:Y:S01]  /*2e60*/  FMUL.FTZ R162, R210, R161 ;  /* 0x000000a1d2a27220 */ /* 0x000fe20000410000 */
[----:B------:R-:W-:-:S02]  /*2e70*/  FADD.FTZ R161, R155, R164 ;  /* 0x000000a49ba17221 */ /* 0x000fc40000010000 */
[----:B------:R-:W-:Y:S02]  /*2e80*/  @P2 FADD.FTZ R160, R160, R104 ;  /* 0x00000068a0a02221 */ /* 0x000fe40000010000 */
[----:B------:R-:W-:Y:S01]  /*2e90*/  FADD.FTZ R104, R156, R161 ;  /* 0x000000a19c687221 */ /* 0x000fe20000010000 */
[----:B------:R-:W-:-:S03]  /*2ea0*/  @P1 MOV R105, R89 ;  /* 0x0000005900691202 */ /* 0x000fc60000000f00 */
[----:B------:R-:W-:Y:S01]  /*2eb0*/  FADD.FTZ R163, R157, R104 ;  /* 0x000000689da37221 */ /* 0x000fe20000010000 */
[----:B------:R-:W-:-:S03]  /*2ec0*/  FMUL.FTZ R161, R211, R226 ;  /* 0x000000e2d3a17220 */ /* 0x000fc60000410000 */
[----:B------:R-:W-:Y:S01]  /*2ed0*/  FADD.FTZ R104, R158, R163 ;  /* 0x000000a39e687221 */ /* 0x000fe20000010000 */
[----:B------:R-:W-:Y:S01]  /*2ee0*/  @P2 FADD.FTZ R161, R161, R105 ;  /* 0x00000069a1a12221 */ /* 0x000fe20000010000 */
[----:B------:R-:W-:Y:S02]  /*2ef0*/  @P1 MOV R106, R90 ;  /* 0x0000005a006a1202 */ /* 0x000fe40000000f00 */
[----:B------:R-:W-:Y:S01]  /*2f00*/  FADD.FTZ R105, R159, R104 ;  /* 0x000000689f697221 */ /* 0x000fe20000010000 */
[----:B----4-:R-:W-:Y:S01]  /*2f10*/  @P1 MOV R108, R92 ;  /* 0x0000005c006c1202 */ /* 0x010fe20000000f00 */
[----:B------:R-:W-:Y:S01]  /*2f20*/  FMUL.FTZ R164, R208, R223 ;  /* 0x000000dfd0a47220 */ /* 0x000fe20000410000 */
[----:B------:R-:W-:Y:S01]  /*2f30*/  @P1 MOV R107, R91 ;  /* 0x0000005b006b1202 */ /* 0x000fe20000000f00 */
[----:B------:R-:W-:Y:S01]  /*2f40*/  FMUL.FTZ R166, R206, R229 ;  /* 0x000000e5cea67220 */ /* 0x000fe20000410000 */
[----:B------:R-:W-:Y:S01]  /*2f50*/  @P1 MOV R110, R94 ;  /* 0x0000005e006e1202 */ /* 0x000fe20000000f00 */
[----:B------:R-:W-:Y:S01]  /*2f60*/  FMUL.FTZ R163, R209, R228 ;  /* 0x000000e4d1a37220 */ /* 0x000fe20000410000 */
[----:B------:R-:W-:Y:S01]  /*2f70*/  @P1 MOV R109, R93 ;  /* 0x0000005d006d1202 */ /* 0x000fe20000000f00 */
[----:B------:R-:W-:Y:S01]  /*2f80*/  FMUL.FTZ R165, R207, R230 ;  /* 0x000000e6cfa57220 */ /* 0x000fe20000410000 */
[----:B------:R-:W-:Y:S01]  /*2f90*/  @P1 MOV R111, R95 ;  /* 0x0000005f006f1202 */ /* 0x000fe20000000f00 */
[----:B------:R-:W-:Y:S01]  /*2fa0*/  FMUL.FTZ R167, R205, R232 ;  /* 0x000000e8cda77220 */ /* 0x000fe20000410000 */
        /* <DEDUP_REMOVED lines=12> */
[----:B------:R-:W-:-:S04]  /*3070*/  FADD.FTZ R104, R164, R105 ;  /* 0x00000069a4687221 */ /* 0x000fc80000010000 */
[----:B------:R-:W-:-:S04]  /*3080*/  FADD.FTZ R105, R165, R104 ;  /* 0x00000068a5697221 */ /* 0x000fc80000010000 */
[----:B------:R-:W-:Y:S01]  /*3090*/  FADD.FTZ R104, R166, R105 ;  /* 0x00000069a6687221 */ /* 0x000fe20000010000 */
[----:B------:R-:W-:-:S03]  /*30a0*/  ISETP.NE.AND P1, PT, R214, RZ, PT ;  /* 0x000000ffd600720c */ /* 0x000fc60003f25270 */
[----:B------:R-:W-:Y:S01]  /*30b0*/  FADD.FTZ R104, R167, R104 ;  /* 0x00000068a7687221 */ /* 0x000fe20000010000 */
[----:B0-----:R-:W-:Y:S09]  /*30c0*/  BRA.DIV UR10, `(.L_x_19085) ;  /* 0x0000001e0ae07947 */ /* 0x001ff2000b800000 */
        /* <DEDUP_REMOVED lines=149> */
.L_x_19098:
[C---:B------:R-:W-:Y:S01]  /*3a20*/  FMUL.FTZ R106, R223.reuse, R223 ;  /* 0x000000dfdf6a7220 */ /* 0x040fe20000410000 */
[----:B01----:R-:W-:Y:S01]  /*3a30*/  FADD.FTZ R108, R108, R111 ;  /* 0x0000006f6c6c7221 */ /* 0x003fe20000010000 */
[----:B------:R-:W-:-:S03]  /*3a40*/  FSEL R104, R223, RZ, !P3 ;  /* 0x000000ffdf687208 */ /* 0x000fc60005800000 */
[----:B------:R-:W-:Y:S01]  /*3a50*/  FSEL R106, R106, RZ, P3 ;  /* 0x000000ff6a6a7208 */ /* 0x000fe20001800000 */
[----:B------:R-:W-:Y:S01]  /*3a60*/  FFMA.FTZ R105, R108, R105, UR6 ;  /* 0x000000066c697e23 */ /* 0x000fe20008010069 */
[--C-:B------:R-:W-:Y:S01]  /*3a70*/  FADD.FTZ R103, R103, -R104.reuse ;  /* 0x8000006867677221 */ /* 0x100fe20000010000 */
[--C-:B------:R-:W-:Y:S01]  /*3a80*/  FADD.FTZ R96, R96, -R104.reuse ;  /* 0x8000006860607221 */ /* 0x100fe20000010000 */
[----:B------:R-:W-:Y:S01]  /*3a90*/  FADD.FTZ R97, R97, -R104 ;  /* 0x8000006861617221 */ /* 0x000fe20000010000 */
[----:B------:R-:W-:Y:S01]  /*3aa0*/  FADD.FTZ R106, R105, R106 ;  /* 0x0000006a696a7221 */ /* 0x000fe20000010000 */
[--C-:B------:R-:W-:Y:S01]  /*3ab0*/  FADD.FTZ R105, R152, -R104.reuse ;  /* 0x8000006898697221 */ /* 0x100fe20000010000 */
[--C-:B------:R-:W-:Y:S01]  /*3ac0*/  FADD.FTZ R98, R98, -R104.reuse ;  /* 0x8000006862627221 */ /* 0x100fe20000010000 */
[--C-:B------:R-:W-:Y:S01]  /*3ad0*/  FADD.FTZ R99, R99, -R104.reuse ;  /* 0x8000006863637221 */ /* 0x100fe20000010000 */
[----:B------:R0:W1:Y:S01]  /*3ae0*/  MUFU.RSQ R152, R106 ;  /* 0x0000006a00987308 */ /* 0x0000620000001400 */
        /* <DEDUP_REMOVED lines=8> */
[----:B0-----:R-:W-:Y:S01]  /*3b70*/  PRMT R106, R59, 0x7632, R106 ;  /* 0x000076323b6a7816 */ /* 0x001fe2000000006a */
[--C-:B------:R-:W-:Y:S01]  /*3b80*/  FADD.FTZ R117, R117, -R104.reuse ;  /* 0x8000006875757221 */ /* 0x100fe20000010000 */
[--C-:B------:R-:W-:Y:S01]  /*3b90*/  FADD.FTZ R118, R118, -R104.reuse ;  /* 0x8000006876767221 */ /* 0x100fe20000010000 */
        /* <DEDUP_REMOVED lines=47> */
[----:B-1----:R-:W-:Y:S01]  /*3e90*/  FMUL.FTZ R106, R152, R103 ;  /* 0x00000067986a7220 */ /* 0x002fe20000410000 */
[--C-:B------:R-:W-:Y:S01]  /*3ea0*/  FADD.FTZ R235, R166, -R104.reuse ;  /* 0x80000068a6eb7221 */ /* 0x100fe20000010000 */
[--C-:B------:R-:W-:Y:S01]  /*3eb0*/  FADD.FTZ R167, R167, -R104.reuse ;  /* 0x80000068a7a77221 */ /* 0x100fe20000010000 */
[----:B------:R-:W-:Y:S01]  /*3ec0*/  PRMT R104, R57, 0x7632, R104 ;  /* 0x0000763239687816 */ /* 0x000fe20000000068 */
[----:B------:R-:W-:Y:S01]  /*3ed0*/  FMUL.FTZ R231, R152, R102 ;  /* 0x0000006698e77220 */ /* 0x000fe20000410000 */
[----:B------:R-:W-:Y:S01]  /*3ee0*/  SHF.L.U32 R108, R59, 0x10, RZ ;  /* 0x000000103b6c7819 */ /* 0x000fe200000006ff */
[----:B------:R-:W-:Y:S01]  /*3ef0*/  FFMA.FTZ R103, R106, R110, R197 ;  /* 0x0000006e6a677223 */ /* 0x000fe200000100c5 */
[----:B------:R-:W-:Y:S01]  /*3f00*/  PRMT R106, R58, 0x7632, R106 ;  /* 0x000076323a6a7816 */ /* 0x000fe2000000006a */
[----:B------:R-:W-:Y:S01]  /*3f10*/  FMUL.FTZ R237, R152, R96 ;  /* 0x0000006098ed7220 */ /* 0x000fe20000410000 */
[----:B------:R-:W-:Y:S01]  /*3f20*/  SHF.L.U32 R110, R104, 0x10, RZ ;  /* 0x00000010686e7819 */ /* 0x000fe200000006ff */
[C---:B------:R-:W-:Y:S01]  /*3f30*/  FMUL.FTZ R104, R152.reuse, R99 ;  /* 0x0000006398687220 */ /* 0x040fe20000410000 */
[----:B------:R-:W-:Y:S01]  /*3f40*/  FFMA.FTZ R102, R231, R108, R198 ;  /* 0x0000006ce7667223 */ /* 0x000fe200000100c6 */
[----:B------:R-:W-:Y:S01]  /*3f50*/  SHF.L.U32 R108, R57, 0x10, RZ ;  /* 0x00000010396c7819 */ /* 0x000fe200000006ff */
[----:B------:R-:W-:Y:S01]  /*3f60*/  FMUL.FTZ R231, R152, R98 ;  /* 0x0000006298e77220 */ /* 0x000fe20000410000 */
[----:B------:R-:W-:Y:S01]  /*3f70*/  SHF.L.U32 R156, R106, 0x10, RZ ;  /* 0x000000106a9c7819 */ /* 0x000fe200000006ff */
[----:B------:R-:W-:Y:S01]  /*3f80*/  FMUL.FTZ R106, R152, R101 ;  /* 0x00000065986a7220 */ /* 0x000fe20000410000 */
[----:B------:R-:W-:Y:S01]  /*3f90*/  FFMA.FTZ R104, R104, R110, R201 ;  /* 0x0000006e68687223 */ /* 0x000fe200000100c9 */
[----:B------:R-:W-:Y:S01]  /*3fa0*/  SHF.L.U32 R101, R55, 0x10, RZ ;  /* 0x0000001037657819 */ /* 0x000fe200000006ff */
[C---:B------:R-:W-:Y:S01]  /*3fb0*/  FMUL.FTZ R110, R152.reuse, R97 ;  /* 0x00000061986e7220 */ /* 0x040fe20000410000 */
[----:B------:R-:W-:Y:S01]  /*3fc0*/  FMUL.FTZ R97, R152, R118 ;  /* 0x0000007698617220 */ /* 0x000fe20000410000 */
[----:B------:R-:W-:Y:S01]  /*3fd0*/  FFMA.FTZ R231, R231, R108, R202 ;  /* 0x0000006ce7e77223 */ /* 0x000fe200000100ca */
[----:B------:R-:W-:Y:S01]  /*3fe0*/  PRMT R98, R56, 0x7632, R98 ;  /* 0x0000763238627816 */ /* 0x000fe20000000062 */
[----:B------:R-:W-:Y:S01]  /*3ff0*/  FMUL.FTZ R108, R152, R119 ;  /* 0x00000077986c7220 */ /* 0x000fe20000410000 */
[----:B------:R-:W-:Y:S01]  /*4000*/  FFMA.FTZ R119, R97, R101, R190 ;  /* 0x0000006561777223 */ /* 0x000fe200000100be */
[----:B------:R-:W-:Y:S01]  /*4010*/  PRMT R97, R54, 0x7632, R97 ;  /* 0x0000763236617816 */ /* 0x000fe20000000061 */
[C---:B------:R-:W-:Y:S01]  /*4020*/  FMUL.FTZ R233, R152.reuse, R100 ;  /* 0x0000006498e97220 */ /* 0x040fe20000410000 */
[----:B------:R-:W-:Y:S01]  /*4030*/  PRMT R96, R53, 0x7632, R96 ;  /* 0x0000763235607816 */ /* 0x000fe20000000060 */
[C---:B------:R-:W-:Y:S01]  /*4040*/  FMUL.FTZ R118, R152.reuse, R113 ;  /* 0x0000007198767220 */ /* 0x040fe20000410000 */
[----:B------:R-:W-:Y:S01]  /*4050*/  PRMT R100, R55, 0x7632, R100 ;  /* 0x0000763237647816 */ /* 0x000fe20000000064 */
[----:B------:R-:W-:Y:S01]  /*4060*/  FMUL.FTZ R126, R152, R126 ;  /* 0x0000007e987e7220 */ /* 0x000fe20000410000 */
[----:B------:R-:W-:Y:S01]  /*4070*/  SHF.L.U32 R98, R98, 0x10, RZ ;  /* 0x0000001062627819 */ /* 0x000fe200000006ff */
[C---:B------:R-:W-:Y:S01]  /*4080*/  FMUL.FTZ R122, R152.reuse, R122 ;  /* 0x0000007a987a7220 */ /* 0x040fe20000410000 */
        /* <DEDUP_REMOVED lines=13> */
[C---:B------:R-:W-:Y:S01]  /*4160*/  FMUL.FTZ R99, R152.reuse, R116 ;  /* 0x0000007498637220 */ /* 0x040fe20000410000 */
[----:B------:R-:W-:Y:S01]  /*4170*/  FFMA.FTZ R115, R97, R98, R194 ;  /* 0x0000006261737223 */ /* 0x000fe200000100c2 */
[----:B------:R-:W-:Y:S01]  /*4180*/  PRMT R97, R51, 0x7632, R97 ;  /* 0x0000763233617816 */ /* 0x000fe20000000061 */
        /* <DEDUP_REMOVED lines=10> */
[----:B------:R-:W-:Y:S01]  /*4230*/  FMUL.FTZ R101, R152, R127 ;  /* 0x0000007f98657220 */ /* 0x000fe20000410000 */
[----:B------:R-:W-:Y:S01]  /*4240*/  FFMA.FTZ R127, R97, R98, R196 ;  /* 0x00000062617f7223 */ /* 0x000fe200000100c4 */
[----:B------:R-:W-:Y:S01]  /*4250*/  SHF.L.U32 R97, R49, 0x10, RZ ;  /* 0x0000001031617819 */ /* 0x000fe200000006ff */
[----:B------:R-:W-:Y:S01]  /*4260*/  FFMA.FTZ R113, R126, R99, R21 ;  /* 0x000000637e717223 */ /* 0x000fe20000010015 */
[----:B------:R-:W-:Y:S01]  /*4270*/  SHF.L.U32 R96, R96, 0x10, RZ ;  /* 0x0000001060607819 */ /* 0x000fe200000006ff */
[----:B------:R-:W-:Y:S01]  /*4280*/  FMUL.FTZ R99, R152, R123 ;  /* 0x0000007b98637220 */ /* 0x000fe20000410000 */
[----:B------:R-:W-:Y:S01]  /*4290*/  PRMT R98, R50, 0x7632, R98 ;  /* 0x0000763232627816 */ /* 0x000fe20000000062 */
[----:B------:R-:W-:Y:S01]  /*42a0*/  FFMA.FTZ R123, R122, R97, R23 ;  /* 0x000000617a7b7223 */ /* 0x000fe20000010017 */
[----:B------:R-:W-:Y:S01]  /*42b0*/  FFMA.FTZ R112, R101, R100, R168 ;  /* 0x0000006465707223 */ /* 0x000fe200000100a8 */
        /* <DEDUP_REMOVED lines=9> */
[----:B------:R-:W-:Y:S01]  /*4350*/  SHF.L.U32 R96, R96, 0x10, RZ ;  /* 0x0000001060607819 */ /* 0x000fe200000006ff */
[----:B------:R-:W-:Y:S01]  /*4360*/  FFMA.FTZ R124, R124, R98, R27 ;  /* 0x000000627c7c7223 */ /* 0x000fe2000001001b */
[----:B------:R-:W-:Y:S01]  /*4370*/  SHF.L.U32 R98, R48, 0x10, RZ ;  /* 0x0000001030627819 */ /* 0x000fe200000006ff */
[C---:B------:R-:W-:Y:S01]  /*4380*/  FMUL.FTZ R121, R152.reuse, R135 ;  /* 0x0000008798797220 */ /* 0x040fe20000410000 */
[----:B------:R-:W-:Y:S01]  /*4390*/  SHF.L.U32 R100, R97, 0x10, RZ ;  /* 0x0000001061647819 */ /* 0x000fe200000006ff */
[----:B------:R-:W-:Y:S01]  /*43a0*/  FMUL.FTZ R97, R152, R120 ;  /* 0x0000007898617220 */ /* 0x000fe20000410000 */
[----:B------:R-:W-:Y:S01]  /*43b0*/  SHF.L.U32 R99, R47, 0x10, RZ ;  /* 0x000000102f637819 */ /* 0x000fe200000006ff */
[----:B------:R-:W-:Y:S01]  /*43c0*/  FFMA.FTZ R126, R126, R96, R25 ;  /* 0x000000607e7e7223 */ /* 0x000fe20000010019 */
[----:B------:R-:W-:Y:S01]  /*43d0*/  FMUL.FTZ R120, R152, R134 ;  /* 0x0000008698787220 */ /* 0x000fe20000410000 */
[----:B------:R-:W-:Y:S01]  /*43e0*/  PRMT R96, R45, 0x7632, R96 ;  /* 0x000076322d607816 */ /* 0x000fe20000000060 */
[----:B------:R-:W-:Y:S01]  /*43f0*/  FFMA.FTZ R135, R97, R98, R24 ;  /* 0x0000006261877223 */ /* 0x000fe20000010018 */
[----:B------:R-:W-:Y:S01]  /*4400*/  SHF.L.U32 R97, R45, 0x10, RZ ;  /* 0x000000102d617819 */ /* 0x000fe200000006ff */
[----:B------:R-:W-:Y:S01]  /*4410*/  FFMA.FTZ R120, R120, R99, R17 ;  /* 0x0000006378787223 */ /* 0x000fe20000010011 */
[----:B------:R-:W-:Y:S01]  /*4420*/  SHF.L.U32 R96, R96, 0x10, RZ ;  /* 0x0000001060607819 */ /* 0x000fe200000006ff */
[C---:B------:R-:W-:Y:S01]  /*4430*/  FMUL.FTZ R130, R152.reuse, R130 ;  /* 0x0000008298827220 */ /* 0x040fe20000410000 */
        /* <DEDUP_REMOVED lines=77> */
[----:B------:R-:W-:Y:S01]  /*4910*/  FFMA.FTZ R150, R150, R96, R177 ;  /* 0x0000006096967223 */ /* 0x000fe200000100b1 */
[----:B------:R-:W-:Y:S01]  /*4920*/  PRMT R96, R33, 0x7632, R96 ;  /* 0x0000763221607816 */ /* 0x000fe20000000060 */
[C---:B------:R-:W-:Y:S01]  /*4930*/  FMUL.FTZ R100, R152.reuse, R225 ;  /* 0x000000e198647220 */ /* 0x040fe20000410000 */
[----:B------:R-:W-:Y:S01]  /*4940*/  SHF.L.U32 R99, R35, 0x10, RZ ;  /* 0x0000001023637819 */ /* 0x000fe200000006ff */
[----:B------:R-:W-:Y:S01]  /*4950*/  FFMA.FTZ R159, R97, R98, R12 ;  /* 0x00000062619f7223 */ /* 0x000fe2000001000c */
[----:B------:R-:W-:Y:S01]  /*4960*/  FFMA.FTZ R144, R101, R154, R184 ;  /* 0x0000009a65907223 */ /* 0x000fe200000100b8 */
[----:B------:R-:W-:Y:S01]  /*4970*/  SHF.L.U32 R97, R33, 0x10, RZ ;  /* 0x0000001021617819 */ /* 0x000fe200000006ff */
[----:B------:R-:W-:Y:S01]  /*4980*/  FMUL.FTZ R158, R152, R153 ;  /* 0x00000099989e7220 */ /* 0x000fe20000410000 */
[----:B------:R-:W-:Y:S01]  /*4990*/  SHF.L.U32 R154, R96, 0x10, RZ ;  /* 0x00000010609a7819 */ /* 0x000fe200000006ff */
[----:B------:R-:W-:Y:S01]  /*49a0*/  FMUL.FTZ R96, R152, R107 ;  /* 0x0000006b98607220 */ /* 0x000fe20000410000 */
[----:B------:R-:W-:Y:S01]  /*49b0*/  FFMA.FTZ R145, R100, R99, R5 ;  /* 0x0000006364917223 */ /* 0x000fe20000010005 */
[C---:B------:R-:W-:Y:S01]  /*49c0*/  FMUL.FTZ R99, R152.reuse, R155 ;  /* 0x0000009b98637220 */ /* 0x040fe20000410000 */
[----:B------:R-:W-:Y:S01]  /*49d0*/  FMUL.FTZ R153, R152, R235 ;  /* 0x000000eb98997220 */ /* 0x000fe20000410000 */
        /* <DEDUP_REMOVED lines=9> */
[----:B------:R-:W-:Y:S01]  /*4a70*/  PRMT R97, R30, 0x7632, R97 ;  /* 0x000076321e617816 */ /* 0x000fe20000000061 */
[----:B------:R-:W-:Y:S01]  /*4a80*/  FMUL.FTZ R166, R152, R165 ;  /* 0x000000a598a67220 */ /* 0x000fe20000410000 */
        /* <DEDUP_REMOVED lines=8> */
[----:B------:R-:W-:Y:S01]  /*4b10*/  SHF.L.U32 R225, R32, 0x10, RZ ;  /* 0x0000001020e17819 */ /* 0x000fe200000006ff */
[----:B------:R-:W-:Y:S01]  /*4b20*/  FFMA.FTZ R154, R99, R154, R182 ;  /* 0x0000009a639a7223 */ /* 0x000fe200000100b6 */
[----:B------:R-:W-:Y:S01]  /*4b30*/  FFMA.FTZ R157, R109, R100, R6 ;  /* 0x000000646d9d7223 */ /* 0x000fe20000010006 */
[----:B------:R-:W0:Y:S01]  /*4b40*/  @!P1 LDC.64 R98, c[0x0][0x250] ;  /* 0x00009400ff629b82 */ /* 0x000e220000000a00 */
[----:B------:R-:W-:Y:S01]  /*4b50*/  FFMA.FTZ R165, R166, R97, R187 ;  /* 0x00000061a6a57223 */ /* 0x000fe200000100bb */
[----:B------:R-:W-:Y:S01]  /*4b60*/  FFMA.FTZ R160, R160, R96, R3 ;  /* 0x00000060a0a07223 */ /* 0x000fe20000010003 */
[----:B------:R-:W-:Y:S01]  /*4b70*/  FFMA.FTZ R225, R105, R225, R8 ;  /* 0x000000e169e17223 */ /* 0x000fe20000010008 */
[----:B------:R-:W-:Y:S01]  /*4b80*/  PRMT R105, R31, 0x7632, R105 ;  /* 0x000076321f697816 */ /* 0x000fe20000000069 */
[C---:B------:R-:W-:Y:S01]  /*4b90*/  FMUL.FTZ R167, R152.reuse, R167 ;  /* 0x000000a798a77220 */ /* 0x040fe20000410000 */
[----:B------:R-:W-:Y:S01]  /*4ba0*/  FMUL.FTZ R166, R152, R161 ;  /* 0x000000a198a67220 */ /* 0x000fe20000410000 */
[----:B------:R-:W-:Y:S01]  /*4bb0*/  SHF.L.U32 R107, R28, 0x10, RZ ;  /* 0x000000101c6b7819 */ /* 0x000fe200000006ff */
[----:B------:R-:W1:Y:S01]  /*4bc0*/  @!P1 LDC.64 R100, c[0x0][0x258] ;  /* 0x00009600ff649b82 */ /* 0x000e620000000a00 */
[----:B------:R-:W-:Y:S01]  /*4bd0*/  SHF.L.U32 R105, R105, 0x10, RZ ;  /* 0x0000001069697819 */ /* 0x000fe200000006ff */
[----:B------:R-:W-:Y:S01]  /*4be0*/  FMUL.FTZ R111, R152, R111 ;  /* 0x0000006f986f7220 */ /* 0x000fe20000410000 */
[----:B------:R-:W-:Y:S01]  /*4bf0*/  F2FP.BF16.F32.PACK_AB R106, R106, R233 ;  /* 0x000000e96a6a723e */ /* 0x000fe200000010ff */
[----:B------:R-:W-:Y:S01]  /*4c00*/  FMUL.FTZ R163, R152, R163 ;  /* 0x000000a398a37220 */ /* 0x000fe20000410000 */
[----:B------:R-:W-:Y:S01]  /*4c10*/  PRMT R109, R29, 0x7632, R109 ;  /* 0x000076321d6d7816 */ /* 0x000fe2000000006d */
[----:B------:R-:W-:Y:S01]  /*4c20*/  FFMA.FTZ R164, R167, R105, R188 ;  /* 0x00000069a7a47223 */ /* 0x000fe200000100bc */
[----:B------:R-:W-:Y:S01]  /*4c30*/  PRMT R105, R28, 0x7632, R105 ;  /* 0x000076321c697816 */ /* 0x000fe20000000069 */
[----:B------:R-:W2:Y:S01]  /*4c40*/  LDC.64 R96, c[0x0][0x2b8] ;  /* 0x0000ae00ff607b82 */ /* 0x000ea20000000a00 */
[----:B------:R-:W-:Y:S01]  /*4c50*/  FFMA.FTZ R161, R111, R107, R4 ;  /* 0x0000006b6fa17223 */ /* 0x000fe20000010004 */
[----:B------:R-:W-:Y:S01]  /*4c60*/  F2FP.BF16.F32.PACK_AB R107, R103, R102 ;  /* 0x00000066676b723e */ /* 0x000fe200000010ff */
[----:B------:R-:W-:Y:S01]  /*4c70*/  FMUL.FTZ R229, R152, R229 ;  /* 0x000000e598e57220 */ /* 0x000fe20000410000 */
[----:B------:R-:W-:-:S02]  /*4c80*/  SHF.L.U32 R105, R105, 0x10, RZ ;  /* 0x0000001069697819 */ /* 0x000fc400000006ff */
[----:B------:R-:W-:Y:S01]  /*4c90*/  SHF.L.U32 R109, R109, 0x10, RZ ;  /* 0x000000106d6d7819 */ /* 0x000fe200000006ff */
[----:B0-----:R-:W-:-:S04]  /*4ca0*/  @!P1 IMAD.WIDE R98, R213, 0x4, R98 ;  /* 0x00000004d5629825 */ /* 0x001fc800078e0262 */
[----:B------:R-:W-:Y:S01]  /*4cb0*/  FFMA.FTZ R166, R166, R105, R185 ;  /* 0x00000069a6a67223 */ /* 0x000fe200000100b9 */
[----:B------:R-:W-:Y:S01]  /*4cc0*/  F2FP.BF16.F32.PACK_AB R105, R104, R231 ;  /* 0x000000e76869723e */ /* 0x000fe200000010ff */
[----:B------:R-:W-:Y:S01]  /*4cd0*/  FFMA.FTZ R163, R163, R109, R186 ;  /* 0x0000006da3a37223 */ /* 0x000fe200000100ba */
[----:B------:R-:W-:Y:S01]  /*4ce0*/  F2FP.BF16.F32.PACK_AB R104, R110, R237 ;  /* 0x000000ed6e68723e */ /* 0x000fe200000010ff */
[----:B------:R0:W-:Y:S01]  /*4cf0*/  @!P1 STG.E desc[UR4][R98.64], R223 ;  /* 0x000000df62009986 */ /* 0x0001e2000c101904 */
[----:B------:R-:W-:Y:S01]  /*4d00*/  F2FP.BF16.F32.PACK_AB R110, R116, R117 ;  /* 0x00000075746e723e */ /* 0x000fe200000010ff */
[----:B-1----:R-:W-:Y:S01]  /*4d10*/  @!P1 IMAD.WIDE R100, R213, 0x4, R100 ;  /* 0x00000004d5649825 */ /* 0x002fe200078e0264 */
[----:B------:R-:W-:Y:S02]  /*4d20*/  SHF.L.U32 R162, R30, 0x10, RZ ;  /* 0x000000101ea27819 */ /* 0x000fe400000006ff */
[----:B------:R-:W-:Y:S02]  /*4d30*/  F2FP.BF16.F32.PACK_AB R111, R108, R119 ;  /* 0x000000776c6f723e */ /* 0x000fe400000010ff */
[----:B------:R1:W-:Y:S01]  /*4d40*/  @!P1 STG.E desc[UR4][R100.64], R152 ;  /* 0x0000009864009986 */ /* 0x0003e2000c101904 */
[----:B------:R-:W-:Y:S01]  /*4d50*/  F2FP.BF16.F32.PACK_AB R109, R114, R115 ;  /* 0x00000073726d723e */ /* 0x000fe200000010ff */
[----:B------:R-:W-:Y:S01]  /*4d60*/  FFMA.FTZ R162, R229, R162, R2 ;  /* 0x000000a2e5a27223 */ /* 0x000fe20000010002 */
[----:B--2---:R-:W-:Y:S01]  /*4d70*/  IMAD.WIDE.U32 R116, R215, 0x10, R96 ;  /* 0x00000010d7747825 */ /* 0x004fe200078e0060 */
[----:B------:R-:W-:-:S02]  /*4d80*/  F2FP.BF16.F32.PACK_AB R108, R118, R127 ;  /* 0x0000007f766c723e */ /* 0x000fc400000010ff */
[----:B------:R-:W-:Y:S01]  /*4d90*/  F2FP.BF16.F32.PACK_AB R115, R112, R113 ;  /* 0x000000717073723e */ /* 0x000fe200000010ff */
[--C-:B------:R-:W-:Y:S01]  /*4da0*/  IMAD.WIDE.U32 R226, R216, 0x10, R96.reuse ;  /* 0x00000010d8e27825 */ /* 0x100fe200078e0060 */
[----:B------:R2:W-:Y:S01]  /*4db0*/  STG.E.128 desc[UR4][R116.64], R104 ;  /* 0x0000006874007986 */ /* 0x0005e2000c101d04 */
        /* <DEDUP_REMOVED lines=12> */
[----:B-1----:R-:W-:Y:S01]  /*4e80*/  F2FP.BF16.F32.PACK_AB R101, R138, R139 ;  /* 0x0000008b8a65723e */ /* 0x002fe200000010ff */
[--C-:B------:R-:W-:Y:S01]  /*4e90*/  IMAD.WIDE.U32 R124, R220, 0x10, R96.reuse ;  /* 0x00000010dc7c7825 */ /* 0x100fe200078e0060 */
[----:B------:R-:W-:Y:S01]  /*4ea0*/  F2FP.BF16.F32.PACK_AB R100, R142, R151 ;  /* 0x000000978e64723e */ /* 0x000fe200000010ff */
[----:B--2---:R-:W1:Y:S01]  /*4eb0*/  LDC.64 R116, c[0x0][0x210] ;  /* 0x00008400ff747b82 */ /* 0x004e620000000a00 */
        /* <DEDUP_REMOVED lines=8> */
[----:B---3--:R-:W-:Y:S01]  /*4f40*/  F2FP.BF16.F32.PACK_AB R111, R144, R145 ;  /* 0x00000091906f723e */ /* 0x008fe200000010ff */
        /* <DEDUP_REMOVED lines=16> */
.L_x_19085:
        /* <DEDUP_REMOVED lines=8> */
.L_x_19088:
[----:B------:R-:W-:Y:S05]  /*50d0*/  BSYNC B0 ;  /* 0x0000000000007941 */ /* 0x000fea0003800000 */
.L_x_19087:
        /* <DEDUP_REMOVED lines=9> */
.L_x_19089:
[----:B------:R-:W-:Y:S01]  /*5170*/  HFMA2.MMA R226, -RZ, RZ, 0, 2.384185791015625e-07 ;  /* 0x00000004ffe27435 */ /* 0x000fe200000001ff */
[----:B------:R-:W-:-:S05]  /*5180*/  MOV R105, R110 ;  /* 0x0000006e00697202 */ /* 0x000fca0000000f00 */
[----:B------:R-:W-:-:S05]  /*5190*/  FADD.FTZ R107, R106, R105 ;  /* 0x000000696a6b7221 */ /* 0x000fca0000010000 */
[----:B------:R-:W-:-:S07]  /*51a0*/  MOV R225, R107 ;  /* 0x0000006b00e17202 */ /* 0x000fce0000000f00 */
[----:B------:R-:W-:Y:S05]  /*51b0*/  WARPSYNC.COLLECTIVE R224, `(.L_x_19090) ;  /* 0x00000000e0087348 */ /* 0x000fea0003c00000 */
[----:B------:R0:W1:Y:S02]  /*51c0*/  SHFL.BFLY P2, R110, R225, R226, R227 ;  /* 0x0c0000e2e16e7389 */ /* 0x00006400000400e3 */
[----:B01----:R-:W-:Y:S01]  /*51d0*/  ENDCOLLECTIVE ;  /* 0x000000000000791b */ /* 0x003fe20003800000 */
.L_x_19090:
[----:B------:R-:W-:Y:S01]  /*51e0*/  HFMA2.MMA R226, -RZ, RZ, 0, 4.76837158203125e-07 ;  /* 0x00000008ffe27435 */ /* 0x000fe200000001ff */
[----:B------:R-:W-:-:S05]  /*51f0*/  MOV R108, R110 ;  /* 0x0000006e006c7202 */ /* 0x000fca0000000f00 */
[----:B------:R-:W-:-:S05]  /*5200*/  FADD.FTZ R108, R107, R108 ;  /* 0x0000006c6b6c7221 */ /* 0x000fca0000010000 */
[----:B------:R-:W-:-:S07]  /*5210*/  MOV R225, R108 ;  /* 0x0000006c00e17202 */ /* 0x000fce0000000f00 */
[----:B------:R-:W-:Y:S05]  /*5220*/  WARPSYNC.COLLECTIVE R224, `(.L_x_19091) ;  /* 0x00000000e0087348 */ /* 0x000fea0003c00000 */
[----:B------:R0:W1:Y:S02]  /*5230*/  SHFL.BFLY P2, R110, R225, R226, R227 ;  /* 0x0c0000e2e16e7389 */ /* 0x00006400000400e3 */
[----:B01----:R-:W-:Y:S01]  /*5240*/  ENDCOLLECTIVE ;  /* 0x000000000000791b */ /* 0x003fe20003800000 */
.L_x_19091:
        /* <DEDUP_REMOVED lines=8> */
.L_x_19092:
[----:B------:R-:W-:Y:S01]  /*52d0*/  HFMA2.MMA R226, -RZ, RZ, 0, 5.9604644775390625e-08 ;  /* 0x00000001ffe27435 */ /* 0x000fe200000001ff */
[----:B------:R-:W-:-:S04]  /*52e0*/  FADD.FTZ R110, R109, R110 ;  /* 0x0000006e6d6e7221 */ /* 0x000fc80000010000 */
        /* <DEDUP_REMOVED lines=128> */
[----:B------:R-:W-:-:S05]  /*5af0*/  FFMA.FTZ R104, R107, R107, R104 ;  /* 0x0000006b6b687223 */ /* 0x000fca0000010068 */
[----:B------:R-:W-:-:S07]  /*5b00*/  MOV R225, R104 ;  /* 0x0000006800e17202 */ /* 0x000fce0000000f00 */
[----:B------:R-:W-:Y:S05]  /*5b10*/  WARPSYNC.COLLECTIVE R224, `(.L_x_19093) ;  /* 0x00000000e0087348 */ /* 0x000fea0003c00000 */
[----:B------:R0:W1:Y:S02]  /*5b20*/  SHFL.BFLY P2, R110, R225, R226, R227 ;  /* 0x0c0000e2e16e7389 */ /* 0x00006400000400e3 */
[----:B01----:R-:W-:Y:S01]  /*5b30*/  ENDCOLLECTIVE ;  /* 0x000000000000791b */ /* 0x003fe20003800000 */
.L_x_19093:
[----:B------:R-:W-:Y:S01]  /*5b40*/  HFMA2.MMA R226, -RZ, RZ, 0, 1.1920928955078125e-07 ;  /* 0x00000002ffe27435 */ /* 0x000fe200000001ff */
[----:B------:R-:W-:-:S05]  /*5b50*/  MOV R107, R110 ;  /* 0x0000006e006b7202 */ /* 0x000fca0000000f00 */
[----:B------:R-:W-:-:S05]  /*5b60*/  FADD.FTZ R107, R104, R107 ;  /* 0x0000006b686b7221 */ /* 0x000fca0000010000 */
[----:B------:R-:W-:-:S07]  /*5b70*/  MOV R225, R107 ;  /* 0x0000006b00e17202 */ /* 0x000fce0000000f00 */
[----:B------:R-:W-:Y:S05]  /*5b80*/  WARPSYNC.COLLECTIVE R224, `(.L_x_19094) ;  /* 0x00000000e0087348 */ /* 0x000fea0003c00000 */
[----:B------:R0:W1:Y:S02]  /*5b90*/  SHFL.BFLY P2, R110, R225, R226, R227 ;  /* 0x0c0000e2e16e7389 */ /* 0x00006400000400e3 */
[----:B01----:R-:W-:Y:S01]  /*5ba0*/  ENDCOLLECTIVE ;  /* 0x000000000000791b */ /* 0x003fe20003800000 */
.L_x_19094:
[----:B------:R-:W-:Y:S01]  /*5bb0*/  HFMA2.MMA R226, -RZ, RZ, 0, 2.384185791015625e-07 ;  /* 0x00000004ffe27435 */ /* 0x000fe200000001ff */
[----:B------:R-:W-:-:S05]  /*5bc0*/  MOV R106, R110 ;  /* 0x0000006e006a7202 */ /* 0x000fca0000000f00 */
[----:B------:R-:W-:-:S05]  /*5bd0*/  FADD.FTZ R106, R107, R106 ;  /* 0x0000006a6b6a7221 */ /* 0x000fca0000010000 */
[----:B------:R-:W-:-:S07]  /*5be0*/  MOV R225, R106 ;  /* 0x0000006a00e17202 */ /* 0x000fce0000000f00 */
[----:B------:R-:W-:Y:S05]  /*5bf0*/  WARPSYNC.COLLECTIVE R224, `(.L_x_19095) ;  /* 0x00000000e0087348 */ /* 0x000fea0003c00000 */
[----:B------:R0:W1:Y:S02]  /*5c00*/  SHFL.BFLY P2, R110, R225, R226, R227 ;  /* 0x0c0000e2e16e7389 */ /* 0x00006400000400e3 */
[----:B01----:R-:W-:Y:S01]  /*5c10*/  ENDCOLLECTIVE ;  /* 0x000000000000791b */ /* 0x003fe20003800000 */
.L_x_19095:
[----:B------:R-:W-:Y:S01]  /*5c20*/  HFMA2.MMA R226, -RZ, RZ, 0, 4.76837158203125e-07 ;  /* 0x00000008ffe27435 */ /* 0x000fe200000001ff */
[----:B------:R-:W-:-:S05]  /*5c30*/  MOV R109, R110 ;  /* 0x0000006e006d7202 */ /* 0x000fca0000000f00 */
[----:B------:R-:W-:-:S05]  /*5c40*/  FADD.FTZ R109, R106, R109 ;  /* 0x0000006d6a6d7221 */ /* 0x000fca0000010000 */
[----:B------:R-:W-:-:S07]  /*5c50*/  MOV R225, R109 ;  /* 0x0000006d00e17202 */ /* 0x000fce0000000f00 */
[----:B------:R-:W-:Y:S05]  /*5c60*/  WARPSYNC.COLLECTIVE R224, `(.L_x_19096) ;  /* 0x00000000e0087348 */ /* 0x000fea0003c00000 */
[----:B------:R0:W1:Y:S02]  /*5c70*/  SHFL.BFLY P2, R110, R225, R226, R227 ;  /* 0x0c0000e2e16e7389 */ /* 0x00006400000400e3 */
[----:B01----:R-:W-:Y:S01]  /*5c80*/  ENDCOLLECTIVE ;  /* 0x000000000000791b */ /* 0x003fe20003800000 */
.L_x_19096:
[----:B------:R-:W-:Y:S01]  /*5c90*/  HFMA2.MMA R226, -RZ, RZ, 0, 9.5367431640625e-07 ;  /* 0x00000010ffe27435 */ /* 0x000fe200000001ff */
[----:B------:R-:W-:-:S05]  /*5ca0*/  MOV R108, R110 ;  /* 0x0000006e006c7202 */ /* 0x000fca0000000f00 */
[----:B------:R-:W-:-:S05]  /*5cb0*/  FADD.FTZ R108, R109, R108 ;  /* 0x0000006c6d6c7221 */ /* 0x000fca0000010000 */
[----:B------:R-:W-:-:S07]  /*5cc0*/  MOV R225, R108 ;  /* 0x0000006c00e17202 */ /* 0x000fce0000000f00 */
[----:B------:R-:W-:Y:S05]  /*5cd0*/  WARPSYNC.COLLECTIVE R224, `(.L_x_19097) ;  /* 0x00000000e0087348 */ /* 0x000fea0003c00000 */
[----:B------:R0:W1:Y:S02]  /*5ce0*/  SHFL.BFLY P2, R110, R225, R226, R227 ;  /* 0x0c0000e2e16e7389 */ /* 0x00006400000400e3 */
[----:B01----:R-:W-:Y:S01]  /*5cf0*/  ENDCOLLECTIVE ;  /* 0x000000000000791b */ /* 0x003fe20003800000 */
.L_x_19097:
[----:B------:R-:W-:Y:S01]  /*5d00*/  MOV R111, R110 ;  /* 0x0000006e006f7202 */ /* 0x000fe20000000f00 */
[----:B------:R-:W-:Y:S06]  /*5d10*/  BRA `(.L_x_19098) ;  /* 0xffffffdc00407947 */ /* 0x000fec000383ffff */
.L_x_19099:
        /* <DEDUP_REMOVED lines=14> */
.L_x_58373:


//--------------------- .text._ZN10layer_norm13ln_fwd_kernelINS_13Kernel_traitsI13__nv_bfloat16S2_fS2_fjLj2048ELj1ELj4ELj1ELj16ENS_18Kernel_traits_baseILj2048ES2_S2_fS2_fjLj128EEEEELb0ELb1ELb1ELb0EEEvNS_9FwdParamsE --------------------------
	.section	.text._ZN10layer_norm13ln_fwd_kernelINS_13Kernel_traitsI13__nv_bfloat16S2_fS2_fjLj2048ELj1ELj4ELj1ELj16ENS_18Kernel_traits_baseILj2048ES2_S2_fS2_fjLj128EEEEELb0ELb1ELb1ELb0EEEvNS_9FwdParamsE,"ax",@progbits
	.align	128
        .global         _ZN10layer_norm13ln_fwd_kernelINS_13Kernel_traitsI13__nv_bfloat16S2_fS2_fjLj2048ELj1ELj4ELj1ELj16ENS_18Kernel_traits_baseILj2048ES2_S2_fS2_fjLj128EEEEELb0ELb1ELb1ELb0EEEvNS_9FwdParamsE
        .type           _ZN10layer_norm13ln_fwd_kernelINS_13Kernel_traitsI13__nv_bfloat16S2_fS2_fjLj2048ELj1ELj4ELj1ELj16ENS_18Kernel_traits_baseILj2048ES2_S2_fS2_fjLj128EEEEELb0ELb1ELb1ELb0EEEvNS_9FwdParamsE,@function
        .size           _ZN10layer_norm13ln_fwd_kernelINS_13Kernel_traitsI13__nv_bfloat16S2_fS2_fjLj2048ELj1ELj4ELj1ELj16ENS_18Kernel_traits_baseILj2048ES2_S2_fS2_fjLj128EEEEELb0ELb1ELb1ELb0EEEvNS_9FwdParamsE,(.L_x_58374 - _ZN10layer_norm13ln_fwd_kernelINS_13Kernel_traitsI13__nv_bfloat16S2_fS2_fjLj2048ELj1ELj4ELj1ELj16ENS_18Kernel_traits_baseILj2048ES2_S2_fS2_fjLj128EEEEELb0ELb1ELb1ELb0EEEvNS_9FwdParamsE)
        .other          _ZN10layer_norm13ln_fwd_kernelINS_13Kernel_traitsI13__nv_bfloat16S2_fS2_fjLj2048ELj1ELj4ELj1ELj16ENS_18Kernel_traits_baseILj2048ES2_S2_fS2_fjLj128EEEEELb0ELb1ELb1ELb0EEEvNS_9FwdParamsE,@"STO_CUDA_ENTRY STV_DEFAULT"
_ZN10layer_norm13ln_fwd_kernelINS_13Kernel_traitsI13__nv_bfloat16S2_fS2_fjLj2048ELj1ELj4ELj1ELj16ENS_18Kernel_traits_baseILj2048ES2_S2_fS2_fjLj128EEEEELb0ELb1ELb1ELb0EEEvNS_9FwdParamsE:
.text._ZN10layer_norm13ln_fwd_kernelINS_13Kernel_traitsI13__nv_bfloat16S2_fS2_fjLj2048ELj1ELj4ELj1ELj16ENS_18Kernel_traits_baseILj2048ES2_S2_fS2_fjLj128EEEEELb0ELb1ELb1ELb0EEEvNS_9FwdParamsE:
        /* <DEDUP_REMOVED lines=51> */
.L_x_19101:
[----:B------:R-:W-:Y:S05]  /*0330*/  BSYNC B0 ;  /* 0x0000000000007941 */ /* 0x000fea0003800000 */
.L_x_19100:
        /* <DEDUP_REMOVED lines=26> */
.L_x_19103:
[----:B------:R-:W-:Y:S05]  /*04e0*/  BSYNC B0 ;  /* 0x0000000000007941 */ /* 0x000fea0003800000 */
.L_x_19102:
        /* <DEDUP_REMOVED lines=26> */
.L_x_19105:
[----:B------:R-:W-:Y:S05]  /*0690*/  BSYNC B0 ;  /* 0x0000000000007941 */ /* 0x000fea0003800000 */
.L_x_19104:
        /* <DEDUP_REMOVED lines=26> */
.L_x_19107:
[----:B------:R-:W-:Y:S05]  /*0840*/  BSYNC B0 ;  /* 0x0000000000007941 */ /* 0x000fea0003800000 */
.L_x_19106:
        /* <DEDUP_REMOVED lines=26> */
.L_x_19109:
[----:B------:R-:W-:Y:S05]  /*09f0*/  BSYNC B0 ;  /* 0x0000000000007941 */ /* 0x000fea0003800000 */
.L_x_19108:
        /* <DEDUP_REMOVED lines=18> */
[----:B------:R-:W-:Y:S01]  /*0b20*/  VIADD R23, R23, 0x20 ;  /* 0x0000002017177836 */ /* 0x000fe20000000000 */
        /* <DEDUP_REMOVED lines=10> */
.L_x_19111:
[----:B------:R-:W-:Y:S05]  /*0bd0*/  BSYNC B0 ;  /* 0x0000000000007941 */ /* 0x000fea0003800000 */
.L_x_19110:
        /* <DEDUP_REMOVED lines=31> */
.L_x_19113:
[----:B------:R-:W-:Y:S05]  /*0dd0*/  BSYNC B0 ;  /* 0x0000000000007941 */ /* 0x000fea0003800000 */
.L_x_19112:
        /* <DEDUP_REMOVED lines=28> */
.L_x_19115:
[----:B------:R-:W-:Y:S05]  /*0fa0*/  BSYNC B0 ;  /* 0x0000000000007941 */ /* 0x000fea0003800000 */
.L_x_19114:
[----:B------:R-:W-:Y:S02]  /*0fb0*/  ULDC UR6, c[0x0][0x214] ;  /* 0x0000850000067ab9 */ /* 0x000fe40000000800 */
[----:B------:R-:W-:-:S13]  /*0fc0*/  ISETP.GE.AND P1, PT, R124, UR6, PT ;  /* 0x000000067c007c0c */ /* 0x000fda000bf26270 */
[----:B------:R-:W-:Y:S05]  /*0fd0*/  @P1 EXIT ;  /* 0x000000000000194d */ /* 0x000fea0003800000 */
[----:B------:R-:W-:Y:S01]  /*0fe0*/  SHF.L.U32 R88, R80, 0x10, RZ ;  /* 0x0000001050587819 */ /* 0x000fe200000006ff */
[----:B------:R-:W-:Y:S01]  /*0ff0*/  IMAD.U32 R66, R66, 0x10000, RZ ;  /* 0x0001000042427824 */ /* 0x000fe200078e00ff */
[----:B------:R-:W-:Y:S01]  /*1000*/  SHF.L.U32 R80, R81, 0x10, RZ ;  /* 0x0000001051507819 */ /* 0x000fe200000006ff */
[----:B------:R-:W-:Y:S01]  /*1010*/  IMAD.U32 R57, R57, 0x10000, RZ ;  /* 0x0001000039397824 */ /* 0x000fe200078e00ff */
[----:B------:R-:W-:Y:S01]  /*1020*/  SHF.L.U32 R82, R82, 0x10, RZ ;  /* 0x0000001052527819 */ /* 0x000fe200000006ff */
[----:B------:R-:W-:Y:S01]  /*1030*/  STL [R1+0x78], R88 ;  /* 0x0000785801007387 */ /* 0x000fe20000100800 */
[----:B------:R-:W-:Y:S01]  /*1040*/  SHF.L.U32 R81, R83, 0x10, RZ ;  /* 0x0000001053517819 */ /* 0x000fe200000006ff */
[----:B------:R-:W-:Y:S01]  /*1050*/  IMAD.U32 R249, R200, 0x10000, RZ ;  /* 0x00010000c8f97824 */ /* 0x000fe200078e00ff */
        /* <DEDUP_REMOVED lines=8> */
[C---:B-----5:R-:W-:Y:S01]  /*10e0*/  PRMT R209, R204.reuse, 0x7632, R209 ;  /* 0x00007632ccd17816 */ /* 0x060fe200000000d1 */
[----:B------:R-:W-:Y:S01]  /*10f0*/  STL [R1+0x6c], R81 ;  /* 0x00006c5101007387 */ /* 0x000fe20000100800 */
[----:B------:R-:W-:Y:S01]  /*1100*/  SHF.L.U32 R248, R204, 0x10, RZ ;  /* 0x00000010ccf87819 */ /* 0x000fe200000006ff */
[----:B0-----:R-:W-:Y:S01]  /*1110*/  IMAD.U32 R80, R76, 0x10000, RZ ;  /* 0x000100004c507824 */ /* 0x001fe200078e00ff */
[----:B------:R-:W-:Y:S01]  /*1120*/  SHF.L.U32 R76, R77, 0x10, RZ ;  /* 0x000000104d4c7819 */ /* 0x000fe200000006ff */
[----:B------:R-:W-:Y:S01]  /*1130*/  IMAD.U32 R13, R13, 0x10000, RZ ;  /* 0x000100000d0d7824 */ /* 0x000fe200078e00ff */
[----:B------:R-:W-:Y:S01]  /*1140*/  SHF.L.U32 R77, R79, 0x10, RZ ;  /* 0x000000104f4d7819 */ /* 0x000fe200000006ff */
[----:B------:R-:W-:Y:S01]  /*1150*/  IMAD.U32 R20, R20, 0x10000, RZ ;  /* 0x0001000014147824 */ /* 0x000fe200078e00ff */
[----:B------:R-:W-:Y:S01]  /*1160*/  STL [R1+0x68], R80 ;  /* 0x0000685001007387 */ /* 0x000fe20000100800 */
[----:B------:R-:W-:Y:S01]  /*1170*/  SHF.L.U32 R199, R184, 0x10, RZ ;  /* 0x00000010b8c77819 */ /* 0x000fe200000006ff */
[----:B------:R-:W-:Y:S01]  /*1180*/  IMAD.U32 R174, R46, 0x10000, RZ ;  /* 0x000100002eae7824 */ /* 0x000fe200078e00ff */
[----:B------:R-:W-:Y:S01]  /*1190*/  PRMT R204, R206, 0x7632, R204 ;  /* 0x00007632cecc7816 */ /* 0x000fe200000000cc */
[----:B------:R0:W-:Y:S01]  /*11a0*/  STL [R1+0x64], R76 ;  /* 0x0000644c01007387 */ /* 0x0001e20000100800 */
[----:B------:R-:W-:Y:S01]  /*11b0*/  PRMT R172, R46, 0x7632, R172 ;  /* 0x000076322eac7816 */ /* 0x000fe200000000ac */
[----:B------:R-:W-:Y:S01]  /*11c0*/  ULDC.U8 UR6, c[0x0][0x2a0] ;  /* 0x0000a80000067ab9 */ /* 0x000fe20000000000 */
[----:B------:R-:W-:Y:S01]  /*11d0*/  PRMT R152, R30, 0x7632, R152 ;  /* 0x000076321e987816 */ /* 0x000fe20000000098 */
[----:B------:R-:W-:Y:S01]  /*11e0*/  STL [R1+0x60], R78 ;  /* 0x0000604e01007387 */ /* 0x000fe20000100800 */
[----:B------:R-:W-:Y:S01]  /*11f0*/  PRMT R160, R38, 0x7632, R160 ;  /* 0x0000763226a07816 */ /* 0x000fe200000000a0 */
[----:B------:R-:W-:Y:S01]  /*1200*/  IMAD.U32 R238, R238, 0x10000, RZ ;  /* 0x00010000eeee7824 */ /* 0x000fe200078e00ff */
[----:B------:R-:W-:Y:S01]  /*1210*/  PRMT R200, R207, 0x7632, R200 ;  /* 0x00007632cfc87816 */ /* 0x000fe200000000c8 */
[----:B------:R-:W-:Y:S01]  /*1220*/  STL [R1+0x5c], R77 ;  /* 0x00005c4d01007387 */ /* 0x000fe20000100800 */
[----:B------:R-:W-:Y:S01]  /*1230*/  PRMT R196, R48, 0x7632, R196 ;  /* 0x0000763230c47816 */ /* 0x000fe200000000c4 */
[----:B------:R-:W-:Y:S01]  /*1240*/  IMAD.U32 R231, R231, 0x10000, RZ ;  /* 0x00010000e7e77824 */ /* 0x000fe200078e00ff */
[----:B0-----:R-:W-:Y:S01]  /*1250*/  SHF.L.U32 R76, R72, 0x10, RZ ;  /* 0x00000010484c7819 */ /* 0x001fe200000006ff */
[----:B------:R-:W-:Y:S01]  /*1260*/  IMAD.U32 R224, R224, 0x10000, RZ ;  /* 0x00010000e0e07824 */ /* 0x000fe200078e00ff */
[----:B------:R-:W-:Y:S01]  /*1270*/  SHF.L.U32 R72, R73, 0x10, RZ ;  /* 0x0000001049487819 */ /* 0x000fe200000006ff */
[----:B------:R-:W-:Y:S01]  /*1280*/  IMAD.U32 R73, R75, 0x10000, RZ ;  /* 0x000100004b497824 */ /* 0x000fe200078e00ff */
[----:B------:R-:W-:Y:S01]  /*1290*/  PRMT R192, R49, 0x7632, R192 ;  /* 0x0000763231c07816 */ /* 0x000fe200000000c0 */
[----:B------:R-:W-:Y:S01]  /*12a0*/  STL [R1+0x58], R76 ;  /* 0x0000584c01007387 */ /* 0x000fe20000100800 */
[----:B------:R-:W-:Y:S01]  /*12b0*/  PRMT R188, R50, 0x7632, R188 ;  /* 0x0000763232bc7816 */ /* 0x000fe200000000bc */
[----:B------:R-:W-:Y:S01]  /*12c0*/  IMAD.U32 R217, R217, 0x10000, RZ ;  /* 0x00010000d9d97824 */ /* 0x000fe200078e00ff */
[----:B------:R-:W-:Y:S01]  /*12d0*/  PRMT R184, R51, 0x7632, R184 ;  /* 0x0000763233b87816 */ /* 0x000fe200000000b8 */
[----:B------:R0:W-:Y:S01]  /*12e0*/  STL [R1+0x54], R72 ;  /* 0x0000544801007387 */ /* 0x0001e20000100800 */
[----:B------:R-:W-:Y:S01]  /*12f0*/  PRMT R180, R44, 0x7632, R180 ;  /* 0x000076322cb47816 */ /* 0x000fe200000000b4 */
[----:B------:R-:W-:Y:S01]  /*1300*/  IMAD.U32 R173, R173, 0x10000, RZ ;  /* 0x00010000adad7824 */ /* 0x000fe200078e00ff */
        /* <DEDUP_REMOVED lines=12> */
[----:B------:R-:W-:Y:S01]  /*13d0*/  SHF.L.U32 R69, R71, 0x10, RZ ;  /* 0x0000001047457819 */ /* 0x000fe200000006ff */
        /* <DEDUP_REMOVED lines=14> */
[----:B------:R-:W-:Y:S01]  /*14c0*/  UISETP.NE.AND UP0, UPT, UR6, URZ, UPT ;  /* 0x0000003f0600728c */ /* 0x000fe2000bf05270 */
[----:B0-----:R-:W-:Y:S01]  /*14d0*/  SHF.L.U32 R68, R64, 0x10, RZ ;  /* 0x0000001040447819 */ /* 0x001fe200000006ff */
[----:B------:R-:W-:Y:S01]  /*14e0*/  ULDC UR7, c[0x0][0x2d8] ;  /* 0x0000b60000077ab9 */ /* 0x000fe20000000800 */
[----:B------:R-:W-:Y:S01]  /*14f0*/  SHF.L.U32 R64, R65, 0x10, RZ ;  /* 0x0000001041407819 */ /* 0x000fe200000006ff */
[----:B------:R-:W-:Y:S01]  /*1500*/  ULDC UR6, c[0x0][0x29c] ;  /* 0x0000a70000067ab9 */ /* 0x000fe20000000800 */
[----:B------:R-:W-:Y:S01]  /*1510*/  SHF.L.U32 R65, R67, 0x10, RZ ;  /* 0x0000001043417819 */ /* 0x000fe200000006ff */
[----:B------:R-:W-:Y:S01]  /*1520*/  STL [R1+0x38], R68 ;  /* 0x0000384401007387 */ /* 0x000fe20000100800 */
[----:B------:R-:W-:-:S02]  /*1530*/  PRMT R156, R34, 0x7632, R156 ;  /* 0x00007632229c7816 */ /* 0x000fc4000000009c */
[----:B------:R-:W-:Y:S01]  /*1540*/  PRMT R157, R35, 0x7632, R157 ;  /* 0x00007632239d7816 */ /* 0x000fe2000000009d */
[----:B------:R0:W-:Y:S01]  /*1550*/  STL [R1+0x34], R64 ;  /* 0x0000344001007387 */ /* 0x0001e20000100800 */
[C---:B------:R-:W-:Y:S01]  /*1560*/  PRMT R158, R36.reuse, 0x7632, R158 ;  /* 0x00007632249e7816 */ /* 0x040fe2000000009e */
[----:B------:R-:W-:Y:S01]  /*1570*/  IMAD.U32 R36, R36, 0x10000, RZ ;  /* 0x0001000024247824 */ /* 0x000fe200078e00ff */
[----:B------:R-:W-:Y:S01]  /*1580*/  PRMT R159, R37, 0x7632, R159 ;  /* 0x00007632259f7816 */ /* 0x000fe2000000009f */
[----:B------:R-:W-:Y:S01]  /*1590*/  STL [R1+0x30], R66 ;  /* 0x0000304201007387 */ /* 0x000fe20000100800 */
[----:B------:R-:W-:Y:S02]  /*15a0*/  PRMT R161, R39, 0x7632, R161 ;  /* 0x0000763227a17816 */ /* 0x000fe400000000a1 */
[----:B------:R-:W-:Y:S01]  /*15b0*/  PRMT R162, R40, 0x7632, R162 ;  /* 0x0000763228a27816 */ /* 0x000fe200000000a2 */
[----:B------:R-:W-:Y:S01]  /*15c0*/  STL [R1+0x2c], R65 ;  /* 0x00002c4101007387 */ /* 0x000fe20000100800 */
[----:B------:R-:W-:-:S02]  /*15d0*/  PRMT R163, R41, 0x7632, R163 ;  /* 0x0000763229a37816 */ /* 0x000fc400000000a3 */
[----:B0-----:R-:W-:Y:S02]  /*15e0*/  SHF.L.U32 R64, R60, 0x10, RZ ;  /* 0x000000103c407819 */ /* 0x001fe400000006ff */
[----:B------:R-:W-:Y:S02]  /*15f0*/  SHF.L.U32 R60, R61, 0x10, RZ ;  /* 0x000000103d3c7819 */ /* 0x000fe400000006ff */
[----:B------:R-:W-:Y:S01]  /*1600*/  SHF.L.U32 R61, R63, 0x10, RZ ;  /* 0x000000103f3d7819 */ /* 0x000fe200000006ff */
[----:B------:R-:W-:Y:S01]  /*1610*/  STL [R1+0x28], R64 ;  /* 0x0000284001007387 */ /* 0x000fe20000100800 */
[----:B------:R-:W-:Y:S02]  /*1620*/  PRMT R164, R42, 0x7632, R164 ;  /* 0x000076322aa47816 */ /* 0x000fe400000000a4 */
[----:B------:R-:W-:Y:S01]  /*1630*/  PRMT R165, R43, 0x7632, R165 ;  /* 0x000076322ba57816 */ /* 0x000fe200000000a5 */
[----:B------:R0:W-:Y:S01]  /*1640*/  STL [R1+0x24], R60 ;  /* 0x0000243c01007387 */ /* 0x0001e20000100800 */
[----:B------:R-:W-:Y:S01]  /*1650*/  SHF.L.U32 R245, R202, 0x10, RZ ;  /* 0x00000010caf57819 */ /* 0x000fe200000006ff */
[----:B------:R-:W-:Y:S01]  /*1660*/  IMAD.U32 R202, R207, 0x10000, RZ ;  /* 0x00010000cfca7824 */ /* 0x000fe200078e00ff */
[----:B------:R-:W-:Y:S01]  /*1670*/  SHF.L.U32 R247, R201, 0x10, RZ ;  /* 0x00000010c9f77819 */ /* 0x000fe200000006ff */
[----:B------:R-:W-:Y:S01]  /*1680*/  STL [R1+0x20], R62 ;  /* 0x0000203e01007387 */ /* 0x000fe20000100800 */
[----:B------:R-:W-:Y:S01]  /*1690*/  SHF.L.U32 R195, R185, 0x10, RZ ;  /* 0x00000010b9c37819 */ /* 0x000fe200000006ff */
[----:B------:R-:W-:Y:S01]  /*16a0*/  IMAD.U32 R43, R43, 0x10000, RZ ;  /* 0x000100002b2b7824 */ /* 0x000fe200078e00ff */
[----:B------:R-:W-:Y:S01]  /*16b0*/  SHF.L.U32 R191, R186, 0x10, RZ ;  /* 0x00000010babf7819 */ /* 0x000fe200000006ff */
[----:B------:R-:W-:Y:S01]  /*16c0*/  STL [R1+0x1c], R61 ;  /* 0x00001c3d01007387 */ /* 0x000fe20000100800 */
[----:B------:R-:W-:-:S02]  /*16d0*/  SHF.L.U32 R179, R169, 0x10, RZ ;  /* 0x00000010a9b37819 */ /* 0x000fc400000006ff */
[----:B0-----:R-:W-:Y:S02]  /*16e0*/  SHF.L.U32 R60, R56, 0x10, RZ ;  /* 0x00000010383c7819 */ /* 0x001fe400000006ff */
[----:B------:R-:W-:Y:S02]  /*16f0*/  SHF.L.U32 R56, R58, 0x10, RZ ;  /* 0x000000103a387819 */ /* 0x000fe400000006ff */
[----:B------:R-:W-:Y:S01]  /*1700*/  SHF.L.U32 R58, R59, 0x10, RZ ;  /* 0x000000103b3a7819 */ /* 0x000fe200000006ff */
[----:B------:R-:W-:Y:S01]  /*1710*/  STL [R1+0x18], R60 ;  /* 0x0000183c01007387 */ /* 0x000fe20000100800 */
[----:B------:R-:W-:Y:S02]  /*1720*/  SHF.L.U32 R175, R170, 0x10, RZ ;  /* 0x00000010aaaf7819 */ /* 0x000fe400000006ff */
[----:B------:R-:W-:Y:S01]  /*1730*/  SHF.L.U32 R246, R205, 0x10, RZ ;  /* 0x00000010cdf67819 */ /* 0x000fe200000006ff */
[----:B------:R0:W-:Y:S01]  /*1740*/  STL [R1+0x14], R57 ;  /* 0x0000143901007387 */ /* 0x0001e20000100800 */
[----:B------:R-:W-:-:S02]  /*1750*/  SHF.L.U32 R250, R55, 0x10, RZ ;  /* 0x0000001037fa7819 */ /* 0x000fc400000006ff */
[----:B------:R-:W-:Y:S01]  /*1760*/  SHF.L.U32 R203, R203, 0x10, RZ ;  /* 0x00000010cbcb7819 */ /* 0x000fe200000006ff */
[----:B------:R1:W-:Y:S01]  /*1770*/  STL [R1+0x10], R56 ;  /* 0x0000103801007387 */ /* 0x0003e20000100800 */
[----:B------:R-:W-:Y:S02]  /*1780*/  SHF.L.U32 R183, R168, 0x10, RZ ;  /* 0x00000010a8b77819 */ /* 0x000fe400000006ff */
[----:B------:R-:W-:Y:S01]  /*1790*/  SHF.L.U32 R171, R171, 0x10, RZ ;  /* 0x00000010abab7819 */ /* 0x000fe200000006ff */
[----:B------:R2:W-:Y:S01]  /*17a0*/  STL [R1+0xc], R58 ;  /* 0x00000c3a01007387 */ /* 0x0005e20000100800 */
[----:B------:R-:W-:Y:S02]  /*17b0*/  SHF.L.U32 R4, R4, 0x10, RZ ;  /* 0x0000001004047819 */ /* 0x000fe400000006ff */
[----:B0-----:R-:W-:Y:S02]  /*17c0*/  SHF.L.U32 R57, R52, 0x10, RZ ;  /* 0x0000001034397819 */ /* 0x001fe400000006ff */
[----:B------:R-:W-:Y:S01]  /*17d0*/  PRMT R52, R205, 0x7632, R52 ;  /* 0x00007632cd347816 */ /* 0x000fe20000000034 */
[----:B------:R-:W-:Y:S01]  /*17e0*/  IMAD.U32 R205, R84, 0x10000, RZ ;  /* 0x0001000054cd7824 */ /* 0x000fe200078e00ff */
[----:B-1----:R-:W-:Y:S01]  /*17f0*/  SHF.L.U32 R56, R53, 0x10, RZ ;  /* 0x0000001035387819 */ /* 0x002fe200000006ff */
[----:B------:R2:W-:Y:S01]  /*1800*/  STL [R1+0x8], R57 ;  /* 0x0000083901007387 */ /* 0x0005e20000100800 */
[----:B------:R-:W-:-:S02]  /*1810*/  SHF.L.U32 R53, R54, 0x10, RZ ;  /* 0x0000001036357819 */ /* 0x000fc400000006ff */
[----:B------:R-:W-:Y:S01]  /*1820*/  SHF.L.U32 R5, R5, 0x10, RZ ;  /* 0x0000001005057819 */ /* 0x000fe200000006ff */
[----:B------:R2:W-:Y:S01]  /*1830*/  STL [R1+0x4], R56 ;  /* 0x0000043801007387 */ /* 0x0005e20000100800 */
[----:B------:R-:W-:Y:S02]  /*1840*/  SHF.L.U32 R7, R7, 0x10, RZ ;  /* 0x0000001007077819 */ /* 0x000fe400000006ff */
[----:B------:R-:W-:Y:S01]  /*1850*/  SHF.L.U32 R8, R8, 0x10, RZ ;  /* 0x0000001008087819 */ /* 0x000fe200000006ff */
[----:B------:R2:W-:Y:S01]  /*1860*/  STL [R1], R53 ;  /* 0x0000003501007387 */ /* 0x0005e20000100800 */
        /* <DEDUP_REMOVED lines=121> */
[----:B--2---:R-:W-:-:S07]  /*2000*/  SHF.L.U32 R165, R165, 0x10, RZ ;  /* 0x00000010a5a57819 */ /* 0x004fce00000006ff */
.L_x_19277:
[----:B------:R-:W0:Y:S08]  /*2010*/  LDC.64 R166, c[0x0][0x280] ;  /* 0x0000a000ffa67b82 */ /* 0x000e300000000a00 */
[----:B------:R-:W1:Y:S08]  /*2020*/  LDC R251, c[0x0][0x218] ;  /* 0x00008600fffb7b82 */ /* 0x000e700000000800 */
[----:B------:R-:W2:Y:S01]  /*2030*/  LDC.64 R122, c[0x0][0x288] ;  /* 0x0000a200ff7a7b82 */ /* 0x000ea20000000a00 */
[----:B0-----:R-:W-:-:S06]  /*2040*/  IMAD.WIDE R166, R124, 0x4, R166 ;  /* 0x000000047ca67825 */ /* 0x001fcc00078e02a6 */
[----:B------:R1:W3:Y:S01]  /*2050*/  LDG.E R166, desc[UR4][R166.64] ;  /* 0x00000004a6a67981 */ /* 0x0002e2000c1e1900 */
[----:B------:R-:W0:Y:S01]  /*2060*/  S2R R252, SR_TID.X ;  /* 0x0000000000fc7919 */ /* 0x000e220000002100 */
[C---:B-1----:R-:W-:Y:S01]  /*2070*/  IMAD R167, R124.reuse, R251, RZ ;  /* 0x000000fb7ca77224 */ /* 0x042fe200078e02ff */
[----:B------:R-:W-:Y:S01]  /*2080*/  HFMA2.MMA R168, -RZ, RZ, 0, 0 ;  /* 0x00000000ffa87435 */ /* 0x000fe200000001ff */
[----:B--2---:R-:W-:-:S03]  /*2090*/  IMAD.WIDE R122, R124, 0x4, R122 ;  /* 0x000000047c7a7825 */ /* 0x004fc600078e027a */
[----:B------:R-:W-:Y:S01]  /*20a0*/  SHF.R.S32.HI R120, RZ, 0x1f, R167 ;  /* 0x0000001fff787819 */ /* 0x000fe200000114a7 */
[----:B------:R-:W-:Y:S02]  /*20b0*/  BSSY B0, `(.L_x_19116) ;  /* 0x0000076000007945 */ /* 0x000fe40003800000 */
[----:B------:R1:W5:Y:S01]  /*20c0*/  LDG.E R122, desc[UR4][R122.64] ;  /* 0x000000047a7a7981 */ /* 0x000362000c1e1900 */
[----:B------:R-:W-:-:S04]  /*20d0*/  LEA.HI R167, R120, R167, RZ, 0x3 ;  /* 0x000000a778a77211 */ /* 0x000fc800078f18ff */
[----:B------:R-:W-:Y:S02]  /*20e0*/  LEA.HI.SX32 R167, R167, R0, 0x1d ;  /* 0x00000000a7a77211 */ /* 0x000fe400078feaff */
[----:B-1----:R-:W-:Y:S02]  /*20f0*/  SHF.R.S32.HI R123, RZ, 0x1f, R124 ;  /* 0x0000001fff7b7819 */ /* 0x002fe4000001147c */
[----:B---3--:R-:W-:-:S13]  /*2100*/  ISETP.GE.AND P1, PT, R166, 0x1, PT ;  /* 0x00000001a600780c */ /* 0x008fda0003f26270 */
[----:B------:R-:W-:Y:S02]  /*2110*/  @P1 IADD3 R120, R166, -0x1, RZ ;  /* 0xffffffffa6781810 */ /* 0x000fe40007ffe0ff */
[----:B0-----:R-:W-:-:S03]  /*2120*/  @P1 LOP3.LUT R0, R252, 0x1f, RZ, 0xc0, !PT ;  /* 0x0000001ffc001812 */ /* 0x001fc600078ec0ff */
[----:B------:R-:W-:-:S05]  /*2130*/  @P1 IMAD R120, R120, R251, RZ ;  /* 0x000000fb78781224 */ /* 0x000fca00078e02ff */
[----:B------:R-:W-:-:S04]  /*2140*/  @P1 SHF.R.S32.HI R121, RZ, 0x1f, R120 ;  /* 0x0000001fff791819 */ /* 0x000fc80000011478 */
[----:B------:R-:W-:-:S04]  /*2150*/  @P1 LEA.HI R120, R121, R120, RZ, 0x3 ;  /* 0x0000007879781211 */ /* 0x000fc800078f18ff */
[----:B------:R-:W-:Y:S01]  /*2160*/  @P1 LEA.HI.SX32 R168, R120, R0, 0x1d ;  /* 0x0000000078a81211 */ /* 0x000fe200078feaff */
[----:B------:R-:W-:Y:S06]  /*2170*/  @!P0 BRA `(.L_x_19117) ;  /* 0x0000000400a48947 */ /* 0x000fec0003800000 */
        /* <DEDUP_REMOVED lines=37> */
[----:B------:R-:W2:Y:S01]  /*23d0*/  LDL R213, [R1+0x78] ;  /* 0x0000780001d57983 */ /* 0x000ea20000100800 */
[----:B-----5:R-:W-:-:S04]  /*23e0*/  IMAD.U32 R48, R60, 0x10000, RZ ;  /* 0x000100003c307824 */ /* 0x020fc800078e00ff */
[----:B------:R-:W-:-:S04]  /*23f0*/  FMUL.FTZ R48, R48, UR6 ;  /* 0x0000000630307c20 */ /* 0x000fc80008410000 */
[----:B--2---:R-:W-:-:S04]  /*2400*/  FMUL.FTZ R48, R213, R48 ;  /* 0x00000030d5307220 */ /* 0x004fc80000410000 */
[----:B------:R-:W-:-:S07]  /*2410*/  @P2 FADD.FTZ R48, R44, R48 ;  /* 0x000000302c302221 */ /* 0x000fce0000010000 */
.L_x_19119:
[----:B------:R-:W-:Y:S05]  /*2420*/  BSYNC B1 ;  /* 0x0000000000017941 */ /* 0x000fea0003800000 */
.L_x_19118:
[----:B------:R-:W-:Y:S04]  /*2430*/  BSSY B1, `(.L_x_19120) ;  /* 0x0000007000017945 */ /* 0x000fe80003800000 */
[----:B------:R-:W-:Y:S05]  /*2440*/  @!P3 BRA `(.L_x_19121) ;  /* 0x000000000014b947 */ /* 0x000fea0003800000 */
[----:B-----5:R-:W-:-:S04]  /*2450*/  PRMT R49, R60, 0x7632, R49 ;  /* 0x000076323c317816 */ /* 0x020fc80000000031 */
[----:B------:R-:W-:-:S05]  /*2460*/  SHF.L.U32 R49, R49, 0x10, RZ ;  /* 0x0000001031317819 */ /* 0x000fca00000006ff */
[----:B------:R-:W-:-:S04]  /*2470*/  FMUL.FTZ R49, R49, UR6 ;  /* 0x0000000631317c20 */ /* 0x000fc80008410000 */
[----:B------:R-:W-:-:S04]  /*2480*/  FMUL.FTZ R49, R244, R49 ;  /* 0x00000031f4317220 */ /* 0x000fc80000410000 */
[----:B------:R-:W-:-:S07]  /*2490*/  @P2 FADD.FTZ R49, R45, R49 ;  /* 0x000000312d312221 */ /* 0x000fce0000010000 */
.L_x_19121:
[----:B------:R-:W-:Y:S05]  /*24a0*/  BSYNC B1 ;  /* 0x0000000000017941 */ /* 0x000fea0003800000 */
.L_x_19120:
[----:B------:R-:W-:Y:S04]  /*24b0*/  BSSY B1, `(.L_x_19122) ;  /* 0x0000007000017945 */ /* 0x000fe80003800000 */
[----:B------:R-:W-:Y:S05]  /*24c0*/  @!P3 BRA `(.L_x_19123) ;  /* 0x000000000014b947 */ /* 0x000fea0003800000 */
[----:B0-----:R-:W2:Y:S01]  /*24d0*/  LDL R120, [R1+0x74] ;  /* 0x0000740001787983 */ /* 0x001ea20000100800 */
[----:B-----5:R-:W-:-:S05]  /*24e0*/  SHF.L.U32 R50, R61, 0x10, RZ ;  /* 0x000000103d327819 */ /* 0x020fca00000006ff */
[----:B------:R-:W-:-:S04]  /*24f0*/  FMUL.FTZ R50, R50, UR6 ;  /* 0x0000000632327c20 */ /* 0x000fc80008410000 */
[----:B--2---:R-:W-:-:S04]  /*2500*/  FMUL.FTZ R50, R120, R50 ;  /* 0x0000003278327220 */ /* 0x004fc80000410000 */
[----:B------:R-:W-:-:S07]  /*2510*/  @P2 FADD.FTZ R50, R46, R50 ;  /* 0x000000322e322221 */ /* 0x000fce0000010000 */
.L_x_19123:
[----:B------:R-:W-:Y:S05]  /*2520*/  BSYNC B1 ;  /* 0x0000000000017941 */ /* 0x000fea0003800000 */
.L_x_19122:
[----:B------:R-:W-:Y:S04]  /*2530*/  BSSY B1, `(.L_x_19124) ;  /* 0x0000007000017945 */ /* 0x000fe80003800000 */
[----:B------:R-:W-:Y:S05]  /*2540*/  @!P3 BRA `(.L_x_19125) ;  /* 0x000000000014b947 */ /* 0x000fea0003800000 */
[----:B-----5:R-:W-:-:S04]  /*2550*/  PRMT R51, R61, 0x7632, R51 ;  /* 0x000076323d337816 */ /* 0x020fc80000000033 */
[----:B------:R-:W-:-:S05]  /*2560*/  SHF.L.U32 R51, R51, 0x10, RZ ;  /* 0x0000001033337819 */ /* 0x000fca00000006ff */
[----:B------:R-:W-:-:S04]  /*2570*/  FMUL.FTZ R51, R51, UR6 ;  /* 0x0000000633337c20 */ /* 0x000fc80008410000 */
[----:B------:R-:W-:-:S04]  /*2580*/  FMUL.FTZ R51, R243, R51 ;  /* 0x00000033f3337220 */ /* 0x000fc80000410000 */
[----:B------:R-:W-:-:S07]  /*2590*/  @P2 FADD.FTZ R51, R47, R51 ;  /* 0x000000332f332221 */ /* 0x000fce0000010000 */
.L_x_19125:
[----:B------:R-:W-:Y:S05]  /*25a0*/  BSYNC B1 ;  /* 0x0000000000017941 */ /* 0x000fea0003800000 */
.L_x_19124:
[----:B------:R-:W-:Y:S04]  /*25b0*/  BSSY B1, `(.L_x_19126) ;  /* 0x0000007000017945 */ /* 0x000fe80003800000 */
[----:B------:R-:W-:Y:S05]  /*25c0*/  @!P3 BRA `(.L_x_19127) ;  /* 0x000000000014b947 */ /* 0x000fea0003800000 */
[----:B0-----:R-:W2:Y:S01]  /*25d0*/  LDL R120, [R1+0x70] ;  /* 0x0000700001787983 */ /* 0x001ea20000100800 */
[----:B-----5:R-:W-:-:S05]  /*25e0*/  SHF.L.U32 R56, R62, 0x10, RZ ;  /* 0x000000103e387819 */ /* 0x020fca00000006ff */
[----:B------:R-:W-:-:S04]  /*25f0*/  FMUL.FTZ R56, R56, UR6 ;  /* 0x0000000638387c20 */ /* 0x000fc80008410000 */
[----:B--2---:R-:W-:-:S04]  /*2600*/  FMUL.FTZ R56, R120, R56 ;  /* 0x0000003878387220 */ /* 0x004fc80000410000 */
[----:B------:R-:W-:-:S07]  /*2610*/  @P2 FADD.FTZ R56, R52, R56 ;  /* 0x0000003834382221 */ /* 0x000fce0000010000 */
.L_x_19127:
[----:B------:R-:W-:Y:S05]  /*2620*/  BSYNC B1 ;  /* 0x0000000000017941 */ /* 0x000fea0003800000 */
.L_x_19126:
[----:B------:R-:W-:Y:S04]  /*2630*/  BSSY B1, `(.L_x_19128) ;  /* 0x0000007000017945 */ /* 0x000fe80003800000 */
[----:B------:R-:W-:Y:S05]  /*2640*/  @!P3 BRA `(.L_x_19129) ;  /* 0x000000000014b947 */ /* 0x000fea0003800000 */
[----:B-----5:R-:W-:-:S04]  /*2650*/  PRMT R57, R62, 0x7632, R57 ;  /* 0x000076323e397816 */ /* 0x020fc80000000039 */
[----:B------:R-:W-:-:S05]  /*2660*/  SHF.L.U32 R57, R57, 0x10, RZ ;  /* 0x0000001039397819 */ /* 0x000fca00000006ff */
[----:B------:R-:W-:-:S04]  /*2670*/  FMUL.FTZ R57, R57, UR6 ;  /* 0x0000000639397c20 */ /* 0x000fc80008410000 */
[----:B------:R-:W-:-:S04]  /*2680*/  FMUL.FTZ R57, R242, R57 ;  /* 0x00000039f2397220 */ /* 0x000fc80000410000 */
[----:B------:R-:W-:-:S07]  /*2690*/  @P2 FADD.FTZ R57, R53, R57 ;  /* 0x0000003935392221 */ /* 0x000fce0000010000 */
.L_x_19129:
[----:B------:R-:W-:Y:S05]  /*26a0*/  BSYNC B1 ;  /* 0x0000000000017941 */ /* 0x000fea0003800000 */
.L_x_19128:
[----:B------:R-:W-:Y:S04]  /*26b0*/  BSSY B1, `(.L_x_19130) ;  /* 0x0000007000017945 */ /* 0x000fe80003800000 */
[----:B------:R-:W-:Y:S05]  /*26c0*/  @!P3 BRA `(.L_x_19131) ;  /* 0x000000000014b947 */ /* 0x000fea0003800000 */
[----:B0-----:R-:W2:Y:S01]  /*26d0*/  LDL R120, [R1+0x6c] ;  /* 0x00006c0001787983 */ /* 0x001ea20000100800 */
[----:B-----5:R-:W-:-:S05]  /*26e0*/  SHF.L.U32 R58, R63, 0x10, RZ ;  /* 0x000000103f3a7819 */ /* 0x020fca00000006ff */
[----:B------:R-:W-:-:S04]  /*26f0*/  FMUL.FTZ R58, R58, UR6 ;  /* 0x000000063a3a7c20 */ /* 0x000fc80008410000 */
[----:B--2---:R-:W-:-:S04]  /*2700*/  FMUL.FTZ R58, R120, R58 ;  /* 0x0000003a783a7220 */ /* 0x004fc80000410000 */
[----:B------:R-:W-:-:S07]  /*2710*/  @P2 FADD.FTZ R58, R54, R58 ;  /* 0x0000003a363a2221 */ /* 0x000fce0000010000 */
.L_x_19131:
[----:B------:R-:W-:Y:S05]  /*2720*/  BSYNC B1 ;  /* 0x0000000000017941 */ /* 0x000fea0003800000 */
.L_x_19130:
[----:B------:R-:W-:Y:S04]  /*2730*/  BSSY B1, `(.L_x_19132) ;  /* 0x0000007000017945 */ /* 0x000fe80003800000 */
[----:B------:R-:W-:Y:S05]  /*2740*/  @!P3 BRA `(.L_x_19133) ;  /* 0x000000000014b947 */ /* 0x000fea0003800000 */
[----:B-----5:R-:W-:-:S04]  /*2750*/  PRMT R59, R63, 0x7632, R59 ;  /* 0x000076323f3b7816 */ /* 0x020fc8000000003b */
[----:B------:R-:W-:-:S05]  /*2760*/  SHF.L.U32 R59, R59, 0x10, RZ ;  /* 0x000000103b3b7819 */ /* 0x000fca00000006ff */
[----:B------:R-:W-:-:S04]  /*2770*/  FMUL.FTZ R59, R59, UR6 ;  /* 0x000000063b3b7c20 */ /* 0x000fc80008410000 */
[----:B------:R-:W-:-:S04]  /*2780*/  FMUL.FTZ R59, R241, R59 ;  /* 0x0000003bf13b7220 */ /* 0x000fc80000410000 */
[----:B------:R-:W-:-:S07]  /*2790*/  @P2 FADD.FTZ R59, R55, R59 ;  /* 0x0000003b373b2221 */ /* 0x000fce0000010000 */
.L_x_19133:
[----:B------:R-:W-:Y:S05]  /*27a0*/  BSYNC B1 ;  /* 0x0000000000017941 */ /* 0x000fea0003800000 */
.L_x_19132:
[----:B0-----:R-:W0:Y:S01]  /*27b0*/  LDC.64 R120, c[0x0][0x238] ;  /* 0x00008e00ff787b82 */ /* 0x001e220000000a00 */
[----:B------:R-:W-:Y:S02]  /*27c0*/  VIADD R168, R168, 0x20 ;  /* 0x00000020a8a87836 */ /* 0x000fe40000000000 */
[C---:B0-----:R-:W-:Y:S01]  /*27d0*/  IMAD.WIDE.U32 R120, R167.reuse, 0x20, R120 ;  /* 0x00000020a7787825 */ /* 0x041fe200078e0078 */
[----:B------:R-:W-:-:S04]  /*27e0*/  IADD3 R167, R167, 0x20, RZ ;  /* 0x00000020a7a77810 */ /* 0x000fc80007ffe0ff */
[----:B------:R0:W-:Y:S04]  /*27f0*/  STG.E.128 desc[UR4][R120.64], R48 ;  /* 0x0000003078007986 */ /* 0x0001e8000c101d04 */
[----:B------:R0:W-:Y:S02]  /*2800*/  STG.E.128 desc[UR4][R120.64+0x10], R56 ;  /* 0x0000103878007986 */ /* 0x0001e4000c101d04 */
.L_x_19117:
[----:B------:R-:W-:Y:S05]  /*2810*/  BSYNC B0 ;  /* 0x0000000000007941 */ /* 0x000fea0003800000 */
.L_x_19116:
        /* <DEDUP_REMOVED lines=40> */
[----:B------:R-:W2:Y:S01]  /*2aa0*/  LDL R213, [R1+0x68] ;  /* 0x0000680001d57983 */ /* 0x000ea20000100800 */
[----:B-----5:R-:W-:-:S05]  /*2ab0*/  SHF.L.U32 R64, R60, 0x10, RZ ;  /* 0x000000103c407819 */ /* 0x020fca00000006ff */
[----:B------:R-:W-:-:S04]  /*2ac0*/  FMUL.FTZ R64, R64, UR6 ;  /* 0x0000000640407c20 */ /* 0x000fc80008410000 */
[----:B--2---:R-:W-:-:S04]  /*2ad0*/  FMUL.FTZ R64, R213, R64 ;  /* 0x00000040d5407220 */ /* 0x004fc80000410000 */
[----:B------:R-:W-:-:S07]  /*2ae0*/  @P2 FADD.FTZ R64, R44, R64 ;  /* 0x000000402c402221 */ /* 0x000fce0000010000 */
.L_x_19137:
[----:B------:R-:W-:Y:S05]  /*2af0*/  BSYNC B1 ;  /* 0x0000000000017941 */ /* 0x000fea0003800000 */
.L_x_19136:
[----:B------:R-:W-:Y:S04]  /*2b00*/  BSSY B1, `(.L_x_19138) ;  /* 0x0000007000017945 */ /* 0x000fe80003800000 */
[----:B------:R-:W-:Y:S05]  /*2b10*/  @!P3 BRA `(.L_x_19139) ;  /* 0x000000000014b947 */ /* 0x000fea0003800000 */
[----:B-----5:R-:W-:-:S04]  /*2b20*/  PRMT R65, R60, 0x7632, R65 ;  /* 0x000076323c417816 */ /* 0x020fc80000000041 */
[----:B------:R-:W-:-:S05]  /*2b30*/  SHF.L.U32 R65, R65, 0x10, RZ ;  /* 0x0000001041417819 */ /* 0x000fca00000006ff */
[----:B------:R-:W-:-:S04]  /*2b40*/  FMUL.FTZ R65, R65, UR6 ;  /* 0x0000000641417c20 */ /* 0x000fc80008410000 */
[----:B------:R-:W-:-:S04]  /*2b50*/  FMUL.FTZ R65, R240, R65 ;  /* 0x00000041f0417220 */ /* 0x000fc80000410000 */
[----:B------:R-:W-:-:S07]  /*2b60*/  @P2 FADD.FTZ R65, R45, R65 ;  /* 0x000000412d412221 */ /* 0x000fce0000010000 */
.L_x_19139:
[----:B------:R-:W-:Y:S05]  /*2b70*/  BSYNC B1 ;  /* 0x0000000000017941 */ /* 0x000fea0003800000 */
.L_x_19138:
[----:B------:R-:W-:Y:S04]  /*2b80*/  BSSY B1, `(.L_x_19140) ;  /* 0x0000007000017945 */ /* 0x000fe80003800000 */
[----:B------:R-:W-:Y:S05]  /*2b90*/  @!P3 BRA `(.L_x_19141) ;  /* 0x000000000014b947 */ /* 0x000fea0003800000 */
[----:B0-----:R-:W2:Y:S01]  /*2ba0*/  LDL R120, [R1+0x64] ;  /* 0x0000640001787983 */ /* 0x001ea20000100800 */
[----:B-----5:R-:W-:-:S05]  /*2bb0*/  SHF.L.U32 R66, R61, 0x10, RZ ;  /* 0x000000103d427819 */ /* 0x020fca00000006ff */
[----:B------:R-:W-:-:S04]  /*2bc0*/  FMUL.FTZ R66, R66, UR6 ;  /* 0x0000000642427c20 */ /* 0x000fc80008410000 */
[----:B--2---:R-:W-:-:S04]  /*2bd0*/  FMUL.FTZ R66, R120, R66 ;  /* 0x0000004278427220 */ /* 0x004fc80000410000 */
[----:B------:R-:W-:-:S07]  /*2be0*/  @P2 FADD.FTZ R66, R46, R66 ;  /* 0x000000422e422221 */ /* 0x000fce0000010000 */
.L_x_19141:
[----:B------:R-:W-:Y:S05]  /*2bf0*/  BSYNC B1 ;  /* 0x0000000000017941 */ /* 0x000fea0003800000 */
.L_x_19140:
[----:B------:R-:W-:Y:S04]  /*2c00*/  BSSY B1, `(.L_x_19142) ;  /* 0x0000007000017945 */ /* 0x000fe80003800000 */
[----:B------:R-:W-:Y:S05]  /*2c10*/  @!P3 BRA `(.L_x_19143) ;  /* 0x000000000014b947 */ /* 0x000fea0003800000 */
[----:B-----5:R-:W-:-:S04]  /*2c20*/  PRMT R67, R61, 0x7632, R67 ;  /* 0x000076323d437816 */ /* 0x020fc80000000043 */
[----:B------:R-:W-:-:S05]  /*2c30*/  SHF.L.U32 R67, R67, 0x10, RZ ;  /* 0x0000001043437819 */ /* 0x000fca00000006ff */
[----:B------:R-:W-:-:S04]  /*2c40*/  FMUL.FTZ R67, R67, UR6 ;  /* 0x0000000643437c20 */ /* 0x000fc80008410000 */
[----:B------:R-:W-:-:S04]  /*2c50*/  FMUL.FTZ R67, R239, R67 ;  /* 0x00000043ef437220 */ /* 0x000fc80000410000 */
[----:B------:R-:W-:-:S07]  /*2c60*/  @P2 FADD.FTZ R67, R47, R67 ;  /* 0x000000432f432221 */ /* 0x000fce0000010000 */
.L_x_19143:
[----:B------:R-:W-:Y:S05]  /*2c70*/  BSYNC B1 ;  /* 0x0000000000017941 */ /* 0x000fea0003800000 */
.L_x_19142:
[----:B------:R-:W-:Y:S04]  /*2c80*/  BSSY B1, `(.L_x_19144) ;  /* 0x0000007000017945 */ /* 0x000fe80003800000 */
[----:B------:R-:W-:Y:S05]  /*2c90*/  @!P3 BRA `(.L_x_19145) ;  /* 0x000000000014b947 */ /* 0x000fea0003800000 */
[----:B0-----:R-:W2:Y:S01]  /*2ca0*/  LDL R120, [R1+0x60] ;  /* 0x0000600001787983 */ /* 0x001ea20000100800 */
[----:B-----5:R-:W-:-:S05]  /*2cb0*/  SHF.L.U32 R68, R62, 0x10, RZ ;  /* 0x000000103e447819 */ /* 0x020fca00000006ff */
[----:B------:R-:W-:-:S04]  /*2cc0*/  FMUL.FTZ R68, R68, UR6 ;  /* 0x0000000644447c20 */ /* 0x000fc80008410000 */
[----:B--2---:R-:W-:-:S04]  /*2cd0*/  FMUL.FTZ R68, R120, R68 ;  /* 0x0000004478447220 */ /* 0x004fc80000410000 */
[----:B------:R-:W-:-:S07]  /*2ce0*/  @P2 FADD.FTZ R68, R52, R68 ;  /* 0x0000004434442221 */ /* 0x000fce0000010000 */
.L_x_19145:
[----:B------:R-:W-:Y:S05]  /*2cf0*/  BSYNC B1 ;  /* 0x0000000000017941 */ /* 0x000fea0003800000 */
.L_x_19144:
[----:B------:R-:W-:Y:S04]  /*2d00*/  BSSY B1, `(.L_x_19146) ;  /* 0x0000007000017945 */ /* 0x000fe80003800000 */
[----:B------:R-:W-:Y:S05]  /*2d10*/  @!P3 BRA `(.L_x_19147) ;  /* 0x000000000014b947 */ /* 0x000fea0003800000 */
[----:B-----5:R-:W-:-:S04]  /*2d20*/  PRMT R69, R62, 0x7632, R69 ;  /* 0x000076323e457816 */ /* 0x020fc80000000045 */
[----:B------:R-:W-:-:S05]  /*2d30*/  SHF.L.U32 R69, R69, 0x10, RZ ;  /* 0x0000001045457819 */ /* 0x000fca00000006ff */
[----:B------:R-:W-:-:S04]  /*2d40*/  FMUL.FTZ R69, R69, UR6 ;  /* 0x0000000645457c20 */ /* 0x000fc80008410000 */
[----:B------:R-:W-:-:S04]  /*2d50*/  FMUL.FTZ R69, R238, R69 ;  /* 0x00000045ee457220 */ /* 0x000fc80000410000 */
[----:B------:R-:W-:-:S07]  /*2d60*/  @P2 FADD.FTZ R69, R53, R69 ;  /* 0x0000004535452221 */ /* 0x000fce0000010000 */
.L_x_19147:
[----:B------:R-:W-:Y:S05]  /*2d70*/  BSYNC B1 ;  /* 0x0000000000017941 */ /* 0x000fea0003800000 */
.L_x_19146:
[----:B------:R-:W-:Y:S04]  /*2d80*/  BSSY B1, `(.L_x_19148) ;  /* 0x0000007000017945 */ /* 0x000fe80003800000 */
[----:B------:R-:W-:Y:S05]  /*2d90*/  @!P3 BRA `(.L_x_19149) ;  /* 0x000000000014b947 */ /* 0x000fea0003800000 */
[----:B0-----:R-:W2:Y:S01]  /*2da0*/  LDL R120, [R1+0x5c] ;  /* 0x00005c0001787983 */ /* 0x001ea20000100800 */
[----:B-----5:R-:W-:-:S04]  /*2db0*/  IMAD.U32 R70, R63, 0x10000, RZ ;  /* 0x000100003f467824 */ /* 0x020fc800078e00ff */
[----:B------:R-:W-:-:S04]  /*2dc0*/  FMUL.FTZ R70, R70, UR6 ;  /* 0x0000000646467c20 */ /* 0x000fc80008410000 */
[----:B--2---:R-:W-:-:S04]  /*2dd0*/  FMUL.FTZ R70, R120, R70 ;  /* 0x0000004678467220 */ /* 0x004fc80000410000 */
[----:B------:R-:W-:-:S07]  /*2de0*/  @P2 FADD.FTZ R70, R54, R70 ;  /* 0x0000004636462221 */ /* 0x000fce0000010000 */
.L_x_19149:
[----:B------:R-:W-:Y:S05]  /*2df0*/  BSYNC B1 ;  /* 0x0000000000017941 */ /* 0x000fea0003800000 */
.L_x_19148:
[----:B------:R-:W-:Y:S04]  /*2e00*/  BSSY B1, `(.L_x_19150) ;  /* 0x0000007000017945 */ /* 0x000fe80003800000 */
[----:B------:R-:W-:Y:S05]  /*2e10*/  @!P3 BRA `(.L_x_19151) ;  /* 0x000000000014b947 */ /* 0x000fea0003800000 */
[----:B-----5:R-:W-:-:S04]  /*2e20*/  PRMT R71, R63, 0x7632, R71 ;  /* 0x000076323f477816 */ /* 0x020fc80000000047 */
[----:B------:R-:W-:-:S05]  /*2e30*/  SHF.L.U32 R71, R71, 0x10, RZ ;  /* 0x0000001047477819 */ /* 0x000fca00000006ff */
[----:B------:R-:W-:-:S04]  /*2e40*/  FMUL.FTZ R71, R71, UR6 ;  /* 0x0000000647477c20 */ /* 0x000fc80008410000 */
[----:B------:R-:W-:-:S04]  /*2e50*/  FMUL.FTZ R71, R237, R71 ;  /* 0x00000047ed477220 */ /* 0x000fc80000410000 */
[----:B------:R-:W-:-:S07]  /*2e60*/  @P2 FADD.FTZ R71, R55, R71 ;  /* 0x0000004737472221 */ /* 0x000fce0000010000 */
.L_x_19151:
[----:B------:R-:W-:Y:S05]  /*2e70*/  BSYNC B1 ;  /* 0x0000000000017941 */ /* 0x000fea0003800000 */
.L_x_19150:
[----:B0-----:R-:W0:Y:S01]  /*2e80*/  LDC.64 R120, c[0x0][0x238] ;  /* 0x00008e00ff787b82 */ /* 0x001e220000000a00 */
[----:B------:R-:W-:Y:S01]  /*2e90*/  IADD3 R168, R168, 0x20, RZ ;  /* 0x00000020a8a87810 */ /* 0x000fe20007ffe0ff */
[C---:B0-----:R-:W-:Y:S01]  /*2ea0*/  IMAD.WIDE.U32 R120, R167.reuse, 0x20, R120 ;  /* 0x00000020a7787825 */ /* 0x041fe200078e0078 */
[----:B------:R-:W-:-:S04]  /*2eb0*/  IADD3 R167, R167, 0x20, RZ ;  /* 0x00000020a7a77810 */ /* 0x000fc80007ffe0ff */
[----:B------:R1:W-:Y:S04]  /*2ec0*/  STG.E.128 desc[UR4][R120.64], R64 ;  /* 0x0000004078007986 */ /* 0x0003e8000c101d04 */
[----:B------:R1:W-:Y:S02]  /*2ed0*/  STG.E.128 desc[UR4][R120.64+0x10], R68 ;  /* 0x0000104478007986 */ /* 0x0003e4000c101d04 */
.L_x_19135:
[----:B------:R-:W-:Y:S05]  /*2ee0*/  BSYNC B0 ;  /* 0x0000000000007941 */ /* 0x000fea0003800000 */
.L_x_19134:
        /* <DEDUP_REMOVED lines=45> */
.L_x_19155:
[----:B------:R-:W-:Y:S05]  /*31c0*/  BSYNC B1 ;  /* 0x0000000000017941 */ /* 0x000fea0003800000 */
.L_x_19154:
[----:B------:R-:W-:Y:S04]  /*31d0*/  BSSY B1, `(.L_x_19156) ;  /* 0x0000007000017945 */ /* 0x000fe80003800000 */
[----:B------:R-:W-:Y:S05]  /*31e0*/  @!P3 BRA `(.L_x_19157) ;  /* 0x000000000014b947 */ /* 0x000fea0003800000 */
[----:B-----5:R-:W-:-:S04]  /*31f0*/  PRMT R73, R60, 0x7632, R73 ;  /* 0x000076323c497816 */ /* 0x020fc80000000049 */
[----:B------:R-:W-:-:S05]  /*3200*/  SHF.L.U32 R73, R73, 0x10, RZ ;  /* 0x0000001049497819 */ /* 0x000fca00000006ff */
[----:B------:R-:W-:-:S04]  /*3210*/  FMUL.FTZ R73, R73, UR6 ;  /* 0x0000000649497c20 */ /* 0x000fc80008410000 */
[----:B------:R-:W-:-:S04]  /*3220*/  FMUL.FTZ R73, R236, R73 ;  /* 0x00000049ec497220 */ /* 0x000fc80000410000 */
[----:B------:R-:W-:-:S07]  /*3230*/  @P2 FADD.FTZ R73, R45, R73 ;  /* 0x000000492d492221 */ /* 0x000fce0000010000 */
.L_x_19157:
[----:B------:R-:W-:Y:S05]  /*3240*/  BSYNC B1 ;  /* 0x0000000000017941 */ /* 0x000fea0003800000 */
.L_x_19156:
[----:B------:R-:W-:Y:S04]  /*3250*/  BSSY B1, `(.L_x_19158) ;  /* 0x0000007000017945 */ /* 0x000fe80003800000 */
[----:B------:R-:W-:Y:S05]  /*3260*/  @!P3 BRA `(.L_x_19159) ;  /* 0x000000000014b947 */ /* 0x000fea0003800000 */
[----:B0-----:R-:W2:Y:S01]  /*3270*/  LDL R120, [R1+0x54] ;  /* 0x0000540001787983 */ /* 0x001ea20000100800 */
[----:B-----5:R-:W-:-:S05]  /*3280*/  SHF.L.U32 R74, R61, 0x10, RZ ;  /* 0x000000103d4a7819 */ /* 0x020fca00000006ff */
[----:B------:R-:W-:-:S04]  /*3290*/  FMUL.FTZ R74, R74, UR6 ;  /* 0x000000064a4a7c20 */ /* 0x000fc80008410000 */
[----:B--2---:R-:W-:-:S04]  /*32a0*/  FMUL.FTZ R74, R120, R74 ;  /* 0x0000004a784a7220 */ /* 0x004fc80000410000 */
[----:B------:R-:W-:-:S07]  /*32b0*/  @P2 FADD.FTZ R74, R46, R74 ;  /* 0x0000004a2e4a2221 */ /* 0x000fce0000010000 */
.L_x_19159:
[----:B------:R-:W-:Y:S05]  /*32c0*/  BSYNC B1 ;  /* 0x0000000000017941 */ /* 0x000fea0003800000 */
.L_x_19158:
[----:B------:R-:W-:Y:S04]  /*32d0*/  BSSY B1, `(.L_x_19160) ;  /* 0x0000007000017945 */ /* 0x000fe80003800000 */
[----:B------:R-:W-:Y:S05]  /*32e0*/  @!P3 BRA `(.L_x_19161) ;  /* 0x000000000014b947 */ /* 0x000fea0003800000 */
[----:B-----5:R-:W-:-:S04]  /*32f0*/  PRMT R75, R61, 0x7632, R75 ;  /* 0x000076323d4b7816 */ /* 0x020fc8000000004b */
[----:B------:R-:W-:-:S05]  /*3300*/  SHF.L.U32 R75, R75, 0x10, RZ ;  /* 0x000000104b4b7819 */ /* 0x000fca00000006ff */
[----:B------:R-:W-:-:S04]  /*3310*/  FMUL.FTZ R75, R75, UR6 ;  /* 0x000000064b4b7c20 */ /* 0x000fc80008410000 */
[----:B------:R-:W-:-:S04]  /*3320*/  FMUL.FTZ R75, R235, R75 ;  /* 0x0000004beb4b7220 */ /* 0x000fc80000410000 */
[----:B------:R-:W-:-:S07]  /*3330*/  @P2 FADD.FTZ R75, R47, R75 ;  /* 0x0000004b2f4b2221 */ /* 0x000fce0000010000 */
.L_x_19161:
[----:B------:R-:W-:Y:S05]  /*3340*/  BSYNC B1 ;  /* 0x0000000000017941 */ /* 0x000fea0003800000 */
.L_x_19160:
[----:B------:R-:W-:Y:S04]  /*3350*/  BSSY B1, `(.L_x_19162) ;  /* 0x0000007000017945 */ /* 0x000fe80003800000 */
[----:B------:R-:W-:Y:S05]  /*3360*/  @!P3 BRA `(.L_x_19163) ;  /* 0x000000000014b947 */ /* 0x000fea0003800000 */
[----:B0-----:R-:W2:Y:S01]  /*3370*/  LDL R120, [R1+0x50] ;  /* 0x0000500001787983 */ /* 0x001ea20000100800 */
[----:B-----5:R-:W-:-:S04]  /*3380*/  IMAD.U32 R76, R62, 0x10000, RZ ;  /* 0x000100003e4c7824 */ /* 0x020fc800078e00ff */
[----:B------:R-:W-:-:S04]  /*3390*/  FMUL.FTZ R76, R76, UR6 ;  /* 0x000000064c4c7c20 */ /* 0x000fc80008410000 */
[----:B--2---:R-:W-:-:S04]  /*33a0*/  FMUL.FTZ R76, R120, R76 ;  /* 0x0000004c784c7220 */ /* 0x004fc80000410000 */
[----:B------:R-:W-:-:S07]  /*33b0*/  @P2 FADD.FTZ R76, R52, R76 ;  /* 0x0000004c344c2221 */ /* 0x000fce0000010000 */
.L_x_19163:
[----:B------:R-:W-:Y:S05]  /*33c0*/  BSYNC B1 ;  /* 0x0000000000017941 */ /* 0x000fea0003800000 */
.L_x_19162:
[----:B------:R-:W-:Y:S04]  /*33d0*/  BSSY B1, `(.L_x_19164) ;  /* 0x0000007000017945 */ /* 0x000fe80003800000 */
[----:B------:R-:W-:Y:S05]  /*33e0*/  @!P3 BRA `(.L_x_19165) ;  /* 0x000000000014b947 */ /* 0x000fea0003800000 */
[----:B-----5:R-:W-:-:S04]  /*33f0*/  PRMT R77, R62, 0x7632, R77 ;  /* 0x000076323e4d7816 */ /* 0x020fc8000000004d */
[----:B------:R-:W-:-:S05]  /*3400*/  SHF.L.U32 R77, R77, 0x10, RZ ;  /* 0x000000104d4d7819 */ /* 0x000fca00000006ff */
[----:B------:R-:W-:-:S04]  /*3410*/  FMUL.FTZ R77, R77, UR6 ;  /* 0x000000064d4d7c20 */ /* 0x000fc80008410000 */
[----:B------:R-:W-:-:S04]  /*3420*/  FMUL.FTZ R77, R234, R77 ;  /* 0x0000004dea4d7220 */ /* 0x000fc80000410000 */
[----:B------:R-:W-:-:S07]  /*3430*/  @P2 FADD.FTZ R77, R53, R77 ;  /* 0x0000004d354d2221 */ /* 0x000fce0000010000 */
.L_x_19165:
[----:B------:R-:W-:Y:S05]  /*3440*/  BSYNC B1 ;  /* 0x0000000000017941 */ /* 0x000fea0003800000 */
.L_x_19164:
[----:B------:R-:W-:Y:S04]  /*3450*/  BSSY B1, `(.L_x_19166) ;  /* 0x0000007000017945 */ /* 0x000fe80003800000 */
[----:B------:R-:W-:Y:S05]  /*3460*/  @!P3 BRA `(.L_x_19167) ;  /* 0x000000000014b947 */ /* 0x000fea0003800000 */
[----:B0-----:R-:W2:Y:S01]  /*3470*/  LDL R120, [R1+0x4c] ;  /* 0x00004c0001787983 */ /* 0x001ea20000100800 */
[----:B-----5:R-:W-:-:S05]  /*3480*/  SHF.L.U32 R78, R63, 0x10, RZ ;  /* 0x000000103f4e7819 */ /* 0x020fca00000006ff */
[----:B------:R-:W-:-:S04]  /*3490*/  FMUL.FTZ R78, R78, UR6 ;  /* 0x000000064e4e7c20 */ /* 0x000fc80008410000 */
[----:B--2---:R-:W-:-:S04]  /*34a0*/  FMUL.FTZ R78, R120, R78 ;  /* 0x0000004e784e7220 */ /* 0x004fc80000410000 */
[----:B------:R-:W-:-:S07]  /*34b0*/  @P2 FADD.FTZ R78, R54, R78 ;  /* 0x0000004e364e2221 */ /* 0x000fce0000010000 */
.L_x_19167:
[----:B------:R-:W-:Y:S05]  /*34c0*/  BSYNC B1 ;  /* 0x0000000000017941 */ /* 0x000fea0003800000 */
.L_x_19166:
[----:B------:R-:W-:Y:S04]  /*34d0*/  BSSY B1, `(.L_x_19168) ;  /* 0x0000007000017945 */ /* 0x000fe80003800000 */
[----:B------:R-:W-:Y:S05]  /*34e0*/  @!P3 BRA `(.L_x_19169) ;  /* 0x000000000014b947 */ /* 0x000fea0003800000 */
[----:B-----5:R-:W-:-:S04]  /*34f0*/  PRMT R79, R63, 0x7632, R79 ;  /* 0x000076323f4f7816 */ /* 0x020fc8000000004f */
[----:B------:R-:W-:-:S05]  /*3500*/  SHF.L.U32 R79, R79, 0x10, RZ ;  /* 0x000000104f4f7819 */ /* 0x000fca00000006ff */
[----:B------:R-:W-:-:S04]  /*3510*/  FMUL.FTZ R79, R79, UR6 ;  /* 0x000000064f4f7c20 */ /* 0x000fc80008410000 */
[----:B------:R-:W-:-:S04]  /*3520*/  FMUL.FTZ R79, R233, R79 ;  /* 0x0000004fe94f7220 */ /* 0x000fc80000410000 */
[----:B------:R-:W-:-:S07]  /*3530*/  @P2 FADD.FTZ R79, R55, R79 ;  /* 0x0000004f374f2221 */ /* 0x000fce0000010000 */
.L_x_19169:
[----:B------:R-:W-:Y:S05]  /*3540*/  BSYNC B1 ;  /* 0x0000000000017941 */ /* 0x000fea0003800000 */
.L_x_19168:
[----:B0-----:R-:W0:Y:S01]  /*3550*/  LDC.64 R120, c[0x0][0x238] ;  /* 0x00008e00ff787b82 */ /* 0x001e220000000a00 */
[----:B------:R-:W-:Y:S01]  /*3560*/  IADD3 R168, R168, 0x20, RZ ;  /* 0x00000020a8a87810 */ /* 0x000fe20007ffe0ff */
[C---:B0-----:R-:W-:Y:S01]  /*3570*/  IMAD.WIDE.U32 R120, R167.reuse, 0x20, R120 ;  /* 0x00000020a7787825 */ /* 0x041fe200078e0078 */
[----:B------:R-:W-:-:S04]  /*3580*/  IADD3 R167, R167, 0x20, RZ ;  /* 0x00000020a7a77810 */ /* 0x000fc80007ffe0ff */
[----:B------:R2:W-:Y:S04]  /*3590*/  STG.E.128 desc[UR4][R120.64], R72 ;  /* 0x0000004878007986 */ /* 0x0005e8000c101d04 */
[----:B------:R2:W-:Y:S02]  /*35a0*/  STG.E.128 desc[UR4][R120.64+0x10], R76 ;  /* 0x0000104c78007986 */ /* 0x0005e4000c101d04 */
.L_x_19153:
[----:B------:R-:W-:Y:S05]  /*35b0*/  BSYNC B0 ;  /* 0x0000000000007941 */ /* 0x000fea0003800000 */
.L_x_19152:
        /* <DEDUP_REMOVED lines=45> */
.L_x_19173:
[----:B------:R-:W-:Y:S05]  /*3890*/  BSYNC B1 ;  /* 0x0000000000017941 */ /* 0x000fea0003800000 */
.L_x_19172:
[----:B------:R-:W-:Y:S04]  /*38a0*/  BSSY B1, `(.L_x_19174) ;  /* 0x0000007000017945 */ /* 0x000fe80003800000 */
[----:B------:R-:W-:Y:S05]  /*38b0*/  @!P3 BRA `(.L_x_19175) ;  /* 0x000000000014b947 */ /* 0x000fea0003800000 */
[----:B-----5:R-:W-:-:S04]  /*38c0*/  PRMT R81, R60, 0x7632, R81 ;  /* 0x000076323c517816 */ /* 0x020fc80000000051 */
[----:B------:R-:W-:-:S05]  /*38d0*/  SHF.L.U32 R81, R81, 0x10, RZ ;  /* 0x0000001051517819 */ /* 0x000fca00000006ff */
[----:B------:R-:W-:-:S04]  /*38e0*/  FMUL.FTZ R81, R81, UR6 ;  /* 0x0000000651517c20 */ /* 0x000fc80008410000 */
[----:B------:R-:W-:-:S04]  /*38f0*/  FMUL.FTZ R81, R232, R81 ;  /* 0x00000051e8517220 */ /* 0x000fc80000410000 */
[----:B------:R-:W-:-:S07]  /*3900*/  @P2 FADD.FTZ R81, R45, R81 ;  /* 0x000000512d512221 */ /* 0x000fce0000010000 */
.L_x_19175:
[----:B------:R-:W-:Y:S05]  /*3910*/  BSYNC B1 ;  /* 0x0000000000017941 */ /* 0x000fea0003800000 */
.L_x_19174:
[----:B------:R-:W-:Y:S04]  /*3920*/  BSSY B1, `(.L_x_19176) ;  /* 0x0000007000017945 */ /* 0x000fe80003800000 */
[----:B------:R-:W-:Y:S05]  /*3930*/  @!P3 BRA `(.L_x_19177) ;  /* 0x000000000014b947 */ /* 0x000fea0003800000 */
[----:B0-----:R-:W2:Y:S01]  /*3940*/  LDL R120, [R1+0x44] ;  /* 0x0000440001787983 */ /* 0x001ea20000100800 */
[----:B-----5:R-:W-:-:S04]  /*3950*/  IMAD.U32 R82, R61, 0x10000, RZ ;  /* 0x000100003d527824 */ /* 0x020fc800078e00ff */
[----:B------:R-:W-:-:S04]  /*3960*/  FMUL.FTZ R82, R82, UR6 ;  /* 0x0000000652527c20 */ /* 0x000fc80008410000 */
[----:B--2---:R-:W-:-:S04]  /*3970*/  FMUL.FTZ R82, R120, R82 ;  /* 0x0000005278527220 */ /* 0x004fc80000410000 */
[----:B------:R-:W-:-:S07]  /*3980*/  @P2 FADD.FTZ R82, R46, R82 ;  /* 0x000000522e522221 */ /* 0x000fce0000010000 */
.L_x_19177:
[----:B------:R-:W-:Y:S05]  /*3990*/  BSYNC B1 ;  /* 0x0000000000017941 */ /* 0x000fea0003800000 */
.L_x_19176:
[----:B------:R-:W-:Y:S04]  /*39a0*/  BSSY B1, `(.L_x_19178) ;  /* 0x0000007000017945 */ /* 0x000fe80003800000 */
[----:B------:R-:W-:Y:S05]  /*39b0*/  @!P3 BRA `(.L_x_19179) ;  /* 0x000000000014b947 */ /* 0x000fea0003800000 */
[----:B-----5:R-:W-:-:S04]  /*39c0*/  PRMT R83, R61, 0x7632, R83 ;  /* 0x000076323d537816 */ /* 0x020fc80000000053 */
[----:B------:R-:W-:-:S05]  /*39d0*/  SHF.L.U32 R83, R83, 0x10, RZ ;  /* 0x0000001053537819 */ /* 0x000fca00000006ff */
[----:B------:R-:W-:-:S04]  /*39e0*/  FMUL.FTZ R83, R83, UR6 ;  /* 0x0000000653537c20 */ /* 0x000fc80008410000 */
[----:B------:R-:W-:-:S04]  /*39f0*/  FMUL.FTZ R83, R231, R83 ;  /* 0x00000053e7537220 */ /* 0x000fc80000410000 */
[----:B------:R-:W-:-:S07]  /*3a00*/  @P2 FADD.FTZ R83, R47, R83 ;  /* 0x000000532f532221 */ /* 0x000fce0000010000 */
.L_x_19179:
[----:B------:R-:W-:Y:S05]  /*3a10*/  BSYNC B1 ;  /* 0x0000000000017941 */ /* 0x000fea0003800000 */
.L_x_19178:
[----:B------:R-:W-:Y:S04]  /*3a20*/  BSSY B1, `(.L_x_19180) ;  /* 0x0000007000017945 */ /* 0x000fe80003800000 */
[----:B------:R-:W-:Y:S05]  /*3a30*/  @!P3 BRA `(.L_x_19181) ;  /* 0x000000000014b947 */ /* 0x000fea0003800000 */
[----:B0-----:R-:W2:Y:S01]  /*3a40*/  LDL R120, [R1+0x40] ;  /* 0x0000400001787983 */ /* 0x001ea20000100800 */
[----:B-----5:R-:W-:-:S05]  /*3a50*/  SHF.L.U32 R84, R62, 0x10, RZ ;  /* 0x000000103e547819 */ /* 0x020fca00000006ff */
[----:B------:R-:W-:-:S04]  /*3a60*/  FMUL.FTZ R84, R84, UR6 ;  /* 0x0000000654547c20 */ /* 0x000fc80008410000 */
[----:B--2---:R-:W-:-:S04]  /*3a70*/  FMUL.FTZ R84, R120, R84 ;  /* 0x0000005478547220 */ /* 0x004fc80000410000 */
[----:B------:R-:W-:-:S07]  /*3a80*/  @P2 FADD.FTZ R84, R52, R84 ;  /* 0x0000005434542221 */ /* 0x000fce0000010000 */
.L_x_19181:
[----:B------:R-:W-:Y:S05]  /*3a90*/  BSYNC B1 ;  /* 0x0000000000017941 */ /* 0x000fea0003800000 */
.L_x_19180:
[----:B------:R-:W-:Y:S04]  /*3aa0*/  BSSY B1, `(.L_x_19182) ;  /* 0x0000007000017945 */ /* 0x000fe80003800000 */
[----:B------:R-:W-:Y:S05]  /*3ab0*/  @!P3 BRA `(.L_x_19183) ;  /* 0x000000000014b947 */ /* 0x000fea0003800000 */
[----:B-----5:R-:W-:-:S04]  /*3ac0*/  PRMT R85, R62, 0x7632, R85 ;  /* 0x000076323e557816 */ /* 0x020fc80000000055 */
[----:B------:R-:W-:-:S05]  /*3ad0*/  SHF.L.U32 R85, R85, 0x10, RZ ;  /* 0x0000001055557819 */ /* 0x000fca00000006ff */
[----:B------:R-:W-:-:S04]  /*3ae0*/  FMUL.FTZ R85, R85, UR6 ;  /* 0x0000000655557c20 */ /* 0x000fc80008410000 */
[----:B------:R-:W-:-:S04]  /*3af0*/  FMUL.FTZ R85, R230, R85 ;  /* 0x00000055e6557220 */ /* 0x000fc80000410000 */
[----:B------:R-:W-:-:S07]  /*3b00*/  @P2 FADD.FTZ R85, R53, R85 ;  /* 0x0000005535552221 */ /* 0x000fce0000010000 */
.L_x_19183:
[----:B------:R-:W-:Y:S05]  /*3b10*/  BSYNC B1 ;  /* 0x0000000000017941 */ /* 0x000fea0003800000 */
.L_x_19182:
[----:B------:R-:W-:Y:S04]  /*3b20*/  BSSY B1, `(.L_x_19184) ;  /* 0x0000007000017945 */ /* 0x000fe80003800000 */
[----:B------:R-:W-:Y:S05]  /*3b30*/  @!P3 BRA `(.L_x_19185) ;  /* 0x000000000014b947 */ /* 0x000fea0003800000 */
[----:B0-----:R-:W2:Y:S01]  /*3b40*/  LDL R120, [R1+0x3c] ;  /* 0x00003c0001787983 */ /* 0x001ea20000100800 */
[----:B-----5:R-:W-:-:S05]  /*3b50*/  SHF.L.U32 R86, R63, 0x10, RZ ;  /* 0x000000103f567819 */ /* 0x020fca00000006ff */
[----:B------:R-:W-:-:S04]  /*3b60*/  FMUL.FTZ R86, R86, UR6 ;  /* 0x0000000656567c20 */ /* 0x000fc80008410000 */
[----:B--2---:R-:W-:-:S04]  /*3b70*/  FMUL.FTZ R86, R120, R86 ;  /* 0x0000005678567220 */ /* 0x004fc80000410000 */
[----:B------:R-:W-:-:S07]  /*3b80*/  @P2 FADD.FTZ R86, R54, R86 ;  /* 0x0000005636562221 */ /* 0x000fce0000010000 */
.L_x_19185:
[----:B------:R-:W-:Y:S05]  /*3b90*/  BSYNC B1 ;  /* 0x0000000000017941 */ /* 0x000fea0003800000 */
.L_x_19184:
[----:B------:R-:W-:Y:S04]  /*3ba0*/  BSSY B1, `(.L_x_19186) ;  /* 0x0000007000017945 */ /* 0x000fe80003800000 */
[----:B------:R-:W-:Y:S05]  /*3bb0*/  @!P3 BRA `(.L_x_19187) ;  /* 0x000000000014b947 */ /* 0x000fea0003800000 */
[----:B-----5:R-:W-:-:S04]  /*3bc0*/  PRMT R87, R63, 0x7632, R87 ;  /* 0x000076323f577816 */ /* 0x020fc80000000057 */
[----:B------:R-:W-:-:S05]  /*3bd0*/  SHF.L.U32 R87, R87, 0x10, RZ ;  /* 0x0000001057577819 */ /* 0x000fca00000006ff */
[----:B------:R-:W-:-:S04]  /*3be0*/  FMUL.FTZ R87, R87, UR6 ;  /* 0x0000000657577c20 */ /* 0x000fc80008410000 */
[----:B------:R-:W-:-:S04]  /*3bf0*/  FMUL.FTZ R87, R229, R87 ;  /* 0x00000057e5577220 */ /* 0x000fc80000410000 */
[----:B------:R-:W-:-:S07]  /*3c00*/  @P2 FADD.FTZ R87, R55, R87 ;  /* 0x0000005737572221 */ /* 0x000fce0000010000 */
.L_x_19187:
[----:B------:R-:W-:Y:S05]  /*3c10*/  BSYNC B1 ;  /* 0x0000000000017941 */ /* 0x000fea0003800000 */
.L_x_19186:
[----:B0-----:R-:W0:Y:S01]  /*3c20*/  LDC.64 R120, c[0x0][0x238] ;  /* 0x00008e00ff787b82 */ /* 0x001e220000000a00 */
[----:B------:R-:W-:Y:S01]  /*3c30*/  IADD3 R168, R168, 0x20, RZ ;  /* 0x00000020a8a87810 */ /* 0x000fe20007ffe0ff */
[C---:B0-----:R-:W-:Y:S01]  /*3c40*/  IMAD.WIDE.U32 R120, R167.reuse, 0x20, R120 ;  /* 0x00000020a7787825 */ /* 0x041fe200078e0078 */
[----:B------:R-:W-:-:S04]  /*3c50*/  IADD3 R167, R167, 0x20, RZ ;  /* 0x00000020a7a77810 */ /* 0x000fc80007ffe0ff */
[----:B------:R3:W-:Y:S04]  /*3c60*/  STG.E.128 desc[UR4][R120.64], R80 ;  /* 0x0000005078007986 */ /* 0x0007e8000c101d04 */
[----:B------:R3:W-:Y:S02]  /*3c70*/  STG.E.128 desc[UR4][R120.64+0x10], R84 ;  /* 0x0000105478007986 */ /* 0x0007e4000c101d04 */
.L_x_19171:
[----:B------:R-:W-:Y:S05]  /*3c80*/  BSYNC B0 ;  /* 0x0000000000007941 */ /* 0x000fea0003800000 */
.L_x_19170:
        /* <DEDUP_REMOVED lines=45> */
.L_x_19191:
[----:B------:R-:W-:Y:S05]  /*3f60*/  BSYNC B1 ;  /* 0x0000000000017941 */ /* 0x000fea0003800000 */
.L_x_19190:
[----:B------:R-:W-:Y:S04]  /*3f70*/  BSSY B1, `(.L_x_19192) ;  /* 0x0000007000017945 */ /* 0x000fe80003800000 */
[----:B------:R-:W-:Y:S05]  /*3f80*/  @!P3 BRA `(.L_x_19193) ;  /* 0x000000000014b947 */ /* 0x000fea0003800000 */
[----:B-----5:R-:W-:-:S04]  /*3f90*/  PRMT R89, R60, 0x7632, R89 ;  /* 0x000076323c597816 */ /* 0x020fc80000000059 */
[----:B------:R-:W-:-:S05]  /*3fa0*/  SHF.L.U32 R89, R89, 0x10, RZ ;  /* 0x0000001059597819 */ /* 0x000fca00000006ff */
[----:B------:R-:W-:-:S04]  /*3fb0*/  FMUL.FTZ R89, R89, UR6 ;  /* 0x0000000659597c20 */ /* 0x000fc80008410000 */
[----:B------:R-:W-:-:S04]  /*3fc0*/  FMUL.FTZ R89, R228, R89 ;  /* 0x00000059e4597220 */ /* 0x000fc80000410000 */
[----:B------:R-:W-:-:S07]  /*3fd0*/  @P2 FADD.FTZ R89, R45, R89 ;  /* 0x000000592d592221 */ /* 0x000fce0000010000 */
.L_x_19193:
[----:B------:R-:W-:Y:S05]  /*3fe0*/  BSYNC B1 ;  /* 0x0000000000017941 */ /* 0x000fea0003800000 */
.L_x_19192:
[----:B------:R-:W-:Y:S04]  /*3ff0*/  BSSY B1, `(.L_x_19194) ;  /* 0x0000007000017945 */ /* 0x000fe80003800000 */
[----:B------:R-:W-:Y:S05]  /*4000*/  @!P3 BRA `(.L_x_19195) ;  /* 0x000000000014b947 */ /* 0x000fea0003800000 */
[----:B0-----:R-:W2:Y:S01]  /*4010*/  LDL R120, [R1+0x34] ;  /* 0x0000340001787983 */ /* 0x001ea20000100800 */
[----:B-----5:R-:W-:-:S05]  /*4020*/  SHF.L.U32 R90, R61, 0x10, RZ ;  /* 0x000000103d5a7819 */ /* 0x020fca00000006ff */
[----:B------:R-:W-:-:S04]  /*4030*/  FMUL.FTZ R90, R90, UR6 ;  /* 0x000000065a5a7c20 */ /* 0x000fc80008410000 */
[----:B--2---:R-:W-:-:S04]  /*4040*/  FMUL.FTZ R90, R120, R90 ;  /* 0x0000005a785a7220 */ /* 0x004fc80000410000 */
[----:B------:R-:W-:-:S07]  /*4050*/  @P2 FADD.FTZ R90, R46, R90 ;  /* 0x0000005a2e5a2221 */ /* 0x000fce0000010000 */
.L_x_19195:
[----:B------:R-:W-:Y:S05]  /*4060*/  BSYNC B1 ;  /* 0x0000000000017941 */ /* 0x000fea0003800000 */
.L_x_19194:
[----:B------:R-:W-:Y:S04]  /*4070*/  BSSY B1, `(.L_x_19196) ;  /* 0x0000007000017945 */ /* 0x000fe80003800000 */
[----:B------:R-:W-:Y:S05]  /*4080*/  @!P3 BRA `(.L_x_19197) ;  /* 0x000000000014b947 */ /* 0x000fea0003800000 */
[----:B-----5:R-:W-:-:S04]  /*4090*/  PRMT R91, R61, 0x7632, R91 ;  /* 0x000076323d5b7816 */ /* 0x020fc8000000005b */
[----:B------:R-:W-:-:S05]  /*40a0*/  SHF.L.U32 R91, R91, 0x10, RZ ;  /* 0x000000105b5b7819 */ /* 0x000fca00000006ff */
[----:B------:R-:W-:-:S04]  /*40b0*/  FMUL.FTZ R91, R91, UR6 ;  /* 0x000000065b5b7c20 */ /* 0x000fc80008410000 */
[----:B------:R-:W-:-:S04]  /*40c0*/  FMUL.FTZ R91, R227, R91 ;  /* 0x0000005be35b7220 */ /* 0x000fc80000410000 */
[----:B------:R-:W-:-:S07]  /*40d0*/  @P2 FADD.FTZ R91, R47, R91 ;  /* 0x0000005b2f5b2221 */ /* 0x000fce0000010000 */
.L_x_19197:
[----:B------:R-:W-:Y:S05]  /*40e0*/  BSYNC B1 ;  /* 0x0000000000017941 */ /* 0x000fea0003800000 */
.L_x_19196:
[----:B------:R-:W-:Y:S04]  /*40f0*/  BSSY B1, `(.L_x_19198) ;  /* 0x0000007000017945 */ /* 0x000fe80003800000 */
[----:B------:R-:W-:Y:S05]  /*4100*/  @!P3 BRA `(.L_x_19199) ;  /* 0x000000000014b947 */ /* 0x000fea0003800000 */
[----:B0-----:R-:W2:Y:S01]  /*4110*/  LDL R120, [R1+0x30] ;  /* 0x0000300001787983 */ /* 0x001ea20000100800 */
[----:B-----5:R-:W-:-:S05]  /*4120*/  SHF.L.U32 R92, R62, 0x10, RZ ;  /* 0x000000103e5c7819 */ /* 0x020fca00000006ff */
[----:B------:R-:W-:-:S04]  /*4130*/  FMUL.FTZ R92, R92, UR6 ;  /* 0x000000065c5c7c20 */ /* 0x000fc80008410000 */
[----:B--2---:R-:W-:-:S04]  /*4140*/  FMUL.FTZ R92, R120, R92 ;  /* 0x0000005c785c7220 */ /* 0x004fc80000410000 */
[----:B------:R-:W-:-:S07]  /*4150*/  @P2 FADD.FTZ R92, R52, R92 ;  /* 0x0000005c345c2221 */ /* 0x000fce0000010000 */
.L_x_19199:
[----:B------:R-:W-:Y:S05]  /*4160*/  BSYNC B1 ;  /* 0x0000000000017941 */ /* 0x000fea0003800000 */
.L_x_19198:
[----:B------:R-:W-:Y:S04]  /*4170*/  BSSY B1, `(.L_x_19200) ;  /* 0x0000007000017945 */ /* 0x000fe80003800000 */
[----:B------:R-:W-:Y:S05]  /*4180*/  @!P3 BRA `(.L_x_19201) ;  /* 0x000000000014b947 */ /* 0x000fea0003800000 */
[----:B-----5:R-:W-:-:S04]  /*4190*/  PRMT R93, R62, 0x7632, R93 ;  /* 0x000076323e5d7816 */ /* 0x020fc8000000005d */
[----:B------:R-:W-:-:S05]  /*41a0*/  SHF.L.U32 R93, R93, 0x10, RZ ;  /* 0x000000105d5d7819 */ /* 0x000fca00000006ff */
[----:B------:R-:W-:-:S04]  /*41b0*/  FMUL.FTZ R93, R93, UR6 ;  /* 0x000000065d5d7c20 */ /* 0x000fc80008410000 */
[----:B------:R-:W-:-:S04]  /*41c0*/  FMUL.FTZ R93, R226, R93 ;  /* 0x0000005de25d7220 */ /* 0x000fc80000410000 */
[----:B------:R-:W-:-:S07]  /*41d0*/  @P2 FADD.FTZ R93, R53, R93 ;  /* 0x0000005d355d2221 */ /* 0x000fce0000010000 */
.L_x_19201:
[----:B------:R-:W-:Y:S05]  /*41e0*/  BSYNC B1 ;  /* 0x0000000000017941 */ /* 0x000fea0003800000 */
.L_x_19200:
[----:B------:R-:W-:Y:S04]  /*41f0*/  BSSY B1, `(.L_x_19202) ;  /* 0x0000007000017945 */ /* 0x000fe80003800000 */
[----:B------:R-:W-:Y:S05]  /*4200*/  @!P3 BRA `(.L_x_19203) ;  /* 0x000000000014b947 */ /* 0x000fea0003800000 */
[----:B0-----:R-:W2:Y:S01]  /*4210*/  LDL R120, [R1+0x2c] ;  /* 0x00002c0001787983 */ /* 0x001ea20000100800 */
[----:B-----5:R-:W-:-:S05]  /*4220*/  SHF.L.U32 R94, R63, 0x10, RZ ;  /* 0x000000103f5e7819 */ /* 0x020fca00000006ff */
[----:B------:R-:W-:-:S04]  /*4230*/  FMUL.FTZ R94, R94, UR6 ;  /* 0x000000065e5e7c20 */ /* 0x000fc80008410000 */
[----:B--2---:R-:W-:-:S04]  /*4240*/  FMUL.FTZ R94, R120, R94 ;  /* 0x0000005e785e7220 */ /* 0x004fc80000410000 */
[----:B------:R-:W-:-:S07]  /*4250*/  @P2 FADD.FTZ R94, R54, R94 ;  /* 0x0000005e365e2221 */ /* 0x000fce0000010000 */
.L_x_19203:
[----:B------:R-:W-:Y:S05]  /*4260*/  BSYNC B1 ;  /* 0x0000000000017941 */ /* 0x000fea0003800000 */
.L_x_19202:
[----:B------:R-:W-:Y:S04]  /*4270*/  BSSY B1, `(.L_x_19204) ;  /* 0x0000007000017945 */ /* 0x000fe80003800000 */
[----:B------:R-:W-:Y:S05]  /*4280*/  @!P3 BRA `(.L_x_19205) ;  /* 0x000000000014b947 */ /* 0x000fea0003800000 */
[----:B-----5:R-:W-:-:S04]  /*4290*/  PRMT R95, R63, 0x7632, R95 ;  /* 0x000076323f5f7816 */ /* 0x020fc8000000005f */
[----:B------:R-:W-:-:S05]  /*42a0*/  SHF.L.U32 R95, R95, 0x10, RZ ;  /* 0x000000105f5f7819 */ /* 0x000fca00000006ff */
[----:B------:R-:W-:-:S04]  /*42b0*/  FMUL.FTZ R95, R95, UR6 ;  /* 0x000000065f5f7c20 */ /* 0x000fc80008410000 */
[----:B------:R-:W-:-:S04]  /*42c0*/  FMUL.FTZ R95, R225, R95 ;  /* 0x0000005fe15f7220 */ /* 0x000fc80000410000 */
[----:B------:R-:W-:-:S07]  /*42d0*/  @P2 FADD.FTZ R95, R55, R95 ;  /* 0x0000005f375f2221 */ /* 0x000fce0000010000 */
.L_x_19205:
[----:B------:R-:W-:Y:S05]  /*42e0*/  BSYNC B1 ;  /* 0x0000000000017941 */ /* 0x000fea0003800000 */
.L_x_19204:
[----:B0-----:R-:W0:Y:S01]  /*42f0*/  LDC.64 R120, c[0x0][0x238] ;  /* 0x00008e00ff787b82 */ /* 0x001e220000000a00 */
[----:B------:R-:W-:Y:S02]  /*4300*/  VIADD R168, R168, 0x20 ;  /* 0x00000020a8a87836 */ /* 0x000fe40000000000 */
[C---:B0-----:R-:W-:Y:S01]  /*4310*/  IMAD.WIDE.U32 R120, R167.reuse, 0x20, R120 ;  /* 0x00000020a7787825 */ /* 0x041fe200078e0078 */
[----:B------:R-:W-:-:S04]  /*4320*/  IADD3 R167, R167, 0x20, RZ ;  /* 0x00000020a7a77810 */ /* 0x000fc80007ffe0ff */
[----:B------:R4:W-:Y:S04]  /*4330*/  STG.E.128 desc[UR4][R120.64], R88 ;  /* 0x0000005878007986 */ /* 0x0009e8000c101d04 */
[----:B------:R4:W-:Y:S02]  /*4340*/  STG.E.128 desc[UR4][R120.64+0x10], R92 ;  /* 0x0000105c78007986 */ /* 0x0009e4000c101d04 */
.L_x_19189:
[----:B------:R-:W-:Y:S05]  /*4350*/  BSYNC B0 ;  /* 0x0000000000007941 */ /* 0x000fea0003800000 */
.L_x_19188:
        /* <DEDUP_REMOVED lines=45> */
.L_x_19209:
[----:B------:R-:W-:Y:S05]  /*4630*/  BSYNC B1 ;  /* 0x0000000000017941 */ /* 0x000fea0003800000 */
.L_x_19208:
[----:B------:R-:W-:Y:S04]  /*4640*/  BSSY B1, `(.L_x_19210) ;  /* 0x0000007000017945 */ /* 0x000fe80003800000 */
[----:B------:R-:W-:Y:S05]  /*4650*/  @!P3 BRA `(.L_x_19211) ;  /* 0x000000000014b947 */ /* 0x000fea0003800000 */
[----:B-----5:R-:W-:-:S04]  /*4660*/  PRMT R97, R60, 0x7632, R97 ;  /* 0x000076323c617816 */ /* 0x020fc80000000061 */
[----:B------:R-:W-:-:S05]  /*4670*/  SHF.L.U32 R97, R97, 0x10, RZ ;  /* 0x0000001061617819 */ /* 0x000fca00000006ff */
[----:B------:R-:W-:-:S04]  /*4680*/  FMUL.FTZ R97, R97, UR6 ;  /* 0x0000000661617c20 */ /* 0x000fc80008410000 */
[----:B------:R-:W-:-:S04]  /*4690*/  FMUL.FTZ R97, R224, R97 ;  /* 0x00000061e0617220 */ /* 0x000fc80000410000 */
[----:B------:R-:W-:-:S07]  /*46a0*/  @P2 FADD.FTZ R97, R45, R97 ;  /* 0x000000612d612221 */ /* 0x000fce0000010000 */
.L_x_19211:
[----:B------:R-:W-:Y:S05]  /*46b0*/  BSYNC B1 ;  /* 0x0000000000017941 */ /* 0x000fea0003800000 */
.L_x_19210:
[----:B------:R-:W-:Y:S04]  /*46c0*/  BSSY B1, `(.L_x_19212) ;  /* 0x0000007000017945 */ /* 0x000fe80003800000 */
[----:B------:R-:W-:Y:S05]  /*46d0*/  @!P3 BRA `(.L_x_19213) ;  /* 0x000000000014b947 */ /* 0x000fea0003800000 */
[----:B0-----:R-:W2:Y:S01]  /*46e0*/  LDL R120, [R1+0x24] ;  /* 0x0000240001787983 */ /* 0x001ea20000100800 */
[----:B-----5:R-:W-:-:S05]  /*46f0*/  SHF.L.U32 R98, R61, 0x10, RZ ;  /* 0x000000103d627819 */ /* 0x020fca00000006ff */
[----:B------:R-:W-:-:S04]  /*4700*/  FMUL.FTZ R98, R98, UR6 ;  /* 0x0000000662627c20 */ /* 0x000fc80008410000 */
[----:B--2---:R-:W-:-:S04]  /*4710*/  FMUL.FTZ R98, R120, R98 ;  /* 0x0000006278627220 */ /* 0x004fc80000410000 */
[----:B------:R-:W-:-:S07]  /*4720*/  @P2 FADD.FTZ R98, R46, R98 ;  /* 0x000000622e622221 */ /* 0x000fce0000010000 */
.L_x_19213:
[----:B------:R-:W-:Y:S05]  /*4730*/  BSYNC B1 ;  /* 0x0000000000017941 */ /* 0x000fea0003800000 */
.L_x_19212:
[----:B------:R-:W-:Y:S04]  /*4740*/  BSSY B1, `(.L_x_19214) ;  /* 0x0000007000017945 */ /* 0x000fe80003800000 */
[----:B------:R-:W-:Y:S05]  /*4750*/  @!P3 BRA `(.L_x_19215) ;  /* 0x000000000014b947 */ /* 0x000fea0003800000 */
[----:B-----5:R-:W-:-:S04]  /*4760*/  PRMT R99, R61, 0x7632, R99 ;  /* 0x000076323d637816 */ /* 0x020fc80000000063 */
[----:B------:R-:W-:-:S05]  /*4770*/  SHF.L.U32 R99, R99, 0x10, RZ ;  /* 0x0000001063637819 */ /* 0x000fca00000006ff */
[----:B------:R-:W-:-:S04]  /*4780*/  FMUL.FTZ R99, R99, UR6 ;  /* 0x0000000663637c20 */ /* 0x000fc80008410000 */
[----:B------:R-:W-:-:S04]  /*4790*/  FMUL.FTZ R99, R223, R99 ;  /* 0x00000063df637220 */ /* 0x000fc80000410000 */
[----:B------:R-:W-:-:S07]  /*47a0*/  @P2 FADD.FTZ R99, R47, R99 ;  /* 0x000000632f632221 */ /* 0x000fce0000010000 */
.L_x_19215:
[----:B------:R-:W-:Y:S05]  /*47b0*/  BSYNC B1 ;  /* 0x0000000000017941 */ /* 0x000fea0003800000 */
.L_x_19214:
[----:B------:R-:W-:Y:S04]  /*47c0*/  BSSY B1, `(.L_x_19216) ;  /* 0x0000007000017945 */ /* 0x000fe80003800000 */
[----:B------:R-:W-:Y:S05]  /*47d0*/  @!P3 BRA `(.L_x_19217) ;  /* 0x000000000014b947 */ /* 0x000fea0003800000 */
[----:B0-----:R-:W2:Y:S01]  /*47e0*/  LDL R120, [R1+0x20] ;  /* 0x0000200001787983 */ /* 0x001ea20000100800 */
[----:B-----5:R-:W-:-:S05]  /*47f0*/  SHF.L.U32 R100, R62, 0x10, RZ ;  /* 0x000000103e647819 */ /* 0x020fca00000006ff */
[----:B------:R-:W-:-:S04]  /*4800*/  FMUL.FTZ R100, R100, UR6 ;  /* 0x0000000664647c20 */ /* 0x000fc80008410000 */
[----:B--2---:R-:W-:-:S04]  /*4810*/  FMUL.FTZ R100, R120, R100 ;  /* 0x0000006478647220 */ /* 0x004fc80000410000 */
[----:B------:R-:W-:-:S07]  /*4820*/  @P2 FADD.FTZ R100, R52, R100 ;  /* 0x0000006434642221 */ /* 0x000fce0000010000 */
.L_x_19217:
[----:B------:R-:W-:Y:S05]  /*4830*/  BSYNC B1 ;  /* 0x0000000000017941 */ /* 0x000fea0003800000 */
.L_x_19216:
[----:B------:R-:W-:Y:S04]  /*4840*/  BSSY B1, `(.L_x_19218) ;  /* 0x0000007000017945 */ /* 0x000fe80003800000 */
[----:B------:R-:W-:Y:S05]  /*4850*/  @!P3 BRA `(.L_x_19219) ;  /* 0x000000000014b947 */ /* 0x000fea0003800000 */
[----:B-----5:R-:W-:-:S04]  /*4860*/  PRMT R101, R62, 0x7632, R101 ;  /* 0x000076323e657816 */ /* 0x020fc80000000065 */
[----:B------:R-:W-:-:S05]  /*4870*/  SHF.L.U32 R101, R101, 0x10, RZ ;  /* 0x0000001065657819 */ /* 0x000fca00000006ff */
[----:B------:R-:W-:-:S04]  /*4880*/  FMUL.FTZ R101, R101, UR6 ;  /* 0x0000000665657c20 */ /* 0x000fc80008410000 */
[----:B------:R-:W-:-:S04]  /*4890*/  FMUL.FTZ R101, R222, R101 ;  /* 0x00000065de657220 */ /* 0x000fc80000410000 */
[----:B------:R-:W-:-:S07]  /*48a0*/  @P2 FADD.FTZ R101, R53, R101 ;  /* 0x0000006535652221 */ /* 0x000fce0000010000 */
.L_x_19219:
[----:B------:R-:W-:Y:S05]  /*48b0*/  BSYNC B1 ;  /* 0x0000000000017941 */ /* 0x000fea0003800000 */
.L_x_19218:
[----:B------:R-:W-:Y:S04]  /*48c0*/  BSSY B1, `(.L_x_19220) ;  /* 0x0000007000017945 */ /* 0x000fe80003800000 */
[----:B------:R-:W-:Y:S05]  /*48d0*/  @!P3 BRA `(.L_x_19221) ;  /* 0x000000000014b947 */ /* 0x000fea0003800000 */
[----:B0-----:R-:W2:Y:S01]  /*48e0*/  LDL R120, [R1+0x1c] ;  /* 0x00001c0001787983 */ /* 0x001ea20000100800 */
[----:B-----5:R-:W-:-:S04]  /*48f0*/  IMAD.U32 R102, R63, 0x10000, RZ ;  /* 0x000100003f667824 */ /* 0x020fc800078e00ff */
[----:B------:R-:W-:-:S04]  /*4900*/  FMUL.FTZ R102, R102, UR6 ;  /* 0x0000000666667c20 */ /* 0x000fc80008410000 */
[----:B--2---:R-:W-:-:S04]  /*4910*/  FMUL.FTZ R102, R120, R102 ;  /* 0x0000006678667220 */ /* 0x004fc80000410000 */
[----:B------:R-:W-:-:S07]  /*4920*/  @P2 FADD.FTZ R102, R54, R102 ;  /* 0x0000006636662221 */ /* 0x000fce0000010000 */
.L_x_19221:
[----:B------:R-:W-:Y:S05]  /*4930*/  BSYNC B1 ;  /* 0x0000000000017941 */ /* 0x000fea0003800000 */
.L_x_19220:
[----:B------:R-:W-:Y:S04]  /*4940*/  BSSY B1, `(.L_x_19222) ;  /* 0x0000007000017945 */ /* 0x000fe80003800000 */
[----:B------:R-:W-:Y:S05]  /*4950*/  @!P3 BRA `(.L_x_19223) ;  /* 0x000000000014b947 */ /* 0x000fea0003800000 */
[----:B-----5:R-:W-:-:S04]  /*4960*/  PRMT R103, R63, 0x7632, R103 ;  /* 0x000076323f677816 */ /* 0x020fc80000000067 */
[----:B------:R-:W-:-:S05]  /*4970*/  SHF.L.U32 R103, R103, 0x10, RZ ;  /* 0x0000001067677819 */ /* 0x000fca00000006ff */
[----:B------:R-:W-:-:S04]  /*4980*/  FMUL.FTZ R103, R103, UR6 ;  /* 0x0000000667677c20 */ /* 0x000fc80008410000 */
[----:B------:R-:W-:-:S04]  /*4990*/  FMUL.FTZ R103, R221, R103 ;  /* 0x00000067dd677220 */ /* 0x000fc80000410000 */
[----:B------:R-:W-:-:S07]  /*49a0*/  @P2 FADD.FTZ R103, R55, R103 ;  /* 0x0000006737672221 */ /* 0x000fce0000010000 */
.L_x_19223:
[----:B------:R-:W-:Y:S05]  /*49b0*/  BSYNC B1 ;  /* 0x0000000000017941 */ /* 0x000fea0003800000 */
.L_x_19222:
[----:B0-----:R-:W0:Y:S01]  /*49c0*/  LDC.64 R120, c[0x0][0x238] ;  /* 0x00008e00ff787b82 */ /* 0x001e220000000a00 */
[----:B------:R-:W-:Y:S01]  /*49d0*/  IADD3 R168, R168, 0x20, RZ ;  /* 0x00000020a8a87810 */ /* 0x000fe20007ffe0ff */
[C---:B0-----:R-:W-:Y:S01]  /*49e0*/  IMAD.WIDE.U32 R120, R167.reuse, 0x20, R120 ;  /* 0x00000020a7787825 */ /* 0x041fe200078e0078 */
[----:B------:R-:W-:-:S04]  /*49f0*/  IADD3 R167, R167, 0x20, RZ ;  /* 0x00000020a7a77810 */ /* 0x000fc80007ffe0ff */
[----:B------:R0:W-:Y:S04]  /*4a00*/  STG.E.128 desc[UR4][R120.64], R96 ;  /* 0x0000006078007986 */ /* 0x0001e8000c101d04 */
[----:B------:R0:W-:Y:S02]  /*4a10*/  STG.E.128 desc[UR4][R120.64+0x10], R100 ;  /* 0x0000106478007986 */ /* 0x0001e4000c101d04 */
.L_x_19207:
[----:B------:R-:W-:Y:S05]  /*4a20*/  BSYNC B0 ;  /* 0x0000000000007941 */ /* 0x000fea0003800000 */
.L_x_19206:
        /* <DEDUP_REMOVED lines=45> */
.L_x_19227:
[----:B------:R-:W-:Y:S05]  /*4d00*/  BSYNC B1 ;  /* 0x0000000000017941 */ /* 0x000fea0003800000 */
.L_x_19226:
[----:B------:R-:W-:Y:S04]  /*4d10*/  BSSY B1, `(.L_x_19228) ;  /* 0x0000007000017945 */ /* 0x000fe80003800000 */
[----:B------:R-:W-:Y:S05]  /*4d20*/  @!P3 BRA `(.L_x_19229) ;  /* 0x000000000014b947 */ /* 0x000fea0003800000 */
[----:B-----5:R-:W-:-:S04]  /*4d30*/  PRMT R105, R60, 0x7632, R105 ;  /* 0x000076323c697816 */ /* 0x020fc80000000069 */
[----:B------:R-:W-:-:S05]  /*4d40*/  SHF.L.U32 R105, R105, 0x10, RZ ;  /* 0x0000001069697819 */ /* 0x000fca00000006ff */
[----:B------:R-:W-:-:S04]  /*4d50*/  FMUL.FTZ R105, R105, UR6 ;  /* 0x0000000669697c20 */ /* 0x000fc80008410000 */
[----:B------:R-:W-:-:S04]  /*4d60*/  FMUL.FTZ R105, R220, R105 ;  /* 0x00000069dc697220 */ /* 0x000fc80000410000 */
[----:B------:R-:W-:-:S07]  /*4d70*/  @P2 FADD.FTZ R105, R45, R105 ;  /* 0x000000692d692221 */ /* 0x000fce0000010000 */
.L_x_19229:
[----:B------:R-:W-:Y:S05]  /*4d80*/  BSYNC B1 ;  /* 0x0000000000017941 */ /* 0x000fea0003800000 */
.L_x_19228:
[----:B------:R-:W-:Y:S04]  /*4d90*/  BSSY B1, `(.L_x_19230) ;  /* 0x0000007000017945 */ /* 0x000fe80003800000 */
[----:B------:R-:W-:Y:S05]  /*4da0*/  @!P3 BRA `(.L_x_19231) ;  /* 0x000000000014b947 */ /* 0x000fea0003800000 */
[----:B0-----:R-:W2:Y:S01]  /*4db0*/  LDL R120, [R1+0x14] ;  /* 0x0000140001787983 */ /* 0x001ea20000100800 */
[----:B-----5:R-:W-:-:S05]  /*4dc0*/  SHF.L.U32 R106, R61, 0x10, RZ ;  /* 0x000000103d6a7819 */ /* 0x020fca00000006ff */
[----:B------:R-:W-:-:S04]  /*4dd0*/  FMUL.FTZ R106, R106, UR6 ;  /* 0x000000066a6a7c20 */ /* 0x000fc80008410000 */
[----:B--2---:R-:W-:-:S04]  /*4de0*/  FMUL.FTZ R106, R120, R106 ;  /* 0x0000006a786a7220 */ /* 0x004fc80000410000 */
[----:B------:R-:W-:-:S07]  /*4df0*/  @P2 FADD.FTZ R106, R46, R106 ;  /* 0x0000006a2e6a2221 */ /* 0x000fce0000010000 */
.L_x_19231:
[----:B------:R-:W-:Y:S05]  /*4e00*/  BSYNC B1 ;  /* 0x0000000000017941 */ /* 0x000fea0003800000 */
.L_x_19230:
[----:B------:R-:W-:Y:S04]  /*4e10*/  BSSY B1, `(.L_x_19232) ;  /* 0x0000007000017945 */ /* 0x000fe80003800000 */
[----:B------:R-:W-:Y:S05]  /*4e20*/  @!P3 BRA `(.L_x_19233) ;  /* 0x000000000014b947 */ /* 0x000fea0003800000 */
[----:B-----5:R-:W-:-:S04]  /*4e30*/  PRMT R107, R61, 0x7632, R107 ;  /* 0x000076323d6b7816 */ /* 0x020fc8000000006b */
[----:B------:R-:W-:-:S05]  /*4e40*/  SHF.L.U32 R107, R107, 0x10, RZ ;  /* 0x000000106b6b7819 */ /* 0x000fca00000006ff */
[----:B------:R-:W-:-:S04]  /*4e50*/  FMUL.FTZ R107, R107, UR6 ;  /* 0x000000066b6b7c20 */ /* 0x000fc80008410000 */
[----:B------:R-:W-:-:S04]  /*4e60*/  FMUL.FTZ R107, R219, R107 ;  /* 0x0000006bdb6b7220 */ /* 0x000fc80000410000 */
[----:B------:R-:W-:-:S07]  /*4e70*/  @P2 FADD.FTZ R107, R47, R107 ;  /* 0x0000006b2f6b2221 */ /* 0x000fce0000010000 */
.L_x_19233:
[----:B------:R-:W-:Y:S05]  /*4e80*/  BSYNC B1 ;  /* 0x0000000000017941 */ /* 0x000fea0003800000 */
.L_x_19232:
[----:B------:R-:W-:Y:S04]  /*4e90*/  BSSY B1, `(.L_x_19234) ;  /* 0x0000007000017945 */ /* 0x000fe80003800000 */
[----:B------:R-:W-:Y:S05]  /*4ea0*/  @!P3 BRA `(.L_x_19235) ;  /* 0x000000000014b947 */ /* 0x000fea0003800000 */
[----:B0-----:R-:W2:Y:S01]  /*4eb0*/  LDL R120, [R1+0x10] ;  /* 0x0000100001787983 */ /* 0x001ea20000100800 */
[----:B-----5:R-:W-:-:S04]  /*4ec0*/  IMAD.U32 R108, R62, 0x10000, RZ ;  /* 0x000100003e6c7824 */ /* 0x020fc800078e00ff */
[----:B------:R-:W-:-:S04]  /*4ed0*/  FMUL.FTZ R108, R108, UR6 ;  /* 0x000000066c6c7c20 */ /* 0x000fc80008410000 */
[----:B--2---:R-:W-:-:S04]  /*4ee0*/  FMUL.FTZ R108, R120, R108 ;  /* 0x0000006c786c7220 */ /* 0x004fc80000410000 */
[----:B------:R-:W-:-:S07]  /*4ef0*/  @P2 FADD.FTZ R108, R52, R108 ;  /* 0x0000006c346c2221 */ /* 0x000fce0000010000 */
.L_x_19235:
[----:B------:R-:W-:Y:S05]  /*4f00*/  BSYNC B1 ;  /* 0x0000000000017941 */ /* 0x000fea0003800000 */
.L_x_19234:
[----:B------:R-:W-:Y:S04]  /*4f10*/  BSSY B1, `(.L_x_19236) ;  /* 0x0000007000017945 */ /* 0x000fe80003800000 */
[----:B------:R-:W-:Y:S05]  /*4f20*/  @!P3 BRA `(.L_x_19237) ;  /* 0x000000000014b947 */ /* 0x000fea0003800000 */
[----:B-----5:R-:W-:-:S04]  /*4f30*/  PRMT R109, R62, 0x7632, R109 ;  /* 0x000076323e6d7816 */ /* 0x020fc8000000006d */
[----:B------:R-:W-:-:S05]  /*4f40*/  SHF.L.U32 R109, R109, 0x10, RZ ;  /* 0x000000106d6d7819 */ /* 0x000fca00000006ff */
[----:B------:R-:W-:-:S04]  /*4f50*/  FMUL.FTZ R109, R109, UR6 ;  /* 0x000000066d6d7c20 */ /* 0x000fc80008410000 */
[----:B------:R-:W-:-:S04]  /*4f60*/  FMUL.FTZ R109, R218, R109 ;  /* 0x0000006dda6d7220 */ /* 0x000fc80000410000 */
[----:B------:R-:W-:-:S07]  /*4f70*/  @P2 FADD.FTZ R109, R53, R109 ;  /* 0x0000006d356d2221 */ /* 0x000fce0000010000 */
.L_x_19237:
[----:B------:R-:W-:Y:S05]  /*4f80*/  BSYNC B1 ;  /* 0x0000000000017941 */ /* 0x000fea0003800000 */
.L_x_19236:
[----:B------:R-:W-:Y:S04]  /*4f90*/  BSSY B1, `(.L_x_19238) ;  /* 0x0000007000017945 */ /* 0x000fe80003800000 */
[----:B------:R-:W-:Y:S05]  /*4fa0*/  @!P3 BRA `(.L_x_19239) ;  /* 0x000000000014b947 */ /* 0x000fea0003800000 */
[----:B0-----:R-:W2:Y:S01]  /*4fb0*/  LDL R120, [R1+0xc] ;  /* 0x00000c0001787983 */ /* 0x001ea20000100800 */
[----:B-----5:R-:W-:-:S05]  /*4fc0*/  SHF.L.U32 R110, R63, 0x10, RZ ;  /* 0x000000103f6e7819 */ /* 0x020fca00000006ff */
[----:B------:R-:W-:-:S04]  /*4fd0*/  FMUL.FTZ R110, R110, UR6 ;  /* 0x000000066e6e7c20 */ /* 0x000fc80008410000 */
[----:B--2---:R-:W-:-:S04]  /*4fe0*/  FMUL.FTZ R110, R120, R110 ;  /* 0x0000006e786e7220 */ /* 0x004fc80000410000 */
[----:B------:R-:W-:-:S07]  /*4ff0*/  @P2 FADD.FTZ R110, R54, R110 ;  /* 0x0000006e366e2221 */ /* 0x000fce0000010000 */
.L_x_19239:
[----:B------:R-:W-:Y:S05]  /*5000*/  BSYNC B1 ;  /* 0x0000000000017941 */ /* 0x000fea0003800000 */
.L_x_19238:
[----:B------:R-:W-:Y:S04]  /*5010*/  BSSY B1, `(.L_x_19240) ;  /* 0x0000007000017945 */ /* 0x000fe80003800000 */
[----:B------:R-:W-:Y:S05]  /*5020*/  @!P3 BRA `(.L_x_19241) ;  /* 0x000000000014b947 */ /* 0x000fea0003800000 */
[----:B-----5:R-:W-:-:S04]  /*5030*/  PRMT R111, R63, 0x7632, R111 ;  /* 0x000076323f6f7816 */ /* 0x020fc8000000006f */
[----:B------:R-:W-:-:S05]  /*5040*/  SHF.L.U32 R111, R111, 0x10, RZ ;  /* 0x000000106f6f7819 */ /* 0x000fca00000006ff */
[----:B------:R-:W-:-:S04]  /*5050*/  FMUL.FTZ R111, R111, UR6 ;  /* 0x000000066f6f7c20 */ /* 0x000fc80008410000 */
[----:B------:R-:W-:-:S04]  /*5060*/  FMUL.FTZ R111, R217, R111 ;  /* 0x0000006fd96f7220 */ /* 0x000fc80000410000 */
[----:B------:R-:W-:-:S07]  /*5070*/  @P2 FADD.FTZ R111, R55, R111 ;  /* 0x0000006f376f2221 */ /* 0x000fce0000010000 */
.L_x_19241:
[----:B------:R-:W-:Y:S05]  /*5080*/  BSYNC B1 ;  /* 0x0000000000017941 */ /* 0x000fea0003800000 */
.L_x_19240:
[----:B0-----:R-:W0:Y:S01]  /*5090*/  LDC.64 R120, c[0x0][0x238] ;  /* 0x00008e00ff787b82 */ /* 0x001e220000000a00 */
[----:B------:R-:W-:Y:S01]  /*50a0*/  IADD3 R168, R168, 0x20, RZ ;  /* 0x00000020a8a87810 */ /* 0x000fe20007ffe0ff */
[C---:B0-----:R-:W-:Y:S01]  /*50b0*/  IMAD.WIDE.U32 R120, R167.reuse, 0x20, R120 ;  /* 0x00000020a7787825 */ /* 0x041fe200078e0078 */
[----:B------:R-:W-:-:S04]  /*50c0*/  IADD3 R167, R167, 0x20, RZ ;  /* 0x00000020a7a77810 */ /* 0x000fc80007ffe0ff */
[----:B------:R0:W-:Y:S04]  /*50d0*/  STG.E.128 desc[UR4][R120.64], R104 ;  /* 0x0000006878007986 */ /* 0x0001e8000c101d04 */
[----:B------:R0:W-:Y:S02]  /*50e0*/  STG.E.128 desc[UR4][R120.64+0x10], R108 ;  /* 0x0000106c78007986 */ /* 0x0001e4000c101d04 */
.L_x_19225:
[----:B------:R-:W-:Y:S05]  /*50f0*/  BSYNC B0 ;  /* 0x0000000000007941 */ /* 0x000fea0003800000 */
.L_x_19224:
        /* <DEDUP_REMOVED lines=9> */
[----:B-1----:R-:W0:Y:S02]  /*5190*/  @P1 LDC.64 R112, c[0x0][0x230] ;  /* 0x00008c00ff701b82 */ /* 0x002e240000000a00 */
[----:B0-----:R-:W-:-:S05]  /*51a0*/  @P1 IMAD.WIDE.U32 R112, R167, 0x20, R112 ;  /* 0x00000020a7701825 */ /* 0x001fca00078e0070 */
[----:B------:R-:W2:Y:S01]  /*51b0*/  @P1 LDG.E.128 R44, desc[UR4][R112.64] ;  /* 0x00000004702c1981 */ /* 0x000ea2000c1e1d00 */
[----:B------:R-:W-:-:S03]  /*51c0*/  ISETP.GT.AND P2, PT, R166, RZ, PT ;  /* 0x000000ffa600720c */ /* 0x000fc60003f44270 */
[----:B------:R-:W3:Y:S10]  /*51d0*/  @P1 LDG.E.128 R52, desc[UR4][R112.64+0x10] ;  /* 0x0000100470341981 */ /* 0x000ef4000c1e1d00 */
        /* <DEDUP_REMOVED lines=26> */
[----:B------:R-:W2:Y:S01]  /*5380*/  LDL R213, [R1+0x8] ;  /* 0x0000080001d57983 */ /* 0x000ea20000100800 */
[----:B-----5:R-:W-:-:S05]  /*5390*/  SHF.L.U32 R116, R60, 0x10, RZ ;  /* 0x000000103c747819 */ /* 0x020fca00000006ff */
[----:B------:R-:W-:-:S04]  /*53a0*/  FMUL.FTZ R116, R116, UR6 ;  /* 0x0000000674747c20 */ /* 0x000fc80008410000 */
[----:B--2---:R-:W-:-:S04]  /*53b0*/  FMUL.FTZ R116, R213, R116 ;  /* 0x00000074d5747220 */ /* 0x004fc80000410000 */
[----:B------:R-:W-:-:S07]  /*53c0*/  @P1 FADD.FTZ R116, R44, R116 ;  /* 0x000000742c741221 */ /* 0x000fce0000010000 */
.L_x_19245:
[----:B------:R-:W-:Y:S05]  /*53d0*/  BSYNC B1 ;  /* 0x0000000000017941 */ /* 0x000fea0003800000 */
.L_x_19244:
[----:B------:R-:W-:Y:S04]  /*53e0*/  BSSY B1, `(.L_x_19246) ;  /* 0x0000007000017945 */ /* 0x000fe80003800000 */
[----:B------:R-:W-:Y:S05]  /*53f0*/  @!P2 BRA `(.L_x_19247) ;  /* 0x000000000014a947 */ /* 0x000fea0003800000 */
[----:B-----5:R-:W-:-:S04]  /*5400*/  PRMT R117, R60, 0x7632, R117 ;  /* 0x000076323c757816 */ /* 0x020fc80000000075 */
[----:B------:R-:W-:-:S05]  /*5410*/  SHF.L.U32 R117, R117, 0x10, RZ ;  /* 0x0000001075757819 */ /* 0x000fca00000006ff */
[----:B------:R-:W-:-:S04]  /*5420*/  FMUL.FTZ R117, R117, UR6 ;  /* 0x0000000675757c20 */ /* 0x000fc80008410000 */
[----:B------:R-:W-:-:S04]  /*5430*/  FMUL.FTZ R117, R215, R117 ;  /* 0x00000075d7757220 */ /* 0x000fc80000410000 */
[----:B------:R-:W-:-:S07]  /*5440*/  @P1 FADD.FTZ R117, R45, R117 ;  /* 0x000000752d751221 */ /* 0x000fce0000010000 */
.L_x_19247:
[----:B------:R-:W-:Y:S05]  /*5450*/  BSYNC B1 ;  /* 0x0000000000017941 */ /* 0x000fea0003800000 */
.L_x_19246:
[----:B------:R-:W-:Y:S04]  /*5460*/  BSSY B1, `(.L_x_19248) ;  /* 0x0000007000017945 */ /* 0x000fe80003800000 */
[----:B------:R-:W-:Y:S05]  /*5470*/  @!P2 BRA `(.L_x_19249) ;  /* 0x000000000014a947 */ /* 0x000fea0003800000 */
[----:B------:R-:W2:Y:S01]  /*5480*/  LDL R120, [R1+0x4] ;  /* 0x0000040001787983 */ /* 0x000ea20000100800 */
[----:B-----5:R-:W-:-:S04]  /*5490*/  IMAD.U32 R118, R61, 0x10000, RZ ;  /* 0x000100003d767824 */ /* 0x020fc800078e00ff */
[----:B------:R-:W-:-:S04]  /*54a0*/  FMUL.FTZ R118, R118, UR6 ;  /* 0x0000000676767c20 */ /* 0x000fc80008410000 */
[----:B--2---:R-:W-:-:S04]  /*54b0*/  FMUL.FTZ R118, R120, R118 ;  /* 0x0000007678767220 */ /* 0x004fc80000410000 */
[----:B------:R-:W-:-:S07]  /*54c0*/  @P1 FADD.FTZ R118, R46, R118 ;  /* 0x000000762e761221 */ /* 0x000fce0000010000 */
.L_x_19249:
[----:B------:R-:W-:Y:S05]  /*54d0*/  BSYNC B1 ;  /* 0x0000000000017941 */ /* 0x000fea0003800000 */
.L_x_19248:
[----:B------:R-:W-:Y:S04]  /*54e0*/  BSSY B1, `(.L_x_19250) ;  /* 0x0000007000017945 */ /* 0x000fe80003800000 */
[----:B------:R-:W-:Y:S05]  /*54f0*/  @!P2 BRA `(.L_x_19251) ;  /* 0x000000000014a947 */ /* 0x000fea0003800000 */
[----:B-----5:R-:W-:-:S04]  /*5500*/  PRMT R119, R61, 0x7632, R119 ;  /* 0x000076323d777816 */ /* 0x020fc80000000077 */
[----:B------:R-:W-:-:S05]  /*5510*/  SHF.L.U32 R119, R119, 0x10, RZ ;  /* 0x0000001077777819 */ /* 0x000fca00000006ff */
[----:B------:R-:W-:-:S04]  /*5520*/  FMUL.FTZ R119, R119, UR6 ;  /* 0x0000000677777c20 */ /* 0x000fc80008410000 */
[----:B------:R-:W-:-:S04]  /*5530*/  FMUL.FTZ R119, R214, R119 ;  /* 0x00000077d6777220 */ /* 0x000fc80000410000 */
[----:B------:R-:W-:-:S07]  /*5540*/  @P1 FADD.FTZ R119, R47, R119 ;  /* 0x000000772f771221 */ /* 0x000fce0000010000 */
.L_x_19251:
[----:B------:R-:W-:Y:S05]  /*5550*/  BSYNC B1 ;  /* 0x0000000000017941 */ /* 0x000fea0003800000 */
.L_x_19250:
[----:B------:R-:W-:Y:S04]  /*5560*/  BSSY B1, `(.L_x_19252) ;  /* 0x0000007000017945 */ /* 0x000fe80003800000 */
[----:B------:R-:W-:Y:S05]  /*5570*/  @!P2 BRA `(.L_x_19253) ;  /* 0x000000000014a947 */ /* 0x000fea0003800000 */
[----:B------:R-:W2:Y:S01]  /*5580*/  LDL R120, [R1] ;  /* 0x0000000001787983 */ /* 0x000ea20000100800 */
[----:B-----5:R-:W-:-:S05]  /*5590*/  SHF.L.U32 R112, R62, 0x10, RZ ;  /* 0x000000103e707819 */ /* 0x020fca00000006ff */
[----:B------:R-:W-:-:S04]  /*55a0*/  FMUL.FTZ R112, R112, UR6 ;  /* 0x0000000670707c20 */ /* 0x000fc80008410000 */
[----:B--2---:R-:W-:-:S04]  /*55b0*/  FMUL.FTZ R112, R120, R112 ;  /* 0x0000007078707220 */ /* 0x004fc80000410000 */
[----:B------:R-:W-:-:S07]  /*55c0*/  @P1 FADD.FTZ R112, R52, R112 ;  /* 0x0000007034701221 */ /* 0x000fce0000010000 */
.L_x_19253:
[----:B------:R-:W-:Y:S05]  /*55d0*/  BSYNC B1 ;  /* 0x0000000000017941 */ /* 0x000fea0003800000 */
.L_x_19252:
[----:B------:R-:W-:Y:S04]  /*55e0*/  BSSY B1, `(.L_x_19254) ;  /* 0x0000007000017945 */ /* 0x000fe80003800000 */
[----:B------:R-:W-:Y:S05]  /*55f0*/  @!P2 BRA `(.L_x_19255) ;  /* 0x000000000014a947 */ /* 0x000fea0003800000 */
[----:B-----5:R-:W-:-:S04]  /*5600*/  PRMT R113, R62, 0x7632, R113 ;  /* 0x000076323e717816 */ /* 0x020fc80000000071 */
[----:B------:R-:W-:-:S05]  /*5610*/  SHF.L.U32 R113, R113, 0x10, RZ ;  /* 0x0000001071717819 */ /* 0x000fca00000006ff */
[----:B------:R-:W-:-:S04]  /*5620*/  FMUL.FTZ R113, R113, UR6 ;  /* 0x0000000671717c20 */ /* 0x000fc80008410000 */
[----:B------:R-:W-:-:S04]  /*5630*/  FMUL.FTZ R113, R212, R113 ;  /* 0x00000071d4717220 */ /* 0x000fc80000410000 */
[----:B------:R-:W-:-:S07]  /*5640*/  @P1 FADD.FTZ R113, R53, R113 ;  /* 0x0000007135711221 */ /* 0x000fce0000010000 */
.L_x_19255:
[----:B------:R-:W-:Y:S05]  /*5650*/  BSYNC B1 ;  /* 0x0000000000017941 */ /* 0x000fea0003800000 */
.L_x_19254:
[----:B------:R-:W-:Y:S04]  /*5660*/  BSSY B1, `(.L_x_19256) ;  /* 0x0000006000017945 */ /* 0x000fe80003800000 */
[----:B------:R-:W-:Y:S05]  /*5670*/  @!P2 BRA `(.L_x_19257) ;  /* 0x000000000010a947 */ /* 0x000fea0003800000 */
[----:B-----5:R-:W-:-:S05]  /*5680*/  SHF.L.U32 R114, R63, 0x10, RZ ;  /* 0x000000103f727819 */ /* 0x020fca00000006ff */
[----:B------:R-:W-:-:S04]  /*5690*/  FMUL.FTZ R114, R114, UR6 ;  /* 0x0000000672727c20 */ /* 0x000fc80008410000 */
[----:B------:R-:W-:-:S04]  /*56a0*/  FMUL.FTZ R114, R250, R114 ;  /* 0x00000072fa727220 */ /* 0x000fc80000410000 */
[----:B------:R-:W-:-:S07]  /*56b0*/  @P1 FADD.FTZ R114, R54, R114 ;  /* 0x0000007236721221 */ /* 0x000fce0000010000 */
.L_x_19257:
[----:B------:R-:W-:Y:S05]  /*56c0*/  BSYNC B1 ;  /* 0x0000000000017941 */ /* 0x000fea0003800000 */
.L_x_19256:
[----:B------:R-:W-:Y:S04]  /*56d0*/  BSSY B1, `(.L_x_19258) ;  /* 0x0000007000017945 */ /* 0x000fe80003800000 */
[----:B------:R-:W-:Y:S05]  /*56e0*/  @!P2 BRA `(.L_x_19259) ;  /* 0x000000000014a947 */ /* 0x000fea0003800000 */
[----:B-----5:R-:W-:-:S04]  /*56f0*/  PRMT R115, R63, 0x7632, R115 ;  /* 0x000076323f737816 */ /* 0x020fc80000000073 */
[----:B------:R-:W-:-:S05]  /*5700*/  SHF.L.U32 R115, R115, 0x10, RZ ;  /* 0x0000001073737819 */ /* 0x000fca00000006ff */
[----:B------:R-:W-:-:S04]  /*5710*/  FMUL.FTZ R115, R115, UR6 ;  /* 0x0000000673737c20 */ /* 0x000fc80008410000 */
[----:B------:R-:W-:-:S04]  /*5720*/  FMUL.FTZ R115, R211, R115 ;  /* 0x00000073d3737220 */ /* 0x000fc80000410000 */
[----:B------:R-:W-:-:S07]  /*5730*/  @P1 FADD.FTZ R115, R55, R115 ;  /* 0x0000007337731221 */ /* 0x000fce0000010000 */
.L_x_19259:
[----:B------:R-:W-:Y:S05]  /*5740*/  BSYNC B1 ;  /* 0x0000000000017941 */ /* 0x000fea0003800000 */
.L_x_19258:
[----:B------:R-:W0:Y:S02]  /*5750*/  LDC.64 R120, c[0x0][0x238] ;  /* 0x00008e00ff787b82 */ /* 0x000e240000000a00 */
[----:B0-----:R-:W-:-:S05]  /*5760*/  IMAD.WIDE.U32 R120, R167, 0x20, R120 ;  /* 0x00000020a7787825 */ /* 0x001fca00078e0078 */
[----:B------:R0:W-:Y:S04]  /*5770*/  STG.E.128 desc[UR4][R120.64], R116 ;  /* 0x0000007478007986 */ /* 0x0001e8000c101d04 */
[----:B------:R0:W-:Y:S02]  /*5780*/  STG.E.128 desc[UR4][R120.64+0x10], R112 ;  /* 0x0000107078007986 */ /* 0x0001e4000c101d04 */
.L_x_19243:
[----:B------:R-:W-:Y:S05]  /*5790*/  BSYNC B0 ;  /* 0x0000000000007941 */ /* 0x000fea0003800000 */
.L_x_19242:
        /* <DEDUP_REMOVED lines=236> */
.L_x_19289:
        /* <DEDUP_REMOVED lines=61> */
.L_x_19264:
[----:B------:R-:W-:Y:S05]  /*6a30*/  BSYNC B1 ;  /* 0x0000000000017941 */ /* 0x000fea0003800000 */
.L_x_19263:
        /* <DEDUP_REMOVED lines=35> */
.L_x_19266:
[----:B------:R-:W-:Y:S05]  /*6c70*/  BSYNC B1 ;  /* 0x0000000000017941 */ /* 0x000fea0003800000 */
.L_x_19265:
        /* <DEDUP_REMOVED lines=35> */
.L_x_19268:
[----:B------:R-:W-:Y:S05]  /*6eb0*/  BSYNC B1 ;  /* 0x0000000000017941 */ /* 0x000fea0003800000 */
.L_x_19267:
        /* <DEDUP_REMOVED lines=35> */
.L_x_19270:
[----:B------:R-:W-:Y:S05]  /*70f0*/  BSYNC B1 ;  /* 0x0000000000017941 */ /* 0x000fea0003800000 */
.L_x_19269:
        /* <DEDUP_REMOVED lines=35> */
.L_x_19272:
[----:B------:R-:W-:Y:S05]  /*7330*/  BSYNC B1 ;  /* 0x0000000000017941 */ /* 0x000fea0003800000 */
.L_x_19271:
        /* <DEDUP_REMOVED lines=35> */
.L_x_19274:
[----:B------:R-:W-:Y:S05]  /*7570*/  BSYNC B1 ;  /* 0x0000000000017941 */ /* 0x000fea0003800000 */
.L_x_19273:
        /* <DEDUP_REMOVED lines=35> */
.L_x_19276:
[----:B------:R-:W-:Y:S05]  /*77b0*/  BSYNC B1 ;  /* 0x0000000000017941 */ /* 0x000fea0003800000 */
.L_x_19275:
        /* <DEDUP_REMOVED lines=33> */
.L_x_19262:
[----:B------:R-:W-:Y:S05]  /*79d0*/  BSYNC B0 ;  /* 0x0000000000007941 */ /* 0x000fea0003800000 */
.L_x_19261:
[----:B01234-:R-:W0:Y:S02]  /*79e0*/  LDC.64 R120, c[0x0][0x210] ;  /* 0x00008400ff787b82 */ /* 0x01fe240000000a00 */
[----:B0-----:R-:W-:-:S04]  /*79f0*/  LEA R124, R120, R124, 0x2 ;  /* 0x0000007c787c7211 */ /* 0x001fc800078e10ff */
[----:B------:R-:W-:-:S13]  /*7a00*/  ISETP.GE.AND P1, PT, R124, R121, PT ;  /* 0x000000797c00720c */ /* 0x000fda0003f26270 */
[----:B------:R-:W-:Y:S05]  /*7a10*/  @!P1 BRA `(.L_x_19277) ;  /* 0xffffffa4007c9947 */ /* 0x000fea000383ffff */
[----:B------:R-:W-:Y:S05]  /*7a20*/  EXIT ;  /* 0x000000000000794d */ /* 0x000fea0003800000 */
.L_x_19260:
        /* <DEDUP_REMOVED lines=8> */
.L_x_19279:
[----:B------:R-:W-:Y:S05]  /*7ab0*/  BSYNC B0 ;  /* 0x0000000000007941 */ /* 0x000fea0003800000 */
.L_x_19278:
        /* <DEDUP_REMOVED lines=10> */
.L_x_19280:
        /* <DEDUP_REMOVED lines=9> */
.L_x_19281:
[----:B------:R-:W-:Y:S01]  /*7bf0*/  HFMA2.MMA R166, -RZ, RZ, 0, 4.76837158203125e-07 ;  /* 0x00000008ffa67435 */ /* 0x000fe200000001ff */
[----:B------:R-:W-:Y:S01]  /*7c00*/  FADD.FTZ R167, R167, R120 ;  /* 0x00000078a7a77221 */ /* 0x000fe20000010000 */
[----:B------:R-:W-:-:S04]  /*7c10*/  MOV R120, 0xffffffff ;  /* 0xffffffff00787802 */ /* 0x000fc80000000f00 */
[----:B------:R-:W-:-:S07]  /*7c20*/  MOV R213, R167 ;  /* 0x000000a700d57202 */ /* 0x000fce0000000f00 */
[----:B------:R-:W-:Y:S05]  /*7c30*/  WARPSYNC.COLLECTIVE R120, `(.L_x_19282) ;  /* 0x0000000078087348 */ /* 0x000fea0003c00000 */
[----:B------:R0:W1:Y:S02]  /*7c40*/  SHFL.BFLY P6, R120, R213, R166, R121 ;  /* 0x0c0000a6d5787389 */ /* 0x00006400000c0079 */
[----:B01----:R-:W-:Y:S01]  /*7c50*/  ENDCOLLECTIVE ;  /* 0x000000000000791b */ /* 0x003fe20003800000 */
.L_x_19282:
[----:B------:R-:W-:Y:S01]  /*7c60*/  HFMA2.MMA R166, -RZ, RZ, 0, 9.5367431640625e-07 ;  /* 0x00000010ffa67435 */ /* 0x000fe200000001ff */
[----:B------:R-:W-:Y:S01]  /*7c70*/  FADD.FTZ R167, R167, R120 ;  /* 0x00000078a7a77221 */ /* 0x000fe20000010000 */
[----:B------:R-:W-:-:S04]  /*7c80*/  MOV R120, 0xffffffff ;  /* 0xffffffff00787802 */ /* 0x000fc80000000f00 */
[----:B------:R-:W-:-:S07]  /*7c90*/  MOV R213, R167 ;  /* 0x000000a700d57202 */ /* 0x000fce0000000f00 */
[----:B------:R-:W-:Y:S05]  /*7ca0*/  WARPSYNC.COLLECTIVE R120, `(.L_x_19283) ;  /* 0x0000000078087348 */ /* 0x000fea0003c00000 */
[----:B------:R0:W1:Y:S02]  /*7cb0*/  SHFL.BFLY P6, R120, R213, R166, R121 ;  /* 0x0c0000a6d5787389 */ /* 0x00006400000c0079 */
[----:B01----:R-:W-:Y:S01]  /*7cc0*/  ENDCOLLECTIVE ;  /* 0x000000000000791b */ /* 0x003fe20003800000 */
.L_x_19283:
        /* <DEDUP_REMOVED lines=135> */
[----:B------:R-:W-:Y:S01]  /*8540*/  MOV R121, 0x1f ;  /* 0x0000001f00797802 */ /* 0x000fe20000000f00 */
[----:B------:R-:W-:-:S07]  /*8550*/  IMAD.MOV.U32 R213, RZ, RZ, R168 ;  /* 0x000000ffffd57224 */ /* 0x000fce00078e00a8 */
[----:B------:R-:W-:Y:S05]  /*8560*/  WARPSYNC.COLLECTIVE R120, `(.L_x_19284) ;  /* 0x0000000078087348 */ /* 0x000fea0003c00000 */
[----:B------:R0:W1:Y:S02]  /*8570*/  SHFL.BFLY P6, R120, R213, R166, R121 ;  /* 0x0c0000a6d5787389 */ /* 0x00006400000c0079 */
[----:B01----:R-:W-:Y:S01]  /*8580*/  ENDCOLLECTIVE ;  /* 0x000000000000791b */ /* 0x003fe20003800000 */
.L_x_19284:
[----:B------:R-:W-:Y:S01]  /*8590*/  HFMA2.MMA R166, -RZ, RZ, 0, 1.1920928955078125e-07 ;  /* 0x00000002ffa67435 */ /* 0x000fe200000001ff */
[----:B------:R-:W-:Y:S01]  /*85a0*/  FADD.FTZ R168, R168, R120 ;  /* 0x00000078a8a87221 */ /* 0x000fe20000010000 */
[----:B------:R-:W-:-:S04]  /*85b0*/  MOV R120, 0xffffffff ;  /* 0xffffffff00787802 */ /* 0x000fc80000000f00 */
[----:B------:R-:W-:-:S07]  /*85c0*/  MOV R213, R168 ;  /* 0x000000a800d57202 */ /* 0x000fce0000000f00 */
[----:B------:R-:W-:Y:S05]  /*85d0*/  WARPSYNC.COLLECTIVE R120, `(.L_x_19285) ;  /* 0x0000000078087348 */ /* 0x000fea0003c00000 */
[----:B------:R0:W1:Y:S02]  /*85e0*/  SHFL.BFLY P6, R120, R213, R166, R121 ;  /* 0x0c0000a6d5787389 */ /* 0x00006400000c0079 */
[----:B01----:R-:W-:Y:S01]  /*85f0*/  ENDCOLLECTIVE ;  /* 0x000000000000791b */ /* 0x003fe20003800000 */
.L_x_19285:
[----:B------:R-:W-:Y:S02]  /*8600*/  IMAD.MOV.U32 R166, RZ, RZ, 0x4 ;  /* 0x00000004ffa67424 */ /* 0x000fe400078e00ff */
[----:B------:R-:W-:Y:S01]  /*8610*/  FADD.FTZ R168, R168, R120 ;  /* 0x00000078a8a87221 */ /* 0x000fe20000010000 */
[----:B------:R-:W-:-:S04]  /*8620*/  MOV R120, 0xffffffff ;  /* 0xffffffff00787802 */ /* 0x000fc80000000f00 */
[----:B------:R-:W-:-:S07]  /*8630*/  MOV R213, R168 ;  /* 0x000000a800d57202 */ /* 0x000fce0000000f00 */
[----:B------:R-:W-:Y:S05]  /*8640*/  WARPSYNC.COLLECTIVE R120, `(.L_x_19286) ;  /* 0x0000000078087348 */ /* 0x000fea0003c00000 */
[----:B------:R0:W1:Y:S02]  /*8650*/  SHFL.BFLY P6, R120, R213, R166, R121 ;  /* 0x0c0000a6d5787389 */ /* 0x00006400000c0079 */
[----:B01----:R-:W-:Y:S01]  /*8660*/  ENDCOLLECTIVE ;  /* 0x000000000000791b */ /* 0x003fe20003800000 */
.L_x_19286:
[----:B------:R-:W-:Y:S01]  /*8670*/  HFMA2.MMA R166, -RZ, RZ, 0, 4.76837158203125e-07 ;  /* 0x00000008ffa67435 */ /* 0x000fe200000001ff */
[----:B------:R-:W-:Y:S01]  /*8680*/  FADD.FTZ R168, R168, R120 ;  /* 0x00000078a8a87221 */ /* 0x000fe20000010000 */
[----:B------:R-:W-:-:S04]  /*8690*/  MOV R120, 0xffffffff ;  /* 0xffffffff00787802 */ /* 0x000fc80000000f00 */
[----:B------:R-:W-:-:S07]  /*86a0*/  MOV R213, R168 ;  /* 0x000000a800d57202 */ /* 0x000fce0000000f00 */
[----:B------:R-:W-:Y:S05]  /*86b0*/  WARPSYNC.COLLECTIVE R120, `(.L_x_19287) ;  /* 0x0000000078087348 */ /* 0x000fea0003c00000 */
[----:B------:R0:W1:Y:S02]  /*86c0*/  SHFL.BFLY P6, R120, R213, R166, R121 ;  /* 0x0c0000a6d5787389 */ /* 0x00006400000c0079 */
[----:B01----:R-:W-:Y:S01]  /*86d0*/  ENDCOLLECTIVE ;  /* 0x000000000000791b */ /* 0x003fe20003800000 */
.L_x_19287:
[----:B------:R-:W-:Y:S01]  /*86e0*/  HFMA2.MMA R166, -RZ, RZ, 0, 9.5367431640625e-07 ;  /* 0x00000010ffa67435 */ /* 0x000fe200000001ff */
[----:B------:R-:W-:Y:S01]  /*86f0*/  FADD.FTZ R168, R168, R120 ;  /* 0x00000078a8a87221 */ /* 0x000fe20000010000 */
[----:B------:R-:W-:-:S04]  /*8700*/  MOV R120, 0xffffffff ;  /* 0xffffffff00787802 */ /* 0x000fc80000000f00 */
[----:B------:R-:W-:-:S07]  /*8710*/  MOV R213, R168 ;  /* 0x000000a800d57202 */ /* 0x000fce0000000f00 */
[----:B------:R-:W-:Y:S05]  /*8720*/  WARPSYNC.COLLECTIVE R120, `(.L_x_19288) ;  /* 0x0000000078087348 */ /* 0x000fea0003c00000 */
[----:B------:R0:W1:Y:S02]  /*8730*/  SHFL.BFLY P6, R120, R213, R166, R121 ;  /* 0x0c0000a6d5787389 */ /* 0x00006400000c0079 */
[----:B01----:R-:W-:Y:S01]  /*8740*/  ENDCOLLECTIVE ;  /* 0x000000000000791b */ /* 0x003fe20003800000 */
.L_x_19288:
[----:B------:R-:W-:Y:S05]  /*8750*/  BRA `(.L_x_19289) ;  /* 0xffffffdc00c07947 */ /* 0x000fea000383ffff */
.L_x_19290:
        /* <DEDUP_REMOVED lines=10> */
.L_x_58374:


//--------------------- .text._ZN10layer_norm13ln_fwd_kernelINS_13Kernel_traitsI13__nv_bfloat16S2_fS2_fjLj2048ELj1ELj4ELj1ELj16ENS_18Kernel_traits_baseILj2048ES2_S2_fS2_fjLj128EEEEELb0ELb1ELb1ELb1EEEvNS_9FwdParamsE --------------------------
	.section	.text._ZN10layer_norm13ln_fwd_kernelINS_13Kernel_traitsI13__nv_bfloat16S2_fS2_fjLj2048ELj1ELj4ELj1ELj16ENS_18Kernel_traits_baseILj2048ES2_S2_fS2_fjLj128EEEEELb0ELb1ELb1ELb1EEEvNS_9FwdParamsE,"ax",@progbits
	.align	128
        .global         _ZN10layer_norm13ln_fwd_kernelINS_13Kernel_traitsI13__nv_bfloat16S2_fS2_fjLj2048ELj1ELj4ELj1ELj16ENS_18Kernel_traits_baseILj2048ES2_S2_fS2_fjLj128EEEEELb0ELb1ELb1ELb1EEEvNS_9FwdParamsE
        .type           _ZN10layer_norm13ln_fwd_kernelINS_13Kernel_traitsI13__nv_bfloat16S2_fS2_fjLj2048ELj1ELj4ELj1ELj16ENS_18Kernel_traits_baseILj2048ES2_S2_fS2_fjLj128EEEEELb0ELb1ELb1ELb1EEEvNS_9FwdParamsE,@function
        .size           _ZN10layer_norm13ln_fwd_kernelINS_13Kernel_traitsI13__nv_bfloat16S2_fS2_fjLj2048ELj1ELj4ELj1ELj16ENS_18Kernel_traits_baseILj2048ES2_S2_fS2_fjLj128EEEEELb0ELb1ELb1ELb1EEEvNS_9FwdParamsE,(.L_x_58375 - _ZN10layer_norm13ln_fwd_kernelINS_13Kernel_traitsI13__nv_bfloat16S2_fS2_fjLj2048ELj1ELj4ELj1ELj16ENS_18Kernel_traits_baseILj2048ES2_S2_fS2_fjLj128EEEEELb0ELb1ELb1ELb1EEEvNS_9FwdParamsE)
        .other          _ZN10layer_norm13ln_fwd_kernelINS_13Kernel_traitsI13__nv_bfloat16S2_fS2_fjLj2048ELj1ELj4ELj1ELj16ENS_18Kernel_traits_baseILj2048ES2_S2_fS2_fjLj128EEEEELb0ELb1ELb1ELb1EEEvNS_9FwdParamsE,@"STO_CUDA_ENTRY STV_DEFAULT"
_ZN10layer_norm13ln_fwd_kernelINS_13Kernel_traitsI13__nv_bfloat16S2_fS2_fjLj2048ELj1ELj4ELj1ELj16ENS_18Kernel_traits_baseILj2048ES2_S2_fS2_fjLj128EEEEELb0ELb1ELb1ELb1EEEvNS_9FwdParamsE:
.text._ZN10layer_norm13ln_fwd_kernelINS_13Kernel_traitsI13__nv_bfloat16S2_fS2_fjLj2048ELj1ELj4ELj1ELj16ENS_18Kernel_traits_baseILj2048ES2_S2_fS2_fjLj128EEEEELb0ELb1ELb1ELb1EEEvNS_9FwdParamsE:
[----:B------:R-:W-:Y:S01]  /*0000*/  LDC R1, c[0x0][0x28] ;  /* 0x00000a00ff017b82 */ /* 0x000fe20000000800 */
[----:B------:R-:W0:Y:S01]  /*0010*/  S2R R174, SR_TID.X ;  /* 0x0000000000ae7919 */ /* 0x000e220000002100 */
[----:B------:R-:W-:Y:S01]  /*0020*/  ULDC.64 UR4, c[0x0][0x2c8] ;  /* 0x0000b20000047ab9 */ /* 0x000fe20000000a00 */
[----:B------:R-:W-:Y:S01]  /*0030*/  ULDC UR10, c[0x0][0x214] ;  /* 0x00008500000a7ab9 */ /* 0x000fe20000000800 */
[----:B------:R-:W-:Y:S01]  /*0040*/  ISETP.NE.U32.AND P0, PT, RZ, UR4, PT ;  /* 0x00000004ff007c0c */ /* 0x000fe2000bf05070 */
[----:B------:R-:W1:Y:S01]  /*0050*/  S2R R3, SR_CTAID.X ;  /* 0x0000000000037919 */ /* 0x000e620000002500 */
[----:B------:R-:W-:Y:S01]  /*0060*/  ULDC.64 UR8, c[0x0][0x278] ;  /* 0x00009e0000087ab9 */ /* 0x000fe20000000a00 */
        /* <DEDUP_REMOVED lines=19> */
[----:B------:R-:W-:Y:S02]  /*01a0*/  ISETP.GE.AND P1, PT, R0, UR10, PT ;  /* 0x0000000a00007c0c */ /* 0x000fe4000bf26270 */
        /* <DEDUP_REMOVED lines=134> */
[----:B------:R-:W-:Y:S01]  /*0a10*/  ULDC UR6, c[0x0][0x29c] ;  /* 0x0000a70000067ab9 */ /* 0x000fe20000000800 */
[----:B--2---:R-:W-:-:S02]  /*0a20*/  PRMT R219, R139, 0x7632, R219 ;  /* 0x000076328bdb7816 */ /* 0x004fc400000000db */
[----:B------:R-:W-:Y:S02]  /*0a30*/  SHF.L.U32 R139, R139, 0x10, RZ ;  /* 0x000000108b8b7819 */ /* 0x000fe400000006ff */
[C---:B---3--:R-:W-:Y:S02]  /*0a40*/  PRMT R211, R143.reuse, 0x7632, R211 ;  /* 0x000076328fd37816 */ /* 0x048fe400000000d3 */
[----:B------:R-:W-:Y:S02]  /*0a50*/  SHF.L.U32 R143, R143, 0x10, RZ ;  /* 0x000000108f8f7819 */ /* 0x000fe400000006ff */
[C---:B----4-:R-:W-:Y:S02]  /*0a60*/  PRMT R212, R147.reuse, 0x7632, R212 ;  /* 0x0000763293d47816 */ /* 0x050fe400000000d4 */
        /* <DEDUP_REMOVED lines=22> */
.L_x_19422:
[----:B0-----:R-:W0:Y:S08]  /*0bd0*/  LDC.64 R130, c[0x0][0x230] ;  /* 0x00008c00ff827b82 */ /* 0x001e300000000a00 */
        /* <DEDUP_REMOVED lines=26> */
[----:B------:R-:W-:Y:S01]  /*0d80*/  @P5 IADD3 R78, R79, -0x1, RZ ;  /* 0xffffffff4f4e5810 */ /* 0x000fe20007ffe0ff */
[----:B------:R-:W0:Y:S01]  /*0d90*/  @P5 LDC.64 R74, c[0x0][0x220] ;  /* 0x00008800ff4a5b82 */ /* 0x000e220000000a00 */
        /* <DEDUP_REMOVED lines=11> */
[----:B------:R-:W-:-:S02]  /*0e50*/  @!P6 FSEL R78, R62, RZ, P3 ;  /* 0x000000ff3e4ee208 */ /* 0x000fc40001800000 */
[----:B------:R-:W-:Y:S01]  /*0e60*/  @!P6 ISETP.NE.U32.AND P1, PT, R130, RZ, PT ;  /* 0x000000ff8200e20c */ /* 0x000fe20003f25070 */
[----:B0-----:R-:W-:Y:S01]  /*0e70*/  @P5 IMAD.WIDE.U32 R74, R188, 0x10, R74 ;  /* 0x00000010bc4a5825 */ /* 0x001fe200078e004a */
[----:B------:R-:W-:Y:S02]  /*0e80*/  @!P6 ISETP.NE.U32.AND P3, PT, R130, RZ, PT ;  /* 0x000000ff8200e20c */ /* 0x000fe40003f65070 */
[C---:B------:R-:W-:Y:S02]  /*0e90*/  @!P6 ISETP.NE.AND.EX P1, PT, R131.reuse, RZ, PT, P1 ;  /* 0x000000ff8300e20c */ /* 0x040fe40003f25310 */
[----:B------:R-:W-:Y:S01]  /*0ea0*/  @!P6 ISETP.NE.AND.EX P3, PT, R131, RZ, PT, P3 ;  /* 0x000000ff8300e20c */ /* 0x000fe20003f65330 */
[----:B------:R0:W5:Y:S01]  /*0eb0*/  @P5 LDG.E.128 R68, desc[UR4][R74.64] ;  /* 0x000000044a445981 */ /* 0x000162000c1e1d00 */
[----:B------:R-:W-:Y:S02]  /*0ec0*/  @!P6 FSEL R79, R63, RZ, P2 ;  /* 0x000000ff3f4fe208 */ /* 0x000fe40001000000 */
[----:B----4-:R-:W-:-:S02]  /*0ed0*/  @!P6 FSEL R72, R64, RZ, P1 ;  /* 0x000000ff4048e208 */ /* 0x010fc40000800000 */
        /* <DEDUP_REMOVED lines=11> */
[----:B-----5:R-:W-:Y:S02]  /*0f90*/  SHF.L.U32 R76, R68, 0x10, RZ ;  /* 0x00000010444c7819 */ /* 0x020fe400000006ff */
[----:B------:R-:W-:-:S03]  /*0fa0*/  SHF.L.U32 R83, R136, 0x10, RZ ;  /* 0x0000001088537819 */ /* 0x000fc600000006ff */
[----:B------:R-:W-:-:S04]  /*0fb0*/  FMUL.FTZ R76, R76, UR6 ;  /* 0x000000064c4c7c20 */ /* 0x000fc80008410000 */
[----:B------:R-:W-:-:S04]  /*0fc0*/  FMUL.FTZ R76, R76, R83 ;  /* 0x000000534c4c7220 */ /* 0x000fc80000410000 */
[----:B------:R-:W-:-:S07]  /*0fd0*/  @P0 FADD.FTZ R76, R60, R76 ;  /* 0x0000004c3c4c0221 */ /* 0x000fce0000010000 */
.L_x_19292:
[----:B------:R-:W-:Y:S05]  /*0fe0*/  BSYNC B0 ;  /* 0x0000000000007941 */ /* 0x000fea0003800000 */
.L_x_19291:
[----:B------:R-:W-:Y:S04]  /*0ff0*/  BSSY B0, `(.L_x_19293) ;  /* 0x0000009000007945 */ /* 0x000fe80003800000 */
[----:B------:R-:W-:Y:S05]  /*1000*/  @!P6 BRA `(.L_x_19294) ;  /* 0x00000000001ce947 */ /* 0x000fea0003800000 */
[----:B-----5:R-:W-:Y:S02]  /*1010*/  PRMT R77, R68, 0x7632, R77 ;  /* 0x00007632444d7816 */ /* 0x020fe4000000004d */
[----:B------:R-:W-:Y:S02]  /*1020*/  PRMT R82, R136, 0x7632, R82 ;  /* 0x0000763288527816 */ /* 0x000fe40000000052 */
[----:B------:R-:W-:Y:S02]  /*1030*/  SHF.L.U32 R77, R77, 0x10, RZ ;  /* 0x000000104d4d7819 */ /* 0x000fe400000006ff */
[----:B------:R-:W-:-:S03]  /*1040*/  SHF.L.U32 R82, R82, 0x10, RZ ;  /* 0x0000001052527819 */ /* 0x000fc600000006ff */
[----:B------:R-:W-:-:S04]  /*1050*/  FMUL.FTZ R77, R77, UR6 ;  /* 0x000000064d4d7c20 */ /* 0x000fc80008410000 */
[----:B------:R-:W-:-:S04]  /*1060*/  FMUL.FTZ R77, R77, R82 ;  /* 0x000000524d4d7220 */ /* 0x000fc80000410000 */
[----:B------:R-:W-:-:S07]  /*1070*/  @P0 FADD.FTZ R77, R61, R77 ;  /* 0x0000004d3d4d0221 */ /* 0x000fce0000010000 */
.L_x_19294:
[----:B------:R-:W-:Y:S05]  /*1080*/  BSYNC B0 ;  /* 0x0000000000007941 */ /* 0x000fea0003800000 */
.L_x_19293:
[----:B------:R-:W-:Y:S04]  /*1090*/  BSSY B0, `(.L_x_19295) ;  /* 0x0000007000007945 */ /* 0x000fe80003800000 */
[----:B------:R-:W-:Y:S05]  /*10a0*/  @!P6 BRA `(.L_x_19296) ;  /* 0x000000000014e947 */ /* 0x000fea0003800000 */
[----:B-----5:R-:W-:Y:S02]  /*10b0*/  SHF.L.U32 R78, R69, 0x10, RZ ;  /* 0x00000010454e7819 */ /* 0x020fe400000006ff */
[----:B------:R-:W-:-:S03]  /*10c0*/  SHF.L.U32 R83, R137, 0x10, RZ ;  /* 0x0000001089537819 */ /* 0x000fc600000006ff */
[----:B------:R-:W-:-:S04]  /*10d0*/  FMUL.FTZ R78, R78, UR6 ;  /* 0x000000064e4e7c20 */ /* 0x000fc80008410000 */
[----:B------:R-:W-:-:S04]  /*10e0*/  FMUL.FTZ R78, R78, R83 ;  /* 0x000000534e4e7220 */ /* 0x000fc80000410000 */
[----:B------:R-:W-:-:S07]  /*10f0*/  @P0 FADD.FTZ R78, R62, R78 ;  /* 0x0000004e3e4e0221 */ /* 0x000fce0000010000 */
.L_x_19296:
[----:B------:R-:W-:Y:S05]  /*1100*/  BSYNC B0 ;  /* 0x0000000000007941 */ /* 0x000fea0003800000 */
.L_x_19295:
        /* <DEDUP_REMOVED lines=9> */
.L_x_19298:
[----:B------:R-:W-:Y:S05]  /*11a0*/  BSYNC B0 ;  /* 0x0000000000007941 */ /* 0x000fea0003800000 */
.L_x_19297:
[----:B------:R-:W-:Y:S04]  /*11b0*/  BSSY B0, `(.L_x_19299) ;  /* 0x0000007000007945 */ /* 0x000fe80003800000 */
[----:B------:R-:W-:Y:S05]  /*11c0*/  @!P6 BRA `(.L_x_19300) ;  /* 0x000000000014e947 */ /* 0x000fea0003800000 */
[----:B-----5:R-:W-:Y:S02]  /*11d0*/  SHF.L.U32 R72, R70, 0x10, RZ ;  /* 0x0000001046487819 */ /* 0x020fe400000006ff */
[----:B------:R-:W-:-:S03]  /*11e0*/  SHF.L.U32 R83, R138, 0x10, RZ ;  /* 0x000000108a537819 */ /* 0x000fc600000006ff */
[----:B------:R-:W-:-:S04]  /*11f0*/  FMUL.FTZ R72, R72, UR6 ;  /* 0x0000000648487c20 */ /* 0x000fc80008410000 */
[----:B------:R-:W-:-:S04]  /*1200*/  FMUL.FTZ R72, R72, R83 ;  /* 0x0000005348487220 */ /* 0x000fc80000410000 */
[----:B------:R-:W-:-:S07]  /*1210*/  @P0 FADD.FTZ R72, R64, R72 ;  /* 0x0000004840480221 */ /* 0x000fce0000010000 */
.L_x_19300:
[----:B------:R-:W-:Y:S05]  /*1220*/  BSYNC B0 ;  /* 0x0000000000007941 */ /* 0x000fea0003800000 */
.L_x_19299:
        /* <DEDUP_REMOVED lines=9> */
.L_x_19302:
[----:B------:R-:W-:Y:S05]  /*12c0*/  BSYNC B0 ;  /* 0x0000000000007941 */ /* 0x000fea0003800000 */
.L_x_19301:
[----:B------:R-:W-:Y:S04]  /*12d0*/  BSSY B0, `(.L_x_19303) ;  /* 0x0000006000007945 */ /* 0x000fe80003800000 */
[----:B------:R-:W-:Y:S05]  /*12e0*/  @!P6 BRA `(.L_x_19304) ;  /* 0x000000000010e947 */ /* 0x000fea0003800000 */
[----:B-----5:R-:W-:-:S05]  /*12f0*/  SHF.L.U32 R74, R71, 0x10, RZ ;  /* 0x00000010474a7819 */ /* 0x020fca00000006ff */
[----:B------:R-:W-:-:S04]  /*1300*/  FMUL.FTZ R74, R74, UR6 ;  /* 0x000000064a4a7c20 */ /* 0x000fc80008410000 */
[----:B------:R-:W-:-:S04]  /*1310*/  FMUL.FTZ R74, R139, R74 ;  /* 0x0000004a8b4a7220 */ /* 0x000fc80000410000 */
[----:B------:R-:W-:-:S07]  /*1320*/  @P0 FADD.FTZ R74, R66, R74 ;  /* 0x0000004a424a0221 */ /* 0x000fce0000010000 */
.L_x_19304:
[----:B------:R-:W-:Y:S05]  /*1330*/  BSYNC B0 ;  /* 0x0000000000007941 */ /* 0x000fea0003800000 */
.L_x_19303:
[----:B------:R-:W-:Y:S04]  /*1340*/  BSSY B0, `(.L_x_19305) ;  /* 0x0000007000007945 */ /* 0x000fe80003800000 */
[----:B------:R-:W-:Y:S05]  /*1350*/  @!P6 BRA `(.L_x_19306) ;  /* 0x000000000014e947 */ /* 0x000fea0003800000 */
[----:B-----5:R-:W-:-:S04]  /*1360*/  PRMT R75, R71, 0x7632, R75 ;  /* 0x00007632474b7816 */ /* 0x020fc8000000004b */
[----:B------:R-:W-:-:S05]  /*1370*/  SHF.L.U32 R75, R75, 0x10, RZ ;  /* 0x000000104b4b7819 */ /* 0x000fca00000006ff */
[----:B------:R-:W-:-:S04]  /*1380*/  FMUL.FTZ R82, R75, UR6 ;  /* 0x000000064b527c20 */ /* 0x000fc80008410000 */
[----:B------:R-:W-:-:S04]  /*1390*/  FMUL.FTZ R75, R219, R82 ;  /* 0x00000052db4b7220 */ /* 0x000fc80000410000 */
[----:B------:R-:W-:-:S07]  /*13a0*/  @P0 FADD.FTZ R75, R67, R75 ;  /* 0x0000004b434b0221 */ /* 0x000fce0000010000 */
.L_x_19306:
[----:B------:R-:W-:Y:S05]  /*13b0*/  BSYNC B0 ;  /* 0x0000000000007941 */ /* 0x000fea0003800000 */
.L_x_19305:
        /* <DEDUP_REMOVED lines=43> */
.L_x_19308:
[----:B------:R-:W-:Y:S05]  /*1670*/  BSYNC B0 ;  /* 0x0000000000007941 */ /* 0x000fea0003800000 */
.L_x_19307:
        /* <DEDUP_REMOVED lines=9> */
.L_x_19310:
[----:B------:R-:W-:Y:S05]  /*1710*/  BSYNC B0 ;  /* 0x0000000000007941 */ /* 0x000fea0003800000 */
.L_x_19309:
[----:B------:R-:W-:Y:S04]  /*1720*/  BSSY B0, `(.L_x_19311) ;  /* 0x0000007000007945 */ /* 0x000fe80003800000 */
[----:B------:R-:W-:Y:S05]  /*1730*/  @!P6 BRA `(.L_x_19312) ;  /* 0x000000000014e947 */ /* 0x000fea0003800000 */
[----:B-----5:R-:W-:Y:S02]  /*1740*/  SHF.L.U32 R90, R69, 0x10, RZ ;  /* 0x00000010455a7819 */ /* 0x020fe400000006ff */
[----:B------:R-:W-:-:S03]  /*1750*/  SHF.L.U32 R86, R141, 0x10, RZ ;  /* 0x000000108d567819 */ /* 0x000fc600000006ff */
[----:B------:R-:W-:-:S04]  /*1760*/  FMUL.FTZ R91, R90, UR6 ;  /* 0x000000065a5b7c20 */ /* 0x000fc80008410000 */
[----:B------:R-:W-:-:S04]  /*1770*/  FMUL.FTZ R86, R91, R86 ;  /* 0x000000565b567220 */ /* 0x000fc80000410000 */
[----:B------:R-:W-:-:S07]  /*1780*/  @P0 FADD.FTZ R86, R62, R86 ;  /* 0x000000563e560221 */ /* 0x000fce0000010000 */
.L_x_19312:
[----:B------:R-:W-:Y:S05]  /*1790*/  BSYNC B0 ;  /* 0x0000000000007941 */ /* 0x000fea0003800000 */
.L_x_19311:
        /* <DEDUP_REMOVED lines=9> */
.L_x_19314:
[----:B------:R-:W-:Y:S05]  /*1830*/  BSYNC B0 ;  /* 0x0000000000007941 */ /* 0x000fea0003800000 */
.L_x_19313:
[----:B------:R-:W-:Y:S04]  /*1840*/  BSSY B0, `(.L_x_19315) ;  /* 0x0000007000007945 */ /* 0x000fe80003800000 */
[----:B------:R-:W-:Y:S05]  /*1850*/  @!P6 BRA `(.L_x_19316) ;  /* 0x000000000014e947 */ /* 0x000fea0003800000 */
[----:B-----5:R-:W-:Y:S02]  /*1860*/  SHF.L.U32 R90, R70, 0x10, RZ ;  /* 0x00000010465a7819 */ /* 0x020fe400000006ff */
[----:B------:R-:W-:-:S03]  /*1870*/  SHF.L.U32 R80, R142, 0x10, RZ ;  /* 0x000000108e507819 */ /* 0x000fc600000006ff */
[----:B------:R-:W-:-:S04]  /*1880*/  FMUL.FTZ R91, R90, UR6 ;  /* 0x000000065a5b7c20 */ /* 0x000fc80008410000 */
[----:B------:R-:W-:-:S04]  /*1890*/  FMUL.FTZ R80, R91, R80 ;  /* 0x000000505b507220 */ /* 0x000fc80000410000 */
[----:B------:R-:W-:-:S07]  /*18a0*/  @P0 FADD.FTZ R80, R64, R80 ;  /* 0x0000005040500221 */ /* 0x000fce0000010000 */
.L_x_19316:
[----:B------:R-:W-:Y:S05]  /*18b0*/  BSYNC B0 ;  /* 0x0000000000007941 */ /* 0x000fea0003800000 */
.L_x_19315:
        /* <DEDUP_REMOVED lines=9> */
.L_x_19318:
[----:B------:R-:W-:Y:S05]  /*1950*/  BSYNC B0 ;  /* 0x0000000000007941 */ /* 0x000fea0003800000 */
.L_x_19317:
[----:B------:R-:W-:Y:S04]  /*1960*/  BSSY B0, `(.L_x_19319) ;  /* 0x0000006000007945 */ /* 0x000fe80003800000 */
[----:B------:R-:W-:Y:S05]  /*1970*/  @!P6 BRA `(.L_x_19320) ;  /* 0x000000000010e947 */ /* 0x000fea0003800000 */
[----:B-----5:R-:W-:-:S05]  /*1980*/  SHF.L.U32 R82, R71, 0x10, RZ ;  /* 0x0000001047527819 */ /* 0x020fca00000006ff */
[----:B------:R-:W-:-:S04]  /*1990*/  FMUL.FTZ R82, R82, UR6 ;  /* 0x0000000652527c20 */ /* 0x000fc80008410000 */
[----:B------:R-:W-:-:S04]  /*19a0*/  FMUL.FTZ R82, R143, R82 ;  /* 0x000000528f527220 */ /* 0x000fc80000410000 */
[----:B------:R-:W-:-:S07]  /*19b0*/  @P0 FADD.FTZ R82, R66, R82 ;  /* 0x0000005242520221 */ /* 0x000fce0000010000 */
.L_x_19320:
[----:B------:R-:W-:Y:S05]  /*19c0*/  BSYNC B0 ;  /* 0x0000000000007941 */ /* 0x000fea0003800000 */
.L_x_19319:
[----:B------:R-:W-:Y:S04]  /*19d0*/  BSSY B0, `(.L_x_19321) ;  /* 0x0000007000007945 */ /* 0x000fe80003800000 */
[----:B------:R-:W-:Y:S05]  /*19e0*/  @!P6 BRA `(.L_x_19322) ;  /* 0x000000000014e947 */ /* 0x000fea0003800000 */
[----:B-----5:R-:W-:-:S04]  /*19f0*/  PRMT R83, R71, 0x7632, R83 ;  /* 0x0000763247537816 */ /* 0x020fc80000000053 */
[----:B------:R-:W-:-:S05]  /*1a00*/  SHF.L.U32 R83, R83, 0x10, RZ ;  /* 0x0000001053537819 */ /* 0x000fca00000006ff */
[----:B------:R-:W-:-:S04]  /*1a10*/  FMUL.FTZ R90, R83, UR6 ;  /* 0x00000006535a7c20 */ /* 0x000fc80008410000 */
[----:B------:R-:W-:-:S04]  /*1a20*/  FMUL.FTZ R83, R211, R90 ;  /* 0x0000005ad3537220 */ /* 0x000fc80000410000 */
[----:B------:R-:W-:-:S07]  /*1a30*/  @P0 FADD.FTZ R83, R67, R83 ;  /* 0x0000005343530221 */ /* 0x000fce0000010000 */
.L_x_19322:
[----:B------:R-:W-:Y:S05]  /*1a40*/  BSYNC B0 ;  /* 0x0000000000007941 */ /* 0x000fea0003800000 */
.L_x_19321:
        /* <DEDUP_REMOVED lines=43> */
.L_x_19324:
[----:B------:R-:W-:Y:S05]  /*1d00*/  BSYNC B0 ;  /* 0x0000000000007941 */ /* 0x000fea0003800000 */
.L_x_19323:
        /* <DEDUP_REMOVED lines=9> */
.L_x_19326:
[----:B------:R-:W-:Y:S05]  /*1da0*/  BSYNC B0 ;  /* 0x0000000000007941 */ /* 0x000fea0003800000 */
.L_x_19325:
[----:B------:R-:W-:Y:S04]  /*1db0*/  BSSY B0, `(.L_x_19327) ;  /* 0x0000007000007945 */ /* 0x000fe80003800000 */
[----:B------:R-:W-:Y:S05]  /*1dc0*/  @!P6 BRA `(.L_x_19328) ;  /* 0x000000000014e947 */ /* 0x000fea0003800000 */
[----:B-----5:R-:W-:Y:S02]  /*1dd0*/  SHF.L.U32 R98, R69, 0x10, RZ ;  /* 0x0000001045627819 */ /* 0x020fe400000006ff */
[----:B------:R-:W-:-:S03]  /*1de0*/  SHF.L.U32 R94, R145, 0x10, RZ ;  /* 0x00000010915e7819 */ /* 0x000fc600000006ff */
[----:B------:R-:W-:-:S04]  /*1df0*/  FMUL.FTZ R99, R98, UR6 ;  /* 0x0000000662637c20 */ /* 0x000fc80008410000 */
[----:B------:R-:W-:-:S04]  /*1e00*/  FMUL.FTZ R94, R99, R94 ;  /* 0x0000005e635e7220 */ /* 0x000fc80000410000 */
[----:B------:R-:W-:-:S07]  /*1e10*/  @P0 FADD.FTZ R94, R62, R94 ;  /* 0x0000005e3e5e0221 */ /* 0x000fce0000010000 */
.L_x_19328:
[----:B------:R-:W-:Y:S05]  /*1e20*/  BSYNC B0 ;  /* 0x0000000000007941 */ /* 0x000fea0003800000 */
.L_x_19327:
        /* <DEDUP_REMOVED lines=9> */
.L_x_19330:
[----:B------:R-:W-:Y:S05]  /*1ec0*/  BSYNC B0 ;  /* 0x0000000000007941 */ /* 0x000fea0003800000 */
.L_x_19329:
[----:B------:R-:W-:Y:S04]  /*1ed0*/  BSSY B0, `(.L_x_19331) ;  /* 0x0000007000007945 */ /* 0x000fe80003800000 */
[----:B------:R-:W-:Y:S05]  /*1ee0*/  @!P6 BRA `(.L_x_19332) ;  /* 0x000000000014e947 */ /* 0x000fea0003800000 */
[----:B-----5:R-:W-:Y:S02]  /*1ef0*/  SHF.L.U32 R98, R70, 0x10, RZ ;  /* 0x0000001046627819 */ /* 0x020fe400000006ff */
[----:B------:R-:W-:-:S03]  /*1f00*/  SHF.L.U32 R88, R146, 0x10, RZ ;  /* 0x0000001092587819 */ /* 0x000fc600000006ff */
[----:B------:R-:W-:-:S04]  /*1f10*/  FMUL.FTZ R99, R98, UR6 ;  /* 0x0000000662637c20 */ /* 0x000fc80008410000 */
[----:B------:R-:W-:-:S04]  /*1f20*/  FMUL.FTZ R88, R99, R88 ;  /* 0x0000005863587220 */ /* 0x000fc80000410000 */
[----:B------:R-:W-:-:S07]  /*1f30*/  @P0 FADD.FTZ R88, R64, R88 ;  /* 0x0000005840580221 */ /* 0x000fce0000010000 */
.L_x_19332:
[----:B------:R-:W-:Y:S05]  /*1f40*/  BSYNC B0 ;  /* 0x0000000000007941 */ /* 0x000fea0003800000 */
.L_x_19331:
        /* <DEDUP_REMOVED lines=9> */
.L_x_19334:
[----:B------:R-:W-:Y:S05]  /*1fe0*/  BSYNC B0 ;  /* 0x0000000000007941 */ /* 0x000fea0003800000 */
.L_x_19333:
[----:B------:R-:W-:Y:S04]  /*1ff0*/  BSSY B0, `(.L_x_19335) ;  /* 0x0000006000007945 */ /* 0x000fe80003800000 */
[----:B------:R-:W-:Y:S05]  /*2000*/  @!P6 BRA `(.L_x_19336) ;  /* 0x000000000010e947 */ /* 0x000fea0003800000 */
[----:B-----5:R-:W-:-:S05]  /*2010*/  SHF.L.U32 R90, R71, 0x10, RZ ;  /* 0x00000010475a7819 */ /* 0x020fca00000006ff */
[----:B------:R-:W-:-:S04]  /*2020*/  FMUL.FTZ R90, R90, UR6 ;  /* 0x000000065a5a7c20 */ /* 0x000fc80008410000 */
[----:B------:R-:W-:-:S04]  /*2030*/  FMUL.FTZ R90, R147, R90 ;  /* 0x0000005a935a7220 */ /* 0x000fc80000410000 */
[----:B------:R-:W-:-:S07]  /*2040*/  @P0 FADD.FTZ R90, R66, R90 ;  /* 0x0000005a425a0221 */ /* 0x000fce0000010000 */
.L_x_19336:
[----:B------:R-:W-:Y:S05]  /*2050*/  BSYNC B0 ;  /* 0x0000000000007941 */ /* 0x000fea0003800000 */
.L_x_19335:
[----:B------:R-:W-:Y:S04]  /*2060*/  BSSY B0, `(.L_x_19337) ;  /* 0x0000007000007945 */ /* 0x000fe80003800000 */
[----:B------:R-:W-:Y:S05]  /*2070*/  @!P6 BRA `(.L_x_19338) ;  /* 0x000000000014e947 */ /* 0x000fea0003800000 */
[----:B-----5:R-:W-:-:S04]  /*2080*/  PRMT R91, R71, 0x7632, R91 ;  /* 0x00007632475b7816 */ /* 0x020fc8000000005b */
[----:B------:R-:W-:-:S05]  /*2090*/  SHF.L.U32 R91, R91, 0x10, RZ ;  /* 0x000000105b5b7819 */ /* 0x000fca00000006ff */
[----:B------:R-:W-:-:S04]  /*20a0*/  FMUL.FTZ R91, R91, UR6 ;  /* 0x000000065b5b7c20 */ /* 0x000fc80008410000 */
[----:B------:R-:W-:-:S04]  /*20b0*/  FMUL.FTZ R91, R212, R91 ;  /* 0x0000005bd45b7220 */ /* 0x000fc80000410000 */
[----:B------:R-:W-:-:S07]  /*20c0*/  @P0 FADD.FTZ R91, R67, R91 ;  /* 0x0000005b435b0221 */ /* 0x000fce0000010000 */
.L_x_19338:
[----:B------:R-:W-:Y:S05]  /*20d0*/  BSYNC B0 ;  /* 0x0000000000007941 */ /* 0x000fea0003800000 */
.L_x_19337:
        /* <DEDUP_REMOVED lines=43> */
.L_x_19340:
[----:B------:R-:W-:Y:S05]  /*2390*/  BSYNC B0 ;  /* 0x0000000000007941 */ /* 0x000fea0003800000 */
.L_x_19339:
        /* <DEDUP_REMOVED lines=9> */
.L_x_19342:
[----:B------:R-:W-:Y:S05]  /*2430*/  BSYNC B0 ;  /* 0x0000000000007941 */ /* 0x000fea0003800000 */
.L_x_19341:
[----:B------:R-:W-:Y:S04]  /*2440*/  BSSY B0, `(.L_x_19343) ;  /* 0x0000007000007945 */ /* 0x000fe80003800000 */
[----:B------:R-:W-:Y:S05]  /*2450*/  @!P6 BRA `(.L_x_19344) ;  /* 0x000000000014e947 */ /* 0x000fea0003800000 */
[----:B-----5:R-:W-:Y:S02]  /*2460*/  SHF.L.U32 R106, R69, 0x10, RZ ;  /* 0x00000010456a7819 */ /* 0x020fe400000006ff */
[----:B------:R-:W-:-:S03]  /*2470*/  SHF.L.U32 R102, R149, 0x10, RZ ;  /* 0x0000001095667819 */ /* 0x000fc600000006ff */
[----:B------:R-:W-:-:S04]  /*2480*/  FMUL.FTZ R107, R106, UR6 ;  /* 0x000000066a6b7c20 */ /* 0x000fc80008410000 */
[----:B------:R-:W-:-:S04]  /*2490*/  FMUL.FTZ R102, R107, R102 ;  /* 0x000000666b667220 */ /* 0x000fc80000410000 */
[----:B------:R-:W-:-:S07]  /*24a0*/  @P0 FADD.FTZ R102, R62, R102 ;  /* 0x000000663e660221 */ /* 0x000fce0000010000 */
.L_x_19344:
[----:B------:R-:W-:Y:S05]  /*24b0*/  BSYNC B0 ;  /* 0x0000000000007941 */ /* 0x000fea0003800000 */
.L_x_19343:
        /* <DEDUP_REMOVED lines=9> */
.L_x_19346:
[----:B------:R-:W-:Y:S05]  /*2550*/  BSYNC B0 ;  /* 0x0000000000007941 */ /* 0x000fea0003800000 */
.L_x_19345:
[----:B------:R-:W-:Y:S04]  /*2560*/  BSSY B0, `(.L_x_19347) ;  /* 0x0000007000007945 */ /* 0x000fe80003800000 */
[----:B------:R-:W-:Y:S05]  /*2570*/  @!P6 BRA `(.L_x_19348) ;  /* 0x000000000014e947 */ /* 0x000fea0003800000 */
[----:B-----5:R-:W-:Y:S02]  /*2580*/  SHF.L.U32 R106, R70, 0x10, RZ ;  /* 0x00000010466a7819 */ /* 0x020fe400000006ff */
[----:B------:R-:W-:-:S03]  /*2590*/  SHF.L.U32 R96, R150, 0x10, RZ ;  /* 0x0000001096607819 */ /* 0x000fc600000006ff */
[----:B------:R-:W-:-:S04]  /*25a0*/  FMUL.FTZ R107, R106, UR6 ;  /* 0x000000066a6b7c20 */ /* 0x000fc80008410000 */
[----:B------:R-:W-:-:S04]  /*25b0*/  FMUL.FTZ R96, R107, R96 ;  /* 0x000000606b607220 */ /* 0x000fc80000410000 */
[----:B------:R-:W-:-:S07]  /*25c0*/  @P0 FADD.FTZ R96, R64, R96 ;  /* 0x0000006040600221 */ /* 0x000fce0000010000 */
.L_x_19348:
[----:B------:R-:W-:Y:S05]  /*25d0*/  BSYNC B0 ;  /* 0x0000000000007941 */ /* 0x000fea0003800000 */
.L_x_19347:
        /* <DEDUP_REMOVED lines=9> */
.L_x_19350:
[----:B------:R-:W-:Y:S05]  /*2670*/  BSYNC B0 ;  /* 0x0000000000007941 */ /* 0x000fea0003800000 */
.L_x_19349:
[----:B------:R-:W-:Y:S04]  /*2680*/  BSSY B0, `(.L_x_19351) ;  /* 0x0000006000007945 */ /* 0x000fe80003800000 */
[----:B------:R-:W-:Y:S05]  /*2690*/  @!P6 BRA `(.L_x_19352) ;  /* 0x000000000010e947 */ /* 0x000fea0003800000 */
[----:B-----5:R-:W-:-:S05]  /*26a0*/  SHF.L.U32 R98, R71, 0x10, RZ ;  /* 0x0000001047627819 */ /* 0x020fca00000006ff */
[----:B------:R-:W-:-:S04]  /*26b0*/  FMUL.FTZ R98, R98, UR6 ;  /* 0x0000000662627c20 */ /* 0x000fc80008410000 */
[----:B------:R-:W-:-:S04]  /*26c0*/  FMUL.FTZ R98, R151, R98 ;  /* 0x0000006297627220 */ /* 0x000fc80000410000 */
[----:B------:R-:W-:-:S07]  /*26d0*/  @P0 FADD.FTZ R98, R66, R98 ;  /* 0x0000006242620221 */ /* 0x000fce0000010000 */
.L_x_19352:
[----:B------:R-:W-:Y:S05]  /*26e0*/  BSYNC B0 ;  /* 0x0000000000007941 */ /* 0x000fea0003800000 */
.L_x_19351:
[----:B------:R-:W-:Y:S04]  /*26f0*/  BSSY B0, `(.L_x_19353) ;  /* 0x0000007000007945 */ /* 0x000fe80003800000 */
[----:B------:R-:W-:Y:S05]  /*2700*/  @!P6 BRA `(.L_x_19354) ;  /* 0x000000000014e947 */ /* 0x000fea0003800000 */
[----:B-----5:R-:W-:-:S04]  /*2710*/  PRMT R99, R71, 0x7632, R99 ;  /* 0x0000763247637816 */ /* 0x020fc80000000063 */
[----:B------:R-:W-:-:S05]  /*2720*/  SHF.L.U32 R99, R99, 0x10, RZ ;  /* 0x0000001063637819 */ /* 0x000fca00000006ff */
[----:B------:R-:W-:-:S04]  /*2730*/  FMUL.FTZ R106, R99, UR6 ;  /* 0x00000006636a7c20 */ /* 0x000fc80008410000 */
[----:B------:R-:W-:-:S04]  /*2740*/  FMUL.FTZ R99, R213, R106 ;  /* 0x0000006ad5637220 */ /* 0x000fc80000410000 */
[----:B------:R-:W-:-:S07]  /*2750*/  @P0 FADD.FTZ R99, R67, R99 ;  /* 0x0000006343630221 */ /* 0x000fce0000010000 */
.L_x_19354:
[----:B------:R-:W-:Y:S05]  /*2760*/  BSYNC B0 ;  /* 0x0000000000007941 */ /* 0x000fea0003800000 */
.L_x_19353:
        /* <DEDUP_REMOVED lines=43> */
.L_x_19356:
[----:B------:R-:W-:Y:S05]  /*2a20*/  BSYNC B0 ;  /* 0x0000000000007941 */ /* 0x000fea0003800000 */
.L_x_19355:
        /* <DEDUP_REMOVED lines=9> */
.L_x_19358:
[----:B------:R-:W-:Y:S05]  /*2ac0*/  BSYNC B0 ;  /* 0x0000000000007941 */ /* 0x000fea0003800000 */
.L_x_19357:
[----:B------:R-:W-:Y:S04]  /*2ad0*/  BSSY B0, `(.L_x_19359) ;  /* 0x0000007000007945 */ /* 0x000fe80003800000 */
[----:B------:R-:W-:Y:S05]  /*2ae0*/  @!P6 BRA `(.L_x_19360) ;  /* 0x000000000014e947 */ /* 0x000fea0003800000 */
[----:B-----5:R-:W-:Y:S02]  /*2af0*/  SHF.L.U32 R114, R69, 0x10, RZ ;  /* 0x0000001045727819 */ /* 0x020fe400000006ff */
[----:B------:R-:W-:-:S03]  /*2b00*/  SHF.L.U32 R110, R153, 0x10, RZ ;  /* 0x00000010996e7819 */ /* 0x000fc600000006ff */
[----:B------:R-:W-:-:S04]  /*2b10*/  FMUL.FTZ R115, R114, UR6 ;  /* 0x0000000672737c20 */ /* 0x000fc80008410000 */
[----:B------:R-:W-:-:S04]  /*2b20*/  FMUL.FTZ R110, R115, R110 ;  /* 0x0000006e736e7220 */ /* 0x000fc80000410000 */
[----:B------:R-:W-:-:S07]  /*2b30*/  @P0 FADD.FTZ R110, R62, R110 ;  /* 0x0000006e3e6e0221 */ /* 0x000fce0000010000 */
.L_x_19360:
[----:B------:R-:W-:Y:S05]  /*2b40*/  BSYNC B0 ;  /* 0x0000000000007941 */ /* 0x000fea0003800000 */
.L_x_19359:
        /* <DEDUP_REMOVED lines=9> */
.L_x_19362:
[----:B------:R-:W-:Y:S05]  /*2be0*/  BSYNC B0 ;  /* 0x0000000000007941 */ /* 0x000fea0003800000 */
.L_x_19361:
[----:B------:R-:W-:Y:S04]  /*2bf0*/  BSSY B0, `(.L_x_19363) ;  /* 0x0000007000007945 */ /* 0x000fe80003800000 */
[----:B------:R-:W-:Y:S05]  /*2c00*/  @!P6 BRA `(.L_x_19364) ;  /* 0x000000000014e947 */ /* 0x000fea0003800000 */
[----:B-----5:R-:W-:Y:S02]  /*2c10*/  SHF.L.U32 R114, R70, 0x10, RZ ;  /* 0x0000001046727819 */ /* 0x020fe400000006ff */
[----:B------:R-:W-:-:S03]  /*2c20*/  SHF.L.U32 R104, R154, 0x10, RZ ;  /* 0x000000109a687819 */ /* 0x000fc600000006ff */
[----:B------:R-:W-:-:S04]  /*2c30*/  FMUL.FTZ R115, R114, UR6 ;  /* 0x0000000672737c20 */ /* 0x000fc80008410000 */
[----:B------:R-:W-:-:S04]  /*2c40*/  FMUL.FTZ R104, R115, R104 ;  /* 0x0000006873687220 */ /* 0x000fc80000410000 */
[----:B------:R-:W-:-:S07]  /*2c50*/  @P0 FADD.FTZ R104, R64, R104 ;  /* 0x0000006840680221 */ /* 0x000fce0000010000 */
.L_x_19364:
[----:B------:R-:W-:Y:S05]  /*2c60*/  BSYNC B0 ;  /* 0x0000000000007941 */ /* 0x000fea0003800000 */
.L_x_19363:
        /* <DEDUP_REMOVED lines=9> */
.L_x_19366:
[----:B------:R-:W-:Y:S05]  /*2d00*/  BSYNC B0 ;  /* 0x0000000000007941 */ /* 0x000fea0003800000 */
.L_x_19365:
[----:B------:R-:W-:Y:S04]  /*2d10*/  BSSY B0, `(.L_x_19367) ;  /* 0x0000006000007945 */ /* 0x000fe80003800000 */
[----:B------:R-:W-:Y:S05]  /*2d20*/  @!P6 BRA `(.L_x_19368) ;  /* 0x000000000010e947 */ /* 0x000fea0003800000 */
[----:B-----5:R-:W-:-:S05]  /*2d30*/  SHF.L.U32 R106, R71, 0x10, RZ ;  /* 0x00000010476a7819 */ /* 0x020fca00000006ff */
[----:B------:R-:W-:-:S04]  /*2d40*/  FMUL.FTZ R106, R106, UR6 ;  /* 0x000000066a6a7c20 */ /* 0x000fc80008410000 */
[----:B------:R-:W-:-:S04]  /*2d50*/  FMUL.FTZ R106, R155, R106 ;  /* 0x0000006a9b6a7220 */ /* 0x000fc80000410000 */
[----:B------:R-:W-:-:S07]  /*2d60*/  @P0 FADD.FTZ R106, R66, R106 ;  /* 0x0000006a426a0221 */ /* 0x000fce0000010000 */
.L_x_19368:
[----:B------:R-:W-:Y:S05]  /*2d70*/  BSYNC B0 ;  /* 0x0000000000007941 */ /* 0x000fea0003800000 */
.L_x_19367:
[----:B------:R-:W-:Y:S04]  /*2d80*/  BSSY B0, `(.L_x_19369) ;  /* 0x0000007000007945 */ /* 0x000fe80003800000 */
[----:B------:R-:W-:Y:S05]  /*2d90*/  @!P6 BRA `(.L_x_19370) ;  /* 0x000000000014e947 */ /* 0x000fea0003800000 */
[----:B-----5:R-:W-:-:S04]  /*2da0*/  PRMT R107, R71, 0x7632, R107 ;  /* 0x00007632476b7816 */ /* 0x020fc8000000006b */
[----:B------:R-:W-:-:S05]  /*2db0*/  SHF.L.U32 R107, R107, 0x10, RZ ;  /* 0x000000106b6b7819 */ /* 0x000fca00000006ff */
[----:B------:R-:W-:-:S04]  /*2dc0*/  FMUL.FTZ R107, R107, UR6 ;  /* 0x000000066b6b7c20 */ /* 0x000fc80008410000 */
[----:B------:R-:W-:-:S04]  /*2dd0*/  FMUL.FTZ R107, R214, R107 ;  /* 0x0000006bd66b7220 */ /* 0x000fc80000410000 */
[----:B------:R-:W-:-:S07]  /*2de0*/  @P0 FADD.FTZ R107, R67, R107 ;  /* 0x0000006b436b0221 */ /* 0x000fce0000010000 */
.L_x_19370:
[----:B------:R-:W-:Y:S05]  /*2df0*/  BSYNC B0 ;  /* 0x0000000000007941 */ /* 0x000fea0003800000 */
.L_x_19369:
        /* <DEDUP_REMOVED lines=43> */
.L_x_19372:
[----:B------:R-:W-:Y:S05]  /*30b0*/  BSYNC B0 ;  /* 0x0000000000007941 */ /* 0x000fea0003800000 */
.L_x_19371:
        /* <DEDUP_REMOVED lines=9> */
.L_x_19374:
[----:B------:R-:W-:Y:S05]  /*3150*/  BSYNC B0 ;  /* 0x0000000000007941 */ /* 0x000fea0003800000 */
.L_x_19373:
[----:B------:R-:W-:Y:S04]  /*3160*/  BSSY B0, `(.L_x_19375) ;  /* 0x0000007000007945 */ /* 0x000fe80003800000 */
[----:B------:R-:W-:Y:S05]  /*3170*/  @!P6 BRA `(.L_x_19376) ;  /* 0x000000000014e947 */ /* 0x000fea0003800000 */
[----:B-----5:R-:W-:Y:S02]  /*3180*/  SHF.L.U32 R122, R69, 0x10, RZ ;  /* 0x00000010457a7819 */ /* 0x020fe400000006ff */
[----:B------:R-:W-:-:S03]  /*3190*/  SHF.L.U32 R118, R157, 0x10, RZ ;  /* 0x000000109d767819 */ /* 0x000fc600000006ff */
[----:B------:R-:W-:-:S04]  /*31a0*/  FMUL.FTZ R123, R122, UR6 ;  /* 0x000000067a7b7c20 */ /* 0x000fc80008410000 */
[----:B------:R-:W-:-:S04]  /*31b0*/  FMUL.FTZ R118, R123, R118 ;  /* 0x000000767b767220 */ /* 0x000fc80000410000 */
[----:B------:R-:W-:-:S07]  /*31c0*/  @P0 FADD.FTZ R118, R62, R118 ;  /* 0x000000763e760221 */ /* 0x000fce0000010000 */
.L_x_19376:
[----:B------:R-:W-:Y:S05]  /*31d0*/  BSYNC B0 ;  /* 0x0000000000007941 */ /* 0x000fea0003800000 */
.L_x_19375:
        /* <DEDUP_REMOVED lines=9> */
.L_x_19378:
[----:B------:R-:W-:Y:S05]  /*3270*/  BSYNC B0 ;  /* 0x0000000000007941 */ /* 0x000fea0003800000 */
.L_x_19377:
[----:B------:R-:W-:Y:S04]  /*3280*/  BSSY B0, `(.L_x_19379) ;  /* 0x0000007000007945 */ /* 0x000fe80003800000 */
[----:B------:R-:W-:Y:S05]  /*3290*/  @!P6 BRA `(.L_x_19380) ;  /* 0x000000000014e947 */ /* 0x000fea0003800000 */
[----:B-----5:R-:W-:Y:S02]  /*32a0*/  SHF.L.U32 R122, R70, 0x10, RZ ;  /* 0x00000010467a7819 */ /* 0x020fe400000006ff */
[----:B------:R-:W-:-:S03]  /*32b0*/  SHF.L.U32 R112, R158, 0x10, RZ ;  /* 0x000000109e707819 */ /* 0x000fc600000006ff */
[----:B------:R-:W-:-:S04]  /*32c0*/  FMUL.FTZ R123, R122, UR6 ;  /* 0x000000067a7b7c20 */ /* 0x000fc80008410000 */
[----:B------:R-:W-:-:S04]  /*32d0*/  FMUL.FTZ R112, R123, R112 ;  /* 0x000000707b707220 */ /* 0x000fc80000410000 */
[----:B------:R-:W-:-:S07]  /*32e0*/  @P0 FADD.FTZ R112, R64, R112 ;  /* 0x0000007040700221 */ /* 0x000fce0000010000 */
.L_x_19380:
[----:B------:R-:W-:Y:S05]  /*32f0*/  BSYNC B0 ;  /* 0x0000000000007941 */ /* 0x000fea0003800000 */
.L_x_19379:
        /* <DEDUP_REMOVED lines=9> */
.L_x_19382:
[----:B------:R-:W-:Y:S05]  /*3390*/  BSYNC B0 ;  /* 0x0000000000007941 */ /* 0x000fea0003800000 */
.L_x_19381:
[----:B------:R-:W-:Y:S04]  /*33a0*/  BSSY B0, `(.L_x_19383) ;  /* 0x0000006000007945 */ /* 0x000fe80003800000 */
[----:B------:R-:W-:Y:S05]  /*33b0*/  @!P6 BRA `(.L_x_19384) ;  /* 0x000000000010e947 */ /* 0x000fea0003800000 */
[----:B-----5:R-:W-:-:S05]  /*33c0*/  SHF.L.U32 R114, R71, 0x10, RZ ;  /* 0x0000001047727819 */ /* 0x020fca00000006ff */
[----:B------:R-:W-:-:S04]  /*33d0*/  FMUL.FTZ R114, R114, UR6 ;  /* 0x0000000672727c20 */ /* 0x000fc80008410000 */
[----:B------:R-:W-:-:S04]  /*33e0*/  FMUL.FTZ R114, R159, R114 ;  /* 0x000000729f727220 */ /* 0x000fc80000410000 */
[----:B------:R-:W-:-:S07]  /*33f0*/  @P0 FADD.FTZ R114, R66, R114 ;  /* 0x0000007242720221 */ /* 0x000fce0000010000 */
.L_x_19384:
[----:B------:R-:W-:Y:S05]  /*3400*/  BSYNC B0 ;  /* 0x0000000000007941 */ /* 0x000fea0003800000 */
.L_x_19383:
[----:B------:R-:W-:Y:S04]  /*3410*/  BSSY B0, `(.L_x_19385) ;  /* 0x0000007000007945 */ /* 0x000fe80003800000 */
[----:B------:R-:W-:Y:S05]  /*3420*/  @!P6 BRA `(.L_x_19386) ;  /* 0x000000000014e947 */ /* 0x000fea0003800000 */
[----:B-----5:R-:W-:-:S04]  /*3430*/  PRMT R115, R71, 0x7632, R115 ;  /* 0x0000763247737816 */ /* 0x020fc80000000073 */
[----:B------:R-:W-:-:S05]  /*3440*/  SHF.L.U32 R115, R115, 0x10, RZ ;  /* 0x0000001073737819 */ /* 0x000fca00000006ff */
[----:B------:R-:W-:-:S04]  /*3450*/  FMUL.FTZ R122, R115, UR6 ;  /* 0x00000006737a7c20 */ /* 0x000fc80008410000 */
[----:B------:R-:W-:-:S04]  /*3460*/  FMUL.FTZ R115, R215, R122 ;  /* 0x0000007ad7737220 */ /* 0x000fc80000410000 */
[----:B------:R-:W-:-:S07]  /*3470*/  @P0 FADD.FTZ R115, R67, R115 ;  /* 0x0000007343730221 */ /* 0x000fce0000010000 */
.L_x_19386:
[----:B------:R-:W-:Y:S05]  /*3480*/  BSYNC B0 ;  /* 0x0000000000007941 */ /* 0x000fea0003800000 */
.L_x_19385:
        /* <DEDUP_REMOVED lines=43> */
.L_x_19388:
[----:B------:R-:W-:Y:S05]  /*3740*/  BSYNC B0 ;  /* 0x0000000000007941 */ /* 0x000fea0003800000 */
.L_x_19387:
        /* <DEDUP_REMOVED lines=9> */
.L_x_19390:
[----:B------:R-:W-:Y:S05]  /*37e0*/  BSYNC B0 ;  /* 0x0000000000007941 */ /* 0x000fea0003800000 */
.L_x_19389:
[----:B------:R-:W-:Y:S04]  /*37f0*/  BSSY B0, `(.L_x_19391) ;  /* 0x0000007000007945 */ /* 0x000fe80003800000 */
[----:B------:R-:W-:Y:S05]  /*3800*/  @!P6 BRA `(.L_x_19392) ;  /* 0x000000000014e947 */ /* 0x000fea0003800000 */
[----:B-----5:R-:W-:Y:S02]  /*3810*/  SHF.L.U32 R134, R69, 0x10, RZ ;  /* 0x0000001045867819 */ /* 0x020fe400000006ff */
[----:B------:R-:W-:-:S03]  /*3820*/  SHF.L.U32 R126, R161, 0x10, RZ ;  /* 0x00000010a17e7819 */ /* 0x000fc600000006ff */
[----:B------:R-:W-:-:S04]  /*3830*/  FMUL.FTZ R135, R134, UR6 ;  /* 0x0000000686877c20 */ /* 0x000fc80008410000 */
[----:B------:R-:W-:-:S04]  /*3840*/  FMUL.FTZ R126, R135, R126 ;  /* 0x0000007e877e7220 */ /* 0x000fc80000410000 */
[----:B------:R-:W-:-:S07]  /*3850*/  @P0 FADD.FTZ R126, R62, R126 ;  /* 0x0000007e3e7e0221 */ /* 0x000fce0000010000 */
.L_x_19392:
[----:B------:R-:W-:Y:S05]  /*3860*/  BSYNC B0 ;  /* 0x0000000000007941 */ /* 0x000fea0003800000 */
.L_x_19391:
        /* <DEDUP_REMOVED lines=9> */
.L_x_19394:
[----:B------:R-:W-:Y:S05]  /*3900*/  BSYNC B0 ;  /* 0x0000000000007941 */ /* 0x000fea0003800000 */
.L_x_19393:
[----:B------:R-:W-:Y:S04]  /*3910*/  BSSY B0, `(.L_x_19395) ;  /* 0x0000007000007945 */ /* 0x000fe80003800000 */
[----:B------:R-:W-:Y:S05]  /*3920*/  @!P6 BRA `(.L_x_19396) ;  /* 0x000000000014e947 */ /* 0x000fea0003800000 */
[----:B-----5:R-:W-:Y:S02]  /*3930*/  SHF.L.U32 R134, R70, 0x10, RZ ;  /* 0x0000001046867819 */ /* 0x020fe400000006ff */
[----:B------:R-:W-:-:S03]  /*3940*/  SHF.L.U32 R120, R162, 0x10, RZ ;  /* 0x00000010a2787819 */ /* 0x000fc600000006ff */
[----:B------:R-:W-:-:S04]  /*3950*/  FMUL.FTZ R135, R134, UR6 ;  /* 0x0000000686877c20 */ /* 0x000fc80008410000 */
[----:B------:R-:W-:-:S04]  /*3960*/  FMUL.FTZ R120, R135, R120 ;  /* 0x0000007887787220 */ /* 0x000fc80000410000 */
[----:B------:R-:W-:-:S07]  /*3970*/  @P0 FADD.FTZ R120, R64, R120 ;  /* 0x0000007840780221 */ /* 0x000fce0000010000 */
.L_x_19396:
[----:B------:R-:W-:Y:S05]  /*3980*/  BSYNC B0 ;  /* 0x0000000000007941 */ /* 0x000fea0003800000 */
.L_x_19395:
        /* <DEDUP_REMOVED lines=9> */
.L_x_19398:
[----:B------:R-:W-:Y:S05]  /*3a20*/  BSYNC B0 ;  /* 0x0000000000007941 */ /* 0x000fea0003800000 */
.L_x_19397:
[----:B------:R-:W-:Y:S04]  /*3a30*/  BSSY B0, `(.L_x_19399) ;  /* 0x0000006000007945 */ /* 0x000fe80003800000 */
[----:B------:R-:W-:Y:S05]  /*3a40*/  @!P6 BRA `(.L_x_19400) ;  /* 0x000000000010e947 */ /* 0x000fea0003800000 */
[----:B-----5:R-:W-:-:S05]  /*3a50*/  SHF.L.U32 R122, R71, 0x10, RZ ;  /* 0x00000010477a7819 */ /* 0x020fca00000006ff */
[----:B------:R-:W-:-:S04]  /*3a60*/  FMUL.FTZ R122, R122, UR6 ;  /* 0x000000067a7a7c20 */ /* 0x000fc80008410000 */
[----:B------:R-:W-:-:S04]  /*3a70*/  FMUL.FTZ R122, R163, R122 ;  /* 0x0000007aa37a7220 */ /* 0x000fc80000410000 */
[----:B------:R-:W-:-:S07]  /*3a80*/  @P0 FADD.FTZ R122, R66, R122 ;  /* 0x0000007a427a0221 */ /* 0x000fce0000010000 */
.L_x_19400:
[----:B------:R-:W-:Y:S05]  /*3a90*/  BSYNC B0 ;  /* 0x0000000000007941 */ /* 0x000fea0003800000 */
.L_x_19399:
[----:B------:R-:W-:Y:S04]  /*3aa0*/  BSSY B0, `(.L_x_19401) ;  /* 0x0000007000007945 */ /* 0x000fe80003800000 */
[----:B------:R-:W-:Y:S05]  /*3ab0*/  @!P6 BRA `(.L_x_19402) ;  /* 0x000000000014e947 */ /* 0x000fea0003800000 */
[----:B-----5:R-:W-:-:S04]  /*3ac0*/  PRMT R123, R71, 0x7632, R123 ;  /* 0x00007632477b7816 */ /* 0x020fc8000000007b */
[----:B------:R-:W-:-:S05]  /*3ad0*/  SHF.L.U32 R123, R123, 0x10, RZ ;  /* 0x000000107b7b7819 */ /* 0x000fca00000006ff */
[----:B------:R-:W-:-:S04]  /*3ae0*/  FMUL.FTZ R123, R123, UR6 ;  /* 0x000000067b7b7c20 */ /* 0x000fc80008410000 */
[----:B------:R-:W-:-:S04]  /*3af0*/  FMUL.FTZ R123, R216, R123 ;  /* 0x0000007bd87b7220 */ /* 0x000fc80000410000 */
[----:B------:R-:W-:-:S07]  /*3b00*/  @P0 FADD.FTZ R123, R67, R123 ;  /* 0x0000007b437b0221 */ /* 0x000fce0000010000 */
.L_x_19402:
[----:B------:R-:W-:Y:S05]  /*3b10*/  BSYNC B0 ;  /* 0x0000000000007941 */ /* 0x000fea0003800000 */
.L_x_19401:
[----:B------:R-:W-:Y:S01]  /*3b20*/  STG.E.128 desc[UR4][R132.64], R124 ;  /* 0x0000007c84007986 */ /* 0x000fe2000c101d04 */
[----:B------:R-:W0:Y:S03]  /*3b30*/  @P5 LDC.64 R134, c[0x0][0x220] ;  /* 0x00008800ff865b82 */ /* 0x000e260000000a00 */
[----:B------:R1:W-:Y:S04]  /*3b40*/  STG.E.128 desc[UR4][R132.64+0x10], R120 ;  /* 0x0000107884007986 */ /* 0x0003e8000c101d04 */
[----:B------:R-:W1:Y:S04]  /*3b50*/  @P0 LDG.E.128 R60, desc[UR4][R128.64] ;  /* 0x00000004803c0981 */ /* 0x000e68000c1e1d00 */
[----:B------:R-:W2:Y:S01]  /*3b60*/  @P0 LDG.E.128 R64, desc[UR4][R128.64+0x10] ;  /* 0x0000100480400981 */ /* 0x000ea2000c1e1d00 */
        /* <DEDUP_REMOVED lines=12> */
[----:B-1----:R-:W-:-:S02]  /*3c30*/  @!P6 FSEL R133, R61, RZ, P2 ;  /* 0x000000ff3d85e208 */ /* 0x002fc40001000000 */
[----:B------:R-:W-:Y:S02]  /*3c40*/  @!P6 FSEL R134, R62, RZ, P1 ;  /* 0x000000ff3e86e208 */ /* 0x000fe40000800000 */
[----:B------:R-:W-:Y:S02]  /*3c50*/  @!P6 FSEL R135, R63, RZ, P5 ;  /* 0x000000ff3f87e208 */ /* 0x000fe40002800000 */
[----:B--2---:R-:W-:Y:S02]  /*3c60*/  @!P6 FSEL R128, R64, RZ, P3 ;  /* 0x000000ff4080e208 */ /* 0x004fe40001800000 */
        /* <DEDUP_REMOVED lines=13> */
[----:B-----5:R-:W-:Y:S02]  /*3d40*/  SHF.L.U32 R188, R68, 0x10, RZ ;  /* 0x0000001044bc7819 */ /* 0x020fe400000006ff */
[----:B------:R-:W-:-:S03]  /*3d50*/  SHF.L.U32 R132, R164, 0x10, RZ ;  /* 0x00000010a4847819 */ /* 0x000fc600000006ff */
[----:B------:R-:W-:-:S04]  /*3d60*/  FMUL.FTZ R189, R188, UR6 ;  /* 0x00000006bcbd7c20 */ /* 0x000fc80008410000 */
[----:B------:R-:W-:-:S04]  /*3d70*/  FMUL.FTZ R132, R189, R132 ;  /* 0x00000084bd847220 */ /* 0x000fc80000410000 */
[----:B------:R-:W-:-:S07]  /*3d80*/  @P0 FADD.FTZ R132, R60, R132 ;  /* 0x000000843c840221 */ /* 0x000fce0000010000 */
.L_x_19404:
[----:B------:R-:W-:Y:S05]  /*3d90*/  BSYNC B0 ;  /* 0x0000000000007941 */ /* 0x000fea0003800000 */
.L_x_19403:
        /* <DEDUP_REMOVED lines=9> */
.L_x_19406:
[----:B------:R-:W-:Y:S05]  /*3e30*/  BSYNC B0 ;  /* 0x0000000000007941 */ /* 0x000fea0003800000 */
.L_x_19405:
[----:B------:R-:W-:Y:S04]  /*3e40*/  BSSY B0, `(.L_x_19407) ;  /* 0x0000007000007945 */ /* 0x000fe80003800000 */
[----:B------:R-:W-:Y:S05]  /*3e50*/  @!P6 BRA `(.L_x_19408) ;  /* 0x000000000014e947 */ /* 0x000fea0003800000 */
[----:B-----5:R-:W-:Y:S02]  /*3e60*/  SHF.L.U32 R188, R69, 0x10, RZ ;  /* 0x0000001045bc7819 */ /* 0x020fe400000006ff */
[----:B------:R-:W-:-:S03]  /*3e70*/  SHF.L.U32 R134, R165, 0x10, RZ ;  /* 0x00000010a5867819 */ /* 0x000fc600000006ff */
[----:B------:R-:W-:-:S04]  /*3e80*/  FMUL.FTZ R189, R188, UR6 ;  /* 0x00000006bcbd7c20 */ /* 0x000fc80008410000 */
[----:B------:R-:W-:-:S04]  /*3e90*/  FMUL.FTZ R134, R189, R134 ;  /* 0x00000086bd867220 */ /* 0x000fc80000410000 */
[----:B------:R-:W-:-:S07]  /*3ea0*/  @P0 FADD.FTZ R134, R62, R134 ;  /* 0x000000863e860221 */ /* 0x000fce0000010000 */
.L_x_19408:
[----:B------:R-:W-:Y:S05]  /*3eb0*/  BSYNC B0 ;  /* 0x0000000000007941 */ /* 0x000fea0003800000 */
.L_x_19407:
        /* <DEDUP_REMOVED lines=9> */
.L_x_19410:
[----:B------:R-:W-:Y:S05]  /*3f50*/  BSYNC B0 ;  /* 0x0000000000007941 */ /* 0x000fea0003800000 */
.L_x_19409:
[----:B------:R-:W-:Y:S04]  /*3f60*/  BSSY B0, `(.L_x_19411) ;  /* 0x0000007000007945 */ /* 0x000fe80003800000 */
[----:B------:R-:W-:Y:S05]  /*3f70*/  @!P6 BRA `(.L_x_19412) ;  /* 0x000000000014e947 */ /* 0x000fea0003800000 */
[----:B-----5:R-:W-:Y:S02]  /*3f80*/  SHF.L.U32 R188, R70, 0x10, RZ ;  /* 0x0000001046bc7819 */ /* 0x020fe400000006ff */
[----:B------:R-:W-:-:S03]  /*3f90*/  SHF.L.U32 R128, R166, 0x10, RZ ;  /* 0x00000010a6807819 */ /* 0x000fc600000006ff */
[----:B------:R-:W-:-:S04]  /*3fa0*/  FMUL.FTZ R189, R188, UR6 ;  /* 0x00000006bcbd7c20 */ /* 0x000fc80008410000 */
[----:B------:R-:W-:-:S04]  /*3fb0*/  FMUL.FTZ R128, R189, R128 ;  /* 0x00000080bd807220 */ /* 0x000fc80000410000 */
[----:B------:R-:W-:-:S07]  /*3fc0*/  @P0 FADD.FTZ R128, R64, R128 ;  /* 0x0000008040800221 */ /* 0x000fce0000010000 */
.L_x_19412:
[----:B------:R-:W-:Y:S05]  /*3fd0*/  BSYNC B0 ;  /* 0x0000000000007941 */ /* 0x000fea0003800000 */
.L_x_19411:
        /* <DEDUP_REMOVED lines=9> */
.L_x_19414:
[----:B------:R-:W-:Y:S05]  /*4070*/  BSYNC B0 ;  /* 0x0000000000007941 */ /* 0x000fea0003800000 */
.L_x_19413:
[----:B------:R-:W-:Y:S04]  /*4080*/  BSSY B0, `(.L_x_19415) ;  /* 0x0000006000007945 */ /* 0x000fe80003800000 */
[----:B------:R-:W-:Y:S05]  /*4090*/  @!P6 BRA `(.L_x_19416) ;  /* 0x000000000010e947 */ /* 0x000fea0003800000 */
[----:B-----5:R-:W-:-:S05]  /*40a0*/  SHF.L.U32 R130, R71, 0x10, RZ ;  /* 0x0000001047827819 */ /* 0x020fca00000006ff */
[----:B------:R-:W-:-:S04]  /*40b0*/  FMUL.FTZ R189, R130, UR6 ;  /* 0x0000000682bd7c20 */ /* 0x000fc80008410000 */
[----:B------:R-:W-:-:S04]  /*40c0*/  FMUL.FTZ R130, R210, R189 ;  /* 0x000000bdd2827220 */ /* 0x000fc80000410000 */
[----:B------:R-:W-:-:S07]  /*40d0*/  @P0 FADD.FTZ R130, R66, R130 ;  /* 0x0000008242820221 */ /* 0x000fce0000010000 */
.L_x_19416:
[----:B------:R-:W-:Y:S05]  /*40e0*/  BSYNC B0 ;  /* 0x0000000000007941 */ /* 0x000fea0003800000 */
.L_x_19415:
[----:B------:R-:W-:Y:S04]  /*40f0*/  BSSY B0, `(.L_x_19417) ;  /* 0x0000007000007945 */ /* 0x000fe80003800000 */
[----:B------:R-:W-:Y:S05]  /*4100*/  @!P6 BRA `(.L_x_19418) ;  /* 0x000000000014e947 */ /* 0x000fea0003800000 */
[----:B-----5:R-:W-:-:S04]  /*4110*/  PRMT R131, R71, 0x7632, R131 ;  /* 0x0000763247837816 */ /* 0x020fc80000000083 */
[----:B------:R-:W-:-:S05]  /*4120*/  SHF.L.U32 R131, R131, 0x10, RZ ;  /* 0x0000001083837819 */ /* 0x000fca00000006ff */
[----:B------:R-:W-:-:S04]  /*4130*/  FMUL.FTZ R188, R131, UR6 ;  /* 0x0000000683bc7c20 */ /* 0x000fc80008410000 */
[----:B------:R-:W-:-:S04]  /*4140*/  FMUL.FTZ R131, R217, R188 ;  /* 0x000000bcd9837220 */ /* 0x000fc80000410000 */
[----:B------:R-:W-:-:S07]  /*4150*/  @P0 FADD.FTZ R131, R67, R131 ;  /* 0x0000008343830221 */ /* 0x000fce0000010000 */
.L_x_19418:
[----:B------:R-:W-:Y:S05]  /*4160*/  BSYNC B0 ;  /* 0x0000000000007941 */ /* 0x000fea0003800000 */
.L_x_19417:
        /* <DEDUP_REMOVED lines=220> */
.L_x_19434:
        /* <DEDUP_REMOVED lines=18> */
[----:B------:R-:W-:-:S03]  /*5050*/  IADD3 R222, R222, -0x1, RZ ;  /* 0xffffffffdede7810 */ /* 0x000fc60007ffe0ff */
        /* <DEDUP_REMOVED lines=8> */
[----:B------:R-:W-:Y:S01]  /*50e0*/  PRMT R74, R55, 0x7632, R74 ;  /* 0x00007632374a7816 */ /* 0x000fe2000000004a */
[----:B------:R-:W-:Y:S01]  /*50f0*/  FMUL.FTZ R222, R220, R109 ;  /* 0x0000006ddcde7220 */ /* 0x000fe20000410000 */
[C---:B------:R-:W-:Y:S01]  /*5100*/  FADD.FTZ R75, -R186.reuse, R75 ;  /* 0x0000004bba4b7221 */ /* 0x040fe20000010100 */
[C---:B------:R-:W-:Y:S01]  /*5110*/  FADD.FTZ R241, -R186.reuse, R90 ;  /* 0x0000005abaf17221 */ /* 0x040fe20000010100 */
[----:B------:R-:W-:Y:S01]  /*5120*/  FADD.FTZ R110, -R186, R110 ;  /* 0x0000006eba6e7221 */ /* 0x000fe20000010100 */
[----:B------:R-:W-:Y:S01]  /*5130*/  PRMT R109, R54, 0x7632, R109 ;  /* 0x00007632366d7816 */ /* 0x000fe2000000006d */
[C---:B------:R-:W-:Y:S01]  /*5140*/  FADD.FTZ R223, -R186.reuse, R72 ;  /* 0x00000048badf7221 */ /* 0x040fe20000010100 */
[----:B------:R-:W-:Y:S01]  /*5150*/  FADD.FTZ R105, -R186, R105 ;  /* 0x00000069ba697221 */ /* 0x000fe20000010100 */
[----:B------:R-:W-:Y:S01]  /*5160*/  FMUL.FTZ R90, R220, R81 ;  /* 0x00000051dc5a7220 */ /* 0x000fe20000410000 */
[C---:B------:R-:W-:Y:S01]  /*5170*/  FADD.FTZ R221, -R186.reuse, R78 ;  /* 0x0000004ebadd7221 */ /* 0x040fe20000010100 */
[----:B------:R-:W-:Y:S01]  /*5180*/  FADD.FTZ R233, -R186, R82 ;  /* 0x00000052bae97221 */ /* 0x000fe20000010100 */
[----:B------:R-:W-:Y:S01]  /*5190*/  FMUL.FTZ R81, R220, R118 ;  /* 0x00000076dc517220 */ /* 0x000fe20000410000 */
[----:B------:R-:W-:Y:S01]  /*51a0*/  FADD.FTZ R77, -R186, R77 ;  /* 0x0000004dba4d7221 */ /* 0x000fe20000010100 */
[----:B------:R-:W-:Y:S01]  /*51b0*/  SHF.L.U32 R74, R74, 0x10, RZ ;  /* 0x000000104a4a7819 */ /* 0x000fe200000006ff */
[C---:B------:R-:W-:Y:S01]  /*51c0*/  FMUL.FTZ R82, R220.reuse, R73 ;  /* 0x00000049dc527220 */ /* 0x040fe20000410000 */
[C---:B------:R-:W-:Y:S01]  /*51d0*/  FMUL.FTZ R118, R220.reuse, R113 ;  /* 0x00000071dc767220 */ /* 0x040fe20000410000 */
[----:B0-----:R-:W-:Y:S01]  /*51e0*/  FMUL.FTZ R224, R220, R121 ;  /* 0x00000079dce07220 */ /* 0x001fe20000410000 */
[C---:B------:R-:W-:Y:S01]  /*51f0*/  FADD.FTZ R231, -R186.reuse, R80 ;  /* 0x00000050bae77221 */ /* 0x040fe20000010100 */
[----:B------:R-:W-:Y:S01]  /*5200*/  FADD.FTZ R106, -R186, R106 ;  /* 0x0000006aba6a7221 */ /* 0x000fe20000010100 */
[C---:B------:R-:W-:Y:S01]  /*5210*/  FMUL.FTZ R75, R220.reuse, R75 ;  /* 0x0000004bdc4b7220 */ /* 0x040fe20000410000 */
[----:B------:R-:W-:Y:S01]  /*5220*/  FMUL.FTZ R73, R220, R110 ;  /* 0x0000006edc497220 */ /* 0x000fe20000410000 */
[----:B------:R-:W-:Y:S01]  /*5230*/  SHF.L.U32 R113, R54, 0x10, RZ ;  /* 0x0000001036717819 */ /* 0x000fe200000006ff */
[----:B------:R-:W-:Y:S01]  /*5240*/  FADD.FTZ R117, -R186, R117 ;  /* 0x00000075ba757221 */ /* 0x000fe20000010100 */
[----:B------:R-:W-:Y:S01]  /*5250*/  SHF.L.U32 R121, R109, 0x10, RZ ;  /* 0x000000106d797819 */ /* 0x000fe200000006ff */
[C---:B------:R-:W-:Y:S01]  /*5260*/  FMUL.FTZ R80, R220.reuse, R223 ;  /* 0x000000dfdc507220 */ /* 0x040fe20000410000 */
[C---:B------:R-:W-:Y:S01]  /*5270*/  FMUL.FTZ R110, R220.reuse, R105 ;  /* 0x00000069dc6e7220 */ /* 0x040fe20000410000 */
[C---:B------:R-:W-:Y:S01]  /*5280*/  SHF.L.U32 R109, R53.reuse, 0x10, RZ ;  /* 0x00000010356d7819 */ /* 0x040fe200000006ff */
[----:B------:R-:W-:Y:S01]  /*5290*/  FMUL.FTZ R221, R220, R221 ;  /* 0x000000dddcdd7220 */ /* 0x000fe20000410000 */
[----:B------:R-:W-:Y:S01]  /*52a0*/  PRMT R105, R53, 0x7632, R105 ;  /* 0x0000763235697816 */ /* 0x000fe20000000069 */
[----:B------:R-:W-:Y:S01]  /*52b0*/  FADD.FTZ R79, -R186, R79 ;  /* 0x0000004fba4f7221 */ /* 0x000fe20000010100 */
[----:B------:R-:W-:Y:S01]  /*52c0*/  FMUL.FTZ R78, R220, R77 ;  /* 0x0000004ddc4e7220 */ /* 0x000fe20000410000 */
[----:B------:R-:W-:Y:S01]  /*52d0*/  FADD.FTZ R189, -R186, R76 ;  /* 0x0000004cbabd7221 */ /* 0x000fe20000010100 */
[C---:B------:R-:W-:Y:S01]  /*52e0*/  FMUL.FTZ R77, R220.reuse, R106 ;  /* 0x0000006adc4d7220 */ /* 0x040fe20000410000 */
        /* <DEDUP_REMOVED lines=13> */
[C---:B------:R-:W-:Y:S01]  /*53c0*/  PRMT R76, R51.reuse, 0x7632, R76 ;  /* 0x00007632334c7816 */ /* 0x040fe2000000004c */
[----:B------:R-:W-:Y:S01]  /*53d0*/  FFMA.FTZ R78, R78, R113, R209 ;  /* 0x000000714e4e7223 */ /* 0x000fe200000100d1 */
[----:B------:R-:W-:Y:S01]  /*53e0*/  SHF.R.S32.HI R82, RZ, 0x1f, R187 ;  /* 0x0000001fff527819 */ /* 0x000fe200000114bb */
[----:B------:R-:W-:Y:S01]  /*53f0*/  FADD.FTZ R239, -R186, R88 ;  /* 0x00000058baef7221 */ /* 0x000fe20000010100 */
[----:B------:R-:W-:Y:S01]  /*5400*/  SHF.L.U32 R113, R50, 0x10, RZ ;  /* 0x0000001032717819 */ /* 0x000fe200000006ff */
[----:B------:R-:W-:Y:S01]  /*5410*/  FADD.FTZ R229, -R186, R86 ;  /* 0x00000056bae57221 */ /* 0x000fe20000010100 */
[----:B------:R-:W-:Y:S01]  /*5420*/  FMUL.FTZ R88, R220, R231 ;  /* 0x000000e7dc587220 */ /* 0x000fe20000410000 */
[----:B------:R-:W-:Y:S01]  /*5430*/  SHF.L.U32 R121, R76, 0x10, RZ ;  /* 0x000000104c797819 */ /* 0x000fe200000006ff */
[----:B------:R-:W-:Y:S01]  /*5440*/  FMUL.FTZ R233, R220, R233 ;  /* 0x000000e9dce97220 */ /* 0x000fe20000410000 */
[----:B------:R-:W-:Y:S01]  /*5450*/  SHF.L.U32 R117, R51, 0x10, RZ ;  /* 0x0000001033757819 */ /* 0x000fe200000006ff */
[----:B------:R-:W-:Y:S01]  /*5460*/  FADD.FTZ R83, -R186, R83 ;  /* 0x00000053ba537221 */ /* 0x000fe20000010100 */
[C---:B------:R-:W-:Y:S01]  /*5470*/  PRMT R76, R49.reuse, 0x7632, R76 ;  /* 0x00007632314c7816 */ /* 0x040fe2000000004c */
[----:B------:R-:W-:Y:S01]  /*5480*/  FMUL.FTZ R229, R220, R229 ;  /* 0x000000e5dce57220 */ /* 0x000fe20000410000 */
[----:B------:R-:W-:Y:S01]  /*5490*/  LEA.HI R187, R82, R187, RZ, 0x3 ;  /* 0x000000bb52bb7211 */ /* 0x000fe200078f18ff */
[----:B------:R-:W-:Y:S01]  /*54a0*/  FFMA.FTZ R88, R88, R113, R27 ;  /* 0x0000007158587223 */ /* 0x000fe2000001001b */
[----:B------:R-:W-:Y:S01]  /*54b0*/  PRMT R82, R50, 0x7632, R82 ;  /* 0x0000763232527816 */ /* 0x000fe20000000052 */
[C---:B------:R-:W-:Y:S01]  /*54c0*/  FADD.FTZ R87, -R186.reuse, R87 ;  /* 0x00000057ba577221 */ /* 0x040fe20000010100 */
[----:B------:R-:W-:Y:S01]  /*54d0*/  SHF.L.U32 R109, R49, 0x10, RZ ;  /* 0x00000010316d7819 */ /* 0x000fe200000006ff */
[----:B------:R-:W-:Y:S01]  /*54e0*/  FADD.FTZ R227, -R186, R84 ;  /* 0x00000054bae37221 */ /* 0x000fe20000010100 */
[----:B------:R-:W-:Y:S01]  /*54f0*/  SHF.L.U32 R113, R76, 0x10, RZ ;  /* 0x000000104c717819 */ /* 0x000fe200000006ff */
[----:B------:R-:W-:Y:S01]  /*5500*/  FFMA.FTZ R233, R233, R117, R26 ;  /* 0x00000075e9e97223 */ /* 0x000fe2000001001a */
[----:B------:R-:W-:Y:S01]  /*5510*/  PRMT R76, R48, 0x7632, R76 ;  /* 0x00007632304c7816 */ /* 0x000fe2000000004c */
[----:B------:R-:W-:Y:S01]  /*5520*/  FADD.FTZ R85, -R186, R85 ;  /* 0x00000055ba557221 */ /* 0x000fe20000010100 */
[----:B------:R-:W-:Y:S01]  /*5530*/  FMUL.FTZ R83, R220, R83 ;  /* 0x00000053dc537220 */ /* 0x000fe20000410000 */
[----:B------:R-:W-:Y:S01]  /*5540*/  SHF.L.U32 R117, R82, 0x10, RZ ;  /* 0x0000001052757819 */ /* 0x000fe200000006ff */
[----:B------:R-:W-:Y:S01]  /*5550*/  FFMA.FTZ R229, R229, R109, R168 ;  /* 0x0000006de5e57223 */ /* 0x000fe200000100a8 */
[----:B------:R-:W-:Y:S01]  /*5560*/  FMUL.FTZ R87, R220, R87 ;  /* 0x00000057dc577220 */ /* 0x000fe20000410000 */
[----:B------:R-:W-:Y:S01]  /*5570*/  SHF.L.U32 R109, R48, 0x10, RZ ;  /* 0x00000010306d7819 */ /* 0x000fe200000006ff */
[----:B------:R-:W-:Y:S01]  /*5580*/  FMUL.FTZ R84, R220, R227 ;  /* 0x000000e3dc547220 */ /* 0x000fe20000410000 */
[----:B------:R-:W-:Y:S01]  /*5590*/  SHF.L.U32 R76, R76, 0x10, RZ ;  /* 0x000000104c4c7819 */ /* 0x000fe200000006ff */
[----:B------:R-:W-:Y:S01]  /*55a0*/  FMUL.FTZ R86, R220, R85 ;  /* 0x00000055dc567220 */ /* 0x000fe20000410000 */
[----:B------:R-:W-:Y:S01]  /*55b0*/  FFMA.FTZ R82, R83, R121, R202 ;  /* 0x0000007953527223 */ /* 0x000fe200000100ca */
[----:B------:R-:W-:Y:S01]  /*55c0*/  FFMA.FTZ R83, R90, R117, R203 ;  /* 0x000000755a537223 */ /* 0x000fe200000100cb */
[----:B------:R-:W-:Y:S01]  /*55d0*/  FFMA.FTZ R90, R87, R113, R204 ;  /* 0x00000071575a7223 */ /* 0x000fe200000100cc */
[C---:B------:R-:W-:Y:S01]  /*55e0*/  SHF.L.U32 R113, R47.reuse, 0x10, RZ ;  /* 0x000000102f717819 */ /* 0x040fe200000006ff */
[----:B------:R-:W-:Y:S01]  /*55f0*/  FFMA.FTZ R84, R84, R109, R169 ;  /* 0x0000006d54547223 */ /* 0x000fe200000100a9 */
[----:B------:R-:W-:Y:S01]  /*5600*/  FMUL.FTZ R241, R220, R241 ;  /* 0x000000f1dcf17220 */ /* 0x000fe20000410000 */
[----:B------:R-:W-:Y:S01]  /*5610*/  FFMA.FTZ R109, R86, R76, R205 ;  /* 0x0000004c566d7223 */ /* 0x000fe200000100cd */
[----:B------:R-:W-:Y:S01]  /*5620*/  FADD.FTZ R97, -R186, R97 ;  /* 0x00000061ba617221 */ /* 0x000fe20000010100 */
[----:B------:R-:W-:Y:S01]  /*5630*/  PRMT R76, R46, 0x7632, R76 ;  /* 0x000076322e4c7816 */ /* 0x000fe2000000004c */
[C---:B------:R-:W-:Y:S01]  /*5640*/  FADD.FTZ R122, -R186.reuse, R122 ;  /* 0x0000007aba7a7221 */ /* 0x040fe20000010100 */
        /* <DEDUP_REMOVED lines=38> */
[----:B------:R-:W-:Y:S01]  /*58b0*/  FMUL.FTZ R186, R220, R97 ;  /* 0x00000061dcba7220 */ /* 0x000fe20000410000 */
[----:B------:R-:W-:Y:S01]  /*58c0*/  SHF.L.U32 R113, R76, 0x10, RZ ;  /* 0x000000104c717819 */ /* 0x000fe200000006ff */
[----:B------:R-:W-:Y:S01]  /*58d0*/  FMUL.FTZ R97, R220, R122 ;  /* 0x0000007adc617220 */ /* 0x000fe20000410000 */
[----:B------:R-:W-:Y:S01]  /*58e0*/  PRMT R76, R44, 0x7632, R76 ;  /* 0x000076322c4c7816 */ /* 0x000fe2000000004c */
[C---:B------:R-:W-:Y:S01]  /*58f0*/  FMUL.FTZ R91, R220.reuse, R91 ;  /* 0x0000005bdc5b7220 */ /* 0x040fe20000410000 */
[----:B------:R-:W-:Y:S01]  /*5900*/  SHF.L.U32 R122, R87, 0x10, RZ ;  /* 0x00000010577a7819 */ /* 0x000fe200000006ff */
[C---:B------:R-:W-:Y:S01]  /*5910*/  FMUL.FTZ R94, R220.reuse, R93 ;  /* 0x0000005ddc5e7220 */ /* 0x040fe20000410000 */
        /* <DEDUP_REMOVED lines=12> */
[----:B------:R-:W-:Y:S01]  /*59e0*/  FFMA.FTZ R92, R92, R86, R25 ;  /* 0x000000565c5c7223 */ /* 0x000fe20000010019 */
        /* <DEDUP_REMOVED lines=10> */
[----:B------:R-:W-:Y:S01]  /*5a90*/  PRMT R76, R40, 0x7632, R76 ;  /* 0x00007632284c7816 */ /* 0x000fe2000000004c */
[----:B------:R-:W-:Y:S01]  /*5aa0*/  FMUL.FTZ R101, R220, R130 ;  /* 0x00000082dc657220 */ /* 0x000fe20000410000 */
[----:B------:R-:W-:Y:S01]  /*5ab0*/  SHF.L.U32 R91, R39, 0x10, RZ ;  /* 0x00000010275b7819 */ /* 0x000fe200000006ff */
        /* <DEDUP_REMOVED lines=10> */
[----:B------:R-:W-:Y:S01]  /*5b60*/  PRMT R77, R38, 0x7632, R77 ;  /* 0x00007632264d7816 */ /* 0x000fe2000000004d */
[----:B------:R-:W-:Y:S01]  /*5b70*/  FFMA.FTZ R130, R103, R130, R196 ;  /* 0x0000008267827223 */ /* 0x000fe200000100c4 */
[----:B------:R-:W-:Y:S01]  /*5b80*/  FFMA.FTZ R100, R100, R86, R21 ;  /* 0x0000005664647223 */ /* 0x000fe20000010015 */
[----:B------:R-:W-:Y:S01]  /*5b90*/  SHF.L.U32 R86, R38, 0x10, RZ ;  /* 0x0000001026567819 */ /* 0x000fe200000006ff */
[C---:B------:R-:W-:Y:S01]  /*5ba0*/  FMUL.FTZ R104, R220.reuse, R104 ;  /* 0x00000068dc687220 */ /* 0x040fe20000410000 */
[----:B------:R-:W-:Y:S01]  /*5bb0*/  SHF.L.U32 R103, R77, 0x10, RZ ;  /* 0x000000104d677819 */ /* 0x000fe200000006ff */
[----:B------:R-:W-:Y:S01]  /*5bc0*/  FMUL.FTZ R188, R220, R251 ;  /* 0x000000fbdcbc7220 */ /* 0x000fe20000410000 */
[C---:B------:R-:W-:Y:S01]  /*5bd0*/  SHF.L.U32 R77, R37.reuse, 0x10, RZ ;  /* 0x00000010254d7819 */ /* 0x040fe200000006ff */
[----:B------:R-:W-:Y:S01]  /*5be0*/  FFMA.FTZ R104, R104, R86, R15 ;  /* 0x0000005668687223 */ /* 0x000fe2000001000f */
        /* <DEDUP_REMOVED lines=8> */
[----:B------:R-:W-:Y:S01]  /*5c70*/  PRMT R73, R36, 0x7632, R73 ;  /* 0x0000763224497816 */ /* 0x000fe20000000049 */
[----:B------:R-:W-:Y:S01]  /*5c80*/  FMUL.FTZ R116, R220, R116 ;  /* 0x00000074dc747220 */ /* 0x000fe20000410000 */
        /* <DEDUP_REMOVED lines=11> */
[----:B------:R-:W-:Y:S01]  /*5d40*/  FFMA.FTZ R134, R115, R134, R182 ;  /* 0x0000008673867223 */ /* 0x000fe200000100b6 */
[C---:B------:R-:W-:Y:S01]  /*5d50*/  PRMT R76, R33.reuse, 0x7632, R76 ;  /* 0x00007632214c7816 */ /* 0x040fe2000000004c */
[----:B------:R-:W-:Y:S01]  /*5d60*/  FFMA.FTZ R112, R112, R77, R11 ;  /* 0x0000004d70707223 */ /* 0x000fe2000001000b */
[----:B------:R-:W-:Y:S01]  /*5d70*/  SHF.L.U32 R77, R33, 0x10, RZ ;  /* 0x00000010214d7819 */ /* 0x000fe200000006ff */
        /* <DEDUP_REMOVED lines=23> */
[----:B------:R-:W-:Y:S01]  /*5ef0*/  SHF.L.U32 R87, R45, 0x10, RZ ;  /* 0x000000102d577819 */ /* 0x000fe200000006ff */
[----:B------:R-:W-:Y:S01]  /*5f00*/  FFMA.FTZ R123, R224, R76, R179 ;  /* 0x0000004ce07b7223 */ /* 0x000fe200000100b3 */
[----:B------:R-:W-:Y:S01]  /*5f10*/  SHF.L.U32 R72, R55, 0x10, RZ ;  /* 0x0000001037487819 */ /* 0x000fe200000006ff */
[C---:B------:R-:W-:Y:S01]  /*5f20*/  FMUL.FTZ R237, R220.reuse, R237 ;  /* 0x000000eddced7220 */ /* 0x040fe20000410000 */
[----:B------:R-:W0:Y:S01]  /*5f30*/  LDC.64 R76, c[0x0][0x2b8] ;  /* 0x0000ae00ff4c7b82 */ /* 0x000e220000000a00 */
[C---:B------:R-:W-:Y:S01]  /*5f40*/  FMUL.FTZ R225, R220.reuse, R225 ;  /* 0x000000e1dce17220 */ /* 0x040fe20000410000 */
[----:B------:R-:W-:Y:S01]  /*5f50*/  FFMA.FTZ R125, R85, R125, R10 ;  /* 0x0000007d557d7223 */ /* 0x000fe2000001000a */
        /* <DEDUP_REMOVED lines=9> */
[----:B------:R-:W-:Y:S01]  /*5ff0*/  F2FP.BF16.F32.PACK_AB R75, R75, R72 ;  /* 0x000000484b4b723e */ /* 0x000fe200000010ff */
[C---:B------:R-:W-:Y:S01]  /*6000*/  FMUL.FTZ R111, R220.reuse, R111 ;  /* 0x0000006fdc6f7220 */ /* 0x040fe20000410000 */
[----:B------:R-:W-:Y:S01]  /*6010*/  FMUL.FTZ R124, R220, R124 ;  /* 0x0000007cdc7c7220 */ /* 0x000fe20000410000 */
[----:B------:R-:W-:Y:S01]  /*6020*/  FFMA.FTZ R95, R186, R95, R195 ;  /* 0x0000005fba5f7223 */ /* 0x000fe200000100c3 */
[----:B------:R-:W-:Y:S01]  /*6030*/  PRMT R87, R39, 0x7632, R87 ;  /* 0x0000763227577816 */ /* 0x000fe20000000057 */
[----:B------:R-:W-:Y:S01]  /*6040*/  FFMA.FTZ R111, R111, R86, R192 ;  /* 0x000000566f6f7223 */ /* 0x000fe200000100c0 */
[----:B------:R-:W-:Y:S01]  /*6050*/  F2FP.BF16.F32.PACK_AB R72, R78, R79 ;  /* 0x0000004f4e48723e */ /* 0x000fe200000010ff */
[----:B------:R-:W-:Y:S01]  /*6060*/  FFMA.FTZ R124, R124, R85, R9 ;  /* 0x000000557c7c7223 */ /* 0x000fe20000010009 */
[----:B------:R-:W-:Y:S01]  /*6070*/  SHF.L.U32 R186, R73, 0x10, RZ ;  /* 0x0000001049ba7819 */ /* 0x000fe200000006ff */
[----:B------:R-:W-:Y:S01]  /*6080*/  FMUL.FTZ R107, R220, R107 ;  /* 0x0000006bdc6b7220 */ /* 0x000fe20000410000 */
[----:B------:R-:W-:Y:S01]  /*6090*/  PRMT R78, R56, 0x7632, R78 ;  /* 0x00007632384e7816 */ /* 0x000fe2000000004e */
        /* <DEDUP_REMOVED lines=8> */
[C---:B------:R-:W-:Y:S01]  /*6120*/  FMUL.FTZ R128, R220.reuse, R128 ;  /* 0x00000080dc807220 */ /* 0x040fe20000410000 */
[C---:B------:R-:W-:Y:S01]  /*6130*/  FMUL.FTZ R129, R220.reuse, R129 ;  /* 0x00000081dc817220 */ /* 0x040fe20000410000 */
[----:B------:R-:W-:Y:S01]  /*6140*/  SHF.L.U32 R73, R73, 0x10, RZ ;  /* 0x0000001049497819 */ /* 0x000fe200000006ff */
[----:B------:R-:W-:Y:S01]  /*6150*/  FMUL.FTZ R220, R220, R131 ;  /* 0x00000083dcdc7220 */ /* 0x000fe20000410000 */
[----:B------:R-:W-:Y:S01]  /*6160*/  LEA.HI.SX32 R187, R187, R174, 0x1d ;  /* 0x000000aebbbb7211 */ /* 0x000fe200078feaff */
        /* <DEDUP_REMOVED lines=15> */
[----:B------:R-:W-:Y:S01]  /*6260*/  F2FP.BF16.F32.PACK_AB R85, R90, R229 ;  /* 0x000000e55a55723e */ /* 0x000fe200000010ff */
[----:B------:R-:W-:Y:S01]  /*6270*/  FFMA.FTZ R129, R218, R129, R175 ;  /* 0x00000081da817223 */ /* 0x000fe200000100af */
[----:B------:R-:W-:Y:S01]  /*6280*/  IADD3 R231, R187, 0x20, RZ ;  /* 0x00000020bbe77810 */ /* 0x000fe20007ffe0ff */
[----:B------:R-:W-:Y:S01]  /*6290*/  FFMA.FTZ R105, R89, R105, R4 ;  /* 0x0000006959697223 */ /* 0x000fe20000010004 */
[----:B------:R-:W-:-:S02]  /*62a0*/  F2FP.BF16.F32.PACK_AB R73, R80, R221 ;  /* 0x000000dd5049723e */ /* 0x000fc400000010ff */
[----:B------:R-:W-:Y:S01]  /*62b0*/  SHF.L.U32 R114, R79, 0x10, RZ ;  /* 0x000000104f727819 */ /* 0x000fe200000006ff */
[C-C-:B0-----:R-:W-:Y:S01]  /*62c0*/  IMAD.WIDE.U32 R78, R187.reuse, 0x10, R76.reuse ;  /* 0x00000010bb4e7825 */ /* 0x141fe200078e004c */
[----:B------:R-:W-:Y:S02]  /*62d0*/  IADD3 R229, R187, 0x40, RZ ;  /* 0x00000040bbe57810 */ /* 0x000fe40007ffe0ff */
[----:B------:R-:W-:Y:S01]  /*62e0*/  SHF.L.U32 R80, R56, 0x10, RZ ;  /* 0x0000001038507819 */ /* 0x000fe200000006ff */
[----:B------:R-:W-:Y:S01]  /*62f0*/  IMAD.WIDE.U32 R230, R231, 0x10, R76 ;  /* 0x00000010e7e67825 */ /* 0x000fe200078e004c */
[----:B------:R-:W-:-:S03]  /*6300*/  IADD3 R225, R187, 0x60, RZ ;  /* 0x00000060bbe17810 */ /* 0x000fc60007ffe0ff */
[----:B------:R-:W-:Y:S01]  /*6310*/  FFMA.FTZ R114, R135, R114, R176 ;  /* 0x0000007287727223 */ /* 0x000fe200000100b0 */
[----:B------:R-:W-:Y:S01]  /*6320*/  IADD3 R223, R187, 0x80, RZ ;  /* 0x00000080bbdf7810 */ /* 0x000fe20007ffe0ff */
[----:B------:R-:W-:Y:S01]  /*6330*/  IMAD.WIDE.U32 R228, R229, 0x10, R76 ;  /* 0x00000010e5e47825 */ /* 0x000fe200078e004c */
[----:B------:R-:W-:-:S03]  /*6340*/  IADD3 R133, R187, 0xa0, RZ ;  /* 0x000000a0bb857810 */ /* 0x000fc60007ffe0ff */
[----:B------:R-:W-:Y:S01]  /*6350*/  FFMA.FTZ R135, R132, R80, R5 ;  /* 0x0000005084877223 */ /* 0x000fe20000010005 */
[C---:B------:R-:W-:Y:S01]  /*6360*/  IADD3 R93, R187.reuse, 0xc0, RZ ;  /* 0x000000c0bb5d7810 */ /* 0x040fe20007ffe0ff */
[----:B------:R0:W-:Y:S01]  /*6370*/  STG.E.128 desc[UR4][R78.64], R72 ;  /* 0x000000484e007986 */ /* 0x0001e2000c101d04 */
[----:B------:R-:W-:Y:S01]  /*6380*/  IADD3 R227, R187, 0xe0, RZ ;  /* 0x000000e0bbe37810 */ /* 0x000fe20007ffe0ff */
[--C-:B------:R-:W-:Y:S01]  /*6390*/  IMAD.WIDE.U32 R224, R225, 0x10, R76.reuse ;  /* 0x00000010e1e07825 */ /* 0x100fe200078e004c */
[----:B------:R-:W-:Y:S02]  /*63a0*/  F2FP.BF16.F32.PACK_AB R87, R82, R233 ;  /* 0x000000e95257723e */ /* 0x000fe400000010ff */
        /* <DEDUP_REMOVED lines=12> */
[----:B0-----:R-:W-:Y:S01]  /*6470*/  F2FP.BF16.F32.PACK_AB R75, R94, R249 ;  /* 0x000000f95e4b723e */ /* 0x001fe200000010ff */
[----:B------:R0:W-:Y:S01]  /*6480*/  STG.E.128 desc[UR4][R228.64], R88 ;  /* 0x00000058e4007986 */ /* 0x0001e2000c101d04 */
[----:B------:R-:W-:Y:S02]  /*6490*/  F2FP.BF16.F32.PACK_AB R74, R95, R108 ;  /* 0x0000006c5f4a723e */ /* 0x000fe400000010ff */
        /* <DEDUP_REMOVED lines=20> */
[----:B------:R-:W-:-:S05]  /*65e0*/  F2FP.BF16.F32.PACK_AB R88, R120, R135 ;  /* 0x000000877858723e */ /* 0x000fca00000010ff */
[----:B------:R2:W-:Y:S02]  /*65f0*/  STG.E.128 desc[UR4][R226.64], R88 ;  /* 0x00000058e2007986 */ /* 0x0005e4000c101d04 */
.L_x_19421:
[----:B------:R-:W-:Y:S05]  /*6600*/  BSYNC B0 ;  /* 0x0000000000007941 */ /* 0x000fea0003800000 */
.L_x_19420:
[----:B--2---:R-:W1:Y:S02]  /*6610*/  LDC.64 R72, c[0x0][0x210] ;  /* 0x00008400ff487b82 */ /* 0x004e640000000a00 */
[----:B-1----:R-:W-:-:S04]  /*6620*/  LEA R0, R72, R0, 0x2 ;  /* 0x0000000048007211 */ /* 0x002fc800078e10ff */
[----:B------:R-:W-:-:S13]  /*6630*/  ISETP.GE.AND P0, PT, R0, R73, PT ;  /* 0x000000490000720c */ /* 0x000fda0003f06270 */
[----:B------:R-:W-:Y:S05]  /*6640*/  @!P0 BRA `(.L_x_19422) ;  /* 0xffffffa400608947 */ /* 0x000fea000383ffff */
[----:B------:R-:W-:Y:S05]  /*6650*/  EXIT ;  /* 0x000000000000794d */ /* 0x000fea0003800000 */
.L_x_19419:
        /* <DEDUP_REMOVED lines=8> */
.L_x_19424:
[----:B------:R-:W-:Y:S05]  /*66e0*/  BSYNC B0 ;  /* 0x0000000000007941 */ /* 0x000fea0003800000 */
.L_x_19423:
        /* <DEDUP_REMOVED lines=10> */
.L_x_19425:
[----:B------:R-:W-:Y:S01]  /*6790*/  HFMA2.MMA R230, -RZ, RZ, 0, 2.384185791015625e-07 ;  /* 0x00000004ffe67435 */ /* 0x000fe200000001ff */
[----:B------:R-:W-:-:S05]  /*67a0*/  MOV R186, R227 ;  /* 0x000000e300ba7202 */ /* 0x000fca0000000f00 */
[----:B------:R-:W-:-:S05]  /*67b0*/  FADD.FTZ R189, R187, R186 ;  /* 0x000000babbbd7221 */ /* 0x000fca0000010000 */
[----:B------:R-:W-:-:S07]  /*67c0*/  MOV R229, R189 ;  /* 0x000000bd00e57202 */ /* 0x000fce0000000f00 */
[----:B------:R-:W-:Y:S05]  /*67d0*/  WARPSYNC.COLLECTIVE R228, `(.L_x_19426) ;  /* 0x00000000e4087348 */ /* 0x000fea0003c00000 */
[----:B------:R0:W1:Y:S02]  /*67e0*/  SHFL.BFLY P1, R227, R229, R230, R231 ;  /* 0x0c0000e6e5e37389 */ /* 0x00006400000200e7 */
[----:B01----:R-:W-:Y:S01]  /*67f0*/  ENDCOLLECTIVE ;  /* 0x000000000000791b */ /* 0x003fe20003800000 */
.L_x_19426:
[----:B------:R-:W-:Y:S01]  /*6800*/  HFMA2.MMA R230, -RZ, RZ, 0, 4.76837158203125e-07 ;  /* 0x00000008ffe67435 */ /* 0x000fe200000001ff */
[----:B------:R-:W-:-:S05]  /*6810*/  MOV R186, R227 ;  /* 0x000000e300ba7202 */ /* 0x000fca0000000f00 */
[----:B------:R-:W-:-:S05]  /*6820*/  FADD.FTZ R224, R189, R186 ;  /* 0x000000babde07221 */ /* 0x000fca0000010000 */
[----:B------:R-:W-:-:S07]  /*6830*/  MOV R229, R224 ;  /* 0x000000e000e57202 */ /* 0x000fce0000000f00 */
[----:B------:R-:W-:Y:S05]  /*6840*/  WARPSYNC.COLLECTIVE R228, `(.L_x_19427) ;  /* 0x00000000e4087348 */ /* 0x000fea0003c00000 */
[----:B------:R0:W1:Y:S02]  /*6850*/  SHFL.BFLY P1, R227, R229, R230, R231 ;  /* 0x0c0000e6e5e37389 */ /* 0x00006400000200e7 */
[----:B01----:R-:W-:Y:S01]  /*6860*/  ENDCOLLECTIVE ;  /* 0x000000000000791b */ /* 0x003fe20003800000 */
.L_x_19427:
[----:B------:R-:W-:Y:S01]  /*6870*/  HFMA2.MMA R230, -RZ, RZ, 0, 9.5367431640625e-07 ;  /* 0x00000010ffe67435 */ /* 0x000fe200000001ff */
[----:B------:R-:W-:-:S05]  /*6880*/  MOV R225, R227 ;  /* 0x000000e300e17202 */ /* 0x000fca0000000f00 */
[----:B------:R-:W-:-:S05]  /*6890*/  FADD.FTZ R226, R224, R225 ;  /* 0x000000e1e0e27221 */ /* 0x000fca0000010000 */
[----:B------:R-:W-:-:S07]  /*68a0*/  MOV R229, R226 ;  /* 0x000000e200e57202 */ /* 0x000fce0000000f00 */
[----:B------:R-:W-:Y:S05]  /*68b0*/  WARPSYNC.COLLECTIVE R228, `(.L_x_19428) ;  /* 0x00000000e4087348 */ /* 0x000fea0003c00000 */
[----:B------:R0:W1:Y:S02]  /*68c0*/  SHFL.BFLY P1, R227, R229, R230, R231 ;  /* 0x0c0000e6e5e37389 */ /* 0x00006400000200e7 */
[----:B01----:R-:W-:Y:S01]  /*68d0*/  ENDCOLLECTIVE ;  /* 0x000000000000791b */ /* 0x003fe20003800000 */
.L_x_19428:
        /* <DEDUP_REMOVED lines=136> */
.L_x_19429:
[----:B------:R-:W-:Y:S01]  /*7160*/  HFMA2.MMA R230, -RZ, RZ, 0, 1.1920928955078125e-07 ;  /* 0x00000002ffe67435 */ /* 0x000fe200000001ff */
[----:B------:R-:W-:-:S05]  /*7170*/  MOV R187, R227 ;  /* 0x000000e300bb7202 */ /* 0x000fca0000000f00 */
[----:B------:R-:W-:-:S05]  /*7180*/  FADD.FTZ R187, R186, R187 ;  /* 0x000000bbbabb7221 */ /* 0x000fca0000010000 */
[----:B------:R-:W-:-:S07]  /*7190*/  MOV R229, R187 ;  /* 0x000000bb00e57202 */ /* 0x000fce0000000f00 */
[----:B------:R-:W-:Y:S05]  /*71a0*/  WARPSYNC.COLLECTIVE R228, `(.L_x_19430) ;  /* 0x00000000e4087348 */ /* 0x000fea0003c00000 */
[----:B------:R0:W1:Y:S02]  /*71b0*/  SHFL.BFLY P1, R227, R229, R230, R231 ;  /* 0x0c0000e6e5e37389 */ /* 0x00006400000200e7 */
[----:B01----:R-:W-:Y:S01]  /*71c0*/  ENDCOLLECTIVE ;  /* 0x000000000000791b */ /* 0x003fe20003800000 */
.L_x_19430:
[----:B------:R-:W-:Y:S01]  /*71d0*/  HFMA2.MMA R230, -RZ, RZ, 0, 2.384185791015625e-07 ;  /* 0x00000004ffe67435 */ /* 0x000fe200000001ff */
[----:B------:R-:W-:-:S05]  /*71e0*/  MOV R188, R227 ;  /* 0x000000e300bc7202 */ /* 0x000fca0000000f00 */
[----:B------:R-:W-:-:S05]  /*71f0*/  FADD.FTZ R188, R187, R188 ;  /* 0x000000bcbbbc7221 */ /* 0x000fca0000010000 */
[----:B------:R-:W-:-:S07]  /*7200*/  MOV R229, R188 ;  /* 0x000000bc00e57202 */ /* 0x000fce0000000f00 */
[----:B------:R-:W-:Y:S05]  /*7210*/  WARPSYNC.COLLECTIVE R228, `(.L_x_19431) ;  /* 0x00000000e4087348 */ /* 0x000fea0003c00000 */
[----:B------:R0:W1:Y:S02]  /*7220*/  SHFL.BFLY P1, R227, R229, R230, R231 ;  /* 0x0c0000e6e5e37389 */ /* 0x00006400000200e7 */
[----:B01----:R-:W-:Y:S01]  /*7230*/  ENDCOLLECTIVE ;  /* 0x000000000000791b */ /* 0x003fe20003800000 */
.L_x_19431:
[----:B------:R-:W-:Y:S01]  /*7240*/  HFMA2.MMA R230, -RZ, RZ, 0, 4.76837158203125e-07 ;  /* 0x00000008ffe67435 */ /* 0x000fe200000001ff */
[----:B------:R-:W-:-:S05]  /*7250*/  MOV R189, R227 ;  /* 0x000000e300bd7202 */ /* 0x000fca0000000f00 */
[----:B------:R-:W-:-:S05]  /*7260*/  FADD.FTZ R189, R188, R189 ;  /* 0x000000bdbcbd7221 */ /* 0x000fca0000010000 */
[----:B------:R-:W-:-:S07]  /*7270*/  MOV R229, R189 ;  /* 0x000000bd00e57202 */ /* 0x000fce0000000f00 */
[----:B------:R-:W-:Y:S05]  /*7280*/  WARPSYNC.COLLECTIVE R228, `(.L_x_19432) ;  /* 0x00000000e4087348 */ /* 0x000fea0003c00000 */
[----:B------:R0:W1:Y:S02]  /*7290*/  SHFL.BFLY P1, R227, R229, R230, R231 ;  /* 0x0c0000e6e5e37389 */ /* 0x00006400000200e7 */
[----:B01----:R-:W-:Y:S01]  /*72a0*/  ENDCOLLECTIVE ;  /* 0x000000000000791b */ /* 0x003fe20003800000 */
.L_x_19432:
[----:B------:R-:W-:Y:S01]  /*72b0*/  HFMA2.MMA R230, -RZ, RZ, 0, 9.5367431640625e-07 ;  /* 0x00000010ffe67435 */ /* 0x000fe200000001ff */
[----:B------:R-:W-:-:S05]  /*72c0*/  MOV R224, R227 ;  /* 0x000000e300e07202 */ /* 0x000fca0000000f00 */
[----:B------:R-:W-:-:S05]  /*72d0*/  FADD.FTZ R224, R189, R224 ;  /* 0x000000e0bde07221 */ /* 0x000fca0000010000 */
[----:B------:R-:W-:-:S07]  /*72e0*/  MOV R229, R224 ;  /* 0x000000e000e57202 */ /* 0x000fce0000000f00 */
[----:B------:R-:W-:Y:S05]  /*72f0*/  WARPSYNC.COLLECTIVE R228, `(.L_x_19433) ;  /* 0x00000000e4087348 */ /* 0x000fea0003c00000 */
[----:B------:R0:W1:Y:S02]  /*7300*/  SHFL.BFLY P1, R227, R229, R230, R231 ;  /* 0x0c0000e6e5e37389 */ /* 0x00006400000200e7 */
[----:B01----:R-:W-:Y:S01]  /*7310*/  ENDCOLLECTIVE ;  /* 0x000000000000791b */ /* 0x003fe20003800000 */
.L_x_19433:
[----:B------:R-:W-:Y:S05]  /*7320*/  BRA `(.L_x_19434) ;  /* 0xffffffdc00007947 */ /* 0x000fea000383ffff */
.L_x_19435:
        /* <DEDUP_REMOVED lines=13> */
.L_x_58375:


//--------------------- .text._ZN10layer_norm13ln_fwd_kernelINS_13Kernel_traitsI13__nv_bfloat16S2_fS2_fjLj2048ELj1ELj4ELj1ELj16ENS_18Kernel_traits_baseILj2048ES2_S2_fS2_fjLj128EEEEELb1ELb0ELb0ELb0EEEvNS_9FwdParamsE --------------------------
	.section	.text._ZN10layer_norm13ln_fwd_kernelINS_13Kernel_traitsI13__nv_bfloat16S2_fS2_fjLj2048ELj1ELj4ELj1ELj16ENS_18Kernel_traits_baseILj2048ES2_S2_fS2_fjLj128EEEEELb1ELb0ELb0ELb0EEEvNS_9FwdParamsE,"ax",@progbits
	.align	128
        .global         _ZN10layer_norm13ln_fwd_kernelINS_13Kernel_traitsI13__nv_bfloat16S2_fS2_fjLj2048ELj1ELj4ELj1ELj16ENS_18Kernel_traits_baseILj2048ES2_S2_fS2_fjLj128EEEEELb1ELb0ELb0ELb0EEEvNS_9FwdParamsE
        .type           _ZN10layer_norm13ln_fwd_kernelINS_13Kernel_traitsI13__nv_bfloat16S2_fS2_fjLj2048ELj1ELj4ELj1ELj16ENS_18Kernel_traits_baseILj2048ES2_S2_fS2_fjLj128EEEEELb1ELb0ELb0ELb0EEEvNS_9FwdParamsE,@function
        .size           _ZN10layer_norm13ln_fwd_kernelINS_13Kernel_traitsI13__nv_bfloat16S2_fS2_fjLj2048ELj1ELj4ELj1ELj16ENS_18Kernel_traits_baseILj2048ES2_S2_fS2_fjLj128EEEEELb1ELb0ELb0ELb0EEEvNS_9FwdParamsE,(.L_x_58376 - _ZN10layer_norm13ln_fwd_kernelINS_13Kernel_traitsI13__nv_bfloat16S2_fS2_fjLj2048ELj1ELj4ELj1ELj16ENS_18Kernel_traits_baseILj2048ES2_S2_fS2_fjLj128EEEEELb1ELb0ELb0ELb0EEEvNS_9FwdParamsE)
        .other          _ZN10layer_norm13ln_fwd_kernelINS_13Kernel_traitsI13__nv_bfloat16S2_fS2_fjLj2048ELj1ELj4ELj1ELj16ENS_18Kernel_traits_baseILj2048ES2_S2_fS2_fjLj128EEEEELb1ELb0ELb0ELb0EEEvNS_9FwdParamsE,@"STO_CUDA_ENTRY STV_DEFAULT"
_ZN10layer_norm13ln_fwd_kernelINS_13Kernel_traitsI13__nv_bfloat16S2_fS2_fjLj2048ELj1ELj4ELj1ELj16ENS_18Kernel_traits_baseILj2048ES2_S2_fS2_fjLj128EEEEELb1ELb0ELb0ELb0EEEvNS_9FwdParamsE:
.text._ZN10layer_norm13ln_fwd_kernelINS_13Kernel_traitsI13__nv_bfloat16S2_fS2_fjLj2048ELj1ELj4ELj1ELj16ENS_18Kernel_traits_baseILj2048ES2_S2_fS2_fjLj128EEEEELb1ELb0ELb0ELb0EEEvNS_9FwdParamsE:
        /* <DEDUP_REMOVED lines=106> */
.L_x_19437:
[----:B------:R-:W-:Y:S05]  /*06a0*/  BSYNC B0 ;  /* 0x0000000000007941 */ /* 0x000fea0003800000 */
.L_x_19436:
        /* <DEDUP_REMOVED lines=18> */
.L_x_19439:
[----:B------:R-:W-:Y:S05]  /*07d0*/  BSYNC B0 ;  /* 0x0000000000007941 */ /* 0x000fea0003800000 */
.L_x_19438:
        /* <DEDUP_REMOVED lines=18> */
.L_x_19441:
[----:B------:R-:W-:Y:S05]  /*0900*/  BSYNC B0 ;  /* 0x0000000000007941 */ /* 0x000fea0003800000 */
.L_x_19440:
        /* <DEDUP_REMOVED lines=18> */
.L_x_19443:
[----:B------:R-:W-:Y:S05]  /*0a30*/  BSYNC B0 ;  /* 0x0000000000007941 */ /* 0x000fea0003800000 */
.L_x_19442:
        /* <DEDUP_REMOVED lines=18> */
.L_x_19445:
[----:B------:R-:W-:Y:S05]  /*0b60*/  BSYNC B0 ;  /* 0x0000000000007941 */ /* 0x000fea0003800000 */
.L_x_19444:
        /* <DEDUP_REMOVED lines=27> */
.L_x_19447:
[----:B------:R-:W-:Y:S05]  /*0d20*/  BSYNC B0 ;  /* 0x0000000000007941 */ /* 0x000fea0003800000 */
.L_x_19446:
        /* <DEDUP_REMOVED lines=26> */
.L_x_19449:
[----:B------:R-:W-:Y:S05]  /*0ed0*/  BSYNC B0 ;  /* 0x0000000000007941 */ /* 0x000fea0003800000 */
.L_x_19448:
        /* <DEDUP_REMOVED lines=17> */
.L_x_19451:
[----:B------:R-:W-:Y:S05]  /*0ff0*/  BSYNC B0 ;  /* 0x0000000000007941 */ /* 0x000fea0003800000 */
.L_x_19450:
        /* <DEDUP_REMOVED lines=17> */
[C---:B-----5:R-:W-:Y:S01]  /*1110*/  PRMT R167, R44.reuse, 0x7632, R167 ;  /* 0x000076322ca77816 */ /* 0x060fe200000000a7 */
[----:B------:R-:W-:Y:S01]  /*1120*/  IMAD.U32 R30, R25, 0x10000, RZ ;  /* 0x00010000191e7824 */ /* 0x000fe200078e00ff */
[----:B------:R-:W-:Y:S01]  /*1130*/  SHF.L.U32 R139, R44, 0x10, RZ ;  /* 0x000000102c8b7819 */ /* 0x000fe200000006ff */
[----:B------:R-:W-:Y:S01]  /*1140*/  IMAD.U32 R31, R26, 0x10000, RZ ;  /* 0x000100001a1f7824 */ /* 0x000fe200078e00ff */
[C---:B------:R-:W-:Y:S01]  /*1150*/  PRMT R169, R45.reuse, 0x7632, R169 ;  /* 0x000076322da97816 */ /* 0x040fe200000000a9 */
        /* <DEDUP_REMOVED lines=34> */
[----:B------:R-:W-:Y:S01]  /*1380*/  BSSY B0, `(.L_x_19452) ;  /* 0x00018e8000007945 */ /* 0x000fe20003800000 */
        /* <DEDUP_REMOVED lines=131> */
.L_x_19934:
        /* <DEDUP_REMOVED lines=19> */
[----:B------:R-:W0:Y:S08]  /*1cf0*/  LDC.64 R54, c[0x0][0x220] ;  /* 0x00008800ff367b82 */ /* 0x000e300000000a00 */
[----:B------:R-:W1:Y:S01]  /*1d00*/  LDC.64 R52, c[0x0][0x230] ;  /* 0x00008c00ff347b82 */ /* 0x000e620000000a00 */
[----:B0-----:R-:W-:-:S05]  /*1d10*/  IMAD.WIDE.U32 R54, R215, 0x10, R54 ;  /* 0x00000010d7367825 */ /* 0x001fca00078e0036 */
[----:B------:R0:W5:Y:S01]  /*1d20*/  LDG.E.128 R56, desc[UR6][R54.64] ;  /* 0x0000000636387981 */ /* 0x000162000c1e1d00 */
[----:B-1----:R-:W-:-:S04]  /*1d30*/  ISETP.NE.U32.AND P0, PT, R52, RZ, PT ;  /* 0x000000ff3400720c */ /* 0x002fc80003f05070 */
[----:B------:R-:W-:-:S13]  /*1d40*/  ISETP.NE.AND.EX P0, PT, R53, RZ, PT, P0 ;  /* 0x000000ff3500720c */ /* 0x000fda0003f05300 */
[----:B------:R-:W-:-:S04]  /*1d50*/  @P0 LEA R118, P1, R215, R52, 0x5 ;  /* 0x00000034d7760211 */ /* 0x000fc800078228ff */
[----:B------:R-:W-:-:S05]  /*1d60*/  @P0 LEA.HI.X R119, R215, R53, RZ, 0x5, P1 ;  /* 0x00000035d7770211 */ /* 0x000fca00008f2cff */
[----:B------:R0:W5:Y:S04]  /*1d70*/  @P0 LDG.E.128 R44, desc[UR6][R118.64] ;  /* 0x00000006762c0981 */ /* 0x000168000c1e1d00 */
[----:B------:R0:W5:Y:S01]  /*1d80*/  @P0 LDG.E.128 R48, desc[UR6][R118.64+0x10] ;  /* 0x0000100676300981 */ /* 0x000162000c1e1d00 */
        /* <DEDUP_REMOVED lines=12> */
.L_x_19456:
[----:B------:R-:W-:-:S07]  /*1e50*/  MOV R220, R218 ;  /* 0x000000da00dc7202 */ /* 0x000fce0000000f00 */
.L_x_19457:
[----:B------:R-:W-:Y:S05]  /*1e60*/  BSYNC B2 ;  /* 0x0000000000027941 */ /* 0x000fea0003800000 */
.L_x_19455:
        /* <DEDUP_REMOVED lines=16> */
.L_x_19461:
[----:B------:R-:W-:Y:S05]  /*1f70*/  BSYNC B3 ;  /* 0x0000000000037941 */ /* 0x000fea0003800000 */
.L_x_19460:
        /* <DEDUP_REMOVED lines=42> */
.L_x_19459:
[----:B------:R-:W-:Y:S05]  /*2220*/  BSYNC B2 ;  /* 0x0000000000027941 */ /* 0x000fea0003800000 */
.L_x_19458:
[----:B------:R-:W0:Y:S01]  /*2230*/  LDC R223, c[0x0][0x294] ;  /* 0x0000a500ffdf7b82 */ /* 0x000e220000000800 */
[----:B------:R-:W-:Y:S01]  /*2240*/  HFMA2.MMA R224, -RZ, RZ, 0.1171875, 0 ;  /* 0x2f800000ffe07435 */ /* 0x000fe200000001ff */
[----:B------:R-:W-:Y:S01]  /*2250*/  I2FP.F32.U32 R55, R220 ;  /* 0x000000dc00377245 */ /* 0x000fe20000201000 */
[----:B-----5:R-:W-:Y:S01]  /*2260*/  IMAD.U32 R118, R56, 0x10000, RZ ;  /* 0x0001000038767824 */ /* 0x020fe200078e00ff */
[----:B------:R-:W-:Y:S01]  /*2270*/  LOP3.LUT R130, R130, 0xfffffffb, RZ, 0xc0, !PT ;  /* 0xfffffffb82827812 */ /* 0x000fe200078ec0ff */
[----:B------:R-:W-:Y:S01]  /*2280*/  BSSY B2, `(.L_x_19462) ;  /* 0x0000018000027945 */ /* 0x000fe20003800000 */
[----:B------:R-:W-:Y:S02]  /*2290*/  ISETP.NE.U32.AND P0, PT, R52, RZ, PT ;  /* 0x000000ff3400720c */ /* 0x000fe40003f05070 */
[----:B------:R-:W1:Y:S01]  /*22a0*/  LDC R222, c[0x0][0x298] ;  /* 0x0000a600ffde7b82 */ /* 0x000e620000000800 */
[----:B------:R-:W-:Y:S02]  /*22b0*/  PRMT R56, R56, 0x7632, R56 ;  /* 0x0000763238387816 */ /* 0x000fe40000000038 */
[----:B------:R-:W-:Y:S01]  /*22c0*/  FFMA.FTZ R54, R55, R224, 1.1641532182693481445e-10 ;  /* 0x2f00000037367423 */ /* 0x000fe200000100e0 */
[----:B------:R-:W-:Y:S01]  /*22d0*/  FMUL.FTZ R55, R118, R117 ;  /* 0x0000007576377220 */ /* 0x000fe20000410000 */
[----:B------:R-:W-:-:S03]  /*22e0*/  ISETP.NE.AND.EX P0, PT, R53, RZ, PT, P0 ;  /* 0x000000ff3500720c */ /* 0x000fc60003f05300 */
        /* <DEDUP_REMOVED lines=16> */
.L_x_19463:
[----:B------:R-:W-:-:S07]  /*23f0*/  MOV R53, R218 ;  /* 0x000000da00357202 */ /* 0x000fce0000000f00 */
.L_x_19464:
[----:B------:R-:W-:Y:S05]  /*2400*/  BSYNC B2 ;  /* 0x0000000000027941 */ /* 0x000fea0003800000 */
.L_x_19462:
        /* <DEDUP_REMOVED lines=16> */
.L_x_19468:
[----:B------:R-:W-:Y:S05]  /*2510*/  BSYNC B3 ;  /* 0x0000000000037941 */ /* 0x000fea0003800000 */
.L_x_19467:
        /* <DEDUP_REMOVED lines=40> */
[----:B------:R-:W-:-:S04]  /*27a0*/  LOP3.LUT R211, R219, UR31, R118, 0x96, !PT ;  /* 0x0000001fdbd37c12 */ /* 0x000fc8000f8e9676 */
[----:B------:R-:W-:-:S07]  /*27b0*/  LOP3.LUT R212, R217, UR32, R54, 0x96, !PT ;  /* 0x00000020d9d47c12 */ /* 0x000fce000f8e9636 */
.L_x_19466:
[----:B------:R-:W-:Y:S05]  /*27c0*/  BSYNC B2 ;  /* 0x0000000000027941 */ /* 0x000fea0003800000 */
.L_x_19465:
        /* <DEDUP_REMOVED lines=22> */
.L_x_19470:
[----:B------:R-:W-:-:S07]  /*2930*/  IMAD.MOV.U32 R56, RZ, RZ, R218 ;  /* 0x000000ffff387224 */ /* 0x000fce00078e00da */
.L_x_19471:
[----:B------:R-:W-:Y:S05]  /*2940*/  BSYNC B2 ;  /* 0x0000000000027941 */ /* 0x000fea0003800000 */
.L_x_19469:
        /* <DEDUP_REMOVED lines=16> */
.L_x_19475:
[----:B------:R-:W-:Y:S05]  /*2a50*/  BSYNC B3 ;  /* 0x0000000000037941 */ /* 0x000fea0003800000 */
.L_x_19474:
        /* <DEDUP_REMOVED lines=42> */
.L_x_19473:
[----:B------:R-:W-:Y:S05]  /*2d00*/  BSYNC B2 ;  /* 0x0000000000027941 */ /* 0x000fea0003800000 */
.L_x_19472:
[----:B------:R-:W-:Y:S01]  /*2d10*/  I2FP.F32.U32 R55, R56 ;  /* 0x0000003800377245 */ /* 0x000fe20000201000 */
[----:B------:R-:W-:Y:S01]  /*2d20*/  IMAD.U32 R56, R57, 0x10000, RZ ;  /* 0x0001000039387824 */ /* 0x000fe200078e00ff */
[C---:B------:R-:W-:Y:S01]  /*2d30*/  ISETP.NE.AND P2, PT, R118.reuse, 0x1, PT ;  /* 0x000000017600780c */ /* 0x040fe20003f45270 */
[----:B------:R-:W-:Y:S01]  /*2d40*/  BSSY B2, `(.L_x_19476) ;  /* 0x0000013000027945 */ /* 0x000fe20003800000 */
[----:B------:R-:W-:Y:S01]  /*2d50*/  IADD3 R119, R118, 0x1, RZ ;  /* 0x0000000176777810 */ /* 0x000fe20007ffe0ff */
[----:B------:R-:W-:Y:S01]  /*2d60*/  FFMA.FTZ R54, R55, R224, 1.1641532182693481445e-10 ;  /* 0x2f00000037367423 */ /* 0x000fe200000100e0 */
[----:B------:R-:W-:-:S04]  /*2d70*/  FMUL.FTZ R55, R56, R117 ;  /* 0x0000007538377220 */ /* 0x000fc80000410000 */
        /* <DEDUP_REMOVED lines=14> */
.L_x_19477:
[----:B------:R-:W-:-:S07]  /*2e60*/  IMAD.MOV.U32 R214, RZ, RZ, R218 ;  /* 0x000000ffffd67224 */ /* 0x000fce00078e00da */
.L_x_19478:
[----:B------:R-:W-:Y:S05]  /*2e70*/  BSYNC B2 ;  /* 0x0000000000027941 */ /* 0x000fea0003800000 */
.L_x_19476:
        /* <DEDUP_REMOVED lines=16> */
.L_x_19482:
[----:B------:R-:W-:Y:S05]  /*2f80*/  BSYNC B3 ;  /* 0x0000000000037941 */ /* 0x000fea0003800000 */
.L_x_19481:
        /* <DEDUP_REMOVED lines=42> */
.L_x_19480:
[----:B------:R-:W-:Y:S05]  /*3230*/  BSYNC B2 ;  /* 0x0000000000027941 */ /* 0x000fea0003800000 */
.L_x_19479:
        /* <DEDUP_REMOVED lines=20> */
.L_x_19484:
[----:B------:R-:W-:-:S07]  /*3380*/  MOV R214, R218 ;  /* 0x000000da00d67202 */ /* 0x000fce0000000f00 */
.L_x_19485:
[----:B------:R-:W-:Y:S05]  /*3390*/  BSYNC B2 ;  /* 0x0000000000027941 */ /* 0x000fea0003800000 */
.L_x_19483:
        /* <DEDUP_REMOVED lines=16> */
.L_x_19489:
[----:B------:R-:W-:Y:S05]  /*34a0*/  BSYNC B3 ;  /* 0x0000000000037941 */ /* 0x000fea0003800000 */
.L_x_19488:
        /* <DEDUP_REMOVED lines=42> */
.L_x_19487:
[----:B------:R-:W-:Y:S05]  /*3750*/  BSYNC B2 ;  /* 0x0000000000027941 */ /* 0x000fea0003800000 */
.L_x_19486:
[----:B------:R-:W-:Y:S01]  /*3760*/  I2FP.F32.U32 R57, R214 ;  /* 0x000000d600397245 */ /* 0x000fe20000201000 */
[----:B------:R-:W-:Y:S01]  /*3770*/  BSSY B2, `(.L_x_19490) ;  /* 0x0000015000027945 */ /* 0x000fe20003800000 */
[C---:B------:R-:W-:Y:S01]  /*3780*/  SHF.L.U32 R118, R58.reuse, 0x10, RZ ;  /* 0x000000103a767819 */ /* 0x040fe200000006ff */
[C---:B------:R-:W-:Y:S01]  /*3790*/  VIADD R119, R217.reuse, 0x1 ;  /* 0x00000001d9777836 */ /* 0x040fe20000000000 */
[----:B------:R-:W-:Y:S01]  /*37a0*/  ISETP.NE.AND P4, PT, R217, 0x1, PT ;  /* 0x00000001d900780c */ /* 0x000fe20003f85270 */
[----:B------:R-:W-:Y:S01]  /*37b0*/  FFMA.FTZ R56, R57, R224, 1.1641532182693481445e-10 ;  /* 0x2f00000039387423 */ /* 0x000fe200000100e0 */
[----:B------:R-:W-:Y:S01]  /*37c0*/  PRMT R58, R58, 0x7632, R58 ;  /* 0x000076323a3a7816 */ /* 0x000fe2000000003a */
[----:B------:R-:W-:-:S03]  /*37d0*/  FMUL.FTZ R57, R118, R117 ;  /* 0x0000007576397220 */ /* 0x000fc60000410000 */
        /* <DEDUP_REMOVED lines=13> */
.L_x_19491:
[----:B------:R-:W-:-:S07]  /*38b0*/  IMAD.MOV.U32 R57, RZ, RZ, R218 ;  /* 0x000000ffff397224 */ /* 0x000fce00078e00da */
.L_x_19492:
[----:B------:R-:W-:Y:S05]  /*38c0*/  BSYNC B2 ;  /* 0x0000000000027941 */ /* 0x000fea0003800000 */
.L_x_19490:
        /* <DEDUP_REMOVED lines=16> */
.L_x_19496:
[----:B------:R-:W-:Y:S05]  /*39d0*/  BSYNC B3 ;  /* 0x0000000000037941 */ /* 0x000fea0003800000 */
.L_x_19495:
        /* <DEDUP_REMOVED lines=42> */
.L_x_19494:
[----:B------:R-:W-:Y:S05]  /*3c80*/  BSYNC B2 ;  /* 0x0000000000027941 */ /* 0x000fea0003800000 */
.L_x_19493:
        /* <DEDUP_REMOVED lines=20> */
.L_x_19498:
[----:B------:R-:W-:-:S07]  /*3dd0*/  IMAD.MOV.U32 R58, RZ, RZ, R218 ;  /* 0x000000ffff3a7224 */ /* 0x000fce00078e00da */
.L_x_19499:
[----:B------:R-:W-:Y:S05]  /*3de0*/  BSYNC B2 ;  /* 0x0000000000027941 */ /* 0x000fea0003800000 */
.L_x_19497:
        /* <DEDUP_REMOVED lines=16> */
.L_x_19503:
[----:B------:R-:W-:Y:S05]  /*3ef0*/  BSYNC B3 ;  /* 0x0000000000037941 */ /* 0x000fea0003800000 */
.L_x_19502:
        /* <DEDUP_REMOVED lines=42> */
.L_x_19501:
[----:B------:R-:W-:Y:S05]  /*41a0*/  BSYNC B2 ;  /* 0x0000000000027941 */ /* 0x000fea0003800000 */
.L_x_19500:
        /* <DEDUP_REMOVED lines=21> */
.L_x_19505:
[----:B------:R-:W-:-:S07]  /*4300*/  MOV R225, R218 ;  /* 0x000000da00e17202 */ /* 0x000fce0000000f00 */
.L_x_19506:
[----:B------:R-:W-:Y:S05]  /*4310*/  BSYNC B2 ;  /* 0x0000000000027941 */ /* 0x000fea0003800000 */
.L_x_19504:
        /* <DEDUP_REMOVED lines=18> */
.L_x_19510:
[----:B------:R-:W-:Y:S05]  /*4440*/  BSYNC B3 ;  /* 0x0000000000037941 */ /* 0x000fea0003800000 */
.L_x_19509:
        /* <DEDUP_REMOVED lines=42> */
.L_x_19508:
[----:B------:R-:W-:Y:S05]  /*46f0*/  BSYNC B2 ;  /* 0x0000000000027941 */ /* 0x000fea0003800000 */
.L_x_19507:
[----:B------:R-:W-:Y:S02]  /*4700*/  SEL R219, RZ, 0x1, P1 ;  /* 0x00000001ffdb7807 */ /* 0x000fe40000800000 */
[C---:B------:R-:W-:Y:S02]  /*4710*/  LEA R226, P1, R215.reuse, UR10, 0x5 ;  /* 0x0000000ad7e27c11 */ /* 0x040fe4000f8228ff */
[----:B------:R-:W-:Y:S02]  /*4720*/  I2FP.F32.U32 R119, R225 ;  /* 0x000000e100777245 */ /* 0x000fe40000201000 */
[C---:B------:R-:W-:Y:S02]  /*4730*/  LEA.HI.X R227, R215.reuse, UR11, RZ, 0x5, P1 ;  /* 0x0000000bd7e37c11 */ /* 0x040fe400088f2cff */
[----:B------:R-:W-:Y:S01]  /*4740*/  LEA R220, P1, R215, UR12, 0x3 ;  /* 0x0000000cd7dc7c11 */ /* 0x000fe2000f8218ff */
[----:B------:R-:W-:Y:S01]  /*4750*/  FFMA.FTZ R224, R119, R224, 1.1641532182693481445e-10 ;  /* 0x2f00000077e07423 */ /* 0x000fe200000100e0 */
[----:B------:R-:W-:Y:S01]  /*4760*/  SHF.L.U32 R118, R59, 0x10, RZ ;  /* 0x000000103b767819 */ /* 0x000fe200000006ff */
[----:B------:R0:W-:Y:S01]  /*4770*/  STG.E.128 desc[UR6][R226.64], R52 ;  /* 0x00000034e2007986 */ /* 0x0001e2000c101d06 */
[----:B------:R-:W-:-:S02]  /*4780*/  SEL R233, RZ, 0x10000, P5 ;  /* 0x00010000ffe97807 */ /* 0x000fc40002800000 */
[----:B------:R-:W-:Y:S01]  /*4790*/  LOP3.LUT P5, RZ, R130, 0x2, RZ, 0xc0, !PT ;  /* 0x0000000282ff7812 */ /* 0x000fe200078ac0ff */
[----:B------:R-:W-:Y:S01]  /*47a0*/  FMUL.FTZ R59, R118, R117 ;  /* 0x00000075763b7220 */ /* 0x000fe20000410000 */
[----:B------:R-:W-:Y:S02]  /*47b0*/  LEA.HI.X R221, R215, UR13, RZ, 0x3, P1 ;  /* 0x0000000dd7dd7c11 */ /* 0x000fe400088f1cff */
[----:B------:R-:W-:Y:S01]  /*47c0*/  FSETP.GTU.FTZ.AND P1, PT, R224, R223, PT ;  /* 0x000000dfe000720b */ /* 0x000fe20003f3c000 */
[----:B------:R-:W-:Y:S01]  /*47d0*/  FMUL.FTZ R59, R59, R222 ;  /* 0x000000de3b3b7220 */ /* 0x000fe20000410000 */
[----:B------:R-:W-:Y:S01]  /*47e0*/  SEL R217, RZ, 0x1, P2 ;  /* 0x00000001ffd97807 */ /* 0x000fe20001000000 */
[----:B------:R-:W-:Y:S01]  /*47f0*/  IMAD.WIDE.U32 R222, R219, 0x10000, RZ ;  /* 0x00010000dbde7825 */ /* 0x000fe200078e00ff */
[----:B------:R-:W-:Y:S02]  /*4800*/  SEL R228, RZ, 0x1, P5 ;  /* 0x00000001ffe47807 */ /* 0x000fe40002800000 */
[----:B------:R-:W-:Y:S01]  /*4810*/  SEL R230, RZ, 0x100, P4 ;  /* 0x00000100ffe67807 */ /* 0x000fe20002000000 */
[----:B------:R-:W-:Y:S01]  /*4820*/  IMAD.WIDE.U32 R224, R217, 0x1000000, RZ ;  /* 0x01000000d9e07825 */ /* 0x000fe200078e00ff */
[----:B------:R-:W-:-:S02]  /*4830*/  SEL R232, RZ, 0x1000000, P1 ;  /* 0x01000000ffe87807 */ /* 0x000fc40000800000 */
[----:B------:R-:W-:Y:S01]  /*4840*/  LOP3.LUT P6, RZ, R130, 0x4, RZ, 0xc0, !PT ;  /* 0x0000000482ff7812 */ /* 0x000fe200078cc0ff */
[----:B------:R-:W-:Y:S01]  /*4850*/  IMAD.WIDE.U32 R118, R228, 0x100, RZ ;  /* 0x00000100e4767825 */ /* 0x000fe200078e00ff */
[----:B------:R-:W-:Y:S02]  /*4860*/  SEL R231, RZ, 0x1, P3 ;  /* 0x00000001ffe77807 */ /* 0x000fe40001800000 */
[----:B------:R-:W-:Y:S02]  /*4870*/  LOP3.LUT R217, R230, R232, R233, 0xfe, !PT ;  /* 0x000000e8e6d97212 */ /* 0x000fe400078efee9 */
[----:B------:R-:W-:Y:S02]  /*4880*/  FSEL R59, R59, RZ, !P1 ;  /* 0x000000ff3b3b7208 */ /* 0x000fe40004800000 */
[----:B------:R-:W-:Y:S02]  /*4890*/  SEL R229, RZ, 0x1, P6 ;  /* 0x00000001ffe57807 */ /* 0x000fe40003000000 */
[----:B------:R-:W-:Y:S01]  /*48a0*/  LOP3.LUT R222, R118, R224, R222, 0xfe, !PT ;  /* 0x000000e076de7212 */ /* 0x000fe200078efede */
[----:B------:R-:W-:Y:S01]  /*48b0*/  @P0 FADD.FTZ R59, R51, R59 ;  /* 0x0000003b333b0221 */ /* 0x000fe20000010000 */
[----:B------:R-:W-:Y:S01]  /*48c0*/  LOP3.LUT R225, R225, R217, R231, 0xfe, !PT ;  /* 0x000000d9e1e17212 */ /* 0x000fe200078efee7 */
[----:B------:R-:W-:Y:S01]  /*48d0*/  VIADD R118, R215, 0x20 ;  /* 0x00000020d7767836 */ /* 0x000fe20000000000 */
[----:B------:R-:W-:-:S02]  /*48e0*/  LOP3.LUT R222, R222, R229, RZ, 0xfc, !PT ;  /* 0x000000e5dede7212 */ /* 0x000fc400078efcff */
[----:B------:R-:W-:Y:S01]  /*48f0*/  LOP3.LUT R223, R119, R225, R223, 0xfe, !PT ;  /* 0x000000e177df7212 */ /* 0x000fe200078efedf */
[----:B------:R0:W-:Y:S04]  /*4900*/  STG.E.128 desc[UR6][R226.64+0x10], R56 ;  /* 0x00001038e2007986 */ /* 0x0001e8000c101d06 */
[----:B------:R0:W-:Y:S02]  /*4910*/  STG.E.64 desc[UR6][R220.64], R222 ;  /* 0x000000dedc007986 */ /* 0x0001e4000c101b06 */
.L_x_19454:
[----:B------:R-:W-:Y:S05]  /*4920*/  BSYNC B1 ;  /* 0x0000000000017941 */ /* 0x000fea0003800000 */
.L_x_19453:
[----:B------:R-:W-:Y:S01]  /*4930*/  LOP3.LUT P0, RZ, R130, 0x400, RZ, 0xc0, !PT ;  /* 0x0000040082ff7812 */ /* 0x000fe2000780c0ff */
[----:B------:R-:W-:-:S12]  /*4940*/  BSSY B1, `(.L_x_19511) ;  /* 0x00002c5000017945 */ /* 0x000fd80003800000 */
[----:B------:R-:W-:Y:S05]  /*4950*/  @!P0 BRA `(.L_x_19512) ;  /* 0x0000002c000c8947 */ /* 0x000fea0003800000 */
[----:B------:R-:W1:Y:S08]  /*4960*/  LDC.64 R62, c[0x0][0x220] ;  /* 0x00008800ff3e7b82 */ /* 0x000e700000000a00 */
[----:B------:R-:W2:Y:S01]  /*4970*/  LDC.64 R60, c[0x0][0x230] ;  /* 0x00008c00ff3c7b82 */ /* 0x000ea20000000a00 */
[----:B-1----:R-:W-:-:S05]  /*4980*/  IMAD.WIDE.U32 R62, R118, 0x10, R62 ;  /* 0x00000010763e7825 */ /* 0x002fca00078e003e */
[----:B------:R1:W5:Y:S01]  /*4990*/  LDG.E.128 R64, desc[UR6][R62.64] ;  /* 0x000000063e407981 */ /* 0x000362000c1e1d00 */
[----:B--2---:R-:W-:-:S04]  /*49a0*/  ISETP.NE.U32.AND P0, PT, R60, RZ, PT ;  /* 0x000000ff3c00720c */ /* 0x004fc80003f05070 */
[----:B------:R-:W-:-:S13]  /*49b0*/  ISETP.NE.AND.EX P0, PT, R61, RZ, PT, P0 ;  /* 0x000000ff3d00720c */ /* 0x000fda0003f05300 */
[----:B0-----:R-:W-:-:S04]  /*49c0*/  @P0 LEA R220, P1, R118, R60, 0x5 ;  /* 0x0000003c76dc0211 */ /* 0x001fc800078228ff */
[----:B------:R-:W-:-:S05]  /*49d0*/  @P0 LEA.HI.X R221, R118, R61, RZ, 0x5, P1 ;  /* 0x0000003d76dd0211 */ /* 0x000fca00008f2cff */
[----:B------:R1:W5:Y:S04]  /*49e0*/  @P0 LDG.E.128 R44, desc[UR6][R220.64] ;  /* 0x00000006dc2c0981 */ /* 0x000368000c1e1d00 */
[----:B------:R1:W5:Y:S01]  /*49f0*/  @P0 LDG.E.128 R48, desc[UR6][R220.64+0x10] ;  /* 0x00001006dc300981 */ /* 0x000362000c1e1d00 */
        /* <DEDUP_REMOVED lines=12> */
.L_x_19514:
[----:B------:R-:W-:-:S07]  /*4ac0*/  MOV R222, R218 ;  /* 0x000000da00de7202 */ /* 0x000fce0000000f00 */
.L_x_19515:
[----:B------:R-:W-:Y:S05]  /*4ad0*/  BSYNC B2 ;  /* 0x0000000000027941 */ /* 0x000fea0003800000 */
.L_x_19513:
        /* <DEDUP_REMOVED lines=16> */
.L_x_19519:
[----:B------:R-:W-:Y:S05]  /*4be0*/  BSYNC B3 ;  /* 0x0000000000037941 */ /* 0x000fea0003800000 */
.L_x_19518:
        /* <DEDUP_REMOVED lines=42> */
.L_x_19517:
[----:B------:R-:W-:Y:S05]  /*4e90*/  BSYNC B2 ;  /* 0x0000000000027941 */ /* 0x000fea0003800000 */
.L_x_19516:
[----:B------:R-:W0:Y:S01]  /*4ea0*/  LDC R224, c[0x0][0x294] ;  /* 0x0000a500ffe07b82 */ /* 0x000e220000000800 */
[----:B------:R-:W-:Y:S01]  /*4eb0*/  HFMA2.MMA R225, -RZ, RZ, 0.1171875, 0 ;  /* 0x2f800000ffe17435 */ /* 0x000fe200000001ff */
[----:B------:R-:W-:Y:S01]  /*4ec0*/  I2FP.F32.U32 R62, R222 ;  /* 0x000000de003e7245 */ /* 0x000fe20000201000 */
[----:B-----5:R-:W-:Y:S01]  /*4ed0*/  IMAD.U32 R214, R64, 0x10000, RZ ;  /* 0x0001000040d67824 */ /* 0x020fe200078e00ff */
[----:B------:R-:W-:Y:S01]  /*4ee0*/  LOP3.LUT R130, R130, 0xfffffffb, RZ, 0xc0, !PT ;  /* 0xfffffffb82827812 */ /* 0x000fe200078ec0ff */
[----:B------:R-:W-:Y:S01]  /*4ef0*/  BSSY B2, `(.L_x_19520) ;  /* 0x0000018000027945 */ /* 0x000fe20003800000 */
[----:B------:R-:W-:Y:S01]  /*4f00*/  ISETP.NE.U32.AND P0, PT, R60, RZ, PT ;  /* 0x000000ff3c00720c */ /* 0x000fe20003f05070 */
[----:B------:R-:W-:Y:S01]  /*4f10*/  FMUL.FTZ R214, R214, R117 ;  /* 0x00000075d6d67220 */ /* 0x000fe20000410000 */
[----:B------:R-:W1:Y:S01]  /*4f20*/  LDC R119, c[0x0][0x298] ;  /* 0x0000a600ff777b82 */ /* 0x000e620000000800 */
[----:B------:R-:W-:Y:S02]  /*4f30*/  PRMT R64, R64, 0x7632, R64 ;  /* 0x0000763240407816 */ /* 0x000fe40000000040 */
[----:B------:R-:W-:Y:S01]  /*4f40*/  FFMA.FTZ R63, R62, R225, 1.1641532182693481445e-10 ;  /* 0x2f0000003e3f7423 */ /* 0x000fe200000100e1 */
[----:B------:R-:W-:-:S04]  /*4f50*/  ISETP.NE.AND.EX P0, PT, R61, RZ, PT, P0 ;  /* 0x000000ff3d00720c */ /* 0x000fc80003f05300 */
[----:B0-----:R-:W-:Y:S01]  /*4f60*/  FSETP.GTU.FTZ.AND P1, PT, R63, R224, PT ;  /* 0x000000e03f00720b */ /* 0x001fe20003f3c000 */
[----:B------:R-:W-:Y:S02]  /*4f70*/  VIADD R63, R217, 0x1 ;  /* 0x00000001d93f7836 */ /* 0x000fe40000000000 */
        /* <DEDUP_REMOVED lines=14> */
.L_x_19521:
[----:B------:R-:W-:-:S07]  /*5060*/  MOV R61, R218 ;  /* 0x000000da003d7202 */ /* 0x000fce0000000f00 */
.L_x_19522:
[----:B------:R-:W-:Y:S05]  /*5070*/  BSYNC B2 ;  /* 0x0000000000027941 */ /* 0x000fea0003800000 */
.L_x_19520:
        /* <DEDUP_REMOVED lines=16> */
.L_x_19526:
[----:B------:R-:W-:Y:S05]  /*5180*/  BSYNC B3 ;  /* 0x0000000000037941 */ /* 0x000fea0003800000 */
.L_x_19525:
        /* <DEDUP_REMOVED lines=42> */
.L_x_19524:
[----:B------:R-:W-:Y:S05]  /*5430*/  BSYNC B2 ;  /* 0x0000000000027941 */ /* 0x000fea0003800000 */
.L_x_19523:
        /* <DEDUP_REMOVED lines=22> */
.L_x_19528:
[----:B------:R-:W-:-:S07]  /*55a0*/  IMAD.MOV.U32 R64, RZ, RZ, R218 ;  /* 0x000000ffff407224 */ /* 0x000fce00078e00da */
.L_x_19529:
[----:B------:R-:W-:Y:S05]  /*55b0*/  BSYNC B2 ;  /* 0x0000000000027941 */ /* 0x000fea0003800000 */
.L_x_19527:
        /* <DEDUP_REMOVED lines=16> */
.L_x_19533:
[----:B------:R-:W-:Y:S05]  /*56c0*/  BSYNC B3 ;  /* 0x0000000000037941 */ /* 0x000fea0003800000 */
.L_x_19532:
        /* <DEDUP_REMOVED lines=42> */
.L_x_19531:
[----:B------:R-:W-:Y:S05]  /*5970*/  BSYNC B2 ;  /* 0x0000000000027941 */ /* 0x000fea0003800000 */
.L_x_19530:
        /* <DEDUP_REMOVED lines=8> */
[----:B------:R-:W-:Y:S02]  /*5a00*/  PRMT R63, R65, 0x7632, R63 ;  /* 0x00007632413f7816 */ /* 0x000fe4000000003f */
[----:B------:R-:W-:Y:S02]  /*5a10*/  FSEL R62, R64, RZ, !P1 ;  /* 0x000000ff403e7208 */ /* 0x000fe40004800000 */
        /* <DEDUP_REMOVED lines=11> */
.L_x_19535:
[----:B------:R-:W-:-:S07]  /*5ad0*/  IMAD.MOV.U32 R214, RZ, RZ, R218 ;  /* 0x000000ffffd67224 */ /* 0x000fce00078e00da */
.L_x_19536:
[----:B------:R-:W-:Y:S05]  /*5ae0*/  BSYNC B2 ;  /* 0x0000000000027941 */ /* 0x000fea0003800000 */
.L_x_19534:
        /* <DEDUP_REMOVED lines=16> */
.L_x_19540:
[----:B------:R-:W-:Y:S05]  /*5bf0*/  BSYNC B3 ;  /* 0x0000000000037941 */ /* 0x000fea0003800000 */
.L_x_19539:
        /* <DEDUP_REMOVED lines=42> */
.L_x_19538:
[----:B------:R-:W-:Y:S05]  /*5ea0*/  BSYNC B2 ;  /* 0x0000000000027941 */ /* 0x000fea0003800000 */
.L_x_19537:
        /* <DEDUP_REMOVED lines=20> */
.L_x_19542:
[----:B------:R-:W-:-:S07]  /*5ff0*/  MOV R214, R218 ;  /* 0x000000da00d67202 */ /* 0x000fce0000000f00 */
.L_x_19543:
[----:B------:R-:W-:Y:S05]  /*6000*/  BSYNC B2 ;  /* 0x0000000000027941 */ /* 0x000fea0003800000 */
.L_x_19541:
        /* <DEDUP_REMOVED lines=16> */
.L_x_19547:
[----:B------:R-:W-:Y:S05]  /*6110*/  BSYNC B3 ;  /* 0x0000000000037941 */ /* 0x000fea0003800000 */
.L_x_19546:
        /* <DEDUP_REMOVED lines=42> */
.L_x_19545:
[----:B------:R-:W-:Y:S05]  /*63c0*/  BSYNC B2 ;  /* 0x0000000000027941 */ /* 0x000fea0003800000 */
.L_x_19544:
        /* <DEDUP_REMOVED lines=21> */
.L_x_19549:
[----:B------:R-:W-:-:S07]  /*6520*/  IMAD.MOV.U32 R65, RZ, RZ, R218 ;  /* 0x000000ffff417224 */ /* 0x000fce00078e00da */
.L_x_19550:
[----:B------:R-:W-:Y:S05]  /*6530*/  BSYNC B2 ;  /* 0x0000000000027941 */ /* 0x000fea0003800000 */
.L_x_19548:
        /* <DEDUP_REMOVED lines=16> */
.L_x_19554:
[----:B------:R-:W-:Y:S05]  /*6640*/  BSYNC B3 ;  /* 0x0000000000037941 */ /* 0x000fea0003800000 */
.L_x_19553:
        /* <DEDUP_REMOVED lines=42> */
.L_x_19552:
[----:B------:R-:W-:Y:S05]  /*68f0*/  BSYNC B2 ;  /* 0x0000000000027941 */ /* 0x000fea0003800000 */
.L_x_19551:
        /* <DEDUP_REMOVED lines=20> */
.L_x_19556:
[----:B------:R-:W-:-:S07]  /*6a40*/  IMAD.MOV.U32 R66, RZ, RZ, R218 ;  /* 0x000000ffff427224 */ /* 0x000fce00078e00da */
.L_x_19557:
[----:B------:R-:W-:Y:S05]  /*6a50*/  BSYNC B2 ;  /* 0x0000000000027941 */ /* 0x000fea0003800000 */
.L_x_19555:
        /* <DEDUP_REMOVED lines=16> */
.L_x_19561:
[----:B------:R-:W-:Y:S05]  /*6b60*/  BSYNC B3 ;  /* 0x0000000000037941 */ /* 0x000fea0003800000 */
.L_x_19560:
        /* <DEDUP_REMOVED lines=42> */
.L_x_19559:
[----:B------:R-:W-:Y:S05]  /*6e10*/  BSYNC B2 ;  /* 0x0000000000027941 */ /* 0x000fea0003800000 */
.L_x_19558:
        /* <DEDUP_REMOVED lines=21> */
.L_x_19563:
[----:B------:R-:W-:-:S07]  /*6f70*/  MOV R226, R218 ;  /* 0x000000da00e27202 */ /* 0x000fce0000000f00 */
.L_x_19564:
[----:B------:R-:W-:Y:S05]  /*6f80*/  BSYNC B2 ;  /* 0x0000000000027941 */ /* 0x000fea0003800000 */
.L_x_19562:
        /* <DEDUP_REMOVED lines=18> */
.L_x_19568:
[----:B------:R-:W-:Y:S05]  /*70b0*/  BSYNC B3 ;  /* 0x0000000000037941 */ /* 0x000fea0003800000 */
.L_x_19567:
        /* <DEDUP_REMOVED lines=42> */
.L_x_19566:
[----:B------:R-:W-:Y:S05]  /*7360*/  BSYNC B2 ;  /* 0x0000000000027941 */ /* 0x000fea0003800000 */
.L_x_19565:
[----:B------:R-:W-:Y:S02]  /*7370*/  SEL R217, RZ, 0x1, P1 ;  /* 0x00000001ffd97807 */ /* 0x000fe40000800000 */
[C---:B------:R-:W-:Y:S02]  /*7380*/  LEA R228, P1, R118.reuse, UR10, 0x5 ;  /* 0x0000000a76e47c11 */ /* 0x040fe4000f8228ff */
[----:B------:R-:W-:Y:S02]  /*7390*/  I2FP.F32.U32 R222, R226 ;  /* 0x000000e200de7245 */ /* 0x000fe40000201000 */
[----:B------:R-:W-:Y:S02]  /*73a0*/  SHF.L.U32 R226, R67, 0x10, RZ ;  /* 0x0000001043e27819 */ /* 0x000fe400000006ff */
[----:B------:R-:W-:Y:S01]  /*73b0*/  LEA.HI.X R229, R118, UR11, RZ, 0x5, P1 ;  /* 0x0000000b76e57c11 */ /* 0x000fe200088f2cff */
[----:B------:R-:W-:Y:S01]  /*73c0*/  FFMA.FTZ R225, R222, R225, 1.1641532182693481445e-10 ;  /* 0x2f000000dee17423 */ /* 0x000fe200000100e1 */
[----:B------:R-:W-:Y:S01]  /*73d0*/  LEA R220, P1, R118, UR12, 0x3 ;  /* 0x0000000c76dc7c11 */ /* 0x000fe2000f8218ff */
[----:B------:R-:W-:Y:S01]  /*73e0*/  FMUL.FTZ R226, R226, R117 ;  /* 0x00000075e2e27220 */ /* 0x000fe20000410000 */
[----:B------:R-:W-:Y:S01]  /*73f0*/  SEL R233, RZ, 0x10000, P5 ;  /* 0x00010000ffe97807 */ /* 0x000fe20002800000 */
[----:B------:R1:W-:Y:S01]  /*7400*/  STG.E.128 desc[UR6][R228.64], R60 ;  /* 0x0000003ce4007986 */ /* 0x0003e2000c101d06 */
[----:B------:R-:W-:Y:S01]  /*7410*/  LOP3.LUT P5, RZ, R130, 0x2, RZ, 0xc0, !PT ;  /* 0x0000000282ff7812 */ /* 0x000fe200078ac0ff */
[----:B------:R-:W-:Y:S01]  /*7420*/  FMUL.FTZ R226, R226, R119 ;  /* 0x00000077e2e27220 */ /* 0x000fe20000410000 */
[C---:B------:R-:W-:Y:S01]  /*7430*/  LEA.HI.X R221, R118.reuse, UR13, RZ, 0x3, P1 ;  /* 0x0000000d76dd7c11 */ /* 0x040fe200088f1cff */
[----:B------:R-:W-:Y:S01]  /*7440*/  VIADD R118, R118, 0x20 ;  /* 0x0000002076767836 */ /* 0x000fe20000000000 */
[----:B------:R-:W-:Y:S01]  /*7450*/  FSETP.GTU.FTZ.AND P1, PT, R225, R224, PT ;  /* 0x000000e0e100720b */ /* 0x000fe20003f3c000 */
[----:B------:R-:W-:Y:S01]  /*7460*/  IMAD.WIDE.U32 R224, R217, 0x10000, RZ ;  /* 0x00010000d9e07825 */ /* 0x000fe200078e00ff */
[----:B------:R-:W-:-:S02]  /*7470*/  SEL R227, RZ, 0x1, P2 ;  /* 0x00000001ffe37807 */ /* 0x000fc40001000000 */
[----:B------:R-:W-:Y:S02]  /*7480*/  SEL R223, RZ, 0x1, P5 ;  /* 0x00000001ffdf7807 */ /* 0x000fe40002800000 */
[----:B------:R-:W-:Y:S02]  /*7490*/  SEL R230, RZ, 0x100, P4 ;  /* 0x00000100ffe67807 */ /* 0x000fe40002000000 */
[----:B------:R-:W-:Y:S01]  /*74a0*/  SEL R119, RZ, 0x1000000, P1 ;  /* 0x01000000ff777807 */ /* 0x000fe20000800000 */
[----:B------:R-:W-:Y:S01]  /*74b0*/  IMAD.WIDE.U32 R222, R223, 0x100, RZ ;  /* 0x00000100dfde7825 */ /* 0x000fe200078e00ff */
[----:B------:R-:W-:Y:S02]  /*74c0*/  FSEL R67, R226, RZ, !P1 ;  /* 0x000000ffe2437208 */ /* 0x000fe40004800000 */
[----:B------:R-:W-:Y:S01]  /*74d0*/  LOP3.LUT P6, RZ, R130, 0x4, RZ, 0xc0, !PT ;  /* 0x0000000482ff7812 */ /* 0x000fe200078cc0ff */
[----:B------:R-:W-:Y:S01]  /*74e0*/  IMAD.WIDE.U32 R226, R227, 0x1000000, RZ ;  /* 0x01000000e3e27825 */ /* 0x000fe200078e00ff */
[----:B------:R-:W-:-:S03]  /*74f0*/  SEL R231, RZ, 0x1, P3 ;  /* 0x00000001ffe77807 */ /* 0x000fc60001800000 */
[----:B------:R-:W-:Y:S01]  /*7500*/  @P0 FADD.FTZ R67, R51, R67 ;  /* 0x0000004333430221 */ /* 0x000fe20000010000 */
[----:B------:R-:W-:Y:S02]  /*7510*/  LOP3.LUT R119, R230, R119, R233, 0xfe, !PT ;  /* 0x00000077e6777212 */ /* 0x000fe400078efee9 */
[----:B------:R-:W-:Y:S02]  /*7520*/  SEL R219, RZ, 0x1, P6 ;  /* 0x00000001ffdb7807 */ /* 0x000fe40003000000 */
[----:B------:R-:W-:Y:S01]  /*7530*/  LOP3.LUT R222, R222, R226, R224, 0xfe, !PT ;  /* 0x000000e2dede7212 */ /* 0x000fe200078efee0 */
[----:B------:R1:W-:Y:S01]  /*7540*/  STG.E.128 desc[UR6][R228.64+0x10], R64 ;  /* 0x00001040e4007986 */ /* 0x0003e2000c101d06 */
[----:B------:R-:W-:Y:S02]  /*7550*/  LOP3.LUT R227, R227, R119, R231, 0xfe, !PT ;  /* 0x00000077e3e37212 */ /* 0x000fe400078efee7 */
[----:B------:R-:W-:Y:S02]  /*7560*/  LOP3.LUT R222, R222, R219, RZ, 0xfc, !PT ;  /* 0x000000dbdede7212 */ /* 0x000fe400078efcff */
[----:B------:R-:W-:-:S05]  /*7570*/  LOP3.LUT R223, R223, R227, R225, 0xfe, !PT ;  /* 0x000000e3dfdf7212 */ /* 0x000fca00078efee1 */
[----:B------:R1:W-:Y:S02]  /*7580*/  STG.E.64 desc[UR6][R220.64], R222 ;  /* 0x000000dedc007986 */ /* 0x0003e4000c101b06 */
.L_x_19512:
[----:B------:R-:W-:Y:S05]  /*7590*/  BSYNC B1 ;  /* 0x0000000000017941 */ /* 0x000fea0003800000 */
.L_x_19511:
[----:B------:R-:W-:Y:S01]  /*75a0*/  LOP3.LUT P0, RZ, R130, 0x200, RZ, 0xc0, !PT ;  /* 0x0000020082ff7812 */ /* 0x000fe2000780c0ff */
[----:B------:R-:W-:-:S12]  /*75b0*/  BSSY B1, `(.L_x_19569) ;  /* 0x00002c5000017945 */ /* 0x000fd80003800000 */
[----:B------:R-:W-:Y:S05]  /*75c0*/  @!P0 BRA `(.L_x_19570) ;  /* 0x0000002c000c8947 */ /* 0x000fea0003800000 */
[----:B------:R-:W2:Y:S08]  /*75d0*/  LDC.64 R72, c[0x0][0x220] ;  /* 0x00008800ff487b82 */ /* 0x000eb00000000a00 */
[----:B------:R-:W3:Y:S01]  /*75e0*/  LDC.64 R68, c[0x0][0x230] ;  /* 0x00008c00ff447b82 */ /* 0x000ee20000000a00 */
[----:B--2---:R-:W-:-:S06]  /*75f0*/  IMAD.WIDE.U32 R72, R118, 0x10, R72 ;  /* 0x0000001076487825 */ /* 0x004fcc00078e0048 */
[----:B------:R-:W5:Y:S01]  /*7600*/  LDG.E.128 R72, desc[UR6][R72.64] ;  /* 0x0000000648487981 */ /* 0x000f62000c1e1d00 */
[----:B---3--:R-:W-:-:S04]  /*7610*/  ISETP.NE.U32.AND P0, PT, R68, RZ, PT ;  /* 0x000000ff4400720c */ /* 0x008fc80003f05070 */
        /* <DEDUP_REMOVED lines=8> */
[----:B--2---:R-:W-:Y:S05]  /*76a0*/  @!P0 BRA `(.L_x_19572) ;  /* 0x0000000000208947 */ /* 0x004fea0003800000 */
[----:B------:R-:W-:Y:S02]  /*76b0*/  ISETP.NE.AND P0, PT, R214, 0x2, PT ;  /* 0x00000002d600780c */ /* 0x000fe40003f05270 */
[----:B01----:R-:W-:-:S11]  /*76c0*/  MOV R222, R212 ;  /* 0x000000d400de7202 */ /* 0x003fd60000000f00 */
[----:B------:R-:W-:Y:S05]  /*76d0*/  @!P0 BRA `(.L_x_19573) ;  /* 0x0000000000188947 */ /* 0x000fea0003800000 */
[----:B------:R-:W-:Y:S01]  /*76e0*/  ISETP.NE.AND P0, PT, R214, 0x3, PT ;  /* 0x00000003d600780c */ /* 0x000fe20003f05270 */
[----:B------:R-:W-:-:S12]  /*76f0*/  IMAD.MOV.U32 R222, RZ, RZ, R211 ;  /* 0x000000ffffde7224 */ /* 0x000fd800078e00d3 */
[----:B------:R-:W-:Y:S05]  /*7700*/  @P0 BRA `(.L_x_19573) ;  /* 0x00000000000c0947 */ /* 0x000fea0003800000 */
[----:B------:R-:W-:Y:S01]  /*7710*/  IMAD.MOV.U32 R222, RZ, RZ, R216 ;  /* 0x000000ffffde7224 */ /* 0x000fe200078e00d8 */
[----:B------:R-:W-:Y:S06]  /*7720*/  BRA `(.L_x_19573) ;  /* 0x0000000000047947 */ /* 0x000fec0003800000 */
.L_x_19572:
[----:B01----:R-:W-:-:S07]  /*7730*/  MOV R222, R218 ;  /* 0x000000da00de7202 */ /* 0x003fce0000000f00 */
.L_x_19573:
[----:B------:R-:W-:Y:S05]  /*7740*/  BSYNC B2 ;  /* 0x0000000000027941 */ /* 0x000fea0003800000 */
.L_x_19571:
        /* <DEDUP_REMOVED lines=16> */
.L_x_19577:
[----:B------:R-:W-:Y:S05]  /*7850*/  BSYNC B3 ;  /* 0x0000000000037941 */ /* 0x000fea0003800000 */
.L_x_19576:
        /* <DEDUP_REMOVED lines=42> */
.L_x_19575:
[----:B------:R-:W-:Y:S05]  /*7b00*/  BSYNC B2 ;  /* 0x0000000000027941 */ /* 0x000fea0003800000 */
.L_x_19574:
        /* <DEDUP_REMOVED lines=28> */
.L_x_19579:
[----:B------:R-:W-:-:S07]  /*7cd0*/  MOV R69, R218 ;  /* 0x000000da00457202 */ /* 0x000fce0000000f00 */
.L_x_19580:
[----:B------:R-:W-:Y:S05]  /*7ce0*/  BSYNC B2 ;  /* 0x0000000000027941 */ /* 0x000fea0003800000 */
.L_x_19578:
        /* <DEDUP_REMOVED lines=16> */
.L_x_19584:
[----:B------:R-:W-:Y:S05]  /*7df0*/  BSYNC B3 ;  /* 0x0000000000037941 */ /* 0x000fea0003800000 */
.L_x_19583:
        /* <DEDUP_REMOVED lines=42> */
.L_x_19582:
[----:B------:R-:W-:Y:S05]  /*80a0*/  BSYNC B2 ;  /* 0x0000000000027941 */ /* 0x000fea0003800000 */
.L_x_19581:
        /* <DEDUP_REMOVED lines=22> */
.L_x_19586:
[----:B------:R-:W-:-:S07]  /*8210*/  IMAD.MOV.U32 R72, RZ, RZ, R218 ;  /* 0x000000ffff487224 */ /* 0x000fce00078e00da */
.L_x_19587:
[----:B------:R-:W-:Y:S05]  /*8220*/  BSYNC B2 ;  /* 0x0000000000027941 */ /* 0x000fea0003800000 */
.L_x_19585:
        /* <DEDUP_REMOVED lines=16> */
.L_x_19591:
[----:B------:R-:W-:Y:S05]  /*8330*/  BSYNC B3 ;  /* 0x0000000000037941 */ /* 0x000fea0003800000 */
.L_x_19590:
        /* <DEDUP_REMOVED lines=42> */
.L_x_19589:
[----:B------:R-:W-:Y:S05]  /*85e0*/  BSYNC B2 ;  /* 0x0000000000027941 */ /* 0x000fea0003800000 */
.L_x_19588:
        /* <DEDUP_REMOVED lines=21> */
.L_x_19593:
[----:B------:R-:W-:-:S07]  /*8740*/  IMAD.MOV.U32 R214, RZ, RZ, R218 ;  /* 0x000000ffffd67224 */ /* 0x000fce00078e00da */
.L_x_19594:
[----:B------:R-:W-:Y:S05]  /*8750*/  BSYNC B2 ;  /* 0x0000000000027941 */ /* 0x000fea0003800000 */
.L_x_19592:
        /* <DEDUP_REMOVED lines=16> */
.L_x_19598:
[----:B------:R-:W-:Y:S05]  /*8860*/  BSYNC B3 ;  /* 0x0000000000037941 */ /* 0x000fea0003800000 */
.L_x_19597:
        /* <DEDUP_REMOVED lines=42> */
.L_x_19596:
[----:B------:R-:W-:Y:S05]  /*8b10*/  BSYNC B2 ;  /* 0x0000000000027941 */ /* 0x000fea0003800000 */
.L_x_19595:
        /* <DEDUP_REMOVED lines=20> */
.L_x_19600:
[----:B------:R-:W-:-:S07]  /*8c60*/  MOV R214, R218 ;  /* 0x000000da00d67202 */ /* 0x000fce0000000f00 */
.L_x_19601:
[----:B------:R-:W-:Y:S05]  /*8c70*/  BSYNC B2 ;  /* 0x0000000000027941 */ /* 0x000fea0003800000 */
.L_x_19599:
        /* <DEDUP_REMOVED lines=16> */
.L_x_19605:
[----:B------:R-:W-:Y:S05]  /*8d80*/  BSYNC B3 ;  /* 0x0000000000037941 */ /* 0x000fea0003800000 */
.L_x_19604:
        /* <DEDUP_REMOVED lines=42> */
.L_x_19603:
[----:B------:R-:W-:Y:S05]  /*9030*/  BSYNC B2 ;  /* 0x0000000000027941 */ /* 0x000fea0003800000 */
.L_x_19602:
        /* <DEDUP_REMOVED lines=21> */
.L_x_19607:
[----:B------:R-:W-:-:S07]  /*9190*/  IMAD.MOV.U32 R73, RZ, RZ, R218 ;  /* 0x000000ffff497224 */ /* 0x000fce00078e00da */
.L_x_19608:
[----:B------:R-:W-:Y:S05]  /*91a0*/  BSYNC B2 ;  /* 0x0000000000027941 */ /* 0x000fea0003800000 */
.L_x_19606:
        /* <DEDUP_REMOVED lines=16> */
.L_x_19612:
[----:B------:R-:W-:Y:S05]  /*92b0*/  BSYNC B3 ;  /* 0x0000000000037941 */ /* 0x000fea0003800000 */
.L_x_19611:
        /* <DEDUP_REMOVED lines=42> */
.L_x_19610:
[----:B------:R-:W-:Y:S05]  /*9560*/  BSYNC B2 ;  /* 0x0000000000027941 */ /* 0x000fea0003800000 */
.L_x_19609:
        /* <DEDUP_REMOVED lines=20> */
.L_x_19614:
[----:B------:R-:W-:-:S07]  /*96b0*/  IMAD.MOV.U32 R74, RZ, RZ, R218 ;  /* 0x000000ffff4a7224 */ /* 0x000fce00078e00da */
.L_x_19615:
[----:B------:R-:W-:Y:S05]  /*96c0*/  BSYNC B2 ;  /* 0x0000000000027941 */ /* 0x000fea0003800000 */
.L_x_19613:
        /* <DEDUP_REMOVED lines=16> */
.L_x_19619:
[----:B------:R-:W-:Y:S05]  /*97d0*/  BSYNC B3 ;  /* 0x0000000000037941 */ /* 0x000fea0003800000 */
.L_x_19618:
        /* <DEDUP_REMOVED lines=42> */
.L_x_19617:
[----:B------:R-:W-:Y:S05]  /*9a80*/  BSYNC B2 ;  /* 0x0000000000027941 */ /* 0x000fea0003800000 */
.L_x_19616:
        /* <DEDUP_REMOVED lines=21> */
.L_x_19621:
[----:B------:R-:W-:-:S07]  /*9be0*/  MOV R226, R218 ;  /* 0x000000da00e27202 */ /* 0x000fce0000000f00 */
.L_x_19622:
[----:B------:R-:W-:Y:S05]  /*9bf0*/  BSYNC B2 ;  /* 0x0000000000027941 */ /* 0x000fea0003800000 */
.L_x_19620:
        /* <DEDUP_REMOVED lines=18> */
.L_x_19626:
[----:B------:R-:W-:Y:S05]  /*9d20*/  BSYNC B3 ;  /* 0x0000000000037941 */ /* 0x000fea0003800000 */
.L_x_19625:
        /* <DEDUP_REMOVED lines=42> */
.L_x_19624:
[----:B------:R-:W-:Y:S05]  /*9fd0*/  BSYNC B2 ;  /* 0x0000000000027941 */ /* 0x000fea0003800000 */
.L_x_19623:
        /* <DEDUP_REMOVED lines=34> */
.L_x_19570:
[----:B------:R-:W-:Y:S05]  /*a200*/  BSYNC B1 ;  /* 0x0000000000017941 */ /* 0x000fea0003800000 */
.L_x_19569:
[----:B------:R-:W-:Y:S01]  /*a210*/  LOP3.LUT P0, RZ, R130, 0x100, RZ, 0xc0, !PT ;  /* 0x0000010082ff7812 */ /* 0x000fe2000780c0ff */
[----:B------:R-:W-:-:S12]  /*a220*/  BSSY B1, `(.L_x_19627) ;  /* 0x00002c5000017945 */ /* 0x000fd80003800000 */
[----:B------:R-:W-:Y:S05]  /*a230*/  @!P0 BRA `(.L_x_19628) ;  /* 0x0000002c000c8947 */ /* 0x000fea0003800000 */
[----:B------:R-:W3:Y:S08]  /*a240*/  LDC.64 R80, c[0x0][0x220] ;  /* 0x00008800ff507b82 */ /* 0x000ef00000000a00 */
[----:B------:R-:W4:Y:S01]  /*a250*/  LDC.64 R76, c[0x0][0x230] ;  /* 0x00008c00ff4c7b82 */ /* 0x000f220000000a00 */
[----:B---3--:R-:W-:-:S06]  /*a260*/  IMAD.WIDE.U32 R80, R118, 0x10, R80 ;  /* 0x0000001076507825 */ /* 0x008fcc00078e0050 */
[----:B------:R-:W5:Y:S01]  /*a270*/  LDG.E.128 R80, desc[UR6][R80.64] ;  /* 0x0000000650507981 */ /* 0x000f62000c1e1d00 */
[----:B----4-:R-:W-:-:S04]  /*a280*/  ISETP.NE.U32.AND P0, PT, R76, RZ, PT ;  /* 0x000000ff4c00720c */ /* 0x010fc80003f05070 */
        /* <DEDUP_REMOVED lines=8> */
[----:B---3--:R-:W-:Y:S05]  /*a310*/  @!P0 BRA `(.L_x_19630) ;  /* 0x0000000000208947 */ /* 0x008fea0003800000 */
[----:B------:R-:W-:Y:S02]  /*a320*/  ISETP.NE.AND P0, PT, R214, 0x2, PT ;  /* 0x00000002d600780c */ /* 0x000fe40003f05270 */
[----:B012---:R-:W-:-:S11]  /*a330*/  MOV R222, R212 ;  /* 0x000000d400de7202 */ /* 0x007fd60000000f00 */
[----:B------:R-:W-:Y:S05]  /*a340*/  @!P0 BRA `(.L_x_19631) ;  /* 0x0000000000188947 */ /* 0x000fea0003800000 */
[----:B------:R-:W-:Y:S01]  /*a350*/  ISETP.NE.AND P0, PT, R214, 0x3, PT ;  /* 0x00000003d600780c */ /* 0x000fe20003f05270 */
[----:B------:R-:W-:-:S12]  /*a360*/  IMAD.MOV.U32 R222, RZ, RZ, R211 ;  /* 0x000000ffffde7224 */ /* 0x000fd800078e00d3 */
[----:B------:R-:W-:Y:S05]  /*a370*/  @P0 BRA `(.L_x_19631) ;  /* 0x00000000000c0947 */ /* 0x000fea0003800000 */
[----:B------:R-:W-:Y:S01]  /*a380*/  IMAD.MOV.U32 R222, RZ, RZ, R216 ;  /* 0x000000ffffde7224 */ /* 0x000fe200078e00d8 */
[----:B------:R-:W-:Y:S06]  /*a390*/  BRA `(.L_x_19631) ;  /* 0x0000000000047947 */ /* 0x000fec0003800000 */
.L_x_19630:
[----:B012---:R-:W-:-:S07]  /*a3a0*/  MOV R222, R218 ;  /* 0x000000da00de7202 */ /* 0x007fce0000000f00 */
.L_x_19631:
[----:B------:R-:W-:Y:S05]  /*a3b0*/  BSYNC B2 ;  /* 0x0000000000027941 */ /* 0x000fea0003800000 */
.L_x_19629:
        /* <DEDUP_REMOVED lines=16> */
.L_x_19635:
[----:B------:R-:W-:Y:S05]  /*a4c0*/  BSYNC B3 ;  /* 0x0000000000037941 */ /* 0x000fea0003800000 */
.L_x_19634:
        /* <DEDUP_REMOVED lines=42> */
.L_x_19633:
[----:B------:R-:W-:Y:S05]  /*a770*/  BSYNC B2 ;  /* 0x0000000000027941 */ /* 0x000fea0003800000 */
.L_x_19632:
        /* <DEDUP_REMOVED lines=28> */
.L_x_19637:
[----:B------:R-:W-:-:S07]  /*a940*/  MOV R77, R218 ;  /* 0x000000da004d7202 */ /* 0x000fce0000000f00 */
.L_x_19638:
[----:B------:R-:W-:Y:S05]  /*a950*/  BSYNC B2 ;  /* 0x0000000000027941 */ /* 0x000fea0003800000 */
.L_x_19636:
        /* <DEDUP_REMOVED lines=16> */
.L_x_19642:
[----:B------:R-:W-:Y:S05]  /*aa60*/  BSYNC B3 ;  /* 0x0000000000037941 */ /* 0x000fea0003800000 */
.L_x_19641:
        /* <DEDUP_REMOVED lines=42> */
.L_x_19640:
[----:B------:R-:W-:Y:S05]  /*ad10*/  BSYNC B2 ;  /* 0x0000000000027941 */ /* 0x000fea0003800000 */
.L_x_19639:
        /* <DEDUP_REMOVED lines=22> */
.L_x_19644:
[----:B------:R-:W-:-:S07]  /*ae80*/  IMAD.MOV.U32 R80, RZ, RZ, R218 ;  /* 0x000000ffff507224 */ /* 0x000fce00078e00da */
.L_x_19645:
[----:B------:R-:W-:Y:S05]  /*ae90*/  BSYNC B2 ;  /* 0x0000000000027941 */ /* 0x000fea0003800000 */
.L_x_19643:
        /* <DEDUP_REMOVED lines=16> */
.L_x_19649:
[----:B------:R-:W-:Y:S05]  /*afa0*/  BSYNC B3 ;  /* 0x0000000000037941 */ /* 0x000fea0003800000 */
.L_x_19648:
        /* <DEDUP_REMOVED lines=42> */
.L_x_19647:
[----:B------:R-:W-:Y:S05]  /*b250*/  BSYNC B2 ;  /* 0x0000000000027941 */ /* 0x000fea0003800000 */
.L_x_19646:
        /* <DEDUP_REMOVED lines=21> */
.L_x_19651:
[----:B------:R-:W-:-:S07]  /*b3b0*/  MOV R214, R218 ;  /* 0x000000da00d67202 */ /* 0x000fce0000000f00 */
.L_x_19652:
[----:B------:R-:W-:Y:S05]  /*b3c0*/  BSYNC B2 ;  /* 0x0000000000027941 */ /* 0x000fea0003800000 */
.L_x_19650:
        /* <DEDUP_REMOVED lines=16> */
.L_x_19656:
[----:B------:R-:W-:Y:S05]  /*b4d0*/  BSYNC B3 ;  /* 0x0000000000037941 */ /* 0x000fea0003800000 */
.L_x_19655:
        /* <DEDUP_REMOVED lines=42> */
.L_x_19654:
[----:B------:R-:W-:Y:S05]  /*b780*/  BSYNC B2 ;  /* 0x0000000000027941 */ /* 0x000fea0003800000 */
.L_x_19653:
        /* <DEDUP_REMOVED lines=20> */
.L_x_19658:
[----:B------:R-:W-:-:S07]  /*b8d0*/  MOV R214, R218 ;  /* 0x000000da00d67202 */ /* 0x000fce0000000f00 */
.L_x_19659:
[----:B------:R-:W-:Y:S05]  /*b8e0*/  BSYNC B2 ;  /* 0x0000000000027941 */ /* 0x000fea0003800000 */
.L_x_19657:
        /* <DEDUP_REMOVED lines=16> */
.L_x_19663:
[----:B------:R-:W-:Y:S05]  /*b9f0*/  BSYNC B3 ;  /* 0x0000000000037941 */ /* 0x000fea0003800000 */
.L_x_19662:
        /* <DEDUP_REMOVED lines=42> */
.L_x_19661:
[----:B------:R-:W-:Y:S05]  /*bca0*/  BSYNC B2 ;  /* 0x0000000000027941 */ /* 0x000fea0003800000 */
.L_x_19660:
[----:B------:R-:W-:Y:S01]  /*bcb0*/  I2FP.F32.U32 R80, R214 ;  /* 0x000000d600507245 */ /* 0x000fe20000201000 */
[C---:B------:R-:W-:Y:S01]  /*bcc0*/  IMAD.U32 R214, R82.reuse, 0x10000, RZ ;  /* 0x0001000052d67824 */ /* 0x040fe200078e00ff */
[C---:B------:R-:W-:Y:S01]  /*bcd0*/  ISETP.NE.AND P4, PT, R217.reuse, 0x1, PT ;  /* 0x00000001d900780c */ /* 0x040fe20003f85270 */
[----:B------:R-:W-:Y:S01]  /*bce0*/  BSSY B2, `(.L_x_19664) ;  /* 0x0000013000027945 */ /* 0x000fe20003800000 */
[----:B------:R-:W-:Y:S01]  /*bcf0*/  PRMT R82, R82, 0x7632, R82 ;  /* 0x0000763252527816 */ /* 0x000fe20000000052 */
        /* <DEDUP_REMOVED lines=16> */
.L_x_19665:
[----:B------:R-:W-:-:S07]  /*be00*/  MOV R81, R218 ;  /* 0x000000da00517202 */ /* 0x000fce0000000f00 */
.L_x_19666:
[----:B------:R-:W-:Y:S05]  /*be10*/  BSYNC B2 ;  /* 0x0000000000027941 */ /* 0x000fea0003800000 */
.L_x_19664:
        /* <DEDUP_REMOVED lines=16> */
.L_x_19670:
[----:B------:R-:W-:Y:S05]  /*bf20*/  BSYNC B3 ;  /* 0x0000000000037941 */ /* 0x000fea0003800000 */
.L_x_19669:
        /* <DEDUP_REMOVED lines=42> */
.L_x_19668:
[----:B------:R-:W-:Y:S05]  /*c1d0*/  BSYNC B2 ;  /* 0x0000000000027941 */ /* 0x000fea0003800000 */
.L_x_19667:
        /* <DEDUP_REMOVED lines=20> */
.L_x_19672:
[----:B------:R-:W-:-:S07]  /*c320*/  MOV R82, R218 ;  /* 0x000000da00527202 */ /* 0x000fce0000000f00 */
.L_x_19673:
[----:B------:R-:W-:Y:S05]  /*c330*/  BSYNC B2 ;  /* 0x0000000000027941 */ /* 0x000fea0003800000 */
.L_x_19671:
        /* <DEDUP_REMOVED lines=16> */
.L_x_19677:
[----:B------:R-:W-:Y:S05]  /*c440*/  BSYNC B3 ;  /* 0x0000000000037941 */ /* 0x000fea0003800000 */
.L_x_19676:
        /* <DEDUP_REMOVED lines=42> */
.L_x_19675:
[----:B------:R-:W-:Y:S05]  /*c6f0*/  BSYNC B2 ;  /* 0x0000000000027941 */ /* 0x000fea0003800000 */
.L_x_19674:
        /* <DEDUP_REMOVED lines=21> */
.L_x_19679:
[----:B------:R-:W-:-:S07]  /*c850*/  MOV R226, R218 ;  /* 0x000000da00e27202 */ /* 0x000fce0000000f00 */
.L_x_19680:
[----:B------:R-:W-:Y:S05]  /*c860*/  BSYNC B2 ;  /* 0x0000000000027941 */ /* 0x000fea0003800000 */
.L_x_19678:
        /* <DEDUP_REMOVED lines=18> */
.L_x_19684:
[----:B------:R-:W-:Y:S05]  /*c990*/  BSYNC B3 ;  /* 0x0000000000037941 */ /* 0x000fea0003800000 */
.L_x_19683:
        /* <DEDUP_REMOVED lines=42> */
.L_x_19682:
[----:B------:R-:W-:Y:S05]  /*cc40*/  BSYNC B2 ;  /* 0x0000000000027941 */ /* 0x000fea0003800000 */
.L_x_19681:
[----:B------:R-:W-:Y:S02]  /*cc50*/  SEL R217, RZ, 0x1, P1 ;  /* 0x00000001ffd97807 */ /* 0x000fe40000800000 */
[C---:B------:R-:W-:Y:S02]  /*cc60*/  LEA R228, P1, R118.reuse, UR10, 0x5 ;  /* 0x0000000a76e47c11 */ /* 0x040fe4000f8228ff */
[----:B------:R-:W-:Y:S01]  /*cc70*/  I2FP.F32.U32 R222, R226 ;  /* 0x000000e200de7245 */ /* 0x000fe20000201000 */
[----:B------:R-:W-:Y:S01]  /*cc80*/  IMAD.U32 R226, R83, 0x10000, RZ ;  /* 0x0001000053e27824 */ /* 0x000fe200078e00ff */
[C---:B------:R-:W-:Y:S02]  /*cc90*/  LEA.HI.X R229, R118.reuse, UR11, RZ, 0x5, P1 ;  /* 0x0000000b76e57c11 */ /* 0x040fe400088f2cff */
[----:B------:R-:W-:Y:S01]  /*cca0*/  LEA R220, P1, R118, UR12, 0x3 ;  /* 0x0000000c76dc7c11 */ /* 0x000fe2000f8218ff */
[----:B------:R-:W-:Y:S01]  /*ccb0*/  FFMA.FTZ R225, R222, R225, 1.1641532182693481445e-10 ;  /* 0x2f000000dee17423 */ /* 0x000fe200000100e1 */
[----:B------:R-:W-:Y:S01]  /*ccc0*/  SEL R233, RZ, 0x10000, P5 ;  /* 0x00010000ffe97807 */ /* 0x000fe20002800000 */
[----:B------:R-:W-:Y:S01]  /*ccd0*/  FMUL.FTZ R226, R226, R117 ;  /* 0x00000075e2e27220 */ /* 0x000fe20000410000 */
[----:B------:R-:W-:Y:S01]  /*cce0*/  LOP3.LUT P5, RZ, R130, 0x2, RZ, 0xc0, !PT ;  /* 0x0000000282ff7812 */ /* 0x000fe200078ac0ff */
[----:B------:R3:W-:Y:S01]  /*ccf0*/  STG.E.128 desc[UR6][R228.64], R76 ;  /* 0x0000004ce4007986 */ /* 0x0007e2000c101d06 */
[----:B------:R-:W-:Y:S01]  /*cd00*/  LEA.HI.X R221, R118, UR13, RZ, 0x3, P1 ;  /* 0x0000000d76dd7c11 */ /* 0x000fe200088f1cff */
[----:B------:R-:W-:Y:S01]  /*cd10*/  FMUL.FTZ R226, R226, R119 ;  /* 0x00000077e2e27220 */ /* 0x000fe20000410000 */
        /* <DEDUP_REMOVED lines=18> */
[----:B------:R-:W-:-:S02]  /*ce40*/  LOP3.LUT R223, R223, R227, R225, 0xfe, !PT ;  /* 0x000000e3dfdf7212 */ /* 0x000fc400078efee1 */
[----:B------:R-:W-:-:S03]  /*ce50*/  IADD3 R118, R118, 0x20, RZ ;  /* 0x0000002076767810 */ /* 0x000fc60007ffe0ff */
[----:B------:R3:W-:Y:S04]  /*ce60*/  STG.E.64 desc[UR6][R220.64], R222 ;  /* 0x000000dedc007986 */ /* 0x0007e8000c101b06 */
.L_x_19628:
[----:B------:R-:W-:Y:S05]  /*ce70*/  BSYNC B1 ;  /* 0x0000000000017941 */ /* 0x000fea0003800000 */
.L_x_19627:
[----:B------:R-:W-:Y:S01]  /*ce80*/  LOP3.LUT P0, RZ, R130, 0x80, RZ, 0xc0, !PT ;  /* 0x0000008082ff7812 */ /* 0x000fe2000780c0ff */
[----:B------:R-:W-:-:S12]  /*ce90*/  BSSY B1, `(.L_x_19685) ;  /* 0x00002c5000017945 */ /* 0x000fd80003800000 */
[----:B------:R-:W-:Y:S05]  /*cea0*/  @!P0 BRA `(.L_x_19686) ;  /* 0x0000002c000c8947 */ /* 0x000fea0003800000 */
[----:B------:R-:W4:Y:S08]  /*ceb0*/  LDC.64 R88, c[0x0][0x220] ;  /* 0x00008800ff587b82 */ /* 0x000f300000000a00 */
[----:B------:R-:W0:Y:S01]  /*cec0*/  LDC.64 R84, c[0x0][0x230] ;  /* 0x00008c00ff547b82 */ /* 0x000e220000000a00 */
[----:B----4-:R-:W-:-:S06]  /*ced0*/  IMAD.WIDE.U32 R88, R118, 0x10, R88 ;  /* 0x0000001076587825 */ /* 0x010fcc00078e0058 */
[----:B------:R-:W5:Y:S01]  /*cee0*/  LDG.E.128 R88, desc[UR6][R88.64] ;  /* 0x0000000658587981 */ /* 0x000f62000c1e1d00 */
[----:B0-----:R-:W-:-:S04]  /*cef0*/  ISETP.NE.U32.AND P0, PT, R84, RZ, PT ;  /* 0x000000ff5400720c */ /* 0x001fc80003f05070 */
        /* <DEDUP_REMOVED lines=10> */
[----:B-123--:R-:W-:-:S11]  /*cfa0*/  MOV R222, R212 ;  /* 0x000000d400de7202 */ /* 0x00efd60000000f00 */
[----:B------:R-:W-:Y:S05]  /*cfb0*/  @!P0 BRA `(.L_x_19689) ;  /* 0x0000000000188947 */ /* 0x000fea0003800000 */
[----:B------:R-:W-:Y:S01]  /*cfc0*/  ISETP.NE.AND P0, PT, R214, 0x3, PT ;  /* 0x00000003d600780c */ /* 0x000fe20003f05270 */
[----:B------:R-:W-:-:S12]  /*cfd0*/  IMAD.MOV.U32 R222, RZ, RZ, R211 ;  /* 0x000000ffffde7224 */ /* 0x000fd800078e00d3 */
[----:B------:R-:W-:Y:S05]  /*cfe0*/  @P0 BRA `(.L_x_19689) ;  /* 0x00000000000c0947 */ /* 0x000fea0003800000 */
[----:B------:R-:W-:Y:S01]  /*cff0*/  MOV R222, R216 ;  /* 0x000000d800de7202 */ /* 0x000fe20000000f00 */
[----:B------:R-:W-:Y:S06]  /*d000*/  BRA `(.L_x_19689) ;  /* 0x0000000000047947 */ /* 0x000fec0003800000 */
.L_x_19688:
[----:B-123--:R-:W-:-:S07]  /*d010*/  IMAD.MOV.U32 R222, RZ, RZ, R218 ;  /* 0x000000ffffde7224 */ /* 0x00efce00078e00da */
.L_x_19689:
[----:B------:R-:W-:Y:S05]  /*d020*/  BSYNC B2 ;  /* 0x0000000000027941 */ /* 0x000fea0003800000 */
.L_x_19687:
        /* <DEDUP_REMOVED lines=16> */
.L_x_19693:
[----:B------:R-:W-:Y:S05]  /*d130*/  BSYNC B3 ;  /* 0x0000000000037941 */ /* 0x000fea0003800000 */
.L_x_19692:
        /* <DEDUP_REMOVED lines=42> */
.L_x_19691:
[----:B------:R-:W-:Y:S05]  /*d3e0*/  BSYNC B2 ;  /* 0x0000000000027941 */ /* 0x000fea0003800000 */
.L_x_19690:
        /* <DEDUP_REMOVED lines=12> */
[----:B0-----:R-:W-:Y:S02]  /*d4b0*/  FSETP.GTU.FTZ.AND P1, PT, R87, R224, PT ;  /* 0x000000e05700720b */ /* 0x001fe40003f3c000 */
[----:B------:R-:W-:Y:S01]  /*d4c0*/  IADD3 R87, R217, 0x1, RZ ;  /* 0x00000001d9577810 */ /* 0x000fe20007ffe0ff */
[----:B-1----:R-:W-:-:S10]  /*d4d0*/  FMUL.FTZ R214, R214, R119 ;  /* 0x00000077d6d67220 */ /* 0x002fd40000410000 */
        /* <DEDUP_REMOVED lines=13> */
.L_x_19695:
[----:B------:R-:W-:-:S07]  /*d5b0*/  MOV R85, R218 ;  /* 0x000000da00557202 */ /* 0x000fce0000000f00 */
.L_x_19696:
[----:B------:R-:W-:Y:S05]  /*d5c0*/  BSYNC B2 ;  /* 0x0000000000027941 */ /* 0x000fea0003800000 */
.L_x_19694:
        /* <DEDUP_REMOVED lines=16> */
.L_x_19700:
[----:B------:R-:W-:Y:S05]  /*d6d0*/  BSYNC B3 ;  /* 0x0000000000037941 */ /* 0x000fea0003800000 */
.L_x_19699:
        /* <DEDUP_REMOVED lines=42> */
.L_x_19698:
[----:B------:R-:W-:Y:S05]  /*d980*/  BSYNC B2 ;  /* 0x0000000000027941 */ /* 0x000fea0003800000 */
.L_x_19697:
        /* <DEDUP_REMOVED lines=22> */
.L_x_19702:
[----:B------:R-:W-:-:S07]  /*daf0*/  MOV R88, R218 ;  /* 0x000000da00587202 */ /* 0x000fce0000000f00 */
.L_x_19703:
[----:B------:R-:W-:Y:S05]  /*db00*/  BSYNC B2 ;  /* 0x0000000000027941 */ /* 0x000fea0003800000 */
.L_x_19701:
        /* <DEDUP_REMOVED lines=16> */
.L_x_19707:
[----:B------:R-:W-:Y:S05]  /*dc10*/  BSYNC B3 ;  /* 0x0000000000037941 */ /* 0x000fea0003800000 */
.L_x_19706:
        /* <DEDUP_REMOVED lines=42> */
.L_x_19705:
[----:B------:R-:W-:Y:S05]  /*dec0*/  BSYNC B2 ;  /* 0x0000000000027941 */ /* 0x000fea0003800000 */
.L_x_19704:
        /* <DEDUP_REMOVED lines=21> */
.L_x_19709:
[----:B------:R-:W-:-:S07]  /*e020*/  MOV R214, R218 ;  /* 0x000000da00d67202 */ /* 0x000fce0000000f00 */
.L_x_19710:
[----:B------:R-:W-:Y:S05]  /*e030*/  BSYNC B2 ;  /* 0x0000000000027941 */ /* 0x000fea0003800000 */
.L_x_19708:
        /* <DEDUP_REMOVED lines=16> */
.L_x_19714:
[----:B------:R-:W-:Y:S05]  /*e140*/  BSYNC B3 ;  /* 0x0000000000037941 */ /* 0x000fea0003800000 */
.L_x_19713:
        /* <DEDUP_REMOVED lines=42> */
.L_x_19712:
[----:B------:R-:W-:Y:S05]  /*e3f0*/  BSYNC B2 ;  /* 0x0000000000027941 */ /* 0x000fea0003800000 */
.L_x_19711:
        /* <DEDUP_REMOVED lines=20> */
.L_x_19716:
[----:B------:R-:W-:-:S07]  /*e540*/  MOV R214, R218 ;  /* 0x000000da00d67202 */ /* 0x000fce0000000f00 */
.L_x_19717:
[----:B------:R-:W-:Y:S05]  /*e550*/  BSYNC B2 ;  /* 0x0000000000027941 */ /* 0x000fea0003800000 */
.L_x_19715:
        /* <DEDUP_REMOVED lines=16> */
.L_x_19721:
[----:B------:R-:W-:Y:S05]  /*e660*/  BSYNC B3 ;  /* 0x0000000000037941 */ /* 0x000fea0003800000 */
.L_x_19720:
        /* <DEDUP_REMOVED lines=42> */
.L_x_19719:
[----:B------:R-:W-:Y:S05]  /*e910*/  BSYNC B2 ;  /* 0x0000000000027941 */ /* 0x000fea0003800000 */
.L_x_19718:
        /* <DEDUP_REMOVED lines=21> */
.L_x_19723:
[----:B------:R-:W-:-:S07]  /*ea70*/  MOV R89, R218 ;  /* 0x000000da00597202 */ /* 0x000fce0000000f00 */
.L_x_19724:
[----:B------:R-:W-:Y:S05]  /*ea80*/  BSYNC B2 ;  /* 0x0000000000027941 */ /* 0x000fea0003800000 */
.L_x_19722:
        /* <DEDUP_REMOVED lines=16> */
.L_x_19728:
[----:B------:R-:W-:Y:S05]  /*eb90*/  BSYNC B3 ;  /* 0x0000000000037941 */ /* 0x000fea0003800000 */
.L_x_19727:
        /* <DEDUP_REMOVED lines=42> */
.L_x_19726:
[----:B------:R-:W-:Y:S05]  /*ee40*/  BSYNC B2 ;  /* 0x0000000000027941 */ /* 0x000fea0003800000 */
.L_x_19725:
        /* <DEDUP_REMOVED lines=20> */
.L_x_19730:
[----:B------:R-:W-:-:S07]  /*ef90*/  MOV R90, R218 ;  /* 0x000000da005a7202 */ /* 0x000fce0000000f00 */
.L_x_19731:
[----:B------:R-:W-:Y:S05]  /*efa0*/  BSYNC B2 ;  /* 0x0000000000027941 */ /* 0x000fea0003800000 */
.L_x_19729:
        /* <DEDUP_REMOVED lines=16> */
.L_x_19735:
[----:B------:R-:W-:Y:S05]  /*f0b0*/  BSYNC B3 ;  /* 0x0000000000037941 */ /* 0x000fea0003800000 */
.L_x_19734:
        /* <DEDUP_REMOVED lines=42> */
.L_x_19733:
[----:B------:R-:W-:Y:S05]  /*f360*/  BSYNC B2 ;  /* 0x0000000000027941 */ /* 0x000fea0003800000 */
.L_x_19732:
        /* <DEDUP_REMOVED lines=21> */
.L_x_19737:
[----:B------:R-:W-:-:S07]  /*f4c0*/  MOV R226, R218 ;  /* 0x000000da00e27202 */ /* 0x000fce0000000f00 */
.L_x_19738:
[----:B------:R-:W-:Y:S05]  /*f4d0*/  BSYNC B2 ;  /* 0x0000000000027941 */ /* 0x000fea0003800000 */
.L_x_19736:
        /* <DEDUP_REMOVED lines=18> */
.L_x_19742:
[----:B------:R-:W-:Y:S05]  /*f600*/  BSYNC B3 ;  /* 0x0000000000037941 */ /* 0x000fea0003800000 */
.L_x_19741:
        /* <DEDUP_REMOVED lines=42> */
.L_x_19740:
[----:B------:R-:W-:Y:S05]  /*f8b0*/  BSYNC B2 ;  /* 0x0000000000027941 */ /* 0x000fea0003800000 */
.L_x_19739:
        /* <DEDUP_REMOVED lines=34> */
.L_x_19686:
[----:B------:R-:W-:Y:S05]  /*fae0*/  BSYNC B1 ;  /* 0x0000000000017941 */ /* 0x000fea0003800000 */
.L_x_19685:
[----:B------:R-:W-:Y:S01]  /*faf0*/  LOP3.LUT P0, RZ, R130, 0x40, RZ, 0xc0, !PT ;  /* 0x0000004082ff7812 */ /* 0x000fe2000780c0ff */
[----:B------:R-:W-:-:S12]  /*fb00*/  BSSY B1, `(.L_x_19743) ;  /* 0x00002c5000017945 */ /* 0x000fd80003800000 */
[----:B------:R-:W-:Y:S05]  /*fb10*/  @!P0 BRA `(.L_x_19744) ;  /* 0x0000002c000c8947 */ /* 0x000fea0003800000 */
[----:B------:R-:W0:Y:S08]  /*fb20*/  LDC.64 R96, c[0x0][0x220] ;  /* 0x00008800ff607b82 */ /* 0x000e300000000a00 */
[----:B------:R-:W1:Y:S01]  /*fb30*/  LDC.64 R92, c[0x0][0x230] ;  /* 0x00008c00ff5c7b82 */ /* 0x000e620000000a00 */
[----:B0-----:R-:W-:-:S06]  /*fb40*/  IMAD.WIDE.U32 R96, R118, 0x10, R96 ;  /* 0x0000001076607825 */ /* 0x001fcc00078e0060 */
[----:B------:R-:W5:Y:S01]  /*fb50*/  LDG.E.128 R96, desc[UR6][R96.64] ;  /* 0x0000000660607981 */ /* 0x000f62000c1e1d00 */
        /* <DEDUP_REMOVED lines=11> */
[----:B--234-:R-:W-:-:S11]  /*fc10*/  MOV R222, R212 ;  /* 0x000000d400de7202 */ /* 0x01cfd60000000f00 */
[----:B------:R-:W-:Y:S05]  /*fc20*/  @!P0 BRA `(.L_x_19747) ;  /* 0x0000000000188947 */ /* 0x000fea0003800000 */
[----:B------:R-:W-:Y:S01]  /*fc30*/  ISETP.NE.AND P0, PT, R214, 0x3, PT ;  /* 0x00000003d600780c */ /* 0x000fe20003f05270 */
[----:B------:R-:W-:-:S12]  /*fc40*/  IMAD.MOV.U32 R222, RZ, RZ, R211 ;  /* 0x000000ffffde7224 */ /* 0x000fd800078e00d3 */
[----:B------:R-:W-:Y:S05]  /*fc50*/  @P0 BRA `(.L_x_19747) ;  /* 0x00000000000c0947 */ /* 0x000fea0003800000 */
[----:B------:R-:W-:Y:S01]  /*fc60*/  MOV R222, R216 ;  /* 0x000000d800de7202 */ /* 0x000fe20000000f00 */
[----:B------:R-:W-:Y:S06]  /*fc70*/  BRA `(.L_x_19747) ;  /* 0x0000000000047947 */ /* 0x000fec0003800000 */
.L_x_19746:
[----:B--234-:R-:W-:-:S07]  /*fc80*/  IMAD.MOV.U32 R222, RZ, RZ, R218 ;  /* 0x000000ffffde7224 */ /* 0x01cfce00078e00da */
.L_x_19747:
[----:B------:R-:W-:Y:S05]  /*fc90*/  BSYNC B2 ;  /* 0x0000000000027941 */ /* 0x000fea0003800000 */
.L_x_19745:
        /* <DEDUP_REMOVED lines=16> */
.L_x_19751:
[----:B------:R-:W-:Y:S05]  /*fda0*/  BSYNC B3 ;  /* 0x0000000000037941 */ /* 0x000fea0003800000 */
.L_x_19750:
        /* <DEDUP_REMOVED lines=42> */
.L_x_19749:
[----:B------:R-:W-:Y:S05]  /*10050*/  BSYNC B2 ;  /* 0x0000000000027941 */ /* 0x000fea0003800000 */
.L_x_19748:
        /* <DEDUP_REMOVED lines=28> */
.L_x_19753:
[----:B------:R-:W-:-:S07]  /*10220*/  MOV R93, R218 ;  /* 0x000000da005d7202 */ /* 0x000fce0000000f00 */
.L_x_19754:
[----:B------:R-:W-:Y:S05]  /*10230*/  BSYNC B2 ;  /* 0x0000000000027941 */ /* 0x000fea0003800000 */
.L_x_19752:
        /* <DEDUP_REMOVED lines=16> */
.L_x_19758:
[----:B------:R-:W-:Y:S05]  /*10340*/  BSYNC B3 ;  /* 0x0000000000037941 */ /* 0x000fea0003800000 */
.L_x_19757:
        /* <DEDUP_REMOVED lines=42> */
.L_x_19756:
[----:B------:R-:W-:Y:S05]  /*105f0*/  BSYNC B2 ;  /* 0x0000000000027941 */ /* 0x000fea0003800000 */
.L_x_19755:
        /* <DEDUP_REMOVED lines=22> */
.L_x_19760:
[----:B------:R-:W-:-:S07]  /*10760*/  MOV R96, R218 ;  /* 0x000000da00607202 */ /* 0x000fce0000000f00 */
.L_x_19761:
[----:B------:R-:W-:Y:S05]  /*10770*/  BSYNC B2 ;  /* 0x0000000000027941 */ /* 0x000fea0003800000 */
.L_x_19759:
        /* <DEDUP_REMOVED lines=16> */
.L_x_19765:
[----:B------:R-:W-:Y:S05]  /*10880*/  BSYNC B3 ;  /* 0x0000000000037941 */ /* 0x000fea0003800000 */
.L_x_19764:
        /* <DEDUP_REMOVED lines=42> */
.L_x_19763:
[----:B------:R-:W-:Y:S05]  /*10b30*/  BSYNC B2 ;  /* 0x0000000000027941 */ /* 0x000fea0003800000 */
.L_x_19762:
        /* <DEDUP_REMOVED lines=21> */
.L_x_19767:
[----:B------:R-:W-:-:S07]  /*10c90*/  MOV R214, R218 ;  /* 0x000000da00d67202 */ /* 0x000fce0000000f00 */
.L_x_19768:
[----:B------:R-:W-:Y:S05]  /*10ca0*/  BSYNC B2 ;  /* 0x0000000000027941 */ /* 0x000fea0003800000 */
.L_x_19766:
        /* <DEDUP_REMOVED lines=16> */
.L_x_19772:
[----:B------:R-:W-:Y:S05]  /*10db0*/  BSYNC B3 ;  /* 0x0000000000037941 */ /* 0x000fea0003800000 */
.L_x_19771:
        /* <DEDUP_REMOVED lines=42> */
.L_x_19770:
[----:B------:R-:W-:Y:S05]  /*11060*/  BSYNC B2 ;  /* 0x0000000000027941 */ /* 0x000fea0003800000 */
.L_x_19769:
        /* <DEDUP_REMOVED lines=20> */
.L_x_19774:
[----:B------:R-:W-:-:S07]  /*111b0*/  MOV R214, R218 ;  /* 0x000000da00d67202 */ /* 0x000fce0000000f00 */
.L_x_19775:
[----:B------:R-:W-:Y:S05]  /*111c0*/  BSYNC B2 ;  /* 0x0000000000027941 */ /* 0x000fea0003800000 */
.L_x_19773:
        /* <DEDUP_REMOVED lines=16> */
.L_x_19779:
[----:B------:R-:W-:Y:S05]  /*112d0*/  BSYNC B3 ;  /* 0x0000000000037941 */ /* 0x000fea0003800000 */
.L_x_19778:
        /* <DEDUP_REMOVED lines=42> */
.L_x_19777:
[----:B------:R-:W-:Y:S05]  /*11580*/  BSYNC B2 ;  /* 0x0000000000027941 */ /* 0x000fea0003800000 */
.L_x_19776:
        /* <DEDUP_REMOVED lines=21> */
.L_x_19781:
[----:B------:R-:W-:-:S07]  /*116e0*/  MOV R97, R218 ;  /* 0x000000da00617202 */ /* 0x000fce0000000f00 */
.L_x_19782:
[----:B------:R-:W-:Y:S05]  /*116f0*/  BSYNC B2 ;  /* 0x0000000000027941 */ /* 0x000fea0003800000 */
.L_x_19780:
        /* <DEDUP_REMOVED lines=16> */
.L_x_19786:
[----:B------:R-:W-:Y:S05]  /*11800*/  BSYNC B3 ;  /* 0x0000000000037941 */ /* 0x000fea0003800000 */
.L_x_19785:
        /* <DEDUP_REMOVED lines=42> */
.L_x_19784:
[----:B------:R-:W-:Y:S05]  /*11ab0*/  BSYNC B2 ;  /* 0x0000000000027941 */ /* 0x000fea0003800000 */
.L_x_19783:
        /* <DEDUP_REMOVED lines=20> */
.L_x_19788:
[----:B------:R-:W-:-:S07]  /*11c00*/  MOV R98, R218 ;  /* 0x000000da00627202 */ /* 0x000fce0000000f00 */
.L_x_19789:
[----:B------:R-:W-:Y:S05]  /*11c10*/  BSYNC B2 ;  /* 0x0000000000027941 */ /* 0x000fea0003800000 */
.L_x_19787:
        /* <DEDUP_REMOVED lines=16> */
.L_x_19793:
[----:B------:R-:W-:Y:S05]  /*11d20*/  BSYNC B3 ;  /* 0x0000000000037941 */ /* 0x000fea0003800000 */
.L_x_19792:
        /* <DEDUP_REMOVED lines=42> */
.L_x_19791:
[----:B------:R-:W-:Y:S05]  /*11fd0*/  BSYNC B2 ;  /* 0x0000000000027941 */ /* 0x000fea0003800000 */
.L_x_19790:
        /* <DEDUP_REMOVED lines=21> */
.L_x_19795:
[----:B------:R-:W-:-:S07]  /*12130*/  MOV R226, R218 ;  /* 0x000000da00e27202 */ /* 0x000fce0000000f00 */
.L_x_19796:
[----:B------:R-:W-:Y:S05]  /*12140*/  BSYNC B2 ;  /* 0x0000000000027941 */ /* 0x000fea0003800000 */
.L_x_19794:
        /* <DEDUP_REMOVED lines=18> */
.L_x_19800:
[----:B------:R-:W-:Y:S05]  /*12270*/  BSYNC B3 ;  /* 0x0000000000037941 */ /* 0x000fea0003800000 */
.L_x_19799:
        /* <DEDUP_REMOVED lines=42> */
.L_x_19798:
[----:B------:R-:W-:Y:S05]  /*12520*/  BSYNC B2 ;  /* 0x0000000000027941 */ /* 0x000fea0003800000 */
.L_x_19797:
        /* <DEDUP_REMOVED lines=34> */
.L_x_19744:
[----:B------:R-:W-:Y:S05]  /*12750*/  BSYNC B1 ;  /* 0x0000000000017941 */ /* 0x000fea0003800000 */
.L_x_19743:
        /* <DEDUP_REMOVED lines=25> */
.L_x_19804:
[----:B--234-:R-:W-:-:S07]  /*128f0*/  IMAD.MOV.U32 R222, RZ, RZ, R218 ;  /* 0x000000ffffde7224 */ /* 0x01cfce00078e00da */
.L_x_19805:
[----:B------:R-:W-:Y:S05]  /*12900*/  BSYNC B2 ;  /* 0x0000000000027941 */ /* 0x000fea0003800000 */
.L_x_19803:
        /* <DEDUP_REMOVED lines=16> */
.L_x_19809:
[----:B------:R-:W-:Y:S05]  /*12a10*/  BSYNC B3 ;  /* 0x0000000000037941 */ /* 0x000fea0003800000 */
.L_x_19808:
        /* <DEDUP_REMOVED lines=42> */
.L_x_19807:
[----:B------:R-:W-:Y:S05]  /*12cc0*/  BSYNC B2 ;  /* 0x0000000000027941 */ /* 0x000fea0003800000 */
.L_x_19806:
        /* <DEDUP_REMOVED lines=28> */
.L_x_19811:
[----:B------:R-:W-:-:S07]  /*12e90*/  MOV R101, R218 ;  /* 0x000000da00657202 */ /* 0x000fce0000000f00 */
.L_x_19812:
[----:B------:R-:W-:Y:S05]  /*12ea0*/  BSYNC B2 ;  /* 0x0000000000027941 */ /* 0x000fea0003800000 */
.L_x_19810:
        /* <DEDUP_REMOVED lines=16> */
.L_x_19816:
[----:B------:R-:W-:Y:S05]  /*12fb0*/  BSYNC B3 ;  /* 0x0000000000037941 */ /* 0x000fea0003800000 */
.L_x_19815:
        /* <DEDUP_REMOVED lines=42> */
.L_x_19814:
[----:B------:R-:W-:Y:S05]  /*13260*/  BSYNC B2 ;  /* 0x0000000000027941 */ /* 0x000fea0003800000 */
.L_x_19813:
        /* <DEDUP_REMOVED lines=22> */
.L_x_19818:
[----:B------:R-:W-:-:S07]  /*133d0*/  MOV R104, R218 ;  /* 0x000000da00687202 */ /* 0x000fce0000000f00 */
.L_x_19819:
[----:B------:R-:W-:Y:S05]  /*133e0*/  BSYNC B2 ;  /* 0x0000000000027941 */ /* 0x000fea0003800000 */
.L_x_19817:
        /* <DEDUP_REMOVED lines=16> */
.L_x_19823:
[----:B------:R-:W-:Y:S05]  /*134f0*/  BSYNC B3 ;  /* 0x0000000000037941 */ /* 0x000fea0003800000 */
.L_x_19822:
        /* <DEDUP_REMOVED lines=42> */
.L_x_19821:
[----:B------:R-:W-:Y:S05]  /*137a0*/  BSYNC B2 ;  /* 0x0000000000027941 */ /* 0x000fea0003800000 */
.L_x_19820:
        /* <DEDUP_REMOVED lines=21> */
.L_x_19825:
[----:B------:R-:W-:-:S07]  /*13900*/  MOV R214, R218 ;  /* 0x000000da00d67202 */ /* 0x000fce0000000f00 */
.L_x_19826:
[----:B------:R-:W-:Y:S05]  /*13910*/  BSYNC B2 ;  /* 0x0000000000027941 */ /* 0x000fea0003800000 */
.L_x_19824:
        /* <DEDUP_REMOVED lines=16> */
.L_x_19830:
[----:B------:R-:W-:Y:S05]  /*13a20*/  BSYNC B3 ;  /* 0x0000000000037941 */ /* 0x000fea0003800000 */
.L_x_19829:
        /* <DEDUP_REMOVED lines=42> */
.L_x_19828:
[----:B------:R-:W-:Y:S05]  /*13cd0*/  BSYNC B2 ;  /* 0x0000000000027941 */ /* 0x000fea0003800000 */
.L_x_19827:
        /* <DEDUP_REMOVED lines=20> */
.L_x_19832:
[----:B------:R-:W-:-:S07]  /*13e20*/  MOV R214, R218 ;  /* 0x000000da00d67202 */ /* 0x000fce0000000f00 */
.L_x_19833:
[----:B------:R-:W-:Y:S05]  /*13e30*/  BSYNC B2 ;  /* 0x0000000000027941 */ /* 0x000fea0003800000 */
.L_x_19831:
        /* <DEDUP_REMOVED lines=16> */
.L_x_19837:
[----:B------:R-:W-:Y:S05]  /*13f40*/  BSYNC B3 ;  /* 0x0000000000037941 */ /* 0x000fea0003800000 */
.L_x_19836:
        /* <DEDUP_REMOVED lines=42> */
.L_x_19835:
[----:B------:R-:W-:Y:S05]  /*141f0*/  BSYNC B2 ;  /* 0x0000000000027941 */ /* 0x000fea0003800000 */
.L_x_19834:
        /* <DEDUP_REMOVED lines=21> */
.L_x_19839:
[----:B------:R-:W-:-:S07]  /*14350*/  MOV R105, R218 ;  /* 0x000000da00697202 */ /* 0x000fce0000000f00 */
.L_x_19840:
[----:B------:R-:W-:Y:S05]  /*14360*/  BSYNC B2 ;  /* 0x0000000000027941 */ /* 0x000fea0003800000 */
.L_x_19838:
        /* <DEDUP_REMOVED lines=16> */
.L_x_19844:
[----:B------:R-:W-:Y:S05]  /*14470*/  BSYNC B3 ;  /* 0x0000000000037941 */ /* 0x000fea0003800000 */
.L_x_19843:
        /* <DEDUP_REMOVED lines=42> */
.L_x_19842:
[----:B------:R-:W-:Y:S05]  /*14720*/  BSYNC B2 ;  /* 0x0000000000027941 */ /* 0x000fea0003800000 */
.L_x_19841:
        /* <DEDUP_REMOVED lines=20> */
.L_x_19846:
[----:B------:R-:W-:-:S07]  /*14870*/  MOV R106, R218 ;  /* 0x000000da006a7202 */ /* 0x000fce0000000f00 */
.L_x_19847:
[----:B------:R-:W-:Y:S05]  /*14880*/  BSYNC B2 ;  /* 0x0000000000027941 */ /* 0x000fea0003800000 */
.L_x_19845:
        /* <DEDUP_REMOVED lines=16> */
.L_x_19851:
[----:B------:R-:W-:Y:S05]  /*14990*/  BSYNC B3 ;  /* 0x0000000000037941 */ /* 0x000fea0003800000 */
.L_x_19850:
        /* <DEDUP_REMOVED lines=42> */
.L_x_19849:
[----:B------:R-:W-:Y:S05]  /*14c40*/  BSYNC B2 ;  /* 0x0000000000027941 */ /* 0x000fea0003800000 */
.L_x_19848:
        /* <DEDUP_REMOVED lines=21> */
.L_x_19853:
[----:B------:R-:W-:-:S07]  /*14da0*/  MOV R226, R218 ;  /* 0x000000da00e27202 */ /* 0x000fce0000000f00 */
.L_x_19854:
[----:B------:R-:W-:Y:S05]  /*14db0*/  BSYNC B2 ;  /* 0x0000000000027941 */ /* 0x000fea0003800000 */
.L_x_19852:
        /* <DEDUP_REMOVED lines=18> */
.L_x_19858:
[----:B------:R-:W-:Y:S05]  /*14ee0*/  BSYNC B3 ;  /* 0x0000000000037941 */ /* 0x000fea0003800000 */
.L_x_19857:
        /* <DEDUP_REMOVED lines=42> */
.L_x_19856:
[----:B------:R-:W-:Y:S05]  /*15190*/  BSYNC B2 ;  /* 0x0000000000027941 */ /* 0x000fea0003800000 */
.L_x_19855:
        /* <DEDUP_REMOVED lines=34> */
.L_x_19802:
[----:B------:R-:W-:Y:S05]  /*153c0*/  BSYNC B1 ;  /* 0x0000000000017941 */ /* 0x000fea0003800000 */
.L_x_19801:
[----:B------:R-:W-:Y:S01]  /*153d0*/  LOP3.LUT P0, RZ, R130, 0x10, RZ, 0xc0, !PT ;  /* 0x0000001082ff7812 */ /* 0x000fe2000780c0ff */
[----:B------:R-:W-:-:S12]  /*153e0*/  BSSY B1, `(.L_x_19859) ;  /* 0x00002c4000017945 */ /* 0x000fd80003800000 */
[----:B------:R-:W-:Y:S05]  /*153f0*/  @!P0 BRA `(.L_x_19860) ;  /* 0x0000002c00088947 */ /* 0x000fea0003800000 */
[----:B------:R-:W0:Y:S08]  /*15400*/  LDC.64 R110, c[0x0][0x220] ;  /* 0x00008800ff6e7b82 */ /* 0x000e300000000a00 */
[----:B------:R-:W1:Y:S01]  /*15410*/  LDC.64 R108, c[0x0][0x230] ;  /* 0x00008c00ff6c7b82 */ /* 0x000e620000000a00 */
[----:B0-----:R-:W-:-:S05]  /*15420*/  IMAD.WIDE.U32 R110, R118, 0x10, R110 ;  /* 0x00000010766e7825 */ /* 0x001fca00078e006e */
[----:B------:R0:W5:Y:S01]  /*15430*/  LDG.E.128 R112, desc[UR6][R110.64] ;  /* 0x000000066e707981 */ /* 0x000162000c1e1d00 */
[----:B-1----:R-:W-:-:S04]  /*15440*/  ISETP.NE.U32.AND P0, PT, R108, RZ, PT ;  /* 0x000000ff6c00720c */ /* 0x002fc80003f05070 */
[----:B------:R-:W-:-:S13]  /*15450*/  ISETP.NE.AND.EX P0, PT, R109, RZ, PT, P0 ;  /* 0x000000ff6d00720c */ /* 0x000fda0003f05300 */
[----:B--234-:R-:W-:-:S04]  /*15460*/  @P0 LEA R220, P1, R118, R108, 0x5 ;  /* 0x0000006c76dc0211 */ /* 0x01cfc800078228ff */
        /* <DEDUP_REMOVED lines=15> */
.L_x_19862:
[----:B------:R-:W-:-:S07]  /*15560*/  IMAD.MOV.U32 R222, RZ, RZ, R218 ;  /* 0x000000ffffde7224 */ /* 0x000fce00078e00da */
.L_x_19863:
[----:B------:R-:W-:Y:S05]  /*15570*/  BSYNC B2 ;  /* 0x0000000000027941 */ /* 0x000fea0003800000 */
.L_x_19861:
        /* <DEDUP_REMOVED lines=16> */
.L_x_19867:
[----:B------:R-:W-:Y:S05]  /*15680*/  BSYNC B3 ;  /* 0x0000000000037941 */ /* 0x000fea0003800000 */
.L_x_19866:
        /* <DEDUP_REMOVED lines=42> */
.L_x_19865:
[----:B------:R-:W-:Y:S05]  /*15930*/  BSYNC B2 ;  /* 0x0000000000027941 */ /* 0x000fea0003800000 */
.L_x_19864:
        /* <DEDUP_REMOVED lines=28> */
.L_x_19869:
[----:B------:R-:W-:-:S07]  /*15b00*/  MOV R109, R218 ;  /* 0x000000da006d7202 */ /* 0x000fce0000000f00 */
.L_x_19870:
[----:B------:R-:W-:Y:S05]  /*15b10*/  BSYNC B2 ;  /* 0x0000000000027941 */ /* 0x000fea0003800000 */
.L_x_19868:
        /* <DEDUP_REMOVED lines=16> */
.L_x_19874:
[----:B------:R-:W-:Y:S05]  /*15c20*/  BSYNC B3 ;  /* 0x0000000000037941 */ /* 0x000fea0003800000 */
.L_x_19873:
        /* <DEDUP_REMOVED lines=42> */
.L_x_19872:
[----:B------:R-:W-:Y:S05]  /*15ed0*/  BSYNC B2 ;  /* 0x0000000000027941 */ /* 0x000fea0003800000 */
.L_x_19871:
        /* <DEDUP_REMOVED lines=22> */
.L_x_19876:
[----:B------:R-:W-:-:S07]  /*16040*/  MOV R112, R218 ;  /* 0x000000da00707202 */ /* 0x000fce0000000f00 */
.L_x_19877:
[----:B------:R-:W-:Y:S05]  /*16050*/  BSYNC B2 ;  /* 0x0000000000027941 */ /* 0x000fea0003800000 */
.L_x_19875:
        /* <DEDUP_REMOVED lines=16> */
.L_x_19881:
[----:B------:R-:W-:Y:S05]  /*16160*/  BSYNC B3 ;  /* 0x0000000000037941 */ /* 0x000fea0003800000 */
.L_x_19880:
        /* <DEDUP_REMOVED lines=42> */
.L_x_19879:
[----:B------:R-:W-:Y:S05]  /*16410*/  BSYNC B2 ;  /* 0x0000000000027941 */ /* 0x000fea0003800000 */
.L_x_19878:
[----:B------:R-:W-:Y:S01]  /*16420*/  I2FP.F32.U32 R110, R112 ;  /* 0x00000070006e7245 */ /* 0x000fe20000201000 */
[----:B------:R-:W-:Y:S01]  /*16430*/  IMAD.U32 R112, R113, 0x10000, RZ ;  /* 0x0001000071707824 */ /* 0x000fe200078e00ff */
[----:B------:R-:W-:Y:S01]  /*16440*/  ISETP.NE.AND P2, PT, R217, 0x1, PT ;  /* 0x00000001d900780c */ /* 0x000fe20003f45270 */
        /* <DEDUP_REMOVED lines=18> */
.L_x_19883:
[----:B------:R-:W-:-:S07]  /*16570*/  MOV R111, R218 ;  /* 0x000000da006f7202 */ /* 0x000fce0000000f00 */
.L_x_19884:
[----:B------:R-:W-:Y:S05]  /*16580*/  BSYNC B2 ;  /* 0x0000000000027941 */ /* 0x000fea0003800000 */
.L_x_19882:
        /* <DEDUP_REMOVED lines=16> */
.L_x_19888:
[----:B------:R-:W-:Y:S05]  /*16690*/  BSYNC B3 ;  /* 0x0000000000037941 */ /* 0x000fea0003800000 */
.L_x_19887:
        /* <DEDUP_REMOVED lines=42> */
.L_x_19886:
[----:B------:R-:W-:Y:S05]  /*16940*/  BSYNC B2 ;  /* 0x0000000000027941 */ /* 0x000fea0003800000 */
.L_x_19885:
        /* <DEDUP_REMOVED lines=20> */
.L_x_19890:
[----:B------:R-:W-:-:S07]  /*16a90*/  MOV R214, R218 ;  /* 0x000000da00d67202 */ /* 0x000fce0000000f00 */
.L_x_19891:
[----:B------:R-:W-:Y:S05]  /*16aa0*/  BSYNC B2 ;  /* 0x0000000000027941 */ /* 0x000fea0003800000 */
.L_x_19889:
        /* <DEDUP_REMOVED lines=16> */
.L_x_19895:
[----:B------:R-:W-:Y:S05]  /*16bb0*/  BSYNC B3 ;  /* 0x0000000000037941 */ /* 0x000fea0003800000 */
.L_x_19894:
        /* <DEDUP_REMOVED lines=42> */
.L_x_19893:
[----:B------:R-:W-:Y:S05]  /*16e60*/  BSYNC B2 ;  /* 0x0000000000027941 */ /* 0x000fea0003800000 */
.L_x_19892:
        /* <DEDUP_REMOVED lines=21> */
.L_x_19897:
[----:B------:R-:W-:-:S07]  /*16fc0*/  MOV R113, R218 ;  /* 0x000000da00717202 */ /* 0x000fce0000000f00 */
.L_x_19898:
[----:B------:R-:W-:Y:S05]  /*16fd0*/  BSYNC B2 ;  /* 0x0000000000027941 */ /* 0x000fea0003800000 */
.L_x_19896:
        /* <DEDUP_REMOVED lines=16> */
.L_x_19902:
[----:B------:R-:W-:Y:S05]  /*170e0*/  BSYNC B3 ;  /* 0x0000000000037941 */ /* 0x000fea0003800000 */
.L_x_19901:
        /* <DEDUP_REMOVED lines=42> */
.L_x_19900:
[----:B------:R-:W-:Y:S05]  /*17390*/  BSYNC B2 ;  /* 0x0000000000027941 */ /* 0x000fea0003800000 */
.L_x_19899:
        /* <DEDUP_REMOVED lines=20> */
.L_x_19904:
[----:B------:R-:W-:-:S07]  /*174e0*/  MOV R114, R218 ;  /* 0x000000da00727202 */ /* 0x000fce0000000f00 */
.L_x_19905:
[----:B------:R-:W-:Y:S05]  /*174f0*/  BSYNC B2 ;  /* 0x0000000000027941 */ /* 0x000fea0003800000 */
.L_x_19903:
        /* <DEDUP_REMOVED lines=16> */
.L_x_19909:
[----:B------:R-:W-:Y:S05]  /*17600*/  BSYNC B3 ;  /* 0x0000000000037941 */ /* 0x000fea0003800000 */
.L_x_19908:
        /* <DEDUP_REMOVED lines=42> */
.L_x_19907:
[----:B------:R-:W-:Y:S05]  /*178b0*/  BSYNC B2 ;  /* 0x0000000000027941 */ /* 0x000fea0003800000 */
.L_x_19906:
        /* <DEDUP_REMOVED lines=21> */
.L_x_19911:
[----:B------:R-:W-:-:S07]  /*17a10*/  MOV R115, R218 ;  /* 0x000000da00737202 */ /* 0x000fce0000000f00 */
.L_x_19912:
[----:B------:R-:W-:Y:S05]  /*17a20*/  BSYNC B2 ;  /* 0x0000000000027941 */ /* 0x000fea0003800000 */
.L_x_19910:
        /* <DEDUP_REMOVED lines=18> */
.L_x_19916:
[----:B------:R-:W-:Y:S05]  /*17b50*/  BSYNC B3 ;  /* 0x0000000000037941 */ /* 0x000fea0003800000 */
.L_x_19915:
        /* <DEDUP_REMOVED lines=42> */
.L_x_19914:
[----:B------:R-:W-:Y:S05]  /*17e00*/  BSYNC B2 ;  /* 0x0000000000027941 */ /* 0x000fea0003800000 */
.L_x_19913:
[----:B------:R-:W-:Y:S01]  /*17e10*/  SEL R217, RZ, 0x1, P1 ;  /* 0x00000001ffd97807 */ /* 0x000fe20000800000 */
[----:B------:R-:W-:Y:S01]  /*17e20*/  IMAD.U32 R226, R226, 0x10000, RZ ;  /* 0x00010000e2e27824 */ /* 0x000fe200078e00ff */
[----:B------:R-:W-:Y:S02]  /*17e30*/  LEA R222, P1, R118, UR10, 0x5 ;  /* 0x0000000a76de7c11 */ /* 0x000fe4000f8228ff */
[----:B------:R-:W-:Y:S01]  /*17e40*/  SEL R233, RZ, 0x10000, P5 ;  /* 0x00010000ffe97807 */ /* 0x000fe20002800000 */
[----:B------:R-:W-:Y:S01]  /*17e50*/  FMUL.FTZ R226, R226, R117 ;  /* 0x00000075e2e27220 */ /* 0x000fe20000410000 */
[C---:B------:R-:W-:Y:S02]  /*17e60*/  LEA.HI.X R223, R118.reuse, UR11, RZ, 0x5, P1 ;  /* 0x0000000b76df7c11 */ /* 0x040fe400088f2cff */
[----:B------:R-:W-:Y:S01]  /*17e70*/  LEA R220, P1, R118, UR12, 0x3 ;  /* 0x0000000c76dc7c11 */ /* 0x000fe2000f8218ff */
[----:B------:R-:W-:Y:S01]  /*17e80*/  FMUL.FTZ R226, R226, R119 ;  /* 0x00000077e2e27220 */ /* 0x000fe20000410000 */
[----:B------:R-:W-:Y:S01]  /*17e90*/  LOP3.LUT P5, RZ, R130, 0x2, RZ, 0xc0, !PT ;  /* 0x0000000282ff7812 */ /* 0x000fe200078ac0ff */
[----:B------:R0:W-:Y:S01]  /*17ea0*/  STG.E.128 desc[UR6][R222.64], R108 ;  /* 0x0000006cde007986 */ /* 0x0001e2000c101d06 */
[----:B------:R-:W-:-:S02]  /*17eb0*/  LEA.HI.X R221, R118, UR13, RZ, 0x3, P1 ;  /* 0x0000000d76dd7c11 */ /* 0x000fc400088f1cff */
[----:B------:R-:W-:Y:S02]  /*17ec0*/  I2FP.F32.U32 R118, R115 ;  /* 0x0000007300767245 */ /* 0x000fe40000201000 */
[----:B------:R-:W-:Y:S02]  /*17ed0*/  SEL R227, RZ, 0x1, P2 ;  /* 0x00000001ffe37807 */ /* 0x000fe40001000000 */
[----:B------:R-:W-:Y:S01]  /*17ee0*/  SEL R219, RZ, 0x1, P5 ;  /* 0x00000001ffdb7807 */ /* 0x000fe20002800000 */
[----:B------:R-:W-:Y:S01]  /*17ef0*/  FFMA.FTZ R225, R118, R225, 1.1641532182693481445e-10 ;  /* 0x2f00000076e17423 */ /* 0x000fe200000100e1 */
[----:B------:R-:W-:Y:S02]  /*17f00*/  SEL R228, RZ, 0x100, P4 ;  /* 0x00000100ffe47807 */ /* 0x000fe40002000000 */
[----:B------:R-:W-:Y:S01]  /*17f10*/  LOP3.LUT P6, RZ, R130, 0x4, RZ, 0xc0, !PT ;  /* 0x0000000482ff7812 */ /* 0x000fe200078cc0ff */
[----:B------:R-:W-:Y:S01]  /*17f20*/  IMAD.WIDE.U32 R118, R219, 0x100, RZ ;  /* 0x00000100db767825 */ /* 0x000fe200078e00ff */
[----:B------:R-:W-:-:S02]  /*17f30*/  FSETP.GTU.FTZ.AND P1, PT, R225, R224, PT ;  /* 0x000000e0e100720b */ /* 0x000fc40003f3c000 */
[----:B------:R-:W-:Y:S01]  /*17f40*/  SEL R231, RZ, 0x1, P3 ;  /* 0x00000001ffe77807 */ /* 0x000fe20001800000 */
[----:B------:R-:W-:Y:S01]  /*17f50*/  IMAD.WIDE.U32 R224, R217, 0x10000, RZ ;  /* 0x00010000d9e07825 */ /* 0x000fe200078e00ff */
[----:B------:R-:W-:Y:S02]  /*17f60*/  SEL R117, RZ, 0x1000000, P1 ;  /* 0x01000000ff757807 */ /* 0x000fe40000800000 */
[----:B------:R-:W-:Y:S01]  /*17f70*/  FSEL R115, R226, RZ, !P1 ;  /* 0x000000ffe2737208 */ /* 0x000fe20004800000 */
[----:B------:R-:W-:Y:S01]  /*17f80*/  IMAD.WIDE.U32 R226, R227, 0x1000000, RZ ;  /* 0x01000000e3e27825 */ /* 0x000fe200078e00ff */
[----:B------:R-:W-:Y:S02]  /*17f90*/  LOP3.LUT R117, R228, R117, R233, 0xfe, !PT ;  /* 0x00000075e4757212 */ /* 0x000fe400078efee9 */
[----:B------:R-:W-:Y:S01]  /*17fa0*/  SEL R229, RZ, 0x1, P6 ;  /* 0x00000001ffe57807 */ /* 0x000fe20003000000 */
[----:B------:R-:W-:Y:S01]  /*17fb0*/  @P0 FADD.FTZ R115, R51, R115 ;  /* 0x0000007333730221 */ /* 0x000fe20000010000 */
[----:B------:R-:W-:-:S02]  /*17fc0*/  LOP3.LUT R118, R118, R226, R224, 0xfe, !PT ;  /* 0x000000e276767212 */ /* 0x000fc400078efee0 */
[----:B------:R-:W-:Y:S02]  /*17fd0*/  LOP3.LUT R227, R227, R117, R231, 0xfe, !PT ;  /* 0x00000075e3e37212 */ /* 0x000fe400078efee7 */
[----:B------:R-:W-:Y:S01]  /*17fe0*/  LOP3.LUT R118, R118, R229, RZ, 0xfc, !PT ;  /* 0x000000e576767212 */ /* 0x000fe200078efcff */
[----:B------:R0:W-:Y:S01]  /*17ff0*/  STG.E.128 desc[UR6][R222.64+0x10], R112 ;  /* 0x00001070de007986 */ /* 0x0001e2000c101d06 */
[----:B------:R-:W-:-:S05]  /*18000*/  LOP3.LUT R119, R119, R227, R225, 0xfe, !PT ;  /* 0x000000e377777212 */ /* 0x000fca00078efee1 */
[----:B------:R0:W-:Y:S02]  /*18010*/  STG.E.64 desc[UR6][R220.64], R118 ;  /* 0x00000076dc007986 */ /* 0x0001e4000c101b06 */
.L_x_19860:
[----:B------:R-:W-:Y:S05]  /*18020*/  BSYNC B1 ;  /* 0x0000000000017941 */ /* 0x000fea0003800000 */
.L_x_19859:
[----:B0-----:R-:W-:Y:S01]  /*18030*/  FADD.FTZ R118, RZ, R52 ;  /* 0x00000034ff767221 */ /* 0x001fe20000010000 */
        /* <DEDUP_REMOVED lines=80> */
[----:B------:R-:W5:Y:S01]  /*18540*/  LDC R217, c[0x0][0x290] ;  /* 0x0000a400ffd97b82 */ /* 0x000f620000000800 */
[C---:B------:R-:W-:Y:S02]  /*18550*/  LOP3.LUT P6, RZ, R130.reuse, 0x8, RZ, 0xc0, !PT ;  /* 0x0000000882ff7812 */ /* 0x040fe400078cc0ff */
[----:B-1234-:R-:W-:Y:S02]  /*18560*/  P2R R222, PR, RZ, 0x20 ;  /* 0x00000020ffde7803 */ /* 0x01efe40000000000 */
        /* <DEDUP_REMOVED lines=10> */
[----:B-----5:R-:W-:-:S04]  /*18610*/  FMUL.FTZ R221, R116, R217 ;  /* 0x000000d974dd7220 */ /* 0x020fc80000410000 */
        /* <DEDUP_REMOVED lines=140> */
.L_x_19946:
[----:B------:R-:W-:Y:S01]  /*18ee0*/  FMUL.FTZ R116, R221, R221 ;  /* 0x000000dddd747220 */ /* 0x000fe20000410000 */
[----:B------:R-:W-:Y:S01]  /*18ef0*/  PLOP3.LUT P0, PT, PT, PT, UP1, 0x40, 0x0 ;  /* 0x000000000000781c */ /* 0x000fe20003f0e818 */
[----:B01----:R-:W-:Y:S01]  /*18f00*/  FADD.FTZ R220, R220, R223 ;  /* 0x000000dfdcdc7221 */ /* 0x003fe20000010000 */
[----:B------:R-:W0:Y:S01]  /*18f10*/  @!P5 LDC.64 R118, c[0x0][0x250] ;  /* 0x00009400ff76db82 */ /* 0x000e220000000a00 */
[----:B------:R-:W-:Y:S01]  /*18f20*/  LOP3.LUT P1, RZ, R130, 0x8, RZ, 0xc0, !PT ;  /* 0x0000000882ff7812 */ /* 0x000fe2000782c0ff */
[----:B------:R-:W-:Y:S01]  /*18f30*/  BSSY B1, `(.L_x_19918) ;  /* 0x000002d000017945 */ /* 0x000fe20003800000 */
[----:B------:R-:W-:Y:S01]  /*18f40*/  FSEL R222, R116, RZ, !P0 ;  /* 0x000000ff74de7208 */ /* 0x000fe20004000000 */
[----:B------:R-:W-:Y:S01]  /*18f50*/  FFMA.FTZ R217, R220, R217, UR14 ;  /* 0x0000000edcd97e23 */ /* 0x000fe200080100d9 */
[----:B------:R-:W-:-:S03]  /*18f60*/  PLOP3.LUT P0, PT, PT, PT, UP1, 0x40, 0x0 ;  /* 0x000000000000781c */ /* 0x000fc60003f0e818 */
[----:B------:R-:W1:Y:S01]  /*18f70*/  @!P5 LDC.64 R116, c[0x0][0x258] ;  /* 0x00009600ff74db82 */ /* 0x000e620000000a00 */
[----:B------:R-:W-:Y:S01]  /*18f80*/  FADD.FTZ R217, R217, R222 ;  /* 0x000000ded9d97221 */ /* 0x000fe20000010000 */
[----:B------:R-:W-:-:S05]  /*18f90*/  FSEL R219, R221, RZ, P0 ;  /* 0x000000ffdddb7208 */ /* 0x000fca0000000000 */
        /* <DEDUP_REMOVED lines=38> */
.L_x_19919:
[----:B------:R-:W-:Y:S05]  /*19200*/  BSYNC B1 ;  /* 0x0000000000017941 */ /* 0x000fea0003800000 */
.L_x_19918:
        /* <DEDUP_REMOVED lines=35> */
.L_x_19921:
[----:B------:R-:W-:Y:S05]  /*19440*/  BSYNC B1 ;  /* 0x0000000000017941 */ /* 0x000fea0003800000 */
.L_x_19920:
        /* <DEDUP_REMOVED lines=35> */
.L_x_19923:
[----:B------:R-:W-:Y:S05]  /*19680*/  BSYNC B1 ;  /* 0x0000000000017941 */ /* 0x000fea0003800000 */
.L_x_19922:
        /* <DEDUP_REMOVED lines=35> */
.L_x_19925:
[----:B------:R-:W-:Y:S05]  /*198c0*/  BSYNC B1 ;  /* 0x0000000000017941 */ /* 0x000fea0003800000 */
.L_x_19924:
        /* <DEDUP_REMOVED lines=35> */
.L_x_19927:
[----:B------:R-:W-:Y:S05]  /*19b00*/  BSYNC B1 ;  /* 0x0000000000017941 */ /* 0x000fea0003800000 */
.L_x_19926:
        /* <DEDUP_REMOVED lines=35> */
.L_x_19929:
[----:B------:R-:W-:Y:S05]  /*19d40*/  BSYNC B1 ;  /* 0x0000000000017941 */ /* 0x000fea0003800000 */
.L_x_19928:
        /* <DEDUP_REMOVED lines=35> */
.L_x_19931:
[----:B------:R-:W-:Y:S05]  /*19f80*/  BSYNC B1 ;  /* 0x0000000000017941 */ /* 0x000fea0003800000 */
.L_x_19930:
        /* <DEDUP_REMOVED lines=34> */
.L_x_19933:
[----:B------:R-:W-:Y:S05]  /*1a1b0*/  BSYNC B1 ;  /* 0x0000000000017941 */ /* 0x000fea0003800000 */
.L_x_19932:
[----:B01234-:R-:W0:Y:S02]  /*1a1c0*/  LDC.64 R116, c[0x0][0x210] ;  /* 0x00008400ff747b82 */ /* 0x01fe240000000a00 */
[----:B0-----:R-:W-:-:S05]  /*1a1d0*/  IMAD R128, R116, 0x4, R128 ;  /* 0x0000000474807824 */ /* 0x001fca00078e0280 */
[----:B------:R-:W-:-:S13]  /*1a1e0*/  ISETP.GE.AND P0, PT, R128, R117, PT ;  /* 0x000000758000720c */ /* 0x000fda0003f06270 */
[----:B------:R-:W-:Y:S05]  /*1a1f0*/  @!P0 BRA `(.L_x_19934) ;  /* 0xfffffe7800708947 */ /* 0x000fea000383ffff */
[----:B------:R-:W-:Y:S05]  /*1a200*/  BSYNC B0 ;  /* 0x0000000000007941 */ /* 0x000fea0003800000 */
.L_x_19452:
[----:B------:R-:W-:Y:S05]  /*1a210*/  EXIT ;  /* 0x000000000000794d */ /* 0x000fea0003800000 */
.L_x_19917:
[----:B------:R-:W-:Y:S01]  /*1a220*/  HFMA2.MMA R227, -RZ, RZ, 0, 1.847743988037109375e-06 ;  /* 0x0000001fffe37435 */ /* 0x000fe200000001ff */
[----:B------:R-:W-:Y:S01]  /*1a230*/  BSSY B1, `(.L_x_19935) ;  /* 0x0000007000017945 */ /* 0x000fe20003800000 */
[----:B------:R-:W-:Y:S01]  /*1a240*/  MOV R225, R117 ;  /* 0x0000007500e17202 */ /* 0x000fe20000000f00 */
[----:B------:R-:W-:Y:S02]  /*1a250*/  IMAD.MOV.U32 R226, RZ, RZ, 0x1 ;  /* 0x00000001ffe27424 */ /* 0x000fe400078e00ff */
[----:B------:R-:W-:-:S07]  /*1a260*/  IMAD.MOV.U32 R224, RZ, RZ, -0x1 ;  /* 0xffffffffffe07424 */ /* 0x000fce00078e00ff */
[----:B-1234-:R-:W-:Y:S05]  /*1a270*/  WARPSYNC.COLLECTIVE R224, `(.L_x_19936) ;  /* 0x00000000e0087348 */ /* 0x01efea0003c00000 */
[----:B-1234-:R0:W1:Y:S02]  /*1a280*/  SHFL.BFLY P6, R223, R225, R226, R227 ;  /* 0x0c0000e2e1df7389 */ /* 0x01e06400000c00e3 */
[----:B01----:R-:W-:Y:S01]  /*1a290*/  ENDCOLLECTIVE ;  /* 0x000000000000791b */ /* 0x003fe20003800000 */
.L_x_19936:
[----:B------:R-:W-:Y:S05]  /*1a2a0*/  BSYNC B1 ;  /* 0x0000000000017941 */ /* 0x000fea0003800000 */
.L_x_19935:
        /* <DEDUP_REMOVED lines=12> */
.L_x_19937:
[----:B------:R-:W-:Y:S02]  /*1a370*/  IMAD.MOV.U32 R226, RZ, RZ, 0x4 ;  /* 0x00000004ffe27424 */ /* 0x000fe400078e00ff */
[----:B------:R-:W-:-:S04]  /*1a380*/  IMAD.MOV.U32 R119, RZ, RZ, R223 ;  /* 0x000000ffff777224 */ /* 0x000fc800078e00df */
[----:B------:R-:W-:-:S05]  /*1a390*/  FADD.FTZ R119, R118, R119 ;  /* 0x0000007776777221 */ /* 0x000fca0000010000 */
[----:B------:R-:W-:-:S07]  /*1a3a0*/  MOV R225, R119 ;  /* 0x0000007700e17202 */ /* 0x000fce0000000f00 */
[----:B------:R-:W-:Y:S05]  /*1a3b0*/  WARPSYNC.COLLECTIVE R224, `(.L_x_19938) ;  /* 0x00000000e0087348 */ /* 0x000fea0003c00000 */
[----:B------:R0:W1:Y:S02]  /*1a3c0*/  SHFL.BFLY P6, R223, R225, R226, R227 ;  /* 0x0c0000e2e1df7389 */ /* 0x00006400000c00e3 */
[----:B01----:R-:W-:Y:S01]  /*1a3d0*/  ENDCOLLECTIVE ;  /* 0x000000000000791b */ /* 0x003fe20003800000 */
.L_x_19938:
[----:B------:R-:W-:Y:S01]  /*1a3e0*/  HFMA2.MMA R226, -RZ, RZ, 0, 4.76837158203125e-07 ;  /* 0x00000008ffe27435 */ /* 0x000fe200000001ff */
[----:B------:R-:W-:-:S05]  /*1a3f0*/  MOV R116, R223 ;  /* 0x000000df00747202 */ /* 0x000fca0000000f00 */
[----:B------:R-:W-:-:S04]  /*1a400*/  FADD.FTZ R219, R119, R116 ;  /* 0x0000007477db7221 */ /* 0x000fc80000010000 */
[----:B------:R-:W-:-:S07]  /*1a410*/  IMAD.MOV.U32 R225, RZ, RZ, R219 ;  /* 0x000000ffffe17224 */ /* 0x000fce00078e00db */
[----:B------:R-:W-:Y:S05]  /*1a420*/  WARPSYNC.COLLECTIVE R224, `(.L_x_19939) ;  /* 0x00000000e0087348 */ /* 0x000fea0003c00000 */
[----:B------:R0:W1:Y:S02]  /*1a430*/  SHFL.BFLY P6, R223, R225, R226, R227 ;  /* 0x0c0000e2e1df7389 */ /* 0x00006400000c00e3 */
[----:B01----:R-:W-:Y:S01]  /*1a440*/  ENDCOLLECTIVE ;  /* 0x000000000000791b */ /* 0x003fe20003800000 */
.L_x_19939:
[----:B------:R-:W-:Y:S02]  /*1a450*/  IMAD.MOV.U32 R226, RZ, RZ, 0x10 ;  /* 0x00000010ffe27424 */ /* 0x000fe400078e00ff */
[----:B------:R-:W-:-:S04]  /*1a460*/  IMAD.MOV.U32 R116, RZ, RZ, R223 ;  /* 0x000000ffff747224 */ /* 0x000fc800078e00df */
[----:B------:R-:W-:-:S05]  /*1a470*/  FADD.FTZ R220, R219, R116 ;  /* 0x00000074dbdc7221 */ /* 0x000fca0000010000 */
[----:B------:R-:W-:-:S07]  /*1a480*/  MOV R225, R220 ;  /* 0x000000dc00e17202 */ /* 0x000fce0000000f00 */
[----:B------:R-:W-:Y:S05]  /*1a490*/  WARPSYNC.COLLECTIVE R224, `(.L_x_19940) ;  /* 0x00000000e0087348 */ /* 0x000fea0003c00000 */
[----:B------:R0:W1:Y:S02]  /*1a4a0*/  SHFL.BFLY P6, R223, R225, R226, R227 ;  /* 0x0c0000e2e1df7389 */ /* 0x00006400000c00e3 */
[----:B01----:R-:W-:Y:S01]  /*1a4b0*/  ENDCOLLECTIVE ;  /* 0x000000000000791b */ /* 0x003fe20003800000 */
.L_x_19940:
        /* <DEDUP_REMOVED lines=140> */
.L_x_19941:
[----:B------:R-:W-:Y:S02]  /*1ad80*/  IMAD.MOV.U32 R226, RZ, RZ, 0x2 ;  /* 0x00000002ffe27424 */ /* 0x000fe400078e00ff */
[----:B------:R-:W-:-:S04]  /*1ad90*/  IMAD.MOV.U32 R117, RZ, RZ, R223 ;  /* 0x000000ffff757224 */ /* 0x000fc800078e00df */
[----:B------:R-:W-:-:S05]  /*1ada0*/  FADD.FTZ R117, R116, R117 ;  /* 0x0000007574757221 */ /* 0x000fca0000010000 */
[----:B------:R-:W-:-:S07]  /*1adb0*/  MOV R225, R117 ;  /* 0x0000007500e17202 */ /* 0x000fce0000000f00 */
[----:B------:R-:W-:Y:S05]  /*1adc0*/  WARPSYNC.COLLECTIVE R224, `(.L_x_19942) ;  /* 0x00000000e0087348 */ /* 0x000fea0003c00000 */
[----:B------:R0:W1:Y:S02]  /*1add0*/  SHFL.BFLY P6, R223, R225, R226, R227 ;  /* 0x0c0000e2e1df7389 */ /* 0x00006400000c00e3 */
[----:B01----:R-:W-:Y:S01]  /*1ade0*/  ENDCOLLECTIVE ;  /* 0x000000000000791b */ /* 0x003fe20003800000 */
.L_x_19942:
[----:B------:R-:W-:Y:S01]  /*1adf0*/  HFMA2.MMA R226, -RZ, RZ, 0, 2.384185791015625e-07 ;  /* 0x00000004ffe27435 */ /* 0x000fe200000001ff */
[----:B------:R-:W-:-:S05]  /*1ae00*/  MOV R118, R223 ;  /* 0x000000df00767202 */ /* 0x000fca0000000f00 */
[----:B------:R-:W-:-:S04]  /*1ae10*/  FADD.FTZ R118, R117, R118 ;  /* 0x0000007675767221 */ /* 0x000fc80000010000 */
[----:B------:R-:W-:-:S07]  /*1ae20*/  IMAD.MOV.U32 R225, RZ, RZ, R118 ;  /* 0x000000ffffe17224 */ /* 0x000fce00078e0076 */
[----:B------:R-:W-:Y:S05]  /*1ae30*/  WARPSYNC.COLLECTIVE R224, `(.L_x_19943) ;  /* 0x00000000e0087348 */ /* 0x000fea0003c00000 */
[----:B------:R0:W1:Y:S02]  /*1ae40*/  SHFL.BFLY P6, R223, R225, R226, R227 ;  /* 0x0c0000e2e1df7389 */ /* 0x00006400000c00e3 */
[----:B01----:R-:W-:Y:S01]  /*1ae50*/  ENDCOLLECTIVE ;  /* 0x000000000000791b */ /* 0x003fe20003800000 */
.L_x_19943:
[----:B------:R-:W-:Y:S02]  /*1ae60*/  IMAD.MOV.U32 R226, RZ, RZ, 0x8 ;  /* 0x00000008ffe27424 */ /* 0x000fe400078e00ff */
[----:B------:R-:W-:-:S04]  /*1ae70*/  IMAD.MOV.U32 R119, RZ, RZ, R223 ;  /* 0x000000ffff777224 */ /* 0x000fc800078e00df */
[----:B------:R-:W-:-:S05]  /*1ae80*/  FADD.FTZ R119, R118, R119 ;  /* 0x0000007776777221 */ /* 0x000fca0000010000 */
[----:B------:R-:W-:-:S07]  /*1ae90*/  MOV R225, R119 ;  /* 0x0000007700e17202 */ /* 0x000fce0000000f00 */
[----:B------:R-:W-:Y:S05]  /*1aea0*/  WARPSYNC.COLLECTIVE R224, `(.L_x_19944) ;  /* 0x00000000e0087348 */ /* 0x000fea0003c00000 */
[----:B------:R0:W1:Y:S02]  /*1aeb0*/  SHFL.BFLY P6, R223, R225, R226, R227 ;  /* 0x0c0000e2e1df7389 */ /* 0x00006400000c00e3 */
[----:B01----:R-:W-:Y:S01]  /*1aec0*/  ENDCOLLECTIVE ;  /* 0x000000000000791b */ /* 0x003fe20003800000 */
.L_x_19944:
[----:B------:R-:W-:Y:S01]  /*1aed0*/  HFMA2.MMA R226, -RZ, RZ, 0, 9.5367431640625e-07 ;  /* 0x00000010ffe27435 */ /* 0x000fe200000001ff */
[----:B------:R-:W-:-:S05]  /*1aee0*/  MOV R220, R223 ;  /* 0x000000df00dc7202 */ /* 0x000fca0000000f00 */
[----:B------:R-:W-:-:S04]  /*1aef0*/  FADD.FTZ R220, R119, R220 ;  /* 0x000000dc77dc7221 */ /* 0x000fc80000010000 */
[----:B------:R-:W-:-:S07]  /*1af00*/  IMAD.MOV.U32 R225, RZ, RZ, R220 ;  /* 0x000000ffffe17224 */ /* 0x000fce00078e00dc */
[----:B------:R-:W-:Y:S05]  /*1af10*/  WARPSYNC.COLLECTIVE R224, `(.L_x_19945) ;  /* 0x00000000e0087348 */ /* 0x000fea0003c00000 */
[----:B------:R0:W1:Y:S02]  /*1af20*/  SHFL.BFLY P6, R223, R225, R226, R227 ;  /* 0x0c0000e2e1df7389 */ /* 0x00006400000c00e3 */
[----:B01----:R-:W-:Y:S01]  /*1af30*/  ENDCOLLECTIVE ;  /* 0x000000000000791b */ /* 0x003fe20003800000 */
.L_x_19945:
[----:B------:R-:W-:Y:S05]  /*1af40*/  BRA `(.L_x_19946) ;  /* 0xffffffdc00e47947 */ /* 0x000fea000383ffff */
.L_x_19947:
        /* <DEDUP_REMOVED lines=11> */
.L_x_58376:


//--------------------- .text._ZN10layer_norm13ln_fwd_kernelINS_13Kernel_traitsI13__nv_bfloat16S2_fS2_fjLj2048ELj1ELj4ELj1ELj16ENS_18Kernel_traits_baseILj2048ES2_S2_fS2_fjLj128EEEEELb1ELb0ELb0ELb1EEEvNS_9FwdParamsE --------------------------
	.section	.text._ZN10layer_norm13ln_fwd_kernelINS_13Kernel_traitsI13__nv_bfloat16S2_fS2_fjLj2048ELj1ELj4ELj1ELj16ENS_18Kernel_traits_baseILj2048ES2_S2_fS2_fjLj128EEEEELb1ELb0ELb0ELb1EEEvNS_9FwdParamsE,"ax",@progbits
	.align	128
        .global         _ZN10layer_norm13ln_fwd_kernelINS_13Kernel_traitsI13__nv_bfloat16S2_fS2_fjLj2048ELj1ELj4ELj1ELj16ENS_18Kernel_traits_baseILj2048ES2_S2_fS2_fjLj128EEEEELb1ELb0ELb0ELb1EEEvNS_9FwdParamsE
        .type           _ZN10layer_norm13ln_fwd_kernelINS_13Kernel_traitsI13__nv_bfloat16S2_fS2_fjLj2048ELj1ELj4ELj1ELj16ENS_18Kernel_traits_baseILj2048ES2_S2_fS2_fjLj128EEEEELb1ELb0ELb0ELb1EEEvNS_9FwdParamsE,@function
        .size           _ZN10layer_norm13ln_fwd_kernelINS_13Kernel_traitsI13__nv_bfloat16S2_fS2_fjLj2048ELj1ELj4ELj1ELj16ENS_18Kernel_traits_baseILj2048ES2_S2_fS2_fjLj128EEEEELb1ELb0ELb0ELb1EEEvNS_9FwdParamsE,(.L_x_58377 - _ZN10layer_norm13ln_fwd_kernelINS_13Kernel_traitsI13__nv_bfloat16S2_fS2_fjLj2048ELj1ELj4ELj1ELj16ENS_18Kernel_traits_baseILj2048ES2_S2_fS2_fjLj128EEEEELb1ELb0ELb0ELb1EEEvNS_9FwdParamsE)
        .other          _ZN10layer_norm13ln_fwd_kernelINS_13Kernel_traitsI13__nv_bfloat16S2_fS2_fjLj2048ELj1ELj4ELj1ELj16ENS_18Kernel_traits_baseILj2048ES2_S2_fS2_fjLj128EEEEELb1ELb0ELb0ELb1EEEvNS_9FwdParamsE,@"STO_CUDA_ENTRY STV_DEFAULT"
_ZN10layer_norm13ln_fwd_kernelINS_13Kernel_traitsI13__nv_bfloat16S2_fS2_fjLj2048ELj1ELj4ELj1ELj16ENS_18Kernel_traits_baseILj2048ES2_S2_fS2_fjLj128EEEEELb1ELb0ELb0ELb1EEEvNS_9FwdParamsE:
.text._ZN10layer_norm13ln_fwd_kernelINS_13Kernel_traitsI13__nv_bfloat16S2_fS2_fjLj2048ELj1ELj4ELj1ELj16ENS_18Kernel_traits_baseILj2048ES2_S2_fS2_fjLj128EEEEELb1ELb0ELb0ELb1EEEvNS_9FwdParamsE:
        /* <DEDUP_REMOVED lines=54> */
[----:B------:R-:W-:Y:S01]  /*0360*/  IADD3 R152, R198, 0x3c6ef372, RZ ;  /* 0x3c6ef372c6987810 */ /* 0x000fe20007ffe0ff */
[----:B------:R-:W-:Y:S01]  /*0370*/  ULDC.64 UR6, c[0x0][0x270] ;  /* 0x00009c0000067ab9 */ /* 0x000fe20000000a00 */
        /* <DEDUP_REMOVED lines=43> */
[----:B------:R-:W-:Y:S01]  /*0630*/  ISETP.NE.U32.AND P0, PT, RZ, UR6, PT ;  /* 0x00000006ff007c0c */ /* 0x000fe2000bf05070 */
[----:B------:R-:W-:Y:S01]  /*0640*/  ULDC.U8 UR6, c[0x0][0x2a0] ;  /* 0x0000a80000067ab9 */ /* 0x000fe20000000000 */
[----:B------:R-:W-:Y:S01]  /*0650*/  IMAD.WIDE.U32 R2, R2, -0x2daee0ad, RZ ;  /* 0xd2511f5302027825 */ /* 0x000fe200078e00ff */
[----:B------:R-:W-:Y:S01]  /*0660*/  LOP3.LUT R33, R35, R36, R148, 0x96, !PT ;  /* 0x0000002423217212 */ /* 0x000fe200078e9694 */
[----:B------:R-:W-:Y:S01]  /*0670*/  HFMA2.MMA R156, -RZ, RZ, 0, 0 ;  /* 0x00000000ff9c7435 */ /* 0x000fe200000001ff */
[----:B------:R-:W-:Y:S01]  /*0680*/  ISETP.NE.AND.EX P0, PT, RZ, UR7, PT, P0 ;  /* 0x00000007ff007c0c */ /* 0x000fe2000bf05300 */
[----:B------:R-:W-:Y:S01]  /*0690*/  VIADD R38, R199, 0x1fd5c5a3 ;  /* 0x1fd5c5a3c7267836 */ /* 0x000fe20000000000 */
[----:B------:R-:W-:Y:S01]  /*06a0*/  LOP3.LUT R36, R3, R32, R147, 0x96, !PT ;  /* 0x0000002003247212 */ /* 0x000fe200078e9693 */
[----:B------:R-:W-:Y:S01]  /*06b0*/  IMAD.WIDE.U32 R32, R33, -0x2daee0ad, RZ ;  /* 0xd2511f5321207825 */ /* 0x000fe200078e00ff */
[----:B------:R-:W-:Y:S01]  /*06c0*/  LOP3.LUT R196, R196, 0xffffffef, RZ, 0xc0, !PT ;  /* 0xffffffefc4c47812 */ /* 0x000fe200078ec0ff */
[----:B------:R-:W-:Y:S01]  /*06d0*/  ULDC UR7, c[0x0][0x218] ;  /* 0x0000860000077ab9 */ /* 0x000fe20000000800 */
[----:B------:R-:W-:Y:S01]  /*06e0*/  PRMT R157, R28, 0x7632, R157 ;  /* 0x000076321c9d7816 */ /* 0x000fe2000000009d */
[----:B------:R-:W-:Y:S01]  /*06f0*/  IMAD.WIDE.U32 R36, R36, -0x326172a9, RZ ;  /* 0xcd9e8d5724247825 */ /* 0x000fe200078e00ff */
[----:B------:R-:W-:Y:S01]  /*0700*/  LOP3.LUT R35, R33, R2, R146, 0x96, !PT ;  /* 0x0000000221237212 */ /* 0x000fe200078e9692 */
[----:B------:R-:W-:Y:S01]  /*0710*/  ULDC.64 UR8, c[0x0][0x2b8] ;  /* 0x0000ae0000087ab9 */ /* 0x000fe20000000a00 */
[----:B------:R-:W-:Y:S01]  /*0720*/  PRMT R159, R30, 0x7632, R159 ;  /* 0x000076321e9f7816 */ /* 0x000fe2000000009f */
[----:B------:R-:W-:Y:S01]  /*0730*/  IMAD.U32 R157, R157, 0x10000, RZ ;  /* 0x000100009d9d7824 */ /* 0x000fe200078e00ff */
[----:B------:R-:W-:Y:S01]  /*0740*/  LOP3.LUT R2, R37, R34, R145, 0x96, !PT ;  /* 0x0000002225027212 */ /* 0x000fe200078e9691 */
[----:B------:R-:W-:Y:S01]  /*0750*/  IMAD.WIDE.U32 R34, R35, -0x326172a9, RZ ;  /* 0xcd9e8d5723227825 */ /* 0x000fe200078e00ff */
[----:B------:R-:W-:-:S02]  /*0760*/  @P0 LOP3.LUT R196, R196, 0x10, RZ, 0xfc, !PT ;  /* 0x00000010c4c40812 */ /* 0x000fc400078efcff */
[----:B------:R-:W-:Y:S01]  /*0770*/  ISETP.NE.AND P0, PT, RZ, UR6, PT ;  /* 0x00000006ff007c0c */ /* 0x000fe2000bf05270 */
[----:B------:R-:W-:Y:S01]  /*0780*/  IMAD.WIDE.U32 R2, R2, -0x2daee0ad, RZ ;  /* 0xd2511f5302027825 */ /* 0x000fe200078e00ff */
[----:B------:R-:W-:Y:S01]  /*0790*/  LOP3.LUT R33, R35, R36, R144, 0x96, !PT ;  /* 0x0000002423217212 */ /* 0x000fe200078e9690 */
[----:B------:R-:W-:Y:S01]  /*07a0*/  ULDC UR6, c[0x0][0x2d8] ;  /* 0x0000b60000067ab9 */ /* 0x000fe20000000800 */
[C---:B------:R-:W-:Y:S01]  /*07b0*/  IADD3 R36, R198.reuse, -0xe443238, RZ ;  /* 0xf1bbcdc8c6247810 */ /* 0x040fe20007ffe0ff */
        /* <DEDUP_REMOVED lines=18> */
[----:B------:R-:W-:Y:S01]  /*08e0*/  IMAD.U32 R32, R30, 0x10000, RZ ;  /* 0x000100001e207824 */ /* 0x000fe200078e00ff */
[----:B------:R-:W-:Y:S01]  /*08f0*/  SHF.L.U32 R30, R24, 0x10, RZ ;  /* 0x00000010181e7819 */ /* 0x000fe200000006ff */
[----:B------:R-:W-:Y:S01]  /*0900*/  VIADD R3, R198, 0x8ff34781 ;  /* 0x8ff34781c6037836 */ /* 0x000fe20000000000 */
[----:B------:R-:W-:Y:S01]  /*0910*/  SHF.L.U32 R28, R26, 0x10, RZ ;  /* 0x000000101a1c7819 */ /* 0x000fe200000006ff */
[----:B------:R-:W-:Y:S01]  /*0920*/  IMAD R189, R189, -0x2daee0ad, RZ ;  /* 0xd2511f53bdbd7824 */ /* 0x000fe200078e02ff */
[----:B------:R-:W-:Y:S01]  /*0930*/  SHF.L.U32 R26, R20, 0x10, RZ ;  /* 0x00000010141a7819 */ /* 0x000fe200000006ff */
[----:B------:R-:W-:Y:S01]  /*0940*/  IMAD.HI.U32 R155, R192, -0x326172a9, RZ ;  /* 0xcd9e8d57c09b7827 */ /* 0x000fe200078e00ff */
[----:B------:R-:W-:-:S02]  /*0950*/  SHF.L.U32 R24, R22, 0x10, RZ ;  /* 0x0000001016187819 */ /* 0x000fc400000006ff */
[----:B------:R-:W-:Y:S01]  /*0960*/  SHF.L.U32 R22, R16, 0x10, RZ ;  /* 0x0000001010167819 */ /* 0x000fe200000006ff */
[----:B------:R-:W-:Y:S01]  /*0970*/  IMAD.U32 R0, R43, 0x10000, RZ ;  /* 0x000100002b007824 */ /* 0x000fe200078e00ff */
[----:B------:R-:W-:Y:S01]  /*0980*/  SHF.L.U32 R20, R18, 0x10, RZ ;  /* 0x0000001012147819 */ /* 0x000fe200000006ff */
[----:B------:R-:W-:Y:S01]  /*0990*/  IMAD.U32 R159, R159, 0x10000, RZ ;  /* 0x000100009f9f7824 */ /* 0x000fe200078e00ff */
[C---:B------:R-:W-:Y:S01]  /*09a0*/  PRMT R173, R12.reuse, 0x7632, R173 ;  /* 0x000076320cad7816 */ /* 0x040fe200000000ad */
        /* <DEDUP_REMOVED lines=21> */
[----:B------:R-:W-:Y:S01]  /*0b00*/  SHF.L.U32 R10, R4, 0x10, RZ ;  /* 0x00000010040a7819 */ /* 0x000fe200000006ff */
[----:B------:R-:W-:Y:S01]  /*0b10*/  IMAD R190, R44, -0x2daee0ad, RZ ;  /* 0xd2511f532cbe7824 */ /* 0x000fe200078e02ff */
[C---:B------:R-:W-:Y:S01]  /*0b20*/  PRMT R183, R6.reuse, 0x7632, R183 ;  /* 0x0000763206b77816 */ /* 0x040fe200000000b7 */
[----:B------:R-:W-:Y:S01]  /*0b30*/  IMAD.U32 R181, R181, 0x10000, RZ ;  /* 0x00010000b5b57824 */ /* 0x000fe200078e00ff */
[----:B------:R-:W-:Y:S01]  /*0b40*/  SHF.L.U32 R8, R6, 0x10, RZ ;  /* 0x0000001006087819 */ /* 0x000fe200000006ff */
[----:B------:R-:W-:Y:S01]  /*0b50*/  IMAD R192, R192, -0x326172a9, RZ ;  /* 0xcd9e8d57c0c07824 */ /* 0x000fe200078e02ff */
[----:B------:R-:W-:Y:S01]  /*0b60*/  PRMT R162, R25, 0x7632, R162 ;  /* 0x0000763219a27816 */ /* 0x000fe200000000a2 */
[----:B------:R-:W-:Y:S01]  /*0b70*/  IMAD.U32 R25, R21, 0x10000, RZ ;  /* 0x0001000015197824 */ /* 0x000fe200078e00ff */
[C---:B------:R-:W-:Y:S01]  /*0b80*/  PRMT R185, R40.reuse, 0x7632, R185 ;  /* 0x0000763228b97816 */ /* 0x040fe200000000b9 */
[----:B------:R-:W-:Y:S01]  /*0b90*/  IMAD.U32 R183, R183, 0x10000, RZ ;  /* 0x00010000b7b77824 */ /* 0x000fe200078e00ff */
[----:B------:R-:W-:Y:S01]  /*0ba0*/  SHF.L.U32 R6, R40, 0x10, RZ ;  /* 0x0000001028067819 */ /* 0x000fe200000006ff */
[----:B------:R-:W-:Y:S01]  /*0bb0*/  IMAD.HI.U32 R40, R44, -0x2daee0ad, RZ ;  /* 0xd2511f532c287827 */ /* 0x000fe200078e00ff */
[----:B------:R-:W-:-:S02]  /*0bc0*/  PRMT R187, R42, 0x7632, R187 ;  /* 0x000076322abb7816 */ /* 0x000fc400000000bb */
[----:B------:R-:W-:Y:S01]  /*0bd0*/  SHF.L.U32 R4, R42, 0x10, RZ ;  /* 0x000000102a047819 */ /* 0x000fe200000006ff */
[----:B------:R-:W-:Y:S01]  /*0be0*/  IMAD R42, R46, -0x326172a9, RZ ;  /* 0xcd9e8d572e2a7824 */ /* 0x000fe200078e02ff */
        /* <DEDUP_REMOVED lines=26> */
[----:B------:R-:W-:Y:S01]  /*0d90*/  IADD3 R2, R199, -0x695add53, RZ ;  /* 0x96a522adc7027810 */ /* 0x000fe20007ffe0ff */
[----:B------:R-:W-:Y:S01]  /*0da0*/  IMAD.U32 R187, R187, 0x10000, RZ ;  /* 0x00010000bbbb7824 */ /* 0x000fe200078e00ff */
[----:B------:R-:W-:-:S02]  /*0db0*/  PRMT R188, R43, 0x7632, R188 ;  /* 0x000076322bbc7816 */ /* 0x000fc400000000bc */
[----:B------:R-:W-:Y:S02]  /*0dc0*/  LOP3.LUT R196, R196, 0xffffffdf, RZ, 0xc0, !PT ;  /* 0xffffffdfc4c47812 */ /* 0x000fe400078ec0ff */
[----:B------:R-:W-:Y:S02]  /*0dd0*/  LOP3.LUT R189, R40, R189, R2, 0x96, !PT ;  /* 0x000000bd28bd7212 */ /* 0x000fe400078e9602 */
[----:B------:R-:W-:Y:S02]  /*0de0*/  LOP3.LUT R155, R155, R42, R3, 0x96, !PT ;  /* 0x0000002a9b9b7212 */ /* 0x000fe400078e9603 */
[----:B------:R-:W-:Y:S02]  /*0df0*/  LOP3.LUT R204, R204, 0x3, RZ, 0xc0, !PT ;  /* 0x00000003cccc7812 */ /* 0x000fe400078ec0ff */
[----:B------:R-:W-:Y:S02]  /*0e00*/  SHF.L.U32 R158, R158, 0x10, RZ ;  /* 0x000000109e9e7819 */ /* 0x000fe400000006ff */
[----:B------:R-:W-:-:S02]  /*0e10*/  @P0 LOP3.LUT R196, R196, 0x20, RZ, 0xfc, !PT ;  /* 0x00000020c4c40812 */ /* 0x000fc400078efcff */
        /* <DEDUP_REMOVED lines=15> */
.L_x_20397:
[----:B0-----:R-:W0:Y:S01]  /*0f10*/  LDC.64 R46, c[0x0][0x230] ;  /* 0x00008c00ff2e7b82 */ /* 0x001e220000000a00 */
[----:B------:R-:W1:Y:S01]  /*0f20*/  S2R R206, SR_TID.X ;  /* 0x0000000000ce7919 */ /* 0x000e620000002100 */
[----:B------:R-:W-:Y:S01]  /*0f30*/  LOP3.LUT P2, RZ, R196, 0x10, RZ, 0xc0, !PT ;  /* 0x00000010c4ff7812 */ /* 0x000fe2000784c0ff */
[----:B------:R-:W-:-:S05]  /*0f40*/  IMAD R42, R195, UR7, RZ ;  /* 0x00000007c32a7c24 */ /* 0x000fca000f8e02ff */
[----:B------:R-:W2:Y:S01]  /*0f50*/  LDC.64 R140, c[0x0][0x220] ;  /* 0x00008800ff8c7b82 */ /* 0x000ea20000000a00 */
[----:B------:R-:W-:-:S04]  /*0f60*/  SHF.R.S32.HI R43, RZ, 0x1f, R42 ;  /* 0x0000001fff2b7819 */ /* 0x000fc8000001142a */
[----:B------:R-:W-:-:S03]  /*0f70*/  LEA.HI R43, R43, R42, RZ, 0x3 ;  /* 0x0000002a2b2b7211 */ /* 0x000fc600078f18ff */
[----:B------:R-:W3:Y:S01]  /*0f80*/  @P2 LDC.64 R44, c[0x0][0x270] ;  /* 0x00009c00ff2c2b82 */ /* 0x000ee20000000a00 */
[----:B0-----:R-:W-:-:S04]  /*0f90*/  ISETP.NE.U32.AND P1, PT, R46, RZ, PT ;  /* 0x000000ff2e00720c */ /* 0x001fc80003f25070 */
[----:B------:R-:W-:Y:S02]  /*0fa0*/  ISETP.NE.AND.EX P1, PT, R47, RZ, PT, P1 ;  /* 0x000000ff2f00720c */ /* 0x000fe40003f25310 */
[----:B-1----:R-:W-:-:S04]  /*0fb0*/  LOP3.LUT R206, R206, 0x1f, RZ, 0xc0, !PT ;  /* 0x0000001fcece7812 */ /* 0x002fc800078ec0ff */
[----:B------:R-:W-:Y:S01]  /*0fc0*/  LEA.HI.SX32 R211, R43, R206, 0x1d ;  /* 0x000000ce2bd37211 */ /* 0x000fe200078feaff */
[----:B---3--:R-:W-:-:S06]  /*0fd0*/  @P2 IMAD.WIDE R44, R195, 0x2, R44 ;  /* 0x00000002c32c2825 */ /* 0x008fcc00078e022c */
[----:B------:R-:W0:Y:S01]  /*0fe0*/  @P1 LDC.64 R40, c[0x0][0x230] ;  /* 0x00008c00ff281b82 */ /* 0x000e220000000a00 */
[----:B------:R-:W3:Y:S01]  /*0ff0*/  @P2 LDG.E.U16 R44, desc[UR4][R44.64] ;  /* 0x000000042c2c2981 */ /* 0x000ee2000c1e1500 */
[----:B0-----:R-:W-:-:S04]  /*1000*/  @P1 IMAD.WIDE.U32 R48, R211, 0x20, R40 ;  /* 0x00000020d3301825 */ /* 0x001fc800078e0028 */
[----:B--2---:R-:W-:Y:S01]  /*1010*/  IMAD.WIDE.U32 R40, R211, 0x10, R140 ;  /* 0x00000010d3287825 */ /* 0x004fe200078e008c */
[----:B-----5:R0:W5:Y:S04]  /*1020*/  @P1 LDG.E.128 R104, desc[UR4][R48.64] ;  /* 0x0000000430681981 */ /* 0x020168000c1e1d00 */
[----:B------:R0:W5:Y:S04]  /*1030*/  @P1 LDG.E.128 R100, desc[UR4][R48.64+0x10] ;  /* 0x0000100430641981 */ /* 0x000168000c1e1d00 */
[----:B------:R-:W5:Y:S01]  /*1040*/  LDG.E.128 R40, desc[UR4][R40.64] ;  /* 0x0000000428287981 */ /* 0x000f62000c1e1d00 */
[----:B------:R-:W-:Y:S01]  /*1050*/  ISETP.NE.AND P0, PT, R204, 0x1, PT ;  /* 0x00000001cc00780c */ /* 0x000fe20003f05270 */
[----:B------:R-:W-:Y:S01]  /*1060*/  BSSY B0, `(.L_x_19948) ;  /* 0x000000e000007945 */ /* 0x000fe20003800000 */
[----:B------:R-:W-:-:S02]  /*1070*/  IMAD.MOV.U32 R208, RZ, RZ, 0x3f800000 ;  /* 0x3f800000ffd07424 */ /* 0x000fc400078e00ff */
[----:B------:R-:W-:Y:S01]  /*1080*/  VIADD R50, R204, 0x1 ;  /* 0x00000001cc327836 */ /* 0x000fe20000000000 */
[----:B---3--:R-:W-:-:S08]  /*1090*/  @P2 SHF.L.U32 R208, R44, 0x10, RZ ;  /* 0x000000102cd02819 */ /* 0x008fd000000006ff */
        /* <DEDUP_REMOVED lines=9> */
.L_x_19949:
[----:B------:R-:W-:-:S07]  /*1130*/  IMAD.MOV.U32 R54, RZ, RZ, R192 ;  /* 0x000000ffff367224 */ /* 0x000fce00078e00c0 */
.L_x_19950:
[----:B------:R-:W-:Y:S05]  /*1140*/  BSYNC B0 ;  /* 0x0000000000007941 */ /* 0x000fea0003800000 */
.L_x_19948:
        /* <DEDUP_REMOVED lines=16> */
.L_x_19954:
[----:B------:R-:W-:Y:S05]  /*1250*/  BSYNC B1 ;  /* 0x0000000000017941 */ /* 0x000fea0003800000 */
.L_x_19953:
        /* <DEDUP_REMOVED lines=42> */
[----:B------:R-:W-:Y:S01]  /*1500*/  IMAD.MOV.U32 R50, RZ, RZ, RZ ;  /* 0x000000ffff327224 */ /* 0x000fe200078e00ff */
[----:B------:R-:W-:-:S07]  /*1510*/  MOV R190, R44 ;  /* 0x0000002c00be7202 */ /* 0x000fce0000000f00 */
.L_x_19952:
[----:B------:R-:W-:Y:S05]  /*1520*/  BSYNC B0 ;  /* 0x0000000000007941 */ /* 0x000fea0003800000 */
.L_x_19951:
[----:B------:R-:W0:Y:S01]  /*1530*/  LDC R210, c[0x0][0x298] ;  /* 0x0000a600ffd27b82 */ /* 0x000e220000000800 */
[----:B------:R-:W-:Y:S01]  /*1540*/  HFMA2.MMA R214, -RZ, RZ, 0.1171875, 0 ;  /* 0x2f800000ffd67435 */ /* 0x000fe200000001ff */
[----:B------:R-:W-:Y:S01]  /*1550*/  I2FP.F32.U32 R45, R54 ;  /* 0x00000036002d7245 */ /* 0x000fe20000201000 */
[----:B-----5:R-:W-:Y:S01]  /*1560*/  IMAD.U32 R49, R40, 0x10000, RZ ;  /* 0x0001000028317824 */ /* 0x020fe200078e00ff */
[----:B------:R-:W-:Y:S01]  /*1570*/  ISETP.NE.U32.AND P0, PT, R46, RZ, PT ;  /* 0x000000ff2e00720c */ /* 0x000fe20003f05070 */
[----:B------:R-:W-:Y:S01]  /*1580*/  BSSY B0, `(.L_x_19955) ;  /* 0x0000017000007945 */ /* 0x000fe20003800000 */
[----:B------:R-:W-:Y:S01]  /*1590*/  ISETP.NE.AND P2, PT, R50, 0x1, PT ;  /* 0x000000013200780c */ /* 0x000fe20003f45270 */
[----:B------:R-:W-:Y:S01]  /*15a0*/  FMUL.FTZ R49, R49, R208 ;  /* 0x000000d031317220 */ /* 0x000fe20000410000 */
[----:B------:R-:W1:Y:S01]  /*15b0*/  LDC R212, c[0x0][0x294] ;  /* 0x0000a500ffd47b82 */ /* 0x000e620000000800 */
[----:B------:R-:W-:Y:S02]  /*15c0*/  ISETP.NE.AND.EX P0, PT, R47, RZ, PT, P0 ;  /* 0x000000ff2f00720c */ /* 0x000fe40003f05300 */
[----:B------:R-:W-:Y:S01]  /*15d0*/  FFMA.FTZ R45, R45, R214, 1.1641532182693481445e-10 ;  /* 0x2f0000002d2d7423 */ /* 0x000fe200000100d6 */
        /* <DEDUP_REMOVED lines=16> */
.L_x_19956:
[----:B------:R-:W-:-:S07]  /*16e0*/  MOV R45, R192 ;  /* 0x000000c0002d7202 */ /* 0x000fce0000000f00 */
.L_x_19957:
[----:B------:R-:W-:Y:S05]  /*16f0*/  BSYNC B0 ;  /* 0x0000000000007941 */ /* 0x000fea0003800000 */
.L_x_19955:
        /* <DEDUP_REMOVED lines=16> */
.L_x_19961:
[----:B------:R-:W-:Y:S05]  /*1800*/  BSYNC B1 ;  /* 0x0000000000017941 */ /* 0x000fea0003800000 */
.L_x_19960:
        /* <DEDUP_REMOVED lines=41> */
[----:B------:R-:W-:Y:S01]  /*1aa0*/  IMAD.MOV.U32 R190, RZ, RZ, R48 ;  /* 0x000000ffffbe7224 */ /* 0x000fe200078e0030 */
[----:B------:R-:W-:Y:S01]  /*1ab0*/  LOP3.LUT R189, R49, R46, R2, 0x96, !PT ;  /* 0x0000002e31bd7212 */ /* 0x000fe200078e9602 */
[----:B------:R-:W-:-:S11]  /*1ac0*/  HFMA2.MMA R46, -RZ, RZ, 0, 0 ;  /* 0x00000000ff2e7435 */ /* 0x000fd600000001ff */
.L_x_19959:
[----:B------:R-:W-:Y:S05]  /*1ad0*/  BSYNC B0 ;  /* 0x0000000000007941 */ /* 0x000fea0003800000 */
.L_x_19958:
        /* <DEDUP_REMOVED lines=21> */
.L_x_19963:
[----:B------:R-:W-:-:S07]  /*1c30*/  MOV R40, R192 ;  /* 0x000000c000287202 */ /* 0x000fce0000000f00 */
.L_x_19964:
[----:B------:R-:W-:Y:S05]  /*1c40*/  BSYNC B0 ;  /* 0x0000000000007941 */ /* 0x000fea0003800000 */
.L_x_19962:
        /* <DEDUP_REMOVED lines=16> */
.L_x_19968:
[----:B------:R-:W-:Y:S05]  /*1d50*/  BSYNC B1 ;  /* 0x0000000000017941 */ /* 0x000fea0003800000 */
.L_x_19967:
        /* <DEDUP_REMOVED lines=44> */
.L_x_19966:
[----:B------:R-:W-:Y:S05]  /*2020*/  BSYNC B0 ;  /* 0x0000000000007941 */ /* 0x000fea0003800000 */
.L_x_19965:
[----:B------:R-:W-:Y:S01]  /*2030*/  I2FP.F32.U32 R47, R40 ;  /* 0x00000028002f7245 */ /* 0x000fe20000201000 */
[C---:B------:R-:W-:Y:S01]  /*2040*/  IMAD.U32 R49, R41.reuse, 0x10000, RZ ;  /* 0x0001000029317824 */ /* 0x040fe200078e00ff */
[----:B------:R-:W-:Y:S01]  /*2050*/  BSSY B0, `(.L_x_19969) ;  /* 0x0000015000007945 */ /* 0x000fe20003800000 */
[----:B------:R-:W-:Y:S02]  /*2060*/  PRMT R53, R41, 0x7632, R53 ;  /* 0x0000763229357816 */ /* 0x000fe40000000035 */
[----:B------:R-:W-:Y:S01]  /*2070*/  FFMA.FTZ R47, R47, R214, 1.1641532182693481445e-10 ;  /* 0x2f0000002f2f7423 */ /* 0x000fe200000100d6 */
[----:B------:R-:W-:Y:S01]  /*2080*/  FMUL.FTZ R49, R49, R208 ;  /* 0x000000d031317220 */ /* 0x000fe20000410000 */
[----:B------:R-:W-:-:S03]  /*2090*/  IADD3 R40, R48, 0x1, RZ ;  /* 0x0000000130287810 */ /* 0x000fc60007ffe0ff */
[----:B------:R-:W-:Y:S01]  /*20a0*/  FMUL.FTZ R49, R49, R210 ;  /* 0x000000d231317220 */ /* 0x000fe20000410000 */
[----:B------:R-:W-:-:S04]  /*20b0*/  FSETP.GTU.FTZ.AND P2, PT, R47, R212, PT ;  /* 0x000000d42f00720b */ /* 0x000fc80003f5c000 */
[----:B------:R-:W-:Y:S02]  /*20c0*/  P2R R52, PR, RZ, 0x4 ;  /* 0x00000004ff347803 */ /* 0x000fe40000000000 */
        /* <DEDUP_REMOVED lines=12> */
.L_x_19970:
[----:B------:R-:W-:-:S07]  /*2190*/  MOV R54, R192 ;  /* 0x000000c000367202 */ /* 0x000fce0000000f00 */
.L_x_19971:
[----:B------:R-:W-:Y:S05]  /*21a0*/  BSYNC B0 ;  /* 0x0000000000007941 */ /* 0x000fea0003800000 */
.L_x_19969:
        /* <DEDUP_REMOVED lines=16> */
.L_x_19975:
[----:B------:R-:W-:Y:S05]  /*22b0*/  BSYNC B1 ;  /* 0x0000000000017941 */ /* 0x000fea0003800000 */
.L_x_19974:
        /* <DEDUP_REMOVED lines=42> */
[----:B------:R-:W-:Y:S01]  /*2560*/  HFMA2.MMA R40, -RZ, RZ, 0, 0 ;  /* 0x00000000ff287435 */ /* 0x000fe200000001ff */
[----:B------:R-:W-:-:S10]  /*2570*/  LOP3.LUT R189, R41, R46, R2, 0x96, !PT ;  /* 0x0000002e29bd7212 */ /* 0x000fd400078e9602 */
.L_x_19973:
[----:B------:R-:W-:Y:S05]  /*2580*/  BSYNC B0 ;  /* 0x0000000000007941 */ /* 0x000fea0003800000 */
.L_x_19972:
        /* <DEDUP_REMOVED lines=20> */
.L_x_19977:
[----:B------:R-:W-:-:S07]  /*26d0*/  MOV R53, R192 ;  /* 0x000000c000357202 */ /* 0x000fce0000000f00 */
.L_x_19978:
[----:B------:R-:W-:Y:S05]  /*26e0*/  BSYNC B0 ;  /* 0x0000000000007941 */ /* 0x000fea0003800000 */
.L_x_19976:
        /* <DEDUP_REMOVED lines=16> */
.L_x_19982:
[----:B------:R-:W-:Y:S05]  /*27f0*/  BSYNC B1 ;  /* 0x0000000000017941 */ /* 0x000fea0003800000 */
.L_x_19981:
        /* <DEDUP_REMOVED lines=44> */
.L_x_19980:
[----:B------:R-:W-:Y:S05]  /*2ac0*/  BSYNC B0 ;  /* 0x0000000000007941 */ /* 0x000fea0003800000 */
.L_x_19979:
        /* <DEDUP_REMOVED lines=21> */
.L_x_19984:
[----:B------:R-:W-:-:S07]  /*2c20*/  MOV R53, R192 ;  /* 0x000000c000357202 */ /* 0x000fce0000000f00 */
.L_x_19985:
[----:B------:R-:W-:Y:S05]  /*2c30*/  BSYNC B0 ;  /* 0x0000000000007941 */ /* 0x000fea0003800000 */
.L_x_19983:
        /* <DEDUP_REMOVED lines=16> */
.L_x_19989:
[----:B------:R-:W-:Y:S05]  /*2d40*/  BSYNC B1 ;  /* 0x0000000000017941 */ /* 0x000fea0003800000 */
.L_x_19988:
        /* <DEDUP_REMOVED lines=44> */
.L_x_19987:
[----:B------:R-:W-:Y:S05]  /*3010*/  BSYNC B0 ;  /* 0x0000000000007941 */ /* 0x000fea0003800000 */
.L_x_19986:
        /* <DEDUP_REMOVED lines=20> */
.L_x_19991:
[----:B------:R-:W-:-:S07]  /*3160*/  MOV R42, R192 ;  /* 0x000000c0002a7202 */ /* 0x000fce0000000f00 */
.L_x_19992:
[----:B------:R-:W-:Y:S05]  /*3170*/  BSYNC B0 ;  /* 0x0000000000007941 */ /* 0x000fea0003800000 */
.L_x_19990:
        /* <DEDUP_REMOVED lines=16> */
.L_x_19996:
[----:B------:R-:W-:Y:S05]  /*3280*/  BSYNC B1 ;  /* 0x0000000000017941 */ /* 0x000fea0003800000 */
.L_x_19995:
        /* <DEDUP_REMOVED lines=44> */
.L_x_19994:
[----:B------:R-:W-:Y:S05]  /*3550*/  BSYNC B0 ;  /* 0x0000000000007941 */ /* 0x000fea0003800000 */
.L_x_19993:
        /* <DEDUP_REMOVED lines=21> */
.L_x_19998:
[----:B------:R-:W-:-:S07]  /*36b0*/  MOV R51, R192 ;  /* 0x000000c000337202 */ /* 0x000fce0000000f00 */
.L_x_19999:
[----:B------:R-:W-:Y:S05]  /*36c0*/  BSYNC B0 ;  /* 0x0000000000007941 */ /* 0x000fea0003800000 */
.L_x_19997:
        /* <DEDUP_REMOVED lines=18> */
.L_x_20003:
[----:B------:R-:W-:Y:S05]  /*37f0*/  BSYNC B1 ;  /* 0x0000000000017941 */ /* 0x000fea0003800000 */
.L_x_20002:
[C---:B------:R-:W-:Y:S01]  /*3800*/  IMAD.HI.U32 R40, R194.reuse, -0x326172a9, RZ ;  /* 0xcd9e8d57c2287827 */ /* 0x040fe200078e00ff */
        /* <DEDUP_REMOVED lines=42> */
[----:B------:R-:W-:-:S07]  /*3ab0*/  LOP3.LUT R189, R41, R42, R2, 0x96, !PT ;  /* 0x0000002a29bd7212 */ /* 0x000fce00078e9602 */
.L_x_20001:
[----:B------:R-:W-:Y:S05]  /*3ac0*/  BSYNC B0 ;  /* 0x0000000000007941 */ /* 0x000fea0003800000 */
.L_x_20000:
[----:B------:R-:W-:Y:S01]  /*3ad0*/  I2FP.F32.U32 R41, R51 ;  /* 0x0000003300297245 */ /* 0x000fe20000201000 */
[----:B------:R-:W0:Y:S01]  /*3ae0*/  LDC.64 R202, c[0x0][0x238] ;  /* 0x00008e00ffca7b82 */ /* 0x000e220000000a00 */
[----:B------:R-:W-:Y:S02]  /*3af0*/  SEL R48, RZ, 0x10000, P5 ;  /* 0x00010000ff307807 */ /* 0x000fe40002800000 */
[----:B------:R-:W-:Y:S01]  /*3b00*/  SEL R53, RZ, 0x100, P4 ;  /* 0x00000100ff357807 */ /* 0x000fe20002000000 */
[----:B------:R-:W-:Y:S01]  /*3b10*/  FFMA.FTZ R43, R41, R214, 1.1641532182693481445e-10 ;  /* 0x2f000000292b7423 */ /* 0x000fe200000100d6 */
[----:B------:R-:W-:Y:S01]  /*3b20*/  ISETP.NE.AND P5, PT, R45, RZ, PT ;  /* 0x000000ff2d00720c */ /* 0x000fe20003fa5270 */
[----:B------:R-:W-:Y:S01]  /*3b30*/  IMAD.U32 R45, R50, 0x10000, RZ ;  /* 0x00010000322d7824 */ /* 0x000fe200078e00ff */
[----:B------:R-:W-:Y:S01]  /*3b40*/  ISETP.NE.AND P4, PT, R52, RZ, PT ;  /* 0x000000ff3400720c */ /* 0x000fe20003f85270 */
[----:B------:R-:W1:Y:S01]  /*3b50*/  @P1 LDC.64 R40, c[0x0][0x230] ;  /* 0x00008c00ff281b82 */ /* 0x000e620000000a00 */
[----:B------:R-:W-:Y:S01]  /*3b60*/  ISETP.NE.AND P6, PT, R44, RZ, PT ;  /* 0x000000ff2c00720c */ /* 0x000fe20003fc5270 */
[----:B------:R-:W-:Y:S01]  /*3b70*/  FMUL.FTZ R49, R45, R208 ;  /* 0x000000d02d317220 */ /* 0x000fe20000410000 */
[----:B------:R-:W-:-:S02]  /*3b80*/  SEL R46, RZ, 0x1, P2 ;  /* 0x00000001ff2e7807 */ /* 0x000fc40001000000 */
[----:B------:R-:W-:Y:S01]  /*3b90*/  SEL R44, RZ, 0x1, P4 ;  /* 0x00000001ff2c7807 */ /* 0x000fe20002000000 */
[----:B------:R-:W-:Y:S01]  /*3ba0*/  FMUL.FTZ R49, R49, R210 ;  /* 0x000000d231317220 */ /* 0x000fe20000410000 */
[----:B------:R-:W-:Y:S01]  /*3bb0*/  SEL R42, RZ, 0x1, P5 ;  /* 0x00000001ff2a7807 */ /* 0x000fe20002800000 */
[----:B------:R-:W2:Y:S01]  /*3bc0*/  LDC.64 R200, c[0x0][0x240] ;  /* 0x00009000ffc87b82 */ /* 0x000ea20000000a00 */
[----:B------:R-:W-:Y:S01]  /*3bd0*/  FSETP.GTU.FTZ.AND P2, PT, R43, R212, PT ;  /* 0x000000d42b00720b */ /* 0x000fe20003f5c000 */
[----:B------:R-:W-:Y:S01]  /*3be0*/  IMAD.WIDE.U32 R46, R46, 0x1000000, RZ ;  /* 0x010000002e2e7825 */ /* 0x000fe200078e00ff */
[----:B------:R-:W-:Y:S02]  /*3bf0*/  SEL R51, RZ, 0x1, P6 ;  /* 0x00000001ff337807 */ /* 0x000fe40003000000 */
[----:B------:R-:W-:Y:S01]  /*3c00*/  SEL R50, RZ, 0x1000000, P2 ;  /* 0x01000000ff327807 */ /* 0x000fe20001000000 */
[----:B------:R-:W-:Y:S01]  /*3c10*/  IMAD.WIDE.U32 R44, R44, 0x10000, RZ ;  /* 0x000100002c2c7825 */ /* 0x000fe200078e00ff */
[----:B------:R-:W-:-:S02]  /*3c20*/  FSEL R95, R49, RZ, !P2 ;  /* 0x000000ff315f7208 */ /* 0x000fc40005000000 */
[----:B------:R-:W-:Y:S01]  /*3c30*/  LOP3.LUT R53, R53, R50, R48, 0xfe, !PT ;  /* 0x0000003235357212 */ /* 0x000fe200078efe30 */
[----:B------:R-:W-:Y:S01]  /*3c40*/  IMAD.WIDE.U32 R42, R42, 0x100, RZ ;  /* 0x000001002a2a7825 */ /* 0x000fe200078e00ff */
[----:B------:R-:W-:-:S03]  /*3c50*/  IADD3 R197, R211, 0x20, RZ ;  /* 0x00000020d3c57810 */ /* 0x000fc60007ffe0ff */
[----:B------:R-:W-:Y:S01]  /*3c60*/  @P0 FADD.FTZ R95, R103, R95 ;  /* 0x0000005f675f0221 */ /* 0x000fe20000010000 */
[----:B0-----:R-:W-:Y:S01]  /*3c70*/  IMAD.WIDE.U32 R48, R211, 0x20, R202 ;  /* 0x00000020d3307825 */ /* 0x001fe200078e00ca */
[----:B------:R-:W-:Y:S02]  /*3c80*/  LOP3.LUT R44, R42, R46, R44, 0xfe, !PT ;  /* 0x0000002e2a2c7212 */ /* 0x000fe400078efe2c */
[----:B------:R-:W-:Y:S02]  /*3c90*/  SEL R46, RZ, 0x1, P3 ;  /* 0x00000001ff2e7807 */ /* 0x000fe40001800000 */
[----:B------:R-:W-:Y:S01]  /*3ca0*/  LOP3.LUT R44, R44, R51, RZ, 0xfc, !PT ;  /* 0x000000332c2c7212 */ /* 0x000fe200078efcff */
[----:B-1----:R-:W-:Y:S01]  /*3cb0*/  @P1 IMAD.WIDE.U32 R50, R197, 0x20, R40 ;  /* 0x00000020c5321825 */ /* 0x002fe200078e0028 */
[----:B------:R-:W-:Y:S01]  /*3cc0*/  LOP3.LUT R47, R47, R53, R46, 0xfe, !PT ;  /* 0x000000352f2f7212 */ /* 0x000fe200078efe2e */
[----:B------:R0:W-:Y:S02]  /*3cd0*/  STG.E.128 desc[UR4][R48.64], R96 ;  /* 0x0000006030007986 */ /* 0x0001e4000c101d04 */
[----:B------:R-:W-:Y:S01]  /*3ce0*/  IMAD.WIDE.U32 R40, R197, 0x10, R140 ;  /* 0x00000010c5287825 */ /* 0x000fe200078e008c */
[----:B------:R-:W-:Y:S01]  /*3cf0*/  LOP3.LUT R45, R43, R47, R45, 0xfe, !PT ;  /* 0x0000002f2b2d7212 */ /* 0x000fe200078efe2d */
[----:B------:R0:W-:Y:S02]  /*3d00*/  STG.E.128 desc[UR4][R48.64+0x10], R92 ;  /* 0x0000105c30007986 */ /* 0x0001e4000c101d04 */
[----:B--2---:R-:W-:-:S05]  /*3d10*/  IMAD.WIDE.U32 R46, R211, 0x8, R200 ;  /* 0x00000008d32e7825 */ /* 0x004fca00078e00c8 */
[----:B------:R0:W-:Y:S04]  /*3d20*/  STG.E.64 desc[UR4][R46.64], R44 ;  /* 0x0000002c2e007986 */ /* 0x0001e8000c101b04 */
[----:B------:R0:W5:Y:S04]  /*3d30*/  @P1 LDG.E.128 R104, desc[UR4][R50.64] ;  /* 0x0000000432681981 */ /* 0x000168000c1e1d00 */
        /* <DEDUP_REMOVED lines=14> */
.L_x_20005:
[----:B------:R-:W-:-:S07]  /*3e20*/  IMAD.MOV.U32 R53, RZ, RZ, R192 ;  /* 0x000000ffff357224 */ /* 0x000fce00078e00c0 */
.L_x_20006:
[----:B------:R-:W-:Y:S05]  /*3e30*/  BSYNC B0 ;  /* 0x0000000000007941 */ /* 0x000fea0003800000 */
.L_x_20004:
        /* <DEDUP_REMOVED lines=16> */
.L_x_20010:
[----:B------:R-:W-:Y:S05]  /*3f40*/  BSYNC B1 ;  /* 0x0000000000017941 */ /* 0x000fea0003800000 */
.L_x_20009:
        /* <DEDUP_REMOVED lines=42> */
[----:B------:R-:W-:Y:S02]  /*41f0*/  LOP3.LUT R189, R45, R46, R2, 0x96, !PT ;  /* 0x0000002e2dbd7212 */ /* 0x000fe400078e9602 */
[----:B------:R-:W-:-:S07]  /*4200*/  MOV R190, R44 ;  /* 0x0000002c00be7202 */ /* 0x000fce0000000f00 */
.L_x_20008:
[----:B------:R-:W-:Y:S05]  /*4210*/  BSYNC B0 ;  /* 0x0000000000007941 */ /* 0x000fea0003800000 */
.L_x_20007:
[----:B------:R-:W-:Y:S01]  /*4220*/  I2FP.F32.U32 R45, R53 ;  /* 0x00000035002d7245 */ /* 0x000fe20000201000 */
[----:B------:R-:W-:Y:S01]  /*4230*/  BSSY B0, `(.L_x_20011) ;  /* 0x0000016000007945 */ /* 0x000fe20003800000 */
[----:B-----5:R-:W-:Y:S01]  /*4240*/  SHF.L.U32 R47, R40, 0x10, RZ ;  /* 0x00000010282f7819 */ /* 0x020fe200000006ff */
[C---:B------:R-:W-:Y:S01]  /*4250*/  VIADD R44, R52.reuse, 0x1 ;  /* 0x00000001342c7836 */ /* 0x040fe20000000000 */
[----:B------:R-:W-:Y:S01]  /*4260*/  ISETP.NE.AND P2, PT, R52, 0x1, PT ;  /* 0x000000013400780c */ /* 0x000fe20003f45270 */
[----:B------:R-:W-:Y:S01]  /*4270*/  FFMA.FTZ R45, R45, R214, 1.1641532182693481445e-10 ;  /* 0x2f0000002d2d7423 */ /* 0x000fe200000100d6 */
[----:B------:R-:W-:Y:S01]  /*4280*/  PRMT R40, R40, 0x7632, R40 ;  /* 0x0000763228287816 */ /* 0x000fe20000000028 */
[----:B------:R-:W-:-:S03]  /*4290*/  FMUL.FTZ R47, R47, R208 ;  /* 0x000000d02f2f7220 */ /* 0x000fc60000410000 */
[----:B------:R-:W-:Y:S01]  /*42a0*/  FSETP.GTU.FTZ.AND P3, PT, R45, R212, PT ;  /* 0x000000d42d00720b */ /* 0x000fe20003f7c000 */
[----:B------:R-:W-:-:S03]  /*42b0*/  FMUL.FTZ R47, R47, R210 ;  /* 0x000000d22f2f7220 */ /* 0x000fc60000410000 */
[----:B------:R-:W-:Y:S02]  /*42c0*/  P2R R50, PR, RZ, 0x8 ;  /* 0x00000008ff327803 */ /* 0x000fe40000000000 */
        /* <DEDUP_REMOVED lines=11> */
.L_x_20012:
[----:B------:R-:W-:-:S07]  /*4380*/  IMAD.MOV.U32 R51, RZ, RZ, R192 ;  /* 0x000000ffff337224 */ /* 0x000fce00078e00c0 */
.L_x_20013:
[----:B------:R-:W-:Y:S05]  /*4390*/  BSYNC B0 ;  /* 0x0000000000007941 */ /* 0x000fea0003800000 */
.L_x_20011:
        /* <DEDUP_REMOVED lines=16> */
.L_x_20017:
[----:B------:R-:W-:Y:S05]  /*44a0*/  BSYNC B1 ;  /* 0x0000000000017941 */ /* 0x000fea0003800000 */
.L_x_20016:
        /* <DEDUP_REMOVED lines=41> */
[----:B------:R-:W-:Y:S01]  /*4740*/  MOV R190, R44 ;  /* 0x0000002c00be7202 */ /* 0x000fe20000000f00 */
[----:B------:R-:W-:Y:S01]  /*4750*/  IMAD.MOV.U32 R44, RZ, RZ, RZ ;  /* 0x000000ffff2c7224 */ /* 0x000fe200078e00ff */
[----:B------:R-:W-:-:S07]  /*4760*/  LOP3.LUT R189, R45, R46, R2, 0x96, !PT ;  /* 0x0000002e2dbd7212 */ /* 0x000fce00078e9602 */
.L_x_20015:
[----:B------:R-:W-:Y:S05]  /*4770*/  BSYNC B0 ;  /* 0x0000000000007941 */ /* 0x000fea0003800000 */
.L_x_20014:
        /* <DEDUP_REMOVED lines=21> */
.L_x_20019:
[----:B------:R-:W-:-:S07]  /*48d0*/  IMAD.MOV.U32 R40, RZ, RZ, R192 ;  /* 0x000000ffff287224 */ /* 0x000fce00078e00c0 */
.L_x_20020:
[----:B------:R-:W-:Y:S05]  /*48e0*/  BSYNC B0 ;  /* 0x0000000000007941 */ /* 0x000fea0003800000 */
.L_x_20018:
        /* <DEDUP_REMOVED lines=16> */
.L_x_20024:
[----:B------:R-:W-:Y:S05]  /*49f0*/  BSYNC B1 ;  /* 0x0000000000017941 */ /* 0x000fea0003800000 */
.L_x_20023:
        /* <DEDUP_REMOVED lines=44> */
.L_x_20022:
[----:B------:R-:W-:Y:S05]  /*4cc0*/  BSYNC B0 ;  /* 0x0000000000007941 */ /* 0x000fea0003800000 */
.L_x_20021:
[----:B------:R-:W-:Y:S01]  /*4cd0*/  I2FP.F32.U32 R45, R40 ;  /* 0x00000028002d7245 */ /* 0x000fe20000201000 */
[----:B------:R-:W-:Y:S01]  /*4ce0*/  BSSY B0, `(.L_x_20025) ;  /* 0x0000016000007945 */ /* 0x000fe20003800000 */
[C---:B------:R-:W-:Y:S01]  /*4cf0*/  SHF.L.U32 R47, R41.reuse, 0x10, RZ ;  /* 0x00000010292f7819 */ /* 0x040fe200000006ff */
[----:B------:R-:W-:Y:S01]  /*4d00*/  VIADD R40, R46, 0x1 ;  /* 0x000000012e287836 */ /* 0x000fe20000000000 */
[----:B------:R-:W-:Y:S01]  /*4d10*/  PRMT R53, R41, 0x7632, R53 ;  /* 0x0000763229357816 */ /* 0x000fe20000000035 */
[----:B------:R-:W-:Y:S02]  /*4d20*/  FFMA.FTZ R45, R45, R214, 1.1641532182693481445e-10 ;  /* 0x2f0000002d2d7423 */ /* 0x000fe400000100d6 */
[----:B------:R-:W-:-:S03]  /*4d30*/  FMUL.FTZ R47, R47, R208 ;  /* 0x000000d02f2f7220 */ /* 0x000fc60000410000 */
[----:B------:R-:W-:Y:S01]  /*4d40*/  FSETP.GTU.FTZ.AND P2, PT, R45, R212, PT ;  /* 0x000000d42d00720b */ /* 0x000fe20003f5c000 */
[----:B------:R-:W-:-:S03]  /*4d50*/  FMUL.FTZ R47, R47, R210 ;  /* 0x000000d22f2f7220 */ /* 0x000fc60000410000 */
[----:B------:R-:W-:Y:S02]  /*4d60*/  P2R R52, PR, RZ, 0x4 ;  /* 0x00000004ff347803 */ /* 0x000fe40000000000 */
        /* <DEDUP_REMOVED lines=12> */
.L_x_20026:
[----:B------:R-:W-:-:S07]  /*4e30*/  IMAD.MOV.U32 R54, RZ, RZ, R192 ;  /* 0x000000ffff367224 */ /* 0x000fce00078e00c0 */
.L_x_20027:
[----:B------:R-:W-:Y:S05]  /*4e40*/  BSYNC B0 ;  /* 0x0000000000007941 */ /* 0x000fea0003800000 */
.L_x_20025:
        /* <DEDUP_REMOVED lines=16> */
.L_x_20031:
[----:B------:R-:W-:Y:S05]  /*4f50*/  BSYNC B1 ;  /* 0x0000000000017941 */ /* 0x000fea0003800000 */
.L_x_20030:
        /* <DEDUP_REMOVED lines=44> */
.L_x_20029:
[----:B------:R-:W-:Y:S05]  /*5220*/  BSYNC B0 ;  /* 0x0000000000007941 */ /* 0x000fea0003800000 */
.L_x_20028:
        /* <DEDUP_REMOVED lines=20> */
.L_x_20033:
[----:B------:R-:W-:-:S07]  /*5370*/  IMAD.MOV.U32 R53, RZ, RZ, R192 ;  /* 0x000000ffff357224 */ /* 0x000fce00078e00c0 */
.L_x_20034:
[----:B------:R-:W-:Y:S05]  /*5380*/  BSYNC B0 ;  /* 0x0000000000007941 */ /* 0x000fea0003800000 */
.L_x_20032:
        /* <DEDUP_REMOVED lines=16> */
.L_x_20038:
[----:B------:R-:W-:Y:S05]  /*5490*/  BSYNC B1 ;  /* 0x0000000000017941 */ /* 0x000fea0003800000 */
.L_x_20037:
        /* <DEDUP_REMOVED lines=44> */
.L_x_20036:
[----:B------:R-:W-:Y:S05]  /*5760*/  BSYNC B0 ;  /* 0x0000000000007941 */ /* 0x000fea0003800000 */
.L_x_20035:
        /* <DEDUP_REMOVED lines=21> */
.L_x_20040:
[----:B------:R-:W-:-:S07]  /*58c0*/  IMAD.MOV.U32 R53, RZ, RZ, R192 ;  /* 0x000000ffff357224 */ /* 0x000fce00078e00c0 */
.L_x_20041:
[----:B------:R-:W-:Y:S05]  /*58d0*/  BSYNC B0 ;  /* 0x0000000000007941 */ /* 0x000fea0003800000 */
.L_x_20039:
        /* <DEDUP_REMOVED lines=16> */
.L_x_20045:
[----:B------:R-:W-:Y:S05]  /*59e0*/  BSYNC B1 ;  /* 0x0000000000017941 */ /* 0x000fea0003800000 */
.L_x_20044:
        /* <DEDUP_REMOVED lines=44> */
.L_x_20043:
[----:B------:R-:W-:Y:S05]  /*5cb0*/  BSYNC B0 ;  /* 0x0000000000007941 */ /* 0x000fea0003800000 */
.L_x_20042:
        /* <DEDUP_REMOVED lines=20> */
.L_x_20047:
[----:B------:R-:W-:-:S07]  /*5e00*/  IMAD.MOV.U32 R42, RZ, RZ, R192 ;  /* 0x000000ffff2a7224 */ /* 0x000fce00078e00c0 */
.L_x_20048:
[----:B------:R-:W-:Y:S05]  /*5e10*/  BSYNC B0 ;  /* 0x0000000000007941 */ /* 0x000fea0003800000 */
.L_x_20046:
        /* <DEDUP_REMOVED lines=16> */
.L_x_20052:
[----:B------:R-:W-:Y:S05]  /*5f20*/  BSYNC B1 ;  /* 0x0000000000017941 */ /* 0x000fea0003800000 */
.L_x_20051:
        /* <DEDUP_REMOVED lines=44> */
.L_x_20050:
[----:B------:R-:W-:Y:S05]  /*61f0*/  BSYNC B0 ;  /* 0x0000000000007941 */ /* 0x000fea0003800000 */
.L_x_20049:
        /* <DEDUP_REMOVED lines=21> */
.L_x_20054:
[----:B------:R-:W-:-:S07]  /*6350*/  IMAD.MOV.U32 R49, RZ, RZ, R192 ;  /* 0x000000ffff317224 */ /* 0x000fce00078e00c0 */
.L_x_20055:
[----:B------:R-:W-:Y:S05]  /*6360*/  BSYNC B0 ;  /* 0x0000000000007941 */ /* 0x000fea0003800000 */
.L_x_20053:
        /* <DEDUP_REMOVED lines=18> */
.L_x_20059:
[----:B------:R-:W-:Y:S05]  /*6490*/  BSYNC B1 ;  /* 0x0000000000017941 */ /* 0x000fea0003800000 */
.L_x_20058:
        /* <DEDUP_REMOVED lines=44> */
.L_x_20057:
[----:B------:R-:W-:Y:S05]  /*6760*/  BSYNC B0 ;  /* 0x0000000000007941 */ /* 0x000fea0003800000 */
.L_x_20056:
[----:B------:R-:W-:Y:S01]  /*6770*/  I2FP.F32.U32 R41, R49 ;  /* 0x0000003100297245 */ /* 0x000fe20000201000 */
[----:B------:R-:W-:Y:S01]  /*6780*/  VIADD R205, R211, 0x40 ;  /* 0x00000040d3cd7836 */ /* 0x000fe20000000000 */
[----:B------:R-:W-:Y:S02]  /*6790*/  ISETP.NE.AND P6, PT, R50, RZ, PT ;  /* 0x000000ff3200720c */ /* 0x000fe40003fc5270 */
[----:B------:R-:W-:Y:S01]  /*67a0*/  SEL R50, RZ, 0x10000, P5 ;  /* 0x00010000ff327807 */ /* 0x000fe20002800000 */
[----:B------:R-:W-:Y:S01]  /*67b0*/  FFMA.FTZ R43, R41, R214, 1.1641532182693481445e-10 ;  /* 0x2f000000292b7423 */ /* 0x000fe200000100d6 */
[----:B------:R-:W-:Y:S01]  /*67c0*/  SEL R53, RZ, 0x100, P4 ;  /* 0x00000100ff357807 */ /* 0x000fe20002000000 */
[----:B------:R-:W0:Y:S01]  /*67d0*/  @P1 LDC.64 R40, c[0x0][0x230] ;  /* 0x00008c00ff281b82 */ /* 0x000e220000000a00 */
[----:B------:R-:W-:Y:S02]  /*67e0*/  ISETP.NE.AND P5, PT, R51, RZ, PT ;  /* 0x000000ff3300720c */ /* 0x000fe40003fa5270 */
[----:B------:R-:W-:-:S02]  /*67f0*/  ISETP.NE.AND P4, PT, R52, RZ, PT ;  /* 0x000000ff3400720c */ /* 0x000fc40003f85270 */
        /* <DEDUP_REMOVED lines=8> */
[----:B------:R-:W-:Y:S01]  /*6880*/  SEL R51, RZ, 0x1, P6 ;  /* 0x00000001ff337807 */ /* 0x000fe20003000000 */
[----:B------:R-:W-:Y:S01]  /*6890*/  IMAD.WIDE.U32 R44, R44, 0x10000, RZ ;  /* 0x000100002c2c7825 */ /* 0x000fe200078e00ff */
[----:B------:R-:W-:Y:S02]  /*68a0*/  SEL R48, RZ, 0x1000000, P2 ;  /* 0x01000000ff307807 */ /* 0x000fe40001000000 */
[----:B------:R-:W-:Y:S01]  /*68b0*/  FSEL R87, R49, RZ, !P2 ;  /* 0x000000ff31577208 */ /* 0x000fe20005000000 */
[----:B------:R-:W-:Y:S01]  /*68c0*/  IMAD.WIDE.U32 R42, R42, 0x100, RZ ;  /* 0x000001002a2a7825 */ /* 0x000fe200078e00ff */
[----:B------:R-:W-:-:S03]  /*68d0*/  LOP3.LUT R53, R53, R48, R50, 0xfe, !PT ;  /* 0x0000003035357212 */ /* 0x000fc600078efe32 */
[----:B------:R-:W-:Y:S01]  /*68e0*/  IMAD.WIDE.U32 R48, R197, 0x20, R202 ;  /* 0x00000020c5307825 */ /* 0x000fe200078e00ca */
[----:B------:R-:W-:-:S03]  /*68f0*/  LOP3.LUT R44, R42, R46, R44, 0xfe, !PT ;  /* 0x0000002e2a2c7212 */ /* 0x000fc600078efe2c */
[----:B------:R-:W-:Y:S01]  /*6900*/  @P0 FADD.FTZ R87, R103, R87 ;  /* 0x0000005767570221 */ /* 0x000fe20000010000 */
[----:B------:R-:W-:Y:S02]  /*6910*/  SEL R46, RZ, 0x1, P3 ;  /* 0x00000001ff2e7807 */ /* 0x000fe40001800000 */
[----:B------:R-:W-:Y:S01]  /*6920*/  LOP3.LUT R44, R44, R51, RZ, 0xfc, !PT ;  /* 0x000000332c2c7212 */ /* 0x000fe200078efcff */
[----:B0-----:R-:W-:Y:S01]  /*6930*/  @P1 IMAD.WIDE.U32 R50, R205, 0x20, R40 ;  /* 0x00000020cd321825 */ /* 0x001fe200078e0028 */
[----:B------:R-:W-:Y:S01]  /*6940*/  LOP3.LUT R47, R47, R53, R46, 0xfe, !PT ;  /* 0x000000352f2f7212 */ /* 0x000fe200078efe2e */
[----:B------:R0:W-:Y:S02]  /*6950*/  STG.E.128 desc[UR4][R48.64], R88 ;  /* 0x0000005830007986 */ /* 0x0001e4000c101d04 */
[----:B------:R-:W-:Y:S01]  /*6960*/  IMAD.WIDE.U32 R40, R205, 0x10, R140 ;  /* 0x00000010cd287825 */ /* 0x000fe200078e008c */
[----:B------:R-:W-:Y:S01]  /*6970*/  LOP3.LUT R45, R43, R47, R45, 0xfe, !PT ;  /* 0x0000002f2b2d7212 */ /* 0x000fe200078efe2d */
[----:B------:R0:W-:Y:S02]  /*6980*/  STG.E.128 desc[UR4][R48.64+0x10], R84 ;  /* 0x0000105430007986 */ /* 0x0001e4000c101d04 */
[----:B------:R-:W-:-:S05]  /*6990*/  IMAD.WIDE.U32 R46, R197, 0x8, R200 ;  /* 0x00000008c52e7825 */ /* 0x000fca00078e00c8 */
[----:B------:R0:W-:Y:S04]  /*69a0*/  STG.E.64 desc[UR4][R46.64], R44 ;  /* 0x0000002c2e007986 */ /* 0x0001e8000c101b04 */
[----:B------:R0:W5:Y:S04]  /*69b0*/  @P1 LDG.E.128 R104, desc[UR4][R50.64] ;  /* 0x0000000432681981 */ /* 0x000168000c1e1d00 */
        /* <DEDUP_REMOVED lines=14> */
.L_x_20061:
[----:B------:R-:W-:-:S07]  /*6aa0*/  MOV R53, R192 ;  /* 0x000000c000357202 */ /* 0x000fce0000000f00 */
.L_x_20062:
[----:B------:R-:W-:Y:S05]  /*6ab0*/  BSYNC B0 ;  /* 0x0000000000007941 */ /* 0x000fea0003800000 */
.L_x_20060:
        /* <DEDUP_REMOVED lines=16> */
.L_x_20066:
[----:B------:R-:W-:Y:S05]  /*6bc0*/  BSYNC B1 ;  /* 0x0000000000017941 */ /* 0x000fea0003800000 */
.L_x_20065:
        /* <DEDUP_REMOVED lines=44> */
.L_x_20064:
[----:B------:R-:W-:Y:S05]  /*6e90*/  BSYNC B0 ;  /* 0x0000000000007941 */ /* 0x000fea0003800000 */
.L_x_20063:
[----:B------:R-:W-:Y:S01]  /*6ea0*/  I2FP.F32.U32 R45, R53 ;  /* 0x00000035002d7245 */ /* 0x000fe20000201000 */
[----:B-----5:R-:W-:Y:S01]  /*6eb0*/  IMAD.U32 R47, R40, 0x10000, RZ ;  /* 0x00010000282f7824 */ /* 0x020fe200078e00ff */
[----:B------:R-:W-:Y:S01]  /*6ec0*/  ISETP.NE.AND P2, PT, R52, 0x1, PT ;  /* 0x000000013400780c */ /* 0x000fe20003f45270 */
[----:B------:R-:W-:Y:S01]  /*6ed0*/  BSSY B0, `(.L_x_20067) ;  /* 0x0000015000007945 */ /* 0x000fe20003800000 */
[----:B------:R-:W-:Y:S01]  /*6ee0*/  LOP3.LUT R196, R196, 0xfffffff7, RZ, 0xc0, !PT ;  /* 0xfffffff7c4c47812 */ /* 0x000fe200078ec0ff */
[----:B------:R-:W-:Y:S01]  /*6ef0*/  FFMA.FTZ R45, R45, R214, 1.1641532182693481445e-10 ;  /* 0x2f0000002d2d7423 */ /* 0x000fe200000100d6 */
[----:B------:R-:W-:Y:S01]  /*6f00*/  FMUL.FTZ R47, R47, R208 ;  /* 0x000000d02f2f7220 */ /* 0x000fe20000410000 */
[----:B------:R-:W-:Y:S02]  /*6f10*/  PRMT R40, R40, 0x7632, R40 ;  /* 0x0000763228287816 */ /* 0x000fe40000000028 */
[----:B------:R-:W-:Y:S01]  /*6f20*/  IADD3 R44, R52, 0x1, RZ ;  /* 0x00000001342c7810 */ /* 0x000fe20007ffe0ff */
[----:B------:R-:W-:Y:S01]  /*6f30*/  FMUL.FTZ R47, R47, R210 ;  /* 0x000000d22f2f7220 */ /* 0x000fe20000410000 */
[----:B------:R-:W-:-:S04]  /*6f40*/  FSETP.GTU.FTZ.AND P3, PT, R45, R212, PT ;  /* 0x000000d42d00720b */ /* 0x000fc80003f7c000 */
[----:B------:R-:W-:-:S05]  /*6f50*/  FSEL R80, R47, RZ, !P3 ;  /* 0x000000ff2f507208 */ /* 0x000fca0005800000 */
[----:B------:R-:W-:-:S04]  /*6f60*/  @P0 FADD.FTZ R80, R104, R80 ;  /* 0x0000005068500221 */ /* 0x000fc80000010000 */
        /* <DEDUP_REMOVED lines=10> */
.L_x_20068:
[----:B------:R-:W-:-:S07]  /*7010*/  MOV R53, R192 ;  /* 0x000000c000357202 */ /* 0x000fce0000000f00 */
.L_x_20069:
[----:B------:R-:W-:Y:S05]  /*7020*/  BSYNC B0 ;  /* 0x0000000000007941 */ /* 0x000fea0003800000 */
.L_x_20067:
        /* <DEDUP_REMOVED lines=16> */
.L_x_20073:
[----:B------:R-:W-:Y:S05]  /*7130*/  BSYNC B1 ;  /* 0x0000000000017941 */ /* 0x000fea0003800000 */
.L_x_20072:
        /* <DEDUP_REMOVED lines=44> */
.L_x_20071:
[----:B------:R-:W-:Y:S05]  /*7400*/  BSYNC B0 ;  /* 0x0000000000007941 */ /* 0x000fea0003800000 */
.L_x_20070:
[----:B------:R-:W-:Y:S01]  /*7410*/  I2FP.F32.U32 R45, R53 ;  /* 0x00000035002d7245 */ /* 0x000fe20000201000 */
[----:B------:R-:W-:Y:S01]  /*7420*/  IMAD.U32 R47, R40, 0x10000, RZ ;  /* 0x00010000282f7824 */ /* 0x000fe200078e00ff */
[----:B------:R-:W-:Y:S01]  /*7430*/  ISETP.NE.AND P2, PT, R44, 0x1, PT ;  /* 0x000000012c00780c */ /* 0x000fe20003f45270 */
[----:B------:R-:W-:Y:S01]  /*7440*/  BSSY B0, `(.L_x_20074) ;  /* 0x0000014000007945 */ /* 0x000fe20003800000 */
[----:B------:R-:W-:Y:S01]  /*7450*/  LOP3.LUT R196, R196, 0xfffffffb, RZ, 0xc0, !PT ;  /* 0xfffffffbc4c47812 */ /* 0x000fe200078ec0ff */
[----:B------:R-:W-:Y:S01]  /*7460*/  FFMA.FTZ R45, R45, R214, 1.1641532182693481445e-10 ;  /* 0x2f0000002d2d7423 */ /* 0x000fe200000100d6 */
[----:B------:R-:W-:Y:S01]  /*7470*/  FMUL.FTZ R47, R47, R208 ;  /* 0x000000d02f2f7220 */ /* 0x000fe20000410000 */
[----:B------:R-:W-:-:S03]  /*7480*/  IADD3 R46, R44, 0x1, RZ ;  /* 0x000000012c2e7810 */ /* 0x000fc60007ffe0ff */
        /* <DEDUP_REMOVED lines=14> */
.L_x_20075:
[----:B------:R-:W-:-:S07]  /*7570*/  MOV R40, R192 ;  /* 0x000000c000287202 */ /* 0x000fce0000000f00 */
.L_x_20076:
[----:B------:R-:W-:Y:S05]  /*7580*/  BSYNC B0 ;  /* 0x0000000000007941 */ /* 0x000fea0003800000 */
.L_x_20074:
        /* <DEDUP_REMOVED lines=16> */
.L_x_20080:
[----:B------:R-:W-:Y:S05]  /*7690*/  BSYNC B1 ;  /* 0x0000000000017941 */ /* 0x000fea0003800000 */
.L_x_20079:
        /* <DEDUP_REMOVED lines=44> */
.L_x_20078:
[----:B------:R-:W-:Y:S05]  /*7960*/  BSYNC B0 ;  /* 0x0000000000007941 */ /* 0x000fea0003800000 */
.L_x_20077:
[----:B------:R-:W-:Y:S01]  /*7970*/  I2FP.F32.U32 R45, R40 ;  /* 0x00000028002d7245 */ /* 0x000fe20000201000 */
[C---:B------:R-:W-:Y:S01]  /*7980*/  IMAD.U32 R47, R41.reuse, 0x10000, RZ ;  /* 0x00010000292f7824 */ /* 0x040fe200078e00ff */
[----:B------:R-:W-:Y:S01]  /*7990*/  LOP3.LUT R196, R196, 0xfffffffd, RZ, 0xc0, !PT ;  /* 0xfffffffdc4c47812 */ /* 0x000fe200078ec0ff */
[----:B------:R-:W-:Y:S01]  /*79a0*/  BSSY B0, `(.L_x_20081) ;  /* 0x0000015000007945 */ /* 0x000fe20003800000 */
[----:B------:R-:W-:Y:S01]  /*79b0*/  PRMT R50, R41, 0x7632, R50 ;  /* 0x0000763229327816 */ /* 0x000fe20000000032 */
        /* <DEDUP_REMOVED lines=18> */
.L_x_20082:
[----:B------:R-:W-:-:S07]  /*7ae0*/  MOV R51, R192 ;  /* 0x000000c000337202 */ /* 0x000fce0000000f00 */
.L_x_20083:
[----:B------:R-:W-:Y:S05]  /*7af0*/  BSYNC B0 ;  /* 0x0000000000007941 */ /* 0x000fea0003800000 */
.L_x_20081:
        /* <DEDUP_REMOVED lines=16> */
.L_x_20087:
[----:B------:R-:W-:Y:S05]  /*7c00*/  BSYNC B1 ;  /* 0x0000000000017941 */ /* 0x000fea0003800000 */
.L_x_20086:
        /* <DEDUP_REMOVED lines=44> */
.L_x_20085:
[----:B------:R-:W-:Y:S05]  /*7ed0*/  BSYNC B0 ;  /* 0x0000000000007941 */ /* 0x000fea0003800000 */
.L_x_20084:
        /* <DEDUP_REMOVED lines=20> */
.L_x_20089:
[----:B------:R-:W-:-:S07]  /*8020*/  MOV R50, R192 ;  /* 0x000000c000327202 */ /* 0x000fce0000000f00 */
.L_x_20090:
[----:B------:R-:W-:Y:S05]  /*8030*/  BSYNC B0 ;  /* 0x0000000000007941 */ /* 0x000fea0003800000 */
.L_x_20088:
        /* <DEDUP_REMOVED lines=16> */
.L_x_20094:
[----:B------:R-:W-:Y:S05]  /*8140*/  BSYNC B1 ;  /* 0x0000000000017941 */ /* 0x000fea0003800000 */
.L_x_20093:
        /* <DEDUP_REMOVED lines=44> */
.L_x_20092:
[----:B------:R-:W-:Y:S05]  /*8410*/  BSYNC B0 ;  /* 0x0000000000007941 */ /* 0x000fea0003800000 */
.L_x_20091:
        /* <DEDUP_REMOVED lines=21> */
.L_x_20096:
[----:B------:R-:W-:-:S07]  /*8570*/  MOV R50, R192 ;  /* 0x000000c000327202 */ /* 0x000fce0000000f00 */
.L_x_20097:
[----:B------:R-:W-:Y:S05]  /*8580*/  BSYNC B0 ;  /* 0x0000000000007941 */ /* 0x000fea0003800000 */
.L_x_20095:
        /* <DEDUP_REMOVED lines=16> */
.L_x_20101:
[----:B------:R-:W-:Y:S05]  /*8690*/  BSYNC B1 ;  /* 0x0000000000017941 */ /* 0x000fea0003800000 */
.L_x_20100:
        /* <DEDUP_REMOVED lines=44> */
.L_x_20099:
[----:B------:R-:W-:Y:S05]  /*8960*/  BSYNC B0 ;  /* 0x0000000000007941 */ /* 0x000fea0003800000 */
.L_x_20098:
        /* <DEDUP_REMOVED lines=20> */
.L_x_20103:
[----:B------:R-:W-:-:S07]  /*8ab0*/  MOV R42, R192 ;  /* 0x000000c0002a7202 */ /* 0x000fce0000000f00 */
.L_x_20104:
[----:B------:R-:W-:Y:S05]  /*8ac0*/  BSYNC B0 ;  /* 0x0000000000007941 */ /* 0x000fea0003800000 */
.L_x_20102:
        /* <DEDUP_REMOVED lines=16> */
.L_x_20108:
[----:B------:R-:W-:Y:S05]  /*8bd0*/  BSYNC B1 ;  /* 0x0000000000017941 */ /* 0x000fea0003800000 */
.L_x_20107:
        /* <DEDUP_REMOVED lines=44> */
.L_x_20106:
[----:B------:R-:W-:Y:S05]  /*8ea0*/  BSYNC B0 ;  /* 0x0000000000007941 */ /* 0x000fea0003800000 */
.L_x_20105:
        /* <DEDUP_REMOVED lines=21> */
.L_x_20110:
[----:B------:R-:W-:-:S07]  /*9000*/  MOV R49, R192 ;  /* 0x000000c000317202 */ /* 0x000fce0000000f00 */
.L_x_20111:
[----:B------:R-:W-:Y:S05]  /*9010*/  BSYNC B0 ;  /* 0x0000000000007941 */ /* 0x000fea0003800000 */
.L_x_20109:
        /* <DEDUP_REMOVED lines=18> */
.L_x_20115:
[----:B------:R-:W-:Y:S05]  /*9140*/  BSYNC B1 ;  /* 0x0000000000017941 */ /* 0x000fea0003800000 */
.L_x_20114:
        /* <DEDUP_REMOVED lines=44> */
.L_x_20113:
[----:B------:R-:W-:Y:S05]  /*9410*/  BSYNC B0 ;  /* 0x0000000000007941 */ /* 0x000fea0003800000 */
.L_x_20112:
[----:B------:R-:W-:Y:S01]  /*9420*/  I2FP.F32.U32 R41, R49 ;  /* 0x0000003100297245 */ /* 0x000fe20000201000 */
[----:B------:R-:W-:Y:S01]  /*9430*/  IMAD.U32 R45, R48, 0x10000, RZ ;  /* 0x00010000302d7824 */ /* 0x000fe200078e00ff */
[----:B------:R-:W-:Y:S02]  /*9440*/  SEL R50, RZ, 0x10000, P5 ;  /* 0x00010000ff327807 */ /* 0x000fe40002800000 */
[----:B------:R-:W-:Y:S01]  /*9450*/  SEL R53, RZ, 0x100, P4 ;  /* 0x00000100ff357807 */ /* 0x000fe20002000000 */
[----:B------:R-:W-:Y:S01]  /*9460*/  FFMA.FTZ R43, R41, R214, 1.1641532182693481445e-10 ;  /* 0x2f000000292b7423 */ /* 0x000fe200000100d6 */
[C---:B------:R-:W-:Y:S01]  /*9470*/  LOP3.LUT P5, RZ, R196.reuse, 0x4, RZ, 0xc0, !PT ;  /* 0x00000004c4ff7812 */ /* 0x040fe200078ac0ff */
[----:B------:R-:W0:Y:S01]  /*9480*/  @P1 LDC.64 R40, c[0x0][0x230] ;  /* 0x00008c00ff281b82 */ /* 0x000e220000000a00 */
[----:B------:R-:W-:Y:S01]  /*9490*/  LOP3.LUT P4, RZ, R196, 0x2, RZ, 0xc0, !PT ;  /* 0x00000002c4ff7812 */ /* 0x000fe2000788c0ff */
[----:B------:R-:W-:Y:S01]  /*94a0*/  FMUL.FTZ R49, R45, R208 ;  /* 0x000000d02d317220 */ /* 0x000fe20000410000 */
[----:B------:R-:W-:-:S02]  /*94b0*/  SEL R46, RZ, 0x1, P2 ;  /* 0x00000001ff2e7807 */ /* 0x000fc40001000000 */
[----:B------:R-:W-:Y:S01]  /*94c0*/  SEL R44, RZ, 0x1, P4 ;  /* 0x00000001ff2c7807 */ /* 0x000fe20002000000 */
[----:B------:R-:W-:Y:S01]  /*94d0*/  FMUL.FTZ R49, R49, R210 ;  /* 0x000000d231317220 */ /* 0x000fe20000410000 */
[----:B------:R-:W-:Y:S01]  /*94e0*/  SEL R42, RZ, 0x1, P5 ;  /* 0x00000001ff2a7807 */ /* 0x000fe20002800000 */
[----:B------:R-:W-:Y:S01]  /*94f0*/  IMAD.WIDE.U32 R46, R46, 0x1000000, RZ ;  /* 0x010000002e2e7825 */ /* 0x000fe200078e00ff */
[----:B------:R-:W-:Y:S02]  /*9500*/  FSETP.GTU.FTZ.AND P2, PT, R43, R212, PT ;  /* 0x000000d42b00720b */ /* 0x000fe40003f5c000 */
[----:B------:R-:W-:Y:S01]  /*9510*/  LOP3.LUT P6, RZ, R196, 0x8, RZ, 0xc0, !PT ;  /* 0x00000008c4ff7812 */ /* 0x000fe200078cc0ff */
[----:B------:R-:W-:Y:S01]  /*9520*/  IMAD.WIDE.U32 R44, R44, 0x10000, RZ ;  /* 0x000100002c2c7825 */ /* 0x000fe200078e00ff */
[----:B------:R-:W-:Y:S02]  /*9530*/  SEL R48, RZ, 0x1000000, P2 ;  /* 0x01000000ff307807 */ /* 0x000fe40001000000 */
[----:B------:R-:W-:Y:S01]  /*9540*/  SEL R51, RZ, 0x1, P6 ;  /* 0x00000001ff337807 */ /* 0x000fe20003000000 */
[----:B------:R-:W-:Y:S01]  /*9550*/  IMAD.WIDE.U32 R42, R42, 0x100, RZ ;  /* 0x000001002a2a7825 */ /* 0x000fe200078e00ff */
[----:B------:R-:W-:-:S02]  /*9560*/  LOP3.LUT R53, R53, R48, R50, 0xfe, !PT ;  /* 0x0000003035357212 */ /* 0x000fc400078efe32 */
[----:B------:R-:W-:Y:S01]  /*9570*/  FSEL R79, R49, RZ, !P2 ;  /* 0x000000ff314f7208 */ /* 0x000fe20005000000 */
[----:B------:R-:W-:Y:S01]  /*9580*/  IMAD.WIDE.U32 R48, R205, 0x20, R202 ;  /* 0x00000020cd307825 */ /* 0x000fe200078e00ca */
[----:B------:R-:W-:Y:S02]  /*9590*/  LOP3.LUT R44, R42, R46, R44, 0xfe, !PT ;  /* 0x0000002e2a2c7212 */ /* 0x000fe400078efe2c */
[----:B------:R-:W-:Y:S01]  /*95a0*/  SEL R46, RZ, 0x1, P3 ;  /* 0x00000001ff2e7807 */ /* 0x000fe20001800000 */
[----:B------:R-:W-:Y:S01]  /*95b0*/  @P0 FADD.FTZ R79, R103, R79 ;  /* 0x0000004f674f0221 */ /* 0x000fe20000010000 */
[----:B------:R-:W-:Y:S01]  /*95c0*/  IADD3 R207, R211, 0x60, RZ ;  /* 0x00000060d3cf7810 */ /* 0x000fe20007ffe0ff */
[----:B------:R1:W-:Y:S01]  /*95d0*/  STG.E.128 desc[UR4][R48.64], R80 ;  /* 0x0000005030007986 */ /* 0x0003e2000c101d04 */
[----:B------:R-:W-:Y:S02]  /*95e0*/  LOP3.LUT R47, R47, R53, R46, 0xfe, !PT ;  /* 0x000000352f2f7212 */ /* 0x000fe400078efe2e */
[----:B------:R-:W-:Y:S01]  /*95f0*/  LOP3.LUT R44, R44, R51, RZ, 0xfc, !PT ;  /* 0x000000332c2c7212 */ /* 0x000fe200078efcff */
[----:B0-----:R-:W-:Y:S01]  /*9600*/  @P1 IMAD.WIDE.U32 R50, R207, 0x20, R40 ;  /* 0x00000020cf321825 */ /* 0x001fe200078e0028 */
[----:B------:R-:W-:Y:S01]  /*9610*/  LOP3.LUT R45, R43, R47, R45, 0xfe, !PT ;  /* 0x0000002f2b2d7212 */ /* 0x000fe200078efe2d */
[----:B------:R1:W-:Y:S02]  /*9620*/  STG.E.128 desc[UR4][R48.64+0x10], R76 ;  /* 0x0000104c30007986 */ /* 0x0003e4000c101d04 */
[----:B------:R-:W-:-:S04]  /*9630*/  IMAD.WIDE.U32 R46, R205, 0x8, R200 ;  /* 0x00000008cd2e7825 */ /* 0x000fc800078e00c8 */
[----:B------:R-:W-:Y:S01]  /*9640*/  IMAD.WIDE.U32 R40, R207, 0x10, R140 ;  /* 0x00000010cf287825 */ /* 0x000fe200078e008c */
[----:B------:R1:W-:Y:S04]  /*9650*/  STG.E.64 desc[UR4][R46.64], R44 ;  /* 0x0000002c2e007986 */ /* 0x0003e8000c101b04 */
[----:B------:R1:W5:Y:S04]  /*9660*/  @P1 LDG.E.128 R104, desc[UR4][R50.64] ;  /* 0x0000000432681981 */ /* 0x000368000c1e1d00 */
[----:B------:R1:W5:Y:S04]  /*9670*/  @P1 LDG.E.128 R100, desc[UR4][R50.64+0x10] ;  /* 0x0000100432641981 */ /* 0x000368000c1e1d00 */
        /* <DEDUP_REMOVED lines=13> */
.L_x_20117:
[----:B------:R-:W-:-:S07]  /*9750*/  IMAD.MOV.U32 R53, RZ, RZ, R192 ;  /* 0x000000ffff357224 */ /* 0x000fce00078e00c0 */
.L_x_20118:
[----:B------:R-:W-:Y:S05]  /*9760*/  BSYNC B0 ;  /* 0x0000000000007941 */ /* 0x000fea0003800000 */
.L_x_20116:
        /* <DEDUP_REMOVED lines=16> */
.L_x_20122:
[----:B------:R-:W-:Y:S05]  /*9870*/  BSYNC B1 ;  /* 0x0000000000017941 */ /* 0x000fea0003800000 */
.L_x_20121:
        /* <DEDUP_REMOVED lines=44> */
.L_x_20120:
[----:B------:R-:W-:Y:S05]  /*9b40*/  BSYNC B0 ;  /* 0x0000000000007941 */ /* 0x000fea0003800000 */
.L_x_20119:
[----:B------:R-:W-:Y:S01]  /*9b50*/  I2FP.F32.U32 R45, R53 ;  /* 0x00000035002d7245 */ /* 0x000fe20000201000 */
[----:B------:R-:W-:Y:S01]  /*9b60*/  BSSY B0, `(.L_x_20123) ;  /* 0x0000017000007945 */ /* 0x000fe20003800000 */
[----:B-----5:R-:W-:Y:S01]  /*9b70*/  SHF.L.U32 R47, R40, 0x10, RZ ;  /* 0x00000010282f7819 */ /* 0x020fe200000006ff */
[C---:B------:R-:W-:Y:S01]  /*9b80*/  VIADD R44, R52.reuse, 0x1 ;  /* 0x00000001342c7836 */ /* 0x040fe20000000000 */
[----:B------:R-:W-:Y:S01]  /*9b90*/  ISETP.NE.AND P2, PT, R52, 0x1, PT ;  /* 0x000000013400780c */ /* 0x000fe20003f45270 */
[----:B------:R-:W-:Y:S01]  /*9ba0*/  FFMA.FTZ R45, R45, R214, 1.1641532182693481445e-10 ;  /* 0x2f0000002d2d7423 */ /* 0x000fe200000100d6 */
[----:B------:R-:W-:Y:S01]  /*9bb0*/  LOP3.LUT R196, R196, 0xfffffff7, RZ, 0xc0, !PT ;  /* 0xfffffff7c4c47812 */ /* 0x000fe200078ec0ff */
[----:B------:R-:W-:Y:S01]  /*9bc0*/  FMUL.FTZ R47, R47, R208 ;  /* 0x000000d02f2f7220 */ /* 0x000fe20000410000 */
[----:B------:R-:W-:Y:S02]  /*9bd0*/  PRMT R40, R40, 0x7632, R40 ;  /* 0x0000763228287816 */ /* 0x000fe40000000028 */
        /* <DEDUP_REMOVED lines=14> */
.L_x_20124:
[----:B------:R-:W-:-:S07]  /*9cc0*/  IMAD.MOV.U32 R53, RZ, RZ, R192 ;  /* 0x000000ffff357224 */ /* 0x000fce00078e00c0 */
.L_x_20125:
[----:B------:R-:W-:Y:S05]  /*9cd0*/  BSYNC B0 ;  /* 0x0000000000007941 */ /* 0x000fea0003800000 */
.L_x_20123:
        /* <DEDUP_REMOVED lines=16> */
.L_x_20129:
[----:B------:R-:W-:Y:S05]  /*9de0*/  BSYNC B1 ;  /* 0x0000000000017941 */ /* 0x000fea0003800000 */
.L_x_20128:
        /* <DEDUP_REMOVED lines=44> */
.L_x_20127:
[----:B------:R-:W-:Y:S05]  /*a0b0*/  BSYNC B0 ;  /* 0x0000000000007941 */ /* 0x000fea0003800000 */
.L_x_20126:
[----:B------:R-:W-:Y:S01]  /*a0c0*/  I2FP.F32.U32 R45, R53 ;  /* 0x00000035002d7245 */ /* 0x000fe20000201000 */
[----:B------:R-:W-:Y:S01]  /*a0d0*/  BSSY B0, `(.L_x_20130) ;  /* 0x0000016000007945 */ /* 0x000fe20003800000 */
[----:B------:R-:W-:Y:S01]  /*a0e0*/  SHF.L.U32 R47, R40, 0x10, RZ ;  /* 0x00000010282f7819 */ /* 0x000fe200000006ff */
[C---:B------:R-:W-:Y:S01]  /*a0f0*/  VIADD R46, R44.reuse, 0x1 ;  /* 0x000000012c2e7836 */ /* 0x040fe20000000000 */
[----:B------:R-:W-:Y:S01]  /*a100*/  ISETP.NE.AND P2, PT, R44, 0x1, PT ;  /* 0x000000012c00780c */ /* 0x000fe20003f45270 */
[----:B------:R-:W-:Y:S01]  /*a110*/  FFMA.FTZ R45, R45, R214, 1.1641532182693481445e-10 ;  /* 0x2f0000002d2d7423 */ /* 0x000fe200000100d6 */
[----:B------:R-:W-:Y:S01]  /*a120*/  LOP3.LUT R196, R196, 0xfffffffb, RZ, 0xc0, !PT ;  /* 0xfffffffbc4c47812 */ /* 0x000fe200078ec0ff */
[----:B------:R-:W-:-:S03]  /*a130*/  FMUL.FTZ R47, R47, R208 ;  /* 0x000000d02f2f7220 */ /* 0x000fc60000410000 */
        /* <DEDUP_REMOVED lines=14> */
.L_x_20131:
[----:B------:R-:W-:-:S07]  /*a220*/  IMAD.MOV.U32 R40, RZ, RZ, R192 ;  /* 0x000000ffff287224 */ /* 0x000fce00078e00c0 */
.L_x_20132:
[----:B------:R-:W-:Y:S05]  /*a230*/  BSYNC B0 ;  /* 0x0000000000007941 */ /* 0x000fea0003800000 */
.L_x_20130:
        /* <DEDUP_REMOVED lines=16> */
.L_x_20136:
[----:B------:R-:W-:Y:S05]  /*a340*/  BSYNC B1 ;  /* 0x0000000000017941 */ /* 0x000fea0003800000 */
.L_x_20135:
        /* <DEDUP_REMOVED lines=44> */
.L_x_20134:
[----:B------:R-:W-:Y:S05]  /*a610*/  BSYNC B0 ;  /* 0x0000000000007941 */ /* 0x000fea0003800000 */
.L_x_20133:
        /* <DEDUP_REMOVED lines=23> */
.L_x_20138:
[----:B------:R-:W-:-:S07]  /*a790*/  IMAD.MOV.U32 R51, RZ, RZ, R192 ;  /* 0x000000ffff337224 */ /* 0x000fce00078e00c0 */
.L_x_20139:
[----:B------:R-:W-:Y:S05]  /*a7a0*/  BSYNC B0 ;  /* 0x0000000000007941 */ /* 0x000fea0003800000 */
.L_x_20137:
        /* <DEDUP_REMOVED lines=16> */
.L_x_20143:
[----:B------:R-:W-:Y:S05]  /*a8b0*/  BSYNC B1 ;  /* 0x0000000000017941 */ /* 0x000fea0003800000 */
.L_x_20142:
        /* <DEDUP_REMOVED lines=44> */
.L_x_20141:
[----:B------:R-:W-:Y:S05]  /*ab80*/  BSYNC B0 ;  /* 0x0000000000007941 */ /* 0x000fea0003800000 */
.L_x_20140:
        /* <DEDUP_REMOVED lines=20> */
.L_x_20145:
[----:B------:R-:W-:-:S07]  /*acd0*/  IMAD.MOV.U32 R50, RZ, RZ, R192 ;  /* 0x000000ffff327224 */ /* 0x000fce00078e00c0 */
.L_x_20146:
[----:B------:R-:W-:Y:S05]  /*ace0*/  BSYNC B0 ;  /* 0x0000000000007941 */ /* 0x000fea0003800000 */
.L_x_20144:
        /* <DEDUP_REMOVED lines=16> */
.L_x_20150:
[----:B------:R-:W-:Y:S05]  /*adf0*/  BSYNC B1 ;  /* 0x0000000000017941 */ /* 0x000fea0003800000 */
.L_x_20149:
        /* <DEDUP_REMOVED lines=44> */
.L_x_20148:
[----:B------:R-:W-:Y:S05]  /*b0c0*/  BSYNC B0 ;  /* 0x0000000000007941 */ /* 0x000fea0003800000 */
.L_x_20147:
        /* <DEDUP_REMOVED lines=21> */
.L_x_20152:
[----:B------:R-:W-:-:S07]  /*b220*/  IMAD.MOV.U32 R50, RZ, RZ, R192 ;  /* 0x000000ffff327224 */ /* 0x000fce00078e00c0 */
.L_x_20153:
[----:B------:R-:W-:Y:S05]  /*b230*/  BSYNC B0 ;  /* 0x0000000000007941 */ /* 0x000fea0003800000 */
.L_x_20151:
        /* <DEDUP_REMOVED lines=16> */
.L_x_20157:
[----:B------:R-:W-:Y:S05]  /*b340*/  BSYNC B1 ;  /* 0x0000000000017941 */ /* 0x000fea0003800000 */
.L_x_20156:
        /* <DEDUP_REMOVED lines=44> */
.L_x_20155:
[----:B------:R-:W-:Y:S05]  /*b610*/  BSYNC B0 ;  /* 0x0000000000007941 */ /* 0x000fea0003800000 */
.L_x_20154:
        /* <DEDUP_REMOVED lines=20> */
.L_x_20159:
[----:B------:R-:W-:-:S07]  /*b760*/  IMAD.MOV.U32 R42, RZ, RZ, R192 ;  /* 0x000000ffff2a7224 */ /* 0x000fce00078e00c0 */
.L_x_20160:
[----:B------:R-:W-:Y:S05]  /*b770*/  BSYNC B0 ;  /* 0x0000000000007941 */ /* 0x000fea0003800000 */
.L_x_20158:
        /* <DEDUP_REMOVED lines=16> */
.L_x_20164:
[----:B------:R-:W-:Y:S05]  /*b880*/  BSYNC B1 ;  /* 0x0000000000017941 */ /* 0x000fea0003800000 */
.L_x_20163:
        /* <DEDUP_REMOVED lines=44> */
.L_x_20162:
[----:B------:R-:W-:Y:S05]  /*bb50*/  BSYNC B0 ;  /* 0x0000000000007941 */ /* 0x000fea0003800000 */
.L_x_20161:
        /* <DEDUP_REMOVED lines=21> */
.L_x_20166:
[----:B------:R-:W-:-:S07]  /*bcb0*/  IMAD.MOV.U32 R49, RZ, RZ, R192 ;  /* 0x000000ffff317224 */ /* 0x000fce00078e00c0 */
.L_x_20167:
[----:B------:R-:W-:Y:S05]  /*bcc0*/  BSYNC B0 ;  /* 0x0000000000007941 */ /* 0x000fea0003800000 */
.L_x_20165:
        /* <DEDUP_REMOVED lines=18> */
.L_x_20171:
[----:B------:R-:W-:Y:S05]  /*bdf0*/  BSYNC B1 ;  /* 0x0000000000017941 */ /* 0x000fea0003800000 */
.L_x_20170:
        /* <DEDUP_REMOVED lines=44> */
.L_x_20169:
[----:B------:R-:W-:Y:S05]  /*c0c0*/  BSYNC B0 ;  /* 0x0000000000007941 */ /* 0x000fea0003800000 */
.L_x_20168:
[----:B------:R-:W-:Y:S01]  /*c0d0*/  I2FP.F32.U32 R41, R49 ;  /* 0x0000003100297245 */ /* 0x000fe20000201000 */
[----:B------:R-:W-:Y:S01]  /*c0e0*/  VIADD R213, R211, 0x80 ;  /* 0x00000080d3d57836 */ /* 0x000fe20000000000 */
[----:B------:R-:W-:Y:S02]  /*c0f0*/  SEL R50, RZ, 0x10000, P5 ;  /* 0x00010000ff327807 */ /* 0x000fe40002800000 */
[----:B------:R-:W-:Y:S01]  /*c100*/  SEL R53, RZ, 0x100, P4 ;  /* 0x00000100ff357807 */ /* 0x000fe20002000000 */
[----:B------:R-:W-:Y:S01]  /*c110*/  FFMA.FTZ R43, R41, R214, 1.1641532182693481445e-10 ;  /* 0x2f000000292b7423 */ /* 0x000fe200000100d6 */
[C---:B------:R-:W-:Y:S01]  /*c120*/  LOP3.LUT P5, RZ, R196.reuse, 0x4, RZ, 0xc0, !PT ;  /* 0x00000004c4ff7812 */ /* 0x040fe200078ac0ff */
[----:B------:R-:W0:Y:S01]  /*c130*/  @P1 LDC.64 R40, c[0x0][0x230] ;  /* 0x00008c00ff281b82 */ /* 0x000e220000000a00 */
[----:B------:R-:W-:Y:S02]  /*c140*/  LOP3.LUT P4, RZ, R196, 0x2, RZ, 0xc0, !PT ;  /* 0x00000002c4ff7812 */ /* 0x000fe4000788c0ff */
[----:B------:R-:W-:-:S02]  /*c150*/  SHF.L.U32 R45, R48, 0x10, RZ ;  /* 0x00000010302d7819 */ /* 0x000fc400000006ff */
[----:B------:R-:W-:Y:S02]  /*c160*/  SEL R46, RZ, 0x1, P2 ;  /* 0x00000001ff2e7807 */ /* 0x000fe40001000000 */
[----:B------:R-:W-:Y:S01]  /*c170*/  SEL R44, RZ, 0x1, P4 ;  /* 0x00000001ff2c7807 */ /* 0x000fe20002000000 */
[----:B------:R-:W-:Y:S01]  /*c180*/  FMUL.FTZ R49, R45, R208 ;  /* 0x000000d02d317220 */ /* 0x000fe20000410000 */
[----:B------:R-:W-:Y:S01]  /*c190*/  SEL R42, RZ, 0x1, P5 ;  /* 0x00000001ff2a7807 */ /* 0x000fe20002800000 */
[----:B------:R-:W-:Y:S01]  /*c1a0*/  IMAD.WIDE.U32 R46, R46, 0x1000000, RZ ;  /* 0x010000002e2e7825 */ /* 0x000fe200078e00ff */
[----:B------:R-:W-:-:S03]  /*c1b0*/  FSETP.GTU.FTZ.AND P2, PT, R43, R212, PT ;  /* 0x000000d42b00720b */ /* 0x000fc60003f5c000 */
[----:B------:R-:W-:Y:S01]  /*c1c0*/  FMUL.FTZ R49, R49, R210 ;  /* 0x000000d231317220 */ /* 0x000fe20000410000 */
[----:B------:R-:W-:Y:S01]  /*c1d0*/  LOP3.LUT P6, RZ, R196, 0x8, RZ, 0xc0, !PT ;  /* 0x00000008c4ff7812 */ /* 0x000fe200078cc0ff */
[----:B------:R-:W-:Y:S01]  /*c1e0*/  IMAD.WIDE.U32 R44, R44, 0x10000, RZ ;  /* 0x000100002c2c7825 */ /* 0x000fe200078e00ff */
[----:B------:R-:W-:Y:S02]  /*c1f0*/  SEL R48, RZ, 0x1000000, P2 ;  /* 0x01000000ff307807 */ /* 0x000fe40001000000 */
[----:B------:R-:W-:Y:S01]  /*c200*/  SEL R51, RZ, 0x1, P6 ;  /* 0x00000001ff337807 */ /* 0x000fe20003000000 */
[----:B------:R-:W-:Y:S01]  /*c210*/  IMAD.WIDE.U32 R42, R42, 0x100, RZ ;  /* 0x000001002a2a7825 */ /* 0x000fe200078e00ff */
[----:B------:R-:W-:Y:S02]  /*c220*/  LOP3.LUT R53, R53, R48, R50, 0xfe, !PT ;  /* 0x0000003035357212 */ /* 0x000fe400078efe32 */
[----:B------:R-:W-:Y:S01]  /*c230*/  FSEL R71, R49, RZ, !P2 ;  /* 0x000000ff31477208 */ /* 0x000fe20005000000 */
[----:B------:R-:W-:Y:S01]  /*c240*/  IMAD.WIDE.U32 R48, R207, 0x20, R202 ;  /* 0x00000020cf307825 */ /* 0x000fe200078e00ca */
[----:B------:R-:W-:-:S02]  /*c250*/  LOP3.LUT R44, R42, R46, R44, 0xfe, !PT ;  /* 0x0000002e2a2c7212 */ /* 0x000fc400078efe2c */
[----:B------:R-:W-:Y:S01]  /*c260*/  SEL R46, RZ, 0x1, P3 ;  /* 0x00000001ff2e7807 */ /* 0x000fe20001800000 */
[----:B------:R-:W-:Y:S01]  /*c270*/  @P0 FADD.FTZ R71, R103, R71 ;  /* 0x0000004767470221 */ /* 0x000fe20000010000 */
        /* <DEDUP_REMOVED lines=24> */
.L_x_20173:
[----:B------:R-:W-:-:S07]  /*c400*/  MOV R53, R192 ;  /* 0x000000c000357202 */ /* 0x000fce0000000f00 */
.L_x_20174:
[----:B------:R-:W-:Y:S05]  /*c410*/  BSYNC B0 ;  /* 0x0000000000007941 */ /* 0x000fea0003800000 */
.L_x_20172:
        /* <DEDUP_REMOVED lines=16> */
.L_x_20178:
[----:B------:R-:W-:Y:S05]  /*c520*/  BSYNC B1 ;  /* 0x0000000000017941 */ /* 0x000fea0003800000 */
.L_x_20177:
        /* <DEDUP_REMOVED lines=44> */
.L_x_20176:
[----:B------:R-:W-:Y:S05]  /*c7f0*/  BSYNC B0 ;  /* 0x0000000000007941 */ /* 0x000fea0003800000 */
.L_x_20175:
        /* <DEDUP_REMOVED lines=23> */
.L_x_20180:
[----:B------:R-:W-:-:S07]  /*c970*/  MOV R53, R192 ;  /* 0x000000c000357202 */ /* 0x000fce0000000f00 */
.L_x_20181:
[----:B------:R-:W-:Y:S05]  /*c980*/  BSYNC B0 ;  /* 0x0000000000007941 */ /* 0x000fea0003800000 */
.L_x_20179:
        /* <DEDUP_REMOVED lines=16> */
.L_x_20185:
[----:B------:R-:W-:Y:S05]  /*ca90*/  BSYNC B1 ;  /* 0x0000000000017941 */ /* 0x000fea0003800000 */
.L_x_20184:
        /* <DEDUP_REMOVED lines=44> */
.L_x_20183:
[----:B------:R-:W-:Y:S05]  /*cd60*/  BSYNC B0 ;  /* 0x0000000000007941 */ /* 0x000fea0003800000 */
.L_x_20182:
        /* <DEDUP_REMOVED lines=22> */
.L_x_20187:
[----:B------:R-:W-:-:S07]  /*ced0*/  MOV R40, R192 ;  /* 0x000000c000287202 */ /* 0x000fce0000000f00 */
.L_x_20188:
[----:B------:R-:W-:Y:S05]  /*cee0*/  BSYNC B0 ;  /* 0x0000000000007941 */ /* 0x000fea0003800000 */
.L_x_20186:
        /* <DEDUP_REMOVED lines=16> */
.L_x_20192:
[----:B------:R-:W-:Y:S05]  /*cff0*/  BSYNC B1 ;  /* 0x0000000000017941 */ /* 0x000fea0003800000 */
.L_x_20191:
        /* <DEDUP_REMOVED lines=44> */
.L_x_20190:
[----:B------:R-:W-:Y:S05]  /*d2c0*/  BSYNC B0 ;  /* 0x0000000000007941 */ /* 0x000fea0003800000 */
.L_x_20189:
        /* <DEDUP_REMOVED lines=23> */
.L_x_20194:
[----:B------:R-:W-:-:S07]  /*d440*/  MOV R51, R192 ;  /* 0x000000c000337202 */ /* 0x000fce0000000f00 */
.L_x_20195:
[----:B------:R-:W-:Y:S05]  /*d450*/  BSYNC B0 ;  /* 0x0000000000007941 */ /* 0x000fea0003800000 */
.L_x_20193:
        /* <DEDUP_REMOVED lines=16> */
.L_x_20199:
[----:B------:R-:W-:Y:S05]  /*d560*/  BSYNC B1 ;  /* 0x0000000000017941 */ /* 0x000fea0003800000 */
.L_x_20198:
        /* <DEDUP_REMOVED lines=44> */
.L_x_20197:
[----:B------:R-:W-:Y:S05]  /*d830*/  BSYNC B0 ;  /* 0x0000000000007941 */ /* 0x000fea0003800000 */
.L_x_20196:
        /* <DEDUP_REMOVED lines=20> */
.L_x_20201:
[----:B------:R-:W-:-:S07]  /*d980*/  MOV R50, R192 ;  /* 0x000000c000327202 */ /* 0x000fce0000000f00 */
.L_x_20202:
[----:B------:R-:W-:Y:S05]  /*d990*/  BSYNC B0 ;  /* 0x0000000000007941 */ /* 0x000fea0003800000 */
.L_x_20200:
        /* <DEDUP_REMOVED lines=16> */
.L_x_20206:
[----:B------:R-:W-:Y:S05]  /*daa0*/  BSYNC B1 ;  /* 0x0000000000017941 */ /* 0x000fea0003800000 */
.L_x_20205:
        /* <DEDUP_REMOVED lines=44> */
.L_x_20204:
[----:B------:R-:W-:Y:S05]  /*dd70*/  BSYNC B0 ;  /* 0x0000000000007941 */ /* 0x000fea0003800000 */
.L_x_20203:
        /* <DEDUP_REMOVED lines=21> */
.L_x_20208:
[----:B------:R-:W-:-:S07]  /*ded0*/  MOV R50, R192 ;  /* 0x000000c000327202 */ /* 0x000fce0000000f00 */
.L_x_20209:
[----:B------:R-:W-:Y:S05]  /*dee0*/  BSYNC B0 ;  /* 0x0000000000007941 */ /* 0x000fea0003800000 */
.L_x_20207:
        /* <DEDUP_REMOVED lines=16> */
.L_x_20213:
[----:B------:R-:W-:Y:S05]  /*dff0*/  BSYNC B1 ;  /* 0x0000000000017941 */ /* 0x000fea0003800000 */
.L_x_20212:
        /* <DEDUP_REMOVED lines=44> */
.L_x_20211:
[----:B------:R-:W-:Y:S05]  /*e2c0*/  BSYNC B0 ;  /* 0x0000000000007941 */ /* 0x000fea0003800000 */
.L_x_20210:
        /* <DEDUP_REMOVED lines=20> */
.L_x_20215:
[----:B------:R-:W-:-:S07]  /*e410*/  MOV R42, R192 ;  /* 0x000000c0002a7202 */ /* 0x000fce0000000f00 */
.L_x_20216:
[----:B------:R-:W-:Y:S05]  /*e420*/  BSYNC B0 ;  /* 0x0000000000007941 */ /* 0x000fea0003800000 */
.L_x_20214:
        /* <DEDUP_REMOVED lines=16> */
.L_x_20220:
[----:B------:R-:W-:Y:S05]  /*e530*/  BSYNC B1 ;  /* 0x0000000000017941 */ /* 0x000fea0003800000 */
.L_x_20219:
        /* <DEDUP_REMOVED lines=44> */
.L_x_20218:
[----:B------:R-:W-:Y:S05]  /*e800*/  BSYNC B0 ;  /* 0x0000000000007941 */ /* 0x000fea0003800000 */
.L_x_20217:
        /* <DEDUP_REMOVED lines=21> */
.L_x_20222:
[----:B------:R-:W-:-:S07]  /*e960*/  MOV R49, R192 ;  /* 0x000000c000317202 */ /* 0x000fce0000000f00 */
.L_x_20223:
[----:B------:R-:W-:Y:S05]  /*e970*/  BSYNC B0 ;  /* 0x0000000000007941 */ /* 0x000fea0003800000 */
.L_x_20221:
        /* <DEDUP_REMOVED lines=18> */
.L_x_20227:
[----:B------:R-:W-:Y:S05]  /*eaa0*/  BSYNC B1 ;  /* 0x0000000000017941 */ /* 0x000fea0003800000 */
.L_x_20226:
        /* <DEDUP_REMOVED lines=44> */
.L_x_20225:
[----:B------:R-:W-:Y:S05]  /*ed70*/  BSYNC B0 ;  /* 0x0000000000007941 */ /* 0x000fea0003800000 */
.L_x_20224:
        /* <DEDUP_REMOVED lines=51> */
.L_x_20229:
[----:B------:R-:W-:-:S07]  /*f0b0*/  IMAD.MOV.U32 R52, RZ, RZ, R192 ;  /* 0x000000ffff347224 */ /* 0x000fce00078e00c0 */
.L_x_20230:
[----:B------:R-:W-:Y:S05]  /*f0c0*/  BSYNC B0 ;  /* 0x0000000000007941 */ /* 0x000fea0003800000 */
.L_x_20228:
        /* <DEDUP_REMOVED lines=16> */
.L_x_20234:
[----:B------:R-:W-:Y:S05]  /*f1d0*/  BSYNC B1 ;  /* 0x0000000000017941 */ /* 0x000fea0003800000 */
.L_x_20233:
        /* <DEDUP_REMOVED lines=44> */
.L_x_20232:
[----:B------:R-:W-:Y:S05]  /*f4a0*/  BSYNC B0 ;  /* 0x0000000000007941 */ /* 0x000fea0003800000 */
.L_x_20231:
        /* <DEDUP_REMOVED lines=23> */
.L_x_20236:
[----:B------:R-:W-:-:S07]  /*f620*/  IMAD.MOV.U32 R52, RZ, RZ, R192 ;  /* 0x000000ffff347224 */ /* 0x000fce00078e00c0 */
.L_x_20237:
[----:B------:R-:W-:Y:S05]  /*f630*/  BSYNC B0 ;  /* 0x0000000000007941 */ /* 0x000fea0003800000 */
.L_x_20235:
        /* <DEDUP_REMOVED lines=16> */
.L_x_20241:
[----:B------:R-:W-:Y:S05]  /*f740*/  BSYNC B1 ;  /* 0x0000000000017941 */ /* 0x000fea0003800000 */
.L_x_20240:
        /* <DEDUP_REMOVED lines=44> */
.L_x_20239:
[----:B------:R-:W-:Y:S05]  /*fa10*/  BSYNC B0 ;  /* 0x0000000000007941 */ /* 0x000fea0003800000 */
.L_x_20238:
        /* <DEDUP_REMOVED lines=22> */
.L_x_20243:
[----:B------:R-:W-:-:S07]  /*fb80*/  IMAD.MOV.U32 R40, RZ, RZ, R192 ;  /* 0x000000ffff287224 */ /* 0x000fce00078e00c0 */
.L_x_20244:
[----:B------:R-:W-:Y:S05]  /*fb90*/  BSYNC B0 ;  /* 0x0000000000007941 */ /* 0x000fea0003800000 */
.L_x_20242:
        /* <DEDUP_REMOVED lines=16> */
.L_x_20248:
[----:B------:R-:W-:Y:S05]  /*fca0*/  BSYNC B1 ;  /* 0x0000000000017941 */ /* 0x000fea0003800000 */
.L_x_20247:
        /* <DEDUP_REMOVED lines=44> */
.L_x_20246:
[----:B------:R-:W-:Y:S05]  /*ff70*/  BSYNC B0 ;  /* 0x0000000000007941 */ /* 0x000fea0003800000 */
.L_x_20245:
        /* <DEDUP_REMOVED lines=23> */
.L_x_20250:
[----:B------:R-:W-:-:S07]  /*100f0*/  IMAD.MOV.U32 R51, RZ, RZ, R192 ;  /* 0x000000ffff337224 */ /* 0x000fce00078e00c0 */
.L_x_20251:
[----:B------:R-:W-:Y:S05]  /*10100*/  BSYNC B0 ;  /* 0x0000000000007941 */ /* 0x000fea0003800000 */
.L_x_20249:
        /* <DEDUP_REMOVED lines=16> */
.L_x_20255:
[----:B------:R-:W-:Y:S05]  /*10210*/  BSYNC B1 ;  /* 0x0000000000017941 */ /* 0x000fea0003800000 */
.L_x_20254:
        /* <DEDUP_REMOVED lines=44> */
.L_x_20253:
[----:B------:R-:W-:Y:S05]  /*104e0*/  BSYNC B0 ;  /* 0x0000000000007941 */ /* 0x000fea0003800000 */
.L_x_20252:
        /* <DEDUP_REMOVED lines=20> */
.L_x_20257:
[----:B------:R-:W-:-:S07]  /*10630*/  IMAD.MOV.U32 R50, RZ, RZ, R192 ;  /* 0x000000ffff327224 */ /* 0x000fce00078e00c0 */
.L_x_20258:
[----:B------:R-:W-:Y:S05]  /*10640*/  BSYNC B0 ;  /* 0x0000000000007941 */ /* 0x000fea0003800000 */
.L_x_20256:
        /* <DEDUP_REMOVED lines=16> */
.L_x_20262:
[----:B------:R-:W-:Y:S05]  /*10750*/  BSYNC B1 ;  /* 0x0000000000017941 */ /* 0x000fea0003800000 */
.L_x_20261:
        /* <DEDUP_REMOVED lines=44> */
.L_x_20260:
[----:B------:R-:W-:Y:S05]  /*10a20*/  BSYNC B0 ;  /* 0x0000000000007941 */ /* 0x000fea0003800000 */
.L_x_20259:
        /* <DEDUP_REMOVED lines=21> */
.L_x_20264:
[----:B------:R-:W-:-:S07]  /*10b80*/  IMAD.MOV.U32 R50, RZ, RZ, R192 ;  /* 0x000000ffff327224 */ /* 0x000fce00078e00c0 */
.L_x_20265:
[----:B------:R-:W-:Y:S05]  /*10b90*/  BSYNC B0 ;  /* 0x0000000000007941 */ /* 0x000fea0003800000 */
.L_x_20263:
        /* <DEDUP_REMOVED lines=16> */
.L_x_20269:
[----:B------:R-:W-:Y:S05]  /*10ca0*/  BSYNC B1 ;  /* 0x0000000000017941 */ /* 0x000fea0003800000 */
.L_x_20268:
        /* <DEDUP_REMOVED lines=44> */
.L_x_20267:
[----:B------:R-:W-:Y:S05]  /*10f70*/  BSYNC B0 ;  /* 0x0000000000007941 */ /* 0x000fea0003800000 */
.L_x_20266:
        /* <DEDUP_REMOVED lines=20> */
.L_x_20271:
[----:B------:R-:W-:-:S07]  /*110c0*/  IMAD.MOV.U32 R42, RZ, RZ, R192 ;  /* 0x000000ffff2a7224 */ /* 0x000fce00078e00c0 */
.L_x_20272:
[----:B------:R-:W-:Y:S05]  /*110d0*/  BSYNC B0 ;  /* 0x0000000000007941 */ /* 0x000fea0003800000 */
.L_x_20270:
        /* <DEDUP_REMOVED lines=16> */
.L_x_20276:
[----:B------:R-:W-:Y:S05]  /*111e0*/  BSYNC B1 ;  /* 0x0000000000017941 */ /* 0x000fea0003800000 */
.L_x_20275:
        /* <DEDUP_REMOVED lines=44> */
.L_x_20274:
[----:B------:R-:W-:Y:S05]  /*114b0*/  BSYNC B0 ;  /* 0x0000000000007941 */ /* 0x000fea0003800000 */
.L_x_20273:
        /* <DEDUP_REMOVED lines=21> */
.L_x_20278:
[----:B------:R-:W-:-:S07]  /*11610*/  IMAD.MOV.U32 R49, RZ, RZ, R192 ;  /* 0x000000ffff317224 */ /* 0x000fce00078e00c0 */
.L_x_20279:
[----:B------:R-:W-:Y:S05]  /*11620*/  BSYNC B0 ;  /* 0x0000000000007941 */ /* 0x000fea0003800000 */
.L_x_20277:
        /* <DEDUP_REMOVED lines=18> */
.L_x_20283:
[----:B------:R-:W-:Y:S05]  /*11750*/  BSYNC B1 ;  /* 0x0000000000017941 */ /* 0x000fea0003800000 */
.L_x_20282:
        /* <DEDUP_REMOVED lines=44> */
.L_x_20281:
[----:B------:R-:W-:Y:S05]  /*11a20*/  BSYNC B0 ;  /* 0x0000000000007941 */ /* 0x000fea0003800000 */
.L_x_20280:
        /* <DEDUP_REMOVED lines=51> */
.L_x_20285:
[----:B------:R-:W-:-:S07]  /*11d60*/  MOV R142, R192 ;  /* 0x000000c0008e7202 */ /* 0x000fce0000000f00 */
.L_x_20286:
[----:B------:R-:W-:Y:S05]  /*11d70*/  BSYNC B0 ;  /* 0x0000000000007941 */ /* 0x000fea0003800000 */
.L_x_20284:
        /* <DEDUP_REMOVED lines=16> */
.L_x_20290:
[----:B------:R-:W-:Y:S05]  /*11e80*/  BSYNC B1 ;  /* 0x0000000000017941 */ /* 0x000fea0003800000 */
.L_x_20289:
        /* <DEDUP_REMOVED lines=44> */
.L_x_20288:
[----:B------:R-:W-:Y:S05]  /*12150*/  BSYNC B0 ;  /* 0x0000000000007941 */ /* 0x000fea0003800000 */
.L_x_20287:
        /* <DEDUP_REMOVED lines=23> */
.L_x_20292:
[----:B------:R-:W-:-:S07]  /*122d0*/  MOV R49, R192 ;  /* 0x000000c000317202 */ /* 0x000fce0000000f00 */
.L_x_20293:
[----:B------:R-:W-:Y:S05]  /*122e0*/  BSYNC B0 ;  /* 0x0000000000007941 */ /* 0x000fea0003800000 */
.L_x_20291:
        /* <DEDUP_REMOVED lines=16> */
.L_x_20297:
[----:B------:R-:W-:Y:S05]  /*123f0*/  BSYNC B1 ;  /* 0x0000000000017941 */ /* 0x000fea0003800000 */
.L_x_20296:
        /* <DEDUP_REMOVED lines=44> */
.L_x_20295:
[----:B------:R-:W-:Y:S05]  /*126c0*/  BSYNC B0 ;  /* 0x0000000000007941 */ /* 0x000fea0003800000 */
.L_x_20294:
        /* <DEDUP_REMOVED lines=22> */
.L_x_20299:
[----:B------:R-:W-:-:S07]  /*12830*/  MOV R40, R192 ;  /* 0x000000c000287202 */ /* 0x000fce0000000f00 */
.L_x_20300:
[----:B------:R-:W-:Y:S05]  /*12840*/  BSYNC B0 ;  /* 0x0000000000007941 */ /* 0x000fea0003800000 */
.L_x_20298:
        /* <DEDUP_REMOVED lines=16> */
.L_x_20304:
[----:B------:R-:W-:Y:S05]  /*12950*/  BSYNC B1 ;  /* 0x0000000000017941 */ /* 0x000fea0003800000 */
.L_x_20303:
        /* <DEDUP_REMOVED lines=44> */
.L_x_20302:
[----:B------:R-:W-:Y:S05]  /*12c20*/  BSYNC B0 ;  /* 0x0000000000007941 */ /* 0x000fea0003800000 */
.L_x_20301:
        /* <DEDUP_REMOVED lines=23> */
.L_x_20306:
[----:B------:R-:W-:-:S07]  /*12da0*/  MOV R204, R192 ;  /* 0x000000c000cc7202 */ /* 0x000fce0000000f00 */
.L_x_20307:
[----:B------:R-:W-:Y:S05]  /*12db0*/  BSYNC B0 ;  /* 0x0000000000007941 */ /* 0x000fea0003800000 */
.L_x_20305:
        /* <DEDUP_REMOVED lines=16> */
.L_x_20311:
[----:B------:R-:W-:Y:S05]  /*12ec0*/  BSYNC B1 ;  /* 0x0000000000017941 */ /* 0x000fea0003800000 */
.L_x_20310:
        /* <DEDUP_REMOVED lines=44> */
.L_x_20309:
[----:B------:R-:W-:Y:S05]  /*13190*/  BSYNC B0 ;  /* 0x0000000000007941 */ /* 0x000fea0003800000 */
.L_x_20308:
        /* <DEDUP_REMOVED lines=20> */
.L_x_20313:
[----:B------:R-:W-:-:S07]  /*132e0*/  MOV R204, R192 ;  /* 0x000000c000cc7202 */ /* 0x000fce0000000f00 */
.L_x_20314:
[----:B------:R-:W-:Y:S05]  /*132f0*/  BSYNC B0 ;  /* 0x0000000000007941 */ /* 0x000fea0003800000 */
.L_x_20312:
        /* <DEDUP_REMOVED lines=16> */
.L_x_20318:
[----:B------:R-:W-:Y:S05]  /*13400*/  BSYNC B1 ;  /* 0x0000000000017941 */ /* 0x000fea0003800000 */
.L_x_20317:
        /* <DEDUP_REMOVED lines=39> */
[----:B------:R-:W-:Y:S01]  /*13680*/  MOV R192, R46 ;  /* 0x0000002e00c07202 */ /* 0x000fe20000000f00 */
[----:B------:R-:W-:Y:S01]  /*13690*/  HFMA2.MMA R46, -RZ, RZ, 0, 0 ;  /* 0x00000000ff2e7435 */ /* 0x000fe200000001ff */
[----:B------:R-:W-:Y:S01]  /*136a0*/  LOP3.LUT R155, R47, R142, R3, 0x96, !PT ;  /* 0x0000008e2f9b7212 */ /* 0x000fe200078e9603 */
[----:B------:R-:W-:Y:S01]  /*136b0*/  IMAD.MOV.U32 R190, RZ, RZ, R40 ;  /* 0x000000ffffbe7224 */ /* 0x000fe200078e0028 */
[----:B------:R-:W-:-:S08]  /*136c0*/  LOP3.LUT R189, R41, R44, R2, 0x96, !PT ;  /* 0x0000002c29bd7212 */ /* 0x000fd000078e9602 */
.L_x_20316:
[----:B------:R-:W-:Y:S05]  /*136d0*/  BSYNC B0 ;  /* 0x0000000000007941 */ /* 0x000fea0003800000 */
.L_x_20315:
        /* <DEDUP_REMOVED lines=21> */
.L_x_20320:
[----:B------:R-:W-:-:S07]  /*13830*/  MOV R45, R192 ;  /* 0x000000c0002d7202 */ /* 0x000fce0000000f00 */
.L_x_20321:
[----:B------:R-:W-:Y:S05]  /*13840*/  BSYNC B0 ;  /* 0x0000000000007941 */ /* 0x000fea0003800000 */
.L_x_20319:
        /* <DEDUP_REMOVED lines=16> */
.L_x_20325:
[----:B------:R-:W-:Y:S05]  /*13950*/  BSYNC B1 ;  /* 0x0000000000017941 */ /* 0x000fea0003800000 */
.L_x_20324:
        /* <DEDUP_REMOVED lines=44> */
.L_x_20323:
[----:B------:R-:W-:Y:S05]  /*13c20*/  BSYNC B0 ;  /* 0x0000000000007941 */ /* 0x000fea0003800000 */
.L_x_20322:
        /* <DEDUP_REMOVED lines=20> */
.L_x_20327:
[----:B------:R-:W-:-:S07]  /*13d70*/  MOV R42, R192 ;  /* 0x000000c0002a7202 */ /* 0x000fce0000000f00 */
.L_x_20328:
[----:B------:R-:W-:Y:S05]  /*13d80*/  BSYNC B0 ;  /* 0x0000000000007941 */ /* 0x000fea0003800000 */
.L_x_20326:
        /* <DEDUP_REMOVED lines=16> */
.L_x_20332:
[----:B------:R-:W-:Y:S05]  /*13e90*/  BSYNC B1 ;  /* 0x0000000000017941 */ /* 0x000fea0003800000 */
.L_x_20331:
        /* <DEDUP_REMOVED lines=44> */
.L_x_20330:
[----:B------:R-:W-:Y:S05]  /*14160*/  BSYNC B0 ;  /* 0x0000000000007941 */ /* 0x000fea0003800000 */
.L_x_20329:
        /* <DEDUP_REMOVED lines=21> */
.L_x_20334:
[----:B------:R-:W-:-:S07]  /*142c0*/  MOV R204, R192 ;  /* 0x000000c000cc7202 */ /* 0x000fce0000000f00 */
.L_x_20335:
[----:B------:R-:W-:Y:S05]  /*142d0*/  BSYNC B0 ;  /* 0x0000000000007941 */ /* 0x000fea0003800000 */
.L_x_20333:
        /* <DEDUP_REMOVED lines=18> */
.L_x_20339:
[----:B------:R-:W-:Y:S05]  /*14400*/  BSYNC B1 ;  /* 0x0000000000017941 */ /* 0x000fea0003800000 */
.L_x_20338:
        /* <DEDUP_REMOVED lines=44> */
.L_x_20337:
[----:B------:R-:W-:Y:S05]  /*146d0*/  BSYNC B0 ;  /* 0x0000000000007941 */ /* 0x000fea0003800000 */
.L_x_20336:
[----:B------:R-:W-:Y:S01]  /*146e0*/  I2FP.F32.U32 R41, R204 ;  /* 0x000000cc00297245 */ /* 0x000fe20000201000 */
[----:B------:R-:W-:Y:S01]  /*146f0*/  IMAD.U32 R47, R47, 0x10000, RZ ;  /* 0x000100002f2f7824 */ /* 0x000fe200078e00ff */
[----:B------:R-:W-:Y:S02]  /*14700*/  SEL R216, RZ, 0x10000, P5 ;  /* 0x00010000ffd87807 */ /* 0x000fe40002800000 */
[----:B------:R-:W-:Y:S01]  /*14710*/  SEL R221, RZ, 0x100, P4 ;  /* 0x00000100ffdd7807 */ /* 0x000fe20002000000 */
[----:B------:R-:W-:Y:S01]  /*14720*/  FFMA.FTZ R43, R41, R214, 1.1641532182693481445e-10 ;  /* 0x2f000000292b7423 */ /* 0x000fe200000100d6 */
[C---:B------:R-:W-:Y:S01]  /*14730*/  LOP3.LUT P5, RZ, R196.reuse, 0x4, RZ, 0xc0, !PT ;  /* 0x00000004c4ff7812 */ /* 0x040fe200078ac0ff */
[----:B------:R-:W-:Y:S01]  /*14740*/  FMUL.FTZ R47, R47, R208 ;  /* 0x000000d02f2f7220 */ /* 0x000fe20000410000 */
[----:B------:R-:W-:Y:S01]  /*14750*/  LOP3.LUT P4, RZ, R196, 0x2, RZ, 0xc0, !PT ;  /* 0x00000002c4ff7812 */ /* 0x000fe2000788c0ff */
[----:B------:R-:W0:Y:S01]  /*14760*/  @P1 LDC.64 R40, c[0x0][0x230] ;  /* 0x00008c00ff281b82 */ /* 0x000e220000000a00 */
[----:B------:R-:W-:Y:S01]  /*14770*/  SEL R218, RZ, 0x1, P2 ;  /* 0x00000001ffda7807 */ /* 0x000fe20001000000 */
[----:B------:R-:W-:Y:S01]  /*14780*/  FMUL.FTZ R47, R47, R210 ;  /* 0x000000d22f2f7220 */ /* 0x000fe20000410000 */
[----:B------:R-:W-:-:S02]  /*14790*/  SEL R142, RZ, 0x1, P4 ;  /* 0x00000001ff8e7807 */ /* 0x000fc40002000000 */
        /* <DEDUP_REMOVED lines=9> */
[----:B------:R-:W-:Y:S02]  /*14830*/  FSEL R47, R47, RZ, !P2 ;  /* 0x000000ff2f2f7208 */ /* 0x000fe40005000000 */
[----:B------:R-:W-:Y:S02]  /*14840*/  LOP3.LUT R42, R42, R218, R142, 0xfe, !PT ;  /* 0x000000da2a2a7212 */ /* 0x000fe400078efe8e */
[----:B------:R-:W-:Y:S01]  /*14850*/  SEL R218, RZ, 0x1, P3 ;  /* 0x00000001ffda7807 */ /* 0x000fe20001800000 */
[----:B------:R-:W-:Y:S01]  /*14860*/  @P0 FADD.FTZ R47, R103, R47 ;  /* 0x0000002f672f0221 */ /* 0x000fe20000010000 */
[----:B------:R-:W-:Y:S02]  /*14870*/  LOP3.LUT R42, R42, R209, RZ, 0xfc, !PT ;  /* 0x000000d12a2a7212 */ /* 0x000fe400078efcff */
[----:B------:R-:W-:Y:S01]  /*14880*/  LOP3.LUT R219, R219, R221, R218, 0xfe, !PT ;  /* 0x000000dddbdb7212 */ /* 0x000fe200078efeda */
[----:B------:R-:W-:Y:S01]  /*14890*/  IMAD.WIDE.U32 R220, R217, 0x20, R202 ;  /* 0x00000020d9dc7825 */ /* 0x000fe200078e00ca */
[----:B------:R-:W-:-:S02]  /*148a0*/  IADD3 R209, R211, 0xe0, RZ ;  /* 0x000000e0d3d17810 */ /* 0x000fc40007ffe0ff */
[----:B------:R-:W-:Y:S01]  /*148b0*/  LOP3.LUT R43, R43, R219, R143, 0xfe, !PT ;  /* 0x000000db2b2b7212 */ /* 0x000fe200078efe8f */
[----:B------:R-:W-:Y:S01]  /*148c0*/  IMAD.WIDE.U32 R218, R217, 0x8, R200 ;  /* 0x00000008d9da7825 */ /* 0x000fe200078e00c8 */
[----:B------:R1:W-:Y:S03]  /*148d0*/  STG.E.128 desc[UR4][R220.64], R48 ;  /* 0x00000030dc007986 */ /* 0x0003e6000c101d04 */
[C---:B------:R-:W-:Y:S01]  /*148e0*/  IMAD.WIDE.U32 R140, R209.reuse, 0x10, R140 ;  /* 0x00000010d18c7825 */ /* 0x040fe200078e008c */
[----:B------:R1:W-:Y:S03]  /*148f0*/  STG.E.128 desc[UR4][R220.64+0x10], R44 ;  /* 0x0000102cdc007986 */ /* 0x0003e6000c101d04 */
[----:B0-----:R-:W-:Y:S01]  /*14900*/  @P1 IMAD.WIDE.U32 R40, R209, 0x20, R40 ;  /* 0x00000020d1281825 */ /* 0x001fe200078e0028 */
[----:B------:R1:W-:Y:S04]  /*14910*/  STG.E.64 desc[UR4][R218.64], R42 ;  /* 0x0000002ada007986 */ /* 0x0003e8000c101b04 */
[----:B------:R-:W5:Y:S04]  /*14920*/  LDG.E.128 R140, desc[UR4][R140.64] ;  /* 0x000000048c8c7981 */ /* 0x000f68000c1e1d00 */
        /* <DEDUP_REMOVED lines=14> */
.L_x_20341:
[----:B------:R-:W-:-:S07]  /*14a10*/  IMAD.MOV.U32 R204, RZ, RZ, R192 ;  /* 0x000000ffffcc7224 */ /* 0x000fce00078e00c0 */
.L_x_20342:
[----:B------:R-:W-:Y:S05]  /*14a20*/  BSYNC B0 ;  /* 0x0000000000007941 */ /* 0x000fea0003800000 */
.L_x_20340:
        /* <DEDUP_REMOVED lines=16> */
.L_x_20346:
[----:B------:R-:W-:Y:S05]  /*14b30*/  BSYNC B1 ;  /* 0x0000000000017941 */ /* 0x000fea0003800000 */
.L_x_20345:
        /* <DEDUP_REMOVED lines=44> */
.L_x_20344:
[----:B------:R-:W-:Y:S05]  /*14e00*/  BSYNC B0 ;  /* 0x0000000000007941 */ /* 0x000fea0003800000 */
.L_x_20343:
        /* <DEDUP_REMOVED lines=23> */
.L_x_20348:
[----:B------:R-:W-:-:S07]  /*14f80*/  IMAD.MOV.U32 R41, RZ, RZ, R192 ;  /* 0x000000ffff297224 */ /* 0x000fce00078e00c0 */
.L_x_20349:
[----:B------:R-:W-:Y:S05]  /*14f90*/  BSYNC B0 ;  /* 0x0000000000007941 */ /* 0x000fea0003800000 */
.L_x_20347:
        /* <DEDUP_REMOVED lines=16> */
.L_x_20353:
[----:B------:R-:W-:Y:S05]  /*150a0*/  BSYNC B1 ;  /* 0x0000000000017941 */ /* 0x000fea0003800000 */
.L_x_20352:
        /* <DEDUP_REMOVED lines=44> */
.L_x_20351:
[----:B------:R-:W-:Y:S05]  /*15370*/  BSYNC B0 ;  /* 0x0000000000007941 */ /* 0x000fea0003800000 */
.L_x_20350:
        /* <DEDUP_REMOVED lines=22> */
.L_x_20355:
[----:B------:R-:W-:-:S07]  /*154e0*/  IMAD.MOV.U32 R140, RZ, RZ, R192 ;  /* 0x000000ffff8c7224 */ /* 0x000fce00078e00c0 */
.L_x_20356:
[----:B------:R-:W-:Y:S05]  /*154f0*/  BSYNC B0 ;  /* 0x0000000000007941 */ /* 0x000fea0003800000 */
.L_x_20354:
        /* <DEDUP_REMOVED lines=16> */
.L_x_20360:
[----:B------:R-:W-:Y:S05]  /*15600*/  BSYNC B1 ;  /* 0x0000000000017941 */ /* 0x000fea0003800000 */
.L_x_20359:
        /* <DEDUP_REMOVED lines=44> */
.L_x_20358:
[----:B------:R-:W-:Y:S05]  /*158d0*/  BSYNC B0 ;  /* 0x0000000000007941 */ /* 0x000fea0003800000 */
.L_x_20357:
        /* <DEDUP_REMOVED lines=8> */
[----:B------:R-:W-:Y:S01]  /*15960*/  FMUL.FTZ R219, R219, R210 ;  /* 0x000000d2dbdb7220 */ /* 0x000fe20000410000 */
[----:B------:R-:W-:-:S04]  /*15970*/  PRMT R43, R141, 0x7632, R43 ;  /* 0x000076328d2b7816 */ /* 0x000fc8000000002b */
        /* <DEDUP_REMOVED lines=11> */
.L_x_20362:
[----:B------:R-:W-:-:S07]  /*15a30*/  IMAD.MOV.U32 R204, RZ, RZ, R192 ;  /* 0x000000ffffcc7224 */ /* 0x000fce00078e00c0 */
.L_x_20363:
[----:B------:R-:W-:Y:S05]  /*15a40*/  BSYNC B0 ;  /* 0x0000000000007941 */ /* 0x000fea0003800000 */
.L_x_20361:
        /* <DEDUP_REMOVED lines=16> */
.L_x_20367:
[----:B------:R-:W-:Y:S05]  /*15b50*/  BSYNC B1 ;  /* 0x0000000000017941 */ /* 0x000fea0003800000 */
.L_x_20366:
        /* <DEDUP_REMOVED lines=44> */
.L_x_20365:
[----:B------:R-:W-:Y:S05]  /*15e20*/  BSYNC B0 ;  /* 0x0000000000007941 */ /* 0x000fea0003800000 */
.L_x_20364:
        /* <DEDUP_REMOVED lines=20> */
.L_x_20369:
[----:B------:R-:W-:-:S07]  /*15f70*/  IMAD.MOV.U32 R204, RZ, RZ, R192 ;  /* 0x000000ffffcc7224 */ /* 0x000fce00078e00c0 */
.L_x_20370:
[----:B------:R-:W-:Y:S05]  /*15f80*/  BSYNC B0 ;  /* 0x0000000000007941 */ /* 0x000fea0003800000 */
.L_x_20368:
        /* <DEDUP_REMOVED lines=16> */
.L_x_20374:
[----:B------:R-:W-:Y:S05]  /*16090*/  BSYNC B1 ;  /* 0x0000000000017941 */ /* 0x000fea0003800000 */
.L_x_20373:
        /* <DEDUP_REMOVED lines=44> */
.L_x_20372:
[----:B------:R-:W-:Y:S05]  /*16360*/  BSYNC B0 ;  /* 0x0000000000007941 */ /* 0x000fea0003800000 */
.L_x_20371:
        /* <DEDUP_REMOVED lines=21> */
.L_x_20376:
[----:B------:R-:W-:-:S07]  /*164c0*/  IMAD.MOV.U32 R141, RZ, RZ, R192 ;  /* 0x000000ffff8d7224 */ /* 0x000fce00078e00c0 */
.L_x_20377:
[----:B------:R-:W-:Y:S05]  /*164d0*/  BSYNC B0 ;  /* 0x0000000000007941 */ /* 0x000fea0003800000 */
.L_x_20375:
        /* <DEDUP_REMOVED lines=16> */
.L_x_20381:
[----:B------:R-:W-:Y:S05]  /*165e0*/  BSYNC B1 ;  /* 0x0000000000017941 */ /* 0x000fea0003800000 */
.L_x_20380:
        /* <DEDUP_REMOVED lines=44> */
.L_x_20379:
[----:B------:R-:W-:Y:S05]  /*168b0*/  BSYNC B0 ;  /* 0x0000000000007941 */ /* 0x000fea0003800000 */
.L_x_20378:
        /* <DEDUP_REMOVED lines=20> */
.L_x_20383:
[----:B------:R-:W-:-:S07]  /*16a00*/  IMAD.MOV.U32 R142, RZ, RZ, R192 ;  /* 0x000000ffff8e7224 */ /* 0x000fce00078e00c0 */
.L_x_20384:
[----:B------:R-:W-:Y:S05]  /*16a10*/  BSYNC B0 ;  /* 0x0000000000007941 */ /* 0x000fea0003800000 */
.L_x_20382:
        /* <DEDUP_REMOVED lines=16> */
.L_x_20388:
[----:B------:R-:W-:Y:S05]  /*16b20*/  BSYNC B1 ;  /* 0x0000000000017941 */ /* 0x000fea0003800000 */
.L_x_20387:
        /* <DEDUP_REMOVED lines=44> */
.L_x_20386:
[----:B------:R-:W-:Y:S05]  /*16df0*/  BSYNC B0 ;  /* 0x0000000000007941 */ /* 0x000fea0003800000 */
.L_x_20385:
        /* <DEDUP_REMOVED lines=21> */
.L_x_20390:
[----:B------:R-:W-:-:S07]  /*16f50*/  IMAD.MOV.U32 R143, RZ, RZ, R192 ;  /* 0x000000ffff8f7224 */ /* 0x000fce00078e00c0 */
.L_x_20391:
[----:B------:R-:W-:Y:S05]  /*16f60*/  BSYNC B0 ;  /* 0x0000000000007941 */ /* 0x000fea0003800000 */
.L_x_20389:
        /* <DEDUP_REMOVED lines=18> */
.L_x_20395:
[----:B------:R-:W-:Y:S05]  /*17090*/  BSYNC B1 ;  /* 0x0000000000017941 */ /* 0x000fea0003800000 */
.L_x_20394:
        /* <DEDUP_REMOVED lines=44> */
.L_x_20393:
[----:B------:R-:W-:Y:S05]  /*17360*/  BSYNC B0 ;  /* 0x0000000000007941 */ /* 0x000fea0003800000 */
.L_x_20392:
[----:B------:R-:W-:Y:S01]  /*17370*/  FADD.FTZ R218, RZ, R96 ;  /* 0x00000060ffda7221 */ /* 0x000fe20000010000 */
[----:B------:R-:W-:Y:S01]  /*17380*/  I2FP.F32.U32 R143, R143 ;  /* 0x0000008f008f7245 */ /* 0x000fe20000201000 */
[----:B------:R-:W-:Y:S01]  /*17390*/  IMAD.WIDE.U32 R202, R209, 0x20, R202 ;  /* 0x00000020d1ca7825 */ /* 0x000fe200078e00ca */
[----:B------:R-:W-:-:S03]  /*173a0*/  SEL R224, RZ, 0x10000, P5 ;  /* 0x00010000ffe07807 */ /* 0x000fc60002800000 */
[----:B------:R-:W-:Y:S01]  /*173b0*/  FADD.FTZ R219, R97, R218 ;  /* 0x000000da61db7221 */ /* 0x000fe20000010000 */
[----:B------:R-:W-:Y:S01]  /*173c0*/  LOP3.LUT P5, RZ, R196, 0x2, RZ, 0xc0, !PT ;  /* 0x00000002c4ff7812 */ /* 0x000fe200078ac0ff */
[----:B------:R-:W-:Y:S01]  /*173d0*/  FFMA.FTZ R143, R143, R214, 1.1641532182693481445e-10 ;  /* 0x2f0000008f8f7423 */ /* 0x000fe200000100d6 */
[----:B------:R-:W-:Y:S01]  /*173e0*/  SEL R222, RZ, 0x1, P2 ;  /* 0x00000001ffde7807 */ /* 0x000fe20001000000 */
[----:B------:R-:W-:Y:S01]  /*173f0*/  FADD.FTZ R218, R98, R219 ;  /* 0x000000db62da7221 */ /* 0x000fe20000010000 */
[----:B------:R-:W-:Y:S01]  /*17400*/  SEL R220, RZ, 0x1, P1 ;  /* 0x00000001ffdc7807 */ /* 0x000fe20000800000 */
[----:B------:R-:W-:Y:S01]  /*17410*/  IMAD.WIDE.U32 R200, R209, 0x8, R200 ;  /* 0x00000008d1c87825 */ /* 0x000fe200078e00c8 */
[----:B------:R-:W-:-:S03]  /*17420*/  FSETP.GTU.FTZ.AND P1, PT, R143, R212, PT ;  /* 0x000000d48f00720b */ /* 0x000fc60003f3c000 */
[----:B------:R-:W-:Y:S01]  /*17430*/  FADD.FTZ R219, R99, R218 ;  /* 0x000000da63db7221 */ /* 0x000fe20000010000 */
[----:B------:R-:W-:Y:S01]  /*17440*/  SEL R225, RZ, 0x100, P4 ;  /* 0x00000100ffe17807 */ /* 0x000fe20002000000 */
[----:B------:R-:W-:Y:S01]  /*17450*/  IMAD.WIDE.U32 R222, R222, 0x1000000, RZ ;  /* 0x01000000dede7825 */ /* 0x000fe200078e00ff */
[----:B------:R-:W-:-:S03]  /*17460*/  SEL R231, RZ, 0x1000000, P1 ;  /* 0x01000000ffe77807 */ /* 0x000fc60000800000 */
[----:B------:R-:W-:Y:S01]  /*17470*/  FADD.FTZ R218, R92, R219 ;  /* 0x000000db5cda7221 */ /* 0x000fe20000010000 */
[----:B------:R-:W-:Y:S01]  /*17480*/  LOP3.LUT P6, RZ, R196, 0x4, RZ, 0xc0, !PT ;  /* 0x00000004c4ff7812 */ /* 0x000fe200078cc0ff */
[----:B------:R0:W-:Y:S01]  /*17490*/  STG.E.128 desc[UR4][R202.64], R40 ;  /* 0x00000028ca007986 */ /* 0x0001e2000c101d04 */
[----:B------:R-:W-:Y:S01]  /*174a0*/  LOP3.LUT R231, R225, R231, R224, 0xfe, !PT ;  /* 0x000000e7e1e77212 */ /* 0x000fe200078efee0 */
[----:B------:R-:W-:Y:S01]  /*174b0*/  FADD.FTZ R219, R93, R218 ;  /* 0x000000da5ddb7221 */ /* 0x000fe20000010000 */
[----:B------:R-:W-:Y:S01]  /*174c0*/  SEL R229, RZ, 0x1, P6 ;  /* 0x00000001ffe57807 */ /* 0x000fe20003000000 */
        /* <DEDUP_REMOVED lines=44> */
[----:B------:R-:W-:-:S03]  /*17790*/  SHF.L.U32 R219, R216, 0x10, RZ ;  /* 0x00000010d8db7819 */ /* 0x000fc600000006ff */
[----:B------:R-:W-:Y:S01]  /*177a0*/  FADD.FTZ R221, R49, R218 ;  /* 0x000000da31dd7221 */ /* 0x000fe20000010000 */
[----:B------:R-:W-:Y:S01]  /*177b0*/  SEL R218, RZ, 0x1, P5 ;  /* 0x00000001ffda7807 */ /* 0x000fe20002800000 */
[----:B------:R-:W-:Y:S02]  /*177c0*/  FMUL.FTZ R227, R219, R208 ;  /* 0x000000d0dbe37220 */ /* 0x000fe40000410000 */
[----:B------:R-:W-:Y:S02]  /*177d0*/  FADD.FTZ R216, R50, R221 ;  /* 0x000000dd32d87221 */ /* 0x000fe40000010000 */
[----:B------:R-:W-:-:S04]  /*177e0*/  IMAD.WIDE.U32 R218, R218, 0x100, RZ ;  /* 0x00000100dada7825 */ /* 0x000fc800078e00ff */
[----:B------:R-:W-:Y:S01]  /*177f0*/  FMUL.FTZ R227, R227, R210 ;  /* 0x000000d2e3e37220 */ /* 0x000fe20000410000 */
[----:B------:R-:W-:-:S04]  /*17800*/  FADD.FTZ R221, R51, R216 ;  /* 0x000000d833dd7221 */ /* 0x000fc80000010000 */
[----:B------:R-:W-:Y:S01]  /*17810*/  FADD.FTZ R208, R44, R221 ;  /* 0x000000dd2cd07221 */ /* 0x000fe20000010000 */
[----:B------:R-:W-:-:S04]  /*17820*/  IMAD.WIDE.U32 R220, R220, 0x10000, RZ ;  /* 0x00010000dcdc7825 */ /* 0x000fc800078e00ff */
[----:B------:R-:W-:Y:S01]  /*17830*/  FADD.FTZ R143, R45, R208 ;  /* 0x000000d02d8f7221 */ /* 0x000fe20000010000 */
[----:B------:R-:W-:-:S03]  /*17840*/  LOP3.LUT R218, R218, R222, R220, 0xfe, !PT ;  /* 0x000000dedada7212 */ /* 0x000fc600078efedc */
[----:B------:R-:W-:Y:S01]  /*17850*/  FADD.FTZ R208, R46, R143 ;  /* 0x0000008f2ed07221 */ /* 0x000fe20000010000 */
[----:B------:R-:W-:Y:S02]  /*17860*/  SEL R222, RZ, 0x1, P3 ;  /* 0x00000001ffde7807 */ /* 0x000fe40001800000 */
[----:B------:R-:W-:Y:S01]  /*17870*/  FSEL R143, R227, RZ, !P1 ;  /* 0x000000ffe38f7208 */ /* 0x000fe20004800000 */
[----:B------:R-:W-:Y:S01]  /*17880*/  FADD.FTZ R225, R47, R208 ;  /* 0x000000d02fe17221 */ /* 0x000fe20000010000 */
[----:B------:R-:W-:-:S03]  /*17890*/  LOP3.LUT R218, R218, R229, RZ, 0xfc, !PT ;  /* 0x000000e5dada7212 */ /* 0x000fc600078efcff */
[----:B------:R-:W-:Y:S01]  /*178a0*/  FADD.FTZ R208, R40, R225 ;  /* 0x000000e128d07221 */ /* 0x000fe20000010000 */
[----:B------:R-:W-:Y:S01]  /*178b0*/  LOP3.LUT R225, R223, R231, R222, 0xfe, !PT ;  /* 0x000000e7dfe17212 */ /* 0x000fe200078efede */
[----:B------:R-:W-:Y:S01]  /*178c0*/  @P0 FADD.FTZ R143, R103, R143 ;  /* 0x0000008f678f0221 */ /* 0x000fe20000010000 */
[----:B------:R-:W-:Y:S01]  /*178d0*/  ISETP.NE.AND P0, PT, R206, RZ, PT ;  /* 0x000000ffce00720c */ /* 0x000fe20003f05270 */
[----:B------:R-:W-:Y:S01]  /*178e0*/  FADD.FTZ R223, R41, R208 ;  /* 0x000000d029df7221 */ /* 0x000fe20000010000 */
[----:B------:R-:W-:Y:S02]  /*178f0*/  LOP3.LUT R219, R219, R225, R221, 0xfe, !PT ;  /* 0x000000e1dbdb7212 */ /* 0x000fe400078efedd */
[----:B------:R0:W-:Y:S01]  /*17900*/  STG.E.128 desc[UR4][R202.64+0x10], R140 ;  /* 0x0000108cca007986 */ /* 0x0001e2000c101d04 */
[----:B------:R-:W-:-:S03]  /*17910*/  FADD.FTZ R208, R42, R223 ;  /* 0x000000df2ad07221 */ /* 0x000fc60000010000 */
        /* <DEDUP_REMOVED lines=156> */
.L_x_20409:
[----:B------:R-:W-:Y:S01]  /*182e0*/  LOP3.LUT P1, RZ, R196, 0x20, RZ, 0xc0, !PT ;  /* 0x00000020c4ff7812 */ /* 0x000fe2000782c0ff */
[----:B-1----:R-:W-:-:S03]  /*182f0*/  FADD.FTZ R221, R208, R221 ;  /* 0x000000ddd0dd7221 */ /* 0x002fc60000010000 */
[----:B------:R-:W-:Y:S01]  /*18300*/  FSEL R200, R201, RZ, !P1 ;  /* 0x000000ffc9c87208 */ /* 0x000fe20004800000 */
[----:B------:R-:W-:Y:S01]  /*18310*/  FFMA.FTZ R202, R221, R202, UR6 ;  /* 0x00000006ddca7e23 */ /* 0x000fe200080100ca */
[----:B------:R-:W-:-:S03]  /*18320*/  SHF.L.U32 R221, R109, 0x10, RZ ;  /* 0x000000106ddd7819 */ /* 0x000fc600000006ff */
[--C-:B------:R-:W-:Y:S01]  /*18330*/  FADD.FTZ R206, R67, -R200.reuse ;  /* 0x800000c843ce7221 */ /* 0x100fe20000010000 */
[----:B------:R-:W-:Y:S01]  /*18340*/  FMUL.FTZ R67, R201, R201 ;  /* 0x000000c9c9437220 */ /* 0x000fe20000410000 */
[--C-:B------:R-:W-:Y:S01]  /*18350*/  FADD.FTZ R210, R63, -R200.reuse ;  /* 0x800000c83fd27221 */ /* 0x100fe20000010000 */
[--C-:B------:R-:W-:Y:S01]  /*18360*/  FADD.FTZ R222, R44, -R200.reuse ;  /* 0x800000c82cde7221 */ /* 0x100fe20000010000 */
[--C-:B------:R-:W-:Y:S01]  /*18370*/  FADD.FTZ R44, R40, -R200.reuse ;  /* 0x800000c8282c7221 */ /* 0x100fe20000010000 */
[--C-:B------:R-:W-:Y:S01]  /*18380*/  FADD.FTZ R40, R41, -R200.reuse ;  /* 0x800000c829287221 */ /* 0x100fe20000010000 */
[----:B------:R-:W-:Y:S01]  /*18390*/  FSEL R67, R67, RZ, P1 ;  /* 0x000000ff43437208 */ /* 0x000fe20000800000 */
[--C-:B------:R-:W-:Y:S01]  /*183a0*/  FADD.FTZ R94, R94, -R200.reuse ;  /* 0x800000c85e5e7221 */ /* 0x100fe20000010000 */
[----:B------:R-:W-:Y:S01]  /*183b0*/  PRMT R41, R139, 0x7632, R41 ;  /* 0x000076328b297816 */ /* 0x000fe20000000029 */
[--C-:B------:R-:W-:Y:S01]  /*183c0*/  FADD.FTZ R95, R95, -R200.reuse ;  /* 0x800000c85f5f7221 */ /* 0x100fe20000010000 */
[--C-:B------:R-:W-:Y:S01]  /*183d0*/  FADD.FTZ R224, R45, -R200.reuse ;  /* 0x800000c82de07221 */ /* 0x100fe20000010000 */
[----:B------:R-:W-:Y:S01]  /*183e0*/  FADD.FTZ R63, R202, R67 ;  /* 0x00000043ca3f7221 */ /* 0x000fe20000010000 */
[--C-:B------:R-:W-:Y:S01]  /*183f0*/  FADD.FTZ R228, R43, -R200.reuse ;  /* 0x800000c82be47221 */ /* 0x100fe20000010000 */
[----:B------:R-:W-:Y:S01]  /*18400*/  IMAD.U32 R43, R139, 0x10000, RZ ;  /* 0x000100008b2b7824 */ /* 0x000fe200078e00ff */
[----:B------:R-:W-:Y:S01]  /*18410*/  SHF.L.U32 R45, R41, 0x10, RZ ;  /* 0x00000010292d7819 */ /* 0x000fe200000006ff */
[--C-:B------:R-:W-:Y:S01]  /*18420*/  FADD.FTZ R92, R92, -R200.reuse ;  /* 0x800000c85c5c7221 */ /* 0x100fe20000010000 */
[----:B------:R-:W-:Y:S01]  /*18430*/  PRMT R41, R138, 0x7632, R41 ;  /* 0x000076328a297816 */ /* 0x000fe20000000029 */
[----:B------:R-:W1:Y:S01]  /*18440*/  MUFU.RSQ R63, R63 ;  /* 0x0000003f003f7308 */ /* 0x000e620000001400 */
[--C-:B------:R-:W-:Y:S01]  /*18450*/  FADD.FTZ R98, R98, -R200.reuse ;  /* 0x800000c862627221 */ /* 0x100fe20000010000 */
[--C-:B------:R-:W-:Y:S01]  /*18460*/  FADD.FTZ R93, R93, -R200.reuse ;  /* 0x800000c85d5d7221 */ /* 0x100fe20000010000 */
[--C-:B------:R-:W-:Y:S01]  /*18470*/  FADD.FTZ R220, R51, -R200.reuse ;  /* 0x800000c833dc7221 */ /* 0x100fe20000010000 */
[--C-:B------:R-:W-:Y:S01]  /*18480*/  FADD.FTZ R226, R47, -R200.reuse ;  /* 0x800000c82fe27221 */ /* 0x100fe20000010000 */
[----:B------:R-:W-:Y:S01]  /*18490*/  IMAD.U32 R47, R138, 0x10000, RZ ;  /* 0x000100008a2f7824 */ /* 0x000fe200078e00ff */
[----:B------:R-:W-:Y:S01]  /*184a0*/  PRMT R51, R137, 0x7632, R51 ;  /* 0x0000763289337816 */ /* 0x000fe20000000033 */
[--C-:B------:R-:W-:Y:S01]  /*184b0*/  FADD.FTZ R99, R99, -R200.reuse ;  /* 0x800000c863637221 */ /* 0x100fe20000010000 */
[--C-:B------:R-:W-:Y:S01]  /*184c0*/  FADD.FTZ R218, R49, -R200.reuse ;  /* 0x800000c831da7221 */ /* 0x100fe20000010000 */
[----:B------:R-:W-:Y:S01]  /*184d0*/  SHF.L.U32 R49, R41, 0x10, RZ ;  /* 0x0000001029317819 */ /* 0x000fe200000006ff */
[--C-:B------:R-:W-:Y:S01]  /*184e0*/  FADD.FTZ R96, R96, -R200.reuse ;  /* 0x800000c860607221 */ /* 0x100fe20000010000 */
[----:B------:R-:W-:Y:S01]  /*184f0*/  FADD.FTZ R202, R53, -R200 ;  /* 0x800000c835ca7221 */ /* 0x000fe20000010000 */
[----:B------:R-:W-:-:S02]  /*18500*/  IMAD.U32 R41, R137, 0x10000, RZ ;  /* 0x0001000089297824 */ /* 0x000fc400078e00ff */
[--C-:B------:R-:W-:Y:S01]  /*18510*/  FADD.FTZ R97, R97, -R200.reuse ;  /* 0x800000c861617221 */ /* 0x100fe20000010000 */
[----:B------:R-:W-:Y:S02]  /*18520*/  IMAD.U32 R53, R51, 0x10000, RZ ;  /* 0x0001000033357824 */ /* 0x000fe400078e00ff */
[--C-:B------:R-:W-:Y:S01]  /*18530*/  FADD.FTZ R84, R84, -R200.reuse ;  /* 0x800000c854547221 */ /* 0x100fe20000010000 */
[----:B------:R-:W-:Y:S01]  /*18540*/  FADD.FTZ R87, R87, -R200 ;  /* 0x800000c857577221 */ /* 0x000fe20000010000 */
[C---:B-1----:R-:W-:Y:S01]  /*18550*/  FMUL.FTZ R94, R63.reuse, R94 ;  /* 0x0000005e3f5e7220 */ /* 0x042fe20000410000 */
[C---:B------:R-:W-:Y:S01]  /*18560*/  FMUL.FTZ R95, R63.reuse, R95 ;  /* 0x0000005f3f5f7220 */ /* 0x040fe20000410000 */
[C---:B------:R-:W-:Y:S01]  /*18570*/  FMUL.FTZ R232, R63.reuse, R93 ;  /* 0x0000005d3fe87220 */ /* 0x040fe20000410000 */
[----:B------:R-:W-:Y:S01]  /*18580*/  FMUL.FTZ R99, R63, R99 ;  /* 0x000000633f637220 */ /* 0x000fe20000410000 */
[----:B------:R-:W-:Y:S01]  /*18590*/  FFMA.FTZ R94, R94, R43, R31 ;  /* 0x0000002b5e5e7223 */ /* 0x000fe2000001001f */
[----:B------:R-:W-:Y:S01]  /*185a0*/  FFMA.FTZ R43, R95, R45, R160 ;  /* 0x0000002d5f2b7223 */ /* 0x000fe200000100a0 */
[C---:B------:R-:W-:Y:S01]  /*185b0*/  FMUL.FTZ R45, R63.reuse, R92 ;  /* 0x0000005c3f2d7220 */ /* 0x040fe20000410000 */
[C---:B------:R-:W-:Y:S01]  /*185c0*/  FMUL.FTZ R92, R63.reuse, R98 ;  /* 0x000000623f5c7220 */ /* 0x040fe20000410000 */
[----:B------:R-:W-:Y:S01]  /*185d0*/  FMUL.FTZ R51, R63, R96 ;  /* 0x000000603f337220 */ /* 0x000fe20000410000 */
[----:B------:R-:W-:Y:S01]  /*185e0*/  FFMA.FTZ R96, R99, R53, R158 ;  /* 0x0000003563607223 */ /* 0x000fe2000001009e */
        /* <DEDUP_REMOVED lines=9> */
[----:B------:R-:W-:Y:S01]  /*18680*/  FADD.FTZ R86, R86, -R200 ;  /* 0x800000c856567221 */ /* 0x000fe20000010000 */
[----:B------:R-:W-:Y:S01]  /*18690*/  FFMA.FTZ R92, R92, R47, R157 ;  /* 0x0000002f5c5c7223 */ /* 0x000fe2000001009d */
[----:B------:R-:W-:Y:S01]  /*186a0*/  SHF.L.U32 R49, R53, 0x10, RZ ;  /* 0x0000001035317819 */ /* 0x000fe200000006ff */
[----:B------:R-:W-:-:S02]  /*186b0*/  IMAD.U32 R47, R134, 0x10000, RZ ;  /* 0x00010000862f7824 */ /* 0x000fc400078e00ff */
[----:B------:R-:W-:Y:S01]  /*186c0*/  FMUL.FTZ R53, R63, R84 ;  /* 0x000000543f357220 */ /* 0x000fe20000410000 */
[--C-:B------:R-:W-:Y:S01]  /*186d0*/  FADD.FTZ R212, R57, -R200.reuse ;  /* 0x800000c839d47221 */ /* 0x100fe20000010000 */
[--C-:B------:R-:W-:Y:S01]  /*186e0*/  FADD.FTZ R216, R55, -R200.reuse ;  /* 0x800000c837d87221 */ /* 0x100fe20000010000 */
[----:B------:R-:W-:Y:S01]  /*186f0*/  FMUL.FTZ R87, R63, R87 ;  /* 0x000000573f577220 */ /* 0x000fe20000410000 */
[----:B------:R-:W-:Y:S02]  /*18700*/  IMAD.U32 R55, R135, 0x10000, RZ ;  /* 0x0001000087377824 */ /* 0x000fe400078e00ff */
[----:B------:R-:W-:Y:S01]  /*18710*/  FMUL.FTZ R86, R63, R86 ;  /* 0x000000563f567220 */ /* 0x000fe20000410000 */
[----:B------:R-:W-:Y:S01]  /*18720*/  PRMT R57, R134, 0x7632, R57 ;  /* 0x0000763286397816 */ /* 0x000fe20000000039 */
[----:B------:R-:W-:Y:S01]  /*18730*/  FADD.FTZ R90, R90, -R200 ;  /* 0x800000c85a5a7221 */ /* 0x000fe20000010000 */
[----:B------:R-:W-:Y:S01]  /*18740*/  FFMA.FTZ R53, R53, R47, R28 ;  /* 0x0000002f35357223 */ /* 0x000fe2000001001c */
[----:B------:R-:W-:Y:S01]  /*18750*/  PRMT R47, R133, 0x7632, R47 ;  /* 0x00007632852f7816 */ /* 0x000fe2000000002f */
[----:B------:R-:W-:Y:S01]  /*18760*/  FFMA.FTZ R84, R87, R49, R164 ;  /* 0x0000003157547223 */ /* 0x000fe200000100a4 */
[--C-:B0-----:R-:W-:Y:S01]  /*18770*/  FADD.FTZ R208, R61, -R200.reuse ;  /* 0x800000c83dd07221 */ /* 0x101fe20000010000 */
[----:B------:R-:W-:Y:S01]  /*18780*/  FFMA.FTZ R55, R86, R55, R27 ;  /* 0x0000003756377223 */ /* 0x000fe2000001001b */
[----:B------:R-:W-:Y:S01]  /*18790*/  SHF.L.U32 R49, R133, 0x10, RZ ;  /* 0x0000001085317819 */ /* 0x000fe200000006ff */
[----:B------:R-:W-:Y:S01]  /*187a0*/  FADD.FTZ R85, R85, -R200 ;  /* 0x800000c855557221 */ /* 0x000fe20000010000 */
[----:B------:R-:W-:-:S02]  /*187b0*/  IMAD.U32 R61, R57, 0x10000, RZ ;  /* 0x00010000393d7824 */ /* 0x000fc400078e00ff */
[----:B------:R-:W-:Y:S01]  /*187c0*/  FMUL.FTZ R86, R63, R90 ;  /* 0x0000005a3f567220 */ /* 0x000fe20000410000 */
[--C-:B------:R-:W-:Y:S01]  /*187d0*/  FADD.FTZ R88, R88, -R200.reuse ;  /* 0x800000c858587221 */ /* 0x100fe20000010000 */
[----:B------:R-:W-:Y:S01]  /*187e0*/  SHF.L.U32 R57, R47, 0x10, RZ ;  /* 0x000000102f397819 */ /* 0x000fe200000006ff */
[--C-:B------:R-:W-:Y:S01]  /*187f0*/  FADD.FTZ R89, R89, -R200.reuse ;  /* 0x800000c859597221 */ /* 0x100fe20000010000 */
[----:B------:R-:W-:Y:S01]  /*18800*/  PRMT R47, R132, 0x7632, R47 ;  /* 0x00007632842f7816 */ /* 0x000fe2000000002f */
[C---:B------:R-:W-:Y:S01]  /*18810*/  FMUL.FTZ R232, R63.reuse, R85 ;  /* 0x000000553fe87220 */ /* 0x040fe20000410000 */
[----:B------:R-:W-:Y:S01]  /*18820*/  FFMA.FTZ R86, R86, R49, R29 ;  /* 0x0000003156567223 */ /* 0x000fe2000001001d */
[----:B------:R-:W-:Y:S02]  /*18830*/  IMAD.U32 R49, R132, 0x10000, RZ ;  /* 0x0001000084317824 */ /* 0x000fe400078e00ff */
[----:B------:R-:W-:Y:S01]  /*18840*/  FMUL.FTZ R85, R63, R88 ;  /* 0x000000583f557220 */ /* 0x000fe20000410000 */
[--C-:B------:R-:W-:Y:S01]  /*18850*/  FADD.FTZ R78, R78, -R200.reuse ;  /* 0x800000c84e4e7221 */ /* 0x100fe20000010000 */
[----:B------:R-:W-:Y:S01]  /*18860*/  SHF.L.U32 R47, R47, 0x10, RZ ;  /* 0x000000102f2f7819 */ /* 0x000fe200000006ff */
[----:B------:R-:W-:Y:S01]  /*18870*/  FMUL.FTZ R88, R63, R89 ;  /* 0x000000593f587220 */ /* 0x000fe20000410000 */
[----:B------:R-:W-:Y:S01]  /*18880*/  FADD.FTZ R91, R91, -R200 ;  /* 0x800000c85b5b7221 */ /* 0x000fe20000010000 */
[----:B------:R-:W-:Y:S01]  /*18890*/  FFMA.FTZ R90, R232, R61, R163 ;  /* 0x0000003de85a7223 */ /* 0x000fe200000100a3 */
[----:B------:R-:W-:Y:S01]  /*188a0*/  FFMA.FTZ R85, R85, R49, R30 ;  /* 0x0000003155557223 */ /* 0x000fe2000001001e */
[----:B------:R-:W-:Y:S01]  /*188b0*/  FMUL.FTZ R232, R63, R78 ;  /* 0x0000004e3fe87220 */ /* 0x000fe20000410000 */
[----:B------:R-:W-:Y:S01]  /*188c0*/  PRMT R49, R131, 0x7632, R49 ;  /* 0x0000763283317816 */ /* 0x000fe20000000031 */
[--C-:B------:R-:W-:Y:S01]  /*188d0*/  FADD.FTZ R214, R59, -R200.reuse ;  /* 0x800000c83bd67221 */ /* 0x100fe20000010000 */
[----:B------:R-:W-:Y:S01]  /*188e0*/  FFMA.FTZ R78, R88, R47, R161 ;  /* 0x0000002f584e7223 */ /* 0x000fe200000100a1 */
[--C-:B------:R-:W-:Y:S01]  /*188f0*/  FADD.FTZ R76, R76, -R200.reuse ;  /* 0x800000c84c4c7221 */ /* 0x100fe20000010000 */
[----:B------:R-:W-:Y:S01]  /*18900*/  FMUL.FTZ R59, R63, R91 ;  /* 0x0000005b3f3b7220 */ /* 0x000fe20000410000 */
[----:B------:R-:W-:Y:S01]  /*18910*/  PRMT R47, R130, 0x7632, R47 ;  /* 0x00007632822f7816 */ /* 0x000fe2000000002f */
[--C-:B------:R-:W-:Y:S01]  /*18920*/  FADD.FTZ R77, R77, -R200.reuse ;  /* 0x800000c84d4d7221 */ /* 0x100fe20000010000 */
[----:B------:R-:W-:Y:S01]  /*18930*/  FADD.FTZ R79, R79, -R200 ;  /* 0x800000c84f4f7221 */ /* 0x000fe20000010000 */
[----:B------:R-:W-:-:S02]  /*18940*/  IMAD.U32 R88, R49, 0x10000, RZ ;  /* 0x0001000031587824 */ /* 0x000fc400078e00ff */
[----:B------:R-:W-:Y:S01]  /*18950*/  FFMA.FTZ R59, R59, R57, R162 ;  /* 0x000000393b3b7223 */ /* 0x000fe200000100a2 */
[----:B------:R-:W-:Y:S01]  /*18960*/  SHF.L.U32 R61, R47, 0x10, RZ ;  /* 0x000000102f3d7819 */ /* 0x000fe200000006ff */
[C---:B------:R-:W-:Y:S01]  /*18970*/  FMUL.FTZ R49, R63.reuse, R76 ;  /* 0x0000004c3f317220 */ /* 0x040fe20000410000 */
[----:B------:R-:W-:Y:S01]  /*18980*/  SHF.L.U32 R57, R130, 0x10, RZ ;  /* 0x0000001082397819 */ /* 0x000fe200000006ff */
[C---:B------:R-:W-:Y:S01]  /*18990*/  FMUL.FTZ R76, R63.reuse, R77 ;  /* 0x0000004d3f4c7220 */ /* 0x040fe20000410000 */
[----:B------:R-:W-:Y:S01]  /*189a0*/  FMUL.FTZ R79, R63, R79 ;  /* 0x0000004f3f4f7220 */ /* 0x000fe20000410000 */
[----:B------:R-:W-:Y:S01]  /*189b0*/  PRMT R47, R129, 0x7632, R47 ;  /* 0x00007632812f7816 */ /* 0x000fe2000000002f */
[--C-:B------:R-:W-:Y:S01]  /*189c0*/  FADD.FTZ R80, R80, -R200.reuse ;  /* 0x800000c850507221 */ /* 0x100fe20000010000 */
[--C-:B------:R-:W-:Y:S01]  /*189d0*/  FADD.FTZ R83, R83, -R200.reuse ;  /* 0x800000c853537221 */ /* 0x100fe20000010000 */
[----:B------:R-:W-:Y:S01]  /*189e0*/  FFMA.FTZ R76, R76, R61, R167 ;  /* 0x0000003d4c4c7223 */ /* 0x000fe200000100a7 */
[----:B------:R-:W-:Y:S01]  /*189f0*/  FADD.FTZ R82, R82, -R200 ;  /* 0x800000c852527221 */ /* 0x000fe20000010000 */
[----:B------:R-:W-:Y:S01]  /*18a00*/  FFMA.FTZ R88, R79, R88, R168 ;  /* 0x000000584f587223 */ /* 0x000fe200000100a8 */
[----:B------:R-:W-:Y:S01]  /*18a10*/  FFMA.FTZ R77, R49, R57, R24 ;  /* 0x00000039314d7223 */ /* 0x000fe20000010018 */
[----:B------:R-:W-:Y:S01]  /*18a20*/  SHF.L.U32 R61, R47, 0x10, RZ ;  /* 0x000000102f3d7819 */ /* 0x000fe200000006ff */
[----:B------:R-:W-:Y:S01]  /*18a30*/  FMUL.FTZ R47, R63, R83 ;  /* 0x000000533f2f7220 */ /* 0x000fe20000410000 */
[----:B------:R-:W-:-:S02]  /*18a40*/  IMAD.U32 R49, R128, 0x10000, RZ ;  /* 0x0001000080317824 */ /* 0x000fc400078e00ff */
[----:B------:R-:W-:Y:S01]  /*18a50*/  FMUL.FTZ R79, R63, R80 ;  /* 0x000000503f4f7220 */ /* 0x000fe20000410000 */
[----:B------:R-:W-:Y:S02]  /*18a60*/  IMAD.U32 R57, R129, 0x10000, RZ ;  /* 0x0001000081397824 */ /* 0x000fe400078e00ff */
[----:B------:R-:W-:Y:S01]  /*18a70*/  FMUL.FTZ R82, R63, R82 ;  /* 0x000000523f527220 */ /* 0x000fe20000410000 */
[----:B------:R-:W-:Y:S01]  /*18a80*/  FFMA.FTZ R80, R47, R61, R166 ;  /* 0x0000003d2f507223 */ /* 0x000fe200000100a6 */
[----:B------:R-:W-:Y:S01]  /*18a90*/  FFMA.FTZ R79, R79, R49, R26 ;  /* 0x000000314f4f7223 */ /* 0x000fe2000001001a */
[--C-:B------:R-:W-:Y:S01]  /*18aa0*/  FADD.FTZ R70, R70, -R200.reuse ;  /* 0x800000c846467221 */ /* 0x100fe20000010000 */
[----:B------:R-:W-:Y:S01]  /*18ab0*/  PRMT R47, R128, 0x7632, R47 ;  /* 0x00007632802f7816 */ /* 0x000fe2000000002f */
[--C-:B------:R-:W-:Y:S01]  /*18ac0*/  FADD.FTZ R81, R81, -R200.reuse ;  /* 0x800000c851517221 */ /* 0x100fe20000010000 */
[----:B------:R-:W-:Y:S01]  /*18ad0*/  PRMT R49, R127, 0x7632, R49 ;  /* 0x000076327f317816 */ /* 0x000fe20000000031 */
[----:B------:R-:W-:Y:S01]  /*18ae0*/  FADD.FTZ R71, R71, -R200 ;  /* 0x800000c847477221 */ /* 0x000fe20000010000 */
[----:B------:R-:W-:Y:S01]  /*18af0*/  FFMA.FTZ R83, R82, R57, R25 ;  /* 0x0000003952537223 */ /* 0x000fe20000010019 */
[----:B------:R-:W-:Y:S01]  /*18b00*/  SHF.L.U32 R57, R127, 0x10, RZ ;  /* 0x000000107f397819 */ /* 0x000fe200000006ff */
[----:B------:R-:W-:Y:S01]  /*18b10*/  FMUL.FTZ R70, R63, R70 ;  /* 0x000000463f467220 */ /* 0x000fe20000410000 */
[----:B------:R-:W-:Y:S01]  /*18b20*/  SHF.L.U32 R61, R49, 0x10, RZ ;  /* 0x00000010313d7819 */ /* 0x000fe200000006ff */
[----:B------:R-:W-:-:S02]  /*18b30*/  IMAD.U32 R47, R47, 0x10000, RZ ;  /* 0x000100002f2f7824 */ /* 0x000fc400078e00ff */
[C---:B------:R-:W-:Y:S01]  /*18b40*/  FMUL.FTZ R82, R63.reuse, R81 ;  /* 0x000000513f527220 */ /* 0x040fe20000410000 */
[----:B------:R-:W-:Y:S01]  /*18b50*/  FMUL.FTZ R49, R63, R71 ;  /* 0x000000473f317220 */ /* 0x000fe20000410000 */
[--C-:B------:R-:W-:Y:S01]  /*18b60*/  FADD.FTZ R68, R68, -R200.reuse ;  /* 0x800000c844447221 */ /* 0x100fe20000010000 */
[----:B------:R-:W-:Y:S01]  /*18b70*/  FFMA.FTZ R71, R70, R57, R19 ;  /* 0x0000003946477223 */ /* 0x000fe20000010013 */
[----:B------:R-:W-:Y:S01]  /*18b80*/  FADD.FTZ R74, R74, -R200 ;  /* 0x800000c84a4a7221 */ /* 0x000fe20000010000 */
[----:B------:R-:W-:Y:S01]  /*18b90*/  FFMA.FTZ R82, R82, R47, R165 ;  /* 0x0000002f52527223 */ /* 0x000fe200000100a5 */
[----:B------:R-:W-:Y:S01]  /*18ba0*/  FFMA.FTZ R70, R49, R61, R172 ;  /* 0x0000003d31467223 */ /* 0x000fe200000100ac */
[----:B------:R-:W-:Y:S01]  /*18bb0*/  IMAD.U32 R67, R131, 0x10000, RZ ;  /* 0x0001000083437824 */ /* 0x000fe200078e00ff */
[C---:B------:R-:W-:Y:S01]  /*18bc0*/  PRMT R47, R126.reuse, 0x7632, R47 ;  /* 0x000076327e2f7816 */ /* 0x040fe2000000002f */
[----:B------:R-:W-:Y:S02]  /*18bd0*/  IMAD.U32 R57, R126, 0x10000, RZ ;  /* 0x000100007e397824 */ /* 0x000fe400078e00ff */
[----:B------:R-:W-:Y:S01]  /*18be0*/  FMUL.FTZ R49, R63, R68 ;  /* 0x000000443f317220 */ /* 0x000fe20000410000 */
[----:B------:R-:W-:Y:S01]  /*18bf0*/  FADD.FTZ R69, R69, -R200 ;  /* 0x800000c845457221 */ /* 0x000fe20000010000 */
[----:B------:R-:W-:Y:S01]  /*18c00*/  FMUL.FTZ R68, R63, R74 ;  /* 0x0000004a3f447220 */ /* 0x000fe20000410000 */
[----:B------:R-:W-:Y:S01]  /*18c10*/  FFMA.FTZ R67, R232, R67, R23 ;  /* 0x00000043e8437223 */ /* 0x000fe20000010017 */
[----:B------:R-:W-:Y:S01]  /*18c20*/  SHF.L.U32 R61, R47, 0x10, RZ ;  /* 0x000000102f3d7819 */ /* 0x000fe200000006ff */
[----:B------:R-:W-:Y:S01]  /*18c30*/  FFMA.FTZ R74, R49, R57, R20 ;  /* 0x00000039314a7223 */ /* 0x000fe20000010014 */
[----:B------:R-:W-:Y:S01]  /*18c40*/  FMUL.FTZ R232, R63, R69 ;  /* 0x000000453fe87220 */ /* 0x000fe20000410000 */
[C---:B------:R-:W-:Y:S01]  /*18c50*/  IMAD.U32 R47, R125.reuse, 0x10000, RZ ;  /* 0x000100007d2f7824 */ /* 0x040fe200078e00ff */
[----:B------:R-:W-:Y:S01]  /*18c60*/  PRMT R57, R125, 0x7632, R57 ;  /* 0x000076327d397816 */ /* 0x000fe20000000039 */
[----:B------:R-:W-:Y:S01]  /*18c70*/  FADD.FTZ R75, R75, -R200 ;  /* 0x800000c84b4b7221 */ /* 0x000fe20000010000 */
[----:B------:R-:W-:Y:S01]  /*18c80*/  FFMA.FTZ R69, R232, R61, R171 ;  /* 0x0000003de8457223 */ /* 0x000fe200000100ab */
[----:B------:R-:W-:Y:S01]  /*18c90*/  FFMA.FTZ R68, R68, R47, R21 ;  /* 0x0000002f44447223 */ /* 0x000fe20000010015 */
[----:B------:R-:W-:Y:S01]  /*18ca0*/  PRMT R47, R124, 0x7632, R47 ;  /* 0x000076327c2f7816 */ /* 0x000fe2000000002f */
[----:B------:R-:W-:-:S02]  /*18cb0*/  IMAD.U32 R61, R57, 0x10000, RZ ;  /* 0x00010000393d7824 */ /* 0x000fc400078e00ff */
[----:B------:R-:W-:Y:S01]  /*18cc0*/  FMUL.FTZ R75, R63, R75 ;  /* 0x0000004b3f4b7220 */ /* 0x000fe20000410000 */
[--C-:B------:R-:W-:Y:S01]  /*18cd0*/  FADD.FTZ R72, R72, -R200.reuse ;  /* 0x800000c848487221 */ /* 0x100fe20000010000 */
[----:B------:R-:W-:Y:S01]  /*18ce0*/  FADD.FTZ R73, R73, -R200 ;  /* 0x800000c849497221 */ /* 0x000fe20000010000 */
[----:B------:R-:W-:Y:S01]  /*18cf0*/  SHF.L.U32 R49, R124, 0x10, RZ ;  /* 0x000000107c317819 */ /* 0x000fe200000006ff */
[----:B------:R-:W-:Y:S01]  /*18d00*/  FFMA.FTZ R75, R75, R61, R170 ;  /* 0x0000003d4b4b7223 */ /* 0x000fe200000100aa */
[----:B------:R-:W-:Y:S01]  /*18d10*/  SHF.L.U32 R57, R47, 0x10, RZ ;  /* 0x000000102f397819 */ /* 0x000fe200000006ff */
[----:B------:R-:W-:Y:S01]  /*18d20*/  FMUL.FTZ R47, R63, R72 ;  /* 0x000000483f2f7220 */ /* 0x000fe20000410000 */
[----:B------:R-:W-:Y:S01]  /*18d30*/  PRMT R61, R123, 0x7632, R61 ;  /* 0x000076327b3d7816 */ /* 0x000fe2000000003d */
[--C-:B------:R-:W-:Y:S01]  /*18d40*/  FADD.FTZ R62, R62, -R200.reuse ;  /* 0x800000c83e3e7221 */ /* 0x100fe20000010000 */
[----:B------:R-:W-:Y:S01]  /*18d50*/  FADD.FTZ R60, R60, -R200 ;  /* 0x800000c83c3c7221 */ /* 0x000fe20000010000 */
[----:B------:R-:W-:Y:S01]  /*18d60*/  FMUL.FTZ R72, R63, R73 ;  /* 0x000000493f487220 */ /* 0x000fe20000410000 */
[----:B------:R-:W-:Y:S01]  /*18d70*/  FFMA.FTZ R73, R47, R49, R22 ;  /* 0x000000312f497223 */ /* 0x000fe20000010016 */
[----:B------:R-:W-:Y:S01]  /*18d80*/  SHF.L.U32 R61, R61, 0x10, RZ ;  /* 0x000000103d3d7819 */ /* 0x000fe200000006ff */
[C---:B------:R-:W-:Y:S01]  /*18d90*/  FMUL.FTZ R232, R63.reuse, R62 ;  /* 0x0000003e3fe87220 */ /* 0x040fe20000410000 */
[----:B------:R-:W-:Y:S01]  /*18da0*/  FMUL.FTZ R49, R63, R210 ;  /* 0x000000d23f317220 */ /* 0x000fe20000410000 */
[----:B------:R-:W-:-:S02]  /*18db0*/  IMAD.U32 R62, R122, 0x10000, RZ ;  /* 0x000100007a3e7824 */ /* 0x000fc400078e00ff */
[----:B------:R-:W-:Y:S01]  /*18dc0*/  FMUL.FTZ R47, R63, R60 ;  /* 0x0000003c3f2f7220 */ /* 0x000fe20000410000 */
[----:B------:R-:W-:Y:S01]  /*18dd0*/  FADD.FTZ R66, R66, -R200 ;  /* 0x800000c842427221 */ /* 0x000fe20000010000 */
        /* <DEDUP_REMOVED lines=8> */
[C---:B------:R-:W-:Y:S01]  /*18e60*/  FMUL.FTZ R66, R63.reuse, R66 ;  /* 0x000000423f427220 */ /* 0x040fe20000410000 */
[----:B------:R-:W-:Y:S01]  /*18e70*/  FMUL.FTZ R49, R63, R206 ;  /* 0x000000ce3f317220 */ /* 0x000fe20000410000 */
[----:B------:R-:W-:Y:S01]  /*18e80*/  PRMT R47, R120, 0x7632, R47 ;  /* 0x00007632782f7816 */ /* 0x000fe2000000002f */
[----:B------:R-:W-:Y:S01]  /*18e90*/  FADD.FTZ R64, R64, -R200 ;  /* 0x800000c840407221 */ /* 0x000fe20000010000 */
[----:B------:R-:W-:Y:S01]  /*18ea0*/  FFMA.FTZ R87, R66, R87, R17 ;  /* 0x0000005742577223 */ /* 0x000fe20000010011 */
[----:B------:R-:W-:Y:S01]  /*18eb0*/  FFMA.FTZ R66, R49, R57, R174 ;  /* 0x0000003931427223 */ /* 0x000fe200000100ae */
[----:B------:R-:W-:Y:S01]  /*18ec0*/  SHF.L.U32 R49, R47, 0x10, RZ ;  /* 0x000000102f317819 */ /* 0x000fe200000006ff */
[----:B------:R-:W-:-:S02]  /*18ed0*/  IMAD.U32 R206, R120, 0x10000, RZ ;  /* 0x0001000078ce7824 */ /* 0x000fc400078e00ff */
[----:B------:R-:W-:Y:S01]  /*18ee0*/  FMUL.FTZ R47, R63, R64 ;  /* 0x000000403f2f7220 */ /* 0x000fe20000410000 */
[--C-:B------:R-:W-:Y:S01]  /*18ef0*/  FADD.FTZ R65, R65, -R200.reuse ;  /* 0x800000c841417221 */ /* 0x100fe20000010000 */
[----:B------:R-:W-:Y:S01]  /*18f00*/  FMUL.FTZ R202, R63, R202 ;  /* 0x000000ca3fca7220 */ /* 0x000fe20000410000 */
[----:B------:R-:W-:Y:S01]  /*18f10*/  FADD.FTZ R54, R54, -R200 ;  /* 0x800000c836367221 */ /* 0x000fe20000010000 */
[----:B------:R-:W-:Y:S01]  /*18f20*/  FFMA.FTZ R206, R47, R206, R18 ;  /* 0x000000ce2fce7223 */ /* 0x000fe20000010012 */
[----:B------:R-:W-:Y:S01]  /*18f30*/  PRMT R47, R118, 0x7632, R47 ;  /* 0x00007632762f7816 */ /* 0x000fe2000000002f */
[C---:B------:R-:W-:Y:S01]  /*18f40*/  FMUL.FTZ R60, R63.reuse, R65 ;  /* 0x000000413f3c7220 */ /* 0x040fe20000410000 */
[----:B------:R-:W-:Y:S01]  /*18f50*/  FMUL.FTZ R208, R63, R208 ;  /* 0x000000d03fd07220 */ /* 0x000fe20000410000 */
[----:B------:R-:W-:Y:S01]  /*18f60*/  IMAD.U32 R64, R119, 0x10000, RZ ;  /* 0x0001000077407824 */ /* 0x000fe200078e00ff */
[----:B------:R-:W-:Y:S01]  /*18f70*/  SHF.L.U32 R95, R47, 0x10, RZ ;  /* 0x000000102f5f7819 */ /* 0x000fe200000006ff */
[----:B------:R-:W-:Y:S01]  /*18f80*/  FFMA.FTZ R65, R60, R49, R173 ;  /* 0x000000313c417223 */ /* 0x000fe200000100ad */
[----:B------:R-:W-:Y:S01]  /*18f90*/  PRMT R47, R117, 0x7632, R47 ;  /* 0x00007632752f7816 */ /* 0x000fe2000000002f */
[----:B------:R-:W-:Y:S01]  /*18fa0*/  FMUL.FTZ R54, R63, R54 ;  /* 0x000000363f367220 */ /* 0x000fe20000410000 */
[----:B------:R-:W-:Y:S01]  /*18fb0*/  PRMT R49, R119, 0x7632, R49 ;  /* 0x0000763277317816 */ /* 0x000fe20000000031 */
[----:B------:R-:W-:Y:S01]  /*18fc0*/  FFMA.FTZ R95, R202, R95, R179 ;  /* 0x0000005fca5f7223 */ /* 0x000fe200000100b3 */
[----:B------:R-:W-:Y:S01]  /*18fd0*/  SHF.L.U32 R202, R47, 0x10, RZ ;  /* 0x000000102fca7819 */ /* 0x000fe200000006ff */
[----:B------:R-:W-:Y:S01]  /*18fe0*/  FMUL.FTZ R47, R63, R214 ;  /* 0x000000d63f2f7220 */ /* 0x000fe20000410000 */
[----:B------:R-:W-:Y:S01]  /*18ff0*/  FADD.FTZ R52, R52, -R200 ;  /* 0x800000c834347221 */ /* 0x000fe20000010000 */
[----:B------:R-:W-:Y:S01]  /*19000*/  FFMA.FTZ R89, R208, R89, R175 ;  /* 0x00000059d0597223 */ /* 0x000fe200000100af */
[----:B------:R-:W-:Y:S01]  /*19010*/  FFMA.FTZ R64, R54, R64, R11 ;  /* 0x0000004036407223 */ /* 0x000fe2000001000b */
[----:B------:R-:W-:Y:S01]  /*19020*/  SHF.L.U32 R208, R118, 0x10, RZ ;  /* 0x0000001076d07819 */ /* 0x000fe200000006ff */
[----:B------:R-:W-:-:S02]  /*19030*/  IMAD.U32 R54, R49, 0x10000, RZ ;  /* 0x0001000031367824 */ /* 0x000fc400078e00ff */
[----:B------:R-:W-:Y:S01]  /*19040*/  FFMA.FTZ R202, R47, R202, R178 ;  /* 0x000000ca2fca7223 */ /* 0x000fe200000100b2 */
[----:B------:R-:W-:Y:S01]  /*19050*/  FMUL.FTZ R49, R63, R52 ;  /* 0x000000343f317220 */ /* 0x000fe20000410000 */
[----:B------:R-:W-:Y:S01]  /*19060*/  PRMT R47, R116, 0x7632, R47 ;  /* 0x00007632742f7816 */ /* 0x000fe2000000002f */
[--C-:B------:R-:W-:Y:S01]  /*19070*/  FADD.FTZ R56, R56, -R200.reuse ;  /* 0x800000c838387221 */ /* 0x100fe20000010000 */
[----:B------:R-:W-:Y:S01]  /*19080*/  FADD.FTZ R46, R46, -R200 ;  /* 0x800000c82e2e7221 */ /* 0x000fe20000010000 */
[----:B------:R-:W-:Y:S01]  /*19090*/  FFMA.FTZ R208, R49, R208, R12 ;  /* 0x000000d031d07223 */ /* 0x000fe2000001000c */
[----:B------:R-:W-:Y:S02]  /*190a0*/  IMAD.U32 R49, R116, 0x10000, RZ ;  /* 0x0001000074317824 */ /* 0x000fe400078e00ff */
[----:B------:R-:W-:Y:S01]  /*190b0*/  FMUL.FTZ R91, R63, R56 ;  /* 0x000000383f5b7220 */ /* 0x000fe20000410000 */
[----:B------:R-:W-:Y:S02]  /*190c0*/  IMAD.U32 R47, R47, 0x10000, RZ ;  /* 0x000100002f2f7824 */ /* 0x000fe400078e00ff */
[C---:B------:R-:W-:Y:S01]  /*190d0*/  FMUL.FTZ R212, R63.reuse, R212 ;  /* 0x000000d43fd47220 */ /* 0x040fe20000410000 */
[C---:B------:R-:W-:Y:S01]  /*190e0*/  FMUL.FTZ R52, R63.reuse, R46 ;  /* 0x0000002e3f347220 */ /* 0x040fe20000410000 */
[----:B------:R-:W-:Y:S01]  /*190f0*/  PRMT R46, R114, 0x7632, R46 ;  /* 0x00007632722e7816 */ /* 0x000fe2000000002e */
[----:B------:R-:W-:Y:S01]  /*19100*/  FMUL.FTZ R99, R63, R216 ;  /* 0x000000d83f637220 */ /* 0x000fe20000410000 */
[----:B------:R-:W-:Y:S01]  /*19110*/  FFMA.FTZ R91, R91, R49, R14 ;  /* 0x000000315b5b7223 */ /* 0x000fe2000001000e */
[----:B------:R-:W-:Y:S01]  /*19120*/  FFMA.FTZ R214, R212, R47, R177 ;  /* 0x0000002fd4d67223 */ /* 0x000fe200000100b1 */
[----:B------:R-:W-:Y:S01]  /*19130*/  PRMT R49, R115, 0x7632, R49 ;  /* 0x0000763273317816 */ /* 0x000fe20000000031 */
[----:B------:R-:W-:Y:S01]  /*19140*/  IMAD.U32 R216, R114, 0x10000, RZ ;  /* 0x0001000072d87824 */ /* 0x000fe200078e00ff */
[----:B------:R-:W-:Y:S01]  /*19150*/  SHF.L.U32 R46, R46, 0x10, RZ ;  /* 0x000000102e2e7819 */ /* 0x000fe200000006ff */
[C---:B------:R-:W-:Y:S01]  /*19160*/  FMUL.FTZ R47, R63.reuse, R222 ;  /* 0x000000de3f2f7220 */ /* 0x040fe20000410000 */
[--C-:B------:R-:W-:Y:S01]  /*19170*/  FADD.FTZ R50, R50, -R200.reuse ;  /* 0x800000c832327221 */ /* 0x100fe20000010000 */
[----:B------:R-:W-:Y:S01]  /*19180*/  FMUL.FTZ R224, R63, R224 ;  /* 0x000000e03fe07220 */ /* 0x000fe20000410000 */
        /* <DEDUP_REMOVED lines=8> */
[----:B------:R-:W-:Y:S01]  /*19210*/  FFMA.FTZ R216, R47, R216, R8 ;  /* 0x000000d82fd87223 */ /* 0x000fe20000010008 */
[----:B------:R-:W-:Y:S01]  /*19220*/  FMUL.FTZ R97, R63, R226 ;  /* 0x000000e23f617220 */ /* 0x000fe20000410000 */
[----:B------:R-:W-:-:S02]  /*19230*/  IMAD.U32 R141, R113, 0x10000, RZ ;  /* 0x00010000718d7824 */ /* 0x000fc400078e00ff */
[----:B------:R-:W-:Y:S01]  /*19240*/  FMUL.FTZ R50, R63, R50 ;  /* 0x000000323f327220 */ /* 0x000fe20000410000 */
[----:B------:R-:W-:Y:S01]  /*19250*/  FFMA.FTZ R143, R224, R46, R183 ;  /* 0x0000002ee08f7223 */ /* 0x000fe200000100b7 */
[----:B------:R-:W-:Y:S01]  /*19260*/  PRMT R47, R113, 0x7632, R47 ;  /* 0x00007632712f7816 */ /* 0x000fe2000000002f */
[----:B------:R-:W-:Y:S01]  /*19270*/  FFMA.FTZ R97, R97, R49, R184 ;  /* 0x0000003161617223 */ /* 0x000fe200000100b8 */
[----:B------:R-:W-:Y:S01]  /*19280*/  PRMT R46, R112, 0x7632, R46 ;  /* 0x00007632702e7816 */ /* 0x000fe2000000002e */
[----:B------:R-:W-:Y:S01]  /*19290*/  FFMA.FTZ R141, R50, R141, R9 ;  /* 0x0000008d328d7223 */ /* 0x000fe20000010009 */
[----:B------:R-:W-:Y:S01]  /*192a0*/  SHF.L.U32 R49, R112, 0x10, RZ ;  /* 0x0000001070317819 */ /* 0x000fe200000006ff */
[----:B------:R-:W-:Y:S01]  /*192b0*/  IMAD.U32 R50, R47, 0x10000, RZ ;  /* 0x000100002f327824 */ /* 0x000fe200078e00ff */
[----:B------:R-:W-:Y:S01]  /*192c0*/  SHF.L.U32 R203, R46, 0x10, RZ ;  /* 0x000000102ecb7819 */ /* 0x000fe200000006ff */
[C---:B------:R-:W-:Y:S01]  /*192d0*/  FMUL.FTZ R47, R63.reuse, R48 ;  /* 0x000000303f2f7220 */ /* 0x040fe20000410000 */
[----:B------:R-:W-:Y:S01]  /*192e0*/  FMUL.FTZ R46, R63, R218 ;  /* 0x000000da3f2e7220 */ /* 0x000fe20000410000 */
[----:B------:R-:W-:Y:S01]  /*192f0*/  PRMT R48, R111, 0x7632, R48 ;  /* 0x000076326f307816 */ /* 0x000fe20000000030 */
[----:B------:R-:W-:Y:S01]  /*19300*/  FMUL.FTZ R219, R63, R142 ;  /* 0x0000008e3fdb7220 */ /* 0x000fe20000410000 */
[----:B------:R-:W-:Y:S01]  /*19310*/  FFMA.FTZ R218, R47, R49, R10 ;  /* 0x000000312fda7223 */ /* 0x000fe2000001000a */
[----:B------:R-:W-:Y:S01]  /*19320*/  FFMA.FTZ R203, R46, R203, R181 ;  /* 0x000000cb2ecb7223 */ /* 0x000fe200000100b5 */
[----:B------:R-:W-:Y:S01]  /*19330*/  IMAD.U32 R46, R111, 0x10000, RZ ;  /* 0x000100006f2e7824 */ /* 0x000fe200078e00ff */
[----:B------:R-:W-:Y:S01]  /*19340*/  SHF.L.U32 R48, R48, 0x10, RZ ;  /* 0x0000001030307819 */ /* 0x000fe200000006ff */
[C---:B------:R-:W-:Y:S01]  /*19350*/  FMUL.FTZ R47, R63.reuse, R200 ;  /* 0x000000c83f2f7220 */ /* 0x040fe20000410000 */
[----:B------:R-:W-:Y:S01]  /*19360*/  FMUL.FTZ R49, R63, R230 ;  /* 0x000000e63f317220 */ /* 0x000fe20000410000 */
[----:B------:R-:W-:-:S02]  /*19370*/  IMAD.U32 R142, R110, 0x10000, RZ ;  /* 0x000100006e8e7824 */ /* 0x000fc400078e00ff */
[----:B------:R-:W-:Y:S01]  /*19380*/  FFMA.FTZ R219, R219, R46, R0 ;  /* 0x0000002edbdb7223 */ /* 0x000fe20000010000 */
[----:B------:R-:W-:Y:S01]  /*19390*/  FFMA.FTZ R200, R47, R48, R188 ;  /* 0x000000302fc87223 */ /* 0x000fe200000100bc */
[----:B------:R-:W-:Y:S01]  /*193a0*/  FFMA.FTZ R99, R99, R54, R180 ;  /* 0x0000003663637223 */ /* 0x000fe200000100b4 */
[----:B------:R-:W0:Y:S01]  /*193b0*/  @!P0 LDC.64 R46, c[0x0][0x250] ;  /* 0x00009400ff2e8b82 */ /* 0x000e220000000a00 */
[----:B------:R-:W-:Y:S01]  /*193c0*/  FFMA.FTZ R142, R49, R142, R4 ;  /* 0x0000008e318e7223 */ /* 0x000fe20000010004 */
[----:B------:R-:W-:Y:S01]  /*193d0*/  SHF.L.U32 R54, R115, 0x10, RZ ;  /* 0x0000001073367819 */ /* 0x000fe200000006ff */
[C---:B------:R-:W-:Y:S01]  /*193e0*/  FMUL.FTZ R57, R63.reuse, R220 ;  /* 0x000000dc3f397220 */ /* 0x040fe20000410000 */
[C---:B------:R-:W-:Y:S01]  /*193f0*/  FMUL.FTZ R42, R63.reuse, R42 ;  /* 0x0000002a3f2a7220 */ /* 0x040fe20000410000 */
[C---:B------:R-:W-:Y:S01]  /*19400*/  FMUL.FTZ R140, R63.reuse, R140 ;  /* 0x0000008c3f8c7220 */ /* 0x040fe20000410000 */
[----:B------:R-:W-:Y:S01]  /*19410*/  FMUL.FTZ R61, R63, R228 ;  /* 0x000000e43f3d7220 */ /* 0x000fe20000410000 */
[----:B------:R-:W-:Y:S01]  /*19420*/  FFMA.FTZ R220, R57, R50, R182 ;  /* 0x0000003239dc7223 */ /* 0x000fe200000100b6 */
[----:B------:R-:W1:Y:S01]  /*19430*/  @!P0 LDC.64 R48, c[0x0][0x258] ;  /* 0x00009600ff308b82 */ /* 0x000e620000000a00 */
[----:B------:R-:W-:Y:S01]  /*19440*/  FFMA.FTZ R221, R42, R221, R5 ;  /* 0x000000dd2add7223 */ /* 0x000fe20000010005 */
[----:B------:R-:W-:Y:S01]  /*19450*/  FFMA.FTZ R212, R52, R54, R7 ;  /* 0x0000003634d47223 */ /* 0x000fe20000010007 */
[----:B------:R-:W-:Y:S01]  /*19460*/  FMUL.FTZ R57, R63, R44 ;  /* 0x0000002c3f397220 */ /* 0x000fe20000410000 */
[----:B------:R-:W-:Y:S01]  /*19470*/  F2FP.BF16.F32.PACK_AB R42, R45, R98 ;  /* 0x000000622d2a723e */ /* 0x000fe200000010ff */
[----:B------:R-:W-:Y:S01]  /*19480*/  IMAD.U32 R50, R108, 0x10000, RZ ;  /* 0x000100006c327824 */ /* 0x000fe200078e00ff */
[----:B------:R-:W-:Y:S01]  /*19490*/  PRMT R54, R110, 0x7632, R54 ;  /* 0x000076326e367816 */ /* 0x000fe20000000036 */
[----:B------:R-:W-:Y:S01]  /*194a0*/  IMAD.U32 R93, R117, 0x10000, RZ ;  /* 0x00010000755d7824 */ /* 0x000fe200078e00ff */
[----:B------:R-:W2:Y:S01]  /*194b0*/  LDC.64 R44, c[0x0][0x2b8] ;  /* 0x0000ae00ff2c7b82 */ /* 0x000ea20000000a00 */
[----:B------:R-:W-:Y:S01]  /*194c0*/  PRMT R52, R109, 0x7632, R52 ;  /* 0x000076326d347816 */ /* 0x000fe20000000034 */
[----:B------:R-:W-:Y:S01]  /*194d0*/  FMUL.FTZ R58, R63, R58 ;  /* 0x0000003a3f3a7220 */ /* 0x000fe20000410000 */
[----:B------:R-:W-:Y:S01]  /*194e0*/  SHF.L.U32 R54, R54, 0x10, RZ ;  /* 0x0000001036367819 */ /* 0x000fe200000006ff */
[----:B------:R-:W-:Y:S01]  /*194f0*/  IMAD.U32 R81, R123, 0x10000, RZ ;  /* 0x000100007b517824 */ /* 0x000fe200078e00ff */
[----:B------:R-:W-:Y:S01]  /*19500*/  LEA R56, P1, R211, UR8, 0x4 ;  /* 0x00000008d3387c11 */ /* 0x000fe2000f8220ff */
[----:B------:R-:W-:Y:S01]  /*19510*/  IMAD.U32 R52, R52, 0x10000, RZ ;  /* 0x0001000034347824 */ /* 0x000fe200078e00ff */
[----:B------:R-:W-:Y:S01]  /*19520*/  F2FP.BF16.F32.PACK_AB R43, R43, R94 ;  /* 0x0000005e2b2b723e */ /* 0x000fe200000010ff */
[----:B------:R-:W-:Y:S01]  /*19530*/  FFMA.FTZ R223, R140, R54, R187 ;  /* 0x000000368cdf7223 */ /* 0x000fe200000100bb */
[----:B------:R-:W-:Y:S01]  /*19540*/  FFMA.FTZ R140, R57, R50, R6 ;  /* 0x00000032398c7223 */ /* 0x000fe20000010006 */
[----:B------:R-:W-:Y:S01]  /*19550*/  FFMA.FTZ R222, R61, R52, R186 ;  /* 0x000000343dde7223 */ /* 0x000fe200000100ba */
[----:B0-----:R-:W-:Y:S01]  /*19560*/  @!P0 IMAD.WIDE R46, R195, 0x4, R46 ;  /* 0x00000004c32e8825 */ /* 0x001fe200078e022e */
[----:B------:R-:W-:-:S03]  /*19570*/  PRMT R50, R108, 0x7632, R50 ;  /* 0x000076326c327816 */ /* 0x000fc60000000032 */
[----:B------:R-:W-:Y:S01]  /*19580*/  FFMA.FTZ R93, R58, R93, R13 ;  /* 0x0000005d3a5d7223 */ /* 0x000fe2000001000d */
[----:B------:R-:W-:Y:S01]  /*19590*/  F2FP.BF16.F32.PACK_AB R41, R96, R41 ;  /* 0x000000296029723e */ /* 0x000fe200000010ff */
[----:B------:R-:W-:Y:S01]  /*195a0*/  FFMA.FTZ R81, R232, R81, R15 ;  /* 0x00000051e8517223 */ /* 0x000fe2000001000f */
[----:B-1----:R-:W-:Y:S01]  /*195b0*/  @!P0 IMAD.WIDE R60, R195, 0x4, R48 ;  /* 0x00000004c33c8825 */ /* 0x002fe200078e0230 */
[----:B------:R-:W-:Y:S01]  /*195c0*/  SHF.L.U32 R52, R50, 0x10, RZ ;  /* 0x0000001032347819 */ /* 0x000fe200000006ff */
[----:B------:R-:W-:Y:S02]  /*195d0*/  @!P0 STG.E desc[UR4][R46.64], R201 ;  /* 0x000000c92e008986 */ /* 0x000fe4000c101904 */
[----:B------:R-:W-:Y:S01]  /*195e0*/  FMUL.FTZ R50, R63, R40 ;  /* 0x000000283f327220 */ /* 0x000fe20000410000 */
[----:B------:R-:W-:Y:S01]  /*195f0*/  LEA.HI.X R57, R211, UR9, RZ, 0x4, P1 ;  /* 0x00000009d3397c11 */ /* 0x000fe200088f24ff */
[----:B------:R0:W-:Y:S01]  /*19600*/  @!P0 STG.E desc[UR4][R60.64], R63 ;  /* 0x0000003f3c008986 */ /* 0x0001e2000c101904 */
[----:B------:R-:W-:Y:S01]  /*19610*/  F2FP.BF16.F32.PACK_AB R40, R92, R51 ;  /* 0x000000335c28723e */ /* 0x000fe200000010ff */
[----:B------:R-:W-:Y:S01]  /*19620*/  FFMA.FTZ R211, R50, R52, R185 ;  /* 0x0000003432d37223 */ /* 0x000fe200000100b9 */
[----:B------:R-:W-:-:S02]  /*19630*/  F2FP.BF16.F32.PACK_AB R58, R69, R74 ;  /* 0x0000004a453a723e */ /* 0x000fc400000010ff */
[----:B------:R-:W-:Y:S01]  /*19640*/  F2FP.BF16.F32.PACK_AB R51, R84, R55 ;  /* 0x000000375433723e */ /* 0x000fe200000010ff */
[----:B------:R1:W-:Y:S01]  /*19650*/  STG.E.128 desc[UR4][R56.64], R40 ;  /* 0x0000002838007986 */ /* 0x0003e2000c101d04 */
[----:B------:R-:W-:Y:S02]  /*19660*/  F2FP.BF16.F32.PACK_AB R50, R90, R53 ;  /* 0x000000355a32723e */ /* 0x000fe400000010ff */
[----:B------:R-:W-:Y:S02]  /*19670*/  F2FP.BF16.F32.PACK_AB R49, R59, R86 ;  /* 0x000000563b31723e */ /* 0x000fe400000010ff */
[----:B------:R-:W-:Y:S01]  /*19680*/  F2FP.BF16.F32.PACK_AB R48, R78, R85 ;  /* 0x000000554e30723e */ /* 0x000fe200000010ff */
[----:B0-----:R-:W0:Y:S01]  /*19690*/  LDC.64 R60, c[0x0][0x210] ;  /* 0x00008400ff3c7b82 */ /* 0x001e220000000a00 */
[----:B------:R-:W-:Y:S01]  /*196a0*/  F2FP.BF16.F32.PACK_AB R54, R76, R77 ;  /* 0x0000004d4c36723e */ /* 0x000fe200000010ff */
[----:B--2---:R-:W-:Y:S01]  /*196b0*/  IMAD.WIDE.U32 R76, R205, 0x10, R44 ;  /* 0x00000010cd4c7825 */ /* 0x004fe200078e002c */
[----:B------:R-:W-:-:S02]  /*196c0*/  F2FP.BF16.F32.PACK_AB R55, R88, R67 ;  /* 0x000000435837723e */ /* 0x000fc400000010ff */
[----:B------:R-:W-:Y:S02]  /*196d0*/  F2FP.BF16.F32.PACK_AB R53, R80, R83 ;  /* 0x000000535035723e */ /* 0x000fe400000010ff */
[----:B------:R-:W-:Y:S01]  /*196e0*/  F2FP.BF16.F32.PACK_AB R52, R82, R79 ;  /* 0x0000004f5234723e */ /* 0x000fe200000010ff */
[--C-:B------:R-:W-:Y:S01]  /*196f0*/  IMAD.WIDE.U32 R78, R207, 0x10, R44.reuse ;  /* 0x00000010cf4e7825 */ /* 0x100fe200078e002c */
[----:B------:R-:W-:Y:S02]  /*19700*/  F2FP.BF16.F32.PACK_AB R59, R70, R71 ;  /* 0x00000047463b723e */ /* 0x000fe400000010ff */
[----:B------:R-:W-:Y:S01]  /*19710*/  F2FP.BF16.F32.PACK_AB R47, R99, R64 ;  /* 0x00000040632f723e */ /* 0x000fe200000010ff */
[--C-:B------:R-:W-:Y:S01]  /*19720*/  IMAD.WIDE.U32 R70, R215, 0x10, R44.reuse ;  /* 0x00000010d7467825 */ /* 0x100fe200078e002c */
[----:B-1----:R-:W-:Y:S02]  /*19730*/  F2FP.BF16.F32.PACK_AB R57, R75, R68 ;  /* 0x000000444b39723e */ /* 0x002fe400000010ff */
[----:B------:R-:W-:Y:S01]  /*19740*/  F2FP.BF16.F32.PACK_AB R56, R72, R73 ;  /* 0x000000494838723e */ /* 0x000fe200000010ff */
[----:B------:R-:W-:Y:S01]  /*19750*/  IMAD.WIDE.U32 R74, R197, 0x10, R44 ;  /* 0x00000010c54a7825 */ /* 0x000fe200078e002c */
[----:B------:R-:W-:-:S02]  /*19760*/  F2FP.BF16.F32.PACK_AB R43, R210, R81 ;  /* 0x00000051d22b723e */ /* 0x000fc400000010ff */
[----:B------:R-:W-:Y:S01]  /*19770*/  F2FP.BF16.F32.PACK_AB R42, R89, R62 ;  /* 0x0000003e592a723e */ /* 0x000fe200000010ff */
[--C-:B------:R-:W-:Y:S01]  /*19780*/  IMAD.WIDE.U32 R68, R213, 0x10, R44.reuse ;  /* 0x00000010d5447825 */ /* 0x100fe200078e002c */
[----:B------:R1:W-:Y:S01]  /*19790*/  STG.E.128 desc[UR4][R74.64], R48 ;  /* 0x000000304a007986 */ /* 0x0003e2000c101d04 */
[----:B------:R-:W-:Y:S02]  /*197a0*/  F2FP.BF16.F32.PACK_AB R41, R66, R87 ;  /* 0x000000574229723e */ /* 0x000fe400000010ff */
[----:B------:R-:W-:Y:S01]  /*197b0*/  IMAD.WIDE.U32 R72, R217, 0x10, R44 ;  /* 0x00000010d9487825 */ /* 0x000fe200078e002c */
[----:B------:R-:W-:Y:S01]  /*197c0*/  STG.E.128 desc[UR4][R76.64], R52 ;  /* 0x000000344c007986 */ /* 0x000fe2000c101d04 */
[----:B------:R-:W-:Y:S02]  /*197d0*/  F2FP.BF16.F32.PACK_AB R40, R65, R206 ;  /* 0x000000ce4128723e */ /* 0x000fe400000010ff */
[----:B------:R-:W-:Y:S01]  /*197e0*/  F2FP.BF16.F32.PACK_AB R46, R95, R208 ;  /* 0x000000d05f2e723e */ /* 0x000fe200000010ff */
[----:B------:R2:W-:Y:S01]  /*197f0*/  STG.E.128 desc[UR4][R78.64], R56 ;  /* 0x000000384e007986 */ /* 0x0005e2000c101d04 */
[----:B------:R-:W-:Y:S01]  /*19800*/  F2FP.BF16.F32.PACK_AB R45, R202, R93 ;  /* 0x0000005dca2d723e */ /* 0x000fe200000010ff */
[----:B0-----:R-:W-:Y:S01]  /*19810*/  IMAD R195, R60, 0x4, R195 ;  /* 0x000000043cc37824 */ /* 0x001fe200078e02c3 */
[----:B------:R-:W-:Y:S01]  /*19820*/  F2FP.BF16.F32.PACK_AB R44, R214, R91 ;  /* 0x0000005bd62c723e */ /* 0x000fe200000010ff */
[----:B------:R0:W-:Y:S04]  /*19830*/  STG.E.128 desc[UR4][R68.64], R40 ;  /* 0x0000002844007986 */ /* 0x0001e8000c101d04 */
[----:B------:R0:W-:Y:S01]  /*19840*/  STG.E.128 desc[UR4][R70.64], R44 ;  /* 0x0000002c46007986 */ /* 0x0001e2000c101d04 */
[----:B-1----:R-:W-:-:S02]  /*19850*/  F2FP.BF16.F32.PACK_AB R51, R97, R212 ;  /* 0x000000d46133723e */ /* 0x002fc400000010ff */
[----:B------:R-:W-:Y:S02]  /*19860*/  F2FP.BF16.F32.PACK_AB R50, R143, R216 ;  /* 0x000000d88f32723e */ /* 0x000fe400000010ff */
[----:B------:R-:W-:Y:S02]  /*19870*/  F2FP.BF16.F32.PACK_AB R49, R220, R141 ;  /* 0x0000008ddc31723e */ /* 0x000fe400000010ff */
[----:B------:R-:W-:Y:S02]  /*19880*/  F2FP.BF16.F32.PACK_AB R48, R203, R218 ;  /* 0x000000dacb30723e */ /* 0x000fe400000010ff */
[----:B--2---:R-:W-:Y:S02]  /*19890*/  LEA R56, P0, R209, UR8, 0x4 ;  /* 0x00000008d1387c11 */ /* 0x004fe4000f8020ff */
[----:B------:R-:W-:Y:S01]  /*198a0*/  F2FP.BF16.F32.PACK_AB R55, R200, R219 ;  /* 0x000000dbc837723e */ /* 0x000fe200000010ff */
[----:B------:R0:W-:Y:S01]  /*198b0*/  STG.E.128 desc[UR4][R72.64], R48 ;  /* 0x0000003048007986 */ /* 0x0001e2000c101d04 */
[----:B------:R-:W-:-:S02]  /*198c0*/  F2FP.BF16.F32.PACK_AB R54, R223, R142 ;  /* 0x0000008edf36723e */ /* 0x000fc400000010ff */
[----:B------:R-:W-:Y:S02]  /*198d0*/  F2FP.BF16.F32.PACK_AB R53, R222, R221 ;  /* 0x000000ddde35723e */ /* 0x000fe400000010ff */
[----:B------:R-:W-:Y:S02]  /*198e0*/  LEA.HI.X R57, R209, UR9, RZ, 0x4, P0 ;  /* 0x00000009d1397c11 */ /* 0x000fe400080f24ff */
[----:B------:R-:W-:Y:S02]  /*198f0*/  F2FP.BF16.F32.PACK_AB R52, R211, R140 ;  /* 0x0000008cd334723e */ /* 0x000fe400000010ff */
[----:B------:R-:W-:-:S03]  /*19900*/  ISETP.GE.AND P0, PT, R195, R61, PT ;  /* 0x0000003dc300720c */ /* 0x000fc60003f06270 */
[----:B------:R0:W-:Y:S10]  /*19910*/  STG.E.128 desc[UR4][R56.64], R52 ;  /* 0x0000003438007986 */ /* 0x0001f4000c101d04 */
[----:B------:R-:W-:Y:S05]  /*19920*/  @!P0 BRA `(.L_x_20397) ;  /* 0xfffffe7400788947 */ /* 0x000fea000383ffff */
[----:B------:R-:W-:Y:S05]  /*19930*/  EXIT ;  /* 0x000000000000794d */ /* 0x000fea0003800000 */
.L_x_20396:
        /* <DEDUP_REMOVED lines=8> */
.L_x_20399:
[----:B------:R-:W-:Y:S05]  /*199c0*/  BSYNC B0 ;  /* 0x0000000000007941 */ /* 0x000fea0003800000 */
.L_x_20398:
        /* <DEDUP_REMOVED lines=10> */
.L_x_20400:
[----:B------:R-:W-:Y:S02]  /*19a70*/  IMAD.MOV.U32 R216, RZ, RZ, 0x4 ;  /* 0x00000004ffd87424 */ /* 0x000fe400078e00ff */
[----:B------:R-:W-:-:S04]  /*19a80*/  IMAD.MOV.U32 R200, RZ, RZ, R221 ;  /* 0x000000ffffc87224 */ /* 0x000fc800078e00dd */
[----:B------:R-:W-:-:S05]  /*19a90*/  FADD.FTZ R208, R203, R200 ;  /* 0x000000c8cbd07221 */ /* 0x000fca0000010000 */
[----:B------:R-:W-:-:S07]  /*19aa0*/  MOV R223, R208 ;  /* 0x000000d000df7202 */ /* 0x000fce0000000f00 */
[----:B------:R-:W-:Y:S05]  /*19ab0*/  WARPSYNC.COLLECTIVE R214, `(.L_x_20401) ;  /* 0x00000000d6087348 */ /* 0x000fea0003c00000 */
[----:B------:R0:W1:Y:S02]  /*19ac0*/  SHFL.BFLY P1, R221, R223, R216, R225 ;  /* 0x0c0000d8dfdd7389 */ /* 0x00006400000200e1 */
[----:B01----:R-:W-:Y:S01]  /*19ad0*/  ENDCOLLECTIVE ;  /* 0x000000000000791b */ /* 0x003fe20003800000 */
.L_x_20401:
[----:B------:R-:W-:Y:S01]  /*19ae0*/  HFMA2.MMA R216, -RZ, RZ, 0, 4.76837158203125e-07 ;  /* 0x00000008ffd87435 */ /* 0x000fe200000001ff */
[----:B------:R-:W-:-:S05]  /*19af0*/  MOV R201, R221 ;  /* 0x000000dd00c97202 */ /* 0x000fca0000000f00 */
[----:B------:R-:W-:-:S04]  /*19b00*/  FADD.FTZ R210, R208, R201 ;  /* 0x000000c9d0d27221 */ /* 0x000fc80000010000 */
[----:B------:R-:W-:-:S07]  /*19b10*/  IMAD.MOV.U32 R223, RZ, RZ, R210 ;  /* 0x000000ffffdf7224 */ /* 0x000fce00078e00d2 */
[----:B------:R-:W-:Y:S05]  /*19b20*/  WARPSYNC.COLLECTIVE R214, `(.L_x_20402) ;  /* 0x00000000d6087348 */ /* 0x000fea0003c00000 */
[----:B------:R0:W1:Y:S02]  /*19b30*/  SHFL.BFLY P1, R221, R223, R216, R225 ;  /* 0x0c0000d8dfdd7389 */ /* 0x00006400000200e1 */
[----:B01----:R-:W-:Y:S01]  /*19b40*/  ENDCOLLECTIVE ;  /* 0x000000000000791b */ /* 0x003fe20003800000 */
.L_x_20402:
[----:B------:R-:W-:Y:S02]  /*19b50*/  IMAD.MOV.U32 R216, RZ, RZ, 0x10 ;  /* 0x00000010ffd87424 */ /* 0x000fe400078e00ff */
[----:B------:R-:W-:-:S04]  /*19b60*/  IMAD.MOV.U32 R201, RZ, RZ, R221 ;  /* 0x000000ffffc97224 */ /* 0x000fc800078e00dd */
[----:B------:R-:W-:-:S05]  /*19b70*/  FADD.FTZ R212, R210, R201 ;  /* 0x000000c9d2d47221 */ /* 0x000fca0000010000 */
[----:B------:R-:W-:-:S07]  /*19b80*/  MOV R223, R212 ;  /* 0x000000d400df7202 */ /* 0x000fce0000000f00 */
[----:B------:R-:W-:Y:S05]  /*19b90*/  WARPSYNC.COLLECTIVE R214, `(.L_x_20403) ;  /* 0x00000000d6087348 */ /* 0x000fea0003c00000 */
[----:B------:R0:W1:Y:S02]  /*19ba0*/  SHFL.BFLY P1, R221, R223, R216, R225 ;  /* 0x0c0000d8dfdd7389 */ /* 0x00006400000200e1 */
[----:B01----:R-:W-:Y:S01]  /*19bb0*/  ENDCOLLECTIVE ;  /* 0x000000000000791b */ /* 0x003fe20003800000 */
.L_x_20403:
[----:B------:R-:W-:Y:S01]  /*19bc0*/  HFMA2.MMA R216, -RZ, RZ, 0, 5.9604644775390625e-08 ;  /* 0x00000001ffd87435 */ /* 0x000fe200000001ff */
[----:B------:R-:W-:-:S05]  /*19bd0*/  MOV R201, R221 ;  /* 0x000000dd00c97202 */ /* 0x000fca0000000f00 */
        /* <DEDUP_REMOVED lines=129> */
[----:B------:R-:W-:-:S04]  /*1a3f0*/  FFMA.FTZ R200, R203, R203, R200 ;  /* 0x000000cbcbc87223 */ /* 0x000fc800000100c8 */
[----:B------:R-:W-:-:S07]  /*1a400*/  IMAD.MOV.U32 R223, RZ, RZ, R200 ;  /* 0x000000ffffdf7224 */ /* 0x000fce00078e00c8 */
[----:B------:R-:W-:Y:S05]  /*1a410*/  WARPSYNC.COLLECTIVE R214, `(.L_x_20404) ;  /* 0x00000000d6087348 */ /* 0x000fea0003c00000 */
[----:B------:R0:W1:Y:S02]  /*1a420*/  SHFL.BFLY P1, R221, R223, R216, R225 ;  /* 0x0c0000d8dfdd7389 */ /* 0x00006400000200e1 */
[----:B01----:R-:W-:Y:S01]  /*1a430*/  ENDCOLLECTIVE ;  /* 0x000000000000791b */ /* 0x003fe20003800000 */
.L_x_20404:
[----:B------:R-:W-:Y:S02]  /*1a440*/  IMAD.MOV.U32 R216, RZ, RZ, 0x2 ;  /* 0x00000002ffd87424 */ /* 0x000fe400078e00ff */
[----:B------:R-:W-:-:S04]  /*1a450*/  IMAD.MOV.U32 R203, RZ, RZ, R221 ;  /* 0x000000ffffcb7224 */ /* 0x000fc800078e00dd */
[----:B------:R-:W-:-:S05]  /*1a460*/  FADD.FTZ R203, R200, R203 ;  /* 0x000000cbc8cb7221 */ /* 0x000fca0000010000 */
[----:B------:R-:W-:-:S07]  /*1a470*/  MOV R223, R203 ;  /* 0x000000cb00df7202 */ /* 0x000fce0000000f00 */
[----:B------:R-:W-:Y:S05]  /*1a480*/  WARPSYNC.COLLECTIVE R214, `(.L_x_20405) ;  /* 0x00000000d6087348 */ /* 0x000fea0003c00000 */
[----:B------:R0:W1:Y:S02]  /*1a490*/  SHFL.BFLY P1, R221, R223, R216, R225 ;  /* 0x0c0000d8dfdd7389 */ /* 0x00006400000200e1 */
[----:B01----:R-:W-:Y:S01]  /*1a4a0*/  ENDCOLLECTIVE ;  /* 0x000000000000791b */ /* 0x003fe20003800000 */
.L_x_20405:
[----:B------:R-:W-:Y:S01]  /*1a4b0*/  HFMA2.MMA R216, -RZ, RZ, 0, 2.384185791015625e-07 ;  /* 0x00000004ffd87435 */ /* 0x000fe200000001ff */
[----:B------:R-:W-:-:S05]  /*1a4c0*/  MOV R206, R221 ;  /* 0x000000dd00ce7202 */ /* 0x000fca0000000f00 */
[----:B------:R-:W-:-:S04]  /*1a4d0*/  FADD.FTZ R206, R203, R206 ;  /* 0x000000cecbce7221 */ /* 0x000fc80000010000 */
[----:B------:R-:W-:-:S07]  /*1a4e0*/  IMAD.MOV.U32 R223, RZ, RZ, R206 ;  /* 0x000000ffffdf7224 */ /* 0x000fce00078e00ce */
[----:B------:R-:W-:Y:S05]  /*1a4f0*/  WARPSYNC.COLLECTIVE R214, `(.L_x_20406) ;  /* 0x00000000d6087348 */ /* 0x000fea0003c00000 */
[----:B------:R0:W1:Y:S02]  /*1a500*/  SHFL.BFLY P1, R221, R223, R216, R225 ;  /* 0x0c0000d8dfdd7389 */ /* 0x00006400000200e1 */
[----:B01----:R-:W-:Y:S01]  /*1a510*/  ENDCOLLECTIVE ;  /* 0x000000000000791b */ /* 0x003fe20003800000 */
.L_x_20406:
[----:B------:R-:W-:Y:S02]  /*1a520*/  IMAD.MOV.U32 R216, RZ, RZ, 0x8 ;  /* 0x00000008ffd87424 */ /* 0x000fe400078e00ff */
[----:B------:R-:W-:-:S04]  /*1a530*/  IMAD.MOV.U32 R219, RZ, RZ, R221 ;  /* 0x000000ffffdb7224 */ /* 0x000fc800078e00dd */
[----:B------:R-:W-:-:S05]  /*1a540*/  FADD.FTZ R219, R206, R219 ;  /* 0x000000dbcedb7221 */ /* 0x000fca0000010000 */
[----:B------:R-:W-:-:S07]  /*1a550*/  MOV R223, R219 ;  /* 0x000000db00df7202 */ /* 0x000fce0000000f00 */
[----:B------:R-:W-:Y:S05]  /*1a560*/  WARPSYNC.COLLECTIVE R214, `(.L_x_20407) ;  /* 0x00000000d6087348 */ /* 0x000fea0003c00000 */
[----:B------:R0:W1:Y:S02]  /*1a570*/  SHFL.BFLY P1, R221, R223, R216, R225 ;  /* 0x0c0000d8dfdd7389 */ /* 0x00006400000200e1 */
[----:B01----:R-:W-:Y:S01]  /*1a580*/  ENDCOLLECTIVE ;  /* 0x000000000000791b */ /* 0x003fe20003800000 */
.L_x_20407:
[----:B------:R-:W-:Y:S01]  /*1a590*/  HFMA2.MMA R216, -RZ, RZ, 0, 9.5367431640625e-07 ;  /* 0x00000010ffd87435 */ /* 0x000fe200000001ff */
[----:B------:R-:W-:-:S05]  /*1a5a0*/  MOV R208, R221 ;  /* 0x000000dd00d07202 */ /* 0x000fca0000000f00 */
[----:B------:R-:W-:-:S04]  /*1a5b0*/  FADD.FTZ R208, R219, R208 ;  /* 0x000000d0dbd07221 */ /* 0x000fc80000010000 */
[----:B------:R-:W-:-:S07]  /*1a5c0*/  IMAD.MOV.U32 R223, RZ, RZ, R208 ;  /* 0x000000ffffdf7224 */ /* 0x000fce00078e00d0 */
[----:B------:R-:W-:Y:S05]  /*1a5d0*/  WARPSYNC.COLLECTIVE R214, `(.L_x_20408) ;  /* 0x00000000d6087348 */ /* 0x000fea0003c00000 */
[----:B------:R0:W1:Y:S02]  /*1a5e0*/  SHFL.BFLY P1, R221, R223, R216, R225 ;  /* 0x0c0000d8dfdd7389 */ /* 0x00006400000200e1 */
[----:B01----:R-:W-:Y:S01]  /*1a5f0*/  ENDCOLLECTIVE ;  /* 0x000000000000791b */ /* 0x003fe20003800000 */
.L_x_20408:
[----:B------:R-:W-:Y:S05]  /*1a600*/  BRA `(.L_x_20409) ;  /* 0xffffffdc00347947 */ /* 0x000fea000383ffff */
.L_x_20410:
        /* <DEDUP_REMOVED lines=15> */
.L_x_58377:


//--------------------- .text._ZN10layer_norm13ln_fwd_kernelINS_13Kernel_traitsI13__nv_bfloat16S2_fS2_fjLj2048ELj1ELj4ELj1ELj16ENS_18Kernel_traits_baseILj2048ES2_S2_fS2_fjLj128EEEEELb1ELb0ELb1ELb0EEEvNS_9FwdParamsE --------------------------
	.section	.text._ZN10layer_norm13ln_fwd_kernelINS_13Kernel_traitsI13__nv_bfloat16S2_fS2_fjLj2048ELj1ELj4ELj1ELj16ENS_18Kernel_traits_baseILj2048ES2_S2_fS2_fjLj128EEEEELb1ELb0ELb1ELb0EEEvNS_9FwdParamsE,"ax",@progbits
	.align	128
        .global         _ZN10layer_norm13ln_fwd_kernelINS_13Kernel_traitsI13__nv_bfloat16S2_fS2_fjLj2048ELj1ELj4ELj1ELj16ENS_18Kernel_traits_baseILj2048ES2_S2_fS2_fjLj128EEEEELb1ELb0ELb1ELb0EEEvNS_9FwdParamsE
        .type           _ZN10layer_norm13ln_fwd_kernelINS_13Kernel_traitsI13__nv_bfloat16S2_fS2_fjLj2048ELj1ELj4ELj1ELj16ENS_18Kernel_traits_baseILj2048ES2_S2_fS2_fjLj128EEEEELb1ELb0ELb1ELb0EEEvNS_9FwdParamsE,@function
        .size           _ZN10layer_norm13ln_fwd_kernelINS_13Kernel_traitsI13__nv_bfloat16S2_fS2_fjLj2048ELj1ELj4ELj1ELj16ENS_18Kernel_traits_baseILj2048ES2_S2_fS2_fjLj128EEEEELb1ELb0ELb1ELb0EEEvNS_9FwdParamsE,(.L_x_58378 - _ZN10layer_norm13ln_fwd_kernelINS_13Kernel_traitsI13__nv_bfloat16S2_fS2_fjLj2048ELj1ELj4ELj1ELj16ENS_18Kernel_traits_baseILj2048ES2_S2_fS2_fjLj128EEEEELb1ELb0ELb1ELb0EEEvNS_9FwdParamsE)
        .other          _ZN10layer_norm13ln_fwd_kernelINS_13Kernel_traitsI13__nv_bfloat16S2_fS2_fjLj2048ELj1ELj4ELj1ELj16ENS_18Kernel_traits_baseILj2048ES2_S2_fS2_fjLj128EEEEELb1ELb0ELb1ELb0EEEvNS_9FwdParamsE,@"STO_CUDA_ENTRY STV_DEFAULT"
_ZN10layer_norm13ln_fwd_kernelINS_13Kernel_traitsI13__nv_bfloat16S2_fS2_fjLj2048ELj1ELj4ELj1ELj16ENS_18Kernel_traits_baseILj2048ES2_S2_fS2_fjLj128EEEEELb1ELb0ELb1ELb0EEEvNS_9FwdParamsE:
.text._ZN10layer_norm13ln_fwd_kernelINS_13Kernel_traitsI13__nv_bfloat16S2_fS2_fjLj2048ELj1ELj4ELj1ELj16ENS_18Kernel_traits_baseILj2048ES2_S2_fS2_fjLj128EEEEELb1ELb0ELb1ELb0EEEvNS_9FwdParamsE:
        /* <DEDUP_REMOVED lines=105> */
.L_x_20412:
[----:B------:R-:W-:Y:S05]  /*0690*/  BSYNC B0 ;  /* 0x0000000000007941 */ /* 0x000fea0003800000 */
.L_x_20411:
        /* <DEDUP_REMOVED lines=18> */
.L_x_20414:
[----:B------:R-:W-:Y:S05]  /*07c0*/  BSYNC B0 ;  /* 0x0000000000007941 */ /* 0x000fea0003800000 */
.L_x_20413:
        /* <DEDUP_REMOVED lines=18> */
.L_x_20416:
[----:B------:R-:W-:Y:S05]  /*08f0*/  BSYNC B0 ;  /* 0x0000000000007941 */ /* 0x000fea0003800000 */
.L_x_20415:
        /* <DEDUP_REMOVED lines=18> */
.L_x_20418:
[----:B------:R-:W-:Y:S05]  /*0a20*/  BSYNC B0 ;  /* 0x0000000000007941 */ /* 0x000fea0003800000 */
.L_x_20417:
        /* <DEDUP_REMOVED lines=18> */
.L_x_20420:
[----:B------:R-:W-:Y:S05]  /*0b50*/  BSYNC B0 ;  /* 0x0000000000007941 */ /* 0x000fea0003800000 */
.L_x_20419:
        /* <DEDUP_REMOVED lines=27> */
.L_x_20422:
[----:B------:R-:W-:Y:S05]  /*0d10*/  BSYNC B0 ;  /* 0x0000000000007941 */ /* 0x000fea0003800000 */
.L_x_20421:
        /* <DEDUP_REMOVED lines=26> */
.L_x_20424:
[----:B------:R-:W-:Y:S05]  /*0ec0*/  BSYNC B0 ;  /* 0x0000000000007941 */ /* 0x000fea0003800000 */
.L_x_20423:
        /* <DEDUP_REMOVED lines=17> */
.L_x_20426:
[----:B------:R-:W-:Y:S05]  /*0fe0*/  BSYNC B0 ;  /* 0x0000000000007941 */ /* 0x000fea0003800000 */
.L_x_20425:
        /* <DEDUP_REMOVED lines=184> */
.L_x_21051:
        /* <DEDUP_REMOVED lines=13> */
[----:B------:R-:W-:Y:S02]  /*1c40*/  @P1 SHF.R.S32.HI R238, RZ, 0x1f, R233 ;  /* 0x0000001fffee1819 */ /* 0x000fe400000114e9 */
[----:B------:R-:W-:Y:S02]  /*1c50*/  LEA.HI R229, R236, R229, RZ, 0x3 ;  /* 0x000000e5ece57211 */ /* 0x000fe400078f18ff */
[----:B------:R-:W-:Y:S01]  /*1c60*/  @P1 LEA.HI R235, R238, R233, RZ, 0x3 ;  /* 0x000000e9eeeb1211 */ /* 0x000fe200078f18ff */
[----:B------:R-:W-:Y:S01]  /*1c70*/  HFMA2.MMA R233, -RZ, RZ, 0, 0 ;  /* 0x00000000ffe97435 */ /* 0x000fe200000001ff */
[----:B------:R-:W-:Y:S02]  /*1c80*/  LEA.HI.SX32 R236, R229, R132, 0x1d ;  /* 0x00000084e5ec7211 */ /* 0x000fe400078feaff */
[----:B------:R-:W-:Y:S02]  /*1c90*/  @P1 LOP3.LUT R132, R136, 0x1f, RZ, 0xc0, !PT ;  /* 0x0000001f88841812 */ /* 0x000fe400078ec0ff */
[----:B------:R-:W-:-:S02]  /*1ca0*/  SHF.R.S32.HI R229, RZ, 0x1f, R128 ;  /* 0x0000001fffe57819 */ /* 0x000fc40000011480 */
[----:B------:R-:W-:Y:S01]  /*1cb0*/  @P1 LEA.HI.SX32 R233, R235, R132, 0x1d ;  /* 0x00000084ebe91211 */ /* 0x000fe200078feaff */
[----:B0-----:R-:W-:Y:S06]  /*1cc0*/  @!P0 BRA `(.L_x_20429) ;  /* 0x0000003000508947 */ /* 0x001fec0003800000 */
[----:B------:R-:W0:Y:S08]  /*1cd0*/  LDC.64 R120, c[0x0][0x230] ;  /* 0x00008c00ff787b82 */ /* 0x000e300000000a00 */
[----:B------:R-:W1:Y:S01]  /*1ce0*/  @P1 LDC.64 R50, c[0x0][0x220] ;  /* 0x00008800ff321b82 */ /* 0x000e620000000a00 */
[----:B0-----:R-:W-:-:S04]  /*1cf0*/  ISETP.NE.U32.AND P2, PT, R120, RZ, PT ;  /* 0x000000ff7800720c */ /* 0x001fc80003f45070 */
[----:B------:R-:W-:-:S13]  /*1d00*/  ISETP.NE.AND.EX P2, PT, R121, RZ, PT, P2 ;  /* 0x000000ff7900720c */ /* 0x000fda0003f45320 */
[----:B------:R-:W0:Y:S01]  /*1d10*/  @P2 LDC.64 R60, c[0x0][0x230] ;  /* 0x00008c00ff3c2b82 */ /* 0x000e220000000a00 */
[----:B-1----:R-:W-:-:S05]  /*1d20*/  @P1 IMAD.WIDE.U32 R50, R233, 0x10, R50 ;  /* 0x00000010e9321825 */ /* 0x002fca00078e0032 */
[----:B------:R1:W5:Y:S01]  /*1d30*/  @P1 LDG.E.128 R52, desc[UR6][R50.64] ;  /* 0x0000000632341981 */ /* 0x000362000c1e1d00 */
[----:B0-----:R-:W-:-:S05]  /*1d40*/  @P2 IMAD.WIDE.U32 R60, R236, 0x20, R60 ;  /* 0x00000020ec3c2825 */ /* 0x001fca00078e003c */
[----:B------:R-:W2:Y:S01]  /*1d50*/  @P2 LDG.E.128 R44, desc[UR6][R60.64] ;  /* 0x000000063c2c2981 */ /* 0x000ea2000c1e1d00 */
[----:B------:R-:W-:-:S03]  /*1d60*/  ISETP.GT.AND P3, PT, R231, RZ, PT ;  /* 0x000000ffe700720c */ /* 0x000fc60003f64270 */
[----:B------:R1:W5:Y:S01]  /*1d70*/  @P2 LDG.E.128 R56, desc[UR6][R60.64+0x10] ;  /* 0x000010063c382981 */ /* 0x000362000c1e1d00 */
[----:B------:R-:W-:Y:S09]  /*1d80*/  BSSY B2, `(.L_x_20430) ;  /* 0x000005c000027945 */ /* 0x000ff20003800000 */
[----:B------:R-:W-:-:S04]  /*1d90*/  @!P3 ISETP.NE.U32.AND P4, PT, R120, RZ, PT ;  /* 0x000000ff7800b20c */ /* 0x000fc80003f85070 */
[----:B------:R-:W-:Y:S01]  /*1da0*/  @!P3 ISETP.NE.AND.EX P4, PT, R121, RZ, PT, P4 ;  /* 0x000000ff7900b20c */ /* 0x000fe20003f85340 */
[----:B------:R-:W-:-:S03]  /*1db0*/  @!P3 IMAD.MOV.U32 R62, RZ, RZ, R228 ;  /* 0x000000ffff3eb224 */ /* 0x000fc600078e00e4 */
[----:B--2---:R-:W-:Y:S01]  /*1dc0*/  @!P3 FSEL R48, R44, RZ, P4 ;  /* 0x000000ff2c30b208 */ /* 0x004fe20002000000 */
[----:B-1----:R-:W-:Y:S08]  /*1dd0*/  @!P3 BRA `(.L_x_20431) ;  /* 0x000000040058b947 */ /* 0x002ff00003800000 */
        /* <DEDUP_REMOVED lines=12> */
.L_x_20433:
[----:B------:R-:W-:-:S07]  /*1ea0*/  MOV R224, R232 ;  /* 0x000000e800e07202 */ /* 0x000fce0000000f00 */
.L_x_20434:
[----:B------:R-:W-:Y:S05]  /*1eb0*/  BSYNC B3 ;  /* 0x0000000000037941 */ /* 0x000fea0003800000 */
.L_x_20432:
        /* <DEDUP_REMOVED lines=16> */
.L_x_20438:
[----:B------:R-:W-:Y:S05]  /*1fc0*/  BSYNC B4 ;  /* 0x0000000000047941 */ /* 0x000fea0003800000 */
.L_x_20437:
        /* <DEDUP_REMOVED lines=44> */
.L_x_20436:
[----:B------:R-:W-:Y:S05]  /*2290*/  BSYNC B3 ;  /* 0x0000000000037941 */ /* 0x000fea0003800000 */
.L_x_20435:
        /* <DEDUP_REMOVED lines=9> */
[----:B------:R-:W-:-:S07]  /*2330*/  @P2 FADD.FTZ R48, R44, R48 ;  /* 0x000000302c302221 */ /* 0x000fce0000010000 */
.L_x_20431:
[----:B------:R-:W-:Y:S05]  /*2340*/  BSYNC B2 ;  /* 0x0000000000027941 */ /* 0x000fea0003800000 */
.L_x_20430:
[----:B------:R-:W-:Y:S01]  /*2350*/  @!P3 ISETP.NE.U32.AND P4, PT, R120, RZ, PT ;  /* 0x000000ff7800b20c */ /* 0x000fe20003f85070 */
[----:B------:R-:W-:Y:S01]  /*2360*/  BSSY B2, `(.L_x_20439) ;  /* 0x000005c000027945 */ /* 0x000fe20003800000 */
[----:B------:R-:W-:Y:S02]  /*2370*/  @!P3 IMAD.MOV.U32 R51, RZ, RZ, R62 ;  /* 0x000000ffff33b224 */ /* 0x000fe400078e003e */
[----:B------:R-:W-:-:S04]  /*2380*/  @!P3 ISETP.NE.AND.EX P4, PT, R121, RZ, PT, P4 ;  /* 0x000000ff7900b20c */ /* 0x000fc80003f85340 */
[----:B------:R-:W-:Y:S01]  /*2390*/  @!P3 FSEL R49, R45, RZ, P4 ;  /* 0x000000ff2d31b208 */ /* 0x000fe20002000000 */
[----:B------:R-:W-:Y:S08]  /*23a0*/  @!P3 BRA `(.L_x_20440) ;  /* 0x00000004005cb947 */ /* 0x000ff00003800000 */
        /* <DEDUP_REMOVED lines=12> */
.L_x_20442:
[----:B------:R-:W-:-:S07]  /*2470*/  MOV R49, R232 ;  /* 0x000000e800317202 */ /* 0x000fce0000000f00 */
.L_x_20443:
[----:B------:R-:W-:Y:S05]  /*2480*/  BSYNC B3 ;  /* 0x0000000000037941 */ /* 0x000fea0003800000 */
.L_x_20441:
        /* <DEDUP_REMOVED lines=16> */
.L_x_20447:
[----:B------:R-:W-:Y:S05]  /*2590*/  BSYNC B4 ;  /* 0x0000000000047941 */ /* 0x000fea0003800000 */
.L_x_20446:
        /* <DEDUP_REMOVED lines=44> */
.L_x_20445:
[----:B------:R-:W-:Y:S05]  /*2860*/  BSYNC B3 ;  /* 0x0000000000037941 */ /* 0x000fea0003800000 */
.L_x_20444:
        /* <DEDUP_REMOVED lines=9> */
[----:B------:R-:W-:-:S05]  /*2900*/  FSEL R49, R50, RZ, !P4 ;  /* 0x000000ff32317208 */ /* 0x000fca0006000000 */
[----:B------:R-:W-:-:S07]  /*2910*/  @P2 FADD.FTZ R49, R45, R49 ;  /* 0x000000312d312221 */ /* 0x000fce0000010000 */
.L_x_20440:
[----:B------:R-:W-:Y:S05]  /*2920*/  BSYNC B2 ;  /* 0x0000000000027941 */ /* 0x000fea0003800000 */
.L_x_20439:
        /* <DEDUP_REMOVED lines=18> */
.L_x_20451:
[----:B------:R-:W-:-:S07]  /*2a50*/  MOV R222, R232 ;  /* 0x000000e800de7202 */ /* 0x000fce0000000f00 */
.L_x_20452:
[----:B------:R-:W-:Y:S05]  /*2a60*/  BSYNC B3 ;  /* 0x0000000000037941 */ /* 0x000fea0003800000 */
.L_x_20450:
        /* <DEDUP_REMOVED lines=16> */
.L_x_20456:
[----:B------:R-:W-:Y:S05]  /*2b70*/  BSYNC B4 ;  /* 0x0000000000047941 */ /* 0x000fea0003800000 */
.L_x_20455:
        /* <DEDUP_REMOVED lines=44> */
.L_x_20454:
[----:B------:R-:W-:Y:S05]  /*2e40*/  BSYNC B3 ;  /* 0x0000000000037941 */ /* 0x000fea0003800000 */
.L_x_20453:
        /* <DEDUP_REMOVED lines=10> */
.L_x_20449:
[----:B------:R-:W-:Y:S05]  /*2ef0*/  BSYNC B2 ;  /* 0x0000000000027941 */ /* 0x000fea0003800000 */
.L_x_20448:
        /* <DEDUP_REMOVED lines=18> */
.L_x_20460:
[----:B------:R-:W-:-:S07]  /*3020*/  MOV R51, R232 ;  /* 0x000000e800337202 */ /* 0x000fce0000000f00 */
.L_x_20461:
[----:B------:R-:W-:Y:S05]  /*3030*/  BSYNC B3 ;  /* 0x0000000000037941 */ /* 0x000fea0003800000 */
.L_x_20459:
        /* <DEDUP_REMOVED lines=16> */
.L_x_20465:
[----:B------:R-:W-:Y:S05]  /*3140*/  BSYNC B4 ;  /* 0x0000000000047941 */ /* 0x000fea0003800000 */
.L_x_20464:
        /* <DEDUP_REMOVED lines=44> */
.L_x_20463:
[----:B------:R-:W-:Y:S05]  /*3410*/  BSYNC B3 ;  /* 0x0000000000037941 */ /* 0x000fea0003800000 */
.L_x_20462:
        /* <DEDUP_REMOVED lines=11> */
.L_x_20458:
[----:B------:R-:W-:Y:S05]  /*34d0*/  BSYNC B2 ;  /* 0x0000000000027941 */ /* 0x000fea0003800000 */
.L_x_20457:
[----:B------:R-:W-:Y:S01]  /*34e0*/  @!P3 ISETP.NE.U32.AND P4, PT, R120, RZ, PT ;  /* 0x000000ff7800b20c */ /* 0x000fe20003f85070 */
[----:B------:R-:W-:Y:S01]  /*34f0*/  BSSY B2, `(.L_x_20466) ;  /* 0x000005b000027945 */ /* 0x000fe20003800000 */
[----:B------:R-:W-:Y:S02]  /*3500*/  @!P3 IMAD.MOV.U32 R62, RZ, RZ, R61 ;  /* 0x000000ffff3eb224 */ /* 0x000fe400078e003d */
[----:B------:R-:W-:-:S04]  /*3510*/  @!P3 ISETP.NE.AND.EX P4, PT, R121, RZ, PT, P4 ;  /* 0x000000ff7900b20c */ /* 0x000fc80003f85340 */
[----:B-----5:R-:W-:Y:S01]  /*3520*/  @!P3 FSEL R60, R56, RZ, P4 ;  /* 0x000000ff383cb208 */ /* 0x020fe20002000000 */
        /* <DEDUP_REMOVED lines=13> */
.L_x_20469:
[----:B------:R-:W-:-:S07]  /*3600*/  MOV R220, R232 ;  /* 0x000000e800dc7202 */ /* 0x000fce0000000f00 */
.L_x_20470:
[----:B------:R-:W-:Y:S05]  /*3610*/  BSYNC B3 ;  /* 0x0000000000037941 */ /* 0x000fea0003800000 */
.L_x_20468:
        /* <DEDUP_REMOVED lines=16> */
.L_x_20474:
[----:B------:R-:W-:Y:S05]  /*3720*/  BSYNC B4 ;  /* 0x0000000000047941 */ /* 0x000fea0003800000 */
.L_x_20473:
        /* <DEDUP_REMOVED lines=44> */
.L_x_20472:
[----:B------:R-:W-:Y:S05]  /*39f0*/  BSYNC B3 ;  /* 0x0000000000037941 */ /* 0x000fea0003800000 */
.L_x_20471:
[----:B------:R-:W-:Y:S01]  /*3a00*/  I2FP.F32.U32 R60, R220 ;  /* 0x000000dc003c7245 */ /* 0x000fe20000201000 */
[----:B------:R-:W-:Y:S01]  /*3a10*/  IMAD.MOV.U32 R63, RZ, RZ, 0x2f800000 ;  /* 0x2f800000ff3f7424 */ /* 0x000fe200078e00ff */
        /* <DEDUP_REMOVED lines=8> */
.L_x_20467:
[----:B------:R-:W-:Y:S05]  /*3aa0*/  BSYNC B2 ;  /* 0x0000000000027941 */ /* 0x000fea0003800000 */
.L_x_20466:
        /* <DEDUP_REMOVED lines=18> */
.L_x_20478:
[----:B------:R-:W-:-:S07]  /*3bd0*/  MOV R61, R232 ;  /* 0x000000e8003d7202 */ /* 0x000fce0000000f00 */
.L_x_20479:
[----:B------:R-:W-:Y:S05]  /*3be0*/  BSYNC B3 ;  /* 0x0000000000037941 */ /* 0x000fea0003800000 */
.L_x_20477:
        /* <DEDUP_REMOVED lines=16> */
.L_x_20483:
[----:B------:R-:W-:Y:S05]  /*3cf0*/  BSYNC B4 ;  /* 0x0000000000047941 */ /* 0x000fea0003800000 */
.L_x_20482:
        /* <DEDUP_REMOVED lines=44> */
.L_x_20481:
[----:B------:R-:W-:Y:S05]  /*3fc0*/  BSYNC B3 ;  /* 0x0000000000037941 */ /* 0x000fea0003800000 */
.L_x_20480:
[----:B------:R-:W-:Y:S01]  /*3fd0*/  PRMT R62, R54, 0x7632, R62 ;  /* 0x00007632363e7816 */ /* 0x000fe2000000003e */
        /* <DEDUP_REMOVED lines=10> */
.L_x_20476:
[----:B------:R-:W-:Y:S05]  /*4080*/  BSYNC B2 ;  /* 0x0000000000027941 */ /* 0x000fea0003800000 */
.L_x_20475:
        /* <DEDUP_REMOVED lines=18> */
.L_x_20487:
[----:B------:R-:W-:-:S07]  /*41b0*/  MOV R218, R232 ;  /* 0x000000e800da7202 */ /* 0x000fce0000000f00 */
.L_x_20488:
[----:B------:R-:W-:Y:S05]  /*41c0*/  BSYNC B3 ;  /* 0x0000000000037941 */ /* 0x000fea0003800000 */
.L_x_20486:
        /* <DEDUP_REMOVED lines=16> */
.L_x_20492:
[----:B------:R-:W-:Y:S05]  /*42d0*/  BSYNC B4 ;  /* 0x0000000000047941 */ /* 0x000fea0003800000 */
.L_x_20491:
        /* <DEDUP_REMOVED lines=44> */
.L_x_20490:
[----:B------:R-:W-:Y:S05]  /*45a0*/  BSYNC B3 ;  /* 0x0000000000037941 */ /* 0x000fea0003800000 */
.L_x_20489:
        /* <DEDUP_REMOVED lines=10> */
.L_x_20485:
[----:B------:R-:W-:Y:S05]  /*4650*/  BSYNC B2 ;  /* 0x0000000000027941 */ /* 0x000fea0003800000 */
.L_x_20484:
        /* <DEDUP_REMOVED lines=18> */
.L_x_20496:
[----:B------:R-:W-:-:S07]  /*4780*/  MOV R63, R232 ;  /* 0x000000e8003f7202 */ /* 0x000fce0000000f00 */
.L_x_20497:
[----:B------:R-:W-:Y:S05]  /*4790*/  BSYNC B3 ;  /* 0x0000000000037941 */ /* 0x000fea0003800000 */
.L_x_20495:
        /* <DEDUP_REMOVED lines=16> */
.L_x_20501:
[----:B------:R-:W-:Y:S05]  /*48a0*/  BSYNC B4 ;  /* 0x0000000000047941 */ /* 0x000fea0003800000 */
.L_x_20500:
        /* <DEDUP_REMOVED lines=44> */
.L_x_20499:
[----:B------:R-:W-:Y:S05]  /*4b70*/  BSYNC B3 ;  /* 0x0000000000037941 */ /* 0x000fea0003800000 */
.L_x_20498:
        /* <DEDUP_REMOVED lines=11> */
.L_x_20494:
[----:B------:R-:W-:Y:S05]  /*4c30*/  BSYNC B2 ;  /* 0x0000000000027941 */ /* 0x000fea0003800000 */
.L_x_20493:
[----:B------:R-:W0:Y:S01]  /*4c40*/  LDC.64 R120, c[0x0][0x238] ;  /* 0x00008e00ff787b82 */ /* 0x000e220000000a00 */
[----:B------:R-:W-:Y:S01]  /*4c50*/  BSSY B2, `(.L_x_20502) ;  /* 0x0000019000027945 */ /* 0x000fe20003800000 */
[----:B0-----:R-:W-:-:S05]  /*4c60*/  IMAD.WIDE.U32 R120, R236, 0x20, R120 ;  /* 0x00000020ec787825 */ /* 0x001fca00078e0078 */
[----:B------:R0:W-:Y:S04]  /*4c70*/  STG.E.128 desc[UR6][R120.64], R48 ;  /* 0x0000003078007986 */ /* 0x0001e8000c101d06 */
        /* <DEDUP_REMOVED lines=8> */
[----:B------:R-:W0:Y:S01]  /*4d00*/  LDC.64 R120, c[0x0][0x240] ;  /* 0x00009000ff787b82 */ /* 0x000e220000000a00 */
[----:B------:R-:W-:Y:S01]  /*4d10*/  LOP3.LUT R238, R222, 0xff, RZ, 0xc0, !PT ;  /* 0x000000ffdeee7812 */ /* 0x000fe200078ec0ff */
[----:B------:R-:W-:Y:S01]  /*4d20*/  IMAD.WIDE.U32 R240, R240, 0x1000000, RZ ;  /* 0x01000000f0f07825 */ /* 0x000fe200078e00ff */
[----:B------:R-:W-:-:S02]  /*4d30*/  LOP3.LUT R237, R237, 0xff00, R234, 0xf8, !PT ;  /* 0x0000ff00eded7812 */ /* 0x000fc400078ef8ea */
        /* <DEDUP_REMOVED lines=10> */
.L_x_20503:
[----:B------:R-:W-:Y:S05]  /*4de0*/  BSYNC B2 ;  /* 0x0000000000027941 */ /* 0x000fea0003800000 */
.L_x_20502:
[----:B------:R-:W-:Y:S01]  /*4df0*/  VIADD R236, R236, 0x20 ;  /* 0x00000020ecec7836 */ /* 0x000fe20000000000 */
[----:B------:R-:W-:-:S07]  /*4e00*/  IADD3 R233, R233, 0x20, RZ ;  /* 0x00000020e9e97810 */ /* 0x000fce0007ffe0ff */
.L_x_20429:
[----:B------:R-:W-:Y:S05]  /*4e10*/  BSYNC B1 ;  /* 0x0000000000017941 */ /* 0x000fea0003800000 */
.L_x_20428:
[----:B------:R-:W-:Y:S01]  /*4e20*/  LOP3.LUT P2, RZ, R130, 0x200, RZ, 0xc0, !PT ;  /* 0x0000020082ff7812 */ /* 0x000fe2000784c0ff */
[----:B------:R-:W-:-:S12]  /*4e30*/  BSSY B1, `(.L_x_20504) ;  /* 0x0000316000017945 */ /* 0x000fd80003800000 */
[----:B------:R-:W-:Y:S05]  /*4e40*/  @!P2 BRA `(.L_x_20505) ;  /* 0x000000300050a947 */ /* 0x000fea0003800000 */
[----:B01----:R-:W0:Y:S08]  /*4e50*/  LDC.64 R120, c[0x0][0x230] ;  /* 0x00008c00ff787b82 */ /* 0x003e300000000a00 */
        /* <DEDUP_REMOVED lines=28> */
.L_x_20509:
[----:B------:R-:W-:-:S07]  /*5020*/  MOV R224, R232 ;  /* 0x000000e800e07202 */ /* 0x000fce0000000f00 */
.L_x_20510:
[----:B------:R-:W-:Y:S05]  /*5030*/  BSYNC B3 ;  /* 0x0000000000037941 */ /* 0x000fea0003800000 */
.L_x_20508:
        /* <DEDUP_REMOVED lines=16> */
.L_x_20514:
[----:B------:R-:W-:Y:S05]  /*5140*/  BSYNC B4 ;  /* 0x0000000000047941 */ /* 0x000fea0003800000 */
.L_x_20513:
        /* <DEDUP_REMOVED lines=44> */
.L_x_20512:
[----:B------:R-:W-:Y:S05]  /*5410*/  BSYNC B3 ;  /* 0x0000000000037941 */ /* 0x000fea0003800000 */
.L_x_20511:
        /* <DEDUP_REMOVED lines=10> */
.L_x_20507:
[----:B------:R-:W-:Y:S05]  /*54c0*/  BSYNC B2 ;  /* 0x0000000000027941 */ /* 0x000fea0003800000 */
.L_x_20506:
        /* <DEDUP_REMOVED lines=18> */
.L_x_20518:
[----:B------:R-:W-:-:S07]  /*55f0*/  MOV R65, R232 ;  /* 0x000000e800417202 */ /* 0x000fce0000000f00 */
.L_x_20519:
[----:B------:R-:W-:Y:S05]  /*5600*/  BSYNC B3 ;  /* 0x0000000000037941 */ /* 0x000fea0003800000 */
.L_x_20517:
        /* <DEDUP_REMOVED lines=16> */
.L_x_20523:
[----:B------:R-:W-:Y:S05]  /*5710*/  BSYNC B4 ;  /* 0x0000000000047941 */ /* 0x000fea0003800000 */
.L_x_20522:
        /* <DEDUP_REMOVED lines=44> */
.L_x_20521:
[----:B------:R-:W-:Y:S05]  /*59e0*/  BSYNC B3 ;  /* 0x0000000000037941 */ /* 0x000fea0003800000 */
.L_x_20520:
        /* <DEDUP_REMOVED lines=11> */
.L_x_20516:
[----:B------:R-:W-:Y:S05]  /*5aa0*/  BSYNC B2 ;  /* 0x0000000000027941 */ /* 0x000fea0003800000 */
.L_x_20515:
        /* <DEDUP_REMOVED lines=18> */
.L_x_20527:
[----:B------:R-:W-:-:S07]  /*5bd0*/  MOV R222, R232 ;  /* 0x000000e800de7202 */ /* 0x000fce0000000f00 */
.L_x_20528:
[----:B------:R-:W-:Y:S05]  /*5be0*/  BSYNC B3 ;  /* 0x0000000000037941 */ /* 0x000fea0003800000 */
.L_x_20526:
        /* <DEDUP_REMOVED lines=16> */
.L_x_20532:
[----:B------:R-:W-:Y:S05]  /*5cf0*/  BSYNC B4 ;  /* 0x0000000000047941 */ /* 0x000fea0003800000 */
.L_x_20531:
        /* <DEDUP_REMOVED lines=44> */
.L_x_20530:
[----:B------:R-:W-:Y:S05]  /*5fc0*/  BSYNC B3 ;  /* 0x0000000000037941 */ /* 0x000fea0003800000 */
.L_x_20529:
        /* <DEDUP_REMOVED lines=10> */
.L_x_20525:
[----:B------:R-:W-:Y:S05]  /*6070*/  BSYNC B2 ;  /* 0x0000000000027941 */ /* 0x000fea0003800000 */
.L_x_20524:
        /* <DEDUP_REMOVED lines=18> */
.L_x_20536:
[----:B------:R-:W-:-:S07]  /*61a0*/  MOV R67, R232 ;  /* 0x000000e800437202 */ /* 0x000fce0000000f00 */
.L_x_20537:
[----:B------:R-:W-:Y:S05]  /*61b0*/  BSYNC B3 ;  /* 0x0000000000037941 */ /* 0x000fea0003800000 */
.L_x_20535:
        /* <DEDUP_REMOVED lines=16> */
.L_x_20541:
[----:B------:R-:W-:Y:S05]  /*62c0*/  BSYNC B4 ;  /* 0x0000000000047941 */ /* 0x000fea0003800000 */
.L_x_20540:
        /* <DEDUP_REMOVED lines=44> */
.L_x_20539:
[----:B------:R-:W-:Y:S05]  /*6590*/  BSYNC B3 ;  /* 0x0000000000037941 */ /* 0x000fea0003800000 */
.L_x_20538:
        /* <DEDUP_REMOVED lines=11> */
.L_x_20534:
[----:B------:R-:W-:Y:S05]  /*6650*/  BSYNC B2 ;  /* 0x0000000000027941 */ /* 0x000fea0003800000 */
.L_x_20533:
        /* <DEDUP_REMOVED lines=18> */
.L_x_20545:
[----:B------:R-:W-:-:S07]  /*6780*/  MOV R220, R232 ;  /* 0x000000e800dc7202 */ /* 0x000fce0000000f00 */
.L_x_20546:
[----:B------:R-:W-:Y:S05]  /*6790*/  BSYNC B3 ;  /* 0x0000000000037941 */ /* 0x000fea0003800000 */
.L_x_20544:
        /* <DEDUP_REMOVED lines=16> */
.L_x_20550:
[----:B------:R-:W-:Y:S05]  /*68a0*/  BSYNC B4 ;  /* 0x0000000000047941 */ /* 0x000fea0003800000 */
.L_x_20549:
        /* <DEDUP_REMOVED lines=44> */
.L_x_20548:
[----:B------:R-:W-:Y:S05]  /*6b70*/  BSYNC B3 ;  /* 0x0000000000037941 */ /* 0x000fea0003800000 */
.L_x_20547:
        /* <DEDUP_REMOVED lines=10> */
.L_x_20543:
[----:B------:R-:W-:Y:S05]  /*6c20*/  BSYNC B2 ;  /* 0x0000000000027941 */ /* 0x000fea0003800000 */
.L_x_20542:
        /* <DEDUP_REMOVED lines=18> */
.L_x_20554:
[----:B------:R-:W-:-:S07]  /*6d50*/  MOV R69, R232 ;  /* 0x000000e800457202 */ /* 0x000fce0000000f00 */
.L_x_20555:
[----:B------:R-:W-:Y:S05]  /*6d60*/  BSYNC B3 ;  /* 0x0000000000037941 */ /* 0x000fea0003800000 */
.L_x_20553:
        /* <DEDUP_REMOVED lines=16> */
.L_x_20559:
[----:B------:R-:W-:Y:S05]  /*6e70*/  BSYNC B4 ;  /* 0x0000000000047941 */ /* 0x000fea0003800000 */
.L_x_20558:
        /* <DEDUP_REMOVED lines=44> */
.L_x_20557:
[----:B------:R-:W-:Y:S05]  /*7140*/  BSYNC B3 ;  /* 0x0000000000037941 */ /* 0x000fea0003800000 */
.L_x_20556:
        /* <DEDUP_REMOVED lines=11> */
.L_x_20552:
[----:B------:R-:W-:Y:S05]  /*7200*/  BSYNC B2 ;  /* 0x0000000000027941 */ /* 0x000fea0003800000 */
.L_x_20551:
        /* <DEDUP_REMOVED lines=18> */
.L_x_20563:
[----:B------:R-:W-:-:S07]  /*7330*/  MOV R218, R232 ;  /* 0x000000e800da7202 */ /* 0x000fce0000000f00 */
.L_x_20564:
[----:B------:R-:W-:Y:S05]  /*7340*/  BSYNC B3 ;  /* 0x0000000000037941 */ /* 0x000fea0003800000 */
.L_x_20562:
        /* <DEDUP_REMOVED lines=16> */
.L_x_20568:
[----:B------:R-:W-:Y:S05]  /*7450*/  BSYNC B4 ;  /* 0x0000000000047941 */ /* 0x000fea0003800000 */
.L_x_20567:
        /* <DEDUP_REMOVED lines=44> */
.L_x_20566:
[----:B------:R-:W-:Y:S05]  /*7720*/  BSYNC B3 ;  /* 0x0000000000037941 */ /* 0x000fea0003800000 */
.L_x_20565:
        /* <DEDUP_REMOVED lines=10> */
.L_x_20561:
[----:B------:R-:W-:Y:S05]  /*77d0*/  BSYNC B2 ;  /* 0x0000000000027941 */ /* 0x000fea0003800000 */
.L_x_20560:
        /* <DEDUP_REMOVED lines=18> */
.L_x_20572:
[----:B------:R-:W-:-:S07]  /*7900*/  MOV R71, R232 ;  /* 0x000000e800477202 */ /* 0x000fce0000000f00 */
.L_x_20573:
[----:B------:R-:W-:Y:S05]  /*7910*/  BSYNC B3 ;  /* 0x0000000000037941 */ /* 0x000fea0003800000 */
.L_x_20571:
        /* <DEDUP_REMOVED lines=16> */
.L_x_20577:
[----:B------:R-:W-:Y:S05]  /*7a20*/  BSYNC B4 ;  /* 0x0000000000047941 */ /* 0x000fea0003800000 */
.L_x_20576:
        /* <DEDUP_REMOVED lines=44> */
.L_x_20575:
[----:B------:R-:W-:Y:S05]  /*7cf0*/  BSYNC B3 ;  /* 0x0000000000037941 */ /* 0x000fea0003800000 */
.L_x_20574:
        /* <DEDUP_REMOVED lines=11> */
.L_x_20570:
[----:B------:R-:W-:Y:S05]  /*7db0*/  BSYNC B2 ;  /* 0x0000000000027941 */ /* 0x000fea0003800000 */
.L_x_20569:
        /* <DEDUP_REMOVED lines=26> */
.L_x_20579:
[----:B------:R-:W-:Y:S05]  /*7f60*/  BSYNC B2 ;  /* 0x0000000000027941 */ /* 0x000fea0003800000 */
.L_x_20578:
[----:B------:R-:W-:Y:S01]  /*7f70*/  VIADD R236, R236, 0x20 ;  /* 0x00000020ecec7836 */ /* 0x000fe20000000000 */
[----:B------:R-:W-:-:S07]  /*7f80*/  IADD3 R233, R233, 0x20, RZ ;  /* 0x00000020e9e97810 */ /* 0x000fce0007ffe0ff */
.L_x_20505:
[----:B------:R-:W-:Y:S05]  /*7f90*/  BSYNC B1 ;  /* 0x0000000000017941 */ /* 0x000fea0003800000 */
.L_x_20504:
        /* <DEDUP_REMOVED lines=32> */
.L_x_20585:
[----:B------:R-:W-:-:S07]  /*81a0*/  MOV R224, R232 ;  /* 0x000000e800e07202 */ /* 0x000fce0000000f00 */
.L_x_20586:
[----:B------:R-:W-:Y:S05]  /*81b0*/  BSYNC B3 ;  /* 0x0000000000037941 */ /* 0x000fea0003800000 */
.L_x_20584:
        /* <DEDUP_REMOVED lines=16> */
.L_x_20590:
[----:B------:R-:W-:Y:S05]  /*82c0*/  BSYNC B4 ;  /* 0x0000000000047941 */ /* 0x000fea0003800000 */
.L_x_20589:
        /* <DEDUP_REMOVED lines=44> */
.L_x_20588:
[----:B------:R-:W-:Y:S05]  /*8590*/  BSYNC B3 ;  /* 0x0000000000037941 */ /* 0x000fea0003800000 */
.L_x_20587:
        /* <DEDUP_REMOVED lines=10> */
.L_x_20583:
[----:B------:R-:W-:Y:S05]  /*8640*/  BSYNC B2 ;  /* 0x0000000000027941 */ /* 0x000fea0003800000 */
.L_x_20582:
        /* <DEDUP_REMOVED lines=18> */
.L_x_20594:
[----:B------:R-:W-:-:S07]  /*8770*/  MOV R73, R232 ;  /* 0x000000e800497202 */ /* 0x000fce0000000f00 */
.L_x_20595:
[----:B------:R-:W-:Y:S05]  /*8780*/  BSYNC B3 ;  /* 0x0000000000037941 */ /* 0x000fea0003800000 */
.L_x_20593:
        /* <DEDUP_REMOVED lines=16> */
.L_x_20599:
[----:B------:R-:W-:Y:S05]  /*8890*/  BSYNC B4 ;  /* 0x0000000000047941 */ /* 0x000fea0003800000 */
.L_x_20598:
        /* <DEDUP_REMOVED lines=44> */
.L_x_20597:
[----:B------:R-:W-:Y:S05]  /*8b60*/  BSYNC B3 ;  /* 0x0000000000037941 */ /* 0x000fea0003800000 */
.L_x_20596:
        /* <DEDUP_REMOVED lines=11> */
.L_x_20592:
[----:B------:R-:W-:Y:S05]  /*8c20*/  BSYNC B2 ;  /* 0x0000000000027941 */ /* 0x000fea0003800000 */
.L_x_20591:
        /* <DEDUP_REMOVED lines=18> */
.L_x_20603:
[----:B------:R-:W-:-:S07]  /*8d50*/  MOV R222, R232 ;  /* 0x000000e800de7202 */ /* 0x000fce0000000f00 */
.L_x_20604:
[----:B------:R-:W-:Y:S05]  /*8d60*/  BSYNC B3 ;  /* 0x0000000000037941 */ /* 0x000fea0003800000 */
.L_x_20602:
        /* <DEDUP_REMOVED lines=16> */
.L_x_20608:
[----:B------:R-:W-:Y:S05]  /*8e70*/  BSYNC B4 ;  /* 0x0000000000047941 */ /* 0x000fea0003800000 */
.L_x_20607:
        /* <DEDUP_REMOVED lines=44> */
.L_x_20606:
[----:B------:R-:W-:Y:S05]  /*9140*/  BSYNC B3 ;  /* 0x0000000000037941 */ /* 0x000fea0003800000 */
.L_x_20605:
        /* <DEDUP_REMOVED lines=10> */
.L_x_20601:
[----:B------:R-:W-:Y:S05]  /*91f0*/  BSYNC B2 ;  /* 0x0000000000027941 */ /* 0x000fea0003800000 */
.L_x_20600:
        /* <DEDUP_REMOVED lines=18> */
.L_x_20612:
[----:B------:R-:W-:-:S07]  /*9320*/  MOV R75, R232 ;  /* 0x000000e8004b7202 */ /* 0x000fce0000000f00 */
.L_x_20613:
[----:B------:R-:W-:Y:S05]  /*9330*/  BSYNC B3 ;  /* 0x0000000000037941 */ /* 0x000fea0003800000 */
.L_x_20611:
        /* <DEDUP_REMOVED lines=16> */
.L_x_20617:
[----:B------:R-:W-:Y:S05]  /*9440*/  BSYNC B4 ;  /* 0x0000000000047941 */ /* 0x000fea0003800000 */
.L_x_20616:
        /* <DEDUP_REMOVED lines=44> */
.L_x_20615:
[----:B------:R-:W-:Y:S05]  /*9710*/  BSYNC B3 ;  /* 0x0000000000037941 */ /* 0x000fea0003800000 */
.L_x_20614:
        /* <DEDUP_REMOVED lines=11> */
.L_x_20610:
[----:B------:R-:W-:Y:S05]  /*97d0*/  BSYNC B2 ;  /* 0x0000000000027941 */ /* 0x000fea0003800000 */
.L_x_20609:
        /* <DEDUP_REMOVED lines=18> */
.L_x_20621:
[----:B------:R-:W-:-:S07]  /*9900*/  MOV R220, R232 ;  /* 0x000000e800dc7202 */ /* 0x000fce0000000f00 */
.L_x_20622:
[----:B------:R-:W-:Y:S05]  /*9910*/  BSYNC B3 ;  /* 0x0000000000037941 */ /* 0x000fea0003800000 */
.L_x_20620:
        /* <DEDUP_REMOVED lines=16> */
.L_x_20626:
[----:B------:R-:W-:Y:S05]  /*9a20*/  BSYNC B4 ;  /* 0x0000000000047941 */ /* 0x000fea0003800000 */
.L_x_20625:
        /* <DEDUP_REMOVED lines=44> */
.L_x_20624:
[----:B------:R-:W-:Y:S05]  /*9cf0*/  BSYNC B3 ;  /* 0x0000000000037941 */ /* 0x000fea0003800000 */
.L_x_20623:
        /* <DEDUP_REMOVED lines=10> */
.L_x_20619:
[----:B------:R-:W-:Y:S05]  /*9da0*/  BSYNC B2 ;  /* 0x0000000000027941 */ /* 0x000fea0003800000 */
.L_x_20618:
        /* <DEDUP_REMOVED lines=18> */
.L_x_20630:
[----:B------:R-:W-:-:S07]  /*9ed0*/  MOV R77, R232 ;  /* 0x000000e8004d7202 */ /* 0x000fce0000000f00 */
.L_x_20631:
[----:B------:R-:W-:Y:S05]  /*9ee0*/  BSYNC B3 ;  /* 0x0000000000037941 */ /* 0x000fea0003800000 */
.L_x_20629:
        /* <DEDUP_REMOVED lines=16> */
.L_x_20635:
[----:B------:R-:W-:Y:S05]  /*9ff0*/  BSYNC B4 ;  /* 0x0000000000047941 */ /* 0x000fea0003800000 */
.L_x_20634:
        /* <DEDUP_REMOVED lines=44> */
.L_x_20633:
[----:B------:R-:W-:Y:S05]  /*a2c0*/  BSYNC B3 ;  /* 0x0000000000037941 */ /* 0x000fea0003800000 */
.L_x_20632:
        /* <DEDUP_REMOVED lines=11> */
.L_x_20628:
[----:B------:R-:W-:Y:S05]  /*a380*/  BSYNC B2 ;  /* 0x0000000000027941 */ /* 0x000fea0003800000 */
.L_x_20627:
        /* <DEDUP_REMOVED lines=18> */
.L_x_20639:
[----:B------:R-:W-:-:S07]  /*a4b0*/  MOV R218, R232 ;  /* 0x000000e800da7202 */ /* 0x000fce0000000f00 */
.L_x_20640:
[----:B------:R-:W-:Y:S05]  /*a4c0*/  BSYNC B3 ;  /* 0x0000000000037941 */ /* 0x000fea0003800000 */
.L_x_20638:
        /* <DEDUP_REMOVED lines=16> */
.L_x_20644:
[----:B------:R-:W-:Y:S05]  /*a5d0*/  BSYNC B4 ;  /* 0x0000000000047941 */ /* 0x000fea0003800000 */
.L_x_20643:
        /* <DEDUP_REMOVED lines=44> */
.L_x_20642:
[----:B------:R-:W-:Y:S05]  /*a8a0*/  BSYNC B3 ;  /* 0x0000000000037941 */ /* 0x000fea0003800000 */
.L_x_20641:
        /* <DEDUP_REMOVED lines=10> */
.L_x_20637:
[----:B------:R-:W-:Y:S05]  /*a950*/  BSYNC B2 ;  /* 0x0000000000027941 */ /* 0x000fea0003800000 */
.L_x_20636:
        /* <DEDUP_REMOVED lines=18> */
.L_x_20648:
[----:B------:R-:W-:-:S07]  /*aa80*/  MOV R79, R232 ;  /* 0x000000e8004f7202 */ /* 0x000fce0000000f00 */
.L_x_20649:
[----:B------:R-:W-:Y:S05]  /*aa90*/  BSYNC B3 ;  /* 0x0000000000037941 */ /* 0x000fea0003800000 */
.L_x_20647:
        /* <DEDUP_REMOVED lines=16> */
.L_x_20653:
[----:B------:R-:W-:Y:S05]  /*aba0*/  BSYNC B4 ;  /* 0x0000000000047941 */ /* 0x000fea0003800000 */
.L_x_20652:
        /* <DEDUP_REMOVED lines=44> */
.L_x_20651:
[----:B------:R-:W-:Y:S05]  /*ae70*/  BSYNC B3 ;  /* 0x0000000000037941 */ /* 0x000fea0003800000 */
.L_x_20650:
        /* <DEDUP_REMOVED lines=11> */
.L_x_20646:
[----:B------:R-:W-:Y:S05]  /*af30*/  BSYNC B2 ;  /* 0x0000000000027941 */ /* 0x000fea0003800000 */
.L_x_20645:
        /* <DEDUP_REMOVED lines=26> */
.L_x_20655:
[----:B------:R-:W-:Y:S05]  /*b0e0*/  BSYNC B2 ;  /* 0x0000000000027941 */ /* 0x000fea0003800000 */
.L_x_20654:
[----:B------:R-:W-:Y:S01]  /*b0f0*/  VIADD R236, R236, 0x20 ;  /* 0x00000020ecec7836 */ /* 0x000fe20000000000 */
[----:B------:R-:W-:-:S07]  /*b100*/  IADD3 R233, R233, 0x20, RZ ;  /* 0x00000020e9e97810 */ /* 0x000fce0007ffe0ff */
.L_x_20581:
[----:B------:R-:W-:Y:S05]  /*b110*/  BSYNC B1 ;  /* 0x0000000000017941 */ /* 0x000fea0003800000 */
.L_x_20580:
        /* <DEDUP_REMOVED lines=32> */
.L_x_20661:
[----:B------:R-:W-:-:S07]  /*b320*/  MOV R224, R232 ;  /* 0x000000e800e07202 */ /* 0x000fce0000000f00 */
.L_x_20662:
[----:B------:R-:W-:Y:S05]  /*b330*/  BSYNC B3 ;  /* 0x0000000000037941 */ /* 0x000fea0003800000 */
.L_x_20660:
        /* <DEDUP_REMOVED lines=16> */
.L_x_20666:
[----:B------:R-:W-:Y:S05]  /*b440*/  BSYNC B4 ;  /* 0x0000000000047941 */ /* 0x000fea0003800000 */
.L_x_20665:
        /* <DEDUP_REMOVED lines=44> */
.L_x_20664:
[----:B------:R-:W-:Y:S05]  /*b710*/  BSYNC B3 ;  /* 0x0000000000037941 */ /* 0x000fea0003800000 */
.L_x_20663:
        /* <DEDUP_REMOVED lines=10> */
.L_x_20659:
[----:B------:R-:W-:Y:S05]  /*b7c0*/  BSYNC B2 ;  /* 0x0000000000027941 */ /* 0x000fea0003800000 */
.L_x_20658:
        /* <DEDUP_REMOVED lines=18> */
.L_x_20670:
[----:B------:R-:W-:-:S07]  /*b8f0*/  MOV R81, R232 ;  /* 0x000000e800517202 */ /* 0x000fce0000000f00 */
.L_x_20671:
[----:B------:R-:W-:Y:S05]  /*b900*/  BSYNC B3 ;  /* 0x0000000000037941 */ /* 0x000fea0003800000 */
.L_x_20669:
        /* <DEDUP_REMOVED lines=16> */
.L_x_20675:
[----:B------:R-:W-:Y:S05]  /*ba10*/  BSYNC B4 ;  /* 0x0000000000047941 */ /* 0x000fea0003800000 */
.L_x_20674:
        /* <DEDUP_REMOVED lines=44> */
.L_x_20673:
[----:B------:R-:W-:Y:S05]  /*bce0*/  BSYNC B3 ;  /* 0x0000000000037941 */ /* 0x000fea0003800000 */
.L_x_20672:
        /* <DEDUP_REMOVED lines=11> */
.L_x_20668:
[----:B------:R-:W-:Y:S05]  /*bda0*/  BSYNC B2 ;  /* 0x0000000000027941 */ /* 0x000fea0003800000 */
.L_x_20667:
        /* <DEDUP_REMOVED lines=18> */
.L_x_20679:
[----:B------:R-:W-:-:S07]  /*bed0*/  MOV R222, R232 ;  /* 0x000000e800de7202 */ /* 0x000fce0000000f00 */
.L_x_20680:
[----:B------:R-:W-:Y:S05]  /*bee0*/  BSYNC B3 ;  /* 0x0000000000037941 */ /* 0x000fea0003800000 */
.L_x_20678:
        /* <DEDUP_REMOVED lines=16> */
.L_x_20684:
[----:B------:R-:W-:Y:S05]  /*bff0*/  BSYNC B4 ;  /* 0x0000000000047941 */ /* 0x000fea0003800000 */
.L_x_20683:
        /* <DEDUP_REMOVED lines=44> */
.L_x_20682:
[----:B------:R-:W-:Y:S05]  /*c2c0*/  BSYNC B3 ;  /* 0x0000000000037941 */ /* 0x000fea0003800000 */
.L_x_20681:
        /* <DEDUP_REMOVED lines=10> */
.L_x_20677:
[----:B------:R-:W-:Y:S05]  /*c370*/  BSYNC B2 ;  /* 0x0000000000027941 */ /* 0x000fea0003800000 */
.L_x_20676:
        /* <DEDUP_REMOVED lines=18> */
.L_x_20688:
[----:B------:R-:W-:-:S07]  /*c4a0*/  MOV R83, R232 ;  /* 0x000000e800537202 */ /* 0x000fce0000000f00 */
.L_x_20689:
[----:B------:R-:W-:Y:S05]  /*c4b0*/  BSYNC B3 ;  /* 0x0000000000037941 */ /* 0x000fea0003800000 */
.L_x_20687:
        /* <DEDUP_REMOVED lines=16> */
.L_x_20693:
[----:B------:R-:W-:Y:S05]  /*c5c0*/  BSYNC B4 ;  /* 0x0000000000047941 */ /* 0x000fea0003800000 */
.L_x_20692:
        /* <DEDUP_REMOVED lines=44> */
.L_x_20691:
[----:B------:R-:W-:Y:S05]  /*c890*/  BSYNC B3 ;  /* 0x0000000000037941 */ /* 0x000fea0003800000 */
.L_x_20690:
        /* <DEDUP_REMOVED lines=11> */
.L_x_20686:
[----:B------:R-:W-:Y:S05]  /*c950*/  BSYNC B2 ;  /* 0x0000000000027941 */ /* 0x000fea0003800000 */
.L_x_20685:
        /* <DEDUP_REMOVED lines=18> */
.L_x_20697:
[----:B------:R-:W-:-:S07]  /*ca80*/  MOV R220, R232 ;  /* 0x000000e800dc7202 */ /* 0x000fce0000000f00 */
.L_x_20698:
[----:B------:R-:W-:Y:S05]  /*ca90*/  BSYNC B3 ;  /* 0x0000000000037941 */ /* 0x000fea0003800000 */
.L_x_20696:
        /* <DEDUP_REMOVED lines=16> */
.L_x_20702:
[----:B------:R-:W-:Y:S05]  /*cba0*/  BSYNC B4 ;  /* 0x0000000000047941 */ /* 0x000fea0003800000 */
.L_x_20701:
        /* <DEDUP_REMOVED lines=44> */
.L_x_20700:
[----:B------:R-:W-:Y:S05]  /*ce70*/  BSYNC B3 ;  /* 0x0000000000037941 */ /* 0x000fea0003800000 */
.L_x_20699:
        /* <DEDUP_REMOVED lines=10> */
.L_x_20695:
[----:B------:R-:W-:Y:S05]  /*cf20*/  BSYNC B2 ;  /* 0x0000000000027941 */ /* 0x000fea0003800000 */
.L_x_20694:
        /* <DEDUP_REMOVED lines=18> */
.L_x_20706:
[----:B------:R-:W-:-:S07]  /*d050*/  MOV R85, R232 ;  /* 0x000000e800557202 */ /* 0x000fce0000000f00 */
.L_x_20707:
[----:B------:R-:W-:Y:S05]  /*d060*/  BSYNC B3 ;  /* 0x0000000000037941 */ /* 0x000fea0003800000 */
.L_x_20705:
        /* <DEDUP_REMOVED lines=16> */
.L_x_20711:
[----:B------:R-:W-:Y:S05]  /*d170*/  BSYNC B4 ;  /* 0x0000000000047941 */ /* 0x000fea0003800000 */
.L_x_20710:
        /* <DEDUP_REMOVED lines=44> */
.L_x_20709:
[----:B------:R-:W-:Y:S05]  /*d440*/  BSYNC B3 ;  /* 0x0000000000037941 */ /* 0x000fea0003800000 */
.L_x_20708:
        /* <DEDUP_REMOVED lines=11> */
.L_x_20704:
[----:B------:R-:W-:Y:S05]  /*d500*/  BSYNC B2 ;  /* 0x0000000000027941 */ /* 0x000fea0003800000 */
.L_x_20703:
        /* <DEDUP_REMOVED lines=18> */
.L_x_20715:
[----:B------:R-:W-:-:S07]  /*d630*/  MOV R218, R232 ;  /* 0x000000e800da7202 */ /* 0x000fce0000000f00 */
.L_x_20716:
[----:B------:R-:W-:Y:S05]  /*d640*/  BSYNC B3 ;  /* 0x0000000000037941 */ /* 0x000fea0003800000 */
.L_x_20714:
        /* <DEDUP_REMOVED lines=16> */
.L_x_20720:
[----:B------:R-:W-:Y:S05]  /*d750*/  BSYNC B4 ;  /* 0x0000000000047941 */ /* 0x000fea0003800000 */
.L_x_20719:
        /* <DEDUP_REMOVED lines=44> */
.L_x_20718:
[----:B------:R-:W-:Y:S05]  /*da20*/  BSYNC B3 ;  /* 0x0000000000037941 */ /* 0x000fea0003800000 */
.L_x_20717:
        /* <DEDUP_REMOVED lines=10> */
.L_x_20713:
[----:B------:R-:W-:Y:S05]  /*dad0*/  BSYNC B2 ;  /* 0x0000000000027941 */ /* 0x000fea0003800000 */
.L_x_20712:
        /* <DEDUP_REMOVED lines=18> */
.L_x_20724:
[----:B------:R-:W-:-:S07]  /*dc00*/  MOV R87, R232 ;  /* 0x000000e800577202 */ /* 0x000fce0000000f00 */
.L_x_20725:
[----:B------:R-:W-:Y:S05]  /*dc10*/  BSYNC B3 ;  /* 0x0000000000037941 */ /* 0x000fea0003800000 */
.L_x_20723:
        /* <DEDUP_REMOVED lines=16> */
.L_x_20729:
[----:B------:R-:W-:Y:S05]  /*dd20*/  BSYNC B4 ;  /* 0x0000000000047941 */ /* 0x000fea0003800000 */
.L_x_20728:
        /* <DEDUP_REMOVED lines=44> */
.L_x_20727:
[----:B------:R-:W-:Y:S05]  /*dff0*/  BSYNC B3 ;  /* 0x0000000000037941 */ /* 0x000fea0003800000 */
.L_x_20726:
        /* <DEDUP_REMOVED lines=11> */
.L_x_20722:
[----:B------:R-:W-:Y:S05]  /*e0b0*/  BSYNC B2 ;  /* 0x0000000000027941 */ /* 0x000fea0003800000 */
.L_x_20721:
        /* <DEDUP_REMOVED lines=26> */
.L_x_20731:
[----:B------:R-:W-:Y:S05]  /*e260*/  BSYNC B2 ;  /* 0x0000000000027941 */ /* 0x000fea0003800000 */
.L_x_20730:
[----:B------:R-:W-:Y:S01]  /*e270*/  VIADD R236, R236, 0x20 ;  /* 0x00000020ecec7836 */ /* 0x000fe20000000000 */
[----:B------:R-:W-:-:S07]  /*e280*/  IADD3 R233, R233, 0x20, RZ ;  /* 0x00000020e9e97810 */ /* 0x000fce0007ffe0ff */
.L_x_20657:
[----:B------:R-:W-:Y:S05]  /*e290*/  BSYNC B1 ;  /* 0x0000000000017941 */ /* 0x000fea0003800000 */
.L_x_20656:
        /* <DEDUP_REMOVED lines=32> */
.L_x_20737:
[----:B------:R-:W-:-:S07]  /*e4a0*/  MOV R224, R232 ;  /* 0x000000e800e07202 */ /* 0x000fce0000000f00 */
.L_x_20738:
[----:B------:R-:W-:Y:S05]  /*e4b0*/  BSYNC B3 ;  /* 0x0000000000037941 */ /* 0x000fea0003800000 */
.L_x_20736:
        /* <DEDUP_REMOVED lines=16> */
.L_x_20742:
[----:B------:R-:W-:Y:S05]  /*e5c0*/  BSYNC B4 ;  /* 0x0000000000047941 */ /* 0x000fea0003800000 */
.L_x_20741:
        /* <DEDUP_REMOVED lines=44> */
.L_x_20740:
[----:B------:R-:W-:Y:S05]  /*e890*/  BSYNC B3 ;  /* 0x0000000000037941 */ /* 0x000fea0003800000 */
.L_x_20739:
        /* <DEDUP_REMOVED lines=10> */
.L_x_20735:
[----:B------:R-:W-:Y:S05]  /*e940*/  BSYNC B2 ;  /* 0x0000000000027941 */ /* 0x000fea0003800000 */
.L_x_20734:
        /* <DEDUP_REMOVED lines=18> */
.L_x_20746:
[----:B------:R-:W-:-:S07]  /*ea70*/  MOV R89, R232 ;  /* 0x000000e800597202 */ /* 0x000fce0000000f00 */
.L_x_20747:
[----:B------:R-:W-:Y:S05]  /*ea80*/  BSYNC B3 ;  /* 0x0000000000037941 */ /* 0x000fea0003800000 */
.L_x_20745:
        /* <DEDUP_REMOVED lines=16> */
.L_x_20751:
[----:B------:R-:W-:Y:S05]  /*eb90*/  BSYNC B4 ;  /* 0x0000000000047941 */ /* 0x000fea0003800000 */
.L_x_20750:
        /* <DEDUP_REMOVED lines=44> */
.L_x_20749:
[----:B------:R-:W-:Y:S05]  /*ee60*/  BSYNC B3 ;  /* 0x0000000000037941 */ /* 0x000fea0003800000 */
.L_x_20748:
        /* <DEDUP_REMOVED lines=11> */
.L_x_20744:
[----:B------:R-:W-:Y:S05]  /*ef20*/  BSYNC B2 ;  /* 0x0000000000027941 */ /* 0x000fea0003800000 */
.L_x_20743:
        /* <DEDUP_REMOVED lines=18> */
.L_x_20755:
[----:B------:R-:W-:-:S07]  /*f050*/  MOV R222, R232 ;  /* 0x000000e800de7202 */ /* 0x000fce0000000f00 */
.L_x_20756:
[----:B------:R-:W-:Y:S05]  /*f060*/  BSYNC B3 ;  /* 0x0000000000037941 */ /* 0x000fea0003800000 */
.L_x_20754:
        /* <DEDUP_REMOVED lines=16> */
.L_x_20760:
[----:B------:R-:W-:Y:S05]  /*f170*/  BSYNC B4 ;  /* 0x0000000000047941 */ /* 0x000fea0003800000 */
.L_x_20759:
        /* <DEDUP_REMOVED lines=44> */
.L_x_20758:
[----:B------:R-:W-:Y:S05]  /*f440*/  BSYNC B3 ;  /* 0x0000000000037941 */ /* 0x000fea0003800000 */
.L_x_20757:
        /* <DEDUP_REMOVED lines=10> */
.L_x_20753:
[----:B------:R-:W-:Y:S05]  /*f4f0*/  BSYNC B2 ;  /* 0x0000000000027941 */ /* 0x000fea0003800000 */
.L_x_20752:
        /* <DEDUP_REMOVED lines=18> */
.L_x_20764:
[----:B------:R-:W-:-:S07]  /*f620*/  MOV R91, R232 ;  /* 0x000000e8005b7202 */ /* 0x000fce0000000f00 */
.L_x_20765:
[----:B------:R-:W-:Y:S05]  /*f630*/  BSYNC B3 ;  /* 0x0000000000037941 */ /* 0x000fea0003800000 */
.L_x_20763:
        /* <DEDUP_REMOVED lines=16> */
.L_x_20769:
[----:B------:R-:W-:Y:S05]  /*f740*/  BSYNC B4 ;  /* 0x0000000000047941 */ /* 0x000fea0003800000 */
.L_x_20768:
        /* <DEDUP_REMOVED lines=44> */
.L_x_20767:
[----:B------:R-:W-:Y:S05]  /*fa10*/  BSYNC B3 ;  /* 0x0000000000037941 */ /* 0x000fea0003800000 */
.L_x_20766:
        /* <DEDUP_REMOVED lines=11> */
.L_x_20762:
[----:B------:R-:W-:Y:S05]  /*fad0*/  BSYNC B2 ;  /* 0x0000000000027941 */ /* 0x000fea0003800000 */
.L_x_20761:
        /* <DEDUP_REMOVED lines=18> */
.L_x_20773:
[----:B------:R-:W-:-:S07]  /*fc00*/  MOV R220, R232 ;  /* 0x000000e800dc7202 */ /* 0x000fce0000000f00 */
.L_x_20774:
[----:B------:R-:W-:Y:S05]  /*fc10*/  BSYNC B3 ;  /* 0x0000000000037941 */ /* 0x000fea0003800000 */
.L_x_20772:
        /* <DEDUP_REMOVED lines=16> */
.L_x_20778:
[----:B------:R-:W-:Y:S05]  /*fd20*/  BSYNC B4 ;  /* 0x0000000000047941 */ /* 0x000fea0003800000 */
.L_x_20777:
        /* <DEDUP_REMOVED lines=44> */
.L_x_20776:
[----:B------:R-:W-:Y:S05]  /*fff0*/  BSYNC B3 ;  /* 0x0000000000037941 */ /* 0x000fea0003800000 */
.L_x_20775:
        /* <DEDUP_REMOVED lines=10> */
.L_x_20771:
[----:B------:R-:W-:Y:S05]  /*100a0*/  BSYNC B2 ;  /* 0x0000000000027941 */ /* 0x000fea0003800000 */
.L_x_20770:
        /* <DEDUP_REMOVED lines=18> */
.L_x_20782:
[----:B------:R-:W-:-:S07]  /*101d0*/  MOV R93, R232 ;  /* 0x000000e8005d7202 */ /* 0x000fce0000000f00 */
.L_x_20783:
[----:B------:R-:W-:Y:S05]  /*101e0*/  BSYNC B3 ;  /* 0x0000000000037941 */ /* 0x000fea0003800000 */
.L_x_20781:
        /* <DEDUP_REMOVED lines=16> */
.L_x_20787:
[----:B------:R-:W-:Y:S05]  /*102f0*/  BSYNC B4 ;  /* 0x0000000000047941 */ /* 0x000fea0003800000 */
.L_x_20786:
        /* <DEDUP_REMOVED lines=44> */
.L_x_20785:
[----:B------:R-:W-:Y:S05]  /*105c0*/  BSYNC B3 ;  /* 0x0000000000037941 */ /* 0x000fea0003800000 */
.L_x_20784:
        /* <DEDUP_REMOVED lines=11> */
.L_x_20780:
[----:B------:R-:W-:Y:S05]  /*10680*/  BSYNC B2 ;  /* 0x0000000000027941 */ /* 0x000fea0003800000 */
.L_x_20779:
        /* <DEDUP_REMOVED lines=18> */
.L_x_20791:
[----:B------:R-:W-:-:S07]  /*107b0*/  MOV R218, R232 ;  /* 0x000000e800da7202 */ /* 0x000fce0000000f00 */
.L_x_20792:
[----:B------:R-:W-:Y:S05]  /*107c0*/  BSYNC B3 ;  /* 0x0000000000037941 */ /* 0x000fea0003800000 */
.L_x_20790:
        /* <DEDUP_REMOVED lines=16> */
.L_x_20796:
[----:B------:R-:W-:Y:S05]  /*108d0*/  BSYNC B4 ;  /* 0x0000000000047941 */ /* 0x000fea0003800000 */
.L_x_20795:
        /* <DEDUP_REMOVED lines=44> */
.L_x_20794:
[----:B------:R-:W-:Y:S05]  /*10ba0*/  BSYNC B3 ;  /* 0x0000000000037941 */ /* 0x000fea0003800000 */
.L_x_20793:
        /* <DEDUP_REMOVED lines=10> */
.L_x_20789:
[----:B------:R-:W-:Y:S05]  /*10c50*/  BSYNC B2 ;  /* 0x0000000000027941 */ /* 0x000fea0003800000 */
.L_x_20788:
        /* <DEDUP_REMOVED lines=18> */
.L_x_20800:
[----:B------:R-:W-:-:S07]  /*10d80*/  MOV R95, R232 ;  /* 0x000000e8005f7202 */ /* 0x000fce0000000f00 */
.L_x_20801:
[----:B------:R-:W-:Y:S05]  /*10d90*/  BSYNC B3 ;  /* 0x0000000000037941 */ /* 0x000fea0003800000 */
.L_x_20799:
        /* <DEDUP_REMOVED lines=16> */
.L_x_20805:
[----:B------:R-:W-:Y:S05]  /*10ea0*/  BSYNC B4 ;  /* 0x0000000000047941 */ /* 0x000fea0003800000 */
.L_x_20804:
        /* <DEDUP_REMOVED lines=44> */
.L_x_20803:
[----:B------:R-:W-:Y:S05]  /*11170*/  BSYNC B3 ;  /* 0x0000000000037941 */ /* 0x000fea0003800000 */
.L_x_20802:
        /* <DEDUP_REMOVED lines=11> */
.L_x_20798:
[----:B------:R-:W-:Y:S05]  /*11230*/  BSYNC B2 ;  /* 0x0000000000027941 */ /* 0x000fea0003800000 */
.L_x_20797:
        /* <DEDUP_REMOVED lines=26> */
.L_x_20807:
[----:B------:R-:W-:Y:S05]  /*113e0*/  BSYNC B2 ;  /* 0x0000000000027941 */ /* 0x000fea0003800000 */
.L_x_20806:
[----:B------:R-:W-:Y:S01]  /*113f0*/  VIADD R236, R236, 0x20 ;  /* 0x00000020ecec7836 */ /* 0x000fe20000000000 */
[----:B------:R-:W-:-:S07]  /*11400*/  IADD3 R233, R233, 0x20, RZ ;  /* 0x00000020e9e97810 */ /* 0x000fce0007ffe0ff */
.L_x_20733:
[----:B------:R-:W-:Y:S05]  /*11410*/  BSYNC B1 ;  /* 0x0000000000017941 */ /* 0x000fea0003800000 */
.L_x_20732:
        /* <DEDUP_REMOVED lines=32> */
.L_x_20813:
[----:B------:R-:W-:-:S07]  /*11620*/  MOV R224, R232 ;  /* 0x000000e800e07202 */ /* 0x000fce0000000f00 */
.L_x_20814:
[----:B------:R-:W-:Y:S05]  /*11630*/  BSYNC B3 ;  /* 0x0000000000037941 */ /* 0x000fea0003800000 */
.L_x_20812:
        /* <DEDUP_REMOVED lines=16> */
.L_x_20818:
[----:B------:R-:W-:Y:S05]  /*11740*/  BSYNC B4 ;  /* 0x0000000000047941 */ /* 0x000fea0003800000 */
.L_x_20817:
        /* <DEDUP_REMOVED lines=44> */
.L_x_20816:
[----:B------:R-:W-:Y:S05]  /*11a10*/  BSYNC B3 ;  /* 0x0000000000037941 */ /* 0x000fea0003800000 */
.L_x_20815:
[----:B------:R-:W-:Y:S01]  /*11a20*/  HFMA2.MMA R97, -RZ, RZ, 0.1171875, 0 ;  /* 0x2f800000ff617435 */ /* 0x000fe200000001ff */
[----:B------:R-:W-:Y:S01]  /*11a30*/  I2FP.F32.U32 R96, R224 ;  /* 0x000000e000607245 */ /* 0x000fe20000201000 */
[----:B-----5:R-:W-:-:S04]  /*11a40*/  IMAD.U32 R98, R52, 0x10000, RZ ;  /* 0x0001000034627824 */ /* 0x020fc800078e00ff */
[----:B------:R-:W-:-:S04]  /*11a50*/  FMUL.FTZ R98, R98, UR11 ;  /* 0x0000000b62627c20 */ /* 0x000fc80008410000 */
[----:B------:R-:W-:Y:S01]  /*11a60*/  FFMA.FTZ R96, R96, R97, 1.1641532182693481445e-10 ;  /* 0x2f00000060607423 */ /* 0x000fe20000010061 */
[----:B------:R-:W-:-:S04]  /*11a70*/  FMUL.FTZ R98, R98, UR10 ;  /* 0x0000000a62627c20 */ /* 0x000fc80008410000 */
[----:B------:R-:W-:-:S04]  /*11a80*/  FSETP.GTU.FTZ.AND P4, PT, R96, UR9, PT ;  /* 0x0000000960007c0b */ /* 0x000fc8000bf9c000 */
[----:B------:R-:W-:Y:S02]  /*11a90*/  FSEL R96, R98, RZ, !P4 ;  /* 0x000000ff62607208 */ /* 0x000fe40006000000 */
[----:B------:R-:W-:-:S03]  /*11aa0*/  SEL R224, RZ, 0x1, P4 ;  /* 0x00000001ffe07807 */ /* 0x000fc60002000000 */
[----:B------:R-:W-:-:S07]  /*11ab0*/  @P2 FADD.FTZ R96, R44, R96 ;  /* 0x000000602c602221 */ /* 0x000fce0000010000 */
.L_x_20811:
[----:B------:R-:W-:Y:S05]  /*11ac0*/  BSYNC B2 ;  /* 0x0000000000027941 */ /* 0x000fea0003800000 */
.L_x_20810:
[----:B------:R-:W-:Y:S01]  /*11ad0*/  @!P3 ISETP.NE.U32.AND P4, PT, R120, RZ, PT ;  /* 0x000000ff7800b20c */ /* 0x000fe20003f85070 */
[----:B------:R-:W-:Y:S01]  /*11ae0*/  BSSY B2, `(.L_x_20819) ;  /* 0x000005c000027945 */ /* 0x000fe20003800000 */
[----:B------:R-:W-:Y:S02]  /*11af0*/  @!P3 MOV R99, R102 ;  /* 0x000000660063b202 */ /* 0x000fe40000000f00 */
        /* <DEDUP_REMOVED lines=15> */
.L_x_20822:
[----:B------:R-:W-:-:S07]  /*11bf0*/  IMAD.MOV.U32 R97, RZ, RZ, R232 ;  /* 0x000000ffff617224 */ /* 0x000fce00078e00e8 */
.L_x_20823:
[----:B------:R-:W-:Y:S05]  /*11c00*/  BSYNC B3 ;  /* 0x0000000000037941 */ /* 0x000fea0003800000 */
.L_x_20821:
        /* <DEDUP_REMOVED lines=16> */
.L_x_20827:
[----:B------:R-:W-:Y:S05]  /*11d10*/  BSYNC B4 ;  /* 0x0000000000047941 */ /* 0x000fea0003800000 */
.L_x_20826:
        /* <DEDUP_REMOVED lines=44> */
.L_x_20825:
[----:B------:R-:W-:Y:S05]  /*11fe0*/  BSYNC B3 ;  /* 0x0000000000037941 */ /* 0x000fea0003800000 */
.L_x_20824:
        /* <DEDUP_REMOVED lines=9> */
[----:B------:R-:W-:-:S03]  /*12080*/  SEL R223, RZ, 0x1, P4 ;  /* 0x00000001ffdf7807 */ /* 0x000fc60002000000 */
[----:B------:R-:W-:-:S07]  /*12090*/  @P2 FADD.FTZ R97, R45, R97 ;  /* 0x000000612d612221 */ /* 0x000fce0000010000 */
.L_x_20820:
[----:B------:R-:W-:Y:S05]  /*120a0*/  BSYNC B2 ;  /* 0x0000000000027941 */ /* 0x000fea0003800000 */
.L_x_20819:
        /* <DEDUP_REMOVED lines=18> */
.L_x_20831:
[----:B------:R-:W-:-:S07]  /*121d0*/  IMAD.MOV.U32 R222, RZ, RZ, R232 ;  /* 0x000000ffffde7224 */ /* 0x000fce00078e00e8 */
.L_x_20832:
[----:B------:R-:W-:Y:S05]  /*121e0*/  BSYNC B3 ;  /* 0x0000000000037941 */ /* 0x000fea0003800000 */
.L_x_20830:
        /* <DEDUP_REMOVED lines=16> */
.L_x_20836:
[----:B------:R-:W-:Y:S05]  /*122f0*/  BSYNC B4 ;  /* 0x0000000000047941 */ /* 0x000fea0003800000 */
.L_x_20835:
        /* <DEDUP_REMOVED lines=44> */
.L_x_20834:
[----:B------:R-:W-:Y:S05]  /*125c0*/  BSYNC B3 ;  /* 0x0000000000037941 */ /* 0x000fea0003800000 */
.L_x_20833:
        /* <DEDUP_REMOVED lines=10> */
.L_x_20829:
[----:B------:R-:W-:Y:S05]  /*12670*/  BSYNC B2 ;  /* 0x0000000000027941 */ /* 0x000fea0003800000 */
.L_x_20828:
        /* <DEDUP_REMOVED lines=18> */
.L_x_20840:
[----:B------:R-:W-:-:S07]  /*127a0*/  IMAD.MOV.U32 R99, RZ, RZ, R232 ;  /* 0x000000ffff637224 */ /* 0x000fce00078e00e8 */
.L_x_20841:
[----:B------:R-:W-:Y:S05]  /*127b0*/  BSYNC B3 ;  /* 0x0000000000037941 */ /* 0x000fea0003800000 */
.L_x_20839:
        /* <DEDUP_REMOVED lines=16> */
.L_x_20845:
[----:B------:R-:W-:Y:S05]  /*128c0*/  BSYNC B4 ;  /* 0x0000000000047941 */ /* 0x000fea0003800000 */
.L_x_20844:
        /* <DEDUP_REMOVED lines=44> */
.L_x_20843:
[----:B------:R-:W-:Y:S05]  /*12b90*/  BSYNC B3 ;  /* 0x0000000000037941 */ /* 0x000fea0003800000 */
.L_x_20842:
        /* <DEDUP_REMOVED lines=11> */
.L_x_20838:
[----:B------:R-:W-:Y:S05]  /*12c50*/  BSYNC B2 ;  /* 0x0000000000027941 */ /* 0x000fea0003800000 */
.L_x_20837:
[----:B------:R-:W-:Y:S01]  /*12c60*/  @!P3 ISETP.NE.U32.AND P4, PT, R120, RZ, PT ;  /* 0x000000ff7800b20c */ /* 0x000fe20003f85070 */
[----:B------:R-:W-:Y:S01]  /*12c70*/  BSSY B2, `(.L_x_20846) ;  /* 0x000005b000027945 */ /* 0x000fe20003800000 */
[----:B------:R-:W-:Y:S02]  /*12c80*/  @!P3 MOV R102, R101 ;  /* 0x000000650066b202 */ /* 0x000fe40000000f00 */
        /* <DEDUP_REMOVED lines=15> */
.L_x_20849:
[----:B------:R-:W-:-:S07]  /*12d80*/  IMAD.MOV.U32 R220, RZ, RZ, R232 ;  /* 0x000000ffffdc7224 */ /* 0x000fce00078e00e8 */
.L_x_20850:
[----:B------:R-:W-:Y:S05]  /*12d90*/  BSYNC B3 ;  /* 0x0000000000037941 */ /* 0x000fea0003800000 */
.L_x_20848:
        /* <DEDUP_REMOVED lines=16> */
.L_x_20854:
[----:B------:R-:W-:Y:S05]  /*12ea0*/  BSYNC B4 ;  /* 0x0000000000047941 */ /* 0x000fea0003800000 */
.L_x_20853:
        /* <DEDUP_REMOVED lines=44> */
.L_x_20852:
[----:B------:R-:W-:Y:S05]  /*13170*/  BSYNC B3 ;  /* 0x0000000000037941 */ /* 0x000fea0003800000 */
.L_x_20851:
[----:B------:R-:W-:Y:S01]  /*13180*/  HFMA2.MMA R101, -RZ, RZ, 0.1171875, 0 ;  /* 0x2f800000ff657435 */ /* 0x000fe200000001ff */
[----:B------:R-:W-:Y:S01]  /*13190*/  I2FP.F32.U32 R100, R220 ;  /* 0x000000dc00647245 */ /* 0x000fe20000201000 */
[----:B------:R-:W-:-:S04]  /*131a0*/  IMAD.U32 R103, R54, 0x10000, RZ ;  /* 0x0001000036677824 */ /* 0x000fc800078e00ff */
[----:B------:R-:W-:-:S04]  /*131b0*/  FMUL.FTZ R103, R103, UR11 ;  /* 0x0000000b67677c20 */ /* 0x000fc80008410000 */
[----:B------:R-:W-:Y:S01]  /*131c0*/  FFMA.FTZ R100, R100, R101, 1.1641532182693481445e-10 ;  /* 0x2f00000064647423 */ /* 0x000fe20000010065 */
[----:B------:R-:W-:-:S04]  /*131d0*/  FMUL.FTZ R103, R103, UR10 ;  /* 0x0000000a67677c20 */ /* 0x000fc80008410000 */
[----:B------:R-:W-:-:S04]  /*131e0*/  FSETP.GTU.FTZ.AND P4, PT, R100, UR9, PT ;  /* 0x0000000964007c0b */ /* 0x000fc8000bf9c000 */
[----:B------:R-:W-:Y:S02]  /*131f0*/  FSEL R100, R103, RZ, !P4 ;  /* 0x000000ff67647208 */ /* 0x000fe40006000000 */
[----:B------:R-:W-:-:S03]  /*13200*/  SEL R220, RZ, 0x1, P4 ;  /* 0x00000001ffdc7807 */ /* 0x000fc60002000000 */
[----:B------:R-:W-:-:S07]  /*13210*/  @P2 FADD.FTZ R100, R56, R100 ;  /* 0x0000006438642221 */ /* 0x000fce0000010000 */
.L_x_20847:
[----:B------:R-:W-:Y:S05]  /*13220*/  BSYNC B2 ;  /* 0x0000000000027941 */ /* 0x000fea0003800000 */
.L_x_20846:
        /* <DEDUP_REMOVED lines=18> */
.L_x_20858:
[----:B------:R-:W-:-:S07]  /*13350*/  IMAD.MOV.U32 R101, RZ, RZ, R232 ;  /* 0x000000ffff657224 */ /* 0x000fce00078e00e8 */
.L_x_20859:
[----:B------:R-:W-:Y:S05]  /*13360*/  BSYNC B3 ;  /* 0x0000000000037941 */ /* 0x000fea0003800000 */
.L_x_20857:
        /* <DEDUP_REMOVED lines=16> */
.L_x_20863:
[----:B------:R-:W-:Y:S05]  /*13470*/  BSYNC B4 ;  /* 0x0000000000047941 */ /* 0x000fea0003800000 */
.L_x_20862:
        /* <DEDUP_REMOVED lines=44> */
.L_x_20861:
[----:B------:R-:W-:Y:S05]  /*13740*/  BSYNC B3 ;  /* 0x0000000000037941 */ /* 0x000fea0003800000 */
.L_x_20860:
[----:B------:R-:W-:Y:S01]  /*13750*/  HFMA2.MMA R228, -RZ, RZ, 0.1171875, 0 ;  /* 0x2f800000ffe47435 */ /* 0x000fe200000001ff */
[----:B------:R-:W-:Y:S02]  /*13760*/  PRMT R102, R54, 0x7632, R102 ;  /* 0x0000763236667816 */ /* 0x000fe40000000066 */
        /* <DEDUP_REMOVED lines=9> */
.L_x_20856:
[----:B------:R-:W-:Y:S05]  /*13800*/  BSYNC B2 ;  /* 0x0000000000027941 */ /* 0x000fea0003800000 */
.L_x_20855:
        /* <DEDUP_REMOVED lines=18> */
.L_x_20867:
[----:B------:R-:W-:-:S07]  /*13930*/  IMAD.MOV.U32 R218, RZ, RZ, R232 ;  /* 0x000000ffffda7224 */ /* 0x000fce00078e00e8 */
.L_x_20868:
[----:B------:R-:W-:Y:S05]  /*13940*/  BSYNC B3 ;  /* 0x0000000000037941 */ /* 0x000fea0003800000 */
.L_x_20866:
        /* <DEDUP_REMOVED lines=16> */
.L_x_20872:
[----:B------:R-:W-:Y:S05]  /*13a50*/  BSYNC B4 ;  /* 0x0000000000047941 */ /* 0x000fea0003800000 */
.L_x_20871:
        /* <DEDUP_REMOVED lines=44> */
.L_x_20870:
[----:B------:R-:W-:Y:S05]  /*13d20*/  BSYNC B3 ;  /* 0x0000000000037941 */ /* 0x000fea0003800000 */
.L_x_20869:
        /* <DEDUP_REMOVED lines=10> */
.L_x_20865:
[----:B------:R-:W-:Y:S05]  /*13dd0*/  BSYNC B2 ;  /* 0x0000000000027941 */ /* 0x000fea0003800000 */
.L_x_20864:
        /* <DEDUP_REMOVED lines=18> */
.L_x_20876:
[----:B------:R-:W-:-:S07]  /*13f00*/  IMAD.MOV.U32 R103, RZ, RZ, R232 ;  /* 0x000000ffff677224 */ /* 0x000fce00078e00e8 */
.L_x_20877:
[----:B------:R-:W-:Y:S05]  /*13f10*/  BSYNC B3 ;  /* 0x0000000000037941 */ /* 0x000fea0003800000 */
.L_x_20875:
        /* <DEDUP_REMOVED lines=16> */
.L_x_20881:
[----:B------:R-:W-:Y:S05]  /*14020*/  BSYNC B4 ;  /* 0x0000000000047941 */ /* 0x000fea0003800000 */
.L_x_20880:
        /* <DEDUP_REMOVED lines=44> */
.L_x_20879:
[----:B------:R-:W-:Y:S05]  /*142f0*/  BSYNC B3 ;  /* 0x0000000000037941 */ /* 0x000fea0003800000 */
.L_x_20878:
        /* <DEDUP_REMOVED lines=11> */
.L_x_20874:
[----:B------:R-:W-:Y:S05]  /*143b0*/  BSYNC B2 ;  /* 0x0000000000027941 */ /* 0x000fea0003800000 */
.L_x_20873:
[----:B------:R-:W0:Y:S01]  /*143c0*/  LDC.64 R120, c[0x0][0x238] ;  /* 0x00008e00ff787b82 */ /* 0x000e220000000a00 */
[----:B------:R-:W-:Y:S01]  /*143d0*/  BSSY B2, `(.L_x_20882) ;  /* 0x0000019000027945 */ /* 0x000fe20003800000 */
[----:B0-----:R-:W-:-:S05]  /*143e0*/  IMAD.WIDE.U32 R120, R236, 0x20, R120 ;  /* 0x00000020ec787825 */ /* 0x001fca00078e0078 */
[----:B------:R0:W-:Y:S04]  /*143f0*/  STG.E.128 desc[UR6][R120.64], R96 ;  /* 0x0000006078007986 */ /* 0x0001e8000c101d06 */
[----:B------:R0:W-:Y:S01]  /*14400*/  STG.E.128 desc[UR6][R120.64+0x10], R100 ;  /* 0x0000106478007986 */ /* 0x0001e2000c101d06 */
[----:B------:R-:W-:Y:S05]  /*14410*/  @!P1 BRA `(.L_x_20883) ;  /* 0x0000000000509947 */ /* 0x000fea0003800000 */
[----:B0-----:R-:W-:Y:S02]  /*14420*/  SHF.L.U32 R121, R218, 0x10, RZ ;  /* 0x00000010da797819 */ /* 0x001fe400000006ff */
[----:B------:R-:W-:Y:S02]  /*14430*/  LOP3.LUT R120, R217, 0xffff, RZ, 0xc0, !PT ;  /* 0x0000ffffd9787812 */ /* 0x000fe400078ec0ff */
[----:B------:R-:W-:Y:S02]  /*14440*/  LOP3.LUT R121, R121, 0xff0000, RZ, 0xc0, !PT ;  /* 0x00ff000079797812 */ /* 0x000fe400078ec0ff */
[----:B------:R-:W-:Y:S02]  /*14450*/  PRMT R235, R219, 0x7104, RZ ;  /* 0x00007104dbeb7816 */ /* 0x000fe400000000ff */
[----:B------:R-:W-:Y:S02]  /*14460*/  PRMT R234, R121, 0x4210, R120 ;  /* 0x0000421079ea7816 */ /* 0x000fe40000000078 */
[----:B------:R-:W0:Y:S01]  /*14470*/  LDC.64 R120, c[0x0][0x240] ;  /* 0x00009000ff787b82 */ /* 0x000e220000000a00 */
        /* <DEDUP_REMOVED lines=10> */
[----:B------:R-:W-:Y:S02]  /*14520*/  LOP3.LUT R235, R237, R235, RZ, 0xfc, !PT ;  /* 0x000000ebedeb7212 */ /* 0x000fe400078efcff */
[----:B------:R-:W-:Y:S01]  /*14530*/  LOP3.LUT R234, R239, 0xff, R224, 0xf8, !PT ;  /* 0x000000ffefea7812 */ /* 0x000fe200078ef8e0 */
[----:B0-----:R-:W-:-:S05]  /*14540*/  IMAD.WIDE.U32 R120, R233, 0x8, R120 ;  /* 0x00000008e9787825 */ /* 0x001fca00078e0078 */
[----:B------:R1:W-:Y:S02]  /*14550*/  STG.E.64 desc[UR6][R120.64], R234 ;  /* 0x000000ea78007986 */ /* 0x0003e4000c101b06 */
.L_x_20883:
[----:B------:R-:W-:Y:S05]  /*14560*/  BSYNC B2 ;  /* 0x0000000000027941 */ /* 0x000fea0003800000 */
.L_x_20882:
[----:B------:R-:W-:Y:S01]  /*14570*/  VIADD R236, R236, 0x20 ;  /* 0x00000020ecec7836 */ /* 0x000fe20000000000 */
[----:B------:R-:W-:-:S07]  /*14580*/  IADD3 R233, R233, 0x20, RZ ;  /* 0x00000020e9e97810 */ /* 0x000fce0007ffe0ff */
.L_x_20809:
[----:B------:R-:W-:Y:S05]  /*14590*/  BSYNC B1 ;  /* 0x0000000000017941 */ /* 0x000fea0003800000 */
.L_x_20808:
        /* <DEDUP_REMOVED lines=32> */
.L_x_20889:
[----:B------:R-:W-:-:S07]  /*147a0*/  MOV R224, R232 ;  /* 0x000000e800e07202 */ /* 0x000fce0000000f00 */
.L_x_20890:
[----:B------:R-:W-:Y:S05]  /*147b0*/  BSYNC B3 ;  /* 0x0000000000037941 */ /* 0x000fea0003800000 */
.L_x_20888:
        /* <DEDUP_REMOVED lines=16> */
.L_x_20894:
[----:B------:R-:W-:Y:S05]  /*148c0*/  BSYNC B4 ;  /* 0x0000000000047941 */ /* 0x000fea0003800000 */
.L_x_20893:
        /* <DEDUP_REMOVED lines=44> */
.L_x_20892:
[----:B------:R-:W-:Y:S05]  /*14b90*/  BSYNC B3 ;  /* 0x0000000000037941 */ /* 0x000fea0003800000 */
.L_x_20891:
        /* <DEDUP_REMOVED lines=10> */
.L_x_20887:
[----:B------:R-:W-:Y:S05]  /*14c40*/  BSYNC B2 ;  /* 0x0000000000027941 */ /* 0x000fea0003800000 */
.L_x_20886:
        /* <DEDUP_REMOVED lines=18> */
.L_x_20898:
[----:B------:R-:W-:-:S07]  /*14d70*/  MOV R105, R232 ;  /* 0x000000e800697202 */ /* 0x000fce0000000f00 */
.L_x_20899:
[----:B------:R-:W-:Y:S05]  /*14d80*/  BSYNC B3 ;  /* 0x0000000000037941 */ /* 0x000fea0003800000 */
.L_x_20897:
        /* <DEDUP_REMOVED lines=16> */
.L_x_20903:
[----:B------:R-:W-:Y:S05]  /*14e90*/  BSYNC B4 ;  /* 0x0000000000047941 */ /* 0x000fea0003800000 */
.L_x_20902:
        /* <DEDUP_REMOVED lines=44> */
.L_x_20901:
[----:B------:R-:W-:Y:S05]  /*15160*/  BSYNC B3 ;  /* 0x0000000000037941 */ /* 0x000fea0003800000 */
.L_x_20900:
        /* <DEDUP_REMOVED lines=11> */
.L_x_20896:
[----:B------:R-:W-:Y:S05]  /*15220*/  BSYNC B2 ;  /* 0x0000000000027941 */ /* 0x000fea0003800000 */
.L_x_20895:
        /* <DEDUP_REMOVED lines=18> */
.L_x_20907:
[----:B------:R-:W-:-:S07]  /*15350*/  MOV R222, R232 ;  /* 0x000000e800de7202 */ /* 0x000fce0000000f00 */
.L_x_20908:
[----:B------:R-:W-:Y:S05]  /*15360*/  BSYNC B3 ;  /* 0x0000000000037941 */ /* 0x000fea0003800000 */
.L_x_20906:
        /* <DEDUP_REMOVED lines=16> */
.L_x_20912:
[----:B------:R-:W-:Y:S05]  /*15470*/  BSYNC B4 ;  /* 0x0000000000047941 */ /* 0x000fea0003800000 */
.L_x_20911:
        /* <DEDUP_REMOVED lines=44> */
.L_x_20910:
[----:B------:R-:W-:Y:S05]  /*15740*/  BSYNC B3 ;  /* 0x0000000000037941 */ /* 0x000fea0003800000 */
.L_x_20909:
        /* <DEDUP_REMOVED lines=10> */
.L_x_20905:
[----:B------:R-:W-:Y:S05]  /*157f0*/  BSYNC B2 ;  /* 0x0000000000027941 */ /* 0x000fea0003800000 */
.L_x_20904:
        /* <DEDUP_REMOVED lines=18> */
.L_x_20916:
[----:B------:R-:W-:-:S07]  /*15920*/  MOV R107, R232 ;  /* 0x000000e8006b7202 */ /* 0x000fce0000000f00 */
.L_x_20917:
[----:B------:R-:W-:Y:S05]  /*15930*/  BSYNC B3 ;  /* 0x0000000000037941 */ /* 0x000fea0003800000 */
.L_x_20915:
        /* <DEDUP_REMOVED lines=16> */
.L_x_20921:
[----:B------:R-:W-:Y:S05]  /*15a40*/  BSYNC B4 ;  /* 0x0000000000047941 */ /* 0x000fea0003800000 */
.L_x_20920:
        /* <DEDUP_REMOVED lines=44> */
.L_x_20919:
[----:B------:R-:W-:Y:S05]  /*15d10*/  BSYNC B3 ;  /* 0x0000000000037941 */ /* 0x000fea0003800000 */
.L_x_20918:
        /* <DEDUP_REMOVED lines=11> */
.L_x_20914:
[----:B------:R-:W-:Y:S05]  /*15dd0*/  BSYNC B2 ;  /* 0x0000000000027941 */ /* 0x000fea0003800000 */
.L_x_20913:
        /* <DEDUP_REMOVED lines=18> */
.L_x_20925:
[----:B------:R-:W-:-:S07]  /*15f00*/  MOV R220, R232 ;  /* 0x000000e800dc7202 */ /* 0x000fce0000000f00 */
.L_x_20926:
[----:B------:R-:W-:Y:S05]  /*15f10*/  BSYNC B3 ;  /* 0x0000000000037941 */ /* 0x000fea0003800000 */
.L_x_20924:
        /* <DEDUP_REMOVED lines=16> */
.L_x_20930:
[----:B------:R-:W-:Y:S05]  /*16020*/  BSYNC B4 ;  /* 0x0000000000047941 */ /* 0x000fea0003800000 */
.L_x_20929:
        /* <DEDUP_REMOVED lines=44> */
.L_x_20928:
[----:B------:R-:W-:Y:S05]  /*162f0*/  BSYNC B3 ;  /* 0x0000000000037941 */ /* 0x000fea0003800000 */
.L_x_20927:
        /* <DEDUP_REMOVED lines=10> */
.L_x_20923:
[----:B------:R-:W-:Y:S05]  /*163a0*/  BSYNC B2 ;  /* 0x0000000000027941 */ /* 0x000fea0003800000 */
.L_x_20922:
        /* <DEDUP_REMOVED lines=18> */
.L_x_20934:
[----:B------:R-:W-:-:S07]  /*164d0*/  MOV R109, R232 ;  /* 0x000000e8006d7202 */ /* 0x000fce0000000f00 */
.L_x_20935:
[----:B------:R-:W-:Y:S05]  /*164e0*/  BSYNC B3 ;  /* 0x0000000000037941 */ /* 0x000fea0003800000 */
.L_x_20933:
        /* <DEDUP_REMOVED lines=16> */
.L_x_20939:
[----:B------:R-:W-:Y:S05]  /*165f0*/  BSYNC B4 ;  /* 0x0000000000047941 */ /* 0x000fea0003800000 */
.L_x_20938:
        /* <DEDUP_REMOVED lines=44> */
.L_x_20937:
[----:B------:R-:W-:Y:S05]  /*168c0*/  BSYNC B3 ;  /* 0x0000000000037941 */ /* 0x000fea0003800000 */
.L_x_20936:
        /* <DEDUP_REMOVED lines=11> */
.L_x_20932:
[----:B------:R-:W-:Y:S05]  /*16980*/  BSYNC B2 ;  /* 0x0000000000027941 */ /* 0x000fea0003800000 */
.L_x_20931:
        /* <DEDUP_REMOVED lines=18> */
.L_x_20943:
[----:B------:R-:W-:-:S07]  /*16ab0*/  MOV R218, R232 ;  /* 0x000000e800da7202 */ /* 0x000fce0000000f00 */
.L_x_20944:
[----:B------:R-:W-:Y:S05]  /*16ac0*/  BSYNC B3 ;  /* 0x0000000000037941 */ /* 0x000fea0003800000 */
.L_x_20942:
        /* <DEDUP_REMOVED lines=16> */
.L_x_20948:
[----:B------:R-:W-:Y:S05]  /*16bd0*/  BSYNC B4 ;  /* 0x0000000000047941 */ /* 0x000fea0003800000 */
.L_x_20947:
        /* <DEDUP_REMOVED lines=44> */
.L_x_20946:
[----:B------:R-:W-:Y:S05]  /*16ea0*/  BSYNC B3 ;  /* 0x0000000000037941 */ /* 0x000fea0003800000 */
.L_x_20945:
        /* <DEDUP_REMOVED lines=10> */
.L_x_20941:
[----:B------:R-:W-:Y:S05]  /*16f50*/  BSYNC B2 ;  /* 0x0000000000027941 */ /* 0x000fea0003800000 */
.L_x_20940:
        /* <DEDUP_REMOVED lines=18> */
.L_x_20952:
[----:B------:R-:W-:-:S07]  /*17080*/  MOV R111, R232 ;  /* 0x000000e8006f7202 */ /* 0x000fce0000000f00 */
.L_x_20953:
[----:B------:R-:W-:Y:S05]  /*17090*/  BSYNC B3 ;  /* 0x0000000000037941 */ /* 0x000fea0003800000 */
.L_x_20951:
        /* <DEDUP_REMOVED lines=16> */
.L_x_20957:
[----:B------:R-:W-:Y:S05]  /*171a0*/  BSYNC B4 ;  /* 0x0000000000047941 */ /* 0x000fea0003800000 */
.L_x_20956:
        /* <DEDUP_REMOVED lines=44> */
.L_x_20955:
[----:B------:R-:W-:Y:S05]  /*17470*/  BSYNC B3 ;  /* 0x0000000000037941 */ /* 0x000fea0003800000 */
.L_x_20954:
        /* <DEDUP_REMOVED lines=11> */
.L_x_20950:
[----:B------:R-:W-:Y:S05]  /*17530*/  BSYNC B2 ;  /* 0x0000000000027941 */ /* 0x000fea0003800000 */
.L_x_20949:
        /* <DEDUP_REMOVED lines=26> */
.L_x_20959:
[----:B------:R-:W-:Y:S05]  /*176e0*/  BSYNC B2 ;  /* 0x0000000000027941 */ /* 0x000fea0003800000 */
.L_x_20958:
[----:B------:R-:W-:Y:S01]  /*176f0*/  IADD3 R236, R236, 0x20, RZ ;  /* 0x00000020ecec7810 */ /* 0x000fe20007ffe0ff */
[----:B------:R-:W-:-:S07]  /*17700*/  VIADD R233, R233, 0x20 ;  /* 0x00000020e9e97836 */ /* 0x000fce0000000000 */
.L_x_20885:
[----:B------:R-:W-:Y:S05]  /*17710*/  BSYNC B1 ;  /* 0x0000000000017941 */ /* 0x000fea0003800000 */
.L_x_20884:
        /* <DEDUP_REMOVED lines=16> */
[----:B------:R-:W-:Y:S02]  /*17820*/  @!P3 ISETP.NE.AND.EX P4, PT, R121, RZ, PT, P4 ;  /* 0x000000ff7900b20c */ /* 0x000fe40003f85340 */
[----:B------:R-:W-:Y:S02]  /*17830*/  @!P3 MOV R118, R228 ;  /* 0x000000e40076b202 */ /* 0x000fe40000000f00 */
        /* <DEDUP_REMOVED lines=14> */
.L_x_20965:
[----:B------:R-:W-:-:S07]  /*17920*/  IMAD.MOV.U32 R224, RZ, RZ, R232 ;  /* 0x000000ffffe07224 */ /* 0x000fce00078e00e8 */
.L_x_20966:
[----:B------:R-:W-:Y:S05]  /*17930*/  BSYNC B3 ;  /* 0x0000000000037941 */ /* 0x000fea0003800000 */
.L_x_20964:
        /* <DEDUP_REMOVED lines=16> */
.L_x_20970:
[----:B------:R-:W-:Y:S05]  /*17a40*/  BSYNC B4 ;  /* 0x0000000000047941 */ /* 0x000fea0003800000 */
.L_x_20969:
        /* <DEDUP_REMOVED lines=43> */
.L_x_20968:
[----:B------:R-:W-:Y:S05]  /*17d00*/  BSYNC B3 ;  /* 0x0000000000037941 */ /* 0x000fea0003800000 */
.L_x_20967:
        /* <DEDUP_REMOVED lines=10> */
.L_x_20963:
[----:B------:R-:W-:Y:S05]  /*17db0*/  BSYNC B2 ;  /* 0x0000000000027941 */ /* 0x000fea0003800000 */
.L_x_20962:
        /* <DEDUP_REMOVED lines=18> */
.L_x_20974:
[----:B------:R-:W-:-:S07]  /*17ee0*/  MOV R113, R232 ;  /* 0x000000e800717202 */ /* 0x000fce0000000f00 */
.L_x_20975:
[----:B------:R-:W-:Y:S05]  /*17ef0*/  BSYNC B3 ;  /* 0x0000000000037941 */ /* 0x000fea0003800000 */
.L_x_20973:
        /* <DEDUP_REMOVED lines=16> */
.L_x_20979:
[----:B------:R-:W-:Y:S05]  /*18000*/  BSYNC B4 ;  /* 0x0000000000047941 */ /* 0x000fea0003800000 */
.L_x_20978:
        /* <DEDUP_REMOVED lines=43> */
.L_x_20977:
[----:B------:R-:W-:Y:S05]  /*182c0*/  BSYNC B3 ;  /* 0x0000000000037941 */ /* 0x000fea0003800000 */
.L_x_20976:
        /* <DEDUP_REMOVED lines=11> */
.L_x_20972:
[----:B------:R-:W-:Y:S05]  /*18380*/  BSYNC B2 ;  /* 0x0000000000027941 */ /* 0x000fea0003800000 */
.L_x_20971:
        /* <DEDUP_REMOVED lines=18> */
.L_x_20983:
[----:B------:R-:W-:-:S07]  /*184b0*/  IMAD.MOV.U32 R222, RZ, RZ, R232 ;  /* 0x000000ffffde7224 */ /* 0x000fce00078e00e8 */
.L_x_20984:
[----:B------:R-:W-:Y:S05]  /*184c0*/  BSYNC B3 ;  /* 0x0000000000037941 */ /* 0x000fea0003800000 */
.L_x_20982:
        /* <DEDUP_REMOVED lines=16> */
.L_x_20988:
[----:B------:R-:W-:Y:S05]  /*185d0*/  BSYNC B4 ;  /* 0x0000000000047941 */ /* 0x000fea0003800000 */
.L_x_20987:
        /* <DEDUP_REMOVED lines=42> */
[----:B------:R-:W-:-:S10]  /*18880*/  LOP3.LUT R226, R231, UR29, R114, 0x96, !PT ;  /* 0x0000001de7e27c12 */ /* 0x000fd4000f8e9672 */
.L_x_20986:
[----:B------:R-:W-:Y:S05]  /*18890*/  BSYNC B3 ;  /* 0x0000000000037941 */ /* 0x000fea0003800000 */
.L_x_20985:
        /* <DEDUP_REMOVED lines=10> */
.L_x_20981:
[----:B------:R-:W-:Y:S05]  /*18940*/  BSYNC B2 ;  /* 0x0000000000027941 */ /* 0x000fea0003800000 */
.L_x_20980:
        /* <DEDUP_REMOVED lines=18> */
.L_x_20992:
[----:B------:R-:W-:-:S07]  /*18a70*/  MOV R115, R232 ;  /* 0x000000e800737202 */ /* 0x000fce0000000f00 */
.L_x_20993:
[----:B------:R-:W-:Y:S05]  /*18a80*/  BSYNC B3 ;  /* 0x0000000000037941 */ /* 0x000fea0003800000 */
.L_x_20991:
        /* <DEDUP_REMOVED lines=16> */
.L_x_20997:
[----:B------:R-:W-:Y:S05]  /*18b90*/  BSYNC B4 ;  /* 0x0000000000047941 */ /* 0x000fea0003800000 */
.L_x_20996:
        /* <DEDUP_REMOVED lines=43> */
.L_x_20995:
[----:B------:R-:W-:Y:S05]  /*18e50*/  BSYNC B3 ;  /* 0x0000000000037941 */ /* 0x000fea0003800000 */
.L_x_20994:
        /* <DEDUP_REMOVED lines=11> */
.L_x_20990:
[----:B------:R-:W-:Y:S05]  /*18f10*/  BSYNC B2 ;  /* 0x0000000000027941 */ /* 0x000fea0003800000 */
.L_x_20989:
        /* <DEDUP_REMOVED lines=18> */
.L_x_21001:
[----:B------:R-:W-:-:S07]  /*19040*/  IMAD.MOV.U32 R220, RZ, RZ, R232 ;  /* 0x000000ffffdc7224 */ /* 0x000fce00078e00e8 */
.L_x_21002:
[----:B------:R-:W-:Y:S05]  /*19050*/  BSYNC B3 ;  /* 0x0000000000037941 */ /* 0x000fea0003800000 */
.L_x_21000:
        /* <DEDUP_REMOVED lines=16> */
.L_x_21006:
[----:B------:R-:W-:Y:S05]  /*19160*/  BSYNC B4 ;  /* 0x0000000000047941 */ /* 0x000fea0003800000 */
.L_x_21005:
        /* <DEDUP_REMOVED lines=43> */
.L_x_21004:
[----:B------:R-:W-:Y:S05]  /*19420*/  BSYNC B3 ;  /* 0x0000000000037941 */ /* 0x000fea0003800000 */
.L_x_21003:
        /* <DEDUP_REMOVED lines=10> */
.L_x_20999:
[----:B------:R-:W-:Y:S05]  /*194d0*/  BSYNC B2 ;  /* 0x0000000000027941 */ /* 0x000fea0003800000 */
.L_x_20998:
        /* <DEDUP_REMOVED lines=18> */
.L_x_21010:
[----:B------:R-:W-:-:S07]  /*19600*/  MOV R117, R232 ;  /* 0x000000e800757202 */ /* 0x000fce0000000f00 */
.L_x_21011:
[----:B------:R-:W-:Y:S05]  /*19610*/  BSYNC B3 ;  /* 0x0000000000037941 */ /* 0x000fea0003800000 */
.L_x_21009:
        /* <DEDUP_REMOVED lines=16> */
.L_x_21015:
[----:B------:R-:W-:Y:S05]  /*19720*/  BSYNC B4 ;  /* 0x0000000000047941 */ /* 0x000fea0003800000 */
.L_x_21014:
        /* <DEDUP_REMOVED lines=43> */
.L_x_21013:
[----:B------:R-:W-:Y:S05]  /*199e0*/  BSYNC B3 ;  /* 0x0000000000037941 */ /* 0x000fea0003800000 */
.L_x_21012:
        /* <DEDUP_REMOVED lines=11> */
.L_x_21008:
[----:B------:R-:W-:Y:S05]  /*19aa0*/  BSYNC B2 ;  /* 0x0000000000027941 */ /* 0x000fea0003800000 */
.L_x_21007:
        /* <DEDUP_REMOVED lines=18> */
.L_x_21019:
[----:B------:R-:W-:-:S07]  /*19bd0*/  IMAD.MOV.U32 R218, RZ, RZ, R232 ;  /* 0x000000ffffda7224 */ /* 0x000fce00078e00e8 */
.L_x_21020:
[----:B------:R-:W-:Y:S05]  /*19be0*/  BSYNC B3 ;  /* 0x0000000000037941 */ /* 0x000fea0003800000 */
.L_x_21018:
        /* <DEDUP_REMOVED lines=16> */
.L_x_21024:
[----:B------:R-:W-:Y:S05]  /*19cf0*/  BSYNC B4 ;  /* 0x0000000000047941 */ /* 0x000fea0003800000 */
.L_x_21023:
        /* <DEDUP_REMOVED lines=43> */
.L_x_21022:
[----:B------:R-:W-:Y:S05]  /*19fb0*/  BSYNC B3 ;  /* 0x0000000000037941 */ /* 0x000fea0003800000 */
.L_x_21021:
        /* <DEDUP_REMOVED lines=10> */
.L_x_21017:
[----:B------:R-:W-:Y:S05]  /*1a060*/  BSYNC B2 ;  /* 0x0000000000027941 */ /* 0x000fea0003800000 */
.L_x_21016:
        /* <DEDUP_REMOVED lines=18> */
.L_x_21028:
[----:B------:R-:W-:-:S07]  /*1a190*/  MOV R119, R232 ;  /* 0x000000e800777202 */ /* 0x000fce0000000f00 */
.L_x_21029:
[----:B------:R-:W-:Y:S05]  /*1a1a0*/  BSYNC B3 ;  /* 0x0000000000037941 */ /* 0x000fea0003800000 */
.L_x_21027:
        /* <DEDUP_REMOVED lines=16> */
.L_x_21033:
[----:B------:R-:W-:Y:S05]  /*1a2b0*/  BSYNC B4 ;  /* 0x0000000000047941 */ /* 0x000fea0003800000 */
.L_x_21032:
        /* <DEDUP_REMOVED lines=43> */
.L_x_21031:
[----:B------:R-:W-:Y:S05]  /*1a570*/  BSYNC B3 ;  /* 0x0000000000037941 */ /* 0x000fea0003800000 */
.L_x_21030:
        /* <DEDUP_REMOVED lines=11> */
.L_x_21026:
[----:B------:R-:W-:Y:S05]  /*1a630*/  BSYNC B2 ;  /* 0x0000000000027941 */ /* 0x000fea0003800000 */
.L_x_21025:
[----:B------:R-:W0:Y:S02]  /*1a640*/  LDC.64 R120, c[0x0][0x238] ;  /* 0x00008e00ff787b82 */ /* 0x000e240000000a00 */
[----:B0-----:R-:W-:-:S05]  /*1a650*/  IMAD.WIDE.U32 R120, R236, 0x20, R120 ;  /* 0x00000020ec787825 */ /* 0x001fca00078e0078 */
[----:B------:R2:W-:Y:S04]  /*1a660*/  STG.E.128 desc[UR6][R120.64], R112 ;  /* 0x0000007078007986 */ /* 0x0005e8000c101d06 */
[----:B------:R2:W-:Y:S01]  /*1a670*/  STG.E.128 desc[UR6][R120.64+0x10], R116 ;  /* 0x0000107478007986 */ /* 0x0005e2000c101d06 */
[----:B------:R-:W-:Y:S05]  /*1a680*/  @!P1 BRA `(.L_x_20961) ;  /* 0x0000000000509947 */ /* 0x000fea0003800000 */
[----:B--2---:R-:W-:Y:S02]  /*1a690*/  SHF.L.U32 R120, R218, 0x10, RZ ;  /* 0x00000010da787819 */ /* 0x004fe400000006ff */
[----:B------:R-:W-:Y:S02]  /*1a6a0*/  LOP3.LUT R231, R217, 0xffff, RZ, 0xc0, !PT ;  /* 0x0000ffffd9e77812 */ /* 0x000fe400078ec0ff */
[----:B------:R-:W-:Y:S02]  /*1a6b0*/  LOP3.LUT R234, R120, 0xff0000, RZ, 0xc0, !PT ;  /* 0x00ff000078ea7812 */ /* 0x000fe400078ec0ff */
[----:B------:R-:W0:Y:S01]  /*1a6c0*/  LDC.64 R120, c[0x0][0x240] ;  /* 0x00009000ff787b82 */ /* 0x000e220000000a00 */
        /* <DEDUP_REMOVED lines=9> */
[----:B------:R-:W-:Y:S01]  /*1a760*/  IMAD.WIDE.U32 R234, R234, 0x100, RZ ;  /* 0x00000100eaea7825 */ /* 0x000fe200078e00ff */
[----:B------:R-:W-:Y:S02]  /*1a770*/  LOP3.LUT R231, R237, R231, R239, 0xfe, !PT ;  /* 0x000000e7ede77212 */ /* 0x000fe400078efeef */
[----:B------:R-:W-:Y:S02]  /*1a780*/  LOP3.LUT R237, R234, R238, R236, 0xfe, !PT ;  /* 0x000000eeeaed7212 */ /* 0x000fe400078efeec */
[----:B------:R-:W-:Y:S01]  /*1a790*/  LOP3.LUT R235, R231, R235, RZ, 0xfc, !PT ;  /* 0x000000ebe7eb7212 */ /* 0x000fe200078efcff */
[----:B0-----:R-:W-:Y:S01]  /*1a7a0*/  IMAD.WIDE.U32 R120, R233, 0x8, R120 ;  /* 0x00000008e9787825 */ /* 0x001fe200078e0078 */
[----:B------:R-:W-:-:S05]  /*1a7b0*/  LOP3.LUT R234, R237, 0xff, R224, 0xf8, !PT ;  /* 0x000000ffedea7812 */ /* 0x000fca00078ef8e0 */
[----:B------:R3:W-:Y:S02]  /*1a7c0*/  STG.E.64 desc[UR6][R120.64], R234 ;  /* 0x000000ea78007986 */ /* 0x0007e4000c101b06 */
.L_x_20961:
[----:B------:R-:W-:Y:S05]  /*1a7d0*/  BSYNC B1 ;  /* 0x0000000000017941 */ /* 0x000fea0003800000 */
.L_x_20960:
        /* <DEDUP_REMOVED lines=235> */
.L_x_21063:
[----:B------:R-:W-:Y:S01]  /*1b690*/  LOP3.LUT P2, RZ, R136, 0x1f, RZ, 0xc0, !PT ;  /* 0x0000001f88ff7812 */ /* 0x000fe2000784c0ff */
[----:B01----:R-:W-:Y:S01]  /*1b6a0*/  FADD.FTZ R236, R236, R239 ;  /* 0x000000efecec7221 */ /* 0x003fe20000010000 */
[----:B------:R-:W-:Y:S03]  /*1b6b0*/  BSSY B1, `(.L_x_21035) ;  /* 0x0000135000017945 */ /* 0x000fe60003800000 */
        /* <DEDUP_REMOVED lines=9> */
[----:B------:R-:W-:-:S04]  /*1b750*/  PLOP3.LUT P1, PT, PT, PT, UP0, 0x40, 0x0 ;  /* 0x000000000000781c */ /* 0x000fc80003f2e808 */
[----:B------:R-:W-:Y:S02]  /*1b760*/  FSEL R238, R229, RZ, !P1 ;  /* 0x000000ffe5ee7208 */ /* 0x000fe40004800000 */
[----:B-----5:R-:W-:-:S03]  /*1b770*/  ISETP.GE.AND P1, PT, R122, 0x1, PT ;  /* 0x000000017a00780c */ /* 0x020fc60003f26270 */
[----:B------:R-:W-:-:S04]  /*1b780*/  FADD.FTZ R231, R231, R238 ;  /* 0x000000eee7e77221 */ /* 0x000fc80000010000 */
[----:B------:R-:W0:Y:S02]  /*1b790*/  MUFU.RSQ R233, R231 ;  /* 0x000000e700e97308 */ /* 0x000e240000001400 */
[----:B0-----:R1:W-:Y:S04]  /*1b7a0*/  @!P2 STG.E desc[UR6][R120.64], R233 ;  /* 0x000000e97800a986 */ /* 0x0013e8000c101906 */
[----:B------:R-:W-:Y:S05]  /*1b7b0*/  @!P1 BRA `(.L_x_21036) ;  /* 0x0000001000909947 */ /* 0x000fea0003800000 */
[----:B------:R-:W-:Y:S01]  /*1b7c0*/  VIADD R122, R122, 0xffffffff ;  /* 0xffffffff7a7a7836 */ /* 0x000fe20000000000 */
[----:B------:R-:W-:Y:S01]  /*1b7d0*/  PLOP3.LUT P1, PT, PT, PT, UP0, 0x40, 0x0 ;  /* 0x000000000000781c */ /* 0x000fe20003f2e808 */
[----:B------:R-:W-:Y:S01]  /*1b7e0*/  BSSY B2, `(.L_x_21037) ;  /* 0x0000028000027945 */ /* 0x000fe20003800000 */
[----:B------:R-:W-:Y:S01]  /*1b7f0*/  LOP3.LUT R132, R136, 0x1f, RZ, 0xc0, !PT ;  /* 0x0000001f88847812 */ /* 0x000fe200078ec0ff */
[----:B------:R-:W-:Y:S01]  /*1b800*/  IMAD R122, R122, R123, RZ ;  /* 0x0000007b7a7a7224 */ /* 0x000fe200078e02ff */
[----:B------:R-:W-:-:S04]  /*1b810*/  FSEL R231, R237, RZ, P1 ;  /* 0x000000ffede77208 */ /* 0x000fc80000800000 */
[----:B-1----:R-:W-:-:S04]  /*1b820*/  SHF.R.S32.HI R121, RZ, 0x1f, R122 ;  /* 0x0000001fff797819 */ /* 0x002fc8000001147a */
[----:B------:R-:W-:-:S04]  /*1b830*/  LEA.HI R121, R121, R122, RZ, 0x3 ;  /* 0x0000007a79797211 */ /* 0x000fc800078f18ff */
[----:B------:R-:W-:Y:S01]  /*1b840*/  LEA.HI.SX32 R229, R121, R132, 0x1d ;  /* 0x0000008479e57211 */ /* 0x000fe200078feaff */
[----:B------:R-:W-:Y:S06]  /*1b850*/  @!P0 BRA `(.L_x_21038) ;  /* 0x0000000000808947 */ /* 0x000fec0003800000 */
[--C-:B------:R-:W-:Y:S01]  /*1b860*/  FADD.FTZ R122, R49, -R231.reuse ;  /* 0x800000e7317a7221 */ /* 0x100fe20000010000 */
[----:B------:R-:W0:Y:S01]  /*1b870*/  LDC.64 R234, c[0x0][0x2b8] ;  /* 0x0000ae00ffea7b82 */ /* 0x000e220000000a00 */
[--C-:B------:R-:W-:Y:S01]  /*1b880*/  FADD.FTZ R120, R48, -R231.reuse ;  /* 0x800000e730787221 */ /* 0x100fe20000010000 */
[--C-:B------:R-:W-:Y:S01]  /*1b890*/  FADD.FTZ R238, R60, -R231.reuse ;  /* 0x800000e73cee7221 */ /* 0x100fe20000010000 */
[----:B------:R-:W-:Y:S01]  /*1b8a0*/  FMUL.FTZ R122, R233, R122 ;  /* 0x0000007ae97a7220 */ /* 0x000fe20000410000 */
[--C-:B------:R-:W-:Y:S01]  /*1b8b0*/  FADD.FTZ R240, R61, -R231.reuse ;  /* 0x800000e73df07221 */ /* 0x100fe20000010000 */
[----:B------:R-:W-:Y:S01]  /*1b8c0*/  FMUL.FTZ R120, R233, R120 ;  /* 0x00000078e9787220 */ /* 0x000fe20000410000 */
[----:B------:R-:W-:Y:S01]  /*1b8d0*/  FADD.FTZ R236, R51, -R231 ;  /* 0x800000e733ec7221 */ /* 0x000fe20000010000 */
[----:B------:R-:W-:Y:S01]  /*1b8e0*/  FFMA.FTZ R121, R216, R122, R215 ;  /* 0x0000007ad8797223 */ /* 0x000fe200000100d7 */
[--C-:B------:R-:W-:Y:S01]  /*1b8f0*/  FADD.FTZ R122, R50, -R231.reuse ;  /* 0x800000e7327a7221 */ /* 0x100fe20000010000 */
[----:B------:R-:W-:Y:S01]  /*1b900*/  FFMA.FTZ R120, R129, R120, R20 ;  /* 0x0000007881787223 */ /* 0x000fe20000010014 */
        /* <DEDUP_REMOVED lines=19> */
[----:B------:R-:W-:-:S03]  /*1ba40*/  IADD3 R229, R229, 0x20, RZ ;  /* 0x00000020e5e57810 */ /* 0x000fc60007ffe0ff */
[----:B------:R0:W-:Y:S04]  /*1ba50*/  STG.E.128 desc[UR6][R234.64], R120 ;  /* 0x00000078ea007986 */ /* 0x0001e8000c101d06 */
.L_x_21038:
[----:B------:R-:W-:Y:S05]  /*1ba60*/  BSYNC B2 ;  /* 0x0000000000027941 */ /* 0x000fea0003800000 */
.L_x_21037:
[----:B------:R-:W-:Y:S01]  /*1ba70*/  LOP3.LUT P1, RZ, R130, 0x200, RZ, 0xc0, !PT ;  /* 0x0000020082ff7812 */ /* 0x000fe2000782c0ff */
[----:B------:R-:W-:-:S12]  /*1ba80*/  BSSY B2, `(.L_x_21039) ;  /* 0x0000022000027945 */ /* 0x000fd80003800000 */
[----:B------:R-:W-:Y:S05]  /*1ba90*/  @!P1 BRA `(.L_x_21040) ;  /* 0x0000000000809947 */ /* 0x000fea0003800000 */
[--C-:B0-----:R-:W-:Y:S01]  /*1baa0*/  FADD.FTZ R122, R65, -R231.reuse ;  /* 0x800000e7417a7221 */ /* 0x101fe20000010000 */
        /* <DEDUP_REMOVED lines=28> */
[----:B------:R-:W-:Y:S01]  /*1bc70*/  VIADD R229, R229, 0x20 ;  /* 0x00000020e5e57836 */ /* 0x000fe20000000000 */
[----:B------:R-:W-:-:S05]  /*1bc80*/  F2FP.BF16.F32.PACK_AB R123, R237, R242 ;  /* 0x000000f2ed7b723e */ /* 0x000fca00000010ff */
[----:B------:R1:W-:Y:S02]  /*1bc90*/  STG.E.128 desc[UR6][R234.64], R120 ;  /* 0x00000078ea007986 */ /* 0x0003e4000c101d06 */
.L_x_21040:
[----:B------:R-:W-:Y:S05]  /*1bca0*/  BSYNC B2 ;  /* 0x0000000000027941 */ /* 0x000fea0003800000 */
.L_x_21039:
[----:B------:R-:W-:Y:S01]  /*1bcb0*/  LOP3.LUT P1, RZ, R130, 0x100, RZ, 0xc0, !PT ;  /* 0x0000010082ff7812 */ /* 0x000fe2000782c0ff */
[----:B------:R-:W-:-:S12]  /*1bcc0*/  BSSY B2, `(.L_x_21041) ;  /* 0x0000022000027945 */ /* 0x000fd80003800000 */
[----:B------:R-:W-:Y:S05]  /*1bcd0*/  @!P1 BRA `(.L_x_21042) ;  /* 0x0000000000809947 */ /* 0x000fea0003800000 */
[--C-:B01----:R-:W-:Y:S01]  /*1bce0*/  FADD.FTZ R122, R73, -R231.reuse ;  /* 0x800000e7497a7221 */ /* 0x103fe20000010000 */
[----:B------:R-:W0:Y:S01]  /*1bcf0*/  LDC.64 R234, c[0x0][0x2b8] ;  /* 0x0000ae00ffea7b82 */ /* 0x000e220000000a00 */
[--C-:B------:R-:W-:Y:S01]  /*1bd00*/  FADD.FTZ R120, R72, -R231.reuse ;  /* 0x800000e748787221 */ /* 0x100fe20000010000 */
[--C-:B------:R-:W-:Y:S01]  /*1bd10*/  FADD.FTZ R238, R76, -R231.reuse ;  /* 0x800000e74cee7221 */ /* 0x100fe20000010000 */
[----:B------:R-:W-:Y:S01]  /*1bd20*/  FMUL.FTZ R122, R233, R122 ;  /* 0x0000007ae97a7220 */ /* 0x000fe20000410000 */
[--C-:B------:R-:W-:Y:S01]  /*1bd30*/  FADD.FTZ R240, R77, -R231.reuse ;  /* 0x800000e74df07221 */ /* 0x100fe20000010000 */
[----:B------:R-:W-:Y:S01]  /*1bd40*/  FMUL.FTZ R120, R233, R120 ;  /* 0x00000078e9787220 */ /* 0x000fe20000410000 */
[--C-:B------:R-:W-:Y:S01]  /*1bd50*/  FADD.FTZ R236, R75, -R231.reuse ;  /* 0x800000e74bec7221 */ /* 0x100fe20000010000 */
        /* <DEDUP_REMOVED lines=24> */
.L_x_21042:
[----:B------:R-:W-:Y:S05]  /*1bee0*/  BSYNC B2 ;  /* 0x0000000000027941 */ /* 0x000fea0003800000 */
.L_x_21041:
[----:B------:R-:W-:Y:S01]  /*1bef0*/  LOP3.LUT P1, RZ, R130, 0x80, RZ, 0xc0, !PT ;  /* 0x0000008082ff7812 */ /* 0x000fe2000782c0ff */
[----:B------:R-:W-:-:S12]  /*1bf00*/  BSSY B2, `(.L_x_21043) ;  /* 0x0000022000027945 */ /* 0x000fd80003800000 */
[----:B------:R-:W-:Y:S05]  /*1bf10*/  @!P1 BRA `(.L_x_21044) ;  /* 0x0000000000809947 */ /* 0x000fea0003800000 */
[--C-:B012---:R-:W-:Y:S01]  /*1bf20*/  FADD.FTZ R122, R81, -R231.reuse ;  /* 0x800000e7517a7221 */ /* 0x107fe20000010000 */
        /* <DEDUP_REMOVED lines=31> */
.L_x_21044:
[----:B------:R-:W-:Y:S05]  /*1c120*/  BSYNC B2 ;  /* 0x0000000000027941 */ /* 0x000fea0003800000 */
.L_x_21043:
[----:B------:R-:W-:Y:S01]  /*1c130*/  LOP3.LUT P1, RZ, R130, 0x40, RZ, 0xc0, !PT ;  /* 0x0000004082ff7812 */ /* 0x000fe2000782c0ff */
[----:B------:R-:W-:-:S12]  /*1c140*/  BSSY B2, `(.L_x_21045) ;  /* 0x0000022000027945 */ /* 0x000fd80003800000 */
[----:B------:R-:W-:Y:S05]  /*1c150*/  @!P1 BRA `(.L_x_21046) ;  /* 0x0000000000809947 */ /* 0x000fea0003800000 */
[--C-:B0123--:R-:W-:Y:S01]  /*1c160*/  FADD.FTZ R122, R89, -R231.reuse ;  /* 0x800000e7597a7221 */ /* 0x10ffe20000010000 */
        /* <DEDUP_REMOVED lines=31> */
.L_x_21046:
[----:B------:R-:W-:Y:S05]  /*1c360*/  BSYNC B2 ;  /* 0x0000000000027941 */ /* 0x000fea0003800000 */
.L_x_21045:
[----:B------:R-:W-:Y:S01]  /*1c370*/  LOP3.LUT P1, RZ, R130, 0x20, RZ, 0xc0, !PT ;  /* 0x0000002082ff7812 */ /* 0x000fe2000782c0ff */
[----:B------:R-:W-:-:S12]  /*1c380*/  BSSY B2, `(.L_x_21047) ;  /* 0x0000022000027945 */ /* 0x000fd80003800000 */
[----:B------:R-:W-:Y:S05]  /*1c390*/  @!P1 BRA `(.L_x_21048) ;  /* 0x0000000000809947 */ /* 0x000fea0003800000 */
[--C-:B01234-:R-:W-:Y:S01]  /*1c3a0*/  FADD.FTZ R122, R97, -R231.reuse ;  /* 0x800000e7617a7221 */ /* 0x11ffe20000010000 */
        /* <DEDUP_REMOVED lines=8> */
[----:B------:R-:W-:Y:S01]  /*1c430*/  FADD.FTZ R122, R98, -R231 ;  /* 0x800000e7627a7221 */ /* 0x000fe20000010000 */
        /* <DEDUP_REMOVED lines=22> */
.L_x_21048:
[----:B------:R-:W-:Y:S05]  /*1c5a0*/  BSYNC B2 ;  /* 0x0000000000027941 */ /* 0x000fea0003800000 */
.L_x_21047:
        /* <DEDUP_REMOVED lines=35> */
.L_x_21050:
[----:B------:R-:W-:Y:S05]  /*1c7e0*/  BSYNC B2 ;  /* 0x0000000000027941 */ /* 0x000fea0003800000 */
.L_x_21049:
        /* <DEDUP_REMOVED lines=31> */
[----:B------:R-:W-:-:S05]  /*1c9e0*/  F2FP.BF16.F32.PACK_AB R120, R236, R231 ;  /* 0x000000e7ec78723e */ /* 0x000fca00000010ff */
[----:B------:R0:W-:Y:S02]  /*1c9f0*/  STG.E.128 desc[UR6][R234.64], R120 ;  /* 0x00000078ea007986 */ /* 0x0001e4000c101d06 */
.L_x_21036:
[----:B------:R-:W-:Y:S05]  /*1ca00*/  BSYNC B1 ;  /* 0x0000000000017941 */ /* 0x000fea0003800000 */
.L_x_21035:
[----:B01234-:R-:W0:Y:S02]  /*1ca10*/  LDC.64 R120, c[0x0][0x210] ;  /* 0x00008400ff787b82 */ /* 0x01fe240000000a00 */
[----:B0-----:R-:W-:-:S05]  /*1ca20*/  IMAD R128, R120, 0x4, R128 ;  /* 0x0000000478807824 */ /* 0x001fca00078e0280 */
[----:B------:R-:W-:-:S13]  /*1ca30*/  ISETP.GE.AND P1, PT, R128, R121, PT ;  /* 0x000000798000720c */ /* 0x000fda0003f26270 */
[----:B------:R-:W-:Y:S05]  /*1ca40*/  @!P1 BRA `(.L_x_21051) ;  /* 0xfffffe5000489947 */ /* 0x000fea000383ffff */
[----:B------:R-:W-:Y:S05]  /*1ca50*/  BSYNC B0 ;  /* 0x0000000000007941 */ /* 0x000fea0003800000 */
.L_x_20427:
[----:B------:R-:W-:Y:S05]  /*1ca60*/  EXIT ;  /* 0x000000000000794d */ /* 0x000fea0003800000 */
.L_x_21034:
        /* <DEDUP_REMOVED lines=8> */
.L_x_21053:
[----:B------:R-:W-:Y:S05]  /*1caf0*/  BSYNC B1 ;  /* 0x0000000000017941 */ /* 0x000fea0003800000 */
.L_x_21052:
[----:B------:R-:W-:Y:S01]  /*1cb00*/  MOV R120, R239 ;  /* 0x000000ef00787202 */ /* 0x000fe20000000f00 */
[----:B------:R-:W-:Y:S01]  /*1cb10*/  HFMA2.MMA R242, -RZ, RZ, 0, 1.1920928955078125e-07 ;  /* 0x00000002fff27435 */ /* 0x000fe200000001ff */
[----:B------:R-:W-:Y:S01]  /*1cb20*/  IMAD.MOV.U32 R243, RZ, RZ, 0x1f ;  /* 0x0000001ffff37424 */ /* 0x000fe200078e00ff */
[----:B------:R-:W-:Y:S02]  /*1cb30*/  MOV R240, 0xffffffff ;  /* 0xffffffff00f07802 */ /* 0x000fe40000000f00 */
[----:B------:R-:W-:Y:S01]  /*1cb40*/  FADD.FTZ R233, R121, R120 ;  /* 0x0000007879e97221 */ /* 0x000fe20000010000 */
[----:B------:R-:W-:Y:S02]  /*1cb50*/  P2R R238, PR, RZ, 0x20 ;  /* 0x00000020ffee7803 */ /* 0x000fe40000000000 */
[----:B------:R-:W-:Y:S01]  /*1cb60*/  LOP3.LUT P5, RZ, R130, 0x2, RZ, 0xc0, !PT ;  /* 0x0000000282ff7812 */ /* 0x000fe200078ac0ff */
[----:B------:R-:W-:-:S12]  /*1cb70*/  IMAD.MOV.U32 R241, RZ, RZ, R233 ;  /* 0x000000fffff17224 */ /* 0x000fd800078e00e9 */
[----:B------:R-:W-:Y:S05]  /*1cb80*/  WARPSYNC.COLLECTIVE R240, `(.L_x_21054) ;  /* 0x00000000f0087348 */ /* 0x000fea0003c00000 */
[----:B------:R0:W1:Y:S02]  /*1cb90*/  SHFL.BFLY P6, R239, R241, R242, R243 ;  /* 0x0c0000f2f1ef7389 */ /* 0x00006400000c00f3 */
[----:B01----:R-:W-:Y:S01]  /*1cba0*/  ENDCOLLECTIVE ;  /* 0x000000000000791b */ /* 0x003fe20003800000 */
.L_x_21054:
[----:B------:R-:W-:Y:S02]  /*1cbb0*/  IMAD.MOV.U32 R242, RZ, RZ, 0x4 ;  /* 0x00000004fff27424 */ /* 0x000fe400078e00ff */
[----:B------:R-:W-:-:S04]  /*1cbc0*/  IMAD.MOV.U32 R120, RZ, RZ, R239 ;  /* 0x000000ffff787224 */ /* 0x000fc800078e00ef */
[----:B------:R-:W-:-:S05]  /*1cbd0*/  FADD.FTZ R234, R233, R120 ;  /* 0x00000078e9ea7221 */ /* 0x000fca0000010000 */
[----:B------:R-:W-:-:S07]  /*1cbe0*/  MOV R241, R234 ;  /* 0x000000ea00f17202 */ /* 0x000fce0000000f00 */
[----:B------:R-:W-:Y:S05]  /*1cbf0*/  WARPSYNC.COLLECTIVE R240, `(.L_x_21055) ;  /* 0x00000000f0087348 */ /* 0x000fea0003c00000 */
[----:B------:R0:W1:Y:S02]  /*1cc00*/  SHFL.BFLY P6, R239, R241, R242, R243 ;  /* 0x0c0000f2f1ef7389 */ /* 0x00006400000c00f3 */
[----:B01----:R-:W-:Y:S01]  /*1cc10*/  ENDCOLLECTIVE ;  /* 0x000000000000791b */ /* 0x003fe20003800000 */
.L_x_21055:
[----:B------:R-:W-:Y:S01]  /*1cc20*/  HFMA2.MMA R242, -RZ, RZ, 0, 4.76837158203125e-07 ;  /* 0x00000008fff27435 */ /* 0x000fe200000001ff */
[----:B------:R-:W-:-:S05]  /*1cc30*/  MOV R231, R239 ;  /* 0x000000ef00e77202 */ /* 0x000fca0000000f00 */
[----:B------:R-:W-:Y:S02]  /*1cc40*/  FADD.FTZ R235, R234, R231 ;  /* 0x000000e7eaeb7221 */ /* 0x000fe40000010000 */
[----:B------:R-:W0:Y:S02]  /*1cc50*/  LDC R231, c[0x0][0x290] ;  /* 0x0000a400ffe77b82 */ /* 0x000e240000000800 */
[----:B------:R-:W-:-:S07]  /*1cc60*/  IMAD.MOV.U32 R241, RZ, RZ, R235 ;  /* 0x000000fffff17224 */ /* 0x000fce00078e00eb */
[----:B0-----:R-:W-:Y:S05]  /*1cc70*/  WARPSYNC.COLLECTIVE R240, `(.L_x_21056) ;  /* 0x00000000f0087348 */ /* 0x001fea0003c00000 */
[----:B------:R1:W2:Y:S02]  /*1cc80*/  SHFL.BFLY P6, R239, R241, R242, R243 ;  /* 0x0c0000f2f1ef7389 */ /* 0x0002a400000c00f3 */
[----:B012---:R-:W-:Y:S01]  /*1cc90*/  ENDCOLLECTIVE ;  /* 0x000000000000791b */ /* 0x007fe20003800000 */
.L_x_21056:
[----:B------:R-:W-:Y:S02]  /*1cca0*/  IMAD.MOV.U32 R242, RZ, RZ, 0x10 ;  /* 0x00000010fff27424 */ /* 0x000fe400078e00ff */
[----:B------:R-:W-:-:S04]  /*1ccb0*/  IMAD.MOV.U32 R120, RZ, RZ, R239 ;  /* 0x000000ffff787224 */ /* 0x000fc800078e00ef */
[----:B------:R-:W-:-:S05]  /*1ccc0*/  FADD.FTZ R236, R235, R120 ;  /* 0x00000078ebec7221 */ /* 0x000fca0000010000 */
[----:B------:R-:W-:-:S07]  /*1ccd0*/  MOV R241, R236 ;  /* 0x000000ec00f17202 */ /* 0x000fce0000000f00 */
[----:B------:R-:W-:Y:S05]  /*1cce0*/  WARPSYNC.COLLECTIVE R240, `(.L_x_21057) ;  /* 0x00000000f0087348 */ /* 0x000fea0003c00000 */
[----:B------:R0:W1:Y:S02]  /*1ccf0*/  SHFL.BFLY P6, R239, R241, R242, R243 ;  /* 0x0c0000f2f1ef7389 */ /* 0x00006400000c00f3 */
[----:B01----:R-:W-:Y:S01]  /*1cd00*/  ENDCOLLECTIVE ;  /* 0x000000000000791b */ /* 0x003fe20003800000 */
.L_x_21057:
        /* <DEDUP_REMOVED lines=139> */
.L_x_21058:
[----:B------:R-:W-:Y:S02]  /*1d5c0*/  IMAD.MOV.U32 R242, RZ, RZ, 0x2 ;  /* 0x00000002fff27424 */ /* 0x000fe400078e00ff */
[----:B------:R-:W-:-:S04]  /*1d5d0*/  IMAD.MOV.U32 R121, RZ, RZ, R239 ;  /* 0x000000ffff797224 */ /* 0x000fc800078e00ef */
[----:B------:R-:W-:-:S05]  /*1d5e0*/  FADD.FTZ R121, R120, R121 ;  /* 0x0000007978797221 */ /* 0x000fca0000010000 */
[----:B------:R-:W-:-:S07]  /*1d5f0*/  MOV R241, R121 ;  /* 0x0000007900f17202 */ /* 0x000fce0000000f00 */
[----:B------:R-:W-:Y:S05]  /*1d600*/  WARPSYNC.COLLECTIVE R240, `(.L_x_21059) ;  /* 0x00000000f0087348 */ /* 0x000fea0003c00000 */
[----:B------:R0:W1:Y:S02]  /*1d610*/  SHFL.BFLY P6, R239, R241, R242, R243 ;  /* 0x0c0000f2f1ef7389 */ /* 0x00006400000c00f3 */
[----:B01----:R-:W-:Y:S01]  /*1d620*/  ENDCOLLECTIVE ;  /* 0x000000000000791b */ /* 0x003fe20003800000 */
.L_x_21059:
[----:B------:R-:W-:Y:S01]  /*1d630*/  HFMA2.MMA R242, -RZ, RZ, 0, 2.384185791015625e-07 ;  /* 0x00000004fff27435 */ /* 0x000fe200000001ff */
[----:B------:R-:W-:-:S05]  /*1d640*/  MOV R234, R239 ;  /* 0x000000ef00ea7202 */ /* 0x000fca0000000f00 */
[----:B------:R-:W-:-:S04]  /*1d650*/  FADD.FTZ R234, R121, R234 ;  /* 0x000000ea79ea7221 */ /* 0x000fc80000010000 */
[----:B------:R-:W-:-:S07]  /*1d660*/  IMAD.MOV.U32 R241, RZ, RZ, R234 ;  /* 0x000000fffff17224 */ /* 0x000fce00078e00ea */
[----:B------:R-:W-:Y:S05]  /*1d670*/  WARPSYNC.COLLECTIVE R240, `(.L_x_21060) ;  /* 0x00000000f0087348 */ /* 0x000fea0003c00000 */
[----:B------:R0:W1:Y:S02]  /*1d680*/  SHFL.BFLY P6, R239, R241, R242, R243 ;  /* 0x0c0000f2f1ef7389 */ /* 0x00006400000c00f3 */
[----:B01----:R-:W-:Y:S01]  /*1d690*/  ENDCOLLECTIVE ;  /* 0x000000000000791b */ /* 0x003fe20003800000 */
.L_x_21060:
[----:B------:R-:W-:Y:S02]  /*1d6a0*/  IMAD.MOV.U32 R242, RZ, RZ, 0x8 ;  /* 0x00000008fff27424 */ /* 0x000fe400078e00ff */
[----:B------:R-:W-:-:S04]  /*1d6b0*/  IMAD.MOV.U32 R233, RZ, RZ, R239 ;  /* 0x000000ffffe97224 */ /* 0x000fc800078e00ef */
[----:B------:R-:W-:-:S05]  /*1d6c0*/  FADD.FTZ R233, R234, R233 ;  /* 0x000000e9eae97221 */ /* 0x000fca0000010000 */
[----:B------:R-:W-:-:S07]  /*1d6d0*/  MOV R241, R233 ;  /* 0x000000e900f17202 */ /* 0x000fce0000000f00 */
[----:B------:R-:W-:Y:S05]  /*1d6e0*/  WARPSYNC.COLLECTIVE R240, `(.L_x_21061) ;  /* 0x00000000f0087348 */ /* 0x000fea0003c00000 */
[----:B------:R0:W1:Y:S02]  /*1d6f0*/  SHFL.BFLY P6, R239, R241, R242, R243 ;  /* 0x0c0000f2f1ef7389 */ /* 0x00006400000c00f3 */
[----:B01----:R-:W-:Y:S01]  /*1d700*/  ENDCOLLECTIVE ;  /* 0x000000000000791b */ /* 0x003fe20003800000 */
.L_x_21061:
[----:B------:R-:W-:Y:S01]  /*1d710*/  HFMA2.MMA R242, -RZ, RZ, 0, 9.5367431640625e-07 ;  /* 0x00000010fff27435 */ /* 0x000fe200000001ff */
[----:B------:R-:W-:-:S05]  /*1d720*/  MOV R236, R239 ;  /* 0x000000ef00ec7202 */ /* 0x000fca0000000f00 */
[----:B------:R-:W-:-:S04]  /*1d730*/  FADD.FTZ R236, R233, R236 ;  /* 0x000000ece9ec7221 */ /* 0x000fc80000010000 */
[----:B------:R-:W-:-:S07]  /*1d740*/  IMAD.MOV.U32 R241, RZ, RZ, R236 ;  /* 0x000000fffff17224 */ /* 0x000fce00078e00ec */
[----:B------:R-:W-:Y:S05]  /*1d750*/  WARPSYNC.COLLECTIVE R240, `(.L_x_21062) ;  /* 0x00000000f0087348 */ /* 0x000fea0003c00000 */
[----:B------:R0:W1:Y:S02]  /*1d760*/  SHFL.BFLY P6, R239, R241, R242, R243 ;  /* 0x0c0000f2f1ef7389 */ /* 0x00006400000c00f3 */
[----:B01----:R-:W-:Y:S01]  /*1d770*/  ENDCOLLECTIVE ;  /* 0x000000000000791b */ /* 0x003fe20003800000 */
.L_x_21062:
[----:B------:R-:W-:Y:S05]  /*1d780*/  BRA `(.L_x_21063) ;  /* 0xffffffdc00c07947 */ /* 0x000fea000383ffff */
.L_x_21064:
        /* <DEDUP_REMOVED lines=15> */
.L_x_58378:


//--------------------- .text._ZN10layer_norm13ln_fwd_kernelINS_13Kernel_traitsI13__nv_bfloat16S2_fS2_fjLj2048ELj1ELj4ELj1ELj16ENS_18Kernel_traits_baseILj2048ES2_S2_fS2_fjLj128EEEEELb1ELb0ELb1ELb1EEEvNS_9FwdParamsE --------------------------
	.section	.text._ZN10layer_norm13ln_fwd_kernelINS_13Kernel_traitsI13__nv_bfloat16S2_fS2_fjLj2048ELj1ELj4ELj1ELj16ENS_18Kernel_traits_baseILj2048ES2_S2_fS2_fjLj128EEEEELb1ELb0ELb1ELb1EEEvNS_9FwdParamsE,"ax",@progbits
	.align	128
        .global         _ZN10layer_norm13ln_fwd_kernelINS_13Kernel_traitsI13__nv_bfloat16S2_fS2_fjLj2048ELj1ELj4ELj1ELj16ENS_18Kernel_traits_baseILj2048ES2_S2_fS2_fjLj128EEEEELb1ELb0ELb1ELb1EEEvNS_9FwdParamsE
        .type           _ZN10layer_norm13ln_fwd_kernelINS_13Kernel_traitsI13__nv_bfloat16S2_fS2_fjLj2048ELj1ELj4ELj1ELj16ENS_18Kernel_traits_baseILj2048ES2_S2_fS2_fjLj128EEEEELb1ELb0ELb1ELb1EEEvNS_9FwdParamsE,@function
        .size           _ZN10layer_norm13ln_fwd_kernelINS_13Kernel_traitsI13__nv_bfloat16S2_fS2_fjLj2048ELj1ELj4ELj1ELj16ENS_18Kernel_traits_baseILj2048ES2_S2_fS2_fjLj128EEEEELb1ELb0ELb1ELb1EEEvNS_9FwdParamsE,(.L_x_58379 - _ZN10layer_norm13ln_fwd_kernelINS_13Kernel_traitsI13__nv_bfloat16S2_fS2_fjLj2048ELj1ELj4ELj1ELj16ENS_18Kernel_traits_baseILj2048ES2_S2_fS2_fjLj128EEEEELb1ELb0ELb1ELb1EEEvNS_9FwdParamsE)
        .other          _ZN10layer_norm13ln_fwd_kernelINS_13Kernel_traitsI13__nv_bfloat16S2_fS2_fjLj2048ELj1ELj4ELj1ELj16ENS_18Kernel_traits_baseILj2048ES2_S2_fS2_fjLj128EEEEELb1ELb0ELb1ELb1EEEvNS_9FwdParamsE,@"STO_CUDA_ENTRY STV_DEFAULT"
_ZN10layer_norm13ln_fwd_kernelINS_13Kernel_traitsI13__nv_bfloat16S2_fS2_fjLj2048ELj1ELj4ELj1ELj16ENS_18Kernel_traits_baseILj2048ES2_S2_fS2_fjLj128EEEEELb1ELb0ELb1ELb1EEEvNS_9FwdParamsE:
.text._ZN10layer_norm13ln_fwd_kernelINS_13Kernel_traitsI13__nv_bfloat16S2_fS2_fjLj2048ELj1ELj4ELj1ELj16ENS_18Kernel_traits_baseILj2048ES2_S2_fS2_fjLj128EEEEELb1ELb0ELb1ELb1EEEvNS_9FwdParamsE:
[----:B------:R-:W-:Y:S01]  /*0000*/  LDC R1, c[0x0][0x28] ;  /* 0x00000a00ff017b82 */ /* 0x000fe20000000800 */
[----:B------:R-:W0:Y:S01]  /*0010*/  S2R R0, SR_TID.X ;  /* 0x0000000000007919 */ /* 0x000e220000002100 */
        /* <DEDUP_REMOVED lines=8> */
[----:B------:R-:W1:Y:S01]  /*00a0*/  LDC R168, c[0x0][0x2e8] ;  /* 0x0000ba00ffa87b82 */ /* 0x000e620000000800 */
[----:B------:R-:W2:Y:S01]  /*00b0*/  S2R R163, SR_CTAID.X ;  /* 0x0000000000a37919 */ /* 0x000ea20000002500 */
[----:B------:R-:W-:Y:S01]  /*00c0*/  ULDC UR8, c[0x0][0x214] ;  /* 0x0000850000087ab9 */ /* 0x000fe20000000800 */
[----:B------:R-:W-:-:S05]  /*00d0*/  ISETP.NE.AND.EX P0, PT, RZ, UR7, PT, P0 ;  /* 0x00000007ff007c0c */ /* 0x000fca000bf05300 */
[----:B------:R-:W3:Y:S02]  /*00e0*/  LDC R3, c[0x0][0x2ec] ;  /* 0x0000bb00ff037b82 */ /* 0x000ee40000000800 */
[----:B------:R-:W5:Y:S01]  /*00f0*/  @P1 LDG.E.64 R164, desc[UR4][R164.64] ;  /* 0x00000004a4a41981 */ /* 0x000f62000c1e1b00 */
[----:B0-----:R-:W-:Y:S02]  /*0100*/  IMAD.SHL.U32 R6, R0, 0x10, RZ ;  /* 0x0000001000067824 */ /* 0x001fe400078e00ff */
[----:B-1----:R-:W-:-:S03]  /*0110*/  @P1 IMAD.MOV.U32 R2, RZ, RZ, R168 ;  /* 0x000000ffff021224 */ /* 0x002fc600078e00a8 */
[----:B------:R-:W-:-:S04]  /*0120*/  LOP3.LUT R6, R6, 0x1f0, RZ, 0xc0, !PT ;  /* 0x000001f006067812 */ /* 0x000fc800078ec0ff */
[----:B------:R-:W-:Y:S01]  /*0130*/  IADD3 R8, P2, R6, UR6, RZ ;  /* 0x0000000606087c10 */ /* 0x000fe2000ff5e0ff */
[----:B---3--:R0:W5:Y:S04]  /*0140*/  @P1 LDG.E.64 R4, desc[UR4][R2.64] ;  /* 0x0000000402041981 */ /* 0x008168000c1e1b00 */
[----:B------:R-:W-:Y:S01]  /*0150*/  IMAD.X R9, RZ, RZ, UR7, P2 ;  /* 0x00000007ff097e24 */ /* 0x000fe200090e06ff */
        /* <DEDUP_REMOVED lines=9> */
[----:B0-----:R-:W-:-:S04]  /*01f0*/  SHF.R.U32.HI R2, RZ, 0x5, R0 ;  /* 0x00000005ff027819 */ /* 0x001fc80000011600 */
[----:B--2---:R-:W-:-:S04]  /*0200*/  LEA R2, R163, R2, 0x2 ;  /* 0x00000002a3027211 */ /* 0x004fc800078e10ff */
        /* <DEDUP_REMOVED lines=8> */
[----:B------:R-:W5:Y:S04]  /*0290*/  LDG.E.128 R64, desc[UR4][R6.64] ;  /* 0x0000000406407981 */ /* 0x000f68000c1e1d00 */
[----:B------:R-:W5:Y:S04]  /*02a0*/  LDG.E.128 R60, desc[UR4][R6.64+0x200] ;  /* 0x00020004063c7981 */ /* 0x000f68000c1e1d00 */
[----:B------:R-:W5:Y:S04]  /*02b0*/  LDG.E.128 R56, desc[UR4][R6.64+0x400] ;  /* 0x0004000406387981 */ /* 0x000f68000c1e1d00 */
[----:B------:R-:W5:Y:S04]  /*02c0*/  LDG.E.128 R52, desc[UR4][R6.64+0x600] ;  /* 0x0006000406347981 */ /* 0x000f68000c1e1d00 */
[----:B------:R-:W5:Y:S04]  /*02d0*/  LDG.E.128 R48, desc[UR4][R6.64+0x800] ;  /* 0x0008000406307981 */ /* 0x000f68000c1e1d00 */
[----:B------:R-:W5:Y:S04]  /*02e0*/  LDG.E.128 R44, desc[UR4][R6.64+0xa00] ;  /* 0x000a0004062c7981 */ /* 0x000f68000c1e1d00 */
[----:B------:R-:W5:Y:S02]  /*02f0*/  LDG.E.128 R40, desc[UR4][R6.64+0xc00] ;  /* 0x000c000406287981 */ /* 0x000f64000c1e1d00 */
[----:B0----5:R-:W-:-:S02]  /*0300*/  @P1 IADD3 R168, P2, R4, R9, RZ ;  /* 0x0000000904a81210 */ /* 0x021fc40007f5e0ff */
[----:B------:R0:W5:Y:S01]  /*0310*/  LDG.E.128 R36, desc[UR4][R6.64+0xe00] ;  /* 0x000e000406247981 */ /* 0x000162000c1e1d00 */
[C---:B------:R-:W-:Y:S01]  /*0320*/  VIADD R4, R164.reuse, 0x9e3779b9 ;  /* 0x9e3779b9a4047836 */ /* 0x040fe20000000000 */
[----:B------:R-:W-:Y:S01]  /*0330*/  @!P0 CS2R R20, SRZ ;  /* 0x0000000000148805 */ /* 0x000fe2000001ff00 */
[----:B------:R-:W-:Y:S01]  /*0340*/  @P1 IMAD.X R3, RZ, RZ, R5, P2 ;  /* 0x000000ffff031224 */ /* 0x000fe200010e0605 */
[----:B------:R-:W-:Y:S01]  /*0350*/  @!P0 CS2R R22, SRZ ;  /* 0x0000000000168805 */ /* 0x000fe2000001ff00 */
[----:B------:R-:W-:Y:S01]  /*0360*/  VIADD R5, R164, 0x3c6ef372 ;  /* 0x3c6ef372a4057836 */ /* 0x000fe20000000000 */
[----:B------:R-:W-:Y:S02]  /*0370*/  @!P0 CS2R R24, SRZ ;  /* 0x0000000000188805 */ /* 0x000fe4000001ff00 */
[----:B------:R-:W-:Y:S02]  /*0380*/  @!P0 CS2R R26, SRZ ;  /* 0x00000000001a8805 */ /* 0x000fe4000001ff00 */
[----:B------:R-:W-:-:S02]  /*0390*/  SHF.R.U64 R166, R168, 0x2, R3 ;  /* 0x00000002a8a67819 */ /* 0x000fc40000001203 */
[----:B------:R-:W-:Y:S02]  /*03a0*/  @!P0 CS2R R28, SRZ ;  /* 0x00000000001c8805 */ /* 0x000fe4000001ff00 */
[----:B------:R-:W-:Y:S01]  /*03b0*/  SHF.R.U32.HI R167, RZ, 0x2, R3 ;  /* 0x00000002ffa77819 */ /* 0x000fe20000011603 */
[C---:B0-----:R-:W-:Y:S01]  /*03c0*/  VIADD R7, R165.reuse, 0x32370b8f ;  /* 0x32370b8fa5077836 */ /* 0x041fe20000000000 */
[----:B------:R-:W-:Y:S01]  /*03d0*/  IADD3 R3, R165, -0x4498517b, RZ ;  /* 0xbb67ae85a5037810 */ /* 0x000fe20007ffe0ff */
[----:B------:R-:W-:Y:S01]  /*03e0*/  IMAD.WIDE.U32 R8, R166, -0x2daee0ad, RZ ;  /* 0xd2511f53a6087825 */ /* 0x000fe200078e00ff */
[----:B------:R-:W-:Y:S02]  /*03f0*/  LOP3.LUT R12, R11, R167, R164, 0x96, !PT ;  /* 0x000000a70b0c7212 */ /* 0x000fe400078e96a4 */
[----:B------:R-:W-:Y:S02]  /*0400*/  @!P0 CS2R R30, SRZ ;  /* 0x00000000001e8805 */ /* 0x000fe4000001ff00 */
[----:B------:R-:W-:-:S02]  /*0410*/  IADD3 R6, R165, 0x76cf5d0a, RZ ;  /* 0x76cf5d0aa5067810 */ /* 0x000fc40007ffe0ff */
[----:B------:R-:W-:Y:S02]  /*0420*/  @!P0 CS2R R68, SRZ ;  /* 0x0000000000448805 */ /* 0x000fe4000001ff00 */
[----:B------:R-:W-:Y:S01]  /*0430*/  LOP3.LUT R14, R9, R165, RZ, 0x3c, !PT ;  /* 0x000000a5090e7212 */ /* 0x000fe200078e3cff */
[----:B------:R-:W-:Y:S01]  /*0440*/  IMAD.WIDE.U32 R12, R12, -0x2daee0ad, RZ ;  /* 0xd2511f530c0c7825 */ /* 0x000fe200078e00ff */
[----:B------:R-:W-:Y:S02]  /*0450*/  IADD3 R9, R164, 0x78dde6e4, RZ ;  /* 0x78dde6e4a4097810 */ /* 0x000fe40007ffe0ff */
[----:B------:R-:W-:Y:S02]  /*0460*/  @!P0 CS2R R32, SRZ ;  /* 0x0000000000208805 */ /* 0x000fe4000001ff00 */
[----:B------:R-:W-:Y:S01]  /*0470*/  PRMT R171, R20, 0x7632, R171 ;  /* 0x0000763214ab7816 */ /* 0x000fe200000000ab */
[----:B------:R-:W-:Y:S01]  /*0480*/  IMAD.WIDE.U32 R14, R14, -0x326172a9, RZ ;  /* 0xcd9e8d570e0e7825 */ /* 0x000fe200078e00ff */
[----:B------:R-:W-:-:S02]  /*0490*/  LOP3.LUT R16, R13, R8, R3, 0x96, !PT ;  /* 0x000000080d107212 */ /* 0x000fc400078e9603 */
[----:B------:R-:W-:Y:S02]  /*04a0*/  @!P0 CS2R R34, SRZ ;  /* 0x0000000000228805 */ /* 0x000fe4000001ff00 */
[----:B------:R-:W-:Y:S01]  /*04b0*/  PRMT R172, R21, 0x7632, R172 ;  /* 0x0000763215ac7816 */ /* 0x000fe200000000ac */
[----:B------:R-:W-:Y:S01]  /*04c0*/  VIADD R8, R164, 0xdaa66d2b ;  /* 0xdaa66d2ba4087836 */ /* 0x000fe20000000000 */
[----:B------:R-:W-:Y:S01]  /*04d0*/  LOP3.LUT R10, R15, R4, R10, 0x96, !PT ;  /* 0x000000040f0a7212 */ /* 0x000fe200078e960a */
[----:B------:R-:W-:Y:S01]  /*04e0*/  IMAD.WIDE.U32 R16, R16, -0x326172a9, RZ ;  /* 0xcd9e8d5710107825 */ /* 0x000fe200078e00ff */
[----:B------:R-:W-:Y:S02]  /*04f0*/  PRMT R173, R22, 0x7632, R173 ;  /* 0x0000763216ad7816 */ /* 0x000fe400000000ad */
[----:B------:R-:W-:Y:S02]  /*0500*/  @!P0 CS2R R80, SRZ ;  /* 0x0000000000508805 */ /* 0x000fe4000001ff00 */
[----:B------:R-:W-:Y:S01]  /*0510*/  PRMT R174, R23, 0x7632, R174 ;  /* 0x0000763217ae7816 */ /* 0x000fe200000000ae */
[----:B------:R-:W-:Y:S01]  /*0520*/  IMAD.WIDE.U32 R10, R10, -0x2daee0ad, RZ ;  /* 0xd2511f530a0a7825 */ /* 0x000fe200078e00ff */
[----:B------:R-:W-:-:S02]  /*0530*/  LOP3.LUT R13, R17, R14, R5, 0x96, !PT ;  /* 0x0000000e110d7212 */ /* 0x000fc400078e9605 */
[----:B------:R-:W-:Y:S02]  /*0540*/  @!P0 CS2R R82, SRZ ;  /* 0x0000000000528805 */ /* 0x000fe4000001ff00 */
[----:B------:R-:W-:Y:S02]  /*0550*/  PRMT R175, R24, 0x7632, R175 ;  /* 0x0000763218af7816 */ /* 0x000fe400000000af */
[----:B------:R-:W-:Y:S02]  /*0560*/  @!P0 CS2R R76, SRZ ;  /* 0x00000000004c8805 */ /* 0x000fe4000001ff00 */
[----:B------:R-:W-:Y:S01]  /*0570*/  LOP3.LUT R14, R11, R12, R6, 0x96, !PT ;  /* 0x0000000c0b0e7212 */ /* 0x000fe200078e9606 */
[----:B------:R-:W-:Y:S01]  /*0580*/  IMAD.WIDE.U32 R12, R13, -0x2daee0ad, RZ ;  /* 0xd2511f530d0c7825 */ /* 0x000fe200078e00ff */
[----:B------:R-:W-:Y:S02]  /*0590*/  PRMT R176, R25, 0x7632, R176 ;  /* 0x0000763219b07816 */ /* 0x000fe400000000b0 */
[----:B------:R-:W-:-:S02]  /*05a0*/  @!P0 CS2R R78, SRZ ;  /* 0x00000000004e8805 */ /* 0x000fc4000001ff00 */
        /* <DEDUP_REMOVED lines=8> */
[----:B------:R-:W-:Y:S01]  /*0630*/  IADD3 R15, R165, 0x1fd5c5a3, RZ ;  /* 0x1fd5c5a3a50f7810 */ /* 0x000fe20007ffe0ff */
[----:B------:R-:W-:Y:S01]  /*0640*/  ULDC.U8 UR6, c[0x0][0x2a0] ;  /* 0x0000a80000067ab9 */ /* 0x000fe20000000000 */
[----:B------:R-:W-:Y:S01]  /*0650*/  PRMT R177, R26, 0x7632, R177 ;  /* 0x000076321ab17816 */ /* 0x000fe200000000b1 */
[----:B------:R-:W-:Y:S01]  /*0660*/  IMAD.WIDE.U32 R16, R16, -0x2daee0ad, RZ ;  /* 0xd2511f5310107825 */ /* 0x000fe200078e00ff */
[----:B------:R-:W-:Y:S01]  /*0670*/  LOP3.LUT R84, R19, R14, R9, 0x96, !PT ;  /* 0x0000000e13547212 */ /* 0x000fe200078e9609 */
[----:B------:R-:W-:Y:S01]  /*0680*/  ULDC UR7, c[0x0][0x294] ;  /* 0x0000a50000077ab9 */ /* 0x000fe20000000800 */
[----:B------:R-:W-:Y:S01]  /*0690*/  PRMT R178, R27, 0x7632, R178 ;  /* 0x000076321bb27816 */ /* 0x000fe200000000b2 */
[----:B------:R-:W-:Y:S01]  /*06a0*/  VIADD R11, R165, 0xa9066899 ;  /* 0xa9066899a50b7836 */ /* 0x000fe20000000000 */
[----:B------:R-:W-:Y:S01]  /*06b0*/  LOP3.LUT R86, R17, R12, R10, 0x96, !PT ;  /* 0x0000000c11567212 */ /* 0x000fe200078e960a */
[----:B------:R-:W-:Y:S01]  /*06c0*/  IMAD.WIDE.U32 R84, R84, -0x2daee0ad, RZ ;  /* 0xd2511f5354547825 */ /* 0x000fe200078e00ff */
[----:B------:R-:W-:Y:S01]  /*06d0*/  IADD3 R12, R164, 0x1715609d, RZ ;  /* 0x1715609da40c7810 */ /* 0x000fe20007ffe0ff */
[----:B------:R-:W-:Y:S01]  /*06e0*/  ULDC.64 UR8, c[0x0][0x298] ;  /* 0x0000a60000087ab9 */ /* 0x000fe20000000a00 */
[----:B------:R-:W-:Y:S01]  /*06f0*/  PRMT R179, R28, 0x7632, R179 ;  /* 0x000076321cb37816 */ /* 0x000fe200000000b3 */
[----:B------:R-:W-:Y:S01]  /*0700*/  IMAD.WIDE.U32 R86, R86, -0x326172a9, RZ ;  /* 0xcd9e8d5756567825 */ /* 0x000fe200078e00ff */
[----:B------:R-:W-:-:S02]  /*0710*/  LOP3.LUT R88, R85, R16, R11, 0x96, !PT ;  /* 0x0000001055587212 */ /* 0x000fc400078e960b */
[----:B------:R-:W-:Y:S01]  /*0720*/  PRMT R184, R29, 0x7632, R184 ;  /* 0x000076321db87816 */ /* 0x000fe200000000b8 */
[----:B------:R-:W-:Y:S01]  /*0730*/  VIADD R13, R164, 0xb54cda56 ;  /* 0xb54cda56a40d7836 */ /* 0x000fe20000000000 */
[----:B------:R-:W-:Y:S01]  /*0740*/  LOP3.LUT R18, R87, R18, R12, 0x96, !PT ;  /* 0x0000001257127212 */ /* 0x000fe200078e960c */
[----:B------:R-:W-:Y:S01]  /*0750*/  IMAD.WIDE.U32 R88, R88, -0x326172a9, RZ ;  /* 0xcd9e8d5758587825 */ /* 0x000fe200078e00ff */
[----:B------:R-:W-:Y:S02]  /*0760*/  PRMT R185, R30, 0x7632, R185 ;  /* 0x000076321eb97816 */ /* 0x000fe400000000b9 */
[----:B------:R-:W-:Y:S01]  /*0770*/  PRMT R203, R68, 0x7632, R203 ;  /* 0x0000763244cb7816 */ /* 0x000fe200000000cb */
[----:B------:R-:W-:Y:S01]  /*0780*/  IMAD.WIDE.U32 R18, R18, -0x2daee0ad, RZ ;  /* 0xd2511f5312127825 */ /* 0x000fe200078e00ff */
[----:B------:R-:W-:Y:S02]  /*0790*/  LOP3.LUT R85, R89, R86, R13, 0x96, !PT ;  /* 0x0000005659557212 */ /* 0x000fe400078e960d */
[----:B------:R-:W-:Y:S01]  /*07a0*/  PRMT R204, R69, 0x7632, R204 ;  /* 0x0000763245cc7816 */ /* 0x000fe200000000cc */
[----:B------:R-:W-:Y:S01]  /*07b0*/  VIADD R14, R165, 0x646e171e ;  /* 0x646e171ea50e7836 */ /* 0x000fe20000000000 */
[----:B------:R-:W-:Y:S01]  /*07c0*/  SHF.L.U32 R156, R69, 0x10, RZ ;  /* 0x00000010459c7819 */ /* 0x000fe200000006ff */
[C---:B------:R-:W-:Y:S01]  /*07d0*/  VIADD R16, R164.reuse, 0x5384540f ;  /* 0x5384540fa4107836 */ /* 0x040fe20000000000 */
        /* <DEDUP_REMOVED lines=8> */
[----:B------:R-:W-:Y:S01]  /*0860*/  IADD3 R18, R165, -0x24c28bd8, RZ ;  /* 0xdb3d7428a5127810 */ /* 0x000fe20007ffe0ff */
[----:B------:R-:W-:Y:S01]  /*0870*/  IMAD.U32 R155, R68, 0x10000, RZ ;  /* 0x00010000449b7824 */ /* 0x000fe200078e00ff */
[----:B------:R-:W-:Y:S01]  /*0880*/  LOP3.LUT R88, R87, R88, R16, 0x96, !PT ;  /* 0x0000005857587212 */ /* 0x000fe200078e9610 */
[----:B------:R-:W-:Y:S01]  /*0890*/  IMAD.HI.U32 R85, R162, -0x326172a9, RZ ;  /* 0xcd9e8d57a2557827 */ /* 0x000fe200078e00ff */
[----:B------:R-:W-:Y:S02]  /*08a0*/  PRMT R191, R80, 0x7632, R191 ;  /* 0x0000763250bf7816 */ /* 0x000fe400000000bf */
[----:B------:R-:W-:Y:S01]  /*08b0*/  PRMT R192, R81, 0x7632, R192 ;  /* 0x0000763251c07816 */ /* 0x000fe200000000c0 */
[----:B------:R-:W-:Y:S01]  /*08c0*/  IMAD.HI.U32 R19, R88, -0x2daee0ad, RZ ;  /* 0xd2511f5358137827 */ /* 0x000fe200078e00ff */
[----:B------:R-:W-:-:S02]  /*08d0*/  LOP3.LUT R85, R85, R86, R17, 0x96, !PT ;  /* 0x0000005655557212 */ /* 0x000fc400078e9611 */
[----:B------:R-:W-:Y:S01]  /*08e0*/  PRMT R194, R83, 0x7632, R194 ;  /* 0x0000763253c27816 */ /* 0x000fe200000000c2 */
[----:B------:R-:W-:Y:S01]  /*08f0*/  VIADD R158, R165, 0x96a522ad ;  /* 0x96a522ada59e7836 */ /* 0x000fe20000000000 */
[----:B------:R-:W-:Y:S01]  /*0900*/  LOP3.LUT R84, R19, R84, R18, 0x96, !PT ;  /* 0x0000005413547212 */ /* 0x000fe200078e9612 */
        /* <DEDUP_REMOVED lines=46> */
[----:B------:R-:W-:Y:S01]  /*0bf0*/  IMAD.U32 R154, R75, 0x10000, RZ ;  /* 0x000100004b9a7824 */ /* 0x000fe200078e00ff */
[----:B------:R-:W-:Y:S01]  /*0c00*/  LOP3.LUT R162, R69, R162, R159, 0x96, !PT ;  /* 0x000000a245a27212 */ /* 0x000fe200078e969f */
[----:B------:R-:W-:Y:S01]  /*0c10*/  IMAD.U32 R157, R70, 0x10000, RZ ;  /* 0x00010000469d7824 */ /* 0x000fe200078e00ff */
[----:B------:R-:W-:Y:S01]  /*0c20*/  LOP3.LUT R168, R168, 0x3, RZ, 0xc0, !PT ;  /* 0x00000003a8a87812 */ /* 0x000fe200078ec0ff */
[----:B------:R-:W-:Y:S01]  /*0c30*/  IMAD.U32 R160, R71, 0x10000, RZ ;  /* 0x0001000047a07824 */ /* 0x000fe200078e00ff */
[----:B------:R-:W-:Y:S01]  /*0c40*/  LOP3.LUT R170, R0, 0x1f, RZ, 0xc0, !PT ;  /* 0x0000001f00aa7812 */ /* 0x000fe200078ec0ff */
        /* <DEDUP_REMOVED lines=25> */
[----:B------:R-:W-:Y:S01]  /*0de0*/  ULDC UR6, c[0x0][0x2d8] ;  /* 0x0000b60000067ab9 */ /* 0x000fe20000000800 */
        /* <DEDUP_REMOVED lines=9> */
[----:B------:R-:W-:Y:S02]  /*0e80*/  IMAD R208, R85, -0x2daee0ad, RZ ;  /* 0xd2511f5355d07824 */ /* 0x000fe400078e02ff */
[----:B------:R-:W-:-:S07]  /*0e90*/  IMAD R210, R84, -0x326172a9, RZ ;  /* 0xcd9e8d5754d27824 */ /* 0x000fce00078e02ff */
.L_x_21660:
[----:B------:R-:W0:Y:S08]  /*0ea0*/  LDC.64 R80, c[0x0][0x280] ;  /* 0x0000a000ff507b82 */ /* 0x000e300000000a00 */
[----:B------:R-:W1:Y:S08]  /*0eb0*/  LDC.64 R180, c[0x0][0x230] ;  /* 0x00008c00ffb47b82 */ /* 0x000e700000000a00 */
[----:B------:R-:W2:Y:S01]  /*0ec0*/  LDC R223, c[0x0][0x218] ;  /* 0x00008600ffdf7b82 */ /* 0x000ea20000000800 */
[----:B0-----:R-:W-:-:S07]  /*0ed0*/  IMAD.WIDE R80, R2, 0x4, R80 ;  /* 0x0000000402507825 */ /* 0x001fce00078e0250 */
[----:B------:R-:W0:Y:S01]  /*0ee0*/  LDC.64 R86, c[0x0][0x288] ;  /* 0x0000a200ff567b82 */ /* 0x000e220000000a00 */
[----:B------:R3:W4:Y:S01]  /*0ef0*/  LDG.E R80, desc[UR4][R80.64] ;  /* 0x0000000450507981 */ /* 0x000722000c1e1900 */
[----:B------:R-:W-:Y:S01]  /*0f00*/  HFMA2.MMA R225, -RZ, RZ, 0, 0 ;  /* 0x00000000ffe17435 */ /* 0x000fe200000001ff */
[----:B-1----:R-:W-:-:S04]  /*0f10*/  ISETP.NE.U32.AND P0, PT, R180, RZ, PT ;  /* 0x000000ffb400720c */ /* 0x002fc80003f05070 */
[----:B------:R-:W-:Y:S01]  /*0f20*/  ISETP.NE.AND.EX P0, PT, R181, RZ, PT, P0 ;  /* 0x000000ffb500720c */ /* 0x000fe20003f05300 */
[----:B--2---:R-:W-:-:S05]  /*0f30*/  IMAD R88, R2, R223, RZ ;  /* 0x000000df02587224 */ /* 0x004fca00078e02ff */
[----:B---3--:R-:W-:-:S07]  /*0f40*/  SHF.R.S32.HI R81, RZ, 0x1f, R88 ;  /* 0x0000001fff517819 */ /* 0x008fce0000011458 */
[----:B------:R-:W1:Y:S01]  /*0f50*/  @P0 LDC.64 R82, c[0x0][0x230] ;  /* 0x00008c00ff520b82 */ /* 0x000e620000000a00 */
[----:B------:R-:W-:Y:S01]  /*0f60*/  LEA.HI R81, R81, R88, RZ, 0x3 ;  /* 0x0000005851517211 */ /* 0x000fe200078f18ff */
[----:B0-----:R-:W-:-:S03]  /*0f70*/  IMAD.WIDE R86, R2, 0x4, R86 ;  /* 0x0000000402567825 */ /* 0x001fc600078e0256 */
[----:B------:R-:W-:Y:S02]  /*0f80*/  LEA.HI.SX32 R227, R81, R170, 0x1d ;  /* 0x000000aa51e37211 */ /* 0x000fe400078feaff */
[----:B-----5:R0:W5:Y:S03]  /*0f90*/  LDG.E R222, desc[UR4][R86.64] ;  /* 0x0000000456de7981 */ /* 0x020166000c1e1900 */
[----:B-1----:R-:W-:-:S05]  /*0fa0*/  @P0 IMAD.WIDE.U32 R82, R227, 0x20, R82 ;  /* 0x00000020e3520825 */ /* 0x002fca00078e0052 */
[----:B------:R-:W2:Y:S04]  /*0fb0*/  @P0 LDG.E.128 R68, desc[UR4][R82.64] ;  /* 0x0000000452440981 */ /* 0x000ea8000c1e1d00 */
[----:B------:R0:W5:Y:S01]  /*0fc0*/  @P0 LDG.E.128 R76, desc[UR4][R82.64+0x10] ;  /* 0x00001004524c0981 */ /* 0x000162000c1e1d00 */
[----:B----4-:R-:W-:-:S13]  /*0fd0*/  ISETP.GE.AND P3, PT, R80, 0x1, PT ;  /* 0x000000015000780c */ /* 0x010fda0003f66270 */
[----:B------:R-:W1:Y:S01]  /*0fe0*/  @P3 LDC.64 R84, c[0x0][0x220] ;  /* 0x00008800ff543b82 */ /* 0x000e620000000a00 */
[----:B------:R-:W-:Y:S01]  /*0ff0*/  @P3 VIADD R90, R80, 0xffffffff ;  /* 0xffffffff505a3836 */ /* 0x000fe20000000000 */
[----:B------:R-:W-:-:S03]  /*1000*/  @P3 LOP3.LUT R170, R0, 0x1f, RZ, 0xc0, !PT ;  /* 0x0000001f00aa3812 */ /* 0x000fc600078ec0ff */
[----:B------:R-:W-:-:S05]  /*1010*/  @P3 IMAD R90, R90, R223, RZ ;  /* 0x000000df5a5a3224 */ /* 0x000fca00078e02ff */
[----:B------:R-:W-:-:S04]  /*1020*/  @P3 SHF.R.S32.HI R89, RZ, 0x1f, R90 ;  /* 0x0000001fff593819 */ /* 0x000fc8000001145a */
[----:B------:R-:W-:-:S04]  /*1030*/  @P3 LEA.HI R89, R89, R90, RZ, 0x3 ;  /* 0x0000005a59593211 */ /* 0x000fc800078f18ff */
[----:B------:R-:W-:-:S05]  /*1040*/  @P3 LEA.HI.SX32 R225, R89, R170, 0x1d ;  /* 0x000000aa59e13211 */ /* 0x000fca00078feaff */
[----:B-1----:R-:W-:-:S05]  /*1050*/  @P3 IMAD.WIDE.U32 R84, R225, 0x10, R84 ;  /* 0x00000010e1543825 */ /* 0x002fca00078e0054 */
[----:B------:R0:W5:Y:S01]  /*1060*/  @P3 LDG.E.128 R72, desc[UR4][R84.64] ;  /* 0x0000000454483981 */ /* 0x000162000c1e1d00 */
[----:B------:R-:W-:Y:S01]  /*1070*/  ISETP.GT.AND P4, PT, R80, RZ, PT ;  /* 0x000000ff5000720c */ /* 0x000fe20003f84270 */
[----:B------:R-:W-:Y:S01]  /*1080*/  BSSY B0, `(.L_x_21065) ;  /* 0x000005d000007945 */ /* 0x000fe20003800000 */
[----:B------:R-:W-:-:S11]  /*1090*/  SHF.R.S32.HI R224, RZ, 0x1f, R2 ;  /* 0x0000001fffe07819 */ /* 0x000fd60000011402 */
[----:B------:R-:W-:-:S04]  /*10a0*/  @!P4 ISETP.NE.U32.AND P1, PT, R180, RZ, PT ;  /* 0x000000ffb400c20c */ /* 0x000fc80003f25070 */
[----:B------:R-:W-:Y:S01]  /*10b0*/  @!P4 ISETP.NE.AND.EX P1, PT, R181, RZ, PT, P1 ;  /* 0x000000ffb500c20c */ /* 0x000fe20003f25310 */
[----:B------:R-:W-:-:S03]  /*10c0*/  @!P4 IMAD.MOV.U32 R88, RZ, RZ, R168 ;  /* 0x000000ffff58c224 */ /* 0x000fc600078e00a8 */
[----:B--2---:R-:W-:Y:S01]  /*10d0*/  @!P4 FSEL R80, R68, RZ, P1 ;  /* 0x000000ff4450c208 */ /* 0x004fe20000800000 */
[----:B0-----:R-:W-:Y:S08]  /*10e0*/  @!P4 BRA `(.L_x_21066) ;  /* 0x000000040058c947 */ /* 0x001ff00003800000 */
        /* <DEDUP_REMOVED lines=12> */
.L_x_21068:
[----:B------:R-:W-:-:S07]  /*11b0*/  MOV R89, R210 ;  /* 0x000000d200597202 */ /* 0x000fce0000000f00 */
.L_x_21069:
[----:B------:R-:W-:Y:S05]  /*11c0*/  BSYNC B1 ;  /* 0x0000000000017941 */ /* 0x000fea0003800000 */
.L_x_21067:
        /* <DEDUP_REMOVED lines=16> */
.L_x_21073:
[----:B------:R-:W-:Y:S05]  /*12d0*/  BSYNC B2 ;  /* 0x0000000000027941 */ /* 0x000fea0003800000 */
.L_x_21072:
        /* <DEDUP_REMOVED lines=44> */
.L_x_21071:
[----:B------:R-:W-:Y:S05]  /*15a0*/  BSYNC B1 ;  /* 0x0000000000017941 */ /* 0x000fea0003800000 */
.L_x_21070:
        /* <DEDUP_REMOVED lines=10> */
.L_x_21066:
[----:B------:R-:W-:Y:S05]  /*1650*/  BSYNC B0 ;  /* 0x0000000000007941 */ /* 0x000fea0003800000 */
.L_x_21065:
        /* <DEDUP_REMOVED lines=18> */
.L_x_21077:
[----:B------:R-:W-:-:S07]  /*1780*/  MOV R81, R210 ;  /* 0x000000d200517202 */ /* 0x000fce0000000f00 */
.L_x_21078:
[----:B------:R-:W-:Y:S05]  /*1790*/  BSYNC B1 ;  /* 0x0000000000017941 */ /* 0x000fea0003800000 */
.L_x_21076:
        /* <DEDUP_REMOVED lines=16> */
.L_x_21082:
[----:B------:R-:W-:Y:S05]  /*18a0*/  BSYNC B2 ;  /* 0x0000000000027941 */ /* 0x000fea0003800000 */
.L_x_21081:
        /* <DEDUP_REMOVED lines=40> */
[----:B------:R-:W-:-:S03]  /*1b30*/  LOP3.LUT R162, R85, R86, R159, 0x96, !PT ;  /* 0x0000005655a27212 */ /* 0x000fc600078e969f */
[----:B------:R-:W-:Y:S01]  /*1b40*/  IMAD.MOV.U32 R210, RZ, RZ, R84 ;  /* 0x000000ffffd27224 */ /* 0x000fe200078e0054 */
[----:B------:R-:W-:-:S07]  /*1b50*/  LOP3.LUT R161, R209, R82, R158, 0x96, !PT ;  /* 0x00000052d1a17212 */ /* 0x000fce00078e969e */
.L_x_21080:
[----:B------:R-:W-:Y:S05]  /*1b60*/  BSYNC B1 ;  /* 0x0000000000017941 */ /* 0x000fea0003800000 */
.L_x_21079:
[----:B-----5:R-:W-:Y:S01]  /*1b70*/  PRMT R82, R72, 0x7632, R82 ;  /* 0x0000763248527816 */ /* 0x020fe20000000052 */
[----:B------:R-:W-:Y:S01]  /*1b80*/  IMAD.MOV.U32 R84, RZ, RZ, 0x2f800000 ;  /* 0x2f800000ff547424 */ /* 0x000fe200078e00ff */
[----:B------:R-:W-:-:S03]  /*1b90*/  I2FP.F32.U32 R81, R81 ;  /* 0x0000005100517245 */ /* 0x000fc60000201000 */
[----:B------:R-:W-:Y:S02]  /*1ba0*/  IMAD.U32 R82, R82, 0x10000, RZ ;  /* 0x0001000052527824 */ /* 0x000fe400078e00ff */
[----:B------:R-:W-:Y:S02]  /*1bb0*/  FFMA.FTZ R81, R81, R84, 1.1641532182693481445e-10 ;  /* 0x2f00000051517423 */ /* 0x000fe40000010054 */
[----:B------:R-:W-:-:S03]  /*1bc0*/  FMUL.FTZ R82, R82, UR9 ;  /* 0x0000000952527c20 */ /* 0x000fc60008410000 */
[----:B------:R-:W-:Y:S01]  /*1bd0*/  FSETP.GTU.FTZ.AND P1, PT, R81, UR7, PT ;  /* 0x0000000751007c0b */ /* 0x000fe2000bf3c000 */
[----:B------:R-:W-:-:S03]  /*1be0*/  FMUL.FTZ R82, R82, UR8 ;  /* 0x0000000852527c20 */ /* 0x000fc60008410000 */
[----:B------:R-:W-:Y:S02]  /*1bf0*/  SEL R209, RZ, 0x1, P1 ;  /* 0x00000001ffd17807 */ /* 0x000fe40000800000 */
[----:B------:R-:W-:-:S05]  /*1c00*/  FSEL R81, R82, RZ, !P1 ;  /* 0x000000ff52517208 */ /* 0x000fca0004800000 */
[----:B------:R-:W-:-:S07]  /*1c10*/  @P0 FADD.FTZ R81, R69, R81 ;  /* 0x0000005145510221 */ /* 0x000fce0000010000 */
.L_x_21075:
[----:B------:R-:W-:Y:S05]  /*1c20*/  BSYNC B0 ;  /* 0x0000000000007941 */ /* 0x000fea0003800000 */
.L_x_21074:
        /* <DEDUP_REMOVED lines=18> */
.L_x_21086:
[----:B------:R-:W-:-:S07]  /*1d50*/  IMAD.MOV.U32 R90, RZ, RZ, R210 ;  /* 0x000000ffff5a7224 */ /* 0x000fce00078e00d2 */
.L_x_21087:
[----:B------:R-:W-:Y:S05]  /*1d60*/  BSYNC B1 ;  /* 0x0000000000017941 */ /* 0x000fea0003800000 */
.L_x_21085:
        /* <DEDUP_REMOVED lines=16> */
.L_x_21091:
[----:B------:R-:W-:Y:S05]  /*1e70*/  BSYNC B2 ;  /* 0x0000000000027941 */ /* 0x000fea0003800000 */
.L_x_21090:
        /* <DEDUP_REMOVED lines=42> */
[----:B------:R-:W-:-:S07]  /*2120*/  IMAD.MOV.U32 R84, RZ, RZ, RZ ;  /* 0x000000ffff547224 */ /* 0x000fce00078e00ff */
.L_x_21089:
[----:B------:R-:W-:Y:S05]  /*2130*/  BSYNC B1 ;  /* 0x0000000000017941 */ /* 0x000fea0003800000 */
.L_x_21088:
        /* <DEDUP_REMOVED lines=10> */
.L_x_21084:
[----:B------:R-:W-:Y:S05]  /*21e0*/  BSYNC B0 ;  /* 0x0000000000007941 */ /* 0x000fea0003800000 */
.L_x_21083:
        /* <DEDUP_REMOVED lines=18> */
.L_x_21095:
[----:B------:R-:W-:-:S07]  /*2310*/  IMAD.MOV.U32 R83, RZ, RZ, R210 ;  /* 0x000000ffff537224 */ /* 0x000fce00078e00d2 */
.L_x_21096:
[----:B------:R-:W-:Y:S05]  /*2320*/  BSYNC B1 ;  /* 0x0000000000017941 */ /* 0x000fea0003800000 */
.L_x_21094:
        /* <DEDUP_REMOVED lines=16> */
.L_x_21100:
[----:B------:R-:W-:Y:S05]  /*2430*/  BSYNC B2 ;  /* 0x0000000000027941 */ /* 0x000fea0003800000 */
.L_x_21099:
        /* <DEDUP_REMOVED lines=43> */
[----:B------:R-:W-:-:S07]  /*26f0*/  IMAD.MOV.U32 R85, RZ, RZ, RZ ;  /* 0x000000ffff557224 */ /* 0x000fce00078e00ff */
.L_x_21098:
[----:B------:R-:W-:Y:S05]  /*2700*/  BSYNC B1 ;  /* 0x0000000000017941 */ /* 0x000fea0003800000 */
.L_x_21097:
        /* <DEDUP_REMOVED lines=11> */
.L_x_21093:
[----:B------:R-:W-:Y:S05]  /*27c0*/  BSYNC B0 ;  /* 0x0000000000007941 */ /* 0x000fea0003800000 */
.L_x_21092:
        /* <DEDUP_REMOVED lines=18> */
.L_x_21104:
[----:B------:R-:W-:-:S07]  /*28f0*/  IMAD.MOV.U32 R92, RZ, RZ, R210 ;  /* 0x000000ffff5c7224 */ /* 0x000fce00078e00d2 */
.L_x_21105:
[----:B------:R-:W-:Y:S05]  /*2900*/  BSYNC B1 ;  /* 0x0000000000017941 */ /* 0x000fea0003800000 */
.L_x_21103:
        /* <DEDUP_REMOVED lines=16> */
.L_x_21109:
[----:B------:R-:W-:Y:S05]  /*2a10*/  BSYNC B2 ;  /* 0x0000000000027941 */ /* 0x000fea0003800000 */
.L_x_21108:
        /* <DEDUP_REMOVED lines=44> */
.L_x_21107:
[----:B------:R-:W-:Y:S05]  /*2ce0*/  BSYNC B1 ;  /* 0x0000000000017941 */ /* 0x000fea0003800000 */
.L_x_21106:
        /* <DEDUP_REMOVED lines=10> */
.L_x_21102:
[----:B------:R-:W-:Y:S05]  /*2d90*/  BSYNC B0 ;  /* 0x0000000000007941 */ /* 0x000fea0003800000 */
.L_x_21101:
        /* <DEDUP_REMOVED lines=18> */
.L_x_21113:
[----:B------:R-:W-:-:S07]  /*2ec0*/  IMAD.MOV.U32 R85, RZ, RZ, R210 ;  /* 0x000000ffff557224 */ /* 0x000fce00078e00d2 */
.L_x_21114:
[----:B------:R-:W-:Y:S05]  /*2ed0*/  BSYNC B1 ;  /* 0x0000000000017941 */ /* 0x000fea0003800000 */
.L_x_21112:
        /* <DEDUP_REMOVED lines=16> */
.L_x_21118:
[----:B------:R-:W-:Y:S05]  /*2fe0*/  BSYNC B2 ;  /* 0x0000000000027941 */ /* 0x000fea0003800000 */
.L_x_21117:
        /* <DEDUP_REMOVED lines=44> */
.L_x_21116:
[----:B------:R-:W-:Y:S05]  /*32b0*/  BSYNC B1 ;  /* 0x0000000000017941 */ /* 0x000fea0003800000 */
.L_x_21115:
        /* <DEDUP_REMOVED lines=11> */
.L_x_21111:
[----:B------:R-:W-:Y:S05]  /*3370*/  BSYNC B0 ;  /* 0x0000000000007941 */ /* 0x000fea0003800000 */
.L_x_21110:
        /* <DEDUP_REMOVED lines=18> */
.L_x_21122:
[----:B------:R-:W-:-:S07]  /*34a0*/  IMAD.MOV.U32 R94, RZ, RZ, R210 ;  /* 0x000000ffff5e7224 */ /* 0x000fce00078e00d2 */
.L_x_21123:
[----:B------:R-:W-:Y:S05]  /*34b0*/  BSYNC B1 ;  /* 0x0000000000017941 */ /* 0x000fea0003800000 */
.L_x_21121:
        /* <DEDUP_REMOVED lines=16> */
.L_x_21127:
[----:B------:R-:W-:Y:S05]  /*35c0*/  BSYNC B2 ;  /* 0x0000000000027941 */ /* 0x000fea0003800000 */
.L_x_21126:
        /* <DEDUP_REMOVED lines=44> */
.L_x_21125:
[----:B------:R-:W-:Y:S05]  /*3890*/  BSYNC B1 ;  /* 0x0000000000017941 */ /* 0x000fea0003800000 */
.L_x_21124:
        /* <DEDUP_REMOVED lines=10> */
.L_x_21120:
[----:B------:R-:W-:Y:S05]  /*3940*/  BSYNC B0 ;  /* 0x0000000000007941 */ /* 0x000fea0003800000 */
.L_x_21119:
        /* <DEDUP_REMOVED lines=18> */
.L_x_21131:
[----:B------:R-:W-:-:S07]  /*3a70*/  IMAD.MOV.U32 R87, RZ, RZ, R210 ;  /* 0x000000ffff577224 */ /* 0x000fce00078e00d2 */
.L_x_21132:
[----:B------:R-:W-:Y:S05]  /*3a80*/  BSYNC B1 ;  /* 0x0000000000017941 */ /* 0x000fea0003800000 */
.L_x_21130:
        /* <DEDUP_REMOVED lines=16> */
.L_x_21136:
[----:B------:R-:W-:Y:S05]  /*3b90*/  BSYNC B2 ;  /* 0x0000000000027941 */ /* 0x000fea0003800000 */
.L_x_21135:
        /* <DEDUP_REMOVED lines=44> */
.L_x_21134:
[----:B------:R-:W-:Y:S05]  /*3e60*/  BSYNC B1 ;  /* 0x0000000000017941 */ /* 0x000fea0003800000 */
.L_x_21133:
        /* <DEDUP_REMOVED lines=11> */
.L_x_21129:
[----:B------:R-:W-:Y:S05]  /*3f20*/  BSYNC B0 ;  /* 0x0000000000007941 */ /* 0x000fea0003800000 */
.L_x_21128:
[----:B------:R-:W0:Y:S01]  /*3f30*/  LDC.64 R182, c[0x0][0x238] ;  /* 0x00008e00ffb67b82 */ /* 0x000e220000000a00 */
[----:B------:R-:W-:Y:S01]  /*3f40*/  VIADD R105, R227, 0x20 ;  /* 0x00000020e3697836 */ /* 0x000fe20000000000 */
[----:B------:R-:W-:Y:S01]  /*3f50*/  BSSY B0, `(.L_x_21137) ;  /* 0x000001d000007945 */ /* 0x000fe20003800000 */
[----:B------:R-:W-:-:S05]  /*3f60*/  IADD3 R109, R225, 0x20, RZ ;  /* 0x00000020e16d7810 */ /* 0x000fca0007ffe0ff */
[----:B------:R-:W1:Y:S08]  /*3f70*/  @P0 LDC.64 R92, c[0x0][0x230] ;  /* 0x00008c00ff5c0b82 */ /* 0x000e700000000a00 */
[----:B------:R-:W2:Y:S01]  /*3f80*/  @P3 LDC.64 R88, c[0x0][0x220] ;  /* 0x00008800ff583b82 */ /* 0x000ea20000000a00 */
[----:B0-----:R-:W-:-:S05]  /*3f90*/  IMAD.WIDE.U32 R90, R227, 0x20, R182 ;  /* 0x00000020e35a7825 */ /* 0x001fca00078e00b6 */
[----:B------:R0:W-:Y:S01]  /*3fa0*/  STG.E.128 desc[UR4][R90.64], R80 ;  /* 0x000000505a007986 */ /* 0x0001e2000c101d04 */
[----:B-1----:R-:W-:-:S03]  /*3fb0*/  @P0 IMAD.WIDE.U32 R92, R105, 0x20, R92 ;  /* 0x00000020695c0825 */ /* 0x002fc600078e005c */
[----:B------:R0:W-:Y:S01]  /*3fc0*/  STG.E.128 desc[UR4][R90.64+0x10], R84 ;  /* 0x000010545a007986 */ /* 0x0001e2000c101d04 */
[----:B------:R-:W-:Y:S05]  /*3fd0*/  @!P3 BRA `(.L_x_21138) ;  /* 0x000000000050b947 */ /* 0x000fea0003800000 */
[----:B------:R-:W-:Y:S01]  /*3fe0*/  IMAD.U32 R95, R215, 0x10000, RZ ;  /* 0x00010000d75f7824 */ /* 0x000fe200078e00ff */
[----:B0-----:R-:W0:Y:S01]  /*3ff0*/  LDC.64 R90, c[0x0][0x240] ;  /* 0x00009000ff5a7b82 */ /* 0x001e220000000a00 */
        /* <DEDUP_REMOVED lines=18> */
.L_x_21138:
[----:B------:R-:W-:Y:S05]  /*4120*/  BSYNC B0 ;  /* 0x0000000000007941 */ /* 0x000fea0003800000 */
.L_x_21137:
[----:B012---:R-:W-:Y:S01]  /*4130*/  @P3 IMAD.WIDE.U32 R90, R109, 0x10, R88 ;  /* 0x000000106d5a3825 */ /* 0x007fe200078e0058 */
[----:B------:R-:W2:Y:S04]  /*4140*/  @P0 LDG.E.128 R68, desc[UR4][R92.64] ;  /* 0x000000045c440981 */ /* 0x000ea8000c1e1d00 */
[----:B------:R0:W5:Y:S04]  /*4150*/  @P3 LDG.E.128 R72, desc[UR4][R90.64] ;  /* 0x000000045a483981 */ /* 0x000168000c1e1d00 */
[----:B------:R0:W5:Y:S01]  /*4160*/  @P0 LDG.E.128 R76, desc[UR4][R92.64+0x10] ;  /* 0x000010045c4c0981 */ /* 0x000162000c1e1d00 */
[----:B------:R-:W-:Y:S01]  /*4170*/  @!P4 ISETP.NE.U32.AND P1, PT, R180, RZ, PT ;  /* 0x000000ffb400c20c */ /* 0x000fe20003f25070 */
[----:B------:R-:W-:Y:S01]  /*4180*/  BSSY B0, `(.L_x_21139) ;  /* 0x000005b000007945 */ /* 0x000fe20003800000 */
[----:B------:R-:W-:-:S02]  /*4190*/  @!P4 IMAD.MOV.U32 R94, RZ, RZ, R100 ;  /* 0x000000ffff5ec224 */ /* 0x000fc400078e0064 */
[----:B------:R-:W-:-:S04]  /*41a0*/  @!P4 ISETP.NE.AND.EX P1, PT, R181, RZ, PT, P1 ;  /* 0x000000ffb500c20c */ /* 0x000fc80003f25310 */
[----:B--2---:R-:W-:Y:S01]  /*41b0*/  @!P4 FSEL R88, R68, RZ, P1 ;  /* 0x000000ff4458c208 */ /* 0x004fe20000800000 */
[----:B0-----:R-:W-:Y:S08]  /*41c0*/  @!P4 BRA `(.L_x_21140) ;  /* 0x000000040058c947 */ /* 0x001ff00003800000 */
        /* <DEDUP_REMOVED lines=12> */
.L_x_21142:
[----:B------:R-:W-:-:S07]  /*4290*/  IMAD.MOV.U32 R96, RZ, RZ, R210 ;  /* 0x000000ffff607224 */ /* 0x000fce00078e00d2 */
.L_x_21143:
[----:B------:R-:W-:Y:S05]  /*42a0*/  BSYNC B1 ;  /* 0x0000000000017941 */ /* 0x000fea0003800000 */
.L_x_21141:
        /* <DEDUP_REMOVED lines=16> */
.L_x_21147:
[----:B------:R-:W-:Y:S05]  /*43b0*/  BSYNC B2 ;  /* 0x0000000000027941 */ /* 0x000fea0003800000 */
.L_x_21146:
        /* <DEDUP_REMOVED lines=44> */
.L_x_21145:
[----:B------:R-:W-:Y:S05]  /*4680*/  BSYNC B1 ;  /* 0x0000000000017941 */ /* 0x000fea0003800000 */
.L_x_21144:
        /* <DEDUP_REMOVED lines=10> */
.L_x_21140:
[----:B------:R-:W-:Y:S05]  /*4730*/  BSYNC B0 ;  /* 0x0000000000007941 */ /* 0x000fea0003800000 */
.L_x_21139:
        /* <DEDUP_REMOVED lines=18> */
.L_x_21151:
[----:B------:R-:W-:-:S07]  /*4860*/  IMAD.MOV.U32 R89, RZ, RZ, R210 ;  /* 0x000000ffff597224 */ /* 0x000fce00078e00d2 */
.L_x_21152:
[----:B------:R-:W-:Y:S05]  /*4870*/  BSYNC B1 ;  /* 0x0000000000017941 */ /* 0x000fea0003800000 */
.L_x_21150:
        /* <DEDUP_REMOVED lines=16> */
.L_x_21156:
[----:B------:R-:W-:Y:S05]  /*4980*/  BSYNC B2 ;  /* 0x0000000000027941 */ /* 0x000fea0003800000 */
.L_x_21155:
        /* <DEDUP_REMOVED lines=40> */
[----:B------:R-:W-:Y:S02]  /*4c10*/  LOP3.LUT R162, R93, R94, R159, 0x96, !PT ;  /* 0x0000005e5da27212 */ /* 0x000fe400078e969f */
[----:B------:R-:W-:Y:S02]  /*4c20*/  MOV R210, R92 ;  /* 0x0000005c00d27202 */ /* 0x000fe40000000f00 */
[----:B------:R-:W-:-:S07]  /*4c30*/  LOP3.LUT R161, R209, R90, R158, 0x96, !PT ;  /* 0x0000005ad1a17212 */ /* 0x000fce00078e969e */
.L_x_21154:
[----:B------:R-:W-:Y:S05]  /*4c40*/  BSYNC B1 ;  /* 0x0000000000017941 */ /* 0x000fea0003800000 */
.L_x_21153:
        /* <DEDUP_REMOVED lines=11> */
.L_x_21149:
[----:B------:R-:W-:Y:S05]  /*4d00*/  BSYNC B0 ;  /* 0x0000000000007941 */ /* 0x000fea0003800000 */
.L_x_21148:
        /* <DEDUP_REMOVED lines=18> */
.L_x_21160:
[----:B------:R-:W-:-:S07]  /*4e30*/  MOV R98, R210 ;  /* 0x000000d200627202 */ /* 0x000fce0000000f00 */
.L_x_21161:
[----:B------:R-:W-:Y:S05]  /*4e40*/  BSYNC B1 ;  /* 0x0000000000017941 */ /* 0x000fea0003800000 */
.L_x_21159:
        /* <DEDUP_REMOVED lines=16> */
.L_x_21165:
[----:B------:R-:W-:Y:S05]  /*4f50*/  BSYNC B2 ;  /* 0x0000000000027941 */ /* 0x000fea0003800000 */
.L_x_21164:
        /* <DEDUP_REMOVED lines=43> */
.L_x_21163:
[----:B------:R-:W-:Y:S05]  /*5210*/  BSYNC B1 ;  /* 0x0000000000017941 */ /* 0x000fea0003800000 */
.L_x_21162:
        /* <DEDUP_REMOVED lines=8> */
[----:B------:R-:W-:-:S05]  /*52a0*/  FSEL R90, R93, RZ, !P1 ;  /* 0x000000ff5d5a7208 */ /* 0x000fca0004800000 */
[----:B------:R-:W-:-:S07]  /*52b0*/  @P0 FADD.FTZ R90, R70, R90 ;  /* 0x0000005a465a0221 */ /* 0x000fce0000010000 */
.L_x_21158:
[----:B------:R-:W-:Y:S05]  /*52c0*/  BSYNC B0 ;  /* 0x0000000000007941 */ /* 0x000fea0003800000 */
.L_x_21157:
        /* <DEDUP_REMOVED lines=18> */
.L_x_21169:
[----:B------:R-:W-:-:S07]  /*53f0*/  IMAD.MOV.U32 R91, RZ, RZ, R210 ;  /* 0x000000ffff5b7224 */ /* 0x000fce00078e00d2 */
.L_x_21170:
[----:B------:R-:W-:Y:S05]  /*5400*/  BSYNC B1 ;  /* 0x0000000000017941 */ /* 0x000fea0003800000 */
.L_x_21168:
        /* <DEDUP_REMOVED lines=16> */
.L_x_21174:
[----:B------:R-:W-:Y:S05]  /*5510*/  BSYNC B2 ;  /* 0x0000000000027941 */ /* 0x000fea0003800000 */
.L_x_21173:
        /* <DEDUP_REMOVED lines=42> */
[----:B------:R-:W-:Y:S01]  /*57c0*/  HFMA2.MMA R93, -RZ, RZ, 0, 0 ;  /* 0x00000000ff5d7435 */ /* 0x000fe200000001ff */
[----:B------:R-:W-:-:S10]  /*57d0*/  IMAD.MOV.U32 R208, RZ, RZ, R92 ;  /* 0x000000ffffd07224 */ /* 0x000fd400078e005c */
.L_x_21172:
[----:B------:R-:W-:Y:S05]  /*57e0*/  BSYNC B1 ;  /* 0x0000000000017941 */ /* 0x000fea0003800000 */
.L_x_21171:
        /* <DEDUP_REMOVED lines=11> */
.L_x_21167:
[----:B------:R-:W-:Y:S05]  /*58a0*/  BSYNC B0 ;  /* 0x0000000000007941 */ /* 0x000fea0003800000 */
.L_x_21166:
        /* <DEDUP_REMOVED lines=18> */
.L_x_21178:
[----:B------:R-:W-:-:S07]  /*59d0*/  IMAD.MOV.U32 R100, RZ, RZ, R210 ;  /* 0x000000ffff647224 */ /* 0x000fce00078e00d2 */
.L_x_21179:
[----:B------:R-:W-:Y:S05]  /*59e0*/  BSYNC B1 ;  /* 0x0000000000017941 */ /* 0x000fea0003800000 */
.L_x_21177:
        /* <DEDUP_REMOVED lines=16> */
.L_x_21183:
[----:B------:R-:W-:Y:S05]  /*5af0*/  BSYNC B2 ;  /* 0x0000000000027941 */ /* 0x000fea0003800000 */
.L_x_21182:
        /* <DEDUP_REMOVED lines=44> */
.L_x_21181:
[----:B------:R-:W-:Y:S05]  /*5dc0*/  BSYNC B1 ;  /* 0x0000000000017941 */ /* 0x000fea0003800000 */
.L_x_21180:
[----:B------:R-:W-:Y:S01]  /*5dd0*/  I2FP.F32.U32 R92, R100 ;  /* 0x00000064005c7245 */ /* 0x000fe20000201000 */
[----:B------:R-:W-:Y:S02]  /*5de0*/  IMAD.MOV.U32 R93, RZ, RZ, 0x2f800000 ;  /* 0x2f800000ff5d7424 */ /* 0x000fe400078e00ff */
        /* <DEDUP_REMOVED lines=8> */
.L_x_21176:
[----:B------:R-:W-:Y:S05]  /*5e70*/  BSYNC B0 ;  /* 0x0000000000007941 */ /* 0x000fea0003800000 */
.L_x_21175:
        /* <DEDUP_REMOVED lines=18> */
.L_x_21187:
[----:B------:R-:W-:-:S07]  /*5fa0*/  IMAD.MOV.U32 R93, RZ, RZ, R210 ;  /* 0x000000ffff5d7224 */ /* 0x000fce00078e00d2 */
.L_x_21188:
[----:B------:R-:W-:Y:S05]  /*5fb0*/  BSYNC B1 ;  /* 0x0000000000017941 */ /* 0x000fea0003800000 */
.L_x_21186:
        /* <DEDUP_REMOVED lines=16> */
.L_x_21192:
[----:B------:R-:W-:Y:S05]  /*60c0*/  BSYNC B2 ;  /* 0x0000000000027941 */ /* 0x000fea0003800000 */
.L_x_21191:
        /* <DEDUP_REMOVED lines=44> */
.L_x_21190:
[----:B------:R-:W-:Y:S05]  /*6390*/  BSYNC B1 ;  /* 0x0000000000017941 */ /* 0x000fea0003800000 */
.L_x_21189:
[----:B------:R-:W-:Y:S01]  /*63a0*/  PRMT R94, R74, 0x7632, R94 ;  /* 0x000076324a5e7816 */ /* 0x000fe2000000005e */
        /* <DEDUP_REMOVED lines=10> */
.L_x_21185:
[----:B------:R-:W-:Y:S05]  /*6450*/  BSYNC B0 ;  /* 0x0000000000007941 */ /* 0x000fea0003800000 */
.L_x_21184:
        /* <DEDUP_REMOVED lines=18> */
.L_x_21196:
[----:B------:R-:W-:-:S07]  /*6580*/  IMAD.MOV.U32 R102, RZ, RZ, R210 ;  /* 0x000000ffff667224 */ /* 0x000fce00078e00d2 */
.L_x_21197:
[----:B------:R-:W-:Y:S05]  /*6590*/  BSYNC B1 ;  /* 0x0000000000017941 */ /* 0x000fea0003800000 */
.L_x_21195:
        /* <DEDUP_REMOVED lines=16> */
.L_x_21201:
[----:B------:R-:W-:Y:S05]  /*66a0*/  BSYNC B2 ;  /* 0x0000000000027941 */ /* 0x000fea0003800000 */
.L_x_21200:
        /* <DEDUP_REMOVED lines=44> */
.L_x_21199:
[----:B------:R-:W-:Y:S05]  /*6970*/  BSYNC B1 ;  /* 0x0000000000017941 */ /* 0x000fea0003800000 */
.L_x_21198:
        /* <DEDUP_REMOVED lines=10> */
.L_x_21194:
[----:B------:R-:W-:Y:S05]  /*6a20*/  BSYNC B0 ;  /* 0x0000000000007941 */ /* 0x000fea0003800000 */
.L_x_21193:
        /* <DEDUP_REMOVED lines=18> */
.L_x_21205:
[----:B------:R-:W-:-:S07]  /*6b50*/  IMAD.MOV.U32 R95, RZ, RZ, R210 ;  /* 0x000000ffff5f7224 */ /* 0x000fce00078e00d2 */
.L_x_21206:
[----:B------:R-:W-:Y:S05]  /*6b60*/  BSYNC B1 ;  /* 0x0000000000017941 */ /* 0x000fea0003800000 */
.L_x_21204:
        /* <DEDUP_REMOVED lines=16> */
.L_x_21210:
[----:B------:R-:W-:Y:S05]  /*6c70*/  BSYNC B2 ;  /* 0x0000000000027941 */ /* 0x000fea0003800000 */
.L_x_21209:
        /* <DEDUP_REMOVED lines=43> */
[----:B------:R-:W-:-:S07]  /*6f30*/  IMAD.MOV.U32 R208, RZ, RZ, R96 ;  /* 0x000000ffffd07224 */ /* 0x000fce00078e0060 */
.L_x_21208:
[----:B------:R-:W-:Y:S05]  /*6f40*/  BSYNC B1 ;  /* 0x0000000000017941 */ /* 0x000fea0003800000 */
.L_x_21207:
        /* <DEDUP_REMOVED lines=11> */
.L_x_21203:
[----:B------:R-:W-:Y:S05]  /*7000*/  BSYNC B0 ;  /* 0x0000000000007941 */ /* 0x000fea0003800000 */
.L_x_21202:
[----:B------:R-:W-:Y:S01]  /*7010*/  IMAD.WIDE.U32 R98, R105, 0x20, R182 ;  /* 0x0000002069627825 */ /* 0x000fe200078e00b6 */
[----:B------:R-:W0:Y:S01]  /*7020*/  @P0 LDC.64 R106, c[0x0][0x230] ;  /* 0x00008c00ff6a0b82 */ /* 0x000e220000000a00 */
[----:B------:R-:W-:Y:S01]  /*7030*/  IADD3 R113, R227, 0x40, RZ ;  /* 0x00000040e3717810 */ /* 0x000fe20007ffe0ff */
[----:B------:R-:W-:Y:S01]  /*7040*/  BSSY B0, `(.L_x_21211) ;  /* 0x000001b000007945 */ /* 0x000fe20003800000 */
[----:B------:R-:W-:Y:S01]  /*7050*/  VIADD R117, R225, 0x40 ;  /* 0x00000040e1757836 */ /* 0x000fe20000000000 */
[----:B------:R1:W-:Y:S04]  /*7060*/  STG.E.128 desc[UR4][R98.64], R88 ;  /* 0x0000005862007986 */ /* 0x0003e8000c101d04 */
[----:B------:R-:W2:Y:S01]  /*7070*/  @P3 LDC.64 R96, c[0x0][0x220] ;  /* 0x00008800ff603b82 */ /* 0x000ea20000000a00 */
[----:B------:R1:W-:Y:S01]  /*7080*/  STG.E.128 desc[UR4][R98.64+0x10], R92 ;  /* 0x0000105c62007986 */ /* 0x0003e2000c101d04 */
[----:B0-----:R-:W-:Y:S01]  /*7090*/  @P0 IMAD.WIDE.U32 R106, R113, 0x20, R106 ;  /* 0x00000020716a0825 */ /* 0x001fe200078e006a */
[----:B-1----:R-:W-:Y:S06]  /*70a0*/  @!P3 BRA `(.L_x_21212) ;  /* 0x000000000050b947 */ /* 0x002fec0003800000 */
        /* <DEDUP_REMOVED lines=20> */
.L_x_21212:
[----:B------:R-:W-:Y:S05]  /*71f0*/  BSYNC B0 ;  /* 0x0000000000007941 */ /* 0x000fea0003800000 */
.L_x_21211:
[----:B0-2---:R-:W-:Y:S01]  /*7200*/  @P3 IMAD.WIDE.U32 R98, R117, 0x10, R96 ;  /* 0x0000001075623825 */ /* 0x005fe200078e0060 */
[----:B------:R-:W2:Y:S04]  /*7210*/  @P0 LDG.E.128 R68, desc[UR4][R106.64] ;  /* 0x000000046a440981 */ /* 0x000ea8000c1e1d00 */
[----:B------:R0:W5:Y:S04]  /*7220*/  @P3 LDG.E.128 R72, desc[UR4][R98.64] ;  /* 0x0000000462483981 */ /* 0x000168000c1e1d00 */
[----:B------:R0:W5:Y:S01]  /*7230*/  @P0 LDG.E.128 R76, desc[UR4][R106.64+0x10] ;  /* 0x000010046a4c0981 */ /* 0x000162000c1e1d00 */
[----:B------:R-:W-:Y:S01]  /*7240*/  @!P4 ISETP.NE.U32.AND P1, PT, R180, RZ, PT ;  /* 0x000000ffb400c20c */ /* 0x000fe20003f25070 */
[----:B------:R-:W-:Y:S01]  /*7250*/  BSSY B0, `(.L_x_21213) ;  /* 0x000005b000007945 */ /* 0x000fe20003800000 */
[----:B------:R-:W-:-:S02]  /*7260*/  @!P4 MOV R100, R108 ;  /* 0x0000006c0064c202 */ /* 0x000fc40000000f00 */
[----:B------:R-:W-:-:S04]  /*7270*/  @!P4 ISETP.NE.AND.EX P1, PT, R181, RZ, PT, P1 ;  /* 0x000000ffb500c20c */ /* 0x000fc80003f25310 */
[----:B--2---:R-:W-:Y:S01]  /*7280*/  @!P4 FSEL R96, R68, RZ, P1 ;  /* 0x000000ff4460c208 */ /* 0x004fe20000800000 */
[----:B0-----:R-:W-:Y:S08]  /*7290*/  @!P4 BRA `(.L_x_21214) ;  /* 0x000000040058c947 */ /* 0x001ff00003800000 */
        /* <DEDUP_REMOVED lines=12> */
.L_x_21216:
[----:B------:R-:W-:-:S07]  /*7360*/  IMAD.MOV.U32 R104, RZ, RZ, R210 ;  /* 0x000000ffff687224 */ /* 0x000fce00078e00d2 */
.L_x_21217:
[----:B------:R-:W-:Y:S05]  /*7370*/  BSYNC B1 ;  /* 0x0000000000017941 */ /* 0x000fea0003800000 */
.L_x_21215:
        /* <DEDUP_REMOVED lines=16> */
.L_x_21221:
[----:B------:R-:W-:Y:S05]  /*7480*/  BSYNC B2 ;  /* 0x0000000000027941 */ /* 0x000fea0003800000 */
.L_x_21220:
        /* <DEDUP_REMOVED lines=42> */
[----:B------:R-:W-:Y:S01]  /*7730*/  LOP3.LUT R161, R97, R98, R158, 0x96, !PT ;  /* 0x0000006261a17212 */ /* 0x000fe200078e969e */
[----:B------:R-:W-:-:S09]  /*7740*/  IMAD.MOV.U32 R208, RZ, RZ, R96 ;  /* 0x000000ffffd07224 */ /* 0x000fd200078e0060 */
.L_x_21219:
[----:B------:R-:W-:Y:S05]  /*7750*/  BSYNC B1 ;  /* 0x0000000000017941 */ /* 0x000fea0003800000 */
.L_x_21218:
        /* <DEDUP_REMOVED lines=10> */
.L_x_21214:
[----:B------:R-:W-:Y:S05]  /*7800*/  BSYNC B0 ;  /* 0x0000000000007941 */ /* 0x000fea0003800000 */
.L_x_21213:
        /* <DEDUP_REMOVED lines=18> */
.L_x_21225:
[----:B------:R-:W-:-:S07]  /*7930*/  IMAD.MOV.U32 R97, RZ, RZ, R210 ;  /* 0x000000ffff617224 */ /* 0x000fce00078e00d2 */
.L_x_21226:
[----:B------:R-:W-:Y:S05]  /*7940*/  BSYNC B1 ;  /* 0x0000000000017941 */ /* 0x000fea0003800000 */
.L_x_21224:
        /* <DEDUP_REMOVED lines=16> */
.L_x_21230:
[----:B------:R-:W-:Y:S05]  /*7a50*/  BSYNC B2 ;  /* 0x0000000000027941 */ /* 0x000fea0003800000 */
.L_x_21229:
        /* <DEDUP_REMOVED lines=40> */
[----:B------:R-:W-:-:S03]  /*7ce0*/  LOP3.LUT R162, R101, R102, R159, 0x96, !PT ;  /* 0x0000006665a27212 */ /* 0x000fc600078e969f */
[----:B------:R-:W-:Y:S01]  /*7cf0*/  IMAD.MOV.U32 R210, RZ, RZ, R100 ;  /* 0x000000ffffd27224 */ /* 0x000fe200078e0064 */
[----:B------:R-:W-:-:S07]  /*7d00*/  LOP3.LUT R161, R209, R98, R158, 0x96, !PT ;  /* 0x00000062d1a17212 */ /* 0x000fce00078e969e */
.L_x_21228:
[----:B------:R-:W-:Y:S05]  /*7d10*/  BSYNC B1 ;  /* 0x0000000000017941 */ /* 0x000fea0003800000 */
.L_x_21227:
        /* <DEDUP_REMOVED lines=11> */
.L_x_21223:
[----:B------:R-:W-:Y:S05]  /*7dd0*/  BSYNC B0 ;  /* 0x0000000000007941 */ /* 0x000fea0003800000 */
.L_x_21222:
        /* <DEDUP_REMOVED lines=18> */
.L_x_21234:
[----:B------:R-:W-:-:S07]  /*7f00*/  IMAD.MOV.U32 R106, RZ, RZ, R210 ;  /* 0x000000ffff6a7224 */ /* 0x000fce00078e00d2 */
.L_x_21235:
[----:B------:R-:W-:Y:S05]  /*7f10*/  BSYNC B1 ;  /* 0x0000000000017941 */ /* 0x000fea0003800000 */
.L_x_21233:
        /* <DEDUP_REMOVED lines=16> */
.L_x_21239:
[----:B------:R-:W-:Y:S05]  /*8020*/  BSYNC B2 ;  /* 0x0000000000027941 */ /* 0x000fea0003800000 */
.L_x_21238:
        /* <DEDUP_REMOVED lines=43> */
.L_x_21237:
[----:B------:R-:W-:Y:S05]  /*82e0*/  BSYNC B1 ;  /* 0x0000000000017941 */ /* 0x000fea0003800000 */
.L_x_21236:
        /* <DEDUP_REMOVED lines=10> */
.L_x_21232:
[----:B------:R-:W-:Y:S05]  /*8390*/  BSYNC B0 ;  /* 0x0000000000007941 */ /* 0x000fea0003800000 */
.L_x_21231:
        /* <DEDUP_REMOVED lines=18> */
.L_x_21243:
[----:B------:R-:W-:-:S07]  /*84c0*/  MOV R99, R210 ;  /* 0x000000d200637202 */ /* 0x000fce0000000f00 */
.L_x_21244:
[----:B------:R-:W-:Y:S05]  /*84d0*/  BSYNC B1 ;  /* 0x0000000000017941 */ /* 0x000fea0003800000 */
.L_x_21242:
        /* <DEDUP_REMOVED lines=16> */
.L_x_21248:
[----:B------:R-:W-:Y:S05]  /*85e0*/  BSYNC B2 ;  /* 0x0000000000027941 */ /* 0x000fea0003800000 */
.L_x_21247:
        /* <DEDUP_REMOVED lines=44> */
.L_x_21246:
[----:B------:R-:W-:Y:S05]  /*88b0*/  BSYNC B1 ;  /* 0x0000000000017941 */ /* 0x000fea0003800000 */
.L_x_21245:
        /* <DEDUP_REMOVED lines=11> */
.L_x_21241:
[----:B------:R-:W-:Y:S05]  /*8970*/  BSYNC B0 ;  /* 0x0000000000007941 */ /* 0x000fea0003800000 */
.L_x_21240:
        /* <DEDUP_REMOVED lines=18> */
.L_x_21252:
[----:B------:R-:W-:-:S07]  /*8aa0*/  MOV R108, R210 ;  /* 0x000000d2006c7202 */ /* 0x000fce0000000f00 */
.L_x_21253:
[----:B------:R-:W-:Y:S05]  /*8ab0*/  BSYNC B1 ;  /* 0x0000000000017941 */ /* 0x000fea0003800000 */
.L_x_21251:
        /* <DEDUP_REMOVED lines=16> */
.L_x_21257:
[----:B------:R-:W-:Y:S05]  /*8bc0*/  BSYNC B2 ;  /* 0x0000000000027941 */ /* 0x000fea0003800000 */
.L_x_21256:
        /* <DEDUP_REMOVED lines=44> */
.L_x_21255:
[----:B------:R-:W-:Y:S05]  /*8e90*/  BSYNC B1 ;  /* 0x0000000000017941 */ /* 0x000fea0003800000 */
.L_x_21254:
        /* <DEDUP_REMOVED lines=10> */
.L_x_21250:
[----:B------:R-:W-:Y:S05]  /*8f40*/  BSYNC B0 ;  /* 0x0000000000007941 */ /* 0x000fea0003800000 */
.L_x_21249:
        /* <DEDUP_REMOVED lines=18> */
.L_x_21261:
[----:B------:R-:W-:-:S07]  /*9070*/  MOV R101, R210 ;  /* 0x000000d200657202 */ /* 0x000fce0000000f00 */
.L_x_21262:
[----:B------:R-:W-:Y:S05]  /*9080*/  BSYNC B1 ;  /* 0x0000000000017941 */ /* 0x000fea0003800000 */
.L_x_21260:
        /* <DEDUP_REMOVED lines=16> */
.L_x_21266:
[----:B------:R-:W-:Y:S05]  /*9190*/  BSYNC B2 ;  /* 0x0000000000027941 */ /* 0x000fea0003800000 */
.L_x_21265:
        /* <DEDUP_REMOVED lines=44> */
.L_x_21264:
[----:B------:R-:W-:Y:S05]  /*9460*/  BSYNC B1 ;  /* 0x0000000000017941 */ /* 0x000fea0003800000 */
.L_x_21263:
        /* <DEDUP_REMOVED lines=11> */
.L_x_21259:
[----:B------:R-:W-:Y:S05]  /*9520*/  BSYNC B0 ;  /* 0x0000000000007941 */ /* 0x000fea0003800000 */
.L_x_21258:
        /* <DEDUP_REMOVED lines=18> */
.L_x_21270:
[----:B------:R-:W-:-:S07]  /*9650*/  MOV R110, R210 ;  /* 0x000000d2006e7202 */ /* 0x000fce0000000f00 */
.L_x_21271:
[----:B------:R-:W-:Y:S05]  /*9660*/  BSYNC B1 ;  /* 0x0000000000017941 */ /* 0x000fea0003800000 */
.L_x_21269:
        /* <DEDUP_REMOVED lines=16> */
.L_x_21275:
[----:B------:R-:W-:Y:S05]  /*9770*/  BSYNC B2 ;  /* 0x0000000000027941 */ /* 0x000fea0003800000 */
.L_x_21274:
        /* <DEDUP_REMOVED lines=44> */
.L_x_21273:
[----:B------:R-:W-:Y:S05]  /*9a40*/  BSYNC B1 ;  /* 0x0000000000017941 */ /* 0x000fea0003800000 */
.L_x_21272:
        /* <DEDUP_REMOVED lines=10> */
.L_x_21268:
[----:B------:R-:W-:Y:S05]  /*9af0*/  BSYNC B0 ;  /* 0x0000000000007941 */ /* 0x000fea0003800000 */
.L_x_21267:
        /* <DEDUP_REMOVED lines=18> */
.L_x_21279:
[----:B------:R-:W-:-:S07]  /*9c20*/  MOV R103, R210 ;  /* 0x000000d200677202 */ /* 0x000fce0000000f00 */
.L_x_21280:
[----:B------:R-:W-:Y:S05]  /*9c30*/  BSYNC B1 ;  /* 0x0000000000017941 */ /* 0x000fea0003800000 */
.L_x_21278:
        /* <DEDUP_REMOVED lines=16> */
.L_x_21284:
[----:B------:R-:W-:Y:S05]  /*9d40*/  BSYNC B2 ;  /* 0x0000000000027941 */ /* 0x000fea0003800000 */
.L_x_21283:
        /* <DEDUP_REMOVED lines=44> */
.L_x_21282:
[----:B------:R-:W-:Y:S05]  /*a010*/  BSYNC B1 ;  /* 0x0000000000017941 */ /* 0x000fea0003800000 */
.L_x_21281:
        /* <DEDUP_REMOVED lines=11> */
.L_x_21277:
[----:B------:R-:W-:Y:S05]  /*a0d0*/  BSYNC B0 ;  /* 0x0000000000007941 */ /* 0x000fea0003800000 */
.L_x_21276:
[----:B------:R-:W-:Y:S01]  /*a0e0*/  IMAD.WIDE.U32 R106, R113, 0x20, R182 ;  /* 0x00000020716a7825 */ /* 0x000fe200078e00b6 */
[----:B------:R-:W0:Y:S01]  /*a0f0*/  @P0 LDC.64 R114, c[0x0][0x230] ;  /* 0x00008c00ff720b82 */ /* 0x000e220000000a00 */
[----:B------:R-:W-:Y:S02]  /*a100*/  BSSY B0, `(.L_x_21285) ;  /* 0x000001c000007945 */ /* 0x000fe40003800000 */
[----:B------:R-:W-:Y:S01]  /*a110*/  VIADD R121, R227, 0x60 ;  /* 0x00000060e3797836 */ /* 0x000fe20000000000 */
[----:B------:R1:W-:Y:S01]  /*a120*/  STG.E.128 desc[UR4][R106.64], R96 ;  /* 0x000000606a007986 */ /* 0x0003e2000c101d04 */
[----:B------:R-:W-:-:S03]  /*a130*/  VIADD R125, R225, 0x60 ;  /* 0x00000060e17d7836 */ /* 0x000fc60000000000 */
[----:B------:R-:W2:Y:S01]  /*a140*/  @P3 LDC.64 R104, c[0x0][0x220] ;  /* 0x00008800ff683b82 */ /* 0x000ea20000000a00 */
[----:B------:R1:W-:Y:S01]  /*a150*/  STG.E.128 desc[UR4][R106.64+0x10], R100 ;  /* 0x000010646a007986 */ /* 0x0003e2000c101d04 */
[----:B0-----:R-:W-:Y:S01]  /*a160*/  @P0 IMAD.WIDE.U32 R114, R121, 0x20, R114 ;  /* 0x0000002079720825 */ /* 0x001fe200078e0072 */
[----:B-1----:R-:W-:Y:S06]  /*a170*/  @!P3 BRA `(.L_x_21286) ;  /* 0x000000000050b947 */ /* 0x002fec0003800000 */
        /* <DEDUP_REMOVED lines=20> */
.L_x_21286:
[----:B------:R-:W-:Y:S05]  /*a2c0*/  BSYNC B0 ;  /* 0x0000000000007941 */ /* 0x000fea0003800000 */
.L_x_21285:
[----:B0-2---:R-:W-:Y:S01]  /*a2d0*/  @P3 IMAD.WIDE.U32 R106, R125, 0x10, R104 ;  /* 0x000000107d6a3825 */ /* 0x005fe200078e0068 */
        /* <DEDUP_REMOVED lines=21> */
.L_x_21290:
[----:B------:R-:W-:-:S07]  /*a430*/  MOV R112, R210 ;  /* 0x000000d200707202 */ /* 0x000fce0000000f00 */
.L_x_21291:
[----:B------:R-:W-:Y:S05]  /*a440*/  BSYNC B1 ;  /* 0x0000000000017941 */ /* 0x000fea0003800000 */
.L_x_21289:
        /* <DEDUP_REMOVED lines=16> */
.L_x_21295:
[----:B------:R-:W-:Y:S05]  /*a550*/  BSYNC B2 ;  /* 0x0000000000027941 */ /* 0x000fea0003800000 */
.L_x_21294:
        /* <DEDUP_REMOVED lines=44> */
.L_x_21293:
[----:B------:R-:W-:Y:S05]  /*a820*/  BSYNC B1 ;  /* 0x0000000000017941 */ /* 0x000fea0003800000 */
.L_x_21292:
        /* <DEDUP_REMOVED lines=10> */
.L_x_21288:
[----:B------:R-:W-:Y:S05]  /*a8d0*/  BSYNC B0 ;  /* 0x0000000000007941 */ /* 0x000fea0003800000 */
.L_x_21287:
        /* <DEDUP_REMOVED lines=18> */
.L_x_21299:
[----:B------:R-:W-:-:S07]  /*aa00*/  MOV R105, R210 ;  /* 0x000000d200697202 */ /* 0x000fce0000000f00 */
.L_x_21300:
[----:B------:R-:W-:Y:S05]  /*aa10*/  BSYNC B1 ;  /* 0x0000000000017941 */ /* 0x000fea0003800000 */
.L_x_21298:
        /* <DEDUP_REMOVED lines=16> */
.L_x_21304:
[----:B------:R-:W-:Y:S05]  /*ab20*/  BSYNC B2 ;  /* 0x0000000000027941 */ /* 0x000fea0003800000 */
.L_x_21303:
        /* <DEDUP_REMOVED lines=43> */
.L_x_21302:
[----:B------:R-:W-:Y:S05]  /*ade0*/  BSYNC B1 ;  /* 0x0000000000017941 */ /* 0x000fea0003800000 */
.L_x_21301:
        /* <DEDUP_REMOVED lines=11> */
.L_x_21297:
[----:B------:R-:W-:Y:S05]  /*aea0*/  BSYNC B0 ;  /* 0x0000000000007941 */ /* 0x000fea0003800000 */
.L_x_21296:
        /* <DEDUP_REMOVED lines=18> */
.L_x_21308:
[----:B------:R-:W-:-:S07]  /*afd0*/  MOV R114, R210 ;  /* 0x000000d200727202 */ /* 0x000fce0000000f00 */
.L_x_21309:
[----:B------:R-:W-:Y:S05]  /*afe0*/  BSYNC B1 ;  /* 0x0000000000017941 */ /* 0x000fea0003800000 */
.L_x_21307:
        /* <DEDUP_REMOVED lines=16> */
.L_x_21313:
[----:B------:R-:W-:Y:S05]  /*b0f0*/  BSYNC B2 ;  /* 0x0000000000027941 */ /* 0x000fea0003800000 */
.L_x_21312:
        /* <DEDUP_REMOVED lines=43> */
.L_x_21311:
[----:B------:R-:W-:Y:S05]  /*b3b0*/  BSYNC B1 ;  /* 0x0000000000017941 */ /* 0x000fea0003800000 */
.L_x_21310:
        /* <DEDUP_REMOVED lines=10> */
.L_x_21306:
[----:B------:R-:W-:Y:S05]  /*b460*/  BSYNC B0 ;  /* 0x0000000000007941 */ /* 0x000fea0003800000 */
.L_x_21305:
        /* <DEDUP_REMOVED lines=18> */
.L_x_21317:
[----:B------:R-:W-:-:S07]  /*b590*/  IMAD.MOV.U32 R107, RZ, RZ, R210 ;  /* 0x000000ffff6b7224 */ /* 0x000fce00078e00d2 */
.L_x_21318:
[----:B------:R-:W-:Y:S05]  /*b5a0*/  BSYNC B1 ;  /* 0x0000000000017941 */ /* 0x000fea0003800000 */
.L_x_21316:
        /* <DEDUP_REMOVED lines=16> */
.L_x_21322:
[----:B------:R-:W-:Y:S05]  /*b6b0*/  BSYNC B2 ;  /* 0x0000000000027941 */ /* 0x000fea0003800000 */
.L_x_21321:
        /* <DEDUP_REMOVED lines=44> */
.L_x_21320:
[----:B------:R-:W-:Y:S05]  /*b980*/  BSYNC B1 ;  /* 0x0000000000017941 */ /* 0x000fea0003800000 */
.L_x_21319:
        /* <DEDUP_REMOVED lines=11> */
.L_x_21315:
[----:B------:R-:W-:Y:S05]  /*ba40*/  BSYNC B0 ;  /* 0x0000000000007941 */ /* 0x000fea0003800000 */
.L_x_21314:
        /* <DEDUP_REMOVED lines=18> */
.L_x_21326:
[----:B------:R-:W-:-:S07]  /*bb70*/  IMAD.MOV.U32 R116, RZ, RZ, R210 ;  /* 0x000000ffff747224 */ /* 0x000fce00078e00d2 */
.L_x_21327:
[----:B------:R-:W-:Y:S05]  /*bb80*/  BSYNC B1 ;  /* 0x0000000000017941 */ /* 0x000fea0003800000 */
.L_x_21325:
        /* <DEDUP_REMOVED lines=16> */
.L_x_21331:
[----:B------:R-:W-:Y:S05]  /*bc90*/  BSYNC B2 ;  /* 0x0000000000027941 */ /* 0x000fea0003800000 */
.L_x_21330:
        /* <DEDUP_REMOVED lines=44> */
.L_x_21329:
[----:B------:R-:W-:Y:S05]  /*bf60*/  BSYNC B1 ;  /* 0x0000000000017941 */ /* 0x000fea0003800000 */
.L_x_21328:
        /* <DEDUP_REMOVED lines=10> */
.L_x_21324:
[----:B------:R-:W-:Y:S05]  /*c010*/  BSYNC B0 ;  /* 0x0000000000007941 */ /* 0x000fea0003800000 */
.L_x_21323:
        /* <DEDUP_REMOVED lines=18> */
.L_x_21335:
[----:B------:R-:W-:-:S07]  /*c140*/  IMAD.MOV.U32 R109, RZ, RZ, R210 ;  /* 0x000000ffff6d7224 */ /* 0x000fce00078e00d2 */
.L_x_21336:
[----:B------:R-:W-:Y:S05]  /*c150*/  BSYNC B1 ;  /* 0x0000000000017941 */ /* 0x000fea0003800000 */
.L_x_21334:
        /* <DEDUP_REMOVED lines=16> */
.L_x_21340:
[----:B------:R-:W-:Y:S05]  /*c260*/  BSYNC B2 ;  /* 0x0000000000027941 */ /* 0x000fea0003800000 */
.L_x_21339:
        /* <DEDUP_REMOVED lines=44> */
.L_x_21338:
[----:B------:R-:W-:Y:S05]  /*c530*/  BSYNC B1 ;  /* 0x0000000000017941 */ /* 0x000fea0003800000 */
.L_x_21337:
        /* <DEDUP_REMOVED lines=11> */
.L_x_21333:
[----:B------:R-:W-:Y:S05]  /*c5f0*/  BSYNC B0 ;  /* 0x0000000000007941 */ /* 0x000fea0003800000 */
.L_x_21332:
        /* <DEDUP_REMOVED lines=18> */
.L_x_21344:
[----:B------:R-:W-:-:S07]  /*c720*/  IMAD.MOV.U32 R118, RZ, RZ, R210 ;  /* 0x000000ffff767224 */ /* 0x000fce00078e00d2 */
.L_x_21345:
[----:B------:R-:W-:Y:S05]  /*c730*/  BSYNC B1 ;  /* 0x0000000000017941 */ /* 0x000fea0003800000 */
.L_x_21343:
        /* <DEDUP_REMOVED lines=16> */
.L_x_21349:
[----:B------:R-:W-:Y:S05]  /*c840*/  BSYNC B2 ;  /* 0x0000000000027941 */ /* 0x000fea0003800000 */
.L_x_21348:
        /* <DEDUP_REMOVED lines=44> */
.L_x_21347:
[----:B------:R-:W-:Y:S05]  /*cb10*/  BSYNC B1 ;  /* 0x0000000000017941 */ /* 0x000fea0003800000 */
.L_x_21346:
        /* <DEDUP_REMOVED lines=10> */
.L_x_21342:
[----:B------:R-:W-:Y:S05]  /*cbc0*/  BSYNC B0 ;  /* 0x0000000000007941 */ /* 0x000fea0003800000 */
.L_x_21341:
        /* <DEDUP_REMOVED lines=18> */
.L_x_21353:
[----:B------:R-:W-:-:S07]  /*ccf0*/  IMAD.MOV.U32 R111, RZ, RZ, R210 ;  /* 0x000000ffff6f7224 */ /* 0x000fce00078e00d2 */
.L_x_21354:
[----:B------:R-:W-:Y:S05]  /*cd00*/  BSYNC B1 ;  /* 0x0000000000017941 */ /* 0x000fea0003800000 */
.L_x_21352:
        /* <DEDUP_REMOVED lines=16> */
.L_x_21358:
[----:B------:R-:W-:Y:S05]  /*ce10*/  BSYNC B2 ;  /* 0x0000000000027941 */ /* 0x000fea0003800000 */
.L_x_21357:
        /* <DEDUP_REMOVED lines=44> */
.L_x_21356:
[----:B------:R-:W-:Y:S05]  /*d0e0*/  BSYNC B1 ;  /* 0x0000000000017941 */ /* 0x000fea0003800000 */
.L_x_21355:
        /* <DEDUP_REMOVED lines=11> */
.L_x_21351:
[----:B------:R-:W-:Y:S05]  /*d1a0*/  BSYNC B0 ;  /* 0x0000000000007941 */ /* 0x000fea0003800000 */
.L_x_21350:
        /* <DEDUP_REMOVED lines=30> */
.L_x_21360:
[----:B------:R-:W-:Y:S05]  /*d390*/  BSYNC B0 ;  /* 0x0000000000007941 */ /* 0x000fea0003800000 */
.L_x_21359:
        /* <DEDUP_REMOVED lines=22> */
.L_x_21364:
[----:B------:R-:W-:-:S07]  /*d500*/  MOV R120, R210 ;  /* 0x000000d200787202 */ /* 0x000fce0000000f00 */
.L_x_21365:
[----:B------:R-:W-:Y:S05]  /*d510*/  BSYNC B1 ;  /* 0x0000000000017941 */ /* 0x000fea0003800000 */
.L_x_21363:
        /* <DEDUP_REMOVED lines=16> */
.L_x_21369:
[----:B------:R-:W-:Y:S05]  /*d620*/  BSYNC B2 ;  /* 0x0000000000027941 */ /* 0x000fea0003800000 */
.L_x_21368:
        /* <DEDUP_REMOVED lines=44> */
.L_x_21367:
[----:B------:R-:W-:Y:S05]  /*d8f0*/  BSYNC B1 ;  /* 0x0000000000017941 */ /* 0x000fea0003800000 */
.L_x_21366:
        /* <DEDUP_REMOVED lines=10> */
.L_x_21362:
[----:B------:R-:W-:Y:S05]  /*d9a0*/  BSYNC B0 ;  /* 0x0000000000007941 */ /* 0x000fea0003800000 */
.L_x_21361:
        /* <DEDUP_REMOVED lines=18> */
.L_x_21373:
[----:B------:R-:W-:-:S07]  /*dad0*/  MOV R113, R210 ;  /* 0x000000d200717202 */ /* 0x000fce0000000f00 */
.L_x_21374:
[----:B------:R-:W-:Y:S05]  /*dae0*/  BSYNC B1 ;  /* 0x0000000000017941 */ /* 0x000fea0003800000 */
.L_x_21372:
        /* <DEDUP_REMOVED lines=16> */
.L_x_21378:
[----:B------:R-:W-:Y:S05]  /*dbf0*/  BSYNC B2 ;  /* 0x0000000000027941 */ /* 0x000fea0003800000 */
.L_x_21377:
        /* <DEDUP_REMOVED lines=43> */
.L_x_21376:
[----:B------:R-:W-:Y:S05]  /*deb0*/  BSYNC B1 ;  /* 0x0000000000017941 */ /* 0x000fea0003800000 */
.L_x_21375:
        /* <DEDUP_REMOVED lines=11> */
.L_x_21371:
[----:B------:R-:W-:Y:S05]  /*df70*/  BSYNC B0 ;  /* 0x0000000000007941 */ /* 0x000fea0003800000 */
.L_x_21370:
        /* <DEDUP_REMOVED lines=18> */
.L_x_21382:
[----:B------:R-:W-:-:S07]  /*e0a0*/  IMAD.MOV.U32 R122, RZ, RZ, R210 ;  /* 0x000000ffff7a7224 */ /* 0x000fce00078e00d2 */
.L_x_21383:
[----:B------:R-:W-:Y:S05]  /*e0b0*/  BSYNC B1 ;  /* 0x0000000000017941 */ /* 0x000fea0003800000 */
.L_x_21381:
        /* <DEDUP_REMOVED lines=16> */
.L_x_21387:
[----:B------:R-:W-:Y:S05]  /*e1c0*/  BSYNC B2 ;  /* 0x0000000000027941 */ /* 0x000fea0003800000 */
.L_x_21386:
        /* <DEDUP_REMOVED lines=43> */
.L_x_21385:
[----:B------:R-:W-:Y:S05]  /*e480*/  BSYNC B1 ;  /* 0x0000000000017941 */ /* 0x000fea0003800000 */
.L_x_21384:
        /* <DEDUP_REMOVED lines=10> */
.L_x_21380:
[----:B------:R-:W-:Y:S05]  /*e530*/  BSYNC B0 ;  /* 0x0000000000007941 */ /* 0x000fea0003800000 */
.L_x_21379:
        /* <DEDUP_REMOVED lines=18> */
.L_x_21391:
[----:B------:R-:W-:-:S07]  /*e660*/  MOV R115, R210 ;  /* 0x000000d200737202 */ /* 0x000fce0000000f00 */
.L_x_21392:
[----:B------:R-:W-:Y:S05]  /*e670*/  BSYNC B1 ;  /* 0x0000000000017941 */ /* 0x000fea0003800000 */
.L_x_21390:
        /* <DEDUP_REMOVED lines=16> */
.L_x_21396:
[----:B------:R-:W-:Y:S05]  /*e780*/  BSYNC B2 ;  /* 0x0000000000027941 */ /* 0x000fea0003800000 */
.L_x_21395:
        /* <DEDUP_REMOVED lines=44> */
.L_x_21394:
[----:B------:R-:W-:Y:S05]  /*ea50*/  BSYNC B1 ;  /* 0x0000000000017941 */ /* 0x000fea0003800000 */
.L_x_21393:
        /* <DEDUP_REMOVED lines=11> */
.L_x_21389:
[----:B------:R-:W-:Y:S05]  /*eb10*/  BSYNC B0 ;  /* 0x0000000000007941 */ /* 0x000fea0003800000 */
.L_x_21388:
        /* <DEDUP_REMOVED lines=18> */
.L_x_21400:
[----:B------:R-:W-:-:S07]  /*ec40*/  MOV R124, R210 ;  /* 0x000000d2007c7202 */ /* 0x000fce0000000f00 */
.L_x_21401:
[----:B------:R-:W-:Y:S05]  /*ec50*/  BSYNC B1 ;  /* 0x0000000000017941 */ /* 0x000fea0003800000 */
.L_x_21399:
        /* <DEDUP_REMOVED lines=16> */
.L_x_21405:
[----:B------:R-:W-:Y:S05]  /*ed60*/  BSYNC B2 ;  /* 0x0000000000027941 */ /* 0x000fea0003800000 */
.L_x_21404:
        /* <DEDUP_REMOVED lines=44> */
.L_x_21403:
[----:B------:R-:W-:Y:S05]  /*f030*/  BSYNC B1 ;  /* 0x0000000000017941 */ /* 0x000fea0003800000 */
.L_x_21402:
        /* <DEDUP_REMOVED lines=10> */
.L_x_21398:
[----:B------:R-:W-:Y:S05]  /*f0e0*/  BSYNC B0 ;  /* 0x0000000000007941 */ /* 0x000fea0003800000 */
.L_x_21397:
        /* <DEDUP_REMOVED lines=18> */
.L_x_21409:
[----:B------:R-:W-:-:S07]  /*f210*/  MOV R117, R210 ;  /* 0x000000d200757202 */ /* 0x000fce0000000f00 */
.L_x_21410:
[----:B------:R-:W-:Y:S05]  /*f220*/  BSYNC B1 ;  /* 0x0000000000017941 */ /* 0x000fea0003800000 */
.L_x_21408:
        /* <DEDUP_REMOVED lines=16> */
.L_x_21414:
[----:B------:R-:W-:Y:S05]  /*f330*/  BSYNC B2 ;  /* 0x0000000000027941 */ /* 0x000fea0003800000 */
.L_x_21413:
        /* <DEDUP_REMOVED lines=44> */
.L_x_21412:
[----:B------:R-:W-:Y:S05]  /*f600*/  BSYNC B1 ;  /* 0x0000000000017941 */ /* 0x000fea0003800000 */
.L_x_21411:
        /* <DEDUP_REMOVED lines=11> */
.L_x_21407:
[----:B------:R-:W-:Y:S05]  /*f6c0*/  BSYNC B0 ;  /* 0x0000000000007941 */ /* 0x000fea0003800000 */
.L_x_21406:
        /* <DEDUP_REMOVED lines=18> */
.L_x_21418:
[----:B------:R-:W-:-:S07]  /*f7f0*/  MOV R126, R210 ;  /* 0x000000d2007e7202 */ /* 0x000fce0000000f00 */
.L_x_21419:
[----:B------:R-:W-:Y:S05]  /*f800*/  BSYNC B1 ;  /* 0x0000000000017941 */ /* 0x000fea0003800000 */
.L_x_21417:
        /* <DEDUP_REMOVED lines=16> */
.L_x_21423:
[----:B------:R-:W-:Y:S05]  /*f910*/  BSYNC B2 ;  /* 0x0000000000027941 */ /* 0x000fea0003800000 */
.L_x_21422:
        /* <DEDUP_REMOVED lines=44> */
.L_x_21421:
[----:B------:R-:W-:Y:S05]  /*fbe0*/  BSYNC B1 ;  /* 0x0000000000017941 */ /* 0x000fea0003800000 */
.L_x_21420:
        /* <DEDUP_REMOVED lines=10> */
.L_x_21416:
[----:B------:R-:W-:Y:S05]  /*fc90*/  BSYNC B0 ;  /* 0x0000000000007941 */ /* 0x000fea0003800000 */
.L_x_21415:
        /* <DEDUP_REMOVED lines=18> */
.L_x_21427:
[----:B------:R-:W-:-:S07]  /*fdc0*/  MOV R119, R210 ;  /* 0x000000d200777202 */ /* 0x000fce0000000f00 */
.L_x_21428:
[----:B------:R-:W-:Y:S05]  /*fdd0*/  BSYNC B1 ;  /* 0x0000000000017941 */ /* 0x000fea0003800000 */
.L_x_21426:
        /* <DEDUP_REMOVED lines=16> */
.L_x_21432:
[----:B------:R-:W-:Y:S05]  /*fee0*/  BSYNC B2 ;  /* 0x0000000000027941 */ /* 0x000fea0003800000 */
.L_x_21431:
        /* <DEDUP_REMOVED lines=44> */
.L_x_21430:
[----:B------:R-:W-:Y:S05]  /*101b0*/  BSYNC B1 ;  /* 0x0000000000017941 */ /* 0x000fea0003800000 */
.L_x_21429:
        /* <DEDUP_REMOVED lines=11> */
.L_x_21425:
[----:B------:R-:W-:Y:S05]  /*10270*/  BSYNC B0 ;  /* 0x0000000000007941 */ /* 0x000fea0003800000 */
.L_x_21424:
[----:B------:R-:W-:Y:S01]  /*10280*/  IMAD.WIDE.U32 R122, R129, 0x20, R182 ;  /* 0x00000020817a7825 */ /* 0x000fe200078e00b6 */
[----:B------:R-:W0:Y:S01]  /*10290*/  @P0 LDC.64 R130, c[0x0][0x230] ;  /* 0x00008c00ff820b82 */ /* 0x000e220000000a00 */
[----:B------:R-:W-:Y:S01]  /*102a0*/  BSSY B0, `(.L_x_21433) ;  /* 0x000001c000007945 */ /* 0x000fe20003800000 */
[----:B------:R-:W-:Y:S01]  /*102b0*/  IADD3 R141, R225, 0xa0, RZ ;  /* 0x000000a0e18d7810 */ /* 0x000fe20007ffe0ff */
        /* <DEDUP_REMOVED lines=26> */
.L_x_21434:
[----:B------:R-:W-:Y:S05]  /*10460*/  BSYNC B0 ;  /* 0x0000000000007941 */ /* 0x000fea0003800000 */
.L_x_21433:
        /* <DEDUP_REMOVED lines=22> */
.L_x_21438:
[----:B------:R-:W-:-:S07]  /*105d0*/  IMAD.MOV.U32 R128, RZ, RZ, R210 ;  /* 0x000000ffff807224 */ /* 0x000fce00078e00d2 */
.L_x_21439:
[----:B------:R-:W-:Y:S05]  /*105e0*/  BSYNC B1 ;  /* 0x0000000000017941 */ /* 0x000fea0003800000 */
.L_x_21437:
        /* <DEDUP_REMOVED lines=16> */
.L_x_21443:
[----:B------:R-:W-:Y:S05]  /*106f0*/  BSYNC B2 ;  /* 0x0000000000027941 */ /* 0x000fea0003800000 */
.L_x_21442:
        /* <DEDUP_REMOVED lines=44> */
.L_x_21441:
[----:B------:R-:W-:Y:S05]  /*109c0*/  BSYNC B1 ;  /* 0x0000000000017941 */ /* 0x000fea0003800000 */
.L_x_21440:
        /* <DEDUP_REMOVED lines=10> */
.L_x_21436:
[----:B------:R-:W-:Y:S05]  /*10a70*/  BSYNC B0 ;  /* 0x0000000000007941 */ /* 0x000fea0003800000 */
.L_x_21435:
        /* <DEDUP_REMOVED lines=18> */
.L_x_21447:
[----:B------:R-:W-:-:S07]  /*10ba0*/  IMAD.MOV.U32 R121, RZ, RZ, R210 ;  /* 0x000000ffff797224 */ /* 0x000fce00078e00d2 */
.L_x_21448:
[----:B------:R-:W-:Y:S05]  /*10bb0*/  BSYNC B1 ;  /* 0x0000000000017941 */ /* 0x000fea0003800000 */
.L_x_21446:
        /* <DEDUP_REMOVED lines=16> */
.L_x_21452:
[----:B------:R-:W-:Y:S05]  /*10cc0*/  BSYNC B2 ;  /* 0x0000000000027941 */ /* 0x000fea0003800000 */
.L_x_21451:
        /* <DEDUP_REMOVED lines=43> */
.L_x_21450:
[----:B------:R-:W-:Y:S05]  /*10f80*/  BSYNC B1 ;  /* 0x0000000000017941 */ /* 0x000fea0003800000 */
.L_x_21449:
        /* <DEDUP_REMOVED lines=11> */
.L_x_21445:
[----:B------:R-:W-:Y:S05]  /*11040*/  BSYNC B0 ;  /* 0x0000000000007941 */ /* 0x000fea0003800000 */
.L_x_21444:
        /* <DEDUP_REMOVED lines=18> */
.L_x_21456:
[----:B------:R-:W-:-:S07]  /*11170*/  MOV R130, R210 ;  /* 0x000000d200827202 */ /* 0x000fce0000000f00 */
.L_x_21457:
[----:B------:R-:W-:Y:S05]  /*11180*/  BSYNC B1 ;  /* 0x0000000000017941 */ /* 0x000fea0003800000 */
.L_x_21455:
        /* <DEDUP_REMOVED lines=16> */
.L_x_21461:
[----:B------:R-:W-:Y:S05]  /*11290*/  BSYNC B2 ;  /* 0x0000000000027941 */ /* 0x000fea0003800000 */
.L_x_21460:
        /* <DEDUP_REMOVED lines=43> */
.L_x_21459:
[----:B------:R-:W-:Y:S05]  /*11550*/  BSYNC B1 ;  /* 0x0000000000017941 */ /* 0x000fea0003800000 */
.L_x_21458:
        /* <DEDUP_REMOVED lines=10> */
.L_x_21454:
[----:B------:R-:W-:Y:S05]  /*11600*/  BSYNC B0 ;  /* 0x0000000000007941 */ /* 0x000fea0003800000 */
.L_x_21453:
        /* <DEDUP_REMOVED lines=18> */
.L_x_21465:
[----:B------:R-:W-:-:S07]  /*11730*/  IMAD.MOV.U32 R123, RZ, RZ, R210 ;  /* 0x000000ffff7b7224 */ /* 0x000fce00078e00d2 */
.L_x_21466:
[----:B------:R-:W-:Y:S05]  /*11740*/  BSYNC B1 ;  /* 0x0000000000017941 */ /* 0x000fea0003800000 */
.L_x_21464:
        /* <DEDUP_REMOVED lines=16> */
.L_x_21470:
[----:B------:R-:W-:Y:S05]  /*11850*/  BSYNC B2 ;  /* 0x0000000000027941 */ /* 0x000fea0003800000 */
.L_x_21469:
        /* <DEDUP_REMOVED lines=44> */
.L_x_21468:
[----:B------:R-:W-:Y:S05]  /*11b20*/  BSYNC B1 ;  /* 0x0000000000017941 */ /* 0x000fea0003800000 */
.L_x_21467:
        /* <DEDUP_REMOVED lines=11> */
.L_x_21463:
[----:B------:R-:W-:Y:S05]  /*11be0*/  BSYNC B0 ;  /* 0x0000000000007941 */ /* 0x000fea0003800000 */
.L_x_21462:
        /* <DEDUP_REMOVED lines=18> */
.L_x_21474:
[----:B------:R-:W-:-:S07]  /*11d10*/  IMAD.MOV.U32 R132, RZ, RZ, R210 ;  /* 0x000000ffff847224 */ /* 0x000fce00078e00d2 */
.L_x_21475:
[----:B------:R-:W-:Y:S05]  /*11d20*/  BSYNC B1 ;  /* 0x0000000000017941 */ /* 0x000fea0003800000 */
.L_x_21473:
        /* <DEDUP_REMOVED lines=16> */
.L_x_21479:
[----:B------:R-:W-:Y:S05]  /*11e30*/  BSYNC B2 ;  /* 0x0000000000027941 */ /* 0x000fea0003800000 */
.L_x_21478:
        /* <DEDUP_REMOVED lines=44> */
.L_x_21477:
[----:B------:R-:W-:Y:S05]  /*12100*/  BSYNC B1 ;  /* 0x0000000000017941 */ /* 0x000fea0003800000 */
.L_x_21476:
        /* <DEDUP_REMOVED lines=10> */
.L_x_21472:
[----:B------:R-:W-:Y:S05]  /*121b0*/  BSYNC B0 ;  /* 0x0000000000007941 */ /* 0x000fea0003800000 */
.L_x_21471:
        /* <DEDUP_REMOVED lines=18> */
.L_x_21483:
[----:B------:R-:W-:-:S07]  /*122e0*/  IMAD.MOV.U32 R125, RZ, RZ, R210 ;  /* 0x000000ffff7d7224 */ /* 0x000fce00078e00d2 */
.L_x_21484:
[----:B------:R-:W-:Y:S05]  /*122f0*/  BSYNC B1 ;  /* 0x0000000000017941 */ /* 0x000fea0003800000 */
.L_x_21482:
        /* <DEDUP_REMOVED lines=16> */
.L_x_21488:
[----:B------:R-:W-:Y:S05]  /*12400*/  BSYNC B2 ;  /* 0x0000000000027941 */ /* 0x000fea0003800000 */
.L_x_21487:
        /* <DEDUP_REMOVED lines=44> */
.L_x_21486:
[----:B------:R-:W-:Y:S05]  /*126d0*/  BSYNC B1 ;  /* 0x0000000000017941 */ /* 0x000fea0003800000 */
.L_x_21485:
        /* <DEDUP_REMOVED lines=11> */
.L_x_21481:
[----:B------:R-:W-:Y:S05]  /*12790*/  BSYNC B0 ;  /* 0x0000000000007941 */ /* 0x000fea0003800000 */
.L_x_21480:
        /* <DEDUP_REMOVED lines=18> */
.L_x_21492:
[----:B------:R-:W-:-:S07]  /*128c0*/  IMAD.MOV.U32 R134, RZ, RZ, R210 ;  /* 0x000000ffff867224 */ /* 0x000fce00078e00d2 */
.L_x_21493:
[----:B------:R-:W-:Y:S05]  /*128d0*/  BSYNC B1 ;  /* 0x0000000000017941 */ /* 0x000fea0003800000 */
.L_x_21491:
        /* <DEDUP_REMOVED lines=16> */
.L_x_21497:
[----:B------:R-:W-:Y:S05]  /*129e0*/  BSYNC B2 ;  /* 0x0000000000027941 */ /* 0x000fea0003800000 */
.L_x_21496:
        /* <DEDUP_REMOVED lines=44> */
.L_x_21495:
[----:B------:R-:W-:Y:S05]  /*12cb0*/  BSYNC B1 ;  /* 0x0000000000017941 */ /* 0x000fea0003800000 */
.L_x_21494:
        /* <DEDUP_REMOVED lines=10> */
.L_x_21490:
[----:B------:R-:W-:Y:S05]  /*12d60*/  BSYNC B0 ;  /* 0x0000000000007941 */ /* 0x000fea0003800000 */
.L_x_21489:
        /* <DEDUP_REMOVED lines=18> */
.L_x_21501:
[----:B------:R-:W-:-:S07]  /*12e90*/  IMAD.MOV.U32 R127, RZ, RZ, R210 ;  /* 0x000000ffff7f7224 */ /* 0x000fce00078e00d2 */
.L_x_21502:
[----:B------:R-:W-:Y:S05]  /*12ea0*/  BSYNC B1 ;  /* 0x0000000000017941 */ /* 0x000fea0003800000 */
.L_x_21500:
        /* <DEDUP_REMOVED lines=16> */
.L_x_21506:
[----:B------:R-:W-:Y:S05]  /*12fb0*/  BSYNC B2 ;  /* 0x0000000000027941 */ /* 0x000fea0003800000 */
.L_x_21505:
        /* <DEDUP_REMOVED lines=44> */
.L_x_21504:
[----:B------:R-:W-:Y:S05]  /*13280*/  BSYNC B1 ;  /* 0x0000000000017941 */ /* 0x000fea0003800000 */
.L_x_21503:
        /* <DEDUP_REMOVED lines=11> */
.L_x_21499:
[----:B------:R-:W-:Y:S05]  /*13340*/  BSYNC B0 ;  /* 0x0000000000007941 */ /* 0x000fea0003800000 */
.L_x_21498:
        /* <DEDUP_REMOVED lines=30> */
.L_x_21508:
[----:B------:R-:W-:Y:S05]  /*13530*/  BSYNC B0 ;  /* 0x0000000000007941 */ /* 0x000fea0003800000 */
.L_x_21507:
        /* <DEDUP_REMOVED lines=22> */
.L_x_21512:
[----:B------:R-:W-:-:S07]  /*136a0*/  MOV R136, R210 ;  /* 0x000000d200887202 */ /* 0x000fce0000000f00 */
.L_x_21513:
[----:B------:R-:W-:Y:S05]  /*136b0*/  BSYNC B1 ;  /* 0x0000000000017941 */ /* 0x000fea0003800000 */
.L_x_21511:
        /* <DEDUP_REMOVED lines=16> */
.L_x_21517:
[----:B------:R-:W-:Y:S05]  /*137c0*/  BSYNC B2 ;  /* 0x0000000000027941 */ /* 0x000fea0003800000 */
.L_x_21516:
        /* <DEDUP_REMOVED lines=44> */
.L_x_21515:
[----:B------:R-:W-:Y:S05]  /*13a90*/  BSYNC B1 ;  /* 0x0000000000017941 */ /* 0x000fea0003800000 */
.L_x_21514:
        /* <DEDUP_REMOVED lines=10> */
.L_x_21510:
[----:B------:R-:W-:Y:S05]  /*13b40*/  BSYNC B0 ;  /* 0x0000000000007941 */ /* 0x000fea0003800000 */
.L_x_21509:
        /* <DEDUP_REMOVED lines=18> */
.L_x_21521:
[----:B------:R-:W-:-:S07]  /*13c70*/  MOV R129, R210 ;  /* 0x000000d200817202 */ /* 0x000fce0000000f00 */
.L_x_21522:
[----:B------:R-:W-:Y:S05]  /*13c80*/  BSYNC B1 ;  /* 0x0000000000017941 */ /* 0x000fea0003800000 */
.L_x_21520:
        /* <DEDUP_REMOVED lines=16> */
.L_x_21526:
[----:B------:R-:W-:Y:S05]  /*13d90*/  BSYNC B2 ;  /* 0x0000000000027941 */ /* 0x000fea0003800000 */
.L_x_21525:
        /* <DEDUP_REMOVED lines=43> */
.L_x_21524:
[----:B------:R-:W-:Y:S05]  /*14050*/  BSYNC B1 ;  /* 0x0000000000017941 */ /* 0x000fea0003800000 */
.L_x_21523:
        /* <DEDUP_REMOVED lines=11> */
.L_x_21519:
[----:B------:R-:W-:Y:S05]  /*14110*/  BSYNC B0 ;  /* 0x0000000000007941 */ /* 0x000fea0003800000 */
.L_x_21518:
        /* <DEDUP_REMOVED lines=18> */
.L_x_21530:
[----:B------:R-:W-:-:S07]  /*14240*/  IMAD.MOV.U32 R138, RZ, RZ, R210 ;  /* 0x000000ffff8a7224 */ /* 0x000fce00078e00d2 */
.L_x_21531:
[----:B------:R-:W-:Y:S05]  /*14250*/  BSYNC B1 ;  /* 0x0000000000017941 */ /* 0x000fea0003800000 */
.L_x_21529:
        /* <DEDUP_REMOVED lines=16> */
.L_x_21535:
[----:B------:R-:W-:Y:S05]  /*14360*/  BSYNC B2 ;  /* 0x0000000000027941 */ /* 0x000fea0003800000 */
.L_x_21534:
        /* <DEDUP_REMOVED lines=43> */
.L_x_21533:
[----:B------:R-:W-:Y:S05]  /*14620*/  BSYNC B1 ;  /* 0x0000000000017941 */ /* 0x000fea0003800000 */
.L_x_21532:
        /* <DEDUP_REMOVED lines=10> */
.L_x_21528:
[----:B------:R-:W-:Y:S05]  /*146d0*/  BSYNC B0 ;  /* 0x0000000000007941 */ /* 0x000fea0003800000 */
.L_x_21527:
        /* <DEDUP_REMOVED lines=18> */
.L_x_21539:
[----:B------:R-:W-:-:S07]  /*14800*/  MOV R131, R210 ;  /* 0x000000d200837202 */ /* 0x000fce0000000f00 */
.L_x_21540:
[----:B------:R-:W-:Y:S05]  /*14810*/  BSYNC B1 ;  /* 0x0000000000017941 */ /* 0x000fea0003800000 */
.L_x_21538:
        /* <DEDUP_REMOVED lines=16> */
.L_x_21544:
[----:B------:R-:W-:Y:S05]  /*14920*/  BSYNC B2 ;  /* 0x0000000000027941 */ /* 0x000fea0003800000 */
.L_x_21543:
        /* <DEDUP_REMOVED lines=44> */
.L_x_21542:
[----:B------:R-:W-:Y:S05]  /*14bf0*/  BSYNC B1 ;  /* 0x0000000000017941 */ /* 0x000fea0003800000 */
.L_x_21541:
        /* <DEDUP_REMOVED lines=11> */
.L_x_21537:
[----:B------:R-:W-:Y:S05]  /*14cb0*/  BSYNC B0 ;  /* 0x0000000000007941 */ /* 0x000fea0003800000 */
.L_x_21536:
        /* <DEDUP_REMOVED lines=18> */
.L_x_21548:
[----:B------:R-:W-:-:S07]  /*14de0*/  MOV R140, R210 ;  /* 0x000000d2008c7202 */ /* 0x000fce0000000f00 */
.L_x_21549:
[----:B------:R-:W-:Y:S05]  /*14df0*/  BSYNC B1 ;  /* 0x0000000000017941 */ /* 0x000fea0003800000 */
.L_x_21547:
        /* <DEDUP_REMOVED lines=16> */
.L_x_21553:
[----:B------:R-:W-:Y:S05]  /*14f00*/  BSYNC B2 ;  /* 0x0000000000027941 */ /* 0x000fea0003800000 */
.L_x_21552:
        /* <DEDUP_REMOVED lines=44> */
.L_x_21551:
[----:B------:R-:W-:Y:S05]  /*151d0*/  BSYNC B1 ;  /* 0x0000000000017941 */ /* 0x000fea0003800000 */
.L_x_21550:
        /* <DEDUP_REMOVED lines=10> */
.L_x_21546:
[----:B------:R-:W-:Y:S05]  /*15280*/  BSYNC B0 ;  /* 0x0000000000007941 */ /* 0x000fea0003800000 */
.L_x_21545:
        /* <DEDUP_REMOVED lines=18> */
.L_x_21557:
[----:B------:R-:W-:-:S07]  /*153b0*/  MOV R133, R210 ;  /* 0x000000d200857202 */ /* 0x000fce0000000f00 */
.L_x_21558:
[----:B------:R-:W-:Y:S05]  /*153c0*/  BSYNC B1 ;  /* 0x0000000000017941 */ /* 0x000fea0003800000 */
.L_x_21556:
        /* <DEDUP_REMOVED lines=16> */
.L_x_21562:
[----:B------:R-:W-:Y:S05]  /*154d0*/  BSYNC B2 ;  /* 0x0000000000027941 */ /* 0x000fea0003800000 */
.L_x_21561:
        /* <DEDUP_REMOVED lines=44> */
.L_x_21560:
[----:B------:R-:W-:Y:S05]  /*157a0*/  BSYNC B1 ;  /* 0x0000000000017941 */ /* 0x000fea0003800000 */
.L_x_21559:
        /* <DEDUP_REMOVED lines=11> */
.L_x_21555:
[----:B------:R-:W-:Y:S05]  /*15860*/  BSYNC B0 ;  /* 0x0000000000007941 */ /* 0x000fea0003800000 */
.L_x_21554:
        /* <DEDUP_REMOVED lines=18> */
.L_x_21566:
[----:B------:R-:W-:-:S07]  /*15990*/  MOV R142, R210 ;  /* 0x000000d2008e7202 */ /* 0x000fce0000000f00 */
.L_x_21567:
[----:B------:R-:W-:Y:S05]  /*159a0*/  BSYNC B1 ;  /* 0x0000000000017941 */ /* 0x000fea0003800000 */
.L_x_21565:
        /* <DEDUP_REMOVED lines=16> */
.L_x_21571:
[----:B------:R-:W-:Y:S05]  /*15ab0*/  BSYNC B2 ;  /* 0x0000000000027941 */ /* 0x000fea0003800000 */
.L_x_21570:
        /* <DEDUP_REMOVED lines=44> */
.L_x_21569:
[----:B------:R-:W-:Y:S05]  /*15d80*/  BSYNC B1 ;  /* 0x0000000000017941 */ /* 0x000fea0003800000 */
.L_x_21568:
        /* <DEDUP_REMOVED lines=10> */
.L_x_21564:
[----:B------:R-:W-:Y:S05]  /*15e30*/  BSYNC B0 ;  /* 0x0000000000007941 */ /* 0x000fea0003800000 */
.L_x_21563:
        /* <DEDUP_REMOVED lines=18> */
.L_x_21575:
[----:B------:R-:W-:-:S07]  /*15f60*/  MOV R135, R210 ;  /* 0x000000d200877202 */ /* 0x000fce0000000f00 */
.L_x_21576:
[----:B------:R-:W-:Y:S05]  /*15f70*/  BSYNC B1 ;  /* 0x0000000000017941 */ /* 0x000fea0003800000 */
.L_x_21574:
        /* <DEDUP_REMOVED lines=16> */
.L_x_21580:
[----:B------:R-:W-:Y:S05]  /*16080*/  BSYNC B2 ;  /* 0x0000000000027941 */ /* 0x000fea0003800000 */
.L_x_21579:
        /* <DEDUP_REMOVED lines=44> */
.L_x_21578:
[----:B------:R-:W-:Y:S05]  /*16350*/  BSYNC B1 ;  /* 0x0000000000017941 */ /* 0x000fea0003800000 */
.L_x_21577:
        /* <DEDUP_REMOVED lines=11> */
.L_x_21573:
[----:B------:R-:W-:Y:S05]  /*16410*/  BSYNC B0 ;  /* 0x0000000000007941 */ /* 0x000fea0003800000 */
.L_x_21572:
        /* <DEDUP_REMOVED lines=30> */
.L_x_21582:
[----:B------:R-:W-:Y:S05]  /*16600*/  BSYNC B0 ;  /* 0x0000000000007941 */ /* 0x000fea0003800000 */
.L_x_21581:
        /* <DEDUP_REMOVED lines=22> */
.L_x_21586:
[----:B------:R-:W-:-:S07]  /*16770*/  IMAD.MOV.U32 R207, RZ, RZ, R210 ;  /* 0x000000ffffcf7224 */ /* 0x000fce00078e00d2 */
.L_x_21587:
[----:B------:R-:W-:Y:S05]  /*16780*/  BSYNC B1 ;  /* 0x0000000000017941 */ /* 0x000fea0003800000 */
.L_x_21585:
        /* <DEDUP_REMOVED lines=16> */
.L_x_21591:
[----:B------:R-:W-:Y:S05]  /*16890*/  BSYNC B2 ;  /* 0x0000000000027941 */ /* 0x000fea0003800000 */
.L_x_21590:
        /* <DEDUP_REMOVED lines=44> */
.L_x_21589:
[----:B------:R-:W-:Y:S05]  /*16b60*/  BSYNC B1 ;  /* 0x0000000000017941 */ /* 0x000fea0003800000 */
.L_x_21588:
        /* <DEDUP_REMOVED lines=10> */
.L_x_21584:
[----:B------:R-:W-:Y:S05]  /*16c10*/  BSYNC B0 ;  /* 0x0000000000007941 */ /* 0x000fea0003800000 */
.L_x_21583:
        /* <DEDUP_REMOVED lines=18> */
.L_x_21595:
[----:B------:R-:W-:-:S07]  /*16d40*/  IMAD.MOV.U32 R137, RZ, RZ, R210 ;  /* 0x000000ffff897224 */ /* 0x000fce00078e00d2 */
.L_x_21596:
[----:B------:R-:W-:Y:S05]  /*16d50*/  BSYNC B1 ;  /* 0x0000000000017941 */ /* 0x000fea0003800000 */
.L_x_21594:
        /* <DEDUP_REMOVED lines=16> */
.L_x_21600:
[----:B------:R-:W-:Y:S05]  /*16e60*/  BSYNC B2 ;  /* 0x0000000000027941 */ /* 0x000fea0003800000 */
.L_x_21599:
        /* <DEDUP_REMOVED lines=43> */
.L_x_21598:
[----:B------:R-:W-:Y:S05]  /*17120*/  BSYNC B1 ;  /* 0x0000000000017941 */ /* 0x000fea0003800000 */
.L_x_21597:
        /* <DEDUP_REMOVED lines=11> */
.L_x_21593:
[----:B------:R-:W-:Y:S05]  /*171e0*/  BSYNC B0 ;  /* 0x0000000000007941 */ /* 0x000fea0003800000 */
.L_x_21592:
        /* <DEDUP_REMOVED lines=18> */
.L_x_21604:
[----:B------:R-:W-:-:S07]  /*17310*/  MOV R168, R210 ;  /* 0x000000d200a87202 */ /* 0x000fce0000000f00 */
.L_x_21605:
[----:B------:R-:W-:Y:S05]  /*17320*/  BSYNC B1 ;  /* 0x0000000000017941 */ /* 0x000fea0003800000 */
.L_x_21603:
        /* <DEDUP_REMOVED lines=16> */
.L_x_21609:
[----:B------:R-:W-:Y:S05]  /*17430*/  BSYNC B2 ;  /* 0x0000000000027941 */ /* 0x000fea0003800000 */
.L_x_21608:
        /* <DEDUP_REMOVED lines=43> */
.L_x_21607:
[----:B------:R-:W-:Y:S05]  /*176f0*/  BSYNC B1 ;  /* 0x0000000000017941 */ /* 0x000fea0003800000 */
.L_x_21606:
        /* <DEDUP_REMOVED lines=10> */
.L_x_21602:
[----:B------:R-:W-:Y:S05]  /*177a0*/  BSYNC B0 ;  /* 0x0000000000007941 */ /* 0x000fea0003800000 */
.L_x_21601:
        /* <DEDUP_REMOVED lines=18> */
.L_x_21613:
[----:B------:R-:W-:-:S07]  /*178d0*/  IMAD.MOV.U32 R139, RZ, RZ, R210 ;  /* 0x000000ffff8b7224 */ /* 0x000fce00078e00d2 */
.L_x_21614:
[----:B------:R-:W-:Y:S05]  /*178e0*/  BSYNC B1 ;  /* 0x0000000000017941 */ /* 0x000fea0003800000 */
.L_x_21612:
        /* <DEDUP_REMOVED lines=16> */
.L_x_21618:
[----:B------:R-:W-:Y:S05]  /*179f0*/  BSYNC B2 ;  /* 0x0000000000027941 */ /* 0x000fea0003800000 */
.L_x_21617:
        /* <DEDUP_REMOVED lines=44> */
.L_x_21616:
[----:B------:R-:W-:Y:S05]  /*17cc0*/  BSYNC B1 ;  /* 0x0000000000017941 */ /* 0x000fea0003800000 */
.L_x_21615:
        /* <DEDUP_REMOVED lines=11> */
.L_x_21611:
[----:B------:R-:W-:Y:S05]  /*17d80*/  BSYNC B0 ;  /* 0x0000000000007941 */ /* 0x000fea0003800000 */
.L_x_21610:
        /* <DEDUP_REMOVED lines=18> */
.L_x_21622:
[----:B------:R-:W-:-:S07]  /*17eb0*/  IMAD.MOV.U32 R168, RZ, RZ, R210 ;  /* 0x000000ffffa87224 */ /* 0x000fce00078e00d2 */
.L_x_21623:
[----:B------:R-:W-:Y:S05]  /*17ec0*/  BSYNC B1 ;  /* 0x0000000000017941 */ /* 0x000fea0003800000 */
.L_x_21621:
        /* <DEDUP_REMOVED lines=16> */
.L_x_21627:
[----:B------:R-:W-:Y:S05]  /*17fd0*/  BSYNC B2 ;  /* 0x0000000000027941 */ /* 0x000fea0003800000 */
.L_x_21626:
        /* <DEDUP_REMOVED lines=44> */
.L_x_21625:
[----:B------:R-:W-:Y:S05]  /*182a0*/  BSYNC B1 ;  /* 0x0000000000017941 */ /* 0x000fea0003800000 */
.L_x_21624:
        /* <DEDUP_REMOVED lines=10> */
.L_x_21620:
[----:B------:R-:W-:Y:S05]  /*18350*/  BSYNC B0 ;  /* 0x0000000000007941 */ /* 0x000fea0003800000 */
.L_x_21619:
        /* <DEDUP_REMOVED lines=18> */
.L_x_21631:
[----:B------:R-:W-:-:S07]  /*18480*/  IMAD.MOV.U32 R141, RZ, RZ, R210 ;  /* 0x000000ffff8d7224 */ /* 0x000fce00078e00d2 */
.L_x_21632:
[----:B------:R-:W-:Y:S05]  /*18490*/  BSYNC B1 ;  /* 0x0000000000017941 */ /* 0x000fea0003800000 */
.L_x_21630:
        /* <DEDUP_REMOVED lines=16> */
.L_x_21636:
[----:B------:R-:W-:Y:S05]  /*185a0*/  BSYNC B2 ;  /* 0x0000000000027941 */ /* 0x000fea0003800000 */
.L_x_21635:
        /* <DEDUP_REMOVED lines=44> */
.L_x_21634:
[----:B------:R-:W-:Y:S05]  /*18870*/  BSYNC B1 ;  /* 0x0000000000017941 */ /* 0x000fea0003800000 */
.L_x_21633:
        /* <DEDUP_REMOVED lines=11> */
.L_x_21629:
[----:B------:R-:W-:Y:S05]  /*18930*/  BSYNC B0 ;  /* 0x0000000000007941 */ /* 0x000fea0003800000 */
.L_x_21628:
        /* <DEDUP_REMOVED lines=18> */
.L_x_21640:
[----:B------:R-:W-:-:S07]  /*18a60*/  IMAD.MOV.U32 R168, RZ, RZ, R210 ;  /* 0x000000ffffa87224 */ /* 0x000fce00078e00d2 */
.L_x_21641:
[----:B------:R-:W-:Y:S05]  /*18a70*/  BSYNC B1 ;  /* 0x0000000000017941 */ /* 0x000fea0003800000 */
.L_x_21639:
        /* <DEDUP_REMOVED lines=16> */
.L_x_21645:
[----:B------:R-:W-:Y:S05]  /*18b80*/  BSYNC B2 ;  /* 0x0000000000027941 */ /* 0x000fea0003800000 */
.L_x_21644:
        /* <DEDUP_REMOVED lines=44> */
.L_x_21643:
[----:B------:R-:W-:Y:S05]  /*18e50*/  BSYNC B1 ;  /* 0x0000000000017941 */ /* 0x000fea0003800000 */
.L_x_21642:
        /* <DEDUP_REMOVED lines=10> */
.L_x_21638:
[----:B------:R-:W-:Y:S05]  /*18f00*/  BSYNC B0 ;  /* 0x0000000000007941 */ /* 0x000fea0003800000 */
.L_x_21637:
        /* <DEDUP_REMOVED lines=18> */
.L_x_21649:
[----:B------:R-:W-:-:S07]  /*19030*/  IMAD.MOV.U32 R143, RZ, RZ, R210 ;  /* 0x000000ffff8f7224 */ /* 0x000fce00078e00d2 */
.L_x_21650:
[----:B------:R-:W-:Y:S05]  /*19040*/  BSYNC B1 ;  /* 0x0000000000017941 */ /* 0x000fea0003800000 */
.L_x_21648:
        /* <DEDUP_REMOVED lines=16> */
.L_x_21654:
[----:B------:R-:W-:Y:S05]  /*19150*/  BSYNC B2 ;  /* 0x0000000000027941 */ /* 0x000fea0003800000 */
.L_x_21653:
        /* <DEDUP_REMOVED lines=44> */
.L_x_21652:
[----:B------:R-:W-:Y:S05]  /*19420*/  BSYNC B1 ;  /* 0x0000000000017941 */ /* 0x000fea0003800000 */
.L_x_21651:
        /* <DEDUP_REMOVED lines=11> */
.L_x_21647:
[----:B------:R-:W-:Y:S05]  /*194e0*/  BSYNC B0 ;  /* 0x0000000000007941 */ /* 0x000fea0003800000 */
.L_x_21646:
[----:B------:R-:W-:Y:S01]  /*194f0*/  FADD.FTZ R180, RZ, R80 ;  /* 0x00000050ffb47221 */ /* 0x000fe20000010000 */
[----:B------:R-:W-:Y:S01]  /*19500*/  IMAD.WIDE.U32 R182, R227, 0x20, R182 ;  /* 0x00000020e3b67825 */ /* 0x000fe200078e00b6 */
[----:B------:R-:W-:Y:S01]  /*19510*/  BSSY B0, `(.L_x_21655) ;  /* 0x0000057000007945 */ /* 0x000fe20003800000 */
[----:B------:R-:W-:Y:S02]  /*19520*/  LOP3.LUT P0, RZ, R0, 0x1f, RZ, 0xc0, !PT ;  /* 0x0000001f00ff7812 */ /* 0x000fe4000780c0ff */
[----:B------:R-:W-:Y:S01]  /*19530*/  FADD.FTZ R181, R180, R81 ;  /* 0x00000051b4b57221 */ /* 0x000fe20000010000 */
[----:B------:R0:W-:Y:S03]  /*19540*/  STG.E.128 desc[UR4][R182.64], R136 ;  /* 0x00000088b6007986 */ /* 0x0001e6000c101d04 */
[----:B------:R-:W-:Y:S01]  /*19550*/  FADD.FTZ R180, R181, R82 ;  /* 0x00000052b5b47221 */ /* 0x000fe20000010000 */
[----:B------:R0:W-:Y:S03]  /*19560*/  STG.E.128 desc[UR4][R182.64+0x10], R140 ;  /* 0x0000108cb6007986 */ /* 0x0001e6000c101d04 */
        /* <DEDUP_REMOVED lines=60> */
[----:B0-----:R-:W-:Y:S06]  /*19930*/  @!P3 BRA `(.L_x_21656) ;  /* 0x000000000050b947 */ /* 0x001fec0003800000 */
        /* <DEDUP_REMOVED lines=20> */
.L_x_21656:
[----:B------:R-:W-:Y:S05]  /*19a80*/  BSYNC B0 ;  /* 0x0000000000007941 */ /* 0x000fea0003800000 */
.L_x_21655:
[----:B------:R-:W-:Y:S01]  /*19a90*/  UMOV UR10, 0xffffffff ;  /* 0xffffffff000a7882 */ /* 0x000fe20000000000 */
[----:B------:R-:W-:Y:S02]  /*19aa0*/  FADD.FTZ R226, R226, R143 ;  /* 0x0000008fe2e27221 */ /* 0x000fe40000010000 */
[----:B------:R-:W-:Y:S05]  /*19ab0*/  BRA.DIV UR10, `(.L_x_21657) ;  /* 0x000000220a2c7947 */ /* 0x000fea000b800000 */
[----:B0-----:R-:W0:Y:S01]  /*19ac0*/  SHFL.BFLY PT, R181, R226, 0x1, 0x1f ;  /* 0x0c201f00e2b57f89 */ /* 0x001e2200000e0000 */
        /* <DEDUP_REMOVED lines=148> */
.L_x_21672:
        /* <DEDUP_REMOVED lines=17> */
[----:B------:R-:W-:Y:S01]  /*1a520*/  FSEL R180, R219, RZ, !P2 ;  /* 0x000000ffdbb47208 */ /* 0x000fe20005000000 */
[----:B------:R-:W-:-:S04]  /*1a530*/  VIADD R170, R222, 0xffffffff ;  /* 0xffffffffdeaa7836 */ /* 0x000fc80000000000 */
[C---:B------:R-:W-:Y:S01]  /*1a540*/  FADD.FTZ R86, -R180.reuse, R86 ;  /* 0x00000056b4567221 */ /* 0x040fe20000010100 */
[C---:B------:R-:W-:Y:S01]  /*1a550*/  FADD.FTZ R182, -R180.reuse, R81 ;  /* 0x00000051b4b67221 */ /* 0x040fe20000010100 */
[C---:B------:R-:W-:Y:S01]  /*1a560*/  FADD.FTZ R218, -R180.reuse, R83 ;  /* 0x00000053b4da7221 */ /* 0x040fe20000010100 */
[C---:B------:R-:W-:Y:S01]  /*1a570*/  FADD.FTZ R106, -R180.reuse, R106 ;  /* 0x0000006ab46a7221 */ /* 0x040fe20000010100 */
[C---:B------:R-:W-:Y:S01]  /*1a580*/  FADD.FTZ R224, -R180.reuse, R89 ;  /* 0x00000059b4e07221 */ /* 0x040fe20000010100 */
[C---:B------:R-:W-:Y:S01]  /*1a590*/  FADD.FTZ R114, -R180.reuse, R114 ;  /* 0x00000072b4727221 */ /* 0x040fe20000010100 */
[----:B------:R-:W-:Y:S01]  /*1a5a0*/  SHF.L.U32 R83, R67, 0x10, RZ ;  /* 0x0000001043537819 */ /* 0x000fe200000006ff */
[----:B------:R-:W-:Y:S01]  /*1a5b0*/  FMUL.FTZ R89, R217, R86 ;  /* 0x00000056d9597220 */ /* 0x000fe20000410000 */
[----:B------:R-:W-:Y:S01]  /*1a5c0*/  PRMT R81, R67, 0x7632, R81 ;  /* 0x0000763243517816 */ /* 0x000fe20000000051 */
[C---:B------:R-:W-:Y:S01]  /*1a5d0*/  FADD.FTZ R222, -R180.reuse, R87 ;  /* 0x00000057b4de7221 */ /* 0x040fe20000010100 */
[C---:B------:R-:W-:Y:S01]  /*1a5e0*/  FADD.FTZ R244, -R180.reuse, R109 ;  /* 0x0000006db4f47221 */ /* 0x040fe20000010100 */
[C---:B------:R-:W-:Y:S01]  /*1a5f0*/  FADD.FTZ R110, -R180.reuse, R110 ;  /* 0x0000006eb46e7221 */ /* 0x040fe20000010100 */
[C---:B------:R-:W-:Y:S01]  /*1a600*/  FADD.FTZ R82, -R180.reuse, R82 ;  /* 0x00000052b4527221 */ /* 0x040fe20000010100 */
[C---:B------:R-:W-:Y:S01]  /*1a610*/  FADD.FTZ R252, -R180.reuse, R117 ;  /* 0x00000075b4fc7221 */ /* 0x040fe20000010100 */
[C---:B------:R-:W-:Y:S01]  /*1a620*/  FMUL.FTZ R109, R217.reuse, R106 ;  /* 0x0000006ad96d7220 */ /* 0x040fe20000410000 */
[C---:B------:R-:W-:Y:S01]  /*1a630*/  FADD.FTZ R84, -R180.reuse, R84 ;  /* 0x00000054b4547221 */ /* 0x040fe20000010100 */
[----:B------:R-:W-:Y:S01]  /*1a640*/  FADD.FTZ R118, -R180, R118 ;  /* 0x00000076b4767221 */ /* 0x000fe20000010100 */
[----:B------:R-:W-:Y:S01]  /*1a650*/  FMUL.FTZ R117, R217, R114 ;  /* 0x00000072d9757220 */ /* 0x000fe20000410000 */
[----:B------:R-:W-:Y:S01]  /*1a660*/  PRMT R106, R66, 0x7632, R106 ;  /* 0x00007632426a7816 */ /* 0x000fe2000000006a */
[C---:B------:R-:W-:Y:S01]  /*1a670*/  FADD.FTZ R226, -R180.reuse, R91 ;  /* 0x0000005bb4e27221 */ /* 0x040fe20000010100 */
[----:B------:R-:W-:Y:S01]  /*1a680*/  FADD.FTZ R248, -R180, R113 ;  /* 0x00000071b4f87221 */ /* 0x000fe20000010100 */
[----:B------:R-:W-:-:S02]  /*1a690*/  IMAD.U32 R114, R81, 0x10000, RZ ;  /* 0x0001000051727824 */ /* 0x000fc400078e00ff */
[----:B------:R-:W-:Y:S01]  /*1a6a0*/  FFMA.FTZ R83, R89, R83, R22 ;  /* 0x0000005359537223 */ /* 0x000fe20000010016 */
[----:B------:R-:W-:Y:S01]  /*1a6b0*/  FADD.FTZ R220, -R180, R85 ;  /* 0x00000055b4dc7221 */ /* 0x000fe20000010100 */
[C---:B------:R-:W-:Y:S01]  /*1a6c0*/  FMUL.FTZ R91, R217.reuse, R222 ;  /* 0x000000ded95b7220 */ /* 0x040fe20000410000 */
[----:B------:R-:W-:Y:S01]  /*1a6d0*/  FMUL.FTZ R113, R217, R110 ;  /* 0x0000006ed9717220 */ /* 0x000fe20000410000 */
[----:B------:R-:W-:Y:S01]  /*1a6e0*/  PRMT R81, R65, 0x7632, R81 ;  /* 0x0000763241517816 */ /* 0x000fe20000000051 */
[----:B------:R-:W-:Y:S01]  /*1a6f0*/  FMUL.FTZ R85, R217, R82 ;  /* 0x00000052d9557220 */ /* 0x000fe20000410000 */
[----:B------:R-:W-:Y:S01]  /*1a700*/  SHF.L.U32 R89, R65, 0x10, RZ ;  /* 0x0000001041597819 */ /* 0x000fe200000006ff */
[C---:B------:R-:W-:Y:S01]  /*1a710*/  FMUL.FTZ R84, R217.reuse, R84 ;  /* 0x00000054d9547220 */ /* 0x040fe20000410000 */
[----:B------:R-:W-:Y:S01]  /*1a720*/  SHF.L.U32 R110, R66, 0x10, RZ ;  /* 0x00000010426e7819 */ /* 0x000fe200000006ff */
[----:B------:R-:W-:Y:S01]  /*1a730*/  FMUL.FTZ R181, R217, R118 ;  /* 0x00000076d9b57220 */ /* 0x000fe20000410000 */
[----:B------:R-:W-:Y:S01]  /*1a740*/  FADD.FTZ R80, -R180, R80 ;  /* 0x00000050b4507221 */ /* 0x000fe20000010100 */
[----:B------:R-:W-:-:S02]  /*1a750*/  IMAD.U32 R118, R106, 0x10000, RZ ;  /* 0x000100006a767824 */ /* 0x000fc400078e00ff */
[----:B------:R-:W-:Y:S01]  /*1a760*/  FFMA.FTZ R106, R91, R114, R174 ;  /* 0x000000725b6a7223 */ /* 0x000fe200000100ae */
[----:B------:R-:W-:Y:S02]  /*1a770*/  IMAD.U32 R114, R81, 0x10000, RZ ;  /* 0x0001000051727824 */ /* 0x000fe400078e00ff */
[----:B------:R-:W-:Y:S01]  /*1a780*/  FFMA.FTZ R89, R85, R89, R20 ;  /* 0x0000005955597223 */ /* 0x000fe20000010014 */
[----:B------:R-:W-:Y:S01]  /*1a790*/  FFMA.FTZ R81, R84, R110, R21 ;  /* 0x0000006e54517223 */ /* 0x000fe20000010015 */
[----:B------:R-:W-:Y:S01]  /*1a7a0*/  SHF.L.U32 R85, R64, 0x10, RZ ;  /* 0x0000001040557819 */ /* 0x000fe200000006ff */
[----:B------:R-:W-:Y:S01]  /*1a7b0*/  FMUL.FTZ R80, R217, R80 ;  /* 0x00000050d9507220 */ /* 0x000fe20000410000 */
[----:B------:R-:W-:Y:S01]  /*1a7c0*/  PRMT R110, R63, 0x7632, R110 ;  /* 0x000076323f6e7816 */ /* 0x000fe2000000006e */
[C---:B------:R-:W-:Y:S01]  /*1a7d0*/  FADD.FTZ R230, -R180.reuse, R95 ;  /* 0x0000005fb4e67221 */ /* 0x040fe20000010100 */
[C---:B------:R-:W-:Y:S01]  /*1a7e0*/  FMUL.FTZ R220, R217.reuse, R220 ;  /* 0x000000dcd9dc7220 */ /* 0x040fe20000410000 */
[C---:B------:R-:W-:Y:S01]  /*1a7f0*/  FADD.FTZ R94, -R180.reuse, R94 ;  /* 0x0000005eb45e7221 */ /* 0x040fe20000010100 */
[----:B------:R-:W-:Y:S01]  /*1a800*/  FADD.FTZ R234, -R180, R99 ;  /* 0x00000063b4ea7221 */ /* 0x000fe20000010100 */
[----:B------:R-:W-:Y:S01]  /*1a810*/  PRMT R84, R64, 0x7632, R84 ;  /* 0x0000763240547816 */ /* 0x000fe20000000054 */
[----:B------:R-:W-:Y:S01]  /*1a820*/  FFMA.FTZ R80, R80, R85, R19 ;  /* 0x0000005550507223 */ /* 0x000fe20000010013 */
[----:B------:R-:W-:Y:S01]  /*1a830*/  FMUL.FTZ R99, R217, R230 ;  /* 0x000000e6d9637220 */ /* 0x000fe20000410000 */
[----:B------:R-:W-:Y:S01]  /*1a840*/  IMAD.U32 R110, R110, 0x10000, RZ ;  /* 0x000100006e6e7824 */ /* 0x000fe200078e00ff */
[----:B------:R-:W-:Y:S01]  /*1a850*/  PRMT R85, R62, 0x7632, R85 ;  /* 0x000076323e557816 */ /* 0x000fe20000000055 */
[----:B------:R-:W-:Y:S01]  /*1a860*/  FFMA.FTZ R220, R220, R118, R173 ;  /* 0x00000076dcdc7223 */ /* 0x000fe200000100ad */
[C---:B------:R-:W-:Y:S01]  /*1a870*/  FADD.FTZ R232, -R180.reuse, R97 ;  /* 0x00000061b4e87221 */ /* 0x040fe20000010100 */
[----:B------:R-:W-:Y:S01]  /*1a880*/  SHF.L.U32 R118, R63, 0x10, RZ ;  /* 0x000000103f767819 */ /* 0x000fe200000006ff */
[----:B------:R-:W-:Y:S01]  /*1a890*/  FADD.FTZ R90, -R180, R90 ;  /* 0x0000005ab45a7221 */ /* 0x000fe20000010100 */
[C---:B------:R-:W-:Y:S01]  /*1a8a0*/  FMUL.FTZ R87, R217.reuse, R218 ;  /* 0x000000dad9577220 */ /* 0x040fe20000410000 */
[C---:B------:R-:W-:Y:S01]  /*1a8b0*/  FMUL.FTZ R97, R217.reuse, R94 ;  /* 0x0000005ed9617220 */ /* 0x040fe20000410000 */
[----:B------:R-:W-:Y:S01]  /*1a8c0*/  FMUL.FTZ R182, R217, R182 ;  /* 0x000000b6d9b67220 */ /* 0x000fe20000410000 */
[----:B------:R-:W-:-:S02]  /*1a8d0*/  IMAD.U32 R84, R84, 0x10000, RZ ;  /* 0x0001000054547824 */ /* 0x000fc400078e00ff */
[----:B------:R-:W-:Y:S01]  /*1a8e0*/  FFMA.FTZ R110, R99, R110, R178 ;  /* 0x0000006e636e7223 */ /* 0x000fe200000100b2 */
[C---:B------:R-:W-:Y:S01]  /*1a8f0*/  FADD.FTZ R92, -R180.reuse, R92 ;  /* 0x0000005cb45c7221 */ /* 0x040fe20000010100 */
[----:B------:R-:W-:Y:S02]  /*1a900*/  IMAD.U32 R99, R85, 0x10000, RZ ;  /* 0x0001000055637824 */ /* 0x000fe400078e00ff */
[----:B------:R-:W-:Y:S01]  /*1a910*/  FADD.FTZ R228, -R180, R93 ;  /* 0x0000005db4e47221 */ /* 0x000fe20000010100 */
[----:B------:R-:W-:Y:S01]  /*1a920*/  SHF.L.U32 R85, R61, 0x10, RZ ;  /* 0x000000103d557819 */ /* 0x000fe200000006ff */
[----:B------:R-:W-:Y:S01]  /*1a930*/  FMUL.FTZ R93, R217, R90 ;  /* 0x0000005ad95d7220 */ /* 0x000fe20000410000 */
[----:B------:R-:W-:Y:S01]  /*1a940*/  FFMA.FTZ R114, R87, R114, R172 ;  /* 0x0000007257727223 */ /* 0x000fe200000100ac */
[----:B------:R-:W-:Y:S01]  /*1a950*/  FFMA.FTZ R97, R97, R118, R26 ;  /* 0x0000007661617223 */ /* 0x000fe2000001001a */
[----:B------:R-:W-:Y:S01]  /*1a960*/  FFMA.FTZ R87, R182, R84, R171 ;  /* 0x00000054b6577223 */ /* 0x000fe200000100ab */
[----:B------:R-:W-:Y:S01]  /*1a970*/  SHF.L.U32 R118, R62, 0x10, RZ ;  /* 0x000000103e767819 */ /* 0x000fe200000006ff */
[----:B------:R-:W-:Y:S01]  /*1a980*/  FMUL.FTZ R92, R217, R92 ;  /* 0x0000005cd95c7220 */ /* 0x000fe20000410000 */
[----:B------:R-:W-:Y:S01]  /*1a990*/  PRMT R84, R61, 0x7632, R84 ;  /* 0x000076323d547816 */ /* 0x000fe20000000054 */
[C---:B------:R-:W-:Y:S01]  /*1a9a0*/  FADD.FTZ R121, -R180.reuse, R121 ;  /* 0x00000079b4797221 */ /* 0x040fe20000010100 */
[----:B------:R-:W-:Y:S01]  /*1a9b0*/  FADD.FTZ R122, -R180, R122 ;  /* 0x0000007ab47a7221 */ /* 0x000fe20000010100 */
[----:B------:R-:W-:Y:S01]  /*1a9c0*/  FFMA.FTZ R93, R93, R85, R24 ;  /* 0x000000555d5d7223 */ /* 0x000fe20000010018 */
[----:B------:R-:W-:Y:S01]  /*1a9d0*/  PRMT R85, R58, 0x7632, R85 ;  /* 0x000076323a557816 */ /* 0x000fe20000000055 */
[----:B------:R-:W-:Y:S01]  /*1a9e0*/  FADD.FTZ R88, -R180, R88 ;  /* 0x00000058b4587221 */ /* 0x000fe20000010100 */
[----:B------:R-:W-:Y:S01]  /*1a9f0*/  FFMA.FTZ R92, R92, R118, R25 ;  /* 0x000000765c5c7223 */ /* 0x000fe20000010019 */
[----:B------:R-:W-:Y:S01]  /*1aa00*/  FMUL.FTZ R82, R217, R121 ;  /* 0x00000079d9527220 */ /* 0x000fe20000410000 */
[----:B------:R-:W-:-:S02]  /*1aa10*/  IMAD.U32 R118, R84, 0x10000, RZ ;  /* 0x0001000054767824 */ /* 0x000fc400078e00ff */
[C---:B------:R-:W-:Y:S01]  /*1aa20*/  FMUL.FTZ R121, R217.reuse, R122 ;  /* 0x0000007ad9797220 */ /* 0x040fe20000410000 */
[----:B------:R-:W-:Y:S01]  /*1aa30*/  PRMT R84, R60, 0x7632, R84 ;  /* 0x000076323c547816 */ /* 0x000fe20000000054 */
[----:B------:R-:W-:Y:S01]  /*1aa40*/  FADD.FTZ R129, -R180, R129 ;  /* 0x00000081b4817221 */ /* 0x000fe20000010100 */
[----:B------:R-:W-:Y:S01]  /*1aa50*/  SHF.L.U32 R122, R60, 0x10, RZ ;  /* 0x000000103c7a7819 */ /* 0x000fe200000006ff */
[----:B------:R-:W-:Y:S01]  /*1aa60*/  FMUL.FTZ R88, R217, R88 ;  /* 0x00000058d9587220 */ /* 0x000fe20000410000 */
[----:B------:R-:W-:Y:S02]  /*1aa70*/  IMAD.U32 R219, R85, 0x10000, RZ ;  /* 0x0001000055db7824 */ /* 0x000fe400078e00ff */
[C---:B------:R-:W-:Y:S01]  /*1aa80*/  FADD.FTZ R102, -R180.reuse, R102 ;  /* 0x00000066b4667221 */ /* 0x040fe20000010100 */
[C---:B------:R-:W-:Y:S01]  /*1aa90*/  FADD.FTZ R138, -R180.reuse, R138 ;  /* 0x0000008ab48a7221 */ /* 0x040fe20000010100 */
[----:B------:R-:W-:Y:S01]  /*1aaa0*/  PRMT R85, R57, 0x7632, R85 ;  /* 0x0000763239557816 */ /* 0x000fe20000000055 */
[----:B------:R-:W-:Y:S01]  /*1aab0*/  FADD.FTZ R141, -R180, R141 ;  /* 0x0000008db48d7221 */ /* 0x000fe20000010100 */
[----:B------:R-:W-:Y:S01]  /*1aac0*/  FMUL.FTZ R224, R217, R224 ;  /* 0x000000e0d9e07220 */ /* 0x000fe20000410000 */
[----:B------:R-:W-:-:S02]  /*1aad0*/  IMAD.U32 R84, R84, 0x10000, RZ ;  /* 0x0001000054547824 */ /* 0x000fc400078e00ff */
[C---:B------:R-:W-:Y:S01]  /*1aae0*/  FADD.FTZ R96, -R180.reuse, R96 ;  /* 0x00000060b4607221 */ /* 0x040fe20000010100 */
[C---:B------:R-:W-:Y:S01]  /*1aaf0*/  FADD.FTZ R240, -R180.reuse, R105 ;  /* 0x00000069b4f07221 */ /* 0x040fe20000010100 */
[----:B------:R-:W-:Y:S01]  /*1ab00*/  FADD.FTZ R125, -R180, R125 ;  /* 0x0000007db47d7221 */ /* 0x000fe20000010100 */
[C---:B------:R-:W-:Y:S01]  /*1ab10*/  FMUL.FTZ R90, R217.reuse, R129 ;  /* 0x00000081d95a7220 */ /* 0x040fe20000410000 */
[----:B------:R-:W-:Y:S01]  /*1ab20*/  FFMA.FTZ R122, R88, R122, R23 ;  /* 0x0000007a587a7223 */ /* 0x000fe20000010017 */
[----:B------:R-:W-:Y:S01]  /*1ab30*/  FADD.FTZ R126, -R180, R126 ;  /* 0x0000007eb47e7221 */ /* 0x000fe20000010100 */
[C---:B------:R-:W-:Y:S01]  /*1ab40*/  FMUL.FTZ R105, R217.reuse, R102 ;  /* 0x00000066d9697220 */ /* 0x040fe20000410000 */
[----:B------:R-:W-:Y:S01]  /*1ab50*/  FMUL.FTZ R129, R217, R138 ;  /* 0x0000008ad9817220 */ /* 0x000fe20000410000 */
[----:B------:R-:W-:Y:S01]  /*1ab60*/  PRMT R88, R59, 0x7632, R88 ;  /* 0x000076323b587816 */ /* 0x000fe20000000058 */
[----:B------:R-:W-:Y:S01]  /*1ab70*/  FMUL.FTZ R102, R217, R141 ;  /* 0x0000008dd9667220 */ /* 0x000fe20000410000 */
[----:B------:R-:W-:-:S02]  /*1ab80*/  IMAD.U32 R138, R85, 0x10000, RZ ;  /* 0x00010000558a7824 */ /* 0x000fc400078e00ff */
[----:B------:R-:W-:Y:S01]  /*1ab90*/  FFMA.FTZ R141, R224, R84, R175 ;  /* 0x00000054e08d7223 */ /* 0x000fe200000100af */
[----:B------:R-:W-:Y:S01]  /*1aba0*/  SHF.L.U32 R85, R56, 0x10, RZ ;  /* 0x0000001038557819 */ /* 0x000fe200000006ff */
[----:B------:R-:W-:Y:S01]  /*1abb0*/  FADD.FTZ R100, -R180, R100 ;  /* 0x00000064b4647221 */ /* 0x000fe20000010100 */
[C---:B------:R-:W-:Y:S01]  /*1abc0*/  FMUL.FTZ R96, R217.reuse, R96 ;  /* 0x00000060d9607220 */ /* 0x040fe20000410000 */
[C---:B------:R-:W-:Y:S01]  /*1abd0*/  FMUL.FTZ R86, R217.reuse, R125 ;  /* 0x0000007dd9567220 */ /* 0x040fe20000410000 */
[----:B------:R-:W-:Y:S01]  /*1abe0*/  PRMT R84, R56, 0x7632, R84 ;  /* 0x0000763238547816 */ /* 0x000fe20000000054 */
[----:B------:R-:W-:Y:S01]  /*1abf0*/  FADD.FTZ R238, -R180, R103 ;  /* 0x00000067b4ee7221 */ /* 0x000fe20000010100 */
[C---:B------:R-:W-:Y:S01]  /*1ac00*/  FMUL.FTZ R125, R217.reuse, R126 ;  /* 0x0000007ed97d7220 */ /* 0x040fe20000410000 */
[C---:B------:R-:W-:Y:S01]  /*1ac10*/  FMUL.FTZ R95, R217.reuse, R226 ;  /* 0x000000e2d95f7220 */ /* 0x040fe20000410000 */
[----:B------:R-:W-:Y:S01]  /*1ac20*/  IMAD.U32 R126, R88, 0x10000, RZ ;  /* 0x00010000587e7824 */ /* 0x000fe200078e00ff */
[----:B------:R-:W-:Y:S01]  /*1ac30*/  SHF.L.U32 R88, R58, 0x10, RZ ;  /* 0x000000103a587819 */ /* 0x000fe200000006ff */
[----:B------:R-:W-:Y:S01]  /*1ac40*/  FADD.FTZ R242, -R180, R107 ;  /* 0x0000006bb4f27221 */ /* 0x000fe20000010100 */
[C---:B------:R-:W-:Y:S01]  /*1ac50*/  FMUL.FTZ R103, R217.reuse, R234 ;  /* 0x000000ead9677220 */ /* 0x040fe20000410000 */
[C---:B------:R-:W-:Y:S01]  /*1ac60*/  FMUL.FTZ R100, R217.reuse, R100 ;  /* 0x00000064d9647220 */ /* 0x040fe20000410000 */
[----:B------:R-:W-:Y:S01]  /*1ac70*/  FFMA.FTZ R96, R96, R85, R27 ;  /* 0x0000005560607223 */ /* 0x000fe2000001001b */
[C---:B------:R-:W-:Y:S01]  /*1ac80*/  FMUL.FTZ R232, R217.reuse, R232 ;  /* 0x000000e8d9e87220 */ /* 0x040fe20000410000 */
[----:B------:R-:W-:Y:S01]  /*1ac90*/  FMUL.FTZ R107, R217, R238 ;  /* 0x000000eed96b7220 */ /* 0x000fe20000410000 */
[----:B------:R-:W-:Y:S01]  /*1aca0*/  IMAD.U32 R84, R84, 0x10000, RZ ;  /* 0x0001000054547824 */ /* 0x000fe200078e00ff */
[----:B------:R-:W-:Y:S01]  /*1acb0*/  PRMT R85, R54, 0x7632, R85 ;  /* 0x0000763236557816 */ /* 0x000fe20000000055 */
[----:B------:R-:W-:Y:S01]  /*1acc0*/  FADD.FTZ R98, -R180, R98 ;  /* 0x00000062b4627221 */ /* 0x000fe20000010100 */
[----:B------:R-:W-:Y:S01]  /*1acd0*/  FFMA.FTZ R118, R95, R118, R176 ;  /* 0x000000765f767223 */ /* 0x000fe200000100b0 */
[----:B------:R-:W-:Y:S01]  /*1ace0*/  SHF.L.U32 R95, R59, 0x10, RZ ;  /* 0x000000103b5f7819 */ /* 0x000fe200000006ff */
[----:B------:R-:W-:Y:S01]  /*1acf0*/  FFMA.FTZ R100, R100, R88, R29 ;  /* 0x0000005864647223 */ /* 0x000fe2000001001d */
[----:B------:R-:W-:Y:S01]  /*1ad00*/  FFMA.FTZ R138, R103, R138, R184 ;  /* 0x0000008a678a7223 */ /* 0x000fe200000100b8 */
[----:B------:R-:W-:Y:S01]  /*1ad10*/  FADD.FTZ R236, -R180, R101 ;  /* 0x00000065b4ec7221 */ /* 0x000fe20000010100 */
[----:B------:R-:W-:Y:S01]  /*1ad20*/  FFMA.FTZ R126, R107, R126, R186 ;  /* 0x0000007e6b7e7223 */ /* 0x000fe200000100ba */
[----:B------:R-:W-:Y:S01]  /*1ad30*/  SHF.L.U32 R88, R57, 0x10, RZ ;  /* 0x0000001039587819 */ /* 0x000fe200000006ff */
[----:B------:R-:W-:Y:S01]  /*1ad40*/  FFMA.FTZ R103, R232, R84, R179 ;  /* 0x00000054e8677223 */ /* 0x000fe200000100b3 */
[C---:B------:R-:W-:Y:S01]  /*1ad50*/  FADD.FTZ R130, -R180.reuse, R130 ;  /* 0x00000082b4827221 */ /* 0x040fe20000010100 */
[----:B------:R-:W-:Y:S01]  /*1ad60*/  FMUL.FTZ R101, R217, R98 ;  /* 0x00000062d9657220 */ /* 0x000fe20000410000 */
[----:B------:R-:W-:Y:S01]  /*1ad70*/  PRMT R84, R53, 0x7632, R84 ;  /* 0x0000763235547816 */ /* 0x000fe20000000054 */
[----:B------:R-:W-:Y:S01]  /*1ad80*/  IMAD.U32 R107, R85, 0x10000, RZ ;  /* 0x00010000556b7824 */ /* 0x000fe200078e00ff */
[----:B------:R-:W-:Y:S01]  /*1ad90*/  SHF.L.U32 R85, R53, 0x10, RZ ;  /* 0x0000001035557819 */ /* 0x000fe200000006ff */
[----:B------:R-:W-:Y:S01]  /*1ada0*/  FFMA.FTZ R105, R105, R95, R30 ;  /* 0x0000005f69697223 */ /* 0x000fe2000001001e */
[----:B------:R-:W-:Y:S01]  /*1adb0*/  SHF.L.U32 R95, R55, 0x10, RZ ;  /* 0x00000010375f7819 */ /* 0x000fe200000006ff */
[----:B------:R-:W-:Y:S01]  /*1adc0*/  FADD.FTZ R104, -R180, R104 ;  /* 0x00000068b4687221 */ /* 0x000fe20000010100 */
[----:B------:R-:W-:Y:S01]  /*1add0*/  FMUL.FTZ R183, R217, R130 ;  /* 0x00000082d9b77220 */ /* 0x000fe20000410000 */
[----:B------:R-:W-:Y:S01]  /*1ade0*/  FFMA.FTZ R101, R101, R88, R28 ;  /* 0x0000005865657223 */ /* 0x000fe2000001001c */
[----:B------:R-:W-:Y:S01]  /*1adf0*/  PRMT R88, R55, 0x7632, R88 ;  /* 0x0000763237587816 */ /* 0x000fe20000000058 */
[----:B------:R-:W-:-:S02]  /*1ae00*/  IMAD.U32 R130, R84, 0x10000, RZ ;  /* 0x0001000054827824 */ /* 0x000fc400078e00ff */
[C---:B------:R-:W-:Y:S01]  /*1ae10*/  FADD.FTZ R108, -R180.reuse, R108 ;  /* 0x0000006cb46c7221 */ /* 0x040fe20000010100 */
[----:B------:R-:W-:Y:S01]  /*1ae20*/  FADD.FTZ R246, -R180, R111 ;  /* 0x0000006fb4f67221 */ /* 0x000fe20000010100 */
[----:B------:R-:W-:Y:S01]  /*1ae30*/  FFMA.FTZ R109, R109, R85, R32 ;  /* 0x000000556d6d7223 */ /* 0x000fe20000010020 */
[C---:B------:R-:W-:Y:S01]  /*1ae40*/  PRMT R84, R52.reuse, 0x7632, R84 ;  /* 0x0000763234547816 */ /* 0x040fe20000000054 */
[C---:B------:R-:W-:Y:S01]  /*1ae50*/  FMUL.FTZ R111, R217.reuse, R242 ;  /* 0x000000f2d96f7220 */ /* 0x040fe20000410000 */
[----:B------:R-:W-:Y:S01]  /*1ae60*/  SHF.L.U32 R85, R52, 0x10, RZ ;  /* 0x0000001034557819 */ /* 0x000fe200000006ff */
[----:B------:R-:W-:Y:S01]  /*1ae70*/  FMUL.FTZ R104, R217, R104 ;  /* 0x00000068d9687220 */ /* 0x000fe20000410000 */
[----:B------:R-:W-:Y:S01]  /*1ae80*/  FFMA.FTZ R113, R113, R95, R34 ;  /* 0x0000005f71717223 */ /* 0x000fe20000010022 */
[----:B------:R-:W-:Y:S01]  /*1ae90*/  FADD.FTZ R250, -R180, R115 ;  /* 0x00000073b4fa7221 */ /* 0x000fe20000010100 */
[----:B------:R-:W-:Y:S01]  /*1aea0*/  SHF.L.U32 R95, R54, 0x10, RZ ;  /* 0x00000010365f7819 */ /* 0x000fe200000006ff */
[----:B------:R-:W-:Y:S01]  /*1aeb0*/  FADD.FTZ R116, -R180, R116 ;  /* 0x00000074b4747221 */ /* 0x000fe20000010100 */
[C---:B------:R-:W-:Y:S01]  /*1aec0*/  FMUL.FTZ R108, R217.reuse, R108 ;  /* 0x0000006cd96c7220 */ /* 0x040fe20000410000 */
[----:B------:R-:W-:Y:S01]  /*1aed0*/  FMUL.FTZ R115, R217, R246 ;  /* 0x000000f6d9737220 */ /* 0x000fe20000410000 */
[----:B------:R-:W-:-:S02]  /*1aee0*/  IMAD.U32 R88, R88, 0x10000, RZ ;  /* 0x0001000058587824 */ /* 0x000fc400078e00ff */
[----:B------:R-:W-:Y:S01]  /*1aef0*/  FMUL.FTZ R240, R217, R240 ;  /* 0x000000f0d9f07220 */ /* 0x000fe20000410000 */
[----:B------:R-:W-:Y:S01]  /*1af00*/  FFMA.FTZ R130, R111, R130, R188 ;  /* 0x000000826f827223 */ /* 0x000fe200000100bc */
[----:B------:R-:W-:Y:S02]  /*1af10*/  IMAD.U32 R84, R84, 0x10000, RZ ;  /* 0x0001000054547824 */ /* 0x000fe400078e00ff */
[----:B------:R-:W-:Y:S01]  /*1af20*/  FFMA.FTZ R111, R104, R85, R31 ;  /* 0x00000055686f7223 */ /* 0x000fe2000001001f */
[----:B------:R-:W-:Y:S01]  /*1af30*/  SHF.L.U32 R85, R50, 0x10, RZ ;  /* 0x0000001032557819 */ /* 0x000fe200000006ff */
[----:B------:R-:W-:Y:S01]  /*1af40*/  FMUL.FTZ R116, R217, R116 ;  /* 0x00000074d9747220 */ /* 0x000fe20000410000 */
[----:B------:R-:W-:Y:S01]  /*1af50*/  FFMA.FTZ R88, R115, R88, R190 ;  /* 0x0000005873587223 */ /* 0x000fe200000100be */
[----:B------:R-:W-:Y:S01]  /*1af60*/  FFMA.FTZ R108, R108, R95, R33 ;  /* 0x0000005f6c6c7223 */ /* 0x000fe20000010021 */
[C---:B------:R-:W-:Y:S01]  /*1af70*/  PRMT R95, R51.reuse, 0x7632, R95 ;  /* 0x00007632335f7816 */ /* 0x040fe2000000005f */
[----:B------:R-:W-:Y:S01]  /*1af80*/  FFMA.FTZ R240, R240, R84, R187 ;  /* 0x00000054f0f07223 */ /* 0x000fe200000100bb */
[----:B------:R-:W-:Y:S01]  /*1af90*/  SHF.L.U32 R115, R51, 0x10, RZ ;  /* 0x0000001033737819 */ /* 0x000fe200000006ff */
[----:B------:R-:W-:Y:S01]  /*1afa0*/  FADD.FTZ R119, -R180, R119 ;  /* 0x00000077b4777221 */ /* 0x000fe20000010100 */
[----:B------:R-:W-:Y:S01]  /*1afb0*/  PRMT R84, R50, 0x7632, R84 ;  /* 0x0000763232547816 */ /* 0x000fe20000000054 */
[C---:B------:R-:W-:Y:S01]  /*1afc0*/  FADD.FTZ R133, -R180.reuse, R133 ;  /* 0x00000085b4857221 */ /* 0x040fe20000010100 */
[----:B------:R-:W-:Y:S01]  /*1afd0*/  FADD.FTZ R137, -R180, R137 ;  /* 0x00000089b4897221 */ /* 0x000fe20000010100 */
[----:B------:R-:W-:Y:S01]  /*1afe0*/  FFMA.FTZ R116, R116, R85, R145 ;  /* 0x0000005574747223 */ /* 0x000fe20000010091 */
[C---:B------:R-:W-:Y:S01]  /*1aff0*/  FADD.FTZ R134, -R180.reuse, R134 ;  /* 0x00000086b4867221 */ /* 0x040fe20000010100 */
[----:B------:R-:W-:Y:S01]  /*1b000*/  FADD.FTZ R142, -R180, R142 ;  /* 0x0000008eb48e7221 */ /* 0x000fe20000010100 */
[----:B------:R-:W-:Y:S01]  /*1b010*/  PRMT R85, R49, 0x7632, R85 ;  /* 0x0000763231557816 */ /* 0x000fe20000000055 */
[----:B------:R-:W-:Y:S01]  /*1b020*/  FMUL.FTZ R119, R217, R119 ;  /* 0x00000077d9777220 */ /* 0x000fe20000410000 */
[----:B------:R-:W-:-:S02]  /*1b030*/  IMAD.U32 R95, R95, 0x10000, RZ ;  /* 0x000100005f5f7824 */ /* 0x000fc400078e00ff */
[----:B------:R-:W-:Y:S01]  /*1b040*/  FFMA.FTZ R181, R181, R115, R146 ;  /* 0x00000073b5b57223 */ /* 0x000fe20000010092 */
[----:B------:R-:W-:Y:S02]  /*1b050*/  IMAD.U32 R115, R84, 0x10000, RZ ;  /* 0x0001000054737824 */ /* 0x000fe400078e00ff */
[----:B------:R-:W-:Y:S01]  /*1b060*/  FADD.FTZ R112, -R180, R112 ;  /* 0x00000070b4707221 */ /* 0x000fe20000010100 */
[C---:B------:R-:W-:Y:S01]  /*1b070*/  FMUL.FTZ R98, R217.reuse, R133 ;  /* 0x00000085d9627220 */ /* 0x040fe20000410000 */
[C---:B------:R-:W-:Y:S01]  /*1b080*/  FMUL.FTZ R94, R217.reuse, R137 ;  /* 0x00000089d95e7220 */ /* 0x040fe20000410000 */
[C---:B------:R-:W-:Y:S01]  /*1b090*/  PRMT R84, R48.reuse, 0x7632, R84 ;  /* 0x0000763230547816 */ /* 0x040fe20000000054 */
[C---:B------:R-:W-:Y:S01]  /*1b0a0*/  FMUL.FTZ R133, R217.reuse, R134 ;  /* 0x00000086d9857220 */ /* 0x040fe20000410000 */
[----:B------:R-:W-:Y:S01]  /*1b0b0*/  FMUL.FTZ R137, R217, R142 ;  /* 0x0000008ed9897220 */ /* 0x000fe20000410000 */
[----:B------:R-:W-:Y:S01]  /*1b0c0*/  FFMA.FTZ R134, R119, R95, R194 ;  /* 0x0000005f77867223 */ /* 0x000fe200000100c2 */
[----:B------:R-:W-:Y:S01]  /*1b0d0*/  IMAD.U32 R142, R85, 0x10000, RZ ;  /* 0x00010000558e7824 */ /* 0x000fe200078e00ff */
[----:B------:R-:W-:Y:S01]  /*1b0e0*/  SHF.L.U32 R95, R49, 0x10, RZ ;  /* 0x00000010315f7819 */ /* 0x000fe200000006ff */
[C---:B------:R-:W-:Y:S01]  /*1b0f0*/  FMUL.FTZ R112, R217.reuse, R112 ;  /* 0x00000070d9707220 */ /* 0x040fe20000410000 */
[----:B------:R-:W-:Y:S01]  /*1b100*/  SHF.L.U32 R85, R48, 0x10, RZ ;  /* 0x0000001030557819 */ /* 0x000fe200000006ff */
[----:B------:R-:W-:Y:S01]  /*1b110*/  FMUL.FTZ R248, R217, R248 ;  /* 0x000000f8d9f87220 */ /* 0x000fe20000410000 */
[----:B------:R-:W-:-:S02]  /*1b120*/  IMAD.U32 R84, R84, 0x10000, RZ ;  /* 0x0001000054547824 */ /* 0x000fc400078e00ff */
        /* <DEDUP_REMOVED lines=13> */
[----:B------:R-:W-:Y:S01]  /*1b200*/  FADD.FTZ R180, -R180, R143 ;  /* 0x0000008fb4b47221 */ /* 0x000fe20000010100 */
[C---:B------:R-:W-:Y:S01]  /*1b210*/  PRMT R85, R47.reuse, 0x7632, R85 ;  /* 0x000076322f557816 */ /* 0x040fe20000000055 */
[----:B------:R-:W-:Y:S01]  /*1b220*/  FFMA.FTZ R119, R248, R84, R191 ;  /* 0x00000054f8777223 */ /* 0x000fe200000100bf */
[----:B------:R-:W-:Y:S01]  /*1b230*/  SHF.L.U32 R95, R47, 0x10, RZ ;  /* 0x000000102f5f7819 */ /* 0x000fe200000006ff */
[C---:B------:R-:W-:Y:S01]  /*1b240*/  FMUL.FTZ R228, R217.reuse, R228 ;  /* 0x000000e4d9e47220 */ /* 0x040fe20000410000 */
        /* <DEDUP_REMOVED lines=17> */
[----:B------:R-:W-:-:S02]  /*1b360*/  IMAD.U32 R180, R85, 0x10000, RZ ;  /* 0x0001000055b47824 */ /* 0x000fc400078e00ff */
[----:B------:R-:W-:Y:S01]  /*1b370*/  FFMA.FTZ R125, R125, R95, R150 ;  /* 0x0000005f7d7d7223 */ /* 0x000fe20000010096 */
[----:B------:R-:W-:Y:S01]  /*1b380*/  SHF.L.U32 R85, R46, 0x10, RZ ;  /* 0x000000102e557819 */ /* 0x000fe200000006ff */
[----:B------:R-:W-:Y:S01]  /*1b390*/  IMAD.U32 R95, R84, 0x10000, RZ ;  /* 0x00010000545f7824 */ /* 0x000fe200078e00ff */
[----:B------:R-:W-:Y:S01]  /*1b3a0*/  SHF.L.U32 R84, R45, 0x10, RZ ;  /* 0x000000102d547819 */ /* 0x000fe200000006ff */
[----:B------:R-:W-:Y:S01]  /*1b3b0*/  FFMA.FTZ R180, R127, R180, R198 ;  /* 0x000000b47fb47223 */ /* 0x000fe200000100c6 */
[----:B------:R-:W-:Y:S02]  /*1b3c0*/  IMAD R170, R170, R223, RZ ;  /* 0x000000dfaaaa7224 */ /* 0x000fe400078e02ff */
[----:B------:R-:W-:Y:S01]  /*1b3d0*/  FFMA.FTZ R124, R124, R85, R149 ;  /* 0x000000557c7c7223 */ /* 0x000fe20000010095 */
[----:B------:R-:W-:Y:S01]  /*1b3e0*/  PRMT R85, R45, 0x7632, R85 ;  /* 0x000076322d557816 */ /* 0x000fe20000000055 */
[----:B------:R-:W-:Y:S01]  /*1b3f0*/  FFMA.FTZ R121, R121, R84, R148 ;  /* 0x0000005479797223 */ /* 0x000fe20000010094 */
[----:B------:R-:W-:Y:S01]  /*1b400*/  PRMT R84, R44, 0x7632, R84 ;  /* 0x000076322c547816 */ /* 0x000fe20000000054 */
        /* <DEDUP_REMOVED lines=11> */
[----:B------:R-:W-:Y:S01]  /*1b4c0*/  FFMA.FTZ R218, R135, R86, R202 ;  /* 0x0000005687da7223 */ /* 0x000fe200000100ca */
[----:B------:R-:W-:Y:S01]  /*1b4d0*/  SHF.L.U32 R85, R42, 0x10, RZ ;  /* 0x000000102a557819 */ /* 0x000fe200000006ff */
[----:B------:R-:W-:Y:S01]  /*1b4e0*/  FFMA.FTZ R133, R133, R95, R154 ;  /* 0x0000005f85857223 */ /* 0x000fe2000001009a */
[----:B------:R-:W-:Y:S01]  /*1b4f0*/  IMAD.U32 R135, R84, 0x10000, RZ ;  /* 0x0001000054877824 */ /* 0x000fe200078e00ff */
[----:B------:R-:W-:Y:S01]  /*1b500*/  SHF.L.U32 R84, R41, 0x10, RZ ;  /* 0x0000001029547819 */ /* 0x000fe200000006ff */
[----:B------:R-:W-:Y:S01]  /*1b510*/  FFMA.FTZ R142, R143, R142, R192 ;  /* 0x0000008e8f8e7223 */ /* 0x000fe200000100c0 */
[----:B------:R-:W-:Y:S01]  /*1b520*/  FFMA.FTZ R132, R132, R85, R153 ;  /* 0x0000005584847223 */ /* 0x000fe20000010099 */
[----:B------:R-:W-:Y:S01]  /*1b530*/  PRMT R82, R41, 0x7632, R82 ;  /* 0x0000763229527816 */ /* 0x000fe20000000052 */
[----:B------:R-:W-:Y:S01]  /*1b540*/  FFMA.FTZ R99, R228, R99, R177 ;  /* 0x00000063e4637223 */ /* 0x000fe200000100b1 */
[----:B------:R-:W-:Y:S01]  /*1b550*/  FFMA.FTZ R183, R183, R84, R152 ;  /* 0x00000054b7b77223 */ /* 0x000fe20000010098 */
[----:B------:R-:W-:Y:S01]  /*1b560*/  PRMT R86, R38, 0x7632, R86 ;  /* 0x0000763226567816 */ /* 0x000fe20000000056 */
[----:B------:R-:W0:Y:S01]  /*1b570*/  LDC.64 R84, c[0x0][0x2b8] ;  /* 0x0000ae00ff547b82 */ /* 0x000e220000000a00 */
[----:B------:R-:W-:Y:S01]  /*1b580*/  IMAD.U32 R222, R82, 0x10000, RZ ;  /* 0x0001000052de7824 */ /* 0x000fe200078e00ff */
[----:B------:R-:W-:Y:S01]  /*1b590*/  SHF.L.U32 R82, R40, 0x10, RZ ;  /* 0x0000001028527819 */ /* 0x000fe200000006ff */
[----:B------:R-:W-:Y:S01]  /*1b5a0*/  FFMA.FTZ R135, R98, R135, R201 ;  /* 0x0000008762877223 */ /* 0x000fe200000100c9 */
[----:B------:R-:W-:Y:S01]  /*1b5b0*/  SHF.R.S32.HI R91, RZ, 0x1f, R170 ;  /* 0x0000001fff5b7819 */ /* 0x000fe200000114aa */
[----:B------:R-:W-:Y:S01]  /*1b5c0*/  IMAD.U32 R86, R86, 0x10000, RZ ;  /* 0x0001000056567824 */ /* 0x000fe200078e00ff */
[----:B------:R-:W-:Y:S01]  /*1b5d0*/  PRMT R95, R39, 0x7632, R95 ;  /* 0x00007632275f7816 */ /* 0x000fe2000000005f */
[----:B------:R-:W-:Y:S01]  /*1b5e0*/  FFMA.FTZ R128, R128, R82, R151 ;  /* 0x0000005280807223 */ /* 0x000fe20000010097 */
[----:B------:R-:W-:Y:S01]  /*1b5f0*/  PRMT R82, R40, 0x7632, R82 ;  /* 0x0000763228527816 */ /* 0x000fe20000000052 */
[----:B------:R-:W-:Y:S01]  /*1b600*/  FFMA.FTZ R143, R102, R86, R205 ;  /* 0x00000056668f7223 */ /* 0x000fe200000100cd */
[----:B------:R-:W-:Y:S01]  /*1b610*/  LEA.HI R91, R91, R170, RZ, 0x3 ;  /* 0x000000aa5b5b7211 */ /* 0x000fe200078f18ff */
[----:B------:R-:W-:Y:S01]  /*1b620*/  IMAD.U32 R224, R95, 0x10000, RZ ;  /* 0x000100005fe07824 */ /* 0x000fe200078e00ff */
[----:B------:R-:W-:Y:S01]  /*1b630*/  LOP3.LUT R170, R0, 0x1f, RZ, 0xc0, !PT ;  /* 0x0000001f00aa7812 */ /* 0x000fe200078ec0ff */
[----:B------:R-:W-:Y:S01]  /*1b640*/  IMAD.U32 R82, R82, 0x10000, RZ ;  /* 0x0001000052527824 */ /* 0x000fe200078e00ff */
[----:B------:R-:W-:Y:S01]  /*1b650*/  F2FP.BF16.F32.PACK_AB R80, R87, R80 ;  /* 0x000000505750723e */ /* 0x000fe200000010ff */
[----:B------:R-:W-:Y:S01]  /*1b660*/  FFMA.FTZ R224, R217, R224, R206 ;  /* 0x000000e0d9e07223 */ /* 0x000fe200000100ce */
[----:B------:R-:W-:Y:S01]  /*1b670*/  PRMT R86, R36, 0x7632, R86 ;  /* 0x0000763224567816 */ /* 0x000fe20000000056 */
[----:B------:R-:W-:Y:S01]  /*1b680*/  FFMA.FTZ R222, R131, R222, R200 ;  /* 0x000000de83de7223 */ /* 0x000fe200000100c8 */
[----:B------:R-:W-:Y:S01]  /*1b690*/  PRMT R87, R37, 0x7632, R87 ;  /* 0x0000763225577816 */ /* 0x000fe20000000057 */
[----:B------:R-:W-:Y:S01]  /*1b6a0*/  FFMA.FTZ R131, R90, R82, R199 ;  /* 0x000000525a837223 */ /* 0x000fe200000100c7 */
[----:B------:R-:W-:Y:S01]  /*1b6b0*/  SHF.L.U32 R95, R38, 0x10, RZ ;  /* 0x00000010265f7819 */ /* 0x000fe200000006ff */
[----:B------:R-:W-:Y:S01]  /*1b6c0*/  IMAD.U32 R217, R86, 0x10000, RZ ;  /* 0x0001000056d97824 */ /* 0x000fe200078e00ff */
[----:B------:R-:W-:Y:S01]  /*1b6d0*/  LEA.HI.SX32 R91, R91, R170, 0x1d ;  /* 0x000000aa5b5b7211 */ /* 0x000fe200078feaff */
[----:B------:R-:W-:Y:S01]  /*1b6e0*/  FFMA.FTZ R219, R236, R219, R185 ;  /* 0x000000dbecdb7223 */ /* 0x000fe200000100b9 */
[----:B------:R-:W-:Y:S01]  /*1b6f0*/  F2FP.BF16.F32.PACK_AB R83, R106, R83 ;  /* 0x000000536a53723e */ /* 0x000fe200000010ff */
[----:B------:R-:W-:Y:S01]  /*1b700*/  IMAD.U32 R106, R87, 0x10000, RZ ;  /* 0x00010000576a7824 */ /* 0x000fe200078e00ff */
[----:B------:R-:W-:Y:S01]  /*1b710*/  SHF.L.U32 R98, R39, 0x10, RZ ;  /* 0x0000001027627819 */ /* 0x000fe200000006ff */
[----:B------:R-:W-:Y:S01]  /*1b720*/  FFMA.FTZ R140, R140, R95, R157 ;  /* 0x0000005f8c8c7223 */ /* 0x000fe2000001009d */
[----:B------:R-:W-:Y:S01]  /*1b730*/  F2FP.BF16.F32.PACK_AB R82, R220, R81 ;  /* 0x00000051dc52723e */ /* 0x000fe200000010ff */
[----:B------:R-:W-:Y:S01]  /*1b740*/  FFMA.FTZ R217, R94, R217, R203 ;  /* 0x000000d95ed97223 */ /* 0x000fe200000100cb */
[C---:B------:R-:W-:Y:S01]  /*1b750*/  IADD3 R229, R91.reuse, 0x20, RZ ;  /* 0x000000205be57810 */ /* 0x040fe20007ffe0ff */
[----:B0-----:R-:W-:Y:S01]  /*1b760*/  IMAD.WIDE.U32 R86, R91, 0x10, R84 ;  /* 0x000000105b567825 */ /* 0x001fe200078e0054 */
[----:B------:R-:W-:-:S03]  /*1b770*/  F2FP.BF16.F32.PACK_AB R81, R114, R89 ;  /* 0x000000597251723e */ /* 0x000fc600000010ff */
[----:B------:R-:W-:Y:S01]  /*1b780*/  FFMA.FTZ R106, R139, R106, R204 ;  /* 0x0000006a8b6a7223 */ /* 0x000fe200000100cc */
[----:B------:R-:W-:Y:S01]  /*1b790*/  SHF.L.U32 R90, R37, 0x10, RZ ;  /* 0x00000010255a7819 */ /* 0x000fe200000006ff */
[----:B------:R-:W-:Y:S01]  /*1b7a0*/  VIADD R227, R91, 0x40 ;  /* 0x000000405be37836 */ /* 0x000fe20000000000 */
[----:B------:R-:W-:Y:S01]  /*1b7b0*/  SHF.L.U32 R89, R36, 0x10, RZ ;  /* 0x0000001024597819 */ /* 0x000fe200000006ff */
[----:B------:R-:W-:Y:S01]  /*1b7c0*/  FFMA.FTZ R107, R244, R107, R189 ;  /* 0x0000006bf46b7223 */ /* 0x000fe200000100bd */
[----:B------:R-:W-:Y:S01]  /*1b7d0*/  F2FP.BF16.F32.PACK_AB R95, R110, R97 ;  /* 0x000000616e5f723e */ /* 0x000fe200000010ff */
[----:B------:R-:W-:Y:S01]  /*1b7e0*/  FFMA.FTZ R115, R252, R115, R193 ;  /* 0x00000073fc737223 */ /* 0x000fe200000100c1 */
[----:B------:R-:W-:Y:S01]  /*1b7f0*/  F2FP.BF16.F32.PACK_AB R94, R99, R92 ;  /* 0x0000005c635e723e */ /* 0x000fe200000010ff */
[----:B------:R-:W-:Y:S01]  /*1b800*/  FFMA.FTZ R137, R137, R98, R160 ;  /* 0x0000006289897223 */ /* 0x000fe200000100a0 */
[----:B------:R-:W-:Y:S01]  /*1b810*/  F2FP.BF16.F32.PACK_AB R96, R103, R96 ;  /* 0x000000606760723e */ /* 0x000fe200000010ff */
[----:B------:R-:W-:Y:S01]  /*1b820*/  IMAD.WIDE.U32 R228, R229, 0x10, R84 ;  /* 0x00000010e5e47825 */ /* 0x000fe200078e0054 */
[----:B------:R-:W-:-:S03]  /*1b830*/  F2FP.BF16.F32.PACK_AB R99, R126, R105 ;  /* 0x000000697e63723e */ /* 0x000fc600000010ff */
[----:B------:R-:W-:Y:S01]  /*1b840*/  FFMA.FTZ R129, R129, R90, R156 ;  /* 0x0000005a81817223 */ /* 0x000fe2000001009c */
[----:B------:R-:W-:Y:S01]  /*1b850*/  F2FP.BF16.F32.PACK_AB R97, R138, R101 ;  /* 0x000000658a61723e */ /* 0x000fe200000010ff */
[C---:B------:R-:W-:Y:S01]  /*1b860*/  VIADD R105, R91.reuse, 0x80 ;  /* 0x000000805b697836 */ /* 0x040fe20000000000 */
[C---:B------:R-:W-:Y:S01]  /*1b870*/  IADD3 R139, R91.reuse, 0x60, RZ ;  /* 0x000000605b8b7810 */ /* 0x040fe20007ffe0ff */
[C---:B------:R-:W-:Y:S01]  /*1b880*/  VIADD R101, R91.reuse, 0xc0 ;  /* 0x000000c05b657836 */ /* 0x040fe20000000000 */
[----:B------:R-:W-:Y:S01]  /*1b890*/  IADD3 R103, R91, 0xa0, RZ ;  /* 0x000000a05b677810 */ /* 0x000fe20007ffe0ff */
[----:B------:R-:W-:Y:S01]  /*1b8a0*/  IMAD.WIDE.U32 R226, R227, 0x10, R84 ;  /* 0x00000010e3e27825 */ /* 0x000fe200078e0054 */
[----:B------:R-:W-:-:S03]  /*1b8b0*/  IADD3 R221, R91, 0xe0, RZ ;  /* 0x000000e05bdd7810 */ /* 0x000fc60007ffe0ff */
[----:B------:R-:W-:Y:S01]  /*1b8c0*/  FFMA.FTZ R136, R136, R89, R155 ;  /* 0x0000005988887223 */ /* 0x000fe2000001009b */
[----:B------:R-:W-:Y:S01]  /*1b8d0*/  F2FP.BF16.F32.PACK_AB R93, R118, R93 ;  /* 0x0000005d765d723e */ /* 0x000fe200000010ff */
[----:B------:R0:W-:Y:S01]  /*1b8e0*/  STG.E.128 desc[UR4][R86.64], R80 ;  /* 0x0000005056007986 */ /* 0x0001e2000c101d04 */
[----:B------:R-:W-:Y:S01]  /*1b8f0*/  F2FP.BF16.F32.PACK_AB R92, R141, R122 ;  /* 0x0000007a8d5c723e */ /* 0x000fe200000010ff */
[--C-:B------:R-:W-:Y:S01]  /*1b900*/  IMAD.WIDE.U32 R138, R139, 0x10, R84.reuse ;  /* 0x000000108b8a7825 */ /* 0x100fe200078e0054 */
[----:B------:R-:W-:Y:S02]  /*1b910*/  F2FP.BF16.F32.PACK_AB R98, R219, R100 ;  /* 0x00000064db62723e */ /* 0x000fe400000010ff */
[----:B------:R-:W-:Y:S01]  /*1b920*/  F2FP.BF16.F32.PACK_AB R91, R180, R125 ;  /* 0x0000007db45b723e */ /* 0x000fe200000010ff */
[----:B------:R-:W-:Y:S01]  /*1b930*/  IMAD.WIDE.U32 R104, R105, 0x10, R84 ;  /* 0x0000001069687825 */ /* 0x000fe200078e0054 */
[----:B------:R1:W-:Y:S01]  /*1b940*/  STG.E.128 desc[UR4][R228.64], R92 ;  /* 0x0000005ce4007986 */ /* 0x0003e2000c101d04 */
[----:B------:R-:W-:-:S02]  /*1b950*/  F2FP.BF16.F32.PACK_AB R90, R127, R124 ;  /* 0x0000007c7f5a723e */ /* 0x000fc400000010ff */
[--C-:B------:R-:W-:Y:S01]  /*1b960*/  IMAD.WIDE.U32 R102, R103, 0x10, R84.reuse ;  /* 0x0000001067667825 */ /* 0x100fe200078e0054 */
[----:B------:R-:W-:Y:S01]  /*1b970*/  F2FP.BF16.F32.PACK_AB R89, R182, R121 ;  /* 0x00000079b659723e */ /* 0x000fe200000010ff */
[----:B------:R2:W-:Y:S02]  /*1b980*/  STG.E.128 desc[UR4][R226.64], R96 ;  /* 0x00000060e2007986 */ /* 0x0005e4000c101d04 */
        /* <DEDUP_REMOVED lines=24> */
.L_x_21659:
[----:B------:R-:W-:Y:S05]  /*1bb10*/  BSYNC B0 ;  /* 0x0000000000007941 */ /* 0x000fea0003800000 */
.L_x_21658:
[----:B0-----:R-:W0:Y:S02]  /*1bb20*/  LDC.64 R80, c[0x0][0x210] ;  /* 0x00008400ff507b82 */ /* 0x001e240000000a00 */
[----:B0-----:R-:W-:-:S05]  /*1bb30*/  IMAD R2, R80, 0x4, R2 ;  /* 0x0000000450027824 */ /* 0x001fca00078e0202 */
[----:B------:R-:W-:-:S13]  /*1bb40*/  ISETP.GE.AND P0, PT, R2, R81, PT ;  /* 0x000000510200720c */ /* 0x000fda0003f06270 */
[----:B------:R-:W-:Y:S05]  /*1bb50*/  @!P0 BRA `(.L_x_21660) ;  /* 0xfffffe5000d08947 */ /* 0x000fea000383ffff */
[----:B------:R-:W-:Y:S05]  /*1bb60*/  EXIT ;  /* 0x000000000000794d */ /* 0x000fea0003800000 */
.L_x_21657:
[----:B------:R-:W-:Y:S01]  /*1bb70*/  HFMA2.MMA R228, -RZ, RZ, 0, 1.847743988037109375e-06 ;  /* 0x0000001fffe47435 */ /* 0x000fe200000001ff */
[----:B------:R-:W-:Y:S01]  /*1bb80*/  BSSY B0, `(.L_x_21661) ;  /* 0x0000007000007945 */ /* 0x000fe20003800000 */
[----:B------:R-:W-:Y:S01]  /*1bb90*/  MOV R225, R226 ;  /* 0x000000e200e17202 */ /* 0x000fe20000000f00 */
[----:B------:R-:W-:Y:S02]  /*1bba0*/  IMAD.MOV.U32 R227, RZ, RZ, 0x1 ;  /* 0x00000001ffe37424 */ /* 0x000fe400078e00ff */
[----:B------:R-:W-:-:S07]  /*1bbb0*/  IMAD.MOV.U32 R220, RZ, RZ, -0x1 ;  /* 0xffffffffffdc7424 */ /* 0x000fce00078e00ff */
[----:B0-----:R-:W-:Y:S05]  /*1bbc0*/  WARPSYNC.COLLECTIVE R220, `(.L_x_21662) ;  /* 0x00000000dc087348 */ /* 0x001fea0003c00000 */
[----:B------:R1:W2:Y:S02]  /*1bbd0*/  SHFL.BFLY P1, R221, R225, R227, R228 ;  /* 0x0c0000e3e1dd7389 */ /* 0x0002a400000200e4 */
[----:B012---:R-:W-:Y:S01]  /*1bbe0*/  ENDCOLLECTIVE ;  /* 0x000000000000791b */ /* 0x007fe20003800000 */
.L_x_21662:
[----:B------:R-:W-:Y:S05]  /*1bbf0*/  BSYNC B0 ;  /* 0x0000000000007941 */ /* 0x000fea0003800000 */
.L_x_21661:
        /* <DEDUP_REMOVED lines=10> */
.L_x_21663:
[----:B------:R-:W-:Y:S02]  /*1bca0*/  IMAD.MOV.U32 R227, RZ, RZ, 0x4 ;  /* 0x00000004ffe37424 */ /* 0x000fe400078e00ff */
[----:B------:R-:W-:-:S04]  /*1bcb0*/  IMAD.MOV.U32 R180, RZ, RZ, R221 ;  /* 0x000000ffffb47224 */ /* 0x000fc800078e00dd */
[----:B------:R-:W-:-:S05]  /*1bcc0*/  FADD.FTZ R182, R181, R180 ;  /* 0x000000b4b5b67221 */ /* 0x000fca0000010000 */
[----:B------:R-:W-:-:S07]  /*1bcd0*/  MOV R225, R182 ;  /* 0x000000b600e17202 */ /* 0x000fce0000000f00 */
[----:B------:R-:W-:Y:S05]  /*1bce0*/  WARPSYNC.COLLECTIVE R220, `(.L_x_21664) ;  /* 0x00000000dc087348 */ /* 0x000fea0003c00000 */
[----:B------:R0:W1:Y:S02]  /*1bcf0*/  SHFL.BFLY P1, R221, R225, R227, R228 ;  /* 0x0c0000e3e1dd7389 */ /* 0x00006400000200e4 */
[----:B01----:R-:W-:Y:S01]  /*1bd00*/  ENDCOLLECTIVE ;  /* 0x000000000000791b */ /* 0x003fe20003800000 */
.L_x_21664:
[----:B------:R-:W-:Y:S01]  /*1bd10*/  HFMA2.MMA R227, -RZ, RZ, 0, 4.76837158203125e-07 ;  /* 0x00000008ffe37435 */ /* 0x000fe200000001ff */
[----:B------:R-:W-:-:S05]  /*1bd20*/  MOV R183, R221 ;  /* 0x000000dd00b77202 */ /* 0x000fca0000000f00 */
[----:B------:R-:W-:-:S04]  /*1bd30*/  FADD.FTZ R183, R182, R183 ;  /* 0x000000b7b6b77221 */ /* 0x000fc80000010000 */
[----:B------:R-:W-:-:S07]  /*1bd40*/  IMAD.MOV.U32 R225, RZ, RZ, R183 ;  /* 0x000000ffffe17224 */ /* 0x000fce00078e00b7 */
[----:B------:R-:W-:Y:S05]  /*1bd50*/  WARPSYNC.COLLECTIVE R220, `(.L_x_21665) ;  /* 0x00000000dc087348 */ /* 0x000fea0003c00000 */
[----:B------:R0:W1:Y:S02]  /*1bd60*/  SHFL.BFLY P1, R221, R225, R227, R228 ;  /* 0x0c0000e3e1dd7389 */ /* 0x00006400000200e4 */
[----:B01----:R-:W-:Y:S01]  /*1bd70*/  ENDCOLLECTIVE ;  /* 0x000000000000791b */ /* 0x003fe20003800000 */
.L_x_21665:
[----:B------:R-:W-:Y:S02]  /*1bd80*/  IMAD.MOV.U32 R227, RZ, RZ, 0x10 ;  /* 0x00000010ffe37424 */ /* 0x000fe400078e00ff */
[----:B------:R-:W-:-:S04]  /*1bd90*/  IMAD.MOV.U32 R180, RZ, RZ, R221 ;  /* 0x000000ffffb47224 */ /* 0x000fc800078e00dd */
[----:B------:R-:W-:-:S05]  /*1bda0*/  FADD.FTZ R218, R183, R180 ;  /* 0x000000b4b7da7221 */ /* 0x000fca0000010000 */
[----:B------:R-:W-:-:S07]  /*1bdb0*/  MOV R225, R218 ;  /* 0x000000da00e17202 */ /* 0x000fce0000000f00 */
[----:B------:R-:W-:Y:S05]  /*1bdc0*/  WARPSYNC.COLLECTIVE R220, `(.L_x_21666) ;  /* 0x00000000dc087348 */ /* 0x000fea0003c00000 */
[----:B------:R0:W1:Y:S02]  /*1bdd0*/  SHFL.BFLY P1, R221, R225, R227, R228 ;  /* 0x0c0000e3e1dd7389 */ /* 0x00006400000200e4 */
[----:B01----:R-:W-:Y:S01]  /*1bde0*/  ENDCOLLECTIVE ;  /* 0x000000000000791b */ /* 0x003fe20003800000 */
.L_x_21666:
        /* <DEDUP_REMOVED lines=136> */
.L_x_21667:
[----:B------:R-:W-:Y:S02]  /*1c670*/  IMAD.MOV.U32 R227, RZ, RZ, 0x2 ;  /* 0x00000002ffe37424 */ /* 0x000fe400078e00ff */
[----:B------:R-:W-:-:S04]  /*1c680*/  IMAD.MOV.U32 R181, RZ, RZ, R221 ;  /* 0x000000ffffb57224 */ /* 0x000fc800078e00dd */
[----:B------:R-:W-:-:S05]  /*1c690*/  FADD.FTZ R181, R180, R181 ;  /* 0x000000b5b4b57221 */ /* 0x000fca0000010000 */
[----:B------:R-:W-:-:S07]  /*1c6a0*/  MOV R225, R181 ;  /* 0x000000b500e17202 */ /* 0x000fce0000000f00 */
[----:B------:R-:W-:Y:S05]  /*1c6b0*/  WARPSYNC.COLLECTIVE R220, `(.L_x_21668) ;  /* 0x00000000dc087348 */ /* 0x000fea0003c00000 */
[----:B------:R0:W1:Y:S02]  /*1c6c0*/  SHFL.BFLY P1, R221, R225, R227, R228 ;  /* 0x0c0000e3e1dd7389 */ /* 0x00006400000200e4 */
[----:B01----:R-:W-:Y:S01]  /*1c6d0*/  ENDCOLLECTIVE ;  /* 0x000000000000791b */ /* 0x003fe20003800000 */
.L_x_21668:
[----:B------:R-:W-:Y:S01]  /*1c6e0*/  HFMA2.MMA R227, -RZ, RZ, 0, 2.384185791015625e-07 ;  /* 0x00000004ffe37435 */ /* 0x000fe200000001ff */
[----:B------:R-:W-:-:S05]  /*1c6f0*/  MOV R182, R221 ;  /* 0x000000dd00b67202 */ /* 0x000fca0000000f00 */
[----:B------:R-:W-:-:S04]  /*1c700*/  FADD.FTZ R182, R181, R182 ;  /* 0x000000b6b5b67221 */ /* 0x000fc80000010000 */
[----:B------:R-:W-:-:S07]  /*1c710*/  IMAD.MOV.U32 R225, RZ, RZ, R182 ;  /* 0x000000ffffe17224 */ /* 0x000fce00078e00b6 */
[----:B------:R-:W-:Y:S05]  /*1c720*/  WARPSYNC.COLLECTIVE R220, `(.L_x_21669) ;  /* 0x00000000dc087348 */ /* 0x000fea0003c00000 */
[----:B------:R0:W1:Y:S02]  /*1c730*/  SHFL.BFLY P1, R221, R225, R227, R228 ;  /* 0x0c0000e3e1dd7389 */ /* 0x00006400000200e4 */
[----:B01----:R-:W-:Y:S01]  /*1c740*/  ENDCOLLECTIVE ;  /* 0x000000000000791b */ /* 0x003fe20003800000 */
.L_x_21669:
[----:B------:R-:W-:Y:S02]  /*1c750*/  IMAD.MOV.U32 R227, RZ, RZ, 0x8 ;  /* 0x00000008ffe37424 */ /* 0x000fe400078e00ff */
[----:B------:R-:W-:-:S04]  /*1c760*/  IMAD.MOV.U32 R183, RZ, RZ, R221 ;  /* 0x000000ffffb77224 */ /* 0x000fc800078e00dd */
[----:B------:R-:W-:-:S05]  /*1c770*/  FADD.FTZ R183, R182, R183 ;  /* 0x000000b7b6b77221 */ /* 0x000fca0000010000 */
[----:B------:R-:W-:-:S07]  /*1c780*/  MOV R225, R183 ;  /* 0x000000b700e17202 */ /* 0x000fce0000000f00 */
[----:B------:R-:W-:Y:S05]  /*1c790*/  WARPSYNC.COLLECTIVE R220, `(.L_x_21670) ;  /* 0x00000000dc087348 */ /* 0x000fea0003c00000 */
[----:B------:R0:W1:Y:S02]  /*1c7a0*/  SHFL.BFLY P1, R221, R225, R227, R228 ;  /* 0x0c0000e3e1dd7389 */ /* 0x00006400000200e4 */
[----:B01----:R-:W-:Y:S01]  /*1c7b0*/  ENDCOLLECTIVE ;  /* 0x000000000000791b */ /* 0x003fe20003800000 */
.L_x_21670:
[----:B------:R-:W-:Y:S01]  /*1c7c0*/  HFMA2.MMA R227, -RZ, RZ, 0, 9.5367431640625e-07 ;  /* 0x00000010ffe37435 */ /* 0x000fe200000001ff */
[----:B------:R-:W-:-:S05]  /*1c7d0*/  MOV R218, R221 ;  /* 0x000000dd00da7202 */ /* 0x000fca0000000f00 */
[----:B------:R-:W-:-:S04]  /*1c7e0*/  FADD.FTZ R218, R183, R218 ;  /* 0x000000dab7da7221 */ /* 0x000fc80000010000 */
[----:B------:R-:W-:-:S07]  /*1c7f0*/  IMAD.MOV.U32 R225, RZ, RZ, R218 ;  /* 0x000000ffffe17224 */ /* 0x000fce00078e00da */
[----:B------:R-:W-:Y:S05]  /*1c800*/  WARPSYNC.COLLECTIVE R220, `(.L_x_21671) ;  /* 0x00000000dc087348 */ /* 0x000fea0003c00000 */
[----:B------:R0:W1:Y:S02]  /*1c810*/  SHFL.BFLY P1, R221, R225, R227, R228 ;  /* 0x0c0000e3e1dd7389 */ /* 0x00006400000200e4 */
[----:B01----:R-:W-:Y:S01]  /*1c820*/  ENDCOLLECTIVE ;  /* 0x000000000000791b */ /* 0x003fe20003800000 */
.L_x_21671:
[----:B------:R-:W-:Y:S05]  /*1c830*/  BRA `(.L_x_21672) ;  /* 0xffffffd800f47947 */ /* 0x000fea000383ffff */
.L_x_21673:
        /* <DEDUP_REMOVED lines=12> */
.L_x_58379:


//--------------------- .text._ZN10layer_norm13ln_fwd_kernelINS_13Kernel_traitsI13__nv_bfloat16S2_fS2_fjLj2048ELj1ELj4ELj1ELj16ENS_18Kernel_traits_baseILj2048ES2_S2_fS2_fjLj128EEEEELb1ELb1ELb0ELb0EEEvNS_9FwdParamsE --------------------------
	.section	.text._ZN10layer_norm13ln_fwd_kernelINS_13Kernel_traitsI13__nv_bfloat16S2_fS2_fjLj2048ELj1ELj4ELj1ELj16ENS_18Kernel_traits_baseILj2048ES2_S2_fS2_fjLj128EEEEELb1ELb1ELb0ELb0EEEvNS_9FwdParamsE,"ax",@progbits
	.align	128
        .global         _ZN10layer_norm13ln_fwd_kernelINS_13Kernel_traitsI13__nv_bfloat16S2_fS2_fjLj2048ELj1ELj4ELj1ELj16ENS_18Kernel_traits_baseILj2048ES2_S2_fS2_fjLj128EEEEELb1ELb1ELb0ELb0EEEvNS_9FwdParamsE
        .type           _ZN10layer_norm13ln_fwd_kernelINS_13Kernel_traitsI13__nv_bfloat16S2_fS2_fjLj2048ELj1ELj4ELj1ELj16ENS_18Kernel_traits_baseILj2048ES2_S2_fS2_fjLj128EEEEELb1ELb1ELb0ELb0EEEvNS_9FwdParamsE,@function
        .size           _ZN10layer_norm13ln_fwd_kernelINS_13Kernel_traitsI13__nv_bfloat16S2_fS2_fjLj2048ELj1ELj4ELj1ELj16ENS_18Kernel_traits_baseILj2048ES2_S2_fS2_fjLj128EEEEELb1ELb1ELb0ELb0EEEvNS_9FwdParamsE,(.L_x_58380 - _ZN10layer_norm13ln_fwd_kernelINS_13Kernel_traitsI13__nv_bfloat16S2_fS2_fjLj2048ELj1ELj4ELj1ELj16ENS_18Kernel_traits_baseILj2048ES2_S2_fS2_fjLj128EEEEELb1ELb1ELb0ELb0EEEvNS_9FwdParamsE)
        .other          _ZN10layer_norm13ln_fwd_kernelINS_13Kernel_traitsI13__nv_bfloat16S2_fS2_fjLj2048ELj1ELj4ELj1ELj16ENS_18Kernel_traits_baseILj2048ES2_S2_fS2_fjLj128EEEEELb1ELb1ELb0ELb0EEEvNS_9FwdParamsE,@"STO_CUDA_ENTRY STV_DEFAULT"
_ZN10layer_norm13ln_fwd_kernelINS_13Kernel_traitsI13__nv_bfloat16S2_fS2_fjLj2048ELj1ELj4ELj1ELj16ENS_18Kernel_traits_baseILj2048ES2_S2_fS2_fjLj128EEEEELb1ELb1ELb0ELb0EEEvNS_9FwdParamsE:
.text._ZN10layer_norm13ln_fwd_kernelINS_13Kernel_traitsI13__nv_bfloat16S2_fS2_fjLj2048ELj1ELj4ELj1ELj16ENS_18Kernel_traits_baseILj2048ES2_S2_fS2_fjLj128EEEEELb1ELb1ELb0ELb0EEEvNS_9FwdParamsE:
        /* <DEDUP_REMOVED lines=115> */
.L_x_21675:
[----:B------:R-:W-:Y:S05]  /*0730*/  BSYNC B0 ;  /* 0x0000000000007941 */ /* 0x000fea0003800000 */
.L_x_21674:
        /* <DEDUP_REMOVED lines=26> */
.L_x_21677:
[----:B------:R-:W-:Y:S05]  /*08e0*/  BSYNC B0 ;  /* 0x0000000000007941 */ /* 0x000fea0003800000 */
.L_x_21676:
        /* <DEDUP_REMOVED lines=26> */
.L_x_21679:
[----:B------:R-:W-:Y:S05]  /*0a90*/  BSYNC B0 ;  /* 0x0000000000007941 */ /* 0x000fea0003800000 */
.L_x_21678:
        /* <DEDUP_REMOVED lines=26> */
.L_x_21681:
[----:B------:R-:W-:Y:S05]  /*0c40*/  BSYNC B0 ;  /* 0x0000000000007941 */ /* 0x000fea0003800000 */
.L_x_21680:
        /* <DEDUP_REMOVED lines=26> */
.L_x_21683:
[----:B------:R-:W-:Y:S05]  /*0df0*/  BSYNC B0 ;  /* 0x0000000000007941 */ /* 0x000fea0003800000 */
.L_x_21682:
        /* <DEDUP_REMOVED lines=35> */
.L_x_21685:
[----:B------:R-:W-:Y:S05]  /*1030*/  BSYNC B0 ;  /* 0x0000000000007941 */ /* 0x000fea0003800000 */
.L_x_21684:
        /* <DEDUP_REMOVED lines=34> */
.L_x_21687:
[----:B------:R-:W-:Y:S05]  /*1260*/  BSYNC B0 ;  /* 0x0000000000007941 */ /* 0x000fea0003800000 */
.L_x_21686:
        /* <DEDUP_REMOVED lines=29> */
.L_x_21689:
[----:B------:R-:W-:Y:S05]  /*1440*/  BSYNC B0 ;  /* 0x0000000000007941 */ /* 0x000fea0003800000 */
.L_x_21688:
[----:B------:R-:W-:Y:S01]  /*1450*/  ULDC UR25, c[0x0][0x214] ;  /* 0x0000850000197ab9 */ /* 0x000fe20000000800 */
[----:B------:R-:W-:Y:S02]  /*1460*/  LOP3.LUT R140, R7, UR23, R140, 0x96, !PT ;  /* 0x00000017078c7c12 */ /* 0x000fe4000f8e968c */
[----:B------:R-:W-:-:S13]  /*1470*/  ISETP.GE.AND P0, PT, R6, UR25, PT ;  /* 0x0000001906007c0c */ /* 0x000fda000bf06270 */
[----:B------:R-:W-:Y:S05]  /*1480*/  @P0 EXIT ;  /* 0x000000000000094d */ /* 0x000fea0003800000 */
[----:B------:R-:W-:Y:S01]  /*1490*/  IMAD.U32 R97, R52, 0x10000, RZ ;  /* 0x0001000034617824 */ /* 0x000fe200078e00ff */
[----:B------:R-:W-:Y:S01]  /*14a0*/  SHF.L.U32 R7, R53, 0x10, RZ ;  /* 0x0000001035077819 */ /* 0x000fe200000006ff */
[----:B------:R-:W-:Y:S01]  /*14b0*/  IMAD.U32 R52, R54, 0x10000, RZ ;  /* 0x0001000036347824 */ /* 0x000fe200078e00ff */
[C---:B-----5:R-:W-:Y:S01]  /*14c0*/  PRMT R206, R196.reuse, 0x7632, R206 ;  /* 0x00007632c4ce7816 */ /* 0x060fe200000000ce */
[----:B------:R-:W-:Y:S01]  /*14d0*/  IMAD.U32 R53, R55, 0x10000, RZ ;  /* 0x0001000037357824 */ /* 0x000fe200078e00ff */
[----:B------:R-:W-:Y:S01]  /*14e0*/  STL [R1+0x88], R97 ;  /* 0x0000886101007387 */ /* 0x000fe20000100800 */
[----:B------:R-:W-:Y:S01]  /*14f0*/  SHF.L.U32 R208, R196, 0x10, RZ ;  /* 0x00000010c4d07819 */ /* 0x000fe200000006ff */
[C---:B------:R-:W-:Y:S01]  /*1500*/  IMAD.U32 R196, R184.reuse, 0x10000, RZ ;  /* 0x00010000b8c47824 */ /* 0x040fe200078e00ff */
[----:B------:R-:W-:Y:S01]  /*1510*/  PRMT R194, R184, 0x7632, R194 ;  /* 0x00007632b8c27816 */ /* 0x000fe200000000c2 */
[----:B------:R0:W-:Y:S01]  /*1520*/  STL [R1+0x84], R7 ;  /* 0x0000840701007387 */ /* 0x0001e20000100800 */
[C---:B------:R-:W-:Y:S01]  /*1530*/  PRMT R182, R172.reuse, 0x7632, R182 ;  /* 0x00007632acb67816 */ /* 0x040fe200000000b6 */
[----:B------:R-:W-:Y:S01]  /*1540*/  IMAD.U32 R184, R172, 0x10000, RZ ;  /* 0x00010000acb87824 */ /* 0x000fe200078e00ff */
[C---:B------:R-:W-:Y:S01]  /*1550*/  PRMT R170, R24.reuse, 0x7632, R170 ;  /* 0x0000763218aa7816 */ /* 0x040fe200000000aa */
[----:B------:R1:W-:Y:S01]  /*1560*/  STL [R1+0x80], R52 ;  /* 0x0000803401007387 */ /* 0x0003e20000100800 */
[----:B------:R-:W-:Y:S01]  /*1570*/  SHF.L.U32 R172, R24, 0x10, RZ ;  /* 0x0000001018ac7819 */ /* 0x000fe200000006ff */
        /* <DEDUP_REMOVED lines=19> */
[----:B------:R-:W-:Y:S01]  /*16b0*/  PRMT R144, R27, 0x7632, R144 ;  /* 0x000076321b907816 */ /* 0x000fe20000000090 */
[----:B------:R-:W-:Y:S01]  /*16c0*/  IMAD.U32 R205, R197, 0x10000, RZ ;  /* 0x00010000c5cd7824 */ /* 0x000fe200078e00ff */
[----:B0-----:R-:W-:Y:S01]  /*16d0*/  SHF.L.U32 R7, R63, 0x10, RZ ;  /* 0x000000103f077819 */ /* 0x001fe200000006ff */
[----:B------:R-:W-:Y:S01]  /*16e0*/  IMAD.U32 R193, R185, 0x10000, RZ ;  /* 0x00010000b9c17824 */ /* 0x000fe200078e00ff */
[----:B------:R-:W-:Y:S01]  /*16f0*/  SHF.L.U32 R25, R27, 0x10, RZ ;  /* 0x000000101b197819 */ /* 0x000fe200000006ff */
[----:B-1----:R-:W-:Y:S01]  /*1700*/  IMAD.U32 R52, R68, 0x10000, RZ ;  /* 0x0001000044347824 */ /* 0x002fe200078e00ff */
[C---:B------:R-:W-:Y:S01]  /*1710*/  PRMT R153, R36.reuse, 0x7632, R153 ;  /* 0x0000763224997816 */ /* 0x040fe20000000099 */
[----:B------:R0:W-:Y:S01]  /*1720*/  STL [R1+0x6c], R7 ;  /* 0x00006c0701007387 */ /* 0x0001e20000100800 */
[----:B------:R-:W-:Y:S01]  /*1730*/  SHF.L.U32 R34, R36, 0x10, RZ ;  /* 0x0000001024227819 */ /* 0x000fe200000006ff */
[----:B--2---:R-:W-:Y:S01]  /*1740*/  IMAD.U32 R53, R69, 0x10000, RZ ;  /* 0x0001000045357824 */ /* 0x004fe200078e00ff */
[C---:B------:R-:W-:Y:S01]  /*1750*/  PRMT R146, R29.reuse, 0x7632, R146 ;  /* 0x000076321d927816 */ /* 0x040fe20000000092 */
[----:B------:R1:W-:Y:S01]  /*1760*/  STL [R1+0x68], R52 ;  /* 0x0000683401007387 */ /* 0x0003e20000100800 */
[----:B------:R-:W-:Y:S01]  /*1770*/  IMAD.U32 R27, R29, 0x10000, RZ ;  /* 0x000100001d1b7824 */ /* 0x000fe200078e00ff */
[C---:B------:R-:W-:Y:S01]  /*1780*/  PRMT R155, R38.reuse, 0x7632, R155 ;  /* 0x00007632269b7816 */ /* 0x040fe2000000009b */
[----:B------:R-:W-:Y:S01]  /*1790*/  IMAD.U32 R36, R38, 0x10000, RZ ;  /* 0x0001000026247824 */ /* 0x000fe200078e00ff */
[----:B------:R2:W-:Y:S01]  /*17a0*/  STL [R1+0x64], R53 ;  /* 0x0000643501007387 */ /* 0x0005e20000100800 */
[C---:B------:R-:W-:Y:S01]  /*17b0*/  PRMT R148, R31.reuse, 0x7632, R148 ;  /* 0x000076321f947816 */ /* 0x040fe20000000094 */
[----:B------:R-:W-:Y:S01]  /*17c0*/  IMAD.U32 R29, R31, 0x10000, RZ ;  /* 0x000100001f1d7824 */ /* 0x000fe200078e00ff */
[----:B0-----:R-:W-:Y:S01]  /*17d0*/  SHF.L.U32 R7, R70, 0x10, RZ ;  /* 0x0000001046077819 */ /* 0x001fe200000006ff */
[C---:B------:R-:W-:Y:S01]  /*17e0*/  IMAD.U32 R38, R40.reuse, 0x10000, RZ ;  /* 0x0001000028267824 */ /* 0x040fe200078e00ff */
[----:B------:R-:W-:Y:S01]  /*17f0*/  PRMT R157, R40, 0x7632, R157 ;  /* 0x00007632289d7816 */ /* 0x000fe2000000009d */
[----:B-1----:R-:W-:Y:S01]  /*1800*/  IMAD.U32 R52, R71, 0x10000, RZ ;  /* 0x0001000047347824 */ /* 0x002fe200078e00ff */
[----:B------:R-:W-:Y:S01]  /*1810*/  PRMT R203, R197, 0x7632, R203 ;  /* 0x00007632c5cb7816 */ /* 0x000fe200000000cb */
        /* <DEDUP_REMOVED lines=10> */
[----:B------:R-:W-:Y:S01]  /*18c0*/  IMAD R47, R47, -0x2daee0ad, RZ ;  /* 0xd2511f532f2f7824 */ /* 0x000fe200078e02ff */
[----:B0-----:R-:W-:Y:S01]  /*18d0*/  SHF.L.U32 R7, R77, 0x10, RZ ;  /* 0x000000104d077819 */ /* 0x001fe200000006ff */
[----:B------:R-:W-:Y:S01]  /*18e0*/  IMAD R42, R96, -0x326172a9, RZ ;  /* 0xcd9e8d57602a7824 */ /* 0x000fe200078e02ff */
        /* <DEDUP_REMOVED lines=9> */
[----:B------:R-:W-:Y:S01]  /*1980*/  ULDC.64 UR26, c[0x0][0x270] ;  /* 0x00009c00001a7ab9 */ /* 0x000fe20000000a00 */
[----:B------:R-:W-:Y:S01]  /*1990*/  PRMT R176, R174, 0x7632, R176 ;  /* 0x00007632aeb07816 */ /* 0x000fe200000000b0 */
[----:B------:R2:W-:Y:S01]  /*19a0*/  STL [R1+0x4c], R53 ;  /* 0x00004c3501007387 */ /* 0x0005e20000100800 */
[----:B------:R-:W-:Y:S01]  /*19b0*/  PRMT R152, R35, 0x7632, R152 ;  /* 0x0000763223987816 */ /* 0x000fe20000000098 */
[C---:B------:R-:W-:Y:S01]  /*19c0*/  IMAD.U32 R35, R37.reuse, 0x10000, RZ ;  /* 0x0001000025237824 */ /* 0x040fe200078e00ff */
[----:B0-----:R-:W-:Y:S01]  /*19d0*/  SHF.L.U32 R7, R80, 0x10, RZ ;  /* 0x0000001050077819 */ /* 0x001fe200000006ff */
[----:B------:R-:W-:Y:S01]  /*19e0*/  HFMA2.MMA R139, -RZ, RZ, 0, 0 ;  /* 0x00000000ff8b7435 */ /* 0x000fe200000001ff */
        /* <DEDUP_REMOVED lines=8> */
[----:B------:R-:W-:Y:S01]  /*1a70*/  PRMT R173, R175, 0x7632, R173 ;  /* 0x00007632afad7816 */ /* 0x000fe200000000ad */
[----:B------:R-:W-:Y:S01]  /*1a80*/  BSSY B0, `(.L_x_21690) ;  /* 0x0001a0a000007945 */ /* 0x000fe20003800000 */
[----:B------:R-:W-:Y:S01]  /*1a90*/  PRMT R158, R41, 0x7632, R158 ;  /* 0x00007632299e7816 */ /* 0x000fe2000000009e */
[----:B------:R2:W-:Y:S01]  /*1aa0*/  STL [R1+0x40], R53 ;  /* 0x0000403501007387 */ /* 0x0005e20000100800 */
[----:B------:R-:W-:Y:S01]  /*1ab0*/  SHF.L.U32 R37, R39, 0x10, RZ ;  /* 0x0000001027257819 */ /* 0x000fe200000006ff */
[----:B------:R-:W-:Y:S01]  /*1ac0*/  IMAD.U32 R39, R41, 0x10000, RZ ;  /* 0x0001000029277824 */ /* 0x000fe200078e00ff */
[----:B0-----:R-:W-:Y:S01]  /*1ad0*/  SHF.L.U32 R7, R83, 0x10, RZ ;  /* 0x0000001053077819 */ /* 0x001fe200000006ff */
[----:B------:R-:W-:Y:S01]  /*1ae0*/  IMAD.U32 R202, R198, 0x10000, RZ ;  /* 0x00010000c6ca7824 */ /* 0x000fe200078e00ff */
[----:B------:R-:W-:Y:S01]  /*1af0*/  SHF.L.U32 R190, R186, 0x10, RZ ;  /* 0x00000010babe7819 */ /* 0x000fe200000006ff */
[----:B-1----:R-:W-:Y:S01]  /*1b00*/  IMAD.U32 R52, R84, 0x10000, RZ ;  /* 0x0001000054347824 */ /* 0x002fe200078e00ff */
[----:B------:R-:W-:Y:S01]  /*1b10*/  UISETP.NE.U32.AND UP0, UPT, UR26, URZ, UPT ;  /* 0x0000003f1a00728c */ /* 0x000fe2000bf05070 */
        /* <DEDUP_REMOVED lines=56> */
[----:B------:R-:W-:Y:S01]  /*1ea0*/  STL [R1+0x10], R53 ;  /* 0x0000103501007387 */ /* 0x000fe20000100800 */
        /* <DEDUP_REMOVED lines=10> */
[----:B------:R-:W-:Y:S01]  /*1f50*/  IMAD.HI.U32 R49, R140, -0x326172a9, RZ ;  /* 0xcd9e8d578c317827 */ /* 0x000fe200078e00ff */
[----:B------:R-:W-:Y:S01]  /*1f60*/  STL [R1+0x8], R52 ;  /* 0x0000083401007387 */ /* 0x000fe20000100800 */
[----:B------:R-:W-:Y:S01]  /*1f70*/  SHF.L.U32 R221, R221, 0x10, RZ ;  /* 0x00000010dddd7819 */ /* 0x000fe200000006ff */
[----:B------:R-:W-:Y:S01]  /*1f80*/  ULDC.U8 UR25, c[0x0][0x2a0] ;  /* 0x0000a80000197ab9 */ /* 0x000fe20000000000 */
[----:B------:R-:W-:Y:S01]  /*1f90*/  IMAD.U32 R238, R238, 0x10000, RZ ;  /* 0x00010000eeee7824 */ /* 0x000fe200078e00ff */
[----:B------:R1:W-:Y:S01]  /*1fa0*/  STL [R1+0x4], R48 ;  /* 0x0000043001007387 */ /* 0x0003e20000100800 */
[----:B------:R-:W-:Y:S01]  /*1fb0*/  LOP3.LUT R42, R49, UR24, R42, 0x96, !PT ;  /* 0x00000018312a7c12 */ /* 0x000fe2000f8e962a */
[----:B------:R-:W-:Y:S01]  /*1fc0*/  IMAD.U32 R237, R237, 0x10000, RZ ;  /* 0x00010000eded7824 */ /* 0x000fe200078e00ff */
[----:B0-----:R-:W-:Y:S01]  /*1fd0*/  SHF.L.U32 R7, R50, 0x10, RZ ;  /* 0x0000001032077819 */ /* 0x001fe200000006ff */
[----:B------:R-:W-:Y:S01]  /*1fe0*/  IMAD.U32 R235, R235, 0x10000, RZ ;  /* 0x00010000ebeb7824 */ /* 0x000fe200078e00ff */
[----:B------:R-:W-:Y:S01]  /*1ff0*/  SHF.L.U32 R218, R218, 0x10, RZ ;  /* 0x00000010dada7819 */ /* 0x000fe200000006ff */
[----:B------:R-:W-:Y:S01]  /*2000*/  IMAD.U32 R234, R234, 0x10000, RZ ;  /* 0x00010000eaea7824 */ /* 0x000fe200078e00ff */
[----:B------:R-:W-:Y:S01]  /*2010*/  SHF.L.U32 R215, R215, 0x10, RZ ;  /* 0x00000010d7d77819 */ /* 0x000fe200000006ff */
[----:B------:R0:W-:Y:S01]  /*2020*/  STL [R1], R7 ;  /* 0x0000000701007387 */ /* 0x0001e20000100800 */
[----:B------:R-:W-:Y:S01]  /*2030*/  IMAD.U32 R232, R232, 0x10000, RZ ;  /* 0x00010000e8e87824 */ /* 0x000fe200078e00ff */
[----:B------:R-:W-:Y:S01]  /*2040*/  SHF.L.U32 R212, R212, 0x10, RZ ;  /* 0x00000010d4d47819 */ /* 0x000fe200000006ff */
[----:B-1----:R-:W-:Y:S01]  /*2050*/  IMAD.HI.U32 R48, R142, -0x2daee0ad, RZ ;  /* 0xd2511f538e307827 */ /* 0x002fe200078e00ff */
[----:B------:R-:W-:Y:S01]  /*2060*/  SHF.L.U32 R209, R209, 0x10, RZ ;  /* 0x00000010d1d17819 */ /* 0x000fe200000006ff */
[----:B------:R-:W-:Y:S01]  /*2070*/  UISETP.NE.AND.EX UP0, UPT, UR27, URZ, UPT, UP0 ;  /* 0x0000003f1b00728c */ /* 0x000fe2000bf05300 */
[----:B------:R-:W-:Y:S01]  /*2080*/  SHF.L.U32 R201, R201, 0x10, RZ ;  /* 0x00000010c9c97819 */ /* 0x000fe200000006ff */
[----:B------:R-:W-:Y:S01]  /*2090*/  IMAD.U32 R231, R231, 0x10000, RZ ;  /* 0x00010000e7e77824 */ /* 0x000fe200078e00ff */
[----:B------:R-:W-:Y:S01]  /*20a0*/  LOP3.LUT R43, R48, UR33, R47, 0x96, !PT ;  /* 0x00000021302b7c12 */ /* 0x000fe2000f8e962f */
        /* <DEDUP_REMOVED lines=61> */
[----:B------:R-:W-:Y:S02]  /*2480*/  IMAD R140, R140, -0x326172a9, RZ ;  /* 0xcd9e8d578c8c7824 */ /* 0x000fe400078e02ff */
[----:B------:R-:W-:Y:S02]  /*2490*/  IMAD R142, R142, -0x2daee0ad, RZ ;  /* 0xd2511f538e8e7824 */ /* 0x000fe400078e02ff */
        /* <DEDUP_REMOVED lines=21> */
[----:B------:R-:W-:-:S07]  /*25f0*/  IMAD.U32 R160, R160, 0x10000, RZ ;  /* 0x00010000a0a07824 */ /* 0x000fce00078e00ff */
.L_x_22172:
[----:B------:R-:W-:Y:S01]  /*2600*/  PLOP3.LUT P0, PT, PT, PT, UP0, 0x80, 0x0 ;  /* 0x000000000000781c */ /* 0x000fe20003f0f008 */
[----:B------:R-:W-:Y:S01]  /*2610*/  @UP0 ULDC.64 UR26, c[0x0][0x270] ;  /* 0x00009c00001a0ab9 */ /* 0x000fe20000000a00 */
[----:B------:R-:W-:Y:S02]  /*2620*/  MOV R116, 0x2 ;  /* 0x0000000200747802 */ /* 0x000fe40000000f00 */
[----:B------:R-:W-:-:S09]  /*2630*/  LOP3.LUT P1, RZ, R5, 0x8, RZ, 0xc0, !PT ;  /* 0x0000000805ff7812 */ /* 0x000fd2000782c0ff */
[----:B------:R-:W-:Y:S01]  /*2640*/  @P0 IMAD.WIDE R116, R6, R116, UR26 ;  /* 0x0000001a06740e25 */ /* 0x000fe2000f8e0274 */
[----:B------:R-:W-:-:S13]  /*2650*/  PLOP3.LUT P0, PT, PT, PT, UP0, 0x80, 0x0 ;  /* 0x000000000000781c */ /* 0x000fda0003f0f008 */
[----:B------:R0:W2:Y:S01]  /*2660*/  @P0 LDG.E.U16 R117, desc[UR4][R116.64] ;  /* 0x0000000474750981 */ /* 0x0000a2000c1e1500 */
[----:B------:R-:W-:Y:S01]  /*2670*/  PLOP3.LUT P0, PT, PT, PT, UP0, 0x80, 0x0 ;  /* 0x000000000000781c */ /* 0x000fe20003f0f008 */
[----:B------:R-:W-:Y:S01]  /*2680*/  BSSY B1, `(.L_x_21691) ;  /* 0x00002eb000017945 */ /* 0x000fe20003800000 */
[----:B0-----:R-:W-:-:S11]  /*2690*/  IMAD.MOV.U32 R116, RZ, RZ, 0x3f800000 ;  /* 0x3f800000ff747424 */ /* 0x001fd600078e00ff */
[----:B--2---:R-:W-:Y:S02]  /*26a0*/  @P0 IMAD.U32 R116, R117, 0x10000, RZ ;  /* 0x0001000075740824 */ /* 0x004fe400078e00ff */
[----:B------:R-:W-:-:S05]  /*26b0*/  IMAD R117, R6, UR34, RZ ;  /* 0x0000002206757c24 */ /* 0x000fca000f8e02ff */
[----:B------:R-:W-:-:S04]  /*26c0*/  SHF.R.S32.HI R118, RZ, 0x1f, R117 ;  /* 0x0000001fff767819 */ /* 0x000fc80000011475 */
[----:B------:R-:W-:Y:S02]  /*26d0*/  LEA.HI R118, R118, R117, RZ, 0x3 ;  /* 0x0000007576767211 */ /* 0x000fe400078f18ff */
[----:B------:R-:W0:Y:S02]  /*26e0*/  S2R R117, SR_TID.X ;  /* 0x0000000000757919 */ /* 0x000e240000002100 */
[----:B0-----:R-:W-:-:S04]  /*26f0*/  LOP3.LUT R119, R117, 0x1f, RZ, 0xc0, !PT ;  /* 0x0000001f75777812 */ /* 0x001fc800078ec0ff */
[----:B------:R-:W-:-:S04]  /*2700*/  LEA.HI.SX32 R161, R118, R119, 0x1d ;  /* 0x0000007776a17211 */ /* 0x000fc800078feaff */
[----:B------:R-:W-:Y:S01]  /*2710*/  MOV R117, R161 ;  /* 0x000000a100757202 */ /* 0x000fe20000000f00 */
[----:B------:R-:W-:Y:S06]  /*2720*/  @!P1 BRA `(.L_x_21692) ;  /* 0x0000002c00809947 */ /* 0x000fec0003800000 */
        /* <DEDUP_REMOVED lines=8> */
[----:B------:R-:W5:Y:S04]  /*27b0*/  @P0 LDG.E.128 R44, desc[UR4][R54.64] ;  /* 0x00000004362c0981 */ /* 0x000f68000c1e1d00 */
[----:B------:R0:W5:Y:S01]  /*27c0*/  @P0 LDG.E.128 R48, desc[UR4][R54.64+0x10] ;  /* 0x0000100436300981 */ /* 0x000162000c1e1d00 */
[C---:B------:R-:W-:Y:S01]  /*27d0*/  ISETP.NE.AND P0, PT, R120.reuse, 0x1, PT ;  /* 0x000000017800780c */ /* 0x040fe20003f05270 */
[----:B------:R-:W-:Y:S01]  /*27e0*/  BSSY B2, `(.L_x_21693) ;  /* 0x000000c000027945 */ /* 0x000fe20003800000 */
[----:B0-----:R-:W-:-:S11]  /*27f0*/  VIADD R54, R120, 0x1 ;  /* 0x0000000178367836 */ /* 0x001fd60000000000 */
        /* <DEDUP_REMOVED lines=9> */
.L_x_21694:
[----:B------:R-:W-:-:S07]  /*2890*/  IMAD.MOV.U32 R162, RZ, RZ, R140 ;  /* 0x000000ffffa27224 */ /* 0x000fce00078e008c */
.L_x_21695:
[----:B------:R-:W-:Y:S05]  /*28a0*/  BSYNC B2 ;  /* 0x0000000000027941 */ /* 0x000fea0003800000 */
.L_x_21693:
        /* <DEDUP_REMOVED lines=16> */
.L_x_21699:
[----:B------:R-:W-:Y:S05]  /*29b0*/  BSYNC B3 ;  /* 0x0000000000037941 */ /* 0x000fea0003800000 */
.L_x_21698:
        /* <DEDUP_REMOVED lines=44> */
.L_x_21697:
[----:B------:R-:W-:Y:S05]  /*2c80*/  BSYNC B2 ;  /* 0x0000000000027941 */ /* 0x000fea0003800000 */
.L_x_21696:
[----:B------:R-:W2:Y:S01]  /*2c90*/  LDL R55, [R1+0x88] ;  /* 0x0000880001377983 */ /* 0x000ea20000100800 */
[----:B------:R-:W0:Y:S01]  /*2ca0*/  LDC R117, c[0x0][0x294] ;  /* 0x0000a500ff757b82 */ /* 0x000e220000000800 */
[----:B------:R-:W-:Y:S01]  /*2cb0*/  ISETP.NE.U32.AND P0, PT, R52, RZ, PT ;  /* 0x000000ff3400720c */ /* 0x000fe20003f05070 */
[----:B------:R-:W-:Y:S01]  /*2cc0*/  IMAD.MOV.U32 R118, RZ, RZ, 0x2f800000 ;  /* 0x2f800000ff767424 */ /* 0x000fe200078e00ff */
[----:B------:R-:W-:Y:S01]  /*2cd0*/  I2FP.F32.U32 R52, R162 ;  /* 0x000000a200347245 */ /* 0x000fe20000201000 */
[----:B------:R-:W-:Y:S01]  /*2ce0*/  BSSY B2, `(.L_x_21700) ;  /* 0x000001a000027945 */ /* 0x000fe20003800000 */
[----:B------:R-:W-:Y:S02]  /*2cf0*/  LOP3.LUT R5, R5, 0xfffffffb, RZ, 0xc0, !PT ;  /* 0xfffffffb05057812 */ /* 0x000fe400078ec0ff */
[----:B------:R-:W-:Y:S01]  /*2d00*/  ISETP.NE.AND.EX P0, PT, R53, RZ, PT, P0 ;  /* 0x000000ff3500720c */ /* 0x000fe20003f05300 */
[----:B------:R-:W1:Y:S01]  /*2d10*/  LDC R119, c[0x0][0x298] ;  /* 0x0000a600ff777b82 */ /* 0x000e620000000800 */
        /* <DEDUP_REMOVED lines=21> */
.L_x_21701:
[----:B------:R-:W-:-:S07]  /*2e70*/  IMAD.MOV.U32 R53, RZ, RZ, R140 ;  /* 0x000000ffff357224 */ /* 0x000fce00078e008c */
.L_x_21702:
[----:B------:R-:W-:Y:S05]  /*2e80*/  BSYNC B2 ;  /* 0x0000000000027941 */ /* 0x000fea0003800000 */
.L_x_21700:
        /* <DEDUP_REMOVED lines=16> */
.L_x_21706:
[----:B------:R-:W-:Y:S05]  /*2f90*/  BSYNC B3 ;  /* 0x0000000000037941 */ /* 0x000fea0003800000 */
.L_x_21705:
        /* <DEDUP_REMOVED lines=44> */
.L_x_21704:
[----:B------:R-:W-:Y:S05]  /*3260*/  BSYNC B2 ;  /* 0x0000000000027941 */ /* 0x000fea0003800000 */
.L_x_21703:
        /* <DEDUP_REMOVED lines=23> */
.L_x_21708:
[----:B------:R-:W-:-:S07]  /*33e0*/  IMAD.MOV.U32 R56, RZ, RZ, R140 ;  /* 0x000000ffff387224 */ /* 0x000fce00078e008c */
.L_x_21709:
[----:B------:R-:W-:Y:S05]  /*33f0*/  BSYNC B2 ;  /* 0x0000000000027941 */ /* 0x000fea0003800000 */
.L_x_21707:
        /* <DEDUP_REMOVED lines=16> */
.L_x_21713:
[----:B------:R-:W-:Y:S05]  /*3500*/  BSYNC B3 ;  /* 0x0000000000037941 */ /* 0x000fea0003800000 */
.L_x_21712:
        /* <DEDUP_REMOVED lines=44> */
.L_x_21711:
[----:B------:R-:W-:Y:S05]  /*37d0*/  BSYNC B2 ;  /* 0x0000000000027941 */ /* 0x000fea0003800000 */
.L_x_21710:
[----:B------:R-:W2:Y:S01]  /*37e0*/  LDL R120, [R1+0x84] ;  /* 0x0000840001787983 */ /* 0x000ea20000100800 */
        /* <DEDUP_REMOVED lines=22> */
.L_x_21715:
[----:B------:R-:W-:-:S07]  /*3950*/  MOV R120, R140 ;  /* 0x0000008c00787202 */ /* 0x000fce0000000f00 */
.L_x_21716:
[----:B------:R-:W-:Y:S05]  /*3960*/  BSYNC B2 ;  /* 0x0000000000027941 */ /* 0x000fea0003800000 */
.L_x_21714:
        /* <DEDUP_REMOVED lines=16> */
.L_x_21720:
[----:B------:R-:W-:Y:S05]  /*3a70*/  BSYNC B3 ;  /* 0x0000000000037941 */ /* 0x000fea0003800000 */
.L_x_21719:
        /* <DEDUP_REMOVED lines=44> */
.L_x_21718:
[----:B------:R-:W-:Y:S05]  /*3d40*/  BSYNC B2 ;  /* 0x0000000000027941 */ /* 0x000fea0003800000 */
.L_x_21717:
        /* <DEDUP_REMOVED lines=21> */
.L_x_21722:
[----:B------:R-:W-:-:S07]  /*3ea0*/  IMAD.MOV.U32 R120, RZ, RZ, R140 ;  /* 0x000000ffff787224 */ /* 0x000fce00078e008c */
.L_x_21723:
[----:B------:R-:W-:Y:S05]  /*3eb0*/  BSYNC B2 ;  /* 0x0000000000027941 */ /* 0x000fea0003800000 */
.L_x_21721:
        /* <DEDUP_REMOVED lines=16> */
.L_x_21727:
[----:B------:R-:W-:Y:S05]  /*3fc0*/  BSYNC B3 ;  /* 0x0000000000037941 */ /* 0x000fea0003800000 */
.L_x_21726:
        /* <DEDUP_REMOVED lines=44> */
.L_x_21725:
[----:B------:R-:W-:Y:S05]  /*4290*/  BSYNC B2 ;  /* 0x0000000000027941 */ /* 0x000fea0003800000 */
.L_x_21724:
[----:B------:R-:W2:Y:S01]  /*42a0*/  LDL R57, [R1+0x80] ;  /* 0x0000800001397983 */ /* 0x000ea20000100800 */
[----:B------:R-:W-:Y:S01]  /*42b0*/  I2FP.F32.U32 R56, R120 ;  /* 0x0000007800387245 */ /* 0x000fe20000201000 */
[----:B------:R-:W-:Y:S01]  /*42c0*/  BSSY B2, `(.L_x_21728) ;  /* 0x0000016000027945 */ /* 0x000fe20003800000 */
[C---:B------:R-:W-:Y:S01]  /*42d0*/  ISETP.NE.AND P4, PT, R162.reuse, 0x1, PT ;  /* 0x00000001a200780c */ /* 0x040fe20003f85270 */
[----:B------:R-:W-:Y:S02]  /*42e0*/  VIADD R120, R162, 0x1 ;  /* 0x00000001a2787836 */ /* 0x000fe40000000000 */
[----:B------:R-:W-:-:S05]  /*42f0*/  FFMA.FTZ R56, R56, R118, 1.1641532182693481445e-10 ;  /* 0x2f00000038387423 */ /* 0x000fca0000010076 */
[----:B------:R-:W-:Y:S02]  /*4300*/  FSETP.GTU.FTZ.AND P3, PT, R56, R117, PT ;  /* 0x000000753800720b */ /* 0x000fe40003f7c000 */
[C---:B------:R-:W-:Y:S02]  /*4310*/  SHF.L.U32 R56, R58.reuse, 0x10, RZ ;  /* 0x000000103a387819 */ /* 0x040fe400000006ff */
[----:B------:R-:W-:-:S03]  /*4320*/  PRMT R58, R58, 0x7632, R58 ;  /* 0x000076323a3a7816 */ /* 0x000fc6000000003a */
[----:B------:R-:W-:-:S04]  /*4330*/  FMUL.FTZ R56, R56, R116 ;  /* 0x0000007438387220 */ /* 0x000fc80000410000 */
[----:B------:R-:W-:-:S05]  /*4340*/  FMUL.FTZ R56, R56, R119 ;  /* 0x0000007738387220 */ /* 0x000fca0000410000 */
[----:B------:R-:W-:-:S05]  /*4350*/  FSEL R56, R56, RZ, !P3 ;  /* 0x000000ff38387208 */ /* 0x000fca0005800000 */
        /* <DEDUP_REMOVED lines=11> */
.L_x_21729:
[----:B------:R-:W-:-:S07]  /*4410*/  IMAD.MOV.U32 R57, RZ, RZ, R140 ;  /* 0x000000ffff397224 */ /* 0x000fce00078e008c */
.L_x_21730:
[----:B------:R-:W-:Y:S05]  /*4420*/  BSYNC B2 ;  /* 0x0000000000027941 */ /* 0x000fea0003800000 */
.L_x_21728:
        /* <DEDUP_REMOVED lines=16> */
.L_x_21734:
[----:B------:R-:W-:Y:S05]  /*4530*/  BSYNC B3 ;  /* 0x0000000000037941 */ /* 0x000fea0003800000 */
.L_x_21733:
        /* <DEDUP_REMOVED lines=44> */
.L_x_21732:
[----:B------:R-:W-:Y:S05]  /*4800*/  BSYNC B2 ;  /* 0x0000000000027941 */ /* 0x000fea0003800000 */
.L_x_21731:
        /* <DEDUP_REMOVED lines=21> */
.L_x_21736:
[----:B------:R-:W-:-:S07]  /*4960*/  MOV R58, R140 ;  /* 0x0000008c003a7202 */ /* 0x000fce0000000f00 */
.L_x_21737:
[----:B------:R-:W-:Y:S05]  /*4970*/  BSYNC B2 ;  /* 0x0000000000027941 */ /* 0x000fea0003800000 */
.L_x_21735:
        /* <DEDUP_REMOVED lines=16> */
.L_x_21741:
[----:B------:R-:W-:Y:S05]  /*4a80*/  BSYNC B3 ;  /* 0x0000000000037941 */ /* 0x000fea0003800000 */
.L_x_21740:
        /* <DEDUP_REMOVED lines=44> */
.L_x_21739:
[----:B------:R-:W-:Y:S05]  /*4d50*/  BSYNC B2 ;  /* 0x0000000000027941 */ /* 0x000fea0003800000 */
.L_x_21738:
        /* <DEDUP_REMOVED lines=23> */
.L_x_21743:
[----:B------:R-:W-:-:S07]  /*4ed0*/  IMAD.MOV.U32 R168, RZ, RZ, R140 ;  /* 0x000000ffffa87224 */ /* 0x000fce00078e008c */
.L_x_21744:
[----:B------:R-:W-:Y:S05]  /*4ee0*/  BSYNC B2 ;  /* 0x0000000000027941 */ /* 0x000fea0003800000 */
.L_x_21742:
        /* <DEDUP_REMOVED lines=19> */
.L_x_21748:
[----:B------:R-:W-:Y:S05]  /*5020*/  BSYNC B3 ;  /* 0x0000000000037941 */ /* 0x000fea0003800000 */
.L_x_21747:
        /* <DEDUP_REMOVED lines=44> */
.L_x_21746:
[----:B------:R-:W-:Y:S05]  /*52f0*/  BSYNC B2 ;  /* 0x0000000000027941 */ /* 0x000fea0003800000 */
.L_x_21745:
[----:B------:R-:W-:Y:S02]  /*5300*/  I2FP.F32.U32 R162, R168 ;  /* 0x000000a800a27245 */ /* 0x000fe40000201000 */
[----:B------:R-:W-:Y:S02]  /*5310*/  SHF.L.U32 R59, R59, 0x10, RZ ;  /* 0x000000103b3b7819 */ /* 0x000fe400000006ff */
[----:B------:R-:W-:Y:S01]  /*5320*/  LOP3.LUT P6, RZ, R5, 0x4, RZ, 0xc0, !PT ;  /* 0x0000000405ff7812 */ /* 0x000fe200078cc0ff */
[----:B------:R-:W-:Y:S01]  /*5330*/  FFMA.FTZ R162, R162, R118, 1.1641532182693481445e-10 ;  /* 0x2f000000a2a27423 */ /* 0x000fe20000010076 */
[----:B------:R-:W-:Y:S01]  /*5340*/  SEL R118, RZ, 0x10000, P5 ;  /* 0x00010000ff767807 */ /* 0x000fe20002800000 */
[----:B------:R-:W-:-:S03]  /*5350*/  FMUL.FTZ R59, R59, R116 ;  /* 0x000000743b3b7220 */ /* 0x000fc60000410000 */
[----:B------:R-:W-:Y:S01]  /*5360*/  FSETP.GTU.FTZ.AND P5, PT, R162, R117, PT ;  /* 0x00000075a200720b */ /* 0x000fe20003fbc000 */
[----:B------:R-:W-:Y:S01]  /*5370*/  FMUL.FTZ R59, R59, R119 ;  /* 0x000000773b3b7220 */ /* 0x000fe20000410000 */
[----:B------:R-:W-:Y:S02]  /*5380*/  SEL R117, RZ, 0x100, P4 ;  /* 0x00000100ff757807 */ /* 0x000fe40002000000 */
[----:B------:R-:W-:Y:S02]  /*5390*/  SEL R162, RZ, 0x1000000, P5 ;  /* 0x01000000ffa27807 */ /* 0x000fe40002800000 */
[----:B------:R-:W-:Y:S02]  /*53a0*/  LOP3.LUT P4, RZ, R5, 0x2, RZ, 0xc0, !PT ;  /* 0x0000000205ff7812 */ /* 0x000fe4000788c0ff */
[----:B------:R-:W-:Y:S02]  /*53b0*/  LOP3.LUT R117, R117, R162, R118, 0xfe, !PT ;  /* 0x000000a275757212 */ /* 0x000fe400078efe76 */
[----:B------:R-:W-:-:S02]  /*53c0*/  SEL R118, RZ, 0x1, P2 ;  /* 0x00000001ff767807 */ /* 0x000fc40001000000 */
[----:B------:R-:W-:Y:S02]  /*53d0*/  SEL R162, RZ, 0x1, P3 ;  /* 0x00000001ffa27807 */ /* 0x000fe40001800000 */
[----:B------:R-:W-:Y:S01]  /*53e0*/  SEL R164, RZ, 0x1, P4 ;  /* 0x00000001ffa47807 */ /* 0x000fe20002000000 */
[----:B------:R-:W-:Y:S01]  /*53f0*/  IMAD.WIDE.U32 R118, R118, 0x1000000, RZ ;  /* 0x0100000076767825 */ /* 0x000fe200078e00ff */
[----:B------:R-:W-:-:S03]  /*5400*/  FSEL R59, R59, RZ, !P5 ;  /* 0x000000ff3b3b7208 */ /* 0x000fc60006800000 */
[----:B------:R-:W-:Y:S01]  /*5410*/  IMAD.WIDE.U32 R164, R164, 0x100, RZ ;  /* 0x00000100a4a47825 */ /* 0x000fe200078e00ff */
[----:B------:R-:W-:-:S03]  /*5420*/  LOP3.LUT R119, R119, R117, R162, 0xfe, !PT ;  /* 0x0000007577777212 */ /* 0x000fc600078efea2 */
[----:B------:R-:W-:Y:S01]  /*5430*/  FMUL.FTZ R59, R237, R59 ;  /* 0x0000003bed3b7220 */ /* 0x000fe20000410000 */
[----:B------:R-:W-:-:S03]  /*5440*/  SEL R162, RZ, 0x1, P1 ;  /* 0x00000001ffa27807 */ /* 0x000fc60000800000 */
[----:B------:R-:W-:Y:S02]  /*5450*/  @P0 FADD.FTZ R59, R51, R59 ;  /* 0x0000003b333b0221 */ /* 0x000fe40000010000 */
[----:B------:R-:W-:-:S03]  /*5460*/  IMAD.WIDE.U32 R162, R162, 0x10000, RZ ;  /* 0x00010000a2a27825 */ /* 0x000fc600078e00ff */
[----:B------:R-:W-:Y:S02]  /*5470*/  LOP3.LUT R117, R164, R118, R162, 0xfe, !PT ;  /* 0x00000076a4757212 */ /* 0x000fe400078efea2 */
[----:B------:R-:W-:Y:S02]  /*5480*/  LEA R118, P1, R161, UR28, 0x5 ;  /* 0x0000001ca1767c11 */ /* 0x000fe4000f8228ff */
[----:B------:R-:W-:Y:S02]  /*5490*/  LOP3.LUT R163, R165, R119, R163, 0xfe, !PT ;  /* 0x00000077a5a37212 */ /* 0x000fe400078efea3 */
[----:B------:R-:W-:-:S05]  /*54a0*/  LEA.HI.X R119, R161, UR29, RZ, 0x5, P1 ;  /* 0x0000001da1777c11 */ /* 0x000fca00088f2cff */
[----:B------:R-:W-:Y:S04]  /*54b0*/  STG.E.128 desc[UR4][R118.64], R52 ;  /* 0x0000003476007986 */ /* 0x000fe8000c101d04 */
[----:B------:R0:W-:Y:S02]  /*54c0*/  STG.E.128 desc[UR4][R118.64+0x10], R56 ;  /* 0x0000103876007986 */ /* 0x0001e4000c101d04 */
[----:B0-----:R-:W-:-:S04]  /*54d0*/  SEL R118, RZ, 0x1, P6 ;  /* 0x00000001ff767807 */ /* 0x001fc80003000000 */
[----:B------:R-:W-:Y:S01]  /*54e0*/  LOP3.LUT R162, R117, R118, RZ, 0xfc, !PT ;  /* 0x0000007675a27212 */ /* 0x000fe200078efcff */
[C---:B------:R-:W-:Y:S01]  /*54f0*/  VIADD R117, R161.reuse, 0x20 ;  /* 0x00000020a1757836 */ /* 0x040fe20000000000 */
[----:B------:R-:W-:-:S04]  /*5500*/  LEA R118, P0, R161, UR30, 0x3 ;  /* 0x0000001ea1767c11 */ /* 0x000fc8000f8018ff */
[----:B------:R-:W-:-:S05]  /*5510*/  LEA.HI.X R119, R161, UR31, RZ, 0x3, P0 ;  /* 0x0000001fa1777c11 */ /* 0x000fca00080f1cff */
[----:B------:R0:W-:Y:S04]  /*5520*/  STG.E.64 desc[UR4][R118.64], R162 ;  /* 0x000000a276007986 */ /* 0x0001e8000c101b04 */
.L_x_21692:
[----:B------:R-:W-:Y:S05]  /*5530*/  BSYNC B1 ;  /* 0x0000000000017941 */ /* 0x000fea0003800000 */
.L_x_21691:
[----:B------:R-:W-:Y:S01]  /*5540*/  LOP3.LUT P0, RZ, R5, 0x400, RZ, 0xc0, !PT ;  /* 0x0000040005ff7812 */ /* 0x000fe2000780c0ff */
[----:B------:R-:W-:-:S12]  /*5550*/  BSSY B1, `(.L_x_21749) ;  /* 0x00002e2000017945 */ /* 0x000fd80003800000 */
[----:B------:R-:W-:Y:S05]  /*5560*/  @!P0 BRA `(.L_x_21750) ;  /* 0x0000002c00808947 */ /* 0x000fea0003800000 */
[----:B------:R-:W1:Y:S08]  /*5570*/  LDC.64 R64, c[0x0][0x220] ;  /* 0x00008800ff407b82 */ /* 0x000e700000000a00 */
[----:B------:R-:W2:Y:S01]  /*5580*/  LDC.64 R60, c[0x0][0x230] ;  /* 0x00008c00ff3c7b82 */ /* 0x000ea20000000a00 */
[----:B-1----:R-:W-:-:S06]  /*5590*/  IMAD.WIDE.U32 R64, R117, 0x10, R64 ;  /* 0x0000001075407825 */ /* 0x002fcc00078e0040 */
[----:B------:R-:W5:Y:S01]  /*55a0*/  LDG.E.128 R64, desc[UR4][R64.64] ;  /* 0x0000000440407981 */ /* 0x000f62000c1e1d00 */
[----:B--2---:R-:W-:-:S04]  /*55b0*/  ISETP.NE.U32.AND P0, PT, R60, RZ, PT ;  /* 0x000000ff3c00720c */ /* 0x004fc80003f05070 */
[----:B------:R-:W-:-:S13]  /*55c0*/  ISETP.NE.AND.EX P0, PT, R61, RZ, PT, P0 ;  /* 0x000000ff3d00720c */ /* 0x000fda0003f05300 */
[----:B------:R-:W-:-:S04]  /*55d0*/  @P0 LEA R62, P1, R117, R60, 0x5 ;  /* 0x0000003c753e0211 */ /* 0x000fc800078228ff */
[----:B------:R-:W-:-:S05]  /*55e0*/  @P0 LEA.HI.X R63, R117, R61, RZ, 0x5, P1 ;  /* 0x0000003d753f0211 */ /* 0x000fca00008f2cff */
[----:B------:R-:W5:Y:S04]  /*55f0*/  @P0 LDG.E.128 R44, desc[UR4][R62.64] ;  /* 0x000000043e2c0981 */ /* 0x000f68000c1e1d00 */
[----:B------:R1:W5:Y:S01]  /*5600*/  @P0 LDG.E.128 R48, desc[UR4][R62.64+0x10] ;  /* 0x000010043e300981 */ /* 0x000362000c1e1d00 */
[C---:B------:R-:W-:Y:S01]  /*5610*/  ISETP.NE.AND P0, PT, R120.reuse, 0x1, PT ;  /* 0x000000017800780c */ /* 0x040fe20003f05270 */
[----:B------:R-:W-:Y:S01]  /*5620*/  BSSY B2, `(.L_x_21751) ;  /* 0x000000c000027945 */ /* 0x000fe20003800000 */
[----:B-1----:R-:W-:-:S11]  /*5630*/  VIADD R62, R120, 0x1 ;  /* 0x00000001783e7836 */ /* 0x002fd60000000000 */
[----:B------:R-:W-:Y:S05]  /*5640*/  @!P0 BRA `(.L_x_21752) ;  /* 0x0000000000208947 */ /* 0x000fea0003800000 */
[----:B------:R-:W-:Y:S02]  /*5650*/  ISETP.NE.AND P0, PT, R120, 0x2, PT ;  /* 0x000000027800780c */ /* 0x000fe40003f05270 */
[----:B0-----:R-:W-:-:S11]  /*5660*/  MOV R162, R43 ;  /* 0x0000002b00a27202 */ /* 0x001fd60000000f00 */
[----:B------:R-:W-:Y:S05]  /*5670*/  @!P0 BRA `(.L_x_21753) ;  /* 0x0000000000188947 */ /* 0x000fea0003800000 */
[----:B------:R-:W-:Y:S01]  /*5680*/  ISETP.NE.AND P0, PT, R120, 0x3, PT ;  /* 0x000000037800780c */ /* 0x000fe20003f05270 */
[----:B------:R-:W-:-:S12]  /*5690*/  IMAD.MOV.U32 R162, RZ, RZ, R42 ;  /* 0x000000ffffa27224 */ /* 0x000fd800078e002a */
[----:B------:R-:W-:Y:S05]  /*56a0*/  @P0 BRA `(.L_x_21753) ;  /* 0x00000000000c0947 */ /* 0x000fea0003800000 */
[----:B------:R-:W-:Y:S01]  /*56b0*/  IMAD.MOV.U32 R162, RZ, RZ, R142 ;  /* 0x000000ffffa27224 */ /* 0x000fe200078e008e */
[----:B------:R-:W-:Y:S06]  /*56c0*/  BRA `(.L_x_21753) ;  /* 0x0000000000047947 */ /* 0x000fec0003800000 */
.L_x_21752:
[----:B0-----:R-:W-:-:S07]  /*56d0*/  MOV R162, R140 ;  /* 0x0000008c00a27202 */ /* 0x001fce0000000f00 */
.L_x_21753:
[----:B------:R-:W-:Y:S05]  /*56e0*/  BSYNC B2 ;  /* 0x0000000000027941 */ /* 0x000fea0003800000 */
.L_x_21751:
        /* <DEDUP_REMOVED lines=16> */
.L_x_21757:
[----:B------:R-:W-:Y:S05]  /*57f0*/  BSYNC B3 ;  /* 0x0000000000037941 */ /* 0x000fea0003800000 */
.L_x_21756:
        /* <DEDUP_REMOVED lines=44> */
.L_x_21755:
[----:B------:R-:W-:Y:S05]  /*5ac0*/  BSYNC B2 ;  /* 0x0000000000027941 */ /* 0x000fea0003800000 */
.L_x_21754:
        /* <DEDUP_REMOVED lines=10> */
[----:B0-----:R-:W-:Y:S02]  /*5b70*/  FSETP.GTU.FTZ.AND P1, PT, R60, R118, PT ;  /* 0x000000763c00720b */ /* 0x001fe40003f3c000 */
[C---:B-----5:R-:W-:Y:S02]  /*5b80*/  SHF.L.U32 R60, R64.reuse, 0x10, RZ ;  /* 0x00000010403c7819 */ /* 0x060fe400000006ff */
[----:B------:R-:W-:-:S03]  /*5b90*/  PRMT R64, R64, 0x7632, R64 ;  /* 0x0000763240407816 */ /* 0x000fc60000000040 */
[----:B------:R-:W-:-:S04]  /*5ba0*/  FMUL.FTZ R60, R60, R116 ;  /* 0x000000743c3c7220 */ /* 0x000fc80000410000 */
[----:B-1----:R-:W-:Y:S02]  /*5bb0*/  FMUL.FTZ R60, R60, R164 ;  /* 0x000000a43c3c7220 */ /* 0x002fe40000410000 */
[----:B------:R-:W-:-:S03]  /*5bc0*/  @P1 LOP3.LUT R5, R5, 0x4, RZ, 0xfc, !PT ;  /* 0x0000000405051812 */ /* 0x000fc600078efcff */
[----:B------:R-:W-:Y:S02]  /*5bd0*/  FSEL R60, R60, RZ, !P1 ;  /* 0x000000ff3c3c7208 */ /* 0x000fe40004800000 */
[----:B------:R-:W-:-:S03]  /*5be0*/  ISETP.NE.AND P1, PT, R62, 0x1, PT ;  /* 0x000000013e00780c */ /* 0x000fc60003f25270 */
[----:B--2---:R-:W-:Y:S01]  /*5bf0*/  FMUL.FTZ R60, R63, R60 ;  /* 0x0000003c3f3c7220 */ /* 0x004fe20000410000 */
[----:B------:R-:W-:-:S03]  /*5c00*/  VIADD R63, R62, 0x1 ;  /* 0x000000013e3f7836 */ /* 0x000fc60000000000 */
        /* <DEDUP_REMOVED lines=10> */
.L_x_21759:
[----:B------:R-:W-:-:S07]  /*5cb0*/  IMAD.MOV.U32 R61, RZ, RZ, R140 ;  /* 0x000000ffff3d7224 */ /* 0x000fce00078e008c */
.L_x_21760:
[----:B------:R-:W-:Y:S05]  /*5cc0*/  BSYNC B2 ;  /* 0x0000000000027941 */ /* 0x000fea0003800000 */
.L_x_21758:
        /* <DEDUP_REMOVED lines=16> */
.L_x_21764:
[----:B------:R-:W-:Y:S05]  /*5dd0*/  BSYNC B3 ;  /* 0x0000000000037941 */ /* 0x000fea0003800000 */
.L_x_21763:
        /* <DEDUP_REMOVED lines=44> */
.L_x_21762:
[----:B------:R-:W-:Y:S05]  /*60a0*/  BSYNC B2 ;  /* 0x0000000000027941 */ /* 0x000fea0003800000 */
.L_x_21761:
        /* <DEDUP_REMOVED lines=23> */
.L_x_21766:
[----:B------:R-:W-:-:S07]  /*6220*/  MOV R64, R140 ;  /* 0x0000008c00407202 */ /* 0x000fce0000000f00 */
.L_x_21767:
[----:B------:R-:W-:Y:S05]  /*6230*/  BSYNC B2 ;  /* 0x0000000000027941 */ /* 0x000fea0003800000 */
.L_x_21765:
        /* <DEDUP_REMOVED lines=16> */
.L_x_21771:
[----:B------:R-:W-:Y:S05]  /*6340*/  BSYNC B3 ;  /* 0x0000000000037941 */ /* 0x000fea0003800000 */
.L_x_21770:
        /* <DEDUP_REMOVED lines=44> */
.L_x_21769:
[----:B------:R-:W-:Y:S05]  /*6610*/  BSYNC B2 ;  /* 0x0000000000027941 */ /* 0x000fea0003800000 */
.L_x_21768:
[----:B------:R-:W2:Y:S01]  /*6620*/  LDL R120, [R1+0x74] ;  /* 0x0000740001787983 */ /* 0x000ea20000100800 */
[----:B------:R-:W-:Y:S01]  /*6630*/  I2FP.F32.U32 R62, R64 ;  /* 0x00000040003e7245 */ /* 0x000fe20000201000 */
[----:B------:R-:W-:Y:S01]  /*6640*/  BSSY B2, `(.L_x_21772) ;  /* 0x0000016000027945 */ /* 0x000fe20003800000 */
[----:B------:R-:W-:Y:S02]  /*6650*/  ISETP.NE.AND P2, PT, R162, 0x1, PT ;  /* 0x00000001a200780c */ /* 0x000fe40003f45270 */
        /* <DEDUP_REMOVED lines=19> */
.L_x_21773:
[----:B------:R-:W-:-:S07]  /*6790*/  IMAD.MOV.U32 R120, RZ, RZ, R140 ;  /* 0x000000ffff787224 */ /* 0x000fce00078e008c */
.L_x_21774:
[----:B------:R-:W-:Y:S05]  /*67a0*/  BSYNC B2 ;  /* 0x0000000000027941 */ /* 0x000fea0003800000 */
.L_x_21772:
        /* <DEDUP_REMOVED lines=16> */
.L_x_21778:
[----:B------:R-:W-:Y:S05]  /*68b0*/  BSYNC B3 ;  /* 0x0000000000037941 */ /* 0x000fea0003800000 */
.L_x_21777:
        /* <DEDUP_REMOVED lines=44> */
.L_x_21776:
[----:B------:R-:W-:Y:S05]  /*6b80*/  BSYNC B2 ;  /* 0x0000000000027941 */ /* 0x000fea0003800000 */
.L_x_21775:
        /* <DEDUP_REMOVED lines=21> */
.L_x_21780:
[----:B------:R-:W-:-:S07]  /*6ce0*/  IMAD.MOV.U32 R120, RZ, RZ, R140 ;  /* 0x000000ffff787224 */ /* 0x000fce00078e008c */
.L_x_21781:
[----:B------:R-:W-:Y:S05]  /*6cf0*/  BSYNC B2 ;  /* 0x0000000000027941 */ /* 0x000fea0003800000 */
.L_x_21779:
        /* <DEDUP_REMOVED lines=16> */
.L_x_21785:
[----:B------:R-:W-:Y:S05]  /*6e00*/  BSYNC B3 ;  /* 0x0000000000037941 */ /* 0x000fea0003800000 */
.L_x_21784:
        /* <DEDUP_REMOVED lines=44> */
.L_x_21783:
[----:B------:R-:W-:Y:S05]  /*70d0*/  BSYNC B2 ;  /* 0x0000000000027941 */ /* 0x000fea0003800000 */
.L_x_21782:
[----:B------:R-:W2:Y:S01]  /*70e0*/  LDL R65, [R1+0x70] ;  /* 0x0000700001417983 */ /* 0x000ea20000100800 */
[----:B------:R-:W-:Y:S01]  /*70f0*/  I2FP.F32.U32 R64, R120 ;  /* 0x0000007800407245 */ /* 0x000fe20000201000 */
[----:B------:R-:W-:Y:S01]  /*7100*/  BSSY B2, `(.L_x_21786) ;  /* 0x0000016000027945 */ /* 0x000fe20003800000 */
[C---:B------:R-:W-:Y:S01]  /*7110*/  ISETP.NE.AND P4, PT, R162.reuse, 0x1, PT ;  /* 0x00000001a200780c */ /* 0x040fe20003f85270 */
[----:B------:R-:W-:Y:S02]  /*7120*/  VIADD R120, R162, 0x1 ;  /* 0x00000001a2787836 */ /* 0x000fe40000000000 */
[----:B------:R-:W-:-:S05]  /*7130*/  FFMA.FTZ R64, R64, R119, 1.1641532182693481445e-10 ;  /* 0x2f00000040407423 */ /* 0x000fca0000010077 */
[----:B------:R-:W-:Y:S01]  /*7140*/  FSETP.GTU.FTZ.AND P3, PT, R64, R118, PT ;  /* 0x000000764000720b */ /* 0x000fe20003f7c000 */
[C---:B------:R-:W-:Y:S01]  /*7150*/  IMAD.U32 R64, R66.reuse, 0x10000, RZ ;  /* 0x0001000042407824 */ /* 0x040fe200078e00ff */
[----:B------:R-:W-:-:S03]  /*7160*/  PRMT R66, R66, 0x7632, R66 ;  /* 0x0000763242427816 */ /* 0x000fc60000000042 */
        /* <DEDUP_REMOVED lines=14> */
.L_x_21787:
[----:B------:R-:W-:-:S07]  /*7250*/  MOV R65, R140 ;  /* 0x0000008c00417202 */ /* 0x000fce0000000f00 */
.L_x_21788:
[----:B------:R-:W-:Y:S05]  /*7260*/  BSYNC B2 ;  /* 0x0000000000027941 */ /* 0x000fea0003800000 */
.L_x_21786:
        /* <DEDUP_REMOVED lines=16> */
.L_x_21792:
[----:B------:R-:W-:Y:S05]  /*7370*/  BSYNC B3 ;  /* 0x0000000000037941 */ /* 0x000fea0003800000 */
.L_x_21791:
        /* <DEDUP_REMOVED lines=44> */
.L_x_21790:
[----:B------:R-:W-:Y:S05]  /*7640*/  BSYNC B2 ;  /* 0x0000000000027941 */ /* 0x000fea0003800000 */
.L_x_21789:
        /* <DEDUP_REMOVED lines=21> */
.L_x_21794:
[----:B------:R-:W-:-:S07]  /*77a0*/  IMAD.MOV.U32 R66, RZ, RZ, R140 ;  /* 0x000000ffff427224 */ /* 0x000fce00078e008c */
.L_x_21795:
[----:B------:R-:W-:Y:S05]  /*77b0*/  BSYNC B2 ;  /* 0x0000000000027941 */ /* 0x000fea0003800000 */
.L_x_21793:
        /* <DEDUP_REMOVED lines=16> */
.L_x_21799:
[----:B------:R-:W-:Y:S05]  /*78c0*/  BSYNC B3 ;  /* 0x0000000000037941 */ /* 0x000fea0003800000 */
.L_x_21798:
        /* <DEDUP_REMOVED lines=44> */
.L_x_21797:
[----:B------:R-:W-:Y:S05]  /*7b90*/  BSYNC B2 ;  /* 0x0000000000027941 */ /* 0x000fea0003800000 */
.L_x_21796:
        /* <DEDUP_REMOVED lines=23> */
.L_x_21801:
[----:B------:R-:W-:-:S07]  /*7d10*/  IMAD.MOV.U32 R165, RZ, RZ, R140 ;  /* 0x000000ffffa57224 */ /* 0x000fce00078e008c */
.L_x_21802:
[----:B------:R-:W-:Y:S05]  /*7d20*/  BSYNC B2 ;  /* 0x0000000000027941 */ /* 0x000fea0003800000 */
.L_x_21800:
        /* <DEDUP_REMOVED lines=19> */
.L_x_21806:
[----:B------:R-:W-:Y:S05]  /*7e60*/  BSYNC B3 ;  /* 0x0000000000037941 */ /* 0x000fea0003800000 */
.L_x_21805:
        /* <DEDUP_REMOVED lines=44> */
.L_x_21804:
[----:B------:R-:W-:Y:S05]  /*8130*/  BSYNC B2 ;  /* 0x0000000000027941 */ /* 0x000fea0003800000 */
.L_x_21803:
[----:B------:R-:W-:Y:S01]  /*8140*/  I2FP.F32.U32 R162, R165 ;  /* 0x000000a500a27245 */ /* 0x000fe20000201000 */
[----:B------:R-:W-:Y:S01]  /*8150*/  IMAD.U32 R67, R67, 0x10000, RZ ;  /* 0x0001000043437824 */ /* 0x000fe200078e00ff */
[----:B------:R-:W-:Y:S02]  /*8160*/  SEL R163, RZ, 0x1, P3 ;  /* 0x00000001ffa37807 */ /* 0x000fe40001800000 */
        /* <DEDUP_REMOVED lines=12> */
[----:B------:R-:W-:Y:S01]  /*8230*/  FSEL R67, R67, RZ, !P5 ;  /* 0x000000ff43437208 */ /* 0x000fe20006800000 */
[----:B------:R-:W-:-:S04]  /*8240*/  IMAD.WIDE.U32 R118, R118, 0x1000000, RZ ;  /* 0x0100000076767825 */ /* 0x000fc800078e00ff */
        /* <DEDUP_REMOVED lines=13> */
[----:B------:R-:W-:Y:S02]  /*8320*/  LOP3.LUT R162, R162, R118, RZ, 0xfc, !PT ;  /* 0x00000076a2a27212 */ /* 0x000fe400078efcff */
[----:B------:R-:W-:-:S04]  /*8330*/  LEA R118, P0, R117, UR30, 0x3 ;  /* 0x0000001e75767c11 */ /* 0x000fc8000f8018ff */
[C---:B------:R-:W-:Y:S01]  /*8340*/  LEA.HI.X R119, R117.reuse, UR31, RZ, 0x3, P0 ;  /* 0x0000001f75777c11 */ /* 0x040fe200080f1cff */
[----:B------:R-:W-:-:S04]  /*8350*/  VIADD R117, R117, 0x20 ;  /* 0x0000002075757836 */ /* 0x000fc80000000000 */
[----:B------:R1:W-:Y:S04]  /*8360*/  STG.E.64 desc[UR4][R118.64], R162 ;  /* 0x000000a276007986 */ /* 0x0003e8000c101b04 */
.L_x_21750:
[----:B------:R-:W-:Y:S05]  /*8370*/  BSYNC B1 ;  /* 0x0000000000017941 */ /* 0x000fea0003800000 */
.L_x_21749:
        /* <DEDUP_REMOVED lines=11> */
[----:B------:R-:W5:Y:S04]  /*8430*/  @P0 LDG.E.128 R44, desc[UR4][R70.64] ;  /* 0x00000004462c0981 */ /* 0x000f68000c1e1d00 */
[----:B------:R2:W5:Y:S01]  /*8440*/  @P0 LDG.E.128 R48, desc[UR4][R70.64+0x10] ;  /* 0x0000100446300981 */ /* 0x000562000c1e1d00 */
[C---:B------:R-:W-:Y:S01]  /*8450*/  ISETP.NE.AND P0, PT, R120.reuse, 0x1, PT ;  /* 0x000000017800780c */ /* 0x040fe20003f05270 */
[----:B------:R-:W-:Y:S01]  /*8460*/  BSSY B2, `(.L_x_21809) ;  /* 0x000000c000027945 */ /* 0x000fe20003800000 */
[----:B--2---:R-:W-:-:S11]  /*8470*/  IADD3 R70, R120, 0x1, RZ ;  /* 0x0000000178467810 */ /* 0x004fd60007ffe0ff */
[----:B------:R-:W-:Y:S05]  /*8480*/  @!P0 BRA `(.L_x_21810) ;  /* 0x0000000000208947 */ /* 0x000fea0003800000 */
[----:B------:R-:W-:Y:S01]  /*8490*/  ISETP.NE.AND P0, PT, R120, 0x2, PT ;  /* 0x000000027800780c */ /* 0x000fe20003f05270 */
[----:B01----:R-:W-:-:S12]  /*84a0*/  IMAD.MOV.U32 R162, RZ, RZ, R43 ;  /* 0x000000ffffa27224 */ /* 0x003fd800078e002b */
[----:B------:R-:W-:Y:S05]  /*84b0*/  @!P0 BRA `(.L_x_21811) ;  /* 0x0000000000188947 */ /* 0x000fea0003800000 */
[----:B------:R-:W-:Y:S01]  /*84c0*/  ISETP.NE.AND P0, PT, R120, 0x3, PT ;  /* 0x000000037800780c */ /* 0x000fe20003f05270 */
[----:B------:R-:W-:-:S12]  /*84d0*/  IMAD.MOV.U32 R162, RZ, RZ, R42 ;  /* 0x000000ffffa27224 */ /* 0x000fd800078e002a */
[----:B------:R-:W-:Y:S05]  /*84e0*/  @P0 BRA `(.L_x_21811) ;  /* 0x00000000000c0947 */ /* 0x000fea0003800000 */
[----:B------:R-:W-:Y:S01]  /*84f0*/  MOV R162, R142 ;  /* 0x0000008e00a27202 */ /* 0x000fe20000000f00 */
[----:B------:R-:W-:Y:S06]  /*8500*/  BRA `(.L_x_21811) ;  /* 0x0000000000047947 */ /* 0x000fec0003800000 */
.L_x_21810:
[----:B01----:R-:W-:-:S07]  /*8510*/  IMAD.MOV.U32 R162, RZ, RZ, R140 ;  /* 0x000000ffffa27224 */ /* 0x003fce00078e008c */
.L_x_21811:
[----:B------:R-:W-:Y:S05]  /*8520*/  BSYNC B2 ;  /* 0x0000000000027941 */ /* 0x000fea0003800000 */
.L_x_21809:
        /* <DEDUP_REMOVED lines=16> */
.L_x_21815:
[----:B------:R-:W-:Y:S05]  /*8630*/  BSYNC B3 ;  /* 0x0000000000037941 */ /* 0x000fea0003800000 */
.L_x_21814:
        /* <DEDUP_REMOVED lines=44> */
.L_x_21813:
[----:B------:R-:W-:Y:S05]  /*8900*/  BSYNC B2 ;  /* 0x0000000000027941 */ /* 0x000fea0003800000 */
.L_x_21812:
[----:B------:R-:W2:Y:S01]  /*8910*/  LDL R71, [R1+0x68] ;  /* 0x0000680001477983 */ /* 0x000ea20000100800 */
[----:B------:R-:W0:Y:S01]  /*8920*/  LDC R118, c[0x0][0x294] ;  /* 0x0000a500ff767b82 */ /* 0x000e220000000800 */
[----:B------:R-:W-:Y:S01]  /*8930*/  HFMA2.MMA R119, -RZ, RZ, 0.1171875, 0 ;  /* 0x2f800000ff777435 */ /* 0x000fe200000001ff */
[----:B------:R-:W-:Y:S01]  /*8940*/  ISETP.NE.U32.AND P0, PT, R68, RZ, PT ;  /* 0x000000ff4400720c */ /* 0x000fe20003f05070 */
[----:B------:R-:W-:Y:S01]  /*8950*/  BSSY B2, `(.L_x_21816) ;  /* 0x000001b000027945 */ /* 0x000fe20003800000 */
[----:B------:R-:W-:Y:S02]  /*8960*/  I2FP.F32.U32 R68, R162 ;  /* 0x000000a200447245 */ /* 0x000fe40000201000 */
[----:B------:R-:W-:Y:S02]  /*8970*/  LOP3.LUT R5, R5, 0xfffffffb, RZ, 0xc0, !PT ;  /* 0xfffffffb05057812 */ /* 0x000fe400078ec0ff */
[----:B------:R-:W1:Y:S01]  /*8980*/  LDC R164, c[0x0][0x298] ;  /* 0x0000a600ffa47b82 */ /* 0x000e620000000800 */
[----:B------:R-:W-:-:S02]  /*8990*/  ISETP.NE.AND.EX P0, PT, R69, RZ, PT, P0 ;  /* 0x000000ff4500720c */ /* 0x000fc40003f05300 */
        /* <DEDUP_REMOVED lines=21> */
.L_x_21817:
[----:B------:R-:W-:-:S07]  /*8af0*/  MOV R69, R140 ;  /* 0x0000008c00457202 */ /* 0x000fce0000000f00 */
.L_x_21818:
[----:B------:R-:W-:Y:S05]  /*8b00*/  BSYNC B2 ;  /* 0x0000000000027941 */ /* 0x000fea0003800000 */
.L_x_21816:
        /* <DEDUP_REMOVED lines=16> */
.L_x_21822:
[----:B------:R-:W-:Y:S05]  /*8c10*/  BSYNC B3 ;  /* 0x0000000000037941 */ /* 0x000fea0003800000 */
.L_x_21821:
        /* <DEDUP_REMOVED lines=44> */
.L_x_21820:
[----:B------:R-:W-:Y:S05]  /*8ee0*/  BSYNC B2 ;  /* 0x0000000000027941 */ /* 0x000fea0003800000 */
.L_x_21819:
        /* <DEDUP_REMOVED lines=23> */
.L_x_21824:
[----:B------:R-:W-:-:S07]  /*9060*/  IMAD.MOV.U32 R72, RZ, RZ, R140 ;  /* 0x000000ffff487224 */ /* 0x000fce00078e008c */
.L_x_21825:
[----:B------:R-:W-:Y:S05]  /*9070*/  BSYNC B2 ;  /* 0x0000000000027941 */ /* 0x000fea0003800000 */
.L_x_21823:
        /* <DEDUP_REMOVED lines=16> */
.L_x_21829:
[----:B------:R-:W-:Y:S05]  /*9180*/  BSYNC B3 ;  /* 0x0000000000037941 */ /* 0x000fea0003800000 */
.L_x_21828:
        /* <DEDUP_REMOVED lines=44> */
.L_x_21827:
[----:B------:R-:W-:Y:S05]  /*9450*/  BSYNC B2 ;  /* 0x0000000000027941 */ /* 0x000fea0003800000 */
.L_x_21826:
        /* <DEDUP_REMOVED lines=23> */
.L_x_21831:
[----:B------:R-:W-:-:S07]  /*95d0*/  MOV R120, R140 ;  /* 0x0000008c00787202 */ /* 0x000fce0000000f00 */
.L_x_21832:
[----:B------:R-:W-:Y:S05]  /*95e0*/  BSYNC B2 ;  /* 0x0000000000027941 */ /* 0x000fea0003800000 */
.L_x_21830:
        /* <DEDUP_REMOVED lines=16> */
.L_x_21836:
[----:B------:R-:W-:Y:S05]  /*96f0*/  BSYNC B3 ;  /* 0x0000000000037941 */ /* 0x000fea0003800000 */
.L_x_21835:
        /* <DEDUP_REMOVED lines=44> */
.L_x_21834:
[----:B------:R-:W-:Y:S05]  /*99c0*/  BSYNC B2 ;  /* 0x0000000000027941 */ /* 0x000fea0003800000 */
.L_x_21833:
        /* <DEDUP_REMOVED lines=21> */
.L_x_21838:
[----:B------:R-:W-:-:S07]  /*9b20*/  MOV R120, R140 ;  /* 0x0000008c00787202 */ /* 0x000fce0000000f00 */
.L_x_21839:
[----:B------:R-:W-:Y:S05]  /*9b30*/  BSYNC B2 ;  /* 0x0000000000027941 */ /* 0x000fea0003800000 */
.L_x_21837:
        /* <DEDUP_REMOVED lines=16> */
.L_x_21843:
[----:B------:R-:W-:Y:S05]  /*9c40*/  BSYNC B3 ;  /* 0x0000000000037941 */ /* 0x000fea0003800000 */
.L_x_21842:
        /* <DEDUP_REMOVED lines=44> */
.L_x_21841:
[----:B------:R-:W-:Y:S05]  /*9f10*/  BSYNC B2 ;  /* 0x0000000000027941 */ /* 0x000fea0003800000 */
.L_x_21840:
[----:B------:R-:W2:Y:S01]  /*9f20*/  LDL R73, [R1+0x60] ;  /* 0x0000600001497983 */ /* 0x000ea20000100800 */
[----:B------:R-:W-:Y:S01]  /*9f30*/  I2FP.F32.U32 R72, R120 ;  /* 0x0000007800487245 */ /* 0x000fe20000201000 */
[----:B------:R-:W-:Y:S01]  /*9f40*/  BSSY B2, `(.L_x_21844) ;  /* 0x0000016000027945 */ /* 0x000fe20003800000 */
[C---:B------:R-:W-:Y:S02]  /*9f50*/  ISETP.NE.AND P4, PT, R162.reuse, 0x1, PT ;  /* 0x00000001a200780c */ /* 0x040fe40003f85270 */
[----:B------:R-:W-:Y:S01]  /*9f60*/  IADD3 R120, R162, 0x1, RZ ;  /* 0x00000001a2787810 */ /* 0x000fe20007ffe0ff */
        /* <DEDUP_REMOVED lines=18> */
.L_x_21845:
[----:B------:R-:W-:-:S07]  /*a090*/  MOV R73, R140 ;  /* 0x0000008c00497202 */ /* 0x000fce0000000f00 */
.L_x_21846:
[----:B------:R-:W-:Y:S05]  /*a0a0*/  BSYNC B2 ;  /* 0x0000000000027941 */ /* 0x000fea0003800000 */
.L_x_21844:
        /* <DEDUP_REMOVED lines=16> */
.L_x_21850:
[----:B------:R-:W-:Y:S05]  /*a1b0*/  BSYNC B3 ;  /* 0x0000000000037941 */ /* 0x000fea0003800000 */
.L_x_21849:
        /* <DEDUP_REMOVED lines=44> */
.L_x_21848:
[----:B------:R-:W-:Y:S05]  /*a480*/  BSYNC B2 ;  /* 0x0000000000027941 */ /* 0x000fea0003800000 */
.L_x_21847:
        /* <DEDUP_REMOVED lines=21> */
.L_x_21852:
[----:B------:R-:W-:-:S07]  /*a5e0*/  MOV R74, R140 ;  /* 0x0000008c004a7202 */ /* 0x000fce0000000f00 */
.L_x_21853:
[----:B------:R-:W-:Y:S05]  /*a5f0*/  BSYNC B2 ;  /* 0x0000000000027941 */ /* 0x000fea0003800000 */
.L_x_21851:
        /* <DEDUP_REMOVED lines=16> */
.L_x_21857:
[----:B------:R-:W-:Y:S05]  /*a700*/  BSYNC B3 ;  /* 0x0000000000037941 */ /* 0x000fea0003800000 */
.L_x_21856:
        /* <DEDUP_REMOVED lines=44> */
.L_x_21855:
[----:B------:R-:W-:Y:S05]  /*a9d0*/  BSYNC B2 ;  /* 0x0000000000027941 */ /* 0x000fea0003800000 */
.L_x_21854:
        /* <DEDUP_REMOVED lines=23> */
.L_x_21859:
[----:B------:R-:W-:-:S07]  /*ab50*/  MOV R165, R140 ;  /* 0x0000008c00a57202 */ /* 0x000fce0000000f00 */
.L_x_21860:
[----:B------:R-:W-:Y:S05]  /*ab60*/  BSYNC B2 ;  /* 0x0000000000027941 */ /* 0x000fea0003800000 */
.L_x_21858:
        /* <DEDUP_REMOVED lines=19> */
.L_x_21864:
[----:B------:R-:W-:Y:S05]  /*aca0*/  BSYNC B3 ;  /* 0x0000000000037941 */ /* 0x000fea0003800000 */
.L_x_21863:
        /* <DEDUP_REMOVED lines=44> */
.L_x_21862:
[----:B------:R-:W-:Y:S05]  /*af70*/  BSYNC B2 ;  /* 0x0000000000027941 */ /* 0x000fea0003800000 */
.L_x_21861:
        /* <DEDUP_REMOVED lines=32> */
[C---:B------:R-:W-:Y:S02]  /*b180*/  LEA.HI.X R119, R117.reuse, UR31, RZ, 0x3, P0 ;  /* 0x0000001f75777c11 */ /* 0x040fe400080f1cff */
[----:B------:R-:W-:-:S03]  /*b190*/  IADD3 R117, R117, 0x20, RZ ;  /* 0x0000002075757810 */ /* 0x000fc60007ffe0ff */
[----:B------:R2:W-:Y:S04]  /*b1a0*/  STG.E.64 desc[UR4][R118.64], R162 ;  /* 0x000000a276007986 */ /* 0x0005e8000c101b04 */
.L_x_21808:
[----:B------:R-:W-:Y:S05]  /*b1b0*/  BSYNC B1 ;  /* 0x0000000000017941 */ /* 0x000fea0003800000 */
.L_x_21807:
        /* <DEDUP_REMOVED lines=11> */
[----:B------:R-:W5:Y:S04]  /*b270*/  @P0 LDG.E.128 R44, desc[UR4][R78.64] ;  /* 0x000000044e2c0981 */ /* 0x000f68000c1e1d00 */
[----:B------:R3:W5:Y:S01]  /*b280*/  @P0 LDG.E.128 R48, desc[UR4][R78.64+0x10] ;  /* 0x000010044e300981 */ /* 0x000762000c1e1d00 */
[C---:B------:R-:W-:Y:S01]  /*b290*/  ISETP.NE.AND P0, PT, R120.reuse, 0x1, PT ;  /* 0x000000017800780c */ /* 0x040fe20003f05270 */
[----:B------:R-:W-:Y:S01]  /*b2a0*/  BSSY B2, `(.L_x_21867) ;  /* 0x000000c000027945 */ /* 0x000fe20003800000 */
[----:B---3--:R-:W-:-:S11]  /*b2b0*/  VIADD R78, R120, 0x1 ;  /* 0x00000001784e7836 */ /* 0x008fd60000000000 */
[----:B------:R-:W-:Y:S05]  /*b2c0*/  @!P0 BRA `(.L_x_21868) ;  /* 0x0000000000208947 */ /* 0x000fea0003800000 */
[----:B------:R-:W-:Y:S02]  /*b2d0*/  ISETP.NE.AND P0, PT, R120, 0x2, PT ;  /* 0x000000027800780c */ /* 0x000fe40003f05270 */
[----:B012---:R-:W-:-:S11]  /*b2e0*/  MOV R162, R43 ;  /* 0x0000002b00a27202 */ /* 0x007fd60000000f00 */
[----:B------:R-:W-:Y:S05]  /*b2f0*/  @!P0 BRA `(.L_x_21869) ;  /* 0x0000000000188947 */ /* 0x000fea0003800000 */
[----:B------:R-:W-:Y:S01]  /*b300*/  ISETP.NE.AND P0, PT, R120, 0x3, PT ;  /* 0x000000037800780c */ /* 0x000fe20003f05270 */
[----:B------:R-:W-:-:S12]  /*b310*/  IMAD.MOV.U32 R162, RZ, RZ, R42 ;  /* 0x000000ffffa27224 */ /* 0x000fd800078e002a */
[----:B------:R-:W-:Y:S05]  /*b320*/  @P0 BRA `(.L_x_21869) ;  /* 0x00000000000c0947 */ /* 0x000fea0003800000 */
[----:B------:R-:W-:Y:S01]  /*b330*/  MOV R162, R142 ;  /* 0x0000008e00a27202 */ /* 0x000fe20000000f00 */
[----:B------:R-:W-:Y:S06]  /*b340*/  BRA `(.L_x_21869) ;  /* 0x0000000000047947 */ /* 0x000fec0003800000 */
.L_x_21868:
[----:B012---:R-:W-:-:S07]  /*b350*/  IMAD.MOV.U32 R162, RZ, RZ, R140 ;  /* 0x000000ffffa27224 */ /* 0x007fce00078e008c */
.L_x_21869:
[----:B------:R-:W-:Y:S05]  /*b360*/  BSYNC B2 ;  /* 0x0000000000027941 */ /* 0x000fea0003800000 */
.L_x_21867:
        /* <DEDUP_REMOVED lines=16> */
.L_x_21873:
[----:B------:R-:W-:Y:S05]  /*b470*/  BSYNC B3 ;  /* 0x0000000000037941 */ /* 0x000fea0003800000 */
.L_x_21872:
        /* <DEDUP_REMOVED lines=44> */
.L_x_21871:
[----:B------:R-:W-:Y:S05]  /*b740*/  BSYNC B2 ;  /* 0x0000000000027941 */ /* 0x000fea0003800000 */
.L_x_21870:
        /* <DEDUP_REMOVED lines=30> */
.L_x_21875:
[----:B------:R-:W-:-:S07]  /*b930*/  MOV R77, R140 ;  /* 0x0000008c004d7202 */ /* 0x000fce0000000f00 */
.L_x_21876:
[----:B------:R-:W-:Y:S05]  /*b940*/  BSYNC B2 ;  /* 0x0000000000027941 */ /* 0x000fea0003800000 */
.L_x_21874:
        /* <DEDUP_REMOVED lines=16> */
.L_x_21880:
[----:B------:R-:W-:Y:S05]  /*ba50*/  BSYNC B3 ;  /* 0x0000000000037941 */ /* 0x000fea0003800000 */
.L_x_21879:
        /* <DEDUP_REMOVED lines=44> */
.L_x_21878:
[----:B------:R-:W-:Y:S05]  /*bd20*/  BSYNC B2 ;  /* 0x0000000000027941 */ /* 0x000fea0003800000 */
.L_x_21877:
        /* <DEDUP_REMOVED lines=23> */
.L_x_21882:
[----:B------:R-:W-:-:S07]  /*bea0*/  MOV R80, R140 ;  /* 0x0000008c00507202 */ /* 0x000fce0000000f00 */
.L_x_21883:
[----:B------:R-:W-:Y:S05]  /*beb0*/  BSYNC B2 ;  /* 0x0000000000027941 */ /* 0x000fea0003800000 */
.L_x_21881:
        /* <DEDUP_REMOVED lines=16> */
.L_x_21887:
[----:B------:R-:W-:Y:S05]  /*bfc0*/  BSYNC B3 ;  /* 0x0000000000037941 */ /* 0x000fea0003800000 */
.L_x_21886:
        /* <DEDUP_REMOVED lines=44> */
.L_x_21885:
[----:B------:R-:W-:Y:S05]  /*c290*/  BSYNC B2 ;  /* 0x0000000000027941 */ /* 0x000fea0003800000 */
.L_x_21884:
        /* <DEDUP_REMOVED lines=23> */
.L_x_21889:
[----:B------:R-:W-:-:S07]  /*c410*/  MOV R120, R140 ;  /* 0x0000008c00787202 */ /* 0x000fce0000000f00 */
.L_x_21890:
[----:B------:R-:W-:Y:S05]  /*c420*/  BSYNC B2 ;  /* 0x0000000000027941 */ /* 0x000fea0003800000 */
.L_x_21888:
        /* <DEDUP_REMOVED lines=16> */
.L_x_21894:
[----:B------:R-:W-:Y:S05]  /*c530*/  BSYNC B3 ;  /* 0x0000000000037941 */ /* 0x000fea0003800000 */
.L_x_21893:
        /* <DEDUP_REMOVED lines=44> */
.L_x_21892:
[----:B------:R-:W-:Y:S05]  /*c800*/  BSYNC B2 ;  /* 0x0000000000027941 */ /* 0x000fea0003800000 */
.L_x_21891:
        /* <DEDUP_REMOVED lines=21> */
.L_x_21896:
[----:B------:R-:W-:-:S07]  /*c960*/  MOV R120, R140 ;  /* 0x0000008c00787202 */ /* 0x000fce0000000f00 */
.L_x_21897:
[----:B------:R-:W-:Y:S05]  /*c970*/  BSYNC B2 ;  /* 0x0000000000027941 */ /* 0x000fea0003800000 */
.L_x_21895:
        /* <DEDUP_REMOVED lines=16> */
.L_x_21901:
[----:B------:R-:W-:Y:S05]  /*ca80*/  BSYNC B3 ;  /* 0x0000000000037941 */ /* 0x000fea0003800000 */
.L_x_21900:
        /* <DEDUP_REMOVED lines=44> */
.L_x_21899:
[----:B------:R-:W-:Y:S05]  /*cd50*/  BSYNC B2 ;  /* 0x0000000000027941 */ /* 0x000fea0003800000 */
.L_x_21898:
        /* <DEDUP_REMOVED lines=23> */
.L_x_21903:
[----:B------:R-:W-:-:S07]  /*ced0*/  MOV R81, R140 ;  /* 0x0000008c00517202 */ /* 0x000fce0000000f00 */
.L_x_21904:
[----:B------:R-:W-:Y:S05]  /*cee0*/  BSYNC B2 ;  /* 0x0000000000027941 */ /* 0x000fea0003800000 */
.L_x_21902:
        /* <DEDUP_REMOVED lines=16> */
.L_x_21908:
[----:B------:R-:W-:Y:S05]  /*cff0*/  BSYNC B3 ;  /* 0x0000000000037941 */ /* 0x000fea0003800000 */
.L_x_21907:
        /* <DEDUP_REMOVED lines=44> */
.L_x_21906:
[----:B------:R-:W-:Y:S05]  /*d2c0*/  BSYNC B2 ;  /* 0x0000000000027941 */ /* 0x000fea0003800000 */
.L_x_21905:
        /* <DEDUP_REMOVED lines=21> */
.L_x_21910:
[----:B------:R-:W-:-:S07]  /*d420*/  MOV R82, R140 ;  /* 0x0000008c00527202 */ /* 0x000fce0000000f00 */
.L_x_21911:
[----:B------:R-:W-:Y:S05]  /*d430*/  BSYNC B2 ;  /* 0x0000000000027941 */ /* 0x000fea0003800000 */
.L_x_21909:
        /* <DEDUP_REMOVED lines=16> */
.L_x_21915:
[----:B------:R-:W-:Y:S05]  /*d540*/  BSYNC B3 ;  /* 0x0000000000037941 */ /* 0x000fea0003800000 */
.L_x_21914:
        /* <DEDUP_REMOVED lines=44> */
.L_x_21913:
[----:B------:R-:W-:Y:S05]  /*d810*/  BSYNC B2 ;  /* 0x0000000000027941 */ /* 0x000fea0003800000 */
.L_x_21912:
        /* <DEDUP_REMOVED lines=23> */
.L_x_21917:
[----:B------:R-:W-:-:S07]  /*d990*/  MOV R165, R140 ;  /* 0x0000008c00a57202 */ /* 0x000fce0000000f00 */
.L_x_21918:
[----:B------:R-:W-:Y:S05]  /*d9a0*/  BSYNC B2 ;  /* 0x0000000000027941 */ /* 0x000fea0003800000 */
.L_x_21916:
        /* <DEDUP_REMOVED lines=19> */
.L_x_21922:
[----:B------:R-:W-:Y:S05]  /*dae0*/  BSYNC B3 ;  /* 0x0000000000037941 */ /* 0x000fea0003800000 */
.L_x_21921:
        /* <DEDUP_REMOVED lines=44> */
.L_x_21920:
[----:B------:R-:W-:Y:S05]  /*ddb0*/  BSYNC B2 ;  /* 0x0000000000027941 */ /* 0x000fea0003800000 */
.L_x_21919:
        /* <DEDUP_REMOVED lines=35> */
.L_x_21866:
[----:B------:R-:W-:Y:S05]  /*dff0*/  BSYNC B1 ;  /* 0x0000000000017941 */ /* 0x000fea0003800000 */
.L_x_21865:
        /* <DEDUP_REMOVED lines=25> */
.L_x_21926:
[----:B-123--:R-:W-:-:S07]  /*e190*/  IMAD.MOV.U32 R162, RZ, RZ, R140 ;  /* 0x000000ffffa27224 */ /* 0x00efce00078e008c */
.L_x_21927:
[----:B------:R-:W-:Y:S05]  /*e1a0*/  BSYNC B2 ;  /* 0x0000000000027941 */ /* 0x000fea0003800000 */
.L_x_21925:
        /* <DEDUP_REMOVED lines=16> */
.L_x_21931:
[----:B------:R-:W-:Y:S05]  /*e2b0*/  BSYNC B3 ;  /* 0x0000000000037941 */ /* 0x000fea0003800000 */
.L_x_21930:
        /* <DEDUP_REMOVED lines=44> */
.L_x_21929:
[----:B------:R-:W-:Y:S05]  /*e580*/  BSYNC B2 ;  /* 0x0000000000027941 */ /* 0x000fea0003800000 */
.L_x_21928:
        /* <DEDUP_REMOVED lines=30> */
.L_x_21933:
[----:B------:R-:W-:-:S07]  /*e770*/  MOV R85, R140 ;  /* 0x0000008c00557202 */ /* 0x000fce0000000f00 */
.L_x_21934:
[----:B------:R-:W-:Y:S05]  /*e780*/  BSYNC B2 ;  /* 0x0000000000027941 */ /* 0x000fea0003800000 */
.L_x_21932:
        /* <DEDUP_REMOVED lines=16> */
.L_x_21938:
[----:B------:R-:W-:Y:S05]  /*e890*/  BSYNC B3 ;  /* 0x0000000000037941 */ /* 0x000fea0003800000 */
.L_x_21937:
        /* <DEDUP_REMOVED lines=44> */
.L_x_21936:
[----:B------:R-:W-:Y:S05]  /*eb60*/  BSYNC B2 ;  /* 0x0000000000027941 */ /* 0x000fea0003800000 */
.L_x_21935:
        /* <DEDUP_REMOVED lines=23> */
.L_x_21940:
[----:B------:R-:W-:-:S07]  /*ece0*/  MOV R88, R140 ;  /* 0x0000008c00587202 */ /* 0x000fce0000000f00 */
.L_x_21941:
[----:B------:R-:W-:Y:S05]  /*ecf0*/  BSYNC B2 ;  /* 0x0000000000027941 */ /* 0x000fea0003800000 */
.L_x_21939:
        /* <DEDUP_REMOVED lines=16> */
.L_x_21945:
[----:B------:R-:W-:Y:S05]  /*ee00*/  BSYNC B3 ;  /* 0x0000000000037941 */ /* 0x000fea0003800000 */
.L_x_21944:
        /* <DEDUP_REMOVED lines=44> */
.L_x_21943:
[----:B------:R-:W-:Y:S05]  /*f0d0*/  BSYNC B2 ;  /* 0x0000000000027941 */ /* 0x000fea0003800000 */
.L_x_21942:
        /* <DEDUP_REMOVED lines=23> */
.L_x_21947:
[----:B------:R-:W-:-:S07]  /*f250*/  MOV R120, R140 ;  /* 0x0000008c00787202 */ /* 0x000fce0000000f00 */
.L_x_21948:
[----:B------:R-:W-:Y:S05]  /*f260*/  BSYNC B2 ;  /* 0x0000000000027941 */ /* 0x000fea0003800000 */
.L_x_21946:
        /* <DEDUP_REMOVED lines=16> */
.L_x_21952:
[----:B------:R-:W-:Y:S05]  /*f370*/  BSYNC B3 ;  /* 0x0000000000037941 */ /* 0x000fea0003800000 */
.L_x_21951:
        /* <DEDUP_REMOVED lines=44> */
.L_x_21950:
[----:B------:R-:W-:Y:S05]  /*f640*/  BSYNC B2 ;  /* 0x0000000000027941 */ /* 0x000fea0003800000 */
.L_x_21949:
        /* <DEDUP_REMOVED lines=21> */
.L_x_21954:
[----:B------:R-:W-:-:S07]  /*f7a0*/  MOV R120, R140 ;  /* 0x0000008c00787202 */ /* 0x000fce0000000f00 */
.L_x_21955:
[----:B------:R-:W-:Y:S05]  /*f7b0*/  BSYNC B2 ;  /* 0x0000000000027941 */ /* 0x000fea0003800000 */
.L_x_21953:
        /* <DEDUP_REMOVED lines=16> */
.L_x_21959:
[----:B------:R-:W-:Y:S05]  /*f8c0*/  BSYNC B3 ;  /* 0x0000000000037941 */ /* 0x000fea0003800000 */
.L_x_21958:
        /* <DEDUP_REMOVED lines=44> */
.L_x_21957:
[----:B------:R-:W-:Y:S05]  /*fb90*/  BSYNC B2 ;  /* 0x0000000000027941 */ /* 0x000fea0003800000 */
.L_x_21956:
        /* <DEDUP_REMOVED lines=23> */
.L_x_21961:
[----:B------:R-:W-:-:S07]  /*fd10*/  MOV R89, R140 ;  /* 0x0000008c00597202 */ /* 0x000fce0000000f00 */
.L_x_21962:
[----:B------:R-:W-:Y:S05]  /*fd20*/  BSYNC B2 ;  /* 0x0000000000027941 */ /* 0x000fea0003800000 */
.L_x_21960:
        /* <DEDUP_REMOVED lines=16> */
.L_x_21966:
[----:B------:R-:W-:Y:S05]  /*fe30*/  BSYNC B3 ;  /* 0x0000000000037941 */ /* 0x000fea0003800000 */
.L_x_21965:
        /* <DEDUP_REMOVED lines=44> */
.L_x_21964:
[----:B------:R-:W-:Y:S05]  /*10100*/  BSYNC B2 ;  /* 0x0000000000027941 */ /* 0x000fea0003800000 */
.L_x_21963:
        /* <DEDUP_REMOVED lines=21> */
.L_x_21968:
[----:B------:R-:W-:-:S07]  /*10260*/  MOV R90, R140 ;  /* 0x0000008c005a7202 */ /* 0x000fce0000000f00 */
.L_x_21969:
[----:B------:R-:W-:Y:S05]  /*10270*/  BSYNC B2 ;  /* 0x0000000000027941 */ /* 0x000fea0003800000 */
.L_x_21967:
        /* <DEDUP_REMOVED lines=16> */
.L_x_21973:
[----:B------:R-:W-:Y:S05]  /*10380*/  BSYNC B3 ;  /* 0x0000000000037941 */ /* 0x000fea0003800000 */
.L_x_21972:
        /* <DEDUP_REMOVED lines=44> */
.L_x_21971:
[----:B------:R-:W-:Y:S05]  /*10650*/  BSYNC B2 ;  /* 0x0000000000027941 */ /* 0x000fea0003800000 */
.L_x_21970:
        /* <DEDUP_REMOVED lines=23> */
.L_x_21975:
[----:B------:R-:W-:-:S07]  /*107d0*/  MOV R165, R140 ;  /* 0x0000008c00a57202 */ /* 0x000fce0000000f00 */
.L_x_21976:
[----:B------:R-:W-:Y:S05]  /*107e0*/  BSYNC B2 ;  /* 0x0000000000027941 */ /* 0x000fea0003800000 */
.L_x_21974:
        /* <DEDUP_REMOVED lines=19> */
.L_x_21980:
[----:B------:R-:W-:Y:S05]  /*10920*/  BSYNC B3 ;  /* 0x0000000000037941 */ /* 0x000fea0003800000 */
.L_x_21979:
        /* <DEDUP_REMOVED lines=44> */
.L_x_21978:
[----:B------:R-:W-:Y:S05]  /*10bf0*/  BSYNC B2 ;  /* 0x0000000000027941 */ /* 0x000fea0003800000 */
.L_x_21977:
        /* <DEDUP_REMOVED lines=35> */
.L_x_21924:
[----:B------:R-:W-:Y:S05]  /*10e30*/  BSYNC B1 ;  /* 0x0000000000017941 */ /* 0x000fea0003800000 */
.L_x_21923:
        /* <DEDUP_REMOVED lines=25> */
.L_x_21984:
[----:B--234-:R-:W-:-:S07]  /*10fd0*/  IMAD.MOV.U32 R162, RZ, RZ, R140 ;  /* 0x000000ffffa27224 */ /* 0x01cfce00078e008c */
.L_x_21985:
[----:B------:R-:W-:Y:S05]  /*10fe0*/  BSYNC B2 ;  /* 0x0000000000027941 */ /* 0x000fea0003800000 */
.L_x_21983:
        /* <DEDUP_REMOVED lines=16> */
.L_x_21989:
[----:B------:R-:W-:Y:S05]  /*110f0*/  BSYNC B3 ;  /* 0x0000000000037941 */ /* 0x000fea0003800000 */
.L_x_21988:
        /* <DEDUP_REMOVED lines=44> */
.L_x_21987:
[----:B------:R-:W-:Y:S05]  /*113c0*/  BSYNC B2 ;  /* 0x0000000000027941 */ /* 0x000fea0003800000 */
.L_x_21986:
        /* <DEDUP_REMOVED lines=30> */
.L_x_21991:
[----:B------:R-:W-:-:S07]  /*115b0*/  MOV R93, R140 ;  /* 0x0000008c005d7202 */ /* 0x000fce0000000f00 */
.L_x_21992:
[----:B------:R-:W-:Y:S05]  /*115c0*/  BSYNC B2 ;  /* 0x0000000000027941 */ /* 0x000fea0003800000 */
.L_x_21990:
        /* <DEDUP_REMOVED lines=16> */
.L_x_21996:
[----:B------:R-:W-:Y:S05]  /*116d0*/  BSYNC B3 ;  /* 0x0000000000037941 */ /* 0x000fea0003800000 */
.L_x_21995:
        /* <DEDUP_REMOVED lines=44> */
.L_x_21994:
[----:B------:R-:W-:Y:S05]  /*119a0*/  BSYNC B2 ;  /* 0x0000000000027941 */ /* 0x000fea0003800000 */
.L_x_21993:
        /* <DEDUP_REMOVED lines=23> */
.L_x_21998:
[----:B------:R-:W-:-:S07]  /*11b20*/  MOV R96, R140 ;  /* 0x0000008c00607202 */ /* 0x000fce0000000f00 */
.L_x_21999:
[----:B------:R-:W-:Y:S05]  /*11b30*/  BSYNC B2 ;  /* 0x0000000000027941 */ /* 0x000fea0003800000 */
.L_x_21997:
        /* <DEDUP_REMOVED lines=16> */
.L_x_22003:
[----:B------:R-:W-:Y:S05]  /*11c40*/  BSYNC B3 ;  /* 0x0000000000037941 */ /* 0x000fea0003800000 */
.L_x_22002:
        /* <DEDUP_REMOVED lines=44> */
.L_x_22001:
[----:B------:R-:W-:Y:S05]  /*11f10*/  BSYNC B2 ;  /* 0x0000000000027941 */ /* 0x000fea0003800000 */
.L_x_22000:
        /* <DEDUP_REMOVED lines=23> */
.L_x_22005:
[----:B------:R-:W-:-:S07]  /*12090*/  MOV R120, R140 ;  /* 0x0000008c00787202 */ /* 0x000fce0000000f00 */
.L_x_22006:
[----:B------:R-:W-:Y:S05]  /*120a0*/  BSYNC B2 ;  /* 0x0000000000027941 */ /* 0x000fea0003800000 */
.L_x_22004:
        /* <DEDUP_REMOVED lines=16> */
.L_x_22010:
[----:B------:R-:W-:Y:S05]  /*121b0*/  BSYNC B3 ;  /* 0x0000000000037941 */ /* 0x000fea0003800000 */
.L_x_22009:
        /* <DEDUP_REMOVED lines=44> */
.L_x_22008:
[----:B------:R-:W-:Y:S05]  /*12480*/  BSYNC B2 ;  /* 0x0000000000027941 */ /* 0x000fea0003800000 */
.L_x_22007:
        /* <DEDUP_REMOVED lines=21> */
.L_x_22012:
[----:B------:R-:W-:-:S07]  /*125e0*/  MOV R120, R140 ;  /* 0x0000008c00787202 */ /* 0x000fce0000000f00 */
.L_x_22013:
[----:B------:R-:W-:Y:S05]  /*125f0*/  BSYNC B2 ;  /* 0x0000000000027941 */ /* 0x000fea0003800000 */
.L_x_22011:
        /* <DEDUP_REMOVED lines=16> */
.L_x_22017:
[----:B------:R-:W-:Y:S05]  /*12700*/  BSYNC B3 ;  /* 0x0000000000037941 */ /* 0x000fea0003800000 */
.L_x_22016:
        /* <DEDUP_REMOVED lines=44> */
.L_x_22015:
[----:B------:R-:W-:Y:S05]  /*129d0*/  BSYNC B2 ;  /* 0x0000000000027941 */ /* 0x000fea0003800000 */
.L_x_22014:
        /* <DEDUP_REMOVED lines=23> */
.L_x_22019:
[----:B------:R-:W-:-:S07]  /*12b50*/  MOV R97, R140 ;  /* 0x0000008c00617202 */ /* 0x000fce0000000f00 */
.L_x_22020:
[----:B------:R-:W-:Y:S05]  /*12b60*/  BSYNC B2 ;  /* 0x0000000000027941 */ /* 0x000fea0003800000 */
.L_x_22018:
        /* <DEDUP_REMOVED lines=16> */
.L_x_22024:
[----:B------:R-:W-:Y:S05]  /*12c70*/  BSYNC B3 ;  /* 0x0000000000037941 */ /* 0x000fea0003800000 */
.L_x_22023:
        /* <DEDUP_REMOVED lines=44> */
.L_x_22022:
[----:B------:R-:W-:Y:S05]  /*12f40*/  BSYNC B2 ;  /* 0x0000000000027941 */ /* 0x000fea0003800000 */
.L_x_22021:
        /* <DEDUP_REMOVED lines=21> */
.L_x_22026:
[----:B------:R-:W-:-:S07]  /*130a0*/  MOV R98, R140 ;  /* 0x0000008c00627202 */ /* 0x000fce0000000f00 */
.L_x_22027:
[----:B------:R-:W-:Y:S05]  /*130b0*/  BSYNC B2 ;  /* 0x0000000000027941 */ /* 0x000fea0003800000 */
.L_x_22025:
        /* <DEDUP_REMOVED lines=16> */
.L_x_22031:
[----:B------:R-:W-:Y:S05]  /*131c0*/  BSYNC B3 ;  /* 0x0000000000037941 */ /* 0x000fea0003800000 */
.L_x_22030:
        /* <DEDUP_REMOVED lines=44> */
.L_x_22029:
[----:B------:R-:W-:Y:S05]  /*13490*/  BSYNC B2 ;  /* 0x0000000000027941 */ /* 0x000fea0003800000 */
.L_x_22028:
        /* <DEDUP_REMOVED lines=23> */
.L_x_22033:
[----:B------:R-:W-:-:S07]  /*13610*/  MOV R165, R140 ;  /* 0x0000008c00a57202 */ /* 0x000fce0000000f00 */
.L_x_22034:
[----:B------:R-:W-:Y:S05]  /*13620*/  BSYNC B2 ;  /* 0x0000000000027941 */ /* 0x000fea0003800000 */
.L_x_22032:
        /* <DEDUP_REMOVED lines=19> */
.L_x_22038:
[----:B------:R-:W-:Y:S05]  /*13760*/  BSYNC B3 ;  /* 0x0000000000037941 */ /* 0x000fea0003800000 */
.L_x_22037:
        /* <DEDUP_REMOVED lines=44> */
.L_x_22036:
[----:B------:R-:W-:Y:S05]  /*13a30*/  BSYNC B2 ;  /* 0x0000000000027941 */ /* 0x000fea0003800000 */
.L_x_22035:
        /* <DEDUP_REMOVED lines=35> */
.L_x_21982:
[----:B------:R-:W-:Y:S05]  /*13c70*/  BSYNC B1 ;  /* 0x0000000000017941 */ /* 0x000fea0003800000 */
.L_x_21981:
        /* <DEDUP_REMOVED lines=25> */
.L_x_22042:
[----:B--234-:R-:W-:-:S07]  /*13e10*/  IMAD.MOV.U32 R162, RZ, RZ, R140 ;  /* 0x000000ffffa27224 */ /* 0x01cfce00078e008c */
.L_x_22043:
[----:B------:R-:W-:Y:S05]  /*13e20*/  BSYNC B2 ;  /* 0x0000000000027941 */ /* 0x000fea0003800000 */
.L_x_22041:
        /* <DEDUP_REMOVED lines=16> */
.L_x_22047:
[----:B------:R-:W-:Y:S05]  /*13f30*/  BSYNC B3 ;  /* 0x0000000000037941 */ /* 0x000fea0003800000 */
.L_x_22046:
        /* <DEDUP_REMOVED lines=44> */
.L_x_22045:
[----:B------:R-:W-:Y:S05]  /*14200*/  BSYNC B2 ;  /* 0x0000000000027941 */ /* 0x000fea0003800000 */
.L_x_22044:
        /* <DEDUP_REMOVED lines=30> */
.L_x_22049:
[----:B------:R-:W-:-:S07]  /*143f0*/  MOV R101, R140 ;  /* 0x0000008c00657202 */ /* 0x000fce0000000f00 */
.L_x_22050:
[----:B------:R-:W-:Y:S05]  /*14400*/  BSYNC B2 ;  /* 0x0000000000027941 */ /* 0x000fea0003800000 */
.L_x_22048:
        /* <DEDUP_REMOVED lines=16> */
.L_x_22054:
[----:B------:R-:W-:Y:S05]  /*14510*/  BSYNC B3 ;  /* 0x0000000000037941 */ /* 0x000fea0003800000 */
.L_x_22053:
        /* <DEDUP_REMOVED lines=44> */
.L_x_22052:
[----:B------:R-:W-:Y:S05]  /*147e0*/  BSYNC B2 ;  /* 0x0000000000027941 */ /* 0x000fea0003800000 */
.L_x_22051:
        /* <DEDUP_REMOVED lines=23> */
.L_x_22056:
[----:B------:R-:W-:-:S07]  /*14960*/  MOV R104, R140 ;  /* 0x0000008c00687202 */ /* 0x000fce0000000f00 */
.L_x_22057:
[----:B------:R-:W-:Y:S05]  /*14970*/  BSYNC B2 ;  /* 0x0000000000027941 */ /* 0x000fea0003800000 */
.L_x_22055:
        /* <DEDUP_REMOVED lines=16> */
.L_x_22061:
[----:B------:R-:W-:Y:S05]  /*14a80*/  BSYNC B3 ;  /* 0x0000000000037941 */ /* 0x000fea0003800000 */
.L_x_22060:
        /* <DEDUP_REMOVED lines=44> */
.L_x_22059:
[----:B------:R-:W-:Y:S05]  /*14d50*/  BSYNC B2 ;  /* 0x0000000000027941 */ /* 0x000fea0003800000 */
.L_x_22058:
        /* <DEDUP_REMOVED lines=23> */
.L_x_22063:
[----:B------:R-:W-:-:S07]  /*14ed0*/  MOV R120, R140 ;  /* 0x0000008c00787202 */ /* 0x000fce0000000f00 */
.L_x_22064:
[----:B------:R-:W-:Y:S05]  /*14ee0*/  BSYNC B2 ;  /* 0x0000000000027941 */ /* 0x000fea0003800000 */
.L_x_22062:
        /* <DEDUP_REMOVED lines=16> */
.L_x_22068:
[----:B------:R-:W-:Y:S05]  /*14ff0*/  BSYNC B3 ;  /* 0x0000000000037941 */ /* 0x000fea0003800000 */
.L_x_22067:
        /* <DEDUP_REMOVED lines=44> */
.L_x_22066:
[----:B------:R-:W-:Y:S05]  /*152c0*/  BSYNC B2 ;  /* 0x0000000000027941 */ /* 0x000fea0003800000 */
.L_x_22065:
        /* <DEDUP_REMOVED lines=21> */
.L_x_22070:
[----:B------:R-:W-:-:S07]  /*15420*/  MOV R120, R140 ;  /* 0x0000008c00787202 */ /* 0x000fce0000000f00 */
.L_x_22071:
[----:B------:R-:W-:Y:S05]  /*15430*/  BSYNC B2 ;  /* 0x0000000000027941 */ /* 0x000fea0003800000 */
.L_x_22069:
        /* <DEDUP_REMOVED lines=16> */
.L_x_22075:
[----:B------:R-:W-:Y:S05]  /*15540*/  BSYNC B3 ;  /* 0x0000000000037941 */ /* 0x000fea0003800000 */
.L_x_22074:
        /* <DEDUP_REMOVED lines=44> */
.L_x_22073:
[----:B------:R-:W-:Y:S05]  /*15810*/  BSYNC B2 ;  /* 0x0000000000027941 */ /* 0x000fea0003800000 */
.L_x_22072:
        /* <DEDUP_REMOVED lines=23> */
.L_x_22077:
[----:B------:R-:W-:-:S07]  /*15990*/  MOV R105, R140 ;  /* 0x0000008c00697202 */ /* 0x000fce0000000f00 */
.L_x_22078:
[----:B------:R-:W-:Y:S05]  /*159a0*/  BSYNC B2 ;  /* 0x0000000000027941 */ /* 0x000fea0003800000 */
.L_x_22076:
        /* <DEDUP_REMOVED lines=16> */
.L_x_22082:
[----:B------:R-:W-:Y:S05]  /*15ab0*/  BSYNC B3 ;  /* 0x0000000000037941 */ /* 0x000fea0003800000 */
.L_x_22081:
        /* <DEDUP_REMOVED lines=44> */
.L_x_22080:
[----:B------:R-:W-:Y:S05]  /*15d80*/  BSYNC B2 ;  /* 0x0000000000027941 */ /* 0x000fea0003800000 */
.L_x_22079:
        /* <DEDUP_REMOVED lines=21> */
.L_x_22084:
[----:B------:R-:W-:-:S07]  /*15ee0*/  MOV R106, R140 ;  /* 0x0000008c006a7202 */ /* 0x000fce0000000f00 */
.L_x_22085:
[----:B------:R-:W-:Y:S05]  /*15ef0*/  BSYNC B2 ;  /* 0x0000000000027941 */ /* 0x000fea0003800000 */
.L_x_22083:
        /* <DEDUP_REMOVED lines=16> */
.L_x_22089:
[----:B------:R-:W-:Y:S05]  /*16000*/  BSYNC B3 ;  /* 0x0000000000037941 */ /* 0x000fea0003800000 */
.L_x_22088:
        /* <DEDUP_REMOVED lines=44> */
.L_x_22087:
[----:B------:R-:W-:Y:S05]  /*162d0*/  BSYNC B2 ;  /* 0x0000000000027941 */ /* 0x000fea0003800000 */
.L_x_22086:
        /* <DEDUP_REMOVED lines=23> */
.L_x_22091:
[----:B------:R-:W-:-:S07]  /*16450*/  MOV R165, R140 ;  /* 0x0000008c00a57202 */ /* 0x000fce0000000f00 */
.L_x_22092:
[----:B------:R-:W-:Y:S05]  /*16460*/  BSYNC B2 ;  /* 0x0000000000027941 */ /* 0x000fea0003800000 */
.L_x_22090:
        /* <DEDUP_REMOVED lines=19> */
.L_x_22096:
[----:B------:R-:W-:Y:S05]  /*165a0*/  BSYNC B3 ;  /* 0x0000000000037941 */ /* 0x000fea0003800000 */
.L_x_22095:
        /* <DEDUP_REMOVED lines=44> */
.L_x_22094:
[----:B------:R-:W-:Y:S05]  /*16870*/  BSYNC B2 ;  /* 0x0000000000027941 */ /* 0x000fea0003800000 */
.L_x_22093:
        /* <DEDUP_REMOVED lines=35> */
.L_x_22040:
[----:B------:R-:W-:Y:S05]  /*16ab0*/  BSYNC B1 ;  /* 0x0000000000017941 */ /* 0x000fea0003800000 */
.L_x_22039:
        /* <DEDUP_REMOVED lines=25> */
.L_x_22100:
[----:B--234-:R-:W-:-:S07]  /*16c50*/  IMAD.MOV.U32 R162, RZ, RZ, R140 ;  /* 0x000000ffffa27224 */ /* 0x01cfce00078e008c */
.L_x_22101:
[----:B------:R-:W-:Y:S05]  /*16c60*/  BSYNC B2 ;  /* 0x0000000000027941 */ /* 0x000fea0003800000 */
.L_x_22099:
        /* <DEDUP_REMOVED lines=16> */
.L_x_22105:
[----:B------:R-:W-:Y:S05]  /*16d70*/  BSYNC B3 ;  /* 0x0000000000037941 */ /* 0x000fea0003800000 */
.L_x_22104:
        /* <DEDUP_REMOVED lines=44> */
.L_x_22103:
[----:B------:R-:W-:Y:S05]  /*17040*/  BSYNC B2 ;  /* 0x0000000000027941 */ /* 0x000fea0003800000 */
.L_x_22102:
        /* <DEDUP_REMOVED lines=30> */
.L_x_22107:
[----:B------:R-:W-:-:S07]  /*17230*/  MOV R109, R140 ;  /* 0x0000008c006d7202 */ /* 0x000fce0000000f00 */
.L_x_22108:
[----:B------:R-:W-:Y:S05]  /*17240*/  BSYNC B2 ;  /* 0x0000000000027941 */ /* 0x000fea0003800000 */
.L_x_22106:
        /* <DEDUP_REMOVED lines=16> */
.L_x_22112:
[----:B------:R-:W-:Y:S05]  /*17350*/  BSYNC B3 ;  /* 0x0000000000037941 */ /* 0x000fea0003800000 */
.L_x_22111:
        /* <DEDUP_REMOVED lines=44> */
.L_x_22110:
[----:B------:R-:W-:Y:S05]  /*17620*/  BSYNC B2 ;  /* 0x0000000000027941 */ /* 0x000fea0003800000 */
.L_x_22109:
        /* <DEDUP_REMOVED lines=23> */
.L_x_22114:
[----:B------:R-:W-:-:S07]  /*177a0*/  MOV R112, R140 ;  /* 0x0000008c00707202 */ /* 0x000fce0000000f00 */
.L_x_22115:
[----:B------:R-:W-:Y:S05]  /*177b0*/  BSYNC B2 ;  /* 0x0000000000027941 */ /* 0x000fea0003800000 */
.L_x_22113:
        /* <DEDUP_REMOVED lines=16> */
.L_x_22119:
[----:B------:R-:W-:Y:S05]  /*178c0*/  BSYNC B3 ;  /* 0x0000000000037941 */ /* 0x000fea0003800000 */
.L_x_22118:
        /* <DEDUP_REMOVED lines=44> */
.L_x_22117:
[----:B------:R-:W-:Y:S05]  /*17b90*/  BSYNC B2 ;  /* 0x0000000000027941 */ /* 0x000fea0003800000 */
.L_x_22116:
        /* <DEDUP_REMOVED lines=23> */
.L_x_22121:
[----:B------:R-:W-:-:S07]  /*17d10*/  MOV R120, R140 ;  /* 0x0000008c00787202 */ /* 0x000fce0000000f00 */
.L_x_22122:
[----:B------:R-:W-:Y:S05]  /*17d20*/  BSYNC B2 ;  /* 0x0000000000027941 */ /* 0x000fea0003800000 */
.L_x_22120:
        /* <DEDUP_REMOVED lines=16> */
.L_x_22126:
[----:B------:R-:W-:Y:S05]  /*17e30*/  BSYNC B3 ;  /* 0x0000000000037941 */ /* 0x000fea0003800000 */
.L_x_22125:
        /* <DEDUP_REMOVED lines=44> */
.L_x_22124:
[----:B------:R-:W-:Y:S05]  /*18100*/  BSYNC B2 ;  /* 0x0000000000027941 */ /* 0x000fea0003800000 */
.L_x_22123:
        /* <DEDUP_REMOVED lines=21> */
.L_x_22128:
[----:B------:R-:W-:-:S07]  /*18260*/  MOV R120, R140 ;  /* 0x0000008c00787202 */ /* 0x000fce0000000f00 */
.L_x_22129:
[----:B------:R-:W-:Y:S05]  /*18270*/  BSYNC B2 ;  /* 0x0000000000027941 */ /* 0x000fea0003800000 */
.L_x_22127:
        /* <DEDUP_REMOVED lines=16> */
.L_x_22133:
[----:B------:R-:W-:Y:S05]  /*18380*/  BSYNC B3 ;  /* 0x0000000000037941 */ /* 0x000fea0003800000 */
.L_x_22132:
        /* <DEDUP_REMOVED lines=44> */
.L_x_22131:
[----:B------:R-:W-:Y:S05]  /*18650*/  BSYNC B2 ;  /* 0x0000000000027941 */ /* 0x000fea0003800000 */
.L_x_22130:
        /* <DEDUP_REMOVED lines=23> */
.L_x_22135:
[----:B------:R-:W-:-:S07]  /*187d0*/  MOV R113, R140 ;  /* 0x0000008c00717202 */ /* 0x000fce0000000f00 */
.L_x_22136:
[----:B------:R-:W-:Y:S05]  /*187e0*/  BSYNC B2 ;  /* 0x0000000000027941 */ /* 0x000fea0003800000 */
.L_x_22134:
        /* <DEDUP_REMOVED lines=16> */
.L_x_22140:
[----:B------:R-:W-:Y:S05]  /*188f0*/  BSYNC B3 ;  /* 0x0000000000037941 */ /* 0x000fea0003800000 */
.L_x_22139:
        /* <DEDUP_REMOVED lines=44> */
.L_x_22138:
[----:B------:R-:W-:Y:S05]  /*18bc0*/  BSYNC B2 ;  /* 0x0000000000027941 */ /* 0x000fea0003800000 */
.L_x_22137:
        /* <DEDUP_REMOVED lines=21> */
.L_x_22142:
[----:B------:R-:W-:-:S07]  /*18d20*/  MOV R114, R140 ;  /* 0x0000008c00727202 */ /* 0x000fce0000000f00 */
.L_x_22143:
[----:B------:R-:W-:Y:S05]  /*18d30*/  BSYNC B2 ;  /* 0x0000000000027941 */ /* 0x000fea0003800000 */
.L_x_22141:
        /* <DEDUP_REMOVED lines=16> */
.L_x_22147:
[----:B------:R-:W-:Y:S05]  /*18e40*/  BSYNC B3 ;  /* 0x0000000000037941 */ /* 0x000fea0003800000 */
.L_x_22146:
        /* <DEDUP_REMOVED lines=44> */
.L_x_22145:
[----:B------:R-:W-:Y:S05]  /*19110*/  BSYNC B2 ;  /* 0x0000000000027941 */ /* 0x000fea0003800000 */
.L_x_22144:
        /* <DEDUP_REMOVED lines=23> */
.L_x_22149:
[----:B------:R-:W-:-:S07]  /*19290*/  MOV R165, R140 ;  /* 0x0000008c00a57202 */ /* 0x000fce0000000f00 */
.L_x_22150:
[----:B------:R-:W-:Y:S05]  /*192a0*/  BSYNC B2 ;  /* 0x0000000000027941 */ /* 0x000fea0003800000 */
.L_x_22148:
        /* <DEDUP_REMOVED lines=19> */
.L_x_22154:
[----:B------:R-:W-:Y:S05]  /*193e0*/  BSYNC B3 ;  /* 0x0000000000037941 */ /* 0x000fea0003800000 */
.L_x_22153:
        /* <DEDUP_REMOVED lines=44> */
.L_x_22152:
[----:B------:R-:W-:Y:S05]  /*196b0*/  BSYNC B2 ;  /* 0x0000000000027941 */ /* 0x000fea0003800000 */
.L_x_22151:
[----:B------:R-:W-:Y:S01]  /*196c0*/  I2FP.F32.U32 R162, R165 ;  /* 0x000000a500a27245 */ /* 0x000fe20000201000 */
[----:B------:R-:W-:-:S04]  /*196d0*/  IMAD.U32 R115, R115, 0x10000, RZ ;  /* 0x0001000073737824 */ /* 0x000fc800078e00ff */
[----:B------:R-:W-:Y:S01]  /*196e0*/  FFMA.FTZ R162, R162, R119, 1.1641532182693481445e-10 ;  /* 0x2f000000a2a27423 */ /* 0x000fe20000010077 */
[----:B------:R-:W-:Y:S01]  /*196f0*/  FMUL.FTZ R115, R115, R116 ;  /* 0x0000007473737220 */ /* 0x000fe20000410000 */
[----:B------:R-:W-:-:S03]  /*19700*/  SEL R116, RZ, 0x1, P3 ;  /* 0x00000001ff747807 */ /* 0x000fc60001800000 */
[----:B------:R-:W-:Y:S01]  /*19710*/  FSETP.GTU.FTZ.AND P6, PT, R162, R118, PT ;  /* 0x00000076a200720b */ /* 0x000fe20003fdc000 */
[----:B------:R-:W-:Y:S01]  /*19720*/  FMUL.FTZ R115, R115, R164 ;  /* 0x000000a473737220 */ /* 0x000fe20000410000 */
[----:B------:R-:W-:Y:S02]  /*19730*/  SEL R162, RZ, 0x10000, P5 ;  /* 0x00010000ffa27807 */ /* 0x000fe40002800000 */
[----:B------:R-:W-:Y:S02]  /*19740*/  SEL R118, RZ, 0x100, P4 ;  /* 0x00000100ff767807 */ /* 0x000fe40002000000 */
[----:B------:R-:W-:Y:S02]  /*19750*/  SEL R119, RZ, 0x1000000, P6 ;  /* 0x01000000ff777807 */ /* 0x000fe40003000000 */
[----:B------:R-:W-:Y:S02]  /*19760*/  LOP3.LUT P4, RZ, R5, 0x2, RZ, 0xc0, !PT ;  /* 0x0000000205ff7812 */ /* 0x000fe4000788c0ff */
[----:B------:R-:W-:-:S02]  /*19770*/  LOP3.LUT R162, R118, R119, R162, 0xfe, !PT ;  /* 0x0000007776a27212 */ /* 0x000fc400078efea2 */
[----:B------:R-:W-:Y:S02]  /*19780*/  SEL R118, RZ, 0x1, P2 ;  /* 0x00000001ff767807 */ /* 0x000fe40001000000 */
[----:B------:R-:W-:Y:S02]  /*19790*/  SEL R164, RZ, 0x1, P4 ;  /* 0x00000001ffa47807 */ /* 0x000fe40002000000 */
[----:B------:R-:W-:Y:S01]  /*197a0*/  FSEL R115, R115, RZ, !P6 ;  /* 0x000000ff73737208 */ /* 0x000fe20007000000 */
[----:B------:R-:W-:Y:S01]  /*197b0*/  IMAD.WIDE.U32 R118, R118, 0x1000000, RZ ;  /* 0x0100000076767825 */ /* 0x000fe200078e00ff */
[----:B------:R-:W-:-:S03]  /*197c0*/  LOP3.LUT P5, RZ, R5, 0x4, RZ, 0xc0, !PT ;  /* 0x0000000405ff7812 */ /* 0x000fc600078ac0ff */
        /* <DEDUP_REMOVED lines=9> */
[C---:B------:R-:W-:Y:S02]  /*19860*/  LEA.HI.X R119, R117.reuse, UR29, RZ, 0x5, P1 ;  /* 0x0000001d75777c11 */ /* 0x040fe400088f2cff */
[----:B------:R-:W-:-:S03]  /*19870*/  LEA R116, P0, R117, UR30, 0x3 ;  /* 0x0000001e75747c11 */ /* 0x000fc6000f8018ff */
[----:B------:R-:W-:Y:S01]  /*19880*/  STG.E.128 desc[UR4][R118.64], R108 ;  /* 0x0000006c76007986 */ /* 0x000fe2000c101d04 */
[----:B------:R-:W-:-:S03]  /*19890*/  LEA.HI.X R117, R117, UR31, RZ, 0x3, P0 ;  /* 0x0000001f75757c11 */ /* 0x000fc600080f1cff */
[----:B------:R0:W-:Y:S02]  /*198a0*/  STG.E.128 desc[UR4][R118.64+0x10], R112 ;  /* 0x0000107076007986 */ /* 0x0001e4000c101d04 */
[----:B0-----:R-:W-:-:S04]  /*198b0*/  SEL R118, RZ, 0x1, P5 ;  /* 0x00000001ff767807 */ /* 0x001fc80002800000 */
[----:B------:R-:W-:-:S05]  /*198c0*/  LOP3.LUT R162, R162, R118, RZ, 0xfc, !PT ;  /* 0x00000076a2a27212 */ /* 0x000fca00078efcff */
[----:B------:R0:W-:Y:S02]  /*198d0*/  STG.E.64 desc[UR4][R116.64], R162 ;  /* 0x000000a274007986 */ /* 0x0001e4000c101b04 */
.L_x_22098:
[----:B------:R-:W-:Y:S05]  /*198e0*/  BSYNC B1 ;  /* 0x0000000000017941 */ /* 0x000fea0003800000 */
.L_x_22097:
[----:B0-----:R-:W-:Y:S01]  /*198f0*/  FADD.FTZ R116, RZ, R52 ;  /* 0x00000034ff747221 */ /* 0x001fe20000010000 */
[C---:B------:R-:W-:Y:S01]  /*19900*/  LOP3.LUT P0, RZ, R5.reuse, 0x8, RZ, 0xc0, !PT ;  /* 0x0000000805ff7812 */ /* 0x040fe2000780c0ff */
        /* <DEDUP_REMOVED lines=14> */
[----:B-1234-:R-:W-:Y:S02]  /*199f0*/  FSEL R119, R116, RZ, P0 ;  /* 0x000000ff74777208 */ /* 0x01efe40000000000 */
        /* <DEDUP_REMOVED lines=221> */
.L_x_22184:
        /* <DEDUP_REMOVED lines=18> */
[----:B------:R-:W2:Y:S04]  /*1a8f0*/  LDL R169, [R1+0x8] ;  /* 0x0000080001a97983 */ /* 0x000ea80000100800 */
[----:B------:R-:W3:Y:S04]  /*1a900*/  LDL R168, [R1+0x4] ;  /* 0x0000040001a87983 */ /* 0x000ee80000100800 */
[----:B------:R-:W4:Y:S01]  /*1a910*/  LDL R163, [R1] ;  /* 0x0000000001a37983 */ /* 0x000f220000100800 */
        /* <DEDUP_REMOVED lines=8> */
[----:B0-----:R-:W-:Y:S01]  /*1a9a0*/  FADD.FTZ R162, R59, -R165 ;  /* 0x800000a53ba27221 */ /* 0x001fe20000010000 */
[----:B------:R-:W-:Y:S01]  /*1a9b0*/  FFMA.FTZ R117, R207, R117, R206 ;  /* 0x00000075cf757223 */ /* 0x000fe200000100ce */
[----:B------:R-:W-:Y:S01]  /*1a9c0*/  FFMA.FTZ R118, R204, R118, R203 ;  /* 0x00000076cc767223 */ /* 0x000fe200000100cb */
[----:B------:R-:W-:Y:S01]  /*1a9d0*/  FFMA.FTZ R119, R201, R119, R200 ;  /* 0x00000077c9777223 */ /* 0x000fe200000100c8 */
[----:B------:R-:W-:-:S04]  /*1a9e0*/  FMUL.FTZ R162, R164, R162 ;  /* 0x000000a2a4a27220 */ /* 0x000fc80000410000 */
        /* <DEDUP_REMOVED lines=9> */
[----:B----4-:R-:W-:-:S05]  /*1aa80*/  FFMA.FTZ R118, R163, R118, R202 ;  /* 0x00000076a3767223 */ /* 0x010fca00000100ca */
        /* <DEDUP_REMOVED lines=9> */
.L_x_22157:
[----:B------:R-:W-:Y:S05]  /*1ab20*/  BSYNC B1 ;  /* 0x0000000000017941 */ /* 0x000fea0003800000 */
.L_x_22156:
        /* <DEDUP_REMOVED lines=35> */
.L_x_22159:
[----:B------:R-:W-:Y:S05]  /*1ad60*/  BSYNC B1 ;  /* 0x0000000000017941 */ /* 0x000fea0003800000 */
.L_x_22158:
        /* <DEDUP_REMOVED lines=35> */
.L_x_22161:
[----:B------:R-:W-:Y:S05]  /*1afa0*/  BSYNC B1 ;  /* 0x0000000000017941 */ /* 0x000fea0003800000 */
.L_x_22160:
        /* <DEDUP_REMOVED lines=35> */
.L_x_22163:
[----:B------:R-:W-:Y:S05]  /*1b1e0*/  BSYNC B1 ;  /* 0x0000000000017941 */ /* 0x000fea0003800000 */
.L_x_22162:
        /* <DEDUP_REMOVED lines=35> */
.L_x_22165:
[----:B------:R-:W-:Y:S05]  /*1b420*/  BSYNC B1 ;  /* 0x0000000000017941 */ /* 0x000fea0003800000 */
.L_x_22164:
        /* <DEDUP_REMOVED lines=35> */
.L_x_22167:
[----:B------:R-:W-:Y:S05]  /*1b660*/  BSYNC B1 ;  /* 0x0000000000017941 */ /* 0x000fea0003800000 */
.L_x_22166:
        /* <DEDUP_REMOVED lines=35> */
.L_x_22169:
[----:B------:R-:W-:Y:S05]  /*1b8a0*/  BSYNC B1 ;  /* 0x0000000000017941 */ /* 0x000fea0003800000 */
.L_x_22168:
        /* <DEDUP_REMOVED lines=34> */
.L_x_22171:
[----:B------:R-:W-:Y:S05]  /*1bad0*/  BSYNC B1 ;  /* 0x0000000000017941 */ /* 0x000fea0003800000 */
.L_x_22170:
[----:B01234-:R-:W0:Y:S02]  /*1bae0*/  LDC.64 R116, c[0x0][0x210] ;  /* 0x00008400ff747b82 */ /* 0x01fe240000000a00 */
[----:B0-----:R-:W-:-:S05]  /*1baf0*/  IMAD R6, R116, 0x4, R6 ;  /* 0x0000000474067824 */ /* 0x001fca00078e0206 */
[----:B------:R-:W-:-:S13]  /*1bb00*/  ISETP.GE.AND P0, PT, R6, R117, PT ;  /* 0x000000750600720c */ /* 0x000fda0003f06270 */
[----:B------:R-:W-:Y:S05]  /*1bb10*/  @!P0 BRA `(.L_x_22172) ;  /* 0xfffffe6800b88947 */ /* 0x000fea000383ffff */
[----:B------:R-:W-:Y:S05]  /*1bb20*/  BSYNC B0 ;  /* 0x0000000000007941 */ /* 0x000fea0003800000 */
.L_x_21690:
[----:B------:R-:W-:Y:S05]  /*1bb30*/  EXIT ;  /* 0x000000000000794d */ /* 0x000fea0003800000 */
.L_x_22155:
        /* <DEDUP_REMOVED lines=8> */
.L_x_22174:
[----:B------:R-:W-:Y:S05]  /*1bbc0*/  BSYNC B1 ;  /* 0x0000000000017941 */ /* 0x000fea0003800000 */
.L_x_22173:
        /* <DEDUP_REMOVED lines=10> */
.L_x_22175:
        /* <DEDUP_REMOVED lines=9> */
.L_x_22176:
[----:B------:R-:W-:Y:S01]  /*1bd00*/  HFMA2.MMA R118, -RZ, RZ, 0, 4.76837158203125e-07 ;  /* 0x00000008ff767435 */ /* 0x000fe200000001ff */
[----:B------:R-:W-:Y:S01]  /*1bd10*/  FADD.FTZ R119, R119, R116 ;  /* 0x0000007477777221 */ /* 0x000fe20000010000 */
[----:B------:R-:W-:-:S03]  /*1bd20*/  IMAD.MOV.U32 R116, RZ, RZ, -0x1 ;  /* 0xffffffffff747424 */ /* 0x000fc600078e00ff */
[----:B------:R-:W-:-:S07]  /*1bd30*/  IMAD.MOV.U32 R163, RZ, RZ, R119 ;  /* 0x000000ffffa37224 */ /* 0x000fce00078e0077 */
[----:B------:R-:W-:Y:S05]  /*1bd40*/  WARPSYNC.COLLECTIVE R116, `(.L_x_22177) ;  /* 0x0000000074087348 */ /* 0x000fea0003c00000 */
[----:B------:R0:W1:Y:S02]  /*1bd50*/  SHFL.BFLY P6, R116, R163, R118, R117 ;  /* 0x0c000076a3747389 */ /* 0x00006400000c0075 */
[----:B01----:R-:W-:Y:S01]  /*1bd60*/  ENDCOLLECTIVE ;  /* 0x000000000000791b */ /* 0x003fe20003800000 */
.L_x_22177:
[----:B------:R-:W-:Y:S02]  /*1bd70*/  IMAD.MOV.U32 R118, RZ, RZ, 0x10 ;  /* 0x00000010ff767424 */ /* 0x000fe400078e00ff */
[----:B------:R-:W-:Y:S01]  /*1bd80*/  FADD.FTZ R119, R119, R116 ;  /* 0x0000007477777221 */ /* 0x000fe20000010000 */
[----:B------:R-:W-:-:S04]  /*1bd90*/  MOV R116, 0xffffffff ;  /* 0xffffffff00747802 */ /* 0x000fc80000000f00 */
[----:B------:R-:W-:-:S07]  /*1bda0*/  MOV R163, R119 ;  /* 0x0000007700a37202 */ /* 0x000fce0000000f00 */
[----:B------:R-:W-:Y:S05]  /*1bdb0*/  WARPSYNC.COLLECTIVE R116, `(.L_x_22178) ;  /* 0x0000000074087348 */ /* 0x000fea0003c00000 */
[----:B------:R0:W1:Y:S02]  /*1bdc0*/  SHFL.BFLY P6, R116, R163, R118, R117 ;  /* 0x0c000076a3747389 */ /* 0x00006400000c0075 */
[----:B01----:R-:W-:Y:S01]  /*1bdd0*/  ENDCOLLECTIVE ;  /* 0x000000000000791b */ /* 0x003fe20003800000 */
.L_x_22178:
        /* <DEDUP_REMOVED lines=141> */
.L_x_22179:
[----:B------:R-:W-:Y:S01]  /*1c6b0*/  HFMA2.MMA R118, -RZ, RZ, 0, 1.1920928955078125e-07 ;  /* 0x00000002ff767435 */ /* 0x000fe200000001ff */
[----:B------:R-:W-:Y:S01]  /*1c6c0*/  FADD.FTZ R162, R162, R116 ;  /* 0x00000074a2a27221 */ /* 0x000fe20000010000 */
[----:B------:R-:W-:-:S03]  /*1c6d0*/  IMAD.MOV.U32 R116, RZ, RZ, -0x1 ;  /* 0xffffffffff747424 */ /* 0x000fc600078e00ff */
[----:B------:R-:W-:-:S07]  /*1c6e0*/  IMAD.MOV.U32 R163, RZ, RZ, R162 ;  /* 0x000000ffffa37224 */ /* 0x000fce00078e00a2 */
[----:B------:R-:W-:Y:S05]  /*1c6f0*/  WARPSYNC.COLLECTIVE R116, `(.L_x_22180) ;  /* 0x0000000074087348 */ /* 0x000fea0003c00000 */
[----:B------:R0:W1:Y:S02]  /*1c700*/  SHFL.BFLY P6, R116, R163, R118, R117 ;  /* 0x0c000076a3747389 */ /* 0x00006400000c0075 */
[----:B01----:R-:W-:Y:S01]  /*1c710*/  ENDCOLLECTIVE ;  /* 0x000000000000791b */ /* 0x003fe20003800000 */
.L_x_22180:
[----:B------:R-:W-:Y:S02]  /*1c720*/  IMAD.MOV.U32 R118, RZ, RZ, 0x4 ;  /* 0x00000004ff767424 */ /* 0x000fe400078e00ff */
[----:B------:R-:W-:Y:S01]  /*1c730*/  FADD.FTZ R162, R162, R116 ;  /* 0x00000074a2a27221 */ /* 0x000fe20000010000 */
[----:B------:R-:W-:-:S04]  /*1c740*/  MOV R116, 0xffffffff ;  /* 0xffffffff00747802 */ /* 0x000fc80000000f00 */
[----:B------:R-:W-:-:S07]  /*1c750*/  MOV R163, R162 ;  /* 0x000000a200a37202 */ /* 0x000fce0000000f00 */
[----:B------:R-:W-:Y:S05]  /*1c760*/  WARPSYNC.COLLECTIVE R116, `(.L_x_22181) ;  /* 0x0000000074087348 */ /* 0x000fea0003c00000 */
[----:B------:R0:W1:Y:S02]  /*1c770*/  SHFL.BFLY P6, R116, R163, R118, R117 ;  /* 0x0c000076a3747389 */ /* 0x00006400000c0075 */
[----:B01----:R-:W-:Y:S01]  /*1c780*/  ENDCOLLECTIVE ;  /* 0x000000000000791b */ /* 0x003fe20003800000 */
.L_x_22181:
[----:B------:R-:W-:Y:S01]  /*1c790*/  HFMA2.MMA R118, -RZ, RZ, 0, 4.76837158203125e-07 ;  /* 0x00000008ff767435 */ /* 0x000fe200000001ff */
[----:B------:R-:W-:Y:S01]  /*1c7a0*/  FADD.FTZ R162, R162, R116 ;  /* 0x00000074a2a27221 */ /* 0x000fe20000010000 */
[----:B------:R-:W-:-:S03]  /*1c7b0*/  IMAD.MOV.U32 R116, RZ, RZ, -0x1 ;  /* 0xffffffffff747424 */ /* 0x000fc600078e00ff */
[----:B------:R-:W-:-:S07]  /*1c7c0*/  IMAD.MOV.U32 R163, RZ, RZ, R162 ;  /* 0x000000ffffa37224 */ /* 0x000fce00078e00a2 */
[----:B------:R-:W-:Y:S05]  /*1c7d0*/  WARPSYNC.COLLECTIVE R116, `(.L_x_22182) ;  /* 0x0000000074087348 */ /* 0x000fea0003c00000 */
[----:B------:R0:W1:Y:S02]  /*1c7e0*/  SHFL.BFLY P6, R116, R163, R118, R117 ;  /* 0x0c000076a3747389 */ /* 0x00006400000c0075 */
[----:B01----:R-:W-:Y:S01]  /*1c7f0*/  ENDCOLLECTIVE ;  /* 0x000000000000791b */ /* 0x003fe20003800000 */
.L_x_22182:
[----:B------:R-:W-:Y:S02]  /*1c800*/  IMAD.MOV.U32 R118, RZ, RZ, 0x10 ;  /* 0x00000010ff767424 */ /* 0x000fe400078e00ff */
[----:B------:R-:W-:Y:S01]  /*1c810*/  FADD.FTZ R162, R162, R116 ;  /* 0x00000074a2a27221 */ /* 0x000fe20000010000 */
[----:B------:R-:W-:-:S04]  /*1c820*/  MOV R116, 0xffffffff ;  /* 0xffffffff00747802 */ /* 0x000fc80000000f00 */
[----:B------:R-:W-:-:S07]  /*1c830*/  MOV R163, R162 ;  /* 0x000000a200a37202 */ /* 0x000fce0000000f00 */
[----:B------:R-:W-:Y:S05]  /*1c840*/  WARPSYNC.COLLECTIVE R116, `(.L_x_22183) ;  /* 0x0000000074087348 */ /* 0x000fea0003c00000 */
[----:B------:R0:W1:Y:S02]  /*1c850*/  SHFL.BFLY P6, R116, R163, R118, R117 ;  /* 0x0c000076a3747389 */ /* 0x00006400000c0075 */
[----:B01----:R-:W-:Y:S01]  /*1c860*/  ENDCOLLECTIVE ;  /* 0x000000000000791b */ /* 0x003fe20003800000 */
.L_x_22183:
[----:B------:R-:W-:Y:S05]  /*1c870*/  BRA `(.L_x_22184) ;  /* 0xffffffdc00d47947 */ /* 0x000fea000383ffff */
.L_x_22185:
        /* <DEDUP_REMOVED lines=16> */
.L_x_58380:


//--------------------- .text._ZN10layer_norm13ln_fwd_kernelINS_13Kernel_traitsI13__nv_bfloat16S2_fS2_fjLj2048ELj1ELj4ELj1ELj16ENS_18Kernel_traits_baseILj2048ES2_S2_fS2_fjLj128EEEEELb1ELb1ELb0ELb1EEEvNS_9FwdParamsE --------------------------
	.section	.text._ZN10layer_norm13ln_fwd_kernelINS_13Kernel_traitsI13__nv_bfloat16S2_fS2_fjLj2048ELj1ELj4ELj1ELj16ENS_18Kernel_traits_baseILj2048ES2_S2_fS2_fjLj128EEEEELb1ELb1ELb0ELb1EEEvNS_9FwdParamsE,"ax",@progbits
	.align	128
        .global         _ZN10layer_norm13ln_fwd_kernelINS_13Kernel_traitsI13__nv_bfloat16S2_fS2_fjLj2048ELj1ELj4ELj1ELj16ENS_18Kernel_traits_baseILj2048ES2_S2_fS2_fjLj128EEEEELb1ELb1ELb0ELb1EEEvNS_9FwdParamsE
        .type           _ZN10layer_norm13ln_fwd_kernelINS_13Kernel_traitsI13__nv_bfloat16S2_fS2_fjLj2048ELj1ELj4ELj1ELj16ENS_18Kernel_traits_baseILj2048ES2_S2_fS2_fjLj128EEEEELb1ELb1ELb0ELb1EEEvNS_9FwdParamsE,@function
        .size           _ZN10layer_norm13ln_fwd_kernelINS_13Kernel_traitsI13__nv_bfloat16S2_fS2_fjLj2048ELj1ELj4ELj1ELj16ENS_18Kernel_traits_baseILj2048ES2_S2_fS2_fjLj128EEEEELb1ELb1ELb0ELb1EEEvNS_9FwdParamsE,(.L_x_58381 - _ZN10layer_norm13ln_fwd_kernelINS_13Kernel_traitsI13__nv_bfloat16S2_fS2_fjLj2048ELj1ELj4ELj1ELj16ENS_18Kernel_traits_baseILj2048ES2_S2_fS2_fjLj128EEEEELb1ELb1ELb0ELb1EEEvNS_9FwdParamsE)
        .other          _ZN10layer_norm13ln_fwd_kernelINS_13Kernel_traitsI13__nv_bfloat16S2_fS2_fjLj2048ELj1ELj4ELj1ELj16ENS_18Kernel_traits_baseILj2048ES2_S2_fS2_fjLj128EEEEELb1ELb1ELb0ELb1EEEvNS_9FwdParamsE,@"STO_CUDA_ENTRY STV_DEFAULT"
_ZN10layer_norm13ln_fwd_kernelINS_13Kernel_traitsI13__nv_bfloat16S2_fS2_fjLj2048ELj1ELj4ELj1ELj16ENS_18Kernel_traits_baseILj2048ES2_S2_fS2_fjLj128EEEEELb1ELb1ELb0ELb1EEEvNS_9FwdParamsE:
.text._ZN10layer_norm13ln_fwd_kernelINS_13Kernel_traitsI13__nv_bfloat16S2_fS2_fjLj2048ELj1ELj4ELj1ELj16ENS_18Kernel_traits_baseILj2048ES2_S2_fS2_fjLj128EEEEELb1ELb1ELb0ELb1EEEvNS_9FwdParamsE:
[----:B------:R-:W-:Y:S08]  /*0000*/  LDC R1, c[0x0][0x28] ;  /* 0x00000a00ff017b82 */ /* 0x000ff00000000800 */
[----:B------:R-:W0:Y:S01]  /*0010*/  LDC R218, c[0x0][0x2e8] ;  /* 0x0000ba00ffda7b82 */ /* 0x000e220000000800 */
[----:B------:R-:W-:Y:S01]  /*0020*/  ULDC.U8 UR4, c[0x0][0x2f4] ;  /* 0x0000bd0000047ab9 */ /* 0x000fe20000000000 */
[----:B------:R-:W-:Y:S01]  /*0030*/  ULDC.64 UR6, c[0x0][0x2e0] ;  /* 0x0000b80000067ab9 */ /* 0x000fe20000000a00 */
[----:B------:R-:W-:Y:S01]  /*0040*/  ISETP.NE.AND P1, PT, RZ, UR4, PT ;  /* 0x00000004ff007c0c */ /* 0x000fe2000bf25270 */
[----:B------:R-:W-:Y:S01]  /*0050*/  ULDC.64 UR4, c[0x0][0x208] ;  /* 0x0000820000047ab9 */ /* 0x000fe20000000a00 */
[----:B------:R-:W-:Y:S01]  /*0060*/  MOV R2, UR6 ;  /* 0x0000000600027c02 */ /* 0x000fe20008000f00 */
[----:B------:R-:W-:-:S02]  /*0070*/  IMAD.U32 R3, RZ, RZ, UR7 ;  /* 0x00000007ff037e24 */ /* 0x000fc4000f8e00ff */
[----:B------:R-:W1:Y:S01]  /*0080*/  LDC R219, c[0x0][0x2ec] ;  /* 0x0000bb00ffdb7b82 */ /* 0x000e620000000800 */
[----:B------:R-:W2:Y:S01]  /*0090*/  S2R R20, SR_TID.X ;  /* 0x0000000000147919 */ /* 0x000ea20000002100 */
[----:B------:R-:W-:Y:S01]  /*00a0*/  ULDC.64 UR8, c[0x0][0x2c8] ;  /* 0x0000b20000087ab9 */ /* 0x000fe20000000a00 */
[----:B------:R-:W-:-:S05]  /*00b0*/  ULDC UR10, c[0x0][0x214] ;  /* 0x00008500000a7ab9 */ /* 0x000fca0000000800 */
[----:B------:R-:W3:Y:S01]  /*00c0*/  @P1 LDG.E.64 R2, desc[UR4][R2.64] ;  /* 0x0000000402021981 */ /* 0x000ee2000c1e1b00 */
[----:B------:R-:W4:Y:S01]  /*00d0*/  @P1 LDC R7, c[0x0][0x2f0] ;  /* 0x0000bc00ff071b82 */ /* 0x000f220000000800 */
[----:B0-----:R-:W-:Y:S01]  /*00e0*/  @P1 MOV R4, R218 ;  /* 0x000000da00041202 */ /* 0x001fe20000000f00 */
[----:B------:R-:W0:Y:S06]  /*00f0*/  S2R R21, SR_CTAID.X ;  /* 0x0000000000157919 */ /* 0x000e2c0000002500 */
[----:B------:R-:W4:Y:S01]  /*0100*/  LDC.64 R8, c[0x0][0x2c8] ;  /* 0x0000b200ff087b82 */ /* 0x000f220000000a00 */
[----:B-1----:R-:W-:-:S06]  /*0110*/  @P1 IMAD.MOV.U32 R5, RZ, RZ, R219 ;  /* 0x000000ffff051224 */ /* 0x002fcc00078e00db */
[----:B------:R-:W4:Y:S01]  /*0120*/  @P1 LDG.E.64 R4, desc[UR4][R4.64] ;  /* 0x0000000404041981 */ /* 0x000f22000c1e1b00 */
[----:B------:R-:W-:Y:S01]  /*0130*/  ISETP.NE.U32.AND P0, PT, RZ, UR8, PT ;  /* 0x00000008ff007c0c */ /* 0x000fe2000bf05070 */
[----:B------:R-:W-:Y:S01]  /*0140*/  ULDC UR8, c[0x0][0x0] ;  /* 0x0000000000087ab9 */ /* 0x000fe20000000800 */
[----:B--2---:R-:W-:Y:S01]  /*0150*/  LOP3.LUT R214, R20, 0x1f, RZ, 0xc0, !PT ;  /* 0x0000001f14d67812 */ /* 0x004fe200078ec0ff */
[----:B0-----:R-:W-:Y:S01]  /*0160*/  IMAD R213, R21, UR8, R20 ;  /* 0x0000000815d57c24 */ /* 0x001fe2000f8e0214 */
[----:B------:R-:W-:Y:S01]  /*0170*/  ISETP.NE.AND.EX P0, PT, RZ, UR9, PT, P0 ;  /* 0x00000009ff007c0c */ /* 0x000fe2000bf05300 */
[----:B------:R-:W-:Y:S01]  /*0180*/  ULDC.64 UR8, c[0x0][0x278] ;  /* 0x00009e0000087ab9 */ /* 0x000fe20000000a00 */
        /* <DEDUP_REMOVED lines=18> */
[----:B------:R-:W-:Y:S01]  /*02b0*/  UIADD3 UR18, UR7, 0x76cf5d0a, URZ ;  /* 0x76cf5d0a07127890 */ /* 0x000fe2000fffe03f */
[----:B------:R0:W5:Y:S02]  /*02c0*/  @P0 LDG.E.128 R44, desc[UR4][R2.64+0xe00] ;  /* 0x000e0004022c0981 */ /* 0x000164000c1e1d00 */
[----:B------:R-:W-:Y:S01]  /*02d0*/  LOP3.LUT R10, R5, UR7, RZ, 0x3c, !PT ;  /* 0x00000007050a7c12 */ /* 0x000fe2000f8e3cff */
        /* <DEDUP_REMOVED lines=8> */
[----:B------:R-:W-:Y:S01]  /*0360*/  UIADD3 UR20, UR7, 0x32370b8f, URZ ;  /* 0x32370b8f07147890 */ /* 0x000fe2000fffe03f */
[----:B------:R-:W-:Y:S01]  /*0370*/  IMAD.WIDE.U32 R8, R9, -0x2daee0ad, RZ ;  /* 0xd2511f5309087825 */ /* 0x000fe200078e00ff */
[----:B------:R-:W-:-:S03]  /*0380*/  UIADD3 UR19, UR6, -0x255992d5, URZ ;  /* 0xdaa66d2b06137890 */ /* 0x000fc6000fffe03f */
[----:B------:R-:W-:Y:S01]  /*0390*/  IMAD.WIDE.U32 R10, R10, -0x326172a9, RZ ;  /* 0xcd9e8d570a0a7825 */ /* 0x000fe200078e00ff */
[----:B------:R-:W-:Y:S01]  /*03a0*/  LOP3.LUT R14, R9, UR20, R4, 0x96, !PT ;  /* 0x00000014090e7c12 */ /* 0x000fe2000f8e9604 */
[----:B------:R-:W-:Y:S01]  /*03b0*/  UIADD3 UR21, UR6, 0x78dde6e4, URZ ;  /* 0x78dde6e406157890 */ /* 0x000fe2000fffe03f */
[----:B------:R0:W5:Y:S02]  /*03c0*/  @P0 LDG.E.128 R4, desc[UR4][R2.64+0x400] ;  /* 0x0004000402040981 */ /* 0x000164000c1e1d00 */
[----:B------:R-:W-:Y:S01]  /*03d0*/  LOP3.LUT R12, R11, UR19, R12, 0x96, !PT ;  /* 0x000000130b0c7c12 */ /* 0x000fe2000f8e960c */
[----:B------:R-:W-:Y:S01]  /*03e0*/  UIADD3 UR22, UR7, -0x126145ec, URZ ;  /* 0xed9eba1407167890 */ /* 0x000fe2000fffe03f */
[----:B------:R-:W-:-:S04]  /*03f0*/  IMAD.WIDE.U32 R14, R14, -0x326172a9, RZ ;  /* 0xcd9e8d570e0e7825 */ /* 0x000fc800078e00ff */
[----:B------:R-:W-:Y:S01]  /*0400*/  IMAD.WIDE.U32 R12, R12, -0x2daee0ad, RZ ;  /* 0xd2511f530c0c7825 */ /* 0x000fe200078e00ff */
[----:B------:R-:W-:-:S04]  /*0410*/  LOP3.LUT R16, R15, UR21, R10, 0x96, !PT ;  /* 0x000000150f107c12 */ /* 0x000fc8000f8e960a */
[----:B------:R-:W-:Y:S02]  /*0420*/  LOP3.LUT R18, R13, UR22, R8, 0x96, !PT ;  /* 0x000000160d127c12 */ /* 0x000fe4000f8e9608 */
[----:B------:R0:W5:Y:S01]  /*0430*/  @P0 LDG.E.128 R8, desc[UR4][R2.64+0x600] ;  /* 0x0006000402080981 */ /* 0x000162000c1e1d00 */
[----:B------:R-:W-:Y:S01]  /*0440*/  UIADD3 UR24, UR7, -0x56f99767, URZ ;  /* 0xa906689907187890 */ /* 0x000fe2000fffe03f */
[----:B------:R-:W-:Y:S01]  /*0450*/  IMAD.WIDE.U32 R16, R16, -0x2daee0ad, RZ ;  /* 0xd2511f5310107825 */ /* 0x000fe200078e00ff */
[----:B------:R-:W-:-:S03]  /*0460*/  UIADD3 UR23, UR6, 0x1715609d, URZ ;  /* 0x1715609d06177890 */ /* 0x000fc6000fffe03f */
[----:B------:R-:W-:Y:S01]  /*0470*/  IMAD.WIDE.U32 R18, R18, -0x326172a9, RZ ;  /* 0xcd9e8d5712127825 */ /* 0x000fe200078e00ff */
[----:B------:R-:W-:Y:S01]  /*0480*/  LOP3.LUT R15, R17, UR24, R12, 0x96, !PT ;  /* 0x00000018110f7c12 */ /* 0x000fe2000f8e960c */
[----:B------:R-:W-:-:S03]  /*0490*/  UIADD3 UR25, UR6, -0x4ab325aa, URZ ;  /* 0xb54cda5606197890 */ /* 0x000fc6000fffe03f */
[----:B------:R-:W-:Y:S01]  /*04a0*/  LOP3.LUT R12, R19, UR23, R14, 0x96, !PT ;  /* 0x00000017130c7c12 */ /* 0x000fe2000f8e960e */
[----:B------:R-:W-:Y:S01]  /*04b0*/  UIADD3 UR26, UR7, 0x646e171e, URZ ;  /* 0x646e171e071a7890 */ /* 0x000fe2000fffe03f */
[----:B------:R-:W-:Y:S01]  /*04c0*/  IMAD.WIDE.U32 R14, R15, -0x326172a9, RZ ;  /* 0xcd9e8d570f0e7825 */ /* 0x000fe200078e00ff */
[----:B------:R-:W-:-:S03]  /*04d0*/  SHF.R.U32.HI R0, RZ, 0x5, R20 ;  /* 0x00000005ff007819 */ /* 0x000fc60000011614 */
[----:B------:R-:W-:Y:S01]  /*04e0*/  IMAD.WIDE.U32 R12, R12, -0x2daee0ad, RZ ;  /* 0xd2511f530c0c7825 */ /* 0x000fe200078e00ff */
[----:B------:R-:W-:-:S03]  /*04f0*/  LOP3.LUT R17, R15, UR25, R18, 0x96, !PT ;  /* 0x000000190f117c12 */ /* 0x000fc6000f8e9612 */
[----:B------:R-:W-:Y:S01]  /*0500*/  IMAD R210, R21, 0x4, R0 ;  /* 0x0000000415d27824 */ /* 0x000fe200078e0200 */
[----:B------:R-:W-:Y:S01]  /*0510*/  LOP3.LUT R18, R13, UR26, R16, 0x96, !PT ;  /* 0x0000001a0d127c12 */ /* 0x000fe2000f8e9610 */
[----:B------:R-:W-:Y:S01]  /*0520*/  UIADD3 UR27, UR6, 0x5384540f, URZ ;  /* 0x5384540f061b7890 */ /* 0x000fe2000fffe03f */
[----:B------:R-:W-:Y:S01]  /*0530*/  IMAD.WIDE.U32 R16, R17, -0x2daee0ad, RZ ;  /* 0xd2511f5311107825 */ /* 0x000fe200078e00ff */
[----:B------:R-:W-:Y:S01]  /*0540*/  UIADD3 UR28, UR7, 0x1fd5c5a3, URZ ;  /* 0x1fd5c5a3071c7890 */ /* 0x000fe2000fffe03f */
[----:B------:R-:W-:Y:S02]  /*0550*/  ISETP.GE.AND P1, PT, R210, UR10, PT ;  /* 0x0000000ad2007c0c */ /* 0x000fe4000bf26270 */
[----:B------:R-:W-:-:S03]  /*0560*/  IMAD.WIDE.U32 R18, R18, -0x326172a9, RZ ;  /* 0xcd9e8d5712127825 */ /* 0x000fc600078e00ff */
[----:B------:R-:W-:Y:S02]  /*0570*/  LOP3.LUT R52, R17, UR28, R12, 0x96, !PT ;  /* 0x0000001c11347c12 */ /* 0x000fe4000f8e960c */
[----:B------:R-:W-:Y:S01]  /*0580*/  LOP3.LUT R51, R19, UR27, R14, 0x96, !PT ;  /* 0x0000001b13337c12 */ /* 0x000fe2000f8e960e */
[----:B------:R-:W-:Y:S02]  /*0590*/  UIADD3 UR30, UR7, -0x24c28bd8, URZ ;  /* 0xdb3d7428071e7890 */ /* 0x000fe4000fffe03f */
        /* <DEDUP_REMOVED lines=8> */
[----:B------:R-:W-:Y:S01]  /*0620*/  IMAD.SHL.U32 R0, R20, 0x10, RZ ;  /* 0x0000001014007824 */ /* 0x000fe200078e00ff */
[----:B------:R-:W0:Y:S01]  /*0630*/  LDC.64 R2, c[0x0][0x260] ;  /* 0x00009800ff027b82 */ /* 0x000e220000000a00 */
[----:B-----5:R-:W-:Y:S02]  /*0640*/  @!P0 CS2R R196, SRZ ;  /* 0x0000000000c48805 */ /* 0x020fe4000001ff00 */
[----:B------:R-:W-:Y:S02]  /*0650*/  @!P0 CS2R R198, SRZ ;  /* 0x0000000000c68805 */ /* 0x000fe4000001ff00 */
[----:B------:R-:W-:Y:S02]  /*0660*/  @!P0 CS2R R28, SRZ ;  /* 0x00000000001c8805 */ /* 0x000fe4000001ff00 */
[----:B------:R-:W-:Y:S02]  /*0670*/  LOP3.LUT R0, R0, 0x1f0, RZ, 0xc0, !PT ;  /* 0x000001f000007812 */ /* 0x000fe400078ec0ff */
[----:B------:R-:W-:-:S02]  /*0680*/  @!P0 CS2R R30, SRZ ;  /* 0x00000000001e8805 */ /* 0x000fc4000001ff00 */
[----:B------:R-:W-:Y:S02]  /*0690*/  @!P0 CS2R R4, SRZ ;  /* 0x0000000000048805 */ /* 0x000fe4000001ff00 */
[----:B------:R-:W-:Y:S02]  /*06a0*/  @!P0 CS2R R6, SRZ ;  /* 0x0000000000068805 */ /* 0x000fe4000001ff00 */
[----:B------:R-:W-:Y:S02]  /*06b0*/  IADD3 R200, P1, R0, UR8, RZ ;  /* 0x0000000800c87c10 */ /* 0x000fe4000ff3e0ff */
[----:B------:R-:W-:Y:S02]  /*06c0*/  @!P0 CS2R R8, SRZ ;  /* 0x0000000000088805 */ /* 0x000fe4000001ff00 */
[----:B------:R-:W-:Y:S02]  /*06d0*/  @!P0 CS2R R10, SRZ ;  /* 0x00000000000a8805 */ /* 0x000fe4000001ff00 */
[----:B------:R-:W-:-:S02]  /*06e0*/  @!P0 CS2R R32, SRZ ;  /* 0x0000000000208805 */ /* 0x000fc4000001ff00 */
[----:B------:R-:W-:Y:S02]  /*06f0*/  IADD3.X R201, RZ, UR9, RZ, P1, !PT ;  /* 0x00000009ffc97c10 */ /* 0x000fe40008ffe4ff */
[----:B------:R-:W-:Y:S02]  /*0700*/  @!P0 CS2R R34, SRZ ;  /* 0x0000000000228805 */ /* 0x000fe4000001ff00 */
[----:B------:R-:W-:Y:S02]  /*0710*/  @!P0 CS2R R36, SRZ ;  /* 0x0000000000248805 */ /* 0x000fe4000001ff00 */
[----:B------:R-:W-:Y:S02]  /*0720*/  @!P0 CS2R R38, SRZ ;  /* 0x0000000000268805 */ /* 0x000fe4000001ff00 */
[----:B------:R-:W-:Y:S02]  /*0730*/  @!P0 CS2R R40, SRZ ;  /* 0x0000000000288805 */ /* 0x000fe4000001ff00 */
[----:B------:R-:W-:Y:S01]  /*0740*/  @!P0 CS2R R42, SRZ ;  /* 0x00000000002a8805 */ /* 0x000fe2000001ff00 */
[----:B------:R-:W2:Y:S01]  /*0750*/  LDG.E.128 R200, desc[UR4][R200.64+0xe00] ;  /* 0x000e0004c8c87981 */ /* 0x000ea2000c1e1d00 */
[----:B------:R-:W-:-:S02]  /*0760*/  @!P0 CS2R R44, SRZ ;  /* 0x00000000002c8805 */ /* 0x000fc4000001ff00 */
[----:B------:R-:W-:Y:S02]  /*0770*/  @!P0 CS2R R46, SRZ ;  /* 0x00000000002e8805 */ /* 0x000fe4000001ff00 */
[C---:B------:R-:W-:Y:S01]  /*0780*/  PRMT R193, R197.reuse, 0x7632, R193 ;  /* 0x00007632c5c17816 */ /* 0x040fe200000000c1 */
[----:B------:R-:W-:Y:S01]  /*0790*/  IMAD.U32 R192, R198, 0x10000, RZ ;  /* 0x00010000c6c07824 */ /* 0x000fe200078e00ff */
[----:B------:R-:W-:Y:S01]  /*07a0*/  SHF.L.U32 R194, R197, 0x10, RZ ;  /* 0x00000010c5c27819 */ /* 0x000fe200000006ff */
[----:B------:R-:W-:Y:S01]  /*07b0*/  IMAD.U32 R26, R30, 0x10000, RZ ;  /* 0x000100001e1a7824 */ /* 0x000fe200078e00ff */
[----:B------:R-:W-:Y:S01]  /*07c0*/  PRMT R191, R198, 0x7632, R191 ;  /* 0x00007632c6bf7816 */ /* 0x000fe200000000bf */
[----:B------:R-:W-:Y:S01]  /*07d0*/  UIADD3 UR31, UR6, -0x700cb87f, URZ ;  /* 0x8ff34781061f7890 */ /* 0x000fe2000fffe03f */
[C---:B------:R-:W-:Y:S01]  /*07e0*/  PRMT R49, R29.reuse, 0x7632, R49 ;  /* 0x000076321d317816 */ /* 0x040fe20000000031 */
[----:B------:R-:W-:Y:S01]  /*07f0*/  UIADD3 UR32, UR7, -0x695add53, URZ ;  /* 0x96a522ad07207890 */ /* 0x000fe2000fffe03f */
[----:B------:R-:W-:Y:S01]  /*0800*/  SHF.L.U32 R27, R29, 0x10, RZ ;  /* 0x000000101d1b7819 */ /* 0x000fe200000006ff */
[----:B0-----:R-:W-:Y:S01]  /*0810*/  IMAD.WIDE.U32 R2, R214, 0x10, R2 ;  /* 0x00000010d6027825 */ /* 0x001fe200078e0002 */
[----:B------:R-:W-:Y:S01]  /*0820*/  PRMT R50, R30, 0x7632, R50 ;  /* 0x000076321e327816 */ /* 0x000fe20000000032 */
[----:B------:R-:W-:Y:S01]  /*0830*/  ULDC.64 UR8, c[0x0][0x270] ;  /* 0x00009c0000087ab9 */ /* 0x000fe20000000a00 */
[----:B------:R-:W-:Y:S01]  /*0840*/  PRMT R189, R199, 0x7632, R189 ;  /* 0x00007632c7bd7816 */ /* 0x000fe200000000bd */
[----:B------:R-:W-:Y:S01]  /*0850*/  IMAD R197, R52, -0x326172a9, RZ ;  /* 0xcd9e8d5734c57824 */ /* 0x000fe200078e02ff */
[----:B------:R-:W-:Y:S01]  /*0860*/  PRMT R164, R31, 0x7632, R164 ;  /* 0x000076321fa47816 */ /* 0x000fe200000000a4 */
[----:B------:R-:W-:Y:S01]  /*0870*/  IMAD.HI.U32 R30, R54, -0x326172a9, RZ ;  /* 0xcd9e8d57361e7827 */ /* 0x000fe200078e00ff */
[----:B------:R-:W-:Y:S01]  /*0880*/  PRMT R166, R5, 0x7632, R166 ;  /* 0x0000763205a67816 */ /* 0x000fe200000000a6 */
[----:B------:R-:W-:Y:S01]  /*0890*/  BSSY B0, `(.L_x_22186) ;  /* 0x00019b1000007945 */ /* 0x000fe20003800000 */
[----:B------:R-:W-:Y:S01]  /*08a0*/  PRMT R168, R7, 0x7632, R168 ;  /* 0x0000763207a87816 */ /* 0x000fe200000000a8 */
[----:B------:R-:W-:Y:S01]  /*08b0*/  IMAD R198, R51, -0x2daee0ad, RZ ;  /* 0xd2511f5333c67824 */ /* 0x000fe200078e02ff */
[----:B------:R-:W-:Y:S01]  /*08c0*/  PRMT R170, R9, 0x7632, R170 ;  /* 0x0000763209aa7816 */ /* 0x000fe200000000aa */
[----:B------:R-:W-:Y:S01]  /*08d0*/  IMAD.HI.U32 R29, R53, -0x2daee0ad, RZ ;  /* 0xd2511f53351d7827 */ /* 0x000fe200078e00ff */
[----:B------:R-:W-:Y:S01]  /*08e0*/  PRMT R172, R11, 0x7632, R172 ;  /* 0x000076320bac7816 */ /* 0x000fe200000000ac */
[----:B------:R-:W5:Y:S01]  /*08f0*/  LDG.E.128 R156, desc[UR4][R12.64] ;  /* 0x000000040c9c7981 */ /* 0x000f62000c1e1d00 */
[----:B------:R-:W-:Y:S01]  /*0900*/  PRMT R174, R33, 0x7632, R174 ;  /* 0x0000763221ae7816 */ /* 0x000fe200000000ae */
[----:B------:R-:W-:Y:S01]  /*0910*/  ULDC UR10, c[0x0][0x218] ;  /* 0x00008600000a7ab9 */ /* 0x000fe20000000800 */
[----:B------:R-:W-:Y:S01]  /*0920*/  PRMT R176, R35, 0x7632, R176 ;  /* 0x0000763223b07816 */ /* 0x000fe200000000b0 */
[----:B------:R-:W5:Y:S01]  /*0930*/  LDG.E.128 R152, desc[UR4][R12.64+0x200] ;  /* 0x000200040c987981 */ /* 0x000f62000c1e1d00 */
[----:B------:R-:W-:Y:S01]  /*0940*/  PRMT R178, R37, 0x7632, R178 ;  /* 0x0000763225b27816 */ /* 0x000fe200000000b2 */
        /* <DEDUP_REMOVED lines=32> */
[----:B------:R-:W-:Y:S01]  /*0b50*/  SHF.L.U32 R190, R199, 0x10, RZ ;  /* 0x00000010c7be7819 */ /* 0x000fe200000006ff */
[----:B------:R-:W-:Y:S01]  /*0b60*/  IMAD.U32 R24, R4, 0x10000, RZ ;  /* 0x0001000004187824 */ /* 0x000fe200078e00ff */
[----:B------:R-:W-:Y:S01]  /*0b70*/  SHF.L.U32 R25, R31, 0x10, RZ ;  /* 0x000000101f197819 */ /* 0x000fe200000006ff */
[----:B------:R-:W5:Y:S01]  /*0b80*/  LDG.E.128 R108, desc[UR4][R2.64+0xa00] ;  /* 0x000a0004026c7981 */ /* 0x000f62000c1e1d00 */
[----:B------:R-:W-:Y:S01]  /*0b90*/  SHF.L.U32 R23, R5, 0x10, RZ ;  /* 0x0000001005177819 */ /* 0x000fe200000006ff */
[----:B------:R-:W-:Y:S01]  /*0ba0*/  IMAD.U32 R22, R6, 0x10000, RZ ;  /* 0x0001000006167824 */ /* 0x000fe200078e00ff */
[----:B------:R-:W-:Y:S01]  /*0bb0*/  SHF.L.U32 R21, R7, 0x10, RZ ;  /* 0x0000001007157819 */ /* 0x000fe200000006ff */
[----:B------:R-:W5:Y:S01]  /*0bc0*/  LDG.E.128 R104, desc[UR4][R2.64+0xc00] ;  /* 0x000c000402687981 */ /* 0x000f62000c1e1d00 */
[----:B------:R-:W-:Y:S01]  /*0bd0*/  IMAD.U32 R20, R8, 0x10000, RZ ;  /* 0x0001000008147824 */ /* 0x000fe200078e00ff */
[----:B------:R-:W-:Y:S01]  /*0be0*/  SHF.L.U32 R19, R9, 0x10, RZ ;  /* 0x0000001009137819 */ /* 0x000fe200000006ff */
[----:B------:R-:W-:Y:S01]  /*0bf0*/  IMAD.U32 R18, R10, 0x10000, RZ ;  /* 0x000100000a127824 */ /* 0x000fe200078e00ff */
[----:B------:R1:W5:Y:S01]  /*0c00*/  LDG.E.128 R100, desc[UR4][R2.64+0xe00] ;  /* 0x000e000402647981 */ /* 0x000362000c1e1d00 */
[----:B------:R-:W-:Y:S01]  /*0c10*/  SHF.L.U32 R17, R11, 0x10, RZ ;  /* 0x000000100b117819 */ /* 0x000fe200000006ff */
[----:B------:R-:W-:Y:S01]  /*0c20*/  UISETP.NE.U32.AND UP0, UPT, UR8, URZ, UPT ;  /* 0x0000003f0800728c */ /* 0x000fe2000bf05070 */
[----:B------:R-:W-:Y:S01]  /*0c30*/  LOP3.LUT R197, R30, UR31, R197, 0x96, !PT ;  /* 0x0000001f1ec57c12 */ /* 0x000fe2000f8e96c5 */
[----:B------:R-:W-:Y:S01]  /*0c40*/  IMAD.U32 R196, R196, 0x10000, RZ ;  /* 0x00010000c4c47824 */ /* 0x000fe200078e00ff */
[----:B------:R-:W-:Y:S01]  /*0c50*/  LOP3.LUT R198, R29, UR32, R198, 0x96, !PT ;  /* 0x000000201dc67c12 */ /* 0x000fe2000f8e96c6 */
[----:B------:R-:W-:Y:S01]  /*0c60*/  IMAD.U32 R28, R28, 0x10000, RZ ;  /* 0x000100001c1c7824 */ /* 0x000fe200078e00ff */
[----:B------:R-:W-:Y:S01]  /*0c70*/  SHF.L.U32 R15, R33, 0x10, RZ ;  /* 0x00000010210f7819 */ /* 0x000fe200000006ff */
[----:B------:R-:W-:Y:S01]  /*0c80*/  IMAD.U32 R16, R32, 0x10000, RZ ;  /* 0x0001000020107824 */ /* 0x000fe200078e00ff */
[----:B0-----:R-:W-:Y:S01]  /*0c90*/  SHF.L.U32 R13, R35, 0x10, RZ ;  /* 0x00000010230d7819 */ /* 0x001fe200000006ff */
        /* <DEDUP_REMOVED lines=9> */
[----:B-1----:R-:W-:Y:S01]  /*0d30*/  SHF.L.U32 R3, R45, 0x10, RZ ;  /* 0x000000102d037819 */ /* 0x002fe200000006ff */
[----:B------:R-:W-:Y:S01]  /*0d40*/  IMAD.U32 R4, R44, 0x10000, RZ ;  /* 0x000100002c047824 */ /* 0x000fe200078e00ff */
[----:B------:R-:W-:Y:S01]  /*0d50*/  SHF.L.U32 R0, R47, 0x10, RZ ;  /* 0x000000102f007819 */ /* 0x000fe200000006ff */
        /* <DEDUP_REMOVED lines=35> */
[----:B------:R-:W-:Y:S01]  /*0f90*/  UISETP.NE.AND.EX UP0, UPT, UR9, URZ, UPT, UP0 ;  /* 0x0000003f0900728c */ /* 0x000fe2000bf05300 */
[C---:B--2---:R-:W-:Y:S01]  /*0fa0*/  PRMT R206, R201.reuse, 0x7632, R206 ;  /* 0x00007632c9ce7816 */ /* 0x044fe200000000ce */
[----:B------:R-:W-:Y:S01]  /*0fb0*/  IMAD.U32 R209, R200, 0x10000, RZ ;  /* 0x00010000c8d17824 */ /* 0x000fe200078e00ff */
[----:B------:R-:W-:Y:S01]  /*0fc0*/  SHF.L.U32 R207, R201, 0x10, RZ ;  /* 0x00000010c9cf7819 */ /* 0x000fe200000006ff */
[----:B------:R-:W-:Y:S01]  /*0fd0*/  IMAD.U32 R205, R202, 0x10000, RZ ;  /* 0x00010000cacd7824 */ /* 0x000fe200078e00ff */
[----:B------:R-:W-:Y:S01]  /*0fe0*/  PRMT R201, R203, 0x7632, R201 ;  /* 0x00007632cbc97816 */ /* 0x000fe200000000c9 */
[----:B------:R-:W-:Y:S01]  /*0ff0*/  IMAD.U32 R206, R206, 0x10000, RZ ;  /* 0x00010000cece7824 */ /* 0x000fe200078e00ff */
[----:B------:R-:W-:Y:S01]  /*1000*/  PRMT R208, R200, 0x7632, R208 ;  /* 0x00007632c8d07816 */ /* 0x000fe200000000d0 */
[----:B------:R-:W-:Y:S01]  /*1010*/  IMAD R200, R53, -0x2daee0ad, RZ ;  /* 0xd2511f5335c87824 */ /* 0x000fe200078e02ff */
[----:B------:R-:W-:Y:S01]  /*1020*/  PRMT R204, R202, 0x7632, R204 ;  /* 0x00007632cacc7816 */ /* 0x000fe200000000cc */
[----:B------:R-:W-:Y:S01]  /*1030*/  IMAD R202, R54, -0x326172a9, RZ ;  /* 0xcd9e8d5736ca7824 */ /* 0x000fe200078e02ff */
[----:B------:R-:W-:Y:S01]  /*1040*/  SHF.L.U32 R203, R203, 0x10, RZ ;  /* 0x00000010cbcb7819 */ /* 0x000fe200000006ff */
[----:B------:R-:W-:Y:S01]  /*1050*/  IMAD.U32 R201, R201, 0x10000, RZ ;  /* 0x00010000c9c97824 */ /* 0x000fe200078e00ff */
[----:B------:R-:W-:-:S02]  /*1060*/  SHF.L.U32 R208, R208, 0x10, RZ ;  /* 0x00000010d0d07819 */ /* 0x000fc400000006ff */
[----:B------:R-:W-:-:S07]  /*1070*/  SHF.L.U32 R204, R204, 0x10, RZ ;  /* 0x00000010cccc7819 */ /* 0x000fce00000006ff */
.L_x_22636:
[----:B----4-:R-:W0:Y:S01]  /*1080*/  LDC.64 R36, c[0x0][0x230] ;  /* 0x00008c00ff247b82 */ /* 0x010e220000000a00 */
[----:B------:R-:W-:Y:S01]  /*1090*/  IMAD R34, R210, UR10, RZ ;  /* 0x0000000ad2227c24 */ /* 0x000fe2000f8e02ff */
[----:B------:R-:W-:Y:S01]  /*10a0*/  PLOP3.LUT P0, PT, PT, PT, UP0, 0x80, 0x0 ;  /* 0x000000000000781c */ /* 0x000fe20003f0f008 */
[----:B------:R-:W-:Y:S01]  /*10b0*/  @UP0 ULDC.64 UR8, c[0x0][0x270] ;  /* 0x00009c0000080ab9 */ /* 0x000fe20000000a00 */
[----:B------:R-:W-:Y:S01]  /*10c0*/  PLOP3.LUT P2, PT, PT, PT, UP0, 0x80, 0x0 ;  /* 0x000000000000781c */ /* 0x000fe20003f4f008 */
[----:B------:R-:W-:Y:S01]  /*10d0*/  IMAD.U32 R39, RZ, RZ, UR9 ;  /* 0x00000009ff277e24 */ /* 0x000fe2000f8e00ff */
[----:B------:R-:W-:Y:S02]  /*10e0*/  SHF.R.S32.HI R35, RZ, 0x1f, R34 ;  /* 0x0000001fff237819 */ /* 0x000fe40000011422 */
[----:B------:R-:W1:Y:S01]  /*10f0*/  LDC.64 R160, c[0x0][0x220] ;  /* 0x00008800ffa07b82 */ /* 0x000e620000000a00 */
[----:B------:R-:W-:Y:S02]  /*1100*/  MOV R38, UR8 ;  /* 0x0000000800267c02 */ /* 0x000fe40008000f00 */
[----:B------:R-:W-:-:S04]  /*1110*/  LEA.HI R35, R35, R34, RZ, 0x3 ;  /* 0x0000002223237211 */ /* 0x000fc800078f18ff */
[----:B------:R-:W-:Y:S01]  /*1120*/  LEA.HI.SX32 R221, R35, R214, 0x1d ;  /* 0x000000d623dd7211 */ /* 0x000fe200078feaff */
[----:B------:R-:W-:-:S06]  /*1130*/  @P0 IMAD.WIDE R38, R210, 0x2, R38 ;  /* 0x00000002d2260825 */ /* 0x000fcc00078e0226 */
[----:B------:R-:W2:Y:S01]  /*1140*/  @P2 LDG.E.U16 R38, desc[UR4][R38.64] ;  /* 0x0000000426262981 */ /* 0x000ea2000c1e1500 */
[----:B0-----:R-:W-:-:S04]  /*1150*/  ISETP.NE.U32.AND P1, PT, R36, RZ, PT ;  /* 0x000000ff2400720c */ /* 0x001fc80003f25070 */
[----:B------:R-:W-:-:S13]  /*1160*/  ISETP.NE.AND.EX P1, PT, R37, RZ, PT, P1 ;  /* 0x000000ff2500720c */ /* 0x000fda0003f25310 */
[----:B------:R-:W0:Y:S02]  /*1170*/  @P1 LDC.64 R32, c[0x0][0x230] ;  /* 0x00008c00ff201b82 */ /* 0x000e240000000a00 */
[----:B0-----:R-:W-:-:S04]  /*1180*/  @P1 IMAD.WIDE.U32 R40, R221, 0x20, R32 ;  /* 0x00000020dd281825 */ /* 0x001fc800078e0020 */
[----:B-1----:R-:W-:Y:S01]  /*1190*/  IMAD.WIDE.U32 R32, R221, 0x10, R160 ;  /* 0x00000010dd207825 */ /* 0x002fe200078e00a0 */
[----:B-----5:R0:W5:Y:S04]  /*11a0*/  @P1 LDG.E.128 R96, desc[UR4][R40.64] ;  /* 0x0000000428601981 */ /* 0x020168000c1e1d00 */
[----:B------:R0:W5:Y:S04]  /*11b0*/  @P1 LDG.E.128 R92, desc[UR4][R40.64+0x10] ;  /* 0x00001004285c1981 */ /* 0x000168000c1e1d00 */
[----:B------:R-:W5:Y:S01]  /*11c0*/  LDG.E.128 R32, desc[UR4][R32.64] ;  /* 0x0000000420207981 */ /* 0x000f62000c1e1d00 */
[----:B------:R-:W-:-:S02]  /*11d0*/  ISETP.NE.AND P0, PT, R218, 0x1, PT ;  /* 0x00000001da00780c */ /* 0x000fc40003f05270 */
        /* <DEDUP_REMOVED lines=14> */
.L_x_22188:
[----:B------:R-:W-:-:S07]  /*12c0*/  MOV R48, R202 ;  /* 0x000000ca00307202 */ /* 0x000fce0000000f00 */
.L_x_22189:
[----:B------:R-:W-:Y:S05]  /*12d0*/  BSYNC B1 ;  /* 0x0000000000017941 */ /* 0x000fea0003800000 */
.L_x_22187:
        /* <DEDUP_REMOVED lines=16> */
.L_x_22193:
[----:B------:R-:W-:Y:S05]  /*13e0*/  BSYNC B2 ;  /* 0x0000000000027941 */ /* 0x000fea0003800000 */
.L_x_22192:
        /* <DEDUP_REMOVED lines=44> */
.L_x_22191:
[----:B------:R-:W-:Y:S05]  /*16b0*/  BSYNC B1 ;  /* 0x0000000000017941 */ /* 0x000fea0003800000 */
.L_x_22190:
[----:B------:R-:W0:Y:S01]  /*16c0*/  LDC R222, c[0x0][0x298] ;  /* 0x0000a600ffde7b82 */ /* 0x000e220000000800 */
[----:B------:R-:W-:Y:S01]  /*16d0*/  I2FP.F32.U32 R39, R48 ;  /* 0x0000003000277245 */ /* 0x000fe20000201000 */
[----:B------:R-:W-:Y:S01]  /*16e0*/  IMAD.MOV.U32 R224, RZ, RZ, 0x2f800000 ;  /* 0x2f800000ffe07424 */ /* 0x000fe200078e00ff */
[----:B-----5:R-:W-:Y:S01]  /*16f0*/  SHF.L.U32 R38, R32, 0x10, RZ ;  /* 0x0000001020267819 */ /* 0x020fe200000006ff */
[----:B------:R-:W-:Y:S01]  /*1700*/  IMAD.U32 R88, R156, 0x10000, RZ ;  /* 0x000100009c587824 */ /* 0x000fe200078e00ff */
[----:B------:R-:W-:Y:S01]  /*1710*/  ISETP.NE.U32.AND P0, PT, R36, RZ, PT ;  /* 0x000000ff2400720c */ /* 0x000fe20003f05070 */
[----:B------:R-:W-:Y:S01]  /*1720*/  FFMA.FTZ R36, R39, R224, 1.1641532182693481445e-10 ;  /* 0x2f00000027247423 */ /* 0x000fe200000100e0 */
[----:B------:R-:W-:Y:S01]  /*1730*/  BSSY B1, `(.L_x_22194) ;  /* 0x0000017000017945 */ /* 0x000fe20003800000 */
[----:B------:R-:W1:Y:S01]  /*1740*/  LDC R223, c[0x0][0x294] ;  /* 0x0000a500ffdf7b82 */ /* 0x000e620000000800 */
[----:B------:R-:W-:Y:S01]  /*1750*/  FMUL.FTZ R39, R38, R225 ;  /* 0x000000e126277220 */ /* 0x000fe20000410000 */
[----:B------:R-:W-:-:S02]  /*1760*/  ISETP.NE.AND.EX P0, PT, R37, RZ, PT, P0 ;  /* 0x000000ff2500720c */ /* 0x000fc40003f05300 */
[----:B------:R-:W-:Y:S02]  /*1770*/  PRMT R32, R32, 0x7632, R32 ;  /* 0x0000763220207816 */ /* 0x000fe40000000020 */
[----:B------:R-:W-:Y:S01]  /*1780*/  IADD3 R38, R43, 0x1, RZ ;  /* 0x000000012b267810 */ /* 0x000fe20007ffe0ff */
        /* <DEDUP_REMOVED lines=16> */
.L_x_22195:
[----:B------:R-:W-:-:S07]  /*1890*/  MOV R46, R202 ;  /* 0x000000ca002e7202 */ /* 0x000fce0000000f00 */
.L_x_22196:
[----:B------:R-:W-:Y:S05]  /*18a0*/  BSYNC B1 ;  /* 0x0000000000017941 */ /* 0x000fea0003800000 */
.L_x_22194:
        /* <DEDUP_REMOVED lines=16> */
.L_x_22200:
[----:B------:R-:W-:Y:S05]  /*19b0*/  BSYNC B2 ;  /* 0x0000000000027941 */ /* 0x000fea0003800000 */
.L_x_22199:
        /* <DEDUP_REMOVED lines=44> */
.L_x_22198:
[----:B------:R-:W-:Y:S05]  /*1c80*/  BSYNC B1 ;  /* 0x0000000000017941 */ /* 0x000fea0003800000 */
.L_x_22197:
[----:B------:R-:W-:Y:S01]  /*1c90*/  I2FP.F32.U32 R37, R46 ;  /* 0x0000002e00257245 */ /* 0x000fe20000201000 */
[----:B------:R-:W-:Y:S01]  /*1ca0*/  IMAD.U32 R36, R32, 0x10000, RZ ;  /* 0x0001000020247824 */ /* 0x000fe200078e00ff */
[----:B------:R-:W-:Y:S01]  /*1cb0*/  BSSY B1, `(.L_x_22201) ;  /* 0x0000017000017945 */ /* 0x000fe20003800000 */
[----:B------:R-:W-:Y:S02]  /*1cc0*/  VIADD R39, R38, 0x1 ;  /* 0x0000000126277836 */ /* 0x000fe40000000000 */
[----:B------:R-:W-:Y:S01]  /*1cd0*/  FFMA.FTZ R32, R37, R224, 1.1641532182693481445e-10 ;  /* 0x2f00000025207423 */ /* 0x000fe200000100e0 */
[----:B------:R-:W-:Y:S01]  /*1ce0*/  FMUL.FTZ R37, R36, R225 ;  /* 0x000000e124257220 */ /* 0x000fe20000410000 */
[----:B------:R-:W-:-:S03]  /*1cf0*/  PRMT R36, R156, 0x7632, R36 ;  /* 0x000076329c247816 */ /* 0x000fc60000000024 */
[----:B------:R-:W-:Y:S01]  /*1d00*/  FMUL.FTZ R37, R37, R222 ;  /* 0x000000de25257220 */ /* 0x000fe20000410000 */
[----:B------:R-:W-:Y:S02]  /*1d10*/  FSETP.GTU.FTZ.AND P2, PT, R32, R223, PT ;  /* 0x000000df2000720b */ /* 0x000fe40003f5c000 */
[----:B------:R-:W-:Y:S02]  /*1d20*/  SHF.L.U32 R36, R36, 0x10, RZ ;  /* 0x0000001024247819 */ /* 0x000fe400000006ff */
        /* <DEDUP_REMOVED lines=14> */
.L_x_22202:
[----:B------:R-:W-:-:S07]  /*1e10*/  IMAD.MOV.U32 R32, RZ, RZ, R202 ;  /* 0x000000ffff207224 */ /* 0x000fce00078e00ca */
.L_x_22203:
[----:B------:R-:W-:Y:S05]  /*1e20*/  BSYNC B1 ;  /* 0x0000000000017941 */ /* 0x000fea0003800000 */
.L_x_22201:
        /* <DEDUP_REMOVED lines=16> */
.L_x_22207:
[----:B------:R-:W-:Y:S05]  /*1f30*/  BSYNC B2 ;  /* 0x0000000000027941 */ /* 0x000fea0003800000 */
.L_x_22206:
        /* <DEDUP_REMOVED lines=44> */
.L_x_22205:
[----:B------:R-:W-:Y:S05]  /*2200*/  BSYNC B1 ;  /* 0x0000000000017941 */ /* 0x000fea0003800000 */
.L_x_22204:
[----:B------:R-:W-:Y:S01]  /*2210*/  I2FP.F32.U32 R37, R32 ;  /* 0x0000002000257245 */ /* 0x000fe20000201000 */
[----:B------:R-:W-:Y:S01]  /*2220*/  IMAD.U32 R90, R157, 0x10000, RZ ;  /* 0x000100009d5a7824 */ /* 0x000fe200078e00ff */
[C---:B------:R-:W-:Y:S01]  /*2230*/  SHF.L.U32 R36, R33.reuse, 0x10, RZ ;  /* 0x0000001021247819 */ /* 0x040fe200000006ff */
[----:B------:R-:W-:Y:S01]  /*2240*/  BSSY B1, `(.L_x_22208) ;  /* 0x0000016000017945 */ /* 0x000fe20003800000 */
        /* <DEDUP_REMOVED lines=8> */
[----:B------:R-:W-:Y:S01]  /*22d0*/  FMUL.FTZ R90, R37, R90 ;  /* 0x0000005a255a7220 */ /* 0x000fe20000410000 */
        /* <DEDUP_REMOVED lines=11> */
.L_x_22209:
[----:B------:R-:W-:-:S07]  /*2390*/  MOV R46, R202 ;  /* 0x000000ca002e7202 */ /* 0x000fce0000000f00 */
.L_x_22210:
[----:B------:R-:W-:Y:S05]  /*23a0*/  BSYNC B1 ;  /* 0x0000000000017941 */ /* 0x000fea0003800000 */
.L_x_22208:
        /* <DEDUP_REMOVED lines=16> */
.L_x_22214:
[----:B------:R-:W-:Y:S05]  /*24b0*/  BSYNC B2 ;  /* 0x0000000000027941 */ /* 0x000fea0003800000 */
.L_x_22213:
        /* <DEDUP_REMOVED lines=44> */
.L_x_22212:
[----:B------:R-:W-:Y:S05]  /*2780*/  BSYNC B1 ;  /* 0x0000000000017941 */ /* 0x000fea0003800000 */
.L_x_22211:
[----:B------:R-:W-:Y:S01]  /*2790*/  I2FP.F32.U32 R33, R46 ;  /* 0x0000002e00217245 */ /* 0x000fe20000201000 */
[----:B------:R-:W-:Y:S01]  /*27a0*/  IMAD.U32 R36, R45, 0x10000, RZ ;  /* 0x000100002d247824 */ /* 0x000fe200078e00ff */
[C---:B------:R-:W-:Y:S01]  /*27b0*/  ISETP.NE.AND P3, PT, R37.reuse, 0x1, PT ;  /* 0x000000012500780c */ /* 0x040fe20003f65270 */
        /* <DEDUP_REMOVED lines=20> */
.L_x_22216:
[----:B------:R-:W-:-:S07]  /*2900*/  IMAD.MOV.U32 R45, RZ, RZ, R202 ;  /* 0x000000ffff2d7224 */ /* 0x000fce00078e00ca */
.L_x_22217:
[----:B------:R-:W-:Y:S05]  /*2910*/  BSYNC B1 ;  /* 0x0000000000017941 */ /* 0x000fea0003800000 */
.L_x_22215:
        /* <DEDUP_REMOVED lines=16> */
.L_x_22221:
[----:B------:R-:W-:Y:S05]  /*2a20*/  BSYNC B2 ;  /* 0x0000000000027941 */ /* 0x000fea0003800000 */
.L_x_22220:
        /* <DEDUP_REMOVED lines=44> */
.L_x_22219:
[----:B------:R-:W-:Y:S05]  /*2cf0*/  BSYNC B1 ;  /* 0x0000000000017941 */ /* 0x000fea0003800000 */
.L_x_22218:
[----:B------:R-:W-:Y:S01]  /*2d00*/  I2FP.F32.U32 R33, R45 ;  /* 0x0000002d00217245 */ /* 0x000fe20000201000 */
[----:B------:R-:W-:Y:S01]  /*2d10*/  IMAD.U32 R84, R158, 0x10000, RZ ;  /* 0x000100009e547824 */ /* 0x000fe200078e00ff */
        /* <DEDUP_REMOVED lines=21> */
.L_x_22223:
[----:B------:R-:W-:-:S07]  /*2e70*/  MOV R45, R202 ;  /* 0x000000ca002d7202 */ /* 0x000fce0000000f00 */
.L_x_22224:
[----:B------:R-:W-:Y:S05]  /*2e80*/  BSYNC B1 ;  /* 0x0000000000017941 */ /* 0x000fea0003800000 */
.L_x_22222:
        /* <DEDUP_REMOVED lines=16> */
.L_x_22228:
[----:B------:R-:W-:Y:S05]  /*2f90*/  BSYNC B2 ;  /* 0x0000000000027941 */ /* 0x000fea0003800000 */
.L_x_22227:
        /* <DEDUP_REMOVED lines=44> */
.L_x_22226:
[----:B------:R-:W-:Y:S05]  /*3260*/  BSYNC B1 ;  /* 0x0000000000017941 */ /* 0x000fea0003800000 */
.L_x_22225:
[----:B------:R-:W-:Y:S01]  /*3270*/  I2FP.F32.U32 R33, R45 ;  /* 0x0000002d00217245 */ /* 0x000fe20000201000 */
[----:B------:R-:W-:Y:S01]  /*3280*/  IMAD.U32 R34, R34, 0x10000, RZ ;  /* 0x0001000022227824 */ /* 0x000fe200078e00ff */
[----:B------:R-:W-:Y:S01]  /*3290*/  ISETP.NE.AND P5, PT, R37, 0x1, PT ;  /* 0x000000012500780c */ /* 0x000fe20003fa5270 */
[----:B------:R-:W-:Y:S01]  /*32a0*/  BSSY B1, `(.L_x_22229) ;  /* 0x0000015000017945 */ /* 0x000fe20003800000 */
[----:B------:R-:W-:Y:S01]  /*32b0*/  PRMT R36, R158, 0x7632, R36 ;  /* 0x000076329e247816 */ /* 0x000fe20000000024 */
[----:B------:R-:W-:Y:S01]  /*32c0*/  FFMA.FTZ R32, R33, R224, 1.1641532182693481445e-10 ;  /* 0x2f00000021207423 */ /* 0x000fe200000100e0 */
[----:B------:R-:W-:Y:S02]  /*32d0*/  FMUL.FTZ R33, R34, R225 ;  /* 0x000000e122217220 */ /* 0x000fe40000410000 */
[----:B------:R-:W-:Y:S02]  /*32e0*/  SHF.L.U32 R36, R36, 0x10, RZ ;  /* 0x0000001024247819 */ /* 0x000fe400000006ff */
[----:B------:R-:W-:Y:S01]  /*32f0*/  FMUL.FTZ R33, R33, R222 ;  /* 0x000000de21217220 */ /* 0x000fe20000410000 */
[----:B------:R-:W-:-:S04]  /*3300*/  FSETP.GTU.FTZ.AND P4, PT, R32, R223, PT ;  /* 0x000000df2000720b */ /* 0x000fc80003f9c000 */
        /* <DEDUP_REMOVED lines=13> */
.L_x_22230:
[----:B------:R-:W-:-:S07]  /*33e0*/  IMAD.MOV.U32 R34, RZ, RZ, R202 ;  /* 0x000000ffff227224 */ /* 0x000fce00078e00ca */
.L_x_22231:
[----:B------:R-:W-:Y:S05]  /*33f0*/  BSYNC B1 ;  /* 0x0000000000017941 */ /* 0x000fea0003800000 */
.L_x_22229:
        /* <DEDUP_REMOVED lines=16> */
.L_x_22235:
[----:B------:R-:W-:Y:S05]  /*3500*/  BSYNC B2 ;  /* 0x0000000000027941 */ /* 0x000fea0003800000 */
.L_x_22234:
        /* <DEDUP_REMOVED lines=44> */
.L_x_22233:
[----:B------:R-:W-:Y:S05]  /*37d0*/  BSYNC B1 ;  /* 0x0000000000017941 */ /* 0x000fea0003800000 */
.L_x_22232:
        /* <DEDUP_REMOVED lines=23> */
.L_x_22237:
[----:B------:R-:W-:-:S07]  /*3950*/  MOV R41, R202 ;  /* 0x000000ca00297202 */ /* 0x000fce0000000f00 */
.L_x_22238:
[----:B------:R-:W-:Y:S05]  /*3960*/  BSYNC B1 ;  /* 0x0000000000017941 */ /* 0x000fea0003800000 */
.L_x_22236:
        /* <DEDUP_REMOVED lines=18> */
.L_x_22242:
[----:B------:R-:W-:Y:S05]  /*3a90*/  BSYNC B2 ;  /* 0x0000000000027941 */ /* 0x000fea0003800000 */
.L_x_22241:
        /* <DEDUP_REMOVED lines=44> */
.L_x_22240:
[----:B------:R-:W-:Y:S05]  /*3d60*/  BSYNC B1 ;  /* 0x0000000000017941 */ /* 0x000fea0003800000 */
.L_x_22239:
[----:B------:R-:W-:Y:S01]  /*3d70*/  I2FP.F32.U32 R33, R41 ;  /* 0x0000002900217245 */ /* 0x000fe20000201000 */
[----:B------:R-:W0:Y:S01]  /*3d80*/  LDC.64 R232, c[0x0][0x238] ;  /* 0x00008e00ffe87b82 */ /* 0x000e220000000a00 */
[----:B------:R-:W-:Y:S01]  /*3d90*/  SEL R38, RZ, 0x1, P2 ;  /* 0x00000001ff267807 */ /* 0x000fe20001000000 */
[----:B------:R-:W-:Y:S01]  /*3da0*/  IMAD.U32 R40, R40, 0x10000, RZ ;  /* 0x0001000028287824 */ /* 0x000fe200078e00ff */
[----:B------:R-:W-:Y:S01]  /*3db0*/  SEL R46, RZ, 0x10000, P5 ;  /* 0x00010000ff2e7807 */ /* 0x000fe20002800000 */
[----:B------:R-:W-:Y:S01]  /*3dc0*/  FFMA.FTZ R32, R33, R224, 1.1641532182693481445e-10 ;  /* 0x2f00000021207423 */ /* 0x000fe200000100e0 */
[----:B------:R-:W-:Y:S01]  /*3dd0*/  SEL R45, RZ, 0x100, P4 ;  /* 0x00000100ff2d7807 */ /* 0x000fe20002000000 */
[----:B------:R-:W-:Y:S01]  /*3de0*/  FMUL.FTZ R41, R40, R225 ;  /* 0x000000e128297220 */ /* 0x000fe20000410000 */
[----:B------:R-:W-:Y:S01]  /*3df0*/  ISETP.NE.AND P5, PT, R44, RZ, PT ;  /* 0x000000ff2c00720c */ /* 0x000fe20003fa5270 */
[----:B------:R-:W1:Y:S01]  /*3e00*/  LDC.64 R230, c[0x0][0x240] ;  /* 0x00009000ffe67b82 */ /* 0x000e620000000a00 */
[----:B------:R-:W-:Y:S01]  /*3e10*/  FSETP.GTU.FTZ.AND P2, PT, R32, R223, PT ;  /* 0x000000df2000720b */ /* 0x000fe20003f5c000 */
[----:B------:R-:W-:Y:S01]  /*3e20*/  IMAD.WIDE.U32 R38, R38, 0x1000000, RZ ;  /* 0x0100000026267825 */ /* 0x000fe200078e00ff */
[----:B------:R-:W-:-:S03]  /*3e30*/  ISETP.NE.AND P4, PT, R43, RZ, PT ;  /* 0x000000ff2b00720c */ /* 0x000fc60003f85270 */
[----:B------:R-:W-:Y:S01]  /*3e40*/  FMUL.FTZ R41, R41, R222 ;  /* 0x000000de29297220 */ /* 0x000fe20000410000 */
[----:B------:R-:W-:Y:S01]  /*3e50*/  SEL R34, RZ, 0x1, P5 ;  /* 0x00000001ff227807 */ /* 0x000fe20002800000 */
[----:B------:R-:W-:Y:S01]  /*3e60*/  VIADD R216, R221, 0x20 ;  /* 0x00000020ddd87836 */ /* 0x000fe20000000000 */
[----:B------:R-:W-:Y:S01]  /*3e70*/  SEL R36, RZ, 0x1, P4 ;  /* 0x00000001ff247807 */ /* 0x000fe20002000000 */
[----:B------:R-:W2:Y:S01]  /*3e80*/  @P1 LDC.64 R32, c[0x0][0x230] ;  /* 0x00008c00ff201b82 */ /* 0x000ea20000000a00 */
[----:B------:R-:W-:Y:S01]  /*3e90*/  ISETP.NE.AND P6, PT, R42, RZ, PT ;  /* 0x000000ff2a00720c */ /* 0x000fe20003fc5270 */
[----:B------:R-:W-:Y:S01]  /*3ea0*/  IMAD.WIDE.U32 R34, R34, 0x100, RZ ;  /* 0x0000010022227825 */ /* 0x000fe200078e00ff */
[----:B------:R-:W-:Y:S02]  /*3eb0*/  PRMT R42, R159, 0x7632, R42 ;  /* 0x000076329f2a7816 */ /* 0x000fe4000000002a */
[----:B------:R-:W-:Y:S01]  /*3ec0*/  SEL R40, RZ, 0x1000000, P2 ;  /* 0x01000000ff287807 */ /* 0x000fe20001000000 */
[----:B------:R-:W-:Y:S01]  /*3ed0*/  IMAD.WIDE.U32 R36, R36, 0x10000, RZ ;  /* 0x0001000024247825 */ /* 0x000fe200078e00ff */
[----:B------:R-:W-:-:S02]  /*3ee0*/  SHF.L.U32 R42, R42, 0x10, RZ ;  /* 0x000000102a2a7819 */ /* 0x000fc400000006ff */
[----:B------:R-:W-:Y:S02]  /*3ef0*/  FSEL R41, R41, RZ, !P2 ;  /* 0x000000ff29297208 */ /* 0x000fe40005000000 */
[----:B------:R-:W-:Y:S02]  /*3f00*/  LOP3.LUT R36, R34, R38, R36, 0xfe, !PT ;  /* 0x0000002622247212 */ /* 0x000fe400078efe24 */
[----:B------:R-:W-:Y:S01]  /*3f10*/  LOP3.LUT R45, R45, R40, R46, 0xfe, !PT ;  /* 0x000000282d2d7212 */ /* 0x000fe200078efe2e */
[----:B------:R-:W-:Y:S01]  /*3f20*/  FMUL.FTZ R87, R41, R42 ;  /* 0x0000002a29577220 */ /* 0x000fe20000410000 */
[----:B------:R-:W-:Y:S01]  /*3f30*/  SEL R38, RZ, 0x1, P3 ;  /* 0x00000001ff267807 */ /* 0x000fe20001800000 */
[----:B0-----:R-:W-:Y:S01]  /*3f40*/  IMAD.WIDE.U32 R40, R221, 0x20, R232 ;  /* 0x00000020dd287825 */ /* 0x001fe200078e00e8 */
[----:B------:R-:W-:-:S03]  /*3f50*/  SEL R43, RZ, 0x1, P6 ;  /* 0x00000001ff2b7807 */ /* 0x000fc60003000000 */
[----:B------:R-:W-:Y:S01]  /*3f60*/  @P0 FADD.FTZ R87, R95, R87 ;  /* 0x000000575f570221 */ /* 0x000fe20000010000 */
[----:B------:R-:W-:Y:S02]  /*3f70*/  LOP3.LUT R39, R39, R45, R38, 0xfe, !PT ;  /* 0x0000002d27277212 */ /* 0x000fe400078efe26 */
[----:B------:R-:W-:Y:S01]  /*3f80*/  LOP3.LUT R36, R36, R43, RZ, 0xfc, !PT ;  /* 0x0000002b24247212 */ /* 0x000fe200078efcff */
[----:B------:R0:W-:Y:S01]  /*3f90*/  STG.E.128 desc[UR4][R40.64], R88 ;  /* 0x0000005828007986 */ /* 0x0001e2000c101d04 */
[----:B------:R-:W-:Y:S01]  /*3fa0*/  LOP3.LUT R37, R35, R39, R37, 0xfe, !PT ;  /* 0x0000002723257212 */ /* 0x000fe200078efe25 */
[----:B--2---:R-:W-:Y:S02]  /*3fb0*/  @P1 IMAD.WIDE.U32 R42, R216, 0x20, R32 ;  /* 0x00000020d82a1825 */ /* 0x004fe400078e0020 */
[----:B------:R0:W-:Y:S02]  /*3fc0*/  STG.E.128 desc[UR4][R40.64+0x10], R84 ;  /* 0x0000105428007986 */ /* 0x0001e4000c101d04 */
[----:B-1----:R-:W-:-:S04]  /*3fd0*/  IMAD.WIDE.U32 R38, R221, 0x8, R230 ;  /* 0x00000008dd267825 */ /* 0x002fc800078e00e6 */
[----:B------:R-:W-:Y:S01]  /*3fe0*/  IMAD.WIDE.U32 R32, R216, 0x10, R160 ;  /* 0x00000010d8207825 */ /* 0x000fe200078e00a0 */
        /* <DEDUP_REMOVED lines=16> */
.L_x_22244:
[----:B------:R-:W-:-:S07]  /*40f0*/  MOV R45, R202 ;  /* 0x000000ca002d7202 */ /* 0x000fce0000000f00 */
.L_x_22245:
[----:B------:R-:W-:Y:S05]  /*4100*/  BSYNC B1 ;  /* 0x0000000000017941 */ /* 0x000fea0003800000 */
.L_x_22243:
        /* <DEDUP_REMOVED lines=16> */
.L_x_22249:
[----:B------:R-:W-:Y:S05]  /*4210*/  BSYNC B2 ;  /* 0x0000000000027941 */ /* 0x000fea0003800000 */
.L_x_22248:
        /* <DEDUP_REMOVED lines=44> */
.L_x_22247:
[----:B------:R-:W-:Y:S05]  /*44e0*/  BSYNC B1 ;  /* 0x0000000000017941 */ /* 0x000fea0003800000 */
.L_x_22246:
[----:B------:R-:W-:Y:S01]  /*44f0*/  I2FP.F32.U32 R37, R45 ;  /* 0x0000002d00257245 */ /* 0x000fe20000201000 */
[----:B-----5:R-:W-:Y:S01]  /*4500*/  IMAD.U32 R38, R32, 0x10000, RZ ;  /* 0x0001000020267824 */ /* 0x020fe200078e00ff */
[----:B------:R-:W-:Y:S01]  /*4510*/  SHF.L.U32 R80, R152, 0x10, RZ ;  /* 0x0000001098507819 */ /* 0x000fe200000006ff */
[----:B------:R-:W-:Y:S01]  /*4520*/  BSSY B1, `(.L_x_22250) ;  /* 0x0000016000017945 */ /* 0x000fe20003800000 */
[----:B------:R-:W-:Y:S01]  /*4530*/  PRMT R32, R32, 0x7632, R32 ;  /* 0x0000763220207816 */ /* 0x000fe20000000020 */
[----:B------:R-:W-:Y:S01]  /*4540*/  FFMA.FTZ R36, R37, R224, 1.1641532182693481445e-10 ;  /* 0x2f00000025247423 */ /* 0x000fe200000100e0 */
[----:B------:R-:W-:Y:S01]  /*4550*/  FMUL.FTZ R37, R38, R225 ;  /* 0x000000e126257220 */ /* 0x000fe20000410000 */
[----:B------:R-:W-:-:S03]  /*4560*/  VIADD R38, R44, 0x1 ;  /* 0x000000012c267836 */ /* 0x000fc60000000000 */
        /* <DEDUP_REMOVED lines=16> */
.L_x_22251:
[----:B------:R-:W-:-:S07]  /*4670*/  IMAD.MOV.U32 R43, RZ, RZ, R202 ;  /* 0x000000ffff2b7224 */ /* 0x000fce00078e00ca */
.L_x_22252:
[----:B------:R-:W-:Y:S05]  /*4680*/  BSYNC B1 ;  /* 0x0000000000017941 */ /* 0x000fea0003800000 */
.L_x_22250:
        /* <DEDUP_REMOVED lines=16> */
.L_x_22256:
[----:B------:R-:W-:Y:S05]  /*4790*/  BSYNC B2 ;  /* 0x0000000000027941 */ /* 0x000fea0003800000 */
.L_x_22255:
        /* <DEDUP_REMOVED lines=44> */
.L_x_22254:
[----:B------:R-:W-:Y:S05]  /*4a60*/  BSYNC B1 ;  /* 0x0000000000017941 */ /* 0x000fea0003800000 */
.L_x_22253:
[----:B------:R-:W-:Y:S01]  /*4a70*/  I2FP.F32.U32 R37, R43 ;  /* 0x0000002b00257245 */ /* 0x000fe20000201000 */
[----:B------:R-:W-:Y:S01]  /*4a80*/  BSSY B1, `(.L_x_22257) ;  /* 0x0000018000017945 */ /* 0x000fe20003800000 */
[----:B------:R-:W-:Y:S02]  /*4a90*/  SHF.L.U32 R36, R32, 0x10, RZ ;  /* 0x0000001020247819 */ /* 0x000fe400000006ff */
[----:B------:R-:W-:Y:S01]  /*4aa0*/  IADD3 R39, R38, 0x1, RZ ;  /* 0x0000000126277810 */ /* 0x000fe20007ffe0ff */
[----:B------:R-:W-:Y:S02]  /*4ab0*/  FFMA.FTZ R32, R37, R224, 1.1641532182693481445e-10 ;  /* 0x2f00000025207423 */ /* 0x000fe400000100e0 */
[----:B------:R-:W-:Y:S01]  /*4ac0*/  FMUL.FTZ R37, R36, R225 ;  /* 0x000000e124257220 */ /* 0x000fe20000410000 */
[----:B------:R-:W-:Y:S02]  /*4ad0*/  PRMT R36, R152, 0x7632, R36 ;  /* 0x0000763298247816 */ /* 0x000fe40000000024 */
[----:B------:R-:W-:Y:S01]  /*4ae0*/  FSETP.GTU.FTZ.AND P2, PT, R32, R223, PT ;  /* 0x000000df2000720b */ /* 0x000fe20003f5c000 */
[----:B------:R-:W-:-:S02]  /*4af0*/  FMUL.FTZ R37, R37, R222 ;  /* 0x000000de25257220 */ /* 0x000fc40000410000 */
[----:B------:R-:W-:Y:S01]  /*4b00*/  IMAD.U32 R36, R36, 0x10000, RZ ;  /* 0x0001000024247824 */ /* 0x000fe200078e00ff */
        /* <DEDUP_REMOVED lines=14> */
.L_x_22258:
[----:B------:R-:W-:-:S07]  /*4bf0*/  MOV R32, R202 ;  /* 0x000000ca00207202 */ /* 0x000fce0000000f00 */
.L_x_22259:
[----:B------:R-:W-:Y:S05]  /*4c00*/  BSYNC B1 ;  /* 0x0000000000017941 */ /* 0x000fea0003800000 */
.L_x_22257:
        /* <DEDUP_REMOVED lines=16> */
.L_x_22263:
[----:B------:R-:W-:Y:S05]  /*4d10*/  BSYNC B2 ;  /* 0x0000000000027941 */ /* 0x000fea0003800000 */
.L_x_22262:
        /* <DEDUP_REMOVED lines=44> */
.L_x_22261:
[----:B------:R-:W-:Y:S05]  /*4fe0*/  BSYNC B1 ;  /* 0x0000000000017941 */ /* 0x000fea0003800000 */
.L_x_22260:
[----:B------:R-:W-:Y:S01]  /*4ff0*/  I2FP.F32.U32 R37, R32 ;  /* 0x0000002000257245 */ /* 0x000fe20000201000 */
[----:B------:R-:W-:Y:S01]  /*5000*/  IMAD.U32 R36, R33, 0x10000, RZ ;  /* 0x0001000021247824 */ /* 0x000fe200078e00ff */
[----:B------:R-:W-:Y:S01]  /*5010*/  SHF.L.U32 R82, R153, 0x10, RZ ;  /* 0x0000001099527819 */ /* 0x000fe200000006ff */
[----:B------:R-:W-:Y:S01]  /*5020*/  BSSY B1, `(.L_x_22264) ;  /* 0x0000016000017945 */ /* 0x000fe20003800000 */
[----:B------:R-:W-:Y:S01]  /*5030*/  PRMT R45, R33, 0x7632, R45 ;  /* 0x00007632212d7816 */ /* 0x000fe2000000002d */
[----:B------:R-:W-:Y:S01]  /*5040*/  FFMA.FTZ R32, R37, R224, 1.1641532182693481445e-10 ;  /* 0x2f00000025207423 */ /* 0x000fe200000100e0 */
[----:B------:R-:W-:-:S04]  /*5050*/  FMUL.FTZ R37, R36, R225 ;  /* 0x000000e124257220 */ /* 0x000fc80000410000 */
[----:B------:R-:W-:Y:S01]  /*5060*/  FMUL.FTZ R37, R37, R222 ;  /* 0x000000de25257220 */ /* 0x000fe20000410000 */
[----:B------:R-:W-:-:S04]  /*5070*/  FSETP.GTU.FTZ.AND P2, PT, R32, R223, PT ;  /* 0x000000df2000720b */ /* 0x000fc80003f5c000 */
[----:B------:R-:W-:Y:S02]  /*5080*/  P2R R43, PR, RZ, 0x4 ;  /* 0x00000004ff2b7803 */ /* 0x000fe40000000000 */
[----:B------:R-:W-:Y:S02]  /*5090*/  FSEL R37, R37, RZ, !P2 ;  /* 0x000000ff25257208 */ /* 0x000fe40005000000 */
[----:B------:R-:W-:-:S03]  /*50a0*/  ISETP.NE.AND P2, PT, R39, 0x1, PT ;  /* 0x000000012700780c */ /* 0x000fc60003f45270 */
[----:B------:R-:W-:Y:S01]  /*50b0*/  FMUL.FTZ R82, R37, R82 ;  /* 0x0000005225527220 */ /* 0x000fe20000410000 */
        /* <DEDUP_REMOVED lines=11> */
.L_x_22265:
[----:B------:R-:W-:-:S07]  /*5170*/  IMAD.MOV.U32 R46, RZ, RZ, R202 ;  /* 0x000000ffff2e7224 */ /* 0x000fce00078e00ca */
.L_x_22266:
[----:B------:R-:W-:Y:S05]  /*5180*/  BSYNC B1 ;  /* 0x0000000000017941 */ /* 0x000fea0003800000 */
.L_x_22264:
        /* <DEDUP_REMOVED lines=16> */
.L_x_22270:
[----:B------:R-:W-:Y:S05]  /*5290*/  BSYNC B2 ;  /* 0x0000000000027941 */ /* 0x000fea0003800000 */
.L_x_22269:
        /* <DEDUP_REMOVED lines=44> */
.L_x_22268:
[----:B------:R-:W-:Y:S05]  /*5560*/  BSYNC B1 ;  /* 0x0000000000017941 */ /* 0x000fea0003800000 */
.L_x_22267:
[----:B------:R-:W-:Y:S01]  /*5570*/  I2FP.F32.U32 R33, R46 ;  /* 0x0000002e00217245 */ /* 0x000fe20000201000 */
[----:B------:R-:W-:Y:S01]  /*5580*/  BSSY B1, `(.L_x_22271) ;  /* 0x0000017000017945 */ /* 0x000fe20003800000 */
[----:B------:R-:W-:Y:S02]  /*5590*/  SHF.L.U32 R36, R45, 0x10, RZ ;  /* 0x000000102d247819 */ /* 0x000fe400000006ff */
[----:B------:R-:W-:Y:S01]  /*55a0*/  ISETP.NE.AND P3, PT, R37, 0x1, PT ;  /* 0x000000012500780c */ /* 0x000fe20003f65270 */
[----:B------:R-:W-:Y:S01]  /*55b0*/  FFMA.FTZ R32, R33, R224, 1.1641532182693481445e-10 ;  /* 0x2f00000021207423 */ /* 0x000fe200000100e0 */
[----:B------:R-:W-:Y:S01]  /*55c0*/  IADD3 R38, R37, 0x1, RZ ;  /* 0x0000000125267810 */ /* 0x000fe20007ffe0ff */
[----:B------:R-:W-:Y:S01]  /*55d0*/  FMUL.FTZ R33, R36, R225 ;  /* 0x000000e124217220 */ /* 0x000fe20000410000 */
[----:B------:R-:W-:Y:S02]  /*55e0*/  PRMT R36, R153, 0x7632, R36 ;  /* 0x0000763299247816 */ /* 0x000fe40000000024 */
[----:B------:R-:W-:Y:S01]  /*55f0*/  FSETP.GTU.FTZ.AND P2, PT, R32, R223, PT ;  /* 0x000000df2000720b */ /* 0x000fe20003f5c000 */
[----:B------:R-:W-:-:S02]  /*5600*/  FMUL.FTZ R33, R33, R222 ;  /* 0x000000de21217220 */ /* 0x000fc40000410000 */
[----:B------:R-:W-:-:S03]  /*5610*/  IMAD.U32 R36, R36, 0x10000, RZ ;  /* 0x0001000024247824 */ /* 0x000fc600078e00ff */
        /* <DEDUP_REMOVED lines=12> */
.L_x_22272:
[----:B------:R-:W-:-:S07]  /*56e0*/  MOV R45, R202 ;  /* 0x000000ca002d7202 */ /* 0x000fce0000000f00 */
.L_x_22273:
[----:B------:R-:W-:Y:S05]  /*56f0*/  BSYNC B1 ;  /* 0x0000000000017941 */ /* 0x000fea0003800000 */
.L_x_22271:
        /* <DEDUP_REMOVED lines=16> */
.L_x_22277:
[----:B------:R-:W-:Y:S05]  /*5800*/  BSYNC B2 ;  /* 0x0000000000027941 */ /* 0x000fea0003800000 */
.L_x_22276:
        /* <DEDUP_REMOVED lines=44> */
.L_x_22275:
[----:B------:R-:W-:Y:S05]  /*5ad0*/  BSYNC B1 ;  /* 0x0000000000017941 */ /* 0x000fea0003800000 */
.L_x_22274:
[----:B------:R-:W-:Y:S01]  /*5ae0*/  I2FP.F32.U32 R33, R45 ;  /* 0x0000002d00217245 */ /* 0x000fe20000201000 */
[----:B------:R-:W-:Y:S01]  /*5af0*/  IMAD.U32 R36, R34, 0x10000, RZ ;  /* 0x0001000022247824 */ /* 0x000fe200078e00ff */
[----:B------:R-:W-:Y:S01]  /*5b00*/  ISETP.NE.AND P4, PT, R38, 0x1, PT ;  /* 0x000000012600780c */ /* 0x000fe20003f85270 */
[----:B------:R-:W-:Y:S01]  /*5b10*/  BSSY B1, `(.L_x_22278) ;  /* 0x0000015000017945 */ /* 0x000fe20003800000 */
[----:B------:R-:W-:Y:S01]  /*5b20*/  SHF.L.U32 R76, R154, 0x10, RZ ;  /* 0x000000109a4c7819 */ /* 0x000fe200000006ff */
        /* <DEDUP_REMOVED lines=18> */
.L_x_22279:
[----:B------:R-:W-:-:S07]  /*5c50*/  IMAD.MOV.U32 R45, RZ, RZ, R202 ;  /* 0x000000ffff2d7224 */ /* 0x000fce00078e00ca */
.L_x_22280:
[----:B------:R-:W-:Y:S05]  /*5c60*/  BSYNC B1 ;  /* 0x0000000000017941 */ /* 0x000fea0003800000 */
.L_x_22278:
        /* <DEDUP_REMOVED lines=16> */
.L_x_22284:
[----:B------:R-:W-:Y:S05]  /*5d70*/  BSYNC B2 ;  /* 0x0000000000027941 */ /* 0x000fea0003800000 */
.L_x_22283:
        /* <DEDUP_REMOVED lines=44> */
.L_x_22282:
[----:B------:R-:W-:Y:S05]  /*6040*/  BSYNC B1 ;  /* 0x0000000000017941 */ /* 0x000fea0003800000 */
.L_x_22281:
[----:B------:R-:W-:Y:S01]  /*6050*/  I2FP.F32.U32 R33, R45 ;  /* 0x0000002d00217245 */ /* 0x000fe20000201000 */
[----:B------:R-:W-:Y:S01]  /*6060*/  BSSY B1, `(.L_x_22285) ;  /* 0x0000017000017945 */ /* 0x000fe20003800000 */
[----:B------:R-:W-:Y:S02]  /*6070*/  SHF.L.U32 R34, R34, 0x10, RZ ;  /* 0x0000001022227819 */ /* 0x000fe400000006ff */
[----:B------:R-:W-:Y:S01]  /*6080*/  ISETP.NE.AND P5, PT, R37, 0x1, PT ;  /* 0x000000012500780c */ /* 0x000fe20003fa5270 */
[----:B------:R-:W-:Y:S01]  /*6090*/  FFMA.FTZ R32, R33, R224, 1.1641532182693481445e-10 ;  /* 0x2f00000021207423 */ /* 0x000fe200000100e0 */
[----:B------:R-:W-:Y:S01]  /*60a0*/  PRMT R36, R154, 0x7632, R36 ;  /* 0x000076329a247816 */ /* 0x000fe20000000024 */
[----:B------:R-:W-:-:S03]  /*60b0*/  FMUL.FTZ R33, R34, R225 ;  /* 0x000000e122217220 */ /* 0x000fc60000410000 */
[----:B------:R-:W-:Y:S01]  /*60c0*/  FSETP.GTU.FTZ.AND P4, PT, R32, R223, PT ;  /* 0x000000df2000720b */ /* 0x000fe20003f9c000 */
[----:B------:R-:W-:Y:S01]  /*60d0*/  FMUL.FTZ R33, R33, R222 ;  /* 0x000000de21217220 */ /* 0x000fe20000410000 */
[----:B------:R-:W-:-:S04]  /*60e0*/  IMAD.U32 R36, R36, 0x10000, RZ ;  /* 0x0001000024247824 */ /* 0x000fc800078e00ff */
        /* <DEDUP_REMOVED lines=13> */
.L_x_22286:
[----:B------:R-:W-:-:S07]  /*61c0*/  MOV R34, R202 ;  /* 0x000000ca00227202 */ /* 0x000fce0000000f00 */
.L_x_22287:
[----:B------:R-:W-:Y:S05]  /*61d0*/  BSYNC B1 ;  /* 0x0000000000017941 */ /* 0x000fea0003800000 */
.L_x_22285:
        /* <DEDUP_REMOVED lines=16> */
.L_x_22291:
[----:B------:R-:W-:Y:S05]  /*62e0*/  BSYNC B2 ;  /* 0x0000000000027941 */ /* 0x000fea0003800000 */
.L_x_22290:
        /* <DEDUP_REMOVED lines=44> */
.L_x_22289:
[----:B------:R-:W-:Y:S05]  /*65b0*/  BSYNC B1 ;  /* 0x0000000000017941 */ /* 0x000fea0003800000 */
.L_x_22288:
        /* <DEDUP_REMOVED lines=23> */
.L_x_22293:
[----:B------:R-:W-:-:S07]  /*6730*/  IMAD.MOV.U32 R41, RZ, RZ, R202 ;  /* 0x000000ffff297224 */ /* 0x000fce00078e00ca */
.L_x_22294:
[----:B------:R-:W-:Y:S05]  /*6740*/  BSYNC B1 ;  /* 0x0000000000017941 */ /* 0x000fea0003800000 */
.L_x_22292:
        /* <DEDUP_REMOVED lines=18> */
.L_x_22298:
[----:B------:R-:W-:Y:S05]  /*6870*/  BSYNC B2 ;  /* 0x0000000000027941 */ /* 0x000fea0003800000 */
.L_x_22297:
        /* <DEDUP_REMOVED lines=44> */
.L_x_22296:
[----:B------:R-:W-:Y:S05]  /*6b40*/  BSYNC B1 ;  /* 0x0000000000017941 */ /* 0x000fea0003800000 */
.L_x_22295:
[----:B------:R-:W-:Y:S02]  /*6b50*/  I2FP.F32.U32 R33, R41 ;  /* 0x0000002900217245 */ /* 0x000fe40000201000 */
[----:B------:R-:W-:Y:S02]  /*6b60*/  SEL R38, RZ, 0x1, P2 ;  /* 0x00000001ff267807 */ /* 0x000fe40001000000 */
[----:B------:R-:W-:Y:S01]  /*6b70*/  SEL R46, RZ, 0x10000, P5 ;  /* 0x00010000ff2e7807 */ /* 0x000fe20002800000 */
[----:B------:R-:W-:Y:S01]  /*6b80*/  FFMA.FTZ R32, R33, R224, 1.1641532182693481445e-10 ;  /* 0x2f00000021207423 */ /* 0x000fe200000100e0 */
[----:B------:R-:W-:Y:S01]  /*6b90*/  SEL R45, RZ, 0x100, P4 ;  /* 0x00000100ff2d7807 */ /* 0x000fe20002000000 */
[----:B------:R-:W-:Y:S01]  /*6ba0*/  IMAD.WIDE.U32 R38, R38, 0x1000000, RZ ;  /* 0x0100000026267825 */ /* 0x000fe200078e00ff */
[----:B------:R-:W-:Y:S02]  /*6bb0*/  ISETP.NE.AND P5, PT, R44, RZ, PT ;  /* 0x000000ff2c00720c */ /* 0x000fe40003fa5270 */
[----:B------:R-:W-:-:S02]  /*6bc0*/  FSETP.GTU.FTZ.AND P2, PT, R32, R223, PT ;  /* 0x000000df2000720b */ /* 0x000fc40003f5c000 */
[----:B------:R-:W0:Y:S01]  /*6bd0*/  @P1 LDC.64 R32, c[0x0][0x230] ;  /* 0x00008c00ff201b82 */ /* 0x000e220000000a00 */
[----:B------:R-:W-:Y:S02]  /*6be0*/  ISETP.NE.AND P4, PT, R43, RZ, PT ;  /* 0x000000ff2b00720c */ /* 0x000fe40003f85270 */
[----:B------:R-:W-:Y:S02]  /*6bf0*/  SHF.L.U32 R40, R40, 0x10, RZ ;  /* 0x0000001028287819 */ /* 0x000fe400000006ff */
[----:B------:R-:W-:Y:S02]  /*6c00*/  SEL R36, RZ, 0x1, P4 ;  /* 0x00000001ff247807 */ /* 0x000fe40002000000 */
[----:B------:R-:W-:Y:S01]  /*6c10*/  SEL R34, RZ, 0x1, P5 ;  /* 0x00000001ff227807 */ /* 0x000fe20002800000 */
[----:B------:R-:W-:Y:S01]  /*6c20*/  FMUL.FTZ R41, R40, R225 ;  /* 0x000000e128297220 */ /* 0x000fe20000410000 */
[----:B------:R-:W-:Y:S01]  /*6c30*/  ISETP.NE.AND P6, PT, R42, RZ, PT ;  /* 0x000000ff2a00720c */ /* 0x000fe20003fc5270 */
[----:B------:R-:W-:Y:S01]  /*6c40*/  IMAD.WIDE.U32 R36, R36, 0x10000, RZ ;  /* 0x0001000024247825 */ /* 0x000fe200078e00ff */
[----:B------:R-:W-:-:S03]  /*6c50*/  PRMT R42, R155, 0x7632, R42 ;  /* 0x000076329b2a7816 */ /* 0x000fc6000000002a */
[----:B------:R-:W-:Y:S01]  /*6c60*/  FMUL.FTZ R41, R41, R222 ;  /* 0x000000de29297220 */ /* 0x000fe20000410000 */
[----:B------:R-:W-:Y:S01]  /*6c70*/  SEL R40, RZ, 0x1000000, P2 ;  /* 0x01000000ff287807 */ /* 0x000fe20001000000 */
[----:B------:R-:W-:Y:S01]  /*6c80*/  IMAD.WIDE.U32 R34, R34, 0x100, RZ ;  /* 0x0000010022227825 */ /* 0x000fe200078e00ff */
[----:B------:R-:W-:Y:S02]  /*6c90*/  SEL R43, RZ, 0x1, P6 ;  /* 0x00000001ff2b7807 */ /* 0x000fe40003000000 */
[----:B------:R-:W-:Y:S01]  /*6ca0*/  FSEL R41, R41, RZ, !P2 ;  /* 0x000000ff29297208 */ /* 0x000fe20005000000 */
[----:B------:R-:W-:Y:S01]  /*6cb0*/  IMAD.U32 R42, R42, 0x10000, RZ ;  /* 0x000100002a2a7824 */ /* 0x000fe200078e00ff */
[----:B------:R-:W-:Y:S02]  /*6cc0*/  LOP3.LUT R36, R34, R38, R36, 0xfe, !PT ;  /* 0x0000002622247212 */ /* 0x000fe400078efe24 */
[----:B------:R-:W-:Y:S01]  /*6cd0*/  LOP3.LUT R45, R45, R40, R46, 0xfe, !PT ;  /* 0x000000282d2d7212 */ /* 0x000fe200078efe2e */
[----:B------:R-:W-:Y:S01]  /*6ce0*/  FMUL.FTZ R79, R41, R42 ;  /* 0x0000002a294f7220 */ /* 0x000fe20000410000 */
[----:B------:R-:W-:Y:S01]  /*6cf0*/  SEL R38, RZ, 0x1, P3 ;  /* 0x00000001ff267807 */ /* 0x000fe20001800000 */
[----:B------:R-:W-:Y:S01]  /*6d00*/  IMAD.WIDE.U32 R40, R216, 0x20, R232 ;  /* 0x00000020d8287825 */ /* 0x000fe200078e00e8 */
[----:B------:R-:W-:-:S03]  /*6d10*/  IADD3 R217, R221, 0x40, RZ ;  /* 0x00000040ddd97810 */ /* 0x000fc60007ffe0ff */
[----:B------:R-:W-:Y:S01]  /*6d20*/  @P0 FADD.FTZ R79, R95, R79 ;  /* 0x0000004f5f4f0221 */ /* 0x000fe20000010000 */
[----:B------:R-:W-:Y:S02]  /*6d30*/  LOP3.LUT R39, R39, R45, R38, 0xfe, !PT ;  /* 0x0000002d27277212 */ /* 0x000fe400078efe26 */
[----:B------:R-:W-:Y:S01]  /*6d40*/  LOP3.LUT R36, R36, R43, RZ, 0xfc, !PT ;  /* 0x0000002b24247212 */ /* 0x000fe200078efcff */
[----:B0-----:R-:W-:Y:S01]  /*6d50*/  @P1 IMAD.WIDE.U32 R42, R217, 0x20, R32 ;  /* 0x00000020d92a1825 */ /* 0x001fe200078e0020 */
[----:B------:R-:W-:Y:S01]  /*6d60*/  LOP3.LUT R37, R35, R39, R37, 0xfe, !PT ;  /* 0x0000002723257212 */ /* 0x000fe200078efe25 */
[----:B------:R0:W-:Y:S02]  /*6d70*/  STG.E.128 desc[UR4][R40.64], R80 ;  /* 0x0000005028007986 */ /* 0x0001e4000c101d04 */
[----:B------:R-:W-:Y:S02]  /*6d80*/  IMAD.WIDE.U32 R38, R216, 0x8, R230 ;  /* 0x00000008d8267825 */ /* 0x000fe400078e00e6 */
[----:B------:R0:W-:Y:S02]  /*6d90*/  STG.E.128 desc[UR4][R40.64+0x10], R76 ;  /* 0x0000104c28007986 */ /* 0x0001e4000c101d04 */
[----:B------:R-:W-:-:S02]  /*6da0*/  IMAD.WIDE.U32 R32, R217, 0x10, R160 ;  /* 0x00000010d9207825 */ /* 0x000fc400078e00a0 */
        /* <DEDUP_REMOVED lines=16> */
.L_x_22300:
[----:B------:R-:W-:-:S07]  /*6eb0*/  IMAD.MOV.U32 R45, RZ, RZ, R202 ;  /* 0x000000ffff2d7224 */ /* 0x000fce00078e00ca */
.L_x_22301:
[----:B------:R-:W-:Y:S05]  /*6ec0*/  BSYNC B1 ;  /* 0x0000000000017941 */ /* 0x000fea0003800000 */
.L_x_22299:
        /* <DEDUP_REMOVED lines=16> */
.L_x_22305:
[----:B------:R-:W-:Y:S05]  /*6fd0*/  BSYNC B2 ;  /* 0x0000000000027941 */ /* 0x000fea0003800000 */
.L_x_22304:
        /* <DEDUP_REMOVED lines=44> */
.L_x_22303:
[----:B------:R-:W-:Y:S05]  /*72a0*/  BSYNC B1 ;  /* 0x0000000000017941 */ /* 0x000fea0003800000 */
.L_x_22302:
[----:B------:R-:W-:Y:S01]  /*72b0*/  I2FP.F32.U32 R37, R45 ;  /* 0x0000002d00257245 */ /* 0x000fe20000201000 */
[----:B------:R-:W-:Y:S01]  /*72c0*/  IMAD.U32 R72, R148, 0x10000, RZ ;  /* 0x0001000094487824 */ /* 0x000fe200078e00ff */
[C---:B-----5:R-:W-:Y:S01]  /*72d0*/  SHF.L.U32 R38, R32.reuse, 0x10, RZ ;  /* 0x0000001020267819 */ /* 0x060fe200000006ff */
[----:B------:R-:W-:Y:S01]  /*72e0*/  BSSY B1, `(.L_x_22306) ;  /* 0x0000016000017945 */ /* 0x000fe20003800000 */
[----:B------:R-:W-:Y:S01]  /*72f0*/  PRMT R32, R32, 0x7632, R32 ;  /* 0x0000763220207816 */ /* 0x000fe20000000020 */
[----:B------:R-:W-:Y:S02]  /*7300*/  FFMA.FTZ R36, R37, R224, 1.1641532182693481445e-10 ;  /* 0x2f00000025247423 */ /* 0x000fe400000100e0 */
[----:B------:R-:W-:Y:S01]  /*7310*/  FMUL.FTZ R37, R38, R225 ;  /* 0x000000e126257220 */ /* 0x000fe20000410000 */
[----:B------:R-:W-:Y:S02]  /*7320*/  IADD3 R38, R44, 0x1, RZ ;  /* 0x000000012c267810 */ /* 0x000fe40007ffe0ff */
[----:B------:R-:W-:Y:S01]  /*7330*/  FSETP.GTU.FTZ.AND P2, PT, R36, R223, PT ;  /* 0x000000df2400720b */ /* 0x000fe20003f5c000 */
[----:B------:R-:W-:-:S03]  /*7340*/  FMUL.FTZ R37, R37, R222 ;  /* 0x000000de25257220 */ /* 0x000fc60000410000 */
        /* <DEDUP_REMOVED lines=14> */
.L_x_22307:
[----:B------:R-:W-:-:S07]  /*7430*/  MOV R43, R202 ;  /* 0x000000ca002b7202 */ /* 0x000fce0000000f00 */
.L_x_22308:
[----:B------:R-:W-:Y:S05]  /*7440*/  BSYNC B1 ;  /* 0x0000000000017941 */ /* 0x000fea0003800000 */
.L_x_22306:
        /* <DEDUP_REMOVED lines=16> */
.L_x_22312:
[----:B------:R-:W-:Y:S05]  /*7550*/  BSYNC B2 ;  /* 0x0000000000027941 */ /* 0x000fea0003800000 */
.L_x_22311:
        /* <DEDUP_REMOVED lines=44> */
.L_x_22310:
[----:B------:R-:W-:Y:S05]  /*7820*/  BSYNC B1 ;  /* 0x0000000000017941 */ /* 0x000fea0003800000 */
.L_x_22309:
        /* <DEDUP_REMOVED lines=24> */
.L_x_22314:
[----:B------:R-:W-:-:S07]  /*79b0*/  IMAD.MOV.U32 R32, RZ, RZ, R202 ;  /* 0x000000ffff207224 */ /* 0x000fce00078e00ca */
.L_x_22315:
[----:B------:R-:W-:Y:S05]  /*79c0*/  BSYNC B1 ;  /* 0x0000000000017941 */ /* 0x000fea0003800000 */
.L_x_22313:
        /* <DEDUP_REMOVED lines=16> */
.L_x_22319:
[----:B------:R-:W-:Y:S05]  /*7ad0*/  BSYNC B2 ;  /* 0x0000000000027941 */ /* 0x000fea0003800000 */
.L_x_22318:
        /* <DEDUP_REMOVED lines=44> */
.L_x_22317:
[----:B------:R-:W-:Y:S05]  /*7da0*/  BSYNC B1 ;  /* 0x0000000000017941 */ /* 0x000fea0003800000 */
.L_x_22316:
        /* <DEDUP_REMOVED lines=24> */
.L_x_22321:
[----:B------:R-:W-:-:S07]  /*7f30*/  MOV R46, R202 ;  /* 0x000000ca002e7202 */ /* 0x000fce0000000f00 */
.L_x_22322:
[----:B------:R-:W-:Y:S05]  /*7f40*/  BSYNC B1 ;  /* 0x0000000000017941 */ /* 0x000fea0003800000 */
.L_x_22320:
        /* <DEDUP_REMOVED lines=16> */
.L_x_22326:
[----:B------:R-:W-:Y:S05]  /*8050*/  BSYNC B2 ;  /* 0x0000000000027941 */ /* 0x000fea0003800000 */
.L_x_22325:
        /* <DEDUP_REMOVED lines=44> */
.L_x_22324:
[----:B------:R-:W-:Y:S05]  /*8320*/  BSYNC B1 ;  /* 0x0000000000017941 */ /* 0x000fea0003800000 */
.L_x_22323:
        /* <DEDUP_REMOVED lines=23> */
.L_x_22328:
[----:B------:R-:W-:-:S07]  /*84a0*/  IMAD.MOV.U32 R45, RZ, RZ, R202 ;  /* 0x000000ffff2d7224 */ /* 0x000fce00078e00ca */
.L_x_22329:
[----:B------:R-:W-:Y:S05]  /*84b0*/  BSYNC B1 ;  /* 0x0000000000017941 */ /* 0x000fea0003800000 */
.L_x_22327:
        /* <DEDUP_REMOVED lines=16> */
.L_x_22333:
[----:B------:R-:W-:Y:S05]  /*85c0*/  BSYNC B2 ;  /* 0x0000000000027941 */ /* 0x000fea0003800000 */
.L_x_22332:
        /* <DEDUP_REMOVED lines=44> */
.L_x_22331:
[----:B------:R-:W-:Y:S05]  /*8890*/  BSYNC B1 ;  /* 0x0000000000017941 */ /* 0x000fea0003800000 */
.L_x_22330:
        /* <DEDUP_REMOVED lines=23> */
.L_x_22335:
[----:B------:R-:W-:-:S07]  /*8a10*/  MOV R45, R202 ;  /* 0x000000ca002d7202 */ /* 0x000fce0000000f00 */
.L_x_22336:
[----:B------:R-:W-:Y:S05]  /*8a20*/  BSYNC B1 ;  /* 0x0000000000017941 */ /* 0x000fea0003800000 */
.L_x_22334:
        /* <DEDUP_REMOVED lines=16> */
.L_x_22340:
[----:B------:R-:W-:Y:S05]  /*8b30*/  BSYNC B2 ;  /* 0x0000000000027941 */ /* 0x000fea0003800000 */
.L_x_22339:
        /* <DEDUP_REMOVED lines=44> */
.L_x_22338:
[----:B------:R-:W-:Y:S05]  /*8e00*/  BSYNC B1 ;  /* 0x0000000000017941 */ /* 0x000fea0003800000 */
.L_x_22337:
        /* <DEDUP_REMOVED lines=23> */
.L_x_22342:
[----:B------:R-:W-:-:S07]  /*8f80*/  IMAD.MOV.U32 R34, RZ, RZ, R202 ;  /* 0x000000ffff227224 */ /* 0x000fce00078e00ca */
.L_x_22343:
[----:B------:R-:W-:Y:S05]  /*8f90*/  BSYNC B1 ;  /* 0x0000000000017941 */ /* 0x000fea0003800000 */
.L_x_22341:
        /* <DEDUP_REMOVED lines=16> */
.L_x_22347:
[----:B------:R-:W-:Y:S05]  /*90a0*/  BSYNC B2 ;  /* 0x0000000000027941 */ /* 0x000fea0003800000 */
.L_x_22346:
        /* <DEDUP_REMOVED lines=44> */
.L_x_22345:
[----:B------:R-:W-:Y:S05]  /*9370*/  BSYNC B1 ;  /* 0x0000000000017941 */ /* 0x000fea0003800000 */
.L_x_22344:
        /* <DEDUP_REMOVED lines=23> */
.L_x_22349:
[----:B------:R-:W-:-:S07]  /*94f0*/  MOV R41, R202 ;  /* 0x000000ca00297202 */ /* 0x000fce0000000f00 */
.L_x_22350:
[----:B------:R-:W-:Y:S05]  /*9500*/  BSYNC B1 ;  /* 0x0000000000017941 */ /* 0x000fea0003800000 */
.L_x_22348:
        /* <DEDUP_REMOVED lines=18> */
.L_x_22354:
[----:B------:R-:W-:Y:S05]  /*9630*/  BSYNC B2 ;  /* 0x0000000000027941 */ /* 0x000fea0003800000 */
.L_x_22353:
        /* <DEDUP_REMOVED lines=44> */
.L_x_22352:
[----:B------:R-:W-:Y:S05]  /*9900*/  BSYNC B1 ;  /* 0x0000000000017941 */ /* 0x000fea0003800000 */
.L_x_22351:
[----:B------:R-:W-:Y:S01]  /*9910*/  I2FP.F32.U32 R33, R41 ;  /* 0x0000002900217245 */ /* 0x000fe20000201000 */
[----:B------:R-:W-:Y:S01]  /*9920*/  IMAD.U32 R40, R40, 0x10000, RZ ;  /* 0x0001000028287824 */ /* 0x000fe200078e00ff */
[----:B------:R-:W-:Y:S01]  /*9930*/  SEL R38, RZ, 0x1, P2 ;  /* 0x00000001ff267807 */ /* 0x000fe20001000000 */
[----:B------:R-:W-:Y:S01]  /*9940*/  VIADD R220, R221, 0x60 ;  /* 0x00000060dddc7836 */ /* 0x000fe20000000000 */
[----:B------:R-:W-:Y:S01]  /*9950*/  SEL R46, RZ, 0x10000, P5 ;  /* 0x00010000ff2e7807 */ /* 0x000fe20002800000 */
[----:B------:R-:W-:Y:S01]  /*9960*/  FFMA.FTZ R32, R33, R224, 1.1641532182693481445e-10 ;  /* 0x2f00000021207423 */ /* 0x000fe200000100e0 */
[----:B------:R-:W-:Y:S01]  /*9970*/  SEL R45, RZ, 0x100, P4 ;  /* 0x00000100ff2d7807 */ /* 0x000fe20002000000 */
[----:B------:R-:W-:Y:S01]  /*9980*/  FMUL.FTZ R41, R40, R225 ;  /* 0x000000e128297220 */ /* 0x000fe20000410000 */
[----:B------:R-:W-:Y:S01]  /*9990*/  ISETP.NE.AND P5, PT, R44, RZ, PT ;  /* 0x000000ff2c00720c */ /* 0x000fe20003fa5270 */
[----:B------:R-:W-:Y:S01]  /*99a0*/  IMAD.WIDE.U32 R38, R38, 0x1000000, RZ ;  /* 0x0100000026267825 */ /* 0x000fe200078e00ff */
[----:B------:R-:W-:-:S03]  /*99b0*/  FSETP.GTU.FTZ.AND P2, PT, R32, R223, PT ;  /* 0x000000df2000720b */ /* 0x000fc60003f5c000 */
[----:B------:R-:W-:Y:S01]  /*99c0*/  FMUL.FTZ R41, R41, R222 ;  /* 0x000000de29297220 */ /* 0x000fe20000410000 */
[----:B------:R-:W0:Y:S01]  /*99d0*/  @P1 LDC.64 R32, c[0x0][0x230] ;  /* 0x00008c00ff201b82 */ /* 0x000e220000000a00 */
[----:B------:R-:W-:Y:S02]  /*99e0*/  ISETP.NE.AND P4, PT, R43, RZ, PT ;  /* 0x000000ff2b00720c */ /* 0x000fe40003f85270 */
[----:B------:R-:W-:Y:S02]  /*99f0*/  SEL R34, RZ, 0x1, P5 ;  /* 0x00000001ff227807 */ /* 0x000fe40002800000 */
[----:B------:R-:W-:Y:S02]  /*9a00*/  SEL R36, RZ, 0x1, P4 ;  /* 0x00000001ff247807 */ /* 0x000fe40002000000 */
[----:B------:R-:W-:Y:S01]  /*9a10*/  ISETP.NE.AND P6, PT, R42, RZ, PT ;  /* 0x000000ff2a00720c */ /* 0x000fe20003fc5270 */
[----:B------:R-:W-:Y:S01]  /*9a20*/  IMAD.WIDE.U32 R34, R34, 0x100, RZ ;  /* 0x0000010022227825 */ /* 0x000fe200078e00ff */
[----:B------:R-:W-:-:S02]  /*9a30*/  PRMT R42, R151, 0x7632, R42 ;  /* 0x00007632972a7816 */ /* 0x000fc4000000002a */
[----:B------:R-:W-:Y:S01]  /*9a40*/  SEL R40, RZ, 0x1000000, P2 ;  /* 0x01000000ff287807 */ /* 0x000fe20001000000 */
[----:B------:R-:W-:Y:S01]  /*9a50*/  IMAD.WIDE.U32 R36, R36, 0x10000, RZ ;  /* 0x0001000024247825 */ /* 0x000fe200078e00ff */
[----:B------:R-:W-:Y:S02]  /*9a60*/  SHF.L.U32 R42, R42, 0x10, RZ ;  /* 0x000000102a2a7819 */ /* 0x000fe400000006ff */
[----:B------:R-:W-:Y:S02]  /*9a70*/  FSEL R41, R41, RZ, !P2 ;  /* 0x000000ff29297208 */ /* 0x000fe40005000000 */
[----:B------:R-:W-:Y:S02]  /*9a80*/  LOP3.LUT R36, R34, R38, R36, 0xfe, !PT ;  /* 0x0000002622247212 */ /* 0x000fe400078efe24 */
[----:B------:R-:W-:Y:S01]  /*9a90*/  LOP3.LUT R45, R45, R40, R46, 0xfe, !PT ;  /* 0x000000282d2d7212 */ /* 0x000fe200078efe2e */
[----:B------:R-:W-:Y:S01]  /*9aa0*/  FMUL.FTZ R71, R41, R42 ;  /* 0x0000002a29477220 */ /* 0x000fe20000410000 */
[----:B------:R-:W-:Y:S01]  /*9ab0*/  SEL R38, RZ, 0x1, P3 ;  /* 0x00000001ff267807 */ /* 0x000fe20001800000 */
[----:B------:R-:W-:Y:S01]  /*9ac0*/  IMAD.WIDE.U32 R40, R217, 0x20, R232 ;  /* 0x00000020d9287825 */ /* 0x000fe200078e00e8 */
[----:B------:R-:W-:-:S03]  /*9ad0*/  SEL R43, RZ, 0x1, P6 ;  /* 0x00000001ff2b7807 */ /* 0x000fc60003000000 */
[----:B------:R-:W-:Y:S01]  /*9ae0*/  @P0 FADD.FTZ R71, R95, R71 ;  /* 0x000000475f470221 */ /* 0x000fe20000010000 */
[----:B------:R-:W-:Y:S02]  /*9af0*/  LOP3.LUT R39, R39, R45, R38, 0xfe, !PT ;  /* 0x0000002d27277212 */ /* 0x000fe400078efe26 */
[----:B------:R-:W-:Y:S01]  /*9b00*/  LOP3.LUT R36, R36, R43, RZ, 0xfc, !PT ;  /* 0x0000002b24247212 */ /* 0x000fe200078efcff */
[C---:B0-----:R-:W-:Y:S01]  /*9b10*/  @P1 IMAD.WIDE.U32 R42, R220.reuse, 0x20, R32 ;  /* 0x00000020dc2a1825 */ /* 0x041fe200078e0020 */
        /* <DEDUP_REMOVED lines=21> */
.L_x_22356:
[----:B------:R-:W-:-:S07]  /*9c70*/  MOV R44, R202 ;  /* 0x000000ca002c7202 */ /* 0x000fce0000000f00 */
.L_x_22357:
[----:B------:R-:W-:Y:S05]  /*9c80*/  BSYNC B1 ;  /* 0x0000000000017941 */ /* 0x000fea0003800000 */
.L_x_22355:
        /* <DEDUP_REMOVED lines=16> */
.L_x_22361:
[----:B------:R-:W-:Y:S05]  /*9d90*/  BSYNC B2 ;  /* 0x0000000000027941 */ /* 0x000fea0003800000 */
.L_x_22360:
        /* <DEDUP_REMOVED lines=44> */
.L_x_22359:
[----:B------:R-:W-:Y:S05]  /*a060*/  BSYNC B1 ;  /* 0x0000000000017941 */ /* 0x000fea0003800000 */
.L_x_22358:
        /* <DEDUP_REMOVED lines=24> */
.L_x_22363:
[----:B------:R-:W-:-:S07]  /*a1f0*/  IMAD.MOV.U32 R43, RZ, RZ, R202 ;  /* 0x000000ffff2b7224 */ /* 0x000fce00078e00ca */
.L_x_22364:
[----:B------:R-:W-:Y:S05]  /*a200*/  BSYNC B1 ;  /* 0x0000000000017941 */ /* 0x000fea0003800000 */
.L_x_22362:
        /* <DEDUP_REMOVED lines=16> */
.L_x_22368:
[----:B------:R-:W-:Y:S05]  /*a310*/  BSYNC B2 ;  /* 0x0000000000027941 */ /* 0x000fea0003800000 */
.L_x_22367:
        /* <DEDUP_REMOVED lines=44> */
.L_x_22366:
[----:B------:R-:W-:Y:S05]  /*a5e0*/  BSYNC B1 ;  /* 0x0000000000017941 */ /* 0x000fea0003800000 */
.L_x_22365:
        /* <DEDUP_REMOVED lines=24> */
.L_x_22370:
[----:B------:R-:W-:-:S07]  /*a770*/  MOV R32, R202 ;  /* 0x000000ca00207202 */ /* 0x000fce0000000f00 */
.L_x_22371:
[----:B------:R-:W-:Y:S05]  /*a780*/  BSYNC B1 ;  /* 0x0000000000017941 */ /* 0x000fea0003800000 */
.L_x_22369:
        /* <DEDUP_REMOVED lines=16> */
.L_x_22375:
[----:B------:R-:W-:Y:S05]  /*a890*/  BSYNC B2 ;  /* 0x0000000000027941 */ /* 0x000fea0003800000 */
.L_x_22374:
        /* <DEDUP_REMOVED lines=44> */
.L_x_22373:
[----:B------:R-:W-:Y:S05]  /*ab60*/  BSYNC B1 ;  /* 0x0000000000017941 */ /* 0x000fea0003800000 */
.L_x_22372:
        /* <DEDUP_REMOVED lines=24> */
.L_x_22377:
[----:B------:R-:W-:-:S07]  /*acf0*/  IMAD.MOV.U32 R46, RZ, RZ, R202 ;  /* 0x000000ffff2e7224 */ /* 0x000fce00078e00ca */
.L_x_22378:
[----:B------:R-:W-:Y:S05]  /*ad00*/  BSYNC B1 ;  /* 0x0000000000017941 */ /* 0x000fea0003800000 */
.L_x_22376:
        /* <DEDUP_REMOVED lines=16> */
.L_x_22382:
[----:B------:R-:W-:Y:S05]  /*ae10*/  BSYNC B2 ;  /* 0x0000000000027941 */ /* 0x000fea0003800000 */
.L_x_22381:
        /* <DEDUP_REMOVED lines=44> */
.L_x_22380:
[----:B------:R-:W-:Y:S05]  /*b0e0*/  BSYNC B1 ;  /* 0x0000000000017941 */ /* 0x000fea0003800000 */
.L_x_22379:
        /* <DEDUP_REMOVED lines=23> */
.L_x_22384:
[----:B------:R-:W-:-:S07]  /*b260*/  MOV R45, R202 ;  /* 0x000000ca002d7202 */ /* 0x000fce0000000f00 */
.L_x_22385:
[----:B------:R-:W-:Y:S05]  /*b270*/  BSYNC B1 ;  /* 0x0000000000017941 */ /* 0x000fea0003800000 */
.L_x_22383:
        /* <DEDUP_REMOVED lines=16> */
.L_x_22389:
[----:B------:R-:W-:Y:S05]  /*b380*/  BSYNC B2 ;  /* 0x0000000000027941 */ /* 0x000fea0003800000 */
.L_x_22388:
        /* <DEDUP_REMOVED lines=44> */
.L_x_22387:
[----:B------:R-:W-:Y:S05]  /*b650*/  BSYNC B1 ;  /* 0x0000000000017941 */ /* 0x000fea0003800000 */
.L_x_22386:
        /* <DEDUP_REMOVED lines=23> */
.L_x_22391:
[----:B------:R-:W-:-:S07]  /*b7d0*/  IMAD.MOV.U32 R45, RZ, RZ, R202 ;  /* 0x000000ffff2d7224 */ /* 0x000fce00078e00ca */
.L_x_22392:
[----:B------:R-:W-:Y:S05]  /*b7e0*/  BSYNC B1 ;  /* 0x0000000000017941 */ /* 0x000fea0003800000 */
.L_x_22390:
        /* <DEDUP_REMOVED lines=16> */
.L_x_22396:
[----:B------:R-:W-:Y:S05]  /*b8f0*/  BSYNC B2 ;  /* 0x0000000000027941 */ /* 0x000fea0003800000 */
.L_x_22395:
        /* <DEDUP_REMOVED lines=44> */
.L_x_22394:
[----:B------:R-:W-:Y:S05]  /*bbc0*/  BSYNC B1 ;  /* 0x0000000000017941 */ /* 0x000fea0003800000 */
.L_x_22393:
        /* <DEDUP_REMOVED lines=23> */
.L_x_22398:
[----:B------:R-:W-:-:S07]  /*bd40*/  MOV R34, R202 ;  /* 0x000000ca00227202 */ /* 0x000fce0000000f00 */
.L_x_22399:
[----:B------:R-:W-:Y:S05]  /*bd50*/  BSYNC B1 ;  /* 0x0000000000017941 */ /* 0x000fea0003800000 */
.L_x_22397:
        /* <DEDUP_REMOVED lines=16> */
.L_x_22403:
[----:B------:R-:W-:Y:S05]  /*be60*/  BSYNC B2 ;  /* 0x0000000000027941 */ /* 0x000fea0003800000 */
.L_x_22402:
        /* <DEDUP_REMOVED lines=44> */
.L_x_22401:
[----:B------:R-:W-:Y:S05]  /*c130*/  BSYNC B1 ;  /* 0x0000000000017941 */ /* 0x000fea0003800000 */
.L_x_22400:
        /* <DEDUP_REMOVED lines=23> */
.L_x_22405:
[----:B------:R-:W-:-:S07]  /*c2b0*/  IMAD.MOV.U32 R41, RZ, RZ, R202 ;  /* 0x000000ffff297224 */ /* 0x000fce00078e00ca */
.L_x_22406:
[----:B------:R-:W-:Y:S05]  /*c2c0*/  BSYNC B1 ;  /* 0x0000000000017941 */ /* 0x000fea0003800000 */
.L_x_22404:
        /* <DEDUP_REMOVED lines=18> */
.L_x_22410:
[----:B------:R-:W-:Y:S05]  /*c3f0*/  BSYNC B2 ;  /* 0x0000000000027941 */ /* 0x000fea0003800000 */
.L_x_22409:
        /* <DEDUP_REMOVED lines=44> */
.L_x_22408:
[----:B------:R-:W-:Y:S05]  /*c6c0*/  BSYNC B1 ;  /* 0x0000000000017941 */ /* 0x000fea0003800000 */
.L_x_22407:
        /* <DEDUP_REMOVED lines=54> */
.L_x_22412:
[----:B------:R-:W-:-:S07]  /*ca30*/  IMAD.MOV.U32 R44, RZ, RZ, R202 ;  /* 0x000000ffff2c7224 */ /* 0x000fce00078e00ca */
.L_x_22413:
[----:B------:R-:W-:Y:S05]  /*ca40*/  BSYNC B1 ;  /* 0x0000000000017941 */ /* 0x000fea0003800000 */
.L_x_22411:
        /* <DEDUP_REMOVED lines=16> */
.L_x_22417:
[----:B------:R-:W-:Y:S05]  /*cb50*/  BSYNC B2 ;  /* 0x0000000000027941 */ /* 0x000fea0003800000 */
.L_x_22416:
        /* <DEDUP_REMOVED lines=44> */
.L_x_22415:
[----:B------:R-:W-:Y:S05]  /*ce20*/  BSYNC B1 ;  /* 0x0000000000017941 */ /* 0x000fea0003800000 */
.L_x_22414:
[----:B------:R-:W-:Y:S01]  /*ce30*/  I2FP.F32.U32 R37, R44 ;  /* 0x0000002c00257245 */ /* 0x000fe20000201000 */
[----:B------:R-:W-:Y:S01]  /*ce40*/  IMAD.U32 R56, R140, 0x10000, RZ ;  /* 0x000100008c387824 */ /* 0x000fe200078e00ff */
[C---:B-----5:R-:W-:Y:S01]  /*ce50*/  SHF.L.U32 R38, R32.reuse, 0x10, RZ ;  /* 0x0000001020267819 */ /* 0x060fe200000006ff */
[----:B------:R-:W-:Y:S01]  /*ce60*/  BSSY B1, `(.L_x_22418) ;  /* 0x0000017000017945 */ /* 0x000fe20003800000 */
[----:B------:R-:W-:Y:S01]  /*ce70*/  LOP3.LUT R215, R215, 0xfffffff7, RZ, 0xc0, !PT ;  /* 0xfffffff7d7d77812 */ /* 0x000fe200078ec0ff */
[----:B------:R-:W-:Y:S01]  /*ce80*/  FFMA.FTZ R36, R37, R224, 1.1641532182693481445e-10 ;  /* 0x2f00000025247423 */ /* 0x000fe200000100e0 */
[----:B------:R-:W-:Y:S01]  /*ce90*/  PRMT R32, R32, 0x7632, R32 ;  /* 0x0000763220207816 */ /* 0x000fe20000000020 */
[----:B------:R-:W-:Y:S01]  /*cea0*/  FMUL.FTZ R37, R38, R225 ;  /* 0x000000e126257220 */ /* 0x000fe20000410000 */
        /* <DEDUP_REMOVED lines=17> */
.L_x_22419:
[----:B------:R-:W-:-:S07]  /*cfc0*/  MOV R44, R202 ;  /* 0x000000ca002c7202 */ /* 0x000fce0000000f00 */
.L_x_22420:
[----:B------:R-:W-:Y:S05]  /*cfd0*/  BSYNC B1 ;  /* 0x0000000000017941 */ /* 0x000fea0003800000 */
.L_x_22418:
        /* <DEDUP_REMOVED lines=16> */
.L_x_22424:
[----:B------:R-:W-:Y:S05]  /*d0e0*/  BSYNC B2 ;  /* 0x0000000000027941 */ /* 0x000fea0003800000 */
.L_x_22423:
        /* <DEDUP_REMOVED lines=44> */
.L_x_22422:
[----:B------:R-:W-:Y:S05]  /*d3b0*/  BSYNC B1 ;  /* 0x0000000000017941 */ /* 0x000fea0003800000 */
.L_x_22421:
[----:B------:R-:W-:Y:S01]  /*d3c0*/  I2FP.F32.U32 R37, R44 ;  /* 0x0000002c00257245 */ /* 0x000fe20000201000 */
[----:B------:R-:W-:Y:S01]  /*d3d0*/  IMAD.U32 R36, R32, 0x10000, RZ ;  /* 0x0001000020247824 */ /* 0x000fe200078e00ff */
[----:B------:R-:W-:Y:S01]  /*d3e0*/  LOP3.LUT R215, R215, 0xfffffffb, RZ, 0xc0, !PT ;  /* 0xfffffffbd7d77812 */ /* 0x000fe200078ec0ff */
[----:B------:R-:W-:Y:S01]  /*d3f0*/  BSSY B1, `(.L_x_22425) ;  /* 0x0000017000017945 */ /* 0x000fe20003800000 */
[----:B------:R-:W-:Y:S02]  /*d400*/  VIADD R39, R38, 0x1 ;  /* 0x0000000126277836 */ /* 0x000fe40000000000 */
[----:B------:R-:W-:Y:S01]  /*d410*/  FFMA.FTZ R32, R37, R224, 1.1641532182693481445e-10 ;  /* 0x2f00000025207423 */ /* 0x000fe200000100e0 */
[----:B------:R-:W-:Y:S01]  /*d420*/  FMUL.FTZ R37, R36, R225 ;  /* 0x000000e124257220 */ /* 0x000fe20000410000 */
[----:B------:R-:W-:-:S03]  /*d430*/  PRMT R36, R140, 0x7632, R36 ;  /* 0x000076328c247816 */ /* 0x000fc60000000024 */
[----:B------:R-:W-:Y:S01]  /*d440*/  FSETP.GTU.FTZ.AND P2, PT, R32, R223, PT ;  /* 0x000000df2000720b */ /* 0x000fe20003f5c000 */
[----:B------:R-:W-:Y:S01]  /*d450*/  FMUL.FTZ R37, R37, R222 ;  /* 0x000000de25257220 */ /* 0x000fe20000410000 */
[----:B------:R-:W-:-:S04]  /*d460*/  SHF.L.U32 R36, R36, 0x10, RZ ;  /* 0x0000001024247819 */ /* 0x000fc800000006ff */
        /* <DEDUP_REMOVED lines=14> */
.L_x_22426:
[----:B------:R-:W-:-:S07]  /*d550*/  IMAD.MOV.U32 R32, RZ, RZ, R202 ;  /* 0x000000ffff207224 */ /* 0x000fce00078e00ca */
.L_x_22427:
[----:B------:R-:W-:Y:S05]  /*d560*/  BSYNC B1 ;  /* 0x0000000000017941 */ /* 0x000fea0003800000 */
.L_x_22425:
        /* <DEDUP_REMOVED lines=16> */
.L_x_22431:
[----:B------:R-:W-:Y:S05]  /*d670*/  BSYNC B2 ;  /* 0x0000000000027941 */ /* 0x000fea0003800000 */
.L_x_22430:
        /* <DEDUP_REMOVED lines=44> */
.L_x_22429:
[----:B------:R-:W-:Y:S05]  /*d940*/  BSYNC B1 ;  /* 0x0000000000017941 */ /* 0x000fea0003800000 */
.L_x_22428:
[----:B------:R-:W-:Y:S01]  /*d950*/  I2FP.F32.U32 R37, R32 ;  /* 0x0000002000257245 */ /* 0x000fe20000201000 */
[----:B------:R-:W-:Y:S01]  /*d960*/  IMAD.U32 R58, R141, 0x10000, RZ ;  /* 0x000100008d3a7824 */ /* 0x000fe200078e00ff */
[----:B------:R-:W-:Y:S01]  /*d970*/  SHF.L.U32 R36, R33, 0x10, RZ ;  /* 0x0000001021247819 */ /* 0x000fe200000006ff */
[----:B------:R-:W-:Y:S01]  /*d980*/  BSSY B1, `(.L_x_22432) ;  /* 0x0000017000017945 */ /* 0x000fe20003800000 */
[----:B------:R-:W-:Y:S01]  /*d990*/  LOP3.LUT R215, R215, 0xfffffffd, RZ, 0xc0, !PT ;  /* 0xfffffffdd7d77812 */ /* 0x000fe200078ec0ff */
[----:B------:R-:W-:Y:S01]  /*d9a0*/  FFMA.FTZ R32, R37, R224, 1.1641532182693481445e-10 ;  /* 0x2f00000025207423 */ /* 0x000fe200000100e0 */
[----:B------:R-:W-:Y:S01]  /*d9b0*/  PRMT R42, R33, 0x7632, R42 ;  /* 0x00007632212a7816 */ /* 0x000fe2000000002a */
[----:B------:R-:W-:-:S03]  /*d9c0*/  FMUL.FTZ R37, R36, R225 ;  /* 0x000000e124257220 */ /* 0x000fc60000410000 */
[----:B------:R-:W-:Y:S01]  /*d9d0*/  FSETP.GTU.FTZ.AND P2, PT, R32, R223, PT ;  /* 0x000000df2000720b */ /* 0x000fe20003f5c000 */
[----:B------:R-:W-:-:S05]  /*d9e0*/  FMUL.FTZ R37, R37, R222 ;  /* 0x000000de25257220 */ /* 0x000fca0000410000 */
[----:B------:R-:W-:-:S05]  /*d9f0*/  FSEL R37, R37, RZ, !P2 ;  /* 0x000000ff25257208 */ /* 0x000fca0005000000 */
[----:B------:R-:W-:Y:S01]  /*da00*/  FMUL.FTZ R58, R37, R58 ;  /* 0x0000003a253a7220 */ /* 0x000fe20000410000 */
[----:B------:R-:W-:Y:S02]  /*da10*/  IADD3 R37, R39, 0x1, RZ ;  /* 0x0000000127257810 */ /* 0x000fe40007ffe0ff */
[----:B------:R-:W-:Y:S01]  /*da20*/  @P2 LOP3.LUT R215, R215, 0x2, RZ, 0xfc, !PT ;  /* 0x00000002d7d72812 */ /* 0x000fe200078efcff */
[----:B------:R-:W-:Y:S01]  /*da30*/  @P0 FADD.FTZ R58, R98, R58 ;  /* 0x0000003a623a0221 */ /* 0x000fe20000010000 */
        /* <DEDUP_REMOVED lines=10> */
.L_x_22433:
[----:B------:R-:W-:-:S07]  /*dae0*/  MOV R43, R202 ;  /* 0x000000ca002b7202 */ /* 0x000fce0000000f00 */
.L_x_22434:
[----:B------:R-:W-:Y:S05]  /*daf0*/  BSYNC B1 ;  /* 0x0000000000017941 */ /* 0x000fea0003800000 */
.L_x_22432:
        /* <DEDUP_REMOVED lines=16> */
.L_x_22438:
[----:B------:R-:W-:Y:S05]  /*dc00*/  BSYNC B2 ;  /* 0x0000000000027941 */ /* 0x000fea0003800000 */
.L_x_22437:
        /* <DEDUP_REMOVED lines=44> */
.L_x_22436:
[----:B------:R-:W-:Y:S05]  /*ded0*/  BSYNC B1 ;  /* 0x0000000000017941 */ /* 0x000fea0003800000 */
.L_x_22435:
[----:B------:R-:W-:Y:S01]  /*dee0*/  I2FP.F32.U32 R33, R43 ;  /* 0x0000002b00217245 */ /* 0x000fe20000201000 */
[----:B------:R-:W-:Y:S01]  /*def0*/  IMAD.U32 R42, R42, 0x10000, RZ ;  /* 0x000100002a2a7824 */ /* 0x000fe200078e00ff */
[----:B------:R-:W-:Y:S01]  /*df00*/  ISETP.NE.AND P3, PT, R37, 0x1, PT ;  /* 0x000000012500780c */ /* 0x000fe20003f65270 */
[----:B------:R-:W-:Y:S01]  /*df10*/  BSSY B1, `(.L_x_22439) ;  /* 0x0000015000017945 */ /* 0x000fe20003800000 */
[----:B------:R-:W-:Y:S01]  /*df20*/  PRMT R36, R141, 0x7632, R36 ;  /* 0x000076328d247816 */ /* 0x000fe20000000024 */
[----:B------:R-:W-:Y:S01]  /*df30*/  FFMA.FTZ R32, R33, R224, 1.1641532182693481445e-10 ;  /* 0x2f00000021207423 */ /* 0x000fe200000100e0 */
[----:B------:R-:W-:Y:S01]  /*df40*/  FMUL.FTZ R33, R42, R225 ;  /* 0x000000e12a217220 */ /* 0x000fe20000410000 */
[----:B------:R-:W-:Y:S01]  /*df50*/  VIADD R38, R37, 0x1 ;  /* 0x0000000125267836 */ /* 0x000fe20000000000 */
[----:B------:R-:W-:Y:S02]  /*df60*/  SHF.L.U32 R36, R36, 0x10, RZ ;  /* 0x0000001024247819 */ /* 0x000fe400000006ff */
        /* <DEDUP_REMOVED lines=14> */
.L_x_22440:
[----:B------:R-:W-:-:S07]  /*e050*/  IMAD.MOV.U32 R42, RZ, RZ, R202 ;  /* 0x000000ffff2a7224 */ /* 0x000fce00078e00ca */
.L_x_22441:
[----:B------:R-:W-:Y:S05]  /*e060*/  BSYNC B1 ;  /* 0x0000000000017941 */ /* 0x000fea0003800000 */
.L_x_22439:
        /* <DEDUP_REMOVED lines=16> */
.L_x_22445:
[----:B------:R-:W-:Y:S05]  /*e170*/  BSYNC B2 ;  /* 0x0000000000027941 */ /* 0x000fea0003800000 */
.L_x_22444:
        /* <DEDUP_REMOVED lines=44> */
.L_x_22443:
[----:B------:R-:W-:Y:S05]  /*e440*/  BSYNC B1 ;  /* 0x0000000000017941 */ /* 0x000fea0003800000 */
.L_x_22442:
        /* <DEDUP_REMOVED lines=23> */
.L_x_22447:
[----:B------:R-:W-:-:S07]  /*e5c0*/  MOV R42, R202 ;  /* 0x000000ca002a7202 */ /* 0x000fce0000000f00 */
.L_x_22448:
[----:B------:R-:W-:Y:S05]  /*e5d0*/  BSYNC B1 ;  /* 0x0000000000017941 */ /* 0x000fea0003800000 */
.L_x_22446:
        /* <DEDUP_REMOVED lines=16> */
.L_x_22452:
[----:B------:R-:W-:Y:S05]  /*e6e0*/  BSYNC B2 ;  /* 0x0000000000027941 */ /* 0x000fea0003800000 */
.L_x_22451:
        /* <DEDUP_REMOVED lines=44> */
.L_x_22450:
[----:B------:R-:W-:Y:S05]  /*e9b0*/  BSYNC B1 ;  /* 0x0000000000017941 */ /* 0x000fea0003800000 */
.L_x_22449:
        /* <DEDUP_REMOVED lines=23> */
.L_x_22454:
[----:B------:R-:W-:-:S07]  /*eb30*/  IMAD.MOV.U32 R34, RZ, RZ, R202 ;  /* 0x000000ffff227224 */ /* 0x000fce00078e00ca */
.L_x_22455:
[----:B------:R-:W-:Y:S05]  /*eb40*/  BSYNC B1 ;  /* 0x0000000000017941 */ /* 0x000fea0003800000 */
.L_x_22453:
        /* <DEDUP_REMOVED lines=16> */
.L_x_22459:
[----:B------:R-:W-:Y:S05]  /*ec50*/  BSYNC B2 ;  /* 0x0000000000027941 */ /* 0x000fea0003800000 */
.L_x_22458:
        /* <DEDUP_REMOVED lines=44> */
.L_x_22457:
[----:B------:R-:W-:Y:S05]  /*ef20*/  BSYNC B1 ;  /* 0x0000000000017941 */ /* 0x000fea0003800000 */
.L_x_22456:
        /* <DEDUP_REMOVED lines=23> */
.L_x_22461:
[----:B------:R-:W-:-:S07]  /*f0a0*/  MOV R41, R202 ;  /* 0x000000ca00297202 */ /* 0x000fce0000000f00 */
.L_x_22462:
[----:B------:R-:W-:Y:S05]  /*f0b0*/  BSYNC B1 ;  /* 0x0000000000017941 */ /* 0x000fea0003800000 */
.L_x_22460:
        /* <DEDUP_REMOVED lines=18> */
.L_x_22466:
[----:B------:R-:W-:Y:S05]  /*f1e0*/  BSYNC B2 ;  /* 0x0000000000027941 */ /* 0x000fea0003800000 */
.L_x_22465:
        /* <DEDUP_REMOVED lines=44> */
.L_x_22464:
[----:B------:R-:W-:Y:S05]  /*f4b0*/  BSYNC B1 ;  /* 0x0000000000017941 */ /* 0x000fea0003800000 */
.L_x_22463:
        /* <DEDUP_REMOVED lines=8> */
[----:B------:R-:W-:Y:S01]  /*f540*/  LOP3.LUT P5, RZ, R215, 0x4, RZ, 0xc0, !PT ;  /* 0x00000004d7ff7812 */ /* 0x000fe200078ac0ff */
[----:B------:R-:W-:Y:S01]  /*f550*/  IMAD.WIDE.U32 R38, R38, 0x1000000, RZ ;  /* 0x0100000026267825 */ /* 0x000fe200078e00ff */
[----:B------:R-:W-:-:S03]  /*f560*/  FSETP.GTU.FTZ.AND P2, PT, R32, R223, PT ;  /* 0x000000df2000720b */ /* 0x000fc60003f5c000 */
[----:B------:R-:W-:Y:S01]  /*f570*/  FMUL.FTZ R41, R41, R222 ;  /* 0x000000de29297220 */ /* 0x000fe20000410000 */
[----:B------:R-:W0:Y:S01]  /*f580*/  @P1 LDC.64 R32, c[0x0][0x230] ;  /* 0x00008c00ff201b82 */ /* 0x000e220000000a00 */
[----:B------:R-:W-:Y:S02]  /*f590*/  LOP3.LUT P4, RZ, R215, 0x2, RZ, 0xc0, !PT ;  /* 0x00000002d7ff7812 */ /* 0x000fe4000788c0ff */
[----:B------:R-:W-:Y:S02]  /*f5a0*/  SEL R34, RZ, 0x1, P5 ;  /* 0x00000001ff227807 */ /* 0x000fe40002800000 */
[----:B------:R-:W-:Y:S02]  /*f5b0*/  SEL R36, RZ, 0x1, P4 ;  /* 0x00000001ff247807 */ /* 0x000fe40002000000 */
[----:B------:R-:W-:Y:S01]  /*f5c0*/  PRMT R42, R143, 0x7632, R42 ;  /* 0x000076328f2a7816 */ /* 0x000fe2000000002a */
[----:B------:R-:W-:Y:S01]  /*f5d0*/  IMAD.WIDE.U32 R34, R34, 0x100, RZ ;  /* 0x0000010022227825 */ /* 0x000fe200078e00ff */
[----:B------:R-:W-:-:S02]  /*f5e0*/  SEL R40, RZ, 0x1000000, P2 ;  /* 0x01000000ff287807 */ /* 0x000fc40001000000 */
[----:B------:R-:W-:Y:S01]  /*f5f0*/  LOP3.LUT P6, RZ, R215, 0x8, RZ, 0xc0, !PT ;  /* 0x00000008d7ff7812 */ /* 0x000fe200078cc0ff */
        /* <DEDUP_REMOVED lines=34> */
.L_x_22468:
[----:B------:R-:W-:-:S07]  /*f820*/  MOV R44, R202 ;  /* 0x000000ca002c7202 */ /* 0x000fce0000000f00 */
.L_x_22469:
[----:B------:R-:W-:Y:S05]  /*f830*/  BSYNC B1 ;  /* 0x0000000000017941 */ /* 0x000fea0003800000 */
.L_x_22467:
        /* <DEDUP_REMOVED lines=16> */
.L_x_22473:
[----:B------:R-:W-:Y:S05]  /*f940*/  BSYNC B2 ;  /* 0x0000000000027941 */ /* 0x000fea0003800000 */
.L_x_22472:
        /* <DEDUP_REMOVED lines=44> */
.L_x_22471:
[----:B------:R-:W-:Y:S05]  /*fc10*/  BSYNC B1 ;  /* 0x0000000000017941 */ /* 0x000fea0003800000 */
.L_x_22470:
[----:B------:R-:W-:Y:S01]  /*fc20*/  I2FP.F32.U32 R37, R44 ;  /* 0x0000002c00257245 */ /* 0x000fe20000201000 */
[----:B-----5:R-:W-:Y:S01]  /*fc30*/  IMAD.U32 R38, R32, 0x10000, RZ ;  /* 0x0001000020267824 */ /* 0x020fe200078e00ff */
[----:B------:R-:W-:Y:S01]  /*fc40*/  LOP3.LUT R215, R215, 0xfffffff7, RZ, 0xc0, !PT ;  /* 0xfffffff7d7d77812 */ /* 0x000fe200078ec0ff */
[----:B------:R-:W-:Y:S01]  /*fc50*/  BSSY B1, `(.L_x_22474) ;  /* 0x0000017000017945 */ /* 0x000fe20003800000 */
[----:B------:R-:W-:Y:S01]  /*fc60*/  SHF.L.U32 R48, R136, 0x10, RZ ;  /* 0x0000001088307819 */ /* 0x000fe200000006ff */
[----:B------:R-:W-:Y:S01]  /*fc70*/  FFMA.FTZ R36, R37, R224, 1.1641532182693481445e-10 ;  /* 0x2f00000025247423 */ /* 0x000fe200000100e0 */
[----:B------:R-:W-:Y:S01]  /*fc80*/  FMUL.FTZ R37, R38, R225 ;  /* 0x000000e126257220 */ /* 0x000fe20000410000 */
[----:B------:R-:W-:Y:S01]  /*fc90*/  PRMT R32, R32, 0x7632, R32 ;  /* 0x0000763220207816 */ /* 0x000fe20000000020 */
[----:B------:R-:W-:Y:S02]  /*fca0*/  VIADD R38, R45, 0x1 ;  /* 0x000000012d267836 */ /* 0x000fe40000000000 */
        /* <DEDUP_REMOVED lines=16> */
.L_x_22475:
[----:B------:R-:W-:-:S07]  /*fdb0*/  IMAD.MOV.U32 R44, RZ, RZ, R202 ;  /* 0x000000ffff2c7224 */ /* 0x000fce00078e00ca */
.L_x_22476:
[----:B------:R-:W-:Y:S05]  /*fdc0*/  BSYNC B1 ;  /* 0x0000000000017941 */ /* 0x000fea0003800000 */
.L_x_22474:
        /* <DEDUP_REMOVED lines=16> */
.L_x_22480:
[----:B------:R-:W-:Y:S05]  /*fed0*/  BSYNC B2 ;  /* 0x0000000000027941 */ /* 0x000fea0003800000 */
.L_x_22479:
        /* <DEDUP_REMOVED lines=44> */
.L_x_22478:
[----:B------:R-:W-:Y:S05]  /*101a0*/  BSYNC B1 ;  /* 0x0000000000017941 */ /* 0x000fea0003800000 */
.L_x_22477:
[----:B------:R-:W-:Y:S01]  /*101b0*/  I2FP.F32.U32 R37, R44 ;  /* 0x0000002c00257245 */ /* 0x000fe20000201000 */
[----:B------:R-:W-:Y:S01]  /*101c0*/  BSSY B1, `(.L_x_22481) ;  /* 0x0000019000017945 */ /* 0x000fe20003800000 */
[----:B------:R-:W-:Y:S02]  /*101d0*/  SHF.L.U32 R36, R32, 0x10, RZ ;  /* 0x0000001020247819 */ /* 0x000fe400000006ff */
[----:B------:R-:W-:Y:S01]  /*101e0*/  LOP3.LUT R215, R215, 0xfffffffb, RZ, 0xc0, !PT ;  /* 0xfffffffbd7d77812 */ /* 0x000fe200078ec0ff */
        /* <DEDUP_REMOVED lines=21> */
.L_x_22482:
[----:B------:R-:W-:-:S07]  /*10340*/  MOV R32, R202 ;  /* 0x000000ca00207202 */ /* 0x000fce0000000f00 */
.L_x_22483:
[----:B------:R-:W-:Y:S05]  /*10350*/  BSYNC B1 ;  /* 0x0000000000017941 */ /* 0x000fea0003800000 */
.L_x_22481:
        /* <DEDUP_REMOVED lines=16> */
.L_x_22487:
[----:B------:R-:W-:Y:S05]  /*10460*/  BSYNC B2 ;  /* 0x0000000000027941 */ /* 0x000fea0003800000 */
.L_x_22486:
        /* <DEDUP_REMOVED lines=44> */
.L_x_22485:
[----:B------:R-:W-:Y:S05]  /*10730*/  BSYNC B1 ;  /* 0x0000000000017941 */ /* 0x000fea0003800000 */
.L_x_22484:
[----:B------:R-:W-:Y:S01]  /*10740*/  I2FP.F32.U32 R37, R32 ;  /* 0x0000002000257245 */ /* 0x000fe20000201000 */
[----:B------:R-:W-:Y:S01]  /*10750*/  IMAD.U32 R36, R33, 0x10000, RZ ;  /* 0x0001000021247824 */ /* 0x000fe200078e00ff */
[----:B------:R-:W-:Y:S01]  /*10760*/  LOP3.LUT R215, R215, 0xfffffffd, RZ, 0xc0, !PT ;  /* 0xfffffffdd7d77812 */ /* 0x000fe200078ec0ff */
[----:B------:R-:W-:Y:S01]  /*10770*/  BSSY B1, `(.L_x_22488) ;  /* 0x0000017000017945 */ /* 0x000fe20003800000 */
[----:B------:R-:W-:Y:S01]  /*10780*/  SHF.L.U32 R50, R137, 0x10, RZ ;  /* 0x0000001089327819 */ /* 0x000fe200000006ff */
[----:B------:R-:W-:Y:S01]  /*10790*/  FFMA.FTZ R32, R37, R224, 1.1641532182693481445e-10 ;  /* 0x2f00000025207423 */ /* 0x000fe200000100e0 */
[----:B------:R-:W-:Y:S01]  /*107a0*/  FMUL.FTZ R37, R36, R225 ;  /* 0x000000e124257220 */ /* 0x000fe20000410000 */
[----:B------:R-:W-:-:S03]  /*107b0*/  PRMT R42, R33, 0x7632, R42 ;  /* 0x00007632212a7816 */ /* 0x000fc6000000002a */
[----:B------:R-:W-:Y:S01]  /*107c0*/  FSETP.GTU.FTZ.AND P2, PT, R32, R223, PT ;  /* 0x000000df2000720b */ /* 0x000fe20003f5c000 */
[----:B------:R-:W-:-:S05]  /*107d0*/  FMUL.FTZ R37, R37, R222 ;  /* 0x000000de25257220 */ /* 0x000fca0000410000 */
[----:B------:R-:W-:-:S05]  /*107e0*/  FSEL R37, R37, RZ, !P2 ;  /* 0x000000ff25257208 */ /* 0x000fca0005000000 */
[----:B------:R-:W-:Y:S01]  /*107f0*/  FMUL.FTZ R50, R37, R50 ;  /* 0x0000003225327220 */ /* 0x000fe20000410000 */
[----:B------:R-:W-:Y:S01]  /*10800*/  VIADD R37, R39, 0x1 ;  /* 0x0000000127257836 */ /* 0x000fe20000000000 */
        /* <DEDUP_REMOVED lines=12> */
.L_x_22489:
[----:B------:R-:W-:-:S07]  /*108d0*/  IMAD.MOV.U32 R43, RZ, RZ, R202 ;  /* 0x000000ffff2b7224 */ /* 0x000fce00078e00ca */
.L_x_22490:
[----:B------:R-:W-:Y:S05]  /*108e0*/  BSYNC B1 ;  /* 0x0000000000017941 */ /* 0x000fea0003800000 */
.L_x_22488:
        /* <DEDUP_REMOVED lines=16> */
.L_x_22494:
[----:B------:R-:W-:Y:S05]  /*109f0*/  BSYNC B2 ;  /* 0x0000000000027941 */ /* 0x000fea0003800000 */
.L_x_22493:
        /* <DEDUP_REMOVED lines=44> */
.L_x_22492:
[----:B------:R-:W-:Y:S05]  /*10cc0*/  BSYNC B1 ;  /* 0x0000000000017941 */ /* 0x000fea0003800000 */
.L_x_22491:
        /* <DEDUP_REMOVED lines=10> */
[----:B------:R-:W-:-:S04]  /*10d70*/  IMAD.U32 R36, R36, 0x10000, RZ ;  /* 0x0001000024247824 */ /* 0x000fc800078e00ff */
        /* <DEDUP_REMOVED lines=12> */
.L_x_22496:
[----:B------:R-:W-:-:S07]  /*10e40*/  MOV R42, R202 ;  /* 0x000000ca002a7202 */ /* 0x000fce0000000f00 */
.L_x_22497:
[----:B------:R-:W-:Y:S05]  /*10e50*/  BSYNC B1 ;  /* 0x0000000000017941 */ /* 0x000fea0003800000 */
.L_x_22495:
        /* <DEDUP_REMOVED lines=16> */
.L_x_22501:
[----:B------:R-:W-:Y:S05]  /*10f60*/  BSYNC B2 ;  /* 0x0000000000027941 */ /* 0x000fea0003800000 */
.L_x_22500:
        /* <DEDUP_REMOVED lines=44> */
.L_x_22499:
[----:B------:R-:W-:Y:S05]  /*11230*/  BSYNC B1 ;  /* 0x0000000000017941 */ /* 0x000fea0003800000 */
.L_x_22498:
        /* <DEDUP_REMOVED lines=23> */
.L_x_22503:
[----:B------:R-:W-:-:S07]  /*113b0*/  IMAD.MOV.U32 R42, RZ, RZ, R202 ;  /* 0x000000ffff2a7224 */ /* 0x000fce00078e00ca */
.L_x_22504:
[----:B------:R-:W-:Y:S05]  /*113c0*/  BSYNC B1 ;  /* 0x0000000000017941 */ /* 0x000fea0003800000 */
.L_x_22502:
        /* <DEDUP_REMOVED lines=16> */
.L_x_22508:
[----:B------:R-:W-:Y:S05]  /*114d0*/  BSYNC B2 ;  /* 0x0000000000027941 */ /* 0x000fea0003800000 */
.L_x_22507:
        /* <DEDUP_REMOVED lines=44> */
.L_x_22506:
[----:B------:R-:W-:Y:S05]  /*117a0*/  BSYNC B1 ;  /* 0x0000000000017941 */ /* 0x000fea0003800000 */
.L_x_22505:
        /* <DEDUP_REMOVED lines=23> */
.L_x_22510:
[----:B------:R-:W-:-:S07]  /*11920*/  MOV R34, R202 ;  /* 0x000000ca00227202 */ /* 0x000fce0000000f00 */
.L_x_22511:
[----:B------:R-:W-:Y:S05]  /*11930*/  BSYNC B1 ;  /* 0x0000000000017941 */ /* 0x000fea0003800000 */
.L_x_22509:
        /* <DEDUP_REMOVED lines=16> */
.L_x_22515:
[----:B------:R-:W-:Y:S05]  /*11a40*/  BSYNC B2 ;  /* 0x0000000000027941 */ /* 0x000fea0003800000 */
.L_x_22514:
        /* <DEDUP_REMOVED lines=44> */
.L_x_22513:
[----:B------:R-:W-:Y:S05]  /*11d10*/  BSYNC B1 ;  /* 0x0000000000017941 */ /* 0x000fea0003800000 */
.L_x_22512:
        /* <DEDUP_REMOVED lines=23> */
.L_x_22517:
[----:B------:R-:W-:-:S07]  /*11e90*/  IMAD.MOV.U32 R41, RZ, RZ, R202 ;  /* 0x000000ffff297224 */ /* 0x000fce00078e00ca */
.L_x_22518:
[----:B------:R-:W-:Y:S05]  /*11ea0*/  BSYNC B1 ;  /* 0x0000000000017941 */ /* 0x000fea0003800000 */
.L_x_22516:
        /* <DEDUP_REMOVED lines=18> */
.L_x_22522:
[----:B------:R-:W-:Y:S05]  /*11fd0*/  BSYNC B2 ;  /* 0x0000000000027941 */ /* 0x000fea0003800000 */
.L_x_22521:
        /* <DEDUP_REMOVED lines=44> */
.L_x_22520:
[----:B------:R-:W-:Y:S05]  /*122a0*/  BSYNC B1 ;  /* 0x0000000000017941 */ /* 0x000fea0003800000 */
.L_x_22519:
[----:B------:R-:W-:Y:S02]  /*122b0*/  I2FP.F32.U32 R33, R41 ;  /* 0x0000002900217245 */ /* 0x000fe40000201000 */
[----:B------:R-:W-:Y:S02]  /*122c0*/  SEL R38, RZ, 0x1, P2 ;  /* 0x00000001ff267807 */ /* 0x000fe40001000000 */
[----:B------:R-:W-:Y:S01]  /*122d0*/  SEL R162, RZ, 0x10000, P5 ;  /* 0x00010000ffa27807 */ /* 0x000fe20002800000 */
[----:B------:R-:W-:Y:S01]  /*122e0*/  FFMA.FTZ R32, R33, R224, 1.1641532182693481445e-10 ;  /* 0x2f00000021207423 */ /* 0x000fe200000100e0 */
[----:B------:R-:W-:Y:S01]  /*122f0*/  SEL R219, RZ, 0x100, P4 ;  /* 0x00000100ffdb7807 */ /* 0x000fe20002000000 */
[----:B------:R-:W-:Y:S01]  /*12300*/  IMAD.WIDE.U32 R38, R38, 0x1000000, RZ ;  /* 0x0100000026267825 */ /* 0x000fe200078e00ff */
[----:B------:R-:W-:Y:S02]  /*12310*/  LOP3.LUT P5, RZ, R215, 0x4, RZ, 0xc0, !PT ;  /* 0x00000004d7ff7812 */ /* 0x000fe400078ac0ff */
[----:B------:R-:W-:-:S02]  /*12320*/  FSETP.GTU.FTZ.AND P2, PT, R32, R223, PT ;  /* 0x000000df2000720b */ /* 0x000fc40003f5c000 */
[----:B------:R-:W0:Y:S01]  /*12330*/  @P1 LDC.64 R32, c[0x0][0x230] ;  /* 0x00008c00ff201b82 */ /* 0x000e220000000a00 */
[----:B------:R-:W-:Y:S02]  /*12340*/  LOP3.LUT P4, RZ, R215, 0x2, RZ, 0xc0, !PT ;  /* 0x00000002d7ff7812 */ /* 0x000fe4000788c0ff */
[----:B------:R-:W-:Y:S02]  /*12350*/  SHF.L.U32 R40, R40, 0x10, RZ ;  /* 0x0000001028287819 */ /* 0x000fe400000006ff */
[----:B------:R-:W-:Y:S02]  /*12360*/  SEL R36, RZ, 0x1, P4 ;  /* 0x00000001ff247807 */ /* 0x000fe40002000000 */
[----:B------:R-:W-:Y:S01]  /*12370*/  SEL R34, RZ, 0x1, P5 ;  /* 0x00000001ff227807 */ /* 0x000fe20002800000 */
[----:B------:R-:W-:Y:S01]  /*12380*/  FMUL.FTZ R41, R40, R225 ;  /* 0x000000e128297220 */ /* 0x000fe20000410000 */
[----:B------:R-:W-:Y:S01]  /*12390*/  PRMT R42, R139, 0x7632, R42 ;  /* 0x000076328b2a7816 */ /* 0x000fe2000000002a */
[----:B------:R-:W-:Y:S01]  /*123a0*/  IMAD.WIDE.U32 R36, R36, 0x10000, RZ ;  /* 0x0001000024247825 */ /* 0x000fe200078e00ff */
[----:B------:R-:W-:-:S03]  /*123b0*/  SEL R40, RZ, 0x1000000, P2 ;  /* 0x01000000ff287807 */ /* 0x000fc60001000000 */
[----:B------:R-:W-:Y:S01]  /*123c0*/  FMUL.FTZ R41, R41, R222 ;  /* 0x000000de29297220 */ /* 0x000fe20000410000 */
[----:B------:R-:W-:Y:S01]  /*123d0*/  LOP3.LUT P6, RZ, R215, 0x8, RZ, 0xc0, !PT ;  /* 0x00000008d7ff7812 */ /* 0x000fe200078cc0ff */
[----:B------:R-:W-:Y:S01]  /*123e0*/  IMAD.WIDE.U32 R34, R34, 0x100, RZ ;  /* 0x0000010022227825 */ /* 0x000fe200078e00ff */
[----:B------:R-:W-:Y:S02]  /*123f0*/  LOP3.LUT R219, R219, R40, R162, 0xfe, !PT ;  /* 0x00000028dbdb7212 */ /* 0x000fe400078efea2 */
[----:B------:R-:W-:Y:S01]  /*12400*/  FSEL R41, R41, RZ, !P2 ;  /* 0x000000ff29297208 */ /* 0x000fe20005000000 */
[----:B------:R-:W-:Y:S01]  /*12410*/  IMAD.U32 R42, R42, 0x10000, RZ ;  /* 0x000100002a2a7824 */ /* 0x000fe200078e00ff */
[----:B------:R-:W-:Y:S02]  /*12420*/  LOP3.LUT R36, R34, R38, R36, 0xfe, !PT ;  /* 0x0000002622247212 */ /* 0x000fe400078efe24 */
[----:B------:R-:W-:Y:S01]  /*12430*/  SEL R38, RZ, 0x1, P3 ;  /* 0x00000001ff267807 */ /* 0x000fe20001800000 */
[----:B------:R-:W-:Y:S01]  /*12440*/  FMUL.FTZ R47, R41, R42 ;  /* 0x0000002a292f7220 */ /* 0x000fe20000410000 */
[----:B------:R-:W-:Y:S01]  /*12450*/  SEL R43, RZ, 0x1, P6 ;  /* 0x00000001ff2b7807 */ /* 0x000fe20003000000 */
[----:B------:R-:W-:Y:S01]  /*12460*/  IMAD.WIDE.U32 R40, R227, 0x20, R232 ;  /* 0x00000020e3287825 */ /* 0x000fe200078e00e8 */
[----:B------:R-:W-:-:S03]  /*12470*/  IADD3 R228, R221, 0xc0, RZ ;  /* 0x000000c0dde47810 */ /* 0x000fc60007ffe0ff */
        /* <DEDUP_REMOVED lines=25> */
.L_x_22524:
[----:B------:R-:W-:-:S07]  /*12610*/  IMAD.MOV.U32 R162, RZ, RZ, R202 ;  /* 0x000000ffffa27224 */ /* 0x000fce00078e00ca */
.L_x_22525:
[----:B------:R-:W-:Y:S05]  /*12620*/  BSYNC B1 ;  /* 0x0000000000017941 */ /* 0x000fea0003800000 */
.L_x_22523:
        /* <DEDUP_REMOVED lines=16> */
.L_x_22529:
[----:B------:R-:W-:Y:S05]  /*12730*/  BSYNC B2 ;  /* 0x0000000000027941 */ /* 0x000fea0003800000 */
.L_x_22528:
        /* <DEDUP_REMOVED lines=44> */
.L_x_22527:
[----:B------:R-:W-:Y:S05]  /*12a00*/  BSYNC B1 ;  /* 0x0000000000017941 */ /* 0x000fea0003800000 */
.L_x_22526:
        /* <DEDUP_REMOVED lines=25> */
.L_x_22531:
[----:B------:R-:W-:-:S07]  /*12ba0*/  MOV R32, R202 ;  /* 0x000000ca00207202 */ /* 0x000fce0000000f00 */
.L_x_22532:
[----:B------:R-:W-:Y:S05]  /*12bb0*/  BSYNC B1 ;  /* 0x0000000000017941 */ /* 0x000fea0003800000 */
.L_x_22530:
        /* <DEDUP_REMOVED lines=16> */
.L_x_22536:
[----:B------:R-:W-:Y:S05]  /*12cc0*/  BSYNC B2 ;  /* 0x0000000000027941 */ /* 0x000fea0003800000 */
.L_x_22535:
        /* <DEDUP_REMOVED lines=44> */
.L_x_22534:
[----:B------:R-:W-:Y:S05]  /*12f90*/  BSYNC B1 ;  /* 0x0000000000017941 */ /* 0x000fea0003800000 */
.L_x_22533:
        /* <DEDUP_REMOVED lines=25> */
.L_x_22538:
[----:B------:R-:W-:-:S07]  /*13130*/  IMAD.MOV.U32 R32, RZ, RZ, R202 ;  /* 0x000000ffff207224 */ /* 0x000fce00078e00ca */
.L_x_22539:
[----:B------:R-:W-:Y:S05]  /*13140*/  BSYNC B1 ;  /* 0x0000000000017941 */ /* 0x000fea0003800000 */
.L_x_22537:
        /* <DEDUP_REMOVED lines=16> */
.L_x_22543:
[----:B------:R-:W-:Y:S05]  /*13250*/  BSYNC B2 ;  /* 0x0000000000027941 */ /* 0x000fea0003800000 */
.L_x_22542:
        /* <DEDUP_REMOVED lines=44> */
.L_x_22541:
[----:B------:R-:W-:Y:S05]  /*13520*/  BSYNC B1 ;  /* 0x0000000000017941 */ /* 0x000fea0003800000 */
.L_x_22540:
        /* <DEDUP_REMOVED lines=25> */
.L_x_22545:
[----:B------:R-:W-:-:S07]  /*136c0*/  MOV R43, R202 ;  /* 0x000000ca002b7202 */ /* 0x000fce0000000f00 */
.L_x_22546:
[----:B------:R-:W-:Y:S05]  /*136d0*/  BSYNC B1 ;  /* 0x0000000000017941 */ /* 0x000fea0003800000 */
.L_x_22544:
        /* <DEDUP_REMOVED lines=16> */
.L_x_22550:
[----:B------:R-:W-:Y:S05]  /*137e0*/  BSYNC B2 ;  /* 0x0000000000027941 */ /* 0x000fea0003800000 */
.L_x_22549:
        /* <DEDUP_REMOVED lines=44> */
.L_x_22548:
[----:B------:R-:W-:Y:S05]  /*13ab0*/  BSYNC B1 ;  /* 0x0000000000017941 */ /* 0x000fea0003800000 */
.L_x_22547:
        /* <DEDUP_REMOVED lines=23> */
.L_x_22552:
[----:B------:R-:W-:-:S07]  /*13c30*/  IMAD.MOV.U32 R218, RZ, RZ, R202 ;  /* 0x000000ffffda7224 */ /* 0x000fce00078e00ca */
.L_x_22553:
[----:B------:R-:W-:Y:S05]  /*13c40*/  BSYNC B1 ;  /* 0x0000000000017941 */ /* 0x000fea0003800000 */
.L_x_22551:
        /* <DEDUP_REMOVED lines=16> */
.L_x_22557:
[----:B------:R-:W-:Y:S05]  /*13d50*/  BSYNC B2 ;  /* 0x0000000000027941 */ /* 0x000fea0003800000 */
.L_x_22556:
        /* <DEDUP_REMOVED lines=44> */
.L_x_22555:
[----:B------:R-:W-:Y:S05]  /*14020*/  BSYNC B1 ;  /* 0x0000000000017941 */ /* 0x000fea0003800000 */
.L_x_22554:
[----:B------:R-:W-:Y:S01]  /*14030*/  I2FP.F32.U32 R33, R218 ;  /* 0x000000da00217245 */ /* 0x000fe20000201000 */
[----:B------:R-:W-:Y:S01]  /*14040*/  BSSY B1, `(.L_x_22558) ;  /* 0x0000017000017945 */ /* 0x000fe20003800000 */
[----:B------:R-:W-:Y:S02]  /*14050*/  SHF.L.U32 R36, R34, 0x10, RZ ;  /* 0x0000001022247819 */ /* 0x000fe400000006ff */
[----:B------:R-:W-:Y:S01]  /*14060*/  ISETP.NE.AND P4, PT, R38, 0x1, PT ;  /* 0x000000012600780c */ /* 0x000fe20003f85270 */
[----:B------:R-:W-:Y:S01]  /*14070*/  FFMA.FTZ R32, R33, R224, 1.1641532182693481445e-10 ;  /* 0x2f00000021207423 */ /* 0x000fe200000100e0 */
[----:B------:R-:W-:Y:S01]  /*14080*/  PRMT R37, R34, 0x7632, R37 ;  /* 0x0000763222257816 */ /* 0x000fe20000000025 */
[----:B------:R-:W-:Y:S01]  /*14090*/  FMUL.FTZ R33, R36, R225 ;  /* 0x000000e124217220 */ /* 0x000fe20000410000 */
[----:B------:R-:W-:Y:S01]  /*140a0*/  IMAD.U32 R36, R134, 0x10000, RZ ;  /* 0x0001000086247824 */ /* 0x000fe200078e00ff */
        /* <DEDUP_REMOVED lines=15> */
.L_x_22559:
[----:B------:R-:W-:-:S07]  /*141a0*/  MOV R34, R202 ;  /* 0x000000ca00227202 */ /* 0x000fce0000000f00 */
.L_x_22560:
[----:B------:R-:W-:Y:S05]  /*141b0*/  BSYNC B1 ;  /* 0x0000000000017941 */ /* 0x000fea0003800000 */
.L_x_22558:
        /* <DEDUP_REMOVED lines=16> */
.L_x_22564:
[----:B------:R-:W-:Y:S05]  /*142c0*/  BSYNC B2 ;  /* 0x0000000000027941 */ /* 0x000fea0003800000 */
.L_x_22563:
        /* <DEDUP_REMOVED lines=44> */
.L_x_22562:
[----:B------:R-:W-:Y:S05]  /*14590*/  BSYNC B1 ;  /* 0x0000000000017941 */ /* 0x000fea0003800000 */
.L_x_22561:
        /* <DEDUP_REMOVED lines=23> */
.L_x_22566:
[----:B------:R-:W-:-:S07]  /*14710*/  IMAD.MOV.U32 R34, RZ, RZ, R202 ;  /* 0x000000ffff227224 */ /* 0x000fce00078e00ca */
.L_x_22567:
[----:B------:R-:W-:Y:S05]  /*14720*/  BSYNC B1 ;  /* 0x0000000000017941 */ /* 0x000fea0003800000 */
.L_x_22565:
        /* <DEDUP_REMOVED lines=16> */
.L_x_22571:
[----:B------:R-:W-:Y:S05]  /*14830*/  BSYNC B2 ;  /* 0x0000000000027941 */ /* 0x000fea0003800000 */
.L_x_22570:
        /* <DEDUP_REMOVED lines=44> */
.L_x_22569:
[----:B------:R-:W-:Y:S05]  /*14b00*/  BSYNC B1 ;  /* 0x0000000000017941 */ /* 0x000fea0003800000 */
.L_x_22568:
        /* <DEDUP_REMOVED lines=23> */
.L_x_22573:
[----:B------:R-:W-:-:S07]  /*14c80*/  MOV R39, R202 ;  /* 0x000000ca00277202 */ /* 0x000fce0000000f00 */
.L_x_22574:
[----:B------:R-:W-:Y:S05]  /*14c90*/  BSYNC B1 ;  /* 0x0000000000017941 */ /* 0x000fea0003800000 */
.L_x_22572:
        /* <DEDUP_REMOVED lines=18> */
.L_x_22578:
[----:B------:R-:W-:Y:S05]  /*14dc0*/  BSYNC B2 ;  /* 0x0000000000027941 */ /* 0x000fea0003800000 */
.L_x_22577:
        /* <DEDUP_REMOVED lines=44> */
.L_x_22576:
[----:B------:R-:W-:Y:S05]  /*15090*/  BSYNC B1 ;  /* 0x0000000000017941 */ /* 0x000fea0003800000 */
.L_x_22575:
[----:B------:R-:W-:Y:S01]  /*150a0*/  I2FP.F32.U32 R33, R39 ;  /* 0x0000002700217245 */ /* 0x000fe20000201000 */
[----:B------:R-:W-:Y:S01]  /*150b0*/  IMAD.U32 R34, R229, 0x10000, RZ ;  /* 0x00010000e5227824 */ /* 0x000fe200078e00ff */
[----:B------:R-:W-:Y:S01]  /*150c0*/  SEL R163, RZ, 0x1, P3 ;  /* 0x00000001ffa37807 */ /* 0x000fe20001800000 */
[----:B------:R-:W-:Y:S01]  /*150d0*/  IMAD.WIDE.U32 R236, R228, 0x20, R232 ;  /* 0x00000020e4ec7825 */ /* 0x000fe200078e00e8 */
[----:B------:R-:W-:-:S03]  /*150e0*/  SEL R35, RZ, 0x10000, P5 ;  /* 0x00010000ff237807 */ /* 0x000fc60002800000 */
[----:B------:R-:W-:Y:S01]  /*150f0*/  FFMA.FTZ R32, R33, R224, 1.1641532182693481445e-10 ;  /* 0x2f00000021207423 */ /* 0x000fe200000100e0 */
[----:B------:R-:W-:Y:S02]  /*15100*/  SEL R234, RZ, 0x100, P4 ;  /* 0x00000100ffea7807 */ /* 0x000fe40002000000 */
[----:B------:R-:W-:Y:S01]  /*15110*/  SEL R218, RZ, 0x1, P2 ;  /* 0x00000001ffda7807 */ /* 0x000fe20001000000 */
[----:B------:R0:W-:Y:S01]  /*15120*/  STG.E.128 desc[UR4][R236.64], R40 ;  /* 0x00000028ec007986 */ /* 0x0001e2000c101d04 */
[----:B------:R-:W-:Y:S02]  /*15130*/  FSETP.GTU.FTZ.AND P3, PT, R32, R223, PT ;  /* 0x000000df2000720b */ /* 0x000fe40003f7c000 */
[C---:B------:R-:W-:Y:S01]  /*15140*/  LOP3.LUT P5, RZ, R215.reuse, 0x4, RZ, 0xc0, !PT ;  /* 0x00000004d7ff7812 */ /* 0x040fe200078ac0ff */
[----:B------:R-:W-:Y:S01]  /*15150*/  IMAD.WIDE.U32 R218, R218, 0x1000000, RZ ;  /* 0x01000000dada7825 */ /* 0x000fe200078e00ff */
[----:B------:R-:W-:Y:S02]  /*15160*/  SEL R32, RZ, 0x1000000, P3 ;  /* 0x01000000ff207807 */ /* 0x000fe40001800000 */
[----:B------:R-:W-:-:S02]  /*15170*/  LOP3.LUT P4, RZ, R215, 0x2, RZ, 0xc0, !PT ;  /* 0x00000002d7ff7812 */ /* 0x000fc4000788c0ff */
[----:B------:R-:W-:Y:S01]  /*15180*/  LOP3.LUT R234, R234, R32, R35, 0xfe, !PT ;  /* 0x00000020eaea7212 */ /* 0x000fe200078efe23 */
[----:B------:R-:W-:Y:S01]  /*15190*/  FMUL.FTZ R35, R34, R225 ;  /* 0x000000e122237220 */ /* 0x000fe20000410000 */
[----:B------:R-:W-:Y:S01]  /*151a0*/  SEL R162, RZ, 0x1, P4 ;  /* 0x00000001ffa27807 */ /* 0x000fe20002000000 */
[----:B------:R-:W1:Y:S01]  /*151b0*/  @P1 LDC.64 R32, c[0x0][0x230] ;  /* 0x00008c00ff201b82 */ /* 0x000e620000000a00 */
[----:B------:R-:W-:Y:S01]  /*151c0*/  SEL R34, RZ, 0x1, P5 ;  /* 0x00000001ff227807 */ /* 0x000fe20002800000 */
[----:B------:R-:W-:Y:S01]  /*151d0*/  FMUL.FTZ R39, R35, R222 ;  /* 0x000000de23277220 */ /* 0x000fe20000410000 */
[----:B------:R-:W-:Y:S02]  /*151e0*/  PRMT R229, R135, 0x7632, R229 ;  /* 0x0000763287e57816 */ /* 0x000fe400000000e5 */
[----:B------:R-:W-:Y:S01]  /*151f0*/  LOP3.LUT R219, R219, R234, R163, 0xfe, !PT ;  /* 0x000000eadbdb7212 */ /* 0x000fe200078efea3 */
[----:B------:R-:W-:Y:S01]  /*15200*/  IMAD.WIDE.U32 R162, R162, 0x10000, RZ ;  /* 0x00010000a2a27825 */ /* 0x000fe200078e00ff */
[----:B------:R-:W-:-:S02]  /*15210*/  SHF.L.U32 R234, R229, 0x10, RZ ;  /* 0x00000010e5ea7819 */ /* 0x000fc400000006ff */
[----:B------:R-:W-:Y:S01]  /*15220*/  FSEL R39, R39, RZ, !P3 ;  /* 0x000000ff27277208 */ /* 0x000fe20005800000 */
[----:B------:R-:W-:Y:S01]  /*15230*/  IMAD.WIDE.U32 R34, R34, 0x100, RZ ;  /* 0x0000010022227825 */ /* 0x000fe200078e00ff */
[----:B------:R-:W-:-:S03]  /*15240*/  LOP3.LUT P6, RZ, R215, 0x8, RZ, 0xc0, !PT ;  /* 0x00000008d7ff7812 */ /* 0x000fc600078cc0ff */
[----:B------:R-:W-:Y:S01]  /*15250*/  FMUL.FTZ R39, R39, R234 ;  /* 0x000000ea27277220 */ /* 0x000fe20000410000 */
[----:B------:R-:W-:Y:S01]  /*15260*/  LOP3.LUT R35, R35, R219, R163, 0xfe, !PT ;  /* 0x000000db23237212 */ /* 0x000fe200078efea3 */
[----:B------:R-:W-:Y:S01]  /*15270*/  VIADD R219, R221, 0xe0 ;  /* 0x000000e0dddb7836 */ /* 0x000fe20000000000 */
[----:B------:R-:W-:Y:S01]  /*15280*/  LOP3.LUT R218, R34, R218, R162, 0xfe, !PT ;  /* 0x000000da22da7212 */ /* 0x000fe200078efea2 */
[----:B------:R-:W-:Y:S01]  /*15290*/  @P0 FADD.FTZ R39, R95, R39 ;  /* 0x000000275f270221 */ /* 0x000fe20000010000 */
[----:B------:R-:W-:Y:S01]  /*152a0*/  SEL R163, RZ, 0x1, P6 ;  /* 0x00000001ffa37807 */ /* 0x000fe20003000000 */
[----:B------:R-:W-:-:S03]  /*152b0*/  IMAD.WIDE.U32 R234, R228, 0x8, R230 ;  /* 0x00000008e4ea7825 */ /* 0x000fc600078e00e6 */
[----:B------:R-:W-:Y:S01]  /*152c0*/  LOP3.LUT R34, R218, R163, RZ, 0xfc, !PT ;  /* 0x000000a3da227212 */ /* 0x000fe200078efcff */
[C---:B------:R-:W-:Y:S01]  /*152d0*/  IMAD.WIDE.U32 R160, R219.reuse, 0x10, R160 ;  /* 0x00000010dba07825 */ /* 0x040fe200078e00a0 */
[----:B------:R0:W-:Y:S03]  /*152e0*/  STG.E.128 desc[UR4][R236.64+0x10], R36 ;  /* 0x00001024ec007986 */ /* 0x0001e6000c101d04 */
[----:B-1----:R-:W-:Y:S01]  /*152f0*/  @P1 IMAD.WIDE.U32 R32, R219, 0x20, R32 ;  /* 0x00000020db201825 */ /* 0x002fe200078e0020 */
[----:B------:R0:W-:Y:S04]  /*15300*/  STG.E.64 desc[UR4][R234.64], R34 ;  /* 0x00000022ea007986 */ /* 0x0001e8000c101b04 */
[----:B------:R-:W5:Y:S04]  /*15310*/  LDG.E.128 R160, desc[UR4][R160.64] ;  /* 0x00000004a0a07981 */ /* 0x000f68000c1e1d00 */
[----:B------:R0:W5:Y:S04]  /*15320*/  @P1 LDG.E.128 R96, desc[UR4][R32.64] ;  /* 0x0000000420601981 */ /* 0x000168000c1e1d00 */
[----:B------:R0:W5:Y:S01]  /*15330*/  @P1 LDG.E.128 R92, desc[UR4][R32.64+0x10] ;  /* 0x00001004205c1981 */ /* 0x000162000c1e1d00 */
        /* <DEDUP_REMOVED lines=12> */
.L_x_22580:
[----:B------:R-:W-:-:S07]  /*15400*/  MOV R218, R202 ;  /* 0x000000ca00da7202 */ /* 0x000fce0000000f00 */
.L_x_22581:
[----:B------:R-:W-:Y:S05]  /*15410*/  BSYNC B1 ;  /* 0x0000000000017941 */ /* 0x000fea0003800000 */
.L_x_22579:
        /* <DEDUP_REMOVED lines=16> */
.L_x_22585:
[----:B------:R-:W-:Y:S05]  /*15520*/  BSYNC B2 ;  /* 0x0000000000027941 */ /* 0x000fea0003800000 */
.L_x_22584:
        /* <DEDUP_REMOVED lines=44> */
.L_x_22583:
[----:B------:R-:W-:Y:S05]  /*157f0*/  BSYNC B1 ;  /* 0x0000000000017941 */ /* 0x000fea0003800000 */
.L_x_22582:
[----:B------:R-:W-:Y:S01]  /*15800*/  I2FP.F32.U32 R33, R218 ;  /* 0x000000da00217245 */ /* 0x000fe20000201000 */
[C---:B-----5:R-:W-:Y:S01]  /*15810*/  IMAD.U32 R34, R160.reuse, 0x10000, RZ ;  /* 0x00010000a0227824 */ /* 0x060fe200078e00ff */
        /* <DEDUP_REMOVED lines=22> */
.L_x_22587:
[----:B------:R-:W-:-:S07]  /*15980*/  MOV R33, R202 ;  /* 0x000000ca00217202 */ /* 0x000fce0000000f00 */
.L_x_22588:
[----:B------:R-:W-:Y:S05]  /*15990*/  BSYNC B1 ;  /* 0x0000000000017941 */ /* 0x000fea0003800000 */
.L_x_22586:
        /* <DEDUP_REMOVED lines=16> */
.L_x_22592:
[----:B------:R-:W-:Y:S05]  /*15aa0*/  BSYNC B2 ;  /* 0x0000000000027941 */ /* 0x000fea0003800000 */
.L_x_22591:
        /* <DEDUP_REMOVED lines=44> */
.L_x_22590:
[----:B------:R-:W-:Y:S05]  /*15d70*/  BSYNC B1 ;  /* 0x0000000000017941 */ /* 0x000fea0003800000 */
.L_x_22589:
        /* <DEDUP_REMOVED lines=23> */
.L_x_22594:
[----:B------:R-:W-:-:S07]  /*15ef0*/  MOV R160, R202 ;  /* 0x000000ca00a07202 */ /* 0x000fce0000000f00 */
.L_x_22595:
[----:B------:R-:W-:Y:S05]  /*15f00*/  BSYNC B1 ;  /* 0x0000000000017941 */ /* 0x000fea0003800000 */
.L_x_22593:
        /* <DEDUP_REMOVED lines=16> */
.L_x_22599:
[----:B------:R-:W-:Y:S05]  /*16010*/  BSYNC B2 ;  /* 0x0000000000027941 */ /* 0x000fea0003800000 */
.L_x_22598:
        /* <DEDUP_REMOVED lines=44> */
.L_x_22597:
[----:B------:R-:W-:Y:S05]  /*162e0*/  BSYNC B1 ;  /* 0x0000000000017941 */ /* 0x000fea0003800000 */
.L_x_22596:
        /* <DEDUP_REMOVED lines=22> */
.L_x_22601:
[----:B------:R-:W-:-:S07]  /*16450*/  MOV R35, R202 ;  /* 0x000000ca00237202 */ /* 0x000fce0000000f00 */
.L_x_22602:
[----:B------:R-:W-:Y:S05]  /*16460*/  BSYNC B1 ;  /* 0x0000000000017941 */ /* 0x000fea0003800000 */
.L_x_22600:
        /* <DEDUP_REMOVED lines=16> */
.L_x_22606:
[----:B------:R-:W-:Y:S05]  /*16570*/  BSYNC B2 ;  /* 0x0000000000027941 */ /* 0x000fea0003800000 */
.L_x_22605:
        /* <DEDUP_REMOVED lines=44> */
.L_x_22604:
[----:B------:R-:W-:Y:S05]  /*16840*/  BSYNC B1 ;  /* 0x0000000000017941 */ /* 0x000fea0003800000 */
.L_x_22603:
        /* <DEDUP_REMOVED lines=21> */
.L_x_22608:
[----:B------:R-:W-:-:S07]  /*169a0*/  MOV R218, R202 ;  /* 0x000000ca00da7202 */ /* 0x000fce0000000f00 */
.L_x_22609:
[----:B------:R-:W-:Y:S05]  /*169b0*/  BSYNC B1 ;  /* 0x0000000000017941 */ /* 0x000fea0003800000 */
.L_x_22607:
        /* <DEDUP_REMOVED lines=16> */
.L_x_22613:
[----:B------:R-:W-:Y:S05]  /*16ac0*/  BSYNC B2 ;  /* 0x0000000000027941 */ /* 0x000fea0003800000 */
.L_x_22612:
        /* <DEDUP_REMOVED lines=44> */
.L_x_22611:
[----:B------:R-:W-:Y:S05]  /*16d90*/  BSYNC B1 ;  /* 0x0000000000017941 */ /* 0x000fea0003800000 */
.L_x_22610:
[----:B------:R-:W-:Y:S01]  /*16da0*/  I2FP.F32.U32 R161, R218 ;  /* 0x000000da00a17245 */ /* 0x000fe20000201000 */
[C---:B------:R-:W-:Y:S01]  /*16db0*/  IMAD.U32 R218, R162.reuse, 0x10000, RZ ;  /* 0x00010000a2da7824 */ /* 0x040fe200078e00ff */
        /* <DEDUP_REMOVED lines=20> */
.L_x_22615:
[----:B------:R-:W-:-:S07]  /*16f00*/  MOV R161, R202 ;  /* 0x000000ca00a17202 */ /* 0x000fce0000000f00 */
.L_x_22616:
[----:B------:R-:W-:Y:S05]  /*16f10*/  BSYNC B1 ;  /* 0x0000000000017941 */ /* 0x000fea0003800000 */
.L_x_22614:
        /* <DEDUP_REMOVED lines=16> */
.L_x_22620:
[----:B------:R-:W-:Y:S05]  /*17020*/  BSYNC B2 ;  /* 0x0000000000027941 */ /* 0x000fea0003800000 */
.L_x_22619:
        /* <DEDUP_REMOVED lines=44> */
.L_x_22618:
[----:B------:R-:W-:Y:S05]  /*172f0*/  BSYNC B1 ;  /* 0x0000000000017941 */ /* 0x000fea0003800000 */
.L_x_22617:
        /* <DEDUP_REMOVED lines=21> */
.L_x_22622:
[----:B------:R-:W-:-:S07]  /*17450*/  MOV R162, R202 ;  /* 0x000000ca00a27202 */ /* 0x000fce0000000f00 */
.L_x_22623:
[----:B------:R-:W-:Y:S05]  /*17460*/  BSYNC B1 ;  /* 0x0000000000017941 */ /* 0x000fea0003800000 */
.L_x_22621:
        /* <DEDUP_REMOVED lines=16> */
.L_x_22627:
[----:B------:R-:W-:Y:S05]  /*17570*/  BSYNC B2 ;  /* 0x0000000000027941 */ /* 0x000fea0003800000 */
.L_x_22626:
        /* <DEDUP_REMOVED lines=44> */
.L_x_22625:
[----:B------:R-:W-:Y:S05]  /*17840*/  BSYNC B1 ;  /* 0x0000000000017941 */ /* 0x000fea0003800000 */
.L_x_22624:
[----:B------:R-:W-:Y:S01]  /*17850*/  I2FP.F32.U32 R229, R162 ;  /* 0x000000a200e57245 */ /* 0x000fe20000201000 */
[----:B------:R-:W-:Y:S01]  /*17860*/  IMAD.U32 R218, R163, 0x10000, RZ ;  /* 0x00010000a3da7824 */ /* 0x000fe200078e00ff */
[----:B------:R-:W-:Y:S01]  /*17870*/  ISETP.NE.AND P6, PT, R235, 0x1, PT ;  /* 0x00000001eb00780c */ /* 0x000fe20003fc5270 */
[----:B------:R-:W-:Y:S02]  /*17880*/  BSSY B1, `(.L_x_22628) ;  /* 0x0000014000017945 */ /* 0x000fe40003800000 */
[----:B------:R-:W-:Y:S01]  /*17890*/  FFMA.FTZ R162, R229, R224, 1.1641532182693481445e-10 ;  /* 0x2f000000e5a27423 */ /* 0x000fe200000100e0 */
[----:B------:R-:W-:Y:S01]  /*178a0*/  FMUL.FTZ R229, R218, R225 ;  /* 0x000000e1dae57220 */ /* 0x000fe20000410000 */
[----:B------:R-:W-:-:S03]  /*178b0*/  IADD3 R218, R235, 0x1, RZ ;  /* 0x00000001ebda7810 */ /* 0x000fc60007ffe0ff */
[----:B------:R-:W-:Y:S01]  /*178c0*/  FMUL.FTZ R229, R229, R222 ;  /* 0x000000dee5e57220 */ /* 0x000fe20000410000 */
[----:B------:R-:W-:-:S04]  /*178d0*/  FSETP.GTU.FTZ.AND P5, PT, R162, R223, PT ;  /* 0x000000dfa200720b */ /* 0x000fc80003fbc000 */
[----:B------:R-:W-:Y:S02]  /*178e0*/  FSEL R162, R229, RZ, !P5 ;  /* 0x000000ffe5a27208 */ /* 0x000fe40006800000 */
[----:B------:R-:W-:-:S03]  /*178f0*/  PRMT R229, R163, 0x7632, R229 ;  /* 0x00007632a3e57816 */ /* 0x000fc600000000e5 */
        /* <DEDUP_REMOVED lines=11> */
.L_x_22629:
[----:B------:R-:W-:-:S07]  /*179b0*/  MOV R163, R202 ;  /* 0x000000ca00a37202 */ /* 0x000fce0000000f00 */
.L_x_22630:
[----:B------:R-:W-:Y:S05]  /*179c0*/  BSYNC B1 ;  /* 0x0000000000017941 */ /* 0x000fea0003800000 */
.L_x_22628:
        /* <DEDUP_REMOVED lines=18> */
.L_x_22634:
[----:B------:R-:W-:Y:S05]  /*17af0*/  BSYNC B2 ;  /* 0x0000000000027941 */ /* 0x000fea0003800000 */
.L_x_22633:
        /* <DEDUP_REMOVED lines=44> */
.L_x_22632:
[----:B------:R-:W-:Y:S05]  /*17dc0*/  BSYNC B1 ;  /* 0x0000000000017941 */ /* 0x000fea0003800000 */
.L_x_22631:
        /* <DEDUP_REMOVED lines=9> */
[----:B------:R-:W-:Y:S01]  /*17e60*/  LOP3.LUT P6, RZ, R215, 0x4, RZ, 0xc0, !PT ;  /* 0x00000004d7ff7812 */ /* 0x000fe200078cc0ff */
[----:B------:R-:W-:Y:S01]  /*17e70*/  IMAD.WIDE.U32 R230, R219, 0x8, R230 ;  /* 0x00000008dbe67825 */ /* 0x000fe200078e00e6 */
[----:B------:R0:W-:Y:S03]  /*17e80*/  STG.E.128 desc[UR4][R232.64], R32 ;  /* 0x00000020e8007986 */ /* 0x0001e6000c101d04 */
        /* <DEDUP_REMOVED lines=46> */
[----:B------:R-:W-:Y:S01]  /*18170*/  IMAD.U32 R236, R229, 0x10000, RZ ;  /* 0x00010000e5ec7824 */ /* 0x000fe200078e00ff */
[----:B------:R-:W-:Y:S02]  /*18180*/  SEL R229, RZ, 0x100, P4 ;  /* 0x00000100ffe57807 */ /* 0x000fe40002000000 */
[----:B------:R-:W-:Y:S01]  /*18190*/  FADD.FTZ R238, R40, R163 ;  /* 0x000000a328ee7221 */ /* 0x000fe20000010000 */
[----:B------:R-:W-:Y:S01]  /*181a0*/  FSETP.GTU.FTZ.AND P4, PT, R224, R223, PT ;  /* 0x000000dfe000720b */ /* 0x000fe20003f9c000 */
[----:B------:R-:W-:Y:S02]  /*181b0*/  FMUL.FTZ R225, R236, R225 ;  /* 0x000000e1ece17220 */ /* 0x000fe40000410000 */
[----:B------:R-:W-:Y:S01]  /*181c0*/  FADD.FTZ R163, R41, R238 ;  /* 0x000000ee29a37221 */ /* 0x000fe20000010000 */
[----:B------:R-:W-:-:S03]  /*181d0*/  SEL R238, RZ, 0x1000000, P4 ;  /* 0x01000000ffee7807 */ /* 0x000fc60002000000 */
[----:B------:R-:W-:Y:S01]  /*181e0*/  FADD.FTZ R224, R42, R163 ;  /* 0x000000a32ae07221 */ /* 0x000fe20000010000 */
[----:B------:R-:W-:Y:S01]  /*181f0*/  FMUL.FTZ R163, R225, R222 ;  /* 0x000000dee1a37220 */ /* 0x000fe20000410000 */
[----:B------:R-:W-:Y:S02]  /*18200*/  LOP3.LUT R238, R229, R238, R234, 0xfe, !PT ;  /* 0x000000eee5ee7212 */ /* 0x000fe400078efeea */
[----:B------:R-:W-:Y:S01]  /*18210*/  FADD.FTZ R223, R43, R224 ;  /* 0x000000e02bdf7221 */ /* 0x000fe20000010000 */
[----:B------:R-:W-:Y:S02]  /*18220*/  SEL R234, RZ, 0x1, P2 ;  /* 0x00000001ffea7807 */ /* 0x000fe40001000000 */
[----:B------:R-:W-:Y:S01]  /*18230*/  SEL R224, RZ, 0x1, P1 ;  /* 0x00000001ffe07807 */ /* 0x000fe20000800000 */
[----:B------:R-:W-:Y:S01]  /*18240*/  FADD.FTZ R236, R36, R223 ;  /* 0x000000df24ec7221 */ /* 0x000fe20000010000 */
[----:B------:R-:W-:Y:S01]  /*18250*/  SEL R222, RZ, 0x1, P5 ;  /* 0x00000001ffde7807 */ /* 0x000fe20002800000 */
[----:B------:R-:W-:Y:S01]  /*18260*/  IMAD.WIDE.U32 R234, R234, 0x1000000, RZ ;  /* 0x01000000eaea7825 */ /* 0x000fe200078e00ff */
[----:B------:R-:W-:-:S03]  /*18270*/  ISETP.NE.AND P1, PT, R214, RZ, PT ;  /* 0x000000ffd600720c */ /* 0x000fc60003f25270 */
[----:B------:R-:W-:Y:S01]  /*18280*/  FADD.FTZ R229, R37, R236 ;  /* 0x000000ec25e57221 */ /* 0x000fe20000010000 */
[----:B------:R-:W-:Y:S01]  /*18290*/  IMAD.WIDE.U32 R224, R224, 0x10000, RZ ;  /* 0x00010000e0e07825 */ /* 0x000fe200078e00ff */
[----:B------:R-:W-:-:S03]  /*182a0*/  LOP3.LUT R235, R235, R238, R237, 0xfe, !PT ;  /* 0x000000eeebeb7212 */ /* 0x000fc600078efeed */
[----:B------:R-:W-:-:S03]  /*182b0*/  IMAD.WIDE.U32 R222, R222, 0x100, RZ ;  /* 0x00000100dede7825 */ /* 0x000fc600078e00ff */
[----:B------:R-:W-:Y:S01]  /*182c0*/  LOP3.LUT R234, R222, R234, R224, 0xfe, !PT ;  /* 0x000000eadeea7212 */ /* 0x000fe200078efee0 */
[----:B------:R-:W-:Y:S01]  /*182d0*/  FADD.FTZ R224, R38, R229 ;  /* 0x000000e526e07221 */ /* 0x000fe20000010000 */
[----:B------:R-:W-:Y:S02]  /*182e0*/  FSEL R222, R163, RZ, !P4 ;  /* 0x000000ffa3de7208 */ /* 0x000fe40006000000 */
[----:B------:R-:W-:Y:S01]  /*182f0*/  LOP3.LUT R223, R223, R235, R225, 0xfe, !PT ;  /* 0x000000ebdfdf7212 */ /* 0x000fe200078efee1 */
[----:B------:R-:W-:Y:S02]  /*18300*/  FADD.FTZ R229, R39, R224 ;  /* 0x000000e027e57221 */ /* 0x000fe40000010000 */
[----:B------:R-:W-:Y:S02]  /*18310*/  FMUL.FTZ R163, R201, R222 ;  /* 0x000000dec9a37220 */ /* 0x000fe40000410000 */
[----:B------:R-:W-:Y:S01]  /*18320*/  FADD.FTZ R222, R32, R229 ;  /* 0x000000e520de7221 */ /* 0x000fe20000010000 */
[----:B------:R-:W-:Y:S01]  /*18330*/  SEL R229, RZ, 0x1, P6 ;  /* 0x00000001ffe57807 */ /* 0x000fe20003000000 */
[----:B------:R-:W-:-:S02]  /*18340*/  @P0 FADD.FTZ R163, R95, R163 ;  /* 0x000000a35fa30221 */ /* 0x000fc40000010000 */
[----:B------:R-:W-:Y:S01]  /*18350*/  FADD.FTZ R225, R33, R222 ;  /* 0x000000de21e17221 */ /* 0x000fe20000010000 */
[----:B------:R-:W-:Y:S02]  /*18360*/  LOP3.LUT R222, R234, R229, RZ, 0xfc, !PT ;  /* 0x000000e5eade7212 */ /* 0x000fe400078efcff */
        /* <DEDUP_REMOVED lines=158> */
.L_x_22648:
[----:B------:R-:W-:Y:S01]  /*18d50*/  FMUL.FTZ R225, R222, R222 ;  /* 0x000000dedee17220 */ /* 0x000fe20000410000 */
[----:B------:R-:W-:Y:S01]  /*18d60*/  ISETP.NE.AND P0, PT, RZ, UR11, PT ;  /* 0x0000000bff007c0c */ /* 0x000fe2000bf05270 */
[----:B-1----:R-:W-:Y:S01]  /*18d70*/  FADD.FTZ R223, R229, R234 ;  /* 0x000000eae5df7221 */ /* 0x002fe20000010000 */
[----:B------:R-:W-:Y:S02]  /*18d80*/  IMAD.U32 R248, R110, 0x10000, RZ ;  /* 0x000100006ef87824 */ /* 0x000fe400078e00ff */
[----:B------:R-:W-:Y:S01]  /*18d90*/  FSEL R230, R225, RZ, P0 ;  /* 0x000000ffe1e67208 */ /* 0x000fe20000000000 */
[----:B------:R-:W-:Y:S01]  /*18da0*/  FFMA.FTZ R223, R223, R224, UR12 ;  /* 0x0000000cdfdf7e23 */ /* 0x000fe200080100e0 */
[----:B------:R-:W-:-:S03]  /*18db0*/  FSEL R224, R222, RZ, !P0 ;  /* 0x000000ffdee07208 */ /* 0x000fc60004000000 */
[----:B------:R-:W-:Y:S02]  /*18dc0*/  FADD.FTZ R223, R223, R230 ;  /* 0x000000e6dfdf7221 */ /* 0x000fe40000010000 */
[--C-:B------:R-:W-:Y:S01]  /*18dd0*/  FADD.FTZ R236, R37, -R224.reuse ;  /* 0x800000e025ec7221 */ /* 0x100fe20000010000 */
[--C-:B------:R-:W-:Y:S01]  /*18de0*/  FADD.FTZ R86, R86, -R224.reuse ;  /* 0x800000e056567221 */ /* 0x100fe20000010000 */
[----:B------:R-:W-:Y:S01]  /*18df0*/  PRMT R37, R131, 0x7632, R37 ;  /* 0x0000763283257816 */ /* 0x000fe20000000025 */
[--C-:B------:R-:W-:Y:S01]  /*18e00*/  FADD.FTZ R87, R87, -R224.reuse ;  /* 0x800000e057577221 */ /* 0x100fe20000010000 */
[----:B------:R-:W1:Y:S01]  /*18e10*/  MUFU.RSQ R223, R223 ;  /* 0x000000df00df7308 */ /* 0x000e620000001400 */
[--C-:B------:R-:W-:Y:S01]  /*18e20*/  FADD.FTZ R238, R39, -R224.reuse ;  /* 0x800000e027ee7221 */ /* 0x100fe20000010000 */
[--C-:B------:R-:W-:Y:S01]  /*18e30*/  FADD.FTZ R242, R35, -R224.reuse ;  /* 0x800000e023f27221 */ /* 0x100fe20000010000 */
[----:B------:R-:W-:Y:S01]  /*18e40*/  SHF.L.U32 R39, R131, 0x10, RZ ;  /* 0x0000001083277819 */ /* 0x000fe200000006ff */
[--C-:B------:R-:W-:Y:S01]  /*18e50*/  FADD.FTZ R240, R32, -R224.reuse ;  /* 0x800000e020f07221 */ /* 0x100fe20000010000 */
[----:B------:R-:W-:Y:S01]  /*18e60*/  FADD.FTZ R32, R33, -R224 ;  /* 0x800000e021207221 */ /* 0x000fe20000010000 */
[----:B------:R-:W-:-:S02]  /*18e70*/  IMAD.U32 R37, R37, 0x10000, RZ ;  /* 0x0001000025257824 */ /* 0x000fc400078e00ff */
[--C-:B------:R-:W-:Y:S01]  /*18e80*/  FADD.FTZ R84, R84, -R224.reuse ;  /* 0x800000e054547221 */ /* 0x100fe20000010000 */
[----:B------:R-:W-:Y:S01]  /*18e90*/  PRMT R33, R130, 0x7632, R33 ;  /* 0x0000763282217816 */ /* 0x000fe20000000021 */
[--C-:B------:R-:W-:Y:S01]  /*18ea0*/  FADD.FTZ R85, R85, -R224.reuse ;  /* 0x800000e055557221 */ /* 0x100fe20000010000 */
[--C-:B------:R-:W-:Y:S01]  /*18eb0*/  FADD.FTZ R90, R90, -R224.reuse ;  /* 0x800000e05a5a7221 */ /* 0x100fe20000010000 */
[--C-:B------:R-:W-:Y:S01]  /*18ec0*/  FADD.FTZ R232, R41, -R224.reuse ;  /* 0x800000e029e87221 */ /* 0x100fe20000010000 */
[----:B------:R-:W-:Y:S01]  /*18ed0*/  SHF.L.U32 R41, R130, 0x10, RZ ;  /* 0x0000001082297819 */ /* 0x000fe200000006ff */
[--C-:B------:R-:W-:Y:S01]  /*18ee0*/  FADD.FTZ R234, R43, -R224.reuse ;  /* 0x800000e02bea7221 */ /* 0x100fe20000010000 */
[----:B------:R-:W-:Y:S02]  /*18ef0*/  IMAD.U32 R43, R33, 0x10000, RZ ;  /* 0x00010000212b7824 */ /* 0x000fe400078e00ff */
[--C-:B------:R-:W-:Y:S01]  /*18f00*/  FADD.FTZ R91, R91, -R224.reuse ;  /* 0x800000e05b5b7221 */ /* 0x100fe20000010000 */
[--C-:B------:R-:W-:Y:S01]  /*18f10*/  FADD.FTZ R88, R88, -R224.reuse ;  /* 0x800000e058587221 */ /* 0x100fe20000010000 */
[C---:B-1----:R-:W-:Y:S01]  /*18f20*/  FMUL.FTZ R35, R223.reuse, R86 ;  /* 0x00000056df237220 */ /* 0x042fe20000410000 */
[C---:B------:R-:W-:Y:S01]  /*18f30*/  FMUL.FTZ R246, R223.reuse, R87 ;  /* 0x00000057dff67220 */ /* 0x040fe20000410000 */
[----:B------:R-:W-:Y:S01]  /*18f40*/  FMUL.FTZ R33, R223, R90 ;  /* 0x0000005adf217220 */ /* 0x000fe20000410000 */
[----:B------:R-:W-:Y:S01]  /*18f50*/  FADD.FTZ R230, R47, -R224 ;  /* 0x800000e02fe67221 */ /* 0x000fe20000010000 */
[----:B------:R-:W-:Y:S01]  /*18f60*/  FFMA.FTZ R86, R35, R39, R190 ;  /* 0x0000002723567223 */ /* 0x000fe200000100be */
[----:B------:R-:W-:Y:S01]  /*18f70*/  FFMA.FTZ R35, R246, R37, R189 ;  /* 0x00000025f6237223 */ /* 0x000fe200000100bd */
[C---:B------:R-:W-:Y:S01]  /*18f80*/  FMUL.FTZ R37, R223.reuse, R84 ;  /* 0x00000054df257220 */ /* 0x040fe20000410000 */
[----:B------:R-:W-:Y:S01]  /*18f90*/  FMUL.FTZ R246, R223, R85 ;  /* 0x00000055dff67220 */ /* 0x000fe20000410000 */
[----:B------:R-:W-:Y:S01]  /*18fa0*/  SHF.L.U32 R39, R129, 0x10, RZ ;  /* 0x0000001081277819 */ /* 0x000fe200000006ff */
[----:B------:R-:W-:Y:S01]  /*18fb0*/  FADD.FTZ R89, R89, -R224 ;  /* 0x800000e059597221 */ /* 0x000fe20000010000 */
[----:B------:R-:W-:Y:S01]  /*18fc0*/  FFMA.FTZ R84, R37, R41, R192 ;  /* 0x0000002925547223 */ /* 0x000fe200000100c0 */
[----:B------:R-:W-:Y:S01]  /*18fd0*/  FFMA.FTZ R37, R246, R43, R191 ;  /* 0x0000002bf6257223 */ /* 0x000fe200000100bf */
[----:B------:R-:W-:Y:S01]  /*18fe0*/  PRMT R43, R129, 0x7632, R43 ;  /* 0x00007632812b7816 */ /* 0x000fe2000000002b */
[----:B------:R-:W-:Y:S01]  /*18ff0*/  FFMA.FTZ R33, R33, R39, R194 ;  /* 0x0000002721217223 */ /* 0x000fe200000100c2 */
[----:B------:R-:W-:Y:S01]  /*19000*/  PRMT R39, R128, 0x7632, R39 ;  /* 0x0000763280277816 */ /* 0x000fe20000000027 */
[----:B------:R-:W-:Y:S01]  /*19010*/  FMUL.FTZ R90, R223, R91 ;  /* 0x0000005bdf5a7220 */ /* 0x000fe20000410000 */
[----:B------:R-:W-:Y:S01]  /*19020*/  SHF.L.U32 R47, R43, 0x10, RZ ;  /* 0x000000102b2f7819 */ /* 0x000fe200000006ff */
[----:B------:R-:W-:Y:S01]  /*19030*/  FADD.FTZ R78, R78, -R224 ;  /* 0x800000e04e4e7221 */ /* 0x000fe20000010000 */
[----:B------:R-:W-:-:S02]  /*19040*/  IMAD.U32 R41, R128, 0x10000, RZ ;  /* 0x0001000080297824 */ /* 0x000fc400078e00ff */
[--C-:B------:R-:W-:Y:S01]  /*19050*/  FADD.FTZ R76, R76, -R224.reuse ;  /* 0x800000e04c4c7221 */ /* 0x100fe20000010000 */
[----:B------:R-:W-:Y:S02]  /*19060*/  IMAD.U32 R43, R39, 0x10000, RZ ;  /* 0x00010000272b7824 */ /* 0x000fe400078e00ff */
[C---:B------:R-:W-:Y:S01]  /*19070*/  FMUL.FTZ R39, R223.reuse, R88 ;  /* 0x00000058df277220 */ /* 0x040fe20000410000 */
[----:B------:R-:W-:Y:S01]  /*19080*/  FMUL.FTZ R88, R223, R89 ;  /* 0x00000059df587220 */ /* 0x000fe20000410000 */
[----:B------:R-:W-:Y:S01]  /*19090*/  FFMA.FTZ R90, R90, R47, R193 ;  /* 0x0000002f5a5a7223 */ /* 0x000fe200000100c1 */
[----:B------:R-:W-:Y:S01]  /*190a0*/  PRMT R47, R127, 0x7632, R47 ;  /* 0x000076327f2f7816 */ /* 0x000fe2000000002f */
[----:B------:R-:W-:Y:S01]  /*190b0*/  FMUL.FTZ R78, R223, R78 ;  /* 0x0000004edf4e7220 */ /* 0x000fe20000410000 */
[----:B------:R-:W-:Y:S01]  /*190c0*/  FFMA.FTZ R88, R88, R43, R195 ;  /* 0x0000002b58587223 */ /* 0x000fe200000100c3 */
[----:B------:R-:W-:Y:S01]  /*190d0*/  SHF.L.U32 R43, R127, 0x10, RZ ;  /* 0x000000107f2b7819 */ /* 0x000fe200000006ff */
[----:B------:R-:W-:Y:S01]  /*190e0*/  FADD.FTZ R79, R79, -R224 ;  /* 0x800000e04f4f7221 */ /* 0x000fe20000010000 */
[----:B------:R-:W-:-:S02]  /*190f0*/  IMAD.U32 R85, R47, 0x10000, RZ ;  /* 0x000100002f557824 */ /* 0x000fc400078e00ff */
[----:B------:R-:W-:Y:S01]  /*19100*/  FFMA.FTZ R39, R39, R41, R196 ;  /* 0x0000002927277223 */ /* 0x000fe200000100c4 */
[----:B------:R-:W-:Y:S01]  /*19110*/  SHF.L.U32 R47, R126, 0x10, RZ ;  /* 0x000000107e2f7819 */ /* 0x000fe200000006ff */
[----:B------:R-:W-:Y:S01]  /*19120*/  FMUL.FTZ R41, R223, R76 ;  /* 0x0000004cdf297220 */ /* 0x000fe20000410000 */
[----:B------:R-:W-:Y:S01]  /*19130*/  FFMA.FTZ R43, R78, R43, R25 ;  /* 0x0000002b4e2b7223 */ /* 0x000fe20000010019 */
[----:B------:R-:W-:Y:S01]  /*19140*/  FADD.FTZ R77, R77, -R224 ;  /* 0x800000e04d4d7221 */ /* 0x000fe20000010000 */
[----:B------:R-:W-:Y:S01]  /*19150*/  FMUL.FTZ R79, R223, R79 ;  /* 0x0000004fdf4f7220 */ /* 0x000fe20000410000 */
[----:B------:R-:W-:Y:S01]  /*19160*/  PRMT R78, R126, 0x7632, R78 ;  /* 0x000076327e4e7816 */ /* 0x000fe2000000004e */
[----:B------:R-:W-:Y:S01]  /*19170*/  FADD.FTZ R82, R82, -R224 ;  /* 0x800000e052527221 */ /* 0x000fe20000010000 */
[----:B------:R-:W-:Y:S01]  /*19180*/  FFMA.FTZ R41, R41, R47, R26 ;  /* 0x0000002f29297223 */ /* 0x000fe2000001001a */
[----:B------:R-:W-:Y:S01]  /*19190*/  PRMT R47, R125, 0x7632, R47 ;  /* 0x000076327d2f7816 */ /* 0x000fe2000000002f */
[----:B------:R-:W-:Y:S01]  /*191a0*/  FADD.FTZ R83, R83, -R224 ;  /* 0x800000e053537221 */ /* 0x000fe20000010000 */
[----:B------:R-:W-:Y:S01]  /*191b0*/  FFMA.FTZ R76, R79, R85, R164 ;  /* 0x000000554f4c7223 */ /* 0x000fe200000100a4 */
[----:B------:R-:W-:Y:S01]  /*191c0*/  SHF.L.U32 R87, R78, 0x10, RZ ;  /* 0x000000104e577819 */ /* 0x000fe200000006ff */
[----:B------:R-:W-:Y:S01]  /*191d0*/  FMUL.FTZ R246, R223, R77 ;  /* 0x0000004ddff67220 */ /* 0x000fe20000410000 */
[----:B------:R-:W-:-:S02]  /*191e0*/  IMAD.U32 R79, R125, 0x10000, RZ ;  /* 0x000100007d4f7824 */ /* 0x000fc400078e00ff */
[----:B------:R-:W-:Y:S01]  /*191f0*/  FMUL.FTZ R78, R223, R82 ;  /* 0x00000052df4e7220 */ /* 0x000fe20000410000 */
[----:B------:R-:W-:Y:S01]  /*19200*/  PRMT R77, R124, 0x7632, R77 ;  /* 0x000076327c4d7816 */ /* 0x000fe2000000004d */
[--C-:B------:R-:W-:Y:S01]  /*19210*/  FADD.FTZ R80, R80, -R224.reuse ;  /* 0x800000e050507221 */ /* 0x100fe20000010000 */
[----:B------:R-:W-:Y:S01]  /*19220*/  SHF.L.U32 R85, R47, 0x10, RZ ;  /* 0x000000102f557819 */ /* 0x000fe200000006ff */
[----:B------:R-:W-:Y:S01]  /*19230*/  FMUL.FTZ R47, R223, R83 ;  /* 0x00000053df2f7220 */ /* 0x000fe20000410000 */
[--C-:B------:R-:W-:Y:S01]  /*19240*/  FADD.FTZ R81, R81, -R224.reuse ;  /* 0x800000e051517221 */ /* 0x100fe20000010000 */
[----:B------:R-:W-:Y:S01]  /*19250*/  FFMA.FTZ R78, R78, R79, R27 ;  /* 0x0000004f4e4e7223 */ /* 0x000fe2000001001b */
[----:B------:R-:W-:Y:S01]  /*19260*/  SHF.L.U32 R83, R77, 0x10, RZ ;  /* 0x000000104d537819 */ /* 0x000fe200000006ff */
[----:B------:R-:W-:Y:S01]  /*19270*/  FADD.FTZ R70, R70, -R224 ;  /* 0x800000e046467221 */ /* 0x000fe20000010000 */
[----:B------:R-:W-:Y:S02]  /*19280*/  IMAD.U32 R79, R124, 0x10000, RZ ;  /* 0x000100007c4f7824 */ /* 0x000fe400078e00ff */
[----:B------:R-:W-:Y:S01]  /*19290*/  FMUL.FTZ R77, R223, R80 ;  /* 0x00000050df4d7220 */ /* 0x000fe20000410000 */
[----:B------:R-:W-:Y:S01]  /*192a0*/  FFMA.FTZ R82, R246, R87, R31 ;  /* 0x00000057f6527223 */ /* 0x000fe2000001001f */
[----:B------:R-:W-:Y:S01]  /*192b0*/  FFMA.FTZ R47, R47, R85, R30 ;  /* 0x000000552f2f7223 */ /* 0x000fe2000001001e */
[----:B------:R-:W-:Y:S01]  /*192c0*/  FMUL.FTZ R246, R223, R81 ;  /* 0x00000051dff67220 */ /* 0x000fe20000410000 */
[----:B------:R-:W-:Y:S01]  /*192d0*/  SHF.L.U32 R85, R123, 0x10, RZ ;  /* 0x000000107b557819 */ /* 0x000fe200000006ff */
[----:B------:R-:W-:Y:S01]  /*192e0*/  FMUL.FTZ R70, R223, R70 ;  /* 0x00000046df467220 */ /* 0x000fe20000410000 */
[----:B------:R-:W-:Y:S01]  /*192f0*/  FFMA.FTZ R80, R77, R79, R28 ;  /* 0x0000004f4d507223 */ /* 0x000fe2000001001c */
[----:B------:R-:W-:Y:S01]  /*19300*/  PRMT R81, R123, 0x7632, R81 ;  /* 0x000076327b517816 */ /* 0x000fe20000000051 */
[--C-:B------:R-:W-:Y:S01]  /*19310*/  FADD.FTZ R68, R68, -R224.reuse ;  /* 0x800000e044447221 */ /* 0x100fe20000010000 */
[--C-:B------:R-:W-:Y:S01]  /*19320*/  FADD.FTZ R71, R71, -R224.reuse ;  /* 0x800000e047477221 */ /* 0x100fe20000010000 */
[----:B------:R-:W-:Y:S01]  /*19330*/  PRMT R79, R122, 0x7632, R79 ;  /* 0x000076327a4f7816 */ /* 0x000fe2000000004f */
[----:B------:R-:W-:Y:S01]  /*19340*/  FADD.FTZ R69, R69, -R224 ;  /* 0x800000e045457221 */ /* 0x000fe20000010000 */
[----:B------:R-:W-:Y:S01]  /*19350*/  FFMA.FTZ R77, R246, R83, R29 ;  /* 0x00000053f64d7223 */ /* 0x000fe2000001001d */
[----:B------:R-:W-:Y:S01]  /*19360*/  FFMA.FTZ R70, R70, R85, R21 ;  /* 0x0000005546467223 */ /* 0x000fe20000010015 */
[----:B------:R-:W-:Y:S01]  /*19370*/  SHF.L.U32 R87, R81, 0x10, RZ ;  /* 0x0000001051577819 */ /* 0x000fe200000006ff */
[----:B------:R-:W-:-:S02]  /*19380*/  IMAD.U32 R83, R122, 0x10000, RZ ;  /* 0x000100007a537824 */ /* 0x000fc400078e00ff */
[----:B------:R-:W-:Y:S01]  /*19390*/  FMUL.FTZ R71, R223, R71 ;  /* 0x00000047df477220 */ /* 0x000fe20000410000 */
[----:B------:R-:W-:Y:S01]  /*193a0*/  SHF.L.U32 R85, R79, 0x10, RZ ;  /* 0x000000104f557819 */ /* 0x000fe200000006ff */
[----:B------:R-:W-:Y:S01]  /*193b0*/  FMUL.FTZ R81, R223, R68 ;  /* 0x00000044df517220 */ /* 0x000fe20000410000 */
[----:B------:R-:W-:Y:S01]  /*193c0*/  PRMT R79, R121, 0x7632, R79 ;  /* 0x00007632794f7816 */ /* 0x000fe2000000004f */
[--C-:B------:R-:W-:Y:S01]  /*193d0*/  FADD.FTZ R72, R72, -R224.reuse ;  /* 0x800000e048487221 */ /* 0x100fe20000010000 */
[----:B------:R-:W-:Y:S01]  /*193e0*/  FADD.FTZ R74, R74, -R224 ;  /* 0x800000e04a4a7221 */ /* 0x000fe20000010000 */
[----:B------:R-:W-:Y:S01]  /*193f0*/  FMUL.FTZ R68, R223, R69 ;  /* 0x00000045df447220 */ /* 0x000fe20000410000 */
[----:B------:R-:W-:Y:S01]  /*19400*/  FFMA.FTZ R71, R71, R87, R168 ;  /* 0x0000005747477223 */ /* 0x000fe200000100a8 */
[----:B------:R-:W-:Y:S01]  /*19410*/  FFMA.FTZ R69, R81, R83, R22 ;  /* 0x0000005351457223 */ /* 0x000fe20000010016 */
[----:B------:R-:W-:Y:S01]  /*19420*/  SHF.L.U32 R87, R79, 0x10, RZ ;  /* 0x000000104f577819 */ /* 0x000fe200000006ff */
[----:B------:R-:W-:Y:S01]  /*19430*/  FADD.FTZ R75, R75, -R224 ;  /* 0x800000e04b4b7221 */ /* 0x000fe20000010000 */
[----:B------:R-:W-:Y:S01]  /*19440*/  SHF.L.U32 R83, R120, 0x10, RZ ;  /* 0x0000001078537819 */ /* 0x000fe200000006ff */
[----:B------:R-:W-:Y:S01]  /*19450*/  FMUL.FTZ R79, R223, R72 ;  /* 0x00000048df4f7220 */ /* 0x000fe20000410000 */
[----:B------:R-:W-:-:S02]  /*19460*/  IMAD.U32 R81, R121, 0x10000, RZ ;  /* 0x0001000079517824 */ /* 0x000fc400078e00ff */
[C---:B------:R-:W-:Y:S01]  /*19470*/  FMUL.FTZ R74, R223.reuse, R74 ;  /* 0x0000004adf4a7220 */ /* 0x040fe20000410000 */
[----:B------:R-:W-:Y:S01]  /*19480*/  FFMA.FTZ R68, R68, R85, R167 ;  /* 0x0000005544447223 */ /* 0x000fe200000100a7 */
[----:B------:R-:W-:Y:S01]  /*19490*/  FMUL.FTZ R85, R223, R75 ;  /* 0x0000004bdf557220 */ /* 0x000fe20000410000 */
[----:B------:R-:W-:Y:S01]  /*194a0*/  FFMA.FTZ R72, R79, R83, R24 ;  /* 0x000000534f487223 */ /* 0x000fe20000010018 */
[--C-:B------:R-:W-:Y:S01]  /*194b0*/  FADD.FTZ R62, R62, -R224.reuse ;  /* 0x800000e03e3e7221 */ /* 0x100fe20000010000 */
[----:B------:R-:W-:Y:S01]  /*194c0*/  FFMA.FTZ R75, R74, R81, R23 ;  /* 0x000000514a4b7223 */ /* 0x000fe20000010017 */
[----:B------:R-:W-:Y:S01]  /*194d0*/  PRMT R79, R119, 0x7632, R79 ;  /* 0x00007632774f7816 */ /* 0x000fe2000000004f */
[--C-:B------:R-:W-:Y:S01]  /*194e0*/  FADD.FTZ R63, R63, -R224.reuse ;  /* 0x800000e03f3f7221 */ /* 0x100fe20000010000 */
[----:B------:R-:W-:Y:S01]  /*194f0*/  PRMT R81, R120, 0x7632, R81 ;  /* 0x0000763278517816 */ /* 0x000fe20000000051 */
[----:B------:R-:W-:Y:S01]  /*19500*/  FADD.FTZ R73, R73, -R224 ;  /* 0x800000e049497221 */ /* 0x000fe20000010000 */
[----:B------:R-:W-:Y:S01]  /*19510*/  FFMA.FTZ R74, R85, R87, R166 ;  /* 0x00000057554a7223 */ /* 0x000fe200000100a6 */
[----:B------:R-:W-:Y:S01]  /*19520*/  IMAD.U32 R83, R119, 0x10000, RZ ;  /* 0x0001000077537824 */ /* 0x000fe200078e00ff */
[----:B------:R-:W-:Y:S01]  /*19530*/  SHF.L.U32 R87, R79, 0x10, RZ ;  /* 0x000000104f577819 */ /* 0x000fe200000006ff */
[----:B------:R-:W-:Y:S01]  /*19540*/  FMUL.FTZ R62, R223, R62 ;  /* 0x0000003edf3e7220 */ /* 0x000fe20000410000 */
[----:B------:R-:W-:Y:S01]  /*19550*/  SHF.L.U32 R81, R81, 0x10, RZ ;  /* 0x0000001051517819 */ /* 0x000fe200000006ff */
[C---:B------:R-:W-:Y:S01]  /*19560*/  FMUL.FTZ R85, R223.reuse, R63 ;  /* 0x0000003fdf557220 */ /* 0x040fe20000410000 */
[----:B------:R-:W-:Y:S01]  /*19570*/  FMUL.FTZ R246, R223, R73 ;  /* 0x00000049dff67220 */ /* 0x000fe20000410000 */
[----:B------:R-:W-:Y:S01]  /*19580*/  PRMT R79, R118, 0x7632, R79 ;  /* 0x00007632764f7816 */ /* 0x000fe2000000004f */
[--C-:B------:R-:W-:Y:S01]  /*19590*/  FADD.FTZ R60, R60, -R224.reuse ;  /* 0x800000e03c3c7221 */ /* 0x100fe20000010000 */
[----:B------:R-:W-:Y:S01]  /*195a0*/  FADD.FTZ R66, R66, -R224 ;  /* 0x800000e042427221 */ /* 0x000fe20000010000 */
[----:B------:R-:W-:Y:S01]  /*195b0*/  FFMA.FTZ R63, R62, R83, R17 ;  /* 0x000000533e3f7223 */ /* 0x000fe20000010011 */
[----:B------:R-:W-:Y:S01]  /*195c0*/  FFMA.FTZ R62, R85, R87, R172 ;  /* 0x00000057553e7223 */ /* 0x000fe200000100ac */
[----:B------:R-:W-:Y:S01]  /*195d0*/  FFMA.FTZ R73, R246, R81, R165 ;  /* 0x00000051f6497223 */ /* 0x000fe200000100a5 */
[----:B------:R-:W-:Y:S01]  /*195e0*/  SHF.L.U32 R85, R79, 0x10, RZ ;  /* 0x000000104f557819 */ /* 0x000fe200000006ff */
[----:B------:R-:W-:Y:S01]  /*195f0*/  FADD.FTZ R61, R61, -R224 ;  /* 0x800000e03d3d7221 */ /* 0x000fe20000010000 */
[----:B------:R-:W-:-:S02]  /*19600*/  IMAD.U32 R83, R118, 0x10000, RZ ;  /* 0x0001000076537824 */ /* 0x000fc400078e00ff */
[----:B------:R-:W-:Y:S01]  /*19610*/  FMUL.FTZ R81, R223, R60 ;  /* 0x0000003cdf517220 */ /* 0x000fe20000410000 */
[----:B------:R-:W-:Y:S01]  /*19620*/  SHF.L.U32 R79, R117, 0x10, RZ ;  /* 0x00000010754f7819 */ /* 0x000fe200000006ff */
[C---:B------:R-:W-:Y:S01]  /*19630*/  FMUL.FTZ R60, R223.reuse, R66 ;  /* 0x00000042df3c7220 */ /* 0x040fe20000410000 */
[----:B------:R-:W-:Y:S01]  /*19640*/  FMUL.FTZ R246, R223, R61 ;  /* 0x0000003ddff67220 */ /* 0x000fe20000410000 */
[----:B------:R-:W-:Y:S01]  /*19650*/  FFMA.FTZ R66, R81, R83, R18 ;  /* 0x0000005351427223 */ /* 0x000fe20000010012 */
[----:B------:R-:W-:Y:S01]  /*19660*/  PRMT R83, R117, 0x7632, R83 ;  /* 0x0000763275537816 */ /* 0x000fe20000000053 */
[----:B------:R-:W-:Y:S01]  /*19670*/  FFMA.FTZ R60, R60, R79, R19 ;  /* 0x0000004f3c3c7223 */ /* 0x000fe20000010013 */
[----:B------:R-:W-:Y:S01]  /*19680*/  PRMT R79, R116, 0x7632, R79 ;  /* 0x00007632744f7816 */ /* 0x000fe2000000004f */
[--C-:B------:R-:W-:Y:S01]  /*19690*/  FADD.FTZ R64, R64, -R224.reuse ;  /* 0x800000e040407221 */ /* 0x100fe20000010000 */
[--C-:B------:R-:W-:Y:S01]  /*196a0*/  FADD.FTZ R67, R67, -R224.reuse ;  /* 0x800000e043437221 */ /* 0x100fe20000010000 */
[----:B------:R-:W-:Y:S01]  /*196b0*/  FADD.FTZ R65, R65, -R224 ;  /* 0x800000e041417221 */ /* 0x000fe20000010000 */
[----:B------:R-:W-:Y:S01]  /*196c0*/  FFMA.FTZ R61, R246, R85, R171 ;  /* 0x00000055f63d7223 */ /* 0x000fe200000100ab */
[----:B------:R-:W-:Y:S01]  /*196d0*/  SHF.L.U32 R85, R83, 0x10, RZ ;  /* 0x0000001053557819 */ /* 0x000fe200000006ff */
[----:B------:R-:W-:Y:S01]  /*196e0*/  FMUL.FTZ R67, R223, R67 ;  /* 0x00000043df437220 */ /* 0x000fe20000410000 */
[----:B------:R-:W-:Y:S01]  /*196f0*/  SHF.L.U32 R83, R79, 0x10, RZ ;  /* 0x000000104f537819 */ /* 0x000fe200000006ff */
[----:B------:R-:W-:Y:S01]  /*19700*/  FMUL.FTZ R79, R223, R64 ;  /* 0x00000040df4f7220 */ /* 0x000fe20000410000 */
[----:B------:R-:W-:-:S02]  /*19710*/  IMAD.U32 R81, R116, 0x10000, RZ ;  /* 0x0001000074517824 */ /* 0x000fc400078e00ff */
[----:B------:R-:W-:Y:S01]  /*19720*/  FMUL.FTZ R64, R223, R65 ;  /* 0x00000041df407220 */ /* 0x000fe20000410000 */
[--C-:B------:R-:W-:Y:S01]  /*19730*/  FADD.FTZ R54, R54, -R224.reuse ;  /* 0x800000e036367221 */ /* 0x100fe20000010000 */
[----:B------:R-:W-:Y:S01]  /*19740*/  FADD.FTZ R52, R52, -R224 ;  /* 0x800000e034347221 */ /* 0x000fe20000010000 */
[----:B------:R-:W-:Y:S01]  /*19750*/  FFMA.FTZ R67, R67, R85, R170 ;  /* 0x0000005543437223 */ /* 0x000fe200000100aa */
[----:B------:R-:W-:Y:S01]  /*19760*/  PRMT R85, R115, 0x7632, R85 ;  /* 0x0000763273557816 */ /* 0x000fe20000000055 */
[----:B------:R-:W-:Y:S01]  /*19770*/  FFMA.FTZ R65, R79, R81, R20 ;  /* 0x000000514f417223 */ /* 0x000fe20000010014 */
[----:B------:R-:W-:Y:S01]  /*19780*/  FFMA.FTZ R64, R64, R83, R169 ;  /* 0x0000005340407223 */ /* 0x000fe200000100a9 */
[----:B------:R-:W-:Y:S01]  /*19790*/  FADD.FTZ R55, R55, -R224 ;  /* 0x800000e037377221 */ /* 0x000fe20000010000 */
[----:B------:R-:W-:Y:S02]  /*197a0*/  IMAD.U32 R83, R115, 0x10000, RZ ;  /* 0x0001000073537824 */ /* 0x000fe400078e00ff */
        /* <DEDUP_REMOVED lines=8> */
[--C-:B------:R-:W-:Y:S01]  /*19830*/  FADD.FTZ R58, R58, -R224.reuse ;  /* 0x800000e03a3a7221 */ /* 0x100fe20000010000 */
[----:B------:R-:W-:Y:S01]  /*19840*/  PRMT R79, R113, 0x7632, R79 ;  /* 0x00007632714f7816 */ /* 0x000fe2000000004f */
[--C-:B------:R-:W-:Y:S01]  /*19850*/  FADD.FTZ R53, R53, -R224.reuse ;  /* 0x800000e035357221 */ /* 0x100fe20000010000 */
[----:B------:R-:W-:Y:S01]  /*19860*/  FADD.FTZ R59, R59, -R224 ;  /* 0x800000e03b3b7221 */ /* 0x000fe20000010000 */
[----:B------:R-:W-:Y:S01]  /*19870*/  FFMA.FTZ R55, R55, R85, R176 ;  /* 0x0000005537377223 */ /* 0x000fe200000100b0 */
[----:B------:R-:W-:Y:S01]  /*19880*/  SHF.L.U32 R85, R83, 0x10, RZ ;  /* 0x0000001053557819 */ /* 0x000fe200000006ff */
[----:B------:R-:W-:Y:S01]  /*19890*/  IMAD.U32 R81, R113, 0x10000, RZ ;  /* 0x0001000071517824 */ /* 0x000fe200078e00ff */
[----:B------:R-:W-:Y:S01]  /*198a0*/  SHF.L.U32 R83, R79, 0x10, RZ ;  /* 0x000000104f537819 */ /* 0x000fe200000006ff */
[C---:B------:R-:W-:Y:S01]  /*198b0*/  FMUL.FTZ R58, R223.reuse, R58 ;  /* 0x0000003adf3a7220 */ /* 0x040fe20000410000 */
[C---:B------:R-:W-:Y:S01]  /*198c0*/  FMUL.FTZ R246, R223.reuse, R53 ;  /* 0x00000035dff67220 */ /* 0x040fe20000410000 */
[----:B------:R-:W-:Y:S01]  /*198d0*/  PRMT R79, R112, 0x7632, R79 ;  /* 0x00007632704f7816 */ /* 0x000fe2000000004f */
[--C-:B------:R-:W-:Y:S01]  /*198e0*/  FADD.FTZ R56, R56, -R224.reuse ;  /* 0x800000e038387221 */ /* 0x100fe20000010000 */
[----:B------:R-:W-:Y:S01]  /*198f0*/  FMUL.FTZ R53, R223, R59 ;  /* 0x0000003bdf357220 */ /* 0x000fe20000410000 */
[--C-:B------:R-:W-:Y:S01]  /*19900*/  FADD.FTZ R57, R57, -R224.reuse ;  /* 0x800000e039397221 */ /* 0x100fe20000010000 */
[----:B------:R-:W-:Y:S01]  /*19910*/  FADD.FTZ R46, R46, -R224 ;  /* 0x800000e02e2e7221 */ /* 0x000fe20000010000 */
[----:B------:R-:W-:Y:S01]  /*19920*/  FFMA.FTZ R58, R58, R81, R15 ;  /* 0x000000513a3a7223 */ /* 0x000fe2000001000f */
[----:B------:R-:W-:Y:S01]  /*19930*/  FFMA.FTZ R59, R246, R85, R175 ;  /* 0x00000055f63b7223 */ /* 0x000fe200000100af */
[----:B------:R-:W-:Y:S01]  /*19940*/  SHF.L.U32 R81, R79, 0x10, RZ ;  /* 0x000000104f517819 */ /* 0x000fe200000006ff */
[----:B------:R-:W-:Y:S01]  /*19950*/  FFMA.FTZ R53, R53, R83, R174 ;  /* 0x0000005335357223 */ /* 0x000fe200000100ae */
[----:B------:R-:W-:-:S02]  /*19960*/  IMAD.U32 R246, R112, 0x10000, RZ ;  /* 0x0001000070f67824 */ /* 0x000fc400078e00ff */
[C---:B------:R-:W-:Y:S01]  /*19970*/  FMUL.FTZ R79, R223.reuse, R56 ;  /* 0x00000038df4f7220 */ /* 0x040fe20000410000 */
[----:B------:R-:W-:Y:S01]  /*19980*/  FMUL.FTZ R56, R223, R57 ;  /* 0x00000039df387220 */ /* 0x000fe20000410000 */
[----:B------:R-:W-:Y:S01]  /*19990*/  SHF.L.U32 R83, R111, 0x10, RZ ;  /* 0x000000106f537819 */ /* 0x000fe200000006ff */
[----:B------:R-:W-:Y:S01]  /*199a0*/  FMUL.FTZ R46, R223, R46 ;  /* 0x0000002edf2e7220 */ /* 0x000fe20000410000 */
[----:B------:R-:W-:Y:S01]  /*199b0*/  PRMT R57, R111, 0x7632, R57 ;  /* 0x000076326f397816 */ /* 0x000fe20000000039 */
[----:B------:R-:W-:Y:S01]  /*199c0*/  FADD.FTZ R44, R44, -R224 ;  /* 0x800000e02c2c7221 */ /* 0x000fe20000010000 */
[----:B------:R-:W-:Y:S01]  /*199d0*/  FFMA.FTZ R246, R79, R246, R16 ;  /* 0x000000f64ff67223 */ /* 0x000fe20000010010 */
[----:B------:R-:W-:Y:S01]  /*199e0*/  FFMA.FTZ R79, R56, R81, R173 ;  /* 0x00000051384f7223 */ /* 0x000fe200000100ad */
[----:B------:R-:W-:Y:S01]  /*199f0*/  FFMA.FTZ R56, R46, R83, R9 ;  /* 0x000000532e387223 */ /* 0x000fe20000010009 */
[----:B------:R-:W-:Y:S01]  /*19a00*/  PRMT R46, R110, 0x7632, R46 ;  /* 0x000076326e2e7816 */ /* 0x000fe2000000002e */
[----:B------:R-:W-:Y:S01]  /*19a10*/  FADD.FTZ R45, R45, -R224 ;  /* 0x800000e02d2d7221 */ /* 0x000fe20000010000 */
[----:B------:R-:W-:Y:S01]  /*19a20*/  SHF.L.U32 R81, R57, 0x10, RZ ;  /* 0x0000001039517819 */ /* 0x000fe200000006ff */
[----:B------:R-:W-:Y:S01]  /*19a30*/  FMUL.FTZ R57, R223, R44 ;  /* 0x0000002cdf397220 */ /* 0x000fe20000410000 */
[----:B------:R-:W-:Y:S01]  /*19a40*/  PRMT R44, R109, 0x7632, R44 ;  /* 0x000076326d2c7816 */ /* 0x000fe2000000002c */
[--C-:B------:R-:W-:Y:S01]  /*19a50*/  FADD.FTZ R48, R48, -R224.reuse ;  /* 0x800000e030307221 */ /* 0x100fe20000010000 */
[----:B------:R-:W-:Y:S01]  /*19a60*/  FADD.FTZ R51, R51, -R224 ;  /* 0x800000e033337221 */ /* 0x000fe20000010000 */
[----:B------:R-:W-:Y:S01]  /*19a70*/  SHF.L.U32 R83, R46, 0x10, RZ ;  /* 0x000000102e537819 */ /* 0x000fe200000006ff */
[----:B------:R-:W-:Y:S01]  /*19a80*/  FMUL.FTZ R46, R223, R45 ;  /* 0x0000002ddf2e7220 */ /* 0x000fe20000410000 */
[----:B------:R-:W-:Y:S01]  /*19a90*/  FFMA.FTZ R248, R57, R248, R10 ;  /* 0x000000f839f87223 */ /* 0x000fe2000001000a */
[----:B------:R-:W-:Y:S01]  /*19aa0*/  SHF.L.U32 R44, R44, 0x10, RZ ;  /* 0x000000102c2c7819 */ /* 0x000fe200000006ff */
[C---:B------:R-:W-:Y:S01]  /*19ab0*/  FMUL.FTZ R51, R223.reuse, R51 ;  /* 0x00000033df337220 */ /* 0x040fe20000410000 */
[C---:B------:R-:W-:Y:S01]  /*19ac0*/  SHF.L.U32 R45, R108.reuse, 0x10, RZ ;  /* 0x000000106c2d7819 */ /* 0x040fe200000006ff */
        /* <DEDUP_REMOVED lines=8> */
[----:B------:R-:W-:Y:S01]  /*19b50*/  FFMA.FTZ R83, R46, R83, R179 ;  /* 0x000000532e537223 */ /* 0x000fe200000100b3 */
[----:B------:R-:W-:Y:S01]  /*19b60*/  SHF.L.U32 R44, R44, 0x10, RZ ;  /* 0x000000102c2c7819 */ /* 0x000fe200000006ff */
[----:B------:R-:W-:Y:S01]  /*19b70*/  FMUL.FTZ R250, R223, R49 ;  /* 0x00000031dffa7220 */ /* 0x000fe20000410000 */
[----:B------:R-:W-:Y:S01]  /*19b80*/  SHF.L.U32 R45, R45, 0x10, RZ ;  /* 0x000000102d2d7819 */ /* 0x000fe200000006ff */
[C---:B------:R-:W-:Y:S01]  /*19b90*/  FMUL.FTZ R46, R223.reuse, R38 ;  /* 0x00000026df2e7220 */ /* 0x040fe20000410000 */
[----:B------:R-:W-:Y:S01]  /*19ba0*/  FMUL.FTZ R85, R223, R238 ;  /* 0x000000eedf557220 */ /* 0x000fe20000410000 */
[----:B------:R-:W-:Y:S01]  /*19bb0*/  FADD.FTZ R36, R36, -R224 ;  /* 0x800000e024247221 */ /* 0x000fe20000010000 */
[----:B------:R-:W-:Y:S01]  /*19bc0*/  PRMT R38, R106, 0x7632, R38 ;  /* 0x000076326a267816 */ /* 0x000fe20000000026 */
[----:B------:R-:W-:Y:S01]  /*19bd0*/  FFMA.FTZ R250, R250, R44, R177 ;  /* 0x0000002cfafa7223 */ /* 0x000fe200000100b1 */
[----:B------:R-:W-:Y:S01]  /*19be0*/  FFMA.FTZ R85, R85, R45, R184 ;  /* 0x0000002d55557223 */ /* 0x000fe200000100b8 */
[----:B------:R-:W-:Y:S01]  /*19bf0*/  IMAD.U32 R44, R106, 0x10000, RZ ;  /* 0x000100006a2c7824 */ /* 0x000fe200078e00ff */
[----:B------:R-:W-:Y:S01]  /*19c00*/  SHF.L.U32 R38, R38, 0x10, RZ ;  /* 0x0000001026267819 */ /* 0x000fe200000006ff */
[C---:B------:R-:W-:Y:S01]  /*19c10*/  FMUL.FTZ R45, R223.reuse, R36 ;  /* 0x00000024df2d7220 */ /* 0x040fe20000410000 */
[----:B------:R-:W-:Y:S01]  /*19c20*/  FMUL.FTZ R36, R223, R236 ;  /* 0x000000ecdf247220 */ /* 0x000fe20000410000 */
[--C-:B------:R-:W-:Y:S01]  /*19c30*/  FADD.FTZ R40, R40, -R224.reuse ;  /* 0x800000e028287221 */ /* 0x100fe20000010000 */
[----:B------:R-:W-:Y:S01]  /*19c40*/  FADD.FTZ R244, R161, -R224 ;  /* 0x800000e0a1f47221 */ /* 0x000fe20000010000 */
[----:B------:R-:W-:Y:S01]  /*19c50*/  FFMA.FTZ R236, R45, R44, R6 ;  /* 0x0000002c2dec7223 */ /* 0x000fe20000010006 */
[----:B------:R-:W-:Y:S01]  /*19c60*/  FFMA.FTZ R91, R36, R38, R183 ;  /* 0x00000026245b7223 */ /* 0x000fe200000100b7 */
[----:B------:R-:W-:Y:S01]  /*19c70*/  PRMT R44, R105, 0x7632, R44 ;  /* 0x00007632692c7816 */ /* 0x000fe2000000002c */
[----:B------:R-:W-:Y:S01]  /*19c80*/  FADD.FTZ R50, R50, -R224 ;  /* 0x800000e032327221 */ /* 0x000fe20000010000 */
[----:B------:R-:W-:Y:S01]  /*19c90*/  PRMT R36, R104, 0x7632, R36 ;  /* 0x0000763268247816 */ /* 0x000fe20000000024 */
[--C-:B------:R-:W-:Y:S01]  /*19ca0*/  FADD.FTZ R42, R42, -R224.reuse ;  /* 0x800000e02a2a7221 */ /* 0x100fe20000010000 */
[----:B------:R-:W-:Y:S01]  /*19cb0*/  SHF.L.U32 R44, R44, 0x10, RZ ;  /* 0x000000102c2c7819 */ /* 0x000fe200000006ff */
[--C-:B------:R-:W-:Y:S01]  /*19cc0*/  FADD.FTZ R34, R34, -R224.reuse ;  /* 0x800000e022227221 */ /* 0x100fe20000010000 */
[--C-:B------:R-:W-:Y:S01]  /*19cd0*/  FADD.FTZ R160, R160, -R224.reuse ;  /* 0x800000e0a0a07221 */ /* 0x100fe20000010000 */
[--C-:B------:R-:W-:Y:S01]  /*19ce0*/  FADD.FTZ R162, R162, -R224.reuse ;  /* 0x800000e0a2a27221 */ /* 0x100fe20000010000 */
[C---:B------:R-:W-:Y:S01]  /*19cf0*/  FMUL.FTZ R49, R223.reuse, R234 ;  /* 0x000000eadf317220 */ /* 0x040fe20000410000 */
[----:B------:R-:W-:Y:S01]  /*19d00*/  SHF.L.U32 R161, R36, 0x10, RZ ;  /* 0x0000001024a17819 */ /* 0x000fe200000006ff */
[----:B------:R-:W-:Y:S01]  /*19d10*/  FMUL.FTZ R45, R223, R40 ;  /* 0x00000028df2d7220 */ /* 0x000fe20000410000 */
[----:B------:R-:W-:Y:S01]  /*19d20*/  FADD.FTZ R224, R163, -R224 ;  /* 0x800000e0a3e07221 */ /* 0x000fe20000010000 */
[----:B------:R-:W-:-:S02]  /*19d30*/  IMAD.U32 R38, R104, 0x10000, RZ ;  /* 0x0001000068267824 */ /* 0x000fc400078e00ff */
[----:B------:R-:W-:Y:S01]  /*19d40*/  FMUL.FTZ R36, R223, R232 ;  /* 0x000000e8df247220 */ /* 0x000fe20000410000 */
[----:B------:R-:W-:Y:S01]  /*19d50*/  PRMT R40, R103, 0x7632, R40 ;  /* 0x0000763267287816 */ /* 0x000fe20000000028 */
[----:B------:R-:W-:Y:S01]  /*19d60*/  FFMA.FTZ R234, R49, R44, R182 ;  /* 0x0000002c31ea7223 */ /* 0x000fe200000100b6 */
[----:B------:R-:W-:Y:S02]  /*19d70*/  IMAD.U32 R48, R107, 0x10000, RZ ;  /* 0x000100006b307824 */ /* 0x000fe400078e00ff */
[----:B------:R-:W-:Y:S01]  /*19d80*/  FFMA.FTZ R232, R45, R38, R8 ;  /* 0x000000262de87223 */ /* 0x000fe20000010008 */
[----:B------:R-:W-:Y:S01]  /*19d90*/  FFMA.FTZ R161, R36, R161, R181 ;  /* 0x000000a124a17223 */ /* 0x000fe200000100b5 */
[----:B------:R-:W-:Y:S01]  /*19da0*/  SHF.L.U32 R40, R40, 0x10, RZ ;  /* 0x0000001028287819 */ /* 0x000fe200000006ff */
[C---:B------:R-:W-:Y:S01]  /*19db0*/  FMUL.FTZ R49, R223.reuse, R224 ;  /* 0x000000e0df317220 */ /* 0x040fe20000410000 */
[----:B------:R-:W-:Y:S01]  /*19dc0*/  SHF.L.U32 R36, R102, 0x10, RZ ;  /* 0x0000001066247819 */ /* 0x000fe200000006ff */
[C---:B------:R-:W-:Y:S01]  /*19dd0*/  FMUL.FTZ R45, R223.reuse, R160 ;  /* 0x000000a0df2d7220 */ /* 0x040fe20000410000 */
[----:B------:R-:W-:Y:S01]  /*19de0*/  FMUL.FTZ R163, R223, R162 ;  /* 0x000000a2dfa37220 */ /* 0x000fe20000410000 */
[----:B------:R-:W-:Y:S01]  /*19df0*/  FFMA.FTZ R238, R46, R48, R5 ;  /* 0x000000302eee7223 */ /* 0x000fe20000010005 */
[----:B------:R-:W-:Y:S01]  /*19e00*/  FFMA.FTZ R162, R49, R40, R188 ;  /* 0x0000002831a27223 */ /* 0x000fe200000100bc */
[----:B------:R-:W-:Y:S01]  /*19e10*/  FFMA.FTZ R160, R45, R36, R2 ;  /* 0x000000242da07223 */ /* 0x000fe20000010002 */
[----:B------:R-:W1:Y:S01]  /*19e20*/  @!P1 LDC.64 R48, c[0x0][0x250] ;  /* 0x00009400ff309b82 */ /* 0x000e620000000a00 */
[----:B------:R-:W-:Y:S01]  /*19e30*/  IMAD.U32 R38, R103, 0x10000, RZ ;  /* 0x0001000067267824 */ /* 0x000fe200078e00ff */
[----:B------:R-:W-:Y:S01]  /*19e40*/  PRMT R36, R101, 0x7632, R36 ;  /* 0x0000763265247816 */ /* 0x000fe20000000024 */
[C---:B------:R-:W-:Y:S01]  /*19e50*/  FMUL.FTZ R34, R223.reuse, R34 ;  /* 0x00000022df227220 */ /* 0x040fe20000410000 */
[----:B------:R-:W-:Y:S01]  /*19e60*/  FMUL.FTZ R225, R223, R242 ;  /* 0x000000f2dfe17220 */ /* 0x000fe20000410000 */
[----:B------:R-:W-:Y:S01]  /*19e70*/  FFMA.FTZ R163, R163, R38, R0 ;  /* 0x00000026a3a37223 */ /* 0x000fe20000010000 */
[----:B------:R-:W-:-:S02]  /*19e80*/  IMAD.U32 R38, R101, 0x10000, RZ ;  /* 0x0001000065267824 */ /* 0x000fc400078e00ff */
[C---:B------:R-:W-:Y:S01]  /*19e90*/  FMUL.FTZ R51, R223.reuse, R240 ;  /* 0x000000f0df337220 */ /* 0x040fe20000410000 */
[----:B------:R-:W2:Y:S01]  /*19ea0*/  @!P1 LDC.64 R44, c[0x0][0x258] ;  /* 0x00009600ff2c9b82 */ /* 0x000ea20000000a00 */
[----:B------:R-:W-:Y:S02]  /*19eb0*/  IMAD.U32 R36, R36, 0x10000, RZ ;  /* 0x0001000024247824 */ /* 0x000fe400078e00ff */
[----:B------:R-:W-:Y:S01]  /*19ec0*/  FFMA.FTZ R240, R34, R38, R3 ;  /* 0x0000002622f07223 */ /* 0x000fe20000010003 */
[----:B------:R-:W-:Y:S01]  /*19ed0*/  PRMT R40, R102, 0x7632, R40 ;  /* 0x0000763266287816 */ /* 0x000fe20000000028 */
[----:B------:R-:W-:Y:S01]  /*19ee0*/  FMUL.FTZ R244, R223, R244 ;  /* 0x000000f4dff47220 */ /* 0x000fe20000410000 */
[----:B------:R-:W-:Y:S01]  /*19ef0*/  FFMA.FTZ R225, R225, R36, R186 ;  /* 0x00000024e1e17223 */ /* 0x000fe200000100ba */
[----:B------:R-:W-:Y:S01]  /*19f00*/  F2FP.BF16.F32.PACK_AB R34, R37, R84 ;  /* 0x000000542522723e */ /* 0x000fe200000010ff */
[----:B------:R-:W-:Y:S01]  /*19f10*/  FFMA.FTZ R87, R87, R81, R180 ;  /* 0x0000005157577223 */ /* 0x000fe200000100b4 */
[----:B------:R-:W3:Y:S01]  /*19f20*/  LDC.64 R36, c[0x0][0x2b8] ;  /* 0x0000ae00ff247b82 */ /* 0x000ee20000000a00 */
[----:B------:R-:W-:Y:S01]  /*19f30*/  SHF.L.U32 R40, R40, 0x10, RZ ;  /* 0x0000001028287819 */ /* 0x000fe200000006ff */
[----:B------:R-:W-:Y:S01]  /*19f40*/  IMAD.U32 R81, R109, 0x10000, RZ ;  /* 0x000100006d517824 */ /* 0x000fe200078e00ff */
[----:B------:R-:W-:Y:S01]  /*19f50*/  PRMT R38, R100, 0x7632, R38 ;  /* 0x0000763264267816 */ /* 0x000fe20000000026 */
[----:B------:R-:W-:Y:S01]  /*19f60*/  FMUL.FTZ R50, R223, R50 ;  /* 0x00000032df327220 */ /* 0x000fe20000410000 */
[----:B------:R-:W-:Y:S01]  /*19f70*/  LEA R242, P0, R221, UR14, 0x4 ;  /* 0x0000000eddf27c11 */ /* 0x000fe2000f8020ff */
[----:B0-----:R-:W-:Y:S01]  /*19f80*/  FFMA.FTZ R229, R244, R40, R187 ;  /* 0x00000028f4e57223 */ /* 0x001fe200000100bb */
[----:B------:R-:W-:Y:S01]  /*19f90*/  SHF.L.U32 R40, R38, 0x10, RZ ;  /* 0x0000001026287819 */ /* 0x000fe200000006ff */
[----:B-1----:R-:W-:-:S04]  /*19fa0*/  @!P1 IMAD.WIDE R48, R210, 0x4, R48 ;  /* 0x00000004d2309825 */ /* 0x002fc800078e0230 */
[----:B------:R-:W-:Y:S01]  /*19fb0*/  FMUL.FTZ R38, R223, R32 ;  /* 0x00000020df267220 */ /* 0x000fe20000410000 */
[----:B------:R-:W-:Y:S01]  /*19fc0*/  F2FP.BF16.F32.PACK_AB R35, R35, R86 ;  /* 0x000000562323723e */ /* 0x000fe200000010ff */
[----:B------:R-:W-:Y:S01]  /*19fd0*/  FMUL.FTZ R42, R223, R42 ;  /* 0x0000002adf2a7220 */ /* 0x000fe20000410000 */
[----:B------:R-:W-:Y:S01]  /*19fe0*/  F2FP.BF16.F32.PACK_AB R33, R90, R33 ;  /* 0x000000215a21723e */ /* 0x000fe200000010ff */
[----:B------:R0:W-:Y:S01]  /*19ff0*/  @!P1 STG.E desc[UR4][R48.64], R222 ;  /* 0x000000de30009986 */ /* 0x0001e2000c101904 */
[----:B------:R-:W-:Y:S01]  /*1a000*/  LEA.HI.X R243, R221, UR15, RZ, 0x4, P0 ;  /* 0x0000000fddf37c11 */ /* 0x000fe200080f24ff */
[----:B------:R-:W-:Y:S01]  /*1a010*/  FFMA.FTZ R81, R50, R81, R11 ;  /* 0x0000005132517223 */ /* 0x000fe2000001000b */
[----:B--2---:R-:W-:Y:S01]  /*1a020*/  @!P1 IMAD.WIDE R244, R210, 0x4, R44 ;  /* 0x00000004d2f49825 */ /* 0x004fe200078e022c */
[----:B------:R-:W-:-:S03]  /*1a030*/  F2FP.BF16.F32.PACK_AB R32, R88, R39 ;  /* 0x000000275820723e */ /* 0x000fc600000010ff */
[----:B------:R-:W-:Y:S01]  /*1a040*/  FFMA.FTZ R221, R38, R40, R185 ;  /* 0x0000002826dd7223 */ /* 0x000fe200000100b9 */
[----:B------:R-:W-:Y:S01]  /*1a050*/  SHF.L.U32 R89, R105, 0x10, RZ ;  /* 0x0000001069597819 */ /* 0x000fe200000006ff */
[----:B------:R-:W-:Y:S01]  /*1a060*/  @!P1 STG.E desc[UR4][R244.64], R223 ;  /* 0x000000dff4009986 */ /* 0x000fe2000c101904 */
[----:B------:R-:W-:-:S03]  /*1a070*/  SHF.L.U32 R224, R100, 0x10, RZ ;  /* 0x0000001064e07819 */ /* 0x000fc600000006ff */
[----:B------:R-:W-:Y:S01]  /*1a080*/  FFMA.FTZ R89, R42, R89, R7 ;  /* 0x000000592a597223 */ /* 0x000fe20000010007 */
[----:B------:R1:W-:Y:S01]  /*1a090*/  STG.E.128 desc[UR4][R242.64], R32 ;  /* 0x00000020f2007986 */ /* 0x0003e2000c101d04 */
[----:B------:R-:W-:Y:S01]  /*1a0a0*/  F2FP.BF16.F32.PACK_AB R42, R82, R41 ;  /* 0x00000029522a723e */ /* 0x000fe200000010ff */
[----:B------:R-:W-:Y:S01]  /*1a0b0*/  FFMA.FTZ R224, R51, R224, R4 ;  /* 0x000000e033e07223 */ /* 0x000fe20000010004 */
[----:B------:R-:W-:Y:S02]  /*1a0c0*/  F2FP.BF16.F32.PACK_AB R50, R61, R66 ;  /* 0x000000423d32723e */ /* 0x000fe400000010ff */
[----:B0-----:R-:W-:Y:S01]  /*1a0d0*/  F2FP.BF16.F32.PACK_AB R49, R67, R60 ;  /* 0x0000003c4331723e */ /* 0x001fe200000010ff */
[--C-:B---3--:R-:W-:Y:S01]  /*1a0e0*/  IMAD.WIDE.U32 R66, R216, 0x10, R36.reuse ;  /* 0x00000010d8427825 */ /* 0x108fe200078e0024 */
[----:B------:R-:W-:Y:S02]  /*1a0f0*/  F2FP.BF16.F32.PACK_AB R43, R76, R43 ;  /* 0x0000002b4c2b723e */ /* 0x000fe400000010ff */
        /* <DEDUP_REMOVED lines=8> */
[----:B------:R-:W-:Y:S01]  /*1a180*/  IMAD.WIDE.U32 R70, R220, 0x10, R36 ;  /* 0x00000010dc467825 */ /* 0x000fe200078e0024 */
[----:B-1----:R-:W-:Y:S02]  /*1a190*/  F2FP.BF16.F32.PACK_AB R34, R59, R52 ;  /* 0x000000343b22723e */ /* 0x002fe400000010ff */
[----:B------:R-:W-:Y:S02]  /*1a1a0*/  F2FP.BF16.F32.PACK_AB R33, R53, R58 ;  /* 0x0000003a3521723e */ /* 0x000fe400000010ff */
[----:B------:R-:W1:Y:S01]  /*1a1b0*/  LDC.64 R52, c[0x0][0x210] ;  /* 0x00008400ff347b82 */ /* 0x000e620000000a00 */
[----:B------:R-:W-:-:S02]  /*1a1c0*/  F2FP.BF16.F32.PACK_AB R44, R73, R72 ;  /* 0x00000048492c723e */ /* 0x000fc400000010ff */
        /* <DEDUP_REMOVED lines=8> */
[----:B------:R-:W-:Y:S02]  /*1a250*/  F2FP.BF16.F32.PACK_AB R39, R87, R56 ;  /* 0x000000385727723e */ /* 0x000fe400000010ff */
[----:B------:R-:W-:Y:S01]  /*1a260*/  F2FP.BF16.F32.PACK_AB R38, R83, R248 ;  /* 0x000000f85326723e */ /* 0x000fe200000010ff */
[----:B------:R4:W-:Y:S01]  /*1a270*/  STG.E.128 desc[UR4][R60.64], R32 ;  /* 0x000000203c007986 */ /* 0x0009e2000c101d04 */
[----:B------:R-:W-:-:S02]  /*1a280*/  F2FP.BF16.F32.PACK_AB R37, R230, R81 ;  /* 0x00000051e625723e */ /* 0x000fc400000010ff */
[----:B------:R-:W-:Y:S02]  /*1a290*/  F2FP.BF16.F32.PACK_AB R36, R250, R57 ;  /* 0x00000039fa24723e */ /* 0x000fe400000010ff */
[----:B0-----:R-:W-:Y:S02]  /*1a2a0*/  F2FP.BF16.F32.PACK_AB R43, R85, R238 ;  /* 0x000000ee552b723e */ /* 0x001fe400000010ff */
[----:B------:R-:W-:Y:S01]  /*1a2b0*/  F2FP.BF16.F32.PACK_AB R42, R91, R236 ;  /* 0x000000ec5b2a723e */ /* 0x000fe200000010ff */
[----:B------:R4:W-:Y:S01]  /*1a2c0*/  STG.E.128 desc[UR4][R62.64], R36 ;  /* 0x000000243e007986 */ /* 0x0009e2000c101d04 */
[----:B------:R-:W-:Y:S02]  /*1a2d0*/  F2FP.BF16.F32.PACK_AB R41, R234, R89 ;  /* 0x00000059ea29723e */ /* 0x000fe400000010ff */
[----:B------:R-:W-:Y:S02]  /*1a2e0*/  F2FP.BF16.F32.PACK_AB R40, R161, R232 ;  /* 0x000000e8a128723e */ /* 0x000fe400000010ff */
[----:B--2---:R-:W-:-:S02]  /*1a2f0*/  F2FP.BF16.F32.PACK_AB R47, R162, R163 ;  /* 0x000000a3a22f723e */ /* 0x004fc400000010ff */
[----:B---3--:R-:W-:Y:S01]  /*1a300*/  LEA R48, P0, R219, UR14, 0x4 ;  /* 0x0000000edb307c11 */ /* 0x008fe2000f8020ff */
[----:B------:R4:W-:Y:S01]  /*1a310*/  STG.E.128 desc[UR4][R64.64], R40 ;  /* 0x0000002840007986 */ /* 0x0009e2000c101d04 */
[----:B------:R-:W-:Y:S02]  /*1a320*/  F2FP.BF16.F32.PACK_AB R46, R229, R160 ;  /* 0x000000a0e52e723e */ /* 0x000fe400000010ff */
[----:B------:R-:W-:Y:S02]  /*1a330*/  F2FP.BF16.F32.PACK_AB R45, R225, R240 ;  /* 0x000000f0e12d723e */ /* 0x000fe400000010ff */
[----:B------:R-:W-:Y:S02]  /*1a340*/  LEA.HI.X R49, R219, UR15, RZ, 0x4, P0 ;  /* 0x0000000fdb317c11 */ /* 0x000fe400080f24ff */
[----:B------:R-:W-:Y:S02]  /*1a350*/  F2FP.BF16.F32.PACK_AB R44, R221, R224 ;  /* 0x000000e0dd2c723e */ /* 0x000fe400000010ff */
[----:B-1----:R-:W-:-:S03]  /*1a360*/  LEA R210, R52, R210, 0x2 ;  /* 0x000000d234d27211 */ /* 0x002fc600078e10ff */
[----:B------:R4:W-:Y:S01]  /*1a370*/  STG.E.128 desc[UR4][R48.64], R44 ;  /* 0x0000002c30007986 */ /* 0x0009e2000c101d04 */
[----:B------:R-:W-:-:S13]  /*1a380*/  ISETP.GE.AND P0, PT, R210, R53, PT ;  /* 0x00000035d200720c */ /* 0x000fda0003f06270 */
[----:B------:R-:W-:Y:S05]  /*1a390*/  @!P0 BRA `(.L_x_22636) ;  /* 0xfffffe6c00388947 */ /* 0x000fea000383ffff */
[----:B------:R-:W-:Y:S05]  /*1a3a0*/  BSYNC B0 ;  /* 0x0000000000007941 */ /* 0x000fea0003800000 */
.L_x_22186:
[----:B------:R-:W-:Y:S05]  /*1a3b0*/  EXIT ;  /* 0x000000000000794d */ /* 0x000fea0003800000 */
.L_x_22635:
        /* <DEDUP_REMOVED lines=8> */
.L_x_22638:
[----:B------:R-:W-:Y:S05]  /*1a440*/  BSYNC B1 ;  /* 0x0000000000017941 */ /* 0x000fea0003800000 */
.L_x_22637:
        /* <DEDUP_REMOVED lines=10> */
.L_x_22639:
[----:B------:R-:W-:Y:S01]  /*1a4f0*/  HFMA2.MMA R235, -RZ, RZ, 0, 2.384185791015625e-07 ;  /* 0x00000004ffeb7435 */ /* 0x000fe200000001ff */
[----:B------:R-:W-:-:S04]  /*1a500*/  IMAD.MOV.U32 R222, RZ, RZ, R234 ;  /* 0x000000ffffde7224 */ /* 0x000fc800078e00ea */
[----:B------:R-:W-:-:S05]  /*1a510*/  FADD.FTZ R230, R229, R222 ;  /* 0x000000dee5e67221 */ /* 0x000fca0000010000 */
[----:B------:R-:W-:-:S07]  /*1a520*/  MOV R236, R230 ;  /* 0x000000e600ec7202 */ /* 0x000fce0000000f00 */
[----:B------:R-:W-:Y:S05]  /*1a530*/  WARPSYNC.COLLECTIVE R233, `(.L_x_22640) ;  /* 0x00000000e9087348 */ /* 0x000fea0003c00000 */
[----:B------:R0:W1:Y:S02]  /*1a540*/  SHFL.BFLY P0, R234, R236, R235, R238 ;  /* 0x0c0000ebecea7389 */ /* 0x00006400000000ee */
[----:B01----:R-:W-:Y:S01]  /*1a550*/  ENDCOLLECTIVE ;  /* 0x000000000000791b */ /* 0x003fe20003800000 */
.L_x_22640:
[----:B------:R-:W-:Y:S01]  /*1a560*/  HFMA2.MMA R235, -RZ, RZ, 0, 4.76837158203125e-07 ;  /* 0x00000008ffeb7435 */ /* 0x000fe200000001ff */
[----:B------:R-:W-:-:S04]  /*1a570*/  IMAD.MOV.U32 R223, RZ, RZ, R234 ;  /* 0x000000ffffdf7224 */ /* 0x000fc800078e00ea */
[----:B------:R-:W-:-:S05]  /*1a580*/  FADD.FTZ R231, R230, R223 ;  /* 0x000000dfe6e77221 */ /* 0x000fca0000010000 */
[----:B------:R-:W-:-:S07]  /*1a590*/  MOV R236, R231 ;  /* 0x000000e700ec7202 */ /* 0x000fce0000000f00 */
[----:B------:R-:W-:Y:S05]  /*1a5a0*/  WARPSYNC.COLLECTIVE R233, `(.L_x_22641) ;  /* 0x00000000e9087348 */ /* 0x000fea0003c00000 */
[----:B------:R0:W1:Y:S02]  /*1a5b0*/  SHFL.BFLY P0, R234, R236, R235, R238 ;  /* 0x0c0000ebecea7389 */ /* 0x00006400000000ee */
[----:B01----:R-:W-:Y:S01]  /*1a5c0*/  ENDCOLLECTIVE ;  /* 0x000000000000791b */ /* 0x003fe20003800000 */
.L_x_22641:
[----:B------:R-:W-:Y:S01]  /*1a5d0*/  HFMA2.MMA R235, -RZ, RZ, 0, 9.5367431640625e-07 ;  /* 0x00000010ffeb7435 */ /* 0x000fe200000001ff */
[----:B------:R-:W-:-:S04]  /*1a5e0*/  IMAD.MOV.U32 R222, RZ, RZ, R234 ;  /* 0x000000ffffde7224 */ /* 0x000fc800078e00ea */
[----:B------:R-:W-:-:S05]  /*1a5f0*/  FADD.FTZ R232, R231, R222 ;  /* 0x000000dee7e87221 */ /* 0x000fca0000010000 */
[----:B------:R-:W-:-:S07]  /*1a600*/  MOV R236, R232 ;  /* 0x000000e800ec7202 */ /* 0x000fce0000000f00 */
[----:B------:R-:W-:Y:S05]  /*1a610*/  WARPSYNC.COLLECTIVE R233, `(.L_x_22642) ;  /* 0x00000000e9087348 */ /* 0x000fea0003c00000 */
[----:B------:R0:W1:Y:S02]  /*1a620*/  SHFL.BFLY P0, R234, R236, R235, R238 ;  /* 0x0c0000ebecea7389 */ /* 0x00006400000000ee */
[----:B01----:R-:W-:Y:S01]  /*1a630*/  ENDCOLLECTIVE ;  /* 0x000000000000791b */ /* 0x003fe20003800000 */
.L_x_22642:
[----:B------:R-:W-:Y:S01]  /*1a640*/  HFMA2.MMA R235, -RZ, RZ, 0, 5.9604644775390625e-08 ;  /* 0x00000001ffeb7435 */ /* 0x000fe200000001ff */
[----:B------:R-:W-:-:S04]  /*1a650*/  IMAD.MOV.U32 R223, RZ, RZ, R234 ;  /* 0x000000ffffdf7224 */ /* 0x000fc800078e00ea */
        /* <DEDUP_REMOVED lines=134> */
.L_x_22643:
[----:B------:R-:W-:Y:S01]  /*1aec0*/  HFMA2.MMA R235, -RZ, RZ, 0, 1.1920928955078125e-07 ;  /* 0x00000002ffeb7435 */ /* 0x000fe200000001ff */
[----:B------:R-:W-:-:S04]  /*1aed0*/  IMAD.MOV.U32 R230, RZ, RZ, R234 ;  /* 0x000000ffffe67224 */ /* 0x000fc800078e00ea */
[----:B------:R-:W-:-:S05]  /*1aee0*/  FADD.FTZ R230, R223, R230 ;  /* 0x000000e6dfe67221 */ /* 0x000fca0000010000 */
[----:B------:R-:W-:-:S07]  /*1aef0*/  MOV R236, R230 ;  /* 0x000000e600ec7202 */ /* 0x000fce0000000f00 */
[----:B------:R-:W-:Y:S05]  /*1af00*/  WARPSYNC.COLLECTIVE R233, `(.L_x_22644) ;  /* 0x00000000e9087348 */ /* 0x000fea0003c00000 */
[----:B------:R0:W1:Y:S02]  /*1af10*/  SHFL.BFLY P0, R234, R236, R235, R238 ;  /* 0x0c0000ebecea7389 */ /* 0x00006400000000ee */
[----:B01----:R-:W-:Y:S01]  /*1af20*/  ENDCOLLECTIVE ;  /* 0x000000000000791b */ /* 0x003fe20003800000 */
.L_x_22644:
[----:B------:R-:W-:Y:S01]  /*1af30*/  HFMA2.MMA R235, -RZ, RZ, 0, 2.384185791015625e-07 ;  /* 0x00000004ffeb7435 */ /* 0x000fe200000001ff */
[----:B------:R-:W-:-:S04]  /*1af40*/  IMAD.MOV.U32 R225, RZ, RZ, R234 ;  /* 0x000000ffffe17224 */ /* 0x000fc800078e00ea */
[----:B------:R-:W-:-:S05]  /*1af50*/  FADD.FTZ R225, R230, R225 ;  /* 0x000000e1e6e17221 */ /* 0x000fca0000010000 */
[----:B------:R-:W-:-:S07]  /*1af60*/  MOV R236, R225 ;  /* 0x000000e100ec7202 */ /* 0x000fce0000000f00 */
[----:B------:R-:W-:Y:S05]  /*1af70*/  WARPSYNC.COLLECTIVE R233, `(.L_x_22645) ;  /* 0x00000000e9087348 */ /* 0x000fea0003c00000 */
[----:B------:R0:W1:Y:S02]  /*1af80*/  SHFL.BFLY P0, R234, R236, R235, R238 ;  /* 0x0c0000ebecea7389 */ /* 0x00006400000000ee */
[----:B01----:R-:W-:Y:S01]  /*1af90*/  ENDCOLLECTIVE ;  /* 0x000000000000791b */ /* 0x003fe20003800000 */
.L_x_22645:
[----:B------:R-:W-:Y:S01]  /*1afa0*/  HFMA2.MMA R235, -RZ, RZ, 0, 4.76837158203125e-07 ;  /* 0x00000008ffeb7435 */ /* 0x000fe200000001ff */
[----:B------:R-:W-:-:S04]  /*1afb0*/  IMAD.MOV.U32 R232, RZ, RZ, R234 ;  /* 0x000000ffffe87224 */ /* 0x000fc800078e00ea */
[----:B------:R-:W-:-:S05]  /*1afc0*/  FADD.FTZ R232, R225, R232 ;  /* 0x000000e8e1e87221 */ /* 0x000fca0000010000 */
[----:B------:R-:W-:-:S07]  /*1afd0*/  MOV R236, R232 ;  /* 0x000000e800ec7202 */ /* 0x000fce0000000f00 */
[----:B------:R-:W-:Y:S05]  /*1afe0*/  WARPSYNC.COLLECTIVE R233, `(.L_x_22646) ;  /* 0x00000000e9087348 */ /* 0x000fea0003c00000 */
[----:B------:R0:W1:Y:S02]  /*1aff0*/  SHFL.BFLY P0, R234, R236, R235, R238 ;  /* 0x0c0000ebecea7389 */ /* 0x00006400000000ee */
[----:B01----:R-:W-:Y:S01]  /*1b000*/  ENDCOLLECTIVE ;  /* 0x000000000000791b */ /* 0x003fe20003800000 */
.L_x_22646:
[----:B------:R-:W-:Y:S01]  /*1b010*/  HFMA2.MMA R235, -RZ, RZ, 0, 9.5367431640625e-07 ;  /* 0x00000010ffeb7435 */ /* 0x000fe200000001ff */
[----:B------:R-:W-:-:S04]  /*1b020*/  IMAD.MOV.U32 R229, RZ, RZ, R234 ;  /* 0x000000ffffe57224 */ /* 0x000fc800078e00ea */
[----:B------:R-:W-:-:S05]  /*1b030*/  FADD.FTZ R229, R232, R229 ;  /* 0x000000e5e8e57221 */ /* 0x000fca0000010000 */
[----:B------:R-:W-:-:S07]  /*1b040*/  MOV R236, R229 ;  /* 0x000000e500ec7202 */ /* 0x000fce0000000f00 */
[----:B------:R-:W-:Y:S05]  /*1b050*/  WARPSYNC.COLLECTIVE R233, `(.L_x_22647) ;  /* 0x00000000e9087348 */ /* 0x000fea0003c00000 */
[----:B------:R0:W1:Y:S02]  /*1b060*/  SHFL.BFLY P0, R234, R236, R235, R238 ;  /* 0x0c0000ebecea7389 */ /* 0x00006400000000ee */
[----:B01----:R-:W-:Y:S01]  /*1b070*/  ENDCOLLECTIVE ;  /* 0x000000000000791b */ /* 0x003fe20003800000 */
.L_x_22647:
[----:B------:R-:W-:Y:S05]  /*1b080*/  BRA `(.L_x_22648) ;  /* 0xffffffdc00307947 */ /* 0x000fea000383ffff */
.L_x_22649:
        /* <DEDUP_REMOVED lines=15> */
.L_x_58381:


//--------------------- .text._ZN10layer_norm13ln_fwd_kernelINS_13Kernel_traitsI13__nv_bfloat16S2_fS2_fjLj2048ELj1ELj4ELj1ELj16ENS_18Kernel_traits_baseILj2048ES2_S2_fS2_fjLj128EEEEELb1ELb1ELb1ELb0EEEvNS_9FwdParamsE --------------------------
	.section	.text._ZN10layer_norm13ln_fwd_kernelINS_13Kernel_traitsI13__nv_bfloat16S2_fS2_fjLj2048ELj1ELj4ELj1ELj16ENS_18Kernel_traits_baseILj2048ES2_S2_fS2_fjLj128EEEEELb1ELb1ELb1ELb0EEEvNS_9FwdParamsE,"ax",@progbits
	.align	128
        .global         _ZN10layer_norm13ln_fwd_kernelINS_13Kernel_traitsI13__nv_bfloat16S2_fS2_fjLj2048ELj1ELj4ELj1ELj16ENS_18Kernel_traits_baseILj2048ES2_S2_fS2_fjLj128EEEEELb1ELb1ELb1ELb0EEEvNS_9FwdParamsE
        .type           _ZN10layer_norm13ln_fwd_kernelINS_13Kernel_traitsI13__nv_bfloat16S2_fS2_fjLj2048ELj1ELj4ELj1ELj16ENS_18Kernel_traits_baseILj2048ES2_S2_fS2_fjLj128EEEEELb1ELb1ELb1ELb0EEEvNS_9FwdParamsE,@function
        .size           _ZN10layer_norm13ln_fwd_kernelINS_13Kernel_traitsI13__nv_bfloat16S2_fS2_fjLj2048ELj1ELj4ELj1ELj16ENS_18Kernel_traits_baseILj2048ES2_S2_fS2_fjLj128EEEEELb1ELb1ELb1ELb0EEEvNS_9FwdParamsE,(.L_x_58382 - _ZN10layer_norm13ln_fwd_kernelINS_13Kernel_traitsI13__nv_bfloat16S2_fS2_fjLj2048ELj1ELj4ELj1ELj16ENS_18Kernel_traits_baseILj2048ES2_S2_fS2_fjLj128EEEEELb1ELb1ELb1ELb0EEEvNS_9FwdParamsE)
        .other          _ZN10layer_norm13ln_fwd_kernelINS_13Kernel_traitsI13__nv_bfloat16S2_fS2_fjLj2048ELj1ELj4ELj1ELj16ENS_18Kernel_traits_baseILj2048ES2_S2_fS2_fjLj128EEEEELb1ELb1ELb1ELb0EEEvNS_9FwdParamsE,@"STO_CUDA_ENTRY STV_DEFAULT"
_ZN10layer_norm13ln_fwd_kernelINS_13Kernel_traitsI13__nv_bfloat16S2_fS2_fjLj2048ELj1ELj4ELj1ELj16ENS_18Kernel_traits_baseILj2048ES2_S2_fS2_fjLj128EEEEELb1ELb1ELb1ELb0EEEvNS_9FwdParamsE:
.text._ZN10layer_norm13ln_fwd_kernelINS_13Kernel_traitsI13__nv_bfloat16S2_fS2_fjLj2048ELj1ELj4ELj1ELj16ENS_18Kernel_traits_baseILj2048ES2_S2_fS2_fjLj128EEEEELb1ELb1ELb1ELb0EEEvNS_9FwdParamsE:
        /* <DEDUP_REMOVED lines=69> */
[----:B------:R-:W-:Y:S02]  /*0450*/  IMAD.MOV.U32 R23, RZ, RZ, R4 ;  /* 0x000000ffff177224 */ /* 0x000fe400078e0004 */
[----:B------:R-:W-:-:S03]  /*0460*/  IMAD.WIDE.U32 R8, R8, -0x326172a9, RZ ;  /* 0xcd9e8d5708087825 */ /* 0x000fc600078e00ff */
[----:B------:R-:W-:Y:S02]  /*0470*/  LOP3.LUT R16, R23, 0x1f, RZ, 0x3c, !PT ;  /* 0x0000001f17107812 */ /* 0x000fe400078e3cff */
[----:B------:R-:W-:Y:S02]  /*0480*/  LOP3.LUT R98, R9, UR16, R14, 0x96, !PT ;  /* 0x0000001009627c12 */ /* 0x000fe4000f8e960e */
[----:B------:R-:W-:Y:S02]  /*0490*/  LEA.HI.SX32 R5, R5, R16, 0x1d ;  /* 0x0000001005057211 */ /* 0x000fe400078feaff */
[----:B------:R-:W-:Y:S02]  /*04a0*/  LOP3.LUT R16, R13, UR17, R10, 0x96, !PT ;  /* 0x000000110d107c12 */ /* 0x000fe4000f8e960a */
[C---:B------:R-:W-:Y:S02]  /*04b0*/  ISETP.GE.U32.AND P6, PT, R5.reuse, 0x40, PT ;  /* 0x000000400500780c */ /* 0x040fe40003fc6070 */
[C---:B------:R-:W-:Y:S01]  /*04c0*/  ISETP.GE.U32.AND P5, PT, R5.reuse, 0x60, PT ;  /* 0x000000600500780c */ /* 0x040fe20003fa6070 */
[----:B------:R-:W-:Y:S01]  /*04d0*/  IMAD.WIDE.U32 R16, R16, -0x326172a9, RZ ;  /* 0xcd9e8d5710107825 */ /* 0x000fe200078e00ff */
[----:B------:R-:W-:-:S02]  /*04e0*/  ISETP.GE.U32.AND P4, PT, R5, 0x80, PT ;  /* 0x000000800500780c */ /* 0x000fc40003f86070 */
[C---:B------:R-:W-:Y:S02]  /*04f0*/  LOP3.LUT P0, RZ, R5.reuse, 0xffffffe0, RZ, 0xc0, !PT ;  /* 0xffffffe005ff7812 */ /* 0x040fe4000780c0ff */
[----:B------:R-:W-:Y:S02]  /*0500*/  ISETP.GE.U32.AND P3, PT, R5, 0xa0, PT ;  /* 0x000000a00500780c */ /* 0x000fe40003f66070 */
[----:B------:R-:W-:-:S03]  /*0510*/  LOP3.LUT R136, R17, UR18, R8, 0x96, !PT ;  /* 0x0000001211887c12 */ /* 0x000fc6000f8e9608 */
        /* <DEDUP_REMOVED lines=32> */
.L_x_22651:
[----:B------:R-:W-:Y:S05]  /*0720*/  BSYNC B0 ;  /* 0x0000000000007941 */ /* 0x000fea0003800000 */
.L_x_22650:
        /* <DEDUP_REMOVED lines=26> */
.L_x_22653:
[----:B------:R-:W-:Y:S05]  /*08d0*/  BSYNC B0 ;  /* 0x0000000000007941 */ /* 0x000fea0003800000 */
.L_x_22652:
        /* <DEDUP_REMOVED lines=26> */
.L_x_22655:
[----:B------:R-:W-:Y:S05]  /*0a80*/  BSYNC B0 ;  /* 0x0000000000007941 */ /* 0x000fea0003800000 */
.L_x_22654:
        /* <DEDUP_REMOVED lines=26> */
.L_x_22657:
[----:B------:R-:W-:Y:S05]  /*0c30*/  BSYNC B0 ;  /* 0x0000000000007941 */ /* 0x000fea0003800000 */
.L_x_22656:
        /* <DEDUP_REMOVED lines=26> */
.L_x_22659:
[----:B------:R-:W-:Y:S05]  /*0de0*/  BSYNC B0 ;  /* 0x0000000000007941 */ /* 0x000fea0003800000 */
.L_x_22658:
        /* <DEDUP_REMOVED lines=35> */
.L_x_22661:
[----:B------:R-:W-:Y:S05]  /*1020*/  BSYNC B0 ;  /* 0x0000000000007941 */ /* 0x000fea0003800000 */
.L_x_22660:
        /* <DEDUP_REMOVED lines=34> */
.L_x_22663:
[----:B------:R-:W-:Y:S05]  /*1250*/  BSYNC B0 ;  /* 0x0000000000007941 */ /* 0x000fea0003800000 */
.L_x_22662:
        /* <DEDUP_REMOVED lines=29> */
.L_x_22665:
[----:B------:R-:W-:Y:S05]  /*1430*/  BSYNC B0 ;  /* 0x0000000000007941 */ /* 0x000fea0003800000 */
.L_x_22664:
        /* <DEDUP_REMOVED lines=11> */
[----:B------:R-:W-:Y:S01]  /*14f0*/  PRMT R142, R28, 0x7632, R142 ;  /* 0x000076321c8e7816 */ /* 0x000fe2000000008e */
[----:B------:R-:W-:Y:S01]  /*1500*/  IMAD.U32 R50, R50, 0x10000, RZ ;  /* 0x0001000032327824 */ /* 0x000fe200078e00ff */
[----:B------:R-:W-:Y:S01]  /*1510*/  STL [R1+0xbc], R99 ;  /* 0x0000bc6301007387 */ /* 0x000fe20000100800 */
[----:B------:R-:W-:Y:S01]  /*1520*/  IMAD.U32 R171, R24, 0x10000, RZ ;  /* 0x0001000018ab7824 */ /* 0x000fe200078e00ff */
[----:B------:R-:W-:Y:S01]  /*1530*/  PRMT R144, R30, 0x7632, R144 ;  /* 0x000076321e907816 */ /* 0x000fe20000000090 */
[----:B------:R-:W-:Y:S01]  /*1540*/  IMAD.U32 R24, R26, 0x10000, RZ ;  /* 0x000100001a187824 */ /* 0x000fe200078e00ff */
[----:B------:R1:W-:Y:S01]  /*1550*/  STL [R1+0xb8], R53 ;  /* 0x0000b83501007387 */ /* 0x0003e20000100800 */
[----:B------:R-:W-:Y:S01]  /*1560*/  SHF.L.U32 R26, R28, 0x10, RZ ;  /* 0x000000101c1a7819 */ /* 0x000fe200000006ff */
[----:B------:R-:W-:Y:S01]  /*1570*/  IMAD.U32 R28, R30, 0x10000, RZ ;  /* 0x000100001e1c7824 */ /* 0x000fe200078e00ff */
[----:B0-----:R-:W-:Y:S01]  /*1580*/  SHF.L.U32 R52, R55, 0x10, RZ ;  /* 0x0000001037347819 */ /* 0x001fe200000006ff */
[----:B------:R-:W-:Y:S01]  /*1590*/  IMAD R98, R98, -0x326172a9, RZ ;  /* 0xcd9e8d5762627824 */ /* 0x000fe200078e02ff */
[C---:B------:R-:W-:Y:S01]  /*15a0*/  PRMT R146, R32.reuse, 0x7632, R146 ;  /* 0x0000763220927816 */ /* 0x040fe20000000092 */
[----:B------:R-:W-:Y:S01]  /*15b0*/  IMAD.U32 R30, R32, 0x10000, RZ ;  /* 0x00010000201e7824 */ /* 0x000fe200078e00ff */
[C---:B------:R-:W-:Y:S01]  /*15c0*/  PRMT R148, R34.reuse, 0x7632, R148 ;  /* 0x0000763222947816 */ /* 0x040fe20000000094 */
[----:B------:R0:W-:Y:S01]  /*15d0*/  STL [R1+0xb4], R52 ;  /* 0x0000b43401007387 */ /* 0x0001e20000100800 */
[----:B------:R-:W-:Y:S01]  /*15e0*/  SHF.L.U32 R32, R34, 0x10, RZ ;  /* 0x0000001022207819 */ /* 0x000fe200000006ff */
[----:B-1----:R-:W-:Y:S01]  /*15f0*/  IMAD.U32 R53, R61, 0x10000, RZ ;  /* 0x000100003d357824 */ /* 0x002fe200078e00ff */
[C---:B------:R-:W-:Y:S01]  /*1600*/  PRMT R150, R36.reuse, 0x7632, R150 ;  /* 0x0000763224967816 */ /* 0x040fe20000000096 */
[----:B------:R1:W-:Y:S01]  /*1610*/  STL [R1+0xb0], R54 ;  /* 0x0000b03601007387 */ /* 0x0003e20000100800 */
[----:B------:R-:W-:Y:S01]  /*1620*/  IMAD.U32 R34, R36, 0x10000, RZ ;  /* 0x0001000024227824 */ /* 0x000fe200078e00ff */
[C---:B------:R-:W-:Y:S01]  /*1630*/  PRMT R152, R38.reuse, 0x7632, R152 ;  /* 0x0000763226987816 */ /* 0x040fe20000000098 */
[----:B------:R-:W-:Y:S01]  /*1640*/  IMAD.U32 R36, R38, 0x10000, RZ ;  /* 0x0001000026247824 */ /* 0x000fe200078e00ff */
[----:B------:R2:W-:Y:S01]  /*1650*/  STL [R1+0xac], R53 ;  /* 0x0000ac3501007387 */ /* 0x0005e20000100800 */
[----:B------:R-:W-:Y:S01]  /*1660*/  SHF.L.U32 R172, R8, 0x10, RZ ;  /* 0x0000001008ac7819 */ /* 0x000fe200000006ff */
[----:B------:R-:W-:Y:S01]  /*1670*/  IMAD.U32 R8, R9, 0x10000, RZ ;  /* 0x0001000009087824 */ /* 0x000fe200078e00ff */
[----:B0-----:R-:W-:Y:S01]  /*1680*/  SHF.L.U32 R52, R62, 0x10, RZ ;  /* 0x000000103e347819 */ /* 0x001fe200000006ff */
[----:B------:R-:W-:Y:S01]  /*1690*/  IMAD.U32 R9, R10, 0x10000, RZ ;  /* 0x000100000a097824 */ /* 0x000fe200078e00ff */
[----:B------:R-:W-:Y:S01]  /*16a0*/  SHF.L.U32 R10, R11, 0x10, RZ ;  /* 0x000000100b0a7819 */ /* 0x000fe200000006ff */
[----:B-1----:R-:W-:Y:S01]  /*16b0*/  IMAD.U32 R54, R63, 0x10000, RZ ;  /* 0x000100003f367824 */ /* 0x002fe200078e00ff */
[----:B------:R-:W-:Y:S01]  /*16c0*/  PRMT R218, R208, 0x7632, R218 ;  /* 0x00007632d0da7816 */ /* 0x000fe200000000da */
[----:B------:R0:W-:Y:S01]  /*16d0*/  STL [R1+0xa8], R52 ;  /* 0x0000a83401007387 */ /* 0x0001e20000100800 */
[----:B------:R-:W-:Y:S01]  /*16e0*/  IMAD.U32 R11, R12, 0x10000, RZ ;  /* 0x000100000c0b7824 */ /* 0x000fe200078e00ff */
[----:B------:R-:W-:Y:S01]  /*16f0*/  PRMT R206, R196, 0x7632, R206 ;  /* 0x00007632c4ce7816 */ /* 0x000fe200000000ce */
        /* <DEDUP_REMOVED lines=11> */
[----:B------:R-:W-:Y:S01]  /*17b0*/  PRMT R139, R25, 0x7632, R139 ;  /* 0x00007632198b7816 */ /* 0x000fe2000000008b */
[----:B-1----:R-:W-:Y:S01]  /*17c0*/  IMAD.U32 R54, R70, 0x10000, RZ ;  /* 0x0001000046367824 */ /* 0x002fe200078e00ff */
[----:B------:R0:W-:Y:S01]  /*17d0*/  STL [R1+0x9c], R52 ;  /* 0x00009c3401007387 */ /* 0x0001e20000100800 */
[----:B------:R-:W-:Y:S01]  /*17e0*/  IMAD.U32 R18, R19, 0x10000, RZ ;  /* 0x0001000013127824 */ /* 0x000fe200078e00ff */
[----:B------:R-:W-:Y:S01]  /*17f0*/  SHF.L.U32 R19, R20, 0x10, RZ ;  /* 0x0000001014137819 */ /* 0x000fe200000006ff */
[----:B--2---:R-:W-:Y:S01]  /*1800*/  IMAD.U32 R53, R71, 0x10000, RZ ;  /* 0x0001000047357824 */ /* 0x004fe200078e00ff */
[----:B------:R1:W-:Y:S01]  /*1810*/  STL [R1+0x98], R54 ;  /* 0x0000983601007387 */ /* 0x0003e20000100800 */
[----:B------:R-:W-:Y:S01]  /*1820*/  IMAD.U32 R20, R21, 0x10000, RZ ;  /* 0x0001000015147824 */ /* 0x000fe200078e00ff */
[----:B------:R-:W-:Y:S01]  /*1830*/  PRMT R194, R184, 0x7632, R194 ;  /* 0x00007632b8c27816 */ /* 0x000fe200000000c2 */
        /* <DEDUP_REMOVED lines=31> */
[----:B------:R-:W-:Y:S01]  /*1a30*/  IMAD R97, R97, -0x2daee0ad, RZ ;  /* 0xd2511f5361617824 */ /* 0x000fe200078e02ff */
[----:B------:R-:W-:Y:S01]  /*1a40*/  PRMT R200, R198, 0x7632, R200 ;  /* 0x00007632c6c87816 */ /* 0x000fe200000000c8 */
[----:B------:R2:W-:Y:S01]  /*1a50*/  STL [R1+0x7c], R53 ;  /* 0x00007c3501007387 */ /* 0x0005e20000100800 */
[----:B------:R-:W-:Y:S01]  /*1a60*/  PRMT R185, R187, 0x7632, R185 ;  /* 0x00007632bbb97816 */ /* 0x000fe200000000b9 */
[----:B------:R-:W-:Y:S01]  /*1a70*/  BSSY B0, `(.L_x_22666) ;  /* 0x0001c2d000007945 */ /* 0x000fe20003800000 */
[----:B0-----:R-:W-:Y:S01]  /*1a80*/  SHF.L.U32 R52, R82, 0x10, RZ ;  /* 0x0000001052347819 */ /* 0x001fe200000006ff */
[----:B------:R-:W-:Y:S01]  /*1a90*/  IMAD.U32 R202, R198, 0x10000, RZ ;  /* 0x00010000c6ca7824 */ /* 0x000fe200078e00ff */
[----:B------:R-:W-:Y:S01]  /*1aa0*/  PRMT R176, R178, 0x7632, R176 ;  /* 0x00007632b2b07816 */ /* 0x000fe200000000b0 */
[----:B-1----:R-:W-:Y:S01]  /*1ab0*/  IMAD.U32 R54, R83, 0x10000, RZ ;  /* 0x0001000053367824 */ /* 0x002fe200078e00ff */
[----:B------:R-:W-:Y:S01]  /*1ac0*/  PRMT R173, R179, 0x7632, R173 ;  /* 0x00007632b3ad7816 */ /* 0x000fe200000000ad */
[----:B------:R0:W-:Y:S01]  /*1ad0*/  STL [R1+0x78], R52 ;  /* 0x0000783401007387 */ /* 0x0001e20000100800 */
[C---:B------:R-:W-:Y:S01]  /*1ae0*/  PRMT R145, R31.reuse, 0x7632, R145 ;  /* 0x000076321f917816 */ /* 0x040fe20000000091 */
[----:B--2---:R-:W-:Y:S01]  /*1af0*/  IMAD.U32 R53, R84, 0x10000, RZ ;  /* 0x0001000054357824 */ /* 0x004fe200078e00ff */
[----:B------:R-:W-:Y:S01]  /*1b00*/  SHF.L.U32 R29, R31, 0x10, RZ ;  /* 0x000000101f1d7819 */ /* 0x000fe200000006ff */
[----:B------:R1:W-:Y:S01]  /*1b10*/  STL [R1+0x74], R54 ;  /* 0x0000743601007387 */ /* 0x0003e20000100800 */
[----:B------:R-:W-:Y:S01]  /*1b20*/  PRMT R149, R35, 0x7632, R149 ;  /* 0x0000763223957816 */ /* 0x000fe20000000095 */
[----:B------:R-:W-:Y:S01]  /*1b30*/  IMAD.U32 R31, R33, 0x10000, RZ ;  /* 0x00010000211f7824 */ /* 0x000fe200078e00ff */
[----:B------:R-:W-:Y:S01]  /*1b40*/  PRMT R151, R37, 0x7632, R151 ;  /* 0x0000763225977816 */ /* 0x000fe20000000097 */
[----:B------:R2:W-:Y:S01]  /*1b50*/  STL [R1+0x70], R53 ;  /* 0x0000703501007387 */ /* 0x0005e20000100800 */
[----:B------:R-:W-:Y:S01]  /*1b60*/  PRMT R197, R199, 0x7632, R197 ;  /* 0x00007632c7c57816 */ /* 0x000fe200000000c5 */
[C---:B------:R-:W-:Y:S01]  /*1b70*/  IMAD.U32 R190, R186.reuse, 0x10000, RZ ;  /* 0x00010000babe7824 */ /* 0x040fe200078e00ff */
        /* <DEDUP_REMOVED lines=22> */
[----:B------:R-:W-:Y:S01]  /*1ce0*/  LOP3.LUT R40, R40, 0x3, RZ, 0xc0, !PT ;  /* 0x0000000328287812 */ /* 0x000fe200078ec0ff */
[----:B--2---:R-:W-:Y:S01]  /*1cf0*/  IMAD.U32 R53, R90, 0x10000, RZ ;  /* 0x000100005a357824 */ /* 0x004fe200078e00ff */
[----:B------:R-:W-:Y:S01]  /*1d00*/  ULDC.U8 UR25, c[0x0][0x2a0] ;  /* 0x0000a80000197ab9 */ /* 0x000fe20000000000 */
        /* <DEDUP_REMOVED lines=32> */
[----:B------:R-:W-:Y:S01]  /*1f10*/  STL [R1+0x44], R54 ;  /* 0x0000443601007387 */ /* 0x000fe20000100800 */
[----:B------:R-:W-:Y:S01]  /*1f20*/  PRMT R48, R177, 0x7632, R48 ;  /* 0x00007632b1307816 */ /* 0x000fe20000000030 */
[----:B------:R-:W-:Y:S01]  /*1f30*/  IMAD.U32 R233, R233, 0x10000, RZ ;  /* 0x00010000e9e97824 */ /* 0x000fe200078e00ff */
[----:B------:R-:W-:Y:S01]  /*1f40*/  SHF.L.U32 R225, R225, 0x10, RZ ;  /* 0x00000010e1e17819 */ /* 0x000fe200000006ff */
[----:B------:R-:W-:Y:S01]  /*1f50*/  STL [R1+0x40], R53 ;  /* 0x0000403501007387 */ /* 0x000fe20000100800 */
[----:B------:R-:W-:Y:S01]  /*1f60*/  IMAD.U32 R232, R232, 0x10000, RZ ;  /* 0x00010000e8e87824 */ /* 0x000fe200078e00ff */
[----:B0-----:R-:W-:Y:S01]  /*1f70*/  SHF.L.U32 R52, R49, 0x10, RZ ;  /* 0x0000001031347819 */ /* 0x001fe200000006ff */
[----:B------:R-:W-:Y:S01]  /*1f80*/  IMAD.U32 R49, R51, 0x10000, RZ ;  /* 0x0001000033317824 */ /* 0x000fe200078e00ff */
[----:B------:R-:W-:Y:S01]  /*1f90*/  SHF.L.U32 R51, R56, 0x10, RZ ;  /* 0x0000001038337819 */ /* 0x000fe200000006ff */
[----:B------:R-:W-:Y:S01]  /*1fa0*/  IMAD.U32 R230, R230, 0x10000, RZ ;  /* 0x00010000e6e67824 */ /* 0x000fe200078e00ff */
[----:B------:R-:W-:Y:S01]  /*1fb0*/  SHF.L.U32 R222, R222, 0x10, RZ ;  /* 0x00000010dede7819 */ /* 0x000fe200000006ff */
[----:B------:R-:W-:Y:S01]  /*1fc0*/  STL [R1+0x3c], R52 ;  /* 0x00003c3401007387 */ /* 0x000fe20000100800 */
        /* <DEDUP_REMOVED lines=70> */
[----:B------:R-:W-:Y:S01]  /*2430*/  IMAD.MOV.U32 R137, RZ, RZ, RZ ;  /* 0x000000ffff897224 */ /* 0x000fe200078e00ff */
[----:B------:R1:W-:Y:S01]  /*2440*/  STL [R1+0x4], R49 ;  /* 0x0000043101007387 */ /* 0x0003e20000100800 */
[----:B------:R-:W-:Y:S01]  /*2450*/  IMAD.U32 R218, R218, 0x10000, RZ ;  /* 0x00010000dada7824 */ /* 0x000fe200078e00ff */
[----:B------:R-:W-:Y:S01]  /*2460*/  SHF.L.U32 R147, R147, 0x10, RZ ;  /* 0x0000001093937819 */ /* 0x000fe200000006ff */
[----:B------:R-:W-:Y:S01]  /*2470*/  IMAD.U32 R212, R212, 0x10000, RZ ;  /* 0x00010000d4d47824 */ /* 0x000fe200078e00ff */
[----:B------:R-:W-:Y:S01]  /*2480*/  SHF.L.U32 R150, R150, 0x10, RZ ;  /* 0x0000001096967819 */ /* 0x000fe200000006ff */
[----:B------:R-:W-:Y:S01]  /*2490*/  IMAD.U32 R209, R209, 0x10000, RZ ;  /* 0x00010000d1d17824 */ /* 0x000fe200078e00ff */
[----:B------:R-:W-:Y:S01]  /*24a0*/  SHF.L.U32 R153, R153, 0x10, RZ ;  /* 0x0000001099997819 */ /* 0x000fe200000006ff */
[----:B0-----:R-:W-:Y:S01]  /*24b0*/  IMAD.HI.U32 R50, R138, -0x2daee0ad, RZ ;  /* 0xd2511f538a327827 */ /* 0x001fe200078e00ff */
[----:B------:R-:W-:Y:S01]  /*24c0*/  UISETP.NE.AND UP0, UPT, UR25, URZ, UPT ;  /* 0x0000003f1900728c */ /* 0x000fe2000bf05270 */
[----:B------:R-:W-:-:S02]  /*24d0*/  ULDC UR26, c[0x0][0x294] ;  /* 0x0000a500001a7ab9 */ /* 0x000fc40000000800 */
[----:B-1----:R-:W-:Y:S01]  /*24e0*/  IMAD.HI.U32 R49, R136, -0x326172a9, RZ ;  /* 0xcd9e8d5788317827 */ /* 0x002fe200078e00ff */
[----:B------:R-:W-:Y:S01]  /*24f0*/  LOP3.LUT R39, R50, UR27, R97, 0x96, !PT ;  /* 0x0000001b32277c12 */ /* 0x000fe2000f8e9661 */
[----:B------:R-:W-:Y:S01]  /*2500*/  ULDC UR25, c[0x0][0x2d8] ;  /* 0x0000b60000197ab9 */ /* 0x000fe20000000800 */
[----:B------:R-:W-:Y:S01]  /*2510*/  ULDC.64 UR28, c[0x0][0x298] ;  /* 0x0000a600001c7ab9 */ /* 0x000fe20000000a00 */
[----:B------:R-:W-:Y:S01]  /*2520*/  IMAD R136, R136, -0x326172a9, RZ ;  /* 0xcd9e8d5788887824 */ /* 0x000fe200078e02ff */
[----:B------:R-:W-:Y:S01]  /*2530*/  LOP3.LUT R38, R49, UR24, R98, 0x96, !PT ;  /* 0x0000001831267c12 */ /* 0x000fe2000f8e9662 */
[----:B------:R-:W-:Y:S01]  /*2540*/  IMAD R138, R138, -0x2daee0ad, RZ ;  /* 0xd2511f538a8a7824 */ /* 0x000fe200078e02ff */
[----:B------:R-:W-:Y:S01]  /*2550*/  SHF.L.U32 R49, R96, 0x10, RZ ;  /* 0x0000001060317819 */ /* 0x000fe200000006ff */
[----:B------:R-:W-:Y:S02]  /*2560*/  IMAD.U32 R203, R203, 0x10000, RZ ;  /* 0x00010000cbcb7824 */ /* 0x000fe400078e00ff */
[----:B------:R-:W-:-:S02]  /*2570*/  IMAD.U32 R200, R200, 0x10000, RZ ;  /* 0x00010000c8c87824 */ /* 0x000fc400078e00ff */
[----:B------:R0:W-:Y:S01]  /*2580*/  STL [R1], R49 ;  /* 0x0000003101007387 */ /* 0x0001e20000100800 */
        /* <DEDUP_REMOVED lines=15> */
[----:B0-----:R-:W-:-:S07]  /*2680*/  IMAD.U32 R152, R152, 0x10000, RZ ;  /* 0x0001000098987824 */ /* 0x001fce00078e00ff */
.L_x_23290:
[----:B------:R-:W0:Y:S08]  /*2690*/  LDC.64 R120, c[0x0][0x280] ;  /* 0x0000a000ff787b82 */ /* 0x000e300000000a00 */
[----:B-1----:R-:W1:Y:S08]  /*26a0*/  LDC.64 R122, c[0x0][0x288] ;  /* 0x0000a200ff7a7b82 */ /* 0x002e700000000a00 */
[----:B------:R-:W2:Y:S01]  /*26b0*/  LDC R163, c[0x0][0x218] ;  /* 0x00008600ffa37b82 */ /* 0x000ea20000000800 */
[----:B0-----:R-:W-:-:S06]  /*26c0*/  IMAD.WIDE R120, R7, 0x4, R120 ;  /* 0x0000000407787825 */ /* 0x001fcc00078e0278 */
[----:B------:R-:W3:Y:S01]  /*26d0*/  LDG.E R120, desc[UR6][R120.64] ;  /* 0x0000000678787981 */ /* 0x000ee2000c1e1900 */
[----:B-1----:R-:W-:-:S05]  /*26e0*/  IMAD.WIDE R122, R7, 0x4, R122 ;  /* 0x00000004077a7825 */ /* 0x002fca00078e027a */
[----:B------:R2:W5:Y:S01]  /*26f0*/  LDG.E R121, desc[UR6][R122.64] ;  /* 0x000000067a797981 */ /* 0x000562000c1e1900 */
[----:B------:R-:W-:Y:S01]  /*2700*/  BSSY B1, `(.L_x_22667) ;  /* 0x0000331000017945 */ /* 0x000fe20003800000 */
[----:B------:R-:W-:Y:S01]  /*2710*/  SHF.R.S32.HI R168, RZ, 0x1f, R7 ;  /* 0x0000001fffa87819 */ /* 0x000fe20000011407 */
[----:B--2---:R-:W-:-:S05]  /*2720*/  IMAD R122, R7, R163, RZ ;  /* 0x000000a3077a7224 */ /* 0x004fca00078e02ff */
[----:B------:R-:W-:-:S04]  /*2730*/  SHF.R.S32.HI R123, RZ, 0x1f, R122 ;  /* 0x0000001fff7b7819 */ /* 0x000fc8000001147a */
[----:B------:R-:W-:-:S04]  /*2740*/  LEA.HI R122, R123, R122, RZ, 0x3 ;  /* 0x0000007a7b7a7211 */ /* 0x000fc800078f18ff */
[----:B------:R-:W-:Y:S02]  /*2750*/  LEA.HI.SX32 R122, R122, R4, 0x1d ;  /* 0x000000047a7a7211 */ /* 0x000fe400078feaff */
[----:B---3--:R-:W-:-:S13]  /*2760*/  ISETP.GE.AND P1, PT, R120, 0x1, PT ;  /* 0x000000017800780c */ /* 0x008fda0003f26270 */
[----:B------:R-:W-:-:S04]  /*2770*/  @P1 VIADD R162, R120, 0xffffffff ;  /* 0xffffffff78a21836 */ /* 0x000fc80000000000 */
[----:B------:R-:W-:Y:S02]  /*2780*/  @P1 IMAD R162, R162, R163, RZ ;  /* 0x000000a3a2a21224 */ /* 0x000fe400078e02ff */
[----:B------:R-:W0:Y:S03]  /*2790*/  S2R R163, SR_TID.X ;  /* 0x0000000000a37919 */ /* 0x000e260000002100 */
[----:B------:R-:W-:-:S04]  /*27a0*/  @P1 SHF.R.S32.HI R123, RZ, 0x1f, R162 ;  /* 0x0000001fff7b1819 */ /* 0x000fc800000114a2 */
[----:B------:R-:W-:Y:S01]  /*27b0*/  @P1 LEA.HI R162, R123, R162, RZ, 0x3 ;  /* 0x000000a27ba21211 */ /* 0x000fe200078f18ff */
[----:B------:R-:W-:Y:S01]  /*27c0*/  IMAD.MOV.U32 R123, RZ, RZ, RZ ;  /* 0x000000ffff7b7224 */ /* 0x000fe200078e00ff */
[----:B0-----:R-:W-:-:S04]  /*27d0*/  @P1 LOP3.LUT R4, R163, 0x1f, RZ, 0xc0, !PT ;  /* 0x0000001fa3041812 */ /* 0x001fc800078ec0ff */
[----:B------:R-:W-:Y:S01]  /*27e0*/  @P1 LEA.HI.SX32 R123, R162, R4, 0x1d ;  /* 0x00000004a27b1211 */ /* 0x000fe200078feaff */
[----:B------:R-:W-:Y:S06]  /*27f0*/  @!P0 BRA `(.L_x_22668) ;  /* 0x0000003000848947 */ /* 0x000fec0003800000 */
[----:B------:R-:W0:Y:S08]  /*2800*/  LDC.64 R162, c[0x0][0x230] ;  /* 0x00008c00ffa27b82 */ /* 0x000e300000000a00 */
[----:B------:R-:W1:Y:S01]  /*2810*/  @P1 LDC.64 R56, c[0x0][0x220] ;  /* 0x00008800ff381b82 */ /* 0x000e620000000a00 */
[----:B0-----:R-:W-:-:S04]  /*2820*/  ISETP.NE.U32.AND P2, PT, R162, RZ, PT ;  /* 0x000000ffa200720c */ /* 0x001fc80003f45070 */
[----:B------:R-:W-:Y:S01]  /*2830*/  ISETP.NE.AND.EX P2, PT, R163, RZ, PT, P2 ;  /* 0x000000ffa300720c */ /* 0x000fe20003f45320 */
[----:B-1----:R-:W-:-:S05]  /*2840*/  @P1 IMAD.WIDE.U32 R56, R123, 0x10, R56 ;  /* 0x000000107b381825 */ /* 0x002fca00078e0038 */
[----:B------:R0:W5:Y:S07]  /*2850*/  @P1 LDG.E.128 R44, desc[UR6][R56.64] ;  /* 0x00000006382c1981 */ /* 0x00016e000c1e1d00 */
[----:B0-----:R-:W0:Y:S02]  /*2860*/  @P2 LDC.64 R56, c[0x0][0x230] ;  /* 0x00008c00ff382b82 */ /* 0x001e240000000a00 */
[----:B0-----:R-:W-:-:S05]  /*2870*/  @P2 IMAD.WIDE.U32 R56, R122, 0x20, R56 ;  /* 0x000000207a382825 */ /* 0x001fca00078e0038 */
[----:B------:R-:W2:Y:S01]  /*2880*/  @P2 LDG.E.128 R48, desc[UR6][R56.64] ;  /* 0x0000000638302981 */ /* 0x000ea2000c1e1d00 */
[----:B------:R-:W-:Y:S01]  /*2890*/  ISETP.GT.AND P3, PT, R120, RZ, PT ;  /* 0x000000ff7800720c */ /* 0x000fe20003f64270 */
[----:B------:R-:W-:Y:S02]  /*28a0*/  BSSY B2, `(.L_x_22669) ;  /* 0x000005f000027945 */ /* 0x000fe40003800000 */
[----:B------:R2:W5:Y:S10]  /*28b0*/  @P2 LDG.E.128 R52, desc[UR6][R56.64+0x10] ;  /* 0x0000100638342981 */ /* 0x000574000c1e1d00 */
[----:B------:R-:W-:-:S02]  /*28c0*/  @!P3 ISETP.NE.U32.AND P4, PT, R162, RZ, PT ;  /* 0x000000ffa200b20c */ /* 0x000fc40003f85070 */
[----:B------:R-:W-:Y:S02]  /*28d0*/  @!P3 MOV R58, R40 ;  /* 0x00000028003ab202 */ /* 0x000fe40000000f00 */
[----:B------:R-:W-:-:S04]  /*28e0*/  @!P3 ISETP.NE.AND.EX P4, PT, R163, RZ, PT, P4 ;  /* 0x000000ffa300b20c */ /* 0x000fc80003f85340 */
[----:B--2---:R-:W-:Y:S01]  /*28f0*/  @!P3 FSEL R56, R48, RZ, P4 ;  /* 0x000000ff3038b208 */ /* 0x004fe20002000000 */
        /* <DEDUP_REMOVED lines=13> */
.L_x_22672:
[----:B------:R-:W-:-:S07]  /*29d0*/  IMAD.MOV.U32 R60, RZ, RZ, R136 ;  /* 0x000000ffff3c7224 */ /* 0x000fce00078e0088 */
.L_x_22673:
[----:B------:R-:W-:Y:S05]  /*29e0*/  BSYNC B3 ;  /* 0x0000000000037941 */ /* 0x000fea0003800000 */
.L_x_22671:
        /* <DEDUP_REMOVED lines=16> */
.L_x_22677:
[----:B------:R-:W-:Y:S05]  /*2af0*/  BSYNC B4 ;  /* 0x0000000000047941 */ /* 0x000fea0003800000 */
.L_x_22676:
        /* <DEDUP_REMOVED lines=44> */
.L_x_22675:
[----:B------:R-:W-:Y:S05]  /*2dc0*/  BSYNC B3 ;  /* 0x0000000000037941 */ /* 0x000fea0003800000 */
.L_x_22674:
        /* <DEDUP_REMOVED lines=10> */
[----:B--2---:R-:W-:-:S04]  /*2e70*/  FMUL.FTZ R56, R57, R56 ;  /* 0x0000003839387220 */ /* 0x004fc80000410000 */
[----:B------:R-:W-:-:S07]  /*2e80*/  @P2 FADD.FTZ R56, R48, R56 ;  /* 0x0000003830382221 */ /* 0x000fce0000010000 */
.L_x_22670:
[----:B------:R-:W-:Y:S05]  /*2e90*/  BSYNC B2 ;  /* 0x0000000000027941 */ /* 0x000fea0003800000 */
.L_x_22669:
        /* <DEDUP_REMOVED lines=18> */
.L_x_22681:
[----:B------:R-:W-:-:S07]  /*2fc0*/  IMAD.MOV.U32 R40, RZ, RZ, R136 ;  /* 0x000000ffff287224 */ /* 0x000fce00078e0088 */
.L_x_22682:
[----:B------:R-:W-:Y:S05]  /*2fd0*/  BSYNC B3 ;  /* 0x0000000000037941 */ /* 0x000fea0003800000 */
.L_x_22680:
        /* <DEDUP_REMOVED lines=16> */
.L_x_22686:
[----:B------:R-:W-:Y:S05]  /*30e0*/  BSYNC B4 ;  /* 0x0000000000047941 */ /* 0x000fea0003800000 */
.L_x_22685:
        /* <DEDUP_REMOVED lines=44> */
.L_x_22684:
[----:B------:R-:W-:Y:S05]  /*33b0*/  BSYNC B3 ;  /* 0x0000000000037941 */ /* 0x000fea0003800000 */
.L_x_22683:
[----:B------:R-:W2:Y:S01]  /*33c0*/  LDL R58, [R1] ;  /* 0x00000000013a7983 */ /* 0x000ea20000100800 */
        /* <DEDUP_REMOVED lines=9> */
[----:B------:R-:W-:-:S05]  /*3460*/  FSEL R57, R40, RZ, !P4 ;  /* 0x000000ff28397208 */ /* 0x000fca0006000000 */
[----:B--2---:R-:W-:-:S04]  /*3470*/  FMUL.FTZ R57, R58, R57 ;  /* 0x000000393a397220 */ /* 0x004fc80000410000 */
[----:B------:R-:W-:-:S07]  /*3480*/  @P2 FADD.FTZ R57, R49, R57 ;  /* 0x0000003931392221 */ /* 0x000fce0000010000 */
.L_x_22679:
[----:B------:R-:W-:Y:S05]  /*3490*/  BSYNC B2 ;  /* 0x0000000000027941 */ /* 0x000fea0003800000 */
.L_x_22678:
        /* <DEDUP_REMOVED lines=18> */
.L_x_22690:
[----:B------:R-:W-:-:S07]  /*35c0*/  IMAD.MOV.U32 R40, RZ, RZ, R136 ;  /* 0x000000ffff287224 */ /* 0x000fce00078e0088 */
.L_x_22691:
[----:B------:R-:W-:Y:S05]  /*35d0*/  BSYNC B3 ;  /* 0x0000000000037941 */ /* 0x000fea0003800000 */
.L_x_22689:
        /* <DEDUP_REMOVED lines=16> */
.L_x_22695:
[----:B------:R-:W-:Y:S05]  /*36e0*/  BSYNC B4 ;  /* 0x0000000000047941 */ /* 0x000fea0003800000 */
.L_x_22694:
        /* <DEDUP_REMOVED lines=44> */
.L_x_22693:
[----:B------:R-:W-:Y:S05]  /*39b0*/  BSYNC B3 ;  /* 0x0000000000037941 */ /* 0x000fea0003800000 */
.L_x_22692:
        /* <DEDUP_REMOVED lines=12> */
.L_x_22688:
[----:B------:R-:W-:Y:S05]  /*3a80*/  BSYNC B2 ;  /* 0x0000000000027941 */ /* 0x000fea0003800000 */
.L_x_22687:
        /* <DEDUP_REMOVED lines=18> */
.L_x_22699:
[----:B------:R-:W-:-:S07]  /*3bb0*/  IMAD.MOV.U32 R40, RZ, RZ, R136 ;  /* 0x000000ffff287224 */ /* 0x000fce00078e0088 */
.L_x_22700:
[----:B------:R-:W-:Y:S05]  /*3bc0*/  BSYNC B3 ;  /* 0x0000000000037941 */ /* 0x000fea0003800000 */
.L_x_22698:
        /* <DEDUP_REMOVED lines=16> */
.L_x_22704:
[----:B------:R-:W-:Y:S05]  /*3cd0*/  BSYNC B4 ;  /* 0x0000000000047941 */ /* 0x000fea0003800000 */
.L_x_22703:
        /* <DEDUP_REMOVED lines=44> */
.L_x_22702:
[----:B------:R-:W-:Y:S05]  /*3fa0*/  BSYNC B3 ;  /* 0x0000000000037941 */ /* 0x000fea0003800000 */
.L_x_22701:
        /* <DEDUP_REMOVED lines=10> */
[----:B------:R-:W-:-:S04]  /*4050*/  FMUL.FTZ R59, R251, R59 ;  /* 0x0000003bfb3b7220 */ /* 0x000fc80000410000 */
[----:B------:R-:W-:-:S07]  /*4060*/  @P2 FADD.FTZ R59, R51, R59 ;  /* 0x0000003b333b2221 */ /* 0x000fce0000010000 */
.L_x_22697:
[----:B------:R-:W-:Y:S05]  /*4070*/  BSYNC B2 ;  /* 0x0000000000027941 */ /* 0x000fea0003800000 */
.L_x_22696:
        /* <DEDUP_REMOVED lines=18> */
.L_x_22708:
[----:B------:R-:W-:-:S07]  /*41a0*/  IMAD.MOV.U32 R40, RZ, RZ, R136 ;  /* 0x000000ffff287224 */ /* 0x000fce00078e0088 */
.L_x_22709:
[----:B------:R-:W-:Y:S05]  /*41b0*/  BSYNC B3 ;  /* 0x0000000000037941 */ /* 0x000fea0003800000 */
.L_x_22707:
        /* <DEDUP_REMOVED lines=16> */
.L_x_22713:
[----:B------:R-:W-:Y:S05]  /*42c0*/  BSYNC B4 ;  /* 0x0000000000047941 */ /* 0x000fea0003800000 */
.L_x_22712:
        /* <DEDUP_REMOVED lines=44> */
.L_x_22711:
[----:B------:R-:W-:Y:S05]  /*4590*/  BSYNC B3 ;  /* 0x0000000000037941 */ /* 0x000fea0003800000 */
.L_x_22710:
[----:B------:R-:W2:Y:S01]  /*45a0*/  LDL R61, [R1+0xb8] ;  /* 0x0000b800013d7983 */ /* 0x000ea20000100800 */
[----:B------:R-:W-:Y:S01]  /*45b0*/  I2FP.F32.U32 R40, R40 ;  /* 0x0000002800287245 */ /* 0x000fe20000201000 */
[----:B------:R-:W-:-:S04]  /*45c0*/  IMAD.MOV.U32 R60, RZ, RZ, 0x2f800000 ;  /* 0x2f800000ff3c7424 */ /* 0x000fc800078e00ff */
[----:B------:R-:W-:-:S05]  /*45d0*/  FFMA.FTZ R40, R40, R60, 1.1641532182693481445e-10 ;  /* 0x2f00000028287423 */ /* 0x000fca000001003c */
[----:B------:R-:W-:Y:S01]  /*45e0*/  FSETP.GTU.FTZ.AND P4, PT, R40, UR26, PT ;  /* 0x0000001a28007c0b */ /* 0x000fe2000bf9c000 */
[----:B------:R-:W-:-:S03]  /*45f0*/  IMAD.U32 R40, R46, 0x10000, RZ ;  /* 0x000100002e287824 */ /* 0x000fc600078e00ff */
[----:B------:R-:W-:Y:S01]  /*4600*/  SEL R158, RZ, 0x1, P4 ;  /* 0x00000001ff9e7807 */ /* 0x000fe20002000000 */
[----:B------:R-:W-:-:S04]  /*4610*/  FMUL.FTZ R40, R40, UR29 ;  /* 0x0000001d28287c20 */ /* 0x000fc80008410000 */
[----:B------:R-:W-:-:S05]  /*4620*/  FMUL.FTZ R40, R40, UR28 ;  /* 0x0000001c28287c20 */ /* 0x000fca0008410000 */
[----:B------:R-:W-:-:S05]  /*4630*/  FSEL R60, R40, RZ, !P4 ;  /* 0x000000ff283c7208 */ /* 0x000fca0006000000 */
[----:B--2---:R-:W-:-:S04]  /*4640*/  FMUL.FTZ R60, R61, R60 ;  /* 0x0000003c3d3c7220 */ /* 0x004fc80000410000 */
[----:B------:R-:W-:-:S07]  /*4650*/  @P2 FADD.FTZ R60, R52, R60 ;  /* 0x0000003c343c2221 */ /* 0x000fce0000010000 */
.L_x_22706:
[----:B------:R-:W-:Y:S05]  /*4660*/  BSYNC B2 ;  /* 0x0000000000027941 */ /* 0x000fea0003800000 */
.L_x_22705:
        /* <DEDUP_REMOVED lines=18> */
.L_x_22717:
[----:B------:R-:W-:-:S07]  /*4790*/  IMAD.MOV.U32 R40, RZ, RZ, R136 ;  /* 0x000000ffff287224 */ /* 0x000fce00078e0088 */
.L_x_22718:
[----:B------:R-:W-:Y:S05]  /*47a0*/  BSYNC B3 ;  /* 0x0000000000037941 */ /* 0x000fea0003800000 */
.L_x_22716:
        /* <DEDUP_REMOVED lines=16> */
.L_x_22722:
[----:B------:R-:W-:Y:S05]  /*48b0*/  BSYNC B4 ;  /* 0x0000000000047941 */ /* 0x000fea0003800000 */
.L_x_22721:
        /* <DEDUP_REMOVED lines=44> */
.L_x_22720:
[----:B------:R-:W-:Y:S05]  /*4b80*/  BSYNC B3 ;  /* 0x0000000000037941 */ /* 0x000fea0003800000 */
.L_x_22719:
[----:B------:R-:W-:Y:S01]  /*4b90*/  I2FP.F32.U32 R40, R40 ;  /* 0x0000002800287245 */ /* 0x000fe20000201000 */
[----:B------:R-:W-:-:S04]  /*4ba0*/  IMAD.MOV.U32 R61, RZ, RZ, 0x2f800000 ;  /* 0x2f800000ff3d7424 */ /* 0x000fc800078e00ff */
[----:B------:R-:W-:-:S05]  /*4bb0*/  FFMA.FTZ R40, R40, R61, 1.1641532182693481445e-10 ;  /* 0x2f00000028287423 */ /* 0x000fca000001003d */
[----:B------:R-:W-:Y:S02]  /*4bc0*/  FSETP.GTU.FTZ.AND P4, PT, R40, UR26, PT ;  /* 0x0000001a28007c0b */ /* 0x000fe4000bf9c000 */
[----:B------:R-:W-:Y:S02]  /*4bd0*/  PRMT R40, R46, 0x7632, R40 ;  /* 0x000076322e287816 */ /* 0x000fe40000000028 */
[----:B------:R-:W-:-:S03]  /*4be0*/  SEL R159, RZ, 0x1, P4 ;  /* 0x00000001ff9f7807 */ /* 0x000fc60002000000 */
[----:B------:R-:W-:-:S04]  /*4bf0*/  IMAD.U32 R40, R40, 0x10000, RZ ;  /* 0x0001000028287824 */ /* 0x000fc800078e00ff */
[----:B------:R-:W-:-:S04]  /*4c00*/  FMUL.FTZ R40, R40, UR29 ;  /* 0x0000001d28287c20 */ /* 0x000fc80008410000 */
[----:B------:R-:W-:-:S05]  /*4c10*/  FMUL.FTZ R40, R40, UR28 ;  /* 0x0000001c28287c20 */ /* 0x000fca0008410000 */
[----:B------:R-:W-:-:S05]  /*4c20*/  FSEL R61, R40, RZ, !P4 ;  /* 0x000000ff283d7208 */ /* 0x000fca0006000000 */
[----:B------:R-:W-:-:S04]  /*4c30*/  FMUL.FTZ R61, R250, R61 ;  /* 0x0000003dfa3d7220 */ /* 0x000fc80000410000 */
[----:B------:R-:W-:-:S07]  /*4c40*/  @P2 FADD.FTZ R61, R53, R61 ;  /* 0x0000003d353d2221 */ /* 0x000fce0000010000 */
.L_x_22715:
[----:B------:R-:W-:Y:S05]  /*4c50*/  BSYNC B2 ;  /* 0x0000000000027941 */ /* 0x000fea0003800000 */
.L_x_22714:
        /* <DEDUP_REMOVED lines=18> */
.L_x_22726:
[----:B------:R-:W-:-:S07]  /*4d80*/  IMAD.MOV.U32 R40, RZ, RZ, R136 ;  /* 0x000000ffff287224 */ /* 0x000fce00078e0088 */
.L_x_22727:
[----:B------:R-:W-:Y:S05]  /*4d90*/  BSYNC B3 ;  /* 0x0000000000037941 */ /* 0x000fea0003800000 */
.L_x_22725:
        /* <DEDUP_REMOVED lines=16> */
.L_x_22731:
[----:B------:R-:W-:Y:S05]  /*4ea0*/  BSYNC B4 ;  /* 0x0000000000047941 */ /* 0x000fea0003800000 */
.L_x_22730:
        /* <DEDUP_REMOVED lines=44> */
.L_x_22729:
[----:B------:R-:W-:Y:S05]  /*5170*/  BSYNC B3 ;  /* 0x0000000000037941 */ /* 0x000fea0003800000 */
.L_x_22728:
        /* <DEDUP_REMOVED lines=12> */
.L_x_22724:
[----:B------:R-:W-:Y:S05]  /*5240*/  BSYNC B2 ;  /* 0x0000000000027941 */ /* 0x000fea0003800000 */
.L_x_22723:
        /* <DEDUP_REMOVED lines=18> */
.L_x_22735:
[----:B------:R-:W-:-:S07]  /*5370*/  IMAD.MOV.U32 R63, RZ, RZ, R136 ;  /* 0x000000ffff3f7224 */ /* 0x000fce00078e0088 */
.L_x_22736:
[----:B------:R-:W-:Y:S05]  /*5380*/  BSYNC B3 ;  /* 0x0000000000037941 */ /* 0x000fea0003800000 */
.L_x_22734:
        /* <DEDUP_REMOVED lines=16> */
.L_x_22740:
[----:B------:R-:W-:Y:S05]  /*5490*/  BSYNC B4 ;  /* 0x0000000000047941 */ /* 0x000fea0003800000 */
.L_x_22739:
        /* <DEDUP_REMOVED lines=44> */
.L_x_22738:
[----:B------:R-:W-:Y:S05]  /*5760*/  BSYNC B3 ;  /* 0x0000000000037941 */ /* 0x000fea0003800000 */
.L_x_22737:
        /* <DEDUP_REMOVED lines=12> */
.L_x_22733:
[----:B------:R-:W-:Y:S05]  /*5830*/  BSYNC B2 ;  /* 0x0000000000027941 */ /* 0x000fea0003800000 */
.L_x_22732:
        /* <DEDUP_REMOVED lines=26> */
.L_x_22742:
[----:B------:R-:W-:Y:S05]  /*59e0*/  BSYNC B2 ;  /* 0x0000000000027941 */ /* 0x000fea0003800000 */
.L_x_22741:
[----:B------:R-:W-:Y:S02]  /*59f0*/  VIADD R122, R122, 0x20 ;  /* 0x000000207a7a7836 */ /* 0x000fe40000000000 */
[----:B------:R-:W-:-:S07]  /*5a00*/  VIADD R123, R123, 0x20 ;  /* 0x000000207b7b7836 */ /* 0x000fce0000000000 */
.L_x_22668:
[----:B------:R-:W-:Y:S05]  /*5a10*/  BSYNC B1 ;  /* 0x0000000000017941 */ /* 0x000fea0003800000 */
.L_x_22667:
[----:B------:R-:W-:Y:S01]  /*5a20*/  LOP3.LUT P2, RZ, R6, 0x200, RZ, 0xc0, !PT ;  /* 0x0000020006ff7812 */ /* 0x000fe2000784c0ff */
[----:B------:R-:W-:-:S12]  /*5a30*/  BSSY B1, `(.L_x_22743) ;  /* 0x0000322000017945 */ /* 0x000fd80003800000 */
[----:B------:R-:W-:Y:S05]  /*5a40*/  @!P2 BRA `(.L_x_22744) ;  /* 0x000000300080a947 */ /* 0x000fea0003800000 */
[----:B01----:R-:W0:Y:S08]  /*5a50*/  LDC.64 R162, c[0x0][0x230] ;  /* 0x00008c00ffa27b82 */ /* 0x003e300000000a00 */
        /* <DEDUP_REMOVED lines=28> */
.L_x_22748:
[----:B------:R-:W-:-:S07]  /*5c20*/  IMAD.MOV.U32 R68, RZ, RZ, R136 ;  /* 0x000000ffff447224 */ /* 0x000fce00078e0088 */
.L_x_22749:
[----:B------:R-:W-:Y:S05]  /*5c30*/  BSYNC B3 ;  /* 0x0000000000037941 */ /* 0x000fea0003800000 */
.L_x_22747:
        /* <DEDUP_REMOVED lines=16> */
.L_x_22753:
[----:B------:R-:W-:Y:S05]  /*5d40*/  BSYNC B4 ;  /* 0x0000000000047941 */ /* 0x000fea0003800000 */
.L_x_22752:
        /* <DEDUP_REMOVED lines=44> */
.L_x_22751:
[----:B------:R-:W-:Y:S05]  /*6010*/  BSYNC B3 ;  /* 0x0000000000037941 */ /* 0x000fea0003800000 */
.L_x_22750:
        /* <DEDUP_REMOVED lines=12> */
.L_x_22746:
[----:B------:R-:W-:Y:S05]  /*60e0*/  BSYNC B2 ;  /* 0x0000000000027941 */ /* 0x000fea0003800000 */
.L_x_22745:
        /* <DEDUP_REMOVED lines=18> */
.L_x_22757:
[----:B------:R-:W-:-:S07]  /*6210*/  IMAD.MOV.U32 R40, RZ, RZ, R136 ;  /* 0x000000ffff287224 */ /* 0x000fce00078e0088 */
.L_x_22758:
[----:B------:R-:W-:Y:S05]  /*6220*/  BSYNC B3 ;  /* 0x0000000000037941 */ /* 0x000fea0003800000 */
.L_x_22756:
        /* <DEDUP_REMOVED lines=16> */
.L_x_22762:
[----:B------:R-:W-:Y:S05]  /*6330*/  BSYNC B4 ;  /* 0x0000000000047941 */ /* 0x000fea0003800000 */
.L_x_22761:
        /* <DEDUP_REMOVED lines=44> */
.L_x_22760:
[----:B------:R-:W-:Y:S05]  /*6600*/  BSYNC B3 ;  /* 0x0000000000037941 */ /* 0x000fea0003800000 */
.L_x_22759:
        /* <DEDUP_REMOVED lines=12> */
.L_x_22755:
[----:B------:R-:W-:Y:S05]  /*66d0*/  BSYNC B2 ;  /* 0x0000000000027941 */ /* 0x000fea0003800000 */
.L_x_22754:
        /* <DEDUP_REMOVED lines=18> */
.L_x_22766:
[----:B------:R-:W-:-:S07]  /*6800*/  IMAD.MOV.U32 R40, RZ, RZ, R136 ;  /* 0x000000ffff287224 */ /* 0x000fce00078e0088 */
.L_x_22767:
[----:B------:R-:W-:Y:S05]  /*6810*/  BSYNC B3 ;  /* 0x0000000000037941 */ /* 0x000fea0003800000 */
.L_x_22765:
        /* <DEDUP_REMOVED lines=16> */
.L_x_22771:
[----:B------:R-:W-:Y:S05]  /*6920*/  BSYNC B4 ;  /* 0x0000000000047941 */ /* 0x000fea0003800000 */
.L_x_22770:
        /* <DEDUP_REMOVED lines=44> */
.L_x_22769:
[----:B------:R-:W-:Y:S05]  /*6bf0*/  BSYNC B3 ;  /* 0x0000000000037941 */ /* 0x000fea0003800000 */
.L_x_22768:
        /* <DEDUP_REMOVED lines=12> */
.L_x_22764:
[----:B------:R-:W-:Y:S05]  /*6cc0*/  BSYNC B2 ;  /* 0x0000000000027941 */ /* 0x000fea0003800000 */
.L_x_22763:
        /* <DEDUP_REMOVED lines=18> */
.L_x_22775:
[----:B------:R-:W-:-:S07]  /*6df0*/  IMAD.MOV.U32 R40, RZ, RZ, R136 ;  /* 0x000000ffff287224 */ /* 0x000fce00078e0088 */
.L_x_22776:
[----:B------:R-:W-:Y:S05]  /*6e00*/  BSYNC B3 ;  /* 0x0000000000037941 */ /* 0x000fea0003800000 */
.L_x_22774:
        /* <DEDUP_REMOVED lines=16> */
.L_x_22780:
[----:B------:R-:W-:Y:S05]  /*6f10*/  BSYNC B4 ;  /* 0x0000000000047941 */ /* 0x000fea0003800000 */
.L_x_22779:
        /* <DEDUP_REMOVED lines=44> */
.L_x_22778:
[----:B------:R-:W-:Y:S05]  /*71e0*/  BSYNC B3 ;  /* 0x0000000000037941 */ /* 0x000fea0003800000 */
.L_x_22777:
        /* <DEDUP_REMOVED lines=12> */
.L_x_22773:
[----:B------:R-:W-:Y:S05]  /*72b0*/  BSYNC B2 ;  /* 0x0000000000027941 */ /* 0x000fea0003800000 */
.L_x_22772:
        /* <DEDUP_REMOVED lines=18> */
.L_x_22784:
[----:B------:R-:W-:-:S07]  /*73e0*/  IMAD.MOV.U32 R40, RZ, RZ, R136 ;  /* 0x000000ffff287224 */ /* 0x000fce00078e0088 */
.L_x_22785:
[----:B------:R-:W-:Y:S05]  /*73f0*/  BSYNC B3 ;  /* 0x0000000000037941 */ /* 0x000fea0003800000 */
.L_x_22783:
        /* <DEDUP_REMOVED lines=16> */
.L_x_22789:
[----:B------:R-:W-:Y:S05]  /*7500*/  BSYNC B4 ;  /* 0x0000000000047941 */ /* 0x000fea0003800000 */
.L_x_22788:
        /* <DEDUP_REMOVED lines=44> */
.L_x_22787:
[----:B------:R-:W-:Y:S05]  /*77d0*/  BSYNC B3 ;  /* 0x0000000000037941 */ /* 0x000fea0003800000 */
.L_x_22786:
        /* <DEDUP_REMOVED lines=12> */
.L_x_22782:
[----:B------:R-:W-:Y:S05]  /*78a0*/  BSYNC B2 ;  /* 0x0000000000027941 */ /* 0x000fea0003800000 */
.L_x_22781:
        /* <DEDUP_REMOVED lines=18> */
.L_x_22793:
[----:B------:R-:W-:-:S07]  /*79d0*/  IMAD.MOV.U32 R40, RZ, RZ, R136 ;  /* 0x000000ffff287224 */ /* 0x000fce00078e0088 */
.L_x_22794:
[----:B------:R-:W-:Y:S05]  /*79e0*/  BSYNC B3 ;  /* 0x0000000000037941 */ /* 0x000fea0003800000 */
.L_x_22792:
        /* <DEDUP_REMOVED lines=16> */
.L_x_22798:
[----:B------:R-:W-:Y:S05]  /*7af0*/  BSYNC B4 ;  /* 0x0000000000047941 */ /* 0x000fea0003800000 */
.L_x_22797:
        /* <DEDUP_REMOVED lines=44> */
.L_x_22796:
[----:B------:R-:W-:Y:S05]  /*7dc0*/  BSYNC B3 ;  /* 0x0000000000037941 */ /* 0x000fea0003800000 */
.L_x_22795:
        /* <DEDUP_REMOVED lines=12> */
.L_x_22791:
[----:B------:R-:W-:Y:S05]  /*7e90*/  BSYNC B2 ;  /* 0x0000000000027941 */ /* 0x000fea0003800000 */
.L_x_22790:
        /* <DEDUP_REMOVED lines=18> */
.L_x_22802:
[----:B------:R-:W-:-:S07]  /*7fc0*/  IMAD.MOV.U32 R40, RZ, RZ, R136 ;  /* 0x000000ffff287224 */ /* 0x000fce00078e0088 */
.L_x_22803:
[----:B------:R-:W-:Y:S05]  /*7fd0*/  BSYNC B3 ;  /* 0x0000000000037941 */ /* 0x000fea0003800000 */
.L_x_22801:
        /* <DEDUP_REMOVED lines=16> */
.L_x_22807:
[----:B------:R-:W-:Y:S05]  /*80e0*/  BSYNC B4 ;  /* 0x0000000000047941 */ /* 0x000fea0003800000 */
.L_x_22806:
        /* <DEDUP_REMOVED lines=44> */
.L_x_22805:
[----:B------:R-:W-:Y:S05]  /*83b0*/  BSYNC B3 ;  /* 0x0000000000037941 */ /* 0x000fea0003800000 */
.L_x_22804:
        /* <DEDUP_REMOVED lines=12> */
.L_x_22800:
[----:B------:R-:W-:Y:S05]  /*8480*/  BSYNC B2 ;  /* 0x0000000000027941 */ /* 0x000fea0003800000 */
.L_x_22799:
        /* <DEDUP_REMOVED lines=18> */
.L_x_22811:
[----:B------:R-:W-:-:S07]  /*85b0*/  IMAD.MOV.U32 R71, RZ, RZ, R136 ;  /* 0x000000ffff477224 */ /* 0x000fce00078e0088 */
.L_x_22812:
[----:B------:R-:W-:Y:S05]  /*85c0*/  BSYNC B3 ;  /* 0x0000000000037941 */ /* 0x000fea0003800000 */
.L_x_22810:
        /* <DEDUP_REMOVED lines=16> */
.L_x_22816:
[----:B------:R-:W-:Y:S05]  /*86d0*/  BSYNC B4 ;  /* 0x0000000000047941 */ /* 0x000fea0003800000 */
.L_x_22815:
        /* <DEDUP_REMOVED lines=44> */
.L_x_22814:
[----:B------:R-:W-:Y:S05]  /*89a0*/  BSYNC B3 ;  /* 0x0000000000037941 */ /* 0x000fea0003800000 */
.L_x_22813:
        /* <DEDUP_REMOVED lines=12> */
.L_x_22809:
[----:B------:R-:W-:Y:S05]  /*8a70*/  BSYNC B2 ;  /* 0x0000000000027941 */ /* 0x000fea0003800000 */
.L_x_22808:
        /* <DEDUP_REMOVED lines=26> */
.L_x_22818:
[----:B------:R-:W-:Y:S05]  /*8c20*/  BSYNC B2 ;  /* 0x0000000000027941 */ /* 0x000fea0003800000 */
.L_x_22817:
[----:B------:R-:W-:Y:S02]  /*8c30*/  VIADD R122, R122, 0x20 ;  /* 0x000000207a7a7836 */ /* 0x000fe40000000000 */
[----:B------:R-:W-:-:S07]  /*8c40*/  VIADD R123, R123, 0x20 ;  /* 0x000000207b7b7836 */ /* 0x000fce0000000000 */
.L_x_22744:
[----:B------:R-:W-:Y:S05]  /*8c50*/  BSYNC B1 ;  /* 0x0000000000017941 */ /* 0x000fea0003800000 */
.L_x_22743:
        /* <DEDUP_REMOVED lines=32> */
.L_x_22824:
[----:B------:R-:W-:-:S07]  /*8e60*/  IMAD.MOV.U32 R76, RZ, RZ, R136 ;  /* 0x000000ffff4c7224 */ /* 0x000fce00078e0088 */
.L_x_22825:
[----:B------:R-:W-:Y:S05]  /*8e70*/  BSYNC B3 ;  /* 0x0000000000037941 */ /* 0x000fea0003800000 */
.L_x_22823:
        /* <DEDUP_REMOVED lines=16> */
.L_x_22829:
[----:B------:R-:W-:Y:S05]  /*8f80*/  BSYNC B4 ;  /* 0x0000000000047941 */ /* 0x000fea0003800000 */
.L_x_22828:
        /* <DEDUP_REMOVED lines=44> */
.L_x_22827:
[----:B------:R-:W-:Y:S05]  /*9250*/  BSYNC B3 ;  /* 0x0000000000037941 */ /* 0x000fea0003800000 */
.L_x_22826:
        /* <DEDUP_REMOVED lines=12> */
.L_x_22822:
[----:B------:R-:W-:Y:S05]  /*9320*/  BSYNC B2 ;  /* 0x0000000000027941 */ /* 0x000fea0003800000 */
.L_x_22821:
        /* <DEDUP_REMOVED lines=18> */
.L_x_22833:
[----:B------:R-:W-:-:S07]  /*9450*/  IMAD.MOV.U32 R40, RZ, RZ, R136 ;  /* 0x000000ffff287224 */ /* 0x000fce00078e0088 */
.L_x_22834:
[----:B------:R-:W-:Y:S05]  /*9460*/  BSYNC B3 ;  /* 0x0000000000037941 */ /* 0x000fea0003800000 */
.L_x_22832:
        /* <DEDUP_REMOVED lines=16> */
.L_x_22838:
[----:B------:R-:W-:Y:S05]  /*9570*/  BSYNC B4 ;  /* 0x0000000000047941 */ /* 0x000fea0003800000 */
.L_x_22837:
        /* <DEDUP_REMOVED lines=44> */
.L_x_22836:
[----:B------:R-:W-:Y:S05]  /*9840*/  BSYNC B3 ;  /* 0x0000000000037941 */ /* 0x000fea0003800000 */
.L_x_22835:
        /* <DEDUP_REMOVED lines=12> */
.L_x_22831:
[----:B------:R-:W-:Y:S05]  /*9910*/  BSYNC B2 ;  /* 0x0000000000027941 */ /* 0x000fea0003800000 */
.L_x_22830:
        /* <DEDUP_REMOVED lines=18> */
.L_x_22842:
[----:B------:R-:W-:-:S07]  /*9a40*/  IMAD.MOV.U32 R40, RZ, RZ, R136 ;  /* 0x000000ffff287224 */ /* 0x000fce00078e0088 */
.L_x_22843:
[----:B------:R-:W-:Y:S05]  /*9a50*/  BSYNC B3 ;  /* 0x0000000000037941 */ /* 0x000fea0003800000 */
.L_x_22841:
        /* <DEDUP_REMOVED lines=16> */
.L_x_22847:
[----:B------:R-:W-:Y:S05]  /*9b60*/  BSYNC B4 ;  /* 0x0000000000047941 */ /* 0x000fea0003800000 */
.L_x_22846:
        /* <DEDUP_REMOVED lines=44> */
.L_x_22845:
[----:B------:R-:W-:Y:S05]  /*9e30*/  BSYNC B3 ;  /* 0x0000000000037941 */ /* 0x000fea0003800000 */
.L_x_22844:
        /* <DEDUP_REMOVED lines=12> */
.L_x_22840:
[----:B------:R-:W-:Y:S05]  /*9f00*/  BSYNC B2 ;  /* 0x0000000000027941 */ /* 0x000fea0003800000 */
.L_x_22839:
        /* <DEDUP_REMOVED lines=18> */
.L_x_22851:
[----:B------:R-:W-:-:S07]  /*a030*/  IMAD.MOV.U32 R40, RZ, RZ, R136 ;  /* 0x000000ffff287224 */ /* 0x000fce00078e0088 */
.L_x_22852:
[----:B------:R-:W-:Y:S05]  /*a040*/  BSYNC B3 ;  /* 0x0000000000037941 */ /* 0x000fea0003800000 */
.L_x_22850:
        /* <DEDUP_REMOVED lines=16> */
.L_x_22856:
[----:B------:R-:W-:Y:S05]  /*a150*/  BSYNC B4 ;  /* 0x0000000000047941 */ /* 0x000fea0003800000 */
.L_x_22855:
        /* <DEDUP_REMOVED lines=44> */
.L_x_22854:
[----:B------:R-:W-:Y:S05]  /*a420*/  BSYNC B3 ;  /* 0x0000000000037941 */ /* 0x000fea0003800000 */
.L_x_22853:
        /* <DEDUP_REMOVED lines=12> */
.L_x_22849:
[----:B------:R-:W-:Y:S05]  /*a4f0*/  BSYNC B2 ;  /* 0x0000000000027941 */ /* 0x000fea0003800000 */
.L_x_22848:
        /* <DEDUP_REMOVED lines=18> */
.L_x_22860:
[----:B------:R-:W-:-:S07]  /*a620*/  IMAD.MOV.U32 R40, RZ, RZ, R136 ;  /* 0x000000ffff287224 */ /* 0x000fce00078e0088 */
.L_x_22861:
[----:B------:R-:W-:Y:S05]  /*a630*/  BSYNC B3 ;  /* 0x0000000000037941 */ /* 0x000fea0003800000 */
.L_x_22859:
        /* <DEDUP_REMOVED lines=16> */
.L_x_22865:
[----:B------:R-:W-:Y:S05]  /*a740*/  BSYNC B4 ;  /* 0x0000000000047941 */ /* 0x000fea0003800000 */
.L_x_22864:
        /* <DEDUP_REMOVED lines=44> */
.L_x_22863:
[----:B------:R-:W-:Y:S05]  /*aa10*/  BSYNC B3 ;  /* 0x0000000000037941 */ /* 0x000fea0003800000 */
.L_x_22862:
        /* <DEDUP_REMOVED lines=12> */
.L_x_22858:
[----:B------:R-:W-:Y:S05]  /*aae0*/  BSYNC B2 ;  /* 0x0000000000027941 */ /* 0x000fea0003800000 */
.L_x_22857:
        /* <DEDUP_REMOVED lines=18> */
.L_x_22869:
[----:B------:R-:W-:-:S07]  /*ac10*/  IMAD.MOV.U32 R40, RZ, RZ, R136 ;  /* 0x000000ffff287224 */ /* 0x000fce00078e0088 */
.L_x_22870:
[----:B------:R-:W-:Y:S05]  /*ac20*/  BSYNC B3 ;  /* 0x0000000000037941 */ /* 0x000fea0003800000 */
.L_x_22868:
        /* <DEDUP_REMOVED lines=16> */
.L_x_22874:
[----:B------:R-:W-:Y:S05]  /*ad30*/  BSYNC B4 ;  /* 0x0000000000047941 */ /* 0x000fea0003800000 */
.L_x_22873:
        /* <DEDUP_REMOVED lines=44> */
.L_x_22872:
[----:B------:R-:W-:Y:S05]  /*b000*/  BSYNC B3 ;  /* 0x0000000000037941 */ /* 0x000fea0003800000 */
.L_x_22871:
        /* <DEDUP_REMOVED lines=12> */
.L_x_22867:
[----:B------:R-:W-:Y:S05]  /*b0d0*/  BSYNC B2 ;  /* 0x0000000000027941 */ /* 0x000fea0003800000 */
.L_x_22866:
        /* <DEDUP_REMOVED lines=18> */
.L_x_22878:
[----:B------:R-:W-:-:S07]  /*b200*/  IMAD.MOV.U32 R40, RZ, RZ, R136 ;  /* 0x000000ffff287224 */ /* 0x000fce00078e0088 */
.L_x_22879:
[----:B------:R-:W-:Y:S05]  /*b210*/  BSYNC B3 ;  /* 0x0000000000037941 */ /* 0x000fea0003800000 */
.L_x_22877:
        /* <DEDUP_REMOVED lines=16> */
.L_x_22883:
[----:B------:R-:W-:Y:S05]  /*b320*/  BSYNC B4 ;  /* 0x0000000000047941 */ /* 0x000fea0003800000 */
.L_x_22882:
        /* <DEDUP_REMOVED lines=44> */
.L_x_22881:
[----:B------:R-:W-:Y:S05]  /*b5f0*/  BSYNC B3 ;  /* 0x0000000000037941 */ /* 0x000fea0003800000 */
.L_x_22880:
        /* <DEDUP_REMOVED lines=12> */
.L_x_22876:
[----:B------:R-:W-:Y:S05]  /*b6c0*/  BSYNC B2 ;  /* 0x0000000000027941 */ /* 0x000fea0003800000 */
.L_x_22875:
        /* <DEDUP_REMOVED lines=18> */
.L_x_22887:
[----:B------:R-:W-:-:S07]  /*b7f0*/  IMAD.MOV.U32 R79, RZ, RZ, R136 ;  /* 0x000000ffff4f7224 */ /* 0x000fce00078e0088 */
.L_x_22888:
[----:B------:R-:W-:Y:S05]  /*b800*/  BSYNC B3 ;  /* 0x0000000000037941 */ /* 0x000fea0003800000 */
.L_x_22886:
        /* <DEDUP_REMOVED lines=16> */
.L_x_22892:
[----:B------:R-:W-:Y:S05]  /*b910*/  BSYNC B4 ;  /* 0x0000000000047941 */ /* 0x000fea0003800000 */
.L_x_22891:
        /* <DEDUP_REMOVED lines=44> */
.L_x_22890:
[----:B------:R-:W-:Y:S05]  /*bbe0*/  BSYNC B3 ;  /* 0x0000000000037941 */ /* 0x000fea0003800000 */
.L_x_22889:
        /* <DEDUP_REMOVED lines=12> */
.L_x_22885:
[----:B------:R-:W-:Y:S05]  /*bcb0*/  BSYNC B2 ;  /* 0x0000000000027941 */ /* 0x000fea0003800000 */
.L_x_22884:
        /* <DEDUP_REMOVED lines=26> */
.L_x_22894:
[----:B------:R-:W-:Y:S05]  /*be60*/  BSYNC B2 ;  /* 0x0000000000027941 */ /* 0x000fea0003800000 */
.L_x_22893:
[----:B------:R-:W-:Y:S02]  /*be70*/  VIADD R122, R122, 0x20 ;  /* 0x000000207a7a7836 */ /* 0x000fe40000000000 */
[----:B------:R-:W-:-:S07]  /*be80*/  VIADD R123, R123, 0x20 ;  /* 0x000000207b7b7836 */ /* 0x000fce0000000000 */
.L_x_22820:
[----:B------:R-:W-:Y:S05]  /*be90*/  BSYNC B1 ;  /* 0x0000000000017941 */ /* 0x000fea0003800000 */
.L_x_22819:
        /* <DEDUP_REMOVED lines=32> */
.L_x_22900:
[----:B------:R-:W-:-:S07]  /*c0a0*/  IMAD.MOV.U32 R84, RZ, RZ, R136 ;  /* 0x000000ffff547224 */ /* 0x000fce00078e0088 */
.L_x_22901:
[----:B------:R-:W-:Y:S05]  /*c0b0*/  BSYNC B3 ;  /* 0x0000000000037941 */ /* 0x000fea0003800000 */
.L_x_22899:
        /* <DEDUP_REMOVED lines=16> */
.L_x_22905:
[----:B------:R-:W-:Y:S05]  /*c1c0*/  BSYNC B4 ;  /* 0x0000000000047941 */ /* 0x000fea0003800000 */
.L_x_22904:
        /* <DEDUP_REMOVED lines=44> */
.L_x_22903:
[----:B------:R-:W-:Y:S05]  /*c490*/  BSYNC B3 ;  /* 0x0000000000037941 */ /* 0x000fea0003800000 */
.L_x_22902:
        /* <DEDUP_REMOVED lines=12> */
.L_x_22898:
[----:B------:R-:W-:Y:S05]  /*c560*/  BSYNC B2 ;  /* 0x0000000000027941 */ /* 0x000fea0003800000 */
.L_x_22897:
        /* <DEDUP_REMOVED lines=18> */
.L_x_22909:
[----:B------:R-:W-:-:S07]  /*c690*/  IMAD.MOV.U32 R40, RZ, RZ, R136 ;  /* 0x000000ffff287224 */ /* 0x000fce00078e0088 */
.L_x_22910:
[----:B------:R-:W-:Y:S05]  /*c6a0*/  BSYNC B3 ;  /* 0x0000000000037941 */ /* 0x000fea0003800000 */
.L_x_22908:
        /* <DEDUP_REMOVED lines=16> */
.L_x_22914:
[----:B------:R-:W-:Y:S05]  /*c7b0*/  BSYNC B4 ;  /* 0x0000000000047941 */ /* 0x000fea0003800000 */
.L_x_22913:
        /* <DEDUP_REMOVED lines=44> */
.L_x_22912:
[----:B------:R-:W-:Y:S05]  /*ca80*/  BSYNC B3 ;  /* 0x0000000000037941 */ /* 0x000fea0003800000 */
.L_x_22911:
        /* <DEDUP_REMOVED lines=12> */
.L_x_22907:
[----:B------:R-:W-:Y:S05]  /*cb50*/  BSYNC B2 ;  /* 0x0000000000027941 */ /* 0x000fea0003800000 */
.L_x_22906:
        /* <DEDUP_REMOVED lines=18> */
.L_x_22918:
[----:B------:R-:W-:-:S07]  /*cc80*/  IMAD.MOV.U32 R40, RZ, RZ, R136 ;  /* 0x000000ffff287224 */ /* 0x000fce00078e0088 */
.L_x_22919:
[----:B------:R-:W-:Y:S05]  /*cc90*/  BSYNC B3 ;  /* 0x0000000000037941 */ /* 0x000fea0003800000 */
.L_x_22917:
        /* <DEDUP_REMOVED lines=16> */
.L_x_22923:
[----:B------:R-:W-:Y:S05]  /*cda0*/  BSYNC B4 ;  /* 0x0000000000047941 */ /* 0x000fea0003800000 */
.L_x_22922:
        /* <DEDUP_REMOVED lines=44> */
.L_x_22921:
[----:B------:R-:W-:Y:S05]  /*d070*/  BSYNC B3 ;  /* 0x0000000000037941 */ /* 0x000fea0003800000 */
.L_x_22920:
        /* <DEDUP_REMOVED lines=12> */
.L_x_22916:
[----:B------:R-:W-:Y:S05]  /*d140*/  BSYNC B2 ;  /* 0x0000000000027941 */ /* 0x000fea0003800000 */
.L_x_22915:
        /* <DEDUP_REMOVED lines=18> */
.L_x_22927:
[----:B------:R-:W-:-:S07]  /*d270*/  IMAD.MOV.U32 R40, RZ, RZ, R136 ;  /* 0x000000ffff287224 */ /* 0x000fce00078e0088 */
.L_x_22928:
[----:B------:R-:W-:Y:S05]  /*d280*/  BSYNC B3 ;  /* 0x0000000000037941 */ /* 0x000fea0003800000 */
.L_x_22926:
        /* <DEDUP_REMOVED lines=16> */
.L_x_22932:
[----:B------:R-:W-:Y:S05]  /*d390*/  BSYNC B4 ;  /* 0x0000000000047941 */ /* 0x000fea0003800000 */
.L_x_22931:
        /* <DEDUP_REMOVED lines=44> */
.L_x_22930:
[----:B------:R-:W-:Y:S05]  /*d660*/  BSYNC B3 ;  /* 0x0000000000037941 */ /* 0x000fea0003800000 */
.L_x_22929:
        /* <DEDUP_REMOVED lines=12> */
.L_x_22925:
[----:B------:R-:W-:Y:S05]  /*d730*/  BSYNC B2 ;  /* 0x0000000000027941 */ /* 0x000fea0003800000 */
.L_x_22924:
        /* <DEDUP_REMOVED lines=18> */
.L_x_22936:
[----:B------:R-:W-:-:S07]  /*d860*/  IMAD.MOV.U32 R40, RZ, RZ, R136 ;  /* 0x000000ffff287224 */ /* 0x000fce00078e0088 */
.L_x_22937:
[----:B------:R-:W-:Y:S05]  /*d870*/  BSYNC B3 ;  /* 0x0000000000037941 */ /* 0x000fea0003800000 */
.L_x_22935:
        /* <DEDUP_REMOVED lines=16> */
.L_x_22941:
[----:B------:R-:W-:Y:S05]  /*d980*/  BSYNC B4 ;  /* 0x0000000000047941 */ /* 0x000fea0003800000 */
.L_x_22940:
        /* <DEDUP_REMOVED lines=44> */
.L_x_22939:
[----:B------:R-:W-:Y:S05]  /*dc50*/  BSYNC B3 ;  /* 0x0000000000037941 */ /* 0x000fea0003800000 */
.L_x_22938:
        /* <DEDUP_REMOVED lines=12> */
.L_x_22934:
[----:B------:R-:W-:Y:S05]  /*dd20*/  BSYNC B2 ;  /* 0x0000000000027941 */ /* 0x000fea0003800000 */
.L_x_22933:
        /* <DEDUP_REMOVED lines=18> */
.L_x_22945:
[----:B------:R-:W-:-:S07]  /*de50*/  IMAD.MOV.U32 R40, RZ, RZ, R136 ;  /* 0x000000ffff287224 */ /* 0x000fce00078e0088 */
.L_x_22946:
[----:B------:R-:W-:Y:S05]  /*de60*/  BSYNC B3 ;  /* 0x0000000000037941 */ /* 0x000fea0003800000 */
.L_x_22944:
        /* <DEDUP_REMOVED lines=16> */
.L_x_22950:
[----:B------:R-:W-:Y:S05]  /*df70*/  BSYNC B4 ;  /* 0x0000000000047941 */ /* 0x000fea0003800000 */
.L_x_22949:
        /* <DEDUP_REMOVED lines=44> */
.L_x_22948:
[----:B------:R-:W-:Y:S05]  /*e240*/  BSYNC B3 ;  /* 0x0000000000037941 */ /* 0x000fea0003800000 */
.L_x_22947:
        /* <DEDUP_REMOVED lines=12> */
.L_x_22943:
[----:B------:R-:W-:Y:S05]  /*e310*/  BSYNC B2 ;  /* 0x0000000000027941 */ /* 0x000fea0003800000 */
.L_x_22942:
        /* <DEDUP_REMOVED lines=18> */
.L_x_22954:
[----:B------:R-:W-:-:S07]  /*e440*/  IMAD.MOV.U32 R40, RZ, RZ, R136 ;  /* 0x000000ffff287224 */ /* 0x000fce00078e0088 */
.L_x_22955:
[----:B------:R-:W-:Y:S05]  /*e450*/  BSYNC B3 ;  /* 0x0000000000037941 */ /* 0x000fea0003800000 */
.L_x_22953:
        /* <DEDUP_REMOVED lines=16> */
.L_x_22959:
[----:B------:R-:W-:Y:S05]  /*e560*/  BSYNC B4 ;  /* 0x0000000000047941 */ /* 0x000fea0003800000 */
.L_x_22958:
        /* <DEDUP_REMOVED lines=44> */
.L_x_22957:
[----:B------:R-:W-:Y:S05]  /*e830*/  BSYNC B3 ;  /* 0x0000000000037941 */ /* 0x000fea0003800000 */
.L_x_22956:
        /* <DEDUP_REMOVED lines=12> */
.L_x_22952:
[----:B------:R-:W-:Y:S05]  /*e900*/  BSYNC B2 ;  /* 0x0000000000027941 */ /* 0x000fea0003800000 */
.L_x_22951:
        /* <DEDUP_REMOVED lines=18> */
.L_x_22963:
[----:B------:R-:W-:-:S07]  /*ea30*/  IMAD.MOV.U32 R87, RZ, RZ, R136 ;  /* 0x000000ffff577224 */ /* 0x000fce00078e0088 */
.L_x_22964:
[----:B------:R-:W-:Y:S05]  /*ea40*/  BSYNC B3 ;  /* 0x0000000000037941 */ /* 0x000fea0003800000 */
.L_x_22962:
        /* <DEDUP_REMOVED lines=16> */
.L_x_22968:
[----:B------:R-:W-:Y:S05]  /*eb50*/  BSYNC B4 ;  /* 0x0000000000047941 */ /* 0x000fea0003800000 */
.L_x_22967:
        /* <DEDUP_REMOVED lines=44> */
.L_x_22966:
[----:B------:R-:W-:Y:S05]  /*ee20*/  BSYNC B3 ;  /* 0x0000000000037941 */ /* 0x000fea0003800000 */
.L_x_22965:
        /* <DEDUP_REMOVED lines=12> */
.L_x_22961:
[----:B------:R-:W-:Y:S05]  /*eef0*/  BSYNC B2 ;  /* 0x0000000000027941 */ /* 0x000fea0003800000 */
.L_x_22960:
        /* <DEDUP_REMOVED lines=26> */
.L_x_22970:
[----:B------:R-:W-:Y:S05]  /*f0a0*/  BSYNC B2 ;  /* 0x0000000000027941 */ /* 0x000fea0003800000 */
.L_x_22969:
[----:B------:R-:W-:Y:S02]  /*f0b0*/  VIADD R122, R122, 0x20 ;  /* 0x000000207a7a7836 */ /* 0x000fe40000000000 */
[----:B------:R-:W-:-:S07]  /*f0c0*/  VIADD R123, R123, 0x20 ;  /* 0x000000207b7b7836 */ /* 0x000fce0000000000 */
.L_x_22896:
[----:B------:R-:W-:Y:S05]  /*f0d0*/  BSYNC B1 ;  /* 0x0000000000017941 */ /* 0x000fea0003800000 */
.L_x_22895:
        /* <DEDUP_REMOVED lines=32> */
.L_x_22976:
[----:B------:R-:W-:-:S07]  /*f2e0*/  IMAD.MOV.U32 R92, RZ, RZ, R136 ;  /* 0x000000ffff5c7224 */ /* 0x000fce00078e0088 */
.L_x_22977:
[----:B------:R-:W-:Y:S05]  /*f2f0*/  BSYNC B3 ;  /* 0x0000000000037941 */ /* 0x000fea0003800000 */
.L_x_22975:
        /* <DEDUP_REMOVED lines=16> */
.L_x_22981:
[----:B------:R-:W-:Y:S05]  /*f400*/  BSYNC B4 ;  /* 0x0000000000047941 */ /* 0x000fea0003800000 */
.L_x_22980:
        /* <DEDUP_REMOVED lines=44> */
.L_x_22979:
[----:B------:R-:W-:Y:S05]  /*f6d0*/  BSYNC B3 ;  /* 0x0000000000037941 */ /* 0x000fea0003800000 */
.L_x_22978:
        /* <DEDUP_REMOVED lines=12> */
.L_x_22974:
[----:B------:R-:W-:Y:S05]  /*f7a0*/  BSYNC B2 ;  /* 0x0000000000027941 */ /* 0x000fea0003800000 */
.L_x_22973:
        /* <DEDUP_REMOVED lines=18> */
.L_x_22985:
[----:B------:R-:W-:-:S07]  /*f8d0*/  IMAD.MOV.U32 R40, RZ, RZ, R136 ;  /* 0x000000ffff287224 */ /* 0x000fce00078e0088 */
.L_x_22986:
[----:B------:R-:W-:Y:S05]  /*f8e0*/  BSYNC B3 ;  /* 0x0000000000037941 */ /* 0x000fea0003800000 */
.L_x_22984:
        /* <DEDUP_REMOVED lines=16> */
.L_x_22990:
[----:B------:R-:W-:Y:S05]  /*f9f0*/  BSYNC B4 ;  /* 0x0000000000047941 */ /* 0x000fea0003800000 */
.L_x_22989:
        /* <DEDUP_REMOVED lines=44> */
.L_x_22988:
[----:B------:R-:W-:Y:S05]  /*fcc0*/  BSYNC B3 ;  /* 0x0000000000037941 */ /* 0x000fea0003800000 */
.L_x_22987:
        /* <DEDUP_REMOVED lines=12> */
.L_x_22983:
[----:B------:R-:W-:Y:S05]  /*fd90*/  BSYNC B2 ;  /* 0x0000000000027941 */ /* 0x000fea0003800000 */
.L_x_22982:
        /* <DEDUP_REMOVED lines=18> */
.L_x_22994:
[----:B------:R-:W-:-:S07]  /*fec0*/  IMAD.MOV.U32 R40, RZ, RZ, R136 ;  /* 0x000000ffff287224 */ /* 0x000fce00078e0088 */
.L_x_22995:
[----:B------:R-:W-:Y:S05]  /*fed0*/  BSYNC B3 ;  /* 0x0000000000037941 */ /* 0x000fea0003800000 */
.L_x_22993:
        /* <DEDUP_REMOVED lines=16> */
.L_x_22999:
[----:B------:R-:W-:Y:S05]  /*ffe0*/  BSYNC B4 ;  /* 0x0000000000047941 */ /* 0x000fea0003800000 */
.L_x_22998:
        /* <DEDUP_REMOVED lines=44> */
.L_x_22997:
[----:B------:R-:W-:Y:S05]  /*102b0*/  BSYNC B3 ;  /* 0x0000000000037941 */ /* 0x000fea0003800000 */
.L_x_22996:
        /* <DEDUP_REMOVED lines=10> */
[----:B--2---:R-:W-:-:S04]  /*10360*/  FMUL.FTZ R90, R91, R90 ;  /* 0x0000005a5b5a7220 */ /* 0x004fc80000410000 */
[----:B------:R-:W-:-:S07]  /*10370*/  @P2 FADD.FTZ R90, R50, R90 ;  /* 0x0000005a325a2221 */ /* 0x000fce0000010000 */
.L_x_22992:
[----:B------:R-:W-:Y:S05]  /*10380*/  BSYNC B2 ;  /* 0x0000000000027941 */ /* 0x000fea0003800000 */
.L_x_22991:
        /* <DEDUP_REMOVED lines=18> */
.L_x_23003:
[----:B------:R-:W-:-:S07]  /*104b0*/  MOV R40, R136 ;  /* 0x0000008800287202 */ /* 0x000fce0000000f00 */
.L_x_23004:
[----:B------:R-:W-:Y:S05]  /*104c0*/  BSYNC B3 ;  /* 0x0000000000037941 */ /* 0x000fea0003800000 */
.L_x_23002:
        /* <DEDUP_REMOVED lines=16> */
.L_x_23008:
[----:B------:R-:W-:Y:S05]  /*105d0*/  BSYNC B4 ;  /* 0x0000000000047941 */ /* 0x000fea0003800000 */
.L_x_23007:
        /* <DEDUP_REMOVED lines=44> */
.L_x_23006:
[----:B------:R-:W-:Y:S05]  /*108a0*/  BSYNC B3 ;  /* 0x0000000000037941 */ /* 0x000fea0003800000 */
.L_x_23005:
        /* <DEDUP_REMOVED lines=9> */
[----:B------:R-:W-:-:S05]  /*10940*/  FSEL R91, R40, RZ, !P4 ;  /* 0x000000ff285b7208 */ /* 0x000fca0006000000 */
[----:B------:R-:W-:-:S04]  /*10950*/  FMUL.FTZ R91, R235, R91 ;  /* 0x0000005beb5b7220 */ /* 0x000fc80000410000 */
[----:B------:R-:W-:-:S07]  /*10960*/  @P2 FADD.FTZ R91, R51, R91 ;  /* 0x0000005b335b2221 */ /* 0x000fce0000010000 */
.L_x_23001:
[----:B------:R-:W-:Y:S05]  /*10970*/  BSYNC B2 ;  /* 0x0000000000027941 */ /* 0x000fea0003800000 */
.L_x_23000:
        /* <DEDUP_REMOVED lines=18> */
.L_x_23012:
[----:B------:R-:W-:-:S07]  /*10aa0*/  MOV R40, R136 ;  /* 0x0000008800287202 */ /* 0x000fce0000000f00 */
.L_x_23013:
[----:B------:R-:W-:Y:S05]  /*10ab0*/  BSYNC B3 ;  /* 0x0000000000037941 */ /* 0x000fea0003800000 */
.L_x_23011:
        /* <DEDUP_REMOVED lines=16> */
.L_x_23017:
[----:B------:R-:W-:Y:S05]  /*10bc0*/  BSYNC B4 ;  /* 0x0000000000047941 */ /* 0x000fea0003800000 */
.L_x_23016:
        /* <DEDUP_REMOVED lines=44> */
.L_x_23015:
[----:B------:R-:W-:Y:S05]  /*10e90*/  BSYNC B3 ;  /* 0x0000000000037941 */ /* 0x000fea0003800000 */
.L_x_23014:
[----:B------:R-:W2:Y:S01]  /*10ea0*/  LDL R93, [R1+0x78] ;  /* 0x00007800015d7983 */ /* 0x000ea20000100800 */
[----:B------:R-:W-:Y:S01]  /*10eb0*/  I2FP.F32.U32 R40, R40 ;  /* 0x0000002800287245 */ /* 0x000fe20000201000 */
[----:B------:R-:W-:-:S04]  /*10ec0*/  IMAD.MOV.U32 R92, RZ, RZ, 0x2f800000 ;  /* 0x2f800000ff5c7424 */ /* 0x000fc800078e00ff */
[----:B------:R-:W-:-:S05]  /*10ed0*/  FFMA.FTZ R40, R40, R92, 1.1641532182693481445e-10 ;  /* 0x2f00000028287423 */ /* 0x000fca000001005c */
[----:B------:R-:W-:Y:S02]  /*10ee0*/  FSETP.GTU.FTZ.AND P4, PT, R40, UR26, PT ;  /* 0x0000001a28007c0b */ /* 0x000fe4000bf9c000 */
[----:B------:R-:W-:Y:S02]  /*10ef0*/  SHF.L.U32 R40, R46, 0x10, RZ ;  /* 0x000000102e287819 */ /* 0x000fe400000006ff */
[----:B------:R-:W-:-:S03]  /*10f00*/  SEL R158, RZ, 0x1, P4 ;  /* 0x00000001ff9e7807 */ /* 0x000fc60002000000 */
[----:B------:R-:W-:-:S04]  /*10f10*/  FMUL.FTZ R40, R40, UR29 ;  /* 0x0000001d28287c20 */ /* 0x000fc80008410000 */
[----:B------:R-:W-:-:S05]  /*10f20*/  FMUL.FTZ R40, R40, UR28 ;  /* 0x0000001c28287c20 */ /* 0x000fca0008410000 */
[----:B------:R-:W-:-:S05]  /*10f30*/  FSEL R92, R40, RZ, !P4 ;  /* 0x000000ff285c7208 */ /* 0x000fca0006000000 */
[----:B--2---:R-:W-:-:S04]  /*10f40*/  FMUL.FTZ R92, R93, R92 ;  /* 0x0000005c5d5c7220 */ /* 0x004fc80000410000 */
[----:B------:R-:W-:-:S07]  /*10f50*/  @P2 FADD.FTZ R92, R52, R92 ;  /* 0x0000005c345c2221 */ /* 0x000fce0000010000 */
.L_x_23010:
[----:B------:R-:W-:Y:S05]  /*10f60*/  BSYNC B2 ;  /* 0x0000000000027941 */ /* 0x000fea0003800000 */
.L_x_23009:
        /* <DEDUP_REMOVED lines=18> */
.L_x_23021:
[----:B------:R-:W-:-:S07]  /*11090*/  MOV R40, R136 ;  /* 0x0000008800287202 */ /* 0x000fce0000000f00 */
.L_x_23022:
[----:B------:R-:W-:Y:S05]  /*110a0*/  BSYNC B3 ;  /* 0x0000000000037941 */ /* 0x000fea0003800000 */
.L_x_23020:
        /* <DEDUP_REMOVED lines=16> */
.L_x_23026:
[----:B------:R-:W-:Y:S05]  /*111b0*/  BSYNC B4 ;  /* 0x0000000000047941 */ /* 0x000fea0003800000 */
.L_x_23025:
        /* <DEDUP_REMOVED lines=44> */
.L_x_23024:
[----:B------:R-:W-:Y:S05]  /*11480*/  BSYNC B3 ;  /* 0x0000000000037941 */ /* 0x000fea0003800000 */
.L_x_23023:
[----:B------:R-:W-:Y:S01]  /*11490*/  I2FP.F32.U32 R40, R40 ;  /* 0x0000002800287245 */ /* 0x000fe20000201000 */
[----:B------:R-:W-:-:S04]  /*114a0*/  IMAD.MOV.U32 R93, RZ, RZ, 0x2f800000 ;  /* 0x2f800000ff5d7424 */ /* 0x000fc800078e00ff */
[----:B------:R-:W-:-:S05]  /*114b0*/  FFMA.FTZ R40, R40, R93, 1.1641532182693481445e-10 ;  /* 0x2f00000028287423 */ /* 0x000fca000001005d */
[----:B------:R-:W-:Y:S02]  /*114c0*/  FSETP.GTU.FTZ.AND P4, PT, R40, UR26, PT ;  /* 0x0000001a28007c0b */ /* 0x000fe4000bf9c000 */
        /* <DEDUP_REMOVED lines=8> */
.L_x_23019:
[----:B------:R-:W-:Y:S05]  /*11550*/  BSYNC B2 ;  /* 0x0000000000027941 */ /* 0x000fea0003800000 */
.L_x_23018:
        /* <DEDUP_REMOVED lines=18> */
.L_x_23030:
[----:B------:R-:W-:-:S07]  /*11680*/  MOV R40, R136 ;  /* 0x0000008800287202 */ /* 0x000fce0000000f00 */
.L_x_23031:
[----:B------:R-:W-:Y:S05]  /*11690*/  BSYNC B3 ;  /* 0x0000000000037941 */ /* 0x000fea0003800000 */
.L_x_23029:
        /* <DEDUP_REMOVED lines=16> */
.L_x_23035:
[----:B------:R-:W-:Y:S05]  /*117a0*/  BSYNC B4 ;  /* 0x0000000000047941 */ /* 0x000fea0003800000 */
.L_x_23034:
        /* <DEDUP_REMOVED lines=44> */
.L_x_23033:
[----:B------:R-:W-:Y:S05]  /*11a70*/  BSYNC B3 ;  /* 0x0000000000037941 */ /* 0x000fea0003800000 */
.L_x_23032:
        /* <DEDUP_REMOVED lines=12> */
.L_x_23028:
[----:B------:R-:W-:Y:S05]  /*11b40*/  BSYNC B2 ;  /* 0x0000000000027941 */ /* 0x000fea0003800000 */
.L_x_23027:
        /* <DEDUP_REMOVED lines=18> */
.L_x_23039:
[----:B------:R-:W-:-:S07]  /*11c70*/  MOV R95, R136 ;  /* 0x00000088005f7202 */ /* 0x000fce0000000f00 */
.L_x_23040:
[----:B------:R-:W-:Y:S05]  /*11c80*/  BSYNC B3 ;  /* 0x0000000000037941 */ /* 0x000fea0003800000 */
.L_x_23038:
        /* <DEDUP_REMOVED lines=16> */
.L_x_23044:
[----:B------:R-:W-:Y:S05]  /*11d90*/  BSYNC B4 ;  /* 0x0000000000047941 */ /* 0x000fea0003800000 */
.L_x_23043:
        /* <DEDUP_REMOVED lines=44> */
.L_x_23042:
[----:B------:R-:W-:Y:S05]  /*12060*/  BSYNC B3 ;  /* 0x0000000000037941 */ /* 0x000fea0003800000 */
.L_x_23041:
        /* <DEDUP_REMOVED lines=12> */
.L_x_23037:
[----:B------:R-:W-:Y:S05]  /*12130*/  BSYNC B2 ;  /* 0x0000000000027941 */ /* 0x000fea0003800000 */
.L_x_23036:
        /* <DEDUP_REMOVED lines=26> */
.L_x_23046:
[----:B------:R-:W-:Y:S05]  /*122e0*/  BSYNC B2 ;  /* 0x0000000000027941 */ /* 0x000fea0003800000 */
.L_x_23045:
[----:B------:R-:W-:Y:S01]  /*122f0*/  IADD3 R122, R122, 0x20, RZ ;  /* 0x000000207a7a7810 */ /* 0x000fe20007ffe0ff */
[----:B------:R-:W-:-:S07]  /*12300*/  VIADD R123, R123, 0x20 ;  /* 0x000000207b7b7836 */ /* 0x000fce0000000000 */
.L_x_22972:
[----:B------:R-:W-:Y:S05]  /*12310*/  BSYNC B1 ;  /* 0x0000000000017941 */ /* 0x000fea0003800000 */
.L_x_22971:
        /* <DEDUP_REMOVED lines=32> */
.L_x_23052:
[----:B------:R-:W-:-:S07]  /*12520*/  IMAD.MOV.U32 R100, RZ, RZ, R136 ;  /* 0x000000ffff647224 */ /* 0x000fce00078e0088 */
.L_x_23053:
[----:B------:R-:W-:Y:S05]  /*12530*/  BSYNC B3 ;  /* 0x0000000000037941 */ /* 0x000fea0003800000 */
.L_x_23051:
        /* <DEDUP_REMOVED lines=16> */
.L_x_23057:
[----:B------:R-:W-:Y:S05]  /*12640*/  BSYNC B4 ;  /* 0x0000000000047941 */ /* 0x000fea0003800000 */
.L_x_23056:
        /* <DEDUP_REMOVED lines=44> */
.L_x_23055:
[----:B------:R-:W-:Y:S05]  /*12910*/  BSYNC B3 ;  /* 0x0000000000037941 */ /* 0x000fea0003800000 */
.L_x_23054:
        /* <DEDUP_REMOVED lines=12> */
.L_x_23050:
[----:B------:R-:W-:Y:S05]  /*129e0*/  BSYNC B2 ;  /* 0x0000000000027941 */ /* 0x000fea0003800000 */
.L_x_23049:
        /* <DEDUP_REMOVED lines=18> */
.L_x_23061:
[----:B------:R-:W-:-:S07]  /*12b10*/  IMAD.MOV.U32 R40, RZ, RZ, R136 ;  /* 0x000000ffff287224 */ /* 0x000fce00078e0088 */
.L_x_23062:
[----:B------:R-:W-:Y:S05]  /*12b20*/  BSYNC B3 ;  /* 0x0000000000037941 */ /* 0x000fea0003800000 */
.L_x_23060:
        /* <DEDUP_REMOVED lines=16> */
.L_x_23066:
[----:B------:R-:W-:Y:S05]  /*12c30*/  BSYNC B4 ;  /* 0x0000000000047941 */ /* 0x000fea0003800000 */
.L_x_23065:
        /* <DEDUP_REMOVED lines=44> */
.L_x_23064:
[----:B------:R-:W-:Y:S05]  /*12f00*/  BSYNC B3 ;  /* 0x0000000000037941 */ /* 0x000fea0003800000 */
.L_x_23063:
        /* <DEDUP_REMOVED lines=12> */
.L_x_23059:
[----:B------:R-:W-:Y:S05]  /*12fd0*/  BSYNC B2 ;  /* 0x0000000000027941 */ /* 0x000fea0003800000 */
.L_x_23058:
        /* <DEDUP_REMOVED lines=18> */
.L_x_23070:
[----:B------:R-:W-:-:S07]  /*13100*/  IMAD.MOV.U32 R40, RZ, RZ, R136 ;  /* 0x000000ffff287224 */ /* 0x000fce00078e0088 */
.L_x_23071:
[----:B------:R-:W-:Y:S05]  /*13110*/  BSYNC B3 ;  /* 0x0000000000037941 */ /* 0x000fea0003800000 */
.L_x_23069:
        /* <DEDUP_REMOVED lines=16> */
.L_x_23075:
[----:B------:R-:W-:Y:S05]  /*13220*/  BSYNC B4 ;  /* 0x0000000000047941 */ /* 0x000fea0003800000 */
.L_x_23074:
        /* <DEDUP_REMOVED lines=44> */
.L_x_23073:
[----:B------:R-:W-:Y:S05]  /*134f0*/  BSYNC B3 ;  /* 0x0000000000037941 */ /* 0x000fea0003800000 */
.L_x_23072:
        /* <DEDUP_REMOVED lines=12> */
.L_x_23068:
[----:B------:R-:W-:Y:S05]  /*135c0*/  BSYNC B2 ;  /* 0x0000000000027941 */ /* 0x000fea0003800000 */
.L_x_23067:
        /* <DEDUP_REMOVED lines=18> */
.L_x_23079:
[----:B------:R-:W-:-:S07]  /*136f0*/  IMAD.MOV.U32 R40, RZ, RZ, R136 ;  /* 0x000000ffff287224 */ /* 0x000fce00078e0088 */
.L_x_23080:
[----:B------:R-:W-:Y:S05]  /*13700*/  BSYNC B3 ;  /* 0x0000000000037941 */ /* 0x000fea0003800000 */
.L_x_23078:
        /* <DEDUP_REMOVED lines=16> */
.L_x_23084:
[----:B------:R-:W-:Y:S05]  /*13810*/  BSYNC B4 ;  /* 0x0000000000047941 */ /* 0x000fea0003800000 */
.L_x_23083:
        /* <DEDUP_REMOVED lines=44> */
.L_x_23082:
[----:B------:R-:W-:Y:S05]  /*13ae0*/  BSYNC B3 ;  /* 0x0000000000037941 */ /* 0x000fea0003800000 */
.L_x_23081:
        /* <DEDUP_REMOVED lines=12> */
.L_x_23077:
[----:B------:R-:W-:Y:S05]  /*13bb0*/  BSYNC B2 ;  /* 0x0000000000027941 */ /* 0x000fea0003800000 */
.L_x_23076:
        /* <DEDUP_REMOVED lines=18> */
.L_x_23088:
[----:B------:R-:W-:-:S07]  /*13ce0*/  IMAD.MOV.U32 R40, RZ, RZ, R136 ;  /* 0x000000ffff287224 */ /* 0x000fce00078e0088 */
.L_x_23089:
[----:B------:R-:W-:Y:S05]  /*13cf0*/  BSYNC B3 ;  /* 0x0000000000037941 */ /* 0x000fea0003800000 */
.L_x_23087:
        /* <DEDUP_REMOVED lines=16> */
.L_x_23093:
[----:B------:R-:W-:Y:S05]  /*13e00*/  BSYNC B4 ;  /* 0x0000000000047941 */ /* 0x000fea0003800000 */
.L_x_23092:
        /* <DEDUP_REMOVED lines=44> */
.L_x_23091:
[----:B------:R-:W-:Y:S05]  /*140d0*/  BSYNC B3 ;  /* 0x0000000000037941 */ /* 0x000fea0003800000 */
.L_x_23090:
[----:B------:R-:W2:Y:S01]  /*140e0*/  LDL R101, [R1+0x68] ;  /* 0x0000680001657983 */ /* 0x000ea20000100800 */
[----:B------:R-:W-:Y:S01]  /*140f0*/  HFMA2.MMA R100, -RZ, RZ, 0.1171875, 0 ;  /* 0x2f800000ff647435 */ /* 0x000fe200000001ff */
[----:B------:R-:W-:-:S09]  /*14100*/  I2FP.F32.U32 R40, R40 ;  /* 0x0000002800287245 */ /* 0x000fd20000201000 */
        /* <DEDUP_REMOVED lines=9> */
.L_x_23086:
[----:B------:R-:W-:Y:S05]  /*141a0*/  BSYNC B2 ;  /* 0x0000000000027941 */ /* 0x000fea0003800000 */
.L_x_23085:
        /* <DEDUP_REMOVED lines=18> */
.L_x_23097:
[----:B------:R-:W-:-:S07]  /*142d0*/  IMAD.MOV.U32 R40, RZ, RZ, R136 ;  /* 0x000000ffff287224 */ /* 0x000fce00078e0088 */
.L_x_23098:
[----:B------:R-:W-:Y:S05]  /*142e0*/  BSYNC B3 ;  /* 0x0000000000037941 */ /* 0x000fea0003800000 */
.L_x_23096:
        /* <DEDUP_REMOVED lines=16> */
.L_x_23102:
[----:B------:R-:W-:Y:S05]  /*143f0*/  BSYNC B4 ;  /* 0x0000000000047941 */ /* 0x000fea0003800000 */
.L_x_23101:
        /* <DEDUP_REMOVED lines=44> */
.L_x_23100:
[----:B------:R-:W-:Y:S05]  /*146c0*/  BSYNC B3 ;  /* 0x0000000000037941 */ /* 0x000fea0003800000 */
.L_x_23099:
[----:B------:R-:W-:Y:S01]  /*146d0*/  HFMA2.MMA R101, -RZ, RZ, 0.1171875, 0 ;  /* 0x2f800000ff657435 */ /* 0x000fe200000001ff */
[----:B------:R-:W-:-:S09]  /*146e0*/  I2FP.F32.U32 R40, R40 ;  /* 0x0000002800287245 */ /* 0x000fd20000201000 */
        /* <DEDUP_REMOVED lines=10> */
.L_x_23095:
[----:B------:R-:W-:Y:S05]  /*14790*/  BSYNC B2 ;  /* 0x0000000000027941 */ /* 0x000fea0003800000 */
.L_x_23094:
        /* <DEDUP_REMOVED lines=18> */
.L_x_23106:
[----:B------:R-:W-:-:S07]  /*148c0*/  IMAD.MOV.U32 R40, RZ, RZ, R136 ;  /* 0x000000ffff287224 */ /* 0x000fce00078e0088 */
.L_x_23107:
[----:B------:R-:W-:Y:S05]  /*148d0*/  BSYNC B3 ;  /* 0x0000000000037941 */ /* 0x000fea0003800000 */
.L_x_23105:
        /* <DEDUP_REMOVED lines=16> */
.L_x_23111:
[----:B------:R-:W-:Y:S05]  /*149e0*/  BSYNC B4 ;  /* 0x0000000000047941 */ /* 0x000fea0003800000 */
.L_x_23110:
        /* <DEDUP_REMOVED lines=44> */
.L_x_23109:
[----:B------:R-:W-:Y:S05]  /*14cb0*/  BSYNC B3 ;  /* 0x0000000000037941 */ /* 0x000fea0003800000 */
.L_x_23108:
        /* <DEDUP_REMOVED lines=12> */
.L_x_23104:
[----:B------:R-:W-:Y:S05]  /*14d80*/  BSYNC B2 ;  /* 0x0000000000027941 */ /* 0x000fea0003800000 */
.L_x_23103:
        /* <DEDUP_REMOVED lines=18> */
.L_x_23115:
[----:B------:R-:W-:-:S07]  /*14eb0*/  IMAD.MOV.U32 R103, RZ, RZ, R136 ;  /* 0x000000ffff677224 */ /* 0x000fce00078e0088 */
.L_x_23116:
[----:B------:R-:W-:Y:S05]  /*14ec0*/  BSYNC B3 ;  /* 0x0000000000037941 */ /* 0x000fea0003800000 */
.L_x_23114:
        /* <DEDUP_REMOVED lines=16> */
.L_x_23120:
[----:B------:R-:W-:Y:S05]  /*14fd0*/  BSYNC B4 ;  /* 0x0000000000047941 */ /* 0x000fea0003800000 */
.L_x_23119:
        /* <DEDUP_REMOVED lines=44> */
.L_x_23118:
[----:B------:R-:W-:Y:S05]  /*152a0*/  BSYNC B3 ;  /* 0x0000000000037941 */ /* 0x000fea0003800000 */
.L_x_23117:
        /* <DEDUP_REMOVED lines=12> */
.L_x_23113:
[----:B------:R-:W-:Y:S05]  /*15370*/  BSYNC B2 ;  /* 0x0000000000027941 */ /* 0x000fea0003800000 */
.L_x_23112:
        /* <DEDUP_REMOVED lines=26> */
.L_x_23122:
[----:B------:R-:W-:Y:S05]  /*15520*/  BSYNC B2 ;  /* 0x0000000000027941 */ /* 0x000fea0003800000 */
.L_x_23121:
[----:B------:R-:W-:Y:S01]  /*15530*/  VIADD R122, R122, 0x20 ;  /* 0x000000207a7a7836 */ /* 0x000fe20000000000 */
[----:B------:R-:W-:-:S07]  /*15540*/  IADD3 R123, R123, 0x20, RZ ;  /* 0x000000207b7b7810 */ /* 0x000fce0007ffe0ff */
.L_x_23048:
[----:B------:R-:W-:Y:S05]  /*15550*/  BSYNC B1 ;  /* 0x0000000000017941 */ /* 0x000fea0003800000 */
.L_x_23047:
        /* <DEDUP_REMOVED lines=15> */
[----:B------:R-:W-:Y:S01]  /*15650*/  @!P3 ISETP.NE.U32.AND P4, PT, R162, RZ, PT ;  /* 0x000000ffa200b20c */ /* 0x000fe20003f85070 */
[----:B------:R-:W-:-:S03]  /*15660*/  @!P3 IMAD.MOV.U32 R106, RZ, RZ, R40 ;  /* 0x000000ffff6ab224 */ /* 0x000fc600078e0028 */
[----:B------:R-:W-:-:S04]  /*15670*/  @!P3 ISETP.NE.AND.EX P4, PT, R163, RZ, PT, P4 ;  /* 0x000000ffa300b20c */ /* 0x000fc80003f85340 */
[----:B--2---:R-:W-:Y:S01]  /*15680*/  @!P3 FSEL R104, R48, RZ, P4 ;  /* 0x000000ff3068b208 */ /* 0x004fe20002000000 */
        /* <DEDUP_REMOVED lines=13> */
.L_x_23128:
[----:B------:R-:W-:-:S07]  /*15760*/  MOV R108, R136 ;  /* 0x00000088006c7202 */ /* 0x000fce0000000f00 */
.L_x_23129:
[----:B------:R-:W-:Y:S05]  /*15770*/  BSYNC B3 ;  /* 0x0000000000037941 */ /* 0x000fea0003800000 */
.L_x_23127:
        /* <DEDUP_REMOVED lines=16> */
.L_x_23133:
[----:B------:R-:W-:Y:S05]  /*15880*/  BSYNC B4 ;  /* 0x0000000000047941 */ /* 0x000fea0003800000 */
.L_x_23132:
        /* <DEDUP_REMOVED lines=44> */
.L_x_23131:
[----:B------:R-:W-:Y:S05]  /*15b50*/  BSYNC B3 ;  /* 0x0000000000037941 */ /* 0x000fea0003800000 */
.L_x_23130:
        /* <DEDUP_REMOVED lines=12> */
.L_x_23126:
[----:B------:R-:W-:Y:S05]  /*15c20*/  BSYNC B2 ;  /* 0x0000000000027941 */ /* 0x000fea0003800000 */
.L_x_23125:
        /* <DEDUP_REMOVED lines=18> */
.L_x_23137:
[----:B------:R-:W-:-:S07]  /*15d50*/  MOV R40, R136 ;  /* 0x0000008800287202 */ /* 0x000fce0000000f00 */
.L_x_23138:
[----:B------:R-:W-:Y:S05]  /*15d60*/  BSYNC B3 ;  /* 0x0000000000037941 */ /* 0x000fea0003800000 */
.L_x_23136:
        /* <DEDUP_REMOVED lines=16> */
.L_x_23142:
[----:B------:R-:W-:Y:S05]  /*15e70*/  BSYNC B4 ;  /* 0x0000000000047941 */ /* 0x000fea0003800000 */
.L_x_23141:
        /* <DEDUP_REMOVED lines=44> */
.L_x_23140:
[----:B------:R-:W-:Y:S05]  /*16140*/  BSYNC B3 ;  /* 0x0000000000037941 */ /* 0x000fea0003800000 */
.L_x_23139:
        /* <DEDUP_REMOVED lines=12> */
.L_x_23135:
[----:B------:R-:W-:Y:S05]  /*16210*/  BSYNC B2 ;  /* 0x0000000000027941 */ /* 0x000fea0003800000 */
.L_x_23134:
        /* <DEDUP_REMOVED lines=18> */
.L_x_23146:
[----:B------:R-:W-:-:S07]  /*16340*/  MOV R40, R136 ;  /* 0x0000008800287202 */ /* 0x000fce0000000f00 */
.L_x_23147:
[----:B------:R-:W-:Y:S05]  /*16350*/  BSYNC B3 ;  /* 0x0000000000037941 */ /* 0x000fea0003800000 */
.L_x_23145:
        /* <DEDUP_REMOVED lines=16> */
.L_x_23151:
[----:B------:R-:W-:Y:S05]  /*16460*/  BSYNC B4 ;  /* 0x0000000000047941 */ /* 0x000fea0003800000 */
.L_x_23150:
        /* <DEDUP_REMOVED lines=44> */
.L_x_23149:
[----:B------:R-:W-:Y:S05]  /*16730*/  BSYNC B3 ;  /* 0x0000000000037941 */ /* 0x000fea0003800000 */
.L_x_23148:
        /* <DEDUP_REMOVED lines=12> */
.L_x_23144:
[----:B------:R-:W-:Y:S05]  /*16800*/  BSYNC B2 ;  /* 0x0000000000027941 */ /* 0x000fea0003800000 */
.L_x_23143:
        /* <DEDUP_REMOVED lines=18> */
.L_x_23155:
[----:B------:R-:W-:-:S07]  /*16930*/  MOV R40, R136 ;  /* 0x0000008800287202 */ /* 0x000fce0000000f00 */
.L_x_23156:
[----:B------:R-:W-:Y:S05]  /*16940*/  BSYNC B3 ;  /* 0x0000000000037941 */ /* 0x000fea0003800000 */
.L_x_23154:
        /* <DEDUP_REMOVED lines=16> */
.L_x_23160:
[----:B------:R-:W-:Y:S05]  /*16a50*/  BSYNC B4 ;  /* 0x0000000000047941 */ /* 0x000fea0003800000 */
.L_x_23159:
        /* <DEDUP_REMOVED lines=44> */
.L_x_23158:
[----:B------:R-:W-:Y:S05]  /*16d20*/  BSYNC B3 ;  /* 0x0000000000037941 */ /* 0x000fea0003800000 */
.L_x_23157:
        /* <DEDUP_REMOVED lines=12> */
.L_x_23153:
[----:B------:R-:W-:Y:S05]  /*16df0*/  BSYNC B2 ;  /* 0x0000000000027941 */ /* 0x000fea0003800000 */
.L_x_23152:
        /* <DEDUP_REMOVED lines=18> */
.L_x_23164:
[----:B------:R-:W-:-:S07]  /*16f20*/  MOV R40, R136 ;  /* 0x0000008800287202 */ /* 0x000fce0000000f00 */
.L_x_23165:
[----:B------:R-:W-:Y:S05]  /*16f30*/  BSYNC B3 ;  /* 0x0000000000037941 */ /* 0x000fea0003800000 */
.L_x_23163:
        /* <DEDUP_REMOVED lines=16> */
.L_x_23169:
[----:B------:R-:W-:Y:S05]  /*17040*/  BSYNC B4 ;  /* 0x0000000000047941 */ /* 0x000fea0003800000 */
.L_x_23168:
        /* <DEDUP_REMOVED lines=44> */
.L_x_23167:
[----:B------:R-:W-:Y:S05]  /*17310*/  BSYNC B3 ;  /* 0x0000000000037941 */ /* 0x000fea0003800000 */
.L_x_23166:
        /* <DEDUP_REMOVED lines=12> */
.L_x_23162:
[----:B------:R-:W-:Y:S05]  /*173e0*/  BSYNC B2 ;  /* 0x0000000000027941 */ /* 0x000fea0003800000 */
.L_x_23161:
        /* <DEDUP_REMOVED lines=18> */
.L_x_23173:
[----:B------:R-:W-:-:S07]  /*17510*/  MOV R40, R136 ;  /* 0x0000008800287202 */ /* 0x000fce0000000f00 */
.L_x_23174:
[----:B------:R-:W-:Y:S05]  /*17520*/  BSYNC B3 ;  /* 0x0000000000037941 */ /* 0x000fea0003800000 */
.L_x_23172:
        /* <DEDUP_REMOVED lines=16> */
.L_x_23178:
[----:B------:R-:W-:Y:S05]  /*17630*/  BSYNC B4 ;  /* 0x0000000000047941 */ /* 0x000fea0003800000 */
.L_x_23177:
        /* <DEDUP_REMOVED lines=44> */
.L_x_23176:
[----:B------:R-:W-:Y:S05]  /*17900*/  BSYNC B3 ;  /* 0x0000000000037941 */ /* 0x000fea0003800000 */
.L_x_23175:
        /* <DEDUP_REMOVED lines=12> */
.L_x_23171:
[----:B------:R-:W-:Y:S05]  /*179d0*/  BSYNC B2 ;  /* 0x0000000000027941 */ /* 0x000fea0003800000 */
.L_x_23170:
        /* <DEDUP_REMOVED lines=18> */
.L_x_23182:
[----:B------:R-:W-:-:S07]  /*17b00*/  MOV R40, R136 ;  /* 0x0000008800287202 */ /* 0x000fce0000000f00 */
.L_x_23183:
[----:B------:R-:W-:Y:S05]  /*17b10*/  BSYNC B3 ;  /* 0x0000000000037941 */ /* 0x000fea0003800000 */
.L_x_23181:
        /* <DEDUP_REMOVED lines=16> */
.L_x_23187:
[----:B------:R-:W-:Y:S05]  /*17c20*/  BSYNC B4 ;  /* 0x0000000000047941 */ /* 0x000fea0003800000 */
.L_x_23186:
        /* <DEDUP_REMOVED lines=44> */
.L_x_23185:
[----:B------:R-:W-:Y:S05]  /*17ef0*/  BSYNC B3 ;  /* 0x0000000000037941 */ /* 0x000fea0003800000 */
.L_x_23184:
        /* <DEDUP_REMOVED lines=12> */
.L_x_23180:
[----:B------:R-:W-:Y:S05]  /*17fc0*/  BSYNC B2 ;  /* 0x0000000000027941 */ /* 0x000fea0003800000 */
.L_x_23179:
        /* <DEDUP_REMOVED lines=18> */
.L_x_23191:
[----:B------:R-:W-:-:S07]  /*180f0*/  MOV R111, R136 ;  /* 0x00000088006f7202 */ /* 0x000fce0000000f00 */
.L_x_23192:
[----:B------:R-:W-:Y:S05]  /*18100*/  BSYNC B3 ;  /* 0x0000000000037941 */ /* 0x000fea0003800000 */
.L_x_23190:
        /* <DEDUP_REMOVED lines=16> */
.L_x_23196:
[----:B------:R-:W-:Y:S05]  /*18210*/  BSYNC B4 ;  /* 0x0000000000047941 */ /* 0x000fea0003800000 */
.L_x_23195:
        /* <DEDUP_REMOVED lines=44> */
.L_x_23194:
[----:B------:R-:W-:Y:S05]  /*184e0*/  BSYNC B3 ;  /* 0x0000000000037941 */ /* 0x000fea0003800000 */
.L_x_23193:
        /* <DEDUP_REMOVED lines=12> */
.L_x_23189:
[----:B------:R-:W-:Y:S05]  /*185b0*/  BSYNC B2 ;  /* 0x0000000000027941 */ /* 0x000fea0003800000 */
.L_x_23188:
        /* <DEDUP_REMOVED lines=26> */
.L_x_23198:
[----:B------:R-:W-:Y:S05]  /*18760*/  BSYNC B2 ;  /* 0x0000000000027941 */ /* 0x000fea0003800000 */
.L_x_23197:
[----:B------:R-:W-:Y:S01]  /*18770*/  IADD3 R122, R122, 0x20, RZ ;  /* 0x000000207a7a7810 */ /* 0x000fe20007ffe0ff */
[----:B------:R-:W-:-:S07]  /*18780*/  VIADD R123, R123, 0x20 ;  /* 0x000000207b7b7836 */ /* 0x000fce0000000000 */
.L_x_23124:
[----:B------:R-:W-:Y:S05]  /*18790*/  BSYNC B1 ;  /* 0x0000000000017941 */ /* 0x000fea0003800000 */
.L_x_23123:
        /* <DEDUP_REMOVED lines=32> */
.L_x_23204:
[----:B------:R-:W-:-:S07]  /*189a0*/  IMAD.MOV.U32 R116, RZ, RZ, R136 ;  /* 0x000000ffff747224 */ /* 0x000fce00078e0088 */
.L_x_23205:
[----:B------:R-:W-:Y:S05]  /*189b0*/  BSYNC B3 ;  /* 0x0000000000037941 */ /* 0x000fea0003800000 */
.L_x_23203:
        /* <DEDUP_REMOVED lines=16> */
.L_x_23209:
[----:B------:R-:W-:Y:S05]  /*18ac0*/  BSYNC B4 ;  /* 0x0000000000047941 */ /* 0x000fea0003800000 */
.L_x_23208:
        /* <DEDUP_REMOVED lines=44> */
.L_x_23207:
[----:B------:R-:W-:Y:S05]  /*18d90*/  BSYNC B3 ;  /* 0x0000000000037941 */ /* 0x000fea0003800000 */
.L_x_23206:
        /* <DEDUP_REMOVED lines=12> */
.L_x_23202:
[----:B------:R-:W-:Y:S05]  /*18e60*/  BSYNC B2 ;  /* 0x0000000000027941 */ /* 0x000fea0003800000 */
.L_x_23201:
        /* <DEDUP_REMOVED lines=18> */
.L_x_23213:
[----:B------:R-:W-:-:S07]  /*18f90*/  IMAD.MOV.U32 R40, RZ, RZ, R136 ;  /* 0x000000ffff287224 */ /* 0x000fce00078e0088 */
.L_x_23214:
[----:B------:R-:W-:Y:S05]  /*18fa0*/  BSYNC B3 ;  /* 0x0000000000037941 */ /* 0x000fea0003800000 */
.L_x_23212:
        /* <DEDUP_REMOVED lines=16> */
.L_x_23218:
[----:B------:R-:W-:Y:S05]  /*190b0*/  BSYNC B4 ;  /* 0x0000000000047941 */ /* 0x000fea0003800000 */
.L_x_23217:
        /* <DEDUP_REMOVED lines=44> */
.L_x_23216:
[----:B------:R-:W-:Y:S05]  /*19380*/  BSYNC B3 ;  /* 0x0000000000037941 */ /* 0x000fea0003800000 */
.L_x_23215:
        /* <DEDUP_REMOVED lines=12> */
.L_x_23211:
[----:B------:R-:W-:Y:S05]  /*19450*/  BSYNC B2 ;  /* 0x0000000000027941 */ /* 0x000fea0003800000 */
.L_x_23210:
        /* <DEDUP_REMOVED lines=18> */
.L_x_23222:
[----:B------:R-:W-:-:S07]  /*19580*/  IMAD.MOV.U32 R40, RZ, RZ, R136 ;  /* 0x000000ffff287224 */ /* 0x000fce00078e0088 */
.L_x_23223:
[----:B------:R-:W-:Y:S05]  /*19590*/  BSYNC B3 ;  /* 0x0000000000037941 */ /* 0x000fea0003800000 */
.L_x_23221:
        /* <DEDUP_REMOVED lines=16> */
.L_x_23227:
[----:B------:R-:W-:Y:S05]  /*196a0*/  BSYNC B4 ;  /* 0x0000000000047941 */ /* 0x000fea0003800000 */
.L_x_23226:
        /* <DEDUP_REMOVED lines=44> */
.L_x_23225:
[----:B------:R-:W-:Y:S05]  /*19970*/  BSYNC B3 ;  /* 0x0000000000037941 */ /* 0x000fea0003800000 */
.L_x_23224:
        /* <DEDUP_REMOVED lines=12> */
.L_x_23220:
[----:B------:R-:W-:Y:S05]  /*19a40*/  BSYNC B2 ;  /* 0x0000000000027941 */ /* 0x000fea0003800000 */
.L_x_23219:
        /* <DEDUP_REMOVED lines=18> */
.L_x_23231:
[----:B------:R-:W-:-:S07]  /*19b70*/  IMAD.MOV.U32 R40, RZ, RZ, R136 ;  /* 0x000000ffff287224 */ /* 0x000fce00078e0088 */
.L_x_23232:
[----:B------:R-:W-:Y:S05]  /*19b80*/  BSYNC B3 ;  /* 0x0000000000037941 */ /* 0x000fea0003800000 */
.L_x_23230:
        /* <DEDUP_REMOVED lines=16> */
.L_x_23236:
[----:B------:R-:W-:Y:S05]  /*19c90*/  BSYNC B4 ;  /* 0x0000000000047941 */ /* 0x000fea0003800000 */
.L_x_23235:
        /* <DEDUP_REMOVED lines=44> */
.L_x_23234:
[----:B------:R-:W-:Y:S05]  /*19f60*/  BSYNC B3 ;  /* 0x0000000000037941 */ /* 0x000fea0003800000 */
.L_x_23233:
        /* <DEDUP_REMOVED lines=12> */
.L_x_23229:
[----:B------:R-:W-:Y:S05]  /*1a030*/  BSYNC B2 ;  /* 0x0000000000027941 */ /* 0x000fea0003800000 */
.L_x_23228:
        /* <DEDUP_REMOVED lines=18> */
.L_x_23240:
[----:B------:R-:W-:-:S07]  /*1a160*/  IMAD.MOV.U32 R40, RZ, RZ, R136 ;  /* 0x000000ffff287224 */ /* 0x000fce00078e0088 */
.L_x_23241:
[----:B------:R-:W-:Y:S05]  /*1a170*/  BSYNC B3 ;  /* 0x0000000000037941 */ /* 0x000fea0003800000 */
.L_x_23239:
        /* <DEDUP_REMOVED lines=16> */
.L_x_23245:
[----:B------:R-:W-:Y:S05]  /*1a280*/  BSYNC B4 ;  /* 0x0000000000047941 */ /* 0x000fea0003800000 */
.L_x_23244:
        /* <DEDUP_REMOVED lines=44> */
.L_x_23243:
[----:B------:R-:W-:Y:S05]  /*1a550*/  BSYNC B3 ;  /* 0x0000000000037941 */ /* 0x000fea0003800000 */
.L_x_23242:
        /* <DEDUP_REMOVED lines=12> */
.L_x_23238:
[----:B------:R-:W-:Y:S05]  /*1a620*/  BSYNC B2 ;  /* 0x0000000000027941 */ /* 0x000fea0003800000 */
.L_x_23237:
        /* <DEDUP_REMOVED lines=18> */
.L_x_23249:
[----:B------:R-:W-:-:S07]  /*1a750*/  IMAD.MOV.U32 R40, RZ, RZ, R136 ;  /* 0x000000ffff287224 */ /* 0x000fce00078e0088 */
.L_x_23250:
[----:B------:R-:W-:Y:S05]  /*1a760*/  BSYNC B3 ;  /* 0x0000000000037941 */ /* 0x000fea0003800000 */
.L_x_23248:
        /* <DEDUP_REMOVED lines=16> */
.L_x_23254:
[----:B------:R-:W-:Y:S05]  /*1a870*/  BSYNC B4 ;  /* 0x0000000000047941 */ /* 0x000fea0003800000 */
.L_x_23253:
        /* <DEDUP_REMOVED lines=44> */
.L_x_23252:
[----:B------:R-:W-:Y:S05]  /*1ab40*/  BSYNC B3 ;  /* 0x0000000000037941 */ /* 0x000fea0003800000 */
.L_x_23251:
        /* <DEDUP_REMOVED lines=12> */
.L_x_23247:
[----:B------:R-:W-:Y:S05]  /*1ac10*/  BSYNC B2 ;  /* 0x0000000000027941 */ /* 0x000fea0003800000 */
.L_x_23246:
        /* <DEDUP_REMOVED lines=18> */
.L_x_23258:
[----:B------:R-:W-:-:S07]  /*1ad40*/  IMAD.MOV.U32 R40, RZ, RZ, R136 ;  /* 0x000000ffff287224 */ /* 0x000fce00078e0088 */
.L_x_23259:
[----:B------:R-:W-:Y:S05]  /*1ad50*/  BSYNC B3 ;  /* 0x0000000000037941 */ /* 0x000fea0003800000 */
.L_x_23257:
        /* <DEDUP_REMOVED lines=16> */
.L_x_23263:
[----:B------:R-:W-:Y:S05]  /*1ae60*/  BSYNC B4 ;  /* 0x0000000000047941 */ /* 0x000fea0003800000 */
.L_x_23262:
        /* <DEDUP_REMOVED lines=44> */
.L_x_23261:
[----:B------:R-:W-:Y:S05]  /*1b130*/  BSYNC B3 ;  /* 0x0000000000037941 */ /* 0x000fea0003800000 */
.L_x_23260:
        /* <DEDUP_REMOVED lines=12> */
.L_x_23256:
[----:B------:R-:W-:Y:S05]  /*1b200*/  BSYNC B2 ;  /* 0x0000000000027941 */ /* 0x000fea0003800000 */
.L_x_23255:
        /* <DEDUP_REMOVED lines=18> */
.L_x_23267:
[----:B------:R-:W-:-:S07]  /*1b330*/  IMAD.MOV.U32 R119, RZ, RZ, R136 ;  /* 0x000000ffff777224 */ /* 0x000fce00078e0088 */
.L_x_23268:
[----:B------:R-:W-:Y:S05]  /*1b340*/  BSYNC B3 ;  /* 0x0000000000037941 */ /* 0x000fea0003800000 */
.L_x_23266:
        /* <DEDUP_REMOVED lines=16> */
.L_x_23272:
[----:B------:R-:W-:Y:S05]  /*1b450*/  BSYNC B4 ;  /* 0x0000000000047941 */ /* 0x000fea0003800000 */
.L_x_23271:
        /* <DEDUP_REMOVED lines=44> */
.L_x_23270:
[----:B------:R-:W-:Y:S05]  /*1b720*/  BSYNC B3 ;  /* 0x0000000000037941 */ /* 0x000fea0003800000 */
.L_x_23269:
        /* <DEDUP_REMOVED lines=12> */
.L_x_23265:
[----:B------:R-:W-:Y:S05]  /*1b7f0*/  BSYNC B2 ;  /* 0x0000000000027941 */ /* 0x000fea0003800000 */
.L_x_23264:
[----:B------:R-:W0:Y:S02]  /*1b800*/  LDC.64 R162, c[0x0][0x238] ;  /* 0x00008e00ffa27b82 */ /* 0x000e240000000a00 */
[----:B0-----:R-:W-:-:S05]  /*1b810*/  IMAD.WIDE.U32 R162, R122, 0x20, R162 ;  /* 0x000000207aa27825 */ /* 0x001fca00078e00a2 */
[----:B------:R2:W-:Y:S04]  /*1b820*/  STG.E.128 desc[UR6][R162.64], R112 ;  /* 0x00000070a2007986 */ /* 0x0005e8000c101d06 */
[----:B------:R2:W-:Y:S01]  /*1b830*/  STG.E.128 desc[UR6][R162.64+0x10], R116 ;  /* 0x00001074a2007986 */ /* 0x0005e2000c101d06 */
[----:B------:R-:W-:Y:S05]  /*1b840*/  @!P1 BRA `(.L_x_23200) ;  /* 0x0000000000509947 */ /* 0x000fea0003800000 */
[----:B------:R-:W-:Y:S02]  /*1b850*/  SHF.L.U32 R120, R160, 0x10, RZ ;  /* 0x00000010a0787819 */ /* 0x000fe400000006ff */
[----:B------:R-:W-:Y:S02]  /*1b860*/  LOP3.LUT R122, R161, 0xffff, RZ, 0xc0, !PT ;  /* 0x0000ffffa17a7812 */ /* 0x000fe400078ec0ff */
[----:B------:R-:W-:Y:S02]  /*1b870*/  LOP3.LUT R120, R120, 0xff0000, RZ, 0xc0, !PT ;  /* 0x00ff000078787812 */ /* 0x000fe400078ec0ff */
[----:B--2---:R-:W-:Y:S02]  /*1b880*/  LOP3.LUT R162, R157, 0xff, RZ, 0xc0, !PT ;  /* 0x000000ff9da27812 */ /* 0x004fe400078ec0ff */
[----:B------:R-:W-:Y:S02]  /*1b890*/  PRMT R120, R120, 0x4210, R122 ;  /* 0x0000421078787816 */ /* 0x000fe4000000007a */
[----:B------:R-:W-:Y:S01]  /*1b8a0*/  PRMT R122, R159, 0x7104, RZ ;  /* 0x000071049f7a7816 */ /* 0x000fe200000000ff */
[----:B------:R-:W-:Y:S01]  /*1b8b0*/  IMAD.WIDE.U32 R162, R162, 0x1000000, RZ ;  /* 0x01000000a2a27825 */ /* 0x000fe200078e00ff */
[----:B------:R-:W-:-:S02]  /*1b8c0*/  LOP3.LUT R164, R156, 0xff, RZ, 0xc0, !PT ;  /* 0x000000ff9ca47812 */ /* 0x000fc400078ec0ff */
[----:B------:R-:W-:Y:S02]  /*1b8d0*/  LOP3.LUT R166, R155, 0xff, RZ, 0xc0, !PT ;  /* 0x000000ff9ba67812 */ /* 0x000fe400078ec0ff */
[----:B------:R-:W-:Y:S01]  /*1b8e0*/  LOP3.LUT R120, R120, 0xff00, R122, 0xf8, !PT ;  /* 0x0000ff0078787812 */ /* 0x000fe200078ef87a */
[----:B------:R-:W-:-:S03]  /*1b8f0*/  IMAD.WIDE.U32 R164, R164, 0x10000, RZ ;  /* 0x00010000a4a47825 */ /* 0x000fc600078e00ff */
[----:B------:R-:W-:Y:S01]  /*1b900*/  LOP3.LUT R120, R120, 0xff, R158, 0xf8, !PT ;  /* 0x000000ff78787812 */ /* 0x000fe200078ef89e */
[----:B------:R-:W-:-:S03]  /*1b910*/  IMAD.WIDE.U32 R166, R166, 0x100, RZ ;  /* 0x00000100a6a67825 */ /* 0x000fc600078e00ff */
[----:B------:R-:W-:Y:S02]  /*1b920*/  LOP3.LUT R120, R165, R120, R163, 0xfe, !PT ;  /* 0x00000078a5787212 */ /* 0x000fe400078efea3 */
[----:B------:R-:W-:Y:S02]  /*1b930*/  LOP3.LUT R162, R166, R162, R164, 0xfe, !PT ;  /* 0x000000a2a6a27212 */ /* 0x000fe400078efea4 */
[----:B------:R-:W0:Y:S01]  /*1b940*/  LDC.64 R164, c[0x0][0x240] ;  /* 0x00009000ffa47b82 */ /* 0x000e220000000a00 */
[----:B------:R-:W-:Y:S02]  /*1b950*/  LOP3.LUT R167, R120, R167, RZ, 0xfc, !PT ;  /* 0x000000a778a77212 */ /* 0x000fe400078efcff */
[----:B------:R-:W-:Y:S01]  /*1b960*/  LOP3.LUT R166, R162, 0xff, R154, 0xf8, !PT ;  /* 0x000000ffa2a67812 */ /* 0x000fe200078ef89a */
[----:B0-----:R-:W-:-:S05]  /*1b970*/  IMAD.WIDE.U32 R122, R123, 0x8, R164 ;  /* 0x000000087b7a7825 */ /* 0x001fca00078e00a4 */
[----:B------:R3:W-:Y:S02]  /*1b980*/  STG.E.64 desc[UR6][R122.64], R166 ;  /* 0x000000a67a007986 */ /* 0x0007e4000c101b06 */
.L_x_23200:
[----:B------:R-:W-:Y:S05]  /*1b990*/  BSYNC B1 ;  /* 0x0000000000017941 */ /* 0x000fea0003800000 */
.L_x_23199:
[----:B------:R-:W-:Y:S01]  /*1b9a0*/  FADD.FTZ R120, RZ, R56 ;  /* 0x00000038ff787221 */ /* 0x000fe20000010000 */
[----:B------:R-:W-:Y:S01]  /*1b9b0*/  ISETP.GT.U32.AND P1, PT, R5, 0x3f, PT ;  /* 0x0000003f0500780c */ /* 0x000fe20003f24070 */
[----:B-1-3--:R-:W1:Y:S01]  /*1b9c0*/  S2R R167, SR_TID.X ;  /* 0x0000000000a77919 */ /* 0x00ae620000002100 */
        /* <DEDUP_REMOVED lines=15> */
[----:B0-2---:R-:W-:Y:S02]  /*1bac0*/  FSEL R162, R120, RZ, P0 ;  /* 0x000000ff78a27208 */ /* 0x005fe40000000000 */
[----:B-1----:R-:W-:-:S03]  /*1bad0*/  LOP3.LUT P6, RZ, R167, 0x1f, RZ, 0xc0, !PT ;  /* 0x0000001fa7ff7812 */ /* 0x002fc600078cc0ff */
        /* <DEDUP_REMOVED lines=217> */
.L_x_23302:
        /* <DEDUP_REMOVED lines=22> */
[----:B------:R-:W-:Y:S02]  /*1c9d0*/  BSSY B2, `(.L_x_23276) ;  /* 0x000002c000027945 */ /* 0x000fe40003800000 */
[----:B--2---:R-:W-:Y:S01]  /*1c9e0*/  IMAD R4, R4, R166, RZ ;  /* 0x000000a604047224 */ /* 0x004fe200078e02ff */
[----:B------:R-:W-:-:S04]  /*1c9f0*/  FSEL R166, R163, RZ, P1 ;  /* 0x000000ffa3a67208 */ /* 0x000fc80000800000 */
[----:B------:R-:W-:-:S04]  /*1ca00*/  SHF.R.S32.HI R120, RZ, 0x1f, R4 ;  /* 0x0000001fff787819 */ /* 0x000fc80000011404 */
[----:B------:R-:W-:Y:S02]  /*1ca10*/  LEA.HI R120, R120, R4, RZ, 0x3 ;  /* 0x0000000478787211 */ /* 0x000fe400078f18ff */
[----:B------:R-:W-:-:S04]  /*1ca20*/  LOP3.LUT R4, R167, 0x1f, RZ, 0xc0, !PT ;  /* 0x0000001fa7047812 */ /* 0x000fc800078ec0ff */
[----:B------:R-:W-:Y:S01]  /*1ca30*/  LEA.HI.SX32 R164, R120, R4, 0x1d ;  /* 0x0000000478a47211 */ /* 0x000fe200078feaff */
[----:B------:R-:W-:Y:S06]  /*1ca40*/  @!P0 BRA `(.L_x_23277) ;  /* 0x0000000000908947 */ /* 0x000fec0003800000 */
[----:B------:R-:W2:Y:S04]  /*1ca50*/  LDL R252, [R1+0x40] ;  /* 0x0000400001fc7983 */ /* 0x000ea80000100800 */
[----:B------:R-:W3:Y:S04]  /*1ca60*/  LDL R167, [R1+0x3c] ;  /* 0x00003c0001a77983 */ /* 0x000ee80000100800 */
[----:B0-----:R-:W4:Y:S04]  /*1ca70*/  LDL R162, [R1+0x38] ;  /* 0x0000380001a27983 */ /* 0x001f280000100800 */
[----:B------:R-:W5:Y:S01]  /*1ca80*/  LDL R163, [R1+0x34] ;  /* 0x0000340001a37983 */ /* 0x000f620000100800 */
[--C-:B------:R-:W-:Y:S01]  /*1ca90*/  FADD.FTZ R120, R56, -R166.reuse ;  /* 0x800000a638787221 */ /* 0x100fe20000010000 */
[--C-:B------:R-:W-:Y:S01]  /*1caa0*/  FADD.FTZ R121, R57, -R166.reuse ;  /* 0x800000a639797221 */ /* 0x100fe20000010000 */
[--C-:B-1----:R-:W-:Y:S01]  /*1cab0*/  FADD.FTZ R122, R59, -R166.reuse ;  /* 0x800000a63b7a7221 */ /* 0x102fe20000010000 */
        /* <DEDUP_REMOVED lines=29> */
.L_x_23277:
[----:B------:R-:W-:Y:S05]  /*1cc90*/  BSYNC B2 ;  /* 0x0000000000027941 */ /* 0x000fea0003800000 */
.L_x_23276:
[----:B------:R-:W-:Y:S01]  /*1cca0*/  LOP3.LUT P1, RZ, R6, 0x200, RZ, 0xc0, !PT ;  /* 0x0000020006ff7812 */ /* 0x000fe2000782c0ff */
[----:B------:R-:W-:-:S12]  /*1ccb0*/  BSSY B2, `(.L_x_23278) ;  /* 0x0000026000027945 */ /* 0x000fd80003800000 */
[----:B------:R-:W-:Y:S05]  /*1ccc0*/  @!P1 BRA `(.L_x_23279) ;  /* 0x0000000000909947 */ /* 0x000fea0003800000 */
[----:B-12---:R-:W2:Y:S04]  /*1ccd0*/  LDL R122, [R1+0x30] ;  /* 0x00003000017a7983 */ /* 0x006ea80000100800 */
[----:B------:R-:W3:Y:S04]  /*1cce0*/  LDL R123, [R1+0x2c] ;  /* 0x00002c00017b7983 */ /* 0x000ee80000100800 */
[----:B0-----:R-:W4:Y:S04]  /*1ccf0*/  LDL R162, [R1+0x28] ;  /* 0x0000280001a27983 */ /* 0x001f280000100800 */
        /* <DEDUP_REMOVED lines=33> */
.L_x_23279:
[----:B------:R-:W-:Y:S05]  /*1cf10*/  BSYNC B2 ;  /* 0x0000000000027941 */ /* 0x000fea0003800000 */
.L_x_23278:
[----:B------:R-:W-:Y:S01]  /*1cf20*/  LOP3.LUT P1, RZ, R6, 0x100, RZ, 0xc0, !PT ;  /* 0x0000010006ff7812 */ /* 0x000fe2000782c0ff */
[----:B------:R-:W-:-:S12]  /*1cf30*/  BSSY B2, `(.L_x_23280) ;  /* 0x0000026000027945 */ /* 0x000fd80003800000 */
[----:B------:R-:W-:Y:S05]  /*1cf40*/  @!P1 BRA `(.L_x_23281) ;  /* 0x0000000000909947 */ /* 0x000fea0003800000 */
[----:B-123--:R-:W2:Y:S04]  /*1cf50*/  LDL R122, [R1+0x20] ;  /* 0x00002000017a7983 */ /* 0x00eea80000100800 */
        /* <DEDUP_REMOVED lines=35> */
.L_x_23281:
[----:B------:R-:W-:Y:S05]  /*1d190*/  BSYNC B2 ;  /* 0x0000000000027941 */ /* 0x000fea0003800000 */
.L_x_23280:
[----:B------:R-:W-:Y:S01]  /*1d1a0*/  LOP3.LUT P1, RZ, R6, 0x80, RZ, 0xc0, !PT ;  /* 0x0000008006ff7812 */ /* 0x000fe2000782c0ff */
[----:B------:R-:W-:-:S12]  /*1d1b0*/  BSSY B2, `(.L_x_23282) ;  /* 0x0000026000027945 */ /* 0x000fd80003800000 */
[----:B------:R-:W-:Y:S05]  /*1d1c0*/  @!P1 BRA `(.L_x_23283) ;  /* 0x0000000000909947 */ /* 0x000fea0003800000 */
[----:B-1234-:R-:W2:Y:S04]  /*1d1d0*/  LDL R122, [R1+0x10] ;  /* 0x00001000017a7983 */ /* 0x01eea80000100800 */
        /* <DEDUP_REMOVED lines=35> */
.L_x_23283:
[----:B------:R-:W-:Y:S05]  /*1d410*/  BSYNC B2 ;  /* 0x0000000000027941 */ /* 0x000fea0003800000 */
.L_x_23282:
[----:B------:R-:W-:Y:S01]  /*1d420*/  LOP3.LUT P1, RZ, R6, 0x40, RZ, 0xc0, !PT ;  /* 0x0000004006ff7812 */ /* 0x000fe2000782c0ff */
[----:B------:R-:W-:-:S12]  /*1d430*/  BSSY B2, `(.L_x_23284) ;  /* 0x0000022000027945 */ /* 0x000fd80003800000 */
[----:B------:R-:W-:Y:S05]  /*1d440*/  @!P1 BRA `(.L_x_23285) ;  /* 0x0000000000809947 */ /* 0x000fea0003800000 */
[--C-:B0-234-:R-:W-:Y:S01]  /*1d450*/  FADD.FTZ R120, R88, -R166.reuse ;  /* 0x800000a658787221 */ /* 0x11dfe20000010000 */
[--C-:B------:R-:W-:Y:S01]  /*1d460*/  FADD.FTZ R121, R89, -R166.reuse ;  /* 0x800000a659797221 */ /* 0x100fe20000010000 */
[--C-:B-1----:R-:W-:Y:S01]  /*1d470*/  FADD.FTZ R122, R91, -R166.reuse ;  /* 0x800000a65b7a7221 */ /* 0x102fe20000010000 */
        /* <DEDUP_REMOVED lines=29> */
.L_x_23285:
[----:B------:R-:W-:Y:S05]  /*1d650*/  BSYNC B2 ;  /* 0x0000000000027941 */ /* 0x000fea0003800000 */
.L_x_23284:
        /* <DEDUP_REMOVED lines=35> */
.L_x_23287:
[----:B------:R-:W-:Y:S05]  /*1d890*/  BSYNC B2 ;  /* 0x0000000000027941 */ /* 0x000fea0003800000 */
.L_x_23286:
        /* <DEDUP_REMOVED lines=35> */
.L_x_23289:
[----:B------:R-:W-:Y:S05]  /*1dad0*/  BSYNC B2 ;  /* 0x0000000000027941 */ /* 0x000fea0003800000 */
.L_x_23288:
[----:B------:R-:W-:-:S13]  /*1dae0*/  LOP3.LUT P1, RZ, R6, 0x8, RZ, 0xc0, !PT ;  /* 0x0000000806ff7812 */ /* 0x000fda000782c0ff */
[----:B------:R-:W-:Y:S05]  /*1daf0*/  @!P1 BRA `(.L_x_23275) ;  /* 0x00000000007c9947 */ /* 0x000fea0003800000 */
[--C-:B0-234-:R-:W-:Y:S01]  /*1db00*/  FADD.FTZ R121, R116, -R166.reuse ;  /* 0x800000a674797221 */ /* 0x11dfe20000010000 */
[--C-:B-1----:R-:W-:Y:S01]  /*1db10*/  FADD.FTZ R122, R117, -R166.reuse ;  /* 0x800000a6757a7221 */ /* 0x102fe20000010000 */
        /* <DEDUP_REMOVED lines=29> */
.L_x_23275:
[----:B------:R-:W-:Y:S05]  /*1dcf0*/  BSYNC B1 ;  /* 0x0000000000017941 */ /* 0x000fea0003800000 */
.L_x_23274:
[----:B0-234-:R-:W0:Y:S02]  /*1dd00*/  LDC.64 R120, c[0x0][0x210] ;  /* 0x00008400ff787b82 */ /* 0x01de240000000a00 */
[----:B0-----:R-:W-:-:S05]  /*1dd10*/  IMAD R7, R120, 0x4, R7 ;  /* 0x0000000478077824 */ /* 0x001fca00078e0207 */
[----:B------:R-:W-:-:S13]  /*1dd20*/  ISETP.GE.AND P1, PT, R7, R121, PT ;  /* 0x000000790700720c */ /* 0x000fda0003f26270 */
[----:B------:R-:W-:Y:S05]  /*1dd30*/  @!P1 BRA `(.L_x_23290) ;  /* 0xfffffe4800549947 */ /* 0x000fea000383ffff */
[----:B------:R-:W-:Y:S05]  /*1dd40*/  BSYNC B0 ;  /* 0x0000000000007941 */ /* 0x000fea0003800000 */
.L_x_22666:
[----:B------:R-:W-:Y:S05]  /*1dd50*/  EXIT ;  /* 0x000000000000794d */ /* 0x000fea0003800000 */
.L_x_23273:
        /* <DEDUP_REMOVED lines=8> */
.L_x_23292:
[----:B------:R-:W-:Y:S05]  /*1dde0*/  BSYNC B1 ;  /* 0x0000000000017941 */ /* 0x000fea0003800000 */
.L_x_23291:
        /* <DEDUP_REMOVED lines=10> */
.L_x_23293:
        /* <DEDUP_REMOVED lines=9> */
.L_x_23294:
[----:B------:R-:W-:Y:S01]  /*1df20*/  HFMA2.MMA R123, -RZ, RZ, 0, 4.76837158203125e-07 ;  /* 0x00000008ff7b7435 */ /* 0x000fe200000001ff */
[----:B------:R-:W-:Y:S01]  /*1df30*/  FADD.FTZ R162, R162, R120 ;  /* 0x00000078a2a27221 */ /* 0x000fe20000010000 */
[----:B------:R-:W-:-:S03]  /*1df40*/  IMAD.MOV.U32 R120, RZ, RZ, -0x1 ;  /* 0xffffffffff787424 */ /* 0x000fc600078e00ff */
[----:B------:R-:W-:-:S07]  /*1df50*/  IMAD.MOV.U32 R165, RZ, RZ, R162 ;  /* 0x000000ffffa57224 */ /* 0x000fce00078e00a2 */
[----:B------:R-:W-:Y:S05]  /*1df60*/  WARPSYNC.COLLECTIVE R120, `(.L_x_23295) ;  /* 0x0000000078087348 */ /* 0x000fea0003c00000 */
[----:B------:R0:W1:Y:S02]  /*1df70*/  SHFL.BFLY P6, R120, R165, R123, R122 ;  /* 0x0c00007ba5787389 */ /* 0x00006400000c007a */
[----:B01----:R-:W-:Y:S01]  /*1df80*/  ENDCOLLECTIVE ;  /* 0x000000000000791b */ /* 0x003fe20003800000 */
.L_x_23295:
[----:B------:R-:W-:Y:S02]  /*1df90*/  IMAD.MOV.U32 R123, RZ, RZ, 0x10 ;  /* 0x00000010ff7b7424 */ /* 0x000fe400078e00ff */
[----:B------:R-:W-:Y:S01]  /*1dfa0*/  FADD.FTZ R162, R162, R120 ;  /* 0x00000078a2a27221 */ /* 0x000fe20000010000 */
[----:B------:R-:W-:-:S04]  /*1dfb0*/  MOV R120, 0xffffffff ;  /* 0xffffffff00787802 */ /* 0x000fc80000000f00 */
[----:B------:R-:W-:-:S07]  /*1dfc0*/  MOV R165, R162 ;  /* 0x000000a200a57202 */ /* 0x000fce0000000f00 */
[----:B------:R-:W-:Y:S05]  /*1dfd0*/  WARPSYNC.COLLECTIVE R120, `(.L_x_23296) ;  /* 0x0000000078087348 */ /* 0x000fea0003c00000 */
[----:B------:R0:W1:Y:S02]  /*1dfe0*/  SHFL.BFLY P6, R120, R165, R123, R122 ;  /* 0x0c00007ba5787389 */ /* 0x00006400000c007a */
[----:B01----:R-:W-:Y:S01]  /*1dff0*/  ENDCOLLECTIVE ;  /* 0x000000000000791b */ /* 0x003fe20003800000 */
.L_x_23296:
        /* <DEDUP_REMOVED lines=140> */
.L_x_23297:
[----:B------:R-:W-:Y:S01]  /*1e8c0*/  HFMA2.MMA R123, -RZ, RZ, 0, 1.1920928955078125e-07 ;  /* 0x00000002ff7b7435 */ /* 0x000fe200000001ff */
[----:B------:R-:W-:Y:S01]  /*1e8d0*/  FADD.FTZ R162, R162, R120 ;  /* 0x00000078a2a27221 */ /* 0x000fe20000010000 */
[----:B------:R-:W-:-:S03]  /*1e8e0*/  IMAD.MOV.U32 R120, RZ, RZ, -0x1 ;  /* 0xffffffffff787424 */ /* 0x000fc600078e00ff */
[----:B------:R-:W-:-:S07]  /*1e8f0*/  IMAD.MOV.U32 R165, RZ, RZ, R162 ;  /* 0x000000ffffa57224 */ /* 0x000fce00078e00a2 */
[----:B------:R-:W-:Y:S05]  /*1e900*/  WARPSYNC.COLLECTIVE R120, `(.L_x_23298) ;  /* 0x0000000078087348 */ /* 0x000fea0003c00000 */
[----:B------:R0:W1:Y:S02]  /*1e910*/  SHFL.BFLY P6, R120, R165, R123, R122 ;  /* 0x0c00007ba5787389 */ /* 0x00006400000c007a */
[----:B01----:R-:W-:Y:S01]  /*1e920*/  ENDCOLLECTIVE ;  /* 0x000000000000791b */ /* 0x003fe20003800000 */
.L_x_23298:
[----:B------:R-:W-:Y:S02]  /*1e930*/  IMAD.MOV.U32 R123, RZ, RZ, 0x4 ;  /* 0x00000004ff7b7424 */ /* 0x000fe400078e00ff */
[----:B------:R-:W-:Y:S01]  /*1e940*/  FADD.FTZ R162, R162, R120 ;  /* 0x00000078a2a27221 */ /* 0x000fe20000010000 */
[----:B------:R-:W-:-:S04]  /*1e950*/  MOV R120, 0xffffffff ;  /* 0xffffffff00787802 */ /* 0x000fc80000000f00 */
[----:B------:R-:W-:-:S07]  /*1e960*/  MOV R165, R162 ;  /* 0x000000a200a57202 */ /* 0x000fce0000000f00 */
[----:B------:R-:W-:Y:S05]  /*1e970*/  WARPSYNC.COLLECTIVE R120, `(.L_x_23299) ;  /* 0x0000000078087348 */ /* 0x000fea0003c00000 */
[----:B------:R0:W1:Y:S02]  /*1e980*/  SHFL.BFLY P6, R120, R165, R123, R122 ;  /* 0x0c00007ba5787389 */ /* 0x00006400000c007a */
[----:B01----:R-:W-:Y:S01]  /*1e990*/  ENDCOLLECTIVE ;  /* 0x000000000000791b */ /* 0x003fe20003800000 */
.L_x_23299:
[----:B------:R-:W-:Y:S01]  /*1e9a0*/  HFMA2.MMA R123, -RZ, RZ, 0, 4.76837158203125e-07 ;  /* 0x00000008ff7b7435 */ /* 0x000fe200000001ff */
[----:B------:R-:W-:Y:S01]  /*1e9b0*/  FADD.FTZ R162, R162, R120 ;  /* 0x00000078a2a27221 */ /* 0x000fe20000010000 */
[----:B------:R-:W-:-:S03]  /*1e9c0*/  IMAD.MOV.U32 R120, RZ, RZ, -0x1 ;  /* 0xffffffffff787424 */ /* 0x000fc600078e00ff */
[----:B------:R-:W-:-:S07]  /*1e9d0*/  IMAD.MOV.U32 R165, RZ, RZ, R162 ;  /* 0x000000ffffa57224 */ /* 0x000fce00078e00a2 */
[----:B------:R-:W-:Y:S05]  /*1e9e0*/  WARPSYNC.COLLECTIVE R120, `(.L_x_23300) ;  /* 0x0000000078087348 */ /* 0x000fea0003c00000 */
[----:B------:R0:W1:Y:S02]  /*1e9f0*/  SHFL.BFLY P6, R120, R165, R123, R122 ;  /* 0x0c00007ba5787389 */ /* 0x00006400000c007a */
[----:B01----:R-:W-:Y:S01]  /*1ea00*/  ENDCOLLECTIVE ;  /* 0x000000000000791b */ /* 0x003fe20003800000 */
.L_x_23300:
[----:B------:R-:W-:Y:S02]  /*1ea10*/  IMAD.MOV.U32 R123, RZ, RZ, 0x10 ;  /* 0x00000010ff7b7424 */ /* 0x000fe400078e00ff */
[----:B------:R-:W-:Y:S01]  /*1ea20*/  FADD.FTZ R162, R162, R120 ;  /* 0x00000078a2a27221 */ /* 0x000fe20000010000 */
[----:B------:R-:W-:-:S04]  /*1ea30*/  MOV R120, 0xffffffff ;  /* 0xffffffff00787802 */ /* 0x000fc80000000f00 */
[----:B------:R-:W-:-:S07]  /*1ea40*/  MOV R165, R162 ;  /* 0x000000a200a57202 */ /* 0x000fce0000000f00 */
[----:B------:R-:W-:Y:S05]  /*1ea50*/  WARPSYNC.COLLECTIVE R120, `(.L_x_23301) ;  /* 0x0000000078087348 */ /* 0x000fea0003c00000 */
[----:B------:R0:W1:Y:S02]  /*1ea60*/  SHFL.BFLY P6, R120, R165, R123, R122 ;  /* 0x0c00007ba5787389 */ /* 0x00006400000c007a */
[----:B01----:R-:W-:Y:S01]  /*1ea70*/  ENDCOLLECTIVE ;  /* 0x000000000000791b */ /* 0x003fe20003800000 */
.L_x_23301:
[----:B------:R-:W-:Y:S05]  /*1ea80*/  BRA `(.L_x_23302) ;  /* 0xffffffdc00787947 */ /* 0x000fea000383ffff */
.L_x_23303:
        /* <DEDUP_REMOVED lines=15> */
.L_x_58382:


//--------------------- .text._ZN10layer_norm13ln_fwd_kernelINS_13Kernel_traitsI13__nv_bfloat16S2_fS2_fjLj2048ELj1ELj4ELj1ELj16ENS_18Kernel_traits_baseILj2048ES2_S2_fS2_fjLj128EEEEELb1ELb1ELb1ELb1EEEvNS_9FwdParamsE --------------------------
	.section	.text._ZN10layer_norm13ln_fwd_kernelINS_13Kernel_traitsI13__nv_bfloat16S2_fS2_fjLj2048ELj1ELj4ELj1ELj16ENS_18Kernel_traits_baseILj2048ES2_S2_fS2_fjLj128EEEEELb1ELb1ELb1ELb1EEEvNS_9FwdParamsE,"ax",@progbits
	.align	128
        .global         _ZN10layer_norm13ln_fwd_kernelINS_13Kernel_traitsI13__nv_bfloat16S2_fS2_fjLj2048ELj1ELj4ELj1ELj16ENS_18Kernel_traits_baseILj2048ES2_S2_fS2_fjLj128EEEEELb1ELb1ELb1ELb1EEEvNS_9FwdParamsE
        .type           _ZN10layer_norm13ln_fwd_kernelINS_13Kernel_traitsI13__nv_bfloat16S2_fS2_fjLj2048ELj1ELj4ELj1ELj16ENS_18Kernel_traits_baseILj2048ES2_S2_fS2_fjLj128EEEEELb1ELb1ELb1ELb1EEEvNS_9FwdParamsE,@function
        .size           _ZN10layer_norm13ln_fwd_kernelINS_13Kernel_traitsI13__nv_bfloat16S2_fS2_fjLj2048ELj1ELj4ELj1ELj16ENS_18Kernel_traits_baseILj2048ES2_S2_fS2_fjLj128EEEEELb1ELb1ELb1ELb1EEEvNS_9FwdParamsE,(.L_x_58383 - _ZN10layer_norm13ln_fwd_kernelINS_13Kernel_traitsI13__nv_bfloat16S2_fS2_fjLj2048ELj1ELj4ELj1ELj16ENS_18Kernel_traits_baseILj2048ES2_S2_fS2_fjLj128EEEEELb1ELb1ELb1ELb1EEEvNS_9FwdParamsE)
        .other          _ZN10layer_norm13ln_fwd_kernelINS_13Kernel_traitsI13__nv_bfloat16S2_fS2_fjLj2048ELj1ELj4ELj1ELj16ENS_18Kernel_traits_baseILj2048ES2_S2_fS2_fjLj128EEEEELb1ELb1ELb1ELb1EEEvNS_9FwdParamsE,@"STO_CUDA_ENTRY STV_DEFAULT"
_ZN10layer_norm13ln_fwd_kernelINS_13Kernel_traitsI13__nv_bfloat16S2_fS2_fjLj2048ELj1ELj4ELj1ELj16ENS_18Kernel_traits_baseILj2048ES2_S2_fS2_fjLj128EEEEELb1ELb1ELb1ELb1EEEvNS_9FwdParamsE:
.text._ZN10layer_norm13ln_fwd_kernelINS_13Kernel_traitsI13__nv_bfloat16S2_fS2_fjLj2048ELj1ELj4ELj1ELj16ENS_18Kernel_traits_baseILj2048ES2_S2_fS2_fjLj128EEEEELb1ELb1ELb1ELb1EEEvNS_9FwdParamsE:
[----:B------:R-:W-:Y:S08]  /*0000*/  LDC R1, c[0x0][0x28] ;  /* 0x00000a00ff017b82 */ /* 0x000ff00000000800 */
[----:B------:R-:W0:Y:S01]  /*0010*/  LDC R220, c[0x0][0x2e8] ;  /* 0x0000ba00ffdc7b82 */ /* 0x000e220000000800 */
[----:B------:R-:W-:Y:S01]  /*0020*/  ULDC.U8 UR4, c[0x0][0x2f4] ;  /* 0x0000bd0000047ab9 */ /* 0x000fe20000000000 */
[----:B------:R-:W-:Y:S01]  /*0030*/  ULDC.64 UR6, c[0x0][0x208] ;  /* 0x0000820000067ab9 */ /* 0x000fe20000000a00 */
[----:B------:R-:W-:Y:S01]  /*0040*/  ISETP.NE.AND P1, PT, RZ, UR4, PT ;  /* 0x00000004ff007c0c */ /* 0x000fe2000bf25270 */
[----:B------:R-:W-:-:S04]  /*0050*/  ULDC.64 UR4, c[0x0][0x2e0] ;  /* 0x0000b80000047ab9 */ /* 0x000fc80000000a00 */
[----:B------:R-:W0:Y:S01]  /*0060*/  LDC R221, c[0x0][0x2ec] ;  /* 0x0000bb00ffdd7b82 */ /* 0x000e220000000800 */
[----:B------:R-:W-:Y:S01]  /*0070*/  IMAD.U32 R2, RZ, RZ, UR4 ;  /* 0x00000004ff027e24 */ /* 0x000fe2000f8e00ff */
[----:B------:R-:W1:Y:S01]  /*0080*/  S2R R36, SR_TID.X ;  /* 0x0000000000247919 */ /* 0x000e620000002100 */
[----:B------:R-:W-:Y:S01]  /*0090*/  IMAD.U32 R3, RZ, RZ, UR5 ;  /* 0x00000005ff037e24 */ /* 0x000fe2000f8e00ff */
[----:B------:R-:W-:Y:S01]  /*00a0*/  ULDC.64 UR8, c[0x0][0x2c8] ;  /* 0x0000b20000087ab9 */ /* 0x000fe20000000a00 */
[----:B------:R-:W-:Y:S01]  /*00b0*/  ULDC UR10, c[0x0][0x214] ;  /* 0x00008500000a7ab9 */ /* 0x000fe20000000800 */
[----:B------:R-:W1:Y:S02]  /*00c0*/  S2R R37, SR_CTAID.X ;  /* 0x0000000000257919 */ /* 0x000e640000002500 */
[----:B------:R-:W2:Y:S01]  /*00d0*/  @P1 LDC R7, c[0x0][0x2f0] ;  /* 0x0000bc00ff071b82 */ /* 0x000ea20000000800 */
[----:B------:R-:W3:Y:S07]  /*00e0*/  @P1 LDG.E.64 R2, desc[UR6][R2.64] ;  /* 0x0000000602021981 */ /* 0x000eee000c1e1b00 */
[----:B------:R-:W4:Y:S01]  /*00f0*/  LDC.64 R28, c[0x0][0x2c8] ;  /* 0x0000b200ff1c7b82 */ /* 0x000f220000000a00 */
[----:B0-----:R-:W2:Y:S01]  /*0100*/  @P1 LDG.E.64 R4, desc[UR6][R220.64] ;  /* 0x00000006dc041981 */ /* 0x001ea2000c1e1b00 */
[----:B------:R-:W-:Y:S01]  /*0110*/  ISETP.NE.U32.AND P0, PT, RZ, UR8, PT ;  /* 0x00000008ff007c0c */ /* 0x000fe2000bf05070 */
[----:B------:R-:W-:-:S02]  /*0120*/  ULDC UR8, c[0x0][0x0] ;  /* 0x0000000000087ab9 */ /* 0x000fc40000000800 */
[--C-:B-1----:R-:W-:Y:S01]  /*0130*/  IMAD R226, R37, UR8, R36.reuse ;  /* 0x0000000825e27c24 */ /* 0x102fe2000f8e0224 */
[----:B------:R-:W-:Y:S02]  /*0140*/  ISETP.NE.AND.EX P0, PT, RZ, UR9, PT, P0 ;  /* 0x00000009ff007c0c */ /* 0x000fe4000bf05300 */
[----:B------:R-:W-:Y:S02]  /*0150*/  SHF.R.U32.HI R0, RZ, 0x5, R36 ;  /* 0x00000005ff007819 */ /* 0x000fe40000011624 */
[----:B------:R-:W-:-:S05]  /*0160*/  LOP3.LUT R227, R36, 0x1f, RZ, 0xc0, !PT ;  /* 0x0000001f24e37812 */ /* 0x000fca00078ec0ff */
[----:B----4-:R-:W-:-:S05]  /*0170*/  IMAD.WIDE.U32 R28, R227, 0x10, R28 ;  /* 0x00000010e31c7825 */ /* 0x010fca00078e001c */
[----:B------:R-:W5:Y:S04]  /*0180*/  @P0 LDG.E.128 R24, desc[UR6][R28.64] ;  /* 0x000000061c180981 */ /* 0x000f68000c1e1d00 */
[----:B------:R-:W5:Y:S04]  /*0190*/  @P0 LDG.E.128 R20, desc[UR6][R28.64+0x200] ;  /* 0x000200061c140981 */ /* 0x000f68000c1e1d00 */
[----:B------:R-:W5:Y:S04]  /*01a0*/  @P0 LDG.E.128 R16, desc[UR6][R28.64+0x400] ;  /* 0x000400061c100981 */ /* 0x000f68000c1e1d00 */
[----:B------:R-:W5:Y:S04]  /*01b0*/  @P0 LDG.E.128 R12, desc[UR6][R28.64+0x600] ;  /* 0x000600061c0c0981 */ /* 0x000f68000c1e1d00 */
[----:B------:R-:W5:Y:S04]  /*01c0*/  @P0 LDG.E.128 R92, desc[UR6][R28.64+0xc00] ;  /* 0x000c00061c5c0981 */ /* 0x000f68000c1e1d00 */
[----:B------:R-:W5:Y:S01]  /*01d0*/  @P0 LDG.E.128 R96, desc[UR6][R28.64+0xe00] ;  /* 0x000e00061c600981 */ /* 0x000f62000c1e1d00 */
[----:B---3--:R-:W-:-:S02]  /*01e0*/  @P1 R2UR UR4, R2 ;  /* 0x00000000020412ca */ /* 0x008fc400000e0000 */
[----:B------:R-:W-:Y:S02]  /*01f0*/  @P1 R2UR UR5, R3 ;  /* 0x00000000030512ca */ /* 0x000fe400000e0000 */
[----:B--2---:R-:W-:-:S04]  /*0200*/  @P1 IADD3 R220, P2, R4, R7, RZ ;  /* 0x0000000704dc1210 */ /* 0x004fc80007f5e0ff */
[----:B------:R-:W-:-:S04]  /*0210*/  @P1 IADD3.X R221, RZ, R5, RZ, P2, !PT ;  /* 0x00000005ffdd1210 */ /* 0x000fc800017fe4ff */
        /* <DEDUP_REMOVED lines=14> */
[----:B------:R-:W-:Y:S02]  /*0300*/  UIADD3 UR14, UR5, 0x76cf5d0a, URZ ;  /* 0x76cf5d0a050e7890 */ /* 0x000fe4000fffe03f */
[----:B------:R-:W-:Y:S01]  /*0310*/  UIADD3 UR16, UR5, 0x32370b8f, URZ ;  /* 0x32370b8f05107890 */ /* 0x000fe2000fffe03f */
[----:B------:R-:W-:Y:S01]  /*0320*/  IMAD.WIDE.U32 R2, R2, -0x2daee0ad, RZ ;  /* 0xd2511f5302027825 */ /* 0x000fe200078e00ff */
[----:B------:R-:W-:Y:S01]  /*0330*/  LOP3.LUT R30, R5, UR13, R8, 0x96, !PT ;  /* 0x0000000d051e7c12 */ /* 0x000fe2000f8e9608 */
[----:B------:R-:W-:Y:S01]  /*0340*/  UIADD3 UR15, UR4, -0x255992d5, URZ ;  /* 0xdaa66d2b040f7890 */ /* 0x000fe2000fffe03f */
[----:B------:R-:W5:Y:S01]  /*0350*/  @P0 LDG.E.128 R8, desc[UR6][R28.64+0x800] ;  /* 0x000800061c080981 */ /* 0x000f62000c1e1d00 */
[----:B------:R-:W-:Y:S01]  /*0360*/  UIADD3 UR17, UR4, 0x78dde6e4, URZ ;  /* 0x78dde6e404117890 */ /* 0x000fe2000fffe03f */
[----:B------:R-:W-:Y:S01]  /*0370*/  LOP3.LUT R32, R3, UR14, R6, 0x96, !PT ;  /* 0x0000000e03207c12 */ /* 0x000fe2000f8e9606 */
[----:B------:R-:W-:Y:S01]  /*0380*/  IMAD.WIDE.U32 R30, R30, -0x2daee0ad, RZ ;  /* 0xd2511f531e1e7825 */ /* 0x000fe200078e00ff */
[----:B------:R-:W-:-:S02]  /*0390*/  UIADD3 UR18, UR5, -0x126145ec, URZ ;  /* 0xed9eba1405127890 */ /* 0x000fc4000fffe03f */
[----:B------:R-:W-:Y:S01]  /*03a0*/  UIADD3 UR20, UR5, -0x56f99767, URZ ;  /* 0xa906689905147890 */ /* 0x000fe2000fffe03f */
[----:B------:R-:W-:Y:S01]  /*03b0*/  IMAD.WIDE.U32 R32, R32, -0x326172a9, RZ ;  /* 0xcd9e8d5720207825 */ /* 0x000fe200078e00ff */
[----:B------:R-:W-:Y:S01]  /*03c0*/  LOP3.LUT R34, R31, UR16, R2, 0x96, !PT ;  /* 0x000000101f227c12 */ /* 0x000fe2000f8e9602 */
[----:B------:R-:W-:Y:S02]  /*03d0*/  UIADD3 UR19, UR4, 0x1715609d, URZ ;  /* 0x1715609d04137890 */ /* 0x000fe4000fffe03f */
[----:B------:R-:W-:Y:S01]  /*03e0*/  UIADD3 UR21, UR4, -0x4ab325aa, URZ ;  /* 0xb54cda5604157890 */ /* 0x000fe2000fffe03f */
[----:B------:R-:W-:Y:S01]  /*03f0*/  LOP3.LUT R2, R33, UR15, R4, 0x96, !PT ;  /* 0x0000000f21027c12 */ /* 0x000fe2000f8e9604 */
[----:B------:R-:W-:Y:S01]  /*0400*/  IMAD.WIDE.U32 R34, R34, -0x326172a9, RZ ;  /* 0xcd9e8d5722227825 */ /* 0x000fe200078e00ff */
[----:B------:R-:W-:Y:S01]  /*0410*/  UIADD3 UR22, UR5, 0x646e171e, URZ ;  /* 0x646e171e05167890 */ /* 0x000fe2000fffe03f */
[----:B------:R0:W5:Y:S01]  /*0420*/  @P0 LDG.E.128 R4, desc[UR6][R28.64+0xa00] ;  /* 0x000a00061c040981 */ /* 0x000162000c1e1d00 */
[----:B------:R-:W-:Y:S01]  /*0430*/  UIADD3 UR24, UR5, 0x1fd5c5a3, URZ ;  /* 0x1fd5c5a305187890 */ /* 0x000fe2000fffe03f */
[----:B------:R-:W-:Y:S01]  /*0440*/  IMAD.WIDE.U32 R2, R2, -0x2daee0ad, RZ ;  /* 0xd2511f5302027825 */ /* 0x000fe200078e00ff */
[----:B------:R-:W-:Y:S01]  /*0450*/  LOP3.LUT R31, R35, UR17, R32, 0x96, !PT ;  /* 0x00000011231f7c12 */ /* 0x000fe2000f8e9620 */
[----:B------:R-:W-:-:S02]  /*0460*/  UIADD3 UR23, UR4, 0x5384540f, URZ ;  /* 0x5384540f04177890 */ /* 0x000fc4000fffe03f */
[----:B------:R-:W-:Y:S01]  /*0470*/  IMAD R221, R37, 0x4, R0 ;  /* 0x0000000425dd7824 */ /* 0x000fe200078e0200 */
        /* <DEDUP_REMOVED lines=8> */
[----:B------:R-:W-:-:S04]  /*0500*/  LOP3.LUT R31, R35, UR21, R32, 0x96, !PT ;  /* 0x00000015231f7c12 */ /* 0x000fc8000f8e9620 */
[----:B------:R-:W-:Y:S01]  /*0510*/  LOP3.LUT R32, R3, UR22, R30, 0x96, !PT ;  /* 0x0000001603207c12 */ /* 0x000fe2000f8e961e */
[----:B------:R-:W-:Y:S01]  /*0520*/  IMAD.SHL.U32 R0, R36, 0x10, RZ ;  /* 0x0000001024007824 */ /* 0x000fe200078e00ff */
[----:B------:R-:W-:Y:S01]  /*0530*/  ISETP.GE.AND P1, PT, R221, UR10, PT ;  /* 0x0000000add007c0c */ /* 0x000fe2000bf26270 */
[----:B------:R-:W-:-:S04]  /*0540*/  IMAD.WIDE.U32 R30, R31, -0x2daee0ad, RZ ;  /* 0xd2511f531f1e7825 */ /* 0x000fc800078e00ff */
[----:B------:R-:W-:Y:S01]  /*0550*/  IMAD.WIDE.U32 R32, R32, -0x326172a9, RZ ;  /* 0xcd9e8d5720207825 */ /* 0x000fe200078e00ff */
[----:B------:R-:W-:Y:S02]  /*0560*/  LOP3.LUT R0, R0, 0x1f0, RZ, 0xc0, !PT ;  /* 0x000001f000007812 */ /* 0x000fe400078ec0ff */
[----:B------:R-:W-:Y:S02]  /*0570*/  LOP3.LUT R102, R31, UR24, R2, 0x96, !PT ;  /* 0x000000181f667c12 */ /* 0x000fe4000f8e9602 */
[----:B------:R-:W-:Y:S02]  /*0580*/  LOP3.LUT R219, R33, UR23, R34, 0x96, !PT ;  /* 0x0000001721db7c12 */ /* 0x000fe4000f8e9622 */
[----:B------:R-:W-:Y:S01]  /*0590*/  IADD3 R60, P3, R0, UR8, RZ ;  /* 0x00000008003c7c10 */ /* 0x000fe2000ff7e0ff */
[----:B------:R-:W-:Y:S01]  /*05a0*/  UIADD3 UR25, UR4, -0xe443238, URZ ;  /* 0xf1bbcdc804197890 */ /* 0x000fe2000fffe03f */
[----:B------:R-:W-:Y:S01]  /*05b0*/  LEA R100, P2, R227, UR8, 0x4 ;  /* 0x00000008e3647c11 */ /* 0x000fe2000f8420ff */
[----:B------:R-:W-:Y:S01]  /*05c0*/  UIADD3 UR26, UR5, -0x24c28bd8, URZ ;  /* 0xdb3d7428051a7890 */ /* 0x000fe2000fffe03f */
[----:B0-----:R-:W-:-:S02]  /*05d0*/  IMAD.HI.U32 R29, R102, -0x326172a9, RZ ;  /* 0xcd9e8d57661d7827 */ /* 0x001fc400078e00ff */
[----:B------:R-:W-:Y:S02]  /*05e0*/  IADD3.X R101, RZ, UR9, RZ, P2, !PT ;  /* 0x00000009ff657c10 */ /* 0x000fe400097fe4ff */
[----:B------:R-:W-:Y:S01]  /*05f0*/  IMAD.HI.U32 R3, R219, -0x2daee0ad, RZ ;  /* 0xd2511f53db037827 */ /* 0x000fe200078e00ff */
[----:B------:R-:W-:-:S03]  /*0600*/  LOP3.LUT R222, R29, UR25, R32, 0x96, !PT ;  /* 0x000000191dde7c12 */ /* 0x000fc6000f8e9620 */
[----:B------:R-:W-:Y:S01]  /*0610*/  IMAD.X R61, RZ, RZ, UR9, P3 ;  /* 0x00000009ff3d7e24 */ /* 0x000fe200098e06ff */
[----:B------:R-:W-:Y:S01]  /*0620*/  LOP3.LUT R224, R3, UR26, R30, 0x96, !PT ;  /* 0x0000001a03e07c12 */ /* 0x000fe2000f8e961e */
[----:B------:R-:W-:Y:S06]  /*0630*/  @P1 EXIT ;  /* 0x000000000000194d */ /* 0x000fec0003800000 */
[----:B------:R-:W5:Y:S01]  /*0640*/  LDG.E.128 R88, desc[UR6][R100.64] ;  /* 0x0000000664587981 */ /* 0x000f62000c1e1d00 */
[----:B------:R-:W0:Y:S03]  /*0650*/  LDC.64 R2, c[0x0][0x260] ;  /* 0x00009800ff027b82 */ /* 0x000e260000000a00 */
[----:B------:R-:W5:Y:S04]  /*0660*/  LDG.E.128 R84, desc[UR6][R100.64+0x200] ;  /* 0x0002000664547981 */ /* 0x000f68000c1e1d00 */
[----:B------:R-:W5:Y:S04]  /*0670*/  LDG.E.128 R80, desc[UR6][R100.64+0x400] ;  /* 0x0004000664507981 */ /* 0x000f68000c1e1d00 */
[----:B------:R-:W5:Y:S04]  /*0680*/  LDG.E.128 R76, desc[UR6][R100.64+0x600] ;  /* 0x00060006644c7981 */ /* 0x000f68000c1e1d00 */
[----:B------:R-:W5:Y:S04]  /*0690*/  LDG.E.128 R72, desc[UR6][R100.64+0x800] ;  /* 0x0008000664487981 */ /* 0x000f68000c1e1d00 */
[----:B------:R-:W5:Y:S04]  /*06a0*/  LDG.E.128 R68, desc[UR6][R100.64+0xa00] ;  /* 0x000a000664447981 */ /* 0x000f68000c1e1d00 */
[----:B------:R-:W5:Y:S04]  /*06b0*/  LDG.E.128 R64, desc[UR6][R100.64+0xc00] ;  /* 0x000c000664407981 */ /* 0x000f68000c1e1d00 */
[----:B------:R-:W5:Y:S02]  /*06c0*/  LDG.E.128 R60, desc[UR6][R60.64+0xe00] ;  /* 0x000e00063c3c7981 */ /* 0x000f64000c1e1d00 */
        /* <DEDUP_REMOVED lines=17> */
[----:B------:R-:W-:Y:S01]  /*07e0*/  IMAD.U32 R173, R24, 0x10000, RZ ;  /* 0x0001000018ad7824 */ /* 0x000fe200078e00ff */
[----:B------:R-:W-:Y:S01]  /*07f0*/  PRMT R176, R25, 0x7632, R176 ;  /* 0x0000763219b07816 */ /* 0x000fe200000000b0 */
[----:B------:R-:W-:Y:S01]  /*0800*/  IMAD.U32 R24, R17, 0x10000, RZ ;  /* 0x0001000011187824 */ /* 0x000fe200078e00ff */
[----:B------:R-:W-:Y:S01]  /*0810*/  SHF.L.U32 R172, R25, 0x10, RZ ;  /* 0x0000001019ac7819 */ /* 0x000fe200000006ff */
[C---:B------:R-:W-:Y:S01]  /*0820*/  IMAD.U32 R25, R16.reuse, 0x10000, RZ ;  /* 0x0001000010197824 */ /* 0x040fe200078e00ff */
[----:B------:R-:W-:Y:S01]  /*0830*/  PRMT R183, R16, 0x7632, R183 ;  /* 0x0000763210b77816 */ /* 0x000fe200000000b7 */
[----:B------:R-:W-:Y:S01]  /*0840*/  IMAD.U32 R16, R9, 0x10000, RZ ;  /* 0x0001000009107824 */ /* 0x000fe200078e00ff */
[----:B------:R-:W-:Y:S01]  /*0850*/  PRMT R184, R17, 0x7632, R184 ;  /* 0x0000763211b87816 */ /* 0x000fe200000000b8 */
[----:B0-----:R-:W-:Y:S01]  /*0860*/  IMAD.WIDE.U32 R2, R227, 0x10, R2 ;  /* 0x00000010e3027825 */ /* 0x001fe200078e0002 */
[C---:B------:R-:W-:Y:S01]  /*0870*/  PRMT R191, R8.reuse, 0x7632, R191 ;  /* 0x0000763208bf7816 */ /* 0x040fe200000000bf */
[----:B------:R-:W-:Y:S01]  /*0880*/  UIADD3 UR27, UR4, -0x700cb87f, URZ ;  /* 0x8ff34781041b7890 */ /* 0x000fe2000fffe03f */
[----:B------:R-:W-:Y:S01]  /*0890*/  SHF.L.U32 R17, R8, 0x10, RZ ;  /* 0x0000001008117819 */ /* 0x000fe200000006ff */
[C---:B------:R-:W-:Y:S01]  /*08a0*/  IMAD.U32 R171, R26.reuse, 0x10000, RZ ;  /* 0x000100001aab7824 */ /* 0x040fe200078e00ff */
[----:B------:R-:W-:Y:S01]  /*08b0*/  PRMT R192, R9, 0x7632, R192 ;  /* 0x0000763209c07816 */ /* 0x000fe200000000c0 */
[C---:B------:R-:W-:Y:S01]  /*08c0*/  IMAD.U32 R170, R27.reuse, 0x10000, RZ ;  /* 0x000100001baa7824 */ /* 0x040fe200078e00ff */
[----:B------:R-:W-:Y:S01]  /*08d0*/  PRMT R177, R26, 0x7632, R177 ;  /* 0x000076321ab17816 */ /* 0x000fe200000000b1 */
[C---:B------:R-:W-:Y:S01]  /*08e0*/  IMAD.U32 R9, R92.reuse, 0x10000, RZ ;  /* 0x000100005c097824 */ /* 0x040fe200078e00ff */
[----:B------:R-:W-:Y:S01]  /*08f0*/  PRMT R178, R27, 0x7632, R178 ;  /* 0x000076321bb27816 */ /* 0x000fe200000000b2 */
[----:B------:R-:W-:Y:S01]  /*0900*/  UIADD3 UR28, UR5, -0x695add53, URZ ;  /* 0x96a522ad051c7890 */ /* 0x000fe2000fffe03f */
[----:B------:R-:W-:Y:S01]  /*0910*/  PRMT R203, R92, 0x7632, R203 ;  /* 0x000076325ccb7816 */ /* 0x000fe200000000cb */
[----:B------:R-:W-:Y:S01]  /*0920*/  IMAD.U32 R27, R22, 0x10000, RZ ;  /* 0x00010000161b7824 */ /* 0x000fe200078e00ff */
[----:B------:R-:W-:Y:S01]  /*0930*/  PRMT R204, R93, 0x7632, R204 ;  /* 0x000076325dcc7816 */ /* 0x000fe200000000cc */
[----:B------:R-:W-:Y:S01]  /*0940*/  IMAD R219, R219, -0x2daee0ad, RZ ;  /* 0xd2511f53dbdb7824 */ /* 0x000fe200078e02ff */
[----:B------:R-:W-:Y:S01]  /*0950*/  SHF.L.U32 R8, R93, 0x10, RZ ;  /* 0x000000105d087819 */ /* 0x000fe200000006ff */
[----:B------:R-:W-:Y:S01]  /*0960*/  IMAD R0, R102, -0x326172a9, RZ ;  /* 0xcd9e8d5766007824 */ /* 0x000fe200078e02ff */
[----:B------:R-:W-:Y:S01]  /*0970*/  PRMT R180, R21, 0x7632, R180 ;  /* 0x0000763215b47816 */ /* 0x000fe200000000b4 */
[----:B------:R-:W-:Y:S01]  /*0980*/  IMAD.HI.U32 R93, R224, -0x326172a9, RZ ;  /* 0xcd9e8d57e05d7827 */ /* 0x000fe200078e00ff */
[----:B------:R-:W-:Y:S01]  /*0990*/  PRMT R181, R22, 0x7632, R181 ;  /* 0x0000763216b57816 */ /* 0x000fe200000000b5 */
[----:B------:R-:W-:Y:S01]  /*09a0*/  BSSY B0, `(.L_x_23304) ;  /* 0x0001bdf000007945 */ /* 0x000fe20003800000 */
[C---:B------:R-:W-:Y:S01]  /*09b0*/  PRMT R182, R23.reuse, 0x7632, R182 ;  /* 0x0000763217b67816 */ /* 0x040fe200000000b6 */
[----:B------:R-:W-:Y:S01]  /*09c0*/  IMAD.HI.U32 R92, R222, -0x2daee0ad, RZ ;  /* 0xd2511f53de5c7827 */ /* 0x000fe200078e00ff */
[----:B------:R-:W-:Y:S01]  /*09d0*/  SHF.L.U32 R26, R23, 0x10, RZ ;  /* 0x00000010171a7819 */ /* 0x000fe200000006ff */
[----:B------:R-:W5:Y:S01]  /*09e0*/  LDG.E.128 R56, desc[UR6][R2.64] ;  /* 0x0000000602387981 */ /* 0x000f62000c1e1d00 */
[C---:B------:R-:W-:Y:S01]  /*09f0*/  PRMT R186, R19.reuse, 0x7632, R186 ;  /* 0x0000763213ba7816 */ /* 0x040fe200000000ba */
[----:B------:R-:W-:Y:S01]  /*0a00*/  IMAD.U32 R22, R19, 0x10000, RZ ;  /* 0x0001000013167824 */ /* 0x000fe200078e00ff */
[----:B------:R-:W-:Y:S01]  /*0a10*/  PRMT R187, R12, 0x7632, R187 ;  /* 0x000076320cbb7816 */ /* 0x000fe200000000bb */
[----:B------:R-:W-:Y:S01]  /*0a20*/  IMAD.MOV.U32 R174, RZ, RZ, RZ ;  /* 0x000000ffffae7224 */ /* 0x000fe200078e00ff */
[----:B------:R-:W-:Y:S01]  /*0a30*/  PRMT R189, R14, 0x7632, R189 ;  /* 0x000076320ebd7816 */ /* 0x000fe200000000bd */
[----:B------:R-:W-:Y:S01]  /*0a40*/  ULDC UR8, c[0x0][0x294] ;  /* 0x0000a50000087ab9 */ /* 0x000fe20000000800 */
[----:B------:R-:W-:Y:S01]  /*0a50*/  PRMT R190, R15, 0x7632, R190 ;  /* 0x000076320fbe7816 */ /* 0x000fe200000000be */
[----:B------:R-:W-:Y:S01]  /*0a60*/  ULDC.U8 UR9, c[0x0][0x2a0] ;  /* 0x0000a80000097ab9 */ /* 0x000fe20000000000 */
[----:B------:R-:W-:Y:S01]  /*0a70*/  PRMT R193, R10, 0x7632, R193 ;  /* 0x000076320ac17816 */ /* 0x000fe200000000c1 */
[----:B------:R-:W-:Y:S01]  /*0a80*/  ULDC UR12, c[0x0][0x2d8] ;  /* 0x0000b600000c7ab9 */ /* 0x000fe20000000800 */
[----:B------:R-:W-:Y:S01]  /*0a90*/  PRMT R199, R4, 0x7632, R199 ;  /* 0x0000763204c77816 */ /* 0x000fe200000000c7 */
[----:B------:R-:W-:Y:S01]  /*0aa0*/  ULDC.64 UR10, c[0x0][0x298] ;  /* 0x0000a600000a7ab9 */ /* 0x000fe20000000a00 */
[----:B------:R-:W-:-:S02]  /*0ab0*/  PRMT R200, R5, 0x7632, R200 ;  /* 0x0000763205c87816 */ /* 0x000fc400000000c8 */
[----:B------:R-:W-:Y:S02]  /*0ac0*/  PRMT R202, R7, 0x7632, R202 ;  /* 0x0000763207ca7816 */ /* 0x000fe400000000ca */
[----:B------:R-:W-:Y:S02]  /*0ad0*/  PRMT R205, R94, 0x7632, R205 ;  /* 0x000076325ecd7816 */ /* 0x000fe400000000cd */
[----:B------:R-:W-:Y:S02]  /*0ae0*/  PRMT R206, R95, 0x7632, R206 ;  /* 0x000076325fce7816 */ /* 0x000fe400000000ce */
[----:B------:R-:W-:Y:S02]  /*0af0*/  PRMT R208, R97, 0x7632, R208 ;  /* 0x0000763261d07816 */ /* 0x000fe400000000d0 */
[----:B------:R-:W-:Y:S01]  /*0b00*/  PRMT R209, R98, 0x7632, R209 ;  /* 0x0000763262d17816 */ /* 0x000fe200000000d1 */
[----:B------:R-:W-:Y:S01]  /*0b10*/  IMAD.U32 R168, R21, 0x10000, RZ ;  /* 0x0001000015a87824 */ /* 0x000fe200078e00ff */
[----:B------:R-:W-:Y:S01]  /*0b20*/  PRMT R179, R20, 0x7632, R179 ;  /* 0x0000763214b37816 */ /* 0x000fe200000000b3 */
[----:B------:R-:W-:Y:S01]  /*0b30*/  IMAD.U32 R19, R14, 0x10000, RZ ;  /* 0x000100000e137824 */ /* 0x000fe200078e00ff */
[C---:B------:R-:W-:Y:S01]  /*0b40*/  PRMT R185, R18.reuse, 0x7632, R185 ;  /* 0x0000763212b97816 */ /* 0x040fe200000000b9 */
[----:B------:R-:W5:Y:S01]  /*0b50*/  LDG.E.128 R52, desc[UR6][R2.64+0x200] ;  /* 0x0002000602347981 */ /* 0x000f62000c1e1d00 */
[----:B------:R-:W-:Y:S01]  /*0b60*/  SHF.L.U32 R23, R18, 0x10, RZ ;  /* 0x0000001012177819 */ /* 0x000fe200000006ff */
[----:B------:R-:W-:Y:S01]  /*0b70*/  IMAD.U32 R18, R15, 0x10000, RZ ;  /* 0x000100000f127824 */ /* 0x000fe200078e00ff */
[----:B------:R-:W-:-:S02]  /*0b80*/  PRMT R188, R13, 0x7632, R188 ;  /* 0x000076320dbc7816 */ /* 0x000fc400000000bc */
[----:B------:R-:W-:Y:S02]  /*0b90*/  PRMT R198, R11, 0x7632, R198 ;  /* 0x000076320bc67816 */ /* 0x000fe400000000c6 */
[----:B------:R-:W-:Y:S02]  /*0ba0*/  PRMT R201, R6, 0x7632, R201 ;  /* 0x0000763206c97816 */ /* 0x000fe400000000c9 */
[----:B------:R-:W-:Y:S02]  /*0bb0*/  PRMT R207, R96, 0x7632, R207 ;  /* 0x0000763260cf7816 */ /* 0x000fe400000000cf */
[----:B------:R-:W-:Y:S01]  /*0bc0*/  PRMT R210, R99, 0x7632, R210 ;  /* 0x0000763263d27816 */ /* 0x000fe200000000d2 */
[----:B------:R-:W-:Y:S01]  /*0bd0*/  IMAD.U32 R21, R12, 0x10000, RZ ;  /* 0x000100000c157824 */ /* 0x000fe200078e00ff */
        /* <DEDUP_REMOVED lines=11> */
[----:B------:R-:W5:Y:S01]  /*0c90*/  LDG.E.128 R40, desc[UR6][R2.64+0x800] ;  /* 0x0008000602287981 */ /* 0x000f62000c1e1d00 */
[----:B------:R-:W-:Y:S01]  /*0ca0*/  IMAD.U32 R7, R94, 0x10000, RZ ;  /* 0x000100005e077824 */ /* 0x000fe200078e00ff */
[----:B------:R-:W-:Y:S01]  /*0cb0*/  LOP3.LUT R0, R93, UR27, R0, 0x96, !PT ;  /* 0x0000001b5d007c12 */ /* 0x000fe2000f8e9600 */
[----:B------:R-:W-:Y:S01]  /*0cc0*/  IMAD.U32 R6, R95, 0x10000, RZ ;  /* 0x000100005f067824 */ /* 0x000fe200078e00ff */
[----:B------:R-:W5:Y:S01]  /*0cd0*/  LDG.E.128 R36, desc[UR6][R2.64+0xa00] ;  /* 0x000a000602247981 */ /* 0x000f62000c1e1d00 */
[----:B------:R-:W-:Y:S01]  /*0ce0*/  IMAD.U32 R4, R97, 0x10000, RZ ;  /* 0x0001000061047824 */ /* 0x000fe200078e00ff */
[----:B------:R-:W-:Y:S01]  /*0cf0*/  LOP3.LUT R219, R92, UR28, R219, 0x96, !PT ;  /* 0x0000001c5cdb7c12 */ /* 0x000fe2000f8e96db */
[----:B------:R-:W-:Y:S01]  /*0d00*/  IMAD R224, R224, -0x326172a9, RZ ;  /* 0xcd9e8d57e0e07824 */ /* 0x000fe200078e02ff */
[----:B------:R-:W5:Y:S01]  /*0d10*/  LDG.E.128 R32, desc[UR6][R2.64+0xc00] ;  /* 0x000c000602207981 */ /* 0x000f62000c1e1d00 */
[----:B------:R-:W-:Y:S01]  /*0d20*/  LOP3.LUT R220, R220, 0x3, RZ, 0xc0, !PT ;  /* 0x00000003dcdc7812 */ /* 0x000fe200078ec0ff */
[----:B------:R-:W-:Y:S01]  /*0d30*/  IMAD R222, R222, -0x2daee0ad, RZ ;  /* 0xd2511f53dede7824 */ /* 0x000fe200078e02ff */
[----:B------:R-:W-:Y:S01]  /*0d40*/  SHF.L.U32 R176, R176, 0x10, RZ ;  /* 0x00000010b0b07819 */ /* 0x000fe200000006ff */
[----:B------:R0:W5:Y:S01]  /*0d50*/  LDG.E.128 R28, desc[UR6][R2.64+0xe00] ;  /* 0x000e0006021c7981 */ /* 0x000162000c1e1d00 */
        /* <DEDUP_REMOVED lines=33> */
.L_x_23900:
[----:B0-----:R-:W0:Y:S08]  /*0f70*/  LDC.64 R110, c[0x0][0x280] ;  /* 0x0000a000ff6e7b82 */ /* 0x001e300000000a00 */
[----:B------:R-:W1:Y:S08]  /*0f80*/  LDC.64 R194, c[0x0][0x230] ;  /* 0x00008c00ffc27b82 */ /* 0x000e700000000a00 */
[----:B------:R-:W2:Y:S01]  /*0f90*/  LDC R232, c[0x0][0x218] ;  /* 0x00008600ffe87b82 */ /* 0x000ea20000000800 */
[----:B0-----:R-:W-:-:S07]  /*0fa0*/  IMAD.WIDE R110, R221, 0x4, R110 ;  /* 0x00000004dd6e7825 */ /* 0x001fce00078e026e */
[----:B------:R-:W0:Y:S01]  /*0fb0*/  LDC.64 R104, c[0x0][0x288] ;  /* 0x0000a200ff687b82 */ /* 0x000e220000000a00 */
[----:B------:R3:W4:Y:S01]  /*0fc0*/  LDG.E R114, desc[UR6][R110.64] ;  /* 0x000000066e727981 */ /* 0x000722000c1e1900 */
[----:B------:R-:W-:Y:S01]  /*0fd0*/  IMAD.MOV.U32 R235, RZ, RZ, RZ ;  /* 0x000000ffffeb7224 */ /* 0x000fe200078e00ff */
[----:B-1----:R-:W-:-:S04]  /*0fe0*/  ISETP.NE.U32.AND P0, PT, R194, RZ, PT ;  /* 0x000000ffc200720c */ /* 0x002fc80003f05070 */
[----:B------:R-:W-:Y:S01]  /*0ff0*/  ISETP.NE.AND.EX P0, PT, R195, RZ, PT, P0 ;  /* 0x000000ffc300720c */ /* 0x000fe20003f05300 */
[----:B--2---:R-:W-:-:S05]  /*1000*/  IMAD R112, R221, R232, RZ ;  /* 0x000000e8dd707224 */ /* 0x004fca00078e02ff */
[----:B---3--:R-:W-:-:S07]  /*1010*/  SHF.R.S32.HI R111, RZ, 0x1f, R112 ;  /* 0x0000001fff6f7819 */ /* 0x008fce0000011470 */
[----:B------:R-:W1:Y:S01]  /*1020*/  @P0 LDC.64 R106, c[0x0][0x230] ;  /* 0x00008c00ff6a0b82 */ /* 0x000e620000000a00 */
[----:B------:R-:W-:Y:S01]  /*1030*/  LEA.HI R112, R111, R112, RZ, 0x3 ;  /* 0x000000706f707211 */ /* 0x000fe200078f18ff */
[----:B0-----:R-:W-:-:S03]  /*1040*/  IMAD.WIDE R104, R221, 0x4, R104 ;  /* 0x00000004dd687825 */ /* 0x001fc600078e0268 */
[----:B------:R-:W-:Y:S01]  /*1050*/  LEA.HI.SX32 R237, R112, R227, 0x1d ;  /* 0x000000e370ed7211 */ /* 0x000fe200078feaff */
[----:B------:R-:W-:Y:S01]  /*1060*/  IMAD.U32 R239, RZ, RZ, UR4 ;  /* 0x00000004ffef7e24 */ /* 0x000fe2000f8e00ff */
[----:B------:R-:W-:Y:S01]  /*1070*/  MOV R234, UR5 ;  /* 0x0000000500ea7c02 */ /* 0x000fe20008000f00 */
[----:B------:R-:W-:Y:S01]  /*1080*/  BSSY B1, `(.L_x_23305) ;  /* 0x000006e000017945 */ /* 0x000fe20003800000 */
[----:B-----5:R0:W5:Y:S01]  /*1090*/  LDG.E R233, desc[UR6][R104.64] ;  /* 0x0000000668e97981 */ /* 0x020162000c1e1900 */
[----:B-1----:R-:W-:-:S05]  /*10a0*/  @P0 IMAD.WIDE.U32 R106, R237, 0x20, R106 ;  /* 0x00000020ed6a0825 */ /* 0x002fca00078e006a */
[----:B------:R-:W0:Y:S04]  /*10b0*/  @P0 LDG.E.128 R92, desc[UR6][R106.64] ;  /* 0x000000066a5c0981 */ /* 0x000e28000c1e1d00 */
[----:B------:R1:W5:Y:S01]  /*10c0*/  @P0 LDG.E.128 R100, desc[UR6][R106.64+0x10] ;  /* 0x000010066a640981 */ /* 0x000362000c1e1d00 */
[----:B----4-:R-:W-:-:S13]  /*10d0*/  ISETP.GE.AND P2, PT, R114, 0x1, PT ;  /* 0x000000017200780c */ /* 0x010fda0003f46270 */
[----:B------:R-:W2:Y:S01]  /*10e0*/  @P2 LDC.64 R108, c[0x0][0x220] ;  /* 0x00008800ff6c2b82 */ /* 0x000ea20000000a00 */
[----:B------:R-:W-:-:S04]  /*10f0*/  @P2 VIADD R113, R114, 0xffffffff ;  /* 0xffffffff72712836 */ /* 0x000fc80000000000 */
[----:B------:R-:W-:-:S05]  /*1100*/  @P2 IMAD R113, R113, R232, RZ ;  /* 0x000000e871712224 */ /* 0x000fca00078e02ff */
[----:B------:R-:W-:-:S04]  /*1110*/  @P2 SHF.R.S32.HI R110, RZ, 0x1f, R113 ;  /* 0x0000001fff6e2819 */ /* 0x000fc80000011471 */
[----:B------:R-:W-:-:S04]  /*1120*/  @P2 LEA.HI R110, R110, R113, RZ, 0x3 ;  /* 0x000000716e6e2211 */ /* 0x000fc800078f18ff */
[----:B------:R-:W-:-:S05]  /*1130*/  @P2 LEA.HI.SX32 R235, R110, R227, 0x1d ;  /* 0x000000e36eeb2211 */ /* 0x000fca00078feaff */
[----:B--2---:R-:W-:-:S05]  /*1140*/  @P2 IMAD.WIDE.U32 R108, R235, 0x10, R108 ;  /* 0x00000010eb6c2825 */ /* 0x004fca00078e006c */
[----:B------:R1:W5:Y:S01]  /*1150*/  @P2 LDG.E.128 R96, desc[UR6][R108.64] ;  /* 0x000000066c602981 */ /* 0x000362000c1e1d00 */
[----:B------:R-:W-:Y:S01]  /*1160*/  ISETP.GT.AND P3, PT, R114, RZ, PT ;  /* 0x000000ff7200720c */ /* 0x000fe20003f64270 */
[----:B------:R-:W-:Y:S01]  /*1170*/  VIADD R234, R234, 0xbb67ae85 ;  /* 0xbb67ae85eaea7836 */ /* 0x000fe20000000000 */
[----:B------:R-:W-:-:S11]  /*1180*/  IADD3 R239, R239, -0x61c88647, RZ ;  /* 0x9e3779b9efef7810 */ /* 0x000fd60007ffe0ff */
[----:B------:R-:W-:-:S04]  /*1190*/  @!P3 ISETP.NE.U32.AND P1, PT, R194, RZ, PT ;  /* 0x000000ffc200b20c */ /* 0x000fc80003f25070 */
[----:B------:R-:W-:Y:S01]  /*11a0*/  @!P3 ISETP.NE.AND.EX P1, PT, R195, RZ, PT, P1 ;  /* 0x000000ffc300b20c */ /* 0x000fe20003f25310 */
[----:B------:R-:W-:-:S03]  /*11b0*/  @!P3 IMAD.MOV.U32 R110, RZ, RZ, R220 ;  /* 0x000000ffff6eb224 */ /* 0x000fc600078e00dc */
[----:B0-----:R-:W-:Y:S01]  /*11c0*/  @!P3 FSEL R104, R92, RZ, P1 ;  /* 0x000000ff5c68b208 */ /* 0x001fe20000800000 */
        /* <DEDUP_REMOVED lines=13> */
.L_x_23308:
[----:B------:R-:W-:-:S07]  /*12a0*/  MOV R112, R224 ;  /* 0x000000e000707202 */ /* 0x000fce0000000f00 */
.L_x_23309:
[----:B------:R-:W-:Y:S05]  /*12b0*/  BSYNC B2 ;  /* 0x0000000000027941 */ /* 0x000fea0003800000 */
.L_x_23307:
        /* <DEDUP_REMOVED lines=16> */
.L_x_23313:
[----:B------:R-:W-:Y:S05]  /*13c0*/  BSYNC B3 ;  /* 0x0000000000037941 */ /* 0x000fea0003800000 */
.L_x_23312:
        /* <DEDUP_REMOVED lines=44> */
.L_x_23311:
[----:B------:R-:W-:Y:S05]  /*1690*/  BSYNC B2 ;  /* 0x0000000000027941 */ /* 0x000fea0003800000 */
.L_x_23310:
        /* <DEDUP_REMOVED lines=9> */
[----:B------:R-:W-:-:S05]  /*1730*/  FSEL R105, R105, RZ, !P1 ;  /* 0x000000ff69697208 */ /* 0x000fca0004800000 */
[----:B------:R-:W-:-:S04]  /*1740*/  FMUL.FTZ R104, R105, R104 ;  /* 0x0000006869687220 */ /* 0x000fc80000410000 */
[----:B------:R-:W-:-:S07]  /*1750*/  @P0 FADD.FTZ R104, R92, R104 ;  /* 0x000000685c680221 */ /* 0x000fce0000010000 */
.L_x_23306:
[----:B------:R-:W-:Y:S05]  /*1760*/  BSYNC B1 ;  /* 0x0000000000017941 */ /* 0x000fea0003800000 */
.L_x_23305:
        /* <DEDUP_REMOVED lines=18> */
.L_x_23317:
[----:B------:R-:W-:-:S07]  /*1890*/  IMAD.MOV.U32 R105, RZ, RZ, R224 ;  /* 0x000000ffff697224 */ /* 0x000fce00078e00e0 */
.L_x_23318:
[----:B------:R-:W-:Y:S05]  /*18a0*/  BSYNC B2 ;  /* 0x0000000000027941 */ /* 0x000fea0003800000 */
.L_x_23316:
        /* <DEDUP_REMOVED lines=16> */
.L_x_23322:
[----:B------:R-:W-:Y:S05]  /*19b0*/  BSYNC B3 ;  /* 0x0000000000037941 */ /* 0x000fea0003800000 */
.L_x_23321:
        /* <DEDUP_REMOVED lines=44> */
.L_x_23320:
[----:B------:R-:W-:Y:S05]  /*1c80*/  BSYNC B2 ;  /* 0x0000000000027941 */ /* 0x000fea0003800000 */
.L_x_23319:
        /* <DEDUP_REMOVED lines=9> */
[----:B------:R-:W-:-:S03]  /*1d20*/  IMAD.U32 R105, R108, 0x10000, RZ ;  /* 0x000100006c697824 */ /* 0x000fc600078e00ff */
[----:B------:R-:W-:Y:S02]  /*1d30*/  FSEL R106, R106, RZ, !P1 ;  /* 0x000000ff6a6a7208 */ /* 0x000fe40004800000 */
[----:B------:R-:W-:-:S03]  /*1d40*/  SEL R212, RZ, 0x1, P1 ;  /* 0x00000001ffd47807 */ /* 0x000fc60000800000 */
[----:B------:R-:W-:-:S04]  /*1d50*/  FMUL.FTZ R105, R106, R105 ;  /* 0x000000696a697220 */ /* 0x000fc80000410000 */
[----:B------:R-:W-:-:S07]  /*1d60*/  @P0 FADD.FTZ R105, R93, R105 ;  /* 0x000000695d690221 */ /* 0x000fce0000010000 */
.L_x_23315:
[----:B------:R-:W-:Y:S05]  /*1d70*/  BSYNC B1 ;  /* 0x0000000000017941 */ /* 0x000fea0003800000 */
.L_x_23314:
        /* <DEDUP_REMOVED lines=18> */
.L_x_23326:
[----:B------:R-:W-:-:S07]  /*1ea0*/  IMAD.MOV.U32 R114, RZ, RZ, R224 ;  /* 0x000000ffff727224 */ /* 0x000fce00078e00e0 */
.L_x_23327:
[----:B------:R-:W-:Y:S05]  /*1eb0*/  BSYNC B2 ;  /* 0x0000000000027941 */ /* 0x000fea0003800000 */
.L_x_23325:
        /* <DEDUP_REMOVED lines=16> */
.L_x_23331:
[----:B------:R-:W-:Y:S05]  /*1fc0*/  BSYNC B3 ;  /* 0x0000000000037941 */ /* 0x000fea0003800000 */
.L_x_23330:
        /* <DEDUP_REMOVED lines=44> */
.L_x_23329:
[----:B------:R-:W-:Y:S05]  /*2290*/  BSYNC B2 ;  /* 0x0000000000027941 */ /* 0x000fea0003800000 */
.L_x_23328:
[----:B------:R-:W-:Y:S01]  /*22a0*/  I2FP.F32.U32 R106, R114 ;  /* 0x00000072006a7245 */ /* 0x000fe20000201000 */
[----:B------:R-:W-:Y:S02]  /*22b0*/  IMAD.MOV.U32 R109, RZ, RZ, 0x2f800000 ;  /* 0x2f800000ff6d7424 */ /* 0x000fe400078e00ff */
[----:B-----5:R-:W-:Y:S02]  /*22c0*/  IMAD.U32 R107, R97, 0x10000, RZ ;  /* 0x00010000616b7824 */ /* 0x020fe400078e00ff */
[----:B------:R-:W-:Y:S02]  /*22d0*/  FFMA.FTZ R106, R106, R109, 1.1641532182693481445e-10 ;  /* 0x2f0000006a6a7423 */ /* 0x000fe4000001006d */
[----:B------:R-:W-:-:S03]  /*22e0*/  FMUL.FTZ R107, R107, UR11 ;  /* 0x0000000b6b6b7c20 */ /* 0x000fc60008410000 */
[----:B------:R-:W-:Y:S01]  /*22f0*/  FSETP.GTU.FTZ.AND P1, PT, R106, UR8, PT ;  /* 0x000000086a007c0b */ /* 0x000fe2000bf3c000 */
[----:B------:R-:W-:Y:S01]  /*2300*/  FMUL.FTZ R107, R107, UR10 ;  /* 0x0000000a6b6b7c20 */ /* 0x000fe20008410000 */
[----:B------:R-:W-:Y:S02]  /*2310*/  SHF.L.U32 R106, R89, 0x10, RZ ;  /* 0x00000010596a7819 */ /* 0x000fe400000006ff */
[----:B------:R-:W-:Y:S02]  /*2320*/  SEL R213, RZ, 0x1, P1 ;  /* 0x00000001ffd57807 */ /* 0x000fe40000800000 */
[----:B------:R-:W-:-:S05]  /*2330*/  FSEL R107, R107, RZ, !P1 ;  /* 0x000000ff6b6b7208 */ /* 0x000fca0004800000 */
[----:B------:R-:W-:-:S04]  /*2340*/  FMUL.FTZ R106, R107, R106 ;  /* 0x0000006a6b6a7220 */ /* 0x000fc80000410000 */
[----:B------:R-:W-:-:S07]  /*2350*/  @P0 FADD.FTZ R106, R94, R106 ;  /* 0x0000006a5e6a0221 */ /* 0x000fce0000010000 */
.L_x_23324:
[----:B------:R-:W-:Y:S05]  /*2360*/  BSYNC B1 ;  /* 0x0000000000017941 */ /* 0x000fea0003800000 */
.L_x_23323:
        /* <DEDUP_REMOVED lines=18> */
.L_x_23335:
[----:B------:R-:W-:-:S07]  /*2490*/  MOV R107, R224 ;  /* 0x000000e0006b7202 */ /* 0x000fce0000000f00 */
.L_x_23336:
[----:B------:R-:W-:Y:S05]  /*24a0*/  BSYNC B2 ;  /* 0x0000000000027941 */ /* 0x000fea0003800000 */
.L_x_23334:
        /* <DEDUP_REMOVED lines=16> */
.L_x_23340:
[----:B------:R-:W-:Y:S05]  /*25b0*/  BSYNC B3 ;  /* 0x0000000000037941 */ /* 0x000fea0003800000 */
.L_x_23339:
        /* <DEDUP_REMOVED lines=44> */
.L_x_23338:
[----:B------:R-:W-:Y:S05]  /*2880*/  BSYNC B2 ;  /* 0x0000000000027941 */ /* 0x000fea0003800000 */
.L_x_23337:
        /* <DEDUP_REMOVED lines=14> */
.L_x_23333:
[----:B------:R-:W-:Y:S05]  /*2970*/  BSYNC B1 ;  /* 0x0000000000017941 */ /* 0x000fea0003800000 */
.L_x_23332:
        /* <DEDUP_REMOVED lines=18> */
.L_x_23344:
[----:B------:R-:W-:-:S07]  /*2aa0*/  IMAD.MOV.U32 R116, RZ, RZ, R224 ;  /* 0x000000ffff747224 */ /* 0x000fce00078e00e0 */
.L_x_23345:
[----:B------:R-:W-:Y:S05]  /*2ab0*/  BSYNC B2 ;  /* 0x0000000000027941 */ /* 0x000fea0003800000 */
.L_x_23343:
        /* <DEDUP_REMOVED lines=16> */
.L_x_23349:
[----:B------:R-:W-:Y:S05]  /*2bc0*/  BSYNC B3 ;  /* 0x0000000000037941 */ /* 0x000fea0003800000 */
.L_x_23348:
        /* <DEDUP_REMOVED lines=44> */
.L_x_23347:
[----:B------:R-:W-:Y:S05]  /*2e90*/  BSYNC B2 ;  /* 0x0000000000027941 */ /* 0x000fea0003800000 */
.L_x_23346:
[----:B------:R-:W-:Y:S01]  /*2ea0*/  HFMA2.MMA R111, -RZ, RZ, 0.1171875, 0 ;  /* 0x2f800000ff6f7435 */ /* 0x000fe200000001ff */
[----:B------:R-:W-:Y:S01]  /*2eb0*/  I2FP.F32.U32 R108, R116 ;  /* 0x00000074006c7245 */ /* 0x000fe20000201000 */
[----:B------:R-:W-:-:S04]  /*2ec0*/  IMAD.U32 R109, R98, 0x10000, RZ ;  /* 0x00010000626d7824 */ /* 0x000fc800078e00ff */
[----:B------:R-:W-:-:S04]  /*2ed0*/  FMUL.FTZ R109, R109, UR11 ;  /* 0x0000000b6d6d7c20 */ /* 0x000fc80008410000 */
[----:B------:R-:W-:Y:S01]  /*2ee0*/  FFMA.FTZ R108, R108, R111, 1.1641532182693481445e-10 ;  /* 0x2f0000006c6c7423 */ /* 0x000fe2000001006f */
[----:B------:R-:W-:-:S04]  /*2ef0*/  FMUL.FTZ R109, R109, UR10 ;  /* 0x0000000a6d6d7c20 */ /* 0x000fc80008410000 */
[----:B------:R-:W-:Y:S01]  /*2f00*/  FSETP.GTU.FTZ.AND P1, PT, R108, UR8, PT ;  /* 0x000000086c007c0b */ /* 0x000fe2000bf3c000 */
[----:B------:R-:W-:-:S03]  /*2f10*/  IMAD.U32 R108, R90, 0x10000, RZ ;  /* 0x000100005a6c7824 */ /* 0x000fc600078e00ff */
[----:B------:R-:W-:Y:S02]  /*2f20*/  FSEL R109, R109, RZ, !P1 ;  /* 0x000000ff6d6d7208 */ /* 0x000fe40004800000 */
[----:B------:R-:W-:-:S03]  /*2f30*/  SEL R215, RZ, 0x1, P1 ;  /* 0x00000001ffd77807 */ /* 0x000fc60000800000 */
[----:B------:R-:W-:-:S04]  /*2f40*/  FMUL.FTZ R108, R109, R108 ;  /* 0x0000006c6d6c7220 */ /* 0x000fc80000410000 */
[----:B------:R-:W-:-:S07]  /*2f50*/  @P0 FADD.FTZ R108, R100, R108 ;  /* 0x0000006c646c0221 */ /* 0x000fce0000010000 */
.L_x_23342:
[----:B------:R-:W-:Y:S05]  /*2f60*/  BSYNC B1 ;  /* 0x0000000000017941 */ /* 0x000fea0003800000 */
.L_x_23341:
        /* <DEDUP_REMOVED lines=18> */
.L_x_23353:
[----:B------:R-:W-:-:S07]  /*3090*/  IMAD.MOV.U32 R109, RZ, RZ, R224 ;  /* 0x000000ffff6d7224 */ /* 0x000fce00078e00e0 */
.L_x_23354:
[----:B------:R-:W-:Y:S05]  /*30a0*/  BSYNC B2 ;  /* 0x0000000000027941 */ /* 0x000fea0003800000 */
.L_x_23352:
        /* <DEDUP_REMOVED lines=16> */
.L_x_23358:
[----:B------:R-:W-:Y:S05]  /*31b0*/  BSYNC B3 ;  /* 0x0000000000037941 */ /* 0x000fea0003800000 */
.L_x_23357:
        /* <DEDUP_REMOVED lines=44> */
.L_x_23356:
[----:B------:R-:W-:Y:S05]  /*3480*/  BSYNC B2 ;  /* 0x0000000000027941 */ /* 0x000fea0003800000 */
.L_x_23355:
[----:B------:R-:W-:Y:S01]  /*3490*/  PRMT R110, R98, 0x7632, R110 ;  /* 0x00007632626e7816 */ /* 0x000fe2000000006e */
        /* <DEDUP_REMOVED lines=13> */
.L_x_23351:
[----:B------:R-:W-:Y:S05]  /*3570*/  BSYNC B1 ;  /* 0x0000000000017941 */ /* 0x000fea0003800000 */
.L_x_23350:
        /* <DEDUP_REMOVED lines=18> */
.L_x_23362:
[----:B------:R-:W-:-:S07]  /*36a0*/  MOV R118, R224 ;  /* 0x000000e000767202 */ /* 0x000fce0000000f00 */
.L_x_23363:
[----:B------:R-:W-:Y:S05]  /*36b0*/  BSYNC B2 ;  /* 0x0000000000027941 */ /* 0x000fea0003800000 */
.L_x_23361:
        /* <DEDUP_REMOVED lines=16> */
.L_x_23367:
[----:B------:R-:W-:Y:S05]  /*37c0*/  BSYNC B3 ;  /* 0x0000000000037941 */ /* 0x000fea0003800000 */
.L_x_23366:
        /* <DEDUP_REMOVED lines=44> */
.L_x_23365:
[----:B------:R-:W-:Y:S05]  /*3a90*/  BSYNC B2 ;  /* 0x0000000000027941 */ /* 0x000fea0003800000 */
.L_x_23364:
[----:B------:R-:W-:Y:S01]  /*3aa0*/  I2FP.F32.U32 R110, R118 ;  /* 0x00000076006e7245 */ /* 0x000fe20000201000 */
[----:B------:R-:W-:Y:S01]  /*3ab0*/  IMAD.MOV.U32 R113, RZ, RZ, 0x2f800000 ;  /* 0x2f800000ff717424 */ /* 0x000fe200078e00ff */
[----:B------:R-:W-:-:S03]  /*3ac0*/  SHF.L.U32 R111, R99, 0x10, RZ ;  /* 0x00000010636f7819 */ /* 0x000fc600000006ff */
        /* <DEDUP_REMOVED lines=9> */
.L_x_23360:
[----:B------:R-:W-:Y:S05]  /*3b60*/  BSYNC B1 ;  /* 0x0000000000017941 */ /* 0x000fea0003800000 */
.L_x_23359:
        /* <DEDUP_REMOVED lines=18> */
.L_x_23371:
[----:B------:R-:W-:-:S07]  /*3c90*/  IMAD.MOV.U32 R111, RZ, RZ, R224 ;  /* 0x000000ffff6f7224 */ /* 0x000fce00078e00e0 */
.L_x_23372:
[----:B------:R-:W-:Y:S05]  /*3ca0*/  BSYNC B2 ;  /* 0x0000000000027941 */ /* 0x000fea0003800000 */
.L_x_23370:
        /* <DEDUP_REMOVED lines=16> */
.L_x_23376:
[----:B------:R-:W-:Y:S05]  /*3db0*/  BSYNC B3 ;  /* 0x0000000000037941 */ /* 0x000fea0003800000 */
.L_x_23375:
        /* <DEDUP_REMOVED lines=44> */
.L_x_23374:
[----:B------:R-:W-:Y:S05]  /*4080*/  BSYNC B2 ;  /* 0x0000000000027941 */ /* 0x000fea0003800000 */
.L_x_23373:
[----:B------:R-:W-:Y:S01]  /*4090*/  HFMA2.MMA R114, -RZ, RZ, 0.1171875, 0 ;  /* 0x2f800000ff727435 */ /* 0x000fe200000001ff */
[----:B------:R-:W-:Y:S02]  /*40a0*/  PRMT R112, R99, 0x7632, R112 ;  /* 0x0000763263707816 */ /* 0x000fe40000000070 */
[----:B------:R-:W-:Y:S02]  /*40b0*/  I2FP.F32.U32 R111, R111 ;  /* 0x0000006f006f7245 */ /* 0x000fe40000201000 */
[----:B------:R-:W-:Y:S01]  /*40c0*/  PRMT R113, R91, 0x7632, R113 ;  /* 0x000076325b717816 */ /* 0x000fe20000000071 */
[----:B------:R-:W-:-:S04]  /*40d0*/  IMAD.U32 R112, R112, 0x10000, RZ ;  /* 0x0001000070707824 */ /* 0x000fc800078e00ff */
[----:B------:R-:W-:Y:S01]  /*40e0*/  FFMA.FTZ R111, R111, R114, 1.1641532182693481445e-10 ;  /* 0x2f0000006f6f7423 */ /* 0x000fe20000010072 */
[----:B------:R-:W-:Y:S01]  /*40f0*/  FMUL.FTZ R112, R112, UR11 ;  /* 0x0000000b70707c20 */ /* 0x000fe20008410000 */
[----:B------:R-:W-:-:S03]  /*4100*/  IMAD.U32 R113, R113, 0x10000, RZ ;  /* 0x0001000071717824 */ /* 0x000fc600078e00ff */
[----:B------:R-:W-:Y:S01]  /*4110*/  FMUL.FTZ R112, R112, UR10 ;  /* 0x0000000a70707c20 */ /* 0x000fe20008410000 */
[----:B------:R-:W-:-:S04]  /*4120*/  FSETP.GTU.FTZ.AND P1, PT, R111, UR8, PT ;  /* 0x000000086f007c0b */ /* 0x000fc8000bf3c000 */
[----:B------:R-:W-:Y:S02]  /*4130*/  FSEL R112, R112, RZ, !P1 ;  /* 0x000000ff70707208 */ /* 0x000fe40004800000 */
[----:B------:R-:W-:-:S03]  /*4140*/  SEL R218, RZ, 0x1, P1 ;  /* 0x00000001ffda7807 */ /* 0x000fc60000800000 */
[----:B------:R-:W-:-:S04]  /*4150*/  FMUL.FTZ R111, R112, R113 ;  /* 0x00000071706f7220 */ /* 0x000fc80000410000 */
[----:B------:R-:W-:-:S07]  /*4160*/  @P0 FADD.FTZ R111, R103, R111 ;  /* 0x0000006f676f0221 */ /* 0x000fce0000010000 */
.L_x_23369:
[----:B------:R-:W-:Y:S05]  /*4170*/  BSYNC B1 ;  /* 0x0000000000017941 */ /* 0x000fea0003800000 */
.L_x_23368:
[----:B------:R-:W0:Y:S01]  /*4180*/  LDC.64 R196, c[0x0][0x238] ;  /* 0x00008e00ffc47b82 */ /* 0x000e220000000a00 */
[----:B------:R-:W-:Y:S01]  /*4190*/  IADD3 R129, R237, 0x20, RZ ;  /* 0x00000020ed817810 */ /* 0x000fe20007ffe0ff */
[----:B------:R-:W-:Y:S01]  /*41a0*/  BSSY B1, `(.L_x_23377) ;  /* 0x000001d000017945 */ /* 0x000fe20003800000 */
[----:B------:R-:W-:-:S05]  /*41b0*/  VIADD R133, R235, 0x20 ;  /* 0x00000020eb857836 */ /* 0x000fca0000000000 */
        /* <DEDUP_REMOVED lines=27> */
.L_x_23378:
[----:B------:R-:W-:Y:S05]  /*4370*/  BSYNC B1 ;  /* 0x0000000000017941 */ /* 0x000fea0003800000 */
.L_x_23377:
[----:B012---:R-:W-:Y:S01]  /*4380*/  @P2 IMAD.WIDE.U32 R114, R133, 0x10, R112 ;  /* 0x0000001085722825 */ /* 0x007fe200078e0070 */
        /* <DEDUP_REMOVED lines=21> */
.L_x_23382:
[----:B------:R-:W-:-:S07]  /*44e0*/  IMAD.MOV.U32 R120, RZ, RZ, R224 ;  /* 0x000000ffff787224 */ /* 0x000fce00078e00e0 */
.L_x_23383:
[----:B------:R-:W-:Y:S05]  /*44f0*/  BSYNC B2 ;  /* 0x0000000000027941 */ /* 0x000fea0003800000 */
.L_x_23381:
        /* <DEDUP_REMOVED lines=16> */
.L_x_23387:
[----:B------:R-:W-:Y:S05]  /*4600*/  BSYNC B3 ;  /* 0x0000000000037941 */ /* 0x000fea0003800000 */
.L_x_23386:
        /* <DEDUP_REMOVED lines=44> */
.L_x_23385:
[----:B------:R-:W-:Y:S05]  /*48d0*/  BSYNC B2 ;  /* 0x0000000000027941 */ /* 0x000fea0003800000 */
.L_x_23384:
[----:B------:R-:W-:Y:S01]  /*48e0*/  I2FP.F32.U32 R112, R120 ;  /* 0x0000007800707245 */ /* 0x000fe20000201000 */
[----:B------:R-:W-:Y:S02]  /*48f0*/  IMAD.MOV.U32 R113, RZ, RZ, 0x2f800000 ;  /* 0x2f800000ff717424 */ /* 0x000fe400078e00ff */
[----:B-----5:R-:W-:Y:S02]  /*4900*/  IMAD.U32 R114, R96, 0x10000, RZ ;  /* 0x0001000060727824 */ /* 0x020fe400078e00ff */
[----:B------:R-:W-:Y:S01]  /*4910*/  FFMA.FTZ R112, R112, R113, 1.1641532182693481445e-10 ;  /* 0x2f00000070707423 */ /* 0x000fe20000010071 */
[----:B------:R-:W-:Y:S01]  /*4920*/  SHF.L.U32 R113, R84, 0x10, RZ ;  /* 0x0000001054717819 */ /* 0x000fe200000006ff */
[----:B------:R-:W-:-:S03]  /*4930*/  FMUL.FTZ R114, R114, UR11 ;  /* 0x0000000b72727c20 */ /* 0x000fc60008410000 */
[----:B------:R-:W-:Y:S01]  /*4940*/  FSETP.GTU.FTZ.AND P1, PT, R112, UR8, PT ;  /* 0x0000000870007c0b */ /* 0x000fe2000bf3c000 */
[----:B------:R-:W-:-:S03]  /*4950*/  FMUL.FTZ R114, R114, UR10 ;  /* 0x0000000a72727c20 */ /* 0x000fc60008410000 */
[----:B------:R-:W-:Y:S02]  /*4960*/  SEL R211, RZ, 0x1, P1 ;  /* 0x00000001ffd37807 */ /* 0x000fe40000800000 */
[----:B------:R-:W-:-:S05]  /*4970*/  FSEL R112, R114, RZ, !P1 ;  /* 0x000000ff72707208 */ /* 0x000fca0004800000 */
[----:B------:R-:W-:-:S04]  /*4980*/  FMUL.FTZ R112, R112, R113 ;  /* 0x0000007170707220 */ /* 0x000fc80000410000 */
[----:B------:R-:W-:-:S07]  /*4990*/  @P0 FADD.FTZ R112, R92, R112 ;  /* 0x000000705c700221 */ /* 0x000fce0000010000 */
.L_x_23380:
[----:B------:R-:W-:Y:S05]  /*49a0*/  BSYNC B1 ;  /* 0x0000000000017941 */ /* 0x000fea0003800000 */
.L_x_23379:
        /* <DEDUP_REMOVED lines=18> */
.L_x_23391:
[----:B------:R-:W-:-:S07]  /*4ad0*/  MOV R113, R224 ;  /* 0x000000e000717202 */ /* 0x000fce0000000f00 */
.L_x_23392:
[----:B------:R-:W-:Y:S05]  /*4ae0*/  BSYNC B2 ;  /* 0x0000000000027941 */ /* 0x000fea0003800000 */
.L_x_23390:
        /* <DEDUP_REMOVED lines=16> */
.L_x_23396:
[----:B------:R-:W-:Y:S05]  /*4bf0*/  BSYNC B3 ;  /* 0x0000000000037941 */ /* 0x000fea0003800000 */
.L_x_23395:
        /* <DEDUP_REMOVED lines=44> */
.L_x_23394:
[----:B------:R-:W-:Y:S05]  /*4ec0*/  BSYNC B2 ;  /* 0x0000000000027941 */ /* 0x000fea0003800000 */
.L_x_23393:
        /* <DEDUP_REMOVED lines=14> */
.L_x_23389:
[----:B------:R-:W-:Y:S05]  /*4fb0*/  BSYNC B1 ;  /* 0x0000000000017941 */ /* 0x000fea0003800000 */
.L_x_23388:
        /* <DEDUP_REMOVED lines=18> */
.L_x_23400:
[----:B------:R-:W-:-:S07]  /*50e0*/  IMAD.MOV.U32 R122, RZ, RZ, R224 ;  /* 0x000000ffff7a7224 */ /* 0x000fce00078e00e0 */
.L_x_23401:
[----:B------:R-:W-:Y:S05]  /*50f0*/  BSYNC B2 ;  /* 0x0000000000027941 */ /* 0x000fea0003800000 */
.L_x_23399:
        /* <DEDUP_REMOVED lines=16> */
.L_x_23405:
[----:B------:R-:W-:Y:S05]  /*5200*/  BSYNC B3 ;  /* 0x0000000000037941 */ /* 0x000fea0003800000 */
.L_x_23404:
        /* <DEDUP_REMOVED lines=44> */
.L_x_23403:
[----:B------:R-:W-:Y:S05]  /*54d0*/  BSYNC B2 ;  /* 0x0000000000027941 */ /* 0x000fea0003800000 */
.L_x_23402:
[----:B------:R-:W-:Y:S01]  /*54e0*/  HFMA2.MMA R115, -RZ, RZ, 0.1171875, 0 ;  /* 0x2f800000ff737435 */ /* 0x000fe200000001ff */
[----:B------:R-:W-:Y:S01]  /*54f0*/  I2FP.F32.U32 R114, R122 ;  /* 0x0000007a00727245 */ /* 0x000fe20000201000 */
[----:B-----5:R-:W-:-:S04]  /*5500*/  IMAD.U32 R117, R97, 0x10000, RZ ;  /* 0x0001000061757824 */ /* 0x020fc800078e00ff */
[----:B------:R-:W-:-:S04]  /*5510*/  FMUL.FTZ R117, R117, UR11 ;  /* 0x0000000b75757c20 */ /* 0x000fc80008410000 */
[----:B------:R-:W-:Y:S01]  /*5520*/  FFMA.FTZ R114, R114, R115, 1.1641532182693481445e-10 ;  /* 0x2f00000072727423 */ /* 0x000fe20000010073 */
[----:B------:R-:W-:Y:S01]  /*5530*/  FMUL.FTZ R117, R117, UR10 ;  /* 0x0000000a75757c20 */ /* 0x000fe20008410000 */
[----:B------:R-:W-:-:S03]  /*5540*/  IMAD.U32 R115, R85, 0x10000, RZ ;  /* 0x0001000055737824 */ /* 0x000fc600078e00ff */
[----:B------:R-:W-:-:S04]  /*5550*/  FSETP.GTU.FTZ.AND P1, PT, R114, UR8, PT ;  /* 0x0000000872007c0b */ /* 0x000fc8000bf3c000 */
[----:B------:R-:W-:Y:S02]  /*5560*/  FSEL R114, R117, RZ, !P1 ;  /* 0x000000ff75727208 */ /* 0x000fe40004800000 */
[----:B------:R-:W-:-:S03]  /*5570*/  SEL R213, RZ, 0x1, P1 ;  /* 0x00000001ffd57807 */ /* 0x000fc60000800000 */
[----:B------:R-:W-:-:S04]  /*5580*/  FMUL.FTZ R114, R114, R115 ;  /* 0x0000007372727220 */ /* 0x000fc80000410000 */
[----:B------:R-:W-:-:S07]  /*5590*/  @P0 FADD.FTZ R114, R94, R114 ;  /* 0x000000725e720221 */ /* 0x000fce0000010000 */
.L_x_23398:
[----:B------:R-:W-:Y:S05]  /*55a0*/  BSYNC B1 ;  /* 0x0000000000017941 */ /* 0x000fea0003800000 */
.L_x_23397:
        /* <DEDUP_REMOVED lines=18> */
.L_x_23409:
[----:B------:R-:W-:-:S07]  /*56d0*/  IMAD.MOV.U32 R115, RZ, RZ, R224 ;  /* 0x000000ffff737224 */ /* 0x000fce00078e00e0 */
.L_x_23410:
[----:B------:R-:W-:Y:S05]  /*56e0*/  BSYNC B2 ;  /* 0x0000000000027941 */ /* 0x000fea0003800000 */
.L_x_23408:
        /* <DEDUP_REMOVED lines=16> */
.L_x_23414:
[----:B------:R-:W-:Y:S05]  /*57f0*/  BSYNC B3 ;  /* 0x0000000000037941 */ /* 0x000fea0003800000 */
.L_x_23413:
        /* <DEDUP_REMOVED lines=44> */
.L_x_23412:
[----:B------:R-:W-:Y:S05]  /*5ac0*/  BSYNC B2 ;  /* 0x0000000000027941 */ /* 0x000fea0003800000 */
.L_x_23411:
        /* <DEDUP_REMOVED lines=14> */
.L_x_23407:
[----:B------:R-:W-:Y:S05]  /*5bb0*/  BSYNC B1 ;  /* 0x0000000000017941 */ /* 0x000fea0003800000 */
.L_x_23406:
        /* <DEDUP_REMOVED lines=18> */
.L_x_23418:
[----:B------:R-:W-:-:S07]  /*5ce0*/  MOV R124, R224 ;  /* 0x000000e0007c7202 */ /* 0x000fce0000000f00 */
.L_x_23419:
[----:B------:R-:W-:Y:S05]  /*5cf0*/  BSYNC B2 ;  /* 0x0000000000027941 */ /* 0x000fea0003800000 */
.L_x_23417:
        /* <DEDUP_REMOVED lines=16> */
.L_x_23423:
[----:B------:R-:W-:Y:S05]  /*5e00*/  BSYNC B3 ;  /* 0x0000000000037941 */ /* 0x000fea0003800000 */
.L_x_23422:
        /* <DEDUP_REMOVED lines=44> */
.L_x_23421:
[----:B------:R-:W-:Y:S05]  /*60d0*/  BSYNC B2 ;  /* 0x0000000000027941 */ /* 0x000fea0003800000 */
.L_x_23420:
[----:B------:R-:W-:Y:S01]  /*60e0*/  I2FP.F32.U32 R116, R124 ;  /* 0x0000007c00747245 */ /* 0x000fe20000201000 */
[----:B------:R-:W-:Y:S01]  /*60f0*/  IMAD.MOV.U32 R117, RZ, RZ, 0x2f800000 ;  /* 0x2f800000ff757424 */ /* 0x000fe200078e00ff */
[----:B------:R-:W-:-:S03]  /*6100*/  SHF.L.U32 R119, R98, 0x10, RZ ;  /* 0x0000001062777819 */ /* 0x000fc600000006ff */
[----:B------:R-:W-:Y:S01]  /*6110*/  FFMA.FTZ R116, R116, R117, 1.1641532182693481445e-10 ;  /* 0x2f00000074747423 */ /* 0x000fe20000010075 */
[----:B------:R-:W-:Y:S02]  /*6120*/  IMAD.U32 R117, R86, 0x10000, RZ ;  /* 0x0001000056757824 */ /* 0x000fe400078e00ff */
[----:B------:R-:W-:Y:S02]  /*6130*/  FMUL.FTZ R119, R119, UR11 ;  /* 0x0000000b77777c20 */ /* 0x000fe40008410000 */
[----:B------:R-:W-:Y:S02]  /*6140*/  FSETP.GTU.FTZ.AND P1, PT, R116, UR8, PT ;  /* 0x0000000874007c0b */ /* 0x000fe4000bf3c000 */
[----:B------:R-:W-:Y:S02]  /*6150*/  FMUL.FTZ R119, R119, UR10 ;  /* 0x0000000a77777c20 */ /* 0x000fe40008410000 */
[----:B------:R-:W-:-:S03]  /*6160*/  SEL R215, RZ, 0x1, P1 ;  /* 0x00000001ffd77807 */ /* 0x000fc60000800000 */
[----:B------:R-:W-:-:S05]  /*6170*/  FSEL R116, R119, RZ, !P1 ;  /* 0x000000ff77747208 */ /* 0x000fca0004800000 */
[----:B------:R-:W-:-:S04]  /*6180*/  FMUL.FTZ R116, R116, R117 ;  /* 0x0000007574747220 */ /* 0x000fc80000410000 */
[----:B------:R-:W-:-:S07]  /*6190*/  @P0 FADD.FTZ R116, R100, R116 ;  /* 0x0000007464740221 */ /* 0x000fce0000010000 */
.L_x_23416:
[----:B------:R-:W-:Y:S05]  /*61a0*/  BSYNC B1 ;  /* 0x0000000000017941 */ /* 0x000fea0003800000 */
.L_x_23415:
        /* <DEDUP_REMOVED lines=18> */
.L_x_23427:
[----:B------:R-:W-:-:S07]  /*62d0*/  IMAD.MOV.U32 R117, RZ, RZ, R224 ;  /* 0x000000ffff757224 */ /* 0x000fce00078e00e0 */
.L_x_23428:
[----:B------:R-:W-:Y:S05]  /*62e0*/  BSYNC B2 ;  /* 0x0000000000027941 */ /* 0x000fea0003800000 */
.L_x_23426:
        /* <DEDUP_REMOVED lines=16> */
.L_x_23432:
[----:B------:R-:W-:Y:S05]  /*63f0*/  BSYNC B3 ;  /* 0x0000000000037941 */ /* 0x000fea0003800000 */
.L_x_23431:
        /* <DEDUP_REMOVED lines=44> */
.L_x_23430:
[----:B------:R-:W-:Y:S05]  /*66c0*/  BSYNC B2 ;  /* 0x0000000000027941 */ /* 0x000fea0003800000 */
.L_x_23429:
[----:B------:R-:W-:Y:S01]  /*66d0*/  HFMA2.MMA R120, -RZ, RZ, 0.1171875, 0 ;  /* 0x2f800000ff787435 */ /* 0x000fe200000001ff */
[----:B------:R-:W-:Y:S02]  /*66e0*/  PRMT R118, R98, 0x7632, R118 ;  /* 0x0000763262767816 */ /* 0x000fe40000000076 */
        /* <DEDUP_REMOVED lines=12> */
.L_x_23425:
[----:B------:R-:W-:Y:S05]  /*67b0*/  BSYNC B1 ;  /* 0x0000000000017941 */ /* 0x000fea0003800000 */
.L_x_23424:
        /* <DEDUP_REMOVED lines=18> */
.L_x_23436:
[----:B------:R-:W-:-:S07]  /*68e0*/  IMAD.MOV.U32 R126, RZ, RZ, R224 ;  /* 0x000000ffff7e7224 */ /* 0x000fce00078e00e0 */
.L_x_23437:
[----:B------:R-:W-:Y:S05]  /*68f0*/  BSYNC B2 ;  /* 0x0000000000027941 */ /* 0x000fea0003800000 */
.L_x_23435:
        /* <DEDUP_REMOVED lines=16> */
.L_x_23441:
[----:B------:R-:W-:Y:S05]  /*6a00*/  BSYNC B3 ;  /* 0x0000000000037941 */ /* 0x000fea0003800000 */
.L_x_23440:
        /* <DEDUP_REMOVED lines=44> */
.L_x_23439:
[----:B------:R-:W-:Y:S05]  /*6cd0*/  BSYNC B2 ;  /* 0x0000000000027941 */ /* 0x000fea0003800000 */
.L_x_23438:
[----:B------:R-:W-:Y:S01]  /*6ce0*/  I2FP.F32.U32 R118, R126 ;  /* 0x0000007e00767245 */ /* 0x000fe20000201000 */
[----:B------:R-:W-:Y:S02]  /*6cf0*/  IMAD.MOV.U32 R119, RZ, RZ, 0x2f800000 ;  /* 0x2f800000ff777424 */ /* 0x000fe400078e00ff */
[----:B------:R-:W-:Y:S02]  /*6d00*/  IMAD.U32 R121, R99, 0x10000, RZ ;  /* 0x0001000063797824 */ /* 0x000fe400078e00ff */
        /* <DEDUP_REMOVED lines=9> */
.L_x_23434:
[----:B------:R-:W-:Y:S05]  /*6da0*/  BSYNC B1 ;  /* 0x0000000000017941 */ /* 0x000fea0003800000 */
.L_x_23433:
        /* <DEDUP_REMOVED lines=18> */
.L_x_23445:
[----:B------:R-:W-:-:S07]  /*6ed0*/  MOV R119, R224 ;  /* 0x000000e000777202 */ /* 0x000fce0000000f00 */
.L_x_23446:
[----:B------:R-:W-:Y:S05]  /*6ee0*/  BSYNC B2 ;  /* 0x0000000000027941 */ /* 0x000fea0003800000 */
.L_x_23444:
        /* <DEDUP_REMOVED lines=16> */
.L_x_23450:
[----:B------:R-:W-:Y:S05]  /*6ff0*/  BSYNC B3 ;  /* 0x0000000000037941 */ /* 0x000fea0003800000 */
.L_x_23449:
        /* <DEDUP_REMOVED lines=44> */
.L_x_23448:
[----:B------:R-:W-:Y:S05]  /*72c0*/  BSYNC B2 ;  /* 0x0000000000027941 */ /* 0x000fea0003800000 */
.L_x_23447:
[----:B------:R-:W-:Y:S01]  /*72d0*/  PRMT R120, R99, 0x7632, R120 ;  /* 0x0000763263787816 */ /* 0x000fe20000000078 */
        /* <DEDUP_REMOVED lines=8> */
[----:B------:R-:W-:-:S03]  /*7360*/  FMUL.FTZ R120, R120, UR10 ;  /* 0x0000000a78787c20 */ /* 0x000fc60008410000 */
[----:B------:R-:W-:Y:S02]  /*7370*/  SEL R218, RZ, 0x1, P1 ;  /* 0x00000001ffda7807 */ /* 0x000fe40000800000 */
[----:B------:R-:W-:-:S05]  /*7380*/  FSEL R120, R120, RZ, !P1 ;  /* 0x000000ff78787208 */ /* 0x000fca0004800000 */
[----:B------:R-:W-:-:S04]  /*7390*/  FMUL.FTZ R119, R120, R121 ;  /* 0x0000007978777220 */ /* 0x000fc80000410000 */
[----:B------:R-:W-:-:S07]  /*73a0*/  @P0 FADD.FTZ R119, R103, R119 ;  /* 0x0000007767770221 */ /* 0x000fce0000010000 */
.L_x_23443:
[----:B------:R-:W-:Y:S05]  /*73b0*/  BSYNC B1 ;  /* 0x0000000000017941 */ /* 0x000fea0003800000 */
.L_x_23442:
        /* <DEDUP_REMOVED lines=30> */
.L_x_23452:
[----:B------:R-:W-:Y:S05]  /*75a0*/  BSYNC B1 ;  /* 0x0000000000017941 */ /* 0x000fea0003800000 */
.L_x_23451:
        /* <DEDUP_REMOVED lines=22> */
.L_x_23456:
[----:B------:R-:W-:-:S07]  /*7710*/  IMAD.MOV.U32 R128, RZ, RZ, R224 ;  /* 0x000000ffff807224 */ /* 0x000fce00078e00e0 */
.L_x_23457:
[----:B------:R-:W-:Y:S05]  /*7720*/  BSYNC B2 ;  /* 0x0000000000027941 */ /* 0x000fea0003800000 */
.L_x_23455:
        /* <DEDUP_REMOVED lines=16> */
.L_x_23461:
[----:B------:R-:W-:Y:S05]  /*7830*/  BSYNC B3 ;  /* 0x0000000000037941 */ /* 0x000fea0003800000 */
.L_x_23460:
        /* <DEDUP_REMOVED lines=41> */
[----:B------:R-:W-:Y:S01]  /*7ad0*/  IMAD.MOV.U32 R222, RZ, RZ, R120 ;  /* 0x000000ffffde7224 */ /* 0x000fe200078e0078 */
[----:B------:R-:W-:Y:S01]  /*7ae0*/  LOP3.LUT R219, R121, UR28, R122, 0x96, !PT ;  /* 0x0000001c79db7c12 */ /* 0x000fe2000f8e967a */
[----:B------:R-:W-:-:S07]  /*7af0*/  IMAD.MOV.U32 R124, RZ, RZ, RZ ;  /* 0x000000ffff7c7224 */ /* 0x000fce00078e00ff */
.L_x_23459:
[----:B------:R-:W-:Y:S05]  /*7b00*/  BSYNC B2 ;  /* 0x0000000000027941 */ /* 0x000fea0003800000 */
.L_x_23458:
        /* <DEDUP_REMOVED lines=12> */
.L_x_23454:
[----:B------:R-:W-:Y:S05]  /*7bd0*/  BSYNC B1 ;  /* 0x0000000000017941 */ /* 0x000fea0003800000 */
.L_x_23453:
        /* <DEDUP_REMOVED lines=18> */
.L_x_23465:
[----:B------:R-:W-:-:S07]  /*7d00*/  IMAD.MOV.U32 R121, RZ, RZ, R224 ;  /* 0x000000ffff797224 */ /* 0x000fce00078e00e0 */
.L_x_23466:
[----:B------:R-:W-:Y:S05]  /*7d10*/  BSYNC B2 ;  /* 0x0000000000027941 */ /* 0x000fea0003800000 */
.L_x_23464:
        /* <DEDUP_REMOVED lines=16> */
.L_x_23470:
[----:B------:R-:W-:Y:S05]  /*7e20*/  BSYNC B3 ;  /* 0x0000000000037941 */ /* 0x000fea0003800000 */
.L_x_23469:
        /* <DEDUP_REMOVED lines=44> */
.L_x_23468:
[----:B------:R-:W-:Y:S05]  /*80f0*/  BSYNC B2 ;  /* 0x0000000000027941 */ /* 0x000fea0003800000 */
.L_x_23467:
        /* <DEDUP_REMOVED lines=14> */
.L_x_23463:
[----:B------:R-:W-:Y:S05]  /*81e0*/  BSYNC B1 ;  /* 0x0000000000017941 */ /* 0x000fea0003800000 */
.L_x_23462:
        /* <DEDUP_REMOVED lines=18> */
.L_x_23474:
[----:B------:R-:W-:-:S07]  /*8310*/  MOV R130, R224 ;  /* 0x000000e000827202 */ /* 0x000fce0000000f00 */
.L_x_23475:
[----:B------:R-:W-:Y:S05]  /*8320*/  BSYNC B2 ;  /* 0x0000000000027941 */ /* 0x000fea0003800000 */
.L_x_23473:
        /* <DEDUP_REMOVED lines=16> */
.L_x_23479:
[----:B------:R-:W-:Y:S05]  /*8430*/  BSYNC B3 ;  /* 0x0000000000037941 */ /* 0x000fea0003800000 */
.L_x_23478:
        /* <DEDUP_REMOVED lines=44> */
.L_x_23477:
[----:B------:R-:W-:Y:S05]  /*8700*/  BSYNC B2 ;  /* 0x0000000000027941 */ /* 0x000fea0003800000 */
.L_x_23476:
[----:B------:R-:W-:Y:S01]  /*8710*/  I2FP.F32.U32 R122, R130 ;  /* 0x00000082007a7245 */ /* 0x000fe20000201000 */
[----:B------:R-:W-:Y:S01]  /*8720*/  IMAD.MOV.U32 R123, RZ, RZ, 0x2f800000 ;  /* 0x2f800000ff7b7424 */ /* 0x000fe200078e00ff */
[----:B-----5:R-:W-:-:S03]  /*8730*/  SHF.L.U32 R125, R97, 0x10, RZ ;  /* 0x00000010617d7819 */ /* 0x020fc600000006ff */
        /* <DEDUP_REMOVED lines=9> */
.L_x_23472:
[----:B------:R-:W-:Y:S05]  /*87d0*/  BSYNC B1 ;  /* 0x0000000000017941 */ /* 0x000fea0003800000 */
.L_x_23471:
        /* <DEDUP_REMOVED lines=18> */
.L_x_23483:
[----:B------:R-:W-:-:S07]  /*8900*/  IMAD.MOV.U32 R123, RZ, RZ, R224 ;  /* 0x000000ffff7b7224 */ /* 0x000fce00078e00e0 */
.L_x_23484:
[----:B------:R-:W-:Y:S05]  /*8910*/  BSYNC B2 ;  /* 0x0000000000027941 */ /* 0x000fea0003800000 */
.L_x_23482:
        /* <DEDUP_REMOVED lines=16> */
.L_x_23488:
[----:B------:R-:W-:Y:S05]  /*8a20*/  BSYNC B3 ;  /* 0x0000000000037941 */ /* 0x000fea0003800000 */
.L_x_23487:
        /* <DEDUP_REMOVED lines=44> */
.L_x_23486:
[----:B------:R-:W-:Y:S05]  /*8cf0*/  BSYNC B2 ;  /* 0x0000000000027941 */ /* 0x000fea0003800000 */
.L_x_23485:
        /* <DEDUP_REMOVED lines=14> */
.L_x_23481:
[----:B------:R-:W-:Y:S05]  /*8de0*/  BSYNC B1 ;  /* 0x0000000000017941 */ /* 0x000fea0003800000 */
.L_x_23480:
        /* <DEDUP_REMOVED lines=18> */
.L_x_23492:
[----:B------:R-:W-:-:S07]  /*8f10*/  IMAD.MOV.U32 R132, RZ, RZ, R224 ;  /* 0x000000ffff847224 */ /* 0x000fce00078e00e0 */
.L_x_23493:
[----:B------:R-:W-:Y:S05]  /*8f20*/  BSYNC B2 ;  /* 0x0000000000027941 */ /* 0x000fea0003800000 */
.L_x_23491:
        /* <DEDUP_REMOVED lines=16> */
.L_x_23497:
[----:B------:R-:W-:Y:S05]  /*9030*/  BSYNC B3 ;  /* 0x0000000000037941 */ /* 0x000fea0003800000 */
.L_x_23496:
        /* <DEDUP_REMOVED lines=44> */
.L_x_23495:
[----:B------:R-:W-:Y:S05]  /*9300*/  BSYNC B2 ;  /* 0x0000000000027941 */ /* 0x000fea0003800000 */
.L_x_23494:
[----:B------:R-:W-:Y:S01]  /*9310*/  HFMA2.MMA R125, -RZ, RZ, 0.1171875, 0 ;  /* 0x2f800000ff7d7435 */ /* 0x000fe200000001ff */
[----:B------:R-:W-:Y:S01]  /*9320*/  I2FP.F32.U32 R124, R132 ;  /* 0x00000084007c7245 */ /* 0x000fe20000201000 */
[----:B------:R-:W-:-:S04]  /*9330*/  IMAD.U32 R127, R98, 0x10000, RZ ;  /* 0x00010000627f7824 */ /* 0x000fc800078e00ff */
[----:B------:R-:W-:-:S04]  /*9340*/  FMUL.FTZ R127, R127, UR11 ;  /* 0x0000000b7f7f7c20 */ /* 0x000fc80008410000 */
[----:B------:R-:W-:Y:S01]  /*9350*/  FFMA.FTZ R124, R124, R125, 1.1641532182693481445e-10 ;  /* 0x2f0000007c7c7423 */ /* 0x000fe2000001007d */
[----:B------:R-:W-:Y:S01]  /*9360*/  FMUL.FTZ R127, R127, UR10 ;  /* 0x0000000a7f7f7c20 */ /* 0x000fe20008410000 */
[----:B------:R-:W-:-:S03]  /*9370*/  SHF.L.U32 R125, R82, 0x10, RZ ;  /* 0x00000010527d7819 */ /* 0x000fc600000006ff */
[----:B------:R-:W-:-:S04]  /*9380*/  FSETP.GTU.FTZ.AND P1, PT, R124, UR8, PT ;  /* 0x000000087c007c0b */ /* 0x000fc8000bf3c000 */
[----:B------:R-:W-:Y:S02]  /*9390*/  FSEL R124, R127, RZ, !P1 ;  /* 0x000000ff7f7c7208 */ /* 0x000fe40004800000 */
[----:B------:R-:W-:-:S03]  /*93a0*/  SEL R215, RZ, 0x1, P1 ;  /* 0x00000001ffd77807 */ /* 0x000fc60000800000 */
[----:B------:R-:W-:-:S04]  /*93b0*/  FMUL.FTZ R124, R124, R125 ;  /* 0x0000007d7c7c7220 */ /* 0x000fc80000410000 */
[----:B------:R-:W-:-:S07]  /*93c0*/  @P0 FADD.FTZ R124, R100, R124 ;  /* 0x0000007c647c0221 */ /* 0x000fce0000010000 */
.L_x_23490:
[----:B------:R-:W-:Y:S05]  /*93d0*/  BSYNC B1 ;  /* 0x0000000000017941 */ /* 0x000fea0003800000 */
.L_x_23489:
        /* <DEDUP_REMOVED lines=18> */
.L_x_23501:
[----:B------:R-:W-:-:S07]  /*9500*/  MOV R125, R224 ;  /* 0x000000e0007d7202 */ /* 0x000fce0000000f00 */
.L_x_23502:
[----:B------:R-:W-:Y:S05]  /*9510*/  BSYNC B2 ;  /* 0x0000000000027941 */ /* 0x000fea0003800000 */
.L_x_23500:
        /* <DEDUP_REMOVED lines=16> */
.L_x_23506:
[----:B------:R-:W-:Y:S05]  /*9620*/  BSYNC B3 ;  /* 0x0000000000037941 */ /* 0x000fea0003800000 */
.L_x_23505:
        /* <DEDUP_REMOVED lines=44> */
.L_x_23504:
[----:B------:R-:W-:Y:S05]  /*98f0*/  BSYNC B2 ;  /* 0x0000000000027941 */ /* 0x000fea0003800000 */
.L_x_23503:
[----:B------:R-:W-:Y:S01]  /*9900*/  PRMT R126, R98, 0x7632, R126 ;  /* 0x00007632627e7816 */ /* 0x000fe2000000007e */
        /* <DEDUP_REMOVED lines=13> */
.L_x_23499:
[----:B------:R-:W-:Y:S05]  /*99e0*/  BSYNC B1 ;  /* 0x0000000000017941 */ /* 0x000fea0003800000 */
.L_x_23498:
        /* <DEDUP_REMOVED lines=18> */
.L_x_23510:
[----:B------:R-:W-:-:S07]  /*9b10*/  IMAD.MOV.U32 R134, RZ, RZ, R224 ;  /* 0x000000ffff867224 */ /* 0x000fce00078e00e0 */
.L_x_23511:
[----:B------:R-:W-:Y:S05]  /*9b20*/  BSYNC B2 ;  /* 0x0000000000027941 */ /* 0x000fea0003800000 */
.L_x_23509:
        /* <DEDUP_REMOVED lines=16> */
.L_x_23515:
[----:B------:R-:W-:Y:S05]  /*9c30*/  BSYNC B3 ;  /* 0x0000000000037941 */ /* 0x000fea0003800000 */
.L_x_23514:
        /* <DEDUP_REMOVED lines=44> */
.L_x_23513:
[----:B------:R-:W-:Y:S05]  /*9f00*/  BSYNC B2 ;  /* 0x0000000000027941 */ /* 0x000fea0003800000 */
.L_x_23512:
        /* <DEDUP_REMOVED lines=12> */
.L_x_23508:
[----:B------:R-:W-:Y:S05]  /*9fd0*/  BSYNC B1 ;  /* 0x0000000000017941 */ /* 0x000fea0003800000 */
.L_x_23507:
        /* <DEDUP_REMOVED lines=18> */
.L_x_23519:
[----:B------:R-:W-:-:S07]  /*a100*/  MOV R127, R224 ;  /* 0x000000e0007f7202 */ /* 0x000fce0000000f00 */
.L_x_23520:
[----:B------:R-:W-:Y:S05]  /*a110*/  BSYNC B2 ;  /* 0x0000000000027941 */ /* 0x000fea0003800000 */
.L_x_23518:
        /* <DEDUP_REMOVED lines=16> */
.L_x_23524:
[----:B------:R-:W-:Y:S05]  /*a220*/  BSYNC B3 ;  /* 0x0000000000037941 */ /* 0x000fea0003800000 */
.L_x_23523:
        /* <DEDUP_REMOVED lines=44> */
.L_x_23522:
[----:B------:R-:W-:Y:S05]  /*a4f0*/  BSYNC B2 ;  /* 0x0000000000027941 */ /* 0x000fea0003800000 */
.L_x_23521:
        /* <DEDUP_REMOVED lines=14> */
.L_x_23517:
[----:B------:R-:W-:Y:S05]  /*a5e0*/  BSYNC B1 ;  /* 0x0000000000017941 */ /* 0x000fea0003800000 */
.L_x_23516:
        /* <DEDUP_REMOVED lines=30> */
.L_x_23526:
[----:B------:R-:W-:Y:S05]  /*a7d0*/  BSYNC B1 ;  /* 0x0000000000017941 */ /* 0x000fea0003800000 */
.L_x_23525:
        /* <DEDUP_REMOVED lines=22> */
.L_x_23530:
[----:B------:R-:W-:-:S07]  /*a940*/  MOV R136, R224 ;  /* 0x000000e000887202 */ /* 0x000fce0000000f00 */
.L_x_23531:
[----:B------:R-:W-:Y:S05]  /*a950*/  BSYNC B2 ;  /* 0x0000000000027941 */ /* 0x000fea0003800000 */
.L_x_23529:
        /* <DEDUP_REMOVED lines=16> */
.L_x_23535:
[----:B------:R-:W-:Y:S05]  /*aa60*/  BSYNC B3 ;  /* 0x0000000000037941 */ /* 0x000fea0003800000 */
.L_x_23534:
        /* <DEDUP_REMOVED lines=44> */
.L_x_23533:
[----:B------:R-:W-:Y:S05]  /*ad30*/  BSYNC B2 ;  /* 0x0000000000027941 */ /* 0x000fea0003800000 */
.L_x_23532:
        /* <DEDUP_REMOVED lines=12> */
.L_x_23528:
[----:B------:R-:W-:Y:S05]  /*ae00*/  BSYNC B1 ;  /* 0x0000000000017941 */ /* 0x000fea0003800000 */
.L_x_23527:
        /* <DEDUP_REMOVED lines=18> */
.L_x_23539:
[----:B------:R-:W-:-:S07]  /*af30*/  IMAD.MOV.U32 R129, RZ, RZ, R224 ;  /* 0x000000ffff817224 */ /* 0x000fce00078e00e0 */
.L_x_23540:
[----:B------:R-:W-:Y:S05]  /*af40*/  BSYNC B2 ;  /* 0x0000000000027941 */ /* 0x000fea0003800000 */
.L_x_23538:
        /* <DEDUP_REMOVED lines=16> */
.L_x_23544:
[----:B------:R-:W-:Y:S05]  /*b050*/  BSYNC B3 ;  /* 0x0000000000037941 */ /* 0x000fea0003800000 */
.L_x_23543:
        /* <DEDUP_REMOVED lines=44> */
.L_x_23542:
[----:B------:R-:W-:Y:S05]  /*b320*/  BSYNC B2 ;  /* 0x0000000000027941 */ /* 0x000fea0003800000 */
.L_x_23541:
        /* <DEDUP_REMOVED lines=9> */
[----:B------:R-:W-:Y:S02]  /*b3c0*/  SHF.L.U32 R129, R132, 0x10, RZ ;  /* 0x0000001084817819 */ /* 0x000fe400000006ff */
[----:B------:R-:W-:Y:S02]  /*b3d0*/  FSEL R130, R130, RZ, !P1 ;  /* 0x000000ff82827208 */ /* 0x000fe40004800000 */
[----:B------:R-:W-:-:S03]  /*b3e0*/  SEL R212, RZ, 0x1, P1 ;  /* 0x00000001ffd47807 */ /* 0x000fc60000800000 */
[----:B------:R-:W-:-:S04]  /*b3f0*/  FMUL.FTZ R129, R130, R129 ;  /* 0x0000008182817220 */ /* 0x000fc80000410000 */
[----:B------:R-:W-:-:S07]  /*b400*/  @P0 FADD.FTZ R129, R93, R129 ;  /* 0x000000815d810221 */ /* 0x000fce0000010000 */
.L_x_23537:
[----:B------:R-:W-:Y:S05]  /*b410*/  BSYNC B1 ;  /* 0x0000000000017941 */ /* 0x000fea0003800000 */
.L_x_23536:
        /* <DEDUP_REMOVED lines=18> */
.L_x_23548:
[----:B------:R-:W-:-:S07]  /*b540*/  MOV R138, R224 ;  /* 0x000000e0008a7202 */ /* 0x000fce0000000f00 */
.L_x_23549:
[----:B------:R-:W-:Y:S05]  /*b550*/  BSYNC B2 ;  /* 0x0000000000027941 */ /* 0x000fea0003800000 */
.L_x_23547:
        /* <DEDUP_REMOVED lines=16> */
.L_x_23553:
[----:B------:R-:W-:Y:S05]  /*b660*/  BSYNC B3 ;  /* 0x0000000000037941 */ /* 0x000fea0003800000 */
.L_x_23552:
        /* <DEDUP_REMOVED lines=44> */
.L_x_23551:
[----:B------:R-:W-:Y:S05]  /*b930*/  BSYNC B2 ;  /* 0x0000000000027941 */ /* 0x000fea0003800000 */
.L_x_23550:
        /* <DEDUP_REMOVED lines=12> */
.L_x_23546:
[----:B------:R-:W-:Y:S05]  /*ba00*/  BSYNC B1 ;  /* 0x0000000000017941 */ /* 0x000fea0003800000 */
.L_x_23545:
        /* <DEDUP_REMOVED lines=18> */
.L_x_23557:
[----:B------:R-:W-:-:S07]  /*bb30*/  IMAD.MOV.U32 R131, RZ, RZ, R224 ;  /* 0x000000ffff837224 */ /* 0x000fce00078e00e0 */
.L_x_23558:
[----:B------:R-:W-:Y:S05]  /*bb40*/  BSYNC B2 ;  /* 0x0000000000027941 */ /* 0x000fea0003800000 */
.L_x_23556:
        /* <DEDUP_REMOVED lines=16> */
.L_x_23562:
[----:B------:R-:W-:Y:S05]  /*bc50*/  BSYNC B3 ;  /* 0x0000000000037941 */ /* 0x000fea0003800000 */
.L_x_23561:
        /* <DEDUP_REMOVED lines=44> */
.L_x_23560:
[----:B------:R-:W-:Y:S05]  /*bf20*/  BSYNC B2 ;  /* 0x0000000000027941 */ /* 0x000fea0003800000 */
.L_x_23559:
        /* <DEDUP_REMOVED lines=14> */
.L_x_23555:
[----:B------:R-:W-:Y:S05]  /*c010*/  BSYNC B1 ;  /* 0x0000000000017941 */ /* 0x000fea0003800000 */
.L_x_23554:
        /* <DEDUP_REMOVED lines=18> */
.L_x_23566:
[----:B------:R-:W-:-:S07]  /*c140*/  MOV R140, R224 ;  /* 0x000000e0008c7202 */ /* 0x000fce0000000f00 */
.L_x_23567:
[----:B------:R-:W-:Y:S05]  /*c150*/  BSYNC B2 ;  /* 0x0000000000027941 */ /* 0x000fea0003800000 */
.L_x_23565:
        /* <DEDUP_REMOVED lines=16> */
.L_x_23571:
[----:B------:R-:W-:Y:S05]  /*c260*/  BSYNC B3 ;  /* 0x0000000000037941 */ /* 0x000fea0003800000 */
.L_x_23570:
        /* <DEDUP_REMOVED lines=44> */
.L_x_23569:
[----:B------:R-:W-:Y:S05]  /*c530*/  BSYNC B2 ;  /* 0x0000000000027941 */ /* 0x000fea0003800000 */
.L_x_23568:
        /* <DEDUP_REMOVED lines=12> */
.L_x_23564:
[----:B------:R-:W-:Y:S05]  /*c600*/  BSYNC B1 ;  /* 0x0000000000017941 */ /* 0x000fea0003800000 */
.L_x_23563:
        /* <DEDUP_REMOVED lines=18> */
.L_x_23575:
[----:B------:R-:W-:-:S07]  /*c730*/  IMAD.MOV.U32 R133, RZ, RZ, R224 ;  /* 0x000000ffff857224 */ /* 0x000fce00078e00e0 */
.L_x_23576:
[----:B------:R-:W-:Y:S05]  /*c740*/  BSYNC B2 ;  /* 0x0000000000027941 */ /* 0x000fea0003800000 */
.L_x_23574:
        /* <DEDUP_REMOVED lines=16> */
.L_x_23580:
[----:B------:R-:W-:Y:S05]  /*c850*/  BSYNC B3 ;  /* 0x0000000000037941 */ /* 0x000fea0003800000 */
.L_x_23579:
        /* <DEDUP_REMOVED lines=44> */
.L_x_23578:
[----:B------:R-:W-:Y:S05]  /*cb20*/  BSYNC B2 ;  /* 0x0000000000027941 */ /* 0x000fea0003800000 */
.L_x_23577:
        /* <DEDUP_REMOVED lines=14> */
.L_x_23573:
[----:B------:R-:W-:Y:S05]  /*cc10*/  BSYNC B1 ;  /* 0x0000000000017941 */ /* 0x000fea0003800000 */
.L_x_23572:
        /* <DEDUP_REMOVED lines=18> */
.L_x_23584:
[----:B------:R-:W-:-:S07]  /*cd40*/  MOV R142, R224 ;  /* 0x000000e0008e7202 */ /* 0x000fce0000000f00 */
.L_x_23585:
[----:B------:R-:W-:Y:S05]  /*cd50*/  BSYNC B2 ;  /* 0x0000000000027941 */ /* 0x000fea0003800000 */
.L_x_23583:
        /* <DEDUP_REMOVED lines=16> */
.L_x_23589:
[----:B------:R-:W-:Y:S05]  /*ce60*/  BSYNC B3 ;  /* 0x0000000000037941 */ /* 0x000fea0003800000 */
.L_x_23588:
        /* <DEDUP_REMOVED lines=44> */
.L_x_23587:
[----:B------:R-:W-:Y:S05]  /*d130*/  BSYNC B2 ;  /* 0x0000000000027941 */ /* 0x000fea0003800000 */
.L_x_23586:
        /* <DEDUP_REMOVED lines=12> */
.L_x_23582:
[----:B------:R-:W-:Y:S05]  /*d200*/  BSYNC B1 ;  /* 0x0000000000017941 */ /* 0x000fea0003800000 */
.L_x_23581:
        /* <DEDUP_REMOVED lines=18> */
.L_x_23593:
[----:B------:R-:W-:-:S07]  /*d330*/  IMAD.MOV.U32 R135, RZ, RZ, R224 ;  /* 0x000000ffff877224 */ /* 0x000fce00078e00e0 */
.L_x_23594:
[----:B------:R-:W-:Y:S05]  /*d340*/  BSYNC B2 ;  /* 0x0000000000027941 */ /* 0x000fea0003800000 */
.L_x_23592:
        /* <DEDUP_REMOVED lines=16> */
.L_x_23598:
[----:B------:R-:W-:Y:S05]  /*d450*/  BSYNC B3 ;  /* 0x0000000000037941 */ /* 0x000fea0003800000 */
.L_x_23597:
        /* <DEDUP_REMOVED lines=44> */
.L_x_23596:
[----:B------:R-:W-:Y:S05]  /*d720*/  BSYNC B2 ;  /* 0x0000000000027941 */ /* 0x000fea0003800000 */
.L_x_23595:
[----:B------:R-:W-:Y:S01]  /*d730*/  HFMA2.MMA R138, -RZ, RZ, 0.1171875, 0 ;  /* 0x2f800000ff8a7435 */ /* 0x000fe200000001ff */
[----:B------:R-:W-:Y:S02]  /*d740*/  PRMT R136, R99, 0x7632, R136 ;  /* 0x0000763263887816 */ /* 0x000fe40000000088 */
[----:B------:R-:W-:Y:S02]  /*d750*/  I2FP.F32.U32 R135, R135 ;  /* 0x0000008700877245 */ /* 0x000fe40000201000 */
[----:B------:R-:W-:Y:S01]  /*d760*/  PRMT R137, R79, 0x7632, R137 ;  /* 0x000076324f897816 */ /* 0x000fe20000000089 */
[----:B------:R-:W-:-:S03]  /*d770*/  IMAD.U32 R136, R136, 0x10000, RZ ;  /* 0x0001000088887824 */ /* 0x000fc600078e00ff */
[----:B------:R-:W-:Y:S01]  /*d780*/  SHF.L.U32 R137, R137, 0x10, RZ ;  /* 0x0000001089897819 */ /* 0x000fe200000006ff */
[----:B------:R-:W-:Y:S01]  /*d790*/  FFMA.FTZ R135, R135, R138, 1.1641532182693481445e-10 ;  /* 0x2f00000087877423 */ /* 0x000fe2000001008a */
[----:B------:R-:W-:-:S04]  /*d7a0*/  FMUL.FTZ R136, R136, UR11 ;  /* 0x0000000b88887c20 */ /* 0x000fc80008410000 */
[----:B------:R-:W-:Y:S01]  /*d7b0*/  FMUL.FTZ R136, R136, UR10 ;  /* 0x0000000a88887c20 */ /* 0x000fe20008410000 */
[----:B------:R-:W-:-:S04]  /*d7c0*/  FSETP.GTU.FTZ.AND P1, PT, R135, UR8, PT ;  /* 0x0000000887007c0b */ /* 0x000fc8000bf3c000 */
[----:B------:R-:W-:Y:S02]  /*d7d0*/  FSEL R136, R136, RZ, !P1 ;  /* 0x000000ff88887208 */ /* 0x000fe40004800000 */
[----:B------:R-:W-:-:S03]  /*d7e0*/  SEL R218, RZ, 0x1, P1 ;  /* 0x00000001ffda7807 */ /* 0x000fc60000800000 */
[----:B------:R-:W-:-:S04]  /*d7f0*/  FMUL.FTZ R135, R136, R137 ;  /* 0x0000008988877220 */ /* 0x000fc80000410000 */
[----:B------:R-:W-:-:S07]  /*d800*/  @P0 FADD.FTZ R135, R103, R135 ;  /* 0x0000008767870221 */ /* 0x000fce0000010000 */
.L_x_23591:
[----:B------:R-:W-:Y:S05]  /*d810*/  BSYNC B1 ;  /* 0x0000000000017941 */ /* 0x000fea0003800000 */
.L_x_23590:
        /* <DEDUP_REMOVED lines=30> */
.L_x_23600:
[----:B------:R-:W-:Y:S05]  /*da00*/  BSYNC B1 ;  /* 0x0000000000017941 */ /* 0x000fea0003800000 */
.L_x_23599:
        /* <DEDUP_REMOVED lines=22> */
.L_x_23604:
[----:B------:R-:W-:-:S07]  /*db70*/  IMAD.MOV.U32 R144, RZ, RZ, R224 ;  /* 0x000000ffff907224 */ /* 0x000fce00078e00e0 */
.L_x_23605:
[----:B------:R-:W-:Y:S05]  /*db80*/  BSYNC B2 ;  /* 0x0000000000027941 */ /* 0x000fea0003800000 */
.L_x_23603:
        /* <DEDUP_REMOVED lines=16> */
.L_x_23609:
[----:B------:R-:W-:Y:S05]  /*dc90*/  BSYNC B3 ;  /* 0x0000000000037941 */ /* 0x000fea0003800000 */
.L_x_23608:
        /* <DEDUP_REMOVED lines=44> */
.L_x_23607:
[----:B------:R-:W-:Y:S05]  /*df60*/  BSYNC B2 ;  /* 0x0000000000027941 */ /* 0x000fea0003800000 */
.L_x_23606:
[----:B------:R-:W-:Y:S01]  /*df70*/  HFMA2.MMA R137, -RZ, RZ, 0.1171875, 0 ;  /* 0x2f800000ff897435 */ /* 0x000fe200000001ff */
[----:B------:R-:W-:Y:S01]  /*df80*/  I2FP.F32.U32 R136, R144 ;  /* 0x0000009000887245 */ /* 0x000fe20000201000 */
[----:B-----5:R-:W-:-:S04]  /*df90*/  IMAD.U32 R138, R96, 0x10000, RZ ;  /* 0x00010000608a7824 */ /* 0x020fc800078e00ff */
        /* <DEDUP_REMOVED lines=9> */
.L_x_23602:
[----:B------:R-:W-:Y:S05]  /*e030*/  BSYNC B1 ;  /* 0x0000000000017941 */ /* 0x000fea0003800000 */
.L_x_23601:
        /* <DEDUP_REMOVED lines=18> */
.L_x_23613:
[----:B------:R-:W-:-:S07]  /*e160*/  MOV R137, R224 ;  /* 0x000000e000897202 */ /* 0x000fce0000000f00 */
.L_x_23614:
[----:B------:R-:W-:Y:S05]  /*e170*/  BSYNC B2 ;  /* 0x0000000000027941 */ /* 0x000fea0003800000 */
.L_x_23612:
        /* <DEDUP_REMOVED lines=16> */
.L_x_23618:
[----:B------:R-:W-:Y:S05]  /*e280*/  BSYNC B3 ;  /* 0x0000000000037941 */ /* 0x000fea0003800000 */
.L_x_23617:
        /* <DEDUP_REMOVED lines=44> */
.L_x_23616:
[----:B------:R-:W-:Y:S05]  /*e550*/  BSYNC B2 ;  /* 0x0000000000027941 */ /* 0x000fea0003800000 */
.L_x_23615:
        /* <DEDUP_REMOVED lines=14> */
.L_x_23611:
[----:B------:R-:W-:Y:S05]  /*e640*/  BSYNC B1 ;  /* 0x0000000000017941 */ /* 0x000fea0003800000 */
.L_x_23610:
        /* <DEDUP_REMOVED lines=18> */
.L_x_23622:
[----:B------:R-:W-:-:S07]  /*e770*/  IMAD.MOV.U32 R146, RZ, RZ, R224 ;  /* 0x000000ffff927224 */ /* 0x000fce00078e00e0 */
.L_x_23623:
[----:B------:R-:W-:Y:S05]  /*e780*/  BSYNC B2 ;  /* 0x0000000000027941 */ /* 0x000fea0003800000 */
.L_x_23621:
        /* <DEDUP_REMOVED lines=16> */
.L_x_23627:
[----:B------:R-:W-:Y:S05]  /*e890*/  BSYNC B3 ;  /* 0x0000000000037941 */ /* 0x000fea0003800000 */
.L_x_23626:
        /* <DEDUP_REMOVED lines=44> */
.L_x_23625:
[----:B------:R-:W-:Y:S05]  /*eb60*/  BSYNC B2 ;  /* 0x0000000000027941 */ /* 0x000fea0003800000 */
.L_x_23624:
        /* <DEDUP_REMOVED lines=12> */
.L_x_23620:
[----:B------:R-:W-:Y:S05]  /*ec30*/  BSYNC B1 ;  /* 0x0000000000017941 */ /* 0x000fea0003800000 */
.L_x_23619:
        /* <DEDUP_REMOVED lines=18> */
.L_x_23631:
[----:B------:R-:W-:-:S07]  /*ed60*/  MOV R139, R224 ;  /* 0x000000e0008b7202 */ /* 0x000fce0000000f00 */
.L_x_23632:
[----:B------:R-:W-:Y:S05]  /*ed70*/  BSYNC B2 ;  /* 0x0000000000027941 */ /* 0x000fea0003800000 */
.L_x_23630:
        /* <DEDUP_REMOVED lines=16> */
.L_x_23636:
[----:B------:R-:W-:Y:S05]  /*ee80*/  BSYNC B3 ;  /* 0x0000000000037941 */ /* 0x000fea0003800000 */
.L_x_23635:
        /* <DEDUP_REMOVED lines=44> */
.L_x_23634:
[----:B------:R-:W-:Y:S05]  /*f150*/  BSYNC B2 ;  /* 0x0000000000027941 */ /* 0x000fea0003800000 */
.L_x_23633:
        /* <DEDUP_REMOVED lines=14> */
.L_x_23629:
[----:B------:R-:W-:Y:S05]  /*f240*/  BSYNC B1 ;  /* 0x0000000000017941 */ /* 0x000fea0003800000 */
.L_x_23628:
        /* <DEDUP_REMOVED lines=18> */
.L_x_23640:
[----:B------:R-:W-:-:S07]  /*f370*/  IMAD.MOV.U32 R148, RZ, RZ, R224 ;  /* 0x000000ffff947224 */ /* 0x000fce00078e00e0 */
.L_x_23641:
[----:B------:R-:W-:Y:S05]  /*f380*/  BSYNC B2 ;  /* 0x0000000000027941 */ /* 0x000fea0003800000 */
.L_x_23639:
        /* <DEDUP_REMOVED lines=16> */
.L_x_23645:
[----:B------:R-:W-:Y:S05]  /*f490*/  BSYNC B3 ;  /* 0x0000000000037941 */ /* 0x000fea0003800000 */
.L_x_23644:
        /* <DEDUP_REMOVED lines=44> */
.L_x_23643:
[----:B------:R-:W-:Y:S05]  /*f760*/  BSYNC B2 ;  /* 0x0000000000027941 */ /* 0x000fea0003800000 */
.L_x_23642:
        /* <DEDUP_REMOVED lines=12> */
.L_x_23638:
[----:B------:R-:W-:Y:S05]  /*f830*/  BSYNC B1 ;  /* 0x0000000000017941 */ /* 0x000fea0003800000 */
.L_x_23637:
        /* <DEDUP_REMOVED lines=18> */
.L_x_23649:
[----:B------:R-:W-:-:S07]  /*f960*/  MOV R141, R224 ;  /* 0x000000e0008d7202 */ /* 0x000fce0000000f00 */
.L_x_23650:
[----:B------:R-:W-:Y:S05]  /*f970*/  BSYNC B2 ;  /* 0x0000000000027941 */ /* 0x000fea0003800000 */
.L_x_23648:
        /* <DEDUP_REMOVED lines=16> */
.L_x_23654:
[----:B------:R-:W-:Y:S05]  /*fa80*/  BSYNC B3 ;  /* 0x0000000000037941 */ /* 0x000fea0003800000 */
.L_x_23653:
        /* <DEDUP_REMOVED lines=44> */
.L_x_23652:
[----:B------:R-:W-:Y:S05]  /*fd50*/  BSYNC B2 ;  /* 0x0000000000027941 */ /* 0x000fea0003800000 */
.L_x_23651:
        /* <DEDUP_REMOVED lines=14> */
.L_x_23647:
[----:B------:R-:W-:Y:S05]  /*fe40*/  BSYNC B1 ;  /* 0x0000000000017941 */ /* 0x000fea0003800000 */
.L_x_23646:
        /* <DEDUP_REMOVED lines=18> */
.L_x_23658:
[----:B------:R-:W-:-:S07]  /*ff70*/  IMAD.MOV.U32 R150, RZ, RZ, R224 ;  /* 0x000000ffff967224 */ /* 0x000fce00078e00e0 */
.L_x_23659:
[----:B------:R-:W-:Y:S05]  /*ff80*/  BSYNC B2 ;  /* 0x0000000000027941 */ /* 0x000fea0003800000 */
.L_x_23657:
        /* <DEDUP_REMOVED lines=16> */
.L_x_23663:
[----:B------:R-:W-:Y:S05]  /*10090*/  BSYNC B3 ;  /* 0x0000000000037941 */ /* 0x000fea0003800000 */
.L_x_23662:
        /* <DEDUP_REMOVED lines=44> */
.L_x_23661:
[----:B------:R-:W-:Y:S05]  /*10360*/  BSYNC B2 ;  /* 0x0000000000027941 */ /* 0x000fea0003800000 */
.L_x_23660:
        /* <DEDUP_REMOVED lines=12> */
.L_x_23656:
[----:B------:R-:W-:Y:S05]  /*10430*/  BSYNC B1 ;  /* 0x0000000000017941 */ /* 0x000fea0003800000 */
.L_x_23655:
        /* <DEDUP_REMOVED lines=18> */
.L_x_23667:
[----:B------:R-:W-:-:S07]  /*10560*/  MOV R143, R224 ;  /* 0x000000e0008f7202 */ /* 0x000fce0000000f00 */
.L_x_23668:
[----:B------:R-:W-:Y:S05]  /*10570*/  BSYNC B2 ;  /* 0x0000000000027941 */ /* 0x000fea0003800000 */
.L_x_23666:
        /* <DEDUP_REMOVED lines=16> */
.L_x_23672:
[----:B------:R-:W-:Y:S05]  /*10680*/  BSYNC B3 ;  /* 0x0000000000037941 */ /* 0x000fea0003800000 */
.L_x_23671:
        /* <DEDUP_REMOVED lines=44> */
.L_x_23670:
[----:B------:R-:W-:Y:S05]  /*10950*/  BSYNC B2 ;  /* 0x0000000000027941 */ /* 0x000fea0003800000 */
.L_x_23669:
        /* <DEDUP_REMOVED lines=14> */
.L_x_23665:
[----:B------:R-:W-:Y:S05]  /*10a40*/  BSYNC B1 ;  /* 0x0000000000017941 */ /* 0x000fea0003800000 */
.L_x_23664:
        /* <DEDUP_REMOVED lines=30> */
.L_x_23674:
[----:B------:R-:W-:Y:S05]  /*10c30*/  BSYNC B1 ;  /* 0x0000000000017941 */ /* 0x000fea0003800000 */
.L_x_23673:
        /* <DEDUP_REMOVED lines=22> */
.L_x_23678:
[----:B------:R-:W-:-:S07]  /*10da0*/  MOV R152, R224 ;  /* 0x000000e000987202 */ /* 0x000fce0000000f00 */
.L_x_23679:
[----:B------:R-:W-:Y:S05]  /*10db0*/  BSYNC B2 ;  /* 0x0000000000027941 */ /* 0x000fea0003800000 */
.L_x_23677:
        /* <DEDUP_REMOVED lines=16> */
.L_x_23683:
[----:B------:R-:W-:Y:S05]  /*10ec0*/  BSYNC B3 ;  /* 0x0000000000037941 */ /* 0x000fea0003800000 */
.L_x_23682:
        /* <DEDUP_REMOVED lines=44> */
.L_x_23681:
[----:B------:R-:W-:Y:S05]  /*11190*/  BSYNC B2 ;  /* 0x0000000000027941 */ /* 0x000fea0003800000 */
.L_x_23680:
        /* <DEDUP_REMOVED lines=12> */
.L_x_23676:
[----:B------:R-:W-:Y:S05]  /*11260*/  BSYNC B1 ;  /* 0x0000000000017941 */ /* 0x000fea0003800000 */
.L_x_23675:
        /* <DEDUP_REMOVED lines=18> */
.L_x_23687:
[----:B------:R-:W-:-:S07]  /*11390*/  IMAD.MOV.U32 R145, RZ, RZ, R224 ;  /* 0x000000ffff917224 */ /* 0x000fce00078e00e0 */
.L_x_23688:
[----:B------:R-:W-:Y:S05]  /*113a0*/  BSYNC B2 ;  /* 0x0000000000027941 */ /* 0x000fea0003800000 */
.L_x_23686:
        /* <DEDUP_REMOVED lines=16> */
.L_x_23692:
[----:B------:R-:W-:Y:S05]  /*114b0*/  BSYNC B3 ;  /* 0x0000000000037941 */ /* 0x000fea0003800000 */
.L_x_23691:
        /* <DEDUP_REMOVED lines=44> */
.L_x_23690:
[----:B------:R-:W-:Y:S05]  /*11780*/  BSYNC B2 ;  /* 0x0000000000027941 */ /* 0x000fea0003800000 */
.L_x_23689:
        /* <DEDUP_REMOVED lines=14> */
.L_x_23685:
[----:B------:R-:W-:Y:S05]  /*11870*/  BSYNC B1 ;  /* 0x0000000000017941 */ /* 0x000fea0003800000 */
.L_x_23684:
        /* <DEDUP_REMOVED lines=18> */
.L_x_23696:
[----:B------:R-:W-:-:S07]  /*119a0*/  MOV R154, R224 ;  /* 0x000000e0009a7202 */ /* 0x000fce0000000f00 */
.L_x_23697:
[----:B------:R-:W-:Y:S05]  /*119b0*/  BSYNC B2 ;  /* 0x0000000000027941 */ /* 0x000fea0003800000 */
.L_x_23695:
        /* <DEDUP_REMOVED lines=16> */
.L_x_23701:
[----:B------:R-:W-:Y:S05]  /*11ac0*/  BSYNC B3 ;  /* 0x0000000000037941 */ /* 0x000fea0003800000 */
.L_x_23700:
        /* <DEDUP_REMOVED lines=44> */
.L_x_23699:
[----:B------:R-:W-:Y:S05]  /*11d90*/  BSYNC B2 ;  /* 0x0000000000027941 */ /* 0x000fea0003800000 */
.L_x_23698:
        /* <DEDUP_REMOVED lines=12> */
.L_x_23694:
[----:B------:R-:W-:Y:S05]  /*11e60*/  BSYNC B1 ;  /* 0x0000000000017941 */ /* 0x000fea0003800000 */
.L_x_23693:
        /* <DEDUP_REMOVED lines=18> */
.L_x_23705:
[----:B------:R-:W-:-:S07]  /*11f90*/  IMAD.MOV.U32 R147, RZ, RZ, R224 ;  /* 0x000000ffff937224 */ /* 0x000fce00078e00e0 */
.L_x_23706:
[----:B------:R-:W-:Y:S05]  /*11fa0*/  BSYNC B2 ;  /* 0x0000000000027941 */ /* 0x000fea0003800000 */
.L_x_23704:
        /* <DEDUP_REMOVED lines=16> */
.L_x_23710:
[----:B------:R-:W-:Y:S05]  /*120b0*/  BSYNC B3 ;  /* 0x0000000000037941 */ /* 0x000fea0003800000 */
.L_x_23709:
        /* <DEDUP_REMOVED lines=44> */
.L_x_23708:
[----:B------:R-:W-:Y:S05]  /*12380*/  BSYNC B2 ;  /* 0x0000000000027941 */ /* 0x000fea0003800000 */
.L_x_23707:
        /* <DEDUP_REMOVED lines=14> */
.L_x_23703:
[----:B------:R-:W-:Y:S05]  /*12470*/  BSYNC B1 ;  /* 0x0000000000017941 */ /* 0x000fea0003800000 */
.L_x_23702:
        /* <DEDUP_REMOVED lines=18> */
.L_x_23714:
[----:B------:R-:W-:-:S07]  /*125a0*/  MOV R156, R224 ;  /* 0x000000e0009c7202 */ /* 0x000fce0000000f00 */
.L_x_23715:
[----:B------:R-:W-:Y:S05]  /*125b0*/  BSYNC B2 ;  /* 0x0000000000027941 */ /* 0x000fea0003800000 */
.L_x_23713:
        /* <DEDUP_REMOVED lines=16> */
.L_x_23719:
[----:B------:R-:W-:Y:S05]  /*126c0*/  BSYNC B3 ;  /* 0x0000000000037941 */ /* 0x000fea0003800000 */
.L_x_23718:
        /* <DEDUP_REMOVED lines=44> */
.L_x_23717:
[----:B------:R-:W-:Y:S05]  /*12990*/  BSYNC B2 ;  /* 0x0000000000027941 */ /* 0x000fea0003800000 */
.L_x_23716:
        /* <DEDUP_REMOVED lines=12> */
.L_x_23712:
[----:B------:R-:W-:Y:S05]  /*12a60*/  BSYNC B1 ;  /* 0x0000000000017941 */ /* 0x000fea0003800000 */
.L_x_23711:
        /* <DEDUP_REMOVED lines=18> */
.L_x_23723:
[----:B------:R-:W-:-:S07]  /*12b90*/  IMAD.MOV.U32 R149, RZ, RZ, R224 ;  /* 0x000000ffff957224 */ /* 0x000fce00078e00e0 */
.L_x_23724:
[----:B------:R-:W-:Y:S05]  /*12ba0*/  BSYNC B2 ;  /* 0x0000000000027941 */ /* 0x000fea0003800000 */
.L_x_23722:
        /* <DEDUP_REMOVED lines=16> */
.L_x_23728:
[----:B------:R-:W-:Y:S05]  /*12cb0*/  BSYNC B3 ;  /* 0x0000000000037941 */ /* 0x000fea0003800000 */
.L_x_23727:
        /* <DEDUP_REMOVED lines=44> */
.L_x_23726:
[----:B------:R-:W-:Y:S05]  /*12f80*/  BSYNC B2 ;  /* 0x0000000000027941 */ /* 0x000fea0003800000 */
.L_x_23725:
        /* <DEDUP_REMOVED lines=14> */
.L_x_23721:
[----:B------:R-:W-:Y:S05]  /*13070*/  BSYNC B1 ;  /* 0x0000000000017941 */ /* 0x000fea0003800000 */
.L_x_23720:
        /* <DEDUP_REMOVED lines=18> */
.L_x_23732:
[----:B------:R-:W-:-:S07]  /*131a0*/  MOV R158, R224 ;  /* 0x000000e0009e7202 */ /* 0x000fce0000000f00 */
.L_x_23733:
[----:B------:R-:W-:Y:S05]  /*131b0*/  BSYNC B2 ;  /* 0x0000000000027941 */ /* 0x000fea0003800000 */
.L_x_23731:
        /* <DEDUP_REMOVED lines=16> */
.L_x_23737:
[----:B------:R-:W-:Y:S05]  /*132c0*/  BSYNC B3 ;  /* 0x0000000000037941 */ /* 0x000fea0003800000 */
.L_x_23736:
        /* <DEDUP_REMOVED lines=44> */
.L_x_23735:
[----:B------:R-:W-:Y:S05]  /*13590*/  BSYNC B2 ;  /* 0x0000000000027941 */ /* 0x000fea0003800000 */
.L_x_23734:
        /* <DEDUP_REMOVED lines=12> */
.L_x_23730:
[----:B------:R-:W-:Y:S05]  /*13660*/  BSYNC B1 ;  /* 0x0000000000017941 */ /* 0x000fea0003800000 */
.L_x_23729:
        /* <DEDUP_REMOVED lines=18> */
.L_x_23741:
[----:B------:R-:W-:-:S07]  /*13790*/  IMAD.MOV.U32 R151, RZ, RZ, R224 ;  /* 0x000000ffff977224 */ /* 0x000fce00078e00e0 */
.L_x_23742:
[----:B------:R-:W-:Y:S05]  /*137a0*/  BSYNC B2 ;  /* 0x0000000000027941 */ /* 0x000fea0003800000 */
.L_x_23740:
        /* <DEDUP_REMOVED lines=16> */
.L_x_23746:
[----:B------:R-:W-:Y:S05]  /*138b0*/  BSYNC B3 ;  /* 0x0000000000037941 */ /* 0x000fea0003800000 */
.L_x_23745:
        /* <DEDUP_REMOVED lines=44> */
.L_x_23744:
[----:B------:R-:W-:Y:S05]  /*13b80*/  BSYNC B2 ;  /* 0x0000000000027941 */ /* 0x000fea0003800000 */
.L_x_23743:
        /* <DEDUP_REMOVED lines=14> */
.L_x_23739:
[----:B------:R-:W-:Y:S05]  /*13c70*/  BSYNC B1 ;  /* 0x0000000000017941 */ /* 0x000fea0003800000 */
.L_x_23738:
        /* <DEDUP_REMOVED lines=30> */
.L_x_23748:
[----:B------:R-:W-:Y:S05]  /*13e60*/  BSYNC B1 ;  /* 0x0000000000017941 */ /* 0x000fea0003800000 */
.L_x_23747:
        /* <DEDUP_REMOVED lines=22> */
.L_x_23752:
[----:B------:R-:W-:-:S07]  /*13fd0*/  IMAD.MOV.U32 R160, RZ, RZ, R224 ;  /* 0x000000ffffa07224 */ /* 0x000fce00078e00e0 */
.L_x_23753:
[----:B------:R-:W-:Y:S05]  /*13fe0*/  BSYNC B2 ;  /* 0x0000000000027941 */ /* 0x000fea0003800000 */
.L_x_23751:
        /* <DEDUP_REMOVED lines=16> */
.L_x_23757:
[----:B------:R-:W-:Y:S05]  /*140f0*/  BSYNC B3 ;  /* 0x0000000000037941 */ /* 0x000fea0003800000 */
.L_x_23756:
        /* <DEDUP_REMOVED lines=44> */
.L_x_23755:
[----:B------:R-:W-:Y:S05]  /*143c0*/  BSYNC B2 ;  /* 0x0000000000027941 */ /* 0x000fea0003800000 */
.L_x_23754:
        /* <DEDUP_REMOVED lines=12> */
.L_x_23750:
[----:B------:R-:W-:Y:S05]  /*14490*/  BSYNC B1 ;  /* 0x0000000000017941 */ /* 0x000fea0003800000 */
.L_x_23749:
        /* <DEDUP_REMOVED lines=18> */
.L_x_23761:
[----:B------:R-:W-:-:S07]  /*145c0*/  MOV R153, R224 ;  /* 0x000000e000997202 */ /* 0x000fce0000000f00 */
.L_x_23762:
[----:B------:R-:W-:Y:S05]  /*145d0*/  BSYNC B2 ;  /* 0x0000000000027941 */ /* 0x000fea0003800000 */
.L_x_23760:
        /* <DEDUP_REMOVED lines=16> */
.L_x_23766:
[----:B------:R-:W-:Y:S05]  /*146e0*/  BSYNC B3 ;  /* 0x0000000000037941 */ /* 0x000fea0003800000 */
.L_x_23765:
        /* <DEDUP_REMOVED lines=44> */
.L_x_23764:
[----:B------:R-:W-:Y:S05]  /*149b0*/  BSYNC B2 ;  /* 0x0000000000027941 */ /* 0x000fea0003800000 */
.L_x_23763:
        /* <DEDUP_REMOVED lines=14> */
.L_x_23759:
[----:B------:R-:W-:Y:S05]  /*14aa0*/  BSYNC B1 ;  /* 0x0000000000017941 */ /* 0x000fea0003800000 */
.L_x_23758:
        /* <DEDUP_REMOVED lines=18> */
.L_x_23770:
[----:B------:R-:W-:-:S07]  /*14bd0*/  IMAD.MOV.U32 R162, RZ, RZ, R224 ;  /* 0x000000ffffa27224 */ /* 0x000fce00078e00e0 */
.L_x_23771:
[----:B------:R-:W-:Y:S05]  /*14be0*/  BSYNC B2 ;  /* 0x0000000000027941 */ /* 0x000fea0003800000 */
.L_x_23769:
        /* <DEDUP_REMOVED lines=16> */
.L_x_23775:
[----:B------:R-:W-:Y:S05]  /*14cf0*/  BSYNC B3 ;  /* 0x0000000000037941 */ /* 0x000fea0003800000 */
.L_x_23774:
        /* <DEDUP_REMOVED lines=44> */
.L_x_23773:
[----:B------:R-:W-:Y:S05]  /*14fc0*/  BSYNC B2 ;  /* 0x0000000000027941 */ /* 0x000fea0003800000 */
.L_x_23772:
        /* <DEDUP_REMOVED lines=12> */
.L_x_23768:
[----:B------:R-:W-:Y:S05]  /*15090*/  BSYNC B1 ;  /* 0x0000000000017941 */ /* 0x000fea0003800000 */
.L_x_23767:
        /* <DEDUP_REMOVED lines=18> */
.L_x_23779:
[----:B------:R-:W-:-:S07]  /*151c0*/  MOV R155, R224 ;  /* 0x000000e0009b7202 */ /* 0x000fce0000000f00 */
.L_x_23780:
[----:B------:R-:W-:Y:S05]  /*151d0*/  BSYNC B2 ;  /* 0x0000000000027941 */ /* 0x000fea0003800000 */
.L_x_23778:
        /* <DEDUP_REMOVED lines=16> */
.L_x_23784:
[----:B------:R-:W-:Y:S05]  /*152e0*/  BSYNC B3 ;  /* 0x0000000000037941 */ /* 0x000fea0003800000 */
.L_x_23783:
        /* <DEDUP_REMOVED lines=44> */
.L_x_23782:
[----:B------:R-:W-:Y:S05]  /*155b0*/  BSYNC B2 ;  /* 0x0000000000027941 */ /* 0x000fea0003800000 */
.L_x_23781:
        /* <DEDUP_REMOVED lines=14> */
.L_x_23777:
[----:B------:R-:W-:Y:S05]  /*156a0*/  BSYNC B1 ;  /* 0x0000000000017941 */ /* 0x000fea0003800000 */
.L_x_23776:
        /* <DEDUP_REMOVED lines=18> */
.L_x_23788:
[----:B------:R-:W-:-:S07]  /*157d0*/  IMAD.MOV.U32 R164, RZ, RZ, R224 ;  /* 0x000000ffffa47224 */ /* 0x000fce00078e00e0 */
.L_x_23789:
[----:B------:R-:W-:Y:S05]  /*157e0*/  BSYNC B2 ;  /* 0x0000000000027941 */ /* 0x000fea0003800000 */
.L_x_23787:
        /* <DEDUP_REMOVED lines=16> */
.L_x_23793:
[----:B------:R-:W-:Y:S05]  /*158f0*/  BSYNC B3 ;  /* 0x0000000000037941 */ /* 0x000fea0003800000 */
.L_x_23792:
        /* <DEDUP_REMOVED lines=44> */
.L_x_23791:
[----:B------:R-:W-:Y:S05]  /*15bc0*/  BSYNC B2 ;  /* 0x0000000000027941 */ /* 0x000fea0003800000 */
.L_x_23790:
        /* <DEDUP_REMOVED lines=12> */
.L_x_23786:
[----:B------:R-:W-:Y:S05]  /*15c90*/  BSYNC B1 ;  /* 0x0000000000017941 */ /* 0x000fea0003800000 */
.L_x_23785:
        /* <DEDUP_REMOVED lines=18> */
.L_x_23797:
[----:B------:R-:W-:-:S07]  /*15dc0*/  MOV R157, R224 ;  /* 0x000000e0009d7202 */ /* 0x000fce0000000f00 */
.L_x_23798:
[----:B------:R-:W-:Y:S05]  /*15dd0*/  BSYNC B2 ;  /* 0x0000000000027941 */ /* 0x000fea0003800000 */
.L_x_23796:
        /* <DEDUP_REMOVED lines=16> */
.L_x_23802:
[----:B------:R-:W-:Y:S05]  /*15ee0*/  BSYNC B3 ;  /* 0x0000000000037941 */ /* 0x000fea0003800000 */
.L_x_23801:
        /* <DEDUP_REMOVED lines=44> */
.L_x_23800:
[----:B------:R-:W-:Y:S05]  /*161b0*/  BSYNC B2 ;  /* 0x0000000000027941 */ /* 0x000fea0003800000 */
.L_x_23799:
        /* <DEDUP_REMOVED lines=14> */
.L_x_23795:
[----:B------:R-:W-:Y:S05]  /*162a0*/  BSYNC B1 ;  /* 0x0000000000017941 */ /* 0x000fea0003800000 */
.L_x_23794:
        /* <DEDUP_REMOVED lines=18> */
.L_x_23806:
[----:B------:R-:W-:-:S07]  /*163d0*/  IMAD.MOV.U32 R166, RZ, RZ, R224 ;  /* 0x000000ffffa67224 */ /* 0x000fce00078e00e0 */
.L_x_23807:
[----:B------:R-:W-:Y:S05]  /*163e0*/  BSYNC B2 ;  /* 0x0000000000027941 */ /* 0x000fea0003800000 */
.L_x_23805:
        /* <DEDUP_REMOVED lines=16> */
.L_x_23811:
[----:B------:R-:W-:Y:S05]  /*164f0*/  BSYNC B3 ;  /* 0x0000000000037941 */ /* 0x000fea0003800000 */
.L_x_23810:
        /* <DEDUP_REMOVED lines=44> */
.L_x_23809:
[----:B------:R-:W-:Y:S05]  /*167c0*/  BSYNC B2 ;  /* 0x0000000000027941 */ /* 0x000fea0003800000 */
.L_x_23808:
        /* <DEDUP_REMOVED lines=12> */
.L_x_23804:
[----:B------:R-:W-:Y:S05]  /*16890*/  BSYNC B1 ;  /* 0x0000000000017941 */ /* 0x000fea0003800000 */
.L_x_23803:
        /* <DEDUP_REMOVED lines=18> */
.L_x_23815:
[----:B------:R-:W-:-:S07]  /*169c0*/  MOV R159, R224 ;  /* 0x000000e0009f7202 */ /* 0x000fce0000000f00 */
.L_x_23816:
[----:B------:R-:W-:Y:S05]  /*169d0*/  BSYNC B2 ;  /* 0x0000000000027941 */ /* 0x000fea0003800000 */
.L_x_23814:
        /* <DEDUP_REMOVED lines=16> */
.L_x_23820:
[----:B------:R-:W-:Y:S05]  /*16ae0*/  BSYNC B3 ;  /* 0x0000000000037941 */ /* 0x000fea0003800000 */
.L_x_23819:
        /* <DEDUP_REMOVED lines=44> */
.L_x_23818:
[----:B------:R-:W-:Y:S05]  /*16db0*/  BSYNC B2 ;  /* 0x0000000000027941 */ /* 0x000fea0003800000 */
.L_x_23817:
        /* <DEDUP_REMOVED lines=14> */
.L_x_23813:
[----:B------:R-:W-:Y:S05]  /*16ea0*/  BSYNC B1 ;  /* 0x0000000000017941 */ /* 0x000fea0003800000 */
.L_x_23812:
        /* <DEDUP_REMOVED lines=10> */
[----:B------:R-:W-:Y:S02]  /*16f50*/  SHF.L.U32 R162, R217, 0x10, RZ ;  /* 0x00000010d9a27819 */ /* 0x000fe400000006ff */
        /* <DEDUP_REMOVED lines=19> */
.L_x_23822:
[----:B------:R-:W-:Y:S05]  /*17090*/  BSYNC B1 ;  /* 0x0000000000017941 */ /* 0x000fea0003800000 */
.L_x_23821:
        /* <DEDUP_REMOVED lines=22> */
.L_x_23826:
[----:B------:R-:W-:-:S07]  /*17200*/  MOV R211, R224 ;  /* 0x000000e000d37202 */ /* 0x000fce0000000f00 */
.L_x_23827:
[----:B------:R-:W-:Y:S05]  /*17210*/  BSYNC B2 ;  /* 0x0000000000027941 */ /* 0x000fea0003800000 */
.L_x_23825:
        /* <DEDUP_REMOVED lines=16> */
.L_x_23831:
[----:B------:R-:W-:Y:S05]  /*17320*/  BSYNC B3 ;  /* 0x0000000000037941 */ /* 0x000fea0003800000 */
.L_x_23830:
        /* <DEDUP_REMOVED lines=44> */
.L_x_23829:
[----:B------:R-:W-:Y:S05]  /*175f0*/  BSYNC B2 ;  /* 0x0000000000027941 */ /* 0x000fea0003800000 */
.L_x_23828:
        /* <DEDUP_REMOVED lines=12> */
.L_x_23824:
[----:B------:R-:W-:Y:S05]  /*176c0*/  BSYNC B1 ;  /* 0x0000000000017941 */ /* 0x000fea0003800000 */
.L_x_23823:
        /* <DEDUP_REMOVED lines=18> */
.L_x_23835:
[----:B------:R-:W-:-:S07]  /*177f0*/  IMAD.MOV.U32 R161, RZ, RZ, R224 ;  /* 0x000000ffffa17224 */ /* 0x000fce00078e00e0 */
.L_x_23836:
[----:B------:R-:W-:Y:S05]  /*17800*/  BSYNC B2 ;  /* 0x0000000000027941 */ /* 0x000fea0003800000 */
.L_x_23834:
        /* <DEDUP_REMOVED lines=16> */
.L_x_23840:
[----:B------:R-:W-:Y:S05]  /*17910*/  BSYNC B3 ;  /* 0x0000000000037941 */ /* 0x000fea0003800000 */
.L_x_23839:
        /* <DEDUP_REMOVED lines=44> */
.L_x_23838:
[----:B------:R-:W-:Y:S05]  /*17be0*/  BSYNC B2 ;  /* 0x0000000000027941 */ /* 0x000fea0003800000 */
.L_x_23837:
        /* <DEDUP_REMOVED lines=14> */
.L_x_23833:
[----:B------:R-:W-:Y:S05]  /*17cd0*/  BSYNC B1 ;  /* 0x0000000000017941 */ /* 0x000fea0003800000 */
.L_x_23832:
        /* <DEDUP_REMOVED lines=18> */
.L_x_23844:
[----:B------:R-:W-:-:S07]  /*17e00*/  MOV R213, R224 ;  /* 0x000000e000d57202 */ /* 0x000fce0000000f00 */
.L_x_23845:
[----:B------:R-:W-:Y:S05]  /*17e10*/  BSYNC B2 ;  /* 0x0000000000027941 */ /* 0x000fea0003800000 */
.L_x_23843:
        /* <DEDUP_REMOVED lines=16> */
.L_x_23849:
[----:B------:R-:W-:Y:S05]  /*17f20*/  BSYNC B3 ;  /* 0x0000000000037941 */ /* 0x000fea0003800000 */
.L_x_23848:
        /* <DEDUP_REMOVED lines=44> */
.L_x_23847:
[----:B------:R-:W-:Y:S05]  /*181f0*/  BSYNC B2 ;  /* 0x0000000000027941 */ /* 0x000fea0003800000 */
.L_x_23846:
        /* <DEDUP_REMOVED lines=12> */
.L_x_23842:
[----:B------:R-:W-:Y:S05]  /*182c0*/  BSYNC B1 ;  /* 0x0000000000017941 */ /* 0x000fea0003800000 */
.L_x_23841:
        /* <DEDUP_REMOVED lines=18> */
.L_x_23853:
[----:B------:R-:W-:-:S07]  /*183f0*/  IMAD.MOV.U32 R163, RZ, RZ, R224 ;  /* 0x000000ffffa37224 */ /* 0x000fce00078e00e0 */
.L_x_23854:
[----:B------:R-:W-:Y:S05]  /*18400*/  BSYNC B2 ;  /* 0x0000000000027941 */ /* 0x000fea0003800000 */
.L_x_23852:
        /* <DEDUP_REMOVED lines=16> */
.L_x_23858:
[----:B------:R-:W-:Y:S05]  /*18510*/  BSYNC B3 ;  /* 0x0000000000037941 */ /* 0x000fea0003800000 */
.L_x_23857:
        /* <DEDUP_REMOVED lines=44> */
.L_x_23856:
[----:B------:R-:W-:Y:S05]  /*187e0*/  BSYNC B2 ;  /* 0x0000000000027941 */ /* 0x000fea0003800000 */
.L_x_23855:
        /* <DEDUP_REMOVED lines=14> */
.L_x_23851:
[----:B------:R-:W-:Y:S05]  /*188d0*/  BSYNC B1 ;  /* 0x0000000000017941 */ /* 0x000fea0003800000 */
.L_x_23850:
        /* <DEDUP_REMOVED lines=18> */
.L_x_23862:
[----:B------:R-:W-:-:S07]  /*18a00*/  MOV R215, R224 ;  /* 0x000000e000d77202 */ /* 0x000fce0000000f00 */
.L_x_23863:
[----:B------:R-:W-:Y:S05]  /*18a10*/  BSYNC B2 ;  /* 0x0000000000027941 */ /* 0x000fea0003800000 */
.L_x_23861:
        /* <DEDUP_REMOVED lines=16> */
.L_x_23867:
[----:B------:R-:W-:Y:S05]  /*18b20*/  BSYNC B3 ;  /* 0x0000000000037941 */ /* 0x000fea0003800000 */
.L_x_23866:
        /* <DEDUP_REMOVED lines=44> */
.L_x_23865:
[----:B------:R-:W-:Y:S05]  /*18df0*/  BSYNC B2 ;  /* 0x0000000000027941 */ /* 0x000fea0003800000 */
.L_x_23864:
        /* <DEDUP_REMOVED lines=12> */
.L_x_23860:
[----:B------:R-:W-:Y:S05]  /*18ec0*/  BSYNC B1 ;  /* 0x0000000000017941 */ /* 0x000fea0003800000 */
.L_x_23859:
        /* <DEDUP_REMOVED lines=18> */
.L_x_23871:
[----:B------:R-:W-:-:S07]  /*18ff0*/  IMAD.MOV.U32 R165, RZ, RZ, R224 ;  /* 0x000000ffffa57224 */ /* 0x000fce00078e00e0 */
.L_x_23872:
[----:B------:R-:W-:Y:S05]  /*19000*/  BSYNC B2 ;  /* 0x0000000000027941 */ /* 0x000fea0003800000 */
.L_x_23870:
        /* <DEDUP_REMOVED lines=16> */
.L_x_23876:
[----:B------:R-:W-:Y:S05]  /*19110*/  BSYNC B3 ;  /* 0x0000000000037941 */ /* 0x000fea0003800000 */
.L_x_23875:
        /* <DEDUP_REMOVED lines=44> */
.L_x_23874:
[----:B------:R-:W-:Y:S05]  /*193e0*/  BSYNC B2 ;  /* 0x0000000000027941 */ /* 0x000fea0003800000 */
.L_x_23873:
        /* <DEDUP_REMOVED lines=14> */
.L_x_23869:
[----:B------:R-:W-:Y:S05]  /*194d0*/  BSYNC B1 ;  /* 0x0000000000017941 */ /* 0x000fea0003800000 */
.L_x_23868:
        /* <DEDUP_REMOVED lines=18> */
.L_x_23880:
[----:B------:R-:W-:-:S07]  /*19600*/  MOV R217, R224 ;  /* 0x000000e000d97202 */ /* 0x000fce0000000f00 */
.L_x_23881:
[----:B------:R-:W-:Y:S05]  /*19610*/  BSYNC B2 ;  /* 0x0000000000027941 */ /* 0x000fea0003800000 */
.L_x_23879:
        /* <DEDUP_REMOVED lines=16> */
.L_x_23885:
[----:B------:R-:W-:Y:S05]  /*19720*/  BSYNC B3 ;  /* 0x0000000000037941 */ /* 0x000fea0003800000 */
.L_x_23884:
        /* <DEDUP_REMOVED lines=45> */
.L_x_23883:
[----:B------:R-:W-:Y:S05]  /*19a00*/  BSYNC B2 ;  /* 0x0000000000027941 */ /* 0x000fea0003800000 */
.L_x_23882:
[----:B------:R-:W-:Y:S01]  /*19a10*/  I2FP.F32.U32 R166, R217 ;  /* 0x000000d900a67245 */ /* 0x000fe20000201000 */
[----:B------:R-:W-:Y:S01]  /*19a20*/  IMAD.MOV.U32 R167, RZ, RZ, 0x2f800000 ;  /* 0x2f800000ffa77424 */ /* 0x000fe200078e00ff */
[----:B------:R-:W-:-:S03]  /*19a30*/  SHF.L.U32 R217, R99, 0x10, RZ ;  /* 0x0000001063d97819 */ /* 0x000fc600000006ff */
[----:B------:R-:W-:Y:S01]  /*19a40*/  FFMA.FTZ R166, R166, R167, 1.1641532182693481445e-10 ;  /* 0x2f000000a6a67423 */ /* 0x000fe200000100a7 */
[----:B------:R-:W-:Y:S02]  /*19a50*/  IMAD.U32 R167, R63, 0x10000, RZ ;  /* 0x000100003fa77824 */ /* 0x000fe400078e00ff */
[----:B------:R-:W-:Y:S02]  /*19a60*/  FMUL.FTZ R217, R217, UR11 ;  /* 0x0000000bd9d97c20 */ /* 0x000fe40008410000 */
[----:B------:R-:W-:Y:S02]  /*19a70*/  FSETP.GTU.FTZ.AND P1, PT, R166, UR8, PT ;  /* 0x00000008a6007c0b */ /* 0x000fe4000bf3c000 */
[----:B------:R-:W-:-:S05]  /*19a80*/  FMUL.FTZ R217, R217, UR10 ;  /* 0x0000000ad9d97c20 */ /* 0x000fca0008410000 */
[----:B------:R-:W-:Y:S02]  /*19a90*/  FSEL R166, R217, RZ, !P1 ;  /* 0x000000ffd9a67208 */ /* 0x000fe40004800000 */
[----:B------:R-:W-:-:S03]  /*19aa0*/  SEL R217, RZ, 0x1, P1 ;  /* 0x00000001ffd97807 */ /* 0x000fc60000800000 */
[----:B------:R-:W-:-:S04]  /*19ab0*/  FMUL.FTZ R166, R166, R167 ;  /* 0x000000a7a6a67220 */ /* 0x000fc80000410000 */
[----:B------:R-:W-:-:S07]  /*19ac0*/  @P0 FADD.FTZ R166, R102, R166 ;  /* 0x000000a666a60221 */ /* 0x000fce0000010000 */
.L_x_23878:
[----:B------:R-:W-:Y:S05]  /*19ad0*/  BSYNC B1 ;  /* 0x0000000000017941 */ /* 0x000fea0003800000 */
.L_x_23877:
        /* <DEDUP_REMOVED lines=18> */
.L_x_23889:
[----:B------:R-:W-:-:S07]  /*19c00*/  IMAD.MOV.U32 R167, RZ, RZ, R224 ;  /* 0x000000ffffa77224 */ /* 0x000fce00078e00e0 */
.L_x_23890:
[----:B------:R-:W-:Y:S05]  /*19c10*/  BSYNC B2 ;  /* 0x0000000000027941 */ /* 0x000fea0003800000 */
.L_x_23888:
        /* <DEDUP_REMOVED lines=16> */
.L_x_23894:
[----:B------:R-:W-:Y:S05]  /*19d20*/  BSYNC B3 ;  /* 0x0000000000037941 */ /* 0x000fea0003800000 */
.L_x_23893:
[C---:B------:R-:W-:Y:S01]  /*19d30*/  IMAD.HI.U32 R0, R226.reuse, -0x326172a9, RZ ;  /* 0xcd9e8d57e2007827 */ /* 0x040fe200078e00ff */
[----:B------:R-:W-:Y:S01]  /*19d40*/  LOP3.LUT R195, R195, UR5, R174, 0x96, !PT ;  /* 0x00000005c3c37c12 */ /* 0x000fe2000f8e96ae */
[----:B------:R-:W-:Y:S02]  /*19d50*/  UIADD3 UR30, UR4, -0x61c88647, URZ ;  /* 0x9e3779b9041e7890 */ /* 0x000fe4000fffe03f */
[----:B------:R-:W-:Y:S01]  /*19d60*/  IMAD R219, R226, -0x326172a9, RZ ;  /* 0xcd9e8d57e2db7824 */ /* 0x000fe200078e02ff */
[----:B------:R-:W-:Y:S01]  /*19d70*/  LOP3.LUT R0, R0, UR4, R223, 0x96, !PT ;  /* 0x0000000400007c12 */ /* 0x000fe2000f8e96df */
[----:B------:R-:W-:Y:S01]  /*19d80*/  IMAD.WIDE.U32 R194, R195, -0x326172a9, RZ ;  /* 0xcd9e8d57c3c27825 */ /* 0x000fe200078e00ff */
[----:B------:R-:W-:-:S03]  /*19d90*/  UIADD3 UR29, UR5, -0x4498517b, URZ ;  /* 0xbb67ae85051d7890 */ /* 0x000fc6000fffe03f */
        /* <DEDUP_REMOVED lines=39> */
.L_x_23892:
[----:B------:R-:W-:Y:S05]  /*1a010*/  BSYNC B2 ;  /* 0x0000000000027941 */ /* 0x000fea0003800000 */
.L_x_23891:
        /* <DEDUP_REMOVED lines=14> */
.L_x_23887:
[----:B------:R-:W-:Y:S05]  /*1a100*/  BSYNC B1 ;  /* 0x0000000000017941 */ /* 0x000fea0003800000 */
.L_x_23886:
[----:B------:R-:W-:Y:S01]  /*1a110*/  FADD.FTZ R194, RZ, R104 ;  /* 0x00000068ffc27221 */ /* 0x000fe20000010000 */
[----:B------:R-:W-:Y:S01]  /*1a120*/  IMAD.WIDE.U32 R196, R237, 0x20, R196 ;  /* 0x00000020edc47825 */ /* 0x000fe200078e00c4 */
[----:B------:R-:W-:Y:S01]  /*1a130*/  BSSY B1, `(.L_x_23895) ;  /* 0x0000057000017945 */ /* 0x000fe20003800000 */
[----:B------:R-:W-:Y:S02]  /*1a140*/  ISETP.NE.AND P0, PT, R227, RZ, PT ;  /* 0x000000ffe300720c */ /* 0x000fe40003f05270 */
        /* <DEDUP_REMOVED lines=85> */
.L_x_23896:
[----:B------:R-:W-:Y:S05]  /*1a6a0*/  BSYNC B1 ;  /* 0x0000000000017941 */ /* 0x000fea0003800000 */
.L_x_23895:
[----:B------:R-:W-:Y:S01]  /*1a6b0*/  UMOV UR29, 0xffffffff ;  /* 0xffffffff001d7882 */ /* 0x000fe20000000000 */
[----:B------:R-:W-:Y:S01]  /*1a6c0*/  SHF.R.S32.HI R230, RZ, 0x1f, R221 ;  /* 0x0000001fffe67819 */ /* 0x000fe200000114dd */
[----:B------:R-:W-:Y:S01]  /*1a6d0*/  FADD.FTZ R234, R234, R167 ;  /* 0x000000a7eaea7221 */ /* 0x000fe20000010000 */
[----:B------:R-:W-:Y:S06]  /*1a6e0*/  BRA.DIV UR29, `(.L_x_23897) ;  /* 0x000000221d307947 */ /* 0x000fec000b800000 */
        /* <DEDUP_REMOVED lines=149> */
.L_x_23912:
[----:B------:R-:W2:Y:S01]  /*1b040*/  @!P0 LDC.64 R194, c[0x0][0x250] ;  /* 0x00009400ffc28b82 */ /* 0x000ea20000000a00 */
[----:B-1----:R-:W-:Y:S01]  /*1b050*/  FADD.FTZ R235, R234, R231 ;  /* 0x000000e7eaeb7221 */ /* 0x002fe20000010000 */
[----:B------:R-:W-:Y:S01]  /*1b060*/  FMUL.FTZ R231, R229, R229 ;  /* 0x000000e5e5e77220 */ /* 0x000fe20000410000 */
[----:B------:R-:W-:Y:S01]  /*1b070*/  ISETP.NE.AND P1, PT, RZ, UR9, PT ;  /* 0x00000009ff007c0c */ /* 0x000fe2000bf25270 */
[----:B------:R-:W-:Y:S01]  /*1b080*/  BSSY B1, `(.L_x_23898) ;  /* 0x000016c000017945 */ /* 0x000fe20003800000 */
[----:B------:R-:W-:Y:S02]  /*1b090*/  FFMA.FTZ R228, R235, R228, UR12 ;  /* 0x0000000cebe47e23 */ /* 0x000fe400080100e4 */
[----:B------:R-:W-:Y:S01]  /*1b0a0*/  FSEL R231, R231, RZ, P1 ;  /* 0x000000ffe7e77208 */ /* 0x000fe20000800000 */
[----:B------:R-:W1:Y:S04]  /*1b0b0*/  @!P0 LDC.64 R196, c[0x0][0x258] ;  /* 0x00009600ffc48b82 */ /* 0x000e680000000a00 */
        /* <DEDUP_REMOVED lines=24> */
[C---:B------:R-:W-:Y:S01]  /*1b240*/  FADD.FTZ R154, -R195.reuse, R154 ;  /* 0x0000009ac39a7221 */ /* 0x040fe20000010100 */
[C---:B------:R-:W-:Y:S01]  /*1b250*/  FMUL.FTZ R120, R228.reuse, R117 ;  /* 0x00000075e4787220 */ /* 0x040fe20000410000 */
[C---:B------:R-:W-:Y:S01]  /*1b260*/  FMUL.FTZ R121, R228.reuse, R146 ;  /* 0x00000092e4797220 */ /* 0x040fe20000410000 */
[C---:B------:R-:W-:Y:S01]  /*1b270*/  FADD.FTZ R150, -R195.reuse, R150 ;  /* 0x00000096c3967221 */ /* 0x040fe20000010100 */
[----:B------:R-:W-:Y:S01]  /*1b280*/  FADD.FTZ R161, -R195, R161 ;  /* 0x000000a1c3a17221 */ /* 0x000fe20000010100 */
[----:B------:R-:W-:Y:S01]  /*1b290*/  PRMT R104, R59, 0x7632, R104 ;  /* 0x000076323b687816 */ /* 0x000fe20000000068 */
[C---:B------:R-:W-:Y:S01]  /*1b2a0*/  FMUL.FTZ R117, R228.reuse, R142 ;  /* 0x0000008ee4757220 */ /* 0x040fe20000410000 */
[C---:B------:R-:W-:Y:S01]  /*1b2b0*/  FMUL.FTZ R146, R228.reuse, R149 ;  /* 0x00000095e4927220 */ /* 0x040fe20000410000 */
[C---:B------:R-:W-:Y:S01]  /*1b2c0*/  FADD.FTZ R111, -R195.reuse, R111 ;  /* 0x0000006fc36f7221 */ /* 0x040fe20000010100 */
[C---:B------:R-:W-:Y:S01]  /*1b2d0*/  FADD.FTZ R153, -R195.reuse, R153 ;  /* 0x00000099c3997221 */ /* 0x040fe20000010100 */
[C---:B------:R-:W-:Y:S01]  /*1b2e0*/  FADD.FTZ R157, -R195.reuse, R157 ;  /* 0x0000009dc39d7221 */ /* 0x040fe20000010100 */
[----:B------:R-:W-:Y:S01]  /*1b2f0*/  FMUL.FTZ R142, R228, R145 ;  /* 0x00000091e48e7220 */ /* 0x000fe20000410000 */
[----:B------:R-:W-:Y:S01]  /*1b300*/  PRMT R149, R58, 0x7632, R149 ;  /* 0x000076323a957816 */ /* 0x000fe20000000095 */
[C---:B------:R-:W-:Y:S01]  /*1b310*/  FADD.FTZ R231, -R195.reuse, R108 ;  /* 0x0000006cc3e77221 */ /* 0x040fe20000010100 */
[C---:B------:R-:W-:Y:S01]  /*1b320*/  FADD.FTZ R109, -R195.reuse, R109 ;  /* 0x0000006dc36d7221 */ /* 0x040fe20000010100 */
[----:B------:R-:W-:Y:S01]  /*1b330*/  FADD.FTZ R251, -R195, R128 ;  /* 0x00000080c3fb7221 */ /* 0x000fe20000010100 */
[C---:B------:R-:W-:Y:S01]  /*1b340*/  FMUL.FTZ R230, R228.reuse, R129 ;  /* 0x00000081e4e67220 */ /* 0x040fe20000410000 */
[----:B------:R-:W-:Y:S01]  /*1b350*/  PRMT R145, R57, 0x7632, R145 ;  /* 0x0000763239917816 */ /* 0x000fe20000000091 */
[----:B------:R-:W-:Y:S01]  /*1b360*/  FADD.FTZ R107, -R195, R107 ;  /* 0x0000006bc36b7221 */ /* 0x000fe20000010100 */
[C---:B------:R-:W-:Y:S01]  /*1b370*/  FMUL.FTZ R128, R228.reuse, R125 ;  /* 0x0000007de4807220 */ /* 0x040fe20000410000 */
[----:B------:R-:W-:Y:S01]  /*1b380*/  FMUL.FTZ R129, R228, R154 ;  /* 0x0000009ae4817220 */ /* 0x000fe20000410000 */
[----:B------:R-:W-:-:S02]  /*1b390*/  IMAD R194, R233, R232, RZ ;  /* 0x000000e8e9c27224 */ /* 0x000fc400078e02ff */
[C---:B------:R-:W-:Y:S01]  /*1b3a0*/  FADD.FTZ R229, -R195.reuse, R106 ;  /* 0x0000006ac3e57221 */ /* 0x040fe20000010100 */
[C---:B------:R-:W-:Y:S01]  /*1b3b0*/  FMUL.FTZ R125, R228.reuse, R150 ;  /* 0x00000096e47d7220 */ /* 0x040fe20000410000 */
[----:B------:R-:W-:Y:S01]  /*1b3c0*/  FMUL.FTZ R154, R228, R161 ;  /* 0x000000a1e49a7220 */ /* 0x000fe20000410000 */
[----:B------:R-:W-:Y:S01]  /*1b3d0*/  SHF.L.U32 R104, R104, 0x10, RZ ;  /* 0x0000001068687819 */ /* 0x000fe200000006ff */
[C---:B------:R-:W-:Y:S01]  /*1b3e0*/  FADD.FTZ R233, -R195.reuse, R110 ;  /* 0x0000006ec3e97221 */ /* 0x040fe20000010100 */
[----:B------:R-:W-:Y:S01]  /*1b3f0*/  FADD.FTZ R235, -R195, R112 ;  /* 0x00000070c3eb7221 */ /* 0x000fe20000010100 */
[C---:B------:R-:W-:Y:S01]  /*1b400*/  FMUL.FTZ R111, R228.reuse, R111 ;  /* 0x0000006fe46f7220 */ /* 0x040fe20000410000 */
[C---:B------:R-:W-:Y:S01]  /*1b410*/  FMUL.FTZ R150, R228.reuse, R153 ;  /* 0x00000099e4967220 */ /* 0x040fe20000410000 */
[C---:B------:R-:W-:Y:S01]  /*1b420*/  FMUL.FTZ R232, R228.reuse, R157 ;  /* 0x0000009de4e87220 */ /* 0x040fe20000410000 */
[----:B------:R-:W-:Y:S01]  /*1b430*/  SHF.L.U32 R161, R149, 0x10, RZ ;  /* 0x0000001095a17819 */ /* 0x000fe200000006ff */
[C---:B------:R-:W-:Y:S01]  /*1b440*/  FMUL.FTZ R110, R228.reuse, R231 ;  /* 0x000000e7e46e7220 */ /* 0x040fe20000410000 */
[----:B------:R-:W-:Y:S01]  /*1b450*/  FMUL.FTZ R112, R228, R109 ;  /* 0x0000006de4707220 */ /* 0x000fe20000410000 */
        /* <DEDUP_REMOVED lines=8> */
[----:B------:R-:W-:Y:S01]  /*1b4e0*/  FFMA.FTZ R112, R107, R153, R176 ;  /* 0x000000996b707223 */ /* 0x000fe200000100b0 */
[----:B------:R-:W-:Y:S01]  /*1b4f0*/  PRMT R157, R55, 0x7632, R157 ;  /* 0x00007632379d7816 */ /* 0x000fe2000000009d */
[C---:B------:R-:W-:Y:S01]  /*1b500*/  FADD.FTZ R105, -R195.reuse, R105 ;  /* 0x00000069c3697221 */ /* 0x040fe20000010100 */
[----:B------:R-:W-:Y:S01]  /*1b510*/  FADD.FTZ R119, -R195, R119 ;  /* 0x00000077c3777221 */ /* 0x000fe20000010100 */
[----:B------:R-:W-:Y:S01]  /*1b520*/  PRMT R145, R56, 0x7632, R145 ;  /* 0x0000763238917816 */ /* 0x000fe20000000091 */
[----:B------:R-:W-:Y:S01]  /*1b530*/  FFMA.FTZ R229, R229, R149, R172 ;  /* 0x00000095e5e57223 */ /* 0x000fe200000100ac */
[----:B------:R-:W-:Y:S01]  /*1b540*/  SHF.R.S32.HI R107, RZ, 0x1f, R194 ;  /* 0x0000001fff6b7819 */ /* 0x000fe200000114c2 */
[----:B------:R-:W-:Y:S01]  /*1b550*/  FADD.FTZ R130, -R195, R130 ;  /* 0x00000082c3827221 */ /* 0x000fe20000010100 */
[----:B------:R-:W-:Y:S01]  /*1b560*/  FMUL.FTZ R106, R228, R197 ;  /* 0x000000c5e46a7220 */ /* 0x000fe20000410000 */
[----:B------:R-:W-:-:S02]  /*1b570*/  IMAD.U32 R149, R56, 0x10000, RZ ;  /* 0x0001000038957824 */ /* 0x000fc400078e00ff */
[C---:B------:R-:W-:Y:S01]  /*1b580*/  FADD.FTZ R133, -R195.reuse, R133 ;  /* 0x00000085c3857221 */ /* 0x040fe20000010100 */
[----:B------:R-:W-:Y:S01]  /*1b590*/  FADD.FTZ R162, -R195, R162 ;  /* 0x000000a2c3a27221 */ /* 0x000fe20000010100 */
[----:B------:R-:W-:Y:S01]  /*1b5a0*/  SHF.L.U32 R157, R157, 0x10, RZ ;  /* 0x000000109d9d7819 */ /* 0x000fe200000006ff */
[C---:B------:R-:W-:Y:S01]  /*1b5b0*/  FMUL.FTZ R108, R228.reuse, R105 ;  /* 0x00000069e46c7220 */ /* 0x040fe20000410000 */
[C---:B------:R-:W-:Y:S01]  /*1b5c0*/  FMUL.FTZ R119, R228.reuse, R119 ;  /* 0x00000077e4777220 */ /* 0x040fe20000410000 */
[----:B------:R-:W-:Y:S01]  /*1b5d0*/  SHF.L.U32 R153, R145, 0x10, RZ ;  /* 0x0000001091997819 */ /* 0x000fe200000006ff */
[----:B------:R-:W-:Y:S01]  /*1b5e0*/  FADD.FTZ R239, -R195, R116 ;  /* 0x00000074c3ef7221 */ /* 0x000fe20000010100 */
[----:B------:R-:W-:Y:S01]  /*1b5f0*/  LEA.HI R194, R107, R194, RZ, 0x3 ;  /* 0x000000c26bc27211 */ /* 0x000fe200078f18ff */
[----:B------:R-:W-:Y:S01]  /*1b600*/  FMUL.FTZ R105, R228, R130 ;  /* 0x00000082e4697220 */ /* 0x000fe20000410000 */
[----:B------:R-:W-:Y:S01]  /*1b610*/  FFMA.FTZ R145, R106, R149, R173 ;  /* 0x000000956a917223 */ /* 0x000fe200000100ad */
[----:B------:R-:W-:Y:S01]  /*1b620*/  PRMT R107, R54, 0x7632, R107 ;  /* 0x00007632366b7816 */ /* 0x000fe2000000006b */
[C---:B------:R-:W-:Y:S01]  /*1b630*/  FMUL.FTZ R130, R228.reuse, R133 ;  /* 0x00000085e4827220 */ /* 0x040fe20000410000 */
[----:B------:R-:W-:Y:S01]  /*1b640*/  PRMT R106, R53, 0x7632, R106 ;  /* 0x00007632356a7816 */ /* 0x000fe2000000006a */
[C---:B------:R-:W-:Y:S01]  /*1b650*/  FADD.FTZ R115, -R195.reuse, R115 ;  /* 0x00000073c3737221 */ /* 0x040fe20000010100 */
[C---:B------:R-:W-:Y:S01]  /*1b660*/  FMUL.FTZ R133, R228.reuse, R162 ;  /* 0x000000a2e4857220 */ /* 0x040fe20000410000 */
[----:B------:R-:W-:Y:S01]  /*1b670*/  FADD.FTZ R241, -R195, R118 ;  /* 0x00000076c3f17221 */ /* 0x000fe20000010100 */
[----:B------:R-:W-:Y:S01]  /*1b680*/  FFMA.FTZ R162, R119, R157, R182 ;  /* 0x0000009d77a27223 */ /* 0x000fe200000100b6 */
[----:B------:R-:W-:Y:S01]  /*1b690*/  FMUL.FTZ R118, R228, R239 ;  /* 0x000000efe4767220 */ /* 0x000fe20000410000 */
[----:B------:R-:W-:Y:S01]  /*1b6a0*/  FFMA.FTZ R108, R108, R153, R175 ;  /* 0x000000996c6c7223 */ /* 0x000fe200000100af */
[----:B------:R-:W-:Y:S01]  /*1b6b0*/  IMAD.U32 R149, R54, 0x10000, RZ ;  /* 0x0001000036957824 */ /* 0x000fe200078e00ff */
[----:B------:R-:W-:Y:S01]  /*1b6c0*/  SHF.L.U32 R157, R107, 0x10, RZ ;  /* 0x000000106b9d7819 */ /* 0x000fe200000006ff */
[----:B------:R-:W-:Y:S01]  /*1b6d0*/  FMUL.FTZ R115, R228, R115 ;  /* 0x00000073e4737220 */ /* 0x000fe20000410000 */
[----:B------:R-:W-:Y:S01]  /*1b6e0*/  SHF.L.U32 R153, R106, 0x10, RZ ;  /* 0x000000106a997819 */ /* 0x000fe200000006ff */
[C---:B------:R-:W-:Y:S01]  /*1b6f0*/  FADD.FTZ R113, -R195.reuse, R113 ;  /* 0x00000071c3717221 */ /* 0x040fe20000010100 */
[C---:B------:R-:W-:Y:S01]  /*1b700*/  FADD.FTZ R237, -R195.reuse, R114 ;  /* 0x00000072c3ed7221 */ /* 0x040fe20000010100 */
[----:B------:R-:W-:Y:S01]  /*1b710*/  PRMT R106, R52, 0x7632, R106 ;  /* 0x00007632346a7816 */ /* 0x000fe2000000006a */
[----:B------:R-:W-:Y:S01]  /*1b720*/  FADD.FTZ R138, -R195, R138 ;  /* 0x0000008ac38a7221 */ /* 0x000fe20000010100 */
[----:B------:R-:W-:Y:S01]  /*1b730*/  FMUL.FTZ R114, R228, R235 ;  /* 0x000000ebe4727220 */ /* 0x000fe20000410000 */
[----:B------:R-:W-:Y:S01]  /*1b740*/  FFMA.FTZ R118, R118, R149, R27 ;  /* 0x0000009576767223 */ /* 0x000fe2000001001b */
[----:B------:R-:W-:-:S02]  /*1b750*/  IMAD.U32 R107, R52, 0x10000, RZ ;  /* 0x00010000346b7824 */ /* 0x000fc400078e00ff */
[C---:B------:R-:W-:Y:S01]  /*1b760*/  FADD.FTZ R141, -R195.reuse, R141 ;  /* 0x0000008dc38d7221 */ /* 0x040fe20000010100 */
[----:B------:R-:W-:Y:S01]  /*1b770*/  FFMA.FTZ R149, R120, R157, R181 ;  /* 0x0000009d78957223 */ /* 0x000fe200000100b5 */
[----:B------:R-:W-:Y:S01]  /*1b780*/  FADD.FTZ R166, -R195, R166 ;  /* 0x000000a6c3a67221 */ /* 0x000fe20000010100 */
[----:B------:R-:W-:Y:S01]  /*1b790*/  FFMA.FTZ R120, R115, R153, R180 ;  /* 0x0000009973787223 */ /* 0x000fe200000100b4 */
[C---:B------:R-:W-:Y:S01]  /*1b7a0*/  FMUL.FTZ R116, R228.reuse, R113 ;  /* 0x00000071e4747220 */ /* 0x040fe20000410000 */
[----:B------:R-:W-:Y:S01]  /*1b7b0*/  PRMT R115, R51, 0x7632, R115 ;  /* 0x0000763233737816 */ /* 0x000fe20000000073 */
[----:B------:R-:W-:Y:S01]  /*1b7c0*/  FMUL.FTZ R113, R228, R138 ;  /* 0x0000008ae4717220 */ /* 0x000fe20000410000 */
[----:B------:R-:W-:Y:S01]  /*1b7d0*/  SHF.L.U32 R106, R106, 0x10, RZ ;  /* 0x000000106a6a7819 */ /* 0x000fe200000006ff */
[----:B------:R-:W-:Y:S01]  /*1b7e0*/  FFMA.FTZ R114, R114, R107, R169 ;  /* 0x0000006b72727223 */ /* 0x000fe200000100a9 */
[----:B------:R-:W-:Y:S01]  /*1b7f0*/  FMUL.FTZ R138, R228, R141 ;  /* 0x0000008de48a7220 */ /* 0x000fe20000410000 */
[----:B------:R-:W-:Y:S01]  /*1b800*/  PRMT R107, R50, 0x7632, R107 ;  /* 0x00007632326b7816 */ /* 0x000fe2000000006b */
[----:B------:R-:W-:Y:S01]  /*1b810*/  FMUL.FTZ R141, R228, R166 ;  /* 0x000000a6e48d7220 */ /* 0x000fe20000410000 */
[----:B------:R-:W-:Y:S01]  /*1b820*/  SHF.L.U32 R166, R115, 0x10, RZ ;  /* 0x0000001073a67819 */ /* 0x000fe200000006ff */
[----:B------:R-:W-:Y:S01]  /*1b830*/  FFMA.FTZ R115, R116, R106, R179 ;  /* 0x0000006a74737223 */ /* 0x000fe200000100b3 */
[----:B------:R-:W-:Y:S01]  /*1b840*/  FADD.FTZ R127, -R195, R127 ;  /* 0x0000007fc37f7221 */ /* 0x000fe20000010100 */
[C---:B------:R-:W-:Y:S01]  /*1b850*/  FMUL.FTZ R237, R228.reuse, R237 ;  /* 0x000000ede4ed7220 */ /* 0x040fe20000410000 */
[----:B------:R-:W-:Y:S01]  /*1b860*/  IMAD.U32 R119, R53, 0x10000, RZ ;  /* 0x0001000035777824 */ /* 0x000fe200078e00ff */
[----:B------:R-:W-:Y:S01]  /*1b870*/  SHF.L.U32 R106, R107, 0x10, RZ ;  /* 0x000000106b6a7819 */ /* 0x000fe200000006ff */
[----:B------:R-:W-:Y:S01]  /*1b880*/  FADD.FTZ R245, -R195, R122 ;  /* 0x0000007ac3f57221 */ /* 0x000fe20000010100 */
[----:B------:R-:W-:Y:S01]  /*1b890*/  PRMT R107, R49, 0x7632, R107 ;  /* 0x00007632316b7816 */ /* 0x000fe2000000006b */
[C---:B------:R-:W-:Y:S01]  /*1b8a0*/  FADD.FTZ R123, -R195.reuse, R123 ;  /* 0x0000007bc37b7221 */ /* 0x040fe20000010100 */
[----:B------:R-:W-:Y:S01]  /*1b8b0*/  FADD.FTZ R249, -R195, R126 ;  /* 0x0000007ec3f97221 */ /* 0x000fe20000010100 */
[C---:B------:R-:W-:Y:S01]  /*1b8c0*/  FMUL.FTZ R127, R228.reuse, R127 ;  /* 0x0000007fe47f7220 */ /* 0x040fe20000410000 */
[----:B------:R-:W-:Y:S01]  /*1b8d0*/  FFMA.FTZ R237, R237, R119, R168 ;  /* 0x00000077eded7223 */ /* 0x000fe200000100a8 */
[C---:B------:R-:W-:Y:S01]  /*1b8e0*/  FMUL.FTZ R245, R228.reuse, R245 ;  /* 0x000000f5e4f57220 */ /* 0x040fe20000410000 */
[----:B------:R-:W-:Y:S01]  /*1b8f0*/  FMUL.FTZ R126, R228, R247 ;  /* 0x000000f7e47e7220 */ /* 0x000fe20000410000 */
[----:B------:R-:W-:Y:S01]  /*1b900*/  IMAD.U32 R119, R50, 0x10000, RZ ;  /* 0x0001000032777824 */ /* 0x000fe200078e00ff */
[----:B------:R-:W-:Y:S01]  /*1b910*/  SHF.L.U32 R107, R107, 0x10, RZ ;  /* 0x000000106b6b7819 */ /* 0x000fe200000006ff */
[----:B------:R-:W-:-:S02]  /*1b920*/  IMAD.U32 R116, R49, 0x10000, RZ ;  /* 0x0001000031747824 */ /* 0x000fc400078e00ff */
[C---:B------:R-:W-:Y:S01]  /*1b930*/  FADD.FTZ R134, -R195.reuse, R134 ;  /* 0x00000086c3867221 */ /* 0x040fe20000010100 */
[----:B------:R-:W-:Y:S01]  /*1b940*/  FMUL.FTZ R123, R228, R123 ;  /* 0x0000007be47b7220 */ /* 0x000fe20000410000 */
[C---:B------:R-:W-:Y:S01]  /*1b950*/  FADD.FTZ R137, -R195.reuse, R137 ;  /* 0x00000089c3897221 */ /* 0x040fe20000010100 */
[----:B------:R-:W-:Y:S01]  /*1b960*/  FADD.FTZ R158, -R195, R158 ;  /* 0x0000009ec39e7221 */ /* 0x000fe20000010100 */
        /* <DEDUP_REMOVED lines=23> */
[----:B------:R-:W-:Y:S01]  /*1bae0*/  FFMA.FTZ R245, R245, R116, R24 ;  /* 0x00000074f5f57223 */ /* 0x000fe20000010018 */
[----:B------:R-:W-:Y:S01]  /*1baf0*/  FMUL.FTZ R109, R228, R134 ;  /* 0x00000086e46d7220 */ /* 0x000fe20000410000 */
[----:B------:R-:W-:-:S02]  /*1bb00*/  IMAD.U32 R119, R47, 0x10000, RZ ;  /* 0x000100002f777824 */ /* 0x000fc400078e00ff */
[----:B------:R-:W-:Y:S01]  /*1bb10*/  FFMA.FTZ R128, R123, R107, R184 ;  /* 0x0000006b7b807223 */ /* 0x000fe200000100b8 */
[----:B------:R-:W-:Y:S01]  /*1bb20*/  PRMT R116, R47, 0x7632, R116 ;  /* 0x000076322f747816 */ /* 0x000fe20000000074 */
[----:B------:R-:W-:Y:S01]  /*1bb30*/  FMUL.FTZ R134, R228, R137 ;  /* 0x00000089e4867220 */ /* 0x000fe20000410000 */
[----:B------:R-:W-:Y:S01]  /*1bb40*/  PRMT R106, R48, 0x7632, R106 ;  /* 0x00007632306a7816 */ /* 0x000fe2000000006a */
        /* <DEDUP_REMOVED lines=28> */
[----:B------:R-:W-:Y:S01]  /*1bd10*/  SHF.L.U32 R228, R116, 0x10, RZ ;  /* 0x0000001074e47819 */ /* 0x000fe200000006ff */
[----:B------:R-:W-:Y:S01]  /*1bd20*/  IMAD.U32 R116, R46, 0x10000, RZ ;  /* 0x000100002e747824 */ /* 0x000fe200078e00ff */
[----:B------:R-:W-:Y:S01]  /*1bd30*/  SHF.L.U32 R106, R106, 0x10, RZ ;  /* 0x000000106a6a7819 */ /* 0x000fe200000006ff */
[----:B------:R-:W-:Y:S01]  /*1bd40*/  IMAD.U32 R161, R55, 0x10000, RZ ;  /* 0x0001000037a17824 */ /* 0x000fe200078e00ff */
[----:B------:R-:W-:Y:S01]  /*1bd50*/  SHF.L.U32 R119, R107, 0x10, RZ ;  /* 0x000000106b777819 */ /* 0x000fe200000006ff */
[----:B------:R-:W-:-:S02]  /*1bd60*/  IMAD.U32 R107, R45, 0x10000, RZ ;  /* 0x000100002d6b7824 */ /* 0x000fc400078e00ff */
[----:B------:R-:W-:Y:S01]  /*1bd70*/  FFMA.FTZ R228, R135, R228, R190 ;  /* 0x000000e487e47223 */ /* 0x000fe200000100be */
[----:B------:R-:W-:Y:S01]  /*1bd80*/  FFMA.FTZ R124, R124, R106, R183 ;  /* 0x0000006a7c7c7223 */ /* 0x000fe200000100b7 */
[----:B------:R-:W-:Y:S01]  /*1bd90*/  PRMT R106, R45, 0x7632, R106 ;  /* 0x000076322d6a7816 */ /* 0x000fe2000000006a */
[----:B------:R-:W-:Y:S01]  /*1bda0*/  FFMA.FTZ R135, R130, R119, R189 ;  /* 0x0000007782877223 */ /* 0x000fe200000100bd */
        /* <DEDUP_REMOVED lines=10> */
[----:B------:R-:W-:-:S02]  /*1be50*/  IMAD.U32 R106, R42, 0x10000, RZ ;  /* 0x000100002a6a7824 */ /* 0x000fc400078e00ff */
[----:B------:R-:W-:Y:S01]  /*1be60*/  FFMA.FTZ R131, R131, R116, R188 ;  /* 0x0000007483837223 */ /* 0x000fe200000100bc */
[----:B------:R-:W-:Y:S01]  /*1be70*/  FFMA.FTZ R157, R230, R105, R187 ;  /* 0x00000069e69d7223 */ /* 0x000fe200000100bb */
[----:B------:R-:W-:Y:S01]  /*1be80*/  PRMT R105, R42, 0x7632, R105 ;  /* 0x000076322a697816 */ /* 0x000fe20000000069 */
[----:B------:R-:W-:Y:S01]  /*1be90*/  FFMA.FTZ R230, R143, R107, R198 ;  /* 0x0000006b8fe67223 */ /* 0x000fe200000100c6 */
[----:B------:R-:W-:Y:S01]  /*1bea0*/  FFMA.FTZ R140, R140, R106, R15 ;  /* 0x0000006a8c8c7223 */ /* 0x000fe2000001000f */
[C---:B------:R-:W-:Y:S01]  /*1beb0*/  PRMT R106, R41.reuse, 0x7632, R106 ;  /* 0x00007632296a7816 */ /* 0x040fe2000000006a */
[----:B------:R-:W-:Y:S01]  /*1bec0*/  IMAD.U32 R107, R41, 0x10000, RZ ;  /* 0x00010000296b7824 */ /* 0x000fe200078e00ff */
[----:B------:R-:W-:Y:S01]  /*1bed0*/  SHF.L.U32 R143, R105, 0x10, RZ ;  /* 0x00000010698f7819 */ /* 0x000fe200000006ff */
[----:B0-----:R-:W0:Y:S01]  /*1bee0*/  LDC.64 R234, c[0x0][0x2b8] ;  /* 0x0000ae00ffea7b82 */ /* 0x001e220000000a00 */
[----:B------:R-:W-:Y:S01]  /*1bef0*/  PRMT R105, R40, 0x7632, R105 ;  /* 0x0000763228697816 */ /* 0x000fe20000000069 */
[----:B------:R-:W-:Y:S01]  /*1bf00*/  FFMA.FTZ R113, R113, R107, R16 ;  /* 0x0000006b71717223 */ /* 0x000fe20000010010 */
[----:B------:R-:W-:Y:S01]  /*1bf10*/  SHF.L.U32 R116, R106, 0x10, RZ ;  /* 0x000000106a747819 */ /* 0x000fe200000006ff */
[----:B------:R-:W-:Y:S01]  /*1bf20*/  IMAD.U32 R106, R40, 0x10000, RZ ;  /* 0x00010000286a7824 */ /* 0x000fe200078e00ff */
[----:B------:R-:W-:Y:S01]  /*1bf30*/  SHF.L.U32 R105, R105, 0x10, RZ ;  /* 0x0000001069697819 */ /* 0x000fe200000006ff */
[----:B------:R-:W-:Y:S01]  /*1bf40*/  FFMA.FTZ R143, R138, R143, R193 ;  /* 0x0000008f8a8f7223 */ /* 0x000fe200000100c1 */
[----:B------:R-:W-:-:S02]  /*1bf50*/  IMAD.U32 R107, R39, 0x10000, RZ ;  /* 0x00010000276b7824 */ /* 0x000fc400078e00ff */
        /* <DEDUP_REMOVED lines=9> */
[----:B------:R-:W-:Y:S01]  /*1bff0*/  IMAD.U32 R105, R37, 0x10000, RZ ;  /* 0x0001000025697824 */ /* 0x000fe200078e00ff */
[----:B------:R-:W-:Y:S01]  /*1c000*/  PRMT R116, R35, 0x7632, R116 ;  /* 0x0000763223747816 */ /* 0x000fe20000000074 */
[----:B------:R-:W-:Y:S01]  /*1c010*/  FFMA.FTZ R134, R151, R134, R202 ;  /* 0x0000008697867223 */ /* 0x000fe200000100ca */
[----:B------:R-:W-:Y:S01]  /*1c020*/  FFMA.FTZ R148, R148, R106, R11 ;  /* 0x0000006a94947223 */ /* 0x000fe2000001000b */
[----:B------:R-:W-:Y:S01]  /*1c030*/  FFMA.FTZ R151, R146, R107, R201 ;  /* 0x0000006b92977223 */ /* 0x000fe200000100c9 */
[----:B------:R-:W-:Y:S01]  /*1c040*/  FFMA.FTZ R146, R121, R105, R12 ;  /* 0x0000006979927223 */ /* 0x000fe2000001000c */
[----:B------:R-:W-:Y:S01]  /*1c050*/  PRMT R106, R37, 0x7632, R106 ;  /* 0x00007632256a7816 */ /* 0x000fe2000000006a */
[----:B------:R-:W-:Y:S01]  /*1c060*/  IMAD.U32 R161, R43, 0x10000, RZ ;  /* 0x000100002ba17824 */ /* 0x000fe200078e00ff */
[----:B------:R-:W-:Y:S01]  /*1c070*/  PRMT R105, R36, 0x7632, R105 ;  /* 0x0000763224697816 */ /* 0x000fe20000000069 */
        /* <DEDUP_REMOVED lines=11> */
[----:B------:R-:W-:Y:S01]  /*1c130*/  FFMA.FTZ R142, R159, R116, R206 ;  /* 0x000000749f8e7223 */ /* 0x000fe200000100ce */
[----:B------:R-:W-:Y:S01]  /*1c140*/  SHF.L.U32 R159, R106, 0x10, RZ ;  /* 0x000000106a9f7819 */ /* 0x000fe200000006ff */
[----:B------:R-:W-:Y:S01]  /*1c150*/  IMAD.U32 R106, R33, 0x10000, RZ ;  /* 0x00010000216a7824 */ /* 0x000fe200078e00ff */
[----:B------:R-:W-:Y:S01]  /*1c160*/  SHF.L.U32 R107, R105, 0x10, RZ ;  /* 0x00000010696b7819 */ /* 0x000fe200000006ff */
[----:B------:R-:W-:-:S02]  /*1c170*/  IMAD.U32 R105, R32, 0x10000, RZ ;  /* 0x0001000020697824 */ /* 0x000fc400078e00ff */
[----:B------:R-:W-:Y:S01]  /*1c180*/  FFMA.FTZ R195, R233, R195, R170 ;  /* 0x000000c3e9c37223 */ /* 0x000fe200000100aa */
[----:B------:R-:W-:Y:S01]  /*1c190*/  FFMA.FTZ R159, R232, R159, R205 ;  /* 0x0000009fe89f7223 */ /* 0x000fe200000100cd */
[----:B------:R-:W-:Y:S02]  /*1c1a0*/  IMAD.U32 R117, R35, 0x10000, RZ ;  /* 0x0001000023757824 */ /* 0x000fe400078e00ff */
[----:B------:R-:W-:Y:S01]  /*1c1b0*/  FFMA.FTZ R152, R152, R105, R9 ;  /* 0x0000006998987223 */ /* 0x000fe20000010009 */
        /* <DEDUP_REMOVED lines=10> */
[----:B------:R-:W-:Y:S01]  /*1c260*/  IMAD.U32 R107, R30, 0x10000, RZ ;  /* 0x000100001e6b7824 */ /* 0x000fe200078e00ff */
[----:B------:R-:W-:Y:S01]  /*1c270*/  SHF.L.U32 R106, R106, 0x10, RZ ;  /* 0x000000106a6a7819 */ /* 0x000fe200000006ff */
        /* <DEDUP_REMOVED lines=8> */
[----:B------:R-:W-:Y:S01]  /*1c300*/  IMAD.U32 R153, R48, 0x10000, RZ ;  /* 0x0001000030997824 */ /* 0x000fe200078e00ff */
[----:B------:R-:W-:Y:S01]  /*1c310*/  PRMT R110, R29, 0x7632, R110 ;  /* 0x000076321d6e7816 */ /* 0x000fe2000000006e */
[----:B------:R-:W-:Y:S01]  /*1c320*/  IMAD.U32 R116, R31, 0x10000, RZ ;  /* 0x000100001f747824 */ /* 0x000fe200078e00ff */
[----:B------:R-:W-:Y:S01]  /*1c330*/  LEA.HI.SX32 R195, R194, R227, 0x1d ;  /* 0x000000e3c2c37211 */ /* 0x000fe200078feaff */
[----:B------:R-:W-:Y:S01]  /*1c340*/  FFMA.FTZ R153, R122, R153, R25 ;  /* 0x000000997a997223 */ /* 0x000fe20000010019 */
[----:B------:R-:W-:Y:S01]  /*1c350*/  SHF.L.U32 R158, R110, 0x10, RZ ;  /* 0x000000106e9e7819 */ /* 0x000fe200000006ff */
[----:B------:R-:W-:Y:S01]  /*1c360*/  FFMA.FTZ R141, R141, R116, R2 ;  /* 0x000000748d8d7223 */ /* 0x000fe20000010002 */
[----:B------:R-:W-:Y:S01]  /*1c370*/  F2FP.BF16.F32.PACK_AB R105, R112, R229 ;  /* 0x000000e57069723e */ /* 0x000fe200000010ff */
[----:B0-----:R-:W-:Y:S01]  /*1c380*/  IMAD.WIDE.U32 R110, R195, 0x10, R234 ;  /* 0x00000010c36e7825 */ /* 0x001fe200078e00ea */
[----:B------:R-:W-:-:S03]  /*1c390*/  F2FP.BF16.F32.PACK_AB R104, R108, R145 ;  /* 0x000000916c68723e */ /* 0x000fc600000010ff */
[----:B------:R-:W-:Y:S01]  /*1c3a0*/  FFMA.FTZ R158, R163, R158, R208 ;  /* 0x0000009ea39e7223 */ /* 0x000fe200000100d0 */
[----:B------:R-:W-:Y:S01]  /*1c3b0*/  PRMT R108, R28, 0x7632, R108 ;  /* 0x000076321c6c7816 */ /* 0x000fe2000000006c */
[----:B------:R-:W-:Y:S01]  /*1c3c0*/  IMAD.U32 R116, R29, 0x10000, RZ ;  /* 0x000100001d747824 */ /* 0x000fe200078e00ff */
[----:B------:R-:W-:Y:S01]  /*1c3d0*/  F2FP.BF16.F32.PACK_AB R119, R162, R241 ;  /* 0x000000f1a277723e */ /* 0x000fe200000010ff */
[----:B------:R0:W-:Y:S01]  /*1c3e0*/  STG.E.128 desc[UR6][R110.64], R104 ;  /* 0x000000686e007986 */ /* 0x0001e2000c101d06 */
[----:B------:R-:W-:Y:S01]  /*1c3f0*/  F2FP.BF16.F32.PACK_AB R122, R127, R126 ;  /* 0x0000007e7f7a723e */ /* 0x000fe200000010ff */
[C---:B------:R-:W-:Y:S01]  /*1c400*/  VIADD R241, R195.reuse, 0x20 ;  /* 0x00000020c3f17836 */ /* 0x040fe20000000000 */
[----:B------:R-:W-:Y:S01]  /*1c410*/  F2FP.BF16.F32.PACK_AB R117, R120, R237 ;  /* 0x000000ed7875723e */ /* 0x000fe200000010ff */
[C---:B------:R-:W-:Y:S01]  /*1c420*/  VIADD R237, R195.reuse, 0x60 ;  /* 0x00000060c3ed7836 */ /* 0x040fe20000000000 */
[C---:B------:R-:W-:Y:S01]  /*1c430*/  IADD3 R239, R195.reuse, 0x40, RZ ;  /* 0x00000040c3ef7810 */ /* 0x040fe20007ffe0ff */
[C---:B------:R-:W-:Y:S01]  /*1c440*/  VIADD R163, R195.reuse, 0xa0 ;  /* 0x000000a0c3a37836 */ /* 0x040fe20000000000 */
[----:B------:R-:W-:Y:S01]  /*1c450*/  IADD3 R127, R195, 0xc0, RZ ;  /* 0x000000c0c37f7810 */ /* 0x000fe20007ffe0ff */
[----:B------:R-:W-:Y:S01]  /*1c460*/  IMAD.U32 R112, R28, 0x10000, RZ ;  /* 0x000100001c707824 */ /* 0x000fe200078e00ff */
[----:B------:R-:W-:Y:S01]  /*1c470*/  SHF.L.U32 R108, R108, 0x10, RZ ;  /* 0x000000106c6c7819 */ /* 0x000fe200000006ff */
[----:B------:R-:W-:Y:S01]  /*1c480*/  FFMA.FTZ R133, R133, R116, R4 ;  /* 0x0000007485857223 */ /* 0x000fe20000010004 */
[----:B------:R-:W-:Y:S01]  /*1c490*/  F2FP.BF16.F32.PACK_AB R118, R149, R118 ;  /* 0x000000769576723e */ /* 0x000fe200000010ff */
[----:B------:R-:W-:Y:S01]  /*1c4a0*/  IMAD.WIDE.U32 R240, R241, 0x10, R234 ;  /* 0x00000010f1f07825 */ /* 0x000fe200078e00ea */
[----:B------:R-:W-:-:S03]  /*1c4b0*/  F2FP.BF16.F32.PACK_AB R116, R115, R114 ;  /* 0x000000727374723e */ /* 0x000fc600000010ff */
[----:B------:R-:W-:Y:S01]  /*1c4c0*/  FFMA.FTZ R160, R160, R112, R5 ;  /* 0x00000070a0a07223 */ /* 0x000fe20000010005 */
[----:B------:R-:W-:Y:S01]  /*1c4d0*/  F2FP.BF16.F32.PACK_AB R123, R166, R249 ;  /* 0x000000f9a67b723e */ /* 0x000fe200000010ff */
[----:B------:R-:W-:Y:S01]  /*1c4e0*/  IMAD.WIDE.U32 R238, R239, 0x10, R234 ;  /* 0x00000010efee7825 */ /* 0x000fe200078e00ea */
[----:B------:R-:W-:-:S03]  /*1c4f0*/  F2FP.BF16.F32.PACK_AB R121, R128, R245 ;  /* 0x000000f58079723e */ /* 0x000fc600000010ff */
[----:B------:R-:W-:Y:S01]  /*1c500*/  FFMA.FTZ R145, R154, R108, R207 ;  /* 0x0000006c9a917223 */ /* 0x000fe200000100cf */
[C---:B0-----:R-:W-:Y:S01]  /*1c510*/  IADD3 R105, R195.reuse, 0x80, RZ ;  /* 0x00000080c3697810 */ /* 0x041fe20007ffe0ff */
[----:B------:R-:W-:Y:S01]  /*1c520*/  VIADD R107, R195, 0xe0 ;  /* 0x000000e0c36b7836 */ /* 0x000fe20000000000 */
        /* <DEDUP_REMOVED lines=27> */
[----:B-1----:R-:W-:Y:S02]  /*1c6e0*/  F2FP.BF16.F32.PACK_AB R123, R150, R141 ;  /* 0x0000008d967b723e */ /* 0x002fe400000010ff */
[----:B------:R-:W-:Y:S01]  /*1c6f0*/  F2FP.BF16.F32.PACK_AB R122, R167, R164 ;  /* 0x000000a4a77a723e */ /* 0x000fe200000010ff */
[----:B------:R2:W-:Y:S01]  /*1c700*/  STG.E.128 desc[UR6][R126.64], R116 ;  /* 0x000000747e007986 */ /* 0x0005e2000c101d06 */
[----:B------:R-:W-:-:S02]  /*1c710*/  F2FP.BF16.F32.PACK_AB R121, R158, R133 ;  /* 0x000000859e79723e */ /* 0x000fc400000010ff */
[----:B------:R-:W-:-:S05]  /*1c720*/  F2FP.BF16.F32.PACK_AB R120, R145, R160 ;  /* 0x000000a09178723e */ /* 0x000fca00000010ff */
[----:B------:R2:W-:Y:S02]  /*1c730*/  STG.E.128 desc[UR6][R234.64], R120 ;  /* 0x00000078ea007986 */ /* 0x0005e4000c101d06 */
.L_x_23899:
[----:B------:R-:W-:Y:S05]  /*1c740*/  BSYNC B1 ;  /* 0x0000000000017941 */ /* 0x000fea0003800000 */
.L_x_23898:
[----:B--2---:R-:W1:Y:S02]  /*1c750*/  LDC.64 R104, c[0x0][0x210] ;  /* 0x00008400ff687b82 */ /* 0x004e640000000a00 */
[----:B-1----:R-:W-:-:S04]  /*1c760*/  LEA R221, R104, R221, 0x2 ;  /* 0x000000dd68dd7211 */ /* 0x002fc800078e10ff */
[----:B------:R-:W-:-:S13]  /*1c770*/  ISETP.GE.AND P0, PT, R221, R105, PT ;  /* 0x00000069dd00720c */ /* 0x000fda0003f06270 */
[----:B------:R-:W-:Y:S05]  /*1c780*/  @!P0 BRA `(.L_x_23900) ;  /* 0xfffffe4400f88947 */ /* 0x000fea000383ffff */
[----:B------:R-:W-:Y:S05]  /*1c790*/  BSYNC B0 ;  /* 0x0000000000007941 */ /* 0x000fea0003800000 */
.L_x_23304:
[----:B------:R-:W-:Y:S05]  /*1c7a0*/  EXIT ;  /* 0x000000000000794d */ /* 0x000fea0003800000 */
.L_x_23897:
[----:B------:R-:W-:Y:S01]  /*1c7b0*/  HFMA2.MMA R237, -RZ, RZ, 0, 5.9604644775390625e-08 ;  /* 0x00000001ffed7435 */ /* 0x000fe200000001ff */
[----:B------:R-:W-:Y:S01]  /*1c7c0*/  BSSY B1, `(.L_x_23901) ;  /* 0x0000007000017945 */ /* 0x000fe20003800000 */
[----:B------:R-:W-:Y:S01]  /*1c7d0*/  IMAD.MOV.U32 R238, RZ, RZ, R234 ;  /* 0x000000ffffee7224 */ /* 0x000fe200078e00ea */
[----:B------:R-:W-:Y:S01]  /*1c7e0*/  MOV R235, 0xffffffff ;  /* 0xffffffff00eb7802 */ /* 0x000fe20000000f00 */
[----:B------:R-:W-:-:S07]  /*1c7f0*/  IMAD.MOV.U32 R240, RZ, RZ, 0x1f ;  /* 0x0000001ffff07424 */ /* 0x000fce00078e00ff */
[----:B0-----:R-:W-:Y:S05]  /*1c800*/  WARPSYNC.COLLECTIVE R235, `(.L_x_23902) ;  /* 0x00000000eb087348 */ /* 0x001fea0003c00000 */
[----:B------:R1:W2:Y:S02]  /*1c810*/  SHFL.BFLY P1, R236, R238, R237, R240 ;  /* 0x0c0000edeeec7389 */ /* 0x0002a400000200f0 */
[----:B012---:R-:W-:Y:S01]  /*1c820*/  ENDCOLLECTIVE ;  /* 0x000000000000791b */ /* 0x007fe20003800000 */
.L_x_23902:
[----:B------:R-:W-:Y:S05]  /*1c830*/  BSYNC B1 ;  /* 0x0000000000017941 */ /* 0x000fea0003800000 */
.L_x_23901:
        /* <DEDUP_REMOVED lines=10> */
.L_x_23903:
[----:B------:R-:W-:Y:S01]  /*1c8e0*/  HFMA2.MMA R237, -RZ, RZ, 0, 2.384185791015625e-07 ;  /* 0x00000004ffed7435 */ /* 0x000fe200000001ff */
[----:B------:R-:W-:-:S05]  /*1c8f0*/  MOV R194, R236 ;  /* 0x000000ec00c27202 */ /* 0x000fca0000000f00 */
[----:B------:R-:W-:-:S04]  /*1c900*/  FADD.FTZ R196, R195, R194 ;  /* 0x000000c2c3c47221 */ /* 0x000fc80000010000 */
[----:B------:R-:W-:-:S07]  /*1c910*/  IMAD.MOV.U32 R238, RZ, RZ, R196 ;  /* 0x000000ffffee7224 */ /* 0x000fce00078e00c4 */
[----:B------:R-:W-:Y:S05]  /*1c920*/  WARPSYNC.COLLECTIVE R235, `(.L_x_23904) ;  /* 0x00000000eb087348 */ /* 0x000fea0003c00000 */
[----:B------:R0:W1:Y:S02]  /*1c930*/  SHFL.BFLY P1, R236, R238, R237, R240 ;  /* 0x0c0000edeeec7389 */ /* 0x00006400000200f0 */
[----:B01----:R-:W-:Y:S01]  /*1c940*/  ENDCOLLECTIVE ;  /* 0x000000000000791b */ /* 0x003fe20003800000 */
.L_x_23904:
[----:B------:R-:W-:Y:S02]  /*1c950*/  IMAD.MOV.U32 R237, RZ, RZ, 0x8 ;  /* 0x00000008ffed7424 */ /* 0x000fe400078e00ff */
[----:B------:R-:W-:-:S04]  /*1c960*/  IMAD.MOV.U32 R197, RZ, RZ, R236 ;  /* 0x000000ffffc57224 */ /* 0x000fc800078e00ec */
[----:B------:R-:W-:-:S05]  /*1c970*/  FADD.FTZ R197, R196, R197 ;  /* 0x000000c5c4c57221 */ /* 0x000fca0000010000 */
[----:B------:R-:W-:-:S07]  /*1c980*/  MOV R238, R197 ;  /* 0x000000c500ee7202 */ /* 0x000fce0000000f00 */
[----:B------:R-:W-:Y:S05]  /*1c990*/  WARPSYNC.COLLECTIVE R235, `(.L_x_23905) ;  /* 0x00000000eb087348 */ /* 0x000fea0003c00000 */
[----:B------:R0:W1:Y:S02]  /*1c9a0*/  SHFL.BFLY P1, R236, R238, R237, R240 ;  /* 0x0c0000edeeec7389 */ /* 0x00006400000200f0 */
[----:B01----:R-:W-:Y:S01]  /*1c9b0*/  ENDCOLLECTIVE ;  /* 0x000000000000791b */ /* 0x003fe20003800000 */
.L_x_23905:
[----:B------:R-:W-:Y:S01]  /*1c9c0*/  HFMA2.MMA R237, -RZ, RZ, 0, 9.5367431640625e-07 ;  /* 0x00000010ffed7435 */ /* 0x000fe200000001ff */
[----:B------:R-:W-:-:S05]  /*1c9d0*/  MOV R194, R236 ;  /* 0x000000ec00c27202 */ /* 0x000fca0000000f00 */
[----:B------:R-:W-:-:S04]  /*1c9e0*/  FADD.FTZ R231, R197, R194 ;  /* 0x000000c2c5e77221 */ /* 0x000fc80000010000 */
[----:B------:R-:W-:-:S07]  /*1c9f0*/  IMAD.MOV.U32 R238, RZ, RZ, R231 ;  /* 0x000000ffffee7224 */ /* 0x000fce00078e00e7 */
[----:B------:R-:W-:Y:S05]  /*1ca00*/  WARPSYNC.COLLECTIVE R235, `(.L_x_23906) ;  /* 0x00000000eb087348 */ /* 0x000fea0003c00000 */
[----:B------:R0:W1:Y:S02]  /*1ca10*/  SHFL.BFLY P1, R236, R238, R237, R240 ;  /* 0x0c0000edeeec7389 */ /* 0x00006400000200f0 */
[----:B01----:R-:W-:Y:S01]  /*1ca20*/  ENDCOLLECTIVE ;  /* 0x000000000000791b */ /* 0x003fe20003800000 */
.L_x_23906:
        /* <DEDUP_REMOVED lines=136> */
.L_x_23907:
[----:B------:R-:W-:Y:S01]  /*1d2b0*/  HFMA2.MMA R237, -RZ, RZ, 0, 1.1920928955078125e-07 ;  /* 0x00000002ffed7435 */ /* 0x000fe200000001ff */
[----:B------:R-:W-:-:S05]  /*1d2c0*/  MOV R195, R236 ;  /* 0x000000ec00c37202 */ /* 0x000fca0000000f00 */
[----:B------:R-:W-:-:S04]  /*1d2d0*/  FADD.FTZ R195, R194, R195 ;  /* 0x000000c3c2c37221 */ /* 0x000fc80000010000 */
[----:B------:R-:W-:-:S07]  /*1d2e0*/  IMAD.MOV.U32 R238, RZ, RZ, R195 ;  /* 0x000000ffffee7224 */ /* 0x000fce00078e00c3 */
[----:B------:R-:W-:Y:S05]  /*1d2f0*/  WARPSYNC.COLLECTIVE R235, `(.L_x_23908) ;  /* 0x00000000eb087348 */ /* 0x000fea0003c00000 */
[----:B------:R0:W1:Y:S02]  /*1d300*/  SHFL.BFLY P1, R236, R238, R237, R240 ;  /* 0x0c0000edeeec7389 */ /* 0x00006400000200f0 */
[----:B01----:R-:W-:Y:S01]  /*1d310*/  ENDCOLLECTIVE ;  /* 0x000000000000791b */ /* 0x003fe20003800000 */
.L_x_23908:
[----:B------:R-:W-:Y:S02]  /*1d320*/  IMAD.MOV.U32 R237, RZ, RZ, 0x4 ;  /* 0x00000004ffed7424 */ /* 0x000fe400078e00ff */
[----:B------:R-:W-:-:S04]  /*1d330*/  IMAD.MOV.U32 R196, RZ, RZ, R236 ;  /* 0x000000ffffc47224 */ /* 0x000fc800078e00ec */
[----:B------:R-:W-:-:S05]  /*1d340*/  FADD.FTZ R196, R195, R196 ;  /* 0x000000c4c3c47221 */ /* 0x000fca0000010000 */
[----:B------:R-:W-:-:S07]  /*1d350*/  MOV R238, R196 ;  /* 0x000000c400ee7202 */ /* 0x000fce0000000f00 */
[----:B------:R-:W-:Y:S05]  /*1d360*/  WARPSYNC.COLLECTIVE R235, `(.L_x_23909) ;  /* 0x00000000eb087348 */ /* 0x000fea0003c00000 */
[----:B------:R0:W1:Y:S02]  /*1d370*/  SHFL.BFLY P1, R236, R238, R237, R240 ;  /* 0x0c0000edeeec7389 */ /* 0x00006400000200f0 */
[----:B01----:R-:W-:Y:S01]  /*1d380*/  ENDCOLLECTIVE ;  /* 0x000000000000791b */ /* 0x003fe20003800000 */
.L_x_23909:
[----:B------:R-:W-:Y:S01]  /*1d390*/  HFMA2.MMA R237, -RZ, RZ, 0, 4.76837158203125e-07 ;  /* 0x00000008ffed7435 */ /* 0x000fe200000001ff */
[----:B------:R-:W-:-:S05]  /*1d3a0*/  MOV R197, R236 ;  /* 0x000000ec00c57202 */ /* 0x000fca0000000f00 */
[----:B------:R-:W-:-:S04]  /*1d3b0*/  FADD.FTZ R197, R196, R197 ;  /* 0x000000c5c4c57221 */ /* 0x000fc80000010000 */
[----:B------:R-:W-:-:S07]  /*1d3c0*/  IMAD.MOV.U32 R238, RZ, RZ, R197 ;  /* 0x000000ffffee7224 */ /* 0x000fce00078e00c5 */
[----:B------:R-:W-:Y:S05]  /*1d3d0*/  WARPSYNC.COLLECTIVE R235, `(.L_x_23910) ;  /* 0x00000000eb087348 */ /* 0x000fea0003c00000 */
[----:B------:R0:W1:Y:S02]  /*1d3e0*/  SHFL.BFLY P1, R236, R238, R237, R240 ;  /* 0x0c0000edeeec7389 */ /* 0x00006400000200f0 */
[----:B01----:R-:W-:Y:S01]  /*1d3f0*/  ENDCOLLECTIVE ;  /* 0x000000000000791b */ /* 0x003fe20003800000 */
.L_x_23910:
[----:B------:R-:W-:Y:S02]  /*1d400*/  IMAD.MOV.U32 R237, RZ, RZ, 0x10 ;  /* 0x00000010ffed7424 */ /* 0x000fe400078e00ff */
[----:B------:R-:W-:-:S04]  /*1d410*/  IMAD.MOV.U32 R234, RZ, RZ, R236 ;  /* 0x000000ffffea7224 */ /* 0x000fc800078e00ec */
[----:B------:R-:W-:-:S05]  /*1d420*/  FADD.FTZ R234, R197, R234 ;  /* 0x000000eac5ea7221 */ /* 0x000fca0000010000 */
[----:B------:R-:W-:-:S07]  /*1d430*/  MOV R238, R234 ;  /* 0x000000ea00ee7202 */ /* 0x000fce0000000f00 */
[----:B------:R-:W-:Y:S05]  /*1d440*/  WARPSYNC.COLLECTIVE R235, `(.L_x_23911) ;  /* 0x00000000eb087348 */ /* 0x000fea0003c00000 */
[----:B------:R0:W1:Y:S02]  /*1d450*/  SHFL.BFLY P1, R236, R238, R237, R240 ;  /* 0x0c0000edeeec7389 */ /* 0x00006400000200f0 */
[----:B01----:R-:W-:Y:S01]  /*1d460*/  ENDCOLLECTIVE ;  /* 0x000000000000791b */ /* 0x003fe20003800000 */
.L_x_23911:
[----:B------:R-:W-:Y:S01]  /*1d470*/  MOV R231, R236 ;  /* 0x000000ec00e77202 */ /* 0x000fe20000000f00 */
[----:B------:R-:W-:Y:S06]  /*1d480*/  BRA `(.L_x_23912) ;  /* 0xffffffd800ec7947 */ /* 0x000fec000383ffff */
.L_x_23913:
        /* <DEDUP_REMOVED lines=15> */
.L_x_58383:


//--------------------- .text._ZN10layer_norm13ln_fwd_kernelINS_13Kernel_traitsIf13__nv_bfloat16fS2_fjLj2048ELj1ELj4ELj1ELj16ENS_18Kernel_traits_baseILj2048EfS2_fS2_fjLj128EEEEELb0ELb0ELb0ELb0EEEvNS_9FwdParamsE --------------------------
	.section	.text._ZN10layer_norm13ln_fwd_kernelINS_13Kernel_traitsIf13__nv_bfloat16fS2_fjLj2048ELj1ELj4ELj1ELj16ENS_18Kernel_traits_baseILj2048EfS2_fS2_fjLj128EEEEELb0ELb0ELb0ELb0EEEvNS_9FwdParamsE,"ax",@progbits
	.align	128
        .global         _ZN10layer_norm13ln_fwd_kernelINS_13Kernel_traitsIf13__nv_bfloat16fS2_fjLj2048ELj1ELj4ELj1ELj16ENS_18Kernel_traits_baseILj2048EfS2_fS2_fjLj128EEEEELb0ELb0ELb0ELb0EEEvNS_9FwdParamsE
        .type           _ZN10layer_norm13ln_fwd_kernelINS_13Kernel_traitsIf13__nv_bfloat16fS2_fjLj2048ELj1ELj4ELj1ELj16ENS_18Kernel_traits_baseILj2048EfS2_fS2_fjLj128EEEEELb0ELb0ELb0ELb0EEEvNS_9FwdParamsE,@function
        .size           _ZN10layer_norm13ln_fwd_kernelINS_13Kernel_traitsIf13__nv_bfloat16fS2_fjLj2048ELj1ELj4ELj1ELj16ENS_18Kernel_traits_baseILj2048EfS2_fS2_fjLj128EEEEELb0ELb0ELb0ELb0EEEvNS_9FwdParamsE,(.L_x_58384 - _ZN10layer_norm13ln_fwd_kernelINS_13Kernel_traitsIf13__nv_bfloat16fS2_fjLj2048ELj1ELj4ELj1ELj16ENS_18Kernel_traits_baseILj2048EfS2_fS2_fjLj128EEEEELb0ELb0ELb0ELb0EEEvNS_9FwdParamsE)
        .other          _ZN10layer_norm13ln_fwd_kernelINS_13Kernel_traitsIf13__nv_bfloat16fS2_fjLj2048ELj1ELj4ELj1ELj16ENS_18Kernel_traits_baseILj2048EfS2_fS2_fjLj128EEEEELb0ELb0ELb0ELb0EEEvNS_9FwdParamsE,@"STO_CUDA_ENTRY STV_DEFAULT"
_ZN10layer_norm13ln_fwd_kernelINS_13Kernel_traitsIf13__nv_bfloat16fS2_fjLj2048ELj1ELj4ELj1ELj16ENS_18Kernel_traits_baseILj2048EfS2_fS2_fjLj128EEEEELb0ELb0ELb0ELb0EEEvNS_9FwdParamsE:
.text._ZN10layer_norm13ln_fwd_kernelINS_13Kernel_traitsIf13__nv_bfloat16fS2_fjLj2048ELj1ELj4ELj1ELj16ENS_18Kernel_traits_baseILj2048EfS2_fS2_fjLj128EEEEELb0ELb0ELb0ELb0EEEvNS_9FwdParamsE:
        /* <DEDUP_REMOVED lines=41> */
.L_x_23915:
[----:B------:R-:W-:Y:S05]  /*0290*/  BSYNC B0 ;  /* 0x0000000000007941 */ /* 0x000fea0003800000 */
.L_x_23914:
[----:B------:R-:W-:Y:S04]  /*02a0*/  BSSY B0, `(.L_x_23916) ;  /* 0x0000012000007945 */ /* 0x000fe80003800000 */
[----:B------:R-:W-:Y:S05]  /*02b0*/  @!P6 BRA `(.L_x_23917) ;  /* 0x000000000040e947 */ /* 0x000fea0003800000 */
[----:B------:R-:W1:Y:S01]  /*02c0*/  LDC.64 R24, c[0x0][0x260] ;  /* 0x00009800ff187b82 */ /* 0x000e620000000a00 */
[----:B------:R-:W-:Y:S01]  /*02d0*/  ULDC.64 UR6, c[0x0][0x2c8] ;  /* 0x0000b20000067ab9 */ /* 0x000fe20000000a00 */
[----:B0-----:R-:W-:Y:S02]  /*02e0*/  CS2R R22, SRZ ;  /* 0x0000000000167805 */ /* 0x001fe4000001ff00 */
[----:B------:R-:W-:Y:S02]  /*02f0*/  ISETP.NE.U32.AND P0, PT, RZ, UR6, PT ;  /* 0x00000006ff007c0c */ /* 0x000fe4000bf05070 */
[----:B------:R-:W-:Y:S02]  /*0300*/  CS2R R20, SRZ ;  /* 0x0000000000147805 */ /* 0x000fe4000001ff00 */
[----:B------:R-:W-:Y:S02]  /*0310*/  CS2R R26, SRZ ;  /* 0x00000000001a7805 */ /* 0x000fe4000001ff00 */
[----:B------:R-:W-:-:S13]  /*0320*/  ISETP.NE.AND.EX P0, PT, RZ, UR7, PT, P0 ;  /* 0x00000007ff007c0c */ /* 0x000fda000bf05300 */
[C---:B------:R-:W-:Y:S01]  /*0330*/  @P0 LEA R36, P2, R3.reuse, UR6, 0x5 ;  /* 0x0000000603240c11 */ /* 0x040fe2000f8428ff */
[C---:B-1----:R-:W-:Y:S01]  /*0340*/  IMAD.WIDE.U32 R38, R3.reuse, 0x20, R24 ;  /* 0x0000002003267825 */ /* 0x042fe200078e0018 */
[----:B------:R-:W-:Y:S02]  /*0350*/  CS2R R24, SRZ ;  /* 0x0000000000187805 */ /* 0x000fe4000001ff00 */
[C---:B------:R-:W-:Y:S02]  /*0360*/  @P0 LEA.HI.X R37, R3.reuse, UR7, RZ, 0x5, P2 ;  /* 0x0000000703250c11 */ /* 0x040fe400090f2cff */
[----:B------:R1:W5:Y:S04]  /*0370*/  LDG.E.128 R28, desc[UR4][R38.64] ;  /* 0x00000004261c7981 */ /* 0x000368000c1e1d00 */
[----:B------:R1:W5:Y:S04]  /*0380*/  @P0 LDG.E.128 R20, desc[UR4][R36.64] ;  /* 0x0000000424140981 */ /* 0x000368000c1e1d00 */
[----:B------:R1:W5:Y:S04]  /*0390*/  @P0 LDG.E.128 R24, desc[UR4][R36.64+0x10] ;  /* 0x0000100424180981 */ /* 0x000368000c1e1d00 */
[----:B------:R1:W5:Y:S01]  /*03a0*/  LDG.E.128 R32, desc[UR4][R38.64+0x10] ;  /* 0x0000100426207981 */ /* 0x000362000c1e1d00 */
[----:B------:R-:W-:-:S07]  /*03b0*/  IADD3 R3, R3, 0x20, RZ ;  /* 0x0000002003037810 */ /* 0x000fce0007ffe0ff */
.L_x_23917:
[----:B------:R-:W-:Y:S05]  /*03c0*/  BSYNC B0 ;  /* 0x0000000000007941 */ /* 0x000fea0003800000 */
.L_x_23916:
[----:B------:R-:W-:Y:S04]  /*03d0*/  BSSY B0, `(.L_x_23918) ;  /* 0x0000012000007945 */ /* 0x000fe80003800000 */
[----:B------:R-:W-:Y:S05]  /*03e0*/  @!P5 BRA `(.L_x_23919) ;  /* 0x000000000040d947 */ /* 0x000fea0003800000 */
[----:B------:R-:W2:Y:S01]  /*03f0*/  LDC.64 R40, c[0x0][0x260] ;  /* 0x00009800ff287b82 */ /* 0x000ea20000000a00 */
[----:B------:R-:W-:Y:S01]  /*0400*/  ULDC.64 UR6, c[0x0][0x2c8] ;  /* 0x0000b20000067ab9 */ /* 0x000fe20000000a00 */
[----:B-1----:R-:W-:Y:S02]  /*0410*/  CS2R R38, SRZ ;  /* 0x0000000000267805 */ /* 0x002fe4000001ff00 */
[----:B------:R-:W-:Y:S02]  /*0420*/  ISETP.NE.U32.AND P0, PT, RZ, UR6, PT ;  /* 0x00000006ff007c0c */ /* 0x000fe4000bf05070 */
[----:B------:R-:W-:Y:S02]  /*0430*/  CS2R R36, SRZ ;  /* 0x0000000000247805 */ /* 0x000fe4000001ff00 */
[----:B------:R-:W-:Y:S02]  /*0440*/  CS2R R42, SRZ ;  /* 0x00000000002a7805 */ /* 0x000fe4000001ff00 */
[----:B------:R-:W-:-:S13]  /*0450*/  ISETP.NE.AND.EX P0, PT, RZ, UR7, PT, P0 ;  /* 0x00000007ff007c0c */ /* 0x000fda000bf05300 */
[C---:B------:R-:W-:Y:S01]  /*0460*/  @P0 LEA R52, P2, R3.reuse, UR6, 0x5 ;  /* 0x0000000603340c11 */ /* 0x040fe2000f8428ff */
[C---:B--2---:R-:W-:Y:S01]  /*0470*/  IMAD.WIDE.U32 R54, R3.reuse, 0x20, R40 ;  /* 0x0000002003367825 */ /* 0x044fe200078e0028 */
[----:B------:R-:W-:Y:S02]  /*0480*/  CS2R R40, SRZ ;  /* 0x0000000000287805 */ /* 0x000fe4000001ff00 */
[C---:B------:R-:W-:Y:S02]  /*0490*/  @P0 LEA.HI.X R53, R3.reuse, UR7, RZ, 0x5, P2 ;  /* 0x0000000703350c11 */ /* 0x040fe400090f2cff */
[----:B------:R2:W5:Y:S04]  /*04a0*/  LDG.E.128 R44, desc[UR4][R54.64] ;  /* 0x00000004362c7981 */ /* 0x000568000c1e1d00 */
[----:B------:R2:W5:Y:S04]  /*04b0*/  @P0 LDG.E.128 R36, desc[UR4][R52.64] ;  /* 0x0000000434240981 */ /* 0x000568000c1e1d00 */
[----:B------:R2:W5:Y:S04]  /*04c0*/  @P0 LDG.E.128 R40, desc[UR4][R52.64+0x10] ;  /* 0x0000100434280981 */ /* 0x000568000c1e1d00 */
[----:B------:R2:W5:Y:S01]  /*04d0*/  LDG.E.128 R48, desc[UR4][R54.64+0x10] ;  /* 0x0000100436307981 */ /* 0x000562000c1e1d00 */
[----:B------:R-:W-:-:S07]  /*04e0*/  IADD3 R3, R3, 0x20, RZ ;  /* 0x0000002003037810 */ /* 0x000fce0007ffe0ff */
.L_x_23919:
[----:B------:R-:W-:Y:S05]  /*04f0*/  BSYNC B0 ;  /* 0x0000000000007941 */ /* 0x000fea0003800000 */
.L_x_23918:
[----:B------:R-:W-:Y:S04]  /*0500*/  BSSY B0, `(.L_x_23920) ;  /* 0x0000012000007945 */ /* 0x000fe80003800000 */
[----:B------:R-:W-:Y:S05]  /*0510*/  @!P4 BRA `(.L_x_23921) ;  /* 0x000000000040c947 */ /* 0x000fea0003800000 */
[----:B------:R-:W3:Y:S01]  /*0520*/  LDC.64 R56, c[0x0][0x260] ;  /* 0x00009800ff387b82 */ /* 0x000ee20000000a00 */
[----:B------:R-:W-:Y:S01]  /*0530*/  ULDC.64 UR6, c[0x0][0x2c8] ;  /* 0x0000b20000067ab9 */ /* 0x000fe20000000a00 */
[----:B--2---:R-:W-:Y:S02]  /*0540*/  CS2R R54, SRZ ;  /* 0x0000000000367805 */ /* 0x004fe4000001ff00 */
[----:B------:R-:W-:Y:S02]  /*0550*/  ISETP.NE.U32.AND P0, PT, RZ, UR6, PT ;  /* 0x00000006ff007c0c */ /* 0x000fe4000bf05070 */
[----:B------:R-:W-:Y:S02]  /*0560*/  CS2R R52, SRZ ;  /* 0x0000000000347805 */ /* 0x000fe4000001ff00 */
[----:B------:R-:W-:Y:S02]  /*0570*/  CS2R R58, SRZ ;  /* 0x00000000003a7805 */ /* 0x000fe4000001ff00 */
[----:B------:R-:W-:-:S13]  /*0580*/  ISETP.NE.AND.EX P0, PT, RZ, UR7, PT, P0 ;  /* 0x00000007ff007c0c */ /* 0x000fda000bf05300 */
[C---:B------:R-:W-:Y:S01]  /*0590*/  @P0 LEA R68, P2, R3.reuse, UR6, 0x5 ;  /* 0x0000000603440c11 */ /* 0x040fe2000f8428ff */
[C---:B---3--:R-:W-:Y:S01]  /*05a0*/  IMAD.WIDE.U32 R70, R3.reuse, 0x20, R56 ;  /* 0x0000002003467825 */ /* 0x048fe200078e0038 */
[----:B------:R-:W-:Y:S02]  /*05b0*/  CS2R R56, SRZ ;  /* 0x0000000000387805 */ /* 0x000fe4000001ff00 */
[C---:B------:R-:W-:Y:S02]  /*05c0*/  @P0 LEA.HI.X R69, R3.reuse, UR7, RZ, 0x5, P2 ;  /* 0x0000000703450c11 */ /* 0x040fe400090f2cff */
[----:B------:R3:W5:Y:S04]  /*05d0*/  LDG.E.128 R60, desc[UR4][R70.64] ;  /* 0x00000004463c7981 */ /* 0x000768000c1e1d00 */
[----:B------:R3:W5:Y:S04]  /*05e0*/  @P0 LDG.E.128 R52, desc[UR4][R68.64] ;  /* 0x0000000444340981 */ /* 0x000768000c1e1d00 */
[----:B------:R3:W5:Y:S04]  /*05f0*/  @P0 LDG.E.128 R56, desc[UR4][R68.64+0x10] ;  /* 0x0000100444380981 */ /* 0x000768000c1e1d00 */
[----:B------:R3:W5:Y:S01]  /*0600*/  LDG.E.128 R64, desc[UR4][R70.64+0x10] ;  /* 0x0000100446407981 */ /* 0x000762000c1e1d00 */
[----:B------:R-:W-:-:S07]  /*0610*/  IADD3 R3, R3, 0x20, RZ ;  /* 0x0000002003037810 */ /* 0x000fce0007ffe0ff */
.L_x_23921:
[----:B------:R-:W-:Y:S05]  /*0620*/  BSYNC B0 ;  /* 0x0000000000007941 */ /* 0x000fea0003800000 */
.L_x_23920:
[----:B------:R-:W-:Y:S04]  /*0630*/  BSSY B0, `(.L_x_23922) ;  /* 0x0000012000007945 */ /* 0x000fe80003800000 */
[----:B------:R-:W-:Y:S05]  /*0640*/  @!P3 BRA `(.L_x_23923) ;  /* 0x000000000040b947 */ /* 0x000fea0003800000 */
[----:B------:R-:W4:Y:S01]  /*0650*/  LDC.64 R72, c[0x0][0x260] ;  /* 0x00009800ff487b82 */ /* 0x000f220000000a00 */
[----:B------:R-:W-:Y:S01]  /*0660*/  ULDC.64 UR6, c[0x0][0x2c8] ;  /* 0x0000b20000067ab9 */ /* 0x000fe20000000a00 */
[----:B---3--:R-:W-:Y:S02]  /*0670*/  CS2R R70, SRZ ;  /* 0x0000000000467805 */ /* 0x008fe4000001ff00 */
[----:B------:R-:W-:Y:S02]  /*0680*/  ISETP.NE.U32.AND P0, PT, RZ, UR6, PT ;  /* 0x00000006ff007c0c */ /* 0x000fe4000bf05070 */
[----:B------:R-:W-:Y:S02]  /*0690*/  CS2R R68, SRZ ;  /* 0x0000000000447805 */ /* 0x000fe4000001ff00 */
[----:B------:R-:W-:Y:S02]  /*06a0*/  CS2R R74, SRZ ;  /* 0x00000000004a7805 */ /* 0x000fe4000001ff00 */
[----:B------:R-:W-:-:S13]  /*06b0*/  ISETP.NE.AND.EX P0, PT, RZ, UR7, PT, P0 ;  /* 0x00000007ff007c0c */ /* 0x000fda000bf05300 */
[C---:B------:R-:W-:Y:S01]  /*06c0*/  @P0 LEA R84, P2, R3.reuse, UR6, 0x5 ;  /* 0x0000000603540c11 */ /* 0x040fe2000f8428ff */
[C---:B----4-:R-:W-:Y:S01]  /*06d0*/  IMAD.WIDE.U32 R86, R3.reuse, 0x20, R72 ;  /* 0x0000002003567825 */ /* 0x050fe200078e0048 */
[----:B------:R-:W-:Y:S02]  /*06e0*/  CS2R R72, SRZ ;  /* 0x0000000000487805 */ /* 0x000fe4000001ff00 */
[C---:B------:R-:W-:Y:S02]  /*06f0*/  @P0 LEA.HI.X R85, R3.reuse, UR7, RZ, 0x5, P2 ;  /* 0x0000000703550c11 */ /* 0x040fe400090f2cff */
[----:B------:R4:W5:Y:S04]  /*0700*/  LDG.E.128 R76, desc[UR4][R86.64] ;  /* 0x00000004564c7981 */ /* 0x000968000c1e1d00 */
[----:B------:R4:W5:Y:S04]  /*0710*/  @P0 LDG.E.128 R68, desc[UR4][R84.64] ;  /* 0x0000000454440981 */ /* 0x000968000c1e1d00 */
[----:B------:R4:W5:Y:S04]  /*0720*/  @P0 LDG.E.128 R72, desc[UR4][R84.64+0x10] ;  /* 0x0000100454480981 */ /* 0x000968000c1e1d00 */
[----:B------:R4:W5:Y:S01]  /*0730*/  LDG.E.128 R80, desc[UR4][R86.64+0x10] ;  /* 0x0000100456507981 */ /* 0x000962000c1e1d00 */
[----:B------:R-:W-:-:S07]  /*0740*/  IADD3 R3, R3, 0x20, RZ ;  /* 0x0000002003037810 */ /* 0x000fce0007ffe0ff */
.L_x_23923:
[----:B------:R-:W-:Y:S05]  /*0750*/  BSYNC B0 ;  /* 0x0000000000007941 */ /* 0x000fea0003800000 */
.L_x_23922:
[----:B------:R-:W-:Y:S01]  /*0760*/  ISETP.GE.U32.AND P0, PT, R2, 0xc0, PT ;  /* 0x000000c00200780c */ /* 0x000fe20003f06070 */
[----:B------:R-:W-:Y:S01]  /*0770*/  BSSY B0, `(.L_x_23924) ;  /* 0x0000014000007945 */ /* 0x000fe20003800000 */
[----:B------:R-:W-:-:S11]  /*0780*/  LOP3.LUT R208, R208, 0xffffffbf, RZ, 0xc0, !PT ;  /* 0xffffffbfd0d07812 */ /* 0x000fd600078ec0ff */
[----:B------:R-:W-:Y:S01]  /*0790*/  @P0 LOP3.LUT R208, R208, 0x40, RZ, 0xfc, !PT ;  /* 0x00000040d0d00812 */ /* 0x000fe200078efcff */
[----:B------:R-:W-:Y:S06]  /*07a0*/  @!P0 BRA `(.L_x_23925) ;  /* 0x0000000000408947 */ /* 0x000fec0003800000 */
[----:B------:R-:W0:Y:S01]  /*07b0*/  LDC.64 R88, c[0x0][0x260] ;  /* 0x00009800ff587b82 */ /* 0x000e220000000a00 */
[----:B------:R-:W-:Y:S01]  /*07c0*/  ULDC.64 UR6, c[0x0][0x2c8] ;  /* 0x0000b20000067ab9 */ /* 0x000fe20000000a00 */
[----:B----4-:R-:W-:Y:S02]  /*07d0*/  CS2R R86, SRZ ;  /* 0x0000000000567805 */ /* 0x010fe4000001ff00 */
[----:B------:R-:W-:Y:S02]  /*07e0*/  ISETP.NE.U32.AND P0, PT, RZ, UR6, PT ;  /* 0x00000006ff007c0c */ /* 0x000fe4000bf05070 */
[----:B------:R-:W-:Y:S02]  /*07f0*/  CS2R R84, SRZ ;  /* 0x0000000000547805 */ /* 0x000fe4000001ff00 */
[----:B------:R-:W-:Y:S02]  /*0800*/  CS2R R90, SRZ ;  /* 0x00000000005a7805 */ /* 0x000fe4000001ff00 */
[----:B------:R-:W-:-:S13]  /*0810*/  ISETP.NE.AND.EX P0, PT, RZ, UR7, PT, P0 ;  /* 0x00000007ff007c0c */ /* 0x000fda000bf05300 */
[C---:B------:R-:W-:Y:S01]  /*0820*/  @P0 LEA R100, P2, R3.reuse, UR6, 0x5 ;  /* 0x0000000603640c11 */ /* 0x040fe2000f8428ff */
[C---:B0-----:R-:W-:Y:S01]  /*0830*/  IMAD.WIDE.U32 R102, R3.reuse, 0x20, R88 ;  /* 0x0000002003667825 */ /* 0x041fe200078e0058 */
[----:B------:R-:W-:Y:S02]  /*0840*/  CS2R R88, SRZ ;  /* 0x0000000000587805 */ /* 0x000fe4000001ff00 */
[C---:B------:R-:W-:Y:S02]  /*0850*/  @P0 LEA.HI.X R101, R3.reuse, UR7, RZ, 0x5, P2 ;  /* 0x0000000703650c11 */ /* 0x040fe400090f2cff */
[----:B------:R0:W5:Y:S04]  /*0860*/  LDG.E.128 R92, desc[UR4][R102.64] ;  /* 0x00000004665c7981 */ /* 0x000168000c1e1d00 */
[----:B------:R0:W5:Y:S04]  /*0870*/  @P0 LDG.E.128 R84, desc[UR4][R100.64] ;  /* 0x0000000464540981 */ /* 0x000168000c1e1d00 */
[----:B------:R0:W5:Y:S04]  /*0880*/  @P0 LDG.E.128 R88, desc[UR4][R100.64+0x10] ;  /* 0x0000100464580981 */ /* 0x000168000c1e1d00 */
[----:B------:R0:W5:Y:S01]  /*0890*/  LDG.E.128 R96, desc[UR4][R102.64+0x10] ;  /* 0x0000100466607981 */ /* 0x000162000c1e1d00 */
[----:B------:R-:W-:-:S07]  /*08a0*/  IADD3 R3, R3, 0x20, RZ ;  /* 0x0000002003037810 */ /* 0x000fce0007ffe0ff */
.L_x_23925:
[----:B------:R-:W-:Y:S05]  /*08b0*/  BSYNC B0 ;  /* 0x0000000000007941 */ /* 0x000fea0003800000 */
.L_x_23924:
[----:B------:R-:W-:Y:S01]  /*08c0*/  ISETP.GE.U32.AND P0, PT, R2, 0xe0, PT ;  /* 0x000000e00200780c */ /* 0x000fe20003f06070 */
[----:B------:R-:W-:Y:S01]  /*08d0*/  BSSY B0, `(.L_x_23926) ;  /* 0x0000016000007945 */ /* 0x000fe20003800000 */
[----:B------:R-:W-:Y:S02]  /*08e0*/  SHF.R.U32.HI R0, RZ, 0x5, R104 ;  /* 0x00000005ff007819 */ /* 0x000fe40000011668 */
[----:B------:R-:W-:Y:S02]  /*08f0*/  LOP3.LUT R208, R208, 0xffffffdf, RZ, 0xc0, !PT ;  /* 0xffffffdfd0d07812 */ /* 0x000fe400078ec0ff */
[----:B------:R-:W-:-:S07]  /*0900*/  LEA R0, R105, R0, 0x2 ;  /* 0x0000000069007211 */ /* 0x000fce00078e10ff */
[----:B------:R-:W-:Y:S01]  /*0910*/  @P0 LOP3.LUT R208, R208, 0x20, RZ, 0xfc, !PT ;  /* 0x00000020d0d00812 */ /* 0x000fe200078efcff */
[----:B------:R-:W-:Y:S06]  /*0920*/  @!P0 BRA `(.L_x_23927) ;  /* 0x0000000000408947 */ /* 0x000fec0003800000 */
[----:B------:R-:W1:Y:S01]  /*0930*/  LDC.64 R108, c[0x0][0x260] ;  /* 0x00009800ff6c7b82 */ /* 0x000e620000000a00 */
[----:B------:R-:W-:Y:S01]  /*0940*/  ULDC.64 UR6, c[0x0][0x2c8] ;  /* 0x0000b20000067ab9 */ /* 0x000fe20000000a00 */
[----:B0-----:R-:W-:Y:S02]  /*0950*/  CS2R R102, SRZ ;  /* 0x0000000000667805 */ /* 0x001fe4000001ff00 */
[----:B------:R-:W-:Y:S02]  /*0960*/  ISETP.NE.U32.AND P0, PT, RZ, UR6, PT ;  /* 0x00000006ff007c0c */ /* 0x000fe4000bf05070 */
[----:B------:R-:W-:Y:S02]  /*0970*/  CS2R R100, SRZ ;  /* 0x0000000000647805 */ /* 0x000fe4000001ff00 */
[----:B------:R-:W-:Y:S02]  /*0980*/  CS2R R106, SRZ ;  /* 0x00000000006a7805 */ /* 0x000fe4000001ff00 */
[----:B------:R-:W-:-:S02]  /*0990*/  CS2R R104, SRZ ;  /* 0x0000000000687805 */ /* 0x000fc4000001ff00 */
[----:B------:R-:W-:-:S13]  /*09a0*/  ISETP.NE.AND.EX P0, PT, RZ, UR7, PT, P0 ;  /* 0x00000007ff007c0c */ /* 0x000fda000bf05300 */
[----:B------:R-:W-:-:S04]  /*09b0*/  @P0 LEA R116, P2, R3, UR6, 0x5 ;  /* 0x0000000603740c11 */ /* 0x000fc8000f8428ff */
[C---:B------:R-:W-:Y:S01]  /*09c0*/  @P0 LEA.HI.X R117, R3.reuse, UR7, RZ, 0x5, P2 ;  /* 0x0000000703750c11 */ /* 0x040fe200090f2cff */
[----:B-1----:R-:W-:-:S04]  /*09d0*/  IMAD.WIDE.U32 R118, R3, 0x20, R108 ;  /* 0x0000002003767825 */ /* 0x002fc800078e006c */
[----:B------:R0:W5:Y:S04]  /*09e0*/  @P0 LDG.E.128 R100, desc[UR4][R116.64] ;  /* 0x0000000474640981 */ /* 0x000168000c1e1d00 */
[----:B------:R0:W5:Y:S04]  /*09f0*/  @P0 LDG.E.128 R104, desc[UR4][R116.64+0x10] ;  /* 0x0000100474680981 */ /* 0x000168000c1e1d00 */
[----:B------:R0:W5:Y:S04]  /*0a00*/  LDG.E.128 R108, desc[UR4][R118.64] ;  /* 0x00000004766c7981 */ /* 0x000168000c1e1d00 */
[----:B------:R0:W5:Y:S01]  /*0a10*/  LDG.E.128 R112, desc[UR4][R118.64+0x10] ;  /* 0x0000100476707981 */ /* 0x000162000c1e1d00 */
[----:B------:R-:W-:-:S07]  /*0a20*/  IADD3 R3, R3, 0x20, RZ ;  /* 0x0000002003037810 */ /* 0x000fce0007ffe0ff */
.L_x_23927:
[----:B------:R-:W-:Y:S05]  /*0a30*/  BSYNC B0 ;  /* 0x0000000000007941 */ /* 0x000fea0003800000 */
.L_x_23926:
[----:B------:R-:W-:Y:S01]  /*0a40*/  ISETP.GE.U32.AND P0, PT, R2, 0x100, PT ;  /* 0x000001000200780c */ /* 0x000fe20003f06070 */
[----:B------:R-:W-:Y:S01]  /*0a50*/  BSSY B0, `(.L_x_23928) ;  /* 0x0000013000007945 */ /* 0x000fe20003800000 */
[----:B------:R-:W-:-:S11]  /*0a60*/  LOP3.LUT R208, R208, 0xffffffef, RZ, 0xc0, !PT ;  /* 0xffffffefd0d07812 */ /* 0x000fd600078ec0ff */
        /* <DEDUP_REMOVED lines=16> */
[----:B------:R0:W5:Y:S02]  /*0b70*/  LDG.E.128 R128, desc[UR4][R132.64+0x10] ;  /* 0x0000100484807981 */ /* 0x000164000c1e1d00 */
.L_x_23929:
[----:B------:R-:W-:Y:S05]  /*0b80*/  BSYNC B0 ;  /* 0x0000000000007941 */ /* 0x000fea0003800000 */
.L_x_23928:
[----:B------:R-:W-:Y:S02]  /*0b90*/  ULDC UR6, c[0x0][0x214] ;  /* 0x0000850000067ab9 */ /* 0x000fe40000000800 */
[----:B------:R-:W-:-:S13]  /*0ba0*/  ISETP.GE.AND P0, PT, R0, UR6, PT ;  /* 0x0000000600007c0c */ /* 0x000fda000bf06270 */
[----:B------:R-:W-:Y:S05]  /*0bb0*/  @P0 EXIT ;  /* 0x000000000000094d */ /* 0x000fea0003800000 */
[----:B------:R-:W-:Y:S01]  /*0bc0*/  ULDC.U8 UR6, c[0x0][0x2a0] ;  /* 0x0000a80000067ab9 */ /* 0x000fe20000000000 */
[----:B------:R-:W-:Y:S01]  /*0bd0*/  ULDC.64 UR8, c[0x0][0x270] ;  /* 0x00009c0000087ab9 */ /* 0x000fe20000000a00 */
[----:B------:R-:W-:Y:S01]  /*0be0*/  ISETP.NE.AND P2, PT, RZ, UR6, PT ;  /* 0x00000006ff007c0c */ /* 0x000fe2000bf45270 */
[----:B------:R-:W-:Y:S01]  /*0bf0*/  ULDC UR12, c[0x0][0x218] ;  /* 0x00008600000c7ab9 */ /* 0x000fe20000000800 */
[----:B------:R-:W-:Y:S01]  /*0c00*/  LOP3.LUT R208, R208, 0xfffff7ff, RZ, 0xc0, !PT ;  /* 0xfffff7ffd0d07812 */ /* 0x000fe200078ec0ff */
[----:B------:R-:W-:Y:S01]  /*0c10*/  ULDC UR7, c[0x0][0x2d8] ;  /* 0x0000b60000077ab9 */ /* 0x000fe20000000800 */
[----:B------:R-:W-:Y:S01]  /*0c20*/  ISETP.NE.U32.AND P0, PT, RZ, UR8, PT ;  /* 0x00000008ff007c0c */ /* 0x000fe2000bf05070 */
[----:B------:R-:W-:Y:S01]  /*0c30*/  ULDC.64 UR10, c[0x0][0x238] ;  /* 0x00008e00000a7ab9 */ /* 0x000fe20000000a00 */
[----:B------:R-:W-:Y:S02]  /*0c40*/  MOV R3, R0 ;  /* 0x0000000000037202 */ /* 0x000fe40000000f00 */
[----:B------:R-:W-:Y:S01]  /*0c50*/  ISETP.NE.AND.EX P0, PT, RZ, UR9, PT, P0 ;  /* 0x00000009ff007c0c */ /* 0x000fe2000bf05300 */
[----:B------:R-:W-:-:S04]  /*0c60*/  ULDC.64 UR8, c[0x0][0x230] ;  /* 0x00008c0000087ab9 */ /* 0x000fc80000000a00 */
[----:B------:R-:W-:-:S08]  /*0c70*/  @P2 LOP3.LUT R208, R208, 0x800, RZ, 0xfc, !PT ;  /* 0x00000800d0d02812 */ /* 0x000fd000078efcff */
.L_x_23963:
[----:B0-2---:R-:W0:Y:S02]  /*0c80*/  @P0 LDC.64 R210, c[0x0][0x270] ;  /* 0x00009c00ffd20b82 */ /* 0x005e240000000a00 */
        /* <DEDUP_REMOVED lines=57> */
.L_x_23931:
[----:B------:R-:W-:Y:S05]  /*1020*/  BSYNC B0 ;  /* 0x0000000000007941 */ /* 0x000fea0003800000 */
.L_x_23930:
        /* <DEDUP_REMOVED lines=47> */
.L_x_23933:
[----:B------:R-:W-:Y:S05]  /*1320*/  BSYNC B0 ;  /* 0x0000000000007941 */ /* 0x000fea0003800000 */
.L_x_23932:
        /* <DEDUP_REMOVED lines=8> */
[C---:B0-----:R-:W-:Y:S01]  /*13b0*/  IMAD.WIDE.U32 R196, R206.reuse, 0x10, R196 ;  /* 0x00000010cec47825 */ /* 0x041fe200078e00c4 */
[----:B--2---:R-:W-:-:S03]  /*13c0*/  LEA R210, P3, R206, UR10, 0x5 ;  /* 0x0000000aced27c11 */ /* 0x004fc6000f8628ff */
        /* <DEDUP_REMOVED lines=37> */
.L_x_23935:
[----:B------:R-:W-:Y:S05]  /*1620*/  BSYNC B0 ;  /* 0x0000000000007941 */ /* 0x000fea0003800000 */
.L_x_23934:
        /* <DEDUP_REMOVED lines=47> */
.L_x_23937:
[----:B------:R-:W-:Y:S05]  /*1920*/  BSYNC B0 ;  /* 0x0000000000007941 */ /* 0x000fea0003800000 */
.L_x_23936:
        /* <DEDUP_REMOVED lines=47> */
.L_x_23939:
[----:B------:R-:W-:Y:S05]  /*1c20*/  BSYNC B0 ;  /* 0x0000000000007941 */ /* 0x000fea0003800000 */
.L_x_23938:
        /* <DEDUP_REMOVED lines=47> */
.L_x_23941:
[----:B------:R-:W-:Y:S05]  /*1f20*/  BSYNC B0 ;  /* 0x0000000000007941 */ /* 0x000fea0003800000 */
.L_x_23940:
        /* <DEDUP_REMOVED lines=47> */
.L_x_23943:
[----:B------:R-:W-:Y:S05]  /*2220*/  BSYNC B0 ;  /* 0x0000000000007941 */ /* 0x000fea0003800000 */
.L_x_23942:
        /* <DEDUP_REMOVED lines=46> */
.L_x_23945:
[----:B------:R-:W-:Y:S05]  /*2510*/  BSYNC B0 ;  /* 0x0000000000007941 */ /* 0x000fea0003800000 */
.L_x_23944:
[----:B------:R-:W-:Y:S01]  /*2520*/  FADD.FTZ R206, RZ, R180 ;  /* 0x000000b4ffce7221 */ /* 0x000fe20000010000 */
        /* <DEDUP_REMOVED lines=85> */
[----:B------:R-:W2:Y:S02]  /*2a80*/  SHFL.BFLY PT, R0, R209, 0x2, 0x1f ;  /* 0x0c401f00d1007f89 */ /* 0x000ea400000e0000 */
[----:B--2---:R-:W-:-:S05]  /*2a90*/  FADD.FTZ R210, R209, R0 ;  /* 0x00000000d1d27221 */ /* 0x004fca0000010000 */
[----:B------:R-:W0:Y:S02]  /*2aa0*/  SHFL.BFLY PT, R207, R210, 0x4, 0x1f ;  /* 0x0c801f00d2cf7f89 */ /* 0x000e2400000e0000 */
[----:B0-----:R-:W-:Y:S02]  /*2ab0*/  FADD.FTZ R211, R210, R207 ;  /* 0x000000cfd2d37221 */ /* 0x001fe40000010000 */
[----:B------:R-:W0:Y:S03]  /*2ac0*/  LDC R207, c[0x0][0x290] ;  /* 0x0000a400ffcf7b82 */ /* 0x000e260000000800 */
[----:B------:R-:W2:Y:S02]  /*2ad0*/  SHFL.BFLY PT, R0, R211, 0x8, 0x1f ;  /* 0x0d001f00d3007f89 */ /* 0x000ea400000e0000 */
[----:B--2---:R-:W-:-:S05]  /*2ae0*/  FADD.FTZ R212, R211, R0 ;  /* 0x00000000d3d47221 */ /* 0x004fca0000010000 */
        /* <DEDUP_REMOVED lines=144> */
.L_x_23975:
[----:B------:R-:W-:Y:S01]  /*33f0*/  FMUL.FTZ R0, R206, R206 ;  /* 0x000000cece007220 */ /* 0x000fe20000410000 */
[----:B------:R-:W-:Y:S01]  /*3400*/  LOP3.LUT P2, RZ, R208, 0x800, RZ, 0xc0, !PT ;  /* 0x00000800d0ff7812 */ /* 0x000fe2000784c0ff */
[----:B--2---:R-:W-:Y:S01]  /*3410*/  FADD.FTZ R214, R212, R211 ;  /* 0x000000d3d4d67221 */ /* 0x004fe20000010000 */
[----:B------:R-:W-:Y:S01]  /*3420*/  BSSY B0, `(.L_x_23947) ;  /* 0x000002d000007945 */ /* 0x000fe20003800000 */
[----:B------:R-:W2:Y:S01]  /*3430*/  @!P5 LDC.64 R210, c[0x0][0x250] ;  /* 0x00009400ffd2db82 */ /* 0x000ea20000000a00 */
[----:B------:R-:W-:Y:S01]  /*3440*/  FSEL R0, R0, RZ, P2 ;  /* 0x000000ff00007208 */ /* 0x000fe20001000000 */
[----:B------:R-:W-:Y:S01]  /*3450*/  FFMA.FTZ R207, R214, R207, UR7 ;  /* 0x00000007d6cf7e23 */ /* 0x000fe200080100cf */
[----:B------:R-:W-:-:S03]  /*3460*/  FSEL R205, R206, RZ, !P2 ;  /* 0x000000ffcecd7208 */ /* 0x000fc60005000000 */
[----:B------:R-:W-:Y:S02]  /*3470*/  FADD.FTZ R0, R207, R0 ;  /* 0x00000000cf007221 */ /* 0x000fe40000010000 */
[----:B0-----:R-:W0:Y:S04]  /*3480*/  @!P5 LDC.64 R212, c[0x0][0x258] ;  /* 0x00009600ffd4db82 */ /* 0x001e280000000a00 */
[----:B------:R-:W1:Y:S01]  /*3490*/  MUFU.RSQ R0, R0 ;  /* 0x0000000000007308 */ /* 0x000e620000001400 */
[----:B--2---:R-:W-:-:S05]  /*34a0*/  @!P5 IMAD.WIDE R210, R3, 0x4, R210 ;  /* 0x0000000403d2d825 */ /* 0x004fca00078e02d2 */
[----:B------:R2:W-:Y:S01]  /*34b0*/  @!P5 STG.E desc[UR4][R210.64], R206 ;  /* 0x000000ced200d986 */ /* 0x0005e2000c101904 */
[----:B0-----:R-:W-:-:S05]  /*34c0*/  @!P5 IMAD.WIDE R212, R3, 0x4, R212 ;  /* 0x0000000403d4d825 */ /* 0x001fca00078e02d4 */
[----:B-1----:R2:W-:Y:S01]  /*34d0*/  @!P5 STG.E desc[UR4][R212.64], R0 ;  /* 0x00000000d400d986 */ /* 0x0025e2000c101904 */
        /* <DEDUP_REMOVED lines=33> */
.L_x_23948:
[----:B------:R-:W-:Y:S05]  /*36f0*/  BSYNC B0 ;  /* 0x0000000000007941 */ /* 0x000fea0003800000 */
.L_x_23947:
[----:B------:R-:W-:Y:S01]  /*3700*/  ISETP.GE.U32.AND P2, PT, R2, 0x40, PT ;  /* 0x000000400200780c */ /* 0x000fe20003f46070 */
        /* <DEDUP_REMOVED lines=34> */
.L_x_23950:
[----:B------:R-:W-:Y:S05]  /*3930*/  BSYNC B0 ;  /* 0x0000000000007941 */ /* 0x000fea0003800000 */
.L_x_23949:
        /* <DEDUP_REMOVED lines=35> */
.L_x_23952:
[----:B------:R-:W-:Y:S05]  /*3b70*/  BSYNC B0 ;  /* 0x0000000000007941 */ /* 0x000fea0003800000 */
.L_x_23951:
        /* <DEDUP_REMOVED lines=35> */
.L_x_23954:
[----:B------:R-:W-:Y:S05]  /*3db0*/  BSYNC B0 ;  /* 0x0000000000007941 */ /* 0x000fea0003800000 */
.L_x_23953:
        /* <DEDUP_REMOVED lines=35> */
.L_x_23956:
[----:B------:R-:W-:Y:S05]  /*3ff0*/  BSYNC B0 ;  /* 0x0000000000007941 */ /* 0x000fea0003800000 */
.L_x_23955:
        /* <DEDUP_REMOVED lines=35> */
.L_x_23958:
[----:B------:R-:W-:Y:S05]  /*4230*/  BSYNC B0 ;  /* 0x0000000000007941 */ /* 0x000fea0003800000 */
.L_x_23957:
        /* <DEDUP_REMOVED lines=35> */
.L_x_23960:
[----:B------:R-:W-:Y:S05]  /*4470*/  BSYNC B0 ;  /* 0x0000000000007941 */ /* 0x000fea0003800000 */
.L_x_23959:
        /* <DEDUP_REMOVED lines=34> */
.L_x_23962:
[----:B------:R-:W-:Y:S05]  /*46a0*/  BSYNC B0 ;  /* 0x0000000000007941 */ /* 0x000fea0003800000 */
.L_x_23961:
[----:B------:R-:W1:Y:S02]  /*46b0*/  LDC.64 R204, c[0x0][0x210] ;  /* 0x00008400ffcc7b82 */ /* 0x000e640000000a00 */
[----:B-1----:R-:W-:-:S04]  /*46c0*/  LEA R3, R204, R3, 0x2 ;  /* 0x00000003cc037211 */ /* 0x002fc800078e10ff */
[----:B------:R-:W-:-:S13]  /*46d0*/  ISETP.GE.AND P2, PT, R3, R205, PT ;  /* 0x000000cd0300720c */ /* 0x000fda0003f46270 */
[----:B------:R-:W-:Y:S05]  /*46e0*/  @!P2 BRA `(.L_x_23963) ;  /* 0xffffffc40064a947 */ /* 0x000fea000383ffff */
[----:B------:R-:W-:Y:S05]  /*46f0*/  EXIT ;  /* 0x000000000000794d */ /* 0x000fea0003800000 */
.L_x_23946:
[----:B------:R-:W-:Y:S01]  /*4700*/  HFMA2.MMA R216, -RZ, RZ, 0, 5.9604644775390625e-08 ;  /* 0x00000001ffd87435 */ /* 0x000fe200000001ff */
[----:B------:R-:W-:Y:S01]  /*4710*/  BSSY B0, `(.L_x_23964) ;  /* 0x0000007000007945 */ /* 0x000fe20003800000 */
[----:B------:R-:W-:Y:S02]  /*4720*/  MOV R215, R205 ;  /* 0x000000cd00d77202 */ /* 0x000fe40000000f00 */
[----:B------:R-:W-:Y:S02]  /*4730*/  MOV R217, 0x1f ;  /* 0x0000001f00d97802 */ /* 0x000fe40000000f00 */
[----:B------:R-:W-:-:S07]  /*4740*/  MOV R214, 0xffffffff ;  /* 0xffffffff00d67802 */ /* 0x000fce0000000f00 */
[----:B012345:R-:W-:Y:S05]  /*4750*/  WARPSYNC.COLLECTIVE R214, `(.L_x_23965) ;  /* 0x00000000d6087348 */ /* 0x03ffea0003c00000 */
[----:B------:R0:W0:Y:S02]  /*4760*/  SHFL.BFLY P6, R213, R215, R216, R217 ;  /* 0x0c0000d8d7d57389 */ /* 0x00002400000c00d9 */
[----:B012345:R-:W-:Y:S01]  /*4770*/  ENDCOLLECTIVE ;  /* 0x000000000000791b */ /* 0x03ffe20003800000 */
.L_x_23965:
[----:B------:R-:W-:Y:S05]  /*4780*/  BSYNC B0 ;  /* 0x0000000000007941 */ /* 0x000fea0003800000 */
.L_x_23964:
        /* <DEDUP_REMOVED lines=9> */
.L_x_23966:
[----:B------:R-:W-:Y:S01]  /*4820*/  HFMA2.MMA R216, -RZ, RZ, 0, 2.384185791015625e-07 ;  /* 0x00000004ffd87435 */ /* 0x000fe200000001ff */
[----:B------:R-:W-:-:S05]  /*4830*/  MOV R0, R213 ;  /* 0x000000d500007202 */ /* 0x000fca0000000f00 */
[----:B------:R-:W-:-:S05]  /*4840*/  FADD.FTZ R210, R209, R0 ;  /* 0x00000000d1d27221 */ /* 0x000fca0000010000 */
[----:B------:R-:W-:-:S07]  /*4850*/  MOV R215, R210 ;  /* 0x000000d200d77202 */ /* 0x000fce0000000f00 */
[----:B------:R-:W-:Y:S05]  /*4860*/  WARPSYNC.COLLECTIVE R214, `(.L_x_23967) ;  /* 0x00000000d6087348 */ /* 0x000fea0003c00000 */
[----:B------:R0:W1:Y:S02]  /*4870*/  SHFL.BFLY P6, R213, R215, R216, R217 ;  /* 0x0c0000d8d7d57389 */ /* 0x00006400000c00d9 */
[----:B01----:R-:W-:Y:S01]  /*4880*/  ENDCOLLECTIVE ;  /* 0x000000000000791b */ /* 0x003fe20003800000 */
.L_x_23967:
        /* <DEDUP_REMOVED lines=8> */
.L_x_23968:
[----:B------:R-:W-:Y:S01]  /*4910*/  HFMA2.MMA R216, -RZ, RZ, 0, 9.5367431640625e-07 ;  /* 0x00000010ffd87435 */ /* 0x000fe200000001ff */
[----:B------:R-:W-:-:S05]  /*4920*/  MOV R0, R213 ;  /* 0x000000d500007202 */ /* 0x000fca0000000f00 */
[----:B------:R-:W-:-:S05]  /*4930*/  FADD.FTZ R212, R211, R0 ;  /* 0x00000000d3d47221 */ /* 0x000fca0000010000 */
[----:B------:R-:W-:-:S07]  /*4940*/  MOV R215, R212 ;  /* 0x000000d400d77202 */ /* 0x000fce0000000f00 */
[----:B------:R-:W-:Y:S05]  /*4950*/  WARPSYNC.COLLECTIVE R214, `(.L_x_23969) ;  /* 0x00000000d6087348 */ /* 0x000fea0003c00000 */
[----:B------:R0:W1:Y:S02]  /*4960*/  SHFL.BFLY P6, R213, R215, R216, R217 ;  /* 0x0c0000d8d7d57389 */ /* 0x00006400000c00d9 */
[----:B01----:R-:W-:Y:S01]  /*4970*/  ENDCOLLECTIVE ;  /* 0x000000000000791b */ /* 0x003fe20003800000 */
.L_x_23969:
[----:B------:R-:W-:Y:S01]  /*4980*/  HFMA2.MMA R216, -RZ, RZ, 0, 5.9604644775390625e-08 ;  /* 0x00000001ffd87435 */ /* 0x000fe200000001ff */
[----:B------:R-:W-:Y:S01]  /*4990*/  FADD.FTZ R206, R212, R213 ;  /* 0x000000d5d4ce7221 */ /* 0x000fe20000010000 */
[----:B------:R-:W-:-:S03]  /*49a0*/  ISETP.GT.U32.AND P6, PT, R2, 0x3f, PT ;  /* 0x0000003f0200780c */ /* 0x000fc60003fc4070 */
        /* <DEDUP_REMOVED lines=137> */
.L_x_23970:
[----:B------:R-:W-:Y:S01]  /*5240*/  HFMA2.MMA R216, -RZ, RZ, 0, 1.1920928955078125e-07 ;  /* 0x00000002ffd87435 */ /* 0x000fe200000001ff */
[----:B------:R-:W-:-:S05]  /*5250*/  MOV R205, R213 ;  /* 0x000000d500cd7202 */ /* 0x000fca0000000f00 */
[----:B------:R-:W-:-:S05]  /*5260*/  FADD.FTZ R205, R0, R205 ;  /* 0x000000cd00cd7221 */ /* 0x000fca0000010000 */
[----:B------:R-:W-:-:S07]  /*5270*/  MOV R215, R205 ;  /* 0x000000cd00d77202 */ /* 0x000fce0000000f00 */
[----:B------:R-:W-:Y:S05]  /*5280*/  WARPSYNC.COLLECTIVE R214, `(.L_x_23971) ;  /* 0x00000000d6087348 */ /* 0x000fea0003c00000 */
[----:B------:R0:W1:Y:S02]  /*5290*/  SHFL.BFLY P6, R213, R215, R216, R217 ;  /* 0x0c0000d8d7d57389 */ /* 0x00006400000c00d9 */
[----:B01----:R-:W-:Y:S01]  /*52a0*/  ENDCOLLECTIVE ;  /* 0x000000000000791b */ /* 0x003fe20003800000 */
.L_x_23971:
[----:B------:R-:W-:Y:S01]  /*52b0*/  HFMA2.MMA R216, -RZ, RZ, 0, 2.384185791015625e-07 ;  /* 0x00000004ffd87435 */ /* 0x000fe200000001ff */
[----:B------:R-:W-:-:S05]  /*52c0*/  MOV R210, R213 ;  /* 0x000000d500d27202 */ /* 0x000fca0000000f00 */
[----:B------:R-:W-:-:S05]  /*52d0*/  FADD.FTZ R210, R205, R210 ;  /* 0x000000d2cdd27221 */ /* 0x000fca0000010000 */
[----:B------:R-:W-:-:S07]  /*52e0*/  MOV R215, R210 ;  /* 0x000000d200d77202 */ /* 0x000fce0000000f00 */
[----:B------:R-:W-:Y:S05]  /*52f0*/  WARPSYNC.COLLECTIVE R214, `(.L_x_23972) ;  /* 0x00000000d6087348 */ /* 0x000fea0003c00000 */
[----:B------:R0:W1:Y:S02]  /*5300*/  SHFL.BFLY P6, R213, R215, R216, R217 ;  /* 0x0c0000d8d7d57389 */ /* 0x00006400000c00d9 */
[----:B01----:R-:W-:Y:S01]  /*5310*/  ENDCOLLECTIVE ;  /* 0x000000000000791b */ /* 0x003fe20003800000 */
.L_x_23972:
[----:B------:R-:W-:Y:S01]  /*5320*/  HFMA2.MMA R216, -RZ, RZ, 0, 4.76837158203125e-07 ;  /* 0x00000008ffd87435 */ /* 0x000fe200000001ff */
[----:B------:R-:W-:-:S05]  /*5330*/  MOV R209, R213 ;  /* 0x000000d500d17202 */ /* 0x000fca0000000f00 */
[----:B------:R-:W-:-:S05]  /*5340*/  FADD.FTZ R209, R210, R209 ;  /* 0x000000d1d2d17221 */ /* 0x000fca0000010000 */
[----:B------:R-:W-:-:S07]  /*5350*/  MOV R215, R209 ;  /* 0x000000d100d77202 */ /* 0x000fce0000000f00 */
[----:B------:R-:W-:Y:S05]  /*5360*/  WARPSYNC.COLLECTIVE R214, `(.L_x_23973) ;  /* 0x00000000d6087348 */ /* 0x000fea0003c00000 */
[----:B------:R0:W1:Y:S02]  /*5370*/  SHFL.BFLY P6, R213, R215, R216, R217 ;  /* 0x0c0000d8d7d57389 */ /* 0x00006400000c00d9 */
[----:B01----:R-:W-:Y:S01]  /*5380*/  ENDCOLLECTIVE ;  /* 0x000000000000791b */ /* 0x003fe20003800000 */
.L_x_23973:
[----:B------:R-:W-:Y:S01]  /*5390*/  HFMA2.MMA R216, -RZ, RZ, 0, 9.5367431640625e-07 ;  /* 0x00000010ffd87435 */ /* 0x000fe200000001ff */
[----:B------:R-:W-:-:S05]  /*53a0*/  MOV R212, R213 ;  /* 0x000000d500d47202 */ /* 0x000fca0000000f00 */
[----:B------:R-:W-:-:S05]  /*53b0*/  FADD.FTZ R212, R209, R212 ;  /* 0x000000d4d1d47221 */ /* 0x000fca0000010000 */
[----:B------:R-:W-:-:S07]  /*53c0*/  MOV R215, R212 ;  /* 0x000000d400d77202 */ /* 0x000fce0000000f00 */
[----:B------:R-:W-:Y:S05]  /*53d0*/  WARPSYNC.COLLECTIVE R214, `(.L_x_23974) ;  /* 0x00000000d6087348 */ /* 0x000fea0003c00000 */
[----:B------:R0:W1:Y:S02]  /*53e0*/  SHFL.BFLY P6, R213, R215, R216, R217 ;  /* 0x0c0000d8d7d57389 */ /* 0x00006400000c00d9 */
[----:B01----:R-:W-:Y:S01]  /*53f0*/  ENDCOLLECTIVE ;  /* 0x000000000000791b */ /* 0x003fe20003800000 */
.L_x_23974:
[----:B------:R-:W-:Y:S01]  /*5400*/  MOV R211, R213 ;  /* 0x000000d500d37202 */ /* 0x000fe20000000f00 */
[----:B------:R-:W-:Y:S06]  /*5410*/  BRA `(.L_x_23975) ;  /* 0xffffffdc00f47947 */ /* 0x000fec000383ffff */
.L_x_23976:
        /* <DEDUP_REMOVED lines=14> */
.L_x_58384:


//--------------------- .text._ZN10layer_norm13ln_fwd_kernelINS_13Kernel_traitsIf13__nv_bfloat16fS2_fjLj2048ELj1ELj4ELj1ELj16ENS_18Kernel_traits_baseILj2048EfS2_fS2_fjLj128EEEEELb0ELb0ELb0ELb1EEEvNS_9FwdParamsE --------------------------
	.section	.text._ZN10layer_norm13ln_fwd_kernelINS_13Kernel_traitsIf13__nv_bfloat16fS2_fjLj2048ELj1ELj4ELj1ELj16ENS_18Kernel_traits_baseILj2048EfS2_fS2_fjLj128EEEEELb0ELb0ELb0ELb1EEEvNS_9FwdParamsE,"ax",@progbits
	.align	128
        .global         _ZN10layer_norm13ln_fwd_kernelINS_13Kernel_traitsIf13__nv_bfloat16fS2_fjLj2048ELj1ELj4ELj1ELj16ENS_18Kernel_traits_baseILj2048EfS2_fS2_fjLj128EEEEELb0ELb0ELb0ELb1EEEvNS_9FwdParamsE
        .type           _ZN10layer_norm13ln_fwd_kernelINS_13Kernel_traitsIf13__nv_bfloat16fS2_fjLj2048ELj1ELj4ELj1ELj16ENS_18Kernel_traits_baseILj2048EfS2_fS2_fjLj128EEEEELb0ELb0ELb0ELb1EEEvNS_9FwdParamsE,@function
        .size           _ZN10layer_norm13ln_fwd_kernelINS_13Kernel_traitsIf13__nv_bfloat16fS2_fjLj2048ELj1ELj4ELj1ELj16ENS_18Kernel_traits_baseILj2048EfS2_fS2_fjLj128EEEEELb0ELb0ELb0ELb1EEEvNS_9FwdParamsE,(.L_x_58385 - _ZN10layer_norm13ln_fwd_kernelINS_13Kernel_traitsIf13__nv_bfloat16fS2_fjLj2048ELj1ELj4ELj1ELj16ENS_18Kernel_traits_baseILj2048EfS2_fS2_fjLj128EEEEELb0ELb0ELb0ELb1EEEvNS_9FwdParamsE)
        .other          _ZN10layer_norm13ln_fwd_kernelINS_13Kernel_traitsIf13__nv_bfloat16fS2_fjLj2048ELj1ELj4ELj1ELj16ENS_18Kernel_traits_baseILj2048EfS2_fS2_fjLj128EEEEELb0ELb0ELb0ELb1EEEvNS_9FwdParamsE,@"STO_CUDA_ENTRY STV_DEFAULT"
_ZN10layer_norm13ln_fwd_kernelINS_13Kernel_traitsIf13__nv_bfloat16fS2_fjLj2048ELj1ELj4ELj1ELj16ENS_18Kernel_traits_baseILj2048EfS2_fS2_fjLj128EEEEELb0ELb0ELb0ELb1EEEvNS_9FwdParamsE:
.text._ZN10layer_norm13ln_fwd_kernelINS_13Kernel_traitsIf13__nv_bfloat16fS2_fjLj2048ELj1ELj4ELj1ELj16ENS_18Kernel_traits_baseILj2048EfS2_fS2_fjLj128EEEEELb0ELb0ELb0ELb1EEEvNS_9FwdParamsE:
[----:B------:R-:W-:Y:S01]  /*0000*/  LDC R1, c[0x0][0x28] ;  /* 0x00000a00ff017b82 */ /* 0x000fe20000000800 */
[----:B------:R-:W0:Y:S01]  /*0010*/  S2R R2, SR_TID.X ;  /* 0x0000000000027919 */ /* 0x000e220000002100 */
[----:B------:R-:W-:Y:S01]  /*0020*/  ULDC.64 UR4, c[0x0][0x2c8] ;  /* 0x0000b20000047ab9 */ /* 0x000fe20000000a00 */
[----:B------:R-:W-:Y:S02]  /*0030*/  CS2R R160, SRZ ;  /* 0x0000000000a07805 */ /* 0x000fe4000001ff00 */
[----:B------:R-:W-:Y:S01]  /*0040*/  ISETP.NE.U32.AND P0, PT, RZ, UR4, PT ;  /* 0x00000004ff007c0c */ /* 0x000fe2000bf05070 */
[----:B------:R-:W1:Y:S01]  /*0050*/  S2R R3, SR_CTAID.X ;  /* 0x0000000000037919 */ /* 0x000e620000002500 */
        /* <DEDUP_REMOVED lines=27> */
[----:B0-----:R-:W-:Y:S02]  /*0210*/  SHF.L.U32 R0, R2, 0x5, RZ ;  /* 0x0000000502007819 */ /* 0x001fe400000006ff */
[----:B------:R-:W-:Y:S02]  /*0220*/  CS2R R110, SRZ ;  /* 0x00000000006e7805 */ /* 0x000fe4000001ff00 */
[----:B------:R-:W-:Y:S02]  /*0230*/  CS2R R104, SRZ ;  /* 0x0000000000687805 */ /* 0x000fe4000001ff00 */
[----:B------:R-:W-:Y:S02]  /*0240*/  CS2R R106, SRZ ;  /* 0x00000000006a7805 */ /* 0x000fe4000001ff00 */
[----:B------:R-:W-:Y:S02]  /*0250*/  LOP3.LUT R4, R0, 0x3e0, RZ, 0xc0, !PT ;  /* 0x000003e000047812 */ /* 0x000fe400078ec0ff */
[----:B------:R-:W-:-:S02]  /*0260*/  CS2R R100, SRZ ;  /* 0x0000000000647805 */ /* 0x000fc4000001ff00 */
[----:B------:R-:W-:Y:S02]  /*0270*/  SHF.R.U32.HI R0, RZ, 0x5, R2 ;  /* 0x00000005ff007819 */ /* 0x000fe40000011602 */
[----:B------:R-:W-:Y:S02]  /*0280*/  CS2R R102, SRZ ;  /* 0x0000000000667805 */ /* 0x000fe4000001ff00 */
[C---:B------:R-:W-:Y:S01]  /*0290*/  IADD3 R2, P2, R4.reuse, UR4, RZ ;  /* 0x0000000404027c10 */ /* 0x040fe2000ff5e0ff */
[----:B------:R-:W-:Y:S01]  /*02a0*/  ULDC.64 UR6, c[0x0][0x260] ;  /* 0x0000980000067ab9 */ /* 0x000fe20000000a00 */
[----:B-1----:R-:W-:Y:S02]  /*02b0*/  LEA R0, R3, R0, 0x2 ;  /* 0x0000000003007211 */ /* 0x002fe400078e10ff */
[----:B------:R-:W-:Y:S01]  /*02c0*/  IADD3.X R3, RZ, UR5, RZ, P2, !PT ;  /* 0x00000005ff037c10 */ /* 0x000fe200097fe4ff */
[----:B------:R-:W-:Y:S01]  /*02d0*/  ULDC.64 UR4, c[0x0][0x208] ;  /* 0x0000820000047ab9 */ /* 0x000fe20000000a00 */
[----:B------:R-:W-:Y:S01]  /*02e0*/  IADD3 R4, P1, R4, UR6, RZ ;  /* 0x0000000604047c10 */ /* 0x000fe2000ff3e0ff */
[----:B------:R-:W-:-:S02]  /*02f0*/  ULDC UR6, c[0x0][0x214] ;  /* 0x0000850000067ab9 */ /* 0x000fc40000000800 */
[----:B------:R0:W5:Y:S01]  /*0300*/  @P0 LDG.E.128 R160, desc[UR4][R2.64] ;  /* 0x0000000402a00981 */ /* 0x000162000c1e1d00 */
[----:B------:R-:W-:Y:S02]  /*0310*/  IADD3.X R5, RZ, UR7, RZ, P1, !PT ;  /* 0x00000007ff057c10 */ /* 0x000fe40008ffe4ff */
[----:B------:R-:W-:Y:S01]  /*0320*/  ISETP.GE.AND P1, PT, R0, UR6, PT ;  /* 0x0000000600007c0c */ /* 0x000fe2000bf26270 */
        /* <DEDUP_REMOVED lines=17> */
[----:B------:R-:W-:-:S03]  /*0440*/  ULDC.64 UR6, c[0x0][0x270] ;  /* 0x00009c0000067ab9 */ /* 0x000fc60000000a00 */
        /* <DEDUP_REMOVED lines=15> */
[----:B------:R-:W-:Y:S01]  /*0540*/  ISETP.NE.U32.AND P0, PT, RZ, UR6, PT ;  /* 0x00000006ff007c0c */ /* 0x000fe2000bf05070 */
[----:B------:R-:W-:Y:S01]  /*0550*/  ULDC.U8 UR6, c[0x0][0x2a0] ;  /* 0x0000a80000067ab9 */ /* 0x000fe20000000000 */
[----:B0-----:R-:W-:Y:S01]  /*0560*/  MOV R2, R0 ;  /* 0x0000000000027202 */ /* 0x001fe20000000f00 */
[----:B------:R-:W-:Y:S01]  /*0570*/  ULDC.64 UR8, c[0x0][0x230] ;  /* 0x00008c0000087ab9 */ /* 0x000fe20000000a00 */
[----:B------:R-:W-:Y:S01]  /*0580*/  ISETP.NE.AND.EX P0, PT, RZ, UR7, PT, P0 ;  /* 0x00000007ff007c0c */ /* 0x000fe2000bf05300 */
[----:B------:R-:W-:Y:S01]  /*0590*/  ULDC UR7, c[0x0][0x2d8] ;  /* 0x0000b60000077ab9 */ /* 0x000fe20000000800 */
[----:B------:R-:W-:Y:S01]  /*05a0*/  ISETP.NE.AND P3, PT, RZ, UR6, PT ;  /* 0x00000006ff007c0c */ /* 0x000fe2000bf65270 */
[----:B------:R-:W-:-:S12]  /*05b0*/  ULDC UR6, c[0x0][0x218] ;  /* 0x0000860000067ab9 */ /* 0x000fd80000000800 */
.L_x_23978:
[----:B--2---:R-:W0:Y:S01]  /*05c0*/  S2R R8, SR_TID.X ;  /* 0x0000000000087919 */ /* 0x004e220000002100 */
[----:B------:R-:W-:Y:S01]  /*05d0*/  ISETP.NE.U32.AND P1, PT, RZ, UR8, PT ;  /* 0x00000008ff007c0c */ /* 0x000fe2000bf25070 */
[----:B-1----:R-:W1:Y:S01]  /*05e0*/  LDC.64 R4, c[0x0][0x220] ;  /* 0x00008800ff047b82 */ /* 0x002e620000000a00 */
[----:B------:R-:W-:Y:S02]  /*05f0*/  IMAD R0, R2, UR6, RZ ;  /* 0x0000000602007c24 */ /* 0x000fe4000f8e02ff */
[----:B------:R-:W-:-:S03]  /*0600*/  ISETP.NE.AND.EX P1, PT, RZ, UR9, PT, P1 ;  /* 0x00000009ff007c0c */ /* 0x000fc6000bf25310 */
[----:B------:R-:W-:Y:S02]  /*0610*/  SHF.R.S32.HI R3, RZ, 0x1f, R0 ;  /* 0x0000001fff037819 */ /* 0x000fe40000011400 */
[----:B------:R-:W2:Y:S02]  /*0620*/  @P0 LDC.64 R6, c[0x0][0x270] ;  /* 0x00009c00ff060b82 */ /* 0x000ea40000000a00 */
[----:B------:R-:W-:-:S06]  /*0630*/  LEA.HI R3, R3, R0, RZ, 0x3 ;  /* 0x0000000003037211 */ /* 0x000fcc00078f18ff */
[----:B------:R-:W3:Y:S08]  /*0640*/  @P1 LDC.64 R10, c[0x0][0x230] ;  /* 0x00008c00ff0a1b82 */ /* 0x000ef00000000a00 */
[----:B------:R-:W4:Y:S01]  /*0650*/  LDC.64 R220, c[0x0][0x238] ;  /* 0x00008e00ffdc7b82 */ /* 0x000f220000000a00 */
[----:B0-----:R-:W-:Y:S01]  /*0660*/  LOP3.LUT R0, R8, 0x1f, RZ, 0xc0, !PT ;  /* 0x0000001f08007812 */ /* 0x001fe200078ec0ff */
[----:B--2---:R-:W-:-:S03]  /*0670*/  @P0 IMAD.WIDE R6, R2, 0x2, R6 ;  /* 0x0000000202060825 */ /* 0x004fc600078e0206 */
[----:B------:R-:W-:-:S03]  /*0680*/  LEA.HI.SX32 R207, R3, R0, 0x1d ;  /* 0x0000000003cf7211 */ /* 0x000fc600078feaff */
[----:B------:R-:W2:Y:S02]  /*0690*/  @P0 LDG.E.U16 R6, desc[UR4][R6.64] ;  /* 0x0000000406060981 */ /* 0x000ea4000c1e1500 */
[----:B-1----:R-:W-:-:S05]  /*06a0*/  IMAD.WIDE.U32 R8, R207, 0x10, R4 ;  /* 0x00000010cf087825 */ /* 0x002fca00078e0004 */
[----:B------:R-:W4:Y:S01]  /*06b0*/  LDG.E.128 R16, desc[UR4][R8.64] ;  /* 0x0000000408107981 */ /* 0x000f22000c1e1d00 */
[----:B---3--:R-:W-:-:S05]  /*06c0*/  @P1 IMAD.WIDE.U32 R10, R207, 0x20, R10 ;  /* 0x00000020cf0a1825 */ /* 0x008fca00078e000a */
[----:B------:R-:W3:Y:S04]  /*06d0*/  @P1 LDG.E.128 R32, desc[UR4][R10.64] ;  /* 0x000000040a201981 */ /* 0x000ee8000c1e1d00 */
[----:B------:R0:W3:Y:S01]  /*06e0*/  @P1 LDG.E.128 R28, desc[UR4][R10.64+0x10] ;  /* 0x000010040a1c1981 */ /* 0x0000e2000c1e1d00 */
[----:B------:R-:W-:Y:S01]  /*06f0*/  ISETP.NE.U32.AND P2, PT, RZ, UR8, PT ;  /* 0x00000008ff007c0c */ /* 0x000fe2000bf45070 */
[----:B------:R-:W-:-:S03]  /*0700*/  HFMA2.MMA R211, -RZ, RZ, 1.875, 0 ;  /* 0x3f800000ffd37435 */ /* 0x000fc600000001ff */
[----:B------:R-:W-:Y:S01]  /*0710*/  ISETP.NE.AND.EX P2, PT, RZ, UR9, PT, P2 ;  /* 0x00000009ff007c0c */ /* 0x000fe2000bf45320 */
[----:B0-----:R-:W0:Y:S01]  /*0720*/  @P1 LDC.64 R10, c[0x0][0x230] ;  /* 0x00008c00ff0a1b82 */ /* 0x001e220000000a00 */
[----:B------:R-:W-:-:S05]  /*0730*/  IADD3 R204, R207, 0x20, RZ ;  /* 0x00000020cfcc7810 */ /* 0x000fca0007ffe0ff */
[----:B0-----:R-:W-:Y:S01]  /*0740*/  @P1 IMAD.WIDE.U32 R10, R204, 0x20, R10 ;  /* 0x00000020cc0a1825 */ /* 0x001fe200078e000a */
[----:B--2---:R-:W-:Y:S02]  /*0750*/  @P0 SHF.L.U32 R211, R6, 0x10, RZ ;  /* 0x0000001006d30819 */ /* 0x004fe400000006ff */
[----:B----4-:R-:W-:Y:S02]  /*0760*/  PRMT R3, R16, 0x7632, R3 ;  /* 0x0000763210037816 */ /* 0x010fe40000000003 */
[----:B------:R-:W-:Y:S02]  /*0770*/  PRMT R9, R17, 0x7632, R9 ;  /* 0x0000763211097816 */ /* 0x000fe40000000009 */
[----:B------:R-:W-:Y:S02]  /*0780*/  PRMT R13, R18, 0x7632, R13 ;  /* 0x00007632120d7816 */ /* 0x000fe4000000000d */
[----:B------:R-:W-:Y:S02]  /*0790*/  PRMT R15, R19, 0x7632, R15 ;  /* 0x00007632130f7816 */ /* 0x000fe4000000000f */
        /* <DEDUP_REMOVED lines=16> */
[----:B------:R-:W-:-:S04]  /*08a0*/  IMAD.WIDE.U32 R6, R207, 0x20, R220 ;  /* 0x00000020cf067825 */ /* 0x000fc800078e00dc */
        /* <DEDUP_REMOVED lines=8> */
[----:B------:R-:W-:Y:S01]  /*0930*/  IMAD.WIDE.U32 R8, R204, 0x10, R4 ;  /* 0x00000010cc087825 */ /* 0x000fe200078e0004 */
[----:B------:R-:W-:Y:S01]  /*0940*/  MOV R216, R32 ;  /* 0x0000002000d87202 */ /* 0x000fe20000000f00 */
[----:B------:R-:W-:Y:S01]  /*0950*/  STG.E.128 desc[UR4][R6.64], R200 ;  /* 0x000000c806007986 */ /* 0x000fe2000c101d04 */
[----:B------:R-:W-:Y:S01]  /*0960*/  MOV R217, R33 ;  /* 0x0000002100d97202 */ /* 0x000fe20000000f00 */
[----:B------:R-:W0:Y:S02]  /*0970*/  @P1 LDC.64 R12, c[0x0][0x230] ;  /* 0x00008c00ff0c1b82 */ /* 0x000e240000000a00 */
[----:B------:R1:W-:Y:S04]  /*0980*/  STG.E.128 desc[UR4][R6.64+0x10], R196 ;  /* 0x000010c406007986 */ /* 0x0003e8000c101d04 */
[----:B------:R-:W2:Y:S01]  /*0990*/  LDG.E.128 R16, desc[UR4][R8.64] ;  /* 0x0000000408107981 */ /* 0x000ea2000c1e1d00 */
[----:B------:R-:W-:-:S02]  /*09a0*/  MOV R218, R34 ;  /* 0x0000002200da7202 */ /* 0x000fc40000000f00 */
[----:B------:R-:W-:Y:S02]  /*09b0*/  MOV R219, R35 ;  /* 0x0000002300db7202 */ /* 0x000fe40000000f00 */
[----:B------:R-:W-:Y:S02]  /*09c0*/  MOV R212, R28 ;  /* 0x0000001c00d47202 */ /* 0x000fe40000000f00 */
[----:B------:R-:W-:Y:S02]  /*09d0*/  MOV R213, R29 ;  /* 0x0000001d00d57202 */ /* 0x000fe40000000f00 */
[----:B------:R-:W-:Y:S01]  /*09e0*/  MOV R214, R30 ;  /* 0x0000001e00d67202 */ /* 0x000fe20000000f00 */
[----:B------:R-:W3:Y:S01]  /*09f0*/  @P1 LDG.E.128 R216, desc[UR4][R10.64] ;  /* 0x000000040ad81981 */ /* 0x000ee2000c1e1d00 */
[----:B------:R-:W-:-:S06]  /*0a00*/  MOV R215, R31 ;  /* 0x0000001f00d77202 */ /* 0x000fcc0000000f00 */
[----:B------:R4:W3:Y:S01]  /*0a10*/  @P1 LDG.E.128 R212, desc[UR4][R10.64+0x10] ;  /* 0x000010040ad41981 */ /* 0x0008e2000c1e1d00 */
[----:B------:R-:W-:Y:S01]  /*0a20*/  IADD3 R209, R207, 0x40, RZ ;  /* 0x00000040cfd17810 */ /* 0x000fe20007ffe0ff */
[----:B-1----:R-:W-:Y:S01]  /*0a30*/  IMAD.WIDE.U32 R6, R204, 0x20, R220 ;  /* 0x00000020cc067825 */ /* 0x002fe200078e00dc */
[----:B--2---:R-:W-:Y:S02]  /*0a40*/  PRMT R3, R16, 0x7632, R3 ;  /* 0x0000763210037816 */ /* 0x004fe40000000003 */
        /* <DEDUP_REMOVED lines=8> */
[----:B----4-:R-:W-:Y:S02]  /*0ad0*/  SHF.L.U32 R10, R9, 0x10, RZ ;  /* 0x00000010090a7819 */ /* 0x010fe400000006ff */
        /* <DEDUP_REMOVED lines=21> */
[----:B------:R-:W2:Y:S01]  /*0c30*/  LDG.E.128 R16, desc[UR4][R8.64] ;  /* 0x0000000408107981 */ /* 0x000ea2000c1e1d00 */
[----:B0-----:R-:W-:Y:S01]  /*0c40*/  @P1 IMAD.WIDE.U32 R10, R209, 0x20, R12 ;  /* 0x00000020d10a1825 */ /* 0x001fe200078e000c */
[----:B------:R-:W-:Y:S01]  /*0c50*/  @P1 MOV R32, R216 ;  /* 0x000000d800201202 */ /* 0x000fe20000000f00 */
[----:B------:R-:W0:Y:S01]  /*0c60*/  @P1 LDC.64 R12, c[0x0][0x230] ;  /* 0x00008c00ff0c1b82 */ /* 0x000e220000000a00 */
[----:B------:R-:W-:-:S02]  /*0c70*/  @P1 MOV R33, R217 ;  /* 0x000000d900211202 */ /* 0x000fc40000000f00 */
[----:B------:R-:W-:Y:S02]  /*0c80*/  @P1 MOV R34, R218 ;  /* 0x000000da00221202 */ /* 0x000fe40000000f00 */
[----:B------:R-:W-:Y:S02]  /*0c90*/  @P1 MOV R35, R219 ;  /* 0x000000db00231202 */ /* 0x000fe40000000f00 */
[----:B------:R-:W-:Y:S01]  /*0ca0*/  @P1 MOV R28, R212 ;  /* 0x000000d4001c1202 */ /* 0x000fe20000000f00 */
[----:B------:R-:W3:Y:S01]  /*0cb0*/  @P1 LDG.E.128 R216, desc[UR4][R10.64] ;  /* 0x000000040ad81981 */ /* 0x000ee2000c1e1d00 */
[----:B------:R-:W-:Y:S02]  /*0cc0*/  @P1 MOV R29, R213 ;  /* 0x000000d5001d1202 */ /* 0x000fe40000000f00 */
[----:B------:R-:W-:Y:S02]  /*0cd0*/  @P1 MOV R30, R214 ;  /* 0x000000d6001e1202 */ /* 0x000fe40000000f00 */
[----:B------:R-:W-:-:S02]  /*0ce0*/  @P1 MOV R31, R215 ;  /* 0x000000d7001f1202 */ /* 0x000fc40000000f00 */
        /* <DEDUP_REMOVED lines=48> */
[----:B-1----:R-:W-:-:S04]  /*0ff0*/  IMAD.WIDE.U32 R6, R208, 0x20, R220 ;  /* 0x00000020d0067825 */ /* 0x002fc800078e00dc */
[----:B0-----:R-:W-:Y:S01]  /*1000*/  @P1 IMAD.WIDE.U32 R12, R3, 0x20, R12 ;  /* 0x00000020030c1825 */ /* 0x001fe200078e000c */
[----:B--2---:R-:W-:Y:S02]  /*1010*/  PRMT R8, R16, 0x7632, R8 ;  /* 0x0000763210087816 */ /* 0x004fe40000000008 */
        /* <DEDUP_REMOVED lines=8> */
[----:B----4-:R-:W-:Y:S02]  /*10a0*/  SHF.L.U32 R10, R9, 0x10, RZ ;  /* 0x00000010090a7819 */ /* 0x010fe400000006ff */
        /* <DEDUP_REMOVED lines=24> */
[----:B------:R-:W2:Y:S01]  /*1230*/  LDG.E.128 R8, desc[UR4][R8.64] ;  /* 0x0000000408087981 */ /* 0x000ea2000c1e1d00 */
[----:B------:R-:W-:-:S02]  /*1240*/  @P1 MOV R34, R218 ;  /* 0x000000da00221202 */ /* 0x000fc40000000f00 */
[----:B------:R-:W-:Y:S02]  /*1250*/  @P1 MOV R35, R219 ;  /* 0x000000db00231202 */ /* 0x000fe40000000f00 */
[----:B------:R-:W-:Y:S01]  /*1260*/  @P1 MOV R28, R212 ;  /* 0x000000d4001c1202 */ /* 0x000fe20000000f00 */
[----:B------:R-:W3:Y:S01]  /*1270*/  @P1 LDG.E.128 R216, desc[UR4][R12.64] ;  /* 0x000000040cd81981 */ /* 0x000ee2000c1e1d00 */
[----:B------:R-:W-:Y:S02]  /*1280*/  @P1 MOV R29, R213 ;  /* 0x000000d5001d1202 */ /* 0x000fe40000000f00 */
[----:B------:R-:W-:Y:S02]  /*1290*/  @P1 MOV R30, R214 ;  /* 0x000000d6001e1202 */ /* 0x000fe40000000f00 */
[----:B------:R-:W-:Y:S02]  /*12a0*/  @P1 MOV R31, R215 ;  /* 0x000000d7001f1202 */ /* 0x000fe40000000f00 */
[----:B------:R4:W3:Y:S01]  /*12b0*/  @P1 LDG.E.128 R212, desc[UR4][R12.64+0x10] ;  /* 0x000010040cd41981 */ /* 0x0008e2000c1e1d00 */
[----:B------:R-:W-:Y:S01]  /*12c0*/  IADD3 R206, R207, 0xa0, RZ ;  /* 0x000000a0cfce7810 */ /* 0x000fe20007ffe0ff */
[----:B-1----:R-:W-:Y:S01]  /*12d0*/  IMAD.WIDE.U32 R6, R3, 0x20, R220 ;  /* 0x0000002003067825 */ /* 0x002fe200078e00dc */
[----:B--2---:R-:W-:-:S02]  /*12e0*/  PRMT R17, R9, 0x7632, R17 ;  /* 0x0000763209117816 */ /* 0x004fc40000000011 */
[----:B------:R-:W-:Y:S02]  /*12f0*/  SHF.L.U32 R174, R9, 0x10, RZ ;  /* 0x0000001009ae7819 */ /* 0x000fe400000006ff */
[----:B------:R-:W-:Y:S02]  /*1300*/  PRMT R16, R8, 0x7632, R16 ;  /* 0x0000763208107816 */ /* 0x000fe40000000010 */
[C---:B------:R-:W-:Y:S02]  /*1310*/  PRMT R9, R10.reuse, 0x7632, R9 ;  /* 0x000076320a097816 */ /* 0x040fe40000000009 */
[----:B------:R-:W-:Y:S02]  /*1320*/  PRMT R18, R11, 0x7632, R18 ;  /* 0x000076320b127816 */ /* 0x000fe40000000012 */
[----:B------:R-:W-:Y:S02]  /*1330*/  SHF.L.U32 R164, R10, 0x10, RZ ;  /* 0x000000100aa47819 */ /* 0x000fe400000006ff */
[----:B------:R-:W-:-:S02]  /*1340*/  SHF.L.U32 R8, R8, 0x10, RZ ;  /* 0x0000001008087819 */ /* 0x000fc400000006ff */
[----:B------:R-:W-:Y:S02]  /*1350*/  SHF.L.U32 R166, R11, 0x10, RZ ;  /* 0x000000100ba67819 */ /* 0x000fe400000006ff */
[----:B------:R-:W-:Y:S02]  /*1360*/  SHF.L.U32 R16, R16, 0x10, RZ ;  /* 0x0000001010107819 */ /* 0x000fe400000006ff */
[----:B------:R-:W-:Y:S02]  /*1370*/  SHF.L.U32 R10, R17, 0x10, RZ ;  /* 0x00000010110a7819 */ /* 0x000fe400000006ff */
[----:B----4-:R-:W-:Y:S02]  /*1380*/  SHF.L.U32 R12, R9, 0x10, RZ ;  /* 0x00000010090c7819 */ /* 0x010fe400000006ff */
        /* <DEDUP_REMOVED lines=35> */
[C---:B--2---:R-:W-:Y:S02]  /*15c0*/  PRMT R17, R9.reuse, 0x7632, R17 ;  /* 0x0000763209117816 */ /* 0x044fe40000000011 */
        /* <DEDUP_REMOVED lines=9> */
[----:B----4-:R-:W-:-:S02]  /*1660*/  SHF.L.U32 R12, R9, 0x10, RZ ;  /* 0x00000010090c7819 */ /* 0x010fc400000006ff */
        /* <DEDUP_REMOVED lines=22> */
[----:B------:R-:W-:-:S02]  /*17d0*/  @P1 MOV R32, R216 ;  /* 0x000000d800201202 */ /* 0x000fc40000000f00 */
[----:B------:R-:W-:Y:S02]  /*17e0*/  @P1 MOV R33, R217 ;  /* 0x000000d900211202 */ /* 0x000fe40000000f00 */
[----:B------:R-:W-:Y:S02]  /*17f0*/  @P1 MOV R34, R218 ;  /* 0x000000da00221202 */ /* 0x000fe40000000f00 */
[----:B------:R-:W-:Y:S02]  /*1800*/  @P1 MOV R35, R219 ;  /* 0x000000db00231202 */ /* 0x000fe40000000f00 */
[----:B------:R-:W-:Y:S01]  /*1810*/  @P1 MOV R28, R212 ;  /* 0x000000d4001c1202 */ /* 0x000fe20000000f00 */
[----:B------:R-:W3:Y:S01]  /*1820*/  @P1 LDG.E.128 R216, desc[UR4][R12.64] ;  /* 0x000000040cd81981 */ /* 0x000ee2000c1e1d00 */
[----:B------:R-:W-:Y:S02]  /*1830*/  @P1 MOV R29, R213 ;  /* 0x000000d5001d1202 */ /* 0x000fe40000000f00 */
[----:B------:R-:W-:Y:S01]  /*1840*/  @P1 MOV R30, R214 ;  /* 0x000000d6001e1202 */ /* 0x000fe20000000f00 */
[----:B-1----:R-:W0:Y:S01]  /*1850*/  @P1 LDC.64 R6, c[0x0][0x230] ;  /* 0x00008c00ff061b82 */ /* 0x002e220000000a00 */
[----:B------:R-:W-:-:S02]  /*1860*/  @P1 MOV R31, R215 ;  /* 0x000000d7001f1202 */ /* 0x000fc40000000f00 */
[----:B------:R1:W4:Y:S01]  /*1870*/  @P1 LDG.E.128 R212, desc[UR4][R12.64+0x10] ;  /* 0x000010040cd41981 */ /* 0x000322000c1e1d00 */
[----:B------:R-:W-:-:S05]  /*1880*/  IADD3 R210, R207, 0xe0, RZ ;  /* 0x000000e0cfd27810 */ /* 0x000fca0007ffe0ff */
[----:B------:R-:W-:Y:S01]  /*1890*/  IMAD.WIDE.U32 R4, R210, 0x10, R4 ;  /* 0x00000010d2047825 */ /* 0x000fe200078e0004 */
[----:B--2---:R-:W-:Y:S02]  /*18a0*/  PRMT R14, R8, 0x7632, R14 ;  /* 0x00007632080e7816 */ /* 0x004fe4000000000e */
        /* <DEDUP_REMOVED lines=11> */
[-C--:B------:R-:W-:Y:S01]  /*1960*/  FMUL.FTZ R16, R16, R211.reuse ;  /* 0x000000d310107220 */ /* 0x080fe20000410000 */
[-C--:B------:R-:W-:Y:S01]  /*1970*/  FMUL.FTZ R18, R18, R211.reuse ;  /* 0x000000d312127220 */ /* 0x080fe20000410000 */
[-C--:B-1----:R-:W-:Y:S01]  /*1980*/  FMUL.FTZ R12, R224, R211.reuse ;  /* 0x000000d3e00c7220 */ /* 0x082fe20000410000 */
        /* <DEDUP_REMOVED lines=14> */
[----:B0-----:R-:W-:Y:S02]  /*1a70*/  @P1 IMAD.WIDE.U32 R10, R210, 0x20, R6 ;  /* 0x00000020d20a1825 */ /* 0x001fe400078e0006 */
[----:B------:R-:W-:Y:S04]  /*1a80*/  STG.E.128 desc[UR4][R8.64], R16 ;  /* 0x0000001008007986 */ /* 0x000fe8000c101d04 */
[----:B------:R0:W-:Y:S01]  /*1a90*/  STG.E.128 desc[UR4][R8.64+0x10], R12 ;  /* 0x0000100c08007986 */ /* 0x0001e2000c101d04 */
[----:B------:R-:W-:-:S03]  /*1aa0*/  @P1 MOV R32, R216 ;  /* 0x000000d800201202 */ /* 0x000fc60000000f00 */
[----:B------:R-:W2:Y:S01]  /*1ab0*/  LDG.E.128 R4, desc[UR4][R4.64] ;  /* 0x0000000404047981 */ /* 0x000ea2000c1e1d00 */
[----:B------:R-:W-:Y:S02]  /*1ac0*/  @P1 MOV R33, R217 ;  /* 0x000000d900211202 */ /* 0x000fe40000000f00 */
[----:B------:R-:W-:Y:S02]  /*1ad0*/  @P1 MOV R34, R218 ;  /* 0x000000da00221202 */ /* 0x000fe40000000f00 */
[----:B------:R-:W-:Y:S02]  /*1ae0*/  @P1 MOV R35, R219 ;  /* 0x000000db00231202 */ /* 0x000fe40000000f00 */
[----:B------:R-:W-:-:S04]  /*1af0*/  @P1 MOV R28, R212 ;  /* 0x000000d4001c1202 */ /* 0x000fc80000000f00 */
[----:B------:R-:W3:Y:S01]  /*1b00*/  @P1 LDG.E.128 R32, desc[UR4][R10.64] ;  /* 0x000000040a201981 */ /* 0x000ee2000c1e1d00 */
        /* <DEDUP_REMOVED lines=49> */
[----:B-1----:R-:W-:-:S04]  /*1e20*/  FADD.FTZ R11, R21, R8 ;  /* 0x00000008150b7221 */ /* 0x002fc80000010000 */
[----:B------:R-:W-:-:S04]  /*1e30*/  FADD.FTZ R8, R22, R11 ;  /* 0x0000000b16087221 */ /* 0x000fc80000010000 */
[----:B------:R-:W-:Y:S01]  /*1e40*/  FADD.FTZ R223, R23, R8 ;  /* 0x0000000817df7221 */ /* 0x000fe20000010000 */
[----:B------:R-:W-:Y:S01]  /*1e50*/  IMAD.WIDE.U32 R220, R210, 0x20, R220 ;  /* 0x00000020d2dc7825 */ /* 0x000fe200078e00dc */
[----:B------:R-:W-:Y:S01]  /*1e60*/  UMOV UR10, 0xffffffff ;  /* 0xffffffff000a7882 */ /* 0x000fe20000000000 */
[C---:B--2---:R-:W-:Y:S02]  /*1e70*/  PRMT R9, R4.reuse, 0x7632, R9 ;  /* 0x0000763204097816 */ /* 0x044fe40000000009 */
[----:B------:R-:W-:-:S05]  /*1e80*/  SHF.L.U32 R4, R4, 0x10, RZ ;  /* 0x0000001004047819 */ /* 0x000fca00000006ff */
[----:B------:R-:W-:Y:S01]  /*1e90*/  FMUL.FTZ R8, R4, R211 ;  /* 0x000000d304087220 */ /* 0x000fe20000410000 */
[----:B------:R-:W-:Y:S01]  /*1ea0*/  FADD.FTZ R4, R16, R223 ;  /* 0x000000df10047221 */ /* 0x000fe20000010000 */
[C---:B------:R-:W-:Y:S02]  /*1eb0*/  PRMT R222, R7.reuse, 0x7632, R222 ;  /* 0x0000763207de7816 */ /* 0x040fe400000000de */
[----:B---3--:R-:W-:Y:S02]  /*1ec0*/  @P1 MOV R216, R32 ;  /* 0x0000002000d81202 */ /* 0x008fe40000000f00 */
[----:B------:R-:W-:Y:S01]  /*1ed0*/  SHF.L.U32 R224, R7, 0x10, RZ ;  /* 0x0000001007e07819 */ /* 0x000fe200000006ff */
[----:B------:R-:W-:Y:S01]  /*1ee0*/  FADD.FTZ R7, R17, R4 ;  /* 0x0000000411077221 */ /* 0x000fe20000010000 */
[C---:B------:R-:W-:Y:S01]  /*1ef0*/  PRMT R11, R5.reuse, 0x7632, R11 ;  /* 0x00007632050b7816 */ /* 0x040fe2000000000b */
[----:B------:R-:W-:Y:S01]  /*1f00*/  @P2 FADD.FTZ R8, R8, R216 ;  /* 0x000000d808082221 */ /* 0x000fe20000010000 */
[----:B------:R-:W-:Y:S01]  /*1f10*/  SHF.L.U32 R10, R5, 0x10, RZ ;  /* 0x00000010050a7819 */ /* 0x000fe200000006ff */
[----:B------:R-:W-:Y:S01]  /*1f20*/  FADD.FTZ R216, R18, R7 ;  /* 0x0000000712d87221 */ /* 0x000fe20000010000 */
[----:B------:R-:W-:-:S02]  /*1f30*/  PRMT R5, R6, 0x7632, R5 ;  /* 0x0000763206057816 */ /* 0x000fc40000000005 */
[----:B------:R-:W-:Y:S01]  /*1f40*/  SHF.L.U32 R6, R6, 0x10, RZ ;  /* 0x0000001006067819 */ /* 0x000fe200000006ff */
[----:B------:R-:W-:Y:S01]  /*1f50*/  FADD.FTZ R7, R19, R216 ;  /* 0x000000d813077221 */ /* 0x000fe20000010000 */
[----:B----4-:R-:W-:-:S03]  /*1f60*/  @P1 MOV R212, R28 ;  /* 0x0000001c00d41202 */ /* 0x010fc60000000f00 */
[-C--:B------:R-:W-:Y:S01]  /*1f70*/  FMUL.FTZ R4, R6, R211.reuse ;  /* 0x000000d306047220 */ /* 0x080fe20000410000 */
[----:B------:R-:W-:Y:S01]  /*1f80*/  @P1 MOV R214, R30 ;  /* 0x0000001e00d61202 */ /* 0x000fe20000000f00 */
[----:B------:R-:W-:Y:S01]  /*1f90*/  FADD.FTZ R216, R12, R7 ;  /* 0x000000070cd87221 */ /* 0x000fe20000010000 */
[-C--:B------:R-:W-:Y:S01]  /*1fa0*/  FMUL.FTZ R6, R224, R211.reuse ;  /* 0x000000d3e0067220 */ /* 0x080fe20000410000 */
[----:B------:R-:W-:Y:S01]  /*1fb0*/  @P2 FADD.FTZ R4, R4, R212 ;  /* 0x000000d404042221 */ /* 0x000fe20000010000 */
[----:B------:R-:W-:Y:S01]  /*1fc0*/  SHF.L.U32 R212, R9, 0x10, RZ ;  /* 0x0000001009d47819 */ /* 0x000fe200000006ff */
[----:B------:R-:W-:Y:S01]  /*1fd0*/  FADD.FTZ R7, R13, R216 ;  /* 0x000000d80d077221 */ /* 0x000fe20000010000 */
[----:B------:R-:W-:Y:S01]  /*1fe0*/  @P2 FADD.FTZ R6, R6, R214 ;  /* 0x000000d606062221 */ /* 0x000fe20000010000 */
[----:B------:R-:W-:Y:S02]  /*1ff0*/  SHF.L.U32 R214, R11, 0x10, RZ ;  /* 0x000000100bd67819 */ /* 0x000fe400000006ff */
[----:B------:R-:W-:Y:S01]  /*2000*/  SHF.L.U32 R216, R5, 0x10, RZ ;  /* 0x0000001005d87819 */ /* 0x000fe200000006ff */
[-C--:B------:R-:W-:Y:S01]  /*2010*/  FMUL.FTZ R9, R212, R211.reuse ;  /* 0x000000d3d4097220 */ /* 0x080fe20000410000 */
[----:B------:R-:W-:Y:S01]  /*2020*/  SHF.L.U32 R222, R222, 0x10, RZ ;  /* 0x00000010dede7819 */ /* 0x000fe200000006ff */
[----:B------:R-:W-:Y:S01]  /*2030*/  FADD.FTZ R212, R14, R7 ;  /* 0x000000070ed47221 */ /* 0x000fe20000010000 */
[----:B------:R-:W-:Y:S01]  /*2040*/  FMUL.FTZ R10, R10, R211 ;  /* 0x000000d30a0a7220 */ /* 0x000fe20000410000 */
[----:B------:R-:W-:Y:S01]  /*2050*/  @P1 MOV R217, R33 ;  /* 0x0000002100d91202 */ /* 0x000fe20000000f00 */
[-C--:B------:R-:W-:Y:S01]  /*2060*/  FMUL.FTZ R11, R214, R211.reuse ;  /* 0x000000d3d60b7220 */ /* 0x080fe20000410000 */
[-C--:B------:R-:W-:Y:S01]  /*2070*/  FMUL.FTZ R5, R216, R211.reuse ;  /* 0x000000d3d8057220 */ /* 0x080fe20000410000 */
[----:B------:R-:W-:Y:S01]  /*2080*/  FMUL.FTZ R7, R222, R211 ;  /* 0x000000d3de077220 */ /* 0x000fe20000410000 */
[----:B------:R-:W-:Y:S01]  /*2090*/  FADD.FTZ R211, R15, R212 ;  /* 0x000000d40fd37221 */ /* 0x000fe20000010000 */
[----:B------:R-:W-:-:S02]  /*20a0*/  @P1 MOV R218, R34 ;  /* 0x0000002200da1202 */ /* 0x000fc40000000f00 */
        /* <DEDUP_REMOVED lines=169> */
.L_x_23990:
[----:B-1----:R-:W-:Y:S01]  /*2b40*/  FADD.FTZ R217, R216, R217 ;  /* 0x000000d9d8d97221 */ /* 0x002fe20000010000 */
[----:B------:R-:W-:-:S03]  /*2b50*/  FSEL R0, R211, RZ, !P3 ;  /* 0x000000ffd3007208 */ /* 0x000fc60005800000 */
[----:B------:R-:W-:Y:S01]  /*2b60*/  FFMA.FTZ R212, R217, R212, UR7 ;  /* 0x00000007d9d47e23 */ /* 0x000fe200080100d4 */
[----:B------:R-:W-:Y:S01]  /*2b70*/  FMUL.FTZ R217, R211, R211 ;  /* 0x000000d3d3d97220 */ /* 0x000fe20000410000 */
[--C-:B------:R-:W-:Y:S01]  /*2b80*/  FADD.FTZ R213, R164, -R0.reuse ;  /* 0x80000000a4d57221 */ /* 0x100fe20000010000 */
[--C-:B------:R-:W-:Y:S01]  /*2b90*/  FADD.FTZ R214, R165, -R0.reuse ;  /* 0x80000000a5d67221 */ /* 0x100fe20000010000 */
[--C-:B------:R-:W-:Y:S01]  /*2ba0*/  FADD.FTZ R187, R187, -R0.reuse ;  /* 0x80000000bbbb7221 */ /* 0x100fe20000010000 */
[----:B------:R-:W1:Y:S01]  /*2bb0*/  @!P1 LDC.64 R164, c[0x0][0x250] ;  /* 0x00009400ffa49b82 */ /* 0x000e620000000a00 */
[----:B------:R-:W-:Y:S01]  /*2bc0*/  FSEL R217, R217, RZ, P3 ;  /* 0x000000ffd9d97208 */ /* 0x000fe20001800000 */
[--C-:B------:R-:W-:Y:S01]  /*2bd0*/  FADD.FTZ R215, R24, -R0.reuse ;  /* 0x8000000018d77221 */ /* 0x100fe20000010000 */
[--C-:B0-----:R-:W-:Y:S01]  /*2be0*/  FADD.FTZ R216, R25, -R0.reuse ;  /* 0x8000000019d87221 */ /* 0x101fe20000010000 */
[--C-:B------:R-:W-:Y:S01]  /*2bf0*/  FADD.FTZ R176, R176, -R0.reuse ;  /* 0x80000000b0b07221 */ /* 0x100fe20000010000 */
[--C-:B------:R-:W-:Y:S01]  /*2c00*/  FADD.FTZ R181, R181, -R0.reuse ;  /* 0x80000000b5b57221 */ /* 0x100fe20000010000 */
[----:B------:R-:W-:Y:S01]  /*2c10*/  FADD.FTZ R217, R212, R217 ;  /* 0x000000d9d4d97221 */ /* 0x000fe20000010000 */
[--C-:B------:R-:W-:Y:S01]  /*2c20*/  FADD.FTZ R168, R168, -R0.reuse ;  /* 0x80000000a8a87221 */ /* 0x100fe20000010000 */
[----:B------:R-:W0:Y:S01]  /*2c30*/  @!P1 LDC.64 R24, c[0x0][0x258] ;  /* 0x00009600ff189b82 */ /* 0x000e220000000a00 */
[--C-:B------:R-:W-:Y:S01]  /*2c40*/  FADD.FTZ R184, R184, -R0.reuse ;  /* 0x80000000b8b87221 */ /* 0x100fe20000010000 */
[--C-:B------:R-:W-:Y:S01]  /*2c50*/  FADD.FTZ R173, R173, -R0.reuse ;  /* 0x80000000adad7221 */ /* 0x100fe20000010000 */
[--C-:B------:R-:W-:Y:S01]  /*2c60*/  FADD.FTZ R189, R189, -R0.reuse ;  /* 0x80000000bdbd7221 */ /* 0x100fe20000010000 */
[----:B------:R-:W2:Y:S01]  /*2c70*/  MUFU.RSQ R217, R217 ;  /* 0x000000d900d97308 */ /* 0x000ea20000001400 */
        /* <DEDUP_REMOVED lines=11> */
[----:B-1----:R-:W-:-:S04]  /*2d30*/  @!P1 IMAD.WIDE R164, R2, 0x4, R164 ;  /* 0x0000000402a49825 */ /* 0x002fc800078e02a4 */
[--C-:B------:R-:W-:Y:S01]  /*2d40*/  FADD.FTZ R16, R16, -R0.reuse ;  /* 0x8000000010107221 */ /* 0x100fe20000010000 */
[--C-:B------:R-:W-:Y:S01]  /*2d50*/  FADD.FTZ R17, R17, -R0.reuse ;  /* 0x8000000011117221 */ /* 0x100fe20000010000 */
[--C-:B------:R-:W-:Y:S01]  /*2d60*/  FADD.FTZ R196, R196, -R0.reuse ;  /* 0x80000000c4c47221 */ /* 0x100fe20000010000 */
[--C-:B------:R-:W-:Y:S01]  /*2d70*/  FADD.FTZ R200, R200, -R0.reuse ;  /* 0x80000000c8c87221 */ /* 0x100fe20000010000 */
[C---:B--2---:R-:W-:Y:S01]  /*2d80*/  FMUL.FTZ R228, R217.reuse, R187 ;  /* 0x000000bbd9e47220 */ /* 0x044fe20000410000 */
[C---:B------:R-:W-:Y:S01]  /*2d90*/  FMUL.FTZ R187, R217.reuse, R176 ;  /* 0x000000b0d9bb7220 */ /* 0x040fe20000410000 */
[C---:B------:R-:W-:Y:S01]  /*2da0*/  FMUL.FTZ R176, R217.reuse, R181 ;  /* 0x000000b5d9b07220 */ /* 0x040fe20000410000 */
[----:B------:R1:W-:Y:S01]  /*2db0*/  @!P1 STG.E desc[UR4][R164.64], R211 ;  /* 0x000000d3a4009986 */ /* 0x0003e2000c101904 */
        /* <DEDUP_REMOVED lines=9> */
[--C-:B------:R-:W-:Y:S01]  /*2e50*/  FADD.FTZ R198, R198, -R0.reuse ;  /* 0x80000000c6c67221 */ /* 0x100fe20000010000 */
[--C-:B------:R-:W-:Y:S01]  /*2e60*/  FADD.FTZ R201, R201, -R0.reuse ;  /* 0x80000000c9c97221 */ /* 0x100fe20000010000 */
[C---:B-1----:R-:W-:Y:S01]  /*2e70*/  FMUL.FTZ R165, R217.reuse, R184 ;  /* 0x000000b8d9a57220 */ /* 0x042fe20000410000 */
        /* <DEDUP_REMOVED lines=8> */
[----:B------:R-:W1:Y:S01]  /*2f00*/  LDC.64 R16, c[0x0][0x2b8] ;  /* 0x0000ae00ff107b82 */ /* 0x000e620000000a00 */
        /* <DEDUP_REMOVED lines=43> */
[----:B0-----:R-:W-:-:S04]  /*31c0*/  @!P1 IMAD.WIDE R24, R2, 0x4, R24 ;  /* 0x0000000402189825 */ /* 0x001fc800078e0218 */
        /* <DEDUP_REMOVED lines=12> */
[----:B------:R0:W-:Y:S01]  /*3290*/  @!P1 STG.E desc[UR4][R24.64], R217 ;  /* 0x000000d918009986 */ /* 0x0001e2000c101904 */
        /* <DEDUP_REMOVED lines=13> */
[----:B------:R-:W-:Y:S01]  /*3370*/  FFMA.FTZ R5, R98, R9, R162 ;  /* 0x0000000962057223 */ /* 0x000fe200000100a2 */
[----:B------:R-:W-:Y:S01]  /*3380*/  FFMA.FTZ R8, R88, R13, R152 ;  /* 0x0000000d58087223 */ /* 0x000fe20000010098 */
[----:B------:R-:W-:Y:S01]  /*3390*/  FFMA.FTZ R19, R81, R184, R145 ;  /* 0x000000b851137223 */ /* 0x000fe20000010091 */
[----:B------:R-:W-:Y:S01]  /*33a0*/  FMUL.FTZ R177, R217, R180 ;  /* 0x000000b4d9b17220 */ /* 0x000fe20000410000 */
[----:B------:R-:W-:Y:S01]  /*33b0*/  FFMA.FTZ R198, R95, R198, R159 ;  /* 0x000000c65fc67223 */ /* 0x000fe2000001009f */
[----:B------:R-:W-:Y:S01]  /*33c0*/  FFMA.FTZ R202, R99, R202, R163 ;  /* 0x000000ca63ca7223 */ /* 0x000fe200000100a3 */
[----:B------:R-:W-:Y:S01]  /*33d0*/  FFMA.FTZ R9, R90, R11, R154 ;  /* 0x0000000b5a097223 */ /* 0x000fe2000001009a */
[----:B------:R-:W-:Y:S01]  /*33e0*/  FFMA.FTZ R13, R89, R164, R153 ;  /* 0x000000a4590d7223 */ /* 0x000fe20000010099 */
[C---:B------:R-:W-:Y:S01]  /*33f0*/  FMUL.FTZ R180, R217.reuse, R169 ;  /* 0x000000a9d9b47220 */ /* 0x040fe20000410000 */
[----:B------:R-:W-:Y:S01]  /*3400*/  FMUL.FTZ R195, R217, R14 ;  /* 0x0000000ed9c37220 */ /* 0x000fe20000410000 */
[----:B------:R-:W-:Y:S01]  /*3410*/  FFMA.FTZ R11, R86, R193, R150 ;  /* 0x000000c1560b7223 */ /* 0x000fe20000010096 */
[----:B------:R-:W-:Y:S01]  /*3420*/  FFMA.FTZ R228, R87, R228, R151 ;  /* 0x000000e457e47223 */ /* 0x000fe20000010097 */
[----:B------:R-:W-:Y:S01]  /*3430*/  FFMA.FTZ R192, R91, R192, R155 ;  /* 0x000000c05bc07223 */ /* 0x000fe2000001009b */
[----:B------:R-:W-:Y:S01]  /*3440*/  F2FP.BF16.F32.PACK_AB R4, R15, R4 ;  /* 0x000000040f04723e */ /* 0x000fe200000010ff */
[----:B------:R-:W-:Y:S01]  /*3450*/  FFMA.FTZ R185, R82, R185, R146 ;  /* 0x000000b952b97223 */ /* 0x000fe20000010092 */
[----:B------:R-:W-:Y:S01]  /*3460*/  F2FP.BF16.F32.PACK_AB R10, R25, R10 ;  /* 0x0000000a190a723e */ /* 0x000fe200000010ff */
        /* <DEDUP_REMOVED lines=8> */
[----:B------:R-:W-:Y:S01]  /*34f0*/  F2FP.BF16.F32.PACK_AB R12, R19, R12 ;  /* 0x0000000c130c723e */ /* 0x000fe200000010ff */
[----:B-1----:R-:W-:Y:S01]  /*3500*/  IMAD.WIDE.U32 R18, R207, 0x10, R16 ;  /* 0x00000010cf127825 */ /* 0x002fe200078e0010 */
[----:B------:R-:W-:-:S03]  /*3510*/  F2FP.BF16.F32.PACK_AB R7, R198, R7 ;  /* 0x00000007c607723e */ /* 0x000fc600000010ff */
[----:B------:R-:W-:Y:S01]  /*3520*/  FFMA.FTZ R173, R62, R173, R126 ;  /* 0x000000ad3ead7223 */ /* 0x000fe2000001007e */
[----:B------:R-:W-:Y:S01]  /*3530*/  F2FP.BF16.F32.PACK_AB R5, R202, R5 ;  /* 0x00000005ca05723e */ /* 0x000fe200000010ff */
[----:B------:R-:W-:Y:S01]  /*3540*/  IMAD.WIDE.U32 R164, R204, 0x10, R16 ;  /* 0x00000010cca47825 */ /* 0x000fe200078e0010 */
[----:B------:R-:W-:-:S03]  /*3550*/  F2FP.BF16.F32.PACK_AB R8, R13, R8 ;  /* 0x000000080d08723e */ /* 0x000fc600000010ff */
[----:B------:R-:W-:Y:S01]  /*3560*/  FFMA.FTZ R166, R63, R166, R127 ;  /* 0x000000a63fa67223 */ /* 0x000fe2000001007f */
[----:B------:R-:W-:Y:S01]  /*3570*/  F2FP.BF16.F32.PACK_AB R11, R228, R11 ;  /* 0x0000000be40b723e */ /* 0x000fe200000010ff */
[----:B------:R0:W-:Y:S01]  /*3580*/  STG.E.128 desc[UR4][R18.64], R4 ;  /* 0x0000000412007986 */ /* 0x0001e2000c101d04 */
[----:B------:R-:W-:Y:S01]  /*3590*/  F2FP.BF16.F32.PACK_AB R9, R192, R9 ;  /* 0x00000009c009723e */ /* 0x000fe200000010ff */
[----:B------:R-:W-:Y:S01]  /*35a0*/  FMUL.FTZ R218, R217, R218 ;  /* 0x000000dad9da7220 */ /* 0x000fe20000410000 */
[----:B------:R-:W-:Y:S01]  /*35b0*/  F2FP.BF16.F32.PACK_AB R13, R186, R185 ;  /* 0x000000b9ba0d723e */ /* 0x000fe200000010ff */
[--C-:B------:R-:W-:Y:S01]  /*35c0*/  IMAD.WIDE.U32 R184, R209, 0x10, R16.reuse ;  /* 0x00000010d1b87825 */ /* 0x100fe200078e0010 */
[----:B------:R-:W-:Y:S01]  /*35d0*/  F2FP.BF16.F32.PACK_AB R15, R190, R15 ;  /* 0x0000000fbe0f723e */ /* 0x000fe200000010ff */
[----:B------:R1:W-:Y:S01]  /*35e0*/  STG.E.128 desc[UR4][R164.64], R8 ;  /* 0x00000008a4007986 */ /* 0x0003e2000c101d04 */
[----:B------:R-:W-:Y:S01]  /*35f0*/  F2FP.BF16.F32.PACK_AB R14, R25, R14 ;  /* 0x0000000e190e723e */ /* 0x000fe200000010ff */
[C---:B------:R-:W-:Y:S01]  /*3600*/  FMUL.FTZ R213, R217.reuse, R213 ;  /* 0x000000d5d9d57220 */ /* 0x040fe20000410000 */
[C---:B------:R-:W-:Y:S01]  /*3610*/  FMUL.FTZ R214, R217.reuse, R214 ;  /* 0x000000d6d9d67220 */ /* 0x040fe20000410000 */
[----:B------:R-:W-:Y:S01]  /*3620*/  FMUL.FTZ R179, R217, R182 ;  /* 0x000000b6d9b37220 */ /* 0x000fe20000410000 */
[----:B------:R-:W-:Y:S01]  /*3630*/  IMAD.WIDE.U32 R24, R3, 0x10, R16 ;  /* 0x0000001003187825 */ /* 0x000fe200078e0010 */
[----:B------:R2:W-:Y:S03]  /*3640*/  STG.E.128 desc[UR4][R184.64], R12 ;  /* 0x0000000cb8007986 */ /* 0x0005e6000c101d04 */
[----:B------:R-:W-:Y:S01]  /*3650*/  FMUL.FTZ R182, R217, R171 ;  /* 0x000000abd9b67220 */ /* 0x000fe20000410000 */
        /* <DEDUP_REMOVED lines=10> */
[----:B-1----:R-:W-:Y:S01]  /*3700*/  F2FP.BF16.F32.PACK_AB R11, R166, R173 ;  /* 0x000000ada60b723e */ /* 0x002fe200000010ff */
[----:B------:R-:W-:Y:S01]  /*3710*/  FFMA.FTZ R166, R44, R191, R108 ;  /* 0x000000bf2ca67223 */ /* 0x000fe2000001006c */
[----:B------:R-:W-:Y:S01]  /*3720*/  FFMA.FTZ R8, R64, R169, R128 ;  /* 0x000000a940087223 */ /* 0x000fe20000010080 */
[----:B------:R-:W-:Y:S01]  /*3730*/  FFMA.FTZ R10, R60, R213, R124 ;  /* 0x000000d53c0a7223 */ /* 0x000fe2000001007c */
[----:B------:R-:W-:Y:S01]  /*3740*/  FMUL.FTZ R0, R217, R0 ;  /* 0x00000000d9007220 */ /* 0x000fe20000410000 */
[----:B------:R-:W-:Y:S01]  /*3750*/  FFMA.FTZ R177, R72, R177, R136 ;  /* 0x000000b148b17223 */ /* 0x000fe20000010088 */
[----:B--2---:R-:W-:Y:S01]  /*3760*/  FFMA.FTZ R14, R52, R27, R116 ;  /* 0x0000001b340e7223 */ /* 0x004fe20000010074 */
        /* <DEDUP_REMOVED lines=12> */
[----:B------:R-:W0:Y:S01]  /*3830*/  LDC.64 R18, c[0x0][0x210] ;  /* 0x00008400ff127b82 */ /* 0x000e220000000a00 */
        /* <DEDUP_REMOVED lines=30> */
[----:B------:R-:W-:Y:S02]  /*3a20*/  F2FP.BF16.F32.PACK_AB R9, R170, R9 ;  /* 0x00000009aa09723e */ /* 0x000fe400000010ff */
[----:B------:R-:W-:Y:S01]  /*3a30*/  F2FP.BF16.F32.PACK_AB R15, R172, R15 ;  /* 0x0000000fac0f723e */ /* 0x000fe200000010ff */
[----:B------:R-:W-:Y:S01]  /*3a40*/  IMAD.WIDE.U32 R16, R210, 0x10, R16 ;  /* 0x00000010d2107825 */ /* 0x000fe200078e0010 */
[----:B------:R-:W-:Y:S01]  /*3a50*/  F2FP.BF16.F32.PACK_AB R13, R26, R13 ;  /* 0x0000000d1a0d723e */ /* 0x000fe200000010ff */
[----:B------:R2:W-:Y:S01]  /*3a60*/  STG.E.128 desc[UR4][R208.64], R4 ;  /* 0x00000004d0007986 */ /* 0x0005e2000c101d04 */
[----:B------:R-:W-:-:S02]  /*3a70*/  F2FP.BF16.F32.PACK_AB R12, R3, R12 ;  /* 0x0000000c030c723e */ /* 0x000fc400000010ff */
        /* <DEDUP_REMOVED lines=10> */
[----:B0-----:R-:W-:-:S03]  /*3b20*/  LEA R2, R18, R2, 0x2 ;  /* 0x0000000212027211 */ /* 0x001fc600078e10ff */
[----:B------:R2:W-:Y:S01]  /*3b30*/  STG.E.128 desc[UR4][R16.64], R200 ;  /* 0x000000c810007986 */ /* 0x0005e2000c101d04 */
[----:B------:R-:W-:-:S13]  /*3b40*/  ISETP.GE.AND P1, PT, R2, R19, PT ;  /* 0x000000130200720c */ /* 0x000fda0003f26270 */
[----:B------:R-:W-:Y:S05]  /*3b50*/  @!P1 BRA `(.L_x_23978) ;  /* 0xffffffc800989947 */ /* 0x000fea000383ffff */
[----:B------:R-:W-:Y:S05]  /*3b60*/  EXIT ;  /* 0x000000000000794d */ /* 0x000fea0003800000 */
.L_x_23977:
        /* <DEDUP_REMOVED lines=8> */
.L_x_23980:
[----:B------:R-:W-:Y:S05]  /*3bf0*/  BSYNC B0 ;  /* 0x0000000000007941 */ /* 0x000fea0003800000 */
.L_x_23979:
        /* <DEDUP_REMOVED lines=9> */
.L_x_23981:
[----:B------:R-:W-:Y:S01]  /*3c90*/  HFMA2.MMA R220, -RZ, RZ, 0, 2.384185791015625e-07 ;  /* 0x00000004ffdc7435 */ /* 0x000fe200000001ff */
[----:B------:R-:W-:-:S05]  /*3ca0*/  MOV R212, R217 ;  /* 0x000000d900d47202 */ /* 0x000fca0000000f00 */
[----:B------:R-:W-:-:S05]  /*3cb0*/  FADD.FTZ R214, R213, R212 ;  /* 0x000000d4d5d67221 */ /* 0x000fca0000010000 */
[----:B------:R-:W-:-:S07]  /*3cc0*/  MOV R219, R214 ;  /* 0x000000d600db7202 */ /* 0x000fce0000000f00 */
[----:B------:R-:W-:Y:S05]  /*3cd0*/  WARPSYNC.COLLECTIVE R218, `(.L_x_23982) ;  /* 0x00000000da087348 */ /* 0x000fea0003c00000 */
[----:B------:R0:W1:Y:S02]  /*3ce0*/  SHFL.BFLY P2, R217, R219, R220, R221 ;  /* 0x0c0000dcdbd97389 */ /* 0x00006400000400dd */
[----:B01----:R-:W-:Y:S01]  /*3cf0*/  ENDCOLLECTIVE ;  /* 0x000000000000791b */ /* 0x003fe20003800000 */
.L_x_23982:
[----:B------:R-:W-:Y:S01]  /*3d00*/  HFMA2.MMA R220, -RZ, RZ, 0, 4.76837158203125e-07 ;  /* 0x00000008ffdc7435 */ /* 0x000fe200000001ff */
[----:B------:R-:W-:-:S05]  /*3d10*/  MOV R211, R217 ;  /* 0x000000d900d37202 */ /* 0x000fca0000000f00 */
[----:B------:R-:W-:-:S05]  /*3d20*/  FADD.FTZ R215, R214, R211 ;  /* 0x000000d3d6d77221 */ /* 0x000fca0000010000 */
[----:B------:R-:W-:-:S07]  /*3d30*/  MOV R219, R215 ;  /* 0x000000d700db7202 */ /* 0x000fce0000000f00 */
[----:B------:R-:W-:Y:S05]  /*3d40*/  WARPSYNC.COLLECTIVE R218, `(.L_x_23983) ;  /* 0x00000000da087348 */ /* 0x000fea0003c00000 */
[----:B------:R0:W1:Y:S02]  /*3d50*/  SHFL.BFLY P2, R217, R219, R220, R221 ;  /* 0x0c0000dcdbd97389 */ /* 0x00006400000400dd */
[----:B01----:R-:W-:Y:S01]  /*3d60*/  ENDCOLLECTIVE ;  /* 0x000000000000791b */ /* 0x003fe20003800000 */
.L_x_23983:
        /* <DEDUP_REMOVED lines=8> */
.L_x_23984:
        /* <DEDUP_REMOVED lines=136> */
.L_x_23985:
[----:B------:R-:W-:Y:S01]  /*4670*/  HFMA2.MMA R220, -RZ, RZ, 0, 1.1920928955078125e-07 ;  /* 0x00000002ffdc7435 */ /* 0x000fe200000001ff */
[----:B------:R-:W-:-:S05]  /*4680*/  MOV R213, R217 ;  /* 0x000000d900d57202 */ /* 0x000fca0000000f00 */
[----:B------:R-:W-:-:S05]  /*4690*/  FADD.FTZ R213, R0, R213 ;  /* 0x000000d500d57221 */ /* 0x000fca0000010000 */
[----:B------:R-:W-:-:S07]  /*46a0*/  MOV R219, R213 ;  /* 0x000000d500db7202 */ /* 0x000fce0000000f00 */
[----:B------:R-:W-:Y:S05]  /*46b0*/  WARPSYNC.COLLECTIVE R218, `(.L_x_23986) ;  /* 0x00000000da087348 */ /* 0x000fea0003c00000 */
[----:B------:R0:W1:Y:S02]  /*46c0*/  SHFL.BFLY P2, R217, R219, R220, R221 ;  /* 0x0c0000dcdbd97389 */ /* 0x00006400000400dd */
[----:B01----:R-:W-:Y:S01]  /*46d0*/  ENDCOLLECTIVE ;  /* 0x000000000000791b */ /* 0x003fe20003800000 */
.L_x_23986:
[----:B------:R-:W-:Y:S01]  /*46e0*/  HFMA2.MMA R220, -RZ, RZ, 0, 2.384185791015625e-07 ;  /* 0x00000004ffdc7435 */ /* 0x000fe200000001ff */
[----:B------:R-:W-:-:S05]  /*46f0*/  MOV R214, R217 ;  /* 0x000000d900d67202 */ /* 0x000fca0000000f00 */
[----:B------:R-:W-:-:S05]  /*4700*/  FADD.FTZ R214, R213, R214 ;  /* 0x000000d6d5d67221 */ /* 0x000fca0000010000 */
[----:B------:R-:W-:-:S07]  /*4710*/  MOV R219, R214 ;  /* 0x000000d600db7202 */ /* 0x000fce0000000f00 */
[----:B------:R-:W-:Y:S05]  /*4720*/  WARPSYNC.COLLECTIVE R218, `(.L_x_23987) ;  /* 0x00000000da087348 */ /* 0x000fea0003c00000 */
[----:B------:R0:W1:Y:S02]  /*4730*/  SHFL.BFLY P2, R217, R219, R220, R221 ;  /* 0x0c0000dcdbd97389 */ /* 0x00006400000400dd */
[----:B01----:R-:W-:Y:S01]  /*4740*/  ENDCOLLECTIVE ;  /* 0x000000000000791b */ /* 0x003fe20003800000 */
.L_x_23987:
[----:B------:R-:W-:Y:S01]  /*4750*/  HFMA2.MMA R220, -RZ, RZ, 0, 4.76837158203125e-07 ;  /* 0x00000008ffdc7435 */ /* 0x000fe200000001ff */
[----:B------:R-:W-:-:S05]  /*4760*/  MOV R215, R217 ;  /* 0x000000d900d77202 */ /* 0x000fca0000000f00 */
[----:B------:R-:W-:-:S05]  /*4770*/  FADD.FTZ R215, R214, R215 ;  /* 0x000000d7d6d77221 */ /* 0x000fca0000010000 */
[----:B------:R-:W-:-:S07]  /*4780*/  MOV R219, R215 ;  /* 0x000000d700db7202 */ /* 0x000fce0000000f00 */
[----:B------:R-:W-:Y:S05]  /*4790*/  WARPSYNC.COLLECTIVE R218, `(.L_x_23988) ;  /* 0x00000000da087348 */ /* 0x000fea0003c00000 */
[----:B------:R0:W1:Y:S02]  /*47a0*/  SHFL.BFLY P2, R217, R219, R220, R221 ;  /* 0x0c0000dcdbd97389 */ /* 0x00006400000400dd */
[----:B01----:R-:W-:Y:S01]  /*47b0*/  ENDCOLLECTIVE ;  /* 0x000000000000791b */ /* 0x003fe20003800000 */
.L_x_23988:
[----:B------:R-:W-:Y:S01]  /*47c0*/  HFMA2.MMA R220, -RZ, RZ, 0, 9.5367431640625e-07 ;  /* 0x00000010ffdc7435 */ /* 0x000fe200000001ff */
[----:B------:R-:W-:-:S05]  /*47d0*/  MOV R216, R217 ;  /* 0x000000d900d87202 */ /* 0x000fca0000000f00 */
[----:B------:R-:W-:-:S05]  /*47e0*/  FADD.FTZ R216, R215, R216 ;  /* 0x000000d8d7d87221 */ /* 0x000fca0000010000 */
[----:B------:R-:W-:-:S07]  /*47f0*/  MOV R219, R216 ;  /* 0x000000d800db7202 */ /* 0x000fce0000000f00 */
[----:B------:R-:W-:Y:S05]  /*4800*/  WARPSYNC.COLLECTIVE R218, `(.L_x_23989) ;  /* 0x00000000da087348 */ /* 0x000fea0003c00000 */
[----:B------:R0:W1:Y:S02]  /*4810*/  SHFL.BFLY P2, R217, R219, R220, R221 ;  /* 0x0c0000dcdbd97389 */ /* 0x00006400000400dd */
[----:B01----:R-:W-:Y:S01]  /*4820*/  ENDCOLLECTIVE ;  /* 0x000000000000791b */ /* 0x003fe20003800000 */
.L_x_23989:
[----:B------:R-:W-:Y:S05]  /*4830*/  BRA `(.L_x_23990) ;  /* 0xffffffe000c07947 */ /* 0x000fea000383ffff */
.L_x_23991:
        /* <DEDUP_REMOVED lines=12> */
.L_x_58385:


//--------------------- .text._ZN10layer_norm13ln_fwd_kernelINS_13Kernel_traitsIf13__nv_bfloat16fS2_fjLj2048ELj1ELj4ELj1ELj16ENS_18Kernel_traits_baseILj2048EfS2_fS2_fjLj128EEEEELb0ELb0ELb1ELb0EEEvNS_9FwdParamsE --------------------------
	.section	.text._ZN10layer_norm13ln_fwd_kernelINS_13Kernel_traitsIf13__nv_bfloat16fS2_fjLj2048ELj1ELj4ELj1ELj16ENS_18Kernel_traits_baseILj2048EfS2_fS2_fjLj128EEEEELb0ELb0ELb1ELb0EEEvNS_9FwdParamsE,"ax",@progbits
	.align	128
        .global         _ZN10layer_norm13ln_fwd_kernelINS_13Kernel_traitsIf13__nv_bfloat16fS2_fjLj2048ELj1ELj4ELj1ELj16ENS_18Kernel_traits_baseILj2048EfS2_fS2_fjLj128EEEEELb0ELb0ELb1ELb0EEEvNS_9FwdParamsE
        .type           _ZN10layer_norm13ln_fwd_kernelINS_13Kernel_traitsIf13__nv_bfloat16fS2_fjLj2048ELj1ELj4ELj1ELj16ENS_18Kernel_traits_baseILj2048EfS2_fS2_fjLj128EEEEELb0ELb0ELb1ELb0EEEvNS_9FwdParamsE,@function
        .size           _ZN10layer_norm13ln_fwd_kernelINS_13Kernel_traitsIf13__nv_bfloat16fS2_fjLj2048ELj1ELj4ELj1ELj16ENS_18Kernel_traits_baseILj2048EfS2_fS2_fjLj128EEEEELb0ELb0ELb1ELb0EEEvNS_9FwdParamsE,(.L_x_58386 - _ZN10layer_norm13ln_fwd_kernelINS_13Kernel_traitsIf13__nv_bfloat16fS2_fjLj2048ELj1ELj4ELj1ELj16ENS_18Kernel_traits_baseILj2048EfS2_fS2_fjLj128EEEEELb0ELb0ELb1ELb0EEEvNS_9FwdParamsE)
        .other          _ZN10layer_norm13ln_fwd_kernelINS_13Kernel_traitsIf13__nv_bfloat16fS2_fjLj2048ELj1ELj4ELj1ELj16ENS_18Kernel_traits_baseILj2048EfS2_fS2_fjLj128EEEEELb0ELb0ELb1ELb0EEEvNS_9FwdParamsE,@"STO_CUDA_ENTRY STV_DEFAULT"
_ZN10layer_norm13ln_fwd_kernelINS_13Kernel_traitsIf13__nv_bfloat16fS2_fjLj2048ELj1ELj4ELj1ELj16ENS_18Kernel_traits_baseILj2048EfS2_fS2_fjLj128EEEEELb0ELb0ELb1ELb0EEEvNS_9FwdParamsE:
.text._ZN10layer_norm13ln_fwd_kernelINS_13Kernel_traitsIf13__nv_bfloat16fS2_fjLj2048ELj1ELj4ELj1ELj16ENS_18Kernel_traits_baseILj2048EfS2_fS2_fjLj128EEEEELb0ELb0ELb1ELb0EEEvNS_9FwdParamsE:
        /* <DEDUP_REMOVED lines=42> */
.L_x_23993:
[----:B------:R-:W-:Y:S05]  /*02a0*/  BSYNC B0 ;  /* 0x0000000000007941 */ /* 0x000fea0003800000 */
.L_x_23992:
        /* <DEDUP_REMOVED lines=18> */
.L_x_23995:
[----:B------:R-:W-:Y:S05]  /*03d0*/  BSYNC B0 ;  /* 0x0000000000007941 */ /* 0x000fea0003800000 */
.L_x_23994:
        /* <DEDUP_REMOVED lines=18> */
.L_x_23997:
[----:B------:R-:W-:Y:S05]  /*0500*/  BSYNC B0 ;  /* 0x0000000000007941 */ /* 0x000fea0003800000 */
.L_x_23996:
        /* <DEDUP_REMOVED lines=18> */
.L_x_23999:
[----:B------:R-:W-:Y:S05]  /*0630*/  BSYNC B0 ;  /* 0x0000000000007941 */ /* 0x000fea0003800000 */
.L_x_23998:
        /* <DEDUP_REMOVED lines=18> */
.L_x_24001:
[----:B------:R-:W-:Y:S05]  /*0760*/  BSYNC B0 ;  /* 0x0000000000007941 */ /* 0x000fea0003800000 */
.L_x_24000:
        /* <DEDUP_REMOVED lines=21> */
.L_x_24003:
[----:B------:R-:W-:Y:S05]  /*08c0*/  BSYNC B0 ;  /* 0x0000000000007941 */ /* 0x000fea0003800000 */
.L_x_24002:
        /* <DEDUP_REMOVED lines=23> */
.L_x_24005:
[----:B------:R-:W-:Y:S05]  /*0a40*/  BSYNC B0 ;  /* 0x0000000000007941 */ /* 0x000fea0003800000 */
.L_x_24004:
[----:B------:R-:W-:Y:S01]  /*0a50*/  ISETP.GE.U32.AND P1, PT, R3, 0x100, PT ;  /* 0x000001000300780c */ /* 0x000fe20003f26070 */
[----:B------:R-:W-:Y:S01]  /*0a60*/  BSSY B0, `(.L_x_24006) ;  /* 0x0000013000007945 */ /* 0x000fe20003800000 */
[----:B------:R-:W-:-:S11]  /*0a70*/  LOP3.LUT R219, R219, 0xfffffff7, RZ, 0xc0, !PT ;  /* 0xfffffff7dbdb7812 */ /* 0x000fd600078ec0ff */
        /* <DEDUP_REMOVED lines=16> */
[----:B-1234-:R0:W5:Y:S02]  /*0b80*/  LDG.E.128 R4, desc[UR4][R132.64+0x10] ;  /* 0x0000100484047981 */ /* 0x01e164000c1e1d00 */
.L_x_24007:
[----:B------:R-:W-:Y:S05]  /*0b90*/  BSYNC B0 ;  /* 0x0000000000007941 */ /* 0x000fea0003800000 */
.L_x_24006:
[----:B------:R-:W-:Y:S02]  /*0ba0*/  ULDC UR6, c[0x0][0x214] ;  /* 0x0000850000067ab9 */ /* 0x000fe40000000800 */
[----:B------:R-:W-:-:S13]  /*0bb0*/  ISETP.GE.AND P1, PT, R204, UR6, PT ;  /* 0x00000006cc007c0c */ /* 0x000fda000bf26270 */
[----:B------:R-:W-:Y:S05]  /*0bc0*/  @P1 EXIT ;  /* 0x000000000000194d */ /* 0x000fea0003800000 */
[----:B------:R-:W-:Y:S01]  /*0bd0*/  ULDC.U8 UR6, c[0x0][0x2a0] ;  /* 0x0000a80000067ab9 */ /* 0x000fe20000000000 */
[----:B------:R-:W-:Y:S01]  /*0be0*/  LOP3.LUT R219, R219, 0xfffffbff, RZ, 0xc0, !PT ;  /* 0xfffffbffdbdb7812 */ /* 0x000fe200078ec0ff */
[----:B------:R-:W-:Y:S01]  /*0bf0*/  ULDC UR7, c[0x0][0x29c] ;  /* 0x0000a70000077ab9 */ /* 0x000fe20000000800 */
[----:B------:R-:W-:Y:S01]  /*0c00*/  ISETP.NE.AND P1, PT, RZ, UR6, PT ;  /* 0x00000006ff007c0c */ /* 0x000fe2000bf25270 */
[----:B------:R-:W-:-:S12]  /*0c10*/  ULDC UR8, c[0x0][0x2d8] ;  /* 0x0000b60000087ab9 */ /* 0x000fd80000000800 */
[----:B------:R-:W-:-:S07]  /*0c20*/  @P1 LOP3.LUT R219, R219, 0x400, RZ, 0xfc, !PT ;  /* 0x00000400dbdb1812 */ /* 0x000fce00078efcff */
.L_x_24169:
[----:B-123--:R-:W0:Y:S08]  /*0c30*/  LDC.64 R212, c[0x0][0x280] ;  /* 0x0000a000ffd47b82 */ /* 0x00ee300000000a00 */
[----:B------:R-:W1:Y:S08]  /*0c40*/  LDC.64 R214, c[0x0][0x288] ;  /* 0x0000a200ffd67b82 */ /* 0x000e700000000a00 */
[----:B------:R-:W2:Y:S01]  /*0c50*/  LDC R207, c[0x0][0x218] ;  /* 0x00008600ffcf7b82 */ /* 0x000ea20000000800 */
[----:B0-----:R-:W-:-:S05]  /*0c60*/  IMAD.WIDE R212, R204, 0x4, R212 ;  /* 0x00000004ccd47825 */ /* 0x001fca00078e02d4 */
[----:B------:R0:W3:Y:S01]  /*0c70*/  LDG.E R0, desc[UR4][R212.64] ;  /* 0x00000004d4007981 */ /* 0x0000e2000c1e1900 */
[----:B-1----:R-:W-:-:S05]  /*0c80*/  IMAD.WIDE R214, R204, 0x4, R214 ;  /* 0x00000004ccd67825 */ /* 0x002fca00078e02d6 */
[----:B-----5:R1:W5:Y:S01]  /*0c90*/  LDG.E R205, desc[UR4][R214.64] ;  /* 0x00000004d6cd7981 */ /* 0x020362000c1e1900 */
[----:B------:R-:W-:Y:S01]  /*0ca0*/  BSSY B0, `(.L_x_24008) ;  /* 0x000006c000007945 */ /* 0x000fe20003800000 */
[----:B0-----:R-:W-:Y:S01]  /*0cb0*/  HFMA2.MMA R213, -RZ, RZ, 0, 0 ;  /* 0x00000000ffd57435 */ /* 0x001fe200000001ff */
[----:B--2---:R-:W-:-:S05]  /*0cc0*/  IMAD R206, R204, R207, RZ ;  /* 0x000000cfccce7224 */ /* 0x004fca00078e02ff */
[----:B------:R-:W-:-:S04]  /*0cd0*/  SHF.R.S32.HI R217, RZ, 0x1f, R206 ;  /* 0x0000001fffd97819 */ /* 0x000fc800000114ce */
[----:B------:R-:W-:Y:S02]  /*0ce0*/  LEA.HI R217, R217, R206, RZ, 0x3 ;  /* 0x000000ced9d97211 */ /* 0x000fe400078f18ff */
[----:B------:R-:W-:Y:S02]  /*0cf0*/  SHF.R.S32.HI R206, RZ, 0x1f, R204 ;  /* 0x0000001fffce7819 */ /* 0x000fe400000114cc */
        /* <DEDUP_REMOVED lines=8> */
[----:B-1----:R-:W-:Y:S06]  /*0d80*/  @!P0 BRA `(.L_x_24009) ;  /* 0x0000000400748947 */ /* 0x002fec0003800000 */
[----:B------:R-:W0:Y:S02]  /*0d90*/  LDC.64 R216, c[0x0][0x230] ;  /* 0x00008c00ffd87b82 */ /* 0x000e240000000a00 */
[----:B0-----:R-:W-:-:S04]  /*0da0*/  ISETP.NE.U32.AND P2, PT, R216, RZ, PT ;  /* 0x000000ffd800720c */ /* 0x001fc80003f45070 */
[----:B------:R-:W-:-:S13]  /*0db0*/  ISETP.NE.AND.EX P2, PT, R217, RZ, PT, P2 ;  /* 0x000000ffd900720c */ /* 0x000fda0003f45320 */
[----:B------:R-:W0:Y:S02]  /*0dc0*/  @P2 LDC.64 R214, c[0x0][0x230] ;  /* 0x00008c00ffd62b82 */ /* 0x000e240000000a00 */
[----:B0-----:R-:W-:-:S05]  /*0dd0*/  @P2 IMAD.WIDE.U32 R214, R212, 0x20, R214 ;  /* 0x00000020d4d62825 */ /* 0x001fca00078e00d6 */
[----:B------:R-:W2:Y:S01]  /*0de0*/  @P2 LDG.E.128 R132, desc[UR4][R214.64] ;  /* 0x00000004d6842981 */ /* 0x000ea2000c1e1d00 */
[----:B------:R-:W-:-:S03]  /*0df0*/  ISETP.GT.AND P3, PT, R0, RZ, PT ;  /* 0x000000ff0000720c */ /* 0x000fc60003f64270 */
[----:B------:R0:W3:Y:S02]  /*0e00*/  @P2 LDG.E.128 R140, desc[UR4][R214.64+0x10] ;  /* 0x00001004d68c2981 */ /* 0x0000e4000c1e1d00 */
[----:B0-----:R-:W0:Y:S08]  /*0e10*/  @P1 LDC.64 R214, c[0x0][0x220] ;  /* 0x00008800ffd61b82 */ /* 0x001e300000000a00 */
[----:B------:R-:W-:-:S04]  /*0e20*/  @!P3 ISETP.NE.U32.AND P4, PT, R216, RZ, PT ;  /* 0x000000ffd800b20c */ /* 0x000fc80003f85070 */
[----:B------:R-:W-:Y:S01]  /*0e30*/  @!P3 ISETP.NE.AND.EX P4, PT, R217, RZ, PT, P4 ;  /* 0x000000ffd900b20c */ /* 0x000fe20003f85340 */
[----:B0-----:R-:W-:-:S05]  /*0e40*/  @P1 IMAD.WIDE.U32 R214, R213, 0x10, R214 ;  /* 0x00000010d5d61825 */ /* 0x001fca00078e00d6 */
[----:B------:R0:W5:Y:S01]  /*0e50*/  @P1 LDG.E.128 R208, desc[UR4][R214.64] ;  /* 0x00000004d6d01981 */ /* 0x000162000c1e1d00 */
[----:B------:R-:W-:Y:S01]  /*0e60*/  BSSY B1, `(.L_x_24010) ;  /* 0x000001b000017945 */ /* 0x000fe20003800000 */
        /* <DEDUP_REMOVED lines=22> */
[----:B0-----:R-:W-:Y:S08]  /*0fd0*/  @!P3 BRA `(.L_x_24011) ;  /* 0x00000000000cb947 */ /* 0x001ff00003800000 */
[----:B-----5:R-:W-:-:S05]  /*0fe0*/  SHF.L.U32 R136, R208, 0x10, RZ ;  /* 0x00000010d0887819 */ /* 0x020fca00000006ff */
[----:B------:R-:W-:-:S04]  /*0ff0*/  FMUL.FTZ R136, R136, UR7 ;  /* 0x0000000788887c20 */ /* 0x000fc80008410000 */
[----:B------:R-:W-:-:S07]  /*1000*/  @P2 FADD.FTZ R136, R132, R136 ;  /* 0x0000008884882221 */ /* 0x000fce0000010000 */
.L_x_24011:
[----:B------:R-:W-:Y:S05]  /*1010*/  BSYNC B1 ;  /* 0x0000000000017941 */ /* 0x000fea0003800000 */
.L_x_24010:
[----:B------:R-:W-:Y:S04]  /*1020*/  BSSY B1, `(.L_x_24012) ;  /* 0x0000006000017945 */ /* 0x000fe80003800000 */
[----:B------:R-:W-:Y:S05]  /*1030*/  @!P3 BRA `(.L_x_24013) ;  /* 0x000000000010b947 */ /* 0x000fea0003800000 */
[----:B-----5:R-:W-:-:S04]  /*1040*/  PRMT R137, R208, 0x7632, R137 ;  /* 0x00007632d0897816 */ /* 0x020fc80000000089 */
[----:B------:R-:W-:-:S05]  /*1050*/  SHF.L.U32 R137, R137, 0x10, RZ ;  /* 0x0000001089897819 */ /* 0x000fca00000006ff */
[----:B------:R-:W-:-:S04]  /*1060*/  FMUL.FTZ R137, R137, UR7 ;  /* 0x0000000789897c20 */ /* 0x000fc80008410000 */
[----:B------:R-:W-:-:S07]  /*1070*/  @P2 FADD.FTZ R137, R133, R137 ;  /* 0x0000008985892221 */ /* 0x000fce0000010000 */
.L_x_24013:
[----:B------:R-:W-:Y:S05]  /*1080*/  BSYNC B1 ;  /* 0x0000000000017941 */ /* 0x000fea0003800000 */
.L_x_24012:
[----:B------:R-:W-:Y:S04]  /*1090*/  BSSY B1, `(.L_x_24014) ;  /* 0x0000005000017945 */ /* 0x000fe80003800000 */
[----:B------:R-:W-:Y:S05]  /*10a0*/  @!P3 BRA `(.L_x_24015) ;  /* 0x00000000000cb947 */ /* 0x000fea0003800000 */
[----:B-----5:R-:W-:-:S05]  /*10b0*/  SHF.L.U32 R138, R209, 0x10, RZ ;  /* 0x00000010d18a7819 */ /* 0x020fca00000006ff */
[----:B------:R-:W-:-:S04]  /*10c0*/  FMUL.FTZ R138, R138, UR7 ;  /* 0x000000078a8a7c20 */ /* 0x000fc80008410000 */
[----:B------:R-:W-:-:S07]  /*10d0*/  @P2 FADD.FTZ R138, R134, R138 ;  /* 0x0000008a868a2221 */ /* 0x000fce0000010000 */
.L_x_24015:
[----:B------:R-:W-:Y:S05]  /*10e0*/  BSYNC B1 ;  /* 0x0000000000017941 */ /* 0x000fea0003800000 */
.L_x_24014:
[----:B------:R-:W-:Y:S04]  /*10f0*/  BSSY B1, `(.L_x_24016) ;  /* 0x0000006000017945 */ /* 0x000fe80003800000 */
[----:B------:R-:W-:Y:S05]  /*1100*/  @!P3 BRA `(.L_x_24017) ;  /* 0x000000000010b947 */ /* 0x000fea0003800000 */
[----:B-----5:R-:W-:-:S04]  /*1110*/  PRMT R139, R209, 0x7632, R139 ;  /* 0x00007632d18b7816 */ /* 0x020fc8000000008b */
[----:B------:R-:W-:-:S05]  /*1120*/  SHF.L.U32 R139, R139, 0x10, RZ ;  /* 0x000000108b8b7819 */ /* 0x000fca00000006ff */
[----:B------:R-:W-:-:S04]  /*1130*/  FMUL.FTZ R139, R139, UR7 ;  /* 0x000000078b8b7c20 */ /* 0x000fc80008410000 */
[----:B------:R-:W-:-:S07]  /*1140*/  @P2 FADD.FTZ R139, R135, R139 ;  /* 0x0000008b878b2221 */ /* 0x000fce0000010000 */
.L_x_24017:
[----:B------:R-:W-:Y:S05]  /*1150*/  BSYNC B1 ;  /* 0x0000000000017941 */ /* 0x000fea0003800000 */
.L_x_24016:
[----:B------:R-:W-:Y:S04]  /*1160*/  BSSY B1, `(.L_x_24018) ;  /* 0x0000005000017945 */ /* 0x000fe80003800000 */
[----:B------:R-:W-:Y:S05]  /*1170*/  @!P3 BRA `(.L_x_24019) ;  /* 0x00000000000cb947 */ /* 0x000fea0003800000 */
[----:B-----5:R-:W-:-:S05]  /*1180*/  SHF.L.U32 R144, R210, 0x10, RZ ;  /* 0x00000010d2907819 */ /* 0x020fca00000006ff */
[----:B------:R-:W-:-:S04]  /*1190*/  FMUL.FTZ R144, R144, UR7 ;  /* 0x0000000790907c20 */ /* 0x000fc80008410000 */
[----:B------:R-:W-:-:S07]  /*11a0*/  @P2 FADD.FTZ R144, R140, R144 ;  /* 0x000000908c902221 */ /* 0x000fce0000010000 */
.L_x_24019:
[----:B------:R-:W-:Y:S05]  /*11b0*/  BSYNC B1 ;  /* 0x0000000000017941 */ /* 0x000fea0003800000 */
.L_x_24018:
[----:B------:R-:W-:Y:S04]  /*11c0*/  BSSY B1, `(.L_x_24020) ;  /* 0x0000006000017945 */ /* 0x000fe80003800000 */
[----:B------:R-:W-:Y:S05]  /*11d0*/  @!P3 BRA `(.L_x_24021) ;  /* 0x000000000010b947 */ /* 0x000fea0003800000 */
[----:B-----5:R-:W-:-:S04]  /*11e0*/  PRMT R145, R210, 0x7632, R145 ;  /* 0x00007632d2917816 */ /* 0x020fc80000000091 */
[----:B------:R-:W-:-:S05]  /*11f0*/  SHF.L.U32 R145, R145, 0x10, RZ ;  /* 0x0000001091917819 */ /* 0x000fca00000006ff */
[----:B------:R-:W-:-:S04]  /*1200*/  FMUL.FTZ R145, R145, UR7 ;  /* 0x0000000791917c20 */ /* 0x000fc80008410000 */
[----:B------:R-:W-:-:S07]  /*1210*/  @P2 FADD.FTZ R145, R141, R145 ;  /* 0x000000918d912221 */ /* 0x000fce0000010000 */
.L_x_24021:
[----:B------:R-:W-:Y:S05]  /*1220*/  BSYNC B1 ;  /* 0x0000000000017941 */ /* 0x000fea0003800000 */
.L_x_24020:
[----:B------:R-:W-:Y:S04]  /*1230*/  BSSY B1, `(.L_x_24022) ;  /* 0x0000005000017945 */ /* 0x000fe80003800000 */
[----:B------:R-:W-:Y:S05]  /*1240*/  @!P3 BRA `(.L_x_24023) ;  /* 0x00000000000cb947 */ /* 0x000fea0003800000 */
[----:B-----5:R-:W-:-:S05]  /*1250*/  SHF.L.U32 R146, R211, 0x10, RZ ;  /* 0x00000010d3927819 */ /* 0x020fca00000006ff */
[----:B------:R-:W-:-:S04]  /*1260*/  FMUL.FTZ R146, R146, UR7 ;  /* 0x0000000792927c20 */ /* 0x000fc80008410000 */
[----:B------:R-:W-:-:S07]  /*1270*/  @P2 FADD.FTZ R146, R142, R146 ;  /* 0x000000928e922221 */ /* 0x000fce0000010000 */
.L_x_24023:
[----:B------:R-:W-:Y:S05]  /*1280*/  BSYNC B1 ;  /* 0x0000000000017941 */ /* 0x000fea0003800000 */
.L_x_24022:
[----:B------:R-:W-:Y:S04]  /*1290*/  BSSY B1, `(.L_x_24024) ;  /* 0x0000006000017945 */ /* 0x000fe80003800000 */
[----:B------:R-:W-:Y:S05]  /*12a0*/  @!P3 BRA `(.L_x_24025) ;  /* 0x000000000010b947 */ /* 0x000fea0003800000 */
[----:B-----5:R-:W-:-:S04]  /*12b0*/  PRMT R147, R211, 0x7632, R147 ;  /* 0x00007632d3937816 */ /* 0x020fc80000000093 */
[----:B------:R-:W-:-:S05]  /*12c0*/  SHF.L.U32 R147, R147, 0x10, RZ ;  /* 0x0000001093937819 */ /* 0x000fca00000006ff */
[----:B------:R-:W-:-:S04]  /*12d0*/  FMUL.FTZ R147, R147, UR7 ;  /* 0x0000000793937c20 */ /* 0x000fc80008410000 */
[----:B------:R-:W-:-:S07]  /*12e0*/  @P2 FADD.FTZ R147, R143, R147 ;  /* 0x000000938f932221 */ /* 0x000fce0000010000 */
.L_x_24025:
[----:B------:R-:W-:Y:S05]  /*12f0*/  BSYNC B1 ;  /* 0x0000000000017941 */ /* 0x000fea0003800000 */
.L_x_24024:
[----:B------:R-:W0:Y:S01]  /*1300*/  LDC.64 R214, c[0x0][0x238] ;  /* 0x00008e00ffd67b82 */ /* 0x000e220000000a00 */
[----:B------:R-:W-:Y:S01]  /*1310*/  IADD3 R213, R213, 0x20, RZ ;  /* 0x00000020d5d57810 */ /* 0x000fe20007ffe0ff */
[C---:B0-----:R-:W-:Y:S01]  /*1320*/  IMAD.WIDE.U32 R214, R212.reuse, 0x20, R214 ;  /* 0x00000020d4d67825 */ /* 0x041fe200078e00d6 */
[----:B------:R-:W-:-:S04]  /*1330*/  IADD3 R212, R212, 0x20, RZ ;  /* 0x00000020d4d47810 */ /* 0x000fc80007ffe0ff */
[----:B------:R0:W-:Y:S04]  /*1340*/  STG.E.128 desc[UR4][R214.64], R136 ;  /* 0x00000088d6007986 */ /* 0x0001e8000c101d04 */
[----:B------:R0:W-:Y:S02]  /*1350*/  STG.E.128 desc[UR4][R214.64+0x10], R144 ;  /* 0x00001090d6007986 */ /* 0x0001e4000c101d04 */
.L_x_24009:
[----:B------:R-:W-:Y:S05]  /*1360*/  BSYNC B0 ;  /* 0x0000000000007941 */ /* 0x000fea0003800000 */
.L_x_24008:
[----:B------:R-:W-:Y:S01]  /*1370*/  LOP3.LUT P2, RZ, R219, 0x200, RZ, 0xc0, !PT ;  /* 0x00000200dbff7812 */ /* 0x000fe2000784c0ff */
[----:B------:R-:W-:-:S12]  /*1380*/  BSSY B0, `(.L_x_24026) ;  /* 0x000005f000007945 */ /* 0x000fd80003800000 */
[----:B------:R-:W-:Y:S05]  /*1390*/  @!P2 BRA `(.L_x_24027) ;  /* 0x000000040074a947 */ /* 0x000fea0003800000 */
[----:B------:R-:W1:Y:S02]  /*13a0*/  LDC.64 R216, c[0x0][0x230] ;  /* 0x00008c00ffd87b82 */ /* 0x000e640000000a00 */
[----:B-1----:R-:W-:-:S04]  /*13b0*/  ISETP.NE.U32.AND P2, PT, R216, RZ, PT ;  /* 0x000000ffd800720c */ /* 0x002fc80003f45070 */
        /* <DEDUP_REMOVED lines=10> */
[----:B-----5:R0:W5:Y:S01]  /*1460*/  @P1 LDG.E.128 R208, desc[UR4][R214.64] ;  /* 0x00000004d6d01981 */ /* 0x020162000c1e1d00 */
        /* <DEDUP_REMOVED lines=27> */
.L_x_24029:
[----:B------:R-:W-:Y:S05]  /*1620*/  BSYNC B1 ;  /* 0x0000000000017941 */ /* 0x000fea0003800000 */
.L_x_24028:
[----:B------:R-:W-:Y:S04]  /*1630*/  BSSY B1, `(.L_x_24030) ;  /* 0x0000006000017945 */ /* 0x000fe80003800000 */
[----:B------:R-:W-:Y:S05]  /*1640*/  @!P3 BRA `(.L_x_24031) ;  /* 0x000000000010b947 */ /* 0x000fea0003800000 */
[----:B-----5:R-:W-:-:S04]  /*1650*/  PRMT R149, R208, 0x7632, R149 ;  /* 0x00007632d0957816 */ /* 0x020fc80000000095 */
[----:B------:R-:W-:-:S05]  /*1660*/  SHF.L.U32 R149, R149, 0x10, RZ ;  /* 0x0000001095957819 */ /* 0x000fca00000006ff */
[----:B------:R-:W-:-:S04]  /*1670*/  FMUL.FTZ R149, R149, UR7 ;  /* 0x0000000795957c20 */ /* 0x000fc80008410000 */
[----:B------:R-:W-:-:S07]  /*1680*/  @P2 FADD.FTZ R149, R133, R149 ;  /* 0x0000009585952221 */ /* 0x000fce0000010000 */
.L_x_24031:
[----:B------:R-:W-:Y:S05]  /*1690*/  BSYNC B1 ;  /* 0x0000000000017941 */ /* 0x000fea0003800000 */
.L_x_24030:
[----:B------:R-:W-:Y:S04]  /*16a0*/  BSSY B1, `(.L_x_24032) ;  /* 0x0000005000017945 */ /* 0x000fe80003800000 */
[----:B------:R-:W-:Y:S05]  /*16b0*/  @!P3 BRA `(.L_x_24033) ;  /* 0x00000000000cb947 */ /* 0x000fea0003800000 */
[----:B-----5:R-:W-:-:S05]  /*16c0*/  SHF.L.U32 R150, R209, 0x10, RZ ;  /* 0x00000010d1967819 */ /* 0x020fca00000006ff */
[----:B------:R-:W-:-:S04]  /*16d0*/  FMUL.FTZ R150, R150, UR7 ;  /* 0x0000000796967c20 */ /* 0x000fc80008410000 */
[----:B------:R-:W-:-:S07]  /*16e0*/  @P2 FADD.FTZ R150, R134, R150 ;  /* 0x0000009686962221 */ /* 0x000fce0000010000 */
.L_x_24033:
[----:B------:R-:W-:Y:S05]  /*16f0*/  BSYNC B1 ;  /* 0x0000000000017941 */ /* 0x000fea0003800000 */
.L_x_24032:
[----:B------:R-:W-:Y:S04]  /*1700*/  BSSY B1, `(.L_x_24034) ;  /* 0x0000006000017945 */ /* 0x000fe80003800000 */
[----:B------:R-:W-:Y:S05]  /*1710*/  @!P3 BRA `(.L_x_24035) ;  /* 0x000000000010b947 */ /* 0x000fea0003800000 */
[----:B-----5:R-:W-:-:S04]  /*1720*/  PRMT R151, R209, 0x7632, R151 ;  /* 0x00007632d1977816 */ /* 0x020fc80000000097 */
[----:B------:R-:W-:-:S05]  /*1730*/  SHF.L.U32 R151, R151, 0x10, RZ ;  /* 0x0000001097977819 */ /* 0x000fca00000006ff */
[----:B------:R-:W-:-:S04]  /*1740*/  FMUL.FTZ R151, R151, UR7 ;  /* 0x0000000797977c20 */ /* 0x000fc80008410000 */
[----:B------:R-:W-:-:S07]  /*1750*/  @P2 FADD.FTZ R151, R135, R151 ;  /* 0x0000009787972221 */ /* 0x000fce0000010000 */
.L_x_24035:
[----:B------:R-:W-:Y:S05]  /*1760*/  BSYNC B1 ;  /* 0x0000000000017941 */ /* 0x000fea0003800000 */
.L_x_24034:
[----:B------:R-:W-:Y:S04]  /*1770*/  BSSY B1, `(.L_x_24036) ;  /* 0x0000005000017945 */ /* 0x000fe80003800000 */
[----:B------:R-:W-:Y:S05]  /*1780*/  @!P3 BRA `(.L_x_24037) ;  /* 0x00000000000cb947 */ /* 0x000fea0003800000 */
[----:B-----5:R-:W-:-:S05]  /*1790*/  SHF.L.U32 R152, R210, 0x10, RZ ;  /* 0x00000010d2987819 */ /* 0x020fca00000006ff */
[----:B------:R-:W-:-:S04]  /*17a0*/  FMUL.FTZ R152, R152, UR7 ;  /* 0x0000000798987c20 */ /* 0x000fc80008410000 */
[----:B------:R-:W-:-:S07]  /*17b0*/  @P2 FADD.FTZ R152, R140, R152 ;  /* 0x000000988c982221 */ /* 0x000fce0000010000 */
.L_x_24037:
[----:B------:R-:W-:Y:S05]  /*17c0*/  BSYNC B1 ;  /* 0x0000000000017941 */ /* 0x000fea0003800000 */
.L_x_24036:
[----:B------:R-:W-:Y:S04]  /*17d0*/  BSSY B1, `(.L_x_24038) ;  /* 0x0000006000017945 */ /* 0x000fe80003800000 */
[----:B------:R-:W-:Y:S05]  /*17e0*/  @!P3 BRA `(.L_x_24039) ;  /* 0x000000000010b947 */ /* 0x000fea0003800000 */
[----:B-----5:R-:W-:-:S04]  /*17f0*/  PRMT R153, R210, 0x7632, R153 ;  /* 0x00007632d2997816 */ /* 0x020fc80000000099 */
[----:B------:R-:W-:-:S05]  /*1800*/  SHF.L.U32 R153, R153, 0x10, RZ ;  /* 0x0000001099997819 */ /* 0x000fca00000006ff */
[----:B------:R-:W-:-:S04]  /*1810*/  FMUL.FTZ R153, R153, UR7 ;  /* 0x0000000799997c20 */ /* 0x000fc80008410000 */
[----:B------:R-:W-:-:S07]  /*1820*/  @P2 FADD.FTZ R153, R141, R153 ;  /* 0x000000998d992221 */ /* 0x000fce0000010000 */
.L_x_24039:
[----:B------:R-:W-:Y:S05]  /*1830*/  BSYNC B1 ;  /* 0x0000000000017941 */ /* 0x000fea0003800000 */
.L_x_24038:
[----:B------:R-:W-:Y:S04]  /*1840*/  BSSY B1, `(.L_x_24040) ;  /* 0x0000005000017945 */ /* 0x000fe80003800000 */
[----:B------:R-:W-:Y:S05]  /*1850*/  @!P3 BRA `(.L_x_24041) ;  /* 0x00000000000cb947 */ /* 0x000fea0003800000 */
[----:B-----5:R-:W-:-:S05]  /*1860*/  SHF.L.U32 R154, R211, 0x10, RZ ;  /* 0x00000010d39a7819 */ /* 0x020fca00000006ff */
[----:B------:R-:W-:-:S04]  /*1870*/  FMUL.FTZ R154, R154, UR7 ;  /* 0x000000079a9a7c20 */ /* 0x000fc80008410000 */
[----:B------:R-:W-:-:S07]  /*1880*/  @P2 FADD.FTZ R154, R142, R154 ;  /* 0x0000009a8e9a2221 */ /* 0x000fce0000010000 */
.L_x_24041:
[----:B------:R-:W-:Y:S05]  /*1890*/  BSYNC B1 ;  /* 0x0000000000017941 */ /* 0x000fea0003800000 */
.L_x_24040:
[----:B------:R-:W-:Y:S04]  /*18a0*/  BSSY B1, `(.L_x_24042) ;  /* 0x0000006000017945 */ /* 0x000fe80003800000 */
[----:B------:R-:W-:Y:S05]  /*18b0*/  @!P3 BRA `(.L_x_24043) ;  /* 0x000000000010b947 */ /* 0x000fea0003800000 */
[----:B-----5:R-:W-:-:S04]  /*18c0*/  PRMT R155, R211, 0x7632, R155 ;  /* 0x00007632d39b7816 */ /* 0x020fc8000000009b */
[----:B------:R-:W-:-:S05]  /*18d0*/  SHF.L.U32 R155, R155, 0x10, RZ ;  /* 0x000000109b9b7819 */ /* 0x000fca00000006ff */
[----:B------:R-:W-:-:S04]  /*18e0*/  FMUL.FTZ R155, R155, UR7 ;  /* 0x000000079b9b7c20 */ /* 0x000fc80008410000 */
[----:B------:R-:W-:-:S07]  /*18f0*/  @P2 FADD.FTZ R155, R143, R155 ;  /* 0x0000009b8f9b2221 */ /* 0x000fce0000010000 */
.L_x_24043:
[----:B------:R-:W-:Y:S05]  /*1900*/  BSYNC B1 ;  /* 0x0000000000017941 */ /* 0x000fea0003800000 */
.L_x_24042:
[----:B------:R-:W0:Y:S01]  /*1910*/  LDC.64 R214, c[0x0][0x238] ;  /* 0x00008e00ffd67b82 */ /* 0x000e220000000a00 */
[----:B------:R-:W-:Y:S01]  /*1920*/  IADD3 R213, R213, 0x20, RZ ;  /* 0x00000020d5d57810 */ /* 0x000fe20007ffe0ff */
[C---:B0-----:R-:W-:Y:S01]  /*1930*/  IMAD.WIDE.U32 R214, R212.reuse, 0x20, R214 ;  /* 0x00000020d4d67825 */ /* 0x041fe200078e00d6 */
[----:B------:R-:W-:-:S04]  /*1940*/  IADD3 R212, R212, 0x20, RZ ;  /* 0x00000020d4d47810 */ /* 0x000fc80007ffe0ff */
[----:B------:R1:W-:Y:S04]  /*1950*/  STG.E.128 desc[UR4][R214.64], R148 ;  /* 0x00000094d6007986 */ /* 0x0003e8000c101d04 */
[----:B------:R1:W-:Y:S02]  /*1960*/  STG.E.128 desc[UR4][R214.64+0x10], R152 ;  /* 0x00001098d6007986 */ /* 0x0003e4000c101d04 */
.L_x_24027:
[----:B------:R-:W-:Y:S05]  /*1970*/  BSYNC B0 ;  /* 0x0000000000007941 */ /* 0x000fea0003800000 */
.L_x_24026:
[----:B------:R-:W-:Y:S01]  /*1980*/  LOP3.LUT P2, RZ, R219, 0x100, RZ, 0xc0, !PT ;  /* 0x00000100dbff7812 */ /* 0x000fe2000784c0ff */
[----:B------:R-:W-:-:S12]  /*1990*/  BSSY B0, `(.L_x_24044) ;  /* 0x000005f000007945 */ /* 0x000fd80003800000 */
[----:B------:R-:W-:Y:S05]  /*19a0*/  @!P2 BRA `(.L_x_24045) ;  /* 0x000000040074a947 */ /* 0x000fea0003800000 */
[----:B------:R-:W2:Y:S02]  /*19b0*/  LDC.64 R216, c[0x0][0x230] ;  /* 0x00008c00ffd87b82 */ /* 0x000ea40000000a00 */
[----:B--2---:R-:W-:-:S04]  /*19c0*/  ISETP.NE.U32.AND P2, PT, R216, RZ, PT ;  /* 0x000000ffd800720c */ /* 0x004fc80003f45070 */
[----:B------:R-:W-:-:S13]  /*19d0*/  ISETP.NE.AND.EX P2, PT, R217, RZ, PT, P2 ;  /* 0x000000ffd900720c */ /* 0x000fda0003f45320 */
[----:B------:R-:W0:Y:S02]  /*19e0*/  @P2 LDC.64 R156, c[0x0][0x230] ;  /* 0x00008c00ff9c2b82 */ /* 0x000e240000000a00 */
[----:B01----:R-:W-:-:S05]  /*19f0*/  @P2 IMAD.WIDE.U32 R214, R212, 0x20, R156 ;  /* 0x00000020d4d62825 */ /* 0x003fca00078e009c */
        /* <DEDUP_REMOVED lines=35> */
.L_x_24047:
[----:B------:R-:W-:Y:S05]  /*1c30*/  BSYNC B1 ;  /* 0x0000000000017941 */ /* 0x000fea0003800000 */
.L_x_24046:
[----:B------:R-:W-:Y:S04]  /*1c40*/  BSSY B1, `(.L_x_24048) ;  /* 0x0000006000017945 */ /* 0x000fe80003800000 */
[----:B------:R-:W-:Y:S05]  /*1c50*/  @!P3 BRA `(.L_x_24049) ;  /* 0x000000000010b947 */ /* 0x000fea0003800000 */
[----:B-----5:R-:W-:-:S04]  /*1c60*/  PRMT R157, R208, 0x7632, R157 ;  /* 0x00007632d09d7816 */ /* 0x020fc8000000009d */
[----:B------:R-:W-:-:S05]  /*1c70*/  SHF.L.U32 R157, R157, 0x10, RZ ;  /* 0x000000109d9d7819 */ /* 0x000fca00000006ff */
[----:B------:R-:W-:-:S04]  /*1c80*/  FMUL.FTZ R157, R157, UR7 ;  /* 0x000000079d9d7c20 */ /* 0x000fc80008410000 */
[----:B------:R-:W-:-:S07]  /*1c90*/  @P2 FADD.FTZ R157, R133, R157 ;  /* 0x0000009d859d2221 */ /* 0x000fce0000010000 */
.L_x_24049:
[----:B------:R-:W-:Y:S05]  /*1ca0*/  BSYNC B1 ;  /* 0x0000000000017941 */ /* 0x000fea0003800000 */
.L_x_24048:
[----:B------:R-:W-:Y:S04]  /*1cb0*/  BSSY B1, `(.L_x_24050) ;  /* 0x0000005000017945 */ /* 0x000fe80003800000 */
[----:B------:R-:W-:Y:S05]  /*1cc0*/  @!P3 BRA `(.L_x_24051) ;  /* 0x00000000000cb947 */ /* 0x000fea0003800000 */
[----:B-----5:R-:W-:-:S05]  /*1cd0*/  SHF.L.U32 R158, R209, 0x10, RZ ;  /* 0x00000010d19e7819 */ /* 0x020fca00000006ff */
[----:B------:R-:W-:-:S04]  /*1ce0*/  FMUL.FTZ R158, R158, UR7 ;  /* 0x000000079e9e7c20 */ /* 0x000fc80008410000 */
[----:B------:R-:W-:-:S07]  /*1cf0*/  @P2 FADD.FTZ R158, R134, R158 ;  /* 0x0000009e869e2221 */ /* 0x000fce0000010000 */
.L_x_24051:
[----:B------:R-:W-:Y:S05]  /*1d00*/  BSYNC B1 ;  /* 0x0000000000017941 */ /* 0x000fea0003800000 */
.L_x_24050:
[----:B------:R-:W-:Y:S04]  /*1d10*/  BSSY B1, `(.L_x_24052) ;  /* 0x0000006000017945 */ /* 0x000fe80003800000 */
[----:B------:R-:W-:Y:S05]  /*1d20*/  @!P3 BRA `(.L_x_24053) ;  /* 0x000000000010b947 */ /* 0x000fea0003800000 */
[----:B-----5:R-:W-:-:S04]  /*1d30*/  PRMT R159, R209, 0x7632, R159 ;  /* 0x00007632d19f7816 */ /* 0x020fc8000000009f */
[----:B------:R-:W-:-:S05]  /*1d40*/  SHF.L.U32 R159, R159, 0x10, RZ ;  /* 0x000000109f9f7819 */ /* 0x000fca00000006ff */
[----:B------:R-:W-:-:S04]  /*1d50*/  FMUL.FTZ R159, R159, UR7 ;  /* 0x000000079f9f7c20 */ /* 0x000fc80008410000 */
[----:B------:R-:W-:-:S07]  /*1d60*/  @P2 FADD.FTZ R159, R135, R159 ;  /* 0x0000009f879f2221 */ /* 0x000fce0000010000 */
.L_x_24053:
[----:B------:R-:W-:Y:S05]  /*1d70*/  BSYNC B1 ;  /* 0x0000000000017941 */ /* 0x000fea0003800000 */
.L_x_24052:
[----:B------:R-:W-:Y:S04]  /*1d80*/  BSSY B1, `(.L_x_24054) ;  /* 0x0000005000017945 */ /* 0x000fe80003800000 */
[----:B------:R-:W-:Y:S05]  /*1d90*/  @!P3 BRA `(.L_x_24055) ;  /* 0x00000000000cb947 */ /* 0x000fea0003800000 */
[----:B-----5:R-:W-:-:S05]  /*1da0*/  SHF.L.U32 R160, R210, 0x10, RZ ;  /* 0x00000010d2a07819 */ /* 0x020fca00000006ff */
[----:B------:R-:W-:-:S04]  /*1db0*/  FMUL.FTZ R160, R160, UR7 ;  /* 0x00000007a0a07c20 */ /* 0x000fc80008410000 */
[----:B------:R-:W-:-:S07]  /*1dc0*/  @P2 FADD.FTZ R160, R140, R160 ;  /* 0x000000a08ca02221 */ /* 0x000fce0000010000 */
.L_x_24055:
[----:B------:R-:W-:Y:S05]  /*1dd0*/  BSYNC B1 ;  /* 0x0000000000017941 */ /* 0x000fea0003800000 */
.L_x_24054:
[----:B------:R-:W-:Y:S04]  /*1de0*/  BSSY B1, `(.L_x_24056) ;  /* 0x0000006000017945 */ /* 0x000fe80003800000 */
[----:B------:R-:W-:Y:S05]  /*1df0*/  @!P3 BRA `(.L_x_24057) ;  /* 0x000000000010b947 */ /* 0x000fea0003800000 */
[----:B-----5:R-:W-:-:S04]  /*1e00*/  PRMT R161, R210, 0x7632, R161 ;  /* 0x00007632d2a17816 */ /* 0x020fc800000000a1 */
[----:B------:R-:W-:-:S05]  /*1e10*/  SHF.L.U32 R161, R161, 0x10, RZ ;  /* 0x00000010a1a17819 */ /* 0x000fca00000006ff */
[----:B------:R-:W-:-:S04]  /*1e20*/  FMUL.FTZ R161, R161, UR7 ;  /* 0x00000007a1a17c20 */ /* 0x000fc80008410000 */
[----:B------:R-:W-:-:S07]  /*1e30*/  @P2 FADD.FTZ R161, R141, R161 ;  /* 0x000000a18da12221 */ /* 0x000fce0000010000 */
.L_x_24057:
[----:B------:R-:W-:Y:S05]  /*1e40*/  BSYNC B1 ;  /* 0x0000000000017941 */ /* 0x000fea0003800000 */
.L_x_24056:
[----:B------:R-:W-:Y:S04]  /*1e50*/  BSSY B1, `(.L_x_24058) ;  /* 0x0000005000017945 */ /* 0x000fe80003800000 */
[----:B------:R-:W-:Y:S05]  /*1e60*/  @!P3 BRA `(.L_x_24059) ;  /* 0x00000000000cb947 */ /* 0x000fea0003800000 */
[----:B-----5:R-:W-:-:S05]  /*1e70*/  SHF.L.U32 R162, R211, 0x10, RZ ;  /* 0x00000010d3a27819 */ /* 0x020fca00000006ff */
[----:B------:R-:W-:-:S04]  /*1e80*/  FMUL.FTZ R162, R162, UR7 ;  /* 0x00000007a2a27c20 */ /* 0x000fc80008410000 */
[----:B------:R-:W-:-:S07]  /*1e90*/  @P2 FADD.FTZ R162, R142, R162 ;  /* 0x000000a28ea22221 */ /* 0x000fce0000010000 */
.L_x_24059:
[----:B------:R-:W-:Y:S05]  /*1ea0*/  BSYNC B1 ;  /* 0x0000000000017941 */ /* 0x000fea0003800000 */
.L_x_24058:
[----:B------:R-:W-:Y:S04]  /*1eb0*/  BSSY B1, `(.L_x_24060) ;  /* 0x0000006000017945 */ /* 0x000fe80003800000 */
[----:B------:R-:W-:Y:S05]  /*1ec0*/  @!P3 BRA `(.L_x_24061) ;  /* 0x000000000010b947 */ /* 0x000fea0003800000 */
[----:B-----5:R-:W-:-:S04]  /*1ed0*/  PRMT R163, R211, 0x7632, R163 ;  /* 0x00007632d3a37816 */ /* 0x020fc800000000a3 */
[----:B------:R-:W-:-:S05]  /*1ee0*/  SHF.L.U32 R163, R163, 0x10, RZ ;  /* 0x00000010a3a37819 */ /* 0x000fca00000006ff */
[----:B------:R-:W-:-:S04]  /*1ef0*/  FMUL.FTZ R163, R163, UR7 ;  /* 0x00000007a3a37c20 */ /* 0x000fc80008410000 */
[----:B------:R-:W-:-:S07]  /*1f00*/  @P2 FADD.FTZ R163, R143, R163 ;  /* 0x000000a38fa32221 */ /* 0x000fce0000010000 */
.L_x_24061:
[----:B------:R-:W-:Y:S05]  /*1f10*/  BSYNC B1 ;  /* 0x0000000000017941 */ /* 0x000fea0003800000 */
.L_x_24060:
[----:B------:R-:W0:Y:S01]  /*1f20*/  LDC.64 R214, c[0x0][0x238] ;  /* 0x00008e00ffd67b82 */ /* 0x000e220000000a00 */
[----:B------:R-:W-:Y:S01]  /*1f30*/  IADD3 R213, R213, 0x20, RZ ;  /* 0x00000020d5d57810 */ /* 0x000fe20007ffe0ff */
[C---:B0-----:R-:W-:Y:S01]  /*1f40*/  IMAD.WIDE.U32 R214, R212.reuse, 0x20, R214 ;  /* 0x00000020d4d67825 */ /* 0x041fe200078e00d6 */
[----:B------:R-:W-:-:S04]  /*1f50*/  IADD3 R212, R212, 0x20, RZ ;  /* 0x00000020d4d47810 */ /* 0x000fc80007ffe0ff */
[----:B------:R2:W-:Y:S04]  /*1f60*/  STG.E.128 desc[UR4][R214.64], R156 ;  /* 0x0000009cd6007986 */ /* 0x0005e8000c101d04 */
[----:B------:R2:W-:Y:S02]  /*1f70*/  STG.E.128 desc[UR4][R214.64+0x10], R160 ;  /* 0x000010a0d6007986 */ /* 0x0005e4000c101d04 */
.L_x_24045:
[----:B------:R-:W-:Y:S05]  /*1f80*/  BSYNC B0 ;  /* 0x0000000000007941 */ /* 0x000fea0003800000 */
.L_x_24044:
[----:B------:R-:W-:Y:S01]  /*1f90*/  LOP3.LUT P2, RZ, R219, 0x80, RZ, 0xc0, !PT ;  /* 0x00000080dbff7812 */ /* 0x000fe2000784c0ff */
[----:B------:R-:W-:-:S12]  /*1fa0*/  BSSY B0, `(.L_x_24062) ;  /* 0x000005f000007945 */ /* 0x000fd80003800000 */
[----:B------:R-:W-:Y:S05]  /*1fb0*/  @!P2 BRA `(.L_x_24063) ;  /* 0x000000040074a947 */ /* 0x000fea0003800000 */
[----:B------:R-:W3:Y:S02]  /*1fc0*/  LDC.64 R216, c[0x0][0x230] ;  /* 0x00008c00ffd87b82 */ /* 0x000ee40000000a00 */
[----:B---3--:R-:W-:-:S04]  /*1fd0*/  ISETP.NE.U32.AND P2, PT, R216, RZ, PT ;  /* 0x000000ffd800720c */ /* 0x008fc80003f45070 */
[----:B------:R-:W-:-:S13]  /*1fe0*/  ISETP.NE.AND.EX P2, PT, R217, RZ, PT, P2 ;  /* 0x000000ffd900720c */ /* 0x000fda0003f45320 */
[----:B------:R-:W0:Y:S02]  /*1ff0*/  @P2 LDC.64 R164, c[0x0][0x230] ;  /* 0x00008c00ffa42b82 */ /* 0x000e240000000a00 */
[----:B012---:R-:W-:-:S05]  /*2000*/  @P2 IMAD.WIDE.U32 R214, R212, 0x20, R164 ;  /* 0x00000020d4d62825 */ /* 0x007fca00078e00a4 */
        /* <DEDUP_REMOVED lines=35> */
.L_x_24065:
[----:B------:R-:W-:Y:S05]  /*2240*/  BSYNC B1 ;  /* 0x0000000000017941 */ /* 0x000fea0003800000 */
.L_x_24064:
[----:B------:R-:W-:Y:S04]  /*2250*/  BSSY B1, `(.L_x_24066) ;  /* 0x0000006000017945 */ /* 0x000fe80003800000 */
[----:B------:R-:W-:Y:S05]  /*2260*/  @!P3 BRA `(.L_x_24067) ;  /* 0x000000000010b947 */ /* 0x000fea0003800000 */
[----:B-----5:R-:W-:-:S04]  /*2270*/  PRMT R165, R208, 0x7632, R165 ;  /* 0x00007632d0a57816 */ /* 0x020fc800000000a5 */
[----:B------:R-:W-:-:S05]  /*2280*/  SHF.L.U32 R165, R165, 0x10, RZ ;  /* 0x00000010a5a57819 */ /* 0x000fca00000006ff */
[----:B------:R-:W-:-:S04]  /*2290*/  FMUL.FTZ R165, R165, UR7 ;  /* 0x00000007a5a57c20 */ /* 0x000fc80008410000 */
[----:B------:R-:W-:-:S07]  /*22a0*/  @P2 FADD.FTZ R165, R133, R165 ;  /* 0x000000a585a52221 */ /* 0x000fce0000010000 */
.L_x_24067:
[----:B------:R-:W-:Y:S05]  /*22b0*/  BSYNC B1 ;  /* 0x0000000000017941 */ /* 0x000fea0003800000 */
.L_x_24066:
[----:B------:R-:W-:Y:S04]  /*22c0*/  BSSY B1, `(.L_x_24068) ;  /* 0x0000005000017945 */ /* 0x000fe80003800000 */
[----:B------:R-:W-:Y:S05]  /*22d0*/  @!P3 BRA `(.L_x_24069) ;  /* 0x00000000000cb947 */ /* 0x000fea0003800000 */
[----:B-----5:R-:W-:-:S05]  /*22e0*/  SHF.L.U32 R166, R209, 0x10, RZ ;  /* 0x00000010d1a67819 */ /* 0x020fca00000006ff */
[----:B------:R-:W-:-:S04]  /*22f0*/  FMUL.FTZ R166, R166, UR7 ;  /* 0x00000007a6a67c20 */ /* 0x000fc80008410000 */
[----:B------:R-:W-:-:S07]  /*2300*/  @P2 FADD.FTZ R166, R134, R166 ;  /* 0x000000a686a62221 */ /* 0x000fce0000010000 */
.L_x_24069:
[----:B------:R-:W-:Y:S05]  /*2310*/  BSYNC B1 ;  /* 0x0000000000017941 */ /* 0x000fea0003800000 */
.L_x_24068:
[----:B------:R-:W-:Y:S04]  /*2320*/  BSSY B1, `(.L_x_24070) ;  /* 0x0000006000017945 */ /* 0x000fe80003800000 */
[----:B------:R-:W-:Y:S05]  /*2330*/  @!P3 BRA `(.L_x_24071) ;  /* 0x000000000010b947 */ /* 0x000fea0003800000 */
[----:B-----5:R-:W-:-:S04]  /*2340*/  PRMT R167, R209, 0x7632, R167 ;  /* 0x00007632d1a77816 */ /* 0x020fc800000000a7 */
[----:B------:R-:W-:-:S05]  /*2350*/  SHF.L.U32 R167, R167, 0x10, RZ ;  /* 0x00000010a7a77819 */ /* 0x000fca00000006ff */
[----:B------:R-:W-:-:S04]  /*2360*/  FMUL.FTZ R167, R167, UR7 ;  /* 0x00000007a7a77c20 */ /* 0x000fc80008410000 */
[----:B------:R-:W-:-:S07]  /*2370*/  @P2 FADD.FTZ R167, R135, R167 ;  /* 0x000000a787a72221 */ /* 0x000fce0000010000 */
.L_x_24071:
[----:B------:R-:W-:Y:S05]  /*2380*/  BSYNC B1 ;  /* 0x0000000000017941 */ /* 0x000fea0003800000 */
.L_x_24070:
[----:B------:R-:W-:Y:S04]  /*2390*/  BSSY B1, `(.L_x_24072) ;  /* 0x0000005000017945 */ /* 0x000fe80003800000 */
[----:B------:R-:W-:Y:S05]  /*23a0*/  @!P3 BRA `(.L_x_24073) ;  /* 0x00000000000cb947 */ /* 0x000fea0003800000 */
[----:B-----5:R-:W-:-:S05]  /*23b0*/  SHF.L.U32 R168, R210, 0x10, RZ ;  /* 0x00000010d2a87819 */ /* 0x020fca00000006ff */
[----:B------:R-:W-:-:S04]  /*23c0*/  FMUL.FTZ R168, R168, UR7 ;  /* 0x00000007a8a87c20 */ /* 0x000fc80008410000 */
[----:B------:R-:W-:-:S07]  /*23d0*/  @P2 FADD.FTZ R168, R140, R168 ;  /* 0x000000a88ca82221 */ /* 0x000fce0000010000 */
.L_x_24073:
[----:B------:R-:W-:Y:S05]  /*23e0*/  BSYNC B1 ;  /* 0x0000000000017941 */ /* 0x000fea0003800000 */
.L_x_24072:
[----:B------:R-:W-:Y:S04]  /*23f0*/  BSSY B1, `(.L_x_24074) ;  /* 0x0000006000017945 */ /* 0x000fe80003800000 */
[----:B------:R-:W-:Y:S05]  /*2400*/  @!P3 BRA `(.L_x_24075) ;  /* 0x000000000010b947 */ /* 0x000fea0003800000 */
[----:B-----5:R-:W-:-:S04]  /*2410*/  PRMT R169, R210, 0x7632, R169 ;  /* 0x00007632d2a97816 */ /* 0x020fc800000000a9 */
[----:B------:R-:W-:-:S05]  /*2420*/  SHF.L.U32 R169, R169, 0x10, RZ ;  /* 0x00000010a9a97819 */ /* 0x000fca00000006ff */
[----:B------:R-:W-:-:S04]  /*2430*/  FMUL.FTZ R169, R169, UR7 ;  /* 0x00000007a9a97c20 */ /* 0x000fc80008410000 */
[----:B------:R-:W-:-:S07]  /*2440*/  @P2 FADD.FTZ R169, R141, R169 ;  /* 0x000000a98da92221 */ /* 0x000fce0000010000 */
.L_x_24075:
[----:B------:R-:W-:Y:S05]  /*2450*/  BSYNC B1 ;  /* 0x0000000000017941 */ /* 0x000fea0003800000 */
.L_x_24074:
[----:B------:R-:W-:Y:S04]  /*2460*/  BSSY B1, `(.L_x_24076) ;  /* 0x0000005000017945 */ /* 0x000fe80003800000 */
[----:B------:R-:W-:Y:S05]  /*2470*/  @!P3 BRA `(.L_x_24077) ;  /* 0x00000000000cb947 */ /* 0x000fea0003800000 */
[----:B-----5:R-:W-:-:S05]  /*2480*/  SHF.L.U32 R170, R211, 0x10, RZ ;  /* 0x00000010d3aa7819 */ /* 0x020fca00000006ff */
[----:B------:R-:W-:-:S04]  /*2490*/  FMUL.FTZ R170, R170, UR7 ;  /* 0x00000007aaaa7c20 */ /* 0x000fc80008410000 */
[----:B------:R-:W-:-:S07]  /*24a0*/  @P2 FADD.FTZ R170, R142, R170 ;  /* 0x000000aa8eaa2221 */ /* 0x000fce0000010000 */
.L_x_24077:
[----:B------:R-:W-:Y:S05]  /*24b0*/  BSYNC B1 ;  /* 0x0000000000017941 */ /* 0x000fea0003800000 */
.L_x_24076:
[----:B------:R-:W-:Y:S04]  /*24c0*/  BSSY B1, `(.L_x_24078) ;  /* 0x0000006000017945 */ /* 0x000fe80003800000 */
[----:B------:R-:W-:Y:S05]  /*24d0*/  @!P3 BRA `(.L_x_24079) ;  /* 0x000000000010b947 */ /* 0x000fea0003800000 */
[----:B-----5:R-:W-:-:S04]  /*24e0*/  PRMT R171, R211, 0x7632, R171 ;  /* 0x00007632d3ab7816 */ /* 0x020fc800000000ab */
[----:B------:R-:W-:-:S05]  /*24f0*/  SHF.L.U32 R171, R171, 0x10, RZ ;  /* 0x00000010abab7819 */ /* 0x000fca00000006ff */
[----:B------:R-:W-:-:S04]  /*2500*/  FMUL.FTZ R171, R171, UR7 ;  /* 0x00000007abab7c20 */ /* 0x000fc80008410000 */
[----:B------:R-:W-:-:S07]  /*2510*/  @P2 FADD.FTZ R171, R143, R171 ;  /* 0x000000ab8fab2221 */ /* 0x000fce0000010000 */
.L_x_24079:
[----:B------:R-:W-:Y:S05]  /*2520*/  BSYNC B1 ;  /* 0x0000000000017941 */ /* 0x000fea0003800000 */
.L_x_24078:
[----:B------:R-:W0:Y:S01]  /*2530*/  LDC.64 R214, c[0x0][0x238] ;  /* 0x00008e00ffd67b82 */ /* 0x000e220000000a00 */
[----:B------:R-:W-:Y:S01]  /*2540*/  IADD3 R213, R213, 0x20, RZ ;  /* 0x00000020d5d57810 */ /* 0x000fe20007ffe0ff */
[C---:B0-----:R-:W-:Y:S01]  /*2550*/  IMAD.WIDE.U32 R214, R212.reuse, 0x20, R214 ;  /* 0x00000020d4d67825 */ /* 0x041fe200078e00d6 */
[----:B------:R-:W-:-:S04]  /*2560*/  IADD3 R212, R212, 0x20, RZ ;  /* 0x00000020d4d47810 */ /* 0x000fc80007ffe0ff */
[----:B------:R3:W-:Y:S04]  /*2570*/  STG.E.128 desc[UR4][R214.64], R164 ;  /* 0x000000a4d6007986 */ /* 0x0007e8000c101d04 */
[----:B------:R3:W-:Y:S02]  /*2580*/  STG.E.128 desc[UR4][R214.64+0x10], R168 ;  /* 0x000010a8d6007986 */ /* 0x0007e4000c101d04 */
.L_x_24063:
[----:B------:R-:W-:Y:S05]  /*2590*/  BSYNC B0 ;  /* 0x0000000000007941 */ /* 0x000fea0003800000 */
.L_x_24062:
[----:B------:R-:W-:Y:S01]  /*25a0*/  LOP3.LUT P2, RZ, R219, 0x40, RZ, 0xc0, !PT ;  /* 0x00000040dbff7812 */ /* 0x000fe2000784c0ff */
[----:B------:R-:W-:-:S12]  /*25b0*/  BSSY B0, `(.L_x_24080) ;  /* 0x000005f000007945 */ /* 0x000fd80003800000 */
[----:B------:R-:W-:Y:S05]  /*25c0*/  @!P2 BRA `(.L_x_24081) ;  /* 0x000000040074a947 */ /* 0x000fea0003800000 */
[----:B------:R-:W0:Y:S02]  /*25d0*/  LDC.64 R216, c[0x0][0x230] ;  /* 0x00008c00ffd87b82 */ /* 0x000e240000000a00 */
[----:B0-----:R-:W-:-:S04]  /*25e0*/  ISETP.NE.U32.AND P2, PT, R216, RZ, PT ;  /* 0x000000ffd800720c */ /* 0x001fc80003f45070 */
[----:B------:R-:W-:-:S13]  /*25f0*/  ISETP.NE.AND.EX P2, PT, R217, RZ, PT, P2 ;  /* 0x000000ffd900720c */ /* 0x000fda0003f45320 */
[----:B------:R-:W1:Y:S02]  /*2600*/  @P2 LDC.64 R172, c[0x0][0x230] ;  /* 0x00008c00ffac2b82 */ /* 0x000e640000000a00 */
[----:B-123--:R-:W-:-:S05]  /*2610*/  @P2 IMAD.WIDE.U32 R214, R212, 0x20, R172 ;  /* 0x00000020d4d62825 */ /* 0x00efca00078e00ac */
        /* <DEDUP_REMOVED lines=35> */
.L_x_24083:
[----:B------:R-:W-:Y:S05]  /*2850*/  BSYNC B1 ;  /* 0x0000000000017941 */ /* 0x000fea0003800000 */
.L_x_24082:
[----:B------:R-:W-:Y:S04]  /*2860*/  BSSY B1, `(.L_x_24084) ;  /* 0x0000006000017945 */ /* 0x000fe80003800000 */
[----:B------:R-:W-:Y:S05]  /*2870*/  @!P3 BRA `(.L_x_24085) ;  /* 0x000000000010b947 */ /* 0x000fea0003800000 */
[----:B-----5:R-:W-:-:S04]  /*2880*/  PRMT R173, R208, 0x7632, R173 ;  /* 0x00007632d0ad7816 */ /* 0x020fc800000000ad */
[----:B------:R-:W-:-:S05]  /*2890*/  SHF.L.U32 R173, R173, 0x10, RZ ;  /* 0x00000010adad7819 */ /* 0x000fca00000006ff */
[----:B------:R-:W-:-:S04]  /*28a0*/  FMUL.FTZ R173, R173, UR7 ;  /* 0x00000007adad7c20 */ /* 0x000fc80008410000 */
[----:B------:R-:W-:-:S07]  /*28b0*/  @P2 FADD.FTZ R173, R133, R173 ;  /* 0x000000ad85ad2221 */ /* 0x000fce0000010000 */
.L_x_24085:
[----:B------:R-:W-:Y:S05]  /*28c0*/  BSYNC B1 ;  /* 0x0000000000017941 */ /* 0x000fea0003800000 */
.L_x_24084:
[----:B------:R-:W-:Y:S04]  /*28d0*/  BSSY B1, `(.L_x_24086) ;  /* 0x0000005000017945 */ /* 0x000fe80003800000 */
[----:B------:R-:W-:Y:S05]  /*28e0*/  @!P3 BRA `(.L_x_24087) ;  /* 0x00000000000cb947 */ /* 0x000fea0003800000 */
[----:B-----5:R-:W-:-:S05]  /*28f0*/  SHF.L.U32 R174, R209, 0x10, RZ ;  /* 0x00000010d1ae7819 */ /* 0x020fca00000006ff */
[----:B------:R-:W-:-:S04]  /*2900*/  FMUL.FTZ R174, R174, UR7 ;  /* 0x00000007aeae7c20 */ /* 0x000fc80008410000 */
[----:B------:R-:W-:-:S07]  /*2910*/  @P2 FADD.FTZ R174, R134, R174 ;  /* 0x000000ae86ae2221 */ /* 0x000fce0000010000 */
.L_x_24087:
[----:B------:R-:W-:Y:S05]  /*2920*/  BSYNC B1 ;  /* 0x0000000000017941 */ /* 0x000fea0003800000 */
.L_x_24086:
[----:B------:R-:W-:Y:S04]  /*2930*/  BSSY B1, `(.L_x_24088) ;  /* 0x0000006000017945 */ /* 0x000fe80003800000 */
[----:B------:R-:W-:Y:S05]  /*2940*/  @!P3 BRA `(.L_x_24089) ;  /* 0x000000000010b947 */ /* 0x000fea0003800000 */
[----:B-----5:R-:W-:-:S04]  /*2950*/  PRMT R175, R209, 0x7632, R175 ;  /* 0x00007632d1af7816 */ /* 0x020fc800000000af */
[----:B------:R-:W-:-:S05]  /*2960*/  SHF.L.U32 R175, R175, 0x10, RZ ;  /* 0x00000010afaf7819 */ /* 0x000fca00000006ff */
[----:B------:R-:W-:-:S04]  /*2970*/  FMUL.FTZ R175, R175, UR7 ;  /* 0x00000007afaf7c20 */ /* 0x000fc80008410000 */
[----:B------:R-:W-:-:S07]  /*2980*/  @P2 FADD.FTZ R175, R135, R175 ;  /* 0x000000af87af2221 */ /* 0x000fce0000010000 */
.L_x_24089:
[----:B------:R-:W-:Y:S05]  /*2990*/  BSYNC B1 ;  /* 0x0000000000017941 */ /* 0x000fea0003800000 */
.L_x_24088:
[----:B------:R-:W-:Y:S04]  /*29a0*/  BSSY B1, `(.L_x_24090) ;  /* 0x0000005000017945 */ /* 0x000fe80003800000 */
[----:B------:R-:W-:Y:S05]  /*29b0*/  @!P3 BRA `(.L_x_24091) ;  /* 0x00000000000cb947 */ /* 0x000fea0003800000 */
[----:B-----5:R-:W-:-:S05]  /*29c0*/  SHF.L.U32 R176, R210, 0x10, RZ ;  /* 0x00000010d2b07819 */ /* 0x020fca00000006ff */
[----:B------:R-:W-:-:S04]  /*29d0*/  FMUL.FTZ R176, R176, UR7 ;  /* 0x00000007b0b07c20 */ /* 0x000fc80008410000 */
[----:B------:R-:W-:-:S07]  /*29e0*/  @P2 FADD.FTZ R176, R140, R176 ;  /* 0x000000b08cb02221 */ /* 0x000fce0000010000 */
.L_x_24091:
[----:B------:R-:W-:Y:S05]  /*29f0*/  BSYNC B1 ;  /* 0x0000000000017941 */ /* 0x000fea0003800000 */
.L_x_24090:
[----:B------:R-:W-:Y:S04]  /*2a00*/  BSSY B1, `(.L_x_24092) ;  /* 0x0000006000017945 */ /* 0x000fe80003800000 */
[----:B------:R-:W-:Y:S05]  /*2a10*/  @!P3 BRA `(.L_x_24093) ;  /* 0x000000000010b947 */ /* 0x000fea0003800000 */
[----:B-----5:R-:W-:-:S04]  /*2a20*/  PRMT R177, R210, 0x7632, R177 ;  /* 0x00007632d2b17816 */ /* 0x020fc800000000b1 */
[----:B------:R-:W-:-:S05]  /*2a30*/  SHF.L.U32 R177, R177, 0x10, RZ ;  /* 0x00000010b1b17819 */ /* 0x000fca00000006ff */
[----:B------:R-:W-:-:S04]  /*2a40*/  FMUL.FTZ R177, R177, UR7 ;  /* 0x00000007b1b17c20 */ /* 0x000fc80008410000 */
[----:B------:R-:W-:-:S07]  /*2a50*/  @P2 FADD.FTZ R177, R141, R177 ;  /* 0x000000b18db12221 */ /* 0x000fce0000010000 */
.L_x_24093:
[----:B------:R-:W-:Y:S05]  /*2a60*/  BSYNC B1 ;  /* 0x0000000000017941 */ /* 0x000fea0003800000 */
.L_x_24092:
[----:B------:R-:W-:Y:S04]  /*2a70*/  BSSY B1, `(.L_x_24094) ;  /* 0x0000005000017945 */ /* 0x000fe80003800000 */
[----:B------:R-:W-:Y:S05]  /*2a80*/  @!P3 BRA `(.L_x_24095) ;  /* 0x00000000000cb947 */ /* 0x000fea0003800000 */
[----:B-----5:R-:W-:-:S05]  /*2a90*/  SHF.L.U32 R178, R211, 0x10, RZ ;  /* 0x00000010d3b27819 */ /* 0x020fca00000006ff */
[----:B------:R-:W-:-:S04]  /*2aa0*/  FMUL.FTZ R178, R178, UR7 ;  /* 0x00000007b2b27c20 */ /* 0x000fc80008410000 */
[----:B------:R-:W-:-:S07]  /*2ab0*/  @P2 FADD.FTZ R178, R142, R178 ;  /* 0x000000b28eb22221 */ /* 0x000fce0000010000 */
.L_x_24095:
[----:B------:R-:W-:Y:S05]  /*2ac0*/  BSYNC B1 ;  /* 0x0000000000017941 */ /* 0x000fea0003800000 */
.L_x_24094:
[----:B------:R-:W-:Y:S04]  /*2ad0*/  BSSY B1, `(.L_x_24096) ;  /* 0x0000006000017945 */ /* 0x000fe80003800000 */
[----:B------:R-:W-:Y:S05]  /*2ae0*/  @!P3 BRA `(.L_x_24097) ;  /* 0x000000000010b947 */ /* 0x000fea0003800000 */
[----:B-----5:R-:W-:-:S04]  /*2af0*/  PRMT R179, R211, 0x7632, R179 ;  /* 0x00007632d3b37816 */ /* 0x020fc800000000b3 */
[----:B------:R-:W-:-:S05]  /*2b00*/  SHF.L.U32 R179, R179, 0x10, RZ ;  /* 0x00000010b3b37819 */ /* 0x000fca00000006ff */
[----:B------:R-:W-:-:S04]  /*2b10*/  FMUL.FTZ R179, R179, UR7 ;  /* 0x00000007b3b37c20 */ /* 0x000fc80008410000 */
[----:B------:R-:W-:-:S07]  /*2b20*/  @P2 FADD.FTZ R179, R143, R179 ;  /* 0x000000b38fb32221 */ /* 0x000fce0000010000 */
.L_x_24097:
[----:B------:R-:W-:Y:S05]  /*2b30*/  BSYNC B1 ;  /* 0x0000000000017941 */ /* 0x000fea0003800000 */
.L_x_24096:
[----:B------:R-:W0:Y:S01]  /*2b40*/  LDC.64 R214, c[0x0][0x238] ;  /* 0x00008e00ffd67b82 */ /* 0x000e220000000a00 */
[----:B------:R-:W-:Y:S01]  /*2b50*/  IADD3 R213, R213, 0x20, RZ ;  /* 0x00000020d5d57810 */ /* 0x000fe20007ffe0ff */
[C---:B0-----:R-:W-:Y:S01]  /*2b60*/  IMAD.WIDE.U32 R214, R212.reuse, 0x20, R214 ;  /* 0x00000020d4d67825 */ /* 0x041fe200078e00d6 */
[----:B------:R-:W-:-:S04]  /*2b70*/  IADD3 R212, R212, 0x20, RZ ;  /* 0x00000020d4d47810 */ /* 0x000fc80007ffe0ff */
[----:B------:R0:W-:Y:S04]  /*2b80*/  STG.E.128 desc[UR4][R214.64], R172 ;  /* 0x000000acd6007986 */ /* 0x0001e8000c101d04 */
[----:B------:R0:W-:Y:S02]  /*2b90*/  STG.E.128 desc[UR4][R214.64+0x10], R176 ;  /* 0x000010b0d6007986 */ /* 0x0001e4000c101d04 */
.L_x_24081:
[----:B------:R-:W-:Y:S05]  /*2ba0*/  BSYNC B0 ;  /* 0x0000000000007941 */ /* 0x000fea0003800000 */
.L_x_24080:
        /* <DEDUP_REMOVED lines=43> */
.L_x_24101:
[----:B------:R-:W-:Y:S05]  /*2e60*/  BSYNC B1 ;  /* 0x0000000000017941 */ /* 0x000fea0003800000 */
.L_x_24100:
[----:B------:R-:W-:Y:S04]  /*2e70*/  BSSY B1, `(.L_x_24102) ;  /* 0x0000006000017945 */ /* 0x000fe80003800000 */
[----:B------:R-:W-:Y:S05]  /*2e80*/  @!P3 BRA `(.L_x_24103) ;  /* 0x000000000010b947 */ /* 0x000fea0003800000 */
[----:B-----5:R-:W-:-:S04]  /*2e90*/  PRMT R181, R208, 0x7632, R181 ;  /* 0x00007632d0b57816 */ /* 0x020fc800000000b5 */
[----:B------:R-:W-:-:S05]  /*2ea0*/  SHF.L.U32 R181, R181, 0x10, RZ ;  /* 0x00000010b5b57819 */ /* 0x000fca00000006ff */
[----:B------:R-:W-:-:S04]  /*2eb0*/  FMUL.FTZ R181, R181, UR7 ;  /* 0x00000007b5b57c20 */ /* 0x000fc80008410000 */
[----:B------:R-:W-:-:S07]  /*2ec0*/  @P2 FADD.FTZ R181, R133, R181 ;  /* 0x000000b585b52221 */ /* 0x000fce0000010000 */
.L_x_24103:
[----:B------:R-:W-:Y:S05]  /*2ed0*/  BSYNC B1 ;  /* 0x0000000000017941 */ /* 0x000fea0003800000 */
.L_x_24102:
[----:B------:R-:W-:Y:S04]  /*2ee0*/  BSSY B1, `(.L_x_24104) ;  /* 0x0000005000017945 */ /* 0x000fe80003800000 */
[----:B------:R-:W-:Y:S05]  /*2ef0*/  @!P3 BRA `(.L_x_24105) ;  /* 0x00000000000cb947 */ /* 0x000fea0003800000 */
[----:B-----5:R-:W-:-:S05]  /*2f00*/  SHF.L.U32 R182, R209, 0x10, RZ ;  /* 0x00000010d1b67819 */ /* 0x020fca00000006ff */
[----:B------:R-:W-:-:S04]  /*2f10*/  FMUL.FTZ R182, R182, UR7 ;  /* 0x00000007b6b67c20 */ /* 0x000fc80008410000 */
[----:B------:R-:W-:-:S07]  /*2f20*/  @P2 FADD.FTZ R182, R134, R182 ;  /* 0x000000b686b62221 */ /* 0x000fce0000010000 */
.L_x_24105:
[----:B------:R-:W-:Y:S05]  /*2f30*/  BSYNC B1 ;  /* 0x0000000000017941 */ /* 0x000fea0003800000 */
.L_x_24104:
[----:B------:R-:W-:Y:S04]  /*2f40*/  BSSY B1, `(.L_x_24106) ;  /* 0x0000006000017945 */ /* 0x000fe80003800000 */
[----:B------:R-:W-:Y:S05]  /*2f50*/  @!P3 BRA `(.L_x_24107) ;  /* 0x000000000010b947 */ /* 0x000fea0003800000 */
[----:B-----5:R-:W-:-:S04]  /*2f60*/  PRMT R183, R209, 0x7632, R183 ;  /* 0x00007632d1b77816 */ /* 0x020fc800000000b7 */
[----:B------:R-:W-:-:S05]  /*2f70*/  SHF.L.U32 R183, R183, 0x10, RZ ;  /* 0x00000010b7b77819 */ /* 0x000fca00000006ff */
[----:B------:R-:W-:-:S04]  /*2f80*/  FMUL.FTZ R183, R183, UR7 ;  /* 0x00000007b7b77c20 */ /* 0x000fc80008410000 */
[----:B------:R-:W-:-:S07]  /*2f90*/  @P2 FADD.FTZ R183, R135, R183 ;  /* 0x000000b787b72221 */ /* 0x000fce0000010000 */
.L_x_24107:
[----:B------:R-:W-:Y:S05]  /*2fa0*/  BSYNC B1 ;  /* 0x0000000000017941 */ /* 0x000fea0003800000 */
.L_x_24106:
[----:B------:R-:W-:Y:S04]  /*2fb0*/  BSSY B1, `(.L_x_24108) ;  /* 0x0000005000017945 */ /* 0x000fe80003800000 */
[----:B------:R-:W-:Y:S05]  /*2fc0*/  @!P3 BRA `(.L_x_24109) ;  /* 0x00000000000cb947 */ /* 0x000fea0003800000 */
[----:B-----5:R-:W-:-:S05]  /*2fd0*/  SHF.L.U32 R184, R210, 0x10, RZ ;  /* 0x00000010d2b87819 */ /* 0x020fca00000006ff */
[----:B------:R-:W-:-:S04]  /*2fe0*/  FMUL.FTZ R184, R184, UR7 ;  /* 0x00000007b8b87c20 */ /* 0x000fc80008410000 */
[----:B------:R-:W-:-:S07]  /*2ff0*/  @P2 FADD.FTZ R184, R140, R184 ;  /* 0x000000b88cb82221 */ /* 0x000fce0000010000 */
.L_x_24109:
[----:B------:R-:W-:Y:S05]  /*3000*/  BSYNC B1 ;  /* 0x0000000000017941 */ /* 0x000fea0003800000 */
.L_x_24108:
[----:B------:R-:W-:Y:S04]  /*3010*/  BSSY B1, `(.L_x_24110) ;  /* 0x0000006000017945 */ /* 0x000fe80003800000 */
[----:B------:R-:W-:Y:S05]  /*3020*/  @!P3 BRA `(.L_x_24111) ;  /* 0x000000000010b947 */ /* 0x000fea0003800000 */
[----:B-----5:R-:W-:-:S04]  /*3030*/  PRMT R185, R210, 0x7632, R185 ;  /* 0x00007632d2b97816 */ /* 0x020fc800000000b9 */
[----:B------:R-:W-:-:S05]  /*3040*/  SHF.L.U32 R185, R185, 0x10, RZ ;  /* 0x00000010b9b97819 */ /* 0x000fca00000006ff */
[----:B------:R-:W-:-:S04]  /*3050*/  FMUL.FTZ R185, R185, UR7 ;  /* 0x00000007b9b97c20 */ /* 0x000fc80008410000 */
[----:B------:R-:W-:-:S07]  /*3060*/  @P2 FADD.FTZ R185, R141, R185 ;  /* 0x000000b98db92221 */ /* 0x000fce0000010000 */
.L_x_24111:
[----:B------:R-:W-:Y:S05]  /*3070*/  BSYNC B1 ;  /* 0x0000000000017941 */ /* 0x000fea0003800000 */
.L_x_24110:
[----:B------:R-:W-:Y:S04]  /*3080*/  BSSY B1, `(.L_x_24112) ;  /* 0x0000005000017945 */ /* 0x000fe80003800000 */
[----:B------:R-:W-:Y:S05]  /*3090*/  @!P3 BRA `(.L_x_24113) ;  /* 0x00000000000cb947 */ /* 0x000fea0003800000 */
[----:B-----5:R-:W-:-:S05]  /*30a0*/  SHF.L.U32 R186, R211, 0x10, RZ ;  /* 0x00000010d3ba7819 */ /* 0x020fca00000006ff */
[----:B------:R-:W-:-:S04]  /*30b0*/  FMUL.FTZ R186, R186, UR7 ;  /* 0x00000007baba7c20 */ /* 0x000fc80008410000 */
[----:B------:R-:W-:-:S07]  /*30c0*/  @P2 FADD.FTZ R186, R142, R186 ;  /* 0x000000ba8eba2221 */ /* 0x000fce0000010000 */
.L_x_24113:
[----:B------:R-:W-:Y:S05]  /*30d0*/  BSYNC B1 ;  /* 0x0000000000017941 */ /* 0x000fea0003800000 */
.L_x_24112:
[----:B------:R-:W-:Y:S04]  /*30e0*/  BSSY B1, `(.L_x_24114) ;  /* 0x0000006000017945 */ /* 0x000fe80003800000 */
[----:B------:R-:W-:Y:S05]  /*30f0*/  @!P3 BRA `(.L_x_24115) ;  /* 0x000000000010b947 */ /* 0x000fea0003800000 */
[----:B-----5:R-:W-:-:S04]  /*3100*/  PRMT R187, R211, 0x7632, R187 ;  /* 0x00007632d3bb7816 */ /* 0x020fc800000000bb */
[----:B------:R-:W-:-:S05]  /*3110*/  SHF.L.U32 R187, R187, 0x10, RZ ;  /* 0x00000010bbbb7819 */ /* 0x000fca00000006ff */
[----:B------:R-:W-:-:S04]  /*3120*/  FMUL.FTZ R187, R187, UR7 ;  /* 0x00000007bbbb7c20 */ /* 0x000fc80008410000 */
[----:B------:R-:W-:-:S07]  /*3130*/  @P2 FADD.FTZ R187, R143, R187 ;  /* 0x000000bb8fbb2221 */ /* 0x000fce0000010000 */
.L_x_24115:
[----:B------:R-:W-:Y:S05]  /*3140*/  BSYNC B1 ;  /* 0x0000000000017941 */ /* 0x000fea0003800000 */
.L_x_24114:
[----:B------:R-:W0:Y:S01]  /*3150*/  LDC.64 R214, c[0x0][0x238] ;  /* 0x00008e00ffd67b82 */ /* 0x000e220000000a00 */
[----:B------:R-:W-:Y:S01]  /*3160*/  IADD3 R213, R213, 0x20, RZ ;  /* 0x00000020d5d57810 */ /* 0x000fe20007ffe0ff */
[C---:B0-----:R-:W-:Y:S01]  /*3170*/  IMAD.WIDE.U32 R214, R212.reuse, 0x20, R214 ;  /* 0x00000020d4d67825 */ /* 0x041fe200078e00d6 */
[----:B------:R-:W-:-:S04]  /*3180*/  IADD3 R212, R212, 0x20, RZ ;  /* 0x00000020d4d47810 */ /* 0x000fc80007ffe0ff */
[----:B------:R0:W-:Y:S04]  /*3190*/  STG.E.128 desc[UR4][R214.64], R180 ;  /* 0x000000b4d6007986 */ /* 0x0001e8000c101d04 */
[----:B------:R0:W-:Y:S02]  /*31a0*/  STG.E.128 desc[UR4][R214.64+0x10], R184 ;  /* 0x000010b8d6007986 */ /* 0x0001e4000c101d04 */
.L_x_24099:
[----:B------:R-:W-:Y:S05]  /*31b0*/  BSYNC B0 ;  /* 0x0000000000007941 */ /* 0x000fea0003800000 */
.L_x_24098:
        /* <DEDUP_REMOVED lines=43> */
.L_x_24119:
[----:B------:R-:W-:Y:S05]  /*3470*/  BSYNC B1 ;  /* 0x0000000000017941 */ /* 0x000fea0003800000 */
.L_x_24118:
[----:B------:R-:W-:Y:S04]  /*3480*/  BSSY B1, `(.L_x_24120) ;  /* 0x0000006000017945 */ /* 0x000fe80003800000 */
[----:B------:R-:W-:Y:S05]  /*3490*/  @!P3 BRA `(.L_x_24121) ;  /* 0x000000000010b947 */ /* 0x000fea0003800000 */
[----:B-----5:R-:W-:-:S04]  /*34a0*/  PRMT R189, R208, 0x7632, R189 ;  /* 0x00007632d0bd7816 */ /* 0x020fc800000000bd */
[----:B------:R-:W-:-:S05]  /*34b0*/  SHF.L.U32 R189, R189, 0x10, RZ ;  /* 0x00000010bdbd7819 */ /* 0x000fca00000006ff */
[----:B------:R-:W-:-:S04]  /*34c0*/  FMUL.FTZ R189, R189, UR7 ;  /* 0x00000007bdbd7c20 */ /* 0x000fc80008410000 */
[----:B------:R-:W-:-:S07]  /*34d0*/  @P2 FADD.FTZ R189, R133, R189 ;  /* 0x000000bd85bd2221 */ /* 0x000fce0000010000 */
.L_x_24121:
[----:B------:R-:W-:Y:S05]  /*34e0*/  BSYNC B1 ;  /* 0x0000000000017941 */ /* 0x000fea0003800000 */
.L_x_24120:
[----:B------:R-:W-:Y:S04]  /*34f0*/  BSSY B1, `(.L_x_24122) ;  /* 0x0000005000017945 */ /* 0x000fe80003800000 */
[----:B------:R-:W-:Y:S05]  /*3500*/  @!P3 BRA `(.L_x_24123) ;  /* 0x00000000000cb947 */ /* 0x000fea0003800000 */
[----:B-----5:R-:W-:-:S05]  /*3510*/  SHF.L.U32 R190, R209, 0x10, RZ ;  /* 0x00000010d1be7819 */ /* 0x020fca00000006ff */
[----:B------:R-:W-:-:S04]  /*3520*/  FMUL.FTZ R190, R190, UR7 ;  /* 0x00000007bebe7c20 */ /* 0x000fc80008410000 */
[----:B------:R-:W-:-:S07]  /*3530*/  @P2 FADD.FTZ R190, R134, R190 ;  /* 0x000000be86be2221 */ /* 0x000fce0000010000 */
.L_x_24123:
[----:B------:R-:W-:Y:S05]  /*3540*/  BSYNC B1 ;  /* 0x0000000000017941 */ /* 0x000fea0003800000 */
.L_x_24122:
[----:B------:R-:W-:Y:S04]  /*3550*/  BSSY B1, `(.L_x_24124) ;  /* 0x0000006000017945 */ /* 0x000fe80003800000 */
[----:B------:R-:W-:Y:S05]  /*3560*/  @!P3 BRA `(.L_x_24125) ;  /* 0x000000000010b947 */ /* 0x000fea0003800000 */
[----:B-----5:R-:W-:-:S04]  /*3570*/  PRMT R191, R209, 0x7632, R191 ;  /* 0x00007632d1bf7816 */ /* 0x020fc800000000bf */
[----:B------:R-:W-:-:S05]  /*3580*/  SHF.L.U32 R191, R191, 0x10, RZ ;  /* 0x00000010bfbf7819 */ /* 0x000fca00000006ff */
[----:B------:R-:W-:-:S04]  /*3590*/  FMUL.FTZ R191, R191, UR7 ;  /* 0x00000007bfbf7c20 */ /* 0x000fc80008410000 */
[----:B------:R-:W-:-:S07]  /*35a0*/  @P2 FADD.FTZ R191, R135, R191 ;  /* 0x000000bf87bf2221 */ /* 0x000fce0000010000 */
.L_x_24125:
[----:B------:R-:W-:Y:S05]  /*35b0*/  BSYNC B1 ;  /* 0x0000000000017941 */ /* 0x000fea0003800000 */
.L_x_24124:
[----:B------:R-:W-:Y:S04]  /*35c0*/  BSSY B1, `(.L_x_24126) ;  /* 0x0000005000017945 */ /* 0x000fe80003800000 */
[----:B------:R-:W-:Y:S05]  /*35d0*/  @!P3 BRA `(.L_x_24127) ;  /* 0x00000000000cb947 */ /* 0x000fea0003800000 */
[----:B-----5:R-:W-:-:S05]  /*35e0*/  SHF.L.U32 R192, R210, 0x10, RZ ;  /* 0x00000010d2c07819 */ /* 0x020fca00000006ff */
[----:B------:R-:W-:-:S04]  /*35f0*/  FMUL.FTZ R192, R192, UR7 ;  /* 0x00000007c0c07c20 */ /* 0x000fc80008410000 */
[----:B------:R-:W-:-:S07]  /*3600*/  @P2 FADD.FTZ R192, R140, R192 ;  /* 0x000000c08cc02221 */ /* 0x000fce0000010000 */
.L_x_24127:
[----:B------:R-:W-:Y:S05]  /*3610*/  BSYNC B1 ;  /* 0x0000000000017941 */ /* 0x000fea0003800000 */
.L_x_24126:
[----:B------:R-:W-:Y:S04]  /*3620*/  BSSY B1, `(.L_x_24128) ;  /* 0x0000006000017945 */ /* 0x000fe80003800000 */
[----:B------:R-:W-:Y:S05]  /*3630*/  @!P3 BRA `(.L_x_24129) ;  /* 0x000000000010b947 */ /* 0x000fea0003800000 */
[----:B-----5:R-:W-:-:S04]  /*3640*/  PRMT R193, R210, 0x7632, R193 ;  /* 0x00007632d2c17816 */ /* 0x020fc800000000c1 */
[----:B------:R-:W-:-:S05]  /*3650*/  SHF.L.U32 R193, R193, 0x10, RZ ;  /* 0x00000010c1c17819 */ /* 0x000fca00000006ff */
[----:B------:R-:W-:-:S04]  /*3660*/  FMUL.FTZ R193, R193, UR7 ;  /* 0x00000007c1c17c20 */ /* 0x000fc80008410000 */
[----:B------:R-:W-:-:S07]  /*3670*/  @P2 FADD.FTZ R193, R141, R193 ;  /* 0x000000c18dc12221 */ /* 0x000fce0000010000 */
.L_x_24129:
[----:B------:R-:W-:Y:S05]  /*3680*/  BSYNC B1 ;  /* 0x0000000000017941 */ /* 0x000fea0003800000 */
.L_x_24128:
[----:B------:R-:W-:Y:S04]  /*3690*/  BSSY B1, `(.L_x_24130) ;  /* 0x0000005000017945 */ /* 0x000fe80003800000 */
[----:B------:R-:W-:Y:S05]  /*36a0*/  @!P3 BRA `(.L_x_24131) ;  /* 0x00000000000cb947 */ /* 0x000fea0003800000 */
[----:B-----5:R-:W-:-:S05]  /*36b0*/  SHF.L.U32 R194, R211, 0x10, RZ ;  /* 0x00000010d3c27819 */ /* 0x020fca00000006ff */
[----:B------:R-:W-:-:S04]  /*36c0*/  FMUL.FTZ R194, R194, UR7 ;  /* 0x00000007c2c27c20 */ /* 0x000fc80008410000 */
[----:B------:R-:W-:-:S07]  /*36d0*/  @P2 FADD.FTZ R194, R142, R194 ;  /* 0x000000c28ec22221 */ /* 0x000fce0000010000 */
.L_x_24131:
[----:B------:R-:W-:Y:S05]  /*36e0*/  BSYNC B1 ;  /* 0x0000000000017941 */ /* 0x000fea0003800000 */
.L_x_24130:
[----:B------:R-:W-:Y:S04]  /*36f0*/  BSSY B1, `(.L_x_24132) ;  /* 0x0000006000017945 */ /* 0x000fe80003800000 */
[----:B------:R-:W-:Y:S05]  /*3700*/  @!P3 BRA `(.L_x_24133) ;  /* 0x000000000010b947 */ /* 0x000fea0003800000 */
[----:B-----5:R-:W-:-:S04]  /*3710*/  PRMT R195, R211, 0x7632, R195 ;  /* 0x00007632d3c37816 */ /* 0x020fc800000000c3 */
[----:B------:R-:W-:-:S05]  /*3720*/  SHF.L.U32 R195, R195, 0x10, RZ ;  /* 0x00000010c3c37819 */ /* 0x000fca00000006ff */
[----:B------:R-:W-:-:S04]  /*3730*/  FMUL.FTZ R195, R195, UR7 ;  /* 0x00000007c3c37c20 */ /* 0x000fc80008410000 */
[----:B------:R-:W-:-:S07]  /*3740*/  @P2 FADD.FTZ R195, R143, R195 ;  /* 0x000000c38fc32221 */ /* 0x000fce0000010000 */
.L_x_24133:
[----:B------:R-:W-:Y:S05]  /*3750*/  BSYNC B1 ;  /* 0x0000000000017941 */ /* 0x000fea0003800000 */
.L_x_24132:
[----:B------:R-:W0:Y:S01]  /*3760*/  LDC.64 R214, c[0x0][0x238] ;  /* 0x00008e00ffd67b82 */ /* 0x000e220000000a00 */
[----:B------:R-:W-:Y:S01]  /*3770*/  IADD3 R213, R213, 0x20, RZ ;  /* 0x00000020d5d57810 */ /* 0x000fe20007ffe0ff */
[C---:B0-----:R-:W-:Y:S01]  /*3780*/  IMAD.WIDE.U32 R214, R212.reuse, 0x20, R214 ;  /* 0x00000020d4d67825 */ /* 0x041fe200078e00d6 */
[----:B------:R-:W-:-:S04]  /*3790*/  IADD3 R212, R212, 0x20, RZ ;  /* 0x00000020d4d47810 */ /* 0x000fc80007ffe0ff */
[----:B------:R0:W-:Y:S04]  /*37a0*/  STG.E.128 desc[UR4][R214.64], R188 ;  /* 0x000000bcd6007986 */ /* 0x0001e8000c101d04 */
[----:B------:R0:W-:Y:S02]  /*37b0*/  STG.E.128 desc[UR4][R214.64+0x10], R192 ;  /* 0x000010c0d6007986 */ /* 0x0001e4000c101d04 */
.L_x_24117:
[----:B------:R-:W-:Y:S05]  /*37c0*/  BSYNC B0 ;  /* 0x0000000000007941 */ /* 0x000fea0003800000 */
.L_x_24116:
[----:B------:R-:W-:Y:S01]  /*37d0*/  LOP3.LUT P2, RZ, R219, 0x8, RZ, 0xc0, !PT ;  /* 0x00000008dbff7812 */ /* 0x000fe2000784c0ff */
[----:B------:R-:W-:-:S12]  /*37e0*/  BSSY B0, `(.L_x_24134) ;  /* 0x000005d000007945 */ /* 0x000fd80003800000 */
[----:B------:R-:W-:Y:S05]  /*37f0*/  @!P2 BRA `(.L_x_24135) ;  /* 0x00000004006ca947 */ /* 0x000fea0003800000 */
[----:B------:R-:W0:Y:S08]  /*3800*/  @P1 LDC.64 R196, c[0x0][0x220] ;  /* 0x00008800ffc41b82 */ /* 0x000e300000000a00 */
[----:B------:R-:W1:Y:S01]  /*3810*/  LDC.64 R216, c[0x0][0x230] ;  /* 0x00008c00ffd87b82 */ /* 0x000e620000000a00 */
[----:B0-----:R-:W-:-:S05]  /*3820*/  @P1 IMAD.WIDE.U32 R196, R213, 0x10, R196 ;  /* 0x00000010d5c41825 */ /* 0x001fca00078e00c4 */
[----:B-----5:R0:W5:Y:S01]  /*3830*/  @P1 LDG.E.128 R208, desc[UR4][R196.64] ;  /* 0x00000004c4d01981 */ /* 0x020162000c1e1d00 */
[----:B-1----:R-:W-:-:S04]  /*3840*/  ISETP.NE.U32.AND P1, PT, R216, RZ, PT ;  /* 0x000000ffd800720c */ /* 0x002fc80003f25070 */
[----:B------:R-:W-:-:S13]  /*3850*/  ISETP.NE.AND.EX P1, PT, R217, RZ, PT, P1 ;  /* 0x000000ffd900720c */ /* 0x000fda0003f25310 */
[----:B--23--:R-:W1:Y:S02]  /*3860*/  @P1 LDC.64 R214, c[0x0][0x230] ;  /* 0x00008c00ffd61b82 */ /* 0x00ce640000000a00 */
[----:B-1----:R-:W-:-:S05]  /*3870*/  @P1 IMAD.WIDE.U32 R214, R212, 0x20, R214 ;  /* 0x00000020d4d61825 */ /* 0x002fca00078e00d6 */
[----:B------:R-:W2:Y:S01]  /*3880*/  @P1 LDG.E.128 R132, desc[UR4][R214.64] ;  /* 0x00000004d6841981 */ /* 0x000ea2000c1e1d00 */
[----:B------:R-:W-:-:S03]  /*3890*/  ISETP.GT.AND P2, PT, R0, RZ, PT ;  /* 0x000000ff0000720c */ /* 0x000fc60003f44270 */
[----:B------:R-:W0:Y:S10]  /*38a0*/  @P1 LDG.E.128 R140, desc[UR4][R214.64+0x10] ;  /* 0x00001004d68c1981 */ /* 0x000e34000c1e1d00 */
        /* <DEDUP_REMOVED lines=12> */
[----:B0-----:R-:W-:Y:S02]  /*3970*/  @!P2 FSEL R196, R140, RZ, P3 ;  /* 0x000000ff8cc4a208 */ /* 0x001fe40001800000 */
        /* <DEDUP_REMOVED lines=16> */
.L_x_24137:
[----:B------:R-:W-:Y:S05]  /*3a80*/  BSYNC B1 ;  /* 0x0000000000017941 */ /* 0x000fea0003800000 */
.L_x_24136:
[----:B------:R-:W-:Y:S04]  /*3a90*/  BSSY B1, `(.L_x_24138) ;  /* 0x0000006000017945 */ /* 0x000fe80003800000 */
[----:B------:R-:W-:Y:S05]  /*3aa0*/  @!P2 BRA `(.L_x_24139) ;  /* 0x000000000010a947 */ /* 0x000fea0003800000 */
[----:B-----5:R-:W-:-:S04]  /*3ab0*/  PRMT R0, R208, 0x7632, R0 ;  /* 0x00007632d0007816 */ /* 0x020fc80000000000 */
[----:B------:R-:W-:-:S05]  /*3ac0*/  SHF.L.U32 R0, R0, 0x10, RZ ;  /* 0x0000001000007819 */ /* 0x000fca00000006ff */
[----:B------:R-:W-:-:S04]  /*3ad0*/  FMUL.FTZ R201, R0, UR7 ;  /* 0x0000000700c97c20 */ /* 0x000fc80008410000 */
[----:B------:R-:W-:-:S07]  /*3ae0*/  @P1 FADD.FTZ R201, R133, R201 ;  /* 0x000000c985c91221 */ /* 0x000fce0000010000 */
.L_x_24139:
[----:B------:R-:W-:Y:S05]  /*3af0*/  BSYNC B1 ;  /* 0x0000000000017941 */ /* 0x000fea0003800000 */
.L_x_24138:
[----:B------:R-:W-:Y:S04]  /*3b00*/  BSSY B1, `(.L_x_24140) ;  /* 0x0000005000017945 */ /* 0x000fe80003800000 */
[----:B------:R-:W-:Y:S05]  /*3b10*/  @!P2 BRA `(.L_x_24141) ;  /* 0x00000000000ca947 */ /* 0x000fea0003800000 */
[----:B-----5:R-:W-:-:S05]  /*3b20*/  SHF.L.U32 R202, R209, 0x10, RZ ;  /* 0x00000010d1ca7819 */ /* 0x020fca00000006ff */
[----:B------:R-:W-:-:S04]  /*3b30*/  FMUL.FTZ R202, R202, UR7 ;  /* 0x00000007caca7c20 */ /* 0x000fc80008410000 */
[----:B------:R-:W-:-:S07]  /*3b40*/  @P1 FADD.FTZ R202, R134, R202 ;  /* 0x000000ca86ca1221 */ /* 0x000fce0000010000 */
.L_x_24141:
[----:B------:R-:W-:Y:S05]  /*3b50*/  BSYNC B1 ;  /* 0x0000000000017941 */ /* 0x000fea0003800000 */
.L_x_24140:
[----:B------:R-:W-:Y:S04]  /*3b60*/  BSSY B1, `(.L_x_24142) ;  /* 0x0000006000017945 */ /* 0x000fe80003800000 */
[----:B------:R-:W-:Y:S05]  /*3b70*/  @!P2 BRA `(.L_x_24143) ;  /* 0x000000000010a947 */ /* 0x000fea0003800000 */
[----:B-----5:R-:W-:-:S04]  /*3b80*/  PRMT R0, R209, 0x7632, R0 ;  /* 0x00007632d1007816 */ /* 0x020fc80000000000 */
[----:B------:R-:W-:-:S05]  /*3b90*/  SHF.L.U32 R0, R0, 0x10, RZ ;  /* 0x0000001000007819 */ /* 0x000fca00000006ff */
[----:B------:R-:W-:-:S04]  /*3ba0*/  FMUL.FTZ R203, R0, UR7 ;  /* 0x0000000700cb7c20 */ /* 0x000fc80008410000 */
[----:B------:R-:W-:-:S07]  /*3bb0*/  @P1 FADD.FTZ R203, R135, R203 ;  /* 0x000000cb87cb1221 */ /* 0x000fce0000010000 */
.L_x_24143:
[----:B------:R-:W-:Y:S05]  /*3bc0*/  BSYNC B1 ;  /* 0x0000000000017941 */ /* 0x000fea0003800000 */
.L_x_24142:
[----:B------:R-:W-:Y:S04]  /*3bd0*/  BSSY B1, `(.L_x_24144) ;  /* 0x0000005000017945 */ /* 0x000fe80003800000 */
[----:B------:R-:W-:Y:S05]  /*3be0*/  @!P2 BRA `(.L_x_24145) ;  /* 0x00000000000ca947 */ /* 0x000fea0003800000 */
[----:B-----5:R-:W-:-:S05]  /*3bf0*/  SHF.L.U32 R196, R210, 0x10, RZ ;  /* 0x00000010d2c47819 */ /* 0x020fca00000006ff */
[----:B------:R-:W-:-:S04]  /*3c00*/  FMUL.FTZ R196, R196, UR7 ;  /* 0x00000007c4c47c20 */ /* 0x000fc80008410000 */
[----:B------:R-:W-:-:S07]  /*3c10*/  @P1 FADD.FTZ R196, R140, R196 ;  /* 0x000000c48cc41221 */ /* 0x000fce0000010000 */
.L_x_24145:
[----:B------:R-:W-:Y:S05]  /*3c20*/  BSYNC B1 ;  /* 0x0000000000017941 */ /* 0x000fea0003800000 */
.L_x_24144:
[----:B------:R-:W-:Y:S04]  /*3c30*/  BSSY B1, `(.L_x_24146) ;  /* 0x0000006000017945 */ /* 0x000fe80003800000 */
[----:B------:R-:W-:Y:S05]  /*3c40*/  @!P2 BRA `(.L_x_24147) ;  /* 0x000000000010a947 */ /* 0x000fea0003800000 */
[----:B-----5:R-:W-:-:S04]  /*3c50*/  PRMT R0, R210, 0x7632, R0 ;  /* 0x00007632d2007816 */ /* 0x020fc80000000000 */
[----:B------:R-:W-:-:S05]  /*3c60*/  SHF.L.U32 R0, R0, 0x10, RZ ;  /* 0x0000001000007819 */ /* 0x000fca00000006ff */
[----:B------:R-:W-:-:S04]  /*3c70*/  FMUL.FTZ R197, R0, UR7 ;  /* 0x0000000700c57c20 */ /* 0x000fc80008410000 */
[----:B------:R-:W-:-:S07]  /*3c80*/  @P1 FADD.FTZ R197, R141, R197 ;  /* 0x000000c58dc51221 */ /* 0x000fce0000010000 */
.L_x_24147:
[----:B------:R-:W-:Y:S05]  /*3c90*/  BSYNC B1 ;  /* 0x0000000000017941 */ /* 0x000fea0003800000 */
.L_x_24146:
[----:B------:R-:W-:Y:S04]  /*3ca0*/  BSSY B1, `(.L_x_24148) ;  /* 0x0000005000017945 */ /* 0x000fe80003800000 */
[----:B------:R-:W-:Y:S05]  /*3cb0*/  @!P2 BRA `(.L_x_24149) ;  /* 0x00000000000ca947 */ /* 0x000fea0003800000 */
[----:B-----5:R-:W-:-:S05]  /*3cc0*/  SHF.L.U32 R198, R211, 0x10, RZ ;  /* 0x00000010d3c67819 */ /* 0x020fca00000006ff */
[----:B------:R-:W-:-:S04]  /*3cd0*/  FMUL.FTZ R198, R198, UR7 ;  /* 0x00000007c6c67c20 */ /* 0x000fc80008410000 */
[----:B------:R-:W-:-:S07]  /*3ce0*/  @P1 FADD.FTZ R198, R142, R198 ;  /* 0x000000c68ec61221 */ /* 0x000fce0000010000 */
.L_x_24149:
[----:B------:R-:W-:Y:S05]  /*3cf0*/  BSYNC B1 ;  /* 0x0000000000017941 */ /* 0x000fea0003800000 */
.L_x_24148:
[----:B------:R-:W-:Y:S04]  /*3d00*/  BSSY B1, `(.L_x_24150) ;  /* 0x0000006000017945 */ /* 0x000fe80003800000 */
[----:B------:R-:W-:Y:S05]  /*3d10*/  @!P2 BRA `(.L_x_24151) ;  /* 0x000000000010a947 */ /* 0x000fea0003800000 */
[----:B-----5:R-:W-:-:S04]  /*3d20*/  PRMT R0, R211, 0x7632, R0 ;  /* 0x00007632d3007816 */ /* 0x020fc80000000000 */
[----:B------:R-:W-:-:S05]  /*3d30*/  SHF.L.U32 R0, R0, 0x10, RZ ;  /* 0x0000001000007819 */ /* 0x000fca00000006ff */
[----:B------:R-:W-:-:S04]  /*3d40*/  FMUL.FTZ R199, R0, UR7 ;  /* 0x0000000700c77c20 */ /* 0x000fc80008410000 */
[----:B------:R-:W-:-:S07]  /*3d50*/  @P1 FADD.FTZ R199, R143, R199 ;  /* 0x000000c78fc71221 */ /* 0x000fce0000010000 */
.L_x_24151:
[----:B------:R-:W-:Y:S05]  /*3d60*/  BSYNC B1 ;  /* 0x0000000000017941 */ /* 0x000fea0003800000 */
.L_x_24150:
[----:B------:R-:W0:Y:S02]  /*3d70*/  LDC.64 R214, c[0x0][0x238] ;  /* 0x00008e00ffd67b82 */ /* 0x000e240000000a00 */
[----:B0-----:R-:W-:-:S05]  /*3d80*/  IMAD.WIDE.U32 R212, R212, 0x20, R214 ;  /* 0x00000020d4d47825 */ /* 0x001fca00078e00d6 */
[----:B------:R0:W-:Y:S04]  /*3d90*/  STG.E.128 desc[UR4][R212.64], R200 ;  /* 0x000000c8d4007986 */ /* 0x0001e8000c101d04 */
[----:B------:R0:W-:Y:S02]  /*3da0*/  STG.E.128 desc[UR4][R212.64+0x10], R196 ;  /* 0x000010c4d4007986 */ /* 0x0001e4000c101d04 */
.L_x_24135:
[----:B------:R-:W-:Y:S05]  /*3db0*/  BSYNC B0 ;  /* 0x0000000000007941 */ /* 0x000fea0003800000 */
.L_x_24134:
[----:B------:R-:W-:Y:S01]  /*3dc0*/  FADD.FTZ R0, RZ, R136 ;  /* 0x00000088ff007221 */ /* 0x000fe20000010000 */
[----:B------:R-:W-:Y:S01]  /*3dd0*/  ISETP.GT.U32.AND P1, PT, R3, 0x3f, PT ;  /* 0x0000003f0300780c */ /* 0x000fe20003f24070 */
[----:B------:R-:W-:Y:S01]  /*3de0*/  UMOV UR6, 0xffffffff ;  /* 0xffffffff00067882 */ /* 0x000fe20000000000 */
[----:B------:R-:W-:Y:S01]  /*3df0*/  LOP3.LUT R219, R219, 0xfffffffd, RZ, 0xc0, !PT ;  /* 0xfffffffddbdb7812 */ /* 0x000fe200078ec0ff */
[----:B0-----:R-:W-:Y:S01]  /*3e00*/  FADD.FTZ R213, R137, R0 ;  /* 0x0000000089d57221 */ /* 0x001fe20000010000 */
        /* <DEDUP_REMOVED lines=15> */
[----:B-123--:R-:W-:-:S04]  /*3f00*/  FADD.FTZ R215, R149, R0 ;  /* 0x0000000095d77221 */ /* 0x00efc80000010000 */
        /* <DEDUP_REMOVED lines=93> */
[----:B------:R-:W-:-:S05]  /*44e0*/  FFMA.FTZ R0, R217, R217, R0 ;  /* 0x000000d9d9007223 */ /* 0x000fca0000010000 */
        /* <DEDUP_REMOVED lines=120> */
.L_x_24181:
        /* <DEDUP_REMOVED lines=8> */
[----:B------:R-:W1:Y:S04]  /*4cf0*/  @!P3 LDC.64 R214, c[0x0][0x250] ;  /* 0x00009400ffd6bb82 */ /* 0x000e680000000a00 */
[----:B------:R-:W2:Y:S04]  /*4d00*/  MUFU.RSQ R0, R0 ;  /* 0x0000000000007308 */ /* 0x000ea80000001400 */
[----:B------:R-:W3:Y:S01]  /*4d10*/  @!P3 LDC.64 R216, c[0x0][0x258] ;  /* 0x00009600ffd8bb82 */ /* 0x000ee20000000a00 */
[----:B-1----:R-:W-:-:S04]  /*4d20*/  @!P3 LEA R214, P1, R204, R214, 0x2 ;  /* 0x000000d6ccd6b211 */ /* 0x002fc800078210ff */
[C---:B------:R-:W-:Y:S02]  /*4d30*/  @!P3 LEA.HI.X R215, R204.reuse, R215, R206, 0x2, P1 ;  /* 0x000000d7ccd7b211 */ /* 0x040fe400008f14ce */
[----:B---3--:R-:W-:-:S03]  /*4d40*/  @!P3 LEA R216, P1, R204, R216, 0x2 ;  /* 0x000000d8ccd8b211 */ /* 0x008fc600078210ff */
[----:B------:R1:W-:Y:S01]  /*4d50*/  @!P3 STG.E desc[UR4][R214.64], R213 ;  /* 0x000000d5d600b986 */ /* 0x0003e2000c101904 */
        /* <DEDUP_REMOVED lines=9> */
[----:B------:R-:W-:-:S04]  /*4df0*/  SHF.R.S32.HI R206, RZ, 0x1f, R207 ;  /* 0x0000001fffce7819 */ /* 0x000fc800000114cf */
[----:B------:R-:W-:-:S04]  /*4e00*/  LEA.HI R207, R206, R207, RZ, 0x3 ;  /* 0x000000cfcecf7211 */ /* 0x000fc800078f18ff */
[----:B------:R-:W-:Y:S01]  /*4e10*/  LEA.HI.SX32 R206, R207, R2, 0x1d ;  /* 0x00000002cfce7211 */ /* 0x000fe200078feaff */
[----:B------:R-:W-:Y:S06]  /*4e20*/  @!P0 BRA `(.L_x_24156) ;  /* 0x0000000000808947 */ /* 0x000fec0003800000 */
[----:B-1----:R-:W1:Y:S01]  /*4e30*/  LDC.64 R216, c[0x0][0x2b8] ;  /* 0x0000ae00ffd87b82 */ /* 0x002e620000000a00 */
        /* <DEDUP_REMOVED lines=13> */
[C---:B0-----:R-:W-:Y:S01]  /*4f10*/  FMUL.FTZ R220, R0.reuse, R225 ;  /* 0x000000e100dc7220 */ /* 0x041fe20000410000 */
        /* <DEDUP_REMOVED lines=17> */
.L_x_24156:
[----:B------:R-:W-:Y:S05]  /*5030*/  BSYNC B1 ;  /* 0x0000000000017941 */ /* 0x000fea0003800000 */
.L_x_24155:
        /* <DEDUP_REMOVED lines=35> */
.L_x_24158:
[----:B------:R-:W-:Y:S05]  /*5270*/  BSYNC B1 ;  /* 0x0000000000017941 */ /* 0x000fea0003800000 */
.L_x_24157:
        /* <DEDUP_REMOVED lines=35> */
.L_x_24160:
[----:B------:R-:W-:Y:S05]  /*54b0*/  BSYNC B1 ;  /* 0x0000000000017941 */ /* 0x000fea0003800000 */
.L_x_24159:
        /* <DEDUP_REMOVED lines=35> */
.L_x_24162:
[----:B------:R-:W-:Y:S05]  /*56f0*/  BSYNC B1 ;  /* 0x0000000000017941 */ /* 0x000fea0003800000 */
.L_x_24161:
        /* <DEDUP_REMOVED lines=35> */
.L_x_24164:
[----:B------:R-:W-:Y:S05]  /*5930*/  BSYNC B1 ;  /* 0x0000000000017941 */ /* 0x000fea0003800000 */
.L_x_24163:
        /* <DEDUP_REMOVED lines=35> */
.L_x_24166:
[----:B------:R-:W-:Y:S05]  /*5b70*/  BSYNC B1 ;  /* 0x0000000000017941 */ /* 0x000fea0003800000 */
.L_x_24165:
        /* <DEDUP_REMOVED lines=35> */
.L_x_24168:
[----:B------:R-:W-:Y:S05]  /*5db0*/  BSYNC B1 ;  /* 0x0000000000017941 */ /* 0x000fea0003800000 */
.L_x_24167:
        /* <DEDUP_REMOVED lines=33> */
.L_x_24154:
[----:B------:R-:W-:Y:S05]  /*5fd0*/  BSYNC B0 ;  /* 0x0000000000007941 */ /* 0x000fea0003800000 */
.L_x_24153:
[----:B0-----:R-:W0:Y:S02]  /*5fe0*/  LDC.64 R206, c[0x0][0x210] ;  /* 0x00008400ffce7b82 */ /* 0x001e240000000a00 */
[----:B0-----:R-:W-:-:S04]  /*5ff0*/  LEA R204, R206, R204, 0x2 ;  /* 0x000000cccecc7211 */ /* 0x001fc800078e10ff */
[----:B------:R-:W-:-:S13]  /*6000*/  ISETP.GE.AND P1, PT, R204, R207, PT ;  /* 0x000000cfcc00720c */ /* 0x000fda0003f26270 */
[----:B------:R-:W-:Y:S05]  /*6010*/  @!P1 BRA `(.L_x_24169) ;  /* 0xffffffac00049947 */ /* 0x000fea000383ffff */
[----:B------:R-:W-:Y:S05]  /*6020*/  EXIT ;  /* 0x000000000000794d */ /* 0x000fea0003800000 */
.L_x_24152:
        /* <DEDUP_REMOVED lines=8> */
.L_x_24171:
[----:B------:R-:W-:Y:S05]  /*60b0*/  BSYNC B0 ;  /* 0x0000000000007941 */ /* 0x000fea0003800000 */
.L_x_24170:
[----:B------:R-:W-:Y:S01]  /*60c0*/  MOV R0, R221 ;  /* 0x000000dd00007202 */ /* 0x000fe20000000f00 */
[----:B------:R-:W-:Y:S01]  /*60d0*/  HFMA2.MMA R224, -RZ, RZ, 0, 1.1920928955078125e-07 ;  /* 0x00000002ffe07435 */ /* 0x000fe200000001ff */
[----:B------:R-:W-:Y:S01]  /*60e0*/  MOV R225, 0x1f ;  /* 0x0000001f00e17802 */ /* 0x000fe20000000f00 */
[----:B------:R-:W0:Y:S01]  /*60f0*/  LDC R212, c[0x0][0x290] ;  /* 0x0000a400ffd47b82 */ /* 0x000e220000000800 */
[----:B------:R-:W-:Y:S01]  /*6100*/  MOV R222, 0xffffffff ;  /* 0xffffffff00de7802 */ /* 0x000fe20000000f00 */
[----:B------:R-:W-:Y:S01]  /*6110*/  FADD.FTZ R214, R213, R0 ;  /* 0x00000000d5d67221 */ /* 0x000fe20000010000 */
[----:B------:R-:W-:Y:S02]  /*6120*/  P2R R220, PR, RZ, 0x20 ;  /* 0x00000020ffdc7803 */ /* 0x000fe40000000000 */
[----:B------:R-:W-:Y:S02]  /*6130*/  LOP3.LUT P5, RZ, R219, 0x2, RZ, 0xc0, !PT ;  /* 0x00000002dbff7812 */ /* 0x000fe400078ac0ff */
[----:B------:R-:W-:-:S11]  /*6140*/  MOV R223, R214 ;  /* 0x000000d600df7202 */ /* 0x000fd60000000f00 */
[----:B0-----:R-:W-:Y:S05]  /*6150*/  WARPSYNC.COLLECTIVE R222, `(.L_x_24172) ;  /* 0x00000000de087348 */ /* 0x001fea0003c00000 */
[----:B------:R1:W2:Y:S02]  /*6160*/  SHFL.BFLY P6, R221, R223, R224, R225 ;  /* 0x0c0000e0dfdd7389 */ /* 0x0002a400000c00e1 */
[----:B012---:R-:W-:Y:S01]  /*6170*/  ENDCOLLECTIVE ;  /* 0x000000000000791b */ /* 0x007fe20003800000 */
.L_x_24172:
[----:B------:R-:W-:Y:S01]  /*6180*/  HFMA2.MMA R224, -RZ, RZ, 0, 2.384185791015625e-07 ;  /* 0x00000004ffe07435 */ /* 0x000fe200000001ff */
[----:B------:R-:W-:-:S05]  /*6190*/  MOV R215, R221 ;  /* 0x000000dd00d77202 */ /* 0x000fca0000000f00 */
[----:B------:R-:W-:-:S05]  /*61a0*/  FADD.FTZ R215, R214, R215 ;  /* 0x000000d7d6d77221 */ /* 0x000fca0000010000 */
[----:B------:R-:W-:-:S07]  /*61b0*/  MOV R223, R215 ;  /* 0x000000d700df7202 */ /* 0x000fce0000000f00 */
[----:B------:R-:W-:Y:S05]  /*61c0*/  WARPSYNC.COLLECTIVE R222, `(.L_x_24173) ;  /* 0x00000000de087348 */ /* 0x000fea0003c00000 */
[----:B------:R0:W1:Y:S02]  /*61d0*/  SHFL.BFLY P6, R221, R223, R224, R225 ;  /* 0x0c0000e0dfdd7389 */ /* 0x00006400000c00e1 */
[----:B01----:R-:W-:Y:S01]  /*61e0*/  ENDCOLLECTIVE ;  /* 0x000000000000791b */ /* 0x003fe20003800000 */
.L_x_24173:
[----:B------:R-:W-:Y:S01]  /*61f0*/  HFMA2.MMA R224, -RZ, RZ, 0, 4.76837158203125e-07 ;  /* 0x00000008ffe07435 */ /* 0x000fe200000001ff */
[----:B------:R-:W-:-:S05]  /*6200*/  MOV R0, R221 ;  /* 0x000000dd00007202 */ /* 0x000fca0000000f00 */
[----:B------:R-:W-:-:S05]  /*6210*/  FADD.FTZ R216, R215, R0 ;  /* 0x00000000d7d87221 */ /* 0x000fca0000010000 */
[----:B------:R-:W-:-:S07]  /*6220*/  MOV R223, R216 ;  /* 0x000000d800df7202 */ /* 0x000fce0000000f00 */
[----:B------:R-:W-:Y:S05]  /*6230*/  WARPSYNC.COLLECTIVE R222, `(.L_x_24174) ;  /* 0x00000000de087348 */ /* 0x000fea0003c00000 */
[----:B------:R0:W1:Y:S02]  /*6240*/  SHFL.BFLY P6, R221, R223, R224, R225 ;  /* 0x0c0000e0dfdd7389 */ /* 0x00006400000c00e1 */
[----:B01----:R-:W-:Y:S01]  /*6250*/  ENDCOLLECTIVE ;  /* 0x000000000000791b */ /* 0x003fe20003800000 */
.L_x_24174:
[----:B------:R-:W-:Y:S01]  /*6260*/  HFMA2.MMA R224, -RZ, RZ, 0, 9.5367431640625e-07 ;  /* 0x00000010ffe07435 */ /* 0x000fe200000001ff */
[----:B------:R-:W-:-:S05]  /*6270*/  MOV R217, R221 ;  /* 0x000000dd00d97202 */ /* 0x000fca0000000f00 */
[----:B------:R-:W-:-:S05]  /*6280*/  FADD.FTZ R217, R216, R217 ;  /* 0x000000d9d8d97221 */ /* 0x000fca0000010000 */
[----:B------:R-:W-:-:S07]  /*6290*/  MOV R223, R217 ;  /* 0x000000d900df7202 */ /* 0x000fce0000000f00 */
[----:B------:R-:W-:Y:S05]  /*62a0*/  WARPSYNC.COLLECTIVE R222, `(.L_x_24175) ;  /* 0x00000000de087348 */ /* 0x000fea0003c00000 */
[----:B------:R0:W1:Y:S02]  /*62b0*/  SHFL.BFLY P6, R221, R223, R224, R225 ;  /* 0x0c0000e0dfdd7389 */ /* 0x00006400000c00e1 */
[----:B01----:R-:W-:Y:S01]  /*62c0*/  ENDCOLLECTIVE ;  /* 0x000000000000791b */ /* 0x003fe20003800000 */
.L_x_24175:
        /* <DEDUP_REMOVED lines=139> */
.L_x_24176:
[----:B------:R-:W-:Y:S01]  /*6b80*/  HFMA2.MMA R224, -RZ, RZ, 0, 1.1920928955078125e-07 ;  /* 0x00000002ffe07435 */ /* 0x000fe200000001ff */
[----:B------:R-:W-:-:S05]  /*6b90*/  MOV R215, R221 ;  /* 0x000000dd00d77202 */ /* 0x000fca0000000f00 */
[----:B------:R-:W-:-:S05]  /*6ba0*/  FADD.FTZ R215, R0, R215 ;  /* 0x000000d700d77221 */ /* 0x000fca0000010000 */
[----:B------:R-:W-:-:S07]  /*6bb0*/  MOV R223, R215 ;  /* 0x000000d700df7202 */ /* 0x000fce0000000f00 */
[----:B------:R-:W-:Y:S05]  /*6bc0*/  WARPSYNC.COLLECTIVE R222, `(.L_x_24177) ;  /* 0x00000000de087348 */ /* 0x000fea0003c00000 */
[----:B------:R0:W1:Y:S02]  /*6bd0*/  SHFL.BFLY P6, R221, R223, R224, R225 ;  /* 0x0c0000e0dfdd7389 */ /* 0x00006400000c00e1 */
[----:B01----:R-:W-:Y:S01]  /*6be0*/  ENDCOLLECTIVE ;  /* 0x000000000000791b */ /* 0x003fe20003800000 */
.L_x_24177:
[----:B------:R-:W-:Y:S01]  /*6bf0*/  HFMA2.MMA R224, -RZ, RZ, 0, 2.384185791015625e-07 ;  /* 0x00000004ffe07435 */ /* 0x000fe200000001ff */
[----:B------:R-:W-:-:S05]  /*6c00*/  MOV R214, R221 ;  /* 0x000000dd00d67202 */ /* 0x000fca0000000f00 */
[----:B------:R-:W-:-:S05]  /*6c10*/  FADD.FTZ R214, R215, R214 ;  /* 0x000000d6d7d67221 */ /* 0x000fca0000010000 */
[----:B------:R-:W-:-:S07]  /*6c20*/  MOV R223, R214 ;  /* 0x000000d600df7202 */ /* 0x000fce0000000f00 */
[----:B------:R-:W-:Y:S05]  /*6c30*/  WARPSYNC.COLLECTIVE R222, `(.L_x_24178) ;  /* 0x00000000de087348 */ /* 0x000fea0003c00000 */
[----:B------:R0:W1:Y:S02]  /*6c40*/  SHFL.BFLY P6, R221, R223, R224, R225 ;  /* 0x0c0000e0dfdd7389 */ /* 0x00006400000c00e1 */
[----:B01----:R-:W-:Y:S01]  /*6c50*/  ENDCOLLECTIVE ;  /* 0x000000000000791b */ /* 0x003fe20003800000 */
.L_x_24178:
[----:B------:R-:W-:Y:S01]  /*6c60*/  HFMA2.MMA R224, -RZ, RZ, 0, 4.76837158203125e-07 ;  /* 0x00000008ffe07435 */ /* 0x000fe200000001ff */
[----:B------:R-:W-:-:S05]  /*6c70*/  MOV R217, R221 ;  /* 0x000000dd00d97202 */ /* 0x000fca0000000f00 */
[----:B------:R-:W-:-:S05]  /*6c80*/  FADD.FTZ R217, R214, R217 ;  /* 0x000000d9d6d97221 */ /* 0x000fca0000010000 */
[----:B------:R-:W-:-:S07]  /*6c90*/  MOV R223, R217 ;  /* 0x000000d900df7202 */ /* 0x000fce0000000f00 */
[----:B------:R-:W-:Y:S05]  /*6ca0*/  WARPSYNC.COLLECTIVE R222, `(.L_x_24179) ;  /* 0x00000000de087348 */ /* 0x000fea0003c00000 */
[----:B------:R0:W1:Y:S02]  /*6cb0*/  SHFL.BFLY P6, R221, R223, R224, R225 ;  /* 0x0c0000e0dfdd7389 */ /* 0x00006400000c00e1 */
[----:B01----:R-:W-:Y:S01]  /*6cc0*/  ENDCOLLECTIVE ;  /* 0x000000000000791b */ /* 0x003fe20003800000 */
.L_x_24179:
[----:B------:R-:W-:Y:S01]  /*6cd0*/  HFMA2.MMA R224, -RZ, RZ, 0, 9.5367431640625e-07 ;  /* 0x00000010ffe07435 */ /* 0x000fe200000001ff */
[----:B------:R-:W-:-:S05]  /*6ce0*/  MOV R216, R221 ;  /* 0x000000dd00d87202 */ /* 0x000fca0000000f00 */
[----:B------:R-:W-:-:S05]  /*6cf0*/  FADD.FTZ R220, R217, R216 ;  /* 0x000000d8d9dc7221 */ /* 0x000fca0000010000 */
[----:B------:R-:W-:-:S07]  /*6d00*/  MOV R223, R220 ;  /* 0x000000dc00df7202 */ /* 0x000fce0000000f00 */
[----:B------:R-:W-:Y:S05]  /*6d10*/  WARPSYNC.COLLECTIVE R222, `(.L_x_24180) ;  /* 0x00000000de087348 */ /* 0x000fea0003c00000 */
[----:B------:R0:W1:Y:S02]  /*6d20*/  SHFL.BFLY P6, R221, R223, R224, R225 ;  /* 0x0c0000e0dfdd7389 */ /* 0x00006400000c00e1 */
[----:B01----:R-:W-:Y:S01]  /*6d30*/  ENDCOLLECTIVE ;  /* 0x000000000000791b */ /* 0x003fe20003800000 */
.L_x_24180:
[----:B------:R-:W-:Y:S05]  /*6d40*/  BRA `(.L_x_24181) ;  /* 0xffffffdc00c87947 */ /* 0x000fea000383ffff */
.L_x_24182:
        /* <DEDUP_REMOVED lines=11> */
.L_x_58386:


//--------------------- .text._ZN10layer_norm13ln_fwd_kernelINS_13Kernel_traitsIf13__nv_bfloat16fS2_fjLj2048ELj1ELj4ELj1ELj16ENS_18Kernel_traits_baseILj2048EfS2_fS2_fjLj128EEEEELb0ELb0ELb1ELb1EEEvNS_9FwdParamsE --------------------------
	.section	.text._ZN10layer_norm13ln_fwd_kernelINS_13Kernel_traitsIf13__nv_bfloat16fS2_fjLj2048ELj1ELj4ELj1ELj16ENS_18Kernel_traits_baseILj2048EfS2_fS2_fjLj128EEEEELb0ELb0ELb1ELb1EEEvNS_9FwdParamsE,"ax",@progbits
	.align	128
        .global         _ZN10layer_norm13ln_fwd_kernelINS_13Kernel_traitsIf13__nv_bfloat16fS2_fjLj2048ELj1ELj4ELj1ELj16ENS_18Kernel_traits_baseILj2048EfS2_fS2_fjLj128EEEEELb0ELb0ELb1ELb1EEEvNS_9FwdParamsE
        .type           _ZN10layer_norm13ln_fwd_kernelINS_13Kernel_traitsIf13__nv_bfloat16fS2_fjLj2048ELj1ELj4ELj1ELj16ENS_18Kernel_traits_baseILj2048EfS2_fS2_fjLj128EEEEELb0ELb0ELb1ELb1EEEvNS_9FwdParamsE,@function
        .size           _ZN10layer_norm13ln_fwd_kernelINS_13Kernel_traitsIf13__nv_bfloat16fS2_fjLj2048ELj1ELj4ELj1ELj16ENS_18Kernel_traits_baseILj2048EfS2_fS2_fjLj128EEEEELb0ELb0ELb1ELb1EEEvNS_9FwdParamsE,(.L_x_58387 - _ZN10layer_norm13ln_fwd_kernelINS_13Kernel_traitsIf13__nv_bfloat16fS2_fjLj2048ELj1ELj4ELj1ELj16ENS_18Kernel_traits_baseILj2048EfS2_fS2_fjLj128EEEEELb0ELb0ELb1ELb1EEEvNS_9FwdParamsE)
        .other          _ZN10layer_norm13ln_fwd_kernelINS_13Kernel_traitsIf13__nv_bfloat16fS2_fjLj2048ELj1ELj4ELj1ELj16ENS_18Kernel_traits_baseILj2048EfS2_fS2_fjLj128EEEEELb0ELb0ELb1ELb1EEEvNS_9FwdParamsE,@"STO_CUDA_ENTRY STV_DEFAULT"
_ZN10layer_norm13ln_fwd_kernelINS_13Kernel_traitsIf13__nv_bfloat16fS2_fjLj2048ELj1ELj4ELj1ELj16ENS_18Kernel_traits_baseILj2048EfS2_fS2_fjLj128EEEEELb0ELb0ELb1ELb1EEEvNS_9FwdParamsE:
.text._ZN10layer_norm13ln_fwd_kernelINS_13Kernel_traitsIf13__nv_bfloat16fS2_fjLj2048ELj1ELj4ELj1ELj16ENS_18Kernel_traits_baseILj2048EfS2_fS2_fjLj128EEEEELb0ELb0ELb1ELb1EEEvNS_9FwdParamsE:
        /* <DEDUP_REMOVED lines=84> */
[----:B0-----:R-:W-:Y:S01]  /*0540*/  MOV R2, R0 ;  /* 0x0000000000027202 */ /* 0x001fe20000000f00 */
[----:B------:R-:W-:Y:S01]  /*0550*/  ULDC UR7, c[0x0][0x2d8] ;  /* 0x0000b60000077ab9 */ /* 0x000fe20000000800 */
[----:B------:R-:W-:-:S02]  /*0560*/  LOP3.LUT R204, R208, 0x1f, RZ, 0xc0, !PT ;  /* 0x0000001fd0cc7812 */ /* 0x000fc400078ec0ff */
[----:B------:R-:W-:Y:S01]  /*0570*/  ISETP.NE.AND P4, PT, RZ, UR6, PT ;  /* 0x00000006ff007c0c */ /* 0x000fe2000bf85270 */
[----:B------:R-:W-:-:S12]  /*0580*/  ULDC UR6, c[0x0][0x29c] ;  /* 0x0000a70000067ab9 */ /* 0x000fd80000000800 */
.L_x_24314:
[----:B------:R-:W0:Y:S08]  /*0590*/  LDC.64 R210, c[0x0][0x230] ;  /* 0x00008c00ffd27b82 */ /* 0x000e300000000a00 */
[----:B------:R-:W2:Y:S08]  /*05a0*/  LDC.64 R146, c[0x0][0x280] ;  /* 0x0000a000ff927b82 */ /* 0x000eb00000000a00 */
[----:B------:R-:W3:Y:S01]  /*05b0*/  LDC R3, c[0x0][0x218] ;  /* 0x00008600ff037b82 */ /* 0x000ee20000000800 */
[----:B0-----:R-:W-:-:S07]  /*05c0*/  ISETP.NE.U32.AND P0, PT, R210, RZ, PT ;  /* 0x000000ffd200720c */ /* 0x001fce0003f05070 */
[----:B------:R-:W0:Y:S01]  /*05d0*/  LDC.64 R150, c[0x0][0x288] ;  /* 0x0000a200ff967b82 */ /* 0x000e220000000a00 */
[----:B------:R-:W-:Y:S01]  /*05e0*/  ISETP.NE.AND.EX P0, PT, R211, RZ, PT, P0 ;  /* 0x000000ffd300720c */ /* 0x000fe20003f05300 */
[----:B--2---:R-:W-:-:S06]  /*05f0*/  IMAD.WIDE R146, R2, 0x4, R146 ;  /* 0x0000000402927825 */ /* 0x004fcc00078e0292 */
[----:B------:R-:W2:Y:S01]  /*0600*/  LDC.64 R206, c[0x0][0x238] ;  /* 0x00008e00ffce7b82 */ /* 0x000ea20000000a00 */
[----:B------:R0:W4:Y:S01]  /*0610*/  LDG.E R144, desc[UR4][R146.64] ;  /* 0x0000000492907981 */ /* 0x000122000c1e1900 */
[----:B---3--:R-:W-:-:S06]  /*0620*/  IMAD R0, R2, R3, RZ ;  /* 0x0000000302007224 */ /* 0x008fcc00078e02ff */
[----:B------:R-:W3:Y:S01]  /*0630*/  @P0 LDC.64 R148, c[0x0][0x230] ;  /* 0x00008c00ff940b82 */ /* 0x000ee20000000a00 */
[----:B------:R-:W-:-:S04]  /*0640*/  SHF.R.S32.HI R145, RZ, 0x1f, R0 ;  /* 0x0000001fff917819 */ /* 0x000fc80000011400 */
[----:B------:R-:W-:-:S04]  /*0650*/  LEA.HI R145, R145, R0, RZ, 0x3 ;  /* 0x0000000091917211 */ /* 0x000fc800078f18ff */
[----:B------:R-:W-:-:S05]  /*0660*/  LEA.HI.SX32 R145, R145, R204, 0x1d ;  /* 0x000000cc91917211 */ /* 0x000fca00078feaff */
[----:B---3--:R-:W-:-:S05]  /*0670*/  @P0 IMAD.WIDE.U32 R148, R145, 0x20, R148 ;  /* 0x0000002091940825 */ /* 0x008fca00078e0094 */
[----:B-1----:R-:W3:Y:S04]  /*0680*/  @P0 LDG.E.128 R132, desc[UR4][R148.64] ;  /* 0x0000000494840981 */ /* 0x002ee8000c1e1d00 */
[----:B------:R1:W2:Y:S01]  /*0690*/  @P0 LDG.E.128 R136, desc[UR4][R148.64+0x10] ;  /* 0x0000100494880981 */ /* 0x0002a2000c1e1d00 */
[----:B0-----:R-:W-:Y:S01]  /*06a0*/  IMAD.WIDE R146, R2, 0x4, R150 ;  /* 0x0000000402927825 */ /* 0x001fe200078e0296 */
[----:B------:R-:W-:-:S04]  /*06b0*/  IADD3 R157, R145, 0x20, RZ ;  /* 0x00000020919d7810 */ /* 0x000fc80007ffe0ff */
[----:B-----5:R0:W5:Y:S01]  /*06c0*/  LDG.E R205, desc[UR4][R146.64] ;  /* 0x0000000492cd7981 */ /* 0x020162000c1e1900 */
[----:B-1----:R-:W1:Y:S01]  /*06d0*/  @P0 LDC.64 R148, c[0x0][0x230] ;  /* 0x00008c00ff940b82 */ /* 0x002e620000000a00 */
[----:B------:R-:W-:Y:S01]  /*06e0*/  BSSY B0, `(.L_x_24183) ;  /* 0x000002b000007945 */ /* 0x000fe20003800000 */
[C---:B----4-:R-:W-:Y:S02]  /*06f0*/  ISETP.GE.AND P5, PT, R144.reuse, 0x1, PT ;  /* 0x000000019000780c */ /* 0x050fe40003fa6270 */
        /* <DEDUP_REMOVED lines=10> */
[----:B------:R-:W-:Y:S01]  /*07a0*/  @P5 LEA.HI R153, R153, R0, RZ, 0x3 ;  /* 0x0000000099995211 */ /* 0x000fe200078f18ff */
[----:B------:R-:W-:Y:S01]  /*07b0*/  HFMA2.MMA R0, -RZ, RZ, 0, 0 ;  /* 0x00000000ff007435 */ /* 0x000fe200000001ff */
[----:B------:R-:W-:Y:S02]  /*07c0*/  @P5 LOP3.LUT R204, R208, 0x1f, RZ, 0xc0, !PT ;  /* 0x0000001fd0cc5812 */ /* 0x000fe400078ec0ff */
[----:B------:R-:W-:Y:S02]  /*07d0*/  @!P6 ISETP.NE.AND.EX P2, PT, R211, RZ, PT, P2 ;  /* 0x000000ffd300e20c */ /* 0x000fe40003f45320 */
[----:B---3--:R-:W-:Y:S02]  /*07e0*/  @!P6 FSEL R213, R133, RZ, P1 ;  /* 0x000000ff85d5e208 */ /* 0x008fe40000800000 */
[----:B------:R-:W-:-:S02]  /*07f0*/  @!P6 FSEL R214, R134, RZ, P3 ;  /* 0x000000ff86d6e208 */ /* 0x000fc40001800000 */
[C---:B------:R-:W-:Y:S02]  /*0800*/  @!P6 ISETP.NE.U32.AND P1, PT, R210.reuse, RZ, PT ;  /* 0x000000ffd200e20c */ /* 0x040fe40003f25070 */
[----:B------:R-:W-:Y:S02]  /*0810*/  @!P6 ISETP.NE.U32.AND P3, PT, R210, RZ, PT ;  /* 0x000000ffd200e20c */ /* 0x000fe40003f65070 */
[C---:B------:R-:W-:Y:S02]  /*0820*/  @!P6 ISETP.NE.AND.EX P1, PT, R211.reuse, RZ, PT, P1 ;  /* 0x000000ffd300e20c */ /* 0x040fe40003f25310 */
[----:B------:R-:W-:Y:S02]  /*0830*/  @!P6 ISETP.NE.AND.EX P3, PT, R211, RZ, PT, P3 ;  /* 0x000000ffd300e20c */ /* 0x000fe40003f65330 */
[----:B------:R-:W-:Y:S02]  /*0840*/  @P5 LEA.HI.SX32 R0, R153, R204, 0x1d ;  /* 0x000000cc99005211 */ /* 0x000fe400078feaff */
[----:B------:R-:W-:-:S02]  /*0850*/  @!P6 FSEL R215, R135, RZ, P2 ;  /* 0x000000ff87d7e208 */ /* 0x000fc40001000000 */
[----:B--2---:R-:W-:Y:S01]  /*0860*/  @!P6 FSEL R200, R136, RZ, P1 ;  /* 0x000000ff88c8e208 */ /* 0x004fe20000800000 */
[----:B0-----:R-:W-:Y:S01]  /*0870*/  @P5 IMAD.WIDE.U32 R146, R0, 0x10, R150 ;  /* 0x0000001000925825 */ /* 0x001fe200078e0096 */
[----:B------:R-:W-:Y:S02]  /*0880*/  @!P6 FSEL R201, R137, RZ, P3 ;  /* 0x000000ff89c9e208 */ /* 0x000fe40001800000 */
[C---:B------:R-:W-:Y:S02]  /*0890*/  @!P6 ISETP.NE.U32.AND P2, PT, R210.reuse, RZ, PT ;  /* 0x000000ffd200e20c */ /* 0x040fe40003f45070 */
[C---:B------:R-:W-:Y:S01]  /*08a0*/  @!P6 ISETP.NE.U32.AND P1, PT, R210.reuse, RZ, PT ;  /* 0x000000ffd200e20c */ /* 0x040fe20003f25070 */
[----:B------:R0:W5:Y:S01]  /*08b0*/  @P5 LDG.E.128 R140, desc[UR4][R146.64] ;  /* 0x00000004928c5981 */ /* 0x000162000c1e1d00 */
[----:B------:R-:W-:Y:S01]  /*08c0*/  @!P6 ISETP.NE.U32.AND P3, PT, R210, RZ, PT ;  /* 0x000000ffd200e20c */ /* 0x000fe20003f65070 */
[----:B-1----:R-:W-:Y:S01]  /*08d0*/  @P0 IMAD.WIDE.U32 R150, R157, 0x20, R148 ;  /* 0x000000209d960825 */ /* 0x002fe200078e0094 */
[----:B------:R-:W-:-:S02]  /*08e0*/  @!P6 ISETP.NE.AND.EX P2, PT, R211, RZ, PT, P2 ;  /* 0x000000ffd300e20c */ /* 0x000fc40003f45320 */
[C---:B------:R-:W-:Y:S02]  /*08f0*/  @!P6 ISETP.NE.AND.EX P1, PT, R211.reuse, RZ, PT, P1 ;  /* 0x000000ffd300e20c */ /* 0x040fe40003f25310 */
[----:B------:R-:W-:Y:S02]  /*0900*/  @!P6 ISETP.NE.AND.EX P3, PT, R211, RZ, PT, P3 ;  /* 0x000000ffd300e20c */ /* 0x000fe40003f65330 */
[----:B------:R-:W-:Y:S01]  /*0910*/  @!P6 FSEL R202, R138, RZ, P1 ;  /* 0x000000ff8acae208 */ /* 0x000fe20000800000 */
[----:B0-----:R-:W-:Y:S01]  /*0920*/  IMAD.WIDE.U32 R146, R145, 0x20, R206 ;  /* 0x0000002091927825 */ /* 0x001fe200078e00ce */
[----:B------:R-:W-:Y:S02]  /*0930*/  @!P6 FSEL R203, R139, RZ, P3 ;  /* 0x000000ff8bcbe208 */ /* 0x000fe40001800000 */
[----:B------:R-:W-:Y:S01]  /*0940*/  @!P6 FSEL R212, R132, RZ, P2 ;  /* 0x000000ff84d4e208 */ /* 0x000fe20001000000 */
[----:B------:R-:W-:Y:S06]  /*0950*/  @!P6 BRA `(.L_x_24184) ;  /* 0x00000000000ce947 */ /* 0x000fec0003800000 */
[----:B-----5:R-:W-:-:S05]  /*0960*/  SHF.L.U32 R212, R140, 0x10, RZ ;  /* 0x000000108cd47819 */ /* 0x020fca00000006ff */
[----:B------:R-:W-:-:S04]  /*0970*/  FMUL.FTZ R212, R212, UR6 ;  /* 0x00000006d4d47c20 */ /* 0x000fc80008410000 */
[----:B------:R-:W-:-:S07]  /*0980*/  @P0 FADD.FTZ R212, R132, R212 ;  /* 0x000000d484d40221 */ /* 0x000fce0000010000 */
.L_x_24184:
[----:B------:R-:W-:Y:S05]  /*0990*/  BSYNC B0 ;  /* 0x0000000000007941 */ /* 0x000fea0003800000 */
.L_x_24183:
[----:B------:R-:W-:Y:S04]  /*09a0*/  BSSY B0, `(.L_x_24185) ;  /* 0x0000006000007945 */ /* 0x000fe80003800000 */
[----:B------:R-:W-:Y:S05]  /*09b0*/  @!P6 BRA `(.L_x_24186) ;  /* 0x000000000010e947 */ /* 0x000fea0003800000 */
[----:B-----5:R-:W-:-:S04]  /*09c0*/  PRMT R144, R140, 0x7632, R144 ;  /* 0x000076328c907816 */ /* 0x020fc80000000090 */
[----:B------:R-:W-:-:S05]  /*09d0*/  SHF.L.U32 R144, R144, 0x10, RZ ;  /* 0x0000001090907819 */ /* 0x000fca00000006ff */
[----:B------:R-:W-:-:S04]  /*09e0*/  FMUL.FTZ R213, R144, UR6 ;  /* 0x0000000690d57c20 */ /* 0x000fc80008410000 */
[----:B------:R-:W-:-:S07]  /*09f0*/  @P0 FADD.FTZ R213, R133, R213 ;  /* 0x000000d585d50221 */ /* 0x000fce0000010000 */
.L_x_24186:
[----:B------:R-:W-:Y:S05]  /*0a00*/  BSYNC B0 ;  /* 0x0000000000007941 */ /* 0x000fea0003800000 */
.L_x_24185:
[----:B------:R-:W-:Y:S04]  /*0a10*/  BSSY B0, `(.L_x_24187) ;  /* 0x0000005000007945 */ /* 0x000fe80003800000 */
[----:B------:R-:W-:Y:S05]  /*0a20*/  @!P6 BRA `(.L_x_24188) ;  /* 0x00000000000ce947 */ /* 0x000fea0003800000 */
[----:B-----5:R-:W-:-:S05]  /*0a30*/  SHF.L.U32 R214, R141, 0x10, RZ ;  /* 0x000000108dd67819 */ /* 0x020fca00000006ff */
[----:B------:R-:W-:-:S04]  /*0a40*/  FMUL.FTZ R214, R214, UR6 ;  /* 0x00000006d6d67c20 */ /* 0x000fc80008410000 */
[----:B------:R-:W-:-:S07]  /*0a50*/  @P0 FADD.FTZ R214, R134, R214 ;  /* 0x000000d686d60221 */ /* 0x000fce0000010000 */
.L_x_24188:
[----:B------:R-:W-:Y:S05]  /*0a60*/  BSYNC B0 ;  /* 0x0000000000007941 */ /* 0x000fea0003800000 */
.L_x_24187:
[----:B------:R-:W-:Y:S04]  /*0a70*/  BSSY B0, `(.L_x_24189) ;  /* 0x0000006000007945 */ /* 0x000fe80003800000 */
[----:B------:R-:W-:Y:S05]  /*0a80*/  @!P6 BRA `(.L_x_24190) ;  /* 0x000000000010e947 */ /* 0x000fea0003800000 */
[----:B-----5:R-:W-:-:S04]  /*0a90*/  PRMT R144, R141, 0x7632, R144 ;  /* 0x000076328d907816 */ /* 0x020fc80000000090 */
[----:B------:R-:W-:-:S05]  /*0aa0*/  SHF.L.U32 R144, R144, 0x10, RZ ;  /* 0x0000001090907819 */ /* 0x000fca00000006ff */
[----:B------:R-:W-:-:S04]  /*0ab0*/  FMUL.FTZ R215, R144, UR6 ;  /* 0x0000000690d77c20 */ /* 0x000fc80008410000 */
[----:B------:R-:W-:-:S07]  /*0ac0*/  @P0 FADD.FTZ R215, R135, R215 ;  /* 0x000000d787d70221 */ /* 0x000fce0000010000 */
.L_x_24190:
[----:B------:R-:W-:Y:S05]  /*0ad0*/  BSYNC B0 ;  /* 0x0000000000007941 */ /* 0x000fea0003800000 */
.L_x_24189:
[----:B------:R-:W-:Y:S04]  /*0ae0*/  BSSY B0, `(.L_x_24191) ;  /* 0x0000005000007945 */ /* 0x000fe80003800000 */
[----:B------:R-:W-:Y:S05]  /*0af0*/  @!P6 BRA `(.L_x_24192) ;  /* 0x00000000000ce947 */ /* 0x000fea0003800000 */
[----:B-----5:R-:W-:-:S05]  /*0b00*/  SHF.L.U32 R200, R142, 0x10, RZ ;  /* 0x000000108ec87819 */ /* 0x020fca00000006ff */
[----:B------:R-:W-:-:S04]  /*0b10*/  FMUL.FTZ R200, R200, UR6 ;  /* 0x00000006c8c87c20 */ /* 0x000fc80008410000 */
[----:B------:R-:W-:-:S07]  /*0b20*/  @P0 FADD.FTZ R200, R136, R200 ;  /* 0x000000c888c80221 */ /* 0x000fce0000010000 */
.L_x_24192:
[----:B------:R-:W-:Y:S05]  /*0b30*/  BSYNC B0 ;  /* 0x0000000000007941 */ /* 0x000fea0003800000 */
.L_x_24191:
[----:B------:R-:W-:Y:S04]  /*0b40*/  BSSY B0, `(.L_x_24193) ;  /* 0x0000006000007945 */ /* 0x000fe80003800000 */
[----:B------:R-:W-:Y:S05]  /*0b50*/  @!P6 BRA `(.L_x_24194) ;  /* 0x000000000010e947 */ /* 0x000fea0003800000 */
[----:B-----5:R-:W-:-:S04]  /*0b60*/  PRMT R144, R142, 0x7632, R144 ;  /* 0x000076328e907816 */ /* 0x020fc80000000090 */
[----:B------:R-:W-:-:S05]  /*0b70*/  SHF.L.U32 R144, R144, 0x10, RZ ;  /* 0x0000001090907819 */ /* 0x000fca00000006ff */
[----:B------:R-:W-:-:S04]  /*0b80*/  FMUL.FTZ R201, R144, UR6 ;  /* 0x0000000690c97c20 */ /* 0x000fc80008410000 */
[----:B------:R-:W-:-:S07]  /*0b90*/  @P0 FADD.FTZ R201, R137, R201 ;  /* 0x000000c989c90221 */ /* 0x000fce0000010000 */
.L_x_24194:
[----:B------:R-:W-:Y:S05]  /*0ba0*/  BSYNC B0 ;  /* 0x0000000000007941 */ /* 0x000fea0003800000 */
.L_x_24193:
[----:B------:R-:W-:Y:S04]  /*0bb0*/  BSSY B0, `(.L_x_24195) ;  /* 0x0000005000007945 */ /* 0x000fe80003800000 */
[----:B------:R-:W-:Y:S05]  /*0bc0*/  @!P6 BRA `(.L_x_24196) ;  /* 0x00000000000ce947 */ /* 0x000fea0003800000 */
[----:B-----5:R-:W-:-:S05]  /*0bd0*/  SHF.L.U32 R202, R143, 0x10, RZ ;  /* 0x000000108fca7819 */ /* 0x020fca00000006ff */
[----:B------:R-:W-:-:S04]  /*0be0*/  FMUL.FTZ R202, R202, UR6 ;  /* 0x00000006caca7c20 */ /* 0x000fc80008410000 */
[----:B------:R-:W-:-:S07]  /*0bf0*/  @P0 FADD.FTZ R202, R138, R202 ;  /* 0x000000ca8aca0221 */ /* 0x000fce0000010000 */
.L_x_24196:
[----:B------:R-:W-:Y:S05]  /*0c00*/  BSYNC B0 ;  /* 0x0000000000007941 */ /* 0x000fea0003800000 */
.L_x_24195:
[----:B------:R-:W-:Y:S04]  /*0c10*/  BSSY B0, `(.L_x_24197) ;  /* 0x0000006000007945 */ /* 0x000fe80003800000 */
[----:B------:R-:W-:Y:S05]  /*0c20*/  @!P6 BRA `(.L_x_24198) ;  /* 0x000000000010e947 */ /* 0x000fea0003800000 */
[----:B-----5:R-:W-:-:S04]  /*0c30*/  PRMT R144, R143, 0x7632, R144 ;  /* 0x000076328f907816 */ /* 0x020fc80000000090 */
[----:B------:R-:W-:-:S05]  /*0c40*/  SHF.L.U32 R144, R144, 0x10, RZ ;  /* 0x0000001090907819 */ /* 0x000fca00000006ff */
[----:B------:R-:W-:-:S04]  /*0c50*/  FMUL.FTZ R203, R144, UR6 ;  /* 0x0000000690cb7c20 */ /* 0x000fc80008410000 */
[----:B------:R-:W-:-:S07]  /*0c60*/  @P0 FADD.FTZ R203, R139, R203 ;  /* 0x000000cb8bcb0221 */ /* 0x000fce0000010000 */
.L_x_24198:
[----:B------:R-:W-:Y:S05]  /*0c70*/  BSYNC B0 ;  /* 0x0000000000007941 */ /* 0x000fea0003800000 */
.L_x_24197:
[----:B------:R-:W0:Y:S01]  /*0c80*/  @P5 LDC.64 R148, c[0x0][0x220] ;  /* 0x00008800ff945b82 */ /* 0x000e220000000a00 */
[----:B------:R-:W-:Y:S04]  /*0c90*/  STG.E.128 desc[UR4][R146.64], R212 ;  /* 0x000000d492007986 */ /* 0x000fe8000c101d04 */
[----:B------:R1:W-:Y:S01]  /*0ca0*/  STG.E.128 desc[UR4][R146.64+0x10], R200 ;  /* 0x000010c892007986 */ /* 0x0003e2000c101d04 */
[----:B------:R-:W-:Y:S02]  /*0cb0*/  @P5 IADD3 R155, R0, 0x20, RZ ;  /* 0x00000020009b5810 */ /* 0x000fe40007ffe0ff */
[C---:B------:R-:W-:Y:S01]  /*0cc0*/  @!P6 ISETP.NE.U32.AND P2, PT, R210.reuse, RZ, PT ;  /* 0x000000ffd200e20c */ /* 0x040fe20003f45070 */
[----:B------:R-:W2:Y:S01]  /*0cd0*/  @P0 LDG.E.128 R132, desc[UR4][R150.64] ;  /* 0x0000000496840981 */ /* 0x000ea2000c1e1d00 */
[----:B------:R-:W-:Y:S01]  /*0ce0*/  @!P6 ISETP.NE.U32.AND P3, PT, R210, RZ, PT ;  /* 0x000000ffd200e20c */ /* 0x000fe20003f65070 */
[----:B------:R-:W3:Y:S02]  /*0cf0*/  @P0 LDC.64 R152, c[0x0][0x230] ;  /* 0x00008c00ff980b82 */ /* 0x000ee40000000a00 */
[----:B------:R3:W4:Y:S01]  /*0d00*/  @P0 LDG.E.128 R136, desc[UR4][R150.64+0x10] ;  /* 0x0000100496880981 */ /* 0x000722000c1e1d00 */
[----:B------:R-:W-:-:S02]  /*0d10*/  @!P6 ISETP.NE.AND.EX P2, PT, R211, RZ, PT, P2 ;  /* 0x000000ffd300e20c */ /* 0x000fc40003f45320 */
[----:B------:R-:W-:Y:S02]  /*0d20*/  @!P6 ISETP.NE.AND.EX P3, PT, R211, RZ, PT, P3 ;  /* 0x000000ffd300e20c */ /* 0x000fe40003f65330 */
[----:B------:R-:W-:-:S04]  /*0d30*/  @!P6 ISETP.NE.U32.AND P1, PT, R210, RZ, PT ;  /* 0x000000ffd200e20c */ /* 0x000fc80003f25070 */
[----:B------:R-:W-:Y:S01]  /*0d40*/  @!P6 ISETP.NE.AND.EX P1, PT, R211, RZ, PT, P1 ;  /* 0x000000ffd300e20c */ /* 0x000fe20003f25310 */
[----:B0-----:R-:W-:-:S05]  /*0d50*/  @P5 IMAD.WIDE.U32 R148, R155, 0x10, R148 ;  /* 0x000000109b945825 */ /* 0x001fca00078e0094 */
[----:B-----5:R0:W5:Y:S01]  /*0d60*/  @P5 LDG.E.128 R140, desc[UR4][R148.64] ;  /* 0x00000004948c5981 */ /* 0x020162000c1e1d00 */
[----:B------:R-:W-:Y:S01]  /*0d70*/  IADD3 R159, R145, 0x40, RZ ;  /* 0x00000040919f7810 */ /* 0x000fe20007ffe0ff */
[----:B------:R-:W-:Y:S01]  /*0d80*/  BSSY B0, `(.L_x_24199) ;  /* 0x0000019000007945 */ /* 0x000fe20003800000 */
[----:B-1----:R-:W-:-:S04]  /*0d90*/  IMAD.WIDE.U32 R146, R157, 0x20, R206 ;  /* 0x000000209d927825 */ /* 0x002fc800078e00ce */
[----:B---3--:R-:W-:Y:S01]  /*0da0*/  @P0 IMAD.WIDE.U32 R150, R159, 0x20, R152 ;  /* 0x000000209f960825 */ /* 0x008fe200078e0098 */
[----:B--2---:R-:W-:Y:S02]  /*0db0*/  @!P6 FSEL R197, R133, RZ, P2 ;  /* 0x000000ff85c5e208 */ /* 0x004fe40001000000 */
[----:B------:R-:W-:Y:S02]  /*0dc0*/  @!P6 FSEL R198, R134, RZ, P3 ;  /* 0x000000ff86c6e208 */ /* 0x000fe40001800000 */
[C---:B------:R-:W-:Y:S02]  /*0dd0*/  @!P6 ISETP.NE.U32.AND P2, PT, R210.reuse, RZ, PT ;  /* 0x000000ffd200e20c */ /* 0x040fe40003f45070 */
[----:B------:R-:W-:Y:S02]  /*0de0*/  @!P6 ISETP.NE.U32.AND P3, PT, R210, RZ, PT ;  /* 0x000000ffd200e20c */ /* 0x000fe40003f65070 */
[C---:B------:R-:W-:Y:S02]  /*0df0*/  @!P6 ISETP.NE.AND.EX P2, PT, R211.reuse, RZ, PT, P2 ;  /* 0x000000ffd300e20c */ /* 0x040fe40003f45320 */
[----:B------:R-:W-:-:S02]  /*0e00*/  @!P6 ISETP.NE.AND.EX P3, PT, R211, RZ, PT, P3 ;  /* 0x000000ffd300e20c */ /* 0x000fc40003f65330 */
[----:B------:R-:W-:Y:S02]  /*0e10*/  @!P6 FSEL R199, R135, RZ, P1 ;  /* 0x000000ff87c7e208 */ /* 0x000fe40000800000 */
[----:B----4-:R-:W-:Y:S02]  /*0e20*/  @!P6 FSEL R192, R136, RZ, P2 ;  /* 0x000000ff88c0e208 */ /* 0x010fe40001000000 */
        /* <DEDUP_REMOVED lines=10> */
[----:B0-----:R-:W-:Y:S06]  /*0ed0*/  @!P6 BRA `(.L_x_24200) ;  /* 0x00000000000ce947 */ /* 0x001fec0003800000 */
[----:B-----5:R-:W-:-:S05]  /*0ee0*/  SHF.L.U32 R196, R140, 0x10, RZ ;  /* 0x000000108cc47819 */ /* 0x020fca00000006ff */
[----:B------:R-:W-:-:S04]  /*0ef0*/  FMUL.FTZ R196, R196, UR6 ;  /* 0x00000006c4c47c20 */ /* 0x000fc80008410000 */
[----:B------:R-:W-:-:S07]  /*0f00*/  @P0 FADD.FTZ R196, R132, R196 ;  /* 0x000000c484c40221 */ /* 0x000fce0000010000 */
.L_x_24200:
[----:B------:R-:W-:Y:S05]  /*0f10*/  BSYNC B0 ;  /* 0x0000000000007941 */ /* 0x000fea0003800000 */
.L_x_24199:
[----:B------:R-:W-:Y:S04]  /*0f20*/  BSSY B0, `(.L_x_24201) ;  /* 0x0000006000007945 */ /* 0x000fe80003800000 */
[----:B------:R-:W-:Y:S05]  /*0f30*/  @!P6 BRA `(.L_x_24202) ;  /* 0x000000000010e947 */ /* 0x000fea0003800000 */
[----:B-----5:R-:W-:-:S04]  /*0f40*/  PRMT R144, R140, 0x7632, R144 ;  /* 0x000076328c907816 */ /* 0x020fc80000000090 */
[----:B------:R-:W-:-:S05]  /*0f50*/  SHF.L.U32 R144, R144, 0x10, RZ ;  /* 0x0000001090907819 */ /* 0x000fca00000006ff */
[----:B------:R-:W-:-:S04]  /*0f60*/  FMUL.FTZ R197, R144, UR6 ;  /* 0x0000000690c57c20 */ /* 0x000fc80008410000 */
[----:B------:R-:W-:-:S07]  /*0f70*/  @P0 FADD.FTZ R197, R133, R197 ;  /* 0x000000c585c50221 */ /* 0x000fce0000010000 */
.L_x_24202:
[----:B------:R-:W-:Y:S05]  /*0f80*/  BSYNC B0 ;  /* 0x0000000000007941 */ /* 0x000fea0003800000 */
.L_x_24201:
[----:B------:R-:W-:Y:S04]  /*0f90*/  BSSY B0, `(.L_x_24203) ;  /* 0x0000005000007945 */ /* 0x000fe80003800000 */
[----:B------:R-:W-:Y:S05]  /*0fa0*/  @!P6 BRA `(.L_x_24204) ;  /* 0x00000000000ce947 */ /* 0x000fea0003800000 */
[----:B-----5:R-:W-:-:S05]  /*0fb0*/  SHF.L.U32 R198, R141, 0x10, RZ ;  /* 0x000000108dc67819 */ /* 0x020fca00000006ff */
[----:B------:R-:W-:-:S04]  /*0fc0*/  FMUL.FTZ R198, R198, UR6 ;  /* 0x00000006c6c67c20 */ /* 0x000fc80008410000 */
[----:B------:R-:W-:-:S07]  /*0fd0*/  @P0 FADD.FTZ R198, R134, R198 ;  /* 0x000000c686c60221 */ /* 0x000fce0000010000 */
.L_x_24204:
[----:B------:R-:W-:Y:S05]  /*0fe0*/  BSYNC B0 ;  /* 0x0000000000007941 */ /* 0x000fea0003800000 */
.L_x_24203:
[----:B------:R-:W-:Y:S04]  /*0ff0*/  BSSY B0, `(.L_x_24205) ;  /* 0x0000006000007945 */ /* 0x000fe80003800000 */
[----:B------:R-:W-:Y:S05]  /*1000*/  @!P6 BRA `(.L_x_24206) ;  /* 0x000000000010e947 */ /* 0x000fea0003800000 */
[----:B-----5:R-:W-:-:S04]  /*1010*/  PRMT R144, R141, 0x7632, R144 ;  /* 0x000076328d907816 */ /* 0x020fc80000000090 */
[----:B------:R-:W-:-:S05]  /*1020*/  SHF.L.U32 R144, R144, 0x10, RZ ;  /* 0x0000001090907819 */ /* 0x000fca00000006ff */
[----:B------:R-:W-:-:S04]  /*1030*/  FMUL.FTZ R199, R144, UR6 ;  /* 0x0000000690c77c20 */ /* 0x000fc80008410000 */
[----:B------:R-:W-:-:S07]  /*1040*/  @P0 FADD.FTZ R199, R135, R199 ;  /* 0x000000c787c70221 */ /* 0x000fce0000010000 */
.L_x_24206:
[----:B------:R-:W-:Y:S05]  /*1050*/  BSYNC B0 ;  /* 0x0000000000007941 */ /* 0x000fea0003800000 */
.L_x_24205:
[----:B------:R-:W-:Y:S04]  /*1060*/  BSSY B0, `(.L_x_24207) ;  /* 0x0000005000007945 */ /* 0x000fe80003800000 */
[----:B------:R-:W-:Y:S05]  /*1070*/  @!P6 BRA `(.L_x_24208) ;  /* 0x00000000000ce947 */ /* 0x000fea0003800000 */
[----:B-----5:R-:W-:-:S05]  /*1080*/  SHF.L.U32 R192, R142, 0x10, RZ ;  /* 0x000000108ec07819 */ /* 0x020fca00000006ff */
[----:B------:R-:W-:-:S04]  /*1090*/  FMUL.FTZ R192, R192, UR6 ;  /* 0x00000006c0c07c20 */ /* 0x000fc80008410000 */
[----:B------:R-:W-:-:S07]  /*10a0*/  @P0 FADD.FTZ R192, R136, R192 ;  /* 0x000000c088c00221 */ /* 0x000fce0000010000 */
.L_x_24208:
[----:B------:R-:W-:Y:S05]  /*10b0*/  BSYNC B0 ;  /* 0x0000000000007941 */ /* 0x000fea0003800000 */
.L_x_24207:
[----:B------:R-:W-:Y:S04]  /*10c0*/  BSSY B0, `(.L_x_24209) ;  /* 0x0000006000007945 */ /* 0x000fe80003800000 */
[----:B------:R-:W-:Y:S05]  /*10d0*/  @!P6 BRA `(.L_x_24210) ;  /* 0x000000000010e947 */ /* 0x000fea0003800000 */
[----:B-----5:R-:W-:-:S04]  /*10e0*/  PRMT R144, R142, 0x7632, R144 ;  /* 0x000076328e907816 */ /* 0x020fc80000000090 */
[----:B------:R-:W-:-:S05]  /*10f0*/  SHF.L.U32 R144, R144, 0x10, RZ ;  /* 0x0000001090907819 */ /* 0x000fca00000006ff */
[----:B------:R-:W-:-:S04]  /*1100*/  FMUL.FTZ R193, R144, UR6 ;  /* 0x0000000690c17c20 */ /* 0x000fc80008410000 */
[----:B------:R-:W-:-:S07]  /*1110*/  @P0 FADD.FTZ R193, R137, R193 ;  /* 0x000000c189c10221 */ /* 0x000fce0000010000 */
.L_x_24210:
[----:B------:R-:W-:Y:S05]  /*1120*/  BSYNC B0 ;  /* 0x0000000000007941 */ /* 0x000fea0003800000 */
.L_x_24209:
[----:B------:R-:W-:Y:S04]  /*1130*/  BSSY B0, `(.L_x_24211) ;  /* 0x0000005000007945 */ /* 0x000fe80003800000 */
[----:B------:R-:W-:Y:S05]  /*1140*/  @!P6 BRA `(.L_x_24212) ;  /* 0x00000000000ce947 */ /* 0x000fea0003800000 */
[----:B-----5:R-:W-:-:S05]  /*1150*/  SHF.L.U32 R194, R143, 0x10, RZ ;  /* 0x000000108fc27819 */ /* 0x020fca00000006ff */
[----:B------:R-:W-:-:S04]  /*1160*/  FMUL.FTZ R194, R194, UR6 ;  /* 0x00000006c2c27c20 */ /* 0x000fc80008410000 */
[----:B------:R-:W-:-:S07]  /*1170*/  @P0 FADD.FTZ R194, R138, R194 ;  /* 0x000000c28ac20221 */ /* 0x000fce0000010000 */
.L_x_24212:
[----:B------:R-:W-:Y:S05]  /*1180*/  BSYNC B0 ;  /* 0x0000000000007941 */ /* 0x000fea0003800000 */
.L_x_24211:
[----:B------:R-:W-:Y:S04]  /*1190*/  BSSY B0, `(.L_x_24213) ;  /* 0x0000006000007945 */ /* 0x000fe80003800000 */
[----:B------:R-:W-:Y:S05]  /*11a0*/  @!P6 BRA `(.L_x_24214) ;  /* 0x000000000010e947 */ /* 0x000fea0003800000 */
[----:B-----5:R-:W-:-:S04]  /*11b0*/  PRMT R144, R143, 0x7632, R144 ;  /* 0x000076328f907816 */ /* 0x020fc80000000090 */
[----:B------:R-:W-:-:S05]  /*11c0*/  SHF.L.U32 R144, R144, 0x10, RZ ;  /* 0x0000001090907819 */ /* 0x000fca00000006ff */
[----:B------:R-:W-:-:S04]  /*11d0*/  FMUL.FTZ R195, R144, UR6 ;  /* 0x0000000690c37c20 */ /* 0x000fc80008410000 */
[----:B------:R-:W-:-:S07]  /*11e0*/  @P0 FADD.FTZ R195, R139, R195 ;  /* 0x000000c38bc30221 */ /* 0x000fce0000010000 */
.L_x_24214:
[----:B------:R-:W-:Y:S05]  /*11f0*/  BSYNC B0 ;  /* 0x0000000000007941 */ /* 0x000fea0003800000 */
.L_x_24213:
        /* <DEDUP_REMOVED lines=41> */
.L_x_24216:
[----:B------:R-:W-:Y:S05]  /*1490*/  BSYNC B0 ;  /* 0x0000000000007941 */ /* 0x000fea0003800000 */
.L_x_24215:
[----:B------:R-:W-:Y:S04]  /*14a0*/  BSSY B0, `(.L_x_24217) ;  /* 0x0000006000007945 */ /* 0x000fe80003800000 */
[----:B------:R-:W-:Y:S05]  /*14b0*/  @!P6 BRA `(.L_x_24218) ;  /* 0x000000000010e947 */ /* 0x000fea0003800000 */
[----:B-----5:R-:W-:-:S04]  /*14c0*/  PRMT R144, R140, 0x7632, R144 ;  /* 0x000076328c907816 */ /* 0x020fc80000000090 */
[----:B------:R-:W-:-:S05]  /*14d0*/  SHF.L.U32 R144, R144, 0x10, RZ ;  /* 0x0000001090907819 */ /* 0x000fca00000006ff */
[----:B------:R-:W-:-:S04]  /*14e0*/  FMUL.FTZ R189, R144, UR6 ;  /* 0x0000000690bd7c20 */ /* 0x000fc80008410000 */
[----:B------:R-:W-:-:S07]  /*14f0*/  @P0 FADD.FTZ R189, R133, R189 ;  /* 0x000000bd85bd0221 */ /* 0x000fce0000010000 */
.L_x_24218:
[----:B------:R-:W-:Y:S05]  /*1500*/  BSYNC B0 ;  /* 0x0000000000007941 */ /* 0x000fea0003800000 */
.L_x_24217:
[----:B------:R-:W-:Y:S04]  /*1510*/  BSSY B0, `(.L_x_24219) ;  /* 0x0000005000007945 */ /* 0x000fe80003800000 */
[----:B------:R-:W-:Y:S05]  /*1520*/  @!P6 BRA `(.L_x_24220) ;  /* 0x00000000000ce947 */ /* 0x000fea0003800000 */
[----:B-----5:R-:W-:-:S05]  /*1530*/  SHF.L.U32 R190, R141, 0x10, RZ ;  /* 0x000000108dbe7819 */ /* 0x020fca00000006ff */
[----:B------:R-:W-:-:S04]  /*1540*/  FMUL.FTZ R190, R190, UR6 ;  /* 0x00000006bebe7c20 */ /* 0x000fc80008410000 */
[----:B------:R-:W-:-:S07]  /*1550*/  @P0 FADD.FTZ R190, R134, R190 ;  /* 0x000000be86be0221 */ /* 0x000fce0000010000 */
.L_x_24220:
[----:B------:R-:W-:Y:S05]  /*1560*/  BSYNC B0 ;  /* 0x0000000000007941 */ /* 0x000fea0003800000 */
.L_x_24219:
[----:B------:R-:W-:Y:S04]  /*1570*/  BSSY B0, `(.L_x_24221) ;  /* 0x0000006000007945 */ /* 0x000fe80003800000 */
[----:B------:R-:W-:Y:S05]  /*1580*/  @!P6 BRA `(.L_x_24222) ;  /* 0x000000000010e947 */ /* 0x000fea0003800000 */
[----:B-----5:R-:W-:-:S04]  /*1590*/  PRMT R144, R141, 0x7632, R144 ;  /* 0x000076328d907816 */ /* 0x020fc80000000090 */
[----:B------:R-:W-:-:S05]  /*15a0*/  SHF.L.U32 R144, R144, 0x10, RZ ;  /* 0x0000001090907819 */ /* 0x000fca00000006ff */
[----:B------:R-:W-:-:S04]  /*15b0*/  FMUL.FTZ R191, R144, UR6 ;  /* 0x0000000690bf7c20 */ /* 0x000fc80008410000 */
[----:B------:R-:W-:-:S07]  /*15c0*/  @P0 FADD.FTZ R191, R135, R191 ;  /* 0x000000bf87bf0221 */ /* 0x000fce0000010000 */
.L_x_24222:
[----:B------:R-:W-:Y:S05]  /*15d0*/  BSYNC B0 ;  /* 0x0000000000007941 */ /* 0x000fea0003800000 */
.L_x_24221:
[----:B------:R-:W-:Y:S04]  /*15e0*/  BSSY B0, `(.L_x_24223) ;  /* 0x0000005000007945 */ /* 0x000fe80003800000 */
[----:B------:R-:W-:Y:S05]  /*15f0*/  @!P6 BRA `(.L_x_24224) ;  /* 0x00000000000ce947 */ /* 0x000fea0003800000 */
[----:B-----5:R-:W-:-:S05]  /*1600*/  SHF.L.U32 R180, R142, 0x10, RZ ;  /* 0x000000108eb47819 */ /* 0x020fca00000006ff */
[----:B------:R-:W-:-:S04]  /*1610*/  FMUL.FTZ R180, R180, UR6 ;  /* 0x00000006b4b47c20 */ /* 0x000fc80008410000 */
[----:B------:R-:W-:-:S07]  /*1620*/  @P0 FADD.FTZ R180, R136, R180 ;  /* 0x000000b488b40221 */ /* 0x000fce0000010000 */
.L_x_24224:
[----:B------:R-:W-:Y:S05]  /*1630*/  BSYNC B0 ;  /* 0x0000000000007941 */ /* 0x000fea0003800000 */
.L_x_24223:
[----:B------:R-:W-:Y:S04]  /*1640*/  BSSY B0, `(.L_x_24225) ;  /* 0x0000006000007945 */ /* 0x000fe80003800000 */
[----:B------:R-:W-:Y:S05]  /*1650*/  @!P6 BRA `(.L_x_24226) ;  /* 0x000000000010e947 */ /* 0x000fea0003800000 */
[----:B-----5:R-:W-:-:S04]  /*1660*/  PRMT R144, R142, 0x7632, R144 ;  /* 0x000076328e907816 */ /* 0x020fc80000000090 */
[----:B------:R-:W-:-:S05]  /*1670*/  SHF.L.U32 R144, R144, 0x10, RZ ;  /* 0x0000001090907819 */ /* 0x000fca00000006ff */
[----:B------:R-:W-:-:S04]  /*1680*/  FMUL.FTZ R181, R144, UR6 ;  /* 0x0000000690b57c20 */ /* 0x000fc80008410000 */
[----:B------:R-:W-:-:S07]  /*1690*/  @P0 FADD.FTZ R181, R137, R181 ;  /* 0x000000b589b50221 */ /* 0x000fce0000010000 */
.L_x_24226:
[----:B------:R-:W-:Y:S05]  /*16a0*/  BSYNC B0 ;  /* 0x0000000000007941 */ /* 0x000fea0003800000 */
.L_x_24225:
[----:B------:R-:W-:Y:S04]  /*16b0*/  BSSY B0, `(.L_x_24227) ;  /* 0x0000005000007945 */ /* 0x000fe80003800000 */
[----:B------:R-:W-:Y:S05]  /*16c0*/  @!P6 BRA `(.L_x_24228) ;  /* 0x00000000000ce947 */ /* 0x000fea0003800000 */
[----:B-----5:R-:W-:-:S05]  /*16d0*/  SHF.L.U32 R182, R143, 0x10, RZ ;  /* 0x000000108fb67819 */ /* 0x020fca00000006ff */
[----:B------:R-:W-:-:S04]  /*16e0*/  FMUL.FTZ R182, R182, UR6 ;  /* 0x00000006b6b67c20 */ /* 0x000fc80008410000 */
[----:B------:R-:W-:-:S07]  /*16f0*/  @P0 FADD.FTZ R182, R138, R182 ;  /* 0x000000b68ab60221 */ /* 0x000fce0000010000 */
.L_x_24228:
[----:B------:R-:W-:Y:S05]  /*1700*/  BSYNC B0 ;  /* 0x0000000000007941 */ /* 0x000fea0003800000 */
.L_x_24227:
[----:B------:R-:W-:Y:S04]  /*1710*/  BSSY B0, `(.L_x_24229) ;  /* 0x0000006000007945 */ /* 0x000fe80003800000 */
[----:B------:R-:W-:Y:S05]  /*1720*/  @!P6 BRA `(.L_x_24230) ;  /* 0x000000000010e947 */ /* 0x000fea0003800000 */
[----:B-----5:R-:W-:-:S04]  /*1730*/  PRMT R144, R143, 0x7632, R144 ;  /* 0x000076328f907816 */ /* 0x020fc80000000090 */
[----:B------:R-:W-:-:S05]  /*1740*/  SHF.L.U32 R144, R144, 0x10, RZ ;  /* 0x0000001090907819 */ /* 0x000fca00000006ff */
[----:B------:R-:W-:-:S04]  /*1750*/  FMUL.FTZ R183, R144, UR6 ;  /* 0x0000000690b77c20 */ /* 0x000fc80008410000 */
[----:B------:R-:W-:-:S07]  /*1760*/  @P0 FADD.FTZ R183, R139, R183 ;  /* 0x000000b78bb70221 */ /* 0x000fce0000010000 */
.L_x_24230:
[----:B------:R-:W-:Y:S05]  /*1770*/  BSYNC B0 ;  /* 0x0000000000007941 */ /* 0x000fea0003800000 */
.L_x_24229:
        /* <DEDUP_REMOVED lines=41> */
.L_x_24232:
[----:B------:R-:W-:Y:S05]  /*1a10*/  BSYNC B0 ;  /* 0x0000000000007941 */ /* 0x000fea0003800000 */
.L_x_24231:
[----:B------:R-:W-:Y:S04]  /*1a20*/  BSSY B0, `(.L_x_24233) ;  /* 0x0000006000007945 */ /* 0x000fe80003800000 */
[----:B------:R-:W-:Y:S05]  /*1a30*/  @!P6 BRA `(.L_x_24234) ;  /* 0x000000000010e947 */ /* 0x000fea0003800000 */
[----:B-----5:R-:W-:-:S04]  /*1a40*/  PRMT R144, R140, 0x7632, R144 ;  /* 0x000076328c907816 */ /* 0x020fc80000000090 */
[----:B------:R-:W-:-:S05]  /*1a50*/  SHF.L.U32 R144, R144, 0x10, RZ ;  /* 0x0000001090907819 */ /* 0x000fca00000006ff */
[----:B------:R-:W-:-:S04]  /*1a60*/  FMUL.FTZ R185, R144, UR6 ;  /* 0x0000000690b97c20 */ /* 0x000fc80008410000 */
[----:B------:R-:W-:-:S07]  /*1a70*/  @P0 FADD.FTZ R185, R133, R185 ;  /* 0x000000b985b90221 */ /* 0x000fce0000010000 */
.L_x_24234:
[----:B------:R-:W-:Y:S05]  /*1a80*/  BSYNC B0 ;  /* 0x0000000000007941 */ /* 0x000fea0003800000 */
.L_x_24233:
[----:B------:R-:W-:Y:S04]  /*1a90*/  BSSY B0, `(.L_x_24235) ;  /* 0x0000005000007945 */ /* 0x000fe80003800000 */
[----:B------:R-:W-:Y:S05]  /*1aa0*/  @!P6 BRA `(.L_x_24236) ;  /* 0x00000000000ce947 */ /* 0x000fea0003800000 */
[----:B-----5:R-:W-:-:S05]  /*1ab0*/  SHF.L.U32 R186, R141, 0x10, RZ ;  /* 0x000000108dba7819 */ /* 0x020fca00000006ff */
[----:B------:R-:W-:-:S04]  /*1ac0*/  FMUL.FTZ R186, R186, UR6 ;  /* 0x00000006baba7c20 */ /* 0x000fc80008410000 */
[----:B------:R-:W-:-:S07]  /*1ad0*/  @P0 FADD.FTZ R186, R134, R186 ;  /* 0x000000ba86ba0221 */ /* 0x000fce0000010000 */
.L_x_24236:
[----:B------:R-:W-:Y:S05]  /*1ae0*/  BSYNC B0 ;  /* 0x0000000000007941 */ /* 0x000fea0003800000 */
.L_x_24235:
[----:B------:R-:W-:Y:S04]  /*1af0*/  BSSY B0, `(.L_x_24237) ;  /* 0x0000006000007945 */ /* 0x000fe80003800000 */
[----:B------:R-:W-:Y:S05]  /*1b00*/  @!P6 BRA `(.L_x_24238) ;  /* 0x000000000010e947 */ /* 0x000fea0003800000 */
[----:B-----5:R-:W-:-:S04]  /*1b10*/  PRMT R144, R141, 0x7632, R144 ;  /* 0x000076328d907816 */ /* 0x020fc80000000090 */
[----:B------:R-:W-:-:S05]  /*1b20*/  SHF.L.U32 R144, R144, 0x10, RZ ;  /* 0x0000001090907819 */ /* 0x000fca00000006ff */
[----:B------:R-:W-:-:S04]  /*1b30*/  FMUL.FTZ R187, R144, UR6 ;  /* 0x0000000690bb7c20 */ /* 0x000fc80008410000 */
[----:B------:R-:W-:-:S07]  /*1b40*/  @P0 FADD.FTZ R187, R135, R187 ;  /* 0x000000bb87bb0221 */ /* 0x000fce0000010000 */
.L_x_24238:
[----:B------:R-:W-:Y:S05]  /*1b50*/  BSYNC B0 ;  /* 0x0000000000007941 */ /* 0x000fea0003800000 */
.L_x_24237:
[----:B------:R-:W-:Y:S04]  /*1b60*/  BSSY B0, `(.L_x_24239) ;  /* 0x0000005000007945 */ /* 0x000fe80003800000 */
[----:B------:R-:W-:Y:S05]  /*1b70*/  @!P6 BRA `(.L_x_24240) ;  /* 0x00000000000ce947 */ /* 0x000fea0003800000 */
[----:B-----5:R-:W-:-:S05]  /*1b80*/  SHF.L.U32 R172, R142, 0x10, RZ ;  /* 0x000000108eac7819 */ /* 0x020fca00000006ff */
[----:B------:R-:W-:-:S04]  /*1b90*/  FMUL.FTZ R172, R172, UR6 ;  /* 0x00000006acac7c20 */ /* 0x000fc80008410000 */
[----:B------:R-:W-:-:S07]  /*1ba0*/  @P0 FADD.FTZ R172, R136, R172 ;  /* 0x000000ac88ac0221 */ /* 0x000fce0000010000 */
.L_x_24240:
[----:B------:R-:W-:Y:S05]  /*1bb0*/  BSYNC B0 ;  /* 0x0000000000007941 */ /* 0x000fea0003800000 */
.L_x_24239:
[----:B------:R-:W-:Y:S04]  /*1bc0*/  BSSY B0, `(.L_x_24241) ;  /* 0x0000006000007945 */ /* 0x000fe80003800000 */
[----:B------:R-:W-:Y:S05]  /*1bd0*/  @!P6 BRA `(.L_x_24242) ;  /* 0x000000000010e947 */ /* 0x000fea0003800000 */
[----:B-----5:R-:W-:-:S04]  /*1be0*/  PRMT R144, R142, 0x7632, R144 ;  /* 0x000076328e907816 */ /* 0x020fc80000000090 */
[----:B------:R-:W-:-:S05]  /*1bf0*/  SHF.L.U32 R144, R144, 0x10, RZ ;  /* 0x0000001090907819 */ /* 0x000fca00000006ff */
[----:B------:R-:W-:-:S04]  /*1c00*/  FMUL.FTZ R173, R144, UR6 ;  /* 0x0000000690ad7c20 */ /* 0x000fc80008410000 */
[----:B------:R-:W-:-:S07]  /*1c10*/  @P0 FADD.FTZ R173, R137, R173 ;  /* 0x000000ad89ad0221 */ /* 0x000fce0000010000 */
.L_x_24242:
[----:B------:R-:W-:Y:S05]  /*1c20*/  BSYNC B0 ;  /* 0x0000000000007941 */ /* 0x000fea0003800000 */
.L_x_24241:
[----:B------:R-:W-:Y:S04]  /*1c30*/  BSSY B0, `(.L_x_24243) ;  /* 0x0000005000007945 */ /* 0x000fe80003800000 */
[----:B------:R-:W-:Y:S05]  /*1c40*/  @!P6 BRA `(.L_x_24244) ;  /* 0x00000000000ce947 */ /* 0x000fea0003800000 */
[----:B-----5:R-:W-:-:S05]  /*1c50*/  SHF.L.U32 R174, R143, 0x10, RZ ;  /* 0x000000108fae7819 */ /* 0x020fca00000006ff */
[----:B------:R-:W-:-:S04]  /*1c60*/  FMUL.FTZ R174, R174, UR6 ;  /* 0x00000006aeae7c20 */ /* 0x000fc80008410000 */
[----:B------:R-:W-:-:S07]  /*1c70*/  @P0 FADD.FTZ R174, R138, R174 ;  /* 0x000000ae8aae0221 */ /* 0x000fce0000010000 */
.L_x_24244:
[----:B------:R-:W-:Y:S05]  /*1c80*/  BSYNC B0 ;  /* 0x0000000000007941 */ /* 0x000fea0003800000 */
.L_x_24243:
[----:B------:R-:W-:Y:S04]  /*1c90*/  BSSY B0, `(.L_x_24245) ;  /* 0x0000006000007945 */ /* 0x000fe80003800000 */
[----:B------:R-:W-:Y:S05]  /*1ca0*/  @!P6 BRA `(.L_x_24246) ;  /* 0x000000000010e947 */ /* 0x000fea0003800000 */
[----:B-----5:R-:W-:-:S04]  /*1cb0*/  PRMT R144, R143, 0x7632, R144 ;  /* 0x000076328f907816 */ /* 0x020fc80000000090 */
[----:B------:R-:W-:-:S05]  /*1cc0*/  SHF.L.U32 R144, R144, 0x10, RZ ;  /* 0x0000001090907819 */ /* 0x000fca00000006ff */
[----:B------:R-:W-:-:S04]  /*1cd0*/  FMUL.FTZ R175, R144, UR6 ;  /* 0x0000000690af7c20 */ /* 0x000fc80008410000 */
[----:B------:R-:W-:-:S07]  /*1ce0*/  @P0 FADD.FTZ R175, R139, R175 ;  /* 0x000000af8baf0221 */ /* 0x000fce0000010000 */
.L_x_24246:
[----:B------:R-:W-:Y:S05]  /*1cf0*/  BSYNC B0 ;  /* 0x0000000000007941 */ /* 0x000fea0003800000 */
.L_x_24245:
        /* <DEDUP_REMOVED lines=41> */
.L_x_24248:
[----:B------:R-:W-:Y:S05]  /*1f90*/  BSYNC B0 ;  /* 0x0000000000007941 */ /* 0x000fea0003800000 */
.L_x_24247:
[----:B------:R-:W-:Y:S04]  /*1fa0*/  BSSY B0, `(.L_x_24249) ;  /* 0x0000006000007945 */ /* 0x000fe80003800000 */
[----:B------:R-:W-:Y:S05]  /*1fb0*/  @!P6 BRA `(.L_x_24250) ;  /* 0x000000000010e947 */ /* 0x000fea0003800000 */
[----:B-----5:R-:W-:-:S04]  /*1fc0*/  PRMT R144, R140, 0x7632, R144 ;  /* 0x000076328c907816 */ /* 0x020fc80000000090 */
[----:B------:R-:W-:-:S05]  /*1fd0*/  SHF.L.U32 R144, R144, 0x10, RZ ;  /* 0x0000001090907819 */ /* 0x000fca00000006ff */
[----:B------:R-:W-:-:S04]  /*1fe0*/  FMUL.FTZ R177, R144, UR6 ;  /* 0x0000000690b17c20 */ /* 0x000fc80008410000 */
[----:B------:R-:W-:-:S07]  /*1ff0*/  @P0 FADD.FTZ R177, R133, R177 ;  /* 0x000000b185b10221 */ /* 0x000fce0000010000 */
.L_x_24250:
[----:B------:R-:W-:Y:S05]  /*2000*/  BSYNC B0 ;  /* 0x0000000000007941 */ /* 0x000fea0003800000 */
.L_x_24249:
[----:B------:R-:W-:Y:S04]  /*2010*/  BSSY B0, `(.L_x_24251) ;  /* 0x0000005000007945 */ /* 0x000fe80003800000 */
[----:B------:R-:W-:Y:S05]  /*2020*/  @!P6 BRA `(.L_x_24252) ;  /* 0x00000000000ce947 */ /* 0x000fea0003800000 */
[----:B-----5:R-:W-:-:S05]  /*2030*/  SHF.L.U32 R178, R141, 0x10, RZ ;  /* 0x000000108db27819 */ /* 0x020fca00000006ff */
[----:B------:R-:W-:-:S04]  /*2040*/  FMUL.FTZ R178, R178, UR6 ;  /* 0x00000006b2b27c20 */ /* 0x000fc80008410000 */
[----:B------:R-:W-:-:S07]  /*2050*/  @P0 FADD.FTZ R178, R134, R178 ;  /* 0x000000b286b20221 */ /* 0x000fce0000010000 */
.L_x_24252:
[----:B------:R-:W-:Y:S05]  /*2060*/  BSYNC B0 ;  /* 0x0000000000007941 */ /* 0x000fea0003800000 */
.L_x_24251:
[----:B------:R-:W-:Y:S04]  /*2070*/  BSSY B0, `(.L_x_24253) ;  /* 0x0000006000007945 */ /* 0x000fe80003800000 */
[----:B------:R-:W-:Y:S05]  /*2080*/  @!P6 BRA `(.L_x_24254) ;  /* 0x000000000010e947 */ /* 0x000fea0003800000 */
[----:B-----5:R-:W-:-:S04]  /*2090*/  PRMT R144, R141, 0x7632, R144 ;  /* 0x000076328d907816 */ /* 0x020fc80000000090 */
[----:B------:R-:W-:-:S05]  /*20a0*/  SHF.L.U32 R144, R144, 0x10, RZ ;  /* 0x0000001090907819 */ /* 0x000fca00000006ff */
[----:B------:R-:W-:-:S04]  /*20b0*/  FMUL.FTZ R179, R144, UR6 ;  /* 0x0000000690b37c20 */ /* 0x000fc80008410000 */
[----:B------:R-:W-:-:S07]  /*20c0*/  @P0 FADD.FTZ R179, R135, R179 ;  /* 0x000000b387b30221 */ /* 0x000fce0000010000 */
.L_x_24254:
[----:B------:R-:W-:Y:S05]  /*20d0*/  BSYNC B0 ;  /* 0x0000000000007941 */ /* 0x000fea0003800000 */
.L_x_24253:
[----:B------:R-:W-:Y:S04]  /*20e0*/  BSSY B0, `(.L_x_24255) ;  /* 0x0000005000007945 */ /* 0x000fe80003800000 */
[----:B------:R-:W-:Y:S05]  /*20f0*/  @!P6 BRA `(.L_x_24256) ;  /* 0x00000000000ce947 */ /* 0x000fea0003800000 */
[----:B-----5:R-:W-:-:S05]  /*2100*/  SHF.L.U32 R164, R142, 0x10, RZ ;  /* 0x000000108ea47819 */ /* 0x020fca00000006ff */
[----:B------:R-:W-:-:S04]  /*2110*/  FMUL.FTZ R164, R164, UR6 ;  /* 0x00000006a4a47c20 */ /* 0x000fc80008410000 */
[----:B------:R-:W-:-:S07]  /*2120*/  @P0 FADD.FTZ R164, R136, R164 ;  /* 0x000000a488a40221 */ /* 0x000fce0000010000 */
.L_x_24256:
[----:B------:R-:W-:Y:S05]  /*2130*/  BSYNC B0 ;  /* 0x0000000000007941 */ /* 0x000fea0003800000 */
.L_x_24255:
[----:B------:R-:W-:Y:S04]  /*2140*/  BSSY B0, `(.L_x_24257) ;  /* 0x0000006000007945 */ /* 0x000fe80003800000 */
[----:B------:R-:W-:Y:S05]  /*2150*/  @!P6 BRA `(.L_x_24258) ;  /* 0x000000000010e947 */ /* 0x000fea0003800000 */
[----:B-----5:R-:W-:-:S04]  /*2160*/  PRMT R144, R142, 0x7632, R144 ;  /* 0x000076328e907816 */ /* 0x020fc80000000090 */
[----:B------:R-:W-:-:S05]  /*2170*/  SHF.L.U32 R144, R144, 0x10, RZ ;  /* 0x0000001090907819 */ /* 0x000fca00000006ff */
[----:B------:R-:W-:-:S04]  /*2180*/  FMUL.FTZ R165, R144, UR6 ;  /* 0x0000000690a57c20 */ /* 0x000fc80008410000 */
[----:B------:R-:W-:-:S07]  /*2190*/  @P0 FADD.FTZ R165, R137, R165 ;  /* 0x000000a589a50221 */ /* 0x000fce0000010000 */
.L_x_24258:
[----:B------:R-:W-:Y:S05]  /*21a0*/  BSYNC B0 ;  /* 0x0000000000007941 */ /* 0x000fea0003800000 */
.L_x_24257:
[----:B------:R-:W-:Y:S04]  /*21b0*/  BSSY B0, `(.L_x_24259) ;  /* 0x0000005000007945 */ /* 0x000fe80003800000 */
[----:B------:R-:W-:Y:S05]  /*21c0*/  @!P6 BRA `(.L_x_24260) ;  /* 0x00000000000ce947 */ /* 0x000fea0003800000 */
[----:B-----5:R-:W-:-:S05]  /*21d0*/  SHF.L.U32 R166, R143, 0x10, RZ ;  /* 0x000000108fa67819 */ /* 0x020fca00000006ff */
[----:B------:R-:W-:-:S04]  /*21e0*/  FMUL.FTZ R166, R166, UR6 ;  /* 0x00000006a6a67c20 */ /* 0x000fc80008410000 */
[----:B------:R-:W-:-:S07]  /*21f0*/  @P0 FADD.FTZ R166, R138, R166 ;  /* 0x000000a68aa60221 */ /* 0x000fce0000010000 */
.L_x_24260:
[----:B------:R-:W-:Y:S05]  /*2200*/  BSYNC B0 ;  /* 0x0000000000007941 */ /* 0x000fea0003800000 */
.L_x_24259:
[----:B------:R-:W-:Y:S04]  /*2210*/  BSSY B0, `(.L_x_24261) ;  /* 0x0000006000007945 */ /* 0x000fe80003800000 */
[----:B------:R-:W-:Y:S05]  /*2220*/  @!P6 BRA `(.L_x_24262) ;  /* 0x000000000010e947 */ /* 0x000fea0003800000 */
[----:B-----5:R-:W-:-:S04]  /*2230*/  PRMT R144, R143, 0x7632, R144 ;  /* 0x000076328f907816 */ /* 0x020fc80000000090 */
[----:B------:R-:W-:-:S05]  /*2240*/  SHF.L.U32 R144, R144, 0x10, RZ ;  /* 0x0000001090907819 */ /* 0x000fca00000006ff */
[----:B------:R-:W-:-:S04]  /*2250*/  FMUL.FTZ R167, R144, UR6 ;  /* 0x0000000690a77c20 */ /* 0x000fc80008410000 */
[----:B------:R-:W-:-:S07]  /*2260*/  @P0 FADD.FTZ R167, R139, R167 ;  /* 0x000000a78ba70221 */ /* 0x000fce0000010000 */
.L_x_24262:
[----:B------:R-:W-:Y:S05]  /*2270*/  BSYNC B0 ;  /* 0x0000000000007941 */ /* 0x000fea0003800000 */
.L_x_24261:
[----:B------:R-:W-:Y:S01]  /*2280*/  STG.E.128 desc[UR4][R146.64], R176 ;  /* 0x000000b092007986 */ /* 0x000fe2000c101d04 */
[----:B------:R-:W0:Y:S03]  /*2290*/  @P5 LDC.64 R148, c[0x0][0x220] ;  /* 0x00008800ff945b82 */ /* 0x000e260000000a00 */
[----:B------:R1:W-:Y:S04]  /*22a0*/  STG.E.128 desc[UR4][R146.64+0x10], R164 ;  /* 0x000010a492007986 */ /* 0x0003e8000c101d04 */
[----:B------:R-:W2:Y:S01]  /*22b0*/  @P0 LDG.E.128 R132, desc[UR4][R150.64] ;  /* 0x0000000496840981 */ /* 0x000ea2000c1e1d00 */
[C---:B------:R-:W-:Y:S01]  /*22c0*/  @!P6 ISETP.NE.U32.AND P2, PT, R210.reuse, RZ, PT ;  /* 0x000000ffd200e20c */ /* 0x040fe20003f45070 */
[----:B------:R-:W3:Y:S02]  /*22d0*/  @P0 LDC.64 R152, c[0x0][0x230] ;  /* 0x00008c00ff980b82 */ /* 0x000ee40000000a00 */
[----:B------:R-:W4:Y:S01]  /*22e0*/  @P0 LDG.E.128 R136, desc[UR4][R150.64+0x10] ;  /* 0x0000100496880981 */ /* 0x000f22000c1e1d00 */
[----:B------:R-:W-:-:S02]  /*22f0*/  @!P6 ISETP.NE.U32.AND P3, PT, R210, RZ, PT ;  /* 0x000000ffd200e20c */ /* 0x000fc40003f65070 */
[C---:B------:R-:W-:Y:S02]  /*2300*/  @!P6 ISETP.NE.AND.EX P2, PT, R211.reuse, RZ, PT, P2 ;  /* 0x000000ffd300e20c */ /* 0x040fe40003f45320 */
[C---:B------:R-:W-:Y:S02]  /*2310*/  @!P6 ISETP.NE.AND.EX P3, PT, R211.reuse, RZ, PT, P3 ;  /* 0x000000ffd300e20c */ /* 0x040fe40003f65330 */
[----:B------:R-:W-:Y:S02]  /*2320*/  @!P6 ISETP.NE.U32.AND P1, PT, R210, RZ, PT ;  /* 0x000000ffd200e20c */ /* 0x000fe40003f25070 */
[----:B------:R-:W-:Y:S02]  /*2330*/  @P5 IADD3 R155, R0, 0xa0, RZ ;  /* 0x000000a0009b5810 */ /* 0x000fe40007ffe0ff */
[----:B------:R-:W-:Y:S02]  /*2340*/  @!P6 ISETP.NE.AND.EX P1, PT, R211, RZ, PT, P1 ;  /* 0x000000ffd300e20c */ /* 0x000fe40003f25310 */
[----:B------:R-:W-:Y:S01]  /*2350*/  IADD3 R217, R145, 0xc0, RZ ;  /* 0x000000c091d97810 */ /* 0x000fe20007ffe0ff */
[----:B0-----:R-:W-:Y:S01]  /*2360*/  @P5 IMAD.WIDE.U32 R148, R155, 0x10, R148 ;  /* 0x000000109b945825 */ /* 0x001fe200078e0094 */
[----:B------:R-:W-:Y:S03]  /*2370*/  BSSY B0, `(.L_x_24263) ;  /* 0x000001a000007945 */ /* 0x000fe60003800000 */
[----:B-1----:R-:W-:Y:S01]  /*2380*/  IMAD.WIDE.U32 R146, R161, 0x20, R206 ;  /* 0x00000020a1927825 */ /* 0x002fe200078e00ce */
[----:B-----5:R3:W5:Y:S03]  /*2390*/  @P5 LDG.E.128 R140, desc[UR4][R148.64] ;  /* 0x00000004948c5981 */ /* 0x020766000c1e1d00 */
[----:B---3--:R-:W-:Y:S01]  /*23a0*/  @P0 IMAD.WIDE.U32 R148, R217, 0x20, R152 ;  /* 0x00000020d9940825 */ /* 0x008fe200078e0098 */
[----:B--2---:R-:W-:-:S02]  /*23b0*/  @!P6 FSEL R169, R133, RZ, P2 ;  /* 0x000000ff85a9e208 */ /* 0x004fc40001000000 */
[----:B------:R-:W-:Y:S02]  /*23c0*/  @!P6 FSEL R170, R134, RZ, P3 ;  /* 0x000000ff86aae208 */ /* 0x000fe40001800000 */
[C---:B------:R-:W-:Y:S02]  /*23d0*/  @!P6 ISETP.NE.U32.AND P2, PT, R210.reuse, RZ, PT ;  /* 0x000000ffd200e20c */ /* 0x040fe40003f45070 */
[----:B------:R-:W-:Y:S02]  /*23e0*/  @!P6 ISETP.NE.U32.AND P3, PT, R210, RZ, PT ;  /* 0x000000ffd200e20c */ /* 0x000fe40003f65070 */
[C---:B------:R-:W-:Y:S02]  /*23f0*/  @!P6 ISETP.NE.AND.EX P2, PT, R211.reuse, RZ, PT, P2 ;  /* 0x000000ffd300e20c */ /* 0x040fe40003f45320 */
[----:B------:R-:W-:Y:S02]  /*2400*/  @!P6 ISETP.NE.AND.EX P3, PT, R211, RZ, PT, P3 ;  /* 0x000000ffd300e20c */ /* 0x000fe40003f65330 */
[----:B------:R-:W-:-:S02]  /*2410*/  @!P6 FSEL R171, R135, RZ, P1 ;  /* 0x000000ff87abe208 */ /* 0x000fc40000800000 */
[----:B----4-:R-:W-:Y:S02]  /*2420*/  @!P6 FSEL R156, R136, RZ, P2 ;  /* 0x000000ff889ce208 */ /* 0x010fe40001000000 */
[----:B------:R-:W-:Y:S02]  /*2430*/  @!P6 FSEL R157, R137, RZ, P3 ;  /* 0x000000ff899de208 */ /* 0x000fe40001800000 */
[C---:B------:R-:W-:Y:S02]  /*2440*/  @!P6 ISETP.NE.U32.AND P1, PT, R210.reuse, RZ, PT ;  /* 0x000000ffd200e20c */ /* 0x040fe40003f25070 */
[C---:B------:R-:W-:Y:S02]  /*2450*/  @!P6 ISETP.NE.U32.AND P2, PT, R210.reuse, RZ, PT ;  /* 0x000000ffd200e20c */ /* 0x040fe40003f45070 */
[----:B------:R-:W-:Y:S02]  /*2460*/  @!P6 ISETP.NE.U32.AND P3, PT, R210, RZ, PT ;  /* 0x000000ffd200e20c */ /* 0x000fe40003f65070 */
[----:B------:R-:W-:-:S02]  /*2470*/  @!P6 ISETP.NE.AND.EX P1, PT, R211, RZ, PT, P1 ;  /* 0x000000ffd300e20c */ /* 0x000fc40003f25310 */
        /* <DEDUP_REMOVED lines=9> */
.L_x_24264:
[----:B------:R-:W-:Y:S05]  /*2510*/  BSYNC B0 ;  /* 0x0000000000007941 */ /* 0x000fea0003800000 */
.L_x_24263:
[----:B------:R-:W-:Y:S04]  /*2520*/  BSSY B0, `(.L_x_24265) ;  /* 0x0000006000007945 */ /* 0x000fe80003800000 */
[----:B------:R-:W-:Y:S05]  /*2530*/  @!P6 BRA `(.L_x_24266) ;  /* 0x000000000010e947 */ /* 0x000fea0003800000 */
[----:B-----5:R-:W-:-:S04]  /*2540*/  PRMT R144, R140, 0x7632, R144 ;  /* 0x000076328c907816 */ /* 0x020fc80000000090 */
[----:B------:R-:W-:-:S05]  /*2550*/  SHF.L.U32 R144, R144, 0x10, RZ ;  /* 0x0000001090907819 */ /* 0x000fca00000006ff */
[----:B------:R-:W-:-:S04]  /*2560*/  FMUL.FTZ R169, R144, UR6 ;  /* 0x0000000690a97c20 */ /* 0x000fc80008410000 */
[----:B------:R-:W-:-:S07]  /*2570*/  @P0 FADD.FTZ R169, R133, R169 ;  /* 0x000000a985a90221 */ /* 0x000fce0000010000 */
.L_x_24266:
[----:B------:R-:W-:Y:S05]  /*2580*/  BSYNC B0 ;  /* 0x0000000000007941 */ /* 0x000fea0003800000 */
.L_x_24265:
[----:B------:R-:W-:Y:S04]  /*2590*/  BSSY B0, `(.L_x_24267) ;  /* 0x0000005000007945 */ /* 0x000fe80003800000 */
[----:B------:R-:W-:Y:S05]  /*25a0*/  @!P6 BRA `(.L_x_24268) ;  /* 0x00000000000ce947 */ /* 0x000fea0003800000 */
[----:B-----5:R-:W-:-:S05]  /*25b0*/  SHF.L.U32 R170, R141, 0x10, RZ ;  /* 0x000000108daa7819 */ /* 0x020fca00000006ff */
[----:B------:R-:W-:-:S04]  /*25c0*/  FMUL.FTZ R170, R170, UR6 ;  /* 0x00000006aaaa7c20 */ /* 0x000fc80008410000 */
[----:B------:R-:W-:-:S07]  /*25d0*/  @P0 FADD.FTZ R170, R134, R170 ;  /* 0x000000aa86aa0221 */ /* 0x000fce0000010000 */
.L_x_24268:
[----:B------:R-:W-:Y:S05]  /*25e0*/  BSYNC B0 ;  /* 0x0000000000007941 */ /* 0x000fea0003800000 */
.L_x_24267:
[----:B------:R-:W-:Y:S04]  /*25f0*/  BSSY B0, `(.L_x_24269) ;  /* 0x0000006000007945 */ /* 0x000fe80003800000 */
[----:B------:R-:W-:Y:S05]  /*2600*/  @!P6 BRA `(.L_x_24270) ;  /* 0x000000000010e947 */ /* 0x000fea0003800000 */
[----:B-----5:R-:W-:-:S04]  /*2610*/  PRMT R144, R141, 0x7632, R144 ;  /* 0x000076328d907816 */ /* 0x020fc80000000090 */
[----:B------:R-:W-:-:S05]  /*2620*/  SHF.L.U32 R144, R144, 0x10, RZ ;  /* 0x0000001090907819 */ /* 0x000fca00000006ff */
[----:B------:R-:W-:-:S04]  /*2630*/  FMUL.FTZ R171, R144, UR6 ;  /* 0x0000000690ab7c20 */ /* 0x000fc80008410000 */
[----:B------:R-:W-:-:S07]  /*2640*/  @P0 FADD.FTZ R171, R135, R171 ;  /* 0x000000ab87ab0221 */ /* 0x000fce0000010000 */
.L_x_24270:
[----:B------:R-:W-:Y:S05]  /*2650*/  BSYNC B0 ;  /* 0x0000000000007941 */ /* 0x000fea0003800000 */
.L_x_24269:
[----:B------:R-:W-:Y:S04]  /*2660*/  BSSY B0, `(.L_x_24271) ;  /* 0x0000005000007945 */ /* 0x000fe80003800000 */
[----:B------:R-:W-:Y:S05]  /*2670*/  @!P6 BRA `(.L_x_24272) ;  /* 0x00000000000ce947 */ /* 0x000fea0003800000 */
[----:B-----5:R-:W-:-:S05]  /*2680*/  SHF.L.U32 R156, R142, 0x10, RZ ;  /* 0x000000108e9c7819 */ /* 0x020fca00000006ff */
[----:B------:R-:W-:-:S04]  /*2690*/  FMUL.FTZ R156, R156, UR6 ;  /* 0x000000069c9c7c20 */ /* 0x000fc80008410000 */
[----:B------:R-:W-:-:S07]  /*26a0*/  @P0 FADD.FTZ R156, R136, R156 ;  /* 0x0000009c889c0221 */ /* 0x000fce0000010000 */
.L_x_24272:
[----:B------:R-:W-:Y:S05]  /*26b0*/  BSYNC B0 ;  /* 0x0000000000007941 */ /* 0x000fea0003800000 */
.L_x_24271:
[----:B------:R-:W-:Y:S04]  /*26c0*/  BSSY B0, `(.L_x_24273) ;  /* 0x0000006000007945 */ /* 0x000fe80003800000 */
[----:B------:R-:W-:Y:S05]  /*26d0*/  @!P6 BRA `(.L_x_24274) ;  /* 0x000000000010e947 */ /* 0x000fea0003800000 */
[----:B-----5:R-:W-:-:S04]  /*26e0*/  PRMT R144, R142, 0x7632, R144 ;  /* 0x000076328e907816 */ /* 0x020fc80000000090 */
[----:B------:R-:W-:-:S05]  /*26f0*/  SHF.L.U32 R144, R144, 0x10, RZ ;  /* 0x0000001090907819 */ /* 0x000fca00000006ff */
[----:B------:R-:W-:-:S04]  /*2700*/  FMUL.FTZ R157, R144, UR6 ;  /* 0x00000006909d7c20 */ /* 0x000fc80008410000 */
[----:B------:R-:W-:-:S07]  /*2710*/  @P0 FADD.FTZ R157, R137, R157 ;  /* 0x0000009d899d0221 */ /* 0x000fce0000010000 */
.L_x_24274:
[----:B------:R-:W-:Y:S05]  /*2720*/  BSYNC B0 ;  /* 0x0000000000007941 */ /* 0x000fea0003800000 */
.L_x_24273:
[----:B------:R-:W-:Y:S04]  /*2730*/  BSSY B0, `(.L_x_24275) ;  /* 0x0000005000007945 */ /* 0x000fe80003800000 */
[----:B------:R-:W-:Y:S05]  /*2740*/  @!P6 BRA `(.L_x_24276) ;  /* 0x00000000000ce947 */ /* 0x000fea0003800000 */
[----:B-----5:R-:W-:-:S05]  /*2750*/  SHF.L.U32 R158, R143, 0x10, RZ ;  /* 0x000000108f9e7819 */ /* 0x020fca00000006ff */
[----:B------:R-:W-:-:S04]  /*2760*/  FMUL.FTZ R158, R158, UR6 ;  /* 0x000000069e9e7c20 */ /* 0x000fc80008410000 */
[----:B------:R-:W-:-:S07]  /*2770*/  @P0 FADD.FTZ R158, R138, R158 ;  /* 0x0000009e8a9e0221 */ /* 0x000fce0000010000 */
.L_x_24276:
[----:B------:R-:W-:Y:S05]  /*2780*/  BSYNC B0 ;  /* 0x0000000000007941 */ /* 0x000fea0003800000 */
.L_x_24275:
[----:B------:R-:W-:Y:S04]  /*2790*/  BSSY B0, `(.L_x_24277) ;  /* 0x0000006000007945 */ /* 0x000fe80003800000 */
[----:B------:R-:W-:Y:S05]  /*27a0*/  @!P6 BRA `(.L_x_24278) ;  /* 0x000000000010e947 */ /* 0x000fea0003800000 */
[----:B-----5:R-:W-:-:S04]  /*27b0*/  PRMT R144, R143, 0x7632, R144 ;  /* 0x000076328f907816 */ /* 0x020fc80000000090 */
[----:B------:R-:W-:-:S05]  /*27c0*/  SHF.L.U32 R144, R144, 0x10, RZ ;  /* 0x0000001090907819 */ /* 0x000fca00000006ff */
[----:B------:R-:W-:-:S04]  /*27d0*/  FMUL.FTZ R159, R144, UR6 ;  /* 0x00000006909f7c20 */ /* 0x000fc80008410000 */
[----:B------:R-:W-:-:S07]  /*27e0*/  @P0 FADD.FTZ R159, R139, R159 ;  /* 0x0000009f8b9f0221 */ /* 0x000fce0000010000 */
.L_x_24278:
[----:B------:R-:W-:Y:S05]  /*27f0*/  BSYNC B0 ;  /* 0x0000000000007941 */ /* 0x000fea0003800000 */
.L_x_24277:
[----:B------:R0:W-:Y:S01]  /*2800*/  STG.E.128 desc[UR4][R146.64], R168 ;  /* 0x000000a892007986 */ /* 0x0001e2000c101d04 */
[----:B------:R-:W1:Y:S03]  /*2810*/  @P5 LDC.64 R150, c[0x0][0x220] ;  /* 0x00008800ff965b82 */ /* 0x000e660000000a00 */
        /* <DEDUP_REMOVED lines=12> */
[----:B-1----:R-:W-:Y:S01]  /*28e0*/  @P5 IMAD.WIDE.U32 R150, R155, 0x10, R150 ;  /* 0x000000109b965825 */ /* 0x002fe200078e0096 */
[----:B------:R-:W-:Y:S03]  /*28f0*/  BSSY B0, `(.L_x_24279) ;  /* 0x000001a000007945 */ /* 0x000fe60003800000 */
[----:B------:R-:W-:Y:S01]  /*2900*/  IMAD.WIDE.U32 R144, R217, 0x20, R206 ;  /* 0x00000020d9907825 */ /* 0x000fe200078e00ce */
        /* <DEDUP_REMOVED lines=17> */
[----:B-1----:R-:W-:Y:S02]  /*2a20*/  @!P6 FSEL R150, R138, RZ, P2 ;  /* 0x000000ff8a96e208 */ /* 0x002fe40001000000 */
[----:B------:R-:W-:Y:S02]  /*2a30*/  @!P6 FSEL R151, R139, RZ, P3 ;  /* 0x000000ff8b97e208 */ /* 0x000fe40001800000 */
[----:B------:R-:W-:Y:S01]  /*2a40*/  @!P6 FSEL R160, R132, RZ, P1 ;  /* 0x000000ff84a0e208 */ /* 0x000fe20000800000 */
[----:B0-----:R-:W-:Y:S06]  /*2a50*/  @!P6 BRA `(.L_x_24280) ;  /* 0x00000000000ce947 */ /* 0x001fec0003800000 */
[----:B-----5:R-:W-:-:S05]  /*2a60*/  SHF.L.U32 R160, R140, 0x10, RZ ;  /* 0x000000108ca07819 */ /* 0x020fca00000006ff */
[----:B------:R-:W-:-:S04]  /*2a70*/  FMUL.FTZ R160, R160, UR6 ;  /* 0x00000006a0a07c20 */ /* 0x000fc80008410000 */
[----:B------:R-:W-:-:S07]  /*2a80*/  @P0 FADD.FTZ R160, R132, R160 ;  /* 0x000000a084a00221 */ /* 0x000fce0000010000 */
.L_x_24280:
[----:B------:R-:W-:Y:S05]  /*2a90*/  BSYNC B0 ;  /* 0x0000000000007941 */ /* 0x000fea0003800000 */
.L_x_24279:
[----:B------:R-:W-:Y:S04]  /*2aa0*/  BSSY B0, `(.L_x_24281) ;  /* 0x0000006000007945 */ /* 0x000fe80003800000 */
[----:B------:R-:W-:Y:S05]  /*2ab0*/  @!P6 BRA `(.L_x_24282) ;  /* 0x000000000010e947 */ /* 0x000fea0003800000 */
[----:B-----5:R-:W-:-:S04]  /*2ac0*/  PRMT R146, R140, 0x7632, R146 ;  /* 0x000076328c927816 */ /* 0x020fc80000000092 */
[----:B------:R-:W-:-:S05]  /*2ad0*/  SHF.L.U32 R146, R146, 0x10, RZ ;  /* 0x0000001092927819 */ /* 0x000fca00000006ff */
[----:B------:R-:W-:-:S04]  /*2ae0*/  FMUL.FTZ R161, R146, UR6 ;  /* 0x0000000692a17c20 */ /* 0x000fc80008410000 */
[----:B------:R-:W-:-:S07]  /*2af0*/  @P0 FADD.FTZ R161, R133, R161 ;  /* 0x000000a185a10221 */ /* 0x000fce0000010000 */
.L_x_24282:
[----:B------:R-:W-:Y:S05]  /*2b00*/  BSYNC B0 ;  /* 0x0000000000007941 */ /* 0x000fea0003800000 */
.L_x_24281:
[----:B------:R-:W-:Y:S04]  /*2b10*/  BSSY B0, `(.L_x_24283) ;  /* 0x0000005000007945 */ /* 0x000fe80003800000 */
[----:B------:R-:W-:Y:S05]  /*2b20*/  @!P6 BRA `(.L_x_24284) ;  /* 0x00000000000ce947 */ /* 0x000fea0003800000 */
[----:B-----5:R-:W-:-:S05]  /*2b30*/  SHF.L.U32 R162, R141, 0x10, RZ ;  /* 0x000000108da27819 */ /* 0x020fca00000006ff */
[----:B------:R-:W-:-:S04]  /*2b40*/  FMUL.FTZ R162, R162, UR6 ;  /* 0x00000006a2a27c20 */ /* 0x000fc80008410000 */
[----:B------:R-:W-:-:S07]  /*2b50*/  @P0 FADD.FTZ R162, R134, R162 ;  /* 0x000000a286a20221 */ /* 0x000fce0000010000 */
.L_x_24284:
[----:B------:R-:W-:Y:S05]  /*2b60*/  BSYNC B0 ;  /* 0x0000000000007941 */ /* 0x000fea0003800000 */
.L_x_24283:
[----:B------:R-:W-:Y:S04]  /*2b70*/  BSSY B0, `(.L_x_24285) ;  /* 0x0000006000007945 */ /* 0x000fe80003800000 */
[----:B------:R-:W-:Y:S05]  /*2b80*/  @!P6 BRA `(.L_x_24286) ;  /* 0x000000000010e947 */ /* 0x000fea0003800000 */
[----:B-----5:R-:W-:-:S04]  /*2b90*/  PRMT R146, R141, 0x7632, R146 ;  /* 0x000076328d927816 */ /* 0x020fc80000000092 */
[----:B------:R-:W-:-:S05]  /*2ba0*/  SHF.L.U32 R146, R146, 0x10, RZ ;  /* 0x0000001092927819 */ /* 0x000fca00000006ff */
[----:B------:R-:W-:-:S04]  /*2bb0*/  FMUL.FTZ R163, R146, UR6 ;  /* 0x0000000692a37c20 */ /* 0x000fc80008410000 */
[----:B------:R-:W-:-:S07]  /*2bc0*/  @P0 FADD.FTZ R163, R135, R163 ;  /* 0x000000a387a30221 */ /* 0x000fce0000010000 */
.L_x_24286:
[----:B------:R-:W-:Y:S05]  /*2bd0*/  BSYNC B0 ;  /* 0x0000000000007941 */ /* 0x000fea0003800000 */
.L_x_24285:
[----:B------:R-:W-:Y:S04]  /*2be0*/  BSSY B0, `(.L_x_24287) ;  /* 0x0000005000007945 */ /* 0x000fe80003800000 */
[----:B------:R-:W-:Y:S05]  /*2bf0*/  @!P6 BRA `(.L_x_24288) ;  /* 0x00000000000ce947 */ /* 0x000fea0003800000 */
[----:B-----5:R-:W-:-:S05]  /*2c00*/  SHF.L.U32 R148, R142, 0x10, RZ ;  /* 0x000000108e947819 */ /* 0x020fca00000006ff */
[----:B------:R-:W-:-:S04]  /*2c10*/  FMUL.FTZ R148, R148, UR6 ;  /* 0x0000000694947c20 */ /* 0x000fc80008410000 */
[----:B------:R-:W-:-:S07]  /*2c20*/  @P0 FADD.FTZ R148, R136, R148 ;  /* 0x0000009488940221 */ /* 0x000fce0000010000 */
.L_x_24288:
[----:B------:R-:W-:Y:S05]  /*2c30*/  BSYNC B0 ;  /* 0x0000000000007941 */ /* 0x000fea0003800000 */
.L_x_24287:
[----:B------:R-:W-:Y:S04]  /*2c40*/  BSSY B0, `(.L_x_24289) ;  /* 0x0000006000007945 */ /* 0x000fe80003800000 */
[----:B------:R-:W-:Y:S05]  /*2c50*/  @!P6 BRA `(.L_x_24290) ;  /* 0x000000000010e947 */ /* 0x000fea0003800000 */
[----:B-----5:R-:W-:-:S04]  /*2c60*/  PRMT R146, R142, 0x7632, R146 ;  /* 0x000076328e927816 */ /* 0x020fc80000000092 */
[----:B------:R-:W-:-:S05]  /*2c70*/  SHF.L.U32 R146, R146, 0x10, RZ ;  /* 0x0000001092927819 */ /* 0x000fca00000006ff */
[----:B------:R-:W-:-:S04]  /*2c80*/  FMUL.FTZ R149, R146, UR6 ;  /* 0x0000000692957c20 */ /* 0x000fc80008410000 */
[----:B------:R-:W-:-:S07]  /*2c90*/  @P0 FADD.FTZ R149, R137, R149 ;  /* 0x0000009589950221 */ /* 0x000fce0000010000 */
.L_x_24290:
[----:B------:R-:W-:Y:S05]  /*2ca0*/  BSYNC B0 ;  /* 0x0000000000007941 */ /* 0x000fea0003800000 */
.L_x_24289:
[----:B------:R-:W-:Y:S04]  /*2cb0*/  BSSY B0, `(.L_x_24291) ;  /* 0x0000005000007945 */ /* 0x000fe80003800000 */
[----:B------:R-:W-:Y:S05]  /*2cc0*/  @!P6 BRA `(.L_x_24292) ;  /* 0x00000000000ce947 */ /* 0x000fea0003800000 */
[----:B-----5:R-:W-:-:S05]  /*2cd0*/  SHF.L.U32 R150, R143, 0x10, RZ ;  /* 0x000000108f967819 */ /* 0x020fca00000006ff */
[----:B------:R-:W-:-:S04]  /*2ce0*/  FMUL.FTZ R150, R150, UR6 ;  /* 0x0000000696967c20 */ /* 0x000fc80008410000 */
[----:B------:R-:W-:-:S07]  /*2cf0*/  @P0 FADD.FTZ R150, R138, R150 ;  /* 0x000000968a960221 */ /* 0x000fce0000010000 */
.L_x_24292:
[----:B------:R-:W-:Y:S05]  /*2d00*/  BSYNC B0 ;  /* 0x0000000000007941 */ /* 0x000fea0003800000 */
.L_x_24291:
[----:B------:R-:W-:Y:S04]  /*2d10*/  BSSY B0, `(.L_x_24293) ;  /* 0x0000006000007945 */ /* 0x000fe80003800000 */
[----:B------:R-:W-:Y:S05]  /*2d20*/  @!P6 BRA `(.L_x_24294) ;  /* 0x000000000010e947 */ /* 0x000fea0003800000 */
[----:B-----5:R-:W-:-:S04]  /*2d30*/  PRMT R146, R143, 0x7632, R146 ;  /* 0x000076328f927816 */ /* 0x020fc80000000092 */
[----:B------:R-:W-:-:S05]  /*2d40*/  SHF.L.U32 R146, R146, 0x10, RZ ;  /* 0x0000001092927819 */ /* 0x000fca00000006ff */
[----:B------:R-:W-:-:S04]  /*2d50*/  FMUL.FTZ R151, R146, UR6 ;  /* 0x0000000692977c20 */ /* 0x000fc80008410000 */
[----:B------:R-:W-:-:S07]  /*2d60*/  @P0 FADD.FTZ R151, R139, R151 ;  /* 0x000000978b970221 */ /* 0x000fce0000010000 */
.L_x_24294:
[----:B------:R-:W-:Y:S05]  /*2d70*/  BSYNC B0 ;  /* 0x0000000000007941 */ /* 0x000fea0003800000 */
.L_x_24293:
        /* <DEDUP_REMOVED lines=30> */
[----:B0-----:R-:W-:Y:S02]  /*2f60*/  @!P6 FSEL R146, R138, RZ, P1 ;  /* 0x000000ff8a92e208 */ /* 0x001fe40000800000 */
[----:B------:R-:W-:Y:S02]  /*2f70*/  @!P6 FSEL R147, R139, RZ, P5 ;  /* 0x000000ff8b93e208 */ /* 0x000fe40002800000 */
[----:B------:R-:W-:Y:S01]  /*2f80*/  @!P6 FSEL R152, R132, RZ, P3 ;  /* 0x000000ff8498e208 */ /* 0x000fe20001800000 */
[----:B------:R-:W-:Y:S06]  /*2f90*/  @!P6 BRA `(.L_x_24296) ;  /* 0x00000000000ce947 */ /* 0x000fec0003800000 */
[----:B-----5:R-:W-:-:S05]  /*2fa0*/  SHF.L.U32 R152, R140, 0x10, RZ ;  /* 0x000000108c987819 */ /* 0x020fca00000006ff */
[----:B------:R-:W-:-:S04]  /*2fb0*/  FMUL.FTZ R152, R152, UR6 ;  /* 0x0000000698987c20 */ /* 0x000fc80008410000 */
[----:B------:R-:W-:-:S07]  /*2fc0*/  @P0 FADD.FTZ R152, R132, R152 ;  /* 0x0000009884980221 */ /* 0x000fce0000010000 */
.L_x_24296:
[----:B------:R-:W-:Y:S05]  /*2fd0*/  BSYNC B0 ;  /* 0x0000000000007941 */ /* 0x000fea0003800000 */
.L_x_24295:
[----:B------:R-:W-:Y:S04]  /*2fe0*/  BSSY B0, `(.L_x_24297) ;  /* 0x0000006000007945 */ /* 0x000fe80003800000 */
[----:B------:R-:W-:Y:S05]  /*2ff0*/  @!P6 BRA `(.L_x_24298) ;  /* 0x000000000010e947 */ /* 0x000fea0003800000 */
[----:B-----5:R-:W-:-:S04]  /*3000*/  PRMT R0, R140, 0x7632, R0 ;  /* 0x000076328c007816 */ /* 0x020fc80000000000 */
[----:B------:R-:W-:-:S05]  /*3010*/  SHF.L.U32 R0, R0, 0x10, RZ ;  /* 0x0000001000007819 */ /* 0x000fca00000006ff */
[----:B------:R-:W-:-:S04]  /*3020*/  FMUL.FTZ R153, R0, UR6 ;  /* 0x0000000600997c20 */ /* 0x000fc80008410000 */
[----:B------:R-:W-:-:S07]  /*3030*/  @P0 FADD.FTZ R153, R133, R153 ;  /* 0x0000009985990221 */ /* 0x000fce0000010000 */
.L_x_24298:
[----:B------:R-:W-:Y:S05]  /*3040*/  BSYNC B0 ;  /* 0x0000000000007941 */ /* 0x000fea0003800000 */
.L_x_24297:
[----:B------:R-:W-:Y:S04]  /*3050*/  BSSY B0, `(.L_x_24299) ;  /* 0x0000005000007945 */ /* 0x000fe80003800000 */
[----:B------:R-:W-:Y:S05]  /*3060*/  @!P6 BRA `(.L_x_24300) ;  /* 0x00000000000ce947 */ /* 0x000fea0003800000 */
[----:B-----5:R-:W-:-:S05]  /*3070*/  SHF.L.U32 R154, R141, 0x10, RZ ;  /* 0x000000108d9a7819 */ /* 0x020fca00000006ff */
[----:B------:R-:W-:-:S04]  /*3080*/  FMUL.FTZ R154, R154, UR6 ;  /* 0x000000069a9a7c20 */ /* 0x000fc80008410000 */
[----:B------:R-:W-:-:S07]  /*3090*/  @P0 FADD.FTZ R154, R134, R154 ;  /* 0x0000009a869a0221 */ /* 0x000fce0000010000 */
.L_x_24300:
[----:B------:R-:W-:Y:S05]  /*30a0*/  BSYNC B0 ;  /* 0x0000000000007941 */ /* 0x000fea0003800000 */
.L_x_24299:
[----:B------:R-:W-:Y:S04]  /*30b0*/  BSSY B0, `(.L_x_24301) ;  /* 0x0000006000007945 */ /* 0x000fe80003800000 */
[----:B------:R-:W-:Y:S05]  /*30c0*/  @!P6 BRA `(.L_x_24302) ;  /* 0x000000000010e947 */ /* 0x000fea0003800000 */
[----:B-----5:R-:W-:-:S04]  /*30d0*/  PRMT R0, R141, 0x7632, R0 ;  /* 0x000076328d007816 */ /* 0x020fc80000000000 */
[----:B------:R-:W-:-:S05]  /*30e0*/  SHF.L.U32 R0, R0, 0x10, RZ ;  /* 0x0000001000007819 */ /* 0x000fca00000006ff */
[----:B------:R-:W-:-:S04]  /*30f0*/  FMUL.FTZ R155, R0, UR6 ;  /* 0x00000006009b7c20 */ /* 0x000fc80008410000 */
[----:B------:R-:W-:-:S07]  /*3100*/  @P0 FADD.FTZ R155, R135, R155 ;  /* 0x0000009b879b0221 */ /* 0x000fce0000010000 */
.L_x_24302:
[----:B------:R-:W-:Y:S05]  /*3110*/  BSYNC B0 ;  /* 0x0000000000007941 */ /* 0x000fea0003800000 */
.L_x_24301:
[----:B------:R-:W-:Y:S04]  /*3120*/  BSSY B0, `(.L_x_24303) ;  /* 0x0000005000007945 */ /* 0x000fe80003800000 */
[----:B------:R-:W-:Y:S05]  /*3130*/  @!P6 BRA `(.L_x_24304) ;  /* 0x00000000000ce947 */ /* 0x000fea0003800000 */
[----:B-----5:R-:W-:-:S05]  /*3140*/  SHF.L.U32 R144, R142, 0x10, RZ ;  /* 0x000000108e907819 */ /* 0x020fca00000006ff */
[----:B------:R-:W-:-:S04]  /*3150*/  FMUL.FTZ R144, R144, UR6 ;  /* 0x0000000690907c20 */ /* 0x000fc80008410000 */
[----:B------:R-:W-:-:S07]  /*3160*/  @P0 FADD.FTZ R144, R136, R144 ;  /* 0x0000009088900221 */ /* 0x000fce0000010000 */
.L_x_24304:
[----:B------:R-:W-:Y:S05]  /*3170*/  BSYNC B0 ;  /* 0x0000000000007941 */ /* 0x000fea0003800000 */
.L_x_24303:
[----:B------:R-:W-:Y:S04]  /*3180*/  BSSY B0, `(.L_x_24305) ;  /* 0x0000006000007945 */ /* 0x000fe80003800000 */
[----:B------:R-:W-:Y:S05]  /*3190*/  @!P6 BRA `(.L_x_24306) ;  /* 0x000000000010e947 */ /* 0x000fea0003800000 */
[----:B-----5:R-:W-:-:S04]  /*31a0*/  PRMT R0, R142, 0x7632, R0 ;  /* 0x000076328e007816 */ /* 0x020fc80000000000 */
[----:B------:R-:W-:-:S05]  /*31b0*/  SHF.L.U32 R0, R0, 0x10, RZ ;  /* 0x0000001000007819 */ /* 0x000fca00000006ff */
[----:B------:R-:W-:-:S04]  /*31c0*/  FMUL.FTZ R145, R0, UR6 ;  /* 0x0000000600917c20 */ /* 0x000fc80008410000 */
[----:B------:R-:W-:-:S07]  /*31d0*/  @P0 FADD.FTZ R145, R137, R145 ;  /* 0x0000009189910221 */ /* 0x000fce0000010000 */
.L_x_24306:
[----:B------:R-:W-:Y:S05]  /*31e0*/  BSYNC B0 ;  /* 0x0000000000007941 */ /* 0x000fea0003800000 */
.L_x_24305:
[----:B------:R-:W-:Y:S04]  /*31f0*/  BSSY B0, `(.L_x_24307) ;  /* 0x0000005000007945 */ /* 0x000fe80003800000 */
[----:B------:R-:W-:Y:S05]  /*3200*/  @!P6 BRA `(.L_x_24308) ;  /* 0x00000000000ce947 */ /* 0x000fea0003800000 */
[----:B-----5:R-:W-:-:S05]  /*3210*/  SHF.L.U32 R146, R143, 0x10, RZ ;  /* 0x000000108f927819 */ /* 0x020fca00000006ff */
[----:B------:R-:W-:-:S04]  /*3220*/  FMUL.FTZ R146, R146, UR6 ;  /* 0x0000000692927c20 */ /* 0x000fc80008410000 */
[----:B------:R-:W-:-:S07]  /*3230*/  @P0 FADD.FTZ R146, R138, R146 ;  /* 0x000000928a920221 */ /* 0x000fce0000010000 */
.L_x_24308:
[----:B------:R-:W-:Y:S05]  /*3240*/  BSYNC B0 ;  /* 0x0000000000007941 */ /* 0x000fea0003800000 */
.L_x_24307:
[----:B------:R-:W-:Y:S04]  /*3250*/  BSSY B0, `(.L_x_24309) ;  /* 0x0000006000007945 */ /* 0x000fe80003800000 */
[----:B------:R-:W-:Y:S05]  /*3260*/  @!P6 BRA `(.L_x_24310) ;  /* 0x000000000010e947 */ /* 0x000fea0003800000 */
[----:B-----5:R-:W-:-:S04]  /*3270*/  PRMT R0, R143, 0x7632, R0 ;  /* 0x000076328f007816 */ /* 0x020fc80000000000 */
[----:B------:R-:W-:-:S05]  /*3280*/  SHF.L.U32 R0, R0, 0x10, RZ ;  /* 0x0000001000007819 */ /* 0x000fca00000006ff */
[----:B------:R-:W-:-:S04]  /*3290*/  FMUL.FTZ R147, R0, UR6 ;  /* 0x0000000600937c20 */ /* 0x000fc80008410000 */
[----:B------:R-:W-:-:S07]  /*32a0*/  @P0 FADD.FTZ R147, R139, R147 ;  /* 0x000000938b930221 */ /* 0x000fce0000010000 */
.L_x_24310:
[----:B------:R-:W-:Y:S05]  /*32b0*/  BSYNC B0 ;  /* 0x0000000000007941 */ /* 0x000fea0003800000 */
.L_x_24309:
[----:B------:R-:W-:Y:S01]  /*32c0*/  FADD.FTZ R0, RZ, R212 ;  /* 0x000000d4ff007221 */ /* 0x000fe20000010000 */
[----:B------:R-:W-:Y:S01]  /*32d0*/  UMOV UR8, 0xffffffff ;  /* 0xffffffff00087882 */ /* 0x000fe20000000000 */
[----:B------:R-:W-:Y:S02]  /*32e0*/  LOP3.LUT P0, RZ, R208, 0x1f, RZ, 0xc0, !PT ;  /* 0x0000001fd0ff7812 */ /* 0x000fe4000780c0ff */
        /* <DEDUP_REMOVED lines=57> */
[----:B------:R-:W-:-:S03]  /*3680*/  SHF.R.S32.HI R206, RZ, 0x1f, R2 ;  /* 0x0000001fffce7819 */ /* 0x000fc60000011402 */
        /* <DEDUP_REMOVED lines=159> */
.L_x_24326:
        /* <DEDUP_REMOVED lines=39> */
[----:B------:R-:W-:Y:S01]  /*42f0*/  FFMA.FTZ R148, R71, R148, R7 ;  /* 0x0000009447947223 */ /* 0x000fe20000010007 */
[----:B------:R-:W-:Y:S01]  /*4300*/  FFMA.FTZ R149, R69, R146, R5 ;  /* 0x0000009245957223 */ /* 0x000fe20000010005 */
[----:B------:R-:W-:-:S02]  /*4310*/  IMAD R204, R204, R3, RZ ;  /* 0x00000003cccc7224 */ /* 0x000fc400078e02ff */
[C---:B------:R-:W-:Y:S01]  /*4320*/  FADD.FTZ R213, -R206.reuse, R200 ;  /* 0x000000c8ced57221 */ /* 0x040fe20000010100 */
[----:B------:R-:W-:Y:S01]  /*4330*/  FADD.FTZ R215, -R206, R201 ;  /* 0x000000c9ced77221 */ /* 0x000fe20000010100 */
[----:B------:R-:W-:Y:S01]  /*4340*/  F2FP.BF16.F32.PACK_AB R145, R148, R145 ;  /* 0x000000919491723e */ /* 0x000fe200000010ff */
[C---:B------:R-:W-:Y:S01]  /*4350*/  FADD.FTZ R217, -R206.reuse, R202 ;  /* 0x000000caced97221 */ /* 0x040fe20000010100 */
[----:B------:R-:W-:Y:S01]  /*4360*/  F2FP.BF16.F32.PACK_AB R144, R149, R144 ;  /* 0x000000909590723e */ /* 0x000fe200000010ff */
[C---:B------:R-:W-:Y:S01]  /*4370*/  FADD.FTZ R221, -R206.reuse, R203 ;  /* 0x000000cbcedd7221 */ /* 0x040fe20000010100 */
[----:B------:R-:W0:Y:S01]  /*4380*/  LDC.64 R148, c[0x0][0x2b8] ;  /* 0x0000ae00ff947b82 */ /* 0x000e220000000a00 */
[----:B------:R-:W-:Y:S01]  /*4390*/  SHF.R.S32.HI R205, RZ, 0x1f, R204 ;  /* 0x0000001fffcd7819 */ /* 0x000fe200000114cc */
[C---:B------:R-:W-:Y:S01]  /*43a0*/  FADD.FTZ R235, -R206.reuse, R172 ;  /* 0x000000acceeb7221 */ /* 0x040fe20000010100 */
[----:B------:R-:W-:Y:S01]  /*43b0*/  FADD.FTZ R237, -R206, R174 ;  /* 0x000000aeceed7221 */ /* 0x000fe20000010100 */
[C---:B------:R-:W-:Y:S01]  /*43c0*/  FMUL.FTZ R213, R0.reuse, R213 ;  /* 0x000000d500d57220 */ /* 0x040fe20000410000 */
[----:B------:R-:W-:Y:S01]  /*43d0*/  LEA.HI R205, R205, R204, RZ, 0x3 ;  /* 0x000000cccdcd7211 */ /* 0x000fe200078f18ff */
[C---:B------:R-:W-:Y:S01]  /*43e0*/  FMUL.FTZ R172, R0.reuse, R215 ;  /* 0x000000d700ac7220 */ /* 0x040fe20000410000 */
[C---:B------:R-:W-:Y:S01]  /*43f0*/  FMUL.FTZ R217, R0.reuse, R217 ;  /* 0x000000d900d97220 */ /* 0x040fe20000410000 */
[----:B------:R-:W-:Y:S01]  /*4400*/  FMUL.FTZ R174, R0, R221 ;  /* 0x000000dd00ae7220 */ /* 0x000fe20000410000 */
[----:B------:R-:W-:Y:S01]  /*4410*/  LOP3.LUT R204, R208, 0x1f, RZ, 0xc0, !PT ;  /* 0x0000001fd0cc7812 */ /* 0x000fe200078ec0ff */
        /* <DEDUP_REMOVED lines=48> */
[----:B------:R-:W-:Y:S01]  /*4720*/  LEA.HI.SX32 R205, R205, R204, 0x1d ;  /* 0x000000cccdcd7211 */ /* 0x000fe200078feaff */
[C---:B------:R-:W-:Y:S01]  /*4730*/  FMUL.FTZ R184, R0.reuse, R179 ;  /* 0x000000b300b87220 */ /* 0x040fe20000410000 */
[C---:B------:R-:W-:Y:S01]  /*4740*/  FMUL.FTZ R179, R0.reuse, R150 ;  /* 0x0000009600b37220 */ /* 0x040fe20000410000 */
[----:B------:R-:W-:Y:S01]  /*4750*/  FMUL.FTZ R228, R0, R151 ;  /* 0x0000009700e47220 */ /* 0x000fe20000410000 */
[----:B------:R-:W-:Y:S01]  /*4760*/  F2FP.BF16.F32.PACK_AB R147, R174, R147 ;  /* 0x00000093ae93723e */ /* 0x000fe200000010ff */
[----:B0-----:R-:W-:Y:S01]  /*4770*/  IMAD.WIDE.U32 R150, R205, 0x10, R148 ;  /* 0x00000010cd967825 */ /* 0x001fe200078e0094 */
[----:B------:R-:W-:-:S03]  /*4780*/  F2FP.BF16.F32.PACK_AB R146, R172, R213 ;  /* 0x000000d5ac92723e */ /* 0x000fc600000010ff */
        /* <DEDUP_REMOVED lines=17> */
[----:B------:R0:W-:Y:S01]  /*48a0*/  STG.E.128 desc[UR4][R150.64], R144 ;  /* 0x0000009096007986 */ /* 0x0001e2000c101d04 */
        /* <DEDUP_REMOVED lines=17> */
[----:B0-----:R-:W-:Y:S01]  /*49c0*/  IADD3 R151, R205, 0x20, RZ ;  /* 0x00000020cd977810 */ /* 0x001fe20007ffe0ff */
[C---:B------:R-:W-:Y:S01]  /*49d0*/  FMUL.FTZ R229, R0.reuse, R229 ;  /* 0x000000e500e57220 */ /* 0x040fe20000410000 */
[----:B------:R-:W-:Y:S01]  /*49e0*/  FMUL.FTZ R222, R0, R183 ;  /* 0x000000b700de7220 */ /* 0x000fe20000410000 */
[----:B------:R-:W-:Y:S01]  /*49f0*/  F2FP.BF16.F32.PACK_AB R155, R196, R155 ;  /* 0x0000009bc49b723e */ /* 0x000fe200000010ff */
[----:B------:R-:W-:Y:S01]  /*4a00*/  FMUL.FTZ R198, R0, R171 ;  /* 0x000000ab00c67220 */ /* 0x000fe20000410000 */
[----:B------:R-:W-:Y:S01]  /*4a10*/  F2FP.BF16.F32.PACK_AB R153, R180, R153 ;  /* 0x00000099b499723e */ /* 0x000fe200000010ff */
[----:B------:R-:W-:Y:S01]  /*4a20*/  IMAD.WIDE.U32 R150, R151, 0x10, R148 ;  /* 0x0000001097967825 */ /* 0x000fe200078e0094 */
[----:B------:R-:W-:-:S03]  /*4a30*/  F2FP.BF16.F32.PACK_AB R152, R152, R3 ;  /* 0x000000039898723e */ /* 0x000fc600000010ff */
[C---:B------:R-:W-:Y:S01]  /*4a40*/  FMUL.FTZ R239, R0.reuse, R239 ;  /* 0x000000ef00ef7220 */ /* 0x040fe20000410000 */
[C---:B------:R-:W-:Y:S01]  /*4a50*/  IADD3 R191, R205.reuse, 0x40, RZ ;  /* 0x00000040cdbf7810 */ /* 0x040fe20007ffe0ff */
        /* <DEDUP_REMOVED lines=9> */
[----:B------:R-:W-:Y:S01]  /*4af0*/  IADD3 R165, R205, 0xe0, RZ ;  /* 0x000000e0cda57810 */ /* 0x000fe20007ffe0ff */
        /* <DEDUP_REMOVED lines=13> */
[--C-:B------:R-:W-:Y:S01]  /*4bd0*/  IMAD.WIDE.U32 R190, R191, 0x10, R148.reuse ;  /* 0x00000010bfbe7825 */ /* 0x100fe200078e0094 */
[----:B------:R0:W-:Y:S03]  /*4be0*/  STG.E.128 desc[UR4][R150.64], R152 ;  /* 0x0000009896007986 */ /* 0x0001e6000c101d04 */
[C---:B------:R-:W-:Y:S01]  /*4bf0*/  FMUL.FTZ R231, R0.reuse, R231 ;  /* 0x000000e700e77220 */ /* 0x040fe20000410000 */
[----:B------:R-:W-:Y:S01]  /*4c00*/  FMUL.FTZ R174, R0, R185 ;  /* 0x000000b900ae7220 */ /* 0x000fe20000410000 */
[----:B------:R-:W-:-:S04]  /*4c10*/  IMAD.WIDE.U32 R156, R157, 0x10, R148 ;  /* 0x000000109d9c7825 */ /* 0x000fc800078e0094 */
[C---:B------:R-:W-:Y:S01]  /*4c20*/  FMUL.FTZ R233, R0.reuse, R233 ;  /* 0x000000e900e97220 */ /* 0x040fe20000410000 */
[C---:B------:R-:W-:Y:S01]  /*4c30*/  FMUL.FTZ R176, R0.reuse, R187 ;  /* 0x000000bb00b07220 */ /* 0x040fe20000410000 */
[----:B------:R-:W-:Y:S01]  /*4c40*/  FMUL.FTZ R235, R0, R235 ;  /* 0x000000eb00eb7220 */ /* 0x000fe20000410000 */
[----:B------:R-:W-:-:S04]  /*4c50*/  IMAD.WIDE.U32 R158, R159, 0x10, R148 ;  /* 0x000000109f9e7825 */ /* 0x000fc800078e0094 */
[C---:B------:R-:W-:Y:S01]  /*4c60*/  FMUL.FTZ R237, R0.reuse, R237 ;  /* 0x000000ed00ed7220 */ /* 0x040fe20000410000 */
[----:B------:R-:W-:Y:S01]  /*4c70*/  FFMA.FTZ R3, R101, R178, R37 ;  /* 0x000000b265037223 */ /* 0x000fe20000010025 */
[----:B------:R-:W-:Y:S01]  /*4c80*/  FMUL.FTZ R241, R0, R241 ;  /* 0x000000f100f17220 */ /* 0x000fe20000410000 */
[----:B------:R-:W-:-:S04]  /*4c90*/  IMAD.WIDE.U32 R160, R161, 0x10, R148 ;  /* 0x00000010a1a07825 */ /* 0x000fc800078e0094 */
[C---:B------:R-:W-:Y:S01]  /*4ca0*/  FMUL.FTZ R245, R0.reuse, R245 ;  /* 0x000000f500f57220 */ /* 0x040fe20000410000 */
[C---:B------:R-:W-:Y:S01]  /*4cb0*/  FMUL.FTZ R247, R0.reuse, R247 ;  /* 0x000000f700f77220 */ /* 0x040fe20000410000 */
[----:B------:R-:W-:Y:S01]  /*4cc0*/  FMUL.FTZ R249, R0, R249 ;  /* 0x000000f900f97220 */ /* 0x000fe20000410000 */
[----:B------:R-:W-:Y:S01]  /*4cd0*/  IMAD.WIDE.U32 R162, R163, 0x10, R148 ;  /* 0x00000010a3a27825 */ /* 0x000fe200078e0094 */
[----:B------:R-:W-:-:S03]  /*4ce0*/  F2FP.BF16.F32.PACK_AB R147, R222, R229 ;  /* 0x000000e5de93723e */ /* 0x000fc600000010ff */
[----:B------:R-:W-:Y:S01]  /*4cf0*/  FMUL.FTZ R181, R0, R166 ;  /* 0x000000a600b57220 */ /* 0x000fe20000410000 */
[----:B0-----:R-:W-:Y:S01]  /*4d00*/  FFMA.FTZ R150, R104, R243, R40 ;  /* 0x000000f368967223 */ /* 0x001fe20000010028 */
[----:B------:R-:W-:-:S04]  /*4d10*/  IMAD.WIDE.U32 R164, R165, 0x10, R148 ;  /* 0x00000010a5a47825 */ /* 0x000fc800078e0094 */
        /* <DEDUP_REMOVED lines=51> */
[----:B------:R-:W-:Y:S02]  /*5050*/  F2FP.BF16.F32.PACK_AB R153, R198, R153 ;  /* 0x00000099c699723e */ /* 0x000fe400000010ff */
[----:B------:R-:W-:Y:S02]  /*5060*/  F2FP.BF16.F32.PACK_AB R152, R3, R152 ;  /* 0x000000980398723e */ /* 0x000fe400000010ff */
[----:B0-----:R-:W-:Y:S02]  /*5070*/  F2FP.BF16.F32.PACK_AB R147, R188, R237 ;  /* 0x000000edbc93723e */ /* 0x001fe400000010ff */
[----:B------:R-:W-:-:S02]  /*5080*/  F2FP.BF16.F32.PACK_AB R146, R182, R235 ;  /* 0x000000ebb692723e */ /* 0x000fc400000010ff */
[----:B------:R-:W-:Y:S02]  /*5090*/  F2FP.BF16.F32.PACK_AB R145, R176, R233 ;  /* 0x000000e9b091723e */ /* 0x000fe400000010ff */
        /* <DEDUP_REMOVED lines=8> */
[----:B------:R-:W-:Y:S01]  /*5120*/  F2FP.BF16.F32.PACK_AB R178, R0, R181 ;  /* 0x000000b500b2723e */ /* 0x000fe200000010ff */
[----:B------:R0:W-:Y:S01]  /*5130*/  STG.E.128 desc[UR4][R160.64], R152 ;  /* 0x00000098a0007986 */ /* 0x0001e2000c101d04 */
[----:B------:R-:W-:Y:S02]  /*5140*/  F2FP.BF16.F32.PACK_AB R177, R226, R177 ;  /* 0x000000b1e2b1723e */ /* 0x000fe400000010ff */
[----:B------:R-:W-:Y:S01]  /*5150*/  F2FP.BF16.F32.PACK_AB R176, R218, R173 ;  /* 0x000000addab0723e */ /* 0x000fe200000010ff */
[----:B------:R0:W-:Y:S04]  /*5160*/  STG.E.128 desc[UR4][R162.64], R168 ;  /* 0x000000a8a2007986 */ /* 0x0001e8000c101d04 */
[----:B------:R0:W-:Y:S02]  /*5170*/  STG.E.128 desc[UR4][R164.64], R176 ;  /* 0x000000b0a4007986 */ /* 0x0001e4000c101d04 */
.L_x_24313:
[----:B------:R-:W-:Y:S05]  /*5180*/  BSYNC B0 ;  /* 0x0000000000007941 */ /* 0x000fea0003800000 */
.L_x_24312:
[----:B0-----:R-:W0:Y:S02]  /*5190*/  LDC.64 R144, c[0x0][0x210] ;  /* 0x00008400ff907b82 */ /* 0x001e240000000a00 */
[----:B0-----:R-:W-:-:S04]  /*51a0*/  LEA R2, R144, R2, 0x2 ;  /* 0x0000000290027211 */ /* 0x001fc800078e10ff */
[----:B------:R-:W-:-:S13]  /*51b0*/  ISETP.GE.AND P0, PT, R2, R145, PT ;  /* 0x000000910200720c */ /* 0x000fda0003f06270 */
[----:B------:R-:W-:Y:S05]  /*51c0*/  @!P0 BRA `(.L_x_24314) ;  /* 0xffffffb000f08947 */ /* 0x000fea000383ffff */
[----:B------:R-:W-:Y:S05]  /*51d0*/  EXIT ;  /* 0x000000000000794d */ /* 0x000fea0003800000 */
.L_x_24311:
        /* <DEDUP_REMOVED lines=8> */
.L_x_24316:
[----:B------:R-:W-:Y:S05]  /*5260*/  BSYNC B0 ;  /* 0x0000000000007941 */ /* 0x000fea0003800000 */
.L_x_24315:
        /* <DEDUP_REMOVED lines=10> */
.L_x_24317:
[----:B------:R-:W-:Y:S01]  /*5310*/  HFMA2.MMA R222, -RZ, RZ, 0, 2.384185791015625e-07 ;  /* 0x00000004ffde7435 */ /* 0x000fe200000001ff */
[----:B------:R-:W-:-:S05]  /*5320*/  MOV R207, R218 ;  /* 0x000000da00cf7202 */ /* 0x000fca0000000f00 */
[----:B------:R-:W-:-:S05]  /*5330*/  FADD.FTZ R211, R210, R207 ;  /* 0x000000cfd2d37221 */ /* 0x000fca0000010000 */
[----:B------:R-:W-:-:S07]  /*5340*/  MOV R221, R211 ;  /* 0x000000d300dd7202 */ /* 0x000fce0000000f00 */
[----:B------:R-:W-:Y:S05]  /*5350*/  WARPSYNC.COLLECTIVE R220, `(.L_x_24318) ;  /* 0x00000000dc087348 */ /* 0x000fea0003c00000 */
[----:B------:R0:W1:Y:S02]  /*5360*/  SHFL.BFLY P1, R218, R221, R222, R223 ;  /* 0x0c0000deddda7389 */ /* 0x00006400000200df */
[----:B01----:R-:W-:Y:S01]  /*5370*/  ENDCOLLECTIVE ;  /* 0x000000000000791b */ /* 0x003fe20003800000 */
.L_x_24318:
[----:B------:R-:W-:Y:S01]  /*5380*/  HFMA2.MMA R222, -RZ, RZ, 0, 4.76837158203125e-07 ;  /* 0x00000008ffde7435 */ /* 0x000fe200000001ff */
[----:B------:R-:W-:-:S05]  /*5390*/  MOV R216, R218 ;  /* 0x000000da00d87202 */ /* 0x000fca0000000f00 */
[----:B------:R-:W-:-:S05]  /*53a0*/  FADD.FTZ R216, R211, R216 ;  /* 0x000000d8d3d87221 */ /* 0x000fca0000010000 */
[----:B------:R-:W-:-:S07]  /*53b0*/  MOV R221, R216 ;  /* 0x000000d800dd7202 */ /* 0x000fce0000000f00 */
[----:B------:R-:W-:Y:S05]  /*53c0*/  WARPSYNC.COLLECTIVE R220, `(.L_x_24319) ;  /* 0x00000000dc087348 */ /* 0x000fea0003c00000 */
[----:B------:R0:W1:Y:S02]  /*53d0*/  SHFL.BFLY P1, R218, R221, R222, R223 ;  /* 0x0c0000deddda7389 */ /* 0x00006400000200df */
[----:B01----:R-:W-:Y:S01]  /*53e0*/  ENDCOLLECTIVE ;  /* 0x000000000000791b */ /* 0x003fe20003800000 */
.L_x_24319:
[----:B------:R-:W-:Y:S01]  /*53f0*/  HFMA2.MMA R222, -RZ, RZ, 0, 9.5367431640625e-07 ;  /* 0x00000010ffde7435 */ /* 0x000fe200000001ff */
[----:B------:R-:W-:-:S05]  /*5400*/  MOV R207, R218 ;  /* 0x000000da00cf7202 */ /* 0x000fca0000000f00 */
[----:B------:R-:W-:-:S05]  /*5410*/  FADD.FTZ R217, R216, R207 ;  /* 0x000000cfd8d97221 */ /* 0x000fca0000010000 */
[----:B------:R-:W-:-:S07]  /*5420*/  MOV R221, R217 ;  /* 0x000000d900dd7202 */ /* 0x000fce0000000f00 */
[----:B------:R-:W-:Y:S05]  /*5430*/  WARPSYNC.COLLECTIVE R220, `(.L_x_24320) ;  /* 0x00000000dc087348 */ /* 0x000fea0003c00000 */
[----:B------:R0:W1:Y:S02]  /*5440*/  SHFL.BFLY P1, R218, R221, R222, R223 ;  /* 0x0c0000deddda7389 */ /* 0x00006400000200df */
[----:B01----:R-:W-:Y:S01]  /*5450*/  ENDCOLLECTIVE ;  /* 0x000000000000791b */ /* 0x003fe20003800000 */
.L_x_24320:
        /* <DEDUP_REMOVED lines=135> */
.L_x_24321:
[----:B------:R-:W-:Y:S01]  /*5cd0*/  HFMA2.MMA R222, -RZ, RZ, 0, 1.1920928955078125e-07 ;  /* 0x00000002ffde7435 */ /* 0x000fe200000001ff */
[----:B------:R-:W-:-:S05]  /*5ce0*/  MOV R211, R218 ;  /* 0x000000da00d37202 */ /* 0x000fca0000000f00 */
[----:B------:R-:W-:-:S05]  /*5cf0*/  FADD.FTZ R211, R0, R211 ;  /* 0x000000d300d37221 */ /* 0x000fca0000010000 */
[----:B------:R-:W-:-:S07]  /*5d00*/  MOV R221, R211 ;  /* 0x000000d300dd7202 */ /* 0x000fce0000000f00 */
[----:B------:R-:W-:Y:S05]  /*5d10*/  WARPSYNC.COLLECTIVE R220, `(.L_x_24322) ;  /* 0x00000000dc087348 */ /* 0x000fea0003c00000 */
[----:B------:R0:W1:Y:S02]  /*5d20*/  SHFL.BFLY P1, R218, R221, R222, R223 ;  /* 0x0c0000deddda7389 */ /* 0x00006400000200df */
[----:B01----:R-:W-:Y:S01]  /*5d30*/  ENDCOLLECTIVE ;  /* 0x000000000000791b */ /* 0x003fe20003800000 */
.L_x_24322:
[----:B------:R-:W-:Y:S01]  /*5d40*/  HFMA2.MMA R222, -RZ, RZ, 0, 2.384185791015625e-07 ;  /* 0x00000004ffde7435 */ /* 0x000fe200000001ff */
[----:B------:R-:W-:-:S05]  /*5d50*/  MOV R210, R218 ;  /* 0x000000da00d27202 */ /* 0x000fca0000000f00 */
[----:B------:R-:W-:-:S05]  /*5d60*/  FADD.FTZ R210, R211, R210 ;  /* 0x000000d2d3d27221 */ /* 0x000fca0000010000 */
[----:B------:R-:W-:-:S07]  /*5d70*/  MOV R221, R210 ;  /* 0x000000d200dd7202 */ /* 0x000fce0000000f00 */
[----:B------:R-:W-:Y:S05]  /*5d80*/  WARPSYNC.COLLECTIVE R220, `(.L_x_24323) ;  /* 0x00000000dc087348 */ /* 0x000fea0003c00000 */
[----:B------:R0:W1:Y:S02]  /*5d90*/  SHFL.BFLY P1, R218, R221, R222, R223 ;  /* 0x0c0000deddda7389 */ /* 0x00006400000200df */
[----:B01----:R-:W-:Y:S01]  /*5da0*/  ENDCOLLECTIVE ;  /* 0x000000000000791b */ /* 0x003fe20003800000 */
.L_x_24323:
[----:B------:R-:W-:Y:S01]  /*5db0*/  HFMA2.MMA R222, -RZ, RZ, 0, 4.76837158203125e-07 ;  /* 0x00000008ffde7435 */ /* 0x000fe200000001ff */
[----:B------:R-:W-:-:S05]  /*5dc0*/  MOV R217, R218 ;  /* 0x000000da00d97202 */ /* 0x000fca0000000f00 */
[----:B------:R-:W-:-:S05]  /*5dd0*/  FADD.FTZ R217, R210, R217 ;  /* 0x000000d9d2d97221 */ /* 0x000fca0000010000 */
[----:B------:R-:W-:-:S07]  /*5de0*/  MOV R221, R217 ;  /* 0x000000d900dd7202 */ /* 0x000fce0000000f00 */
[----:B------:R-:W-:Y:S05]  /*5df0*/  WARPSYNC.COLLECTIVE R220, `(.L_x_24324) ;  /* 0x00000000dc087348 */ /* 0x000fea0003c00000 */
[----:B------:R0:W1:Y:S02]  /*5e00*/  SHFL.BFLY P1, R218, R221, R222, R223 ;  /* 0x0c0000deddda7389 */ /* 0x00006400000200df */
[----:B01----:R-:W-:Y:S01]  /*5e10*/  ENDCOLLECTIVE ;  /* 0x000000000000791b */ /* 0x003fe20003800000 */
.L_x_24324:
[----:B------:R-:W-:Y:S01]  /*5e20*/  HFMA2.MMA R222, -RZ, RZ, 0, 9.5367431640625e-07 ;  /* 0x00000010ffde7435 */ /* 0x000fe200000001ff */
[----:B------:R-:W-:-:S05]  /*5e30*/  MOV R216, R218 ;  /* 0x000000da00d87202 */ /* 0x000fca0000000f00 */
[----:B------:R-:W-:-:S05]  /*5e40*/  FADD.FTZ R216, R217, R216 ;  /* 0x000000d8d9d87221 */ /* 0x000fca0000010000 */
[----:B------:R-:W-:-:S07]  /*5e50*/  MOV R221, R216 ;  /* 0x000000d800dd7202 */ /* 0x000fce0000000f00 */
[----:B------:R-:W-:Y:S05]  /*5e60*/  WARPSYNC.COLLECTIVE R220, `(.L_x_24325) ;  /* 0x00000000dc087348 */ /* 0x000fea0003c00000 */
[----:B------:R0:W1:Y:S02]  /*5e70*/  SHFL.BFLY P1, R218, R221, R222, R223 ;  /* 0x0c0000deddda7389 */ /* 0x00006400000200df */
[----:B01----:R-:W-:Y:S01]  /*5e80*/  ENDCOLLECTIVE ;  /* 0x000000000000791b */ /* 0x003fe20003800000 */
.L_x_24325:
[----:B------:R-:W-:Y:S01]  /*5e90*/  MOV R219, R218 ;  /* 0x000000da00db7202 */ /* 0x000fe20000000f00 */
[----:B------:R-:W-:Y:S06]  /*5ea0*/  BRA `(.L_x_24326) ;  /* 0xffffffe000747947 */ /* 0x000fec000383ffff */
.L_x_24327:
        /* <DEDUP_REMOVED lines=13> */
.L_x_58387:


//--------------------- .text._ZN10layer_norm13ln_fwd_kernelINS_13Kernel_traitsIf13__nv_bfloat16fS2_fjLj2048ELj1ELj4ELj1ELj16ENS_18Kernel_traits_baseILj2048EfS2_fS2_fjLj128EEEEELb0ELb1ELb0ELb0EEEvNS_9FwdParamsE --------------------------
	.section	.text._ZN10layer_norm13ln_fwd_kernelINS_13Kernel_traitsIf13__nv_bfloat16fS2_fjLj2048ELj1ELj4ELj1ELj16ENS_18Kernel_traits_baseILj2048EfS2_fS2_fjLj128EEEEELb0ELb1ELb0ELb0EEEvNS_9FwdParamsE,"ax",@progbits
	.align	128
        .global         _ZN10layer_norm13ln_fwd_kernelINS_13Kernel_traitsIf13__nv_bfloat16fS2_fjLj2048ELj1ELj4ELj1ELj16ENS_18Kernel_traits_baseILj2048EfS2_fS2_fjLj128EEEEELb0ELb1ELb0ELb0EEEvNS_9FwdParamsE
        .type           _ZN10layer_norm13ln_fwd_kernelINS_13Kernel_traitsIf13__nv_bfloat16fS2_fjLj2048ELj1ELj4ELj1ELj16ENS_18Kernel_traits_baseILj2048EfS2_fS2_fjLj128EEEEELb0ELb1ELb0ELb0EEEvNS_9FwdParamsE,@function
        .size           _ZN10layer_norm13ln_fwd_kernelINS_13Kernel_traitsIf13__nv_bfloat16fS2_fjLj2048ELj1ELj4ELj1ELj16ENS_18Kernel_traits_baseILj2048EfS2_fS2_fjLj128EEEEELb0ELb1ELb0ELb0EEEvNS_9FwdParamsE,(.L_x_58388 - _ZN10layer_norm13ln_fwd_kernelINS_13Kernel_traitsIf13__nv_bfloat16fS2_fjLj2048ELj1ELj4ELj1ELj16ENS_18Kernel_traits_baseILj2048EfS2_fS2_fjLj128EEEEELb0ELb1ELb0ELb0EEEvNS_9FwdParamsE)
        .other          _ZN10layer_norm13ln_fwd_kernelINS_13Kernel_traitsIf13__nv_bfloat16fS2_fjLj2048ELj1ELj4ELj1ELj16ENS_18Kernel_traits_baseILj2048EfS2_fS2_fjLj128EEEEELb0ELb1ELb0ELb0EEEvNS_9FwdParamsE,@"STO_CUDA_ENTRY STV_DEFAULT"
_ZN10layer_norm13ln_fwd_kernelINS_13Kernel_traitsIf13__nv_bfloat16fS2_fjLj2048ELj1ELj4ELj1ELj16ENS_18Kernel_traits_baseILj2048EfS2_fS2_fjLj128EEEEELb0ELb1ELb0ELb0EEEvNS_9FwdParamsE:
.text._ZN10layer_norm13ln_fwd_kernelINS_13Kernel_traitsIf13__nv_bfloat16fS2_fjLj2048ELj1ELj4ELj1ELj16ENS_18Kernel_traits_baseILj2048EfS2_fS2_fjLj128EEEEELb0ELb1ELb0ELb0EEEvNS_9FwdParamsE:
        /* <DEDUP_REMOVED lines=55> */
.L_x_24329:
[----:B------:R-:W-:Y:S05]  /*0370*/  BSYNC B0 ;  /* 0x0000000000007941 */ /* 0x000fea0003800000 */
.L_x_24328:
        /* <DEDUP_REMOVED lines=19> */
[----:B------:R1:W5:Y:S04]  /*04b0*/  @P1 LDG.E.128 R20, desc[UR4][R4.64+0x10] ;  /* 0x0000100404141981 */ /* 0x000368000c1e1d00 */
[----:B------:R-:W2:Y:S04]  /*04c0*/  LDG.E.128 R32, desc[UR4][R6.64] ;  /* 0x0000000406207981 */ /* 0x000ea8000c1e1d00 */
[----:B------:R-:W3:Y:S01]  /*04d0*/  LDG.E.128 R4, desc[UR4][R6.64+0x10] ;  /* 0x0000100406047981 */ /* 0x000ee2000c1e1d00 */
[----:B------:R-:W-:-:S03]  /*04e0*/  IADD3 R3, R3, 0x20, RZ ;  /* 0x0000002003037810 */ /* 0x000fc60007ffe0ff */
[----:B---3--:R1:W-:Y:S04]  /*04f0*/  STL.64 [R1], R4 ;  /* 0x0000000401007387 */ /* 0x0083e80000100a00 */
[----:B------:R1:W-:Y:S04]  /*0500*/  STL.64 [R1+0x8], R6 ;  /* 0x0000080601007387 */ /* 0x0003e80000100a00 */
[----:B--2---:R1:W-:Y:S04]  /*0510*/  STL.64 [R1+0x10], R32 ;  /* 0x0000102001007387 */ /* 0x0043e80000100a00 */
[----:B------:R1:W-:Y:S02]  /*0520*/  STL.64 [R1+0x18], R34 ;  /* 0x0000182201007387 */ /* 0x0003e40000100a00 */
.L_x_24331:
[----:B------:R-:W-:Y:S05]  /*0530*/  BSYNC B0 ;  /* 0x0000000000007941 */ /* 0x000fea0003800000 */
.L_x_24330:
[----:B------:R-:W-:Y:S04]  /*0540*/  BSSY B0, `(.L_x_24332) ;  /* 0x0000017000007945 */ /* 0x000fe80003800000 */
[----:B------:R-:W-:Y:S05]  /*0550*/  @!P5 BRA `(.L_x_24333) ;  /* 0x000000000054d947 */ /* 0x000fea0003800000 */
[----:B------:R-:W-:Y:S01]  /*0560*/  ULDC.64 UR6, c[0x0][0x2c8] ;  /* 0x0000b20000067ab9 */ /* 0x000fe20000000a00 */
[----:B------:R-:W2:Y:S01]  /*0570*/  LDC.64 R40, c[0x0][0x260] ;  /* 0x00009800ff287b82 */ /* 0x000ea20000000a00 */
[----:B------:R-:W-:Y:S01]  /*0580*/  ISETP.NE.U32.AND P1, PT, RZ, UR6, PT ;  /* 0x00000006ff007c0c */ /* 0x000fe2000bf25070 */
[----:B------:R-:W-:Y:S01]  /*0590*/  ULDC.64 UR8, c[0x0][0x278] ;  /* 0x00009e0000087ab9 */ /* 0x000fe20000000a00 */
[----:B-1----:R-:W-:Y:S02]  /*05a0*/  CS2R R34, SRZ ;  /* 0x0000000000227805 */ /* 0x002fe4000001ff00 */
[----:B------:R-:W-:Y:S02]  /*05b0*/  CS2R R32, SRZ ;  /* 0x0000000000207805 */ /* 0x000fe4000001ff00 */
[----:B------:R-:W-:Y:S02]  /*05c0*/  ISETP.NE.AND.EX P1, PT, RZ, UR7, PT, P1 ;  /* 0x00000007ff007c0c */ /* 0x000fe4000bf25310 */
[----:B------:R-:W-:-:S02]  /*05d0*/  CS2R R38, SRZ ;  /* 0x0000000000267805 */ /* 0x000fc4000001ff00 */
[----:B------:R-:W-:-:S09]  /*05e0*/  CS2R R36, SRZ ;  /* 0x0000000000247805 */ /* 0x000fd2000001ff00 */
[----:B0-----:R-:W-:-:S04]  /*05f0*/  @P1 LEA R4, P2, R3, UR6, 0x5 ;  /* 0x0000000603041c11 */ /* 0x001fc8000f8428ff */
[C---:B------:R-:W-:Y:S02]  /*0600*/  @P1 LEA.HI.X R5, R3.reuse, UR7, RZ, 0x5, P2 ;  /* 0x0000000703051c11 */ /* 0x040fe400090f2cff */
[C---:B------:R-:W-:Y:S01]  /*0610*/  LEA R6, P2, R3.reuse, UR8, 0x5 ;  /* 0x0000000803067c11 */ /* 0x040fe2000f8428ff */
[C---:B--2---:R-:W-:Y:S02]  /*0620*/  IMAD.WIDE.U32 R48, R3.reuse, 0x20, R40 ;  /* 0x0000002003307825 */ /* 0x044fe400078e0028 */
        /* <DEDUP_REMOVED lines=8> */
.L_x_24333:
[----:B------:R-:W-:Y:S05]  /*06b0*/  BSYNC B0 ;  /* 0x0000000000007941 */ /* 0x000fea0003800000 */
.L_x_24332:
[----:B------:R-:W-:Y:S04]  /*06c0*/  BSSY B0, `(.L_x_24334) ;  /* 0x0000017000007945 */ /* 0x000fe80003800000 */
[----:B------:R-:W-:Y:S05]  /*06d0*/  @!P4 BRA `(.L_x_24335) ;  /* 0x000000000054c947 */ /* 0x000fea0003800000 */
[----:B------:R-:W-:Y:S01]  /*06e0*/  ULDC.64 UR6, c[0x0][0x2c8] ;  /* 0x0000b20000067ab9 */ /* 0x000fe20000000a00 */
[----:B------:R-:W3:Y:S01]  /*06f0*/  LDC.64 R56, c[0x0][0x260] ;  /* 0x00009800ff387b82 */ /* 0x000ee20000000a00 */
[----:B------:R-:W-:Y:S01]  /*0700*/  ISETP.NE.U32.AND P1, PT, RZ, UR6, PT ;  /* 0x00000006ff007c0c */ /* 0x000fe2000bf25070 */
[----:B------:R-:W-:Y:S01]  /*0710*/  ULDC.64 UR8, c[0x0][0x278] ;  /* 0x00009e0000087ab9 */ /* 0x000fe20000000a00 */
[----:B------:R-:W-:Y:S02]  /*0720*/  CS2R R50, SRZ ;  /* 0x0000000000327805 */ /* 0x000fe4000001ff00 */
[----:B--2---:R-:W-:Y:S02]  /*0730*/  CS2R R48, SRZ ;  /* 0x0000000000307805 */ /* 0x004fe4000001ff00 */
[----:B------:R-:W-:Y:S02]  /*0740*/  ISETP.NE.AND.EX P1, PT, RZ, UR7, PT, P1 ;  /* 0x00000007ff007c0c */ /* 0x000fe4000bf25310 */
[----:B------:R-:W-:-:S02]  /*0750*/  CS2R R54, SRZ ;  /* 0x0000000000367805 */ /* 0x000fc4000001ff00 */
[----:B------:R-:W-:-:S09]  /*0760*/  CS2R R52, SRZ ;  /* 0x0000000000347805 */ /* 0x000fd2000001ff00 */
[----:B01----:R-:W-:-:S04]  /*0770*/  @P1 LEA R4, P2, R3, UR6, 0x5 ;  /* 0x0000000603041c11 */ /* 0x003fc8000f8428ff */
[C---:B------:R-:W-:Y:S02]  /*0780*/  @P1 LEA.HI.X R5, R3.reuse, UR7, RZ, 0x5, P2 ;  /* 0x0000000703051c11 */ /* 0x040fe400090f2cff */
[C---:B------:R-:W-:Y:S01]  /*0790*/  LEA R6, P2, R3.reuse, UR8, 0x5 ;  /* 0x0000000803067c11 */ /* 0x040fe2000f8428ff */
[C---:B---3--:R-:W-:Y:S02]  /*07a0*/  IMAD.WIDE.U32 R64, R3.reuse, 0x20, R56 ;  /* 0x0000002003407825 */ /* 0x048fe400078e0038 */
        /* <DEDUP_REMOVED lines=8> */
.L_x_24335:
[----:B------:R-:W-:Y:S05]  /*0830*/  BSYNC B0 ;  /* 0x0000000000007941 */ /* 0x000fea0003800000 */
.L_x_24334:
[----:B------:R-:W-:Y:S04]  /*0840*/  BSSY B0, `(.L_x_24336) ;  /* 0x0000017000007945 */ /* 0x000fe80003800000 */
[----:B------:R-:W-:Y:S05]  /*0850*/  @!P3 BRA `(.L_x_24337) ;  /* 0x000000000054b947 */ /* 0x000fea0003800000 */
[----:B------:R-:W-:Y:S01]  /*0860*/  ULDC.64 UR6, c[0x0][0x2c8] ;  /* 0x0000b20000067ab9 */ /* 0x000fe20000000a00 */
[----:B------:R-:W4:Y:S01]  /*0870*/  LDC.64 R72, c[0x0][0x260] ;  /* 0x00009800ff487b82 */ /* 0x000f220000000a00 */
[----:B------:R-:W-:Y:S01]  /*0880*/  ISETP.NE.U32.AND P1, PT, RZ, UR6, PT ;  /* 0x00000006ff007c0c */ /* 0x000fe2000bf25070 */
[----:B------:R-:W-:Y:S01]  /*0890*/  ULDC.64 UR8, c[0x0][0x278] ;  /* 0x00009e0000087ab9 */ /* 0x000fe20000000a00 */
[----:B------:R-:W-:Y:S02]  /*08a0*/  CS2R R66, SRZ ;  /* 0x0000000000427805 */ /* 0x000fe4000001ff00 */
[----:B---3--:R-:W-:Y:S02]  /*08b0*/  CS2R R64, SRZ ;  /* 0x0000000000407805 */ /* 0x008fe4000001ff00 */
[----:B------:R-:W-:Y:S02]  /*08c0*/  ISETP.NE.AND.EX P1, PT, RZ, UR7, PT, P1 ;  /* 0x00000007ff007c0c */ /* 0x000fe4000bf25310 */
[----:B------:R-:W-:-:S02]  /*08d0*/  CS2R R70, SRZ ;  /* 0x0000000000467805 */ /* 0x000fc4000001ff00 */
[----:B------:R-:W-:-:S09]  /*08e0*/  CS2R R68, SRZ ;  /* 0x0000000000447805 */ /* 0x000fd2000001ff00 */
[----:B012---:R-:W-:-:S04]  /*08f0*/  @P1 LEA R4, P2, R3, UR6, 0x5 ;  /* 0x0000000603041c11 */ /* 0x007fc8000f8428ff */
[C---:B------:R-:W-:Y:S02]  /*0900*/  @P1 LEA.HI.X R5, R3.reuse, UR7, RZ, 0x5, P2 ;  /* 0x0000000703051c11 */ /* 0x040fe400090f2cff */
[C---:B------:R-:W-:Y:S01]  /*0910*/  LEA R6, P2, R3.reuse, UR8, 0x5 ;  /* 0x0000000803067c11 */ /* 0x040fe2000f8428ff */
[C---:B----4-:R-:W-:Y:S02]  /*0920*/  IMAD.WIDE.U32 R88, R3.reuse, 0x20, R72 ;  /* 0x0000002003587825 */ /* 0x050fe400078e0048 */
        /* <DEDUP_REMOVED lines=8> */
.L_x_24337:
[----:B------:R-:W-:Y:S05]  /*09b0*/  BSYNC B0 ;  /* 0x0000000000007941 */ /* 0x000fea0003800000 */
.L_x_24336:
[----:B------:R-:W-:Y:S01]  /*09c0*/  ISETP.GE.U32.AND P1, PT, R0, 0xc0, PT ;  /* 0x000000c00000780c */ /* 0x000fe20003f26070 */
[----:B------:R-:W-:Y:S01]  /*09d0*/  BSSY B0, `(.L_x_24338) ;  /* 0x0000019000007945 */ /* 0x000fe20003800000 */
[----:B------:R-:W-:-:S11]  /*09e0*/  LOP3.LUT R2, R2, 0xffffffdf, RZ, 0xc0, !PT ;  /* 0xffffffdf02027812 */ /* 0x000fd600078ec0ff */
[----:B------:R-:W-:Y:S01]  /*09f0*/  @P1 LOP3.LUT R2, R2, 0x20, RZ, 0xfc, !PT ;  /* 0x0000002002021812 */ /* 0x000fe200078efcff */
[----:B------:R-:W-:Y:S06]  /*0a00*/  @!P1 BRA `(.L_x_24339) ;  /* 0x0000000000549947 */ /* 0x000fec0003800000 */
[----:B------:R-:W-:Y:S01]  /*0a10*/  ULDC.64 UR6, c[0x0][0x2c8] ;  /* 0x0000b20000067ab9 */ /* 0x000fe20000000a00 */
[----:B------:R-:W0:Y:S01]  /*0a20*/  LDC.64 R96, c[0x0][0x260] ;  /* 0x00009800ff607b82 */ /* 0x000e220000000a00 */
[----:B------:R-:W-:Y:S02]  /*0a30*/  ISETP.NE.U32.AND P1, PT, RZ, UR6, PT ;  /* 0x00000006ff007c0c */ /* 0x000fe4000bf25070 */
[----:B------:R-:W-:Y:S02]  /*0a40*/  CS2R R90, SRZ ;  /* 0x00000000005a7805 */ /* 0x000fe4000001ff00 */
[----:B----4-:R-:W-:Y:S02]  /*0a50*/  CS2R R88, SRZ ;  /* 0x0000000000587805 */ /* 0x010fe4000001ff00 */
[----:B------:R-:W-:Y:S02]  /*0a60*/  CS2R R94, SRZ ;  /* 0x00000000005e7805 */ /* 0x000fe4000001ff00 */
[----:B------:R-:W-:-:S02]  /*0a70*/  ISETP.NE.AND.EX P1, PT, RZ, UR7, PT, P1 ;  /* 0x00000007ff007c0c */ /* 0x000fc4000bf25310 */
[----:B------:R-:W-:-:S11]  /*0a80*/  CS2R R92, SRZ ;  /* 0x00000000005c7805 */ /* 0x000fd6000001ff00 */
[----:B0123--:R-:W-:-:S04]  /*0a90*/  @P1 LEA R4, P2, R3, UR6, 0x5 ;  /* 0x0000000603041c11 */ /* 0x00ffc8000f8428ff */
[----:B------:R-:W-:Y:S01]  /*0aa0*/  @P1 LEA.HI.X R5, R3, UR7, RZ, 0x5, P2 ;  /* 0x0000000703051c11 */ /* 0x000fe200090f2cff */
[----:B------:R-:W-:-:S04]  /*0ab0*/  ULDC.64 UR6, c[0x0][0x278] ;  /* 0x00009e0000067ab9 */ /* 0x000fc80000000a00 */
[----:B------:R0:W5:Y:S04]  /*0ac0*/  @P1 LDG.E.128 R88, desc[UR4][R4.64] ;  /* 0x0000000404581981 */ /* 0x000168000c1e1d00 */
[----:B------:R0:W5:Y:S01]  /*0ad0*/  @P1 LDG.E.128 R92, desc[UR4][R4.64+0x10] ;  /* 0x00001004045c1981 */ /* 0x000162000c1e1d00 */
[C---:B------:R-:W-:Y:S01]  /*0ae0*/  LEA R6, P1, R3.reuse, UR6, 0x5 ;  /* 0x0000000603067c11 */ /* 0x040fe2000f8228ff */
[----:B------:R-:W-:-:S03]  /*0af0*/  IMAD.WIDE.U32 R112, R3, 0x20, R96 ;  /* 0x0000002003707825 */ /* 0x000fc600078e0060 */
[C---:B------:R-:W-:Y:S02]  /*0b00*/  LEA.HI.X R7, R3.reuse, UR7, RZ, 0x5, P1 ;  /* 0x0000000703077c11 */ /* 0x040fe400088f2cff */
[----:B------:R0:W5:Y:S04]  /*0b10*/  LDG.E.128 R96, desc[UR4][R112.64] ;  /* 0x0000000470607981 */ /* 0x000168000c1e1d00 */
[----:B------:R0:W5:Y:S04]  /*0b20*/  LDG.E.128 R100, desc[UR4][R112.64+0x10] ;  /* 0x0000100470647981 */ /* 0x000168000c1e1d00 */
[----:B------:R0:W5:Y:S04]  /*0b30*/  LDG.E.128 R104, desc[UR4][R6.64] ;  /* 0x0000000406687981 */ /* 0x000168000c1e1d00 */
[----:B------:R0:W5:Y:S01]  /*0b40*/  LDG.E.128 R108, desc[UR4][R6.64+0x10] ;  /* 0x00001004066c7981 */ /* 0x000162000c1e1d00 */
[----:B------:R-:W-:-:S07]  /*0b50*/  IADD3 R3, R3, 0x20, RZ ;  /* 0x0000002003037810 */ /* 0x000fce0007ffe0ff */
.L_x_24339:
[----:B------:R-:W-:Y:S05]  /*0b60*/  BSYNC B0 ;  /* 0x0000000000007941 */ /* 0x000fea0003800000 */
.L_x_24338:
[----:B------:R-:W-:Y:S01]  /*0b70*/  ISETP.GE.U32.AND P1, PT, R0, 0xe0, PT ;  /* 0x000000e00000780c */ /* 0x000fe20003f26070 */
[----:B------:R-:W-:Y:S01]  /*0b80*/  BSSY B0, `(.L_x_24340) ;  /* 0x000001b000007945 */ /* 0x000fe20003800000 */
[----:B01234-:R-:W-:Y:S02]  /*0b90*/  SHF.R.U32.HI R4, RZ, 0x5, R114 ;  /* 0x00000005ff047819 */ /* 0x01ffe40000011672 */
[----:B------:R-:W-:Y:S02]  /*0ba0*/  LOP3.LUT R2, R2, 0xffffffef, RZ, 0xc0, !PT ;  /* 0xffffffef02027812 */ /* 0x000fe400078ec0ff */
[----:B------:R-:W-:-:S07]  /*0bb0*/  LEA R252, R115, R4, 0x2 ;  /* 0x0000000473fc7211 */ /* 0x000fce00078e10ff */
        /* <DEDUP_REMOVED lines=23> */
.L_x_24341:
[----:B------:R-:W-:Y:S05]  /*0d30*/  BSYNC B0 ;  /* 0x0000000000007941 */ /* 0x000fea0003800000 */
.L_x_24340:
[----:B------:R-:W-:Y:S01]  /*0d40*/  ISETP.GE.U32.AND P1, PT, R0, 0x100, PT ;  /* 0x000001000000780c */ /* 0x000fe20003f26070 */
[----:B------:R-:W-:Y:S01]  /*0d50*/  BSSY B0, `(.L_x_24342) ;  /* 0x0000018000007945 */ /* 0x000fe20003800000 */
[----:B------:R-:W-:-:S11]  /*0d60*/  LOP3.LUT R2, R2, 0xfffffff7, RZ, 0xc0, !PT ;  /* 0xfffffff702027812 */ /* 0x000fd600078ec0ff */
        /* <DEDUP_REMOVED lines=17> */
[----:B------:R-:W-:Y:S02]  /*0e80*/  @P1 LEA.HI.X R7, R3, UR7, RZ, 0x5, P2 ;  /* 0x0000000703071c11 */ /* 0x000fe400090f2cff */
[----:B------:R2:W5:Y:S04]  /*0e90*/  LDG.E.128 R144, desc[UR4][R4.64] ;  /* 0x0000000404907981 */ /* 0x000568000c1e1d00 */
[----:B------:R2:W5:Y:S04]  /*0ea0*/  @P1 LDG.E.128 R136, desc[UR4][R6.64] ;  /* 0x0000000406881981 */ /* 0x000568000c1e1d00 */
[----:B------:R2:W5:Y:S04]  /*0eb0*/  @P1 LDG.E.128 R140, desc[UR4][R6.64+0x10] ;  /* 0x00001004068c1981 */ /* 0x000568000c1e1d00 */
[----:B------:R2:W5:Y:S02]  /*0ec0*/  LDG.E.128 R148, desc[UR4][R4.64+0x10] ;  /* 0x0000100404947981 */ /* 0x000564000c1e1d00 */
.L_x_24343:
[----:B------:R-:W-:Y:S05]  /*0ed0*/  BSYNC B0 ;  /* 0x0000000000007941 */ /* 0x000fea0003800000 */
.L_x_24342:
        /* <DEDUP_REMOVED lines=12> */
.L_x_24377:
[----:B------:R-:W-:Y:S01]  /*0fa0*/  PLOP3.LUT P1, PT, PT, PT, UP0, 0x80, 0x0 ;  /* 0x000000000000781c */ /* 0x000fe20003f2f008 */
[----:B-12---:R-:W-:Y:S01]  /*0fb0*/  HFMA2.MMA R4, -RZ, RZ, 0, 1.1920928955078125e-07 ;  /* 0x00000002ff047435 */ /* 0x006fe200000001ff */
[----:B------:R-:W-:-:S11]  /*0fc0*/  @UP0 ULDC.64 UR6, c[0x0][0x270] ;  /* 0x00009c0000060ab9 */ /* 0x000fd60000000a00 */
[----:B------:R-:W-:Y:S01]  /*0fd0*/  @P1 IMAD.WIDE R4, R252, R4, UR6 ;  /* 0x00000006fc041e25 */ /* 0x000fe2000f8e0204 */
[----:B------:R-:W-:-:S13]  /*0fe0*/  PLOP3.LUT P1, PT, PT, PT, UP0, 0x80, 0x0 ;  /* 0x000000000000781c */ /* 0x000fda0003f2f008 */
[----:B------:R-:W2:Y:S01]  /*0ff0*/  @P1 LDG.E.U16 R4, desc[UR4][R4.64] ;  /* 0x0000000404041981 */ /* 0x000ea2000c1e1500 */
[----:B------:R-:W-:Y:S01]  /*1000*/  PLOP3.LUT P1, PT, PT, PT, UP0, 0x80, 0x0 ;  /* 0x000000000000781c */ /* 0x000fe20003f2f008 */
[----:B------:R-:W-:Y:S01]  /*1010*/  BSSY B0, `(.L_x_24344) ;  /* 0x000004f000007945 */ /* 0x000fe20003800000 */
[----:B------:R-:W-:Y:S01]  /*1020*/  MOV R3, 0x3f800000 ;  /* 0x3f80000000037802 */ /* 0x000fe20000000f00 */
[----:B---34-:R-:W0:Y:S02]  /*1030*/  S2R R235, SR_TID.X ;  /* 0x0000000000eb7919 */ /* 0x018e240000002100 */
[----:B0-----:R-:W-:-:S08]  /*1040*/  LOP3.LUT R235, R235, 0x1f, RZ, 0xc0, !PT ;  /* 0x0000001febeb7812 */ /* 0x001fd000078ec0ff */
[----:B--2---:R-:W-:Y:S01]  /*1050*/  @P1 SHF.L.U32 R3, R4, 0x10, RZ ;  /* 0x0000001004031819 */ /* 0x004fe200000006ff */
[----:B------:R-:W-:-:S05]  /*1060*/  IMAD R4, R252, UR13, RZ ;  /* 0x0000000dfc047c24 */ /* 0x000fca000f8e02ff */
[----:B------:R-:W-:-:S04]  /*1070*/  SHF.R.S32.HI R5, RZ, 0x1f, R4 ;  /* 0x0000001fff057819 */ /* 0x000fc80000011404 */
[----:B------:R-:W-:-:S04]  /*1080*/  LEA.HI R5, R5, R4, RZ, 0x3 ;  /* 0x0000000405057211 */ /* 0x000fc800078f18ff */
[----:B------:R-:W-:-:S04]  /*1090*/  LEA.HI.SX32 R5, R5, R235, 0x1d ;  /* 0x000000eb05057211 */ /* 0x000fc800078feaff */
[----:B------:R-:W-:Y:S01]  /*10a0*/  MOV R4, R5 ;  /* 0x0000000500047202 */ /* 0x000fe20000000f00 */
[----:B-----5:R-:W-:Y:S06]  /*10b0*/  @!P0 BRA `(.L_x_24345) ;  /* 0x0000000400108947 */ /* 0x020fec0003800000 */
[----:B------:R-:W0:Y:S01]  /*10c0*/  LDC.64 R168, c[0x0][0x220] ;  /* 0x00008800ffa87b82 */ /* 0x000e220000000a00 */
[----:B-----5:R1:W-:Y:S04]  /*10d0*/  STL [R1+0x68], R8 ;  /* 0x0000680801007387 */ /* 0x0203e80000100800 */
[----:B-1----:R-:W2:Y:S04]  /*10e0*/  LDL R8, [R1+0x30] ;  /* 0x0000300001087983 */ /* 0x002ea80000100800 */
[----:B------:R1:W-:Y:S01]  /*10f0*/  STL [R1+0x64], R2 ;  /* 0x0000640201007387 */ /* 0x0003e20000100800 */
[----:B0-----:R-:W-:-:S03]  /*1100*/  IMAD.WIDE.U32 R168, R5, 0x10, R168 ;  /* 0x0000001005a87825 */ /* 0x001fc600078e00a8 */
[----:B-1----:R-:W3:Y:S04]  /*1110*/  LDL R2, [R1+0x38] ;  /* 0x0000380001027983 */ /* 0x002ee80000100800 */
[----:B------:R0:W-:Y:S04]  /*1120*/  STL [R1+0x60], R0 ;  /* 0x0000600001007387 */ /* 0x0001e80000100800 */
[----:B------:R-:W4:Y:S01]  /*1130*/  LDG.E.128 R168, desc[UR4][R168.64] ;  /* 0x00000004a8a87981 */ /* 0x000f22000c1e1d00 */
[----:B------:R-:W-:-:S03]  /*1140*/  ISETP.NE.U32.AND P1, PT, RZ, UR8, PT ;  /* 0x00000008ff007c0c */ /* 0x000fc6000bf25070 */
[----:B------:R-:W2:Y:S04]  /*1150*/  LDL R235, [R1+0x28] ;  /* 0x0000280001eb7983 */ /* 0x000ea80000100800 */
[----:B0-----:R-:W2:Y:S01]  /*1160*/  LDL R0, [R1+0x20] ;  /* 0x0000200001007983 */ /* 0x001ea20000100800 */
[----:B------:R-:W-:-:S03]  /*1170*/  ISETP.NE.AND.EX P1, PT, RZ, UR9, PT, P1 ;  /* 0x00000009ff007c0c */ /* 0x000fc6000bf25310 */
[----:B------:R-:W2:Y:S10]  /*1180*/  LDL R234, [R1+0x2c] ;  /* 0x00002c0001ea7983 */ /* 0x000eb40000100800 */
[----:B------:R-:W-:-:S04]  /*1190*/  @P1 LEA R6, P2, R5, UR8, 0x5 ;  /* 0x0000000805061c11 */ /* 0x000fc8000f8428ff */
[----:B------:R-:W-:-:S05]  /*11a0*/  @P1 LEA.HI.X R7, R5, UR9, RZ, 0x5, P2 ;  /* 0x0000000905071c11 */ /* 0x000fca00090f2cff */
[----:B------:R-:W2:Y:S04]  /*11b0*/  @P1 LDG.E.128 R160, desc[UR4][R6.64] ;  /* 0x0000000406a01981 */ /* 0x000ea8000c1e1d00 */
[----:B------:R0:W2:Y:S01]  /*11c0*/  @P1 LDG.E.128 R164, desc[UR4][R6.64+0x10] ;  /* 0x0000100406a41981 */ /* 0x0000a2000c1e1d00 */
[----:B----4-:R-:W-:Y:S02]  /*11d0*/  PRMT R172, R168, 0x7632, R172 ;  /* 0x00007632a8ac7816 */ /* 0x010fe400000000ac */
[C---:B------:R-:W-:Y:S02]  /*11e0*/  SHF.L.U32 R175, R169.reuse, 0x10, RZ ;  /* 0x00000010a9af7819 */ /* 0x040fe400000006ff */
[----:B------:R-:W-:Y:S02]  /*11f0*/  SHF.L.U32 R173, R170, 0x10, RZ ;  /* 0x00000010aaad7819 */ /* 0x000fe400000006ff */
[----:B------:R-:W-:-:S02]  /*1200*/  PRMT R4, R169, 0x7632, R4 ;  /* 0x00007632a9047816 */ /* 0x000fc40000000004 */
[----:B------:R-:W-:Y:S02]  /*1210*/  PRMT R233, R170, 0x7632, R233 ;  /* 0x00007632aae97816 */ /* 0x000fe400000000e9 */
[----:B------:R-:W-:Y:S01]  /*1220*/  PRMT R232, R171, 0x7632, R232 ;  /* 0x00007632abe87816 */ /* 0x000fe200000000e8 */
[-C--:B------:R-:W-:Y:S01]  /*1230*/  FMUL.FTZ R170, R175, R3.reuse ;  /* 0x00000003afaa7220 */ /* 0x080fe20000410000 */
[----:B------:R-:W-:Y:S01]  /*1240*/  SHF.L.U32 R174, R171, 0x10, RZ ;  /* 0x00000010abae7819 */ /* 0x000fe200000006ff */
[----:B------:R-:W4:Y:S01]  /*1250*/  LDL R175, [R1+0x24] ;  /* 0x0000240001af7983 */ /* 0x000f220000100800 */
[----:B------:R-:W-:Y:S01]  /*1260*/  SHF.L.U32 R169, R172, 0x10, RZ ;  /* 0x00000010aca97819 */ /* 0x000fe200000006ff */
[----:B------:R-:W-:Y:S01]  /*1270*/  FMUL.FTZ R172, R173, R3 ;  /* 0x00000003adac7220 */ /* 0x000fe20000410000 */
[----:B------:R-:W-:Y:S02]  /*1280*/  SHF.L.U32 R171, R4, 0x10, RZ ;  /* 0x0000001004ab7819 */ /* 0x000fe400000006ff */
[----:B------:R-:W-:-:S02]  /*1290*/  SHF.L.U32 R173, R233, 0x10, RZ ;  /* 0x00000010e9ad7819 */ /* 0x000fc400000006ff */
[----:B------:R-:W-:Y:S01]  /*12a0*/  SHF.L.U32 R4, R232, 0x10, RZ ;  /* 0x00000010e8047819 */ /* 0x000fe200000006ff */
[----:B------:R-:W4:Y:S04]  /*12b0*/  LDL R233, [R1+0x3c] ;  /* 0x00003c0001e97983 */ /* 0x000f280000100800 */
[----:B------:R-:W4:Y:S01]  /*12c0*/  LDL R232, [R1+0x34] ;  /* 0x0000340001e87983 */ /* 0x000f220000100800 */
[----:B------:R-:W-:-:S05]  /*12d0*/  SHF.L.U32 R168, R168, 0x10, RZ ;  /* 0x00000010a8a87819 */ /* 0x000fca00000006ff */
[----:B------:R-:W-:Y:S01]  /*12e0*/  FMUL.FTZ R168, R168, R3 ;  /* 0x00000003a8a87220 */ /* 0x000fe20000410000 */
[----:B---3--:R-:W-:Y:S01]  /*12f0*/  FMUL.FTZ R170, R2, R170 ;  /* 0x000000aa02aa7220 */ /* 0x008fe20000410000 */
[----:B--2---:R-:W-:Y:S02]  /*1300*/  FMUL.FTZ R172, R0, R172 ;  /* 0x000000ac00ac7220 */ /* 0x004fe40000410000 */
[----:B------:R-:W-:Y:S02]  /*1310*/  FMUL.FTZ R168, R8, R168 ;  /* 0x000000a808a87220 */ /* 0x000fe40000410000 */
[----:B------:R1:W5:Y:S04]  /*1320*/  LDL.LU R8, [R1+0x68] ;  /* 0x0000680001087983 */ /* 0x0003680000300800 */
[----:B------:R1:W5:Y:S04]  /*1330*/  LDL.LU R2, [R1+0x64] ;  /* 0x0000640001027983 */ /* 0x0003680000300800 */
[----:B------:R1:W5:Y:S01]  /*1340*/  LDL.LU R0, [R1+0x60] ;  /* 0x0000600001007983 */ /* 0x0003620000300800 */
[----:B0-----:R-:W-:-:S04]  /*1350*/  LEA R6, P1, R5, UR10, 0x5 ;  /* 0x0000000a05067c11 */ /* 0x001fc8000f8228ff */
[----:B------:R-:W-:Y:S02]  /*1360*/  LEA.HI.X R7, R5, UR11, RZ, 0x5, P1 ;  /* 0x0000000b05077c11 */ /* 0x000fe400088f2cff */
[----:B------:R-:W-:Y:S01]  /*1370*/  ISETP.NE.U32.AND P1, PT, RZ, UR8, PT ;  /* 0x00000008ff007c0c */ /* 0x000fe2000bf25070 */
[----:B------:R-:W-:-:S03]  /*1380*/  FMUL.FTZ R174, R174, R3 ;  /* 0x00000003aeae7220 */ /* 0x000fc60000410000 */
[----:B------:R-:W-:Y:S01]  /*1390*/  ISETP.NE.AND.EX P1, PT, RZ, UR9, PT, P1 ;  /* 0x00000009ff007c0c */ /* 0x000fe2000bf25310 */
[-C--:B------:R-:W-:Y:S01]  /*13a0*/  FMUL.FTZ R173, R173, R3.reuse ;  /* 0x00000003adad7220 */ /* 0x080fe20000410000 */
[-C--:B------:R-:W-:Y:S01]  /*13b0*/  FMUL.FTZ R169, R169, R3.reuse ;  /* 0x00000003a9a97220 */ /* 0x080fe20000410000 */
[-C--:B------:R-:W-:Y:S01]  /*13c0*/  FMUL.FTZ R171, R171, R3.reuse ;  /* 0x00000003abab7220 */ /* 0x080fe20000410000 */
[----:B------:R-:W-:Y:S01]  /*13d0*/  FMUL.FTZ R4, R4, R3 ;  /* 0x0000000304047220 */ /* 0x000fe20000410000 */
[----:B------:R-:W-:Y:S02]  /*13e0*/  FMUL.FTZ R174, R235, R174 ;  /* 0x000000aeebae7220 */ /* 0x000fe40000410000 */
[----:B------:R-:W0:Y:S06]  /*13f0*/  S2R R235, SR_TID.X ;  /* 0x0000000000eb7919 */ /* 0x000e2c0000002100 */
[----:B------:R-:W-:Y:S01]  /*1400*/  @P1 FADD.FTZ R168, R160, R168 ;  /* 0x000000a8a0a81221 */ /* 0x000fe20000010000 */
[----:B------:R-:W-:Y:S01]  /*1410*/  @P1 FADD.FTZ R170, R162, R170 ;  /* 0x000000aaa2aa1221 */ /* 0x000fe20000010000 */
[----:B------:R-:W-:Y:S01]  /*1420*/  @P1 FADD.FTZ R172, R164, R172 ;  /* 0x000000aca4ac1221 */ /* 0x000fe20000010000 */
[----:B------:R-:W-:Y:S01]  /*1430*/  @P1 FADD.FTZ R174, R166, R174 ;  /* 0x000000aea6ae1221 */ /* 0x000fe20000010000 */
[----:B0-----:R-:W-:Y:S01]  /*1440*/  LOP3.LUT R235, R235, 0x1f, RZ, 0xc0, !PT ;  /* 0x0000001febeb7812 */ /* 0x001fe200078ec0ff */
[----:B----4-:R-:W-:Y:S01]  /*1450*/  FMUL.FTZ R173, R175, R173 ;  /* 0x000000adafad7220 */ /* 0x010fe20000410000 */
[----:B------:R-:W-:-:S03]  /*1460*/  FMUL.FTZ R175, R234, R4 ;  /* 0x00000004eaaf7220 */ /* 0x000fc60000410000 */
[----:B------:R-:W-:Y:S01]  /*1470*/  @P1 FADD.FTZ R173, R165, R173 ;  /* 0x000000ada5ad1221 */ /* 0x000fe20000010000 */
[----:B------:R-:W-:Y:S01]  /*1480*/  FMUL.FTZ R171, R233, R171 ;  /* 0x000000abe9ab7220 */ /* 0x000fe20000410000 */
[----:B------:R-:W-:-:S03]  /*1490*/  FMUL.FTZ R169, R232, R169 ;  /* 0x000000a9e8a97220 */ /* 0x000fc60000410000 */
[----:B------:R-:W-:Y:S01]  /*14a0*/  @P1 FADD.FTZ R171, R163, R171 ;  /* 0x000000aba3ab1221 */ /* 0x000fe20000010000 */
[----:B------:R-:W-:Y:S01]  /*14b0*/  @P1 FADD.FTZ R175, R167, R175 ;  /* 0x000000afa7af1221 */ /* 0x000fe20000010000 */
[----:B------:R-:W-:-:S04]  /*14c0*/  @P1 FADD.FTZ R169, R161, R169 ;  /* 0x000000a9a1a91221 */ /* 0x000fc80000010000 */
[----:B------:R1:W-:Y:S04]  /*14d0*/  STG.E.128 desc[UR4][R6.64+0x10], R172 ;  /* 0x000010ac06007986 */ /* 0x0003e8000c101d04 */
[----:B------:R1:W-:Y:S01]  /*14e0*/  STG.E.128 desc[UR4][R6.64], R168 ;  /* 0x000000a806007986 */ /* 0x0003e2000c101d04 */
[----:B------:R-:W-:-:S07]  /*14f0*/  IADD3 R4, R5, 0x20, RZ ;  /* 0x0000002005047810 */ /* 0x000fce0007ffe0ff */
.L_x_24345:
[----:B------:R-:W-:Y:S05]  /*1500*/  BSYNC B0 ;  /* 0x0000000000007941 */ /* 0x000fea0003800000 */
.L_x_24344:
[----:B-----5:R-:W-:Y:S01]  /*1510*/  ISETP.GE.U32.AND P1, PT, R0, 0x40, PT ;  /* 0x000000400000780c */ /* 0x020fe20003f26070 */
[----:B------:R-:W-:-:S12]  /*1520*/  BSSY B0, `(.L_x_24346) ;  /* 0x0000048000007945 */ /* 0x000fd80003800000 */
[----:B------:R-:W-:Y:S05]  /*1530*/  @!P1 BRA `(.L_x_24347) ;  /* 0x0000000400189947 */ /* 0x000fea0003800000 */
[----:B------:R-:W0:Y:S01]  /*1540*/  LDC.64 R176, c[0x0][0x220] ;  /* 0x00008800ffb07b82 */ /* 0x000e220000000a00 */
[----:B------:R2:W-:Y:S04]  /*1550*/  STL [R1+0x6c], R8 ;  /* 0x00006c0801007387 */ /* 0x0005e80000100800 */
[----:B--2---:R-:W2:Y:S04]  /*1560*/  LDL R8, [R1+0x10] ;  /* 0x0000100001087983 */ /* 0x004ea80000100800 */
[----:B------:R3:W-:Y:S01]  /*1570*/  STL [R1+0x68], R5 ;  /* 0x0000680501007387 */ /* 0x0007e20000100800 */
[----:B0-----:R-:W-:-:S03]  /*1580*/  IMAD.WIDE.U32 R176, R4, 0x10, R176 ;  /* 0x0000001004b07825 */ /* 0x001fc600078e00b0 */
[----:B---3--:R-:W3:Y:S04]  /*1590*/  LDL R5, [R1+0x18] ;  /* 0x0000180001057983 */ /* 0x008ee80000100800 */
[----:B------:R0:W-:Y:S04]  /*15a0*/  STL [R1+0x64], R2 ;  /* 0x0000640201007387 */ /* 0x0001e80000100800 */
[----:B------:R-:W4:Y:S04]  /*15b0*/  LDG.E.128 R176, desc[UR4][R176.64] ;  /* 0x00000004b0b07981 */ /* 0x000f28000c1e1d00 */
[----:B0-----:R-:W2:Y:S04]  /*15c0*/  LDL R2, [R1] ;  /* 0x0000000001027983 */ /* 0x001ea80000100800 */
[----:B------:R0:W-:Y:S01]  /*15d0*/  STL [R1+0x60], R0 ;  /* 0x0000600001007387 */ /* 0x0001e20000100800 */
[----:B------:R-:W-:-:S03]  /*15e0*/  ISETP.NE.U32.AND P1, PT, RZ, UR8, PT ;  /* 0x00000008ff007c0c */ /* 0x000fc6000bf25070 */
[----:B------:R-:W2:Y:S04]  /*15f0*/  LDL R235, [R1+0x14] ;  /* 0x0000140001eb7983 */ /* 0x000ea80000100800 */
[----:B0-----:R-:W2:Y:S01]  /*1600*/  LDL R0, [R1+0x8] ;  /* 0x0000080001007983 */ /* 0x001ea20000100800 */
[----:B------:R-:W-:-:S13]  /*1610*/  ISETP.NE.AND.EX P1, PT, RZ, UR9, PT, P1 ;  /* 0x00000009ff007c0c */ /* 0x000fda000bf25310 */
[----:B-1----:R-:W-:-:S04]  /*1620*/  @P1 LEA R6, P2, R4, UR8, 0x5 ;  /* 0x0000000804061c11 */ /* 0x002fc8000f8428ff */
[----:B------:R-:W-:-:S05]  /*1630*/  @P1 LEA.HI.X R7, R4, UR9, RZ, 0x5, P2 ;  /* 0x0000000904071c11 */ /* 0x000fca00090f2cff */
[----:B------:R-:W2:Y:S04]  /*1640*/  @P1 LDG.E.128 R160, desc[UR4][R6.64] ;  /* 0x0000000406a01981 */ /* 0x000ea8000c1e1d00 */
[----:B------:R0:W2:Y:S01]  /*1650*/  @P1 LDG.E.128 R164, desc[UR4][R6.64+0x10] ;  /* 0x0000100406a41981 */ /* 0x0000a2000c1e1d00 */
[C---:B----4-:R-:W-:Y:S02]  /*1660*/  PRMT R180, R177.reuse, 0x7632, R180 ;  /* 0x00007632b1b47816 */ /* 0x050fe400000000b4 */
[----:B------:R-:W-:Y:S02]  /*1670*/  SHF.L.U32 R183, R177, 0x10, RZ ;  /* 0x00000010b1b77819 */ /* 0x000fe400000006ff */
[----:B------:R-:W-:Y:S02]  /*1680*/  SHF.L.U32 R182, R178, 0x10, RZ ;  /* 0x00000010b2b67819 */ /* 0x000fe400000006ff */
[----:B------:R-:W-:-:S02]  /*1690*/  PRMT R181, R176, 0x7632, R181 ;  /* 0x00007632b0b57816 */ /* 0x000fc400000000b5 */
[----:B------:R-:W-:Y:S02]  /*16a0*/  PRMT R234, R178, 0x7632, R234 ;  /* 0x00007632b2ea7816 */ /* 0x000fe400000000ea */
[C---:B------:R-:W-:Y:S02]  /*16b0*/  PRMT R233, R179.reuse, 0x7632, R233 ;  /* 0x00007632b3e97816 */ /* 0x040fe400000000e9 */
[----:B------:R-:W-:Y:S01]  /*16c0*/  SHF.L.U32 R232, R179, 0x10, RZ ;  /* 0x00000010b3e87819 */ /* 0x000fe200000006ff */
[-C--:B------:R-:W-:Y:S01]  /*16d0*/  FMUL.FTZ R178, R183, R3.reuse ;  /* 0x00000003b7b27220 */ /* 0x080fe20000410000 */
[----:B------:R-:W-:Y:S01]  /*16e0*/  SHF.L.U32 R179, R180, 0x10, RZ ;  /* 0x00000010b4b37819 */ /* 0x000fe200000006ff */
[-C--:B------:R-:W-:Y:S01]  /*16f0*/  FMUL.FTZ R180, R182, R3.reuse ;  /* 0x00000003b6b47220 */ /* 0x080fe20000410000 */
[----:B------:R-:W-:Y:S01]  /*1700*/  SHF.L.U32 R177, R181, 0x10, RZ ;  /* 0x00000010b5b17819 */ /* 0x000fe200000006ff */
[----:B------:R-:W-:Y:S01]  /*1710*/  FMUL.FTZ R182, R232, R3 ;  /* 0x00000003e8b67220 */ /* 0x000fe20000410000 */
[----:B------:R-:W-:Y:S01]  /*1720*/  SHF.L.U32 R181, R234, 0x10, RZ ;  /* 0x00000010eab57819 */ /* 0x000fe200000006ff */
[----:B------:R-:W4:Y:S01]  /*1730*/  LDL R232, [R1+0x1c] ;  /* 0x00001c0001e87983 */ /* 0x000f220000100800 */
[----:B------:R-:W-:-:S03]  /*1740*/  SHF.L.U32 R183, R233, 0x10, RZ ;  /* 0x00000010e9b77819 */ /* 0x000fc600000006ff */
[----:B------:R-:W4:Y:S04]  /*1750*/  LDL R234, [R1+0xc] ;  /* 0x00000c0001ea7983 */ /* 0x000f280000100800 */
[----:B------:R-:W4:Y:S01]  /*1760*/  LDL R233, [R1+0x4] ;  /* 0x0000040001e97983 */ /* 0x000f220000100800 */
[----:B------:R-:W-:-:S05]  /*1770*/  SHF.L.U32 R176, R176, 0x10, RZ ;  /* 0x00000010b0b07819 */ /* 0x000fca00000006ff */
[----:B------:R-:W-:Y:S01]  /*1780*/  FMUL.FTZ R176, R176, R3 ;  /* 0x00000003b0b07220 */ /* 0x000fe20000410000 */
[----:B---3--:R-:W-:Y:S01]  /*1790*/  FMUL.FTZ R178, R5, R178 ;  /* 0x000000b205b27220 */ /* 0x008fe20000410000 */
[----:B--2---:R-:W-:Y:S02]  /*17a0*/  FMUL.FTZ R180, R2, R180 ;  /* 0x000000b402b47220 */ /* 0x004fe40000410000 */
[----:B------:R-:W-:Y:S02]  /*17b0*/  FMUL.FTZ R176, R8, R176 ;  /* 0x000000b008b07220 */ /* 0x000fe40000410000 */
[----:B------:R2:W5:Y:S01]  /*17c0*/  LDL.LU R8, [R1+0x6c] ;  /* 0x00006c0001087983 */ /* 0x0005620000300800 */
[----:B------:R-:W-:-:S03]  /*17d0*/  FMUL.FTZ R182, R0, R182 ;  /* 0x000000b600b67220 */ /* 0x000fc60000410000 */
        /* <DEDUP_REMOVED lines=10> */
[----:B------:R-:W-:Y:S01]  /*1880*/  FMUL.FTZ R183, R183, R3 ;  /* 0x00000003b7b77220 */ /* 0x000fe20000410000 */
[----:B------:R-:W-:Y:S02]  /*1890*/  FMUL.FTZ R177, R235, R177 ;  /* 0x000000b1ebb17220 */ /* 0x000fe40000410000 */
[----:B------:R-:W0:Y:S07]  /*18a0*/  S2R R235, SR_TID.X ;  /* 0x0000000000eb7919 */ /* 0x000e2e0000002100 */
[----:B------:R-:W-:Y:S01]  /*18b0*/  @P1 FADD.FTZ R176, R160, R176 ;  /* 0x000000b0a0b01221 */ /* 0x000fe20000010000 */
[----:B------:R-:W-:Y:S01]  /*18c0*/  @P1 FADD.FTZ R178, R162, R178 ;  /* 0x000000b2a2b21221 */ /* 0x000fe20000010000 */
[----:B------:R-:W-:Y:S01]  /*18d0*/  @P1 FADD.FTZ R180, R164, R180 ;  /* 0x000000b4a4b41221 */ /* 0x000fe20000010000 */
[----:B------:R-:W-:Y:S01]  /*18e0*/  @P1 FADD.FTZ R182, R166, R182 ;  /* 0x000000b6a6b61221 */ /* 0x000fe20000010000 */
[----:B------:R-:W-:Y:S01]  /*18f0*/  @P1 FADD.FTZ R177, R161, R177 ;  /* 0x000000b1a1b11221 */ /* 0x000fe20000010000 */
[----:B------:R-:W-:-:S02]  /*1900*/  IADD3 R4, R4, 0x20, RZ ;  /* 0x0000002004047810 */ /* 0x000fc40007ffe0ff */
[----:B0-----:R-:W-:Y:S01]  /*1910*/  LOP3.LUT R235, R235, 0x1f, RZ, 0xc0, !PT ;  /* 0x0000001febeb7812 */ /* 0x001fe200078ec0ff */
[----:B----4-:R-:W-:Y:S01]  /*1920*/  FMUL.FTZ R179, R232, R179 ;  /* 0x000000b3e8b37220 */ /* 0x010fe20000410000 */
[----:B------:R-:W-:Y:S01]  /*1930*/  FMUL.FTZ R183, R234, R183 ;  /* 0x000000b7eab77220 */ /* 0x000fe20000410000 */
[----:B------:R-:W-:Y:S02]  /*1940*/  FMUL.FTZ R181, R233, R181 ;  /* 0x000000b5e9b57220 */ /* 0x000fe40000410000 */
[----:B------:R-:W-:Y:S01]  /*1950*/  @P1 FADD.FTZ R179, R163, R179 ;  /* 0x000000b3a3b31221 */ /* 0x000fe20000010000 */
[----:B------:R-:W-:Y:S01]  /*1960*/  @P1 FADD.FTZ R183, R167, R183 ;  /* 0x000000b7a7b71221 */ /* 0x000fe20000010000 */
[----:B------:R-:W-:-:S03]  /*1970*/  @P1 FADD.FTZ R181, R165, R181 ;  /* 0x000000b5a5b51221 */ /* 0x000fc60000010000 */
[----:B------:R2:W-:Y:S04]  /*1980*/  STG.E.128 desc[UR4][R6.64], R176 ;  /* 0x000000b006007986 */ /* 0x0005e8000c101d04 */
[----:B------:R2:W-:Y:S02]  /*1990*/  STG.E.128 desc[UR4][R6.64+0x10], R180 ;  /* 0x000010b406007986 */ /* 0x0005e4000c101d04 */
.L_x_24347:
[----:B------:R-:W-:Y:S05]  /*19a0*/  BSYNC B0 ;  /* 0x0000000000007941 */ /* 0x000fea0003800000 */
.L_x_24346:
[----:B-----5:R-:W-:Y:S01]  /*19b0*/  ISETP.GE.U32.AND P1, PT, R0, 0x60, PT ;  /* 0x000000600000780c */ /* 0x020fe20003f26070 */
[----:B------:R-:W-:-:S12]  /*19c0*/  BSSY B0, `(.L_x_24348) ;  /* 0x0000036000007945 */ /* 0x000fd80003800000 */
[----:B------:R-:W-:Y:S05]  /*19d0*/  @!P1 BRA `(.L_x_24349) ;  /* 0x0000000000d09947 */ /* 0x000fea0003800000 */
[----:B------:R-:W0:Y:S01]  /*19e0*/  LDC.64 R184, c[0x0][0x220] ;  /* 0x00008800ffb87b82 */ /* 0x000e220000000a00 */
[----:B------:R-:W-:-:S04]  /*19f0*/  ISETP.NE.U32.AND P1, PT, RZ, UR8, PT ;  /* 0x00000008ff007c0c */ /* 0x000fc8000bf25070 */
[----:B------:R-:W-:-:S13]  /*1a00*/  ISETP.NE.AND.EX P1, PT, RZ, UR9, PT, P1 ;  /* 0x00000009ff007c0c */ /* 0x000fda000bf25310 */
[----:B-12---:R-:W-:-:S04]  /*1a10*/  @P1 LEA R6, P2, R4, UR8, 0x5 ;  /* 0x0000000804061c11 */ /* 0x006fc8000f8428ff */
[C---:B------:R-:W-:Y:S01]  /*1a20*/  @P1 LEA.HI.X R7, R4.reuse, UR9, RZ, 0x5, P2 ;  /* 0x0000000904071c11 */ /* 0x040fe200090f2cff */
[----:B0-----:R-:W-:-:S04]  /*1a30*/  IMAD.WIDE.U32 R184, R4, 0x10, R184 ;  /* 0x0000001004b87825 */ /* 0x001fc800078e00b8 */
[----:B------:R-:W2:Y:S04]  /*1a40*/  @P1 LDG.E.128 R160, desc[UR4][R6.64] ;  /* 0x0000000406a01981 */ /* 0x000ea8000c1e1d00 */
[----:B------:R-:W3:Y:S04]  /*1a50*/  LDG.E.128 R184, desc[UR4][R184.64] ;  /* 0x00000004b8b87981 */ /* 0x000ee8000c1e1d00 */
[----:B------:R0:W4:Y:S02]  /*1a60*/  @P1 LDG.E.128 R164, desc[UR4][R6.64+0x10] ;  /* 0x0000100406a41981 */ /* 0x000124000c1e1d00 */
[----:B0-----:R-:W-:-:S04]  /*1a70*/  LEA R6, P1, R4, UR10, 0x5 ;  /* 0x0000000a04067c11 */ /* 0x001fc8000f8228ff */
[----:B------:R-:W-:Y:S02]  /*1a80*/  LEA.HI.X R7, R4, UR11, RZ, 0x5, P1 ;  /* 0x0000000b04077c11 */ /* 0x000fe400088f2cff */
[----:B------:R-:W-:-:S04]  /*1a90*/  ISETP.NE.U32.AND P1, PT, RZ, UR8, PT ;  /* 0x00000008ff007c0c */ /* 0x000fc8000bf25070 */
[----:B------:R-:W-:Y:S02]  /*1aa0*/  ISETP.NE.AND.EX P1, PT, RZ, UR9, PT, P1 ;  /* 0x00000009ff007c0c */ /* 0x000fe4000bf25310 */
[----:B------:R-:W-:Y:S02]  /*1ab0*/  IADD3 R4, R4, 0x20, RZ ;  /* 0x0000002004047810 */ /* 0x000fe40007ffe0ff */
[C---:B---3--:R-:W-:Y:S02]  /*1ac0*/  SHF.L.U32 R191, R185.reuse, 0x10, RZ ;  /* 0x00000010b9bf7819 */ /* 0x048fe400000006ff */
        /* <DEDUP_REMOVED lines=34> */
[----:B------:R-:W-:-:S03]  /*1cf0*/  @P1 FADD.FTZ R191, R167, R191 ;  /* 0x000000bfa7bf1221 */ /* 0x000fc60000010000 */
[----:B------:R0:W-:Y:S04]  /*1d00*/  STG.E.128 desc[UR4][R6.64], R184 ;  /* 0x000000b806007986 */ /* 0x0001e8000c101d04 */
[----:B------:R0:W-:Y:S02]  /*1d10*/  STG.E.128 desc[UR4][R6.64+0x10], R188 ;  /* 0x000010bc06007986 */ /* 0x0001e4000c101d04 */
.L_x_24349:
[----:B------:R-:W-:Y:S05]  /*1d20*/  BSYNC B0 ;  /* 0x0000000000007941 */ /* 0x000fea0003800000 */
.L_x_24348:
[----:B------:R-:W-:Y:S01]  /*1d30*/  ISETP.GE.U32.AND P1, PT, R0, 0x80, PT ;  /* 0x000000800000780c */ /* 0x000fe20003f26070 */
        /* <DEDUP_REMOVED lines=54> */
.L_x_24351:
[----:B------:R-:W-:Y:S05]  /*20a0*/  BSYNC B0 ;  /* 0x0000000000007941 */ /* 0x000fea0003800000 */
.L_x_24350:
[----:B------:R-:W-:Y:S01]  /*20b0*/  ISETP.GE.U32.AND P1, PT, R0, 0xa0, PT ;  /* 0x000000a00000780c */ /* 0x000fe20003f26070 */
[----:B------:R-:W-:-:S12]  /*20c0*/  BSSY B0, `(.L_x_24352) ;  /* 0x0000036000007945 */ /* 0x000fd80003800000 */
[----:B------:R-:W-:Y:S05]  /*20d0*/  @!P1 BRA `(.L_x_24353) ;  /* 0x0000000000d09947 */ /* 0x000fea0003800000 */
[----:B------:R-:W4:Y:S01]  /*20e0*/  LDC.64 R200, c[0x0][0x220] ;  /* 0x00008800ffc87b82 */ /* 0x000f220000000a00 */
[----:B------:R-:W-:-:S04]  /*20f0*/  ISETP.NE.U32.AND P1, PT, RZ, UR8, PT ;  /* 0x00000008ff007c0c */ /* 0x000fc8000bf25070 */
[----:B------:R-:W-:-:S13]  /*2100*/  ISETP.NE.AND.EX P1, PT, RZ, UR9, PT, P1 ;  /* 0x00000009ff007c0c */ /* 0x000fda000bf25310 */
[----:B0123--:R-:W-:-:S04]  /*2110*/  @P1 LEA R6, P2, R4, UR8, 0x5 ;  /* 0x0000000804061c11 */ /* 0x00ffc8000f8428ff */
[C---:B------:R-:W-:Y:S01]  /*2120*/  @P1 LEA.HI.X R7, R4.reuse, UR9, RZ, 0x5, P2 ;  /* 0x0000000904071c11 */ /* 0x040fe200090f2cff */
[----:B----4-:R-:W-:-:S04]  /*2130*/  IMAD.WIDE.U32 R200, R4, 0x10, R200 ;  /* 0x0000001004c87825 */ /* 0x010fc800078e00c8 */
        /* <DEDUP_REMOVED lines=46> */
.L_x_24353:
[----:B------:R-:W-:Y:S05]  /*2420*/  BSYNC B0 ;  /* 0x0000000000007941 */ /* 0x000fea0003800000 */
.L_x_24352:
[----:B------:R-:W-:Y:S01]  /*2430*/  ISETP.GE.U32.AND P1, PT, R0, 0xc0, PT ;  /* 0x000000c00000780c */ /* 0x000fe20003f26070 */
[----:B------:R-:W-:-:S12]  /*2440*/  BSSY B0, `(.L_x_24354) ;  /* 0x0000036000007945 */ /* 0x000fd80003800000 */
[----:B------:R-:W-:Y:S05]  /*2450*/  @!P1 BRA `(.L_x_24355) ;  /* 0x0000000000d09947 */ /* 0x000fea0003800000 */
[----:B------:R-:W5:Y:S01]  /*2460*/  LDC.64 R208, c[0x0][0x220] ;  /* 0x00008800ffd07b82 */ /* 0x000f620000000a00 */
[----:B------:R-:W-:-:S04]  /*2470*/  ISETP.NE.U32.AND P1, PT, RZ, UR8, PT ;  /* 0x00000008ff007c0c */ /* 0x000fc8000bf25070 */
[----:B------:R-:W-:-:S13]  /*2480*/  ISETP.NE.AND.EX P1, PT, RZ, UR9, PT, P1 ;  /* 0x00000009ff007c0c */ /* 0x000fda000bf25310 */
[----:B01234-:R-:W-:-:S04]  /*2490*/  @P1 LEA R6, P2, R4, UR8, 0x5 ;  /* 0x0000000804061c11 */ /* 0x01ffc8000f8428ff */
[C---:B------:R-:W-:Y:S01]  /*24a0*/  @P1 LEA.HI.X R7, R4.reuse, UR9, RZ, 0x5, P2 ;  /* 0x0000000904071c11 */ /* 0x040fe200090f2cff */
[----:B-----5:R-:W-:-:S04]  /*24b0*/  IMAD.WIDE.U32 R208, R4, 0x10, R208 ;  /* 0x0000001004d07825 */ /* 0x020fc800078e00d0 */
        /* <DEDUP_REMOVED lines=46> */
.L_x_24355:
[----:B------:R-:W-:Y:S05]  /*27a0*/  BSYNC B0 ;  /* 0x0000000000007941 */ /* 0x000fea0003800000 */
.L_x_24354:
        /* <DEDUP_REMOVED lines=55> */
.L_x_24357:
[----:B------:R-:W-:Y:S05]  /*2b20*/  BSYNC B0 ;  /* 0x0000000000007941 */ /* 0x000fea0003800000 */
.L_x_24356:
        /* <DEDUP_REMOVED lines=16> */
[----:B---3--:R-:W-:Y:S02]  /*2c30*/  PRMT R228, R224, 0x7632, R228 ;  /* 0x00007632e0e47816 */ /* 0x008fe400000000e4 */
[----:B------:R-:W-:Y:S02]  /*2c40*/  PRMT R4, R225, 0x7632, R4 ;  /* 0x00007632e1047816 */ /* 0x000fe40000000004 */
[C---:B------:R-:W-:Y:S02]  /*2c50*/  SHF.L.U32 R229, R226.reuse, 0x10, RZ ;  /* 0x00000010e2e57819 */ /* 0x040fe400000006ff */
[----:B------:R-:W-:Y:S02]  /*2c60*/  PRMT R233, R226, 0x7632, R233 ;  /* 0x00007632e2e97816 */ /* 0x000fe400000000e9 */
[----:B------:R-:W-:-:S02]  /*2c70*/  PRMT R232, R227, 0x7632, R232 ;  /* 0x00007632e3e87816 */ /* 0x000fc400000000e8 */
[----:B------:R-:W-:Y:S02]  /*2c80*/  SHF.L.U32 R231, R225, 0x10, RZ ;  /* 0x00000010e1e77819 */ /* 0x000fe400000006ff */
[----:B------:R-:W-:Y:S02]  /*2c90*/  SHF.L.U32 R230, R227, 0x10, RZ ;  /* 0x00000010e3e67819 */ /* 0x000fe400000006ff */
[----:B------:R-:W-:Y:S01]  /*2ca0*/  SHF.L.U32 R225, R228, 0x10, RZ ;  /* 0x00000010e4e17819 */ /* 0x000fe200000006ff */
[----:B------:R-:W-:Y:S01]  /*2cb0*/  FMUL.FTZ R228, R229, R3 ;  /* 0x00000003e5e47220 */ /* 0x000fe20000410000 */
        /* <DEDUP_REMOVED lines=29> */
.L_x_24359:
[----:B------:R-:W-:Y:S05]  /*2e90*/  BSYNC B0 ;  /* 0x0000000000007941 */ /* 0x000fea0003800000 */
.L_x_24358:
        /* <DEDUP_REMOVED lines=17> */
[----:B01234-:R-:W-:-:S05]  /*2fb0*/  FSEL R6, R3, RZ, P0 ;  /* 0x000000ff03067208 */ /* 0x01ffca0000000000 */
        /* <DEDUP_REMOVED lines=216> */
.L_x_24389:
[----:B-1----:R-:W-:Y:S01]  /*3d40*/  FADD.FTZ R3, R232, R3 ;  /* 0x00000003e8037221 */ /* 0x002fe20000010000 */
[----:B------:R-:W-:Y:S01]  /*3d50*/  FMUL.FTZ R4, R6, R6 ;  /* 0x0000000606047220 */ /* 0x000fe20000410000 */
[----:B------:R-:W-:Y:S01]  /*3d60*/  PLOP3.LUT P1, PT, PT, PT, UP1, 0x40, 0x0 ;  /* 0x000000000000781c */ /* 0x000fe20003f2e818 */
[----:B------:R-:W-:Y:S01]  /*3d70*/  BSSY B0, `(.L_x_24361) ;  /* 0x000003e000007945 */ /* 0x000fe20003800000 */
[----:B------:R-:W-:Y:S02]  /*3d80*/  FFMA.FTZ R3, R3, R233, UR12 ;  /* 0x0000000c03037e23 */ /* 0x000fe400080100e9 */
[----:B0-----:R-:W0:Y:S01]  /*3d90*/  @!P5 LDC.64 R232, c[0x0][0x250] ;  /* 0x00009400ffe8db82 */ /* 0x001e220000000a00 */
[----:B------:R-:W-:Y:S02]  /*3da0*/  FSEL R4, R4, RZ, !P1 ;  /* 0x000000ff04047208 */ /* 0x000fe40004800000 */
[----:B------:R-:W-:-:S03]  /*3db0*/  PLOP3.LUT P1, PT, PT, PT, UP1, 0x40, 0x0 ;  /* 0x000000000000781c */ /* 0x000fc60003f2e818 */
[----:B------:R-:W-:-:S04]  /*3dc0*/  FADD.FTZ R3, R3, R4 ;  /* 0x0000000403037221 */ /* 0x000fc80000010000 */
[----:B------:R1:W2:Y:S02]  /*3dd0*/  MUFU.RSQ R4, R3 ;  /* 0x0000000300047308 */ /* 0x0002a40000001400 */
[----:B-1----:R-:W-:Y:S01]  /*3de0*/  FSEL R3, R6, RZ, P1 ;  /* 0x000000ff06037208 */ /* 0x002fe20000800000 */
[----:B0-----:R-:W-:-:S05]  /*3df0*/  @!P5 IMAD.WIDE R232, R252, 0x4, R232 ;  /* 0x00000004fce8d825 */ /* 0x001fca00078e02e8 */
[----:B------:R0:W-:Y:S02]  /*3e00*/  @!P5 STG.E desc[UR4][R232.64], R6 ;  /* 0x00000006e800d986 */ /* 0x0001e4000c101904 */
[----:B0-----:R-:W0:Y:S02]  /*3e10*/  @!P5 LDC.64 R232, c[0x0][0x258] ;  /* 0x00009600ffe8db82 */ /* 0x001e240000000a00 */
[----:B0-----:R-:W-:-:S05]  /*3e20*/  @!P5 IMAD.WIDE R232, R252, 0x4, R232 ;  /* 0x00000004fce8d825 */ /* 0x001fca00078e02e8 */
[----:B--2---:R0:W-:Y:S01]  /*3e30*/  @!P5 STG.E desc[UR4][R232.64], R4 ;  /* 0x00000004e800d986 */ /* 0x0041e2000c101904 */
[----:B------:R-:W-:Y:S05]  /*3e40*/  @!P0 BRA `(.L_x_24362) ;  /* 0x0000000000c08947 */ /* 0x000fea0003800000 */
[----:B------:R1:W-:Y:S04]  /*3e50*/  STL [R1+0x6c], R17 ;  /* 0x00006c1101007387 */ /* 0x0003e80000100800 */
[----:B0-----:R-:W2:Y:S04]  /*3e60*/  LDL R232, [R1+0x54] ;  /* 0x0000540001e87983 */ /* 0x001ea80000100800 */
[----:B-1----:R-:W3:Y:S04]  /*3e70*/  LDL R17, [R1+0x50] ;  /* 0x0000500001117983 */ /* 0x002ee80000100800 */
[----:B------:R0:W-:Y:S04]  /*3e80*/  STL [R1+0x68], R16 ;  /* 0x0000681001007387 */ /* 0x0001e80000100800 */
[----:B------:R-:W4:Y:S04]  /*3e90*/  LDL R233, [R1+0x5c] ;  /* 0x00005c0001e97983 */ /* 0x000f280000100800 */
[----:B0-----:R-:W4:Y:S04]  /*3ea0*/  LDL R16, [R1+0x58] ;  /* 0x0000580001107983 */ /* 0x001f280000100800 */
[----:B------:R0:W-:Y:S04]  /*3eb0*/  STL [R1+0x64], R2 ;  /* 0x0000640201007387 */ /* 0x0001e80000100800 */
[----:B------:R-:W4:Y:S04]  /*3ec0*/  LDL R234, [R1+0x44] ;  /* 0x0000440001ea7983 */ /* 0x000f280000100800 */
[----:B0-----:R-:W4:Y:S04]  /*3ed0*/  LDL R2, [R1+0x40] ;  /* 0x0000400001027983 */ /* 0x001f280000100800 */
[----:B------:R0:W-:Y:S04]  /*3ee0*/  STL [R1+0x60], R0 ;  /* 0x0000600001007387 */ /* 0x0001e80000100800 */
[----:B------:R-:W4:Y:S04]  /*3ef0*/  LDL R235, [R1+0x4c] ;  /* 0x00004c0001eb7983 */ /* 0x000f280000100800 */
[----:B0-----:R-:W4:Y:S01]  /*3f00*/  LDL R0, [R1+0x48] ;  /* 0x0000480001007983 */ /* 0x001f220000100800 */
[--C-:B------:R-:W-:Y:S01]  /*3f10*/  FADD.FTZ R6, R168, -R3.reuse ;  /* 0x80000003a8067221 */ /* 0x100fe20000010000 */
[----:B------:R-:W-:-:S03]  /*3f20*/  FADD.FTZ R7, R169, -R3 ;  /* 0x80000003a9077221 */ /* 0x000fc60000010000 */
[C---:B------:R-:W-:Y:S01]  /*3f30*/  FMUL.FTZ R6, R4.reuse, R6 ;  /* 0x0000000604067220 */ /* 0x040fe20000410000 */
[----:B------:R-:W-:-:S04]  /*3f40*/  FMUL.FTZ R7, R4, R7 ;  /* 0x0000000704077220 */ /* 0x000fc80000410000 */
[----:B--2---:R-:W-:Y:S01]  /*3f50*/  FFMA.FTZ R7, R232, R7, R9 ;  /* 0x00000007e8077223 */ /* 0x004fe20000010009 */
[----:B---3--:R-:W-:Y:S02]  /*3f60*/  FFMA.FTZ R6, R17, R6, R8 ;  /* 0x0000000611067223 */ /* 0x008fe40000010008 */
[----:B------:R1:W5:Y:S03]  /*3f70*/  LDL.LU R17, [R1+0x6c] ;  /* 0x00006c0001117983 */ /* 0x0003660000300800 */
[----:B------:R-:W-:Y:S01]  /*3f80*/  F2FP.BF16.F32.PACK_AB R232, R7, R6 ;  /* 0x0000000607e8723e */ /* 0x000fe200000010ff */
[--C-:B------:R-:W-:Y:S01]  /*3f90*/  FADD.FTZ R7, R170, -R3.reuse ;  /* 0x80000003aa077221 */ /* 0x100fe20000010000 */
[----:B------:R-:W-:-:S03]  /*3fa0*/  FADD.FTZ R6, R171, -R3 ;  /* 0x80000003ab067221 */ /* 0x000fc60000010000 */
[C---:B------:R-:W-:Y:S01]  /*3fb0*/  FMUL.FTZ R7, R4.reuse, R7 ;  /* 0x0000000704077220 */ /* 0x040fe20000410000 */
[----:B------:R-:W-:-:S03]  /*3fc0*/  FMUL.FTZ R6, R4, R6 ;  /* 0x0000000604067220 */ /* 0x000fc60000410000 */
[----:B----4-:R-:W-:Y:S01]  /*3fd0*/  FFMA.FTZ R7, R16, R7, R10 ;  /* 0x0000000710077223 */ /* 0x010fe2000001000a */
[----:B------:R-:W-:Y:S01]  /*3fe0*/  FFMA.FTZ R6, R233, R6, R11 ;  /* 0x00000006e9067223 */ /* 0x000fe2000001000b */
[----:B------:R1:W5:Y:S04]  /*3ff0*/  LDL.LU R16, [R1+0x68] ;  /* 0x0000680001107983 */ /* 0x0003680000300800 */
[----:B------:R-:W-:Y:S01]  /*4000*/  F2FP.BF16.F32.PACK_AB R233, R6, R7 ;  /* 0x0000000706e9723e */ /* 0x000fe200000010ff */
[--C-:B------:R-:W-:Y:S01]  /*4010*/  FADD.FTZ R7, R172, -R3.reuse ;  /* 0x80000003ac077221 */ /* 0x100fe20000010000 */
[----:B------:R-:W-:-:S03]  /*4020*/  FADD.FTZ R6, R173, -R3 ;  /* 0x80000003ad067221 */ /* 0x000fc60000010000 */
[C---:B------:R-:W-:Y:S01]  /*4030*/  FMUL.FTZ R7, R4.reuse, R7 ;  /* 0x0000000704077220 */ /* 0x040fe20000410000 */
[----:B------:R-:W-:-:S03]  /*4040*/  FMUL.FTZ R6, R4, R6 ;  /* 0x0000000604067220 */ /* 0x000fc60000410000 */
[----:B------:R-:W-:Y:S01]  /*4050*/  FFMA.FTZ R7, R2, R7, R12 ;  /* 0x0000000702077223 */ /* 0x000fe2000001000c */
[----:B------:R-:W-:Y:S01]  /*4060*/  FFMA.FTZ R6, R234, R6, R13 ;  /* 0x00000006ea067223 */ /* 0x000fe2000001000d */
[----:B------:R1:W5:Y:S04]  /*4070*/  LDL.LU R2, [R1+0x64] ;  /* 0x0000640001027983 */ /* 0x0003680000300800 */
[----:B------:R-:W-:Y:S01]  /*4080*/  F2FP.BF16.F32.PACK_AB R234, R6, R7 ;  /* 0x0000000706ea723e */ /* 0x000fe200000010ff */
[----:B------:R-:W-:-:S04]  /*4090*/  FADD.FTZ R7, R174, -R3 ;  /* 0x80000003ae077221 */ /* 0x000fc80000010000 */
[----:B------:R-:W-:-:S04]  /*40a0*/  FMUL.FTZ R7, R4, R7 ;  /* 0x0000000704077220 */ /* 0x000fc80000410000 */
[----:B------:R-:W-:Y:S02]  /*40b0*/  FFMA.FTZ R7, R0, R7, R14 ;  /* 0x0000000700077223 */ /* 0x000fe4000001000e */
[----:B------:R1:W5:Y:S01]  /*40c0*/  LDL.LU R0, [R1+0x60] ;  /* 0x0000600001007983 */ /* 0x0003620000300800 */
[----:B------:R-:W-:-:S04]  /*40d0*/  FADD.FTZ R6, R175, -R3 ;  /* 0x80000003af067221 */ /* 0x000fc80000010000 */
[----:B------:R-:W-:-:S04]  /*40e0*/  FMUL.FTZ R6, R4, R6 ;  /* 0x0000000604067220 */ /* 0x000fc80000410000 */
[----:B------:R-:W-:-:S05]  /*40f0*/  FFMA.FTZ R6, R235, R6, R15 ;  /* 0x00000006eb067223 */ /* 0x000fca000001000f */
[----:B------:R-:W-:Y:S02]  /*4100*/  F2FP.BF16.F32.PACK_AB R235, R6, R7 ;  /* 0x0000000706eb723e */ /* 0x000fe400000010ff */
[----:B------:R-:W0:Y:S02]  /*4110*/  LDC.64 R6, c[0x0][0x2b8] ;  /* 0x0000ae00ff067b82 */ /* 0x000e240000000a00 */
[----:B0-----:R-:W-:-:S05]  /*4120*/  IMAD.WIDE.U32 R6, R5, 0x10, R6 ;  /* 0x0000001005067825 */ /* 0x001fca00078e0006 */
[----:B------:R1:W-:Y:S01]  /*4130*/  STG.E.128 desc[UR4][R6.64], R232 ;  /* 0x000000e806007986 */ /* 0x0003e2000c101d04 */
[----:B------:R-:W-:-:S07]  /*4140*/  IADD3 R5, R5, 0x20, RZ ;  /* 0x0000002005057810 */ /* 0x000fce0007ffe0ff */
.L_x_24362:
[----:B------:R-:W-:Y:S05]  /*4150*/  BSYNC B0 ;  /* 0x0000000000007941 */ /* 0x000fea0003800000 */
.L_x_24361:
[----:B-----5:R-:W-:Y:S01]  /*4160*/  ISETP.GE.U32.AND P1, PT, R0, 0x40, PT ;  /* 0x000000400000780c */ /* 0x020fe20003f26070 */
[----:B------:R-:W-:-:S12]  /*4170*/  BSSY B0, `(.L_x_24363) ;  /* 0x0000022000007945 */ /* 0x000fd80003800000 */
[----:B------:R-:W-:Y:S05]  /*4180*/  @!P1 BRA `(.L_x_24364) ;  /* 0x0000000000809947 */ /* 0x000fea0003800000 */
[--C-:B-1----:R-:W-:Y:S01]  /*4190*/  FADD.FTZ R6, R176, -R3.reuse ;  /* 0x80000003b0067221 */ /* 0x102fe20000010000 */
[----:B------:R-:W-:-:S03]  /*41a0*/  FADD.FTZ R7, R177, -R3 ;  /* 0x80000003b1077221 */ /* 0x000fc60000010000 */
[C---:B------:R-:W-:Y:S01]  /*41b0*/  FMUL.FTZ R6, R4.reuse, R6 ;  /* 0x0000000604067220 */ /* 0x040fe20000410000 */
[----:B------:R-:W-:-:S03]  /*41c0*/  FMUL.FTZ R7, R4, R7 ;  /* 0x0000000704077220 */ /* 0x000fc60000410000 */
[----:B------:R-:W-:Y:S01]  /*41d0*/  FFMA.FTZ R6, R24, R6, R16 ;  /* 0x0000000618067223 */ /* 0x000fe20000010010 */
[----:B------:R-:W-:-:S05]  /*41e0*/  FFMA.FTZ R7, R25, R7, R17 ;  /* 0x0000000719077223 */ /* 0x000fca0000010011 */
[----:B0-----:R-:W-:Y:S01]  /*41f0*/  F2FP.BF16.F32.PACK_AB R232, R7, R6 ;  /* 0x0000000607e8723e */ /* 0x001fe200000010ff */
[--C-:B------:R-:W-:Y:S01]  /*4200*/  FADD.FTZ R7, R178, -R3.reuse ;  /* 0x80000003b2077221 */ /* 0x100fe20000010000 */
[----:B------:R-:W-:-:S03]  /*4210*/  FADD.FTZ R6, R179, -R3 ;  /* 0x80000003b3067221 */ /* 0x000fc60000010000 */
[C---:B------:R-:W-:Y:S01]  /*4220*/  FMUL.FTZ R7, R4.reuse, R7 ;  /* 0x0000000704077220 */ /* 0x040fe20000410000 */
[----:B------:R-:W-:-:S03]  /*4230*/  FMUL.FTZ R6, R4, R6 ;  /* 0x0000000604067220 */ /* 0x000fc60000410000 */
[----:B------:R-:W-:Y:S01]  /*4240*/  FFMA.FTZ R7, R26, R7, R18 ;  /* 0x000000071a077223 */ /* 0x000fe20000010012 */
[----:B------:R-:W-:-:S05]  /*4250*/  FFMA.FTZ R6, R27, R6, R19 ;  /* 0x000000061b067223 */ /* 0x000fca0000010013 */
[----:B------:R-:W-:Y:S01]  /*4260*/  F2FP.BF16.F32.PACK_AB R233, R6, R7 ;  /* 0x0000000706e9723e */ /* 0x000fe200000010ff */
        /* <DEDUP_REMOVED lines=13> */
[----:B------:R-:W-:Y:S02]  /*4340*/  F2FP.BF16.F32.PACK_AB R235, R6, R7 ;  /* 0x0000000706eb723e */ /* 0x000fe400000010ff */
[----:B------:R-:W0:Y:S02]  /*4350*/  LDC.64 R6, c[0x0][0x2b8] ;  /* 0x0000ae00ff067b82 */ /* 0x000e240000000a00 */
[C---:B0-----:R-:W-:Y:S01]  /*4360*/  IMAD.WIDE.U32 R6, R5.reuse, 0x10, R6 ;  /* 0x0000001005067825 */ /* 0x041fe200078e0006 */
[----:B------:R-:W-:-:S04]  /*4370*/  IADD3 R5, R5, 0x20, RZ ;  /* 0x0000002005057810 */ /* 0x000fc80007ffe0ff */
[----:B------:R2:W-:Y:S03]  /*4380*/  STG.E.128 desc[UR4][R6.64], R232 ;  /* 0x000000e806007986 */ /* 0x0005e6000c101d04 */
.L_x_24364:
[----:B------:R-:W-:Y:S05]  /*4390*/  BSYNC B0 ;  /* 0x0000000000007941 */ /* 0x000fea0003800000 */
.L_x_24363:
[----:B------:R-:W-:Y:S01]  /*43a0*/  ISETP.GE.U32.AND P1, PT, R0, 0x60, PT ;  /* 0x000000600000780c */ /* 0x000fe20003f26070 */
[----:B------:R-:W-:-:S12]  /*43b0*/  BSSY B0, `(.L_x_24365) ;  /* 0x0000022000007945 */ /* 0x000fd80003800000 */
[----:B------:R-:W-:Y:S05]  /*43c0*/  @!P1 BRA `(.L_x_24366) ;  /* 0x0000000000809947 */ /* 0x000fea0003800000 */
[--C-:B-12---:R-:W-:Y:S01]  /*43d0*/  FADD.FTZ R6, R184, -R3.reuse ;  /* 0x80000003b8067221 */ /* 0x106fe20000010000 */
        /* <DEDUP_REMOVED lines=31> */
.L_x_24366:
[----:B------:R-:W-:Y:S05]  /*45d0*/  BSYNC B0 ;  /* 0x0000000000007941 */ /* 0x000fea0003800000 */
.L_x_24365:
[----:B------:R-:W-:Y:S01]  /*45e0*/  ISETP.GE.U32.AND P1, PT, R0, 0x80, PT ;  /* 0x000000800000780c */ /* 0x000fe20003f26070 */
[----:B------:R-:W-:-:S12]  /*45f0*/  BSSY B0, `(.L_x_24367) ;  /* 0x0000022000007945 */ /* 0x000fd80003800000 */
[----:B------:R-:W-:Y:S05]  /*4600*/  @!P1 BRA `(.L_x_24368) ;  /* 0x0000000000809947 */ /* 0x000fea0003800000 */
[--C-:B-123--:R-:W-:Y:S01]  /*4610*/  FADD.FTZ R6, R192, -R3.reuse ;  /* 0x80000003c0067221 */ /* 0x10efe20000010000 */
        /* <DEDUP_REMOVED lines=31> */
.L_x_24368:
[----:B------:R-:W-:Y:S05]  /*4810*/  BSYNC B0 ;  /* 0x0000000000007941 */ /* 0x000fea0003800000 */
.L_x_24367:
[----:B------:R-:W-:Y:S01]  /*4820*/  ISETP.GE.U32.AND P1, PT, R0, 0xa0, PT ;  /* 0x000000a00000780c */ /* 0x000fe20003f26070 */
[----:B------:R-:W-:-:S12]  /*4830*/  BSSY B0, `(.L_x_24369) ;  /* 0x0000022000007945 */ /* 0x000fd80003800000 */
[----:B------:R-:W-:Y:S05]  /*4840*/  @!P1 BRA `(.L_x_24370) ;  /* 0x0000000000809947 */ /* 0x000fea0003800000 */
[--C-:B-1234-:R-:W-:Y:S01]  /*4850*/  FADD.FTZ R6, R200, -R3.reuse ;  /* 0x80000003c8067221 */ /* 0x11efe20000010000 */
        /* <DEDUP_REMOVED lines=31> */
.L_x_24370:
[----:B------:R-:W-:Y:S05]  /*4a50*/  BSYNC B0 ;  /* 0x0000000000007941 */ /* 0x000fea0003800000 */
.L_x_24369:
[----:B------:R-:W-:Y:S01]  /*4a60*/  ISETP.GE.U32.AND P1, PT, R0, 0xc0, PT ;  /* 0x000000c00000780c */ /* 0x000fe20003f26070 */
[----:B------:R-:W-:-:S12]  /*4a70*/  BSSY B0, `(.L_x_24371) ;  /* 0x0000022000007945 */ /* 0x000fd80003800000 */
[----:B------:R-:W-:Y:S05]  /*4a80*/  @!P1 BRA `(.L_x_24372) ;  /* 0x0000000000809947 */ /* 0x000fea0003800000 */
[--C-:B01234-:R-:W-:Y:S01]  /*4a90*/  FADD.FTZ R6, R208, -R3.reuse ;  /* 0x80000003d0067221 */ /* 0x11ffe20000010000 */
        /* <DEDUP_REMOVED lines=31> */
.L_x_24372:
[----:B------:R-:W-:Y:S05]  /*4c90*/  BSYNC B0 ;  /* 0x0000000000007941 */ /* 0x000fea0003800000 */
.L_x_24371:
        /* <DEDUP_REMOVED lines=35> */
.L_x_24374:
[----:B------:R-:W-:Y:S05]  /*4ed0*/  BSYNC B0 ;  /* 0x0000000000007941 */ /* 0x000fea0003800000 */
.L_x_24373:
[----:B------:R-:W-:Y:S01]  /*4ee0*/  ISETP.GE.U32.AND P1, PT, R0, 0x100, PT ;  /* 0x000001000000780c */ /* 0x000fe20003f26070 */
[----:B------:R-:W-:-:S12]  /*4ef0*/  BSSY B0, `(.L_x_24375) ;  /* 0x000002a000007945 */ /* 0x000fd80003800000 */
[----:B------:R-:W-:Y:S05]  /*4f00*/  @!P1 BRA `(.L_x_24376) ;  /* 0x0000000000a09947 */ /* 0x000fea0003800000 */
[----:B------:R0:W-:Y:S02]  /*4f10*/  STL [R1+0x64], R2 ;  /* 0x0000640201007387 */ /* 0x0001e40000100800 */
[--C-:B01234-:R-:W-:Y:S01]  /*4f20*/  FADD.FTZ R233, R225, -R3.reuse ;  /* 0x80000003e1e97221 */ /* 0x11ffe20000010000 */
[--C-:B------:R-:W-:Y:S01]  /*4f30*/  FADD.FTZ R232, R226, -R3.reuse ;  /* 0x80000003e2e87221 */ /* 0x100fe20000010000 */
[--C-:B------:R-:W-:Y:S01]  /*4f40*/  FADD.FTZ R234, R224, -R3.reuse ;  /* 0x80000003e0ea7221 */ /* 0x100fe20000010000 */
[----:B------:R0:W-:Y:S01]  /*4f50*/  STL [R1+0x60], R0 ;  /* 0x0000600001007387 */ /* 0x0001e20000100800 */
[--C-:B------:R-:W-:Y:S01]  /*4f60*/  FADD.FTZ R6, R227, -R3.reuse ;  /* 0x80000003e3067221 */ /* 0x100fe20000010000 */
[--C-:B------:R-:W-:Y:S01]  /*4f70*/  FADD.FTZ R7, R228, -R3.reuse ;  /* 0x80000003e4077221 */ /* 0x100fe20000010000 */
[--C-:B------:R-:W-:Y:S01]  /*4f80*/  FADD.FTZ R235, R229, -R3.reuse ;  /* 0x80000003e5eb7221 */ /* 0x100fe20000010000 */
[C---:B------:R-:W-:Y:S01]  /*4f90*/  FMUL.FTZ R234, R4.reuse, R234 ;  /* 0x000000ea04ea7220 */ /* 0x040fe20000410000 */
[--C-:B------:R-:W-:Y:S01]  /*4fa0*/  FADD.FTZ R2, R231, -R3.reuse ;  /* 0x80000003e7027221 */ /* 0x100fe20000010000 */
[----:B------:R-:W-:Y:S01]  /*4fb0*/  FMUL.FTZ R7, R4, R7 ;  /* 0x0000000704077220 */ /* 0x000fe20000410000 */
[----:B0-----:R-:W-:-:S05]  /*4fc0*/  FADD.FTZ R0, R230, -R3 ;  /* 0x80000003e6007221 */ /* 0x001fca0000010000 */
[----:B------:R-:W-:Y:S01]  /*4fd0*/  MOV R3, R0 ;  /* 0x0000000000037202 */ /* 0x000fe20000000f00 */
[C---:B------:R-:W-:Y:S01]  /*4fe0*/  FMUL.FTZ R0, R4.reuse, R233 ;  /* 0x000000e904007220 */ /* 0x040fe20000410000 */
[C---:B------:R-:W-:Y:S01]  /*4ff0*/  FMUL.FTZ R233, R4.reuse, R232 ;  /* 0x000000e804e97220 */ /* 0x040fe20000410000 */
[C---:B------:R-:W-:Y:S01]  /*5000*/  FMUL.FTZ R232, R4.reuse, R6 ;  /* 0x0000000604e87220 */ /* 0x040fe20000410000 */
[----:B------:R-:W-:Y:S01]  /*5010*/  MOV R6, R3 ;  /* 0x0000000300067202 */ /* 0x000fe20000000f00 */
[C---:B------:R-:W-:Y:S01]  /*5020*/  FMUL.FTZ R3, R4.reuse, R235 ;  /* 0x000000eb04037220 */ /* 0x040fe20000410000 */
[----:B------:R-:W-:Y:S02]  /*5030*/  MOV R235, R2 ;  /* 0x0000000200eb7202 */ /* 0x000fe40000000f00 */
[----:B------:R0:W5:Y:S01]  /*5040*/  LDL.LU R2, [R1+0x64] ;  /* 0x0000640001027983 */ /* 0x0001620000300800 */
[----:B------:R-:W-:Y:S01]  /*5050*/  FMUL.FTZ R6, R4, R6 ;  /* 0x0000000604067220 */ /* 0x000fe20000410000 */
[----:B------:R-:W-:Y:S01]  /*5060*/  FFMA.FTZ R233, R146, R233, R138 ;  /* 0x000000e992e97223 */ /* 0x000fe2000001008a */
[----:B------:R-:W-:-:S02]  /*5070*/  FMUL.FTZ R4, R4, R235 ;  /* 0x000000eb04047220 */ /* 0x000fc40000410000 */
[----:B------:R-:W-:Y:S02]  /*5080*/  FFMA.FTZ R6, R150, R6, R142 ;  /* 0x0000000696067223 */ /* 0x000fe4000001008e */
[----:B------:R-:W-:-:S05]  /*5090*/  FFMA.FTZ R4, R151, R4, R143 ;  /* 0x0000000497047223 */ /* 0x000fca000001008f */
[----:B------:R-:W-:Y:S01]  /*50a0*/  F2FP.BF16.F32.PACK_AB R235, R4, R6 ;  /* 0x0000000604eb723e */ /* 0x000fe200000010ff */
[----:B------:R-:W-:Y:S01]  /*50b0*/  FFMA.FTZ R6, R149, R3, R141 ;  /* 0x0000000395067223 */ /* 0x000fe2000001008d */
[----:B------:R-:W-:Y:S01]  /*50c0*/  MOV R4, R232 ;  /* 0x000000e800047202 */ /* 0x000fe20000000f00 */
[----:B------:R-:W-:-:S03]  /*50d0*/  FFMA.FTZ R232, R144, R234, R136 ;  /* 0x000000ea90e87223 */ /* 0x000fc60000010088 */
[----:B------:R-:W-:Y:S01]  /*50e0*/  MOV R234, R4 ;  /* 0x0000000400ea7202 */ /* 0x000fe20000000f00 */
[----:B------:R-:W-:Y:S01]  /*50f0*/  FFMA.FTZ R4, R148, R7, R140 ;  /* 0x0000000794047223 */ /* 0x000fe2000001008c */
[----:B------:R-:W-:Y:S02]  /*5100*/  FFMA.FTZ R7, R145, R0, R137 ;  /* 0x0000000091077223 */ /* 0x000fe40000010089 */
[----:B------:R0:W5:Y:S01]  /*5110*/  LDL.LU R0, [R1+0x60] ;  /* 0x0000600001007983 */ /* 0x0001620000300800 */
[----:B------:R-:W-:Y:S01]  /*5120*/  FFMA.FTZ R3, R147, R234, R139 ;  /* 0x000000ea93037223 */ /* 0x000fe2000001008b */
[----:B------:R-:W-:Y:S02]  /*5130*/  F2FP.BF16.F32.PACK_AB R234, R6, R4 ;  /* 0x0000000406ea723e */ /* 0x000fe400000010ff */
[----:B------:R-:W-:Y:S02]  /*5140*/  F2FP.BF16.F32.PACK_AB R232, R7, R232 ;  /* 0x000000e807e8723e */ /* 0x000fe400000010ff */
[----:B------:R-:W1:Y:S01]  /*5150*/  LDC.64 R6, c[0x0][0x2b8] ;  /* 0x0000ae00ff067b82 */ /* 0x000e620000000a00 */
[----:B------:R-:W-:Y:S01]  /*5160*/  F2FP.BF16.F32.PACK_AB R233, R3, R233 ;  /* 0x000000e903e9723e */ /* 0x000fe200000010ff */
[----:B-1----:R-:W-:-:S05]  /*5170*/  IMAD.WIDE.U32 R4, R5, 0x10, R6 ;  /* 0x0000001005047825 */ /* 0x002fca00078e0006 */
[----:B------:R0:W-:Y:S02]  /*5180*/  STG.E.128 desc[UR4][R4.64], R232 ;  /* 0x000000e804007986 */ /* 0x0001e4000c101d04 */
.L_x_24376:
[----:B------:R-:W-:Y:S05]  /*5190*/  BSYNC B0 ;  /* 0x0000000000007941 */ /* 0x000fea0003800000 */
.L_x_24375:
[----:B0-----:R-:W0:Y:S02]  /*51a0*/  LDC.64 R4, c[0x0][0x210] ;  /* 0x00008400ff047b82 */ /* 0x001e240000000a00 */
[----:B0-----:R-:W-:-:S04]  /*51b0*/  LEA R252, R4, R252, 0x2 ;  /* 0x000000fc04fc7211 */ /* 0x001fc800078e10ff */
[----:B------:R-:W-:-:S13]  /*51c0*/  ISETP.GE.AND P1, PT, R252, R5, PT ;  /* 0x00000005fc00720c */ /* 0x000fda0003f26270 */
[----:B------:R-:W-:Y:S05]  /*51d0*/  @!P1 BRA `(.L_x_24377) ;  /* 0xffffffbc00709947 */ /* 0x000fea000383ffff */
[----:B------:R-:W-:Y:S05]  /*51e0*/  EXIT ;  /* 0x000000000000794d */ /* 0x000fea0003800000 */
.L_x_24360:
        /* <DEDUP_REMOVED lines=8> */
.L_x_24379:
[----:B------:R-:W-:Y:S05]  /*5270*/  BSYNC B0 ;  /* 0x0000000000007941 */ /* 0x000fea0003800000 */
.L_x_24378:
        /* <DEDUP_REMOVED lines=9> */
.L_x_24380:
[----:B------:R-:W-:Y:S01]  /*5310*/  HFMA2.MMA R7, -RZ, RZ, 0, 2.384185791015625e-07 ;  /* 0x00000004ff077435 */ /* 0x000fe200000001ff */
[----:B------:R-:W-:Y:S01]  /*5320*/  FADD.FTZ R6, R6, R3 ;  /* 0x0000000306067221 */ /* 0x000fe20000010000 */
[----:B------:R-:W-:-:S04]  /*5330*/  MOV R3, 0xffffffff ;  /* 0xffffffff00037802 */ /* 0x000fc80000000f00 */
[----:B------:R-:W-:-:S07]  /*5340*/  MOV R234, R6 ;  /* 0x0000000600ea7202 */ /* 0x000fce0000000f00 */
[----:B------:R-:W-:Y:S05]  /*5350*/  WARPSYNC.COLLECTIVE R3, `(.L_x_24381) ;  /* 0x0000000003087348 */ /* 0x000fea0003c00000 */
[----:B------:R0:W1:Y:S02]  /*5360*/  SHFL.BFLY P6, R3, R234, R7, R4 ;  /* 0x0c000007ea037389 */ /* 0x00006400000c0004 */
[----:B01----:R-:W-:Y:S01]  /*5370*/  ENDCOLLECTIVE ;  /* 0x000000000000791b */ /* 0x003fe20003800000 */
.L_x_24381:
[----:B------:R-:W-:Y:S01]  /*5380*/  HFMA2.MMA R7, -RZ, RZ, 0, 4.76837158203125e-07 ;  /* 0x00000008ff077435 */ /* 0x000fe200000001ff */
[----:B------:R-:W-:Y:S01]  /*5390*/  FADD.FTZ R6, R6, R3 ;  /* 0x0000000306067221 */ /* 0x000fe20000010000 */
[----:B------:R-:W-:-:S04]  /*53a0*/  MOV R3, 0xffffffff ;  /* 0xffffffff00037802 */ /* 0x000fc80000000f00 */
[----:B------:R-:W-:-:S07]  /*53b0*/  MOV R234, R6 ;  /* 0x0000000600ea7202 */ /* 0x000fce0000000f00 */
[----:B------:R-:W-:Y:S05]  /*53c0*/  WARPSYNC.COLLECTIVE R3, `(.L_x_24382) ;  /* 0x0000000003087348 */ /* 0x000fea0003c00000 */
[----:B------:R0:W1:Y:S02]  /*53d0*/  SHFL.BFLY P6, R3, R234, R7, R4 ;  /* 0x0c000007ea037389 */ /* 0x00006400000c0004 */
[----:B01----:R-:W-:Y:S01]  /*53e0*/  ENDCOLLECTIVE ;  /* 0x000000000000791b */ /* 0x003fe20003800000 */
.L_x_24382:
[----:B------:R-:W-:Y:S01]  /*53f0*/  HFMA2.MMA R7, -RZ, RZ, 0, 9.5367431640625e-07 ;  /* 0x00000010ff077435 */ /* 0x000fe200000001ff */
[----:B------:R-:W-:Y:S01]  /*5400*/  FADD.FTZ R6, R6, R3 ;  /* 0x0000000306067221 */ /* 0x000fe20000010000 */
[----:B------:R-:W-:-:S04]  /*5410*/  MOV R3, 0xffffffff ;  /* 0xffffffff00037802 */ /* 0x000fc80000000f00 */
[----:B------:R-:W-:-:S07]  /*5420*/  MOV R234, R6 ;  /* 0x0000000600ea7202 */ /* 0x000fce0000000f00 */
[----:B------:R-:W-:Y:S05]  /*5430*/  WARPSYNC.COLLECTIVE R3, `(.L_x_24383) ;  /* 0x0000000003087348 */ /* 0x000fea0003c00000 */
[----:B------:R0:W1:Y:S02]  /*5440*/  SHFL.BFLY P6, R3, R234, R7, R4 ;  /* 0x0c000007ea037389 */ /* 0x00006400000c0004 */
[----:B01----:R-:W-:Y:S01]  /*5450*/  ENDCOLLECTIVE ;  /* 0x000000000000791b */ /* 0x003fe20003800000 */
.L_x_24383:
        /* <DEDUP_REMOVED lines=141> */
.L_x_24384:
[----:B------:R-:W-:Y:S01]  /*5d30*/  HFMA2.MMA R7, -RZ, RZ, 0, 1.1920928955078125e-07 ;  /* 0x00000002ff077435 */ /* 0x000fe200000001ff */
[----:B------:R-:W-:Y:S01]  /*5d40*/  FADD.FTZ R232, R232, R3 ;  /* 0x00000003e8e87221 */ /* 0x000fe20000010000 */
[----:B------:R-:W-:-:S04]  /*5d50*/  MOV R3, 0xffffffff ;  /* 0xffffffff00037802 */ /* 0x000fc80000000f00 */
[----:B------:R-:W-:-:S07]  /*5d60*/  MOV R234, R232 ;  /* 0x000000e800ea7202 */ /* 0x000fce0000000f00 */
[----:B------:R-:W-:Y:S05]  /*5d70*/  WARPSYNC.COLLECTIVE R3, `(.L_x_24385) ;  /* 0x0000000003087348 */ /* 0x000fea0003c00000 */
[----:B------:R0:W1:Y:S02]  /*5d80*/  SHFL.BFLY P6, R3, R234, R7, R4 ;  /* 0x0c000007ea037389 */ /* 0x00006400000c0004 */
[----:B01----:R-:W-:Y:S01]  /*5d90*/  ENDCOLLECTIVE ;  /* 0x000000000000791b */ /* 0x003fe20003800000 */
.L_x_24385:
[----:B------:R-:W-:Y:S01]  /*5da0*/  HFMA2.MMA R7, -RZ, RZ, 0, 2.384185791015625e-07 ;  /* 0x00000004ff077435 */ /* 0x000fe200000001ff */
[----:B------:R-:W-:Y:S01]  /*5db0*/  FADD.FTZ R232, R232, R3 ;  /* 0x00000003e8e87221 */ /* 0x000fe20000010000 */
[----:B------:R-:W-:-:S04]  /*5dc0*/  MOV R3, 0xffffffff ;  /* 0xffffffff00037802 */ /* 0x000fc80000000f00 */
[----:B------:R-:W-:-:S07]  /*5dd0*/  MOV R234, R232 ;  /* 0x000000e800ea7202 */ /* 0x000fce0000000f00 */
[----:B------:R-:W-:Y:S05]  /*5de0*/  WARPSYNC.COLLECTIVE R3, `(.L_x_24386) ;  /* 0x0000000003087348 */ /* 0x000fea0003c00000 */
[----:B------:R0:W1:Y:S02]  /*5df0*/  SHFL.BFLY P6, R3, R234, R7, R4 ;  /* 0x0c000007ea037389 */ /* 0x00006400000c0004 */
[----:B01----:R-:W-:Y:S01]  /*5e00*/  ENDCOLLECTIVE ;  /* 0x000000000000791b */ /* 0x003fe20003800000 */
.L_x_24386:
[----:B------:R-:W-:Y:S01]  /*5e10*/  HFMA2.MMA R7, -RZ, RZ, 0, 4.76837158203125e-07 ;  /* 0x00000008ff077435 */ /* 0x000fe200000001ff */
[----:B------:R-:W-:Y:S01]  /*5e20*/  FADD.FTZ R232, R232, R3 ;  /* 0x00000003e8e87221 */ /* 0x000fe20000010000 */
[----:B------:R-:W-:-:S04]  /*5e30*/  MOV R3, 0xffffffff ;  /* 0xffffffff00037802 */ /* 0x000fc80000000f00 */
[----:B------:R-:W-:-:S07]  /*5e40*/  MOV R234, R232 ;  /* 0x000000e800ea7202 */ /* 0x000fce0000000f00 */
[----:B------:R-:W-:Y:S05]  /*5e50*/  WARPSYNC.COLLECTIVE R3, `(.L_x_24387) ;  /* 0x0000000003087348 */ /* 0x000fea0003c00000 */
[----:B------:R0:W1:Y:S02]  /*5e60*/  SHFL.BFLY P6, R3, R234, R7, R4 ;  /* 0x0c000007ea037389 */ /* 0x00006400000c0004 */
[----:B01----:R-:W-:Y:S01]  /*5e70*/  ENDCOLLECTIVE ;  /* 0x000000000000791b */ /* 0x003fe20003800000 */
.L_x_24387:
[----:B------:R-:W-:Y:S01]  /*5e80*/  HFMA2.MMA R7, -RZ, RZ, 0, 9.5367431640625e-07 ;  /* 0x00000010ff077435 */ /* 0x000fe200000001ff */
[----:B------:R-:W-:Y:S01]  /*5e90*/  FADD.FTZ R232, R232, R3 ;  /* 0x00000003e8e87221 */ /* 0x000fe20000010000 */
[----:B------:R-:W-:-:S04]  /*5ea0*/  MOV R3, 0xffffffff ;  /* 0xffffffff00037802 */ /* 0x000fc80000000f00 */
[----:B------:R-:W-:-:S07]  /*5eb0*/  MOV R234, R232 ;  /* 0x000000e800ea7202 */ /* 0x000fce0000000f00 */
[----:B------:R-:W-:Y:S05]  /*5ec0*/  WARPSYNC.COLLECTIVE R3, `(.L_x_24388) ;  /* 0x0000000003087348 */ /* 0x000fea0003c00000 */
[----:B------:R0:W1:Y:S02]  /*5ed0*/  SHFL.BFLY P6, R3, R234, R7, R4 ;  /* 0x0c000007ea037389 */ /* 0x00006400000c0004 */
[----:B01----:R-:W-:Y:S01]  /*5ee0*/  ENDCOLLECTIVE ;  /* 0x000000000000791b */ /* 0x003fe20003800000 */
.L_x_24388:
[----:B------:R-:W-:Y:S05]  /*5ef0*/  BRA `(.L_x_24389) ;  /* 0xffffffdc00907947 */ /* 0x000fea000383ffff */
.L_x_24390:
        /* <DEDUP_REMOVED lines=16> */
.L_x_58388:


//--------------------- .text._ZN10layer_norm13ln_fwd_kernelINS_13Kernel_traitsIf13__nv_bfloat16fS2_fjLj2048ELj1ELj4ELj1ELj16ENS_18Kernel_traits_baseILj2048EfS2_fS2_fjLj128EEEEELb0ELb1ELb0ELb1EEEvNS_9FwdParamsE --------------------------
	.section	.text._ZN10layer_norm13ln_fwd_kernelINS_13Kernel_traitsIf13__nv_bfloat16fS2_fjLj2048ELj1ELj4ELj1ELj16ENS_18Kernel_traits_baseILj2048EfS2_fS2_fjLj128EEEEELb0ELb1ELb0ELb1EEEvNS_9FwdParamsE,"ax",@progbits
	.align	128
        .global         _ZN10layer_norm13ln_fwd_kernelINS_13Kernel_traitsIf13__nv_bfloat16fS2_fjLj2048ELj1ELj4ELj1ELj16ENS_18Kernel_traits_baseILj2048EfS2_fS2_fjLj128EEEEELb0ELb1ELb0ELb1EEEvNS_9FwdParamsE
        .type           _ZN10layer_norm13ln_fwd_kernelINS_13Kernel_traitsIf13__nv_bfloat16fS2_fjLj2048ELj1ELj4ELj1ELj16ENS_18Kernel_traits_baseILj2048EfS2_fS2_fjLj128EEEEELb0ELb1ELb0ELb1EEEvNS_9FwdParamsE,@function
        .size           _ZN10layer_norm13ln_fwd_kernelINS_13Kernel_traitsIf13__nv_bfloat16fS2_fjLj2048ELj1ELj4ELj1ELj16ENS_18Kernel_traits_baseILj2048EfS2_fS2_fjLj128EEEEELb0ELb1ELb0ELb1EEEvNS_9FwdParamsE,(.L_x_58389 - _ZN10layer_norm13ln_fwd_kernelINS_13Kernel_traitsIf13__nv_bfloat16fS2_fjLj2048ELj1ELj4ELj1ELj16ENS_18Kernel_traits_baseILj2048EfS2_fS2_fjLj128EEEEELb0ELb1ELb0ELb1EEEvNS_9FwdParamsE)
        .other          _ZN10layer_norm13ln_fwd_kernelINS_13Kernel_traitsIf13__nv_bfloat16fS2_fjLj2048ELj1ELj4ELj1ELj16ENS_18Kernel_traits_baseILj2048EfS2_fS2_fjLj128EEEEELb0ELb1ELb0ELb1EEEvNS_9FwdParamsE,@"STO_CUDA_ENTRY STV_DEFAULT"
_ZN10layer_norm13ln_fwd_kernelINS_13Kernel_traitsIf13__nv_bfloat16fS2_fjLj2048ELj1ELj4ELj1ELj16ENS_18Kernel_traits_baseILj2048EfS2_fS2_fjLj128EEEEELb0ELb1ELb0ELb1EEEvNS_9FwdParamsE:
.text._ZN10layer_norm13ln_fwd_kernelINS_13Kernel_traitsIf13__nv_bfloat16fS2_fjLj2048ELj1ELj4ELj1ELj16ENS_18Kernel_traits_baseILj2048EfS2_fS2_fjLj128EEEEELb0ELb1ELb0ELb1EEEvNS_9FwdParamsE:
        /* <DEDUP_REMOVED lines=73> */
[----:B------:R-:W-:Y:S01]  /*0490*/  ULDC.64 UR6, c[0x0][0x270] ;  /* 0x00009c0000067ab9 */ /* 0x000fe20000000a00 */
[----:B------:R-:W-:Y:S02]  /*04a0*/  ULDC.64 UR8, c[0x0][0x230] ;  /* 0x00008c0000087ab9 */ /* 0x000fe40000000a00 */
[----:B------:R-:W3:Y:S04]  /*04b0*/  LDG.E.128 R28, desc[UR4][R2.64+0x10] ;  /* 0x00001004021c7981 */ /* 0x000ee8000c1e1d00 */
        /* <DEDUP_REMOVED lines=18> */
[----:B------:R-:W-:Y:S01]  /*05e0*/  ISETP.NE.U32.AND P0, PT, RZ, UR6, PT ;  /* 0x00000006ff007c0c */ /* 0x000fe2000bf05070 */
[----:B------:R-:W-:-:S02]  /*05f0*/  ULDC.U8 UR6, c[0x0][0x2a0] ;  /* 0x0000a80000067ab9 */ /* 0x000fc40000000000 */
[----:B------:R-:W5:Y:S01]  /*0600*/  LDG.E.128 R176, desc[UR4][R2.64+0x800] ;  /* 0x0008000402b07981 */ /* 0x000f62000c1e1d00 */
[----:B------:R-:W-:Y:S01]  /*0610*/  ISETP.NE.AND.EX P0, PT, RZ, UR7, PT, P0 ;  /* 0x00000007ff007c0c */ /* 0x000fe2000bf05300 */
[----:B------:R-:W-:Y:S02]  /*0620*/  ULDC UR7, c[0x0][0x2d8] ;  /* 0x0000b60000077ab9 */ /* 0x000fe40000000800 */
[----:B------:R-:W5:Y:S01]  /*0630*/  LDG.E.128 R172, desc[UR4][R2.64+0x810] ;  /* 0x0008100402ac7981 */ /* 0x000f62000c1e1d00 */
[----:B------:R-:W-:Y:S01]  /*0640*/  ISETP.NE.AND P3, PT, RZ, UR6, PT ;  /* 0x00000006ff007c0c */ /* 0x000fe2000bf65270 */
[----:B------:R-:W-:Y:S02]  /*0650*/  ULDC UR6, c[0x0][0x218] ;  /* 0x0000860000067ab9 */ /* 0x000fe40000000800 */
        /* <DEDUP_REMOVED lines=9> */
[----:B------:R0:W5:Y:S02]  /*06f0*/  LDG.E.128 R132, desc[UR4][R2.64+0x1c10] ;  /* 0x001c100402847981 */ /* 0x000164000c1e1d00 */
[----:B0-----:R-:W-:-:S02]  /*0700*/  MOV R2, R8 ;  /* 0x0000000800027202 */ /* 0x001fc40000000f00 */
[----:B--2---:R0:W-:Y:S04]  /*0710*/  STL.64 [R1+0x60], R32 ;  /* 0x0000602001007387 */ /* 0x0041e80000100a00 */
[----:B------:R0:W-:Y:S04]  /*0720*/  STL.64 [R1+0x68], R34 ;  /* 0x0000682201007387 */ /* 0x0001e80000100a00 */
        /* <DEDUP_REMOVED lines=8> */
[----:B------:R0:W-:Y:S04]  /*07b0*/  STL.64 [R1+0x40], R16 ;  /* 0x0000401001007387 */ /* 0x0001e80000100a00 */
[----:B------:R0:W-:Y:S02]  /*07c0*/  STL.64 [R1+0x48], R18 ;  /* 0x0000481201007387 */ /* 0x0001e40000100a00 */
.L_x_24392:
[----:B-1-3--:R-:W1:Y:S01]  /*07d0*/  S2R R4, SR_TID.X ;  /* 0x0000000000047919 */ /* 0x00ae620000002100 */
[----:B0-----:R-:W0:Y:S01]  /*07e0*/  LDC.64 R24, c[0x0][0x220] ;  /* 0x00008800ff187b82 */ /* 0x001e220000000a00 */
[----:B------:R-:W-:Y:S01]  /*07f0*/  ISETP.NE.U32.AND P1, PT, RZ, UR8, PT ;  /* 0x00000008ff007c0c */ /* 0x000fe2000bf25070 */
[----:B------:R-:W-:Y:S01]  /*0800*/  IMAD R0, R2, UR6, RZ ;  /* 0x0000000602007c24 */ /* 0x000fe2000f8e02ff */
[----:B-----5:R-:W-:Y:S02]  /*0810*/  STL [R1+0x7c], R135 ;  /* 0x00007c8701007387 */ /* 0x020fe40000100800 */
[----:B------:R-:W-:Y:S02]  /*0820*/  ISETP.NE.AND.EX P1, PT, RZ, UR9, PT, P1 ;  /* 0x00000009ff007c0c */ /* 0x000fe4000bf25310 */
[----:B------:R-:W-:Y:S01]  /*0830*/  SHF.R.S32.HI R3, RZ, 0x1f, R0 ;  /* 0x0000001fff037819 */ /* 0x000fe20000011400 */
[----:B------:R-:W2:Y:S01]  /*0840*/  @P0 LDC.64 R8, c[0x0][0x270] ;  /* 0x00009c00ff080b82 */ /* 0x000ea20000000a00 */
[----:B------:R-:W-:Y:S02]  /*0850*/  STL [R1+0x78], R134 ;  /* 0x0000788601007387 */ /* 0x000fe40000100800 */
[----:B------:R-:W-:-:S02]  /*0860*/  LEA.HI R0, R3, R0, RZ, 0x3 ;  /* 0x0000000003007211 */ /* 0x000fc400078f18ff */
[----:B------:R-:W-:Y:S03]  /*0870*/  STL [R1+0x74], R133 ;  /* 0x0000748501007387 */ /* 0x000fe60000100800 */
[----:B------:R-:W3:Y:S01]  /*0880*/  LDC.64 R248, c[0x0][0x238] ;  /* 0x00008e00fff87b82 */ /* 0x000ee20000000a00 */
[----:B------:R-:W-:Y:S04]  /*0890*/  STL [R1+0x70], R132 ;  /* 0x0000708401007387 */ /* 0x000fe80000100800 */
[----:B------:R-:W4:Y:S03]  /*08a0*/  LDL R31, [R1+0x40] ;  /* 0x00004000011f7983 */ /* 0x000f260000100800 */
[----:B------:R-:W3:Y:S01]  /*08b0*/  @P1 LDC.64 R10, c[0x0][0x230] ;  /* 0x00008c00ff0a1b82 */ /* 0x000ee20000000a00 */
[----:B------:R-:W4:Y:S04]  /*08c0*/  LDL R30, [R1+0x48] ;  /* 0x00004800011e7983 */ /* 0x000f280000100800 */
[----:B------:R-:W4:Y:S01]  /*08d0*/  LDL R29, [R1+0x30] ;  /* 0x00003000011d7983 */ /* 0x000f220000100800 */
[----:B-1----:R-:W-:Y:S01]  /*08e0*/  LOP3.LUT R4, R4, 0x1f, RZ, 0xc0, !PT ;  /* 0x0000001f04047812 */ /* 0x002fe200078ec0ff */
[----:B--2---:R-:W-:-:S02]  /*08f0*/  @P0 IMAD.WIDE R8, R2, 0x2, R8 ;  /* 0x0000000202080825 */ /* 0x004fc400078e0208 */
[----:B------:R-:W2:Y:S01]  /*0900*/  LDL R28, [R1+0x38] ;  /* 0x00003800011c7983 */ /* 0x000ea20000100800 */
[----:B------:R-:W-:-:S03]  /*0910*/  LEA.HI.SX32 R0, R0, R4, 0x1d ;  /* 0x0000000400007211 */ /* 0x000fc600078feaff */
[----:B------:R-:W2:Y:S02]  /*0920*/  LDL R27, [R1+0x44] ;  /* 0x00004400011b7983 */ /* 0x000ea40000100800 */
[C---:B0-----:R-:W-:Y:S02]  /*0930*/  IMAD.WIDE.U32 R4, R0.reuse, 0x10, R24 ;  /* 0x0000001000047825 */ /* 0x041fe400078e0018 */
[----:B------:R-:W4:Y:S04]  /*0940*/  @P0 LDG.E.U16 R8, desc[UR4][R8.64] ;  /* 0x0000000408080981 */ /* 0x000f28000c1e1500 */
[----:B------:R-:W2:Y:S04]  /*0950*/  LDL R26, [R1+0x4c] ;  /* 0x00004c00011a7983 */ /* 0x000ea80000100800 */
[----:B------:R-:W2:Y:S01]  /*0960*/  LDG.E.128 R4, desc[UR4][R4.64] ;  /* 0x0000000404047981 */ /* 0x000ea2000c1e1d00 */
[----:B---3--:R-:W-:-:S03]  /*0970*/  @P1 IMAD.WIDE.U32 R10, R0, 0x20, R10 ;  /* 0x00000020000a1825 */ /* 0x008fc600078e000a */
[----:B------:R-:W3:Y:S04]  /*0980*/  LDL R23, [R1+0x34] ;  /* 0x0000340001177983 */ /* 0x000ee80000100800 */
[----:B------:R-:W3:Y:S04]  /*0990*/  LDL R21, [R1+0x3c] ;  /* 0x00003c0001157983 */ /* 0x000ee80000100800 */
[----:B------:R-:W3:Y:S04]  /*09a0*/  @P1 LDG.E.128 R72, desc[UR4][R10.64] ;  /* 0x000000040a481981 */ /* 0x000ee8000c1e1d00 */
[----:B------:R0:W3:Y:S01]  /*09b0*/  @P1 LDG.E.128 R68, desc[UR4][R10.64+0x10] ;  /* 0x000010040a441981 */ /* 0x0000e2000c1e1d00 */
[----:B------:R-:W-:Y:S01]  /*09c0*/  HFMA2.MMA R3, -RZ, RZ, 1.875, 0 ;  /* 0x3f800000ff037435 */ /* 0x000fe200000001ff */
[----:B------:R-:W-:-:S04]  /*09d0*/  ISETP.NE.U32.AND P2, PT, RZ, UR8, PT ;  /* 0x00000008ff007c0c */ /* 0x000fc8000bf45070 */
[----:B------:R-:W-:Y:S02]  /*09e0*/  ISETP.NE.AND.EX P2, PT, RZ, UR9, PT, P2 ;  /* 0x00000009ff007c0c */ /* 0x000fe4000bf45320 */
[C---:B------:R-:W-:Y:S01]  /*09f0*/  IADD3 R19, R0.reuse, 0x20, RZ ;  /* 0x0000002000137810 */ /* 0x040fe20007ffe0ff */
[----:B0-----:R-:W-:Y:S01]  /*0a00*/  IMAD.WIDE.U32 R10, R0, 0x20, R248 ;  /* 0x00000020000a7825 */ /* 0x001fe200078e00f8 */
[----:B----4-:R-:W-:Y:S02]  /*0a10*/  @P0 SHF.L.U32 R3, R8, 0x10, RZ ;  /* 0x0000001008030819 */ /* 0x010fe400000006ff */
[----:B------:R-:W0:Y:S01]  /*0a20*/  @P1 LDC.64 R8, c[0x0][0x230] ;  /* 0x00008c00ff081b82 */ /* 0x000e220000000a00 */
[C---:B--2---:R-:W-:Y:S02]  /*0a30*/  PRMT R12, R4.reuse, 0x7632, R12 ;  /* 0x00007632040c7816 */ /* 0x044fe4000000000c */
[----:B------:R-:W-:Y:S02]  /*0a40*/  SHF.L.U32 R14, R4, 0x10, RZ ;  /* 0x00000010040e7819 */ /* 0x000fe400000006ff */
[----:B------:R-:W-:-:S02]  /*0a50*/  PRMT R13, R5, 0x7632, R13 ;  /* 0x00007632050d7816 */ /* 0x000fc4000000000d */
[----:B------:R-:W-:Y:S02]  /*0a60*/  SHF.L.U32 R4, R5, 0x10, RZ ;  /* 0x0000001005047819 */ /* 0x000fe400000006ff */
[C---:B------:R-:W-:Y:S02]  /*0a70*/  PRMT R5, R6.reuse, 0x7632, R5 ;  /* 0x0000763206057816 */ /* 0x040fe40000000005 */
[C---:B------:R-:W-:Y:S02]  /*0a80*/  PRMT R15, R7.reuse, 0x7632, R15 ;  /* 0x00007632070f7816 */ /* 0x040fe4000000000f */
[----:B------:R-:W-:Y:S02]  /*0a90*/  SHF.L.U32 R16, R6, 0x10, RZ ;  /* 0x0000001006107819 */ /* 0x000fe400000006ff */
[----:B------:R-:W-:Y:S02]  /*0aa0*/  SHF.L.U32 R20, R7, 0x10, RZ ;  /* 0x0000001007147819 */ /* 0x000fe400000006ff */
[----:B------:R-:W-:-:S02]  /*0ab0*/  SHF.L.U32 R12, R12, 0x10, RZ ;  /* 0x000000100c0c7819 */ /* 0x000fc400000006ff */
        /* <DEDUP_REMOVED lines=17> */
[----:B---3--:R-:W-:Y:S01]  /*0bd0*/  FMUL.FTZ R61, R23, R18 ;  /* 0x00000012173d7220 */ /* 0x008fe20000410000 */
        /* <DEDUP_REMOVED lines=12> */
[----:B------:R-:W1:Y:S01]  /*0ca0*/  LDG.E.128 R4, desc[UR4][R4.64] ;  /* 0x0000000404047981 */ /* 0x000e62000c1e1d00 */
[----:B------:R-:W-:Y:S01]  /*0cb0*/  MOV R244, R72 ;  /* 0x0000004800f47202 */ /* 0x000fe20000000f00 */
[----:B0-----:R-:W-:Y:S01]  /*0cc0*/  @P1 IMAD.WIDE.U32 R12, R19, 0x20, R8 ;  /* 0x00000020130c1825 */ /* 0x001fe200078e0008 */
[----:B------:R-:W-:-:S02]  /*0cd0*/  MOV R245, R73 ;  /* 0x0000004900f57202 */ /* 0x000fc40000000f00 */
[----:B------:R-:W-:Y:S02]  /*0ce0*/  MOV R246, R74 ;  /* 0x0000004a00f67202 */ /* 0x000fe40000000f00 */
[----:B------:R-:W-:Y:S02]  /*0cf0*/  MOV R247, R75 ;  /* 0x0000004b00f77202 */ /* 0x000fe40000000f00 */
[----:B------:R-:W-:Y:S02]  /*0d00*/  MOV R56, R68 ;  /* 0x0000004400387202 */ /* 0x000fe40000000f00 */
[----:B------:R-:W-:Y:S02]  /*0d10*/  MOV R57, R69 ;  /* 0x0000004500397202 */ /* 0x000fe40000000f00 */
[----:B------:R-:W-:Y:S01]  /*0d20*/  MOV R58, R70 ;  /* 0x00000046003a7202 */ /* 0x000fe20000000f00 */
[----:B------:R-:W2:Y:S01]  /*0d30*/  @P1 LDG.E.128 R244, desc[UR4][R12.64] ;  /* 0x000000040cf41981 */ /* 0x000ea2000c1e1d00 */
[----:B------:R-:W-:-:S06]  /*0d40*/  MOV R59, R71 ;  /* 0x00000047003b7202 */ /* 0x000fcc0000000f00 */
[----:B------:R0:W3:Y:S01]  /*0d50*/  @P1 LDG.E.128 R56, desc[UR4][R12.64+0x10] ;  /* 0x000010040c381981 */ /* 0x0000e2000c1e1d00 */
[----:B------:R-:W-:Y:S01]  /*0d60*/  IADD3 R20, R0, 0x40, RZ ;  /* 0x0000004000147810 */ /* 0x000fe20007ffe0ff */
[----:B------:R-:W-:Y:S01]  /*0d70*/  IMAD.WIDE.U32 R8, R19, 0x20, R248 ;  /* 0x0000002013087825 */ /* 0x000fe200078e00f8 */
[C---:B-1----:R-:W-:Y:S02]  /*0d80*/  PRMT R10, R4.reuse, 0x7632, R10 ;  /* 0x00007632040a7816 */ /* 0x042fe4000000000a */
[----:B------:R-:W-:Y:S02]  /*0d90*/  SHF.L.U32 R4, R4, 0x10, RZ ;  /* 0x0000001004047819 */ /* 0x000fe400000006ff */
[C---:B------:R-:W-:Y:S02]  /*0da0*/  PRMT R15, R6.reuse, 0x7632, R15 ;  /* 0x00007632060f7816 */ /* 0x040fe4000000000f */
[----:B------:R-:W-:Y:S02]  /*0db0*/  PRMT R11, R5, 0x7632, R11 ;  /* 0x00007632050b7816 */ /* 0x000fe4000000000b */
[----:B------:R-:W-:-:S02]  /*0dc0*/  SHF.L.U32 R6, R6, 0x10, RZ ;  /* 0x0000001006067819 */ /* 0x000fc400000006ff */
[----:B------:R-:W-:Y:S01]  /*0dd0*/  SHF.L.U32 R14, R5, 0x10, RZ ;  /* 0x00000010050e7819 */ /* 0x000fe200000006ff */
[-C--:B------:R-:W-:Y:S01]  /*0de0*/  FMUL.FTZ R5, R4, R3.reuse ;  /* 0x0000000304057220 */ /* 0x080fe20000410000 */
[----:B------:R-:W-:Y:S02]  /*0df0*/  PRMT R16, R7, 0x7632, R16 ;  /* 0x0000763207107816 */ /* 0x000fe40000000010 */
[----:B------:R-:W-:Y:S01]  /*0e00*/  SHF.L.U32 R4, R11, 0x10, RZ ;  /* 0x000000100b047819 */ /* 0x000fe200000006ff */
[----:B------:R-:W-:Y:S01]  /*0e10*/  FMUL.FTZ R11, R6, R3 ;  /* 0x00000003060b7220 */ /* 0x000fe20000410000 */
[----:B------:R-:W-:Y:S02]  /*0e20*/  SHF.L.U32 R18, R7, 0x10, RZ ;  /* 0x0000001007127819 */ /* 0x000fe400000006ff */
[----:B------:R-:W-:Y:S02]  /*0e30*/  SHF.L.U32 R10, R10, 0x10, RZ ;  /* 0x000000100a0a7819 */ /* 0x000fe400000006ff */
[----:B------:R-:W-:-:S02]  /*0e40*/  SHF.L.U32 R6, R15, 0x10, RZ ;  /* 0x000000100f067819 */ /* 0x000fc400000006ff */
[----:B------:R-:W-:Y:S01]  /*0e50*/  SHF.L.U32 R16, R16, 0x10, RZ ;  /* 0x0000001010107819 */ /* 0x000fe200000006ff */
[-C--:B------:R-:W-:Y:S01]  /*0e60*/  FMUL.FTZ R7, R14, R3.reuse ;  /* 0x000000030e077220 */ /* 0x080fe20000410000 */
[-C--:B0-----:R-:W-:Y:S01]  /*0e70*/  FMUL.FTZ R13, R18, R3.reuse ;  /* 0x00000003120d7220 */ /* 0x081fe20000410000 */
        /* <DEDUP_REMOVED lines=12> */
[----:B------:R-:W0:Y:S01]  /*0f40*/  @P1 LDC.64 R10, c[0x0][0x230] ;  /* 0x00008c00ff0a1b82 */ /* 0x000e220000000a00 */
[----:B--2---:R-:W-:Y:S01]  /*0f50*/  @P2 FADD.FTZ R52, R244, R52 ;  /* 0x00000034f4342221 */ /* 0x004fe20000010000 */
[----:B------:R-:W-:Y:S01]  /*0f60*/  @P2 FADD.FTZ R54, R246, R54 ;  /* 0x00000036f6362221 */ /* 0x000fe20000010000 */
[----:B---3--:R-:W-:Y:S01]  /*0f70*/  @P2 FADD.FTZ R48, R56, R48 ;  /* 0x0000003038302221 */ /* 0x008fe20000010000 */
[----:B------:R-:W-:Y:S01]  /*0f80*/  @P2 FADD.FTZ R50, R58, R50 ;  /* 0x000000323a322221 */ /* 0x000fe20000010000 */
[----:B------:R-:W-:Y:S01]  /*0f90*/  @P2 FADD.FTZ R53, R245, R53 ;  /* 0x00000035f5352221 */ /* 0x000fe20000010000 */
[----:B------:R-:W-:Y:S01]  /*0fa0*/  @P2 FADD.FTZ R55, R247, R55 ;  /* 0x00000037f7372221 */ /* 0x000fe20000010000 */
[----:B------:R-:W-:Y:S01]  /*0fb0*/  @P2 FADD.FTZ R49, R57, R49 ;  /* 0x0000003139312221 */ /* 0x000fe20000010000 */
[----:B------:R-:W-:Y:S01]  /*0fc0*/  @P2 FADD.FTZ R51, R59, R51 ;  /* 0x000000333b332221 */ /* 0x000fe20000010000 */
[----:B------:R-:W-:-:S02]  /*0fd0*/  IMAD.WIDE.U32 R4, R20, 0x10, R24 ;  /* 0x0000001014047825 */ /* 0x000fc400078e0018 */
[----:B------:R-:W-:Y:S04]  /*0fe0*/  STG.E.128 desc[UR4][R8.64], R52 ;  /* 0x0000003408007986 */ /* 0x000fe8000c101d04 */
[----:B------:R-:W-:Y:S04]  /*0ff0*/  STG.E.128 desc[UR4][R8.64+0x10], R48 ;  /* 0x0000103008007986 */ /* 0x000fe8000c101d04 */
[----:B------:R-:W2:Y:S01]  /*1000*/  LDG.E.128 R4, desc[UR4][R4.64] ;  /* 0x0000000404047981 */ /* 0x000ea2000c1e1d00 */
[----:B------:R-:W-:Y:S01]  /*1010*/  @P1 MOV R72, R244 ;  /* 0x000000f400481202 */ /* 0x000fe20000000f00 */
[----:B0-----:R-:W-:Y:S01]  /*1020*/  @P1 IMAD.WIDE.U32 R10, R20, 0x20, R10 ;  /* 0x00000020140a1825 */ /* 0x001fe200078e000a */
        /* <DEDUP_REMOVED lines=8> */
[----:B------:R0:W4:Y:S04]  /*10b0*/  @P1 LDG.E.128 R56, desc[UR4][R10.64+0x10] ;  /* 0x000010040a381981 */ /* 0x000128000c1e1d00 */
[----:B------:R1:W-:Y:S02]  /*10c0*/  STL [R1+0xc], R19 ;  /* 0x00000c1301007387 */ /* 0x0003e40000100800 */
[----:B-1----:R-:W-:Y:S02]  /*10d0*/  IADD3 R19, R0, 0x60, RZ ;  /* 0x0000006000137810 */ /* 0x002fe40007ffe0ff */
[C---:B--2---:R-:W-:Y:S02]  /*10e0*/  PRMT R8, R4.reuse, 0x7632, R8 ;  /* 0x0000763204087816 */ /* 0x044fe40000000008 */
[----:B------:R-:W-:-:S02]  /*10f0*/  SHF.L.U32 R12, R4, 0x10, RZ ;  /* 0x00000010040c7819 */ /* 0x000fc400000006ff */
[C---:B------:R-:W-:Y:S02]  /*1100*/  PRMT R13, R5.reuse, 0x7632, R13 ;  /* 0x00007632050d7816 */ /* 0x040fe4000000000d */
[----:B------:R-:W-:Y:S02]  /*1110*/  SHF.L.U32 R14, R5, 0x10, RZ ;  /* 0x00000010050e7819 */ /* 0x000fe400000006ff */
[----:B------:R-:W-:Y:S02]  /*1120*/  PRMT R15, R6, 0x7632, R15 ;  /* 0x00007632060f7816 */ /* 0x000fe4000000000f */
[C---:B------:R-:W-:Y:S02]  /*1130*/  PRMT R17, R7.reuse, 0x7632, R17 ;  /* 0x0000763207117816 */ /* 0x040fe40000000011 */
[----:B------:R-:W-:Y:S02]  /*1140*/  SHF.L.U32 R8, R8, 0x10, RZ ;  /* 0x0000001008087819 */ /* 0x000fe400000006ff */
[----:B------:R-:W-:Y:S01]  /*1150*/  SHF.L.U32 R18, R7, 0x10, RZ ;  /* 0x0000001007127819 */ /* 0x000fe200000006ff */
[-C--:B------:R-:W-:Y:S01]  /*1160*/  FMUL.FTZ R7, R12, R3.reuse ;  /* 0x000000030c077220 */ /* 0x080fe20000410000 */
[----:B------:R-:W-:Y:S01]  /*1170*/  SHF.L.U32 R16, R6, 0x10, RZ ;  /* 0x0000001006107819 */ /* 0x000fe200000006ff */
[-C--:B------:R-:W-:Y:S01]  /*1180*/  FMUL.FTZ R9, R14, R3.reuse ;  /* 0x000000030e097220 */ /* 0x080fe20000410000 */
[----:B------:R-:W-:Y:S01]  /*1190*/  SHF.L.U32 R6, R13, 0x10, RZ ;  /* 0x000000100d067819 */ /* 0x000fe200000006ff */
[----:B------:R-:W-:Y:S01]  /*11a0*/  FMUL.FTZ R8, R8, R3 ;  /* 0x0000000308087220 */ /* 0x000fe20000410000 */
[----:B0-----:R-:W-:-:S02]  /*11b0*/  SHF.L.U32 R10, R15, 0x10, RZ ;  /* 0x000000100f0a7819 */ /* 0x001fc400000006ff */
[----:B------:R-:W-:Y:S01]  /*11c0*/  SHF.L.U32 R12, R17, 0x10, RZ ;  /* 0x00000010110c7819 */ /* 0x000fe200000006ff */
[-C--:B------:R-:W-:Y:S01]  /*11d0*/  FMUL.FTZ R11, R16, R3.reuse ;  /* 0x00000003100b7220 */ /* 0x080fe20000410000 */
[-C--:B------:R-:W-:Y:S01]  /*11e0*/  FMUL.FTZ R13, R18, R3.reuse ;  /* 0x00000003120d7220 */ /* 0x080fe20000410000 */
[-C--:B------:R-:W-:Y:S01]  /*11f0*/  FMUL.FTZ R6, R6, R3.reuse ;  /* 0x0000000306067220 */ /* 0x080fe20000410000 */
[-C--:B------:R-:W-:Y:S01]  /*1200*/  FMUL.FTZ R10, R10, R3.reuse ;  /* 0x000000030a0a7220 */ /* 0x080fe20000410000 */
[----:B------:R-:W-:Y:S01]  /*1210*/  FMUL.FTZ R12, R12, R3 ;  /* 0x000000030c0c7220 */ /* 0x000fe20000410000 */
[----:B------:R-:W-:Y:S01]  /*1220*/  FMUL.FTZ R46, R122, R9 ;  /* 0x000000097a2e7220 */ /* 0x000fe20000410000 */
[----:B------:R-:W-:Y:S02]  /*1230*/  FMUL.FTZ R45, R121, R8 ;  /* 0x00000008792d7220 */ /* 0x000fe40000410000 */
[----:B------:R-:W0:Y:S01]  /*1240*/  @P1 LDC.64 R8, c[0x0][0x230] ;  /* 0x00008c00ff081b82 */ /* 0x000e220000000a00 */
        /* <DEDUP_REMOVED lines=17> */
[----:B------:R1:W-:Y:S01]  /*1360*/  STG.E.128 desc[UR4][R4.64+0x10], R40 ;  /* 0x0000102804007986 */ /* 0x0003e2000c101d04 */
[----:B0-----:R-:W-:-:S03]  /*1370*/  @P1 IMAD.WIDE.U32 R8, R19, 0x20, R8 ;  /* 0x0000002013081825 */ /* 0x001fc600078e0008 */
[----:B-1----:R-:W2:Y:S01]  /*1380*/  LDG.E.128 R4, desc[UR4][R6.64] ;  /* 0x0000000406047981 */ /* 0x002ea2000c1e1d00 */
[----:B------:R-:W-:Y:S02]  /*1390*/  @P1 MOV R72, R244 ;  /* 0x000000f400481202 */ /* 0x000fe40000000f00 */
[----:B------:R-:W-:Y:S02]  /*13a0*/  @P1 MOV R73, R245 ;  /* 0x000000f500491202 */ /* 0x000fe40000000f00 */
[----:B------:R-:W-:Y:S02]  /*13b0*/  @P1 MOV R74, R246 ;  /* 0x000000f6004a1202 */ /* 0x000fe40000000f00 */
[----:B------:R-:W-:Y:S02]  /*13c0*/  @P1 MOV R75, R247 ;  /* 0x000000f7004b1202 */ /* 0x000fe40000000f00 */
[----:B------:R-:W-:Y:S01]  /*13d0*/  @P1 MOV R68, R56 ;  /* 0x0000003800441202 */ /* 0x000fe20000000f00 */
[----:B------:R-:W3:Y:S01]  /*13e0*/  @P1 LDG.E.128 R244, desc[UR4][R8.64] ;  /* 0x0000000408f41981 */ /* 0x000ee2000c1e1d00 */
[----:B------:R-:W-:-:S02]  /*13f0*/  @P1 MOV R69, R57 ;  /* 0x0000003900451202 */ /* 0x000fc40000000f00 */
[----:B------:R-:W-:Y:S02]  /*1400*/  @P1 MOV R70, R58 ;  /* 0x0000003a00461202 */ /* 0x000fe40000000f00 */
[----:B------:R-:W-:Y:S02]  /*1410*/  @P1 MOV R71, R59 ;  /* 0x0000003b00471202 */ /* 0x000fe40000000f00 */
[----:B------:R0:W4:Y:S01]  /*1420*/  @P1 LDG.E.128 R56, desc[UR4][R8.64+0x10] ;  /* 0x0000100408381981 */ /* 0x000122000c1e1d00 */
[----:B------:R-:W-:Y:S01]  /*1430*/  IADD3 R252, R0, 0x80, RZ ;  /* 0x0000008000fc7810 */ /* 0x000fe20007ffe0ff */
[----:B0-----:R-:W0:Y:S04]  /*1440*/  @P1 LDC.64 R8, c[0x0][0x230] ;  /* 0x00008c00ff081b82 */ /* 0x001e280000000a00 */
[----:B0-----:R-:W-:Y:S01]  /*1450*/  @P1 IMAD.WIDE.U32 R8, R252, 0x20, R8 ;  /* 0x00000020fc081825 */ /* 0x001fe200078e0008 */
[----:B--2---:R-:W-:-:S02]  /*1460*/  PRMT R37, R4, 0x7632, R37 ;  /* 0x0000763204257816 */ /* 0x004fc40000000025 */
        /* <DEDUP_REMOVED lines=36> */
[----:B------:R-:W-:Y:S02]  /*16b0*/  IMAD.WIDE.U32 R6, R252, 0x10, R24 ;  /* 0x00000010fc067825 */ /* 0x000fe400078e0018 */
[----:B------:R-:W-:Y:S04]  /*16c0*/  STG.E.128 desc[UR4][R4.64], R36 ;  /* 0x0000002404007986 */ /* 0x000fe8000c101d04 */
[----:B------:R0:W-:Y:S04]  /*16d0*/  STG.E.128 desc[UR4][R4.64+0x10], R32 ;  /* 0x0000102004007986 */ /* 0x0001e8000c101d04 */
[----:B0-----:R-:W2:Y:S01]  /*16e0*/  LDG.E.128 R4, desc[UR4][R6.64] ;  /* 0x0000000406047981 */ /* 0x001ea2000c1e1d00 */
[----:B------:R-:W-:-:S02]  /*16f0*/  @P1 MOV R72, R244 ;  /* 0x000000f400481202 */ /* 0x000fc40000000f00 */
[----:B------:R-:W-:Y:S02]  /*1700*/  @P1 MOV R73, R245 ;  /* 0x000000f500491202 */ /* 0x000fe40000000f00 */
[----:B------:R-:W-:Y:S02]  /*1710*/  @P1 MOV R74, R246 ;  /* 0x000000f6004a1202 */ /* 0x000fe40000000f00 */
[----:B------:R-:W-:Y:S02]  /*1720*/  @P1 MOV R75, R247 ;  /* 0x000000f7004b1202 */ /* 0x000fe40000000f00 */
[----:B------:R-:W-:Y:S01]  /*1730*/  @P1 MOV R68, R56 ;  /* 0x0000003800441202 */ /* 0x000fe20000000f00 */
[----:B------:R-:W3:Y:S01]  /*1740*/  @P1 LDG.E.128 R244, desc[UR4][R8.64] ;  /* 0x0000000408f41981 */ /* 0x000ee2000c1e1d00 */
[----:B------:R-:W-:Y:S02]  /*1750*/  @P1 MOV R69, R57 ;  /* 0x0000003900451202 */ /* 0x000fe40000000f00 */
[----:B------:R-:W-:-:S02]  /*1760*/  @P1 MOV R70, R58 ;  /* 0x0000003a00461202 */ /* 0x000fc40000000f00 */
[----:B------:R-:W-:Y:S02]  /*1770*/  @P1 MOV R71, R59 ;  /* 0x0000003b00471202 */ /* 0x000fe40000000f00 */
[----:B------:R0:W4:Y:S01]  /*1780*/  @P1 LDG.E.128 R56, desc[UR4][R8.64+0x10] ;  /* 0x0000100408381981 */ /* 0x000122000c1e1d00 */
[----:B------:R-:W-:Y:S01]  /*1790*/  IADD3 R251, R0, 0xa0, RZ ;  /* 0x000000a000fb7810 */ /* 0x000fe20007ffe0ff */
[----:B0-----:R-:W0:Y:S04]  /*17a0*/  @P1 LDC.64 R8, c[0x0][0x230] ;  /* 0x00008c00ff081b82 */ /* 0x001e280000000a00 */
[----:B0-----:R-:W-:Y:S01]  /*17b0*/  @P1 IMAD.WIDE.U32 R8, R251, 0x20, R8 ;  /* 0x00000020fb081825 */ /* 0x001fe200078e0008 */
[----:B--2---:R-:W-:Y:S02]  /*17c0*/  SHF.L.U32 R15, R4, 0x10, RZ ;  /* 0x00000010040f7819 */ /* 0x004fe400000006ff */
[----:B------:R-:W-:-:S03]  /*17d0*/  SHF.L.U32 R14, R5, 0x10, RZ ;  /* 0x00000010050e7819 */ /* 0x000fc600000006ff */
[-C--:B------:R-:W-:Y:S02]  /*17e0*/  FMUL.FTZ R15, R15, R3.reuse ;  /* 0x000000030f0f7220 */ /* 0x080fe40000410000 */
[----:B------:R-:W-:Y:S02]  /*17f0*/  FMUL.FTZ R14, R14, R3 ;  /* 0x000000030e0e7220 */ /* 0x000fe40000410000 */
[----:B------:R-:W-:Y:S02]  /*1800*/  FMUL.FTZ R28, R104, R15 ;  /* 0x0000000f681c7220 */ /* 0x000fe40000410000 */
[----:B------:R-:W-:Y:S02]  /*1810*/  FMUL.FTZ R30, R106, R14 ;  /* 0x0000000e6a1e7220 */ /* 0x000fe40000410000 */
[----:B------:R-:W0:Y:S01]  /*1820*/  LDC.64 R14, c[0x0][0x220] ;  /* 0x00008800ff0e7b82 */ /* 0x000e220000000a00 */
[C---:B------:R-:W-:Y:S02]  /*1830*/  PRMT R12, R6.reuse, 0x7632, R12 ;  /* 0x00007632060c7816 */ /* 0x040fe4000000000c */
[----:B------:R-:W-:-:S02]  /*1840*/  SHF.L.U32 R13, R6, 0x10, RZ ;  /* 0x00000010060d7819 */ /* 0x000fc400000006ff */
[----:B------:R-:W-:Y:S02]  /*1850*/  PRMT R11, R4, 0x7632, R11 ;  /* 0x00007632040b7816 */ /* 0x000fe4000000000b */
[----:B------:R-:W-:Y:S02]  /*1860*/  PRMT R10, R5, 0x7632, R10 ;  /* 0x00007632050a7816 */ /* 0x000fe4000000000a */
[C---:B------:R-:W-:Y:S02]  /*1870*/  PRMT R6, R7.reuse, 0x7632, R6 ;  /* 0x0000763207067816 */ /* 0x040fe40000000006 */
        /* <DEDUP_REMOVED lines=26> */
[----:B0-----:R-:W-:Y:S02]  /*1a20*/  IMAD.WIDE.U32 R6, R251, 0x10, R14 ;  /* 0x00000010fb067825 */ /* 0x001fe400078e000e */
[----:B------:R-:W-:Y:S04]  /*1a30*/  STG.E.128 desc[UR4][R4.64], R28 ;  /* 0x0000001c04007986 */ /* 0x000fe8000c101d04 */
[----:B------:R0:W-:Y:S01]  /*1a40*/  STG.E.128 desc[UR4][R4.64+0x10], R24 ;  /* 0x0000101804007986 */ /* 0x0001e2000c101d04 */
[----:B------:R-:W-:-:S03]  /*1a50*/  @P1 MOV R72, R244 ;  /* 0x000000f400481202 */ /* 0x000fc60000000f00 */
[----:B0-----:R-:W2:Y:S01]  /*1a60*/  LDG.E.128 R4, desc[UR4][R6.64] ;  /* 0x0000000406047981 */ /* 0x001ea2000c1e1d00 */
        /* <DEDUP_REMOVED lines=8> */
[----:B------:R0:W4:Y:S04]  /*1af0*/  @P1 LDG.E.128 R56, desc[UR4][R8.64+0x10] ;  /* 0x0000100408381981 */ /* 0x000128000c1e1d00 */
[----:B------:R1:W-:Y:S04]  /*1b00*/  STL [R1+0x8], R20 ;  /* 0x0000081401007387 */ /* 0x0003e80000100800 */
[----:B------:R1:W-:Y:S01]  /*1b10*/  STL [R1+0x4], R19 ;  /* 0x0000041301007387 */ /* 0x0003e20000100800 */
[----:B------:R-:W-:-:S02]  /*1b20*/  IADD3 R250, R0, 0xc0, RZ ;  /* 0x000000c000fa7810 */ /* 0x000fc40007ffe0ff */
[C---:B--2---:R-:W-:Y:S02]  /*1b30*/  PRMT R10, R4.reuse, 0x7632, R10 ;  /* 0x00007632040a7816 */ /* 0x044fe4000000000a */
[----:B------:R-:W-:Y:S02]  /*1b40*/  SHF.L.U32 R11, R4, 0x10, RZ ;  /* 0x00000010040b7819 */ /* 0x000fe400000006ff */
[C---:B0-----:R-:W-:Y:S02]  /*1b50*/  PRMT R9, R5.reuse, 0x7632, R9 ;  /* 0x0000763205097816 */ /* 0x041fe40000000009 */
[----:B------:R-:W-:Y:S02]  /*1b60*/  SHF.L.U32 R13, R5, 0x10, RZ ;  /* 0x00000010050d7819 */ /* 0x000fe400000006ff */
[----:B------:R-:W-:Y:S02]  /*1b70*/  PRMT R5, R6, 0x7632, R5 ;  /* 0x0000763206057816 */ /* 0x000fe40000000005 */
[----:B------:R-:W-:-:S02]  /*1b80*/  PRMT R4, R7, 0x7632, R4 ;  /* 0x0000763207047816 */ /* 0x000fc40000000004 */
        /* <DEDUP_REMOVED lines=14> */
[----:B-1----:R-:W-:Y:S01]  /*1c70*/  FMUL.FTZ R20, R96, R11 ;  /* 0x0000000b60147220 */ /* 0x002fe20000410000 */
[----:B------:R-:W-:Y:S01]  /*1c80*/  FMUL.FTZ R22, R98, R10 ;  /* 0x0000000a62167220 */ /* 0x000fe20000410000 */
[----:B------:R-:W-:Y:S01]  /*1c90*/  FMUL.FTZ R16, R92, R9 ;  /* 0x000000095c107220 */ /* 0x000fe20000410000 */
[----:B------:R-:W-:Y:S01]  /*1ca0*/  FMUL.FTZ R18, R94, R8 ;  /* 0x000000085e127220 */ /* 0x000fe20000410000 */
[----:B------:R-:W-:Y:S01]  /*1cb0*/  FMUL.FTZ R21, R97, R7 ;  /* 0x0000000761157220 */ /* 0x000fe20000410000 */
[----:B------:R-:W-:Y:S01]  /*1cc0*/  FMUL.FTZ R23, R99, R6 ;  /* 0x0000000663177220 */ /* 0x000fe20000410000 */
[----:B------:R-:W-:Y:S01]  /*1cd0*/  FMUL.FTZ R17, R93, R5 ;  /* 0x000000055d117220 */ /* 0x000fe20000410000 */
[----:B------:R-:W-:Y:S01]  /*1ce0*/  FMUL.FTZ R19, R95, R4 ;  /* 0x000000045f137220 */ /* 0x000fe20000410000 */
[----:B---3--:R-:W-:Y:S01]  /*1cf0*/  @P2 FADD.FTZ R20, R244, R20 ;  /* 0x00000014f4142221 */ /* 0x008fe20000010000 */
[----:B------:R-:W-:Y:S01]  /*1d00*/  @P2 FADD.FTZ R22, R246, R22 ;  /* 0x00000016f6162221 */ /* 0x000fe20000010000 */
[----:B----4-:R-:W-:Y:S01]  /*1d10*/  @P2 FADD.FTZ R16, R56, R16 ;  /* 0x0000001038102221 */ /* 0x010fe20000010000 */
[----:B------:R-:W-:Y:S01]  /*1d20*/  @P2 FADD.FTZ R18, R58, R18 ;  /* 0x000000123a122221 */ /* 0x000fe20000010000 */
[----:B------:R-:W-:Y:S01]  /*1d30*/  @P2 FADD.FTZ R21, R245, R21 ;  /* 0x00000015f5152221 */ /* 0x000fe20000010000 */
[----:B------:R-:W-:Y:S01]  /*1d40*/  @P2 FADD.FTZ R23, R247, R23 ;  /* 0x00000017f7172221 */ /* 0x000fe20000010000 */
[----:B------:R-:W-:Y:S01]  /*1d50*/  @P2 FADD.FTZ R17, R57, R17 ;  /* 0x0000001139112221 */ /* 0x000fe20000010000 */
[----:B------:R-:W-:-:S04]  /*1d60*/  IMAD.WIDE.U32 R4, R251, 0x20, R248 ;  /* 0x00000020fb047825 */ /* 0x000fc800078e00f8 */
[----:B------:R-:W-:Y:S01]  /*1d70*/  @P2 FADD.FTZ R19, R59, R19 ;  /* 0x000000133b132221 */ /* 0x000fe20000010000 */
[----:B------:R-:W0:Y:S01]  /*1d80*/  @P1 LDC.64 R8, c[0x0][0x230] ;  /* 0x00008c00ff081b82 */ /* 0x000e220000000a00 */
[----:B------:R-:W-:Y:S04]  /*1d90*/  STG.E.128 desc[UR4][R4.64], R20 ;  /* 0x0000001404007986 */ /* 0x000fe8000c101d04 */
[----:B------:R1:W-:Y:S02]  /*1da0*/  STG.E.128 desc[UR4][R4.64+0x10], R16 ;  /* 0x0000101004007986 */ /* 0x0003e4000c101d04 */
[----:B-1----:R-:W-:-:S06]  /*1db0*/  IMAD.WIDE.U32 R4, R250, 0x10, R14 ;  /* 0x00000010fa047825 */ /* 0x002fcc00078e000e */
[----:B------:R-:W2:Y:S01]  /*1dc0*/  LDG.E.128 R4, desc[UR4][R4.64] ;  /* 0x0000000404047981 */ /* 0x000ea2000c1e1d00 */
[----:B0-----:R-:W-:Y:S01]  /*1dd0*/  @P1 IMAD.WIDE.U32 R8, R250, 0x20, R8 ;  /* 0x00000020fa081825 */ /* 0x001fe200078e0008 */
        /* <DEDUP_REMOVED lines=10> */
[----:B------:R-:W-:Y:S02]  /*1e80*/  IADD3 R132, R0, 0xe0, RZ ;  /* 0x000000e000847810 */ /* 0x000fe40007ffe0ff */
[C---:B--2---:R-:W-:Y:S02]  /*1e90*/  PRMT R9, R4.reuse, 0x7632, R9 ;  /* 0x0000763204097816 */ /* 0x044fe40000000009 */
[----:B------:R-:W-:Y:S02]  /*1ea0*/  PRMT R8, R5, 0x7632, R8 ;  /* 0x0000763205087816 */ /* 0x000fe40000000008 */
[----:B------:R-:W-:-:S02]  /*1eb0*/  SHF.L.U32 R11, R4, 0x10, RZ ;  /* 0x00000010040b7819 */ /* 0x000fc400000006ff */
[----:B------:R-:W-:Y:S02]  /*1ec0*/  SHF.L.U32 R13, R5, 0x10, RZ ;  /* 0x00000010050d7819 */ /* 0x000fe400000006ff */
[C---:B------:R-:W-:Y:S02]  /*1ed0*/  PRMT R5, R6.reuse, 0x7632, R5 ;  /* 0x0000763206057816 */ /* 0x040fe40000000005 */
[----:B------:R-:W-:Y:S02]  /*1ee0*/  SHF.L.U32 R12, R6, 0x10, RZ ;  /* 0x00000010060c7819 */ /* 0x000fe400000006ff */
[C---:B------:R-:W-:Y:S02]  /*1ef0*/  PRMT R4, R7.reuse, 0x7632, R4 ;  /* 0x0000763207047816 */ /* 0x040fe40000000004 */
[----:B------:R-:W-:Y:S02]  /*1f00*/  SHF.L.U32 R10, R7, 0x10, RZ ;  /* 0x00000010070a7819 */ /* 0x000fe400000006ff */
[----:B------:R-:W-:-:S02]  /*1f10*/  SHF.L.U32 R7, R9, 0x10, RZ ;  /* 0x0000001009077819 */ /* 0x000fc400000006ff */
[----:B------:R-:W-:-:S03]  /*1f20*/  SHF.L.U32 R6, R8, 0x10, RZ ;  /* 0x0000001008067819 */ /* 0x000fc600000006ff */
[-C--:B------:R-:W-:Y:S02]  /*1f30*/  FMUL.FTZ R7, R7, R3.reuse ;  /* 0x0000000307077220 */ /* 0x080fe40000410000 */
[-C--:B------:R-:W-:Y:S01]  /*1f40*/  FMUL.FTZ R6, R6, R3.reuse ;  /* 0x0000000306067220 */ /* 0x080fe20000410000 */
[----:B------:R-:W-:Y:S01]  /*1f50*/  FMUL.FTZ R9, R13, R3 ;  /* 0x000000030d097220 */ /* 0x000fe20000410000 */
[----:B------:R-:W-:Y:S01]  /*1f60*/  FMUL.FTZ R13, R89, R7 ;  /* 0x00000007590d7220 */ /* 0x000fe20000410000 */
[----:B------:R-:W-:Y:S01]  /*1f70*/  SHF.L.U32 R5, R5, 0x10, RZ ;  /* 0x0000001005057819 */ /* 0x000fe200000006ff */
[----:B------:R-:W-:Y:S01]  /*1f80*/  FMUL.FTZ R15, R91, R6 ;  /* 0x000000065b0f7220 */ /* 0x000fe20000410000 */
[----:B------:R-:W-:Y:S01]  /*1f90*/  SHF.L.U32 R4, R4, 0x10, RZ ;  /* 0x0000001004047819 */ /* 0x000fe200000006ff */
[----:B------:R-:W0:Y:S01]  /*1fa0*/  LDC.64 R6, c[0x0][0x220] ;  /* 0x00008800ff067b82 */ /* 0x000e220000000a00 */
[-C--:B------:R-:W-:Y:S01]  /*1fb0*/  FMUL.FTZ R11, R11, R3.reuse ;  /* 0x000000030b0b7220 */ /* 0x080fe20000410000 */
[----:B------:R-:W-:-:S02]  /*1fc0*/  FMUL.FTZ R5, R5, R3 ;  /* 0x0000000305057220 */ /* 0x000fc40000410000 */
[-C--:B------:R-:W-:Y:S01]  /*1fd0*/  FMUL.FTZ R4, R4, R3.reuse ;  /* 0x0000000304047220 */ /* 0x080fe20000410000 */
[----:B------:R-:W-:Y:S01]  /*1fe0*/  FMUL.FTZ R8, R12, R3 ;  /* 0x000000030c087220 */ /* 0x000fe20000410000 */
[----:B------:R-:W-:Y:S01]  /*1ff0*/  FMUL.FTZ R12, R88, R11 ;  /* 0x0000000b580c7220 */ /* 0x000fe20000410000 */
[----:B------:R-:W-:Y:S01]  /*2000*/  FMUL.FTZ R14, R90, R9 ;  /* 0x000000095a0e7220 */ /* 0x000fe20000410000 */
[----:B------:R-:W-:Y:S01]  /*2010*/  FMUL.FTZ R9, R85, R5 ;  /* 0x0000000555097220 */ /* 0x000fe20000410000 */
[----:B------:R-:W-:Y:S01]  /*2020*/  FMUL.FTZ R11, R87, R4 ;  /* 0x00000004570b7220 */ /* 0x000fe20000410000 */
[----:B------:R-:W-:Y:S01]  /*2030*/  FMUL.FTZ R10, R10, R3 ;  /* 0x000000030a0a7220 */ /* 0x000fe20000410000 */
[----:B------:R-:W-:Y:S02]  /*2040*/  IMAD.WIDE.U32 R4, R250, 0x20, R248 ;  /* 0x00000020fa047825 */ /* 0x000fe400078e00f8 */
[----:B------:R-:W1:Y:S02]  /*2050*/  @P1 LDC.64 R248, c[0x0][0x230] ;  /* 0x00008c00fff81b82 */ /* 0x000e640000000a00 */
        /* <DEDUP_REMOVED lines=9> */
[----:B------:R-:W-:-:S03]  /*20f0*/  @P2 FADD.FTZ R11, R59, R11 ;  /* 0x0000000b3b0b2221 */ /* 0x000fc60000010000 */
[----:B------:R-:W-:Y:S04]  /*2100*/  STG.E.128 desc[UR4][R4.64], R12 ;  /* 0x0000000c04007986 */ /* 0x000fe8000c101d04 */
[----:B------:R0:W-:Y:S01]  /*2110*/  STG.E.128 desc[UR4][R4.64+0x10], R8 ;  /* 0x0000100804007986 */ /* 0x0001e2000c101d04 */
[----:B------:R-:W-:Y:S02]  /*2120*/  @P1 MOV R72, R244 ;  /* 0x000000f400481202 */ /* 0x000fe40000000f00 */
[----:B------:R-:W-:Y:S02]  /*2130*/  @P1 MOV R73, R245 ;  /* 0x000000f500491202 */ /* 0x000fe40000000f00 */
[----:B------:R-:W-:Y:S02]  /*2140*/  @P1 MOV R74, R246 ;  /* 0x000000f6004a1202 */ /* 0x000fe40000000f00 */
[----:B------:R-:W-:Y:S01]  /*2150*/  @P1 MOV R75, R247 ;  /* 0x000000f7004b1202 */ /* 0x000fe20000000f00 */
[----:B0-----:R-:W-:-:S06]  /*2160*/  IMAD.WIDE.U32 R4, R132, 0x10, R6 ;  /* 0x0000001084047825 */ /* 0x001fcc00078e0006 */
[----:B------:R-:W2:Y:S01]  /*2170*/  LDG.E.128 R4, desc[UR4][R4.64] ;  /* 0x0000000404047981 */ /* 0x000ea2000c1e1d00 */
[----:B-1----:R-:W-:-:S05]  /*2180*/  @P1 IMAD.WIDE.U32 R248, R132, 0x20, R248 ;  /* 0x0000002084f81825 */ /* 0x002fca00078e00f8 */
[----:B------:R-:W3:Y:S01]  /*2190*/  @P1 LDG.E.128 R72, desc[UR4][R248.64] ;  /* 0x00000004f8481981 */ /* 0x000ee2000c1e1d00 */
[----:B------:R-:W-:Y:S02]  /*21a0*/  @P1 MOV R68, R56 ;  /* 0x0000003800441202 */ /* 0x000fe40000000f00 */
[----:B------:R-:W-:Y:S02]  /*21b0*/  @P1 MOV R69, R57 ;  /* 0x0000003900451202 */ /* 0x000fe40000000f00 */
[----:B------:R-:W-:Y:S02]  /*21c0*/  @P1 MOV R70, R58 ;  /* 0x0000003a00461202 */ /* 0x000fe40000000f00 */
[----:B------:R-:W-:-:S06]  /*21d0*/  @P1 MOV R71, R59 ;  /* 0x0000003b00471202 */ /* 0x000fcc0000000f00 */
[----:B------:R2:W4:Y:S04]  /*21e0*/  @P1 LDG.E.128 R68, desc[UR4][R248.64+0x10] ;  /* 0x00001004f8441981 */ /* 0x000528000c1e1d00 */
[----:B------:R0:W-:Y:S01]  /*21f0*/  STL [R1], R132 ;  /* 0x0000008401007387 */ /* 0x0001e20000100800 */
[C---:B--2---:R-:W-:Y:S02]  /*2200*/  PRMT R249, R5.reuse, 0x7632, R249 ;  /* 0x0000763205f97816 */ /* 0x044fe400000000f9 */
[C---:B------:R-:W-:Y:S02]  /*2210*/  PRMT R248, R4.reuse, 0x7632, R248 ;  /* 0x0000763204f87816 */ /* 0x040fe400000000f8 */
[----:B------:R-:W-:Y:S02]  /*2220*/  SHF.L.U32 R5, R5, 0x10, RZ ;  /* 0x0000001005057819 */ /* 0x000fe400000006ff */
[----:B------:R-:W-:-:S02]  /*2230*/  SHF.L.U32 R4, R4, 0x10, RZ ;  /* 0x0000001004047819 */ /* 0x000fc400000006ff */
[C---:B------:R-:W-:Y:S02]  /*2240*/  SHF.L.U32 R135, R6.reuse, 0x10, RZ ;  /* 0x0000001006877819 */ /* 0x040fe400000006ff */
[----:B------:R-:W-:Y:S01]  /*2250*/  PRMT R133, R6, 0x7632, R133 ;  /* 0x0000763206857816 */ /* 0x000fe20000000085 */
[-C--:B------:R-:W-:Y:S01]  /*2260*/  FMUL.FTZ R6, R5, R3.reuse ;  /* 0x0000000305067220 */ /* 0x080fe20000410000 */
[C---:B------:R-:W-:Y:S01]  /*2270*/  PRMT R134, R7.reuse, 0x7632, R134 ;  /* 0x0000763207867816 */ /* 0x040fe20000000086 */
[----:B------:R-:W-:Y:S01]  /*2280*/  FMUL.FTZ R4, R4, R3 ;  /* 0x0000000304047220 */ /* 0x000fe20000410000 */
[----:B------:R-:W-:Y:S02]  /*2290*/  SHF.L.U32 R7, R7, 0x10, RZ ;  /* 0x0000001007077819 */ /* 0x000fe400000006ff */
[----:B------:R-:W-:Y:S02]  /*22a0*/  SHF.L.U32 R248, R248, 0x10, RZ ;  /* 0x00000010f8f87819 */ /* 0x000fe400000006ff */
[----:B------:R-:W-:-:S02]  /*22b0*/  MOV R5, R135 ;  /* 0x0000008700057202 */ /* 0x000fc40000000f00 */
[----:B------:R-:W-:Y:S01]  /*22c0*/  SHF.L.U32 R249, R249, 0x10, RZ ;  /* 0x00000010f9f97819 */ /* 0x000fe200000006ff */
[----:B------:R-:W-:Y:S01]  /*22d0*/  FMUL.FTZ R4, R80, R4 ;  /* 0x0000000450047220 */ /* 0x000fe20000410000 */
[----:B---3--:R-:W-:Y:S01]  /*22e0*/  @P1 MOV R244, R72 ;  /* 0x0000004800f41202 */ /* 0x008fe20000000f00 */
[----:B------:R-:W-:Y:S01]  /*22f0*/  FMUL.FTZ R6, R82, R6 ;  /* 0x0000000652067220 */ /* 0x000fe20000410000 */
[----:B------:R-:W-:Y:S01]  /*2300*/  @P1 MOV R246, R74 ;  /* 0x0000004a00f61202 */ /* 0x000fe20000000f00 */
[-C--:B------:R-:W-:Y:S01]  /*2310*/  FMUL.FTZ R5, R5, R3.reuse ;  /* 0x0000000305057220 */ /* 0x080fe20000410000 */
[-C--:B------:R-:W-:Y:S01]  /*2320*/  FMUL.FTZ R7, R7, R3.reuse ;  /* 0x0000000307077220 */ /* 0x080fe20000410000 */
[-C--:B------:R-:W-:Y:S01]  /*2330*/  FMUL.FTZ R248, R248, R3.reuse ;  /* 0x00000003f8f87220 */ /* 0x080fe20000410000 */
[----:B------:R-:W-:Y:S01]  /*2340*/  FMUL.FTZ R249, R249, R3 ;  /* 0x00000003f9f97220 */ /* 0x000fe20000410000 */
[----:B------:R-:W-:Y:S01]  /*2350*/  @P2 FADD.FTZ R4, R4, R244 ;  /* 0x000000f404042221 */ /* 0x000fe20000010000 */
[----:B------:R-:W-:Y:S01]  /*2360*/  @P2 FADD.FTZ R6, R6, R246 ;  /* 0x000000f606062221 */ /* 0x000fe20000010000 */
[----:B------:R-:W-:Y:S01]  /*2370*/  FMUL.FTZ R244, R76, R5 ;  /* 0x000000054cf47220 */ /* 0x000fe20000410000 */
[----:B------:R-:W-:Y:S01]  /*2380*/  FMUL.FTZ R246, R78, R7 ;  /* 0x000000074ef67220 */ /* 0x000fe20000410000 */
[----:B------:R-:W-:Y:S01]  /*2390*/  FMUL.FTZ R5, R81, R248 ;  /* 0x000000f851057220 */ /* 0x000fe20000410000 */
[----:B------:R-:W-:Y:S01]  /*23a0*/  FMUL.FTZ R7, R83, R249 ;  /* 0x000000f953077220 */ /* 0x000fe20000410000 */
[----:B------:R-:W-:Y:S01]  /*23b0*/  SHF.L.U32 R133, R133, 0x10, RZ ;  /* 0x0000001085857819 */ /* 0x000fe200000006ff */
[----:B------:R-:W1:Y:S01]  /*23c0*/  LDC.64 R248, c[0x0][0x238] ;  /* 0x00008e00fff87b82 */ /* 0x000e620000000a00 */
[----:B------:R-:W-:Y:S01]  /*23d0*/  @P1 MOV R245, R73 ;  /* 0x0000004900f51202 */ /* 0x000fe20000000f00 */
[----:B------:R2:W5:Y:S02]  /*23e0*/  LDL.LU R135, [R1+0x7c] ;  /* 0x00007c0001877983 */ /* 0x0005640000300800 */
[----:B------:R-:W-:Y:S01]  /*23f0*/  FMUL.FTZ R133, R133, R3 ;  /* 0x0000000385857220 */ /* 0x000fe20000410000 */
[----:B------:R-:W-:Y:S01]  /*2400*/  SHF.L.U32 R134, R134, 0x10, RZ ;  /* 0x0000001086867819 */ /* 0x000fe200000006ff */
[----:B------:R-:W-:Y:S01]  /*2410*/  @P2 FADD.FTZ R5, R5, R245 ;  /* 0x000000f505052221 */ /* 0x000fe20000010000 */
[----:B----4-:R-:W-:Y:S01]  /*2420*/  @P1 MOV R56, R68 ;  /* 0x0000004400381202 */ /* 0x010fe20000000f00 */
[----:B------:R-:W-:Y:S01]  /*2430*/  FMUL.FTZ R245, R77, R133 ;  /* 0x000000854df57220 */ /* 0x000fe20000410000 */
[----:B------:R-:W-:Y:S01]  /*2440*/  @P1 MOV R57, R69 ;  /* 0x0000004500391202 */ /* 0x000fe20000000f00 */
[----:B------:R-:W-:-:S02]  /*2450*/  FMUL.FTZ R3, R134, R3 ;  /* 0x0000000386037220 */ /* 0x000fc40000410000 */
[----:B------:R2:W5:Y:S01]  /*2460*/  LDL.LU R134, [R1+0x78] ;  /* 0x0000780001867983 */ /* 0x0005620000300800 */
[----:B------:R-:W-:Y:S01]  /*2470*/  @P2 FADD.FTZ R244, R244, R56 ;  /* 0x00000038f4f42221 */ /* 0x000fe20000010000 */
[----:B------:R-:W-:Y:S02]  /*2480*/  @P2 FADD.FTZ R245, R245, R57 ;  /* 0x00000039f5f52221 */ /* 0x000fe40000010000 */
[----:B------:R2:W5:Y:S01]  /*2490*/  LDL.LU R133, [R1+0x74] ;  /* 0x0000740001857983 */ /* 0x0005620000300800 */
[----:B-1----:R-:W-:-:S03]  /*24a0*/  IMAD.WIDE.U32 R56, R132, 0x20, R248 ;  /* 0x0000002084387825 */ /* 0x002fc600078e00f8 */
[----:B0-----:R2:W5:Y:S01]  /*24b0*/  LDL.LU R132, [R1+0x70] ;  /* 0x0000700001847983 */ /* 0x0015620000300800 */
[----:B------:R-:W-:-:S05]  /*24c0*/  @P1 MOV R247, R75 ;  /* 0x0000004b00f71202 */ /* 0x000fca0000000f00 */
[----:B------:R-:W-:Y:S01]  /*24d0*/  @P2 FADD.FTZ R7, R7, R247 ;  /* 0x000000f707072221 */ /* 0x000fe20000010000 */
[----:B------:R-:W-:Y:S01]  /*24e0*/  FMUL.FTZ R247, R79, R3 ;  /* 0x000000034ff77220 */ /* 0x000fe20000410000 */
[----:B------:R-:W-:-:S04]  /*24f0*/  FADD.FTZ R3, RZ, R64 ;  /* 0x00000040ff037221 */ /* 0x000fc80000010000 */
        /* <DEDUP_REMOVED lines=51> */
[----:B------:R-:W-:-:S03]  /*2830*/  @P1 MOV R58, R70 ;  /* 0x00000046003a1202 */ /* 0x000fc60000000f00 */
[----:B------:R-:W-:-:S04]  /*2840*/  FADD.FTZ R3, R8, R3 ;  /* 0x0000000308037221 */ /* 0x000fc80000010000 */
[----:B------:R-:W-:Y:S01]  /*2850*/  FADD.FTZ R3, R9, R3 ;  /* 0x0000000309037221 */ /* 0x000fe20000010000 */
[----:B------:R-:W-:Y:S02]  /*2860*/  @P2 FADD.FTZ R246, R246, R58 ;  /* 0x0000003af6f62221 */ /* 0x000fe40000010000 */
[----:B------:R-:W0:Y:S01]  /*2870*/  S2R R58, SR_TID.X ;  /* 0x00000000003a7919 */ /* 0x000e220000002100 */
[----:B------:R-:W-:-:S04]  /*2880*/  FADD.FTZ R3, R10, R3 ;  /* 0x000000030a037221 */ /* 0x000fc80000010000 */
[----:B------:R-:W-:-:S04]  /*2890*/  FADD.FTZ R3, R11, R3 ;  /* 0x000000030b037221 */ /* 0x000fc80000010000 */
[----:B------:R-:W-:-:S04]  /*28a0*/  FADD.FTZ R3, R4, R3 ;  /* 0x0000000304037221 */ /* 0x000fc80000010000 */
[----:B------:R-:W-:-:S04]  /*28b0*/  FADD.FTZ R3, R5, R3 ;  /* 0x0000000305037221 */ /* 0x000fc80000010000 */
[----:B------:R-:W-:-:S04]  /*28c0*/  FADD.FTZ R3, R6, R3 ;  /* 0x0000000306037221 */ /* 0x000fc80000010000 */
[----:B------:R-:W-:Y:S01]  /*28d0*/  FADD.FTZ R3, R7, R3 ;  /* 0x0000000307037221 */ /* 0x000fe20000010000 */
[----:B------:R-:W-:-:S03]  /*28e0*/  @P1 MOV R59, R71 ;  /* 0x00000047003b1202 */ /* 0x000fc60000000f00 */
[----:B------:R-:W-:Y:S01]  /*28f0*/  FADD.FTZ R3, R244, R3 ;  /* 0x00000003f4037221 */ /* 0x000fe20000010000 */
[----:B------:R-:W-:Y:S01]  /*2900*/  UMOV UR10, 0xffffffff ;  /* 0xffffffff000a7882 */ /* 0x000fe20000000000 */
[----:B------:R-:W-:Y:S02]  /*2910*/  @P2 FADD.FTZ R247, R247, R59 ;  /* 0x0000003bf7f72221 */ /* 0x000fe40000010000 */
[----:B------:R-:W-:Y:S01]  /*2920*/  FADD.FTZ R3, R245, R3 ;  /* 0x00000003f5037221 */ /* 0x000fe20000010000 */
[----:B0-----:R-:W-:-:S03]  /*2930*/  LOP3.LUT R58, R58, 0x1f, RZ, 0xc0, !PT ;  /* 0x0000001f3a3a7812 */ /* 0x001fc600078ec0ff */
[----:B------:R-:W-:Y:S01]  /*2940*/  FADD.FTZ R3, R246, R3 ;  /* 0x00000003f6037221 */ /* 0x000fe20000010000 */
[----:B------:R-:W-:Y:S01]  /*2950*/  STG.E.128 desc[UR4][R56.64], R4 ;  /* 0x0000000438007986 */ /* 0x000fe2000c101d04 */
[----:B------:R-:W-:-:S03]  /*2960*/  ISETP.NE.AND P1, PT, R58, RZ, PT ;  /* 0x000000ff3a00720c */ /* 0x000fc60003f25270 */
[----:B------:R0:W-:Y:S02]  /*2970*/  STG.E.128 desc[UR4][R56.64+0x10], R244 ;  /* 0x000010f438007986 */ /* 0x0001e4000c101d04 */
[----:B0-----:R-:W-:Y:S01]  /*2980*/  FADD.FTZ R56, R247, R3 ;  /* 0x00000003f7387221 */ /* 0x001fe20000010000 */
[----:B--2---:R-:W-:Y:S07]  /*2990*/  BRA.DIV UR10, `(.L_x_24391) ;  /* 0x0000001a0ab07947 */ /* 0x004fee000b800000 */
        /* <DEDUP_REMOVED lines=149> */
.L_x_24404:
[----:B------:R-:W-:Y:S01]  /*32f0*/  FMUL.FTZ R57, R56, R56 ;  /* 0x0000003838397220 */ /* 0x000fe20000410000 */
[----:B-1----:R-:W-:Y:S02]  /*3300*/  FADD.FTZ R3, R59, R3 ;  /* 0x000000033b037221 */ /* 0x002fe40000010000 */
[----:B0-----:R-:W2:Y:S02]  /*3310*/  LDL R59, [R1+0x5c] ;  /* 0x00005c00013b7983 */ /* 0x001ea40000100800 */
[----:B------:R-:W-:Y:S01]  /*3320*/  FSEL R57, R57, RZ, P3 ;  /* 0x000000ff39397208 */ /* 0x000fe20001800000 */
[----:B------:R-:W-:Y:S02]  /*3330*/  FFMA.FTZ R3, R3, R249, UR7 ;  /* 0x0000000703037e23 */ /* 0x000fe400080100f9 */
[----:B------:R-:W3:Y:S02]  /*3340*/  LDL R249, [R1+0x64] ;  /* 0x0000640001f97983 */ /* 0x000ee40000100800 */
[----:B------:R-:W-:-:S04]  /*3350*/  FADD.FTZ R3, R3, R57 ;  /* 0x0000003903037221 */ /* 0x000fc80000010000 */
[----:B------:R0:W1:Y:S02]  /*3360*/  MUFU.RSQ R248, R3 ;  /* 0x0000000300f87308 */ /* 0x0000640000001400 */
[----:B0-----:R-:W-:-:S05]  /*3370*/  FSEL R3, R56, RZ, !P3 ;  /* 0x000000ff38037208 */ /* 0x001fca0005800000 */
[--C-:B------:R-:W-:Y:S02]  /*3380*/  FADD.FTZ R57, R62, -R3.reuse ;  /* 0x800000033e397221 */ /* 0x100fe40000010000 */
[----:B------:R-:W4:Y:S01]  /*3390*/  LDL R62, [R1+0x58] ;  /* 0x00005800013e7983 */ /* 0x000f220000100800 */
[----:B------:R-:W-:Y:S01]  /*33a0*/  FADD.FTZ R58, R63, -R3 ;  /* 0x800000033f3a7221 */ /* 0x000fe20000010000 */
[----:B-1----:R-:W-:-:S03]  /*33b0*/  FMUL.FTZ R57, R248, R57 ;  /* 0x00000039f8397220 */ /* 0x002fc60000410000 */
[----:B------:R-:W-:-:S04]  /*33c0*/  FMUL.FTZ R58, R248, R58 ;  /* 0x0000003af83a7220 */ /* 0x000fc80000410000 */
[----:B--2---:R-:W-:Y:S01]  /*33d0*/  FFMA.FTZ R58, R59, R58, R239 ;  /* 0x0000003a3b3a7223 */ /* 0x004fe200000100ef */
[----:B----4-:R-:W-:Y:S02]  /*33e0*/  FFMA.FTZ R57, R62, R57, R238 ;  /* 0x000000393e397223 */ /* 0x010fe400000100ee */
[----:B------:R-:W0:Y:S03]  /*33f0*/  @!P1 LDC.64 R62, c[0x0][0x250] ;  /* 0x00009400ff3e9b82 */ /* 0x000e260000000a00 */
[----:B------:R-:W-:Y:S01]  /*3400*/  F2FP.BF16.F32.PACK_AB R59, R58, R57 ;  /* 0x000000393a3b723e */ /* 0x000fe200000010ff */
[----:B0-----:R-:W-:-:S05]  /*3410*/  @!P1 IMAD.WIDE R62, R2, 0x4, R62 ;  /* 0x00000004023e9825 */ /* 0x001fca00078e023e */
[----:B------:R0:W-:Y:S02]  /*3420*/  @!P1 STG.E desc[UR4][R62.64], R56 ;  /* 0x000000383e009986 */ /* 0x0001e4000c101904 */
[----:B0-----:R-:W0:Y:S02]  /*3430*/  @!P1 LDC.64 R56, c[0x0][0x258] ;  /* 0x00009600ff389b82 */ /* 0x001e240000000a00 */
[----:B------:R-:W2:Y:S04]  /*3440*/  LDL R62, [R1+0x54] ;  /* 0x00005400013e7983 */ /* 0x000ea80000100800 */
[----:B------:R-:W4:Y:S01]  /*3450*/  LDL R63, [R1+0x6c] ;  /* 0x00006c00013f7983 */ /* 0x000f220000100800 */
[----:B0-----:R-:W-:-:S05]  /*3460*/  @!P1 IMAD.WIDE R56, R2, 0x4, R56 ;  /* 0x0000000402389825 */ /* 0x001fca00078e0238 */
[----:B------:R0:W-:Y:S02]  /*3470*/  @!P1 STG.E desc[UR4][R56.64], R248 ;  /* 0x000000f838009986 */ /* 0x0001e4000c101904 */
[--C-:B0-----:R-:W-:Y:S01]  /*3480*/  FADD.FTZ R56, R66, -R3.reuse ;  /* 0x8000000342387221 */ /* 0x101fe20000010000 */
[--C-:B------:R-:W-:Y:S01]  /*3490*/  FADD.FTZ R57, R60, -R3.reuse ;  /* 0x800000033c397221 */ /* 0x100fe20000010000 */
[----:B------:R-:W3:Y:S01]  /*34a0*/  LDL R66, [R1+0x50] ;  /* 0x0000500001427983 */ /* 0x000ee20000100800 */
[--C-:B------:R-:W-:Y:S01]  /*34b0*/  FADD.FTZ R60, R67, -R3.reuse ;  /* 0x80000003433c7221 */ /* 0x100fe20000010000 */
[----:B------:R-:W-:Y:S02]  /*34c0*/  FADD.FTZ R58, R61, -R3 ;  /* 0x800000033d3a7221 */ /* 0x000fe40000010000 */
[----:B------:R-:W3:Y:S04]  /*34d0*/  LDL R67, [R1+0x68] ;  /* 0x0000680001437983 */ /* 0x000ee80000100800 */
[----:B------:R-:W3:Y:S01]  /*34e0*/  LDL R61, [R1+0x60] ;  /* 0x00006000013d7983 */ /* 0x000ee20000100800 */
[C---:B------:R-:W-:Y:S01]  /*34f0*/  FMUL.FTZ R58, R248.reuse, R58 ;  /* 0x0000003af83a7220 */ /* 0x040fe20000410000 */
[C---:B------:R-:W-:Y:S01]  /*3500*/  FMUL.FTZ R60, R248.reuse, R60 ;  /* 0x0000003cf83c7220 */ /* 0x040fe20000410000 */
[C---:B------:R-:W-:Y:S01]  /*3510*/  FMUL.FTZ R57, R248.reuse, R57 ;  /* 0x00000039f8397220 */ /* 0x040fe20000410000 */
[----:B------:R-:W-:Y:S01]  /*3520*/  FMUL.FTZ R56, R248, R56 ;  /* 0x00000038f8387220 */ /* 0x000fe20000410000 */
[----:B--2---:R-:W-:Y:S01]  /*3530*/  FFMA.FTZ R58, R62, R58, R237 ;  /* 0x0000003a3e3a7223 */ /* 0x004fe200000100ed */
[----:B----4-:R-:W-:-:S02]  /*3540*/  FFMA.FTZ R60, R63, R60, R243 ;  /* 0x0000003c3f3c7223 */ /* 0x010fc400000100f3 */
[----:B------:R-:W0:Y:S01]  /*3550*/  LDC.64 R62, c[0x0][0x2b8] ;  /* 0x0000ae00ff3e7b82 */ /* 0x000e220000000a00 */
[----:B---3--:R-:W-:Y:S02]  /*3560*/  FFMA.FTZ R57, R66, R57, R236 ;  /* 0x0000003942397223 */ /* 0x008fe400000100ec */
[----:B------:R-:W2:Y:S01]  /*3570*/  LDL R66, [R1+0x24] ;  /* 0x0000240001427983 */ /* 0x000ea20000100800 */
[----:B------:R-:W-:Y:S02]  /*3580*/  FFMA.FTZ R56, R67, R56, R242 ;  /* 0x0000003843387223 */ /* 0x000fe400000100f2 */
[----:B------:R-:W-:Y:S01]  /*3590*/  F2FP.BF16.F32.PACK_AB R58, R58, R57 ;  /* 0x000000393a3a723e */ /* 0x000fe200000010ff */
[----:B------:R-:W3:Y:S02]  /*35a0*/  LDL R67, [R1+0x10] ;  /* 0x0000100001437983 */ /* 0x000ee40000100800 */
[----:B------:R-:W-:Y:S01]  /*35b0*/  F2FP.BF16.F32.PACK_AB R57, R60, R56 ;  /* 0x000000383c39723e */ /* 0x000fe200000010ff */
[--C-:B------:R-:W-:Y:S01]  /*35c0*/  FADD.FTZ R56, R64, -R3.reuse ;  /* 0x8000000340387221 */ /* 0x100fe20000010000 */
[----:B------:R-:W-:Y:S01]  /*35d0*/  FADD.FTZ R60, R65, -R3 ;  /* 0x80000003413c7221 */ /* 0x000fe20000010000 */
[----:B------:R-:W4:Y:S02]  /*35e0*/  LDL R64, [R1+0x2c] ;  /* 0x00002c0001407983 */ /* 0x000f240000100800 */
[C---:B------:R-:W-:Y:S01]  /*35f0*/  FMUL.FTZ R56, R248.reuse, R56 ;  /* 0x00000038f8387220 */ /* 0x040fe20000410000 */
[----:B------:R-:W-:Y:S01]  /*3600*/  FMUL.FTZ R60, R248, R60 ;  /* 0x0000003cf83c7220 */ /* 0x000fe20000410000 */
[----:B------:R-:W2:Y:S02]  /*3610*/  LDL R65, [R1+0x14] ;  /* 0x0000140001417983 */ /* 0x000ea40000100800 */
[----:B------:R-:W-:Y:S01]  /*3620*/  FFMA.FTZ R56, R61, R56, R240 ;  /* 0x000000383d387223 */ /* 0x000fe200000100f0 */
[----:B------:R-:W-:-:S02]  /*3630*/  FFMA.FTZ R60, R249, R60, R241 ;  /* 0x0000003cf93c7223 */ /* 0x000fc400000100f1 */
[----:B------:R-:W4:Y:S03]  /*3640*/  LDL.LU R249, [R1+0xc] ;  /* 0x00000c0001f97983 */ /* 0x000f260000300800 */
[----:B------:R-:W-:Y:S01]  /*3650*/  F2FP.BF16.F32.PACK_AB R56, R60, R56 ;  /* 0x000000383c38723e */ /* 0x000fe200000010ff */
[----:B0-----:R-:W-:-:S05]  /*3660*/  IMAD.WIDE.U32 R60, R0, 0x10, R62 ;  /* 0x00000010003c7825 */ /* 0x001fca00078e003e */
[----:B------:R0:W-:Y:S04]  /*3670*/  STG.E.128 desc[UR4][R60.64], R56 ;  /* 0x000000383c007986 */ /* 0x0001e8000c101d04 */
[----:B0-----:R-:W4:Y:S04]  /*3680*/  LDL R58, [R1+0x18] ;  /* 0x00001800013a7983 */ /* 0x001f280000100800 */
[----:B------:R-:W4:Y:S04]  /*3690*/  LDL R59, [R1+0x1c] ;  /* 0x00001c00013b7983 */ /* 0x000f280000100800 */
[----:B------:R-:W4:Y:S04]  /*36a0*/  LDL R60, [R1+0x20] ;  /* 0x00002000013c7983 */ /* 0x000f280000100800 */
[----:B------:R-:W4:Y:S01]  /*36b0*/  LDL R61, [R1+0x28] ;  /* 0x00002800013d7983 */ /* 0x000f220000100800 */
[--C-:B------:R-:W-:Y:S01]  /*36c0*/  FADD.FTZ R0, R50, -R3.reuse ;  /* 0x8000000332007221 */ /* 0x100fe20000010000 */
[----:B------:R-:W-:-:S03]  /*36d0*/  FADD.FTZ R51, R51, -R3 ;  /* 0x8000000333337221 */ /* 0x000fc60000010000 */
[C---:B------:R-:W-:Y:S01]  /*36e0*/  FMUL.FTZ R0, R248.reuse, R0 ;  /* 0x00000000f8007220 */ /* 0x040fe20000410000 */
[----:B------:R-:W-:Y:S01]  /*36f0*/  FMUL.FTZ R51, R248, R51 ;  /* 0x00000033f8337220 */ /* 0x000fe20000410000 */
[--C-:B------:R-:W-:Y:S01]  /*3700*/  FADD.FTZ R48, R48, -R3.reuse ;  /* 0x8000000330307221 */ /* 0x100fe20000010000 */
[--C-:B------:R-:W-:Y:S01]  /*3710*/  FADD.FTZ R49, R49, -R3.reuse ;  /* 0x8000000331317221 */ /* 0x100fe20000010000 */
[----:B------:R-:W-:Y:S02]  /*3720*/  FADD.FTZ R50, R53, -R3 ;  /* 0x8000000335327221 */ /* 0x000fe40000010000 */
[C---:B------:R-:W-:Y:S01]  /*3730*/  FMUL.FTZ R48, R248.reuse, R48 ;  /* 0x00000030f8307220 */ /* 0x040fe20000410000 */
[C---:B------:R-:W-:Y:S01]  /*3740*/  FMUL.FTZ R49, R248.reuse, R49 ;  /* 0x00000031f8317220 */ /* 0x040fe20000410000 */
[----:B------:R-:W-:Y:S02]  /*3750*/  FMUL.FTZ R50, R248, R50 ;  /* 0x00000032f8327220 */ /* 0x000fe40000410000 */
[----:B---3--:R-:W-:Y:S01]  /*3760*/  FFMA.FTZ R48, R67, R48, R228 ;  /* 0x0000003043307223 */ /* 0x008fe200000100e4 */
[----:B--2---:R-:W-:Y:S01]  /*3770*/  FFMA.FTZ R49, R65, R49, R229 ;  /* 0x0000003141317223 */ /* 0x004fe200000100e5 */
[----:B----4-:R-:W-:Y:S01]  /*3780*/  FFMA.FTZ R0, R58, R0, R230 ;  /* 0x000000003a007223 */ /* 0x010fe200000100e6 */
[----:B------:R-:W-:-:S05]  /*3790*/  FFMA.FTZ R51, R59, R51, R231 ;  /* 0x000000333b337223 */ /* 0x000fca00000100e7 */
[----:B------:R-:W-:Y:S01]  /*37a0*/  F2FP.BF16.F32.PACK_AB R51, R51, R0 ;  /* 0x000000003333723e */ /* 0x000fe200000010ff */
[----:B------:R-:W-:-:S04]  /*37b0*/  FADD.FTZ R0, R52, -R3 ;  /* 0x8000000334007221 */ /* 0x000fc80000010000 */
[----:B------:R-:W-:Y:S01]  /*37c0*/  FMUL.FTZ R0, R248, R0 ;  /* 0x00000000f8007220 */ /* 0x000fe20000410000 */
[----:B------:R-:W-:-:S03]  /*37d0*/  FFMA.FTZ R52, R66, R50, R233 ;  /* 0x0000003242347223 */ /* 0x000fc600000100e9 */
[----:B------:R-:W-:Y:S01]  /*37e0*/  FFMA.FTZ R0, R60, R0, R232 ;  /* 0x000000003c007223 */ /* 0x000fe200000100e8 */
[----:B------:R-:W-:-:S04]  /*37f0*/  F2FP.BF16.F32.PACK_AB R50, R49, R48 ;  /* 0x000000303132723e */ /* 0x000fc800000010ff */
[----:B------:R-:W-:Y:S01]  /*3800*/  F2FP.BF16.F32.PACK_AB R48, R52, R0 ;  /* 0x000000003430723e */ /* 0x000fe200000010ff */
[----:B------:R-:W-:Y:S02]  /*3810*/  IMAD.WIDE.U32 R52, R249, 0x10, R62 ;  /* 0x00000010f9347825 */ /* 0x000fe400078e003e */
[----:B------:R-:W2:Y:S02]  /*3820*/  LDL.LU R249, [R1+0x8] ;  /* 0x0000080001f97983 */ /* 0x000ea40000300800 */
[--C-:B------:R-:W-:Y:S01]  /*3830*/  FADD.FTZ R54, R54, -R3.reuse ;  /* 0x8000000336367221 */ /* 0x100fe20000010000 */
[--C-:B------:R-:W-:Y:S01]  /*3840*/  FADD.FTZ R55, R55, -R3.reuse ;  /* 0x8000000337377221 */ /* 0x100fe20000010000 */
[--C-:B------:R-:W-:Y:S01]  /*3850*/  FADD.FTZ R42, R42, -R3.reuse ;  /* 0x800000032a2a7221 */ /* 0x100fe20000010000 */
[--C-:B------:R-:W-:Y:S01]  /*3860*/  FADD.FTZ R43, R43, -R3.reuse ;  /* 0x800000032b2b7221 */ /* 0x100fe20000010000 */
[C---:B------:R-:W-:Y:S01]  /*3870*/  FMUL.FTZ R54, R248.reuse, R54 ;  /* 0x00000036f8367220 */ /* 0x040fe20000410000 */
[----:B------:R-:W-:Y:S01]  /*3880*/  FMUL.FTZ R55, R248, R55 ;  /* 0x00000037f8377220 */ /* 0x000fe20000410000 */
[--C-:B------:R-:W-:Y:S01]  /*3890*/  FADD.FTZ R0, R40, -R3.reuse ;  /* 0x8000000328007221 */ /* 0x100fe20000010000 */
[----:B------:R-:W-:Y:S01]  /*38a0*/  FADD.FTZ R41, R41, -R3 ;  /* 0x8000000329297221 */ /* 0x000fe20000010000 */
[----:B------:R-:W-:Y:S01]  /*38b0*/  FFMA.FTZ R54, R61, R54, R234 ;  /* 0x000000363d367223 */ /* 0x000fe200000100ea */
[----:B------:R-:W-:Y:S01]  /*38c0*/  FFMA.FTZ R55, R64, R55, R235 ;  /* 0x0000003740377223 */ /* 0x000fe200000100eb */
[----:B------:R-:W3:Y:S04]  /*38d0*/  LDL.LU R66, [R1+0x4] ;  /* 0x0000040001427983 */ /* 0x000ee80000300800 */
[----:B------:R-:W-:-:S05]  /*38e0*/  F2FP.BF16.F32.PACK_AB R49, R55, R54 ;  /* 0x000000363731723e */ /* 0x000fca00000010ff */
[----:B------:R0:W-:Y:S01]  /*38f0*/  STG.E.128 desc[UR4][R52.64], R48 ;  /* 0x0000003034007986 */ /* 0x0001e2000c101d04 */
[--C-:B------:R-:W-:Y:S01]  /*3900*/  FADD.FTZ R40, R8, -R3.reuse ;  /* 0x8000000308287221 */ /* 0x100fe20000010000 */
[----:B------:R-:W-:Y:S01]  /*3910*/  FMUL.FTZ R41, R248, R41 ;  /* 0x00000029f8297220 */ /* 0x000fe20000410000 */
[--C-:B0-----:R-:W-:Y:S01]  /*3920*/  FADD.FTZ R52, R45, -R3.reuse ;  /* 0x800000032d347221 */ /* 0x101fe20000010000 */
[--C-:B------:R-:W-:Y:S01]  /*3930*/  FADD.FTZ R51, R46, -R3.reuse ;  /* 0x800000032e337221 */ /* 0x100fe20000010000 */
[--C-:B------:R-:W-:Y:S01]  /*3940*/  FADD.FTZ R45, R4, -R3.reuse ;  /* 0x80000003042d7221 */ /* 0x100fe20000010000 */
[--C-:B------:R-:W-:Y:S01]  /*3950*/  FADD.FTZ R46, R5, -R3.reuse ;  /* 0x80000003052e7221 */ /* 0x100fe20000010000 */
[C---:B------:R-:W-:Y:S01]  /*3960*/  FMUL.FTZ R4, R248.reuse, R42 ;  /* 0x0000002af8047220 */ /* 0x040fe20000410000 */
[----:B------:R-:W-:Y:S01]  /*3970*/  FMUL.FTZ R5, R248, R43 ;  /* 0x0000002bf8057220 */ /* 0x000fe20000410000 */
[----:B------:R-:W-:Y:S02]  /*3980*/  FADD.FTZ R43, R7, -R3 ;  /* 0x80000003072b7221 */ /* 0x000fe40000010000 */
[----:B------:R-:W-:Y:S01]  /*3990*/  FFMA.FTZ R7, R174, R4, R222 ;  /* 0x00000004ae077223 */ /* 0x000fe200000100de */
[----:B------:R-:W-:Y:S01]  /*39a0*/  FFMA.FTZ R4, R175, R5, R223 ;  /* 0x00000005af047223 */ /* 0x000fe200000100df */
[--C-:B------:R-:W-:Y:S01]  /*39b0*/  FADD.FTZ R53, R44, -R3.reuse ;  /* 0x800000032c357221 */ /* 0x100fe20000010000 */
[--C-:B------:R-:W-:Y:S01]  /*39c0*/  FADD.FTZ R50, R47, -R3.reuse ;  /* 0x800000032f327221 */ /* 0x100fe20000010000 */
[----:B------:R-:W-:-:S02]  /*39d0*/  FADD.FTZ R42, R6, -R3 ;  /* 0x80000003062a7221 */ /* 0x000fc40000010000 */
[----:B------:R-:W-:Y:S01]  /*39e0*/  F2FP.BF16.F32.PACK_AB R7, R4, R7 ;  /* 0x000000070407723e */ /* 0x000fe200000010ff */
[C---:B------:R-:W-:Y:S01]  /*39f0*/  FMUL.FTZ R4, R248.reuse, R53 ;  /* 0x00000035f8047220 */ /* 0x040fe20000410000 */
[----:B------:R-:W-:Y:S01]  /*3a00*/  FADD.FTZ R44, R9, -R3 ;  /* 0x80000003092c7221 */ /* 0x000fe20000010000 */
[C---:B------:R-:W-:Y:S01]  /*3a10*/  FMUL.FTZ R6, R248.reuse, R51 ;  /* 0x00000033f8067220 */ /* 0x040fe20000410000 */
[C---:B------:R-:W-:Y:S01]  /*3a20*/  FMUL.FTZ R9, R248.reuse, R0 ;  /* 0x00000000f8097220 */ /* 0x040fe20000410000 */
[----:B------:R-:W-:Y:S01]  /*3a30*/  FMUL.FTZ R8, R248, R50 ;  /* 0x00000032f8087220 */ /* 0x000fe20000410000 */
[----:B------:R-:W-:Y:S01]  /*3a40*/  FFMA.FTZ R0, R176, R4, R224 ;  /* 0x00000004b0007223 */ /* 0x000fe200000100e0 */
[----:B------:R-:W-:Y:S01]  /*3a50*/  FFMA.FTZ R4, R178, R6, R226 ;  /* 0x00000006b2047223 */ /* 0x000fe200000100e2 */
[----:B------:R-:W-:Y:S01]  /*3a60*/  FFMA.FTZ R6, R172, R9, R220 ;  /* 0x00000009ac067223 */ /* 0x000fe200000100dc */
[----:B------:R-:W-:Y:S01]  /*3a70*/  FMUL.FTZ R5, R248, R52 ;  /* 0x00000034f8057220 */ /* 0x000fe20000410000 */
[----:B------:R-:W-:Y:S01]  /*3a80*/  FFMA.FTZ R9, R173, R41, R221 ;  /* 0x00000029ad097223 */ /* 0x000fe200000100dd */
[----:B------:R-:W-:-:S02]  /*3a90*/  FFMA.FTZ R8, R179, R8, R227 ;  /* 0x00000008b3087223 */ /* 0x000fc400000100e3 */
[----:B------:R-:W-:Y:S02]  /*3aa0*/  FFMA.FTZ R41, R177, R5, R225 ;  /* 0x00000005b1297223 */ /* 0x000fe400000100e1 */
[----:B------:R-:W-:Y:S02]  /*3ab0*/  F2FP.BF16.F32.PACK_AB R6, R9, R6 ;  /* 0x000000060906723e */ /* 0x000fe400000010ff */
[----:B------:R-:W-:Y:S01]  /*3ac0*/  F2FP.BF16.F32.PACK_AB R5, R8, R4 ;  /* 0x000000040805723e */ /* 0x000fe200000010ff */
[----:B--2---:R-:W-:Y:S02]  /*3ad0*/  IMAD.WIDE.U32 R8, R249, 0x10, R62 ;  /* 0x00000010f9087825 */ /* 0x004fe400078e003e */
[----:B------:R-:W2:Y:S02]  /*3ae0*/  LDL.LU R249, [R1] ;  /* 0x0000000001f97983 */ /* 0x000ea40000300800 */
        /* <DEDUP_REMOVED lines=18> */
[----:B------:R-:W-:Y:S01]  /*3c10*/  FFMA.FTZ R18, R150, R18, R198 ;  /* 0x0000001296127223 */ /* 0x000fe200000100c6 */
[----:B------:R-:W-:Y:S01]  /*3c20*/  FFMA.FTZ R19, R151, R19, R199 ;  /* 0x0000001397137223 */ /* 0x000fe200000100c7 */
[----:B------:R-:W-:Y:S01]  /*3c30*/  F2FP.BF16.F32.PACK_AB R4, R41, R0 ;  /* 0x000000002904723e */ /* 0x000fe200000010ff */
[----:B------:R-:W-:Y:S01]  /*3c40*/  FFMA.FTZ R16, R148, R16, R196 ;  /* 0x0000001094107223 */ /* 0x000fe200000100c4 */
[----:B------:R-:W-:Y:S01]  /*3c50*/  FFMA.FTZ R17, R149, R17, R197 ;  /* 0x0000001195117223 */ /* 0x000fe200000100c5 */
[--C-:B------:R-:W-:Y:S01]  /*3c60*/  FADD.FTZ R10, R10, -R3.reuse ;  /* 0x800000030a0a7221 */ /* 0x100fe20000010000 */
        /* <DEDUP_REMOVED lines=11> */
[--C-:B------:R-:W-:Y:S01]  /*3d20*/  FADD.FTZ R30, R30, -R3.reuse ;  /* 0x800000031e1e7221 */ /* 0x100fe20000010000 */
[----:B------:R-:W-:Y:S01]  /*3d30*/  FADD.FTZ R31, R31, -R3 ;  /* 0x800000031f1f7221 */ /* 0x000fe20000010000 */
[----:B------:R0:W-:Y:S01]  /*3d40*/  STG.E.128 desc[UR4][R8.64], R4 ;  /* 0x0000000408007986 */ /* 0x0001e2000c101d04 */
        /* <DEDUP_REMOVED lines=8> */
[--C-:B------:R-:W-:Y:S01]  /*3dd0*/  FADD.FTZ R36, R36, -R3.reuse ;  /* 0x8000000324247221 */ /* 0x100fe20000010000 */
[--C-:B------:R-:W-:Y:S01]  /*3de0*/  FADD.FTZ R37, R37, -R3.reuse ;  /* 0x8000000325257221 */ /* 0x100fe20000010000 */
[C---:B------:R-:W-:Y:S01]  /*3df0*/  FMUL.FTZ R30, R248.reuse, R30 ;  /* 0x0000001ef81e7220 */ /* 0x040fe20000410000 */
[----:B------:R-:W-:Y:S01]  /*3e00*/  FMUL.FTZ R31, R248, R31 ;  /* 0x0000001ff81f7220 */ /* 0x000fe20000410000 */
[----:B------:R-:W-:Y:S01]  /*3e10*/  FADD.FTZ R22, R22, -R3 ;  /* 0x8000000316167221 */ /* 0x000fe20000010000 */
[----:B0-----:R-:W-:Y:S01]  /*3e20*/  FFMA.FTZ R7, R166, R34, R214 ;  /* 0x00000022a6077223 */ /* 0x001fe200000100d6 */
[----:B------:R-:W-:Y:S01]  /*3e30*/  FFMA.FTZ R5, R167, R35, R215 ;  /* 0x00000023a7057223 */ /* 0x000fe200000100d7 */
[----:B------:R-:W-:Y:S01]  /*3e40*/  FFMA.FTZ R6, R164, R32, R212 ;  /* 0x00000020a4067223 */ /* 0x000fe200000100d4 */
[----:B------:R-:W-:Y:S01]  /*3e50*/  FFMA.FTZ R9, R165, R33, R213 ;  /* 0x00000021a5097223 */ /* 0x000fe200000100d5 */
[--C-:B------:R-:W-:Y:S01]  /*3e60*/  FADD.FTZ R23, R23, -R3.reuse ;  /* 0x8000000317177221 */ /* 0x100fe20000010000 */
[----:B------:R-:W-:Y:S01]  /*3e70*/  F2FP.BF16.F32.PACK_AB R16, R21, R16 ;  /* 0x000000101510723e */ /* 0x000fe200000010ff */
[--C-:B------:R-:W-:Y:S01]  /*3e80*/  FADD.FTZ R24, R24, -R3.reuse ;  /* 0x8000000318187221 */ /* 0x100fe20000010000 */
[----:B------:R-:W-:Y:S01]  /*3e90*/  F2FP.BF16.F32.PACK_AB R7, R5, R7 ;  /* 0x000000070507723e */ /* 0x000fe200000010ff */
[--C-:B------:R-:W-:Y:S01]  /*3ea0*/  FADD.FTZ R25, R25, -R3.reuse ;  /* 0x8000000319197221 */ /* 0x100fe20000010000 */
[--C-:B------:R-:W-:Y:S01]  /*3eb0*/  FADD.FTZ R26, R26, -R3.reuse ;  /* 0x800000031a1a7221 */ /* 0x100fe20000010000 */
[----:B------:R-:W-:Y:S01]  /*3ec0*/  FADD.FTZ R27, R27, -R3 ;  /* 0x800000031b1b7221 */ /* 0x000fe20000010000 */
[----:B------:R-:W-:Y:S01]  /*3ed0*/  F2FP.BF16.F32.PACK_AB R6, R9, R6 ;  /* 0x000000060906723e */ /* 0x000fe200000010ff */
[----:B------:R-:W-:Y:S01]  /*3ee0*/  FMUL.FTZ R59, R248, R36 ;  /* 0x00000024f83b7220 */ /* 0x000fe20000410000 */
[----:B------:R-:W-:Y:S01]  /*3ef0*/  F2FP.BF16.F32.PACK_AB R5, R10, R0 ;  /* 0x000000000a05723e */ /* 0x000fe200000010ff */
[----:B------:R-:W-:Y:S01]  /*3f00*/  FMUL.FTZ R58, R248, R37 ;  /* 0x00000025f83a7220 */ /* 0x000fe20000410000 */
[----:B------:R-:W-:Y:S01]  /*3f10*/  F2FP.BF16.F32.PACK_AB R21, R15, R14 ;  /* 0x0000000e0f15723e */ /* 0x000fe200000010ff */
[----:B------:R-:W-:Y:S01]  /*3f20*/  FFMA.FTZ R9, R162, R30, R210 ;  /* 0x0000001ea2097223 */ /* 0x000fe200000100d2 */
[----:B------:R-:W-:Y:S01]  /*3f30*/  FFMA.FTZ R0, R163, R31, R211 ;  /* 0x0000001fa3007223 */ /* 0x000fe200000100d3 */
[----:B------:R-:W0:Y:S01]  /*3f40*/  LDC.64 R14, c[0x0][0x210] ;  /* 0x00008400ff0e7b82 */ /* 0x000e220000000a00 */
[--C-:B------:R-:W-:Y:S01]  /*3f50*/  FADD.FTZ R28, R28, -R3.reuse ;  /* 0x800000031c1c7221 */ /* 0x100fe20000010000 */
[--C-:B------:R-:W-:Y:S01]  /*3f60*/  FADD.FTZ R29, R29, -R3.reuse ;  /* 0x800000031d1d7221 */ /* 0x100fe20000010000 */
[--C-:B------:R-:W-:Y:S01]  /*3f70*/  FADD.FTZ R11, R11, -R3.reuse ;  /* 0x800000030b0b7221 */ /* 0x100fe20000010000 */
[C---:B------:R-:W-:Y:S01]  /*3f80*/  FMUL.FTZ R22, R248.reuse, R22 ;  /* 0x00000016f8167220 */ /* 0x040fe20000410000 */
[----:B------:R-:W-:Y:S01]  /*3f90*/  FMUL.FTZ R23, R248, R23 ;  /* 0x00000017f8177220 */ /* 0x000fe20000410000 */
[--C-:B------:R-:W-:Y:S01]  /*3fa0*/  FADD.FTZ R12, R12, -R3.reuse ;  /* 0x800000030c0c7221 */ /* 0x100fe20000010000 */
        /* <DEDUP_REMOVED lines=8> */
[----:B------:R-:W-:Y:S01]  /*4030*/  FADD.FTZ R3, R247, -R3 ;  /* 0x80000003f7037221 */ /* 0x000fe20000010000 */
[----:B------:R-:W-:Y:S01]  /*4040*/  FFMA.FTZ R4, R168, R59, R216 ;  /* 0x0000003ba8047223 */ /* 0x000fe200000100d8 */
[----:B------:R-:W-:Y:S01]  /*4050*/  FFMA.FTZ R8, R169, R58, R217 ;  /* 0x0000003aa9087223 */ /* 0x000fe200000100d9 */
[----:B------:R-:W-:Y:S01]  /*4060*/  F2FP.BF16.F32.PACK_AB R9, R0, R9 ;  /* 0x000000090009723e */ /* 0x000fe200000010ff */
        /* <DEDUP_REMOVED lines=41> */
[----:B---3--:R-:W-:Y:S01]  /*4300*/  IMAD.WIDE.U32 R40, R66, 0x10, R62 ;  /* 0x0000001042287825 */ /* 0x008fe200078e003e */
        /* <DEDUP_REMOVED lines=13> */
[----:B0-----:R-:W-:-:S03]  /*43e0*/  LEA R2, R14, R2, 0x2 ;  /* 0x000000020e027211 */ /* 0x001fc600078e10ff */
[----:B------:R3:W-:Y:S04]  /*43f0*/  STG.E.128 desc[UR4][R44.64], R16 ;  /* 0x000000102c007986 */ /* 0x0007e8000c101d04 */
[----:B------:R3:W-:Y:S01]  /*4400*/  STG.E.128 desc[UR4][R46.64], R20 ;  /* 0x000000142e007986 */ /* 0x0007e2000c101d04 */
[----:B------:R-:W-:Y:S01]  /*4410*/  ISETP.GE.AND P1, PT, R2, R15, PT ;  /* 0x0000000f0200720c */ /* 0x000fe20003f26270 */
[----:B--2---:R-:W-:-:S05]  /*4420*/  IMAD.WIDE.U32 R48, R249, 0x10, R62 ;  /* 0x00000010f9307825 */ /* 0x004fca00078e003e */
[----:B------:R3:W-:Y:S07]  /*4430*/  STG.E.128 desc[UR4][R48.64], R24 ;  /* 0x0000001830007986 */ /* 0x0007ee000c101d04 */
[----:B------:R-:W-:Y:S05]  /*4440*/  @!P1 BRA `(.L_x_24392) ;  /* 0xffffffc000e09947 */ /* 0x000fea000383ffff */
[----:B------:R-:W-:Y:S05]  /*4450*/  EXIT ;  /* 0x000000000000794d */ /* 0x000fea0003800000 */
.L_x_24391:
        /* <DEDUP_REMOVED lines=8> */
.L_x_24394:
[----:B------:R-:W-:Y:S05]  /*44e0*/  BSYNC B0 ;  /* 0x0000000000007941 */ /* 0x000fea0003800000 */
.L_x_24393:
        /* <DEDUP_REMOVED lines=9> */
.L_x_24395:
[----:B------:R-:W-:Y:S01]  /*4580*/  HFMA2.MMA R58, -RZ, RZ, 0, 2.384185791015625e-07 ;  /* 0x00000004ff3a7435 */ /* 0x000fe200000001ff */
[----:B------:R-:W-:Y:S01]  /*4590*/  FADD.FTZ R56, R56, R3 ;  /* 0x0000000338387221 */ /* 0x000fe20000010000 */
[----:B------:R-:W-:-:S04]  /*45a0*/  MOV R3, 0xffffffff ;  /* 0xffffffff00037802 */ /* 0x000fc80000000f00 */
[----:B------:R-:W-:-:S07]  /*45b0*/  MOV R248, R56 ;  /* 0x0000003800f87202 */ /* 0x000fce0000000f00 */
[----:B------:R-:W-:Y:S05]  /*45c0*/  WARPSYNC.COLLECTIVE R3, `(.L_x_24396) ;  /* 0x0000000003087348 */ /* 0x000fea0003c00000 */
[----:B------:R0:W1:Y:S02]  /*45d0*/  SHFL.BFLY P2, R3, R248, R58, R57 ;  /* 0x0c00003af8037389 */ /* 0x0000640000040039 */
[----:B01----:R-:W-:Y:S01]  /*45e0*/  ENDCOLLECTIVE ;  /* 0x000000000000791b */ /* 0x003fe20003800000 */
.L_x_24396:
[----:B------:R-:W-:Y:S01]  /*45f0*/  HFMA2.MMA R58, -RZ, RZ, 0, 4.76837158203125e-07 ;  /* 0x00000008ff3a7435 */ /* 0x000fe200000001ff */
[----:B------:R-:W-:Y:S01]  /*4600*/  FADD.FTZ R56, R56, R3 ;  /* 0x0000000338387221 */ /* 0x000fe20000010000 */
[----:B------:R-:W-:-:S04]  /*4610*/  MOV R3, 0xffffffff ;  /* 0xffffffff00037802 */ /* 0x000fc80000000f00 */
[----:B------:R-:W-:-:S07]  /*4620*/  MOV R248, R56 ;  /* 0x0000003800f87202 */ /* 0x000fce0000000f00 */
[----:B------:R-:W-:Y:S05]  /*4630*/  WARPSYNC.COLLECTIVE R3, `(.L_x_24397) ;  /* 0x0000000003087348 */ /* 0x000fea0003c00000 */
[----:B------:R0:W1:Y:S02]  /*4640*/  SHFL.BFLY P2, R3, R248, R58, R57 ;  /* 0x0c00003af8037389 */ /* 0x0000640000040039 */
[----:B01----:R-:W-:Y:S01]  /*4650*/  ENDCOLLECTIVE ;  /* 0x000000000000791b */ /* 0x003fe20003800000 */
.L_x_24397:
[----:B------:R-:W-:Y:S01]  /*4660*/  HFMA2.MMA R58, -RZ, RZ, 0, 9.5367431640625e-07 ;  /* 0x00000010ff3a7435 */ /* 0x000fe200000001ff */
[----:B------:R-:W-:Y:S01]  /*4670*/  FADD.FTZ R56, R56, R3 ;  /* 0x0000000338387221 */ /* 0x000fe20000010000 */
[----:B------:R-:W-:-:S04]  /*4680*/  MOV R3, 0xffffffff ;  /* 0xffffffff00037802 */ /* 0x000fc80000000f00 */
[----:B------:R-:W-:-:S07]  /*4690*/  MOV R248, R56 ;  /* 0x0000003800f87202 */ /* 0x000fce0000000f00 */
[----:B------:R-:W-:Y:S05]  /*46a0*/  WARPSYNC.COLLECTIVE R3, `(.L_x_24398) ;  /* 0x0000000003087348 */ /* 0x000fea0003c00000 */
[----:B------:R0:W1:Y:S02]  /*46b0*/  SHFL.BFLY P2, R3, R248, R58, R57 ;  /* 0x0c00003af8037389 */ /* 0x0000640000040039 */
[----:B01----:R-:W-:Y:S01]  /*46c0*/  ENDCOLLECTIVE ;  /* 0x000000000000791b */ /* 0x003fe20003800000 */
.L_x_24398:
[----:B------:R-:W-:Y:S01]  /*46d0*/  HFMA2.MMA R58, -RZ, RZ, 0, 5.9604644775390625e-08 ;  /* 0x00000001ff3a7435 */ /* 0x000fe200000001ff */
        /* <DEDUP_REMOVED lines=129> */
[----:B------:R-:W-:-:S03]  /*4ef0*/  MOV R57, 0x1f ;  /* 0x0000001f00397802 */ /* 0x000fc60000000f00 */
[----:B------:R-:W-:Y:S01]  /*4f00*/  FFMA.FTZ R59, R59, R59, R3 ;  /* 0x0000003b3b3b7223 */ /* 0x000fe20000010003 */
[----:B------:R-:W-:-:S04]  /*4f10*/  MOV R3, 0xffffffff ;  /* 0xffffffff00037802 */ /* 0x000fc80000000f00 */
[----:B------:R-:W-:-:S07]  /*4f20*/  MOV R248, R59 ;  /* 0x0000003b00f87202 */ /* 0x000fce0000000f00 */
[----:B------:R-:W-:Y:S05]  /*4f30*/  WARPSYNC.COLLECTIVE R3, `(.L_x_24399) ;  /* 0x0000000003087348 */ /* 0x000fea0003c00000 */
[----:B------:R0:W1:Y:S02]  /*4f40*/  SHFL.BFLY P2, R3, R248, R58, R57 ;  /* 0x0c00003af8037389 */ /* 0x0000640000040039 */
[----:B01----:R-:W-:Y:S01]  /*4f50*/  ENDCOLLECTIVE ;  /* 0x000000000000791b */ /* 0x003fe20003800000 */
.L_x_24399:
[----:B------:R-:W-:Y:S01]  /*4f60*/  HFMA2.MMA R58, -RZ, RZ, 0, 1.1920928955078125e-07 ;  /* 0x00000002ff3a7435 */ /* 0x000fe200000001ff */
[----:B------:R-:W-:Y:S01]  /*4f70*/  FADD.FTZ R59, R59, R3 ;  /* 0x000000033b3b7221 */ /* 0x000fe20000010000 */
[----:B------:R-:W-:-:S04]  /*4f80*/  MOV R3, 0xffffffff ;  /* 0xffffffff00037802 */ /* 0x000fc80000000f00 */
[----:B------:R-:W-:-:S07]  /*4f90*/  MOV R248, R59 ;  /* 0x0000003b00f87202 */ /* 0x000fce0000000f00 */
[----:B------:R-:W-:Y:S05]  /*4fa0*/  WARPSYNC.COLLECTIVE R3, `(.L_x_24400) ;  /* 0x0000000003087348 */ /* 0x000fea0003c00000 */
[----:B------:R0:W1:Y:S02]  /*4fb0*/  SHFL.BFLY P2, R3, R248, R58, R57 ;  /* 0x0c00003af8037389 */ /* 0x0000640000040039 */
[----:B01----:R-:W-:Y:S01]  /*4fc0*/  ENDCOLLECTIVE ;  /* 0x000000000000791b */ /* 0x003fe20003800000 */
.L_x_24400:
[----:B------:R-:W-:Y:S01]  /*4fd0*/  HFMA2.MMA R58, -RZ, RZ, 0, 2.384185791015625e-07 ;  /* 0x00000004ff3a7435 */ /* 0x000fe200000001ff */
[----:B------:R-:W-:Y:S01]  /*4fe0*/  FADD.FTZ R59, R59, R3 ;  /* 0x000000033b3b7221 */ /* 0x000fe20000010000 */
[----:B------:R-:W-:-:S04]  /*4ff0*/  MOV R3, 0xffffffff ;  /* 0xffffffff00037802 */ /* 0x000fc80000000f00 */
[----:B------:R-:W-:-:S07]  /*5000*/  MOV R248, R59 ;  /* 0x0000003b00f87202 */ /* 0x000fce0000000f00 */
[----:B------:R-:W-:Y:S05]  /*5010*/  WARPSYNC.COLLECTIVE R3, `(.L_x_24401) ;  /* 0x0000000003087348 */ /* 0x000fea0003c00000 */
[----:B------:R0:W1:Y:S02]  /*5020*/  SHFL.BFLY P2, R3, R248, R58, R57 ;  /* 0x0c00003af8037389 */ /* 0x0000640000040039 */
[----:B01----:R-:W-:Y:S01]  /*5030*/  ENDCOLLECTIVE ;  /* 0x000000000000791b */ /* 0x003fe20003800000 */
.L_x_24401:
[----:B------:R-:W-:Y:S01]  /*5040*/  HFMA2.MMA R58, -RZ, RZ, 0, 4.76837158203125e-07 ;  /* 0x00000008ff3a7435 */ /* 0x000fe200000001ff */
[----:B------:R-:W-:Y:S01]  /*5050*/  FADD.FTZ R59, R59, R3 ;  /* 0x000000033b3b7221 */ /* 0x000fe20000010000 */
[----:B------:R-:W-:-:S04]  /*5060*/  MOV R3, 0xffffffff ;  /* 0xffffffff00037802 */ /* 0x000fc80000000f00 */
[----:B------:R-:W-:-:S07]  /*5070*/  MOV R248, R59 ;  /* 0x0000003b00f87202 */ /* 0x000fce0000000f00 */
[----:B------:R-:W-:Y:S05]  /*5080*/  WARPSYNC.COLLECTIVE R3, `(.L_x_24402) ;  /* 0x0000000003087348 */ /* 0x000fea0003c00000 */
[----:B------:R0:W1:Y:S02]  /*5090*/  SHFL.BFLY P2, R3, R248, R58, R57 ;  /* 0x0c00003af8037389 */ /* 0x0000640000040039 */
[----:B01----:R-:W-:Y:S01]  /*50a0*/  ENDCOLLECTIVE ;  /* 0x000000000000791b */ /* 0x003fe20003800000 */
.L_x_24402:
[----:B------:R-:W-:Y:S01]  /*50b0*/  HFMA2.MMA R58, -RZ, RZ, 0, 9.5367431640625e-07 ;  /* 0x00000010ff3a7435 */ /* 0x000fe200000001ff */
[----:B------:R-:W-:Y:S01]  /*50c0*/  FADD.FTZ R59, R59, R3 ;  /* 0x000000033b3b7221 */ /* 0x000fe20000010000 */
[----:B------:R-:W-:-:S04]  /*50d0*/  MOV R3, 0xffffffff ;  /* 0xffffffff00037802 */ /* 0x000fc80000000f00 */
[----:B------:R-:W-:-:S07]  /*50e0*/  MOV R248, R59 ;  /* 0x0000003b00f87202 */ /* 0x000fce0000000f00 */
[----:B------:R-:W-:Y:S05]  /*50f0*/  WARPSYNC.COLLECTIVE R3, `(.L_x_24403) ;  /* 0x0000000003087348 */ /* 0x000fea0003c00000 */
[----:B------:R0:W1:Y:S02]  /*5100*/  SHFL.BFLY P2, R3, R248, R58, R57 ;  /* 0x0c00003af8037389 */ /* 0x0000640000040039 */
[----:B01----:R-:W-:Y:S01]  /*5110*/  ENDCOLLECTIVE ;  /* 0x000000000000791b */ /* 0x003fe20003800000 */
.L_x_24403:
[----:B------:R-:W-:Y:S05]  /*5120*/  BRA `(.L_x_24404) ;  /* 0xffffffe000707947 */ /* 0x000fea000383ffff */
.L_x_24405:
        /* <DEDUP_REMOVED lines=13> */
.L_x_58389:


//--------------------- .text._ZN10layer_norm13ln_fwd_kernelINS_13Kernel_traitsIf13__nv_bfloat16fS2_fjLj2048ELj1ELj4ELj1ELj16ENS_18Kernel_traits_baseILj2048EfS2_fS2_fjLj128EEEEELb0ELb1ELb1ELb0EEEvNS_9FwdParamsE --------------------------
	.section	.text._ZN10layer_norm13ln_fwd_kernelINS_13Kernel_traitsIf13__nv_bfloat16fS2_fjLj2048ELj1ELj4ELj1ELj16ENS_18Kernel_traits_baseILj2048EfS2_fS2_fjLj128EEEEELb0ELb1ELb1ELb0EEEvNS_9FwdParamsE,"ax",@progbits
	.align	128
        .global         _ZN10layer_norm13ln_fwd_kernelINS_13Kernel_traitsIf13__nv_bfloat16fS2_fjLj2048ELj1ELj4ELj1ELj16ENS_18Kernel_traits_baseILj2048EfS2_fS2_fjLj128EEEEELb0ELb1ELb1ELb0EEEvNS_9FwdParamsE
        .type           _ZN10layer_norm13ln_fwd_kernelINS_13Kernel_traitsIf13__nv_bfloat16fS2_fjLj2048ELj1ELj4ELj1ELj16ENS_18Kernel_traits_baseILj2048EfS2_fS2_fjLj128EEEEELb0ELb1ELb1ELb0EEEvNS_9FwdParamsE,@function
        .size           _ZN10layer_norm13ln_fwd_kernelINS_13Kernel_traitsIf13__nv_bfloat16fS2_fjLj2048ELj1ELj4ELj1ELj16ENS_18Kernel_traits_baseILj2048EfS2_fS2_fjLj128EEEEELb0ELb1ELb1ELb0EEEvNS_9FwdParamsE,(.L_x_58390 - _ZN10layer_norm13ln_fwd_kernelINS_13Kernel_traitsIf13__nv_bfloat16fS2_fjLj2048ELj1ELj4ELj1ELj16ENS_18Kernel_traits_baseILj2048EfS2_fS2_fjLj128EEEEELb0ELb1ELb1ELb0EEEvNS_9FwdParamsE)
        .other          _ZN10layer_norm13ln_fwd_kernelINS_13Kernel_traitsIf13__nv_bfloat16fS2_fjLj2048ELj1ELj4ELj1ELj16ENS_18Kernel_traits_baseILj2048EfS2_fS2_fjLj128EEEEELb0ELb1ELb1ELb0EEEvNS_9FwdParamsE,@"STO_CUDA_ENTRY STV_DEFAULT"
_ZN10layer_norm13ln_fwd_kernelINS_13Kernel_traitsIf13__nv_bfloat16fS2_fjLj2048ELj1ELj4ELj1ELj16ENS_18Kernel_traits_baseILj2048EfS2_fS2_fjLj128EEEEELb0ELb1ELb1ELb0EEEvNS_9FwdParamsE:
.text._ZN10layer_norm13ln_fwd_kernelINS_13Kernel_traitsIf13__nv_bfloat16fS2_fjLj2048ELj1ELj4ELj1ELj16ENS_18Kernel_traits_baseILj2048EfS2_fS2_fjLj128EEEEELb0ELb1ELb1ELb0EEEvNS_9FwdParamsE:
        /* <DEDUP_REMOVED lines=42> */
[----:B------:R-:W2:Y:S04]  /*02a0*/  LDG.E.128 R24, desc[UR4][R2.64+0x10] ;  /* 0x0000100402187981 */ /* 0x000ea8000c1e1d00 */
[----:B------:R-:W3:Y:S04]  /*02b0*/  LDG.E.128 R20, desc[UR4][R16.64+0x10] ;  /* 0x0000100410147981 */ /* 0x000ee8000c1e1d00 */
[----:B------:R-:W4:Y:S04]  /*02c0*/  LDG.E.128 R28, desc[UR4][R2.64] ;  /* 0x00000004021c7981 */ /* 0x000f28000c1e1d00 */
[----:B------:R0:W5:Y:S04]  /*02d0*/  @P1 LDG.E.128 R12, desc[UR4][R4.64+0x10] ;  /* 0x00001004040c1981 */ /* 0x000168000c1e1d00 */
[----:B------:R-:W2:Y:S01]  /*02e0*/  LDG.E.128 R16, desc[UR4][R16.64] ;  /* 0x0000000410107981 */ /* 0x000ea2000c1e1d00 */
[----:B------:R-:W-:-:S03]  /*02f0*/  LOP3.LUT R141, R141, 0x20, RZ, 0xfc, !PT ;  /* 0x000000208d8d7812 */ /* 0x000fc600078efcff */
[----:B--2---:R0:W-:Y:S04]  /*0300*/  STL.64 [R1+0x38], R16 ;  /* 0x0000381001007387 */ /* 0x0041e80000100a00 */
[----:B------:R0:W-:Y:S04]  /*0310*/  STL.64 [R1+0x40], R18 ;  /* 0x0000401201007387 */ /* 0x0001e80000100a00 */
[----:B---3--:R0:W-:Y:S04]  /*0320*/  STL.64 [R1+0x48], R20 ;  /* 0x0000481401007387 */ /* 0x0081e80000100a00 */
[----:B------:R0:W-:Y:S04]  /*0330*/  STL.64 [R1+0x50], R22 ;  /* 0x0000501601007387 */ /* 0x0001e80000100a00 */
[----:B------:R0:W-:Y:S04]  /*0340*/  STL.64 [R1+0x58], R24 ;  /* 0x0000581801007387 */ /* 0x0001e80000100a00 */
[----:B------:R0:W-:Y:S04]  /*0350*/  STL.64 [R1+0x60], R26 ;  /* 0x0000601a01007387 */ /* 0x0001e80000100a00 */
[----:B----4-:R0:W-:Y:S04]  /*0360*/  STL.64 [R1+0x68], R28 ;  /* 0x0000681c01007387 */ /* 0x0101e80000100a00 */
[----:B------:R0:W-:Y:S02]  /*0370*/  STL.64 [R1+0x70], R30 ;  /* 0x0000701e01007387 */ /* 0x0001e40000100a00 */
.L_x_24407:
[----:B------:R-:W-:Y:S05]  /*0380*/  BSYNC B0 ;  /* 0x0000000000007941 */ /* 0x000fea0003800000 */
.L_x_24406:
        /* <DEDUP_REMOVED lines=27> */
.L_x_24409:
[----:B------:R-:W-:Y:S05]  /*0540*/  BSYNC B0 ;  /* 0x0000000000007941 */ /* 0x000fea0003800000 */
.L_x_24408:
        /* <DEDUP_REMOVED lines=11> */
[----:B------:R-:W-:-:S04]  /*0600*/  @P1 LEA R2, P2, R141, UR6, 0x5 ;  /* 0x000000068d021c11 */ /* 0x000fc8000f8428ff */
[C---:B------:R-:W-:Y:S02]  /*0610*/  @P1 LEA.HI.X R3, R141.reuse, UR7, RZ, 0x5, P2 ;  /* 0x000000078d031c11 */ /* 0x040fe400090f2cff */
[C---:B0-----:R-:W-:Y:S01]  /*0620*/  LEA R4, P2, R141.reuse, UR8, 0x5 ;  /* 0x000000088d047c11 */ /* 0x041fe2000f8428ff */
[C---:B--2---:R-:W-:Y:S02]  /*0630*/  IMAD.WIDE.U32 R48, R141.reuse, 0x20, R40 ;  /* 0x000000208d307825 */ /* 0x044fe400078e0028 */
[----:B------:R2:W5:Y:S01]  /*0640*/  @P1 LDG.E.128 R32, desc[UR4][R2.64] ;  /* 0x0000000402201981 */ /* 0x000562000c1e1d00 */
[----:B------:R-:W-:-:S03]  /*0650*/  LEA.HI.X R5, R141, UR9, RZ, 0x5, P2 ;  /* 0x000000098d057c11 */ /* 0x000fc600090f2cff */
[----:B------:R2:W5:Y:S04]  /*0660*/  LDG.E.128 R40, desc[UR4][R48.64] ;  /* 0x0000000430287981 */ /* 0x000568000c1e1d00 */
[----:B------:R2:W5:Y:S04]  /*0670*/  LDG.E.128 R44, desc[UR4][R48.64+0x10] ;  /* 0x00001004302c7981 */ /* 0x000568000c1e1d00 */
[----:B------:R2:W5:Y:S04]  /*0680*/  @P1 LDG.E.128 R36, desc[UR4][R2.64+0x10] ;  /* 0x0000100402241981 */ /* 0x000568000c1e1d00 */
[----:B------:R2:W5:Y:S04]  /*0690*/  LDG.E.128 R248, desc[UR4][R4.64] ;  /* 0x0000000404f87981 */ /* 0x000568000c1e1d00 */
[----:B------:R-:W3:Y:S01]  /*06a0*/  LDG.E.128 R48, desc[UR4][R4.64+0x10] ;  /* 0x0000100404307981 */ /* 0x000ee2000c1e1d00 */
[----:B------:R-:W-:-:S03]  /*06b0*/  IADD3 R141, R141, 0x20, RZ ;  /* 0x000000208d8d7810 */ /* 0x000fc60007ffe0ff */
[----:B---3--:R2:W-:Y:S04]  /*06c0*/  STL.64 [R1+0x8], R48 ;  /* 0x0000083001007387 */ /* 0x0085e80000100a00 */
[----:B------:R2:W-:Y:S02]  /*06d0*/  STL.64 [R1+0x10], R50 ;  /* 0x0000103201007387 */ /* 0x0005e40000100a00 */
.L_x_24411:
[----:B------:R-:W-:Y:S05]  /*06e0*/  BSYNC B0 ;  /* 0x0000000000007941 */ /* 0x000fea0003800000 */
.L_x_24410:
[----:B------:R-:W-:Y:S04]  /*06f0*/  BSSY B0, `(.L_x_24412) ;  /* 0x0000017000007945 */ /* 0x000fe80003800000 */
[----:B------:R-:W-:Y:S05]  /*0700*/  @!P4 BRA `(.L_x_24413) ;  /* 0x000000000054c947 */ /* 0x000fea0003800000 */
[----:B------:R-:W-:Y:S01]  /*0710*/  ULDC.64 UR6, c[0x0][0x2c8] ;  /* 0x0000b20000067ab9 */ /* 0x000fe20000000a00 */
[----:B------:R-:W3:Y:S01]  /*0720*/  LDC.64 R56, c[0x0][0x260] ;  /* 0x00009800ff387b82 */ /* 0x000ee20000000a00 */
[----:B------:R-:W-:Y:S01]  /*0730*/  ISETP.NE.U32.AND P1, PT, RZ, UR6, PT ;  /* 0x00000006ff007c0c */ /* 0x000fe2000bf25070 */
[----:B------:R-:W-:Y:S01]  /*0740*/  ULDC.64 UR8, c[0x0][0x278] ;  /* 0x00009e0000087ab9 */ /* 0x000fe20000000a00 */
[----:B--2---:R-:W-:Y:S02]  /*0750*/  CS2R R50, SRZ ;  /* 0x0000000000327805 */ /* 0x004fe4000001ff00 */
[----:B------:R-:W-:Y:S02]  /*0760*/  CS2R R48, SRZ ;  /* 0x0000000000307805 */ /* 0x000fe4000001ff00 */
[----:B------:R-:W-:Y:S02]  /*0770*/  ISETP.NE.AND.EX P1, PT, RZ, UR7, PT, P1 ;  /* 0x00000007ff007c0c */ /* 0x000fe4000bf25310 */
[----:B------:R-:W-:-:S02]  /*0780*/  CS2R R54, SRZ ;  /* 0x0000000000367805 */ /* 0x000fc4000001ff00 */
[----:B------:R-:W-:-:S09]  /*0790*/  CS2R R52, SRZ ;  /* 0x0000000000347805 */ /* 0x000fd2000001ff00 */
[----:B-1----:R-:W-:-:S04]  /*07a0*/  @P1 LEA R2, P2, R141, UR6, 0x5 ;  /* 0x000000068d021c11 */ /* 0x002fc8000f8428ff */
[C---:B------:R-:W-:Y:S02]  /*07b0*/  @P1 LEA.HI.X R3, R141.reuse, UR7, RZ, 0x5, P2 ;  /* 0x000000078d031c11 */ /* 0x040fe400090f2cff */
[C---:B0-----:R-:W-:Y:S01]  /*07c0*/  LEA R4, P2, R141.reuse, UR8, 0x5 ;  /* 0x000000088d047c11 */ /* 0x041fe2000f8428ff */
        /* <DEDUP_REMOVED lines=9> */
.L_x_24413:
[----:B------:R-:W-:Y:S05]  /*0860*/  BSYNC B0 ;  /* 0x0000000000007941 */ /* 0x000fea0003800000 */
.L_x_24412:
        /* <DEDUP_REMOVED lines=11> */
[----:B-12---:R-:W-:-:S04]  /*0920*/  @P1 LEA R2, P2, R141, UR6, 0x5 ;  /* 0x000000068d021c11 */ /* 0x006fc8000f8428ff */
[C---:B------:R-:W-:Y:S02]  /*0930*/  @P1 LEA.HI.X R3, R141.reuse, UR7, RZ, 0x5, P2 ;  /* 0x000000078d031c11 */ /* 0x040fe400090f2cff */
[C---:B0-----:R-:W-:Y:S01]  /*0940*/  LEA R4, P2, R141.reuse, UR8, 0x5 ;  /* 0x000000088d047c11 */ /* 0x041fe2000f8428ff */
        /* <DEDUP_REMOVED lines=9> */
.L_x_24415:
[----:B------:R-:W-:Y:S05]  /*09e0*/  BSYNC B0 ;  /* 0x0000000000007941 */ /* 0x000fea0003800000 */
.L_x_24414:
        /* <DEDUP_REMOVED lines=13> */
[----:B-123--:R-:W-:-:S04]  /*0ac0*/  @P1 LEA R2, P2, R141, UR6, 0x5 ;  /* 0x000000068d021c11 */ /* 0x00efc8000f8428ff */
[----:B------:R-:W-:Y:S01]  /*0ad0*/  @P1 LEA.HI.X R3, R141, UR7, RZ, 0x5, P2 ;  /* 0x000000078d031c11 */ /* 0x000fe200090f2cff */
[----:B------:R-:W-:-:S04]  /*0ae0*/  ULDC.64 UR6, c[0x0][0x278] ;  /* 0x00009e0000067ab9 */ /* 0x000fc80000000a00 */
[----:B------:R1:W5:Y:S04]  /*0af0*/  @P1 LDG.E.128 R84, desc[UR4][R2.64] ;  /* 0x0000000402541981 */ /* 0x000368000c1e1d00 */
[----:B------:R1:W5:Y:S01]  /*0b00*/  @P1 LDG.E.128 R88, desc[UR4][R2.64+0x10] ;  /* 0x0000100402581981 */ /* 0x000362000c1e1d00 */
[C---:B0-----:R-:W-:Y:S01]  /*0b10*/  LEA R4, P1, R141.reuse, UR6, 0x5 ;  /* 0x000000068d047c11 */ /* 0x041fe2000f8228ff */
[----:B------:R-:W-:-:S03]  /*0b20*/  IMAD.WIDE.U32 R108, R141, 0x20, R92 ;  /* 0x000000208d6c7825 */ /* 0x000fc600078e005c */
[C---:B------:R-:W-:Y:S02]  /*0b30*/  LEA.HI.X R5, R141.reuse, UR7, RZ, 0x5, P1 ;  /* 0x000000078d057c11 */ /* 0x040fe400088f2cff */
[----:B------:R1:W5:Y:S04]  /*0b40*/  LDG.E.128 R92, desc[UR4][R108.64] ;  /* 0x000000046c5c7981 */ /* 0x000368000c1e1d00 */
[----:B------:R1:W5:Y:S04]  /*0b50*/  LDG.E.128 R96, desc[UR4][R108.64+0x10] ;  /* 0x000010046c607981 */ /* 0x000368000c1e1d00 */
[----:B------:R1:W5:Y:S04]  /*0b60*/  LDG.E.128 R100, desc[UR4][R4.64+0x10] ;  /* 0x0000100404647981 */ /* 0x000368000c1e1d00 */
[----:B------:R1:W5:Y:S01]  /*0b70*/  LDG.E.128 R104, desc[UR4][R4.64] ;  /* 0x0000000404687981 */ /* 0x000362000c1e1d00 */
[----:B------:R-:W-:-:S07]  /*0b80*/  IADD3 R141, R141, 0x20, RZ ;  /* 0x000000208d8d7810 */ /* 0x000fce0007ffe0ff */
.L_x_24417:
[----:B------:R-:W-:Y:S05]  /*0b90*/  BSYNC B0 ;  /* 0x0000000000007941 */ /* 0x000fea0003800000 */
.L_x_24416:
[----:B------:R-:W-:Y:S01]  /*0ba0*/  ISETP.GE.U32.AND P1, PT, R6, 0xe0, PT ;  /* 0x000000e00600780c */ /* 0x000fe20003f26070 */
[----:B------:R-:W-:Y:S01]  /*0bb0*/  BSSY B0, `(.L_x_24418) ;  /* 0x000001b000007945 */ /* 0x000fe20003800000 */
[----:B-1234-:R-:W-:Y:S02]  /*0bc0*/  SHF.R.U32.HI R2, RZ, 0x5, R110 ;  /* 0x00000005ff027819 */ /* 0x01efe4000001166e */
[----:B------:R-:W-:Y:S02]  /*0bd0*/  LOP3.LUT R0, R0, 0xffffffef, RZ, 0xc0, !PT ;  /* 0xffffffef00007812 */ /* 0x000fe400078ec0ff */
[----:B------:R-:W-:-:S07]  /*0be0*/  LEA R158, R111, R2, 0x2 ;  /* 0x000000026f9e7211 */ /* 0x000fce00078e10ff */
[----:B------:R-:W-:Y:S01]  /*0bf0*/  @P1 LOP3.LUT R0, R0, 0x10, RZ, 0xfc, !PT ;  /* 0x0000001000001812 */ /* 0x000fe200078efcff */
[----:B------:R-:W-:Y:S06]  /*0c00*/  @!P1 BRA `(.L_x_24419) ;  /* 0x0000000000549947 */ /* 0x000fec0003800000 */
[----:B------:R-:W-:Y:S01]  /*0c10*/  ULDC.64 UR6, c[0x0][0x278] ;  /* 0x00009e0000067ab9 */ /* 0x000fe20000000a00 */
[----:B------:R-:W1:Y:S01]  /*0c20*/  LDC.64 R116, c[0x0][0x260] ;  /* 0x00009800ff747b82 */ /* 0x000e620000000a00 */
        /* <DEDUP_REMOVED lines=13> */
[C---:B------:R-:W-:Y:S02]  /*0d00*/  @P1 LEA.HI.X R3, R141.reuse, UR7, RZ, 0x5, P2 ;  /* 0x000000078d031c11 */ /* 0x040fe400090f2cff */
[----:B------:R2:W5:Y:S04]  /*0d10*/  LDG.E.128 R116, desc[UR4][R132.64] ;  /* 0x0000000484747981 */ /* 0x000568000c1e1d00 */
[----:B------:R2:W5:Y:S04]  /*0d20*/  @P1 LDG.E.128 R108, desc[UR4][R2.64] ;  /* 0x00000004026c1981 */ /* 0x000568000c1e1d00 */
[----:B------:R2:W5:Y:S04]  /*0d30*/  @P1 LDG.E.128 R112, desc[UR4][R2.64+0x10] ;  /* 0x0000100402701981 */ /* 0x000568000c1e1d00 */
[----:B------:R2:W5:Y:S01]  /*0d40*/  LDG.E.128 R120, desc[UR4][R132.64+0x10] ;  /* 0x0000100484787981 */ /* 0x000562000c1e1d00 */
[----:B------:R-:W-:-:S07]  /*0d50*/  IADD3 R141, R141, 0x20, RZ ;  /* 0x000000208d8d7810 */ /* 0x000fce0007ffe0ff */
.L_x_24419:
[----:B------:R-:W-:Y:S05]  /*0d60*/  BSYNC B0 ;  /* 0x0000000000007941 */ /* 0x000fea0003800000 */
.L_x_24418:
[----:B------:R-:W-:Y:S01]  /*0d70*/  ISETP.GE.U32.AND P1, PT, R6, 0x100, PT ;  /* 0x000001000600780c */ /* 0x000fe20003f26070 */
[----:B------:R-:W-:Y:S01]  /*0d80*/  BSSY B0, `(.L_x_24420) ;  /* 0x0000018000007945 */ /* 0x000fe20003800000 */
[----:B------:R-:W-:-:S11]  /*0d90*/  LOP3.LUT R0, R0, 0xfffffff7, RZ, 0xc0, !PT ;  /* 0xfffffff700007812 */ /* 0x000fd600078ec0ff */
[----:B------:R-:W-:Y:S01]  /*0da0*/  @P1 LOP3.LUT R0, R0, 0x8, RZ, 0xfc, !PT ;  /* 0x0000000800001812 */ /* 0x000fe200078efcff */
[----:B------:R-:W-:Y:S06]  /*0db0*/  @!P1 BRA `(.L_x_24421) ;  /* 0x0000000000509947 */ /* 0x000fec0003800000 */
[----:B------:R-:W-:Y:S01]  /*0dc0*/  ULDC.64 UR6, c[0x0][0x278] ;  /* 0x00009e0000067ab9 */ /* 0x000fe20000000a00 */
[----:B--2---:R-:W1:Y:S01]  /*0dd0*/  LDC.64 R2, c[0x0][0x260] ;  /* 0x00009800ff027b82 */ /* 0x004e620000000a00 */
        /* <DEDUP_REMOVED lines=11> */
[C---:B0-----:R-:W-:Y:S01]  /*0e90*/  @P1 LEA R4, P2, R141.reuse, UR6, 0x5 ;  /* 0x000000068d041c11 */ /* 0x041fe2000f8428ff */
[----:B-1----:R-:W-:-:S03]  /*0ea0*/  IMAD.WIDE.U32 R2, R141, 0x20, R2 ;  /* 0x000000208d027825 */ /* 0x002fc600078e0002 */
[----:B------:R-:W-:Y:S02]  /*0eb0*/  @P1 LEA.HI.X R5, R141, UR7, RZ, 0x5, P2 ;  /* 0x000000078d051c11 */ /* 0x000fe400090f2cff */
[----:B------:R3:W5:Y:S04]  /*0ec0*/  LDG.E.128 R140, desc[UR4][R2.64] ;  /* 0x00000004028c7981 */ /* 0x000768000c1e1d00 */
[----:B------:R3:W5:Y:S04]  /*0ed0*/  @P1 LDG.E.128 R132, desc[UR4][R4.64] ;  /* 0x0000000404841981 */ /* 0x000768000c1e1d00 */
[----:B------:R3:W5:Y:S04]  /*0ee0*/  @P1 LDG.E.128 R136, desc[UR4][R4.64+0x10] ;  /* 0x0000100404881981 */ /* 0x000768000c1e1d00 */
[----:B------:R3:W5:Y:S02]  /*0ef0*/  LDG.E.128 R144, desc[UR4][R2.64+0x10] ;  /* 0x0000100402907981 */ /* 0x000764000c1e1d00 */
.L_x_24421:
[----:B------:R-:W-:Y:S05]  /*0f00*/  BSYNC B0 ;  /* 0x0000000000007941 */ /* 0x000fea0003800000 */
.L_x_24420:
[----:B------:R-:W-:Y:S02]  /*0f10*/  ULDC UR6, c[0x0][0x214] ;  /* 0x0000850000067ab9 */ /* 0x000fe40000000800 */
[----:B------:R-:W-:-:S13]  /*0f20*/  ISETP.GE.AND P1, PT, R158, UR6, PT ;  /* 0x000000069e007c0c */ /* 0x000fda000bf26270 */
[----:B------:R-:W-:Y:S05]  /*0f30*/  @P1 EXIT ;  /* 0x000000000000194d */ /* 0x000fea0003800000 */
[----:B------:R-:W-:Y:S01]  /*0f40*/  ULDC.U8 UR6, c[0x0][0x2a0] ;  /* 0x0000a80000067ab9 */ /* 0x000fe20000000000 */
[----:B--23--:R-:W-:Y:S01]  /*0f50*/  MOV R2, R158 ;  /* 0x0000009e00027202 */ /* 0x00cfe20000000f00 */
[----:B------:R-:W-:Y:S01]  /*0f60*/  UISETP.NE.AND UP0, UPT, UR6, URZ, UPT ;  /* 0x0000003f0600728c */ /* 0x000fe2000bf05270 */
[----:B------:R-:W-:Y:S02]  /*0f70*/  ULDC UR7, c[0x0][0x2d8] ;  /* 0x0000b60000077ab9 */ /* 0x000fe40000000800 */
[----:B------:R-:W-:-:S08]  /*0f80*/  ULDC UR6, c[0x0][0x29c] ;  /* 0x0000a70000067ab9 */ /* 0x000fd00000000800 */
.L_x_24583:
[----:B0-----:R-:W0:Y:S08]  /*0f90*/  LDC.64 R4, c[0x0][0x280] ;  /* 0x0000a000ff047b82 */ /* 0x001e300000000a00 */
[----:B-1----:R-:W1:Y:S01]  /*0fa0*/  LDC R232, c[0x0][0x218] ;  /* 0x00008600ffe87b82 */ /* 0x002e620000000800 */
[----:B0-----:R-:W-:-:S05]  /*0fb0*/  IMAD.WIDE R4, R2, 0x4, R4 ;  /* 0x0000000402047825 */ /* 0x001fca00078e0204 */
[----:B--2---:R0:W2:Y:S02]  /*0fc0*/  LDG.E R3, desc[UR4][R4.64] ;  /* 0x0000000404037981 */ /* 0x0040a4000c1e1900 */
[----:B0-----:R-:W0:Y:S01]  /*0fd0*/  LDC.64 R4, c[0x0][0x288] ;  /* 0x0000a200ff047b82 */ /* 0x001e220000000a00 */
[----:B---3--:R-:W3:Y:S01]  /*0fe0*/  S2R R252, SR_TID.X ;  /* 0x0000000000fc7919 */ /* 0x008ee20000002100 */
[----:B0-----:R-:W-:-:S05]  /*0ff0*/  IMAD.WIDE R4, R2, 0x4, R4 ;  /* 0x0000000402047825 */ /* 0x001fca00078e0204 */
[----:B-----5:R1:W5:Y:S01]  /*1000*/  LDG.E R234, desc[UR4][R4.64] ;  /* 0x0000000404ea7981 */ /* 0x020362000c1e1900 */
        /* <DEDUP_REMOVED lines=11> */
[----:B------:R-:W-:Y:S01]  /*10c0*/  @P1 LEA.HI R232, R232, R5, RZ, 0x3 ;  /* 0x00000005e8e81211 */ /* 0x000fe200078f18ff */
[----:B------:R-:W-:-:S06]  /*10d0*/  HFMA2.MMA R5, -RZ, RZ, 0, 0 ;  /* 0x00000000ff057435 */ /* 0x000fcc00000001ff */
[----:B------:R-:W-:Y:S01]  /*10e0*/  @P1 LEA.HI.SX32 R5, R232, R7, 0x1d ;  /* 0x00000007e8051211 */ /* 0x000fe200078feaff */
[----:B----4-:R-:W-:Y:S06]  /*10f0*/  @!P0 BRA `(.L_x_24423) ;  /* 0x0000000400b48947 */ /* 0x010fec0003800000 */
        /* <DEDUP_REMOVED lines=37> */
[----:B0-----:R-:W2:Y:S01]  /*1350*/  LDL R233, [R1+0x38] ;  /* 0x0000380001e97983 */ /* 0x001ea20000100800 */
[----:B-----5:R-:W-:-:S05]  /*1360*/  SHF.L.U32 R160, R172, 0x10, RZ ;  /* 0x00000010aca07819 */ /* 0x020fca00000006ff */
[----:B------:R-:W-:-:S04]  /*1370*/  FMUL.FTZ R160, R160, UR6 ;  /* 0x00000006a0a07c20 */ /* 0x000fc80008410000 */
[----:B--2---:R-:W-:-:S04]  /*1380*/  FMUL.FTZ R160, R233, R160 ;  /* 0x000000a0e9a07220 */ /* 0x004fc80000410000 */
[----:B------:R-:W-:-:S07]  /*1390*/  @P2 FADD.FTZ R160, R156, R160 ;  /* 0x000000a09ca02221 */ /* 0x000fce0000010000 */
.L_x_24425:
[----:B------:R-:W-:Y:S05]  /*13a0*/  BSYNC B1 ;  /* 0x0000000000017941 */ /* 0x000fea0003800000 */
.L_x_24424:
[----:B------:R-:W-:Y:S04]  /*13b0*/  BSSY B1, `(.L_x_24426) ;  /* 0x0000008000017945 */ /* 0x000fe80003800000 */
[----:B------:R-:W-:Y:S05]  /*13c0*/  @!P3 BRA `(.L_x_24427) ;  /* 0x000000000018b947 */ /* 0x000fea0003800000 */
[----:B0-----:R-:W2:Y:S01]  /*13d0*/  LDL R232, [R1+0x3c] ;  /* 0x00003c0001e87983 */ /* 0x001ea20000100800 */
[----:B-----5:R-:W-:-:S04]  /*13e0*/  PRMT R161, R172, 0x7632, R161 ;  /* 0x00007632aca17816 */ /* 0x020fc800000000a1 */
[----:B------:R-:W-:-:S05]  /*13f0*/  SHF.L.U32 R161, R161, 0x10, RZ ;  /* 0x00000010a1a17819 */ /* 0x000fca00000006ff */
[----:B------:R-:W-:-:S04]  /*1400*/  FMUL.FTZ R161, R161, UR6 ;  /* 0x00000006a1a17c20 */ /* 0x000fc80008410000 */
[----:B--2---:R-:W-:-:S04]  /*1410*/  FMUL.FTZ R161, R232, R161 ;  /* 0x000000a1e8a17220 */ /* 0x004fc80000410000 */
[----:B------:R-:W-:-:S07]  /*1420*/  @P2 FADD.FTZ R161, R157, R161 ;  /* 0x000000a19da12221 */ /* 0x000fce0000010000 */
.L_x_24427:
[----:B------:R-:W-:Y:S05]  /*1430*/  BSYNC B1 ;  /* 0x0000000000017941 */ /* 0x000fea0003800000 */
.L_x_24426:
[----:B------:R-:W-:Y:S04]  /*1440*/  BSSY B1, `(.L_x_24428) ;  /* 0x0000007000017945 */ /* 0x000fe80003800000 */
[----:B------:R-:W-:Y:S05]  /*1450*/  @!P3 BRA `(.L_x_24429) ;  /* 0x000000000014b947 */ /* 0x000fea0003800000 */
[----:B0-----:R-:W2:Y:S01]  /*1460*/  LDL R232, [R1+0x40] ;  /* 0x0000400001e87983 */ /* 0x001ea20000100800 */
[----:B-----5:R-:W-:-:S05]  /*1470*/  SHF.L.U32 R162, R173, 0x10, RZ ;  /* 0x00000010ada27819 */ /* 0x020fca00000006ff */
[----:B------:R-:W-:-:S04]  /*1480*/  FMUL.FTZ R162, R162, UR6 ;  /* 0x00000006a2a27c20 */ /* 0x000fc80008410000 */
[----:B--2---:R-:W-:-:S04]  /*1490*/  FMUL.FTZ R162, R232, R162 ;  /* 0x000000a2e8a27220 */ /* 0x004fc80000410000 */
[----:B------:R-:W-:-:S07]  /*14a0*/  @P2 FADD.FTZ R162, R158, R162 ;  /* 0x000000a29ea22221 */ /* 0x000fce0000010000 */
.L_x_24429:
[----:B------:R-:W-:Y:S05]  /*14b0*/  BSYNC B1 ;  /* 0x0000000000017941 */ /* 0x000fea0003800000 */
.L_x_24428:
        /* <DEDUP_REMOVED lines=8> */
.L_x_24431:
[----:B------:R-:W-:Y:S05]  /*1540*/  BSYNC B1 ;  /* 0x0000000000017941 */ /* 0x000fea0003800000 */
.L_x_24430:
[----:B------:R-:W-:Y:S04]  /*1550*/  BSSY B1, `(.L_x_24432) ;  /* 0x0000007000017945 */ /* 0x000fe80003800000 */
[----:B------:R-:W-:Y:S05]  /*1560*/  @!P3 BRA `(.L_x_24433) ;  /* 0x000000000014b947 */ /* 0x000fea0003800000 */
[----:B0-----:R-:W2:Y:S01]  /*1570*/  LDL R232, [R1+0x48] ;  /* 0x0000480001e87983 */ /* 0x001ea20000100800 */
[----:B-----5:R-:W-:-:S05]  /*1580*/  SHF.L.U32 R168, R174, 0x10, RZ ;  /* 0x00000010aea87819 */ /* 0x020fca00000006ff */
[----:B------:R-:W-:-:S04]  /*1590*/  FMUL.FTZ R168, R168, UR6 ;  /* 0x00000006a8a87c20 */ /* 0x000fc80008410000 */
[----:B--2---:R-:W-:-:S04]  /*15a0*/  FMUL.FTZ R168, R232, R168 ;  /* 0x000000a8e8a87220 */ /* 0x004fc80000410000 */
[----:B------:R-:W-:-:S07]  /*15b0*/  @P2 FADD.FTZ R168, R164, R168 ;  /* 0x000000a8a4a82221 */ /* 0x000fce0000010000 */
.L_x_24433:
[----:B------:R-:W-:Y:S05]  /*15c0*/  BSYNC B1 ;  /* 0x0000000000017941 */ /* 0x000fea0003800000 */
.L_x_24432:
        /* <DEDUP_REMOVED lines=8> */
.L_x_24435:
[----:B------:R-:W-:Y:S05]  /*1650*/  BSYNC B1 ;  /* 0x0000000000017941 */ /* 0x000fea0003800000 */
.L_x_24434:
[----:B------:R-:W-:Y:S04]  /*1660*/  BSSY B1, `(.L_x_24436) ;  /* 0x0000007000017945 */ /* 0x000fe80003800000 */
[----:B------:R-:W-:Y:S05]  /*1670*/  @!P3 BRA `(.L_x_24437) ;  /* 0x000000000014b947 */ /* 0x000fea0003800000 */
[----:B0-----:R-:W2:Y:S01]  /*1680*/  LDL R232, [R1+0x50] ;  /* 0x0000500001e87983 */ /* 0x001ea20000100800 */
[----:B-----5:R-:W-:-:S05]  /*1690*/  SHF.L.U32 R170, R175, 0x10, RZ ;  /* 0x00000010afaa7819 */ /* 0x020fca00000006ff */
[----:B------:R-:W-:-:S04]  /*16a0*/  FMUL.FTZ R170, R170, UR6 ;  /* 0x00000006aaaa7c20 */ /* 0x000fc80008410000 */
[----:B--2---:R-:W-:-:S04]  /*16b0*/  FMUL.FTZ R170, R232, R170 ;  /* 0x000000aae8aa7220 */ /* 0x004fc80000410000 */
[----:B------:R-:W-:-:S07]  /*16c0*/  @P2 FADD.FTZ R170, R166, R170 ;  /* 0x000000aaa6aa2221 */ /* 0x000fce0000010000 */
.L_x_24437:
[----:B------:R-:W-:Y:S05]  /*16d0*/  BSYNC B1 ;  /* 0x0000000000017941 */ /* 0x000fea0003800000 */
.L_x_24436:
        /* <DEDUP_REMOVED lines=8> */
.L_x_24439:
[----:B------:R-:W-:Y:S05]  /*1760*/  BSYNC B1 ;  /* 0x0000000000017941 */ /* 0x000fea0003800000 */
.L_x_24438:
[----:B0-----:R-:W0:Y:S01]  /*1770*/  LDC.64 R232, c[0x0][0x238] ;  /* 0x00008e00ffe87b82 */ /* 0x001e220000000a00 */
[----:B------:R-:W-:Y:S01]  /*1780*/  IADD3 R5, R5, 0x20, RZ ;  /* 0x0000002005057810 */ /* 0x000fe20007ffe0ff */
[C---:B0-----:R-:W-:Y:S01]  /*1790*/  IMAD.WIDE.U32 R232, R4.reuse, 0x20, R232 ;  /* 0x0000002004e87825 */ /* 0x041fe200078e00e8 */
[----:B------:R-:W-:-:S04]  /*17a0*/  IADD3 R4, R4, 0x20, RZ ;  /* 0x0000002004047810 */ /* 0x000fc80007ffe0ff */
[----:B------:R0:W-:Y:S04]  /*17b0*/  STG.E.128 desc[UR4][R232.64], R160 ;  /* 0x000000a0e8007986 */ /* 0x0001e8000c101d04 */
[----:B------:R0:W-:Y:S02]  /*17c0*/  STG.E.128 desc[UR4][R232.64+0x10], R168 ;  /* 0x000010a8e8007986 */ /* 0x0001e4000c101d04 */
.L_x_24423:
[----:B------:R-:W-:Y:S05]  /*17d0*/  BSYNC B0 ;  /* 0x0000000000007941 */ /* 0x000fea0003800000 */
.L_x_24422:
        /* <DEDUP_REMOVED lines=45> */
.L_x_24443:
[----:B------:R-:W-:Y:S05]  /*1ab0*/  BSYNC B1 ;  /* 0x0000000000017941 */ /* 0x000fea0003800000 */
.L_x_24442:
        /* <DEDUP_REMOVED lines=8> */
.L_x_24445:
[----:B------:R-:W-:Y:S05]  /*1b40*/  BSYNC B1 ;  /* 0x0000000000017941 */ /* 0x000fea0003800000 */
.L_x_24444:
[----:B------:R-:W-:Y:S04]  /*1b50*/  BSSY B1, `(.L_x_24446) ;  /* 0x0000007000017945 */ /* 0x000fe80003800000 */
[----:B------:R-:W-:Y:S05]  /*1b60*/  @!P3 BRA `(.L_x_24447) ;  /* 0x000000000014b947 */ /* 0x000fea0003800000 */
[----:B0-----:R-:W2:Y:S01]  /*1b70*/  LDL R232, [R1+0x20] ;  /* 0x0000200001e87983 */ /* 0x001ea20000100800 */
[----:B-----5:R-:W-:-:S05]  /*1b80*/  SHF.L.U32 R178, R173, 0x10, RZ ;  /* 0x00000010adb27819 */ /* 0x020fca00000006ff */
[----:B------:R-:W-:-:S04]  /*1b90*/  FMUL.FTZ R178, R178, UR6 ;  /* 0x00000006b2b27c20 */ /* 0x000fc80008410000 */
[----:B--2---:R-:W-:-:S04]  /*1ba0*/  FMUL.FTZ R178, R232, R178 ;  /* 0x000000b2e8b27220 */ /* 0x004fc80000410000 */
[----:B------:R-:W-:-:S07]  /*1bb0*/  @P2 FADD.FTZ R178, R158, R178 ;  /* 0x000000b29eb22221 */ /* 0x000fce0000010000 */
.L_x_24447:
[----:B------:R-:W-:Y:S05]  /*1bc0*/  BSYNC B1 ;  /* 0x0000000000017941 */ /* 0x000fea0003800000 */
.L_x_24446:
        /* <DEDUP_REMOVED lines=8> */
.L_x_24449:
[----:B------:R-:W-:Y:S05]  /*1c50*/  BSYNC B1 ;  /* 0x0000000000017941 */ /* 0x000fea0003800000 */
.L_x_24448:
[----:B------:R-:W-:Y:S04]  /*1c60*/  BSSY B1, `(.L_x_24450) ;  /* 0x0000007000017945 */ /* 0x000fe80003800000 */
[----:B------:R-:W-:Y:S05]  /*1c70*/  @!P3 BRA `(.L_x_24451) ;  /* 0x000000000014b947 */ /* 0x000fea0003800000 */
[----:B0-----:R-:W2:Y:S01]  /*1c80*/  LDL R232, [R1+0x28] ;  /* 0x0000280001e87983 */ /* 0x001ea20000100800 */
[----:B-----5:R-:W-:-:S05]  /*1c90*/  SHF.L.U32 R180, R174, 0x10, RZ ;  /* 0x00000010aeb47819 */ /* 0x020fca00000006ff */
[----:B------:R-:W-:-:S04]  /*1ca0*/  FMUL.FTZ R180, R180, UR6 ;  /* 0x00000006b4b47c20 */ /* 0x000fc80008410000 */
[----:B--2---:R-:W-:-:S04]  /*1cb0*/  FMUL.FTZ R180, R232, R180 ;  /* 0x000000b4e8b47220 */ /* 0x004fc80000410000 */
[----:B------:R-:W-:-:S07]  /*1cc0*/  @P2 FADD.FTZ R180, R164, R180 ;  /* 0x000000b4a4b42221 */ /* 0x000fce0000010000 */
.L_x_24451:
[----:B------:R-:W-:Y:S05]  /*1cd0*/  BSYNC B1 ;  /* 0x0000000000017941 */ /* 0x000fea0003800000 */
.L_x_24450:
        /* <DEDUP_REMOVED lines=8> */
.L_x_24453:
[----:B------:R-:W-:Y:S05]  /*1d60*/  BSYNC B1 ;  /* 0x0000000000017941 */ /* 0x000fea0003800000 */
.L_x_24452:
[----:B------:R-:W-:Y:S04]  /*1d70*/  BSSY B1, `(.L_x_24454) ;  /* 0x0000007000017945 */ /* 0x000fe80003800000 */
[----:B------:R-:W-:Y:S05]  /*1d80*/  @!P3 BRA `(.L_x_24455) ;  /* 0x000000000014b947 */ /* 0x000fea0003800000 */
[----:B0-----:R-:W2:Y:S01]  /*1d90*/  LDL R232, [R1+0x30] ;  /* 0x0000300001e87983 */ /* 0x001ea20000100800 */
[----:B-----5:R-:W-:-:S05]  /*1da0*/  SHF.L.U32 R182, R175, 0x10, RZ ;  /* 0x00000010afb67819 */ /* 0x020fca00000006ff */
[----:B------:R-:W-:-:S04]  /*1db0*/  FMUL.FTZ R182, R182, UR6 ;  /* 0x00000006b6b67c20 */ /* 0x000fc80008410000 */
[----:B--2---:R-:W-:-:S04]  /*1dc0*/  FMUL.FTZ R182, R232, R182 ;  /* 0x000000b6e8b67220 */ /* 0x004fc80000410000 */
[----:B------:R-:W-:-:S07]  /*1dd0*/  @P2 FADD.FTZ R182, R166, R182 ;  /* 0x000000b6a6b62221 */ /* 0x000fce0000010000 */
.L_x_24455:
[----:B------:R-:W-:Y:S05]  /*1de0*/  BSYNC B1 ;  /* 0x0000000000017941 */ /* 0x000fea0003800000 */
.L_x_24454:
        /* <DEDUP_REMOVED lines=8> */
.L_x_24457:
[----:B------:R-:W-:Y:S05]  /*1e70*/  BSYNC B1 ;  /* 0x0000000000017941 */ /* 0x000fea0003800000 */
.L_x_24456:
[----:B0-----:R-:W0:Y:S01]  /*1e80*/  LDC.64 R232, c[0x0][0x238] ;  /* 0x00008e00ffe87b82 */ /* 0x001e220000000a00 */
[----:B------:R-:W-:Y:S01]  /*1e90*/  IADD3 R5, R5, 0x20, RZ ;  /* 0x0000002005057810 */ /* 0x000fe20007ffe0ff */
[C---:B0-----:R-:W-:Y:S01]  /*1ea0*/  IMAD.WIDE.U32 R232, R4.reuse, 0x20, R232 ;  /* 0x0000002004e87825 */ /* 0x041fe200078e00e8 */
[----:B------:R-:W-:-:S04]  /*1eb0*/  IADD3 R4, R4, 0x20, RZ ;  /* 0x0000002004047810 */ /* 0x000fc80007ffe0ff */
[----:B------:R1:W-:Y:S04]  /*1ec0*/  STG.E.128 desc[UR4][R232.64], R176 ;  /* 0x000000b0e8007986 */ /* 0x0003e8000c101d04 */
[----:B------:R1:W-:Y:S02]  /*1ed0*/  STG.E.128 desc[UR4][R232.64+0x10], R180 ;  /* 0x000010b4e8007986 */ /* 0x0003e4000c101d04 */
.L_x_24441:
[----:B------:R-:W-:Y:S05]  /*1ee0*/  BSYNC B0 ;  /* 0x0000000000007941 */ /* 0x000fea0003800000 */
.L_x_24440:
        /* <DEDUP_REMOVED lines=42> */
[----:B------:R-:W-:-:S04]  /*2190*/  FMUL.FTZ R184, R248, R184 ;  /* 0x000000b8f8b87220 */ /* 0x000fc80000410000 */
[----:B------:R-:W-:-:S07]  /*21a0*/  @P2 FADD.FTZ R184, R156, R184 ;  /* 0x000000b89cb82221 */ /* 0x000fce0000010000 */
.L_x_24461:
[----:B------:R-:W-:Y:S05]  /*21b0*/  BSYNC B1 ;  /* 0x0000000000017941 */ /* 0x000fea0003800000 */
.L_x_24460:
[----:B------:R-:W-:Y:S04]  /*21c0*/  BSSY B1, `(.L_x_24462) ;  /* 0x0000007000017945 */ /* 0x000fe80003800000 */
[----:B------:R-:W-:Y:S05]  /*21d0*/  @!P3 BRA `(.L_x_24463) ;  /* 0x000000000014b947 */ /* 0x000fea0003800000 */
[----:B-----5:R-:W-:-:S04]  /*21e0*/  PRMT R185, R172, 0x7632, R185 ;  /* 0x00007632acb97816 */ /* 0x020fc800000000b9 */
[----:B------:R-:W-:-:S05]  /*21f0*/  SHF.L.U32 R185, R185, 0x10, RZ ;  /* 0x00000010b9b97819 */ /* 0x000fca00000006ff */
[----:B------:R-:W-:-:S04]  /*2200*/  FMUL.FTZ R185, R185, UR6 ;  /* 0x00000006b9b97c20 */ /* 0x000fc80008410000 */
[----:B------:R-:W-:-:S04]  /*2210*/  FMUL.FTZ R185, R249, R185 ;  /* 0x000000b9f9b97220 */ /* 0x000fc80000410000 */
[----:B------:R-:W-:-:S07]  /*2220*/  @P2 FADD.FTZ R185, R157, R185 ;  /* 0x000000b99db92221 */ /* 0x000fce0000010000 */
.L_x_24463:
[----:B------:R-:W-:Y:S05]  /*2230*/  BSYNC B1 ;  /* 0x0000000000017941 */ /* 0x000fea0003800000 */
.L_x_24462:
[----:B------:R-:W-:Y:S04]  /*2240*/  BSSY B1, `(.L_x_24464) ;  /* 0x0000006000017945 */ /* 0x000fe80003800000 */
[----:B------:R-:W-:Y:S05]  /*2250*/  @!P3 BRA `(.L_x_24465) ;  /* 0x000000000010b947 */ /* 0x000fea0003800000 */
[----:B-----5:R-:W-:-:S05]  /*2260*/  SHF.L.U32 R186, R173, 0x10, RZ ;  /* 0x00000010adba7819 */ /* 0x020fca00000006ff */
[----:B------:R-:W-:-:S04]  /*2270*/  FMUL.FTZ R186, R186, UR6 ;  /* 0x00000006baba7c20 */ /* 0x000fc80008410000 */
[----:B------:R-:W-:-:S04]  /*2280*/  FMUL.FTZ R186, R250, R186 ;  /* 0x000000bafaba7220 */ /* 0x000fc80000410000 */
[----:B------:R-:W-:-:S07]  /*2290*/  @P2 FADD.FTZ R186, R158, R186 ;  /* 0x000000ba9eba2221 */ /* 0x000fce0000010000 */
.L_x_24465:
[----:B------:R-:W-:Y:S05]  /*22a0*/  BSYNC B1 ;  /* 0x0000000000017941 */ /* 0x000fea0003800000 */
.L_x_24464:
[----:B------:R-:W-:Y:S04]  /*22b0*/  BSSY B1, `(.L_x_24466) ;  /* 0x0000007000017945 */ /* 0x000fe80003800000 */
[----:B------:R-:W-:Y:S05]  /*22c0*/  @!P3 BRA `(.L_x_24467) ;  /* 0x000000000014b947 */ /* 0x000fea0003800000 */
[----:B-----5:R-:W-:-:S04]  /*22d0*/  PRMT R187, R173, 0x7632, R187 ;  /* 0x00007632adbb7816 */ /* 0x020fc800000000bb */
[----:B------:R-:W-:-:S05]  /*22e0*/  SHF.L.U32 R187, R187, 0x10, RZ ;  /* 0x00000010bbbb7819 */ /* 0x000fca00000006ff */
[----:B------:R-:W-:-:S04]  /*22f0*/  FMUL.FTZ R187, R187, UR6 ;  /* 0x00000006bbbb7c20 */ /* 0x000fc80008410000 */
[----:B------:R-:W-:-:S04]  /*2300*/  FMUL.FTZ R187, R251, R187 ;  /* 0x000000bbfbbb7220 */ /* 0x000fc80000410000 */
[----:B------:R-:W-:-:S07]  /*2310*/  @P2 FADD.FTZ R187, R159, R187 ;  /* 0x000000bb9fbb2221 */ /* 0x000fce0000010000 */
.L_x_24467:
[----:B------:R-:W-:Y:S05]  /*2320*/  BSYNC B1 ;  /* 0x0000000000017941 */ /* 0x000fea0003800000 */
.L_x_24466:
[----:B------:R-:W-:Y:S04]  /*2330*/  BSSY B1, `(.L_x_24468) ;  /* 0x0000007000017945 */ /* 0x000fe80003800000 */
[----:B------:R-:W-:Y:S05]  /*2340*/  @!P3 BRA `(.L_x_24469) ;  /* 0x000000000014b947 */ /* 0x000fea0003800000 */
[----:B0-----:R-:W2:Y:S01]  /*2350*/  LDL R232, [R1+0x8] ;  /* 0x0000080001e87983 */ /* 0x001ea20000100800 */
[----:B-----5:R-:W-:-:S05]  /*2360*/  SHF.L.U32 R188, R174, 0x10, RZ ;  /* 0x00000010aebc7819 */ /* 0x020fca00000006ff */
[----:B------:R-:W-:-:S04]  /*2370*/  FMUL.FTZ R188, R188, UR6 ;  /* 0x00000006bcbc7c20 */ /* 0x000fc80008410000 */
[----:B--2---:R-:W-:-:S04]  /*2380*/  FMUL.FTZ R188, R232, R188 ;  /* 0x000000bce8bc7220 */ /* 0x004fc80000410000 */
[----:B------:R-:W-:-:S07]  /*2390*/  @P2 FADD.FTZ R188, R164, R188 ;  /* 0x000000bca4bc2221 */ /* 0x000fce0000010000 */
.L_x_24469:
[----:B------:R-:W-:Y:S05]  /*23a0*/  BSYNC B1 ;  /* 0x0000000000017941 */ /* 0x000fea0003800000 */
.L_x_24468:
        /* <DEDUP_REMOVED lines=8> */
.L_x_24471:
[----:B------:R-:W-:Y:S05]  /*2430*/  BSYNC B1 ;  /* 0x0000000000017941 */ /* 0x000fea0003800000 */
.L_x_24470:
[----:B------:R-:W-:Y:S04]  /*2440*/  BSSY B1, `(.L_x_24472) ;  /* 0x0000007000017945 */ /* 0x000fe80003800000 */
[----:B------:R-:W-:Y:S05]  /*2450*/  @!P3 BRA `(.L_x_24473) ;  /* 0x000000000014b947 */ /* 0x000fea0003800000 */
[----:B0-----:R-:W2:Y:S01]  /*2460*/  LDL R232, [R1+0x10] ;  /* 0x0000100001e87983 */ /* 0x001ea20000100800 */
[----:B-----5:R-:W-:-:S05]  /*2470*/  SHF.L.U32 R190, R175, 0x10, RZ ;  /* 0x00000010afbe7819 */ /* 0x020fca00000006ff */
[----:B------:R-:W-:-:S04]  /*2480*/  FMUL.FTZ R190, R190, UR6 ;  /* 0x00000006bebe7c20 */ /* 0x000fc80008410000 */
[----:B--2---:R-:W-:-:S04]  /*2490*/  FMUL.FTZ R190, R232, R190 ;  /* 0x000000bee8be7220 */ /* 0x004fc80000410000 */
[----:B------:R-:W-:-:S07]  /*24a0*/  @P2 FADD.FTZ R190, R166, R190 ;  /* 0x000000bea6be2221 */ /* 0x000fce0000010000 */
.L_x_24473:
[----:B------:R-:W-:Y:S05]  /*24b0*/  BSYNC B1 ;  /* 0x0000000000017941 */ /* 0x000fea0003800000 */
.L_x_24472:
        /* <DEDUP_REMOVED lines=8> */
.L_x_24475:
[----:B------:R-:W-:Y:S05]  /*2540*/  BSYNC B1 ;  /* 0x0000000000017941 */ /* 0x000fea0003800000 */
.L_x_24474:
[----:B0-----:R-:W0:Y:S01]  /*2550*/  LDC.64 R232, c[0x0][0x238] ;  /* 0x00008e00ffe87b82 */ /* 0x001e220000000a00 */
[----:B------:R-:W-:Y:S01]  /*2560*/  IADD3 R5, R5, 0x20, RZ ;  /* 0x0000002005057810 */ /* 0x000fe20007ffe0ff */
[C---:B0-----:R-:W-:Y:S01]  /*2570*/  IMAD.WIDE.U32 R232, R4.reuse, 0x20, R232 ;  /* 0x0000002004e87825 */ /* 0x041fe200078e00e8 */
[----:B------:R-:W-:-:S04]  /*2580*/  IADD3 R4, R4, 0x20, RZ ;  /* 0x0000002004047810 */ /* 0x000fc80007ffe0ff */
[----:B------:R2:W-:Y:S04]  /*2590*/  STG.E.128 desc[UR4][R232.64], R184 ;  /* 0x000000b8e8007986 */ /* 0x0005e8000c101d04 */
[----:B------:R2:W-:Y:S02]  /*25a0*/  STG.E.128 desc[UR4][R232.64+0x10], R188 ;  /* 0x000010bce8007986 */ /* 0x0005e4000c101d04 */
.L_x_24459:
[----:B------:R-:W-:Y:S05]  /*25b0*/  BSYNC B0 ;  /* 0x0000000000007941 */ /* 0x000fea0003800000 */
.L_x_24458:
        /* <DEDUP_REMOVED lines=44> */
.L_x_24479:
[----:B------:R-:W-:Y:S05]  /*2880*/  BSYNC B1 ;  /* 0x0000000000017941 */ /* 0x000fea0003800000 */
.L_x_24478:
[----:B------:R-:W-:Y:S04]  /*2890*/  BSSY B1, `(.L_x_24480) ;  /* 0x0000007000017945 */ /* 0x000fe80003800000 */
[----:B------:R-:W-:Y:S05]  /*28a0*/  @!P3 BRA `(.L_x_24481) ;  /* 0x000000000014b947 */ /* 0x000fea0003800000 */
[----:B-----5:R-:W-:-:S04]  /*28b0*/  PRMT R193, R172, 0x7632, R193 ;  /* 0x00007632acc17816 */ /* 0x020fc800000000c1 */
[----:B------:R-:W-:-:S05]  /*28c0*/  SHF.L.U32 R193, R193, 0x10, RZ ;  /* 0x00000010c1c17819 */ /* 0x000fca00000006ff */
[----:B------:R-:W-:-:S04]  /*28d0*/  FMUL.FTZ R193, R193, UR6 ;  /* 0x00000006c1c17c20 */ /* 0x000fc80008410000 */
[----:B------:R-:W-:-:S04]  /*28e0*/  FMUL.FTZ R193, R241, R193 ;  /* 0x000000c1f1c17220 */ /* 0x000fc80000410000 */
[----:B------:R-:W-:-:S07]  /*28f0*/  @P2 FADD.FTZ R193, R157, R193 ;  /* 0x000000c19dc12221 */ /* 0x000fce0000010000 */
.L_x_24481:
[----:B------:R-:W-:Y:S05]  /*2900*/  BSYNC B1 ;  /* 0x0000000000017941 */ /* 0x000fea0003800000 */
.L_x_24480:
[----:B------:R-:W-:Y:S04]  /*2910*/  BSSY B1, `(.L_x_24482) ;  /* 0x0000006000017945 */ /* 0x000fe80003800000 */
[----:B------:R-:W-:Y:S05]  /*2920*/  @!P3 BRA `(.L_x_24483) ;  /* 0x000000000010b947 */ /* 0x000fea0003800000 */
[----:B-----5:R-:W-:-:S05]  /*2930*/  SHF.L.U32 R194, R173, 0x10, RZ ;  /* 0x00000010adc27819 */ /* 0x020fca00000006ff */
[----:B------:R-:W-:-:S04]  /*2940*/  FMUL.FTZ R194, R194, UR6 ;  /* 0x00000006c2c27c20 */ /* 0x000fc80008410000 */
[----:B------:R-:W-:-:S04]  /*2950*/  FMUL.FTZ R194, R242, R194 ;  /* 0x000000c2f2c27220 */ /* 0x000fc80000410000 */
[----:B------:R-:W-:-:S07]  /*2960*/  @P2 FADD.FTZ R194, R158, R194 ;  /* 0x000000c29ec22221 */ /* 0x000fce0000010000 */
.L_x_24483:
[----:B------:R-:W-:Y:S05]  /*2970*/  BSYNC B1 ;  /* 0x0000000000017941 */ /* 0x000fea0003800000 */
.L_x_24482:
[----:B------:R-:W-:Y:S04]  /*2980*/  BSSY B1, `(.L_x_24484) ;  /* 0x0000007000017945 */ /* 0x000fe80003800000 */
[----:B------:R-:W-:Y:S05]  /*2990*/  @!P3 BRA `(.L_x_24485) ;  /* 0x000000000014b947 */ /* 0x000fea0003800000 */
[----:B-----5:R-:W-:-:S04]  /*29a0*/  PRMT R195, R173, 0x7632, R195 ;  /* 0x00007632adc37816 */ /* 0x020fc800000000c3 */
[----:B------:R-:W-:-:S05]  /*29b0*/  SHF.L.U32 R195, R195, 0x10, RZ ;  /* 0x00000010c3c37819 */ /* 0x000fca00000006ff */
[----:B------:R-:W-:-:S04]  /*29c0*/  FMUL.FTZ R195, R195, UR6 ;  /* 0x00000006c3c37c20 */ /* 0x000fc80008410000 */
[----:B------:R-:W-:-:S04]  /*29d0*/  FMUL.FTZ R195, R243, R195 ;  /* 0x000000c3f3c37220 */ /* 0x000fc80000410000 */
[----:B------:R-:W-:-:S07]  /*29e0*/  @P2 FADD.FTZ R195, R159, R195 ;  /* 0x000000c39fc32221 */ /* 0x000fce0000010000 */
.L_x_24485:
[----:B------:R-:W-:Y:S05]  /*29f0*/  BSYNC B1 ;  /* 0x0000000000017941 */ /* 0x000fea0003800000 */
.L_x_24484:
[----:B------:R-:W-:Y:S04]  /*2a00*/  BSSY B1, `(.L_x_24486) ;  /* 0x0000006000017945 */ /* 0x000fe80003800000 */
[----:B------:R-:W-:Y:S05]  /*2a10*/  @!P3 BRA `(.L_x_24487) ;  /* 0x000000000010b947 */ /* 0x000fea0003800000 */
[----:B-----5:R-:W-:-:S05]  /*2a20*/  SHF.L.U32 R196, R174, 0x10, RZ ;  /* 0x00000010aec47819 */ /* 0x020fca00000006ff */
[----:B------:R-:W-:-:S04]  /*2a30*/  FMUL.FTZ R196, R196, UR6 ;  /* 0x00000006c4c47c20 */ /* 0x000fc80008410000 */
[----:B------:R-:W-:-:S04]  /*2a40*/  FMUL.FTZ R196, R244, R196 ;  /* 0x000000c4f4c47220 */ /* 0x000fc80000410000 */
[----:B------:R-:W-:-:S07]  /*2a50*/  @P2 FADD.FTZ R196, R164, R196 ;  /* 0x000000c4a4c42221 */ /* 0x000fce0000010000 */
.L_x_24487:
[----:B------:R-:W-:Y:S05]  /*2a60*/  BSYNC B1 ;  /* 0x0000000000017941 */ /* 0x000fea0003800000 */
.L_x_24486:
[----:B------:R-:W-:Y:S04]  /*2a70*/  BSSY B1, `(.L_x_24488) ;  /* 0x0000007000017945 */ /* 0x000fe80003800000 */
[----:B------:R-:W-:Y:S05]  /*2a80*/  @!P3 BRA `(.L_x_24489) ;  /* 0x000000000014b947 */ /* 0x000fea0003800000 */
[----:B-----5:R-:W-:-:S04]  /*2a90*/  PRMT R197, R174, 0x7632, R197 ;  /* 0x00007632aec57816 */ /* 0x020fc800000000c5 */
[----:B------:R-:W-:-:S05]  /*2aa0*/  SHF.L.U32 R197, R197, 0x10, RZ ;  /* 0x00000010c5c57819 */ /* 0x000fca00000006ff */
[----:B------:R-:W-:-:S04]  /*2ab0*/  FMUL.FTZ R197, R197, UR6 ;  /* 0x00000006c5c57c20 */ /* 0x000fc80008410000 */
[----:B------:R-:W-:-:S04]  /*2ac0*/  FMUL.FTZ R197, R245, R197 ;  /* 0x000000c5f5c57220 */ /* 0x000fc80000410000 */
[----:B------:R-:W-:-:S07]  /*2ad0*/  @P2 FADD.FTZ R197, R165, R197 ;  /* 0x000000c5a5c52221 */ /* 0x000fce0000010000 */
.L_x_24489:
[----:B------:R-:W-:Y:S05]  /*2ae0*/  BSYNC B1 ;  /* 0x0000000000017941 */ /* 0x000fea0003800000 */
.L_x_24488:
[----:B------:R-:W-:Y:S04]  /*2af0*/  BSSY B1, `(.L_x_24490) ;  /* 0x0000006000017945 */ /* 0x000fe80003800000 */
[----:B------:R-:W-:Y:S05]  /*2b00*/  @!P3 BRA `(.L_x_24491) ;  /* 0x000000000010b947 */ /* 0x000fea0003800000 */
[----:B-----5:R-:W-:-:S05]  /*2b10*/  SHF.L.U32 R198, R175, 0x10, RZ ;  /* 0x00000010afc67819 */ /* 0x020fca00000006ff */
[----:B------:R-:W-:-:S04]  /*2b20*/  FMUL.FTZ R198, R198, UR6 ;  /* 0x00000006c6c67c20 */ /* 0x000fc80008410000 */
[----:B------:R-:W-:-:S04]  /*2b30*/  FMUL.FTZ R198, R246, R198 ;  /* 0x000000c6f6c67220 */ /* 0x000fc80000410000 */
[----:B------:R-:W-:-:S07]  /*2b40*/  @P2 FADD.FTZ R198, R166, R198 ;  /* 0x000000c6a6c62221 */ /* 0x000fce0000010000 */
.L_x_24491:
[----:B------:R-:W-:Y:S05]  /*2b50*/  BSYNC B1 ;  /* 0x0000000000017941 */ /* 0x000fea0003800000 */
.L_x_24490:
[----:B------:R-:W-:Y:S04]  /*2b60*/  BSSY B1, `(.L_x_24492) ;  /* 0x0000007000017945 */ /* 0x000fe80003800000 */
[----:B------:R-:W-:Y:S05]  /*2b70*/  @!P3 BRA `(.L_x_24493) ;  /* 0x000000000014b947 */ /* 0x000fea0003800000 */
[----:B-----5:R-:W-:-:S04]  /*2b80*/  PRMT R199, R175, 0x7632, R199 ;  /* 0x00007632afc77816 */ /* 0x020fc800000000c7 */
[----:B------:R-:W-:-:S05]  /*2b90*/  SHF.L.U32 R199, R199, 0x10, RZ ;  /* 0x00000010c7c77819 */ /* 0x000fca00000006ff */
[----:B------:R-:W-:-:S04]  /*2ba0*/  FMUL.FTZ R199, R199, UR6 ;  /* 0x00000006c7c77c20 */ /* 0x000fc80008410000 */
[----:B------:R-:W-:-:S04]  /*2bb0*/  FMUL.FTZ R199, R247, R199 ;  /* 0x000000c7f7c77220 */ /* 0x000fc80000410000 */
[----:B------:R-:W-:-:S07]  /*2bc0*/  @P2 FADD.FTZ R199, R167, R199 ;  /* 0x000000c7a7c72221 */ /* 0x000fce0000010000 */
.L_x_24493:
[----:B------:R-:W-:Y:S05]  /*2bd0*/  BSYNC B1 ;  /* 0x0000000000017941 */ /* 0x000fea0003800000 */
.L_x_24492:
[----:B0-----:R-:W0:Y:S01]  /*2be0*/  LDC.64 R232, c[0x0][0x238] ;  /* 0x00008e00ffe87b82 */ /* 0x001e220000000a00 */
[----:B------:R-:W-:Y:S01]  /*2bf0*/  IADD3 R5, R5, 0x20, RZ ;  /* 0x0000002005057810 */ /* 0x000fe20007ffe0ff */
[C---:B0-----:R-:W-:Y:S01]  /*2c00*/  IMAD.WIDE.U32 R232, R4.reuse, 0x20, R232 ;  /* 0x0000002004e87825 */ /* 0x041fe200078e00e8 */
[----:B------:R-:W-:-:S04]  /*2c10*/  IADD3 R4, R4, 0x20, RZ ;  /* 0x0000002004047810 */ /* 0x000fc80007ffe0ff */
[----:B------:R3:W-:Y:S04]  /*2c20*/  STG.E.128 desc[UR4][R232.64], R192 ;  /* 0x000000c0e8007986 */ /* 0x0007e8000c101d04 */
[----:B------:R3:W-:Y:S02]  /*2c30*/  STG.E.128 desc[UR4][R232.64+0x10], R196 ;  /* 0x000010c4e8007986 */ /* 0x0007e4000c101d04 */
.L_x_24477:
[----:B------:R-:W-:Y:S05]  /*2c40*/  BSYNC B0 ;  /* 0x0000000000007941 */ /* 0x000fea0003800000 */
.L_x_24476:
        /* <DEDUP_REMOVED lines=44> */
.L_x_24497:
[----:B------:R-:W-:Y:S05]  /*2f10*/  BSYNC B1 ;  /* 0x0000000000017941 */ /* 0x000fea0003800000 */
.L_x_24496:
[----:B------:R-:W-:Y:S04]  /*2f20*/  BSSY B1, `(.L_x_24498) ;  /* 0x0000007000017945 */ /* 0x000fe80003800000 */
[----:B------:R-:W-:Y:S05]  /*2f30*/  @!P3 BRA `(.L_x_24499) ;  /* 0x000000000014b947 */ /* 0x000fea0003800000 */
[----:B-----5:R-:W-:-:S04]  /*2f40*/  PRMT R201, R172, 0x7632, R201 ;  /* 0x00007632acc97816 */ /* 0x020fc800000000c9 */
[----:B------:R-:W-:-:S05]  /*2f50*/  SHF.L.U32 R201, R201, 0x10, RZ ;  /* 0x00000010c9c97819 */ /* 0x000fca00000006ff */
[----:B------:R-:W-:-:S04]  /*2f60*/  FMUL.FTZ R201, R201, UR6 ;  /* 0x00000006c9c97c20 */ /* 0x000fc80008410000 */
[----:B------:R-:W-:-:S04]  /*2f70*/  FMUL.FTZ R201, R81, R201 ;  /* 0x000000c951c97220 */ /* 0x000fc80000410000 */
[----:B------:R-:W-:-:S07]  /*2f80*/  @P2 FADD.FTZ R201, R157, R201 ;  /* 0x000000c99dc92221 */ /* 0x000fce0000010000 */
.L_x_24499:
[----:B------:R-:W-:Y:S05]  /*2f90*/  BSYNC B1 ;  /* 0x0000000000017941 */ /* 0x000fea0003800000 */
.L_x_24498:
[----:B------:R-:W-:Y:S04]  /*2fa0*/  BSSY B1, `(.L_x_24500) ;  /* 0x0000006000017945 */ /* 0x000fe80003800000 */
[----:B------:R-:W-:Y:S05]  /*2fb0*/  @!P3 BRA `(.L_x_24501) ;  /* 0x000000000010b947 */ /* 0x000fea0003800000 */
[----:B-----5:R-:W-:-:S05]  /*2fc0*/  SHF.L.U32 R202, R173, 0x10, RZ ;  /* 0x00000010adca7819 */ /* 0x020fca00000006ff */
[----:B------:R-:W-:-:S04]  /*2fd0*/  FMUL.FTZ R202, R202, UR6 ;  /* 0x00000006caca7c20 */ /* 0x000fc80008410000 */
[----:B------:R-:W-:-:S04]  /*2fe0*/  FMUL.FTZ R202, R82, R202 ;  /* 0x000000ca52ca7220 */ /* 0x000fc80000410000 */
[----:B------:R-:W-:-:S07]  /*2ff0*/  @P2 FADD.FTZ R202, R158, R202 ;  /* 0x000000ca9eca2221 */ /* 0x000fce0000010000 */
.L_x_24501:
[----:B------:R-:W-:Y:S05]  /*3000*/  BSYNC B1 ;  /* 0x0000000000017941 */ /* 0x000fea0003800000 */
.L_x_24500:
[----:B------:R-:W-:Y:S04]  /*3010*/  BSSY B1, `(.L_x_24502) ;  /* 0x0000007000017945 */ /* 0x000fe80003800000 */
[----:B------:R-:W-:Y:S05]  /*3020*/  @!P3 BRA `(.L_x_24503) ;  /* 0x000000000014b947 */ /* 0x000fea0003800000 */
[----:B-----5:R-:W-:-:S04]  /*3030*/  PRMT R203, R173, 0x7632, R203 ;  /* 0x00007632adcb7816 */ /* 0x020fc800000000cb */
[----:B------:R-:W-:-:S05]  /*3040*/  SHF.L.U32 R203, R203, 0x10, RZ ;  /* 0x00000010cbcb7819 */ /* 0x000fca00000006ff */
[----:B------:R-:W-:-:S04]  /*3050*/  FMUL.FTZ R203, R203, UR6 ;  /* 0x00000006cbcb7c20 */ /* 0x000fc80008410000 */
[----:B------:R-:W-:-:S04]  /*3060*/  FMUL.FTZ R203, R83, R203 ;  /* 0x000000cb53cb7220 */ /* 0x000fc80000410000 */
[----:B------:R-:W-:-:S07]  /*3070*/  @P2 FADD.FTZ R203, R159, R203 ;  /* 0x000000cb9fcb2221 */ /* 0x000fce0000010000 */
.L_x_24503:
[----:B------:R-:W-:Y:S05]  /*3080*/  BSYNC B1 ;  /* 0x0000000000017941 */ /* 0x000fea0003800000 */
.L_x_24502:
[----:B------:R-:W-:Y:S04]  /*3090*/  BSSY B1, `(.L_x_24504) ;  /* 0x0000006000017945 */ /* 0x000fe80003800000 */
[----:B------:R-:W-:Y:S05]  /*30a0*/  @!P3 BRA `(.L_x_24505) ;  /* 0x000000000010b947 */ /* 0x000fea0003800000 */
[----:B-----5:R-:W-:-:S05]  /*30b0*/  SHF.L.U32 R204, R174, 0x10, RZ ;  /* 0x00000010aecc7819 */ /* 0x020fca00000006ff */
[----:B------:R-:W-:-:S04]  /*30c0*/  FMUL.FTZ R204, R204, UR6 ;  /* 0x00000006cccc7c20 */ /* 0x000fc80008410000 */
[----:B------:R-:W-:-:S04]  /*30d0*/  FMUL.FTZ R204, R236, R204 ;  /* 0x000000cceccc7220 */ /* 0x000fc80000410000 */
[----:B------:R-:W-:-:S07]  /*30e0*/  @P2 FADD.FTZ R204, R164, R204 ;  /* 0x000000cca4cc2221 */ /* 0x000fce0000010000 */
.L_x_24505:
[----:B------:R-:W-:Y:S05]  /*30f0*/  BSYNC B1 ;  /* 0x0000000000017941 */ /* 0x000fea0003800000 */
.L_x_24504:
[----:B------:R-:W-:Y:S04]  /*3100*/  BSSY B1, `(.L_x_24506) ;  /* 0x0000007000017945 */ /* 0x000fe80003800000 */
[----:B------:R-:W-:Y:S05]  /*3110*/  @!P3 BRA `(.L_x_24507) ;  /* 0x000000000014b947 */ /* 0x000fea0003800000 */
[----:B-----5:R-:W-:-:S04]  /*3120*/  PRMT R205, R174, 0x7632, R205 ;  /* 0x00007632aecd7816 */ /* 0x020fc800000000cd */
[----:B------:R-:W-:-:S05]  /*3130*/  SHF.L.U32 R205, R205, 0x10, RZ ;  /* 0x00000010cdcd7819 */ /* 0x000fca00000006ff */
[----:B------:R-:W-:-:S04]  /*3140*/  FMUL.FTZ R205, R205, UR6 ;  /* 0x00000006cdcd7c20 */ /* 0x000fc80008410000 */
[----:B------:R-:W-:-:S04]  /*3150*/  FMUL.FTZ R205, R237, R205 ;  /* 0x000000cdedcd7220 */ /* 0x000fc80000410000 */
[----:B------:R-:W-:-:S07]  /*3160*/  @P2 FADD.FTZ R205, R165, R205 ;  /* 0x000000cda5cd2221 */ /* 0x000fce0000010000 */
.L_x_24507:
[----:B------:R-:W-:Y:S05]  /*3170*/  BSYNC B1 ;  /* 0x0000000000017941 */ /* 0x000fea0003800000 */
.L_x_24506:
[----:B------:R-:W-:Y:S04]  /*3180*/  BSSY B1, `(.L_x_24508) ;  /* 0x0000006000017945 */ /* 0x000fe80003800000 */
[----:B------:R-:W-:Y:S05]  /*3190*/  @!P3 BRA `(.L_x_24509) ;  /* 0x000000000010b947 */ /* 0x000fea0003800000 */
[----:B-----5:R-:W-:-:S05]  /*31a0*/  SHF.L.U32 R206, R175, 0x10, RZ ;  /* 0x00000010afce7819 */ /* 0x020fca00000006ff */
[----:B------:R-:W-:-:S04]  /*31b0*/  FMUL.FTZ R206, R206, UR6 ;  /* 0x00000006cece7c20 */ /* 0x000fc80008410000 */
[----:B------:R-:W-:-:S04]  /*31c0*/  FMUL.FTZ R206, R238, R206 ;  /* 0x000000ceeece7220 */ /* 0x000fc80000410000 */
[----:B------:R-:W-:-:S07]  /*31d0*/  @P2 FADD.FTZ R206, R166, R206 ;  /* 0x000000cea6ce2221 */ /* 0x000fce0000010000 */
.L_x_24509:
[----:B------:R-:W-:Y:S05]  /*31e0*/  BSYNC B1 ;  /* 0x0000000000017941 */ /* 0x000fea0003800000 */
.L_x_24508:
[----:B------:R-:W-:Y:S04]  /*31f0*/  BSSY B1, `(.L_x_24510) ;  /* 0x0000007000017945 */ /* 0x000fe80003800000 */
[----:B------:R-:W-:Y:S05]  /*3200*/  @!P3 BRA `(.L_x_24511) ;  /* 0x000000000014b947 */ /* 0x000fea0003800000 */
[----:B-----5:R-:W-:-:S04]  /*3210*/  PRMT R207, R175, 0x7632, R207 ;  /* 0x00007632afcf7816 */ /* 0x020fc800000000cf */
[----:B------:R-:W-:-:S05]  /*3220*/  SHF.L.U32 R207, R207, 0x10, RZ ;  /* 0x00000010cfcf7819 */ /* 0x000fca00000006ff */
[----:B------:R-:W-:-:S04]  /*3230*/  FMUL.FTZ R207, R207, UR6 ;  /* 0x00000006cfcf7c20 */ /* 0x000fc80008410000 */
[----:B------:R-:W-:-:S04]  /*3240*/  FMUL.FTZ R207, R239, R207 ;  /* 0x000000cfefcf7220 */ /* 0x000fc80000410000 */
[----:B------:R-:W-:-:S07]  /*3250*/  @P2 FADD.FTZ R207, R167, R207 ;  /* 0x000000cfa7cf2221 */ /* 0x000fce0000010000 */
.L_x_24511:
[----:B------:R-:W-:Y:S05]  /*3260*/  BSYNC B1 ;  /* 0x0000000000017941 */ /* 0x000fea0003800000 */
.L_x_24510:
[----:B0-----:R-:W0:Y:S01]  /*3270*/  LDC.64 R232, c[0x0][0x238] ;  /* 0x00008e00ffe87b82 */ /* 0x001e220000000a00 */
[----:B------:R-:W-:Y:S01]  /*3280*/  IADD3 R5, R5, 0x20, RZ ;  /* 0x0000002005057810 */ /* 0x000fe20007ffe0ff */
[C---:B0-----:R-:W-:Y:S01]  /*3290*/  IMAD.WIDE.U32 R232, R4.reuse, 0x20, R232 ;  /* 0x0000002004e87825 */ /* 0x041fe200078e00e8 */
[----:B------:R-:W-:-:S04]  /*32a0*/  IADD3 R4, R4, 0x20, RZ ;  /* 0x0000002004047810 */ /* 0x000fc80007ffe0ff */
[----:B------:R4:W-:Y:S04]  /*32b0*/  STG.E.128 desc[UR4][R232.64], R200 ;  /* 0x000000c8e8007986 */ /* 0x0009e8000c101d04 */
[----:B------:R4:W-:Y:S02]  /*32c0*/  STG.E.128 desc[UR4][R232.64+0x10], R204 ;  /* 0x000010cce8007986 */ /* 0x0009e4000c101d04 */
.L_x_24495:
[----:B------:R-:W-:Y:S05]  /*32d0*/  BSYNC B0 ;  /* 0x0000000000007941 */ /* 0x000fea0003800000 */
.L_x_24494:
        /* <DEDUP_REMOVED lines=44> */
.L_x_24515:
[----:B------:R-:W-:Y:S05]  /*35a0*/  BSYNC B1 ;  /* 0x0000000000017941 */ /* 0x000fea0003800000 */
.L_x_24514:
[----:B------:R-:W-:Y:S04]  /*35b0*/  BSSY B1, `(.L_x_24516) ;  /* 0x0000007000017945 */ /* 0x000fe80003800000 */
[----:B------:R-:W-:Y:S05]  /*35c0*/  @!P3 BRA `(.L_x_24517) ;  /* 0x000000000014b947 */ /* 0x000fea0003800000 */
[----:B-----5:R-:W-:-:S04]  /*35d0*/  PRMT R209, R172, 0x7632, R209 ;  /* 0x00007632acd17816 */ /* 0x020fc800000000d1 */
[----:B------:R-:W-:-:S05]  /*35e0*/  SHF.L.U32 R209, R209, 0x10, RZ ;  /* 0x00000010d1d17819 */ /* 0x000fca00000006ff */
[----:B------:R-:W-:-:S04]  /*35f0*/  FMUL.FTZ R209, R209, UR6 ;  /* 0x00000006d1d17c20 */ /* 0x000fc80008410000 */
[----:B------:R-:W-:-:S04]  /*3600*/  FMUL.FTZ R209, R105, R209 ;  /* 0x000000d169d17220 */ /* 0x000fc80000410000 */
[----:B------:R-:W-:-:S07]  /*3610*/  @P2 FADD.FTZ R209, R157, R209 ;  /* 0x000000d19dd12221 */ /* 0x000fce0000010000 */
.L_x_24517:
[----:B------:R-:W-:Y:S05]  /*3620*/  BSYNC B1 ;  /* 0x0000000000017941 */ /* 0x000fea0003800000 */
.L_x_24516:
[----:B------:R-:W-:Y:S04]  /*3630*/  BSSY B1, `(.L_x_24518) ;  /* 0x0000006000017945 */ /* 0x000fe80003800000 */
[----:B------:R-:W-:Y:S05]  /*3640*/  @!P3 BRA `(.L_x_24519) ;  /* 0x000000000010b947 */ /* 0x000fea0003800000 */
[----:B-----5:R-:W-:-:S05]  /*3650*/  SHF.L.U32 R210, R173, 0x10, RZ ;  /* 0x00000010add27819 */ /* 0x020fca00000006ff */
[----:B------:R-:W-:-:S04]  /*3660*/  FMUL.FTZ R210, R210, UR6 ;  /* 0x00000006d2d27c20 */ /* 0x000fc80008410000 */
[----:B------:R-:W-:-:S04]  /*3670*/  FMUL.FTZ R210, R106, R210 ;  /* 0x000000d26ad27220 */ /* 0x000fc80000410000 */
[----:B------:R-:W-:-:S07]  /*3680*/  @P2 FADD.FTZ R210, R158, R210 ;  /* 0x000000d29ed22221 */ /* 0x000fce0000010000 */
.L_x_24519:
[----:B------:R-:W-:Y:S05]  /*3690*/  BSYNC B1 ;  /* 0x0000000000017941 */ /* 0x000fea0003800000 */
.L_x_24518:
[----:B------:R-:W-:Y:S04]  /*36a0*/  BSSY B1, `(.L_x_24520) ;  /* 0x0000007000017945 */ /* 0x000fe80003800000 */
[----:B------:R-:W-:Y:S05]  /*36b0*/  @!P3 BRA `(.L_x_24521) ;  /* 0x000000000014b947 */ /* 0x000fea0003800000 */
[----:B-----5:R-:W-:-:S04]  /*36c0*/  PRMT R211, R173, 0x7632, R211 ;  /* 0x00007632add37816 */ /* 0x020fc800000000d3 */
[----:B------:R-:W-:-:S05]  /*36d0*/  SHF.L.U32 R211, R211, 0x10, RZ ;  /* 0x00000010d3d37819 */ /* 0x000fca00000006ff */
[----:B------:R-:W-:-:S04]  /*36e0*/  FMUL.FTZ R211, R211, UR6 ;  /* 0x00000006d3d37c20 */ /* 0x000fc80008410000 */
[----:B------:R-:W-:-:S04]  /*36f0*/  FMUL.FTZ R211, R107, R211 ;  /* 0x000000d36bd37220 */ /* 0x000fc80000410000 */
[----:B------:R-:W-:-:S07]  /*3700*/  @P2 FADD.FTZ R211, R159, R211 ;  /* 0x000000d39fd32221 */ /* 0x000fce0000010000 */
.L_x_24521:
[----:B------:R-:W-:Y:S05]  /*3710*/  BSYNC B1 ;  /* 0x0000000000017941 */ /* 0x000fea0003800000 */
.L_x_24520:
[----:B------:R-:W-:Y:S04]  /*3720*/  BSSY B1, `(.L_x_24522) ;  /* 0x0000006000017945 */ /* 0x000fe80003800000 */
[----:B------:R-:W-:Y:S05]  /*3730*/  @!P3 BRA `(.L_x_24523) ;  /* 0x000000000010b947 */ /* 0x000fea0003800000 */
[----:B-----5:R-:W-:-:S05]  /*3740*/  SHF.L.U32 R212, R174, 0x10, RZ ;  /* 0x00000010aed47819 */ /* 0x020fca00000006ff */
[----:B------:R-:W-:-:S04]  /*3750*/  FMUL.FTZ R212, R212, UR6 ;  /* 0x00000006d4d47c20 */ /* 0x000fc80008410000 */
[----:B------:R-:W-:-:S04]  /*3760*/  FMUL.FTZ R212, R100, R212 ;  /* 0x000000d464d47220 */ /* 0x000fc80000410000 */
[----:B------:R-:W-:-:S07]  /*3770*/  @P2 FADD.FTZ R212, R164, R212 ;  /* 0x000000d4a4d42221 */ /* 0x000fce0000010000 */
.L_x_24523:
[----:B------:R-:W-:Y:S05]  /*3780*/  BSYNC B1 ;  /* 0x0000000000017941 */ /* 0x000fea0003800000 */
.L_x_24522:
[----:B------:R-:W-:Y:S04]  /*3790*/  BSSY B1, `(.L_x_24524) ;  /* 0x0000007000017945 */ /* 0x000fe80003800000 */
[----:B------:R-:W-:Y:S05]  /*37a0*/  @!P3 BRA `(.L_x_24525) ;  /* 0x000000000014b947 */ /* 0x000fea0003800000 */
[----:B-----5:R-:W-:-:S04]  /*37b0*/  PRMT R213, R174, 0x7632, R213 ;  /* 0x00007632aed57816 */ /* 0x020fc800000000d5 */
[----:B------:R-:W-:-:S05]  /*37c0*/  SHF.L.U32 R213, R213, 0x10, RZ ;  /* 0x00000010d5d57819 */ /* 0x000fca00000006ff */
[----:B------:R-:W-:-:S04]  /*37d0*/  FMUL.FTZ R213, R213, UR6 ;  /* 0x00000006d5d57c20 */ /* 0x000fc80008410000 */
[----:B------:R-:W-:-:S04]  /*37e0*/  FMUL.FTZ R213, R101, R213 ;  /* 0x000000d565d57220 */ /* 0x000fc80000410000 */
[----:B------:R-:W-:-:S07]  /*37f0*/  @P2 FADD.FTZ R213, R165, R213 ;  /* 0x000000d5a5d52221 */ /* 0x000fce0000010000 */
.L_x_24525:
[----:B------:R-:W-:Y:S05]  /*3800*/  BSYNC B1 ;  /* 0x0000000000017941 */ /* 0x000fea0003800000 */
.L_x_24524:
[----:B------:R-:W-:Y:S04]  /*3810*/  BSSY B1, `(.L_x_24526) ;  /* 0x0000006000017945 */ /* 0x000fe80003800000 */
[----:B------:R-:W-:Y:S05]  /*3820*/  @!P3 BRA `(.L_x_24527) ;  /* 0x000000000010b947 */ /* 0x000fea0003800000 */
[----:B-----5:R-:W-:-:S05]  /*3830*/  SHF.L.U32 R214, R175, 0x10, RZ ;  /* 0x00000010afd67819 */ /* 0x020fca00000006ff */
[----:B------:R-:W-:-:S04]  /*3840*/  FMUL.FTZ R214, R214, UR6 ;  /* 0x00000006d6d67c20 */ /* 0x000fc80008410000 */
[----:B------:R-:W-:-:S04]  /*3850*/  FMUL.FTZ R214, R102, R214 ;  /* 0x000000d666d67220 */ /* 0x000fc80000410000 */
[----:B------:R-:W-:-:S07]  /*3860*/  @P2 FADD.FTZ R214, R166, R214 ;  /* 0x000000d6a6d62221 */ /* 0x000fce0000010000 */
.L_x_24527:
[----:B------:R-:W-:Y:S05]  /*3870*/  BSYNC B1 ;  /* 0x0000000000017941 */ /* 0x000fea0003800000 */
.L_x_24526:
[----:B------:R-:W-:Y:S04]  /*3880*/  BSSY B1, `(.L_x_24528) ;  /* 0x0000007000017945 */ /* 0x000fe80003800000 */
[----:B------:R-:W-:Y:S05]  /*3890*/  @!P3 BRA `(.L_x_24529) ;  /* 0x000000000014b947 */ /* 0x000fea0003800000 */
[----:B-----5:R-:W-:-:S04]  /*38a0*/  PRMT R215, R175, 0x7632, R215 ;  /* 0x00007632afd77816 */ /* 0x020fc800000000d7 */
[----:B------:R-:W-:-:S05]  /*38b0*/  SHF.L.U32 R215, R215, 0x10, RZ ;  /* 0x00000010d7d77819 */ /* 0x000fca00000006ff */
[----:B------:R-:W-:-:S04]  /*38c0*/  FMUL.FTZ R215, R215, UR6 ;  /* 0x00000006d7d77c20 */ /* 0x000fc80008410000 */
[----:B------:R-:W-:-:S04]  /*38d0*/  FMUL.FTZ R215, R103, R215 ;  /* 0x000000d767d77220 */ /* 0x000fc80000410000 */
[----:B------:R-:W-:-:S07]  /*38e0*/  @P2 FADD.FTZ R215, R167, R215 ;  /* 0x000000d7a7d72221 */ /* 0x000fce0000010000 */
.L_x_24529:
[----:B------:R-:W-:Y:S05]  /*38f0*/  BSYNC B1 ;  /* 0x0000000000017941 */ /* 0x000fea0003800000 */
.L_x_24528:
[----:B0-----:R-:W0:Y:S01]  /*3900*/  LDC.64 R232, c[0x0][0x238] ;  /* 0x00008e00ffe87b82 */ /* 0x001e220000000a00 */
[----:B------:R-:W-:Y:S01]  /*3910*/  IADD3 R5, R5, 0x20, RZ ;  /* 0x0000002005057810 */ /* 0x000fe20007ffe0ff */
[C---:B0-----:R-:W-:Y:S01]  /*3920*/  IMAD.WIDE.U32 R232, R4.reuse, 0x20, R232 ;  /* 0x0000002004e87825 */ /* 0x041fe200078e00e8 */
[----:B------:R-:W-:-:S04]  /*3930*/  IADD3 R4, R4, 0x20, RZ ;  /* 0x0000002004047810 */ /* 0x000fc80007ffe0ff */
[----:B------:R0:W-:Y:S04]  /*3940*/  STG.E.128 desc[UR4][R232.64], R208 ;  /* 0x000000d0e8007986 */ /* 0x0001e8000c101d04 */
[----:B------:R0:W-:Y:S02]  /*3950*/  STG.E.128 desc[UR4][R232.64+0x10], R212 ;  /* 0x000010d4e8007986 */ /* 0x0001e4000c101d04 */
.L_x_24513:
[----:B------:R-:W-:Y:S05]  /*3960*/  BSYNC B0 ;  /* 0x0000000000007941 */ /* 0x000fea0003800000 */
.L_x_24512:
        /* <DEDUP_REMOVED lines=44> */
.L_x_24533:
[----:B------:R-:W-:Y:S05]  /*3c30*/  BSYNC B1 ;  /* 0x0000000000017941 */ /* 0x000fea0003800000 */
.L_x_24532:
[----:B------:R-:W-:Y:S04]  /*3c40*/  BSSY B1, `(.L_x_24534) ;  /* 0x0000007000017945 */ /* 0x000fe80003800000 */
[----:B------:R-:W-:Y:S05]  /*3c50*/  @!P3 BRA `(.L_x_24535) ;  /* 0x000000000014b947 */ /* 0x000fea0003800000 */
[----:B-----5:R-:W-:-:S04]  /*3c60*/  PRMT R217, R172, 0x7632, R217 ;  /* 0x00007632acd97816 */ /* 0x020fc800000000d9 */
[----:B------:R-:W-:-:S05]  /*3c70*/  SHF.L.U32 R217, R217, 0x10, RZ ;  /* 0x00000010d9d97819 */ /* 0x000fca00000006ff */
[----:B------:R-:W-:-:S04]  /*3c80*/  FMUL.FTZ R217, R217, UR6 ;  /* 0x00000006d9d97c20 */ /* 0x000fc80008410000 */
[----:B------:R-:W-:-:S04]  /*3c90*/  FMUL.FTZ R217, R129, R217 ;  /* 0x000000d981d97220 */ /* 0x000fc80000410000 */
[----:B------:R-:W-:-:S07]  /*3ca0*/  @P2 FADD.FTZ R217, R157, R217 ;  /* 0x000000d99dd92221 */ /* 0x000fce0000010000 */
.L_x_24535:
[----:B------:R-:W-:Y:S05]  /*3cb0*/  BSYNC B1 ;  /* 0x0000000000017941 */ /* 0x000fea0003800000 */
.L_x_24534:
[----:B------:R-:W-:Y:S04]  /*3cc0*/  BSSY B1, `(.L_x_24536) ;  /* 0x0000006000017945 */ /* 0x000fe80003800000 */
[----:B------:R-:W-:Y:S05]  /*3cd0*/  @!P3 BRA `(.L_x_24537) ;  /* 0x000000000010b947 */ /* 0x000fea0003800000 */
[----:B-----5:R-:W-:-:S05]  /*3ce0*/  SHF.L.U32 R218, R173, 0x10, RZ ;  /* 0x00000010adda7819 */ /* 0x020fca00000006ff */
[----:B------:R-:W-:-:S04]  /*3cf0*/  FMUL.FTZ R218, R218, UR6 ;  /* 0x00000006dada7c20 */ /* 0x000fc80008410000 */
[----:B------:R-:W-:-:S04]  /*3d00*/  FMUL.FTZ R218, R130, R218 ;  /* 0x000000da82da7220 */ /* 0x000fc80000410000 */
[----:B------:R-:W-:-:S07]  /*3d10*/  @P2 FADD.FTZ R218, R158, R218 ;  /* 0x000000da9eda2221 */ /* 0x000fce0000010000 */
.L_x_24537:
[----:B------:R-:W-:Y:S05]  /*3d20*/  BSYNC B1 ;  /* 0x0000000000017941 */ /* 0x000fea0003800000 */
.L_x_24536:
[----:B------:R-:W-:Y:S04]  /*3d30*/  BSSY B1, `(.L_x_24538) ;  /* 0x0000007000017945 */ /* 0x000fe80003800000 */
[----:B------:R-:W-:Y:S05]  /*3d40*/  @!P3 BRA `(.L_x_24539) ;  /* 0x000000000014b947 */ /* 0x000fea0003800000 */
[----:B-----5:R-:W-:-:S04]  /*3d50*/  PRMT R219, R173, 0x7632, R219 ;  /* 0x00007632addb7816 */ /* 0x020fc800000000db */
[----:B------:R-:W-:-:S05]  /*3d60*/  SHF.L.U32 R219, R219, 0x10, RZ ;  /* 0x00000010dbdb7819 */ /* 0x000fca00000006ff */
[----:B------:R-:W-:-:S04]  /*3d70*/  FMUL.FTZ R219, R219, UR6 ;  /* 0x00000006dbdb7c20 */ /* 0x000fc80008410000 */
[----:B------:R-:W-:-:S04]  /*3d80*/  FMUL.FTZ R219, R131, R219 ;  /* 0x000000db83db7220 */ /* 0x000fc80000410000 */
[----:B------:R-:W-:-:S07]  /*3d90*/  @P2 FADD.FTZ R219, R159, R219 ;  /* 0x000000db9fdb2221 */ /* 0x000fce0000010000 */
.L_x_24539:
[----:B------:R-:W-:Y:S05]  /*3da0*/  BSYNC B1 ;  /* 0x0000000000017941 */ /* 0x000fea0003800000 */
.L_x_24538:
[----:B------:R-:W-:Y:S04]  /*3db0*/  BSSY B1, `(.L_x_24540) ;  /* 0x0000006000017945 */ /* 0x000fe80003800000 */
[----:B------:R-:W-:Y:S05]  /*3dc0*/  @!P3 BRA `(.L_x_24541) ;  /* 0x000000000010b947 */ /* 0x000fea0003800000 */
[----:B-----5:R-:W-:-:S05]  /*3dd0*/  SHF.L.U32 R220, R174, 0x10, RZ ;  /* 0x00000010aedc7819 */ /* 0x020fca00000006ff */
[----:B------:R-:W-:-:S04]  /*3de0*/  FMUL.FTZ R220, R220, UR6 ;  /* 0x00000006dcdc7c20 */ /* 0x000fc80008410000 */
[----:B------:R-:W-:-:S04]  /*3df0*/  FMUL.FTZ R220, R124, R220 ;  /* 0x000000dc7cdc7220 */ /* 0x000fc80000410000 */
[----:B------:R-:W-:-:S07]  /*3e00*/  @P2 FADD.FTZ R220, R164, R220 ;  /* 0x000000dca4dc2221 */ /* 0x000fce0000010000 */
.L_x_24541:
[----:B------:R-:W-:Y:S05]  /*3e10*/  BSYNC B1 ;  /* 0x0000000000017941 */ /* 0x000fea0003800000 */
.L_x_24540:
[----:B------:R-:W-:Y:S04]  /*3e20*/  BSSY B1, `(.L_x_24542) ;  /* 0x0000007000017945 */ /* 0x000fe80003800000 */
[----:B------:R-:W-:Y:S05]  /*3e30*/  @!P3 BRA `(.L_x_24543) ;  /* 0x000000000014b947 */ /* 0x000fea0003800000 */
[----:B-----5:R-:W-:-:S04]  /*3e40*/  PRMT R221, R174, 0x7632, R221 ;  /* 0x00007632aedd7816 */ /* 0x020fc800000000dd */
[----:B------:R-:W-:-:S05]  /*3e50*/  SHF.L.U32 R221, R221, 0x10, RZ ;  /* 0x00000010dddd7819 */ /* 0x000fca00000006ff */
[----:B------:R-:W-:-:S04]  /*3e60*/  FMUL.FTZ R221, R221, UR6 ;  /* 0x00000006dddd7c20 */ /* 0x000fc80008410000 */
[----:B------:R-:W-:-:S04]  /*3e70*/  FMUL.FTZ R221, R125, R221 ;  /* 0x000000dd7ddd7220 */ /* 0x000fc80000410000 */
[----:B------:R-:W-:-:S07]  /*3e80*/  @P2 FADD.FTZ R221, R165, R221 ;  /* 0x000000dda5dd2221 */ /* 0x000fce0000010000 */
.L_x_24543:
[----:B------:R-:W-:Y:S05]  /*3e90*/  BSYNC B1 ;  /* 0x0000000000017941 */ /* 0x000fea0003800000 */
.L_x_24542:
[----:B------:R-:W-:Y:S04]  /*3ea0*/  BSSY B1, `(.L_x_24544) ;  /* 0x0000006000017945 */ /* 0x000fe80003800000 */
[----:B------:R-:W-:Y:S05]  /*3eb0*/  @!P3 BRA `(.L_x_24545) ;  /* 0x000000000010b947 */ /* 0x000fea0003800000 */
[----:B-----5:R-:W-:-:S05]  /*3ec0*/  SHF.L.U32 R222, R175, 0x10, RZ ;  /* 0x00000010afde7819 */ /* 0x020fca00000006ff */
[----:B------:R-:W-:-:S04]  /*3ed0*/  FMUL.FTZ R222, R222, UR6 ;  /* 0x00000006dede7c20 */ /* 0x000fc80008410000 */
[----:B------:R-:W-:-:S04]  /*3ee0*/  FMUL.FTZ R222, R126, R222 ;  /* 0x000000de7ede7220 */ /* 0x000fc80000410000 */
[----:B------:R-:W-:-:S07]  /*3ef0*/  @P2 FADD.FTZ R222, R166, R222 ;  /* 0x000000dea6de2221 */ /* 0x000fce0000010000 */
.L_x_24545:
[----:B------:R-:W-:Y:S05]  /*3f00*/  BSYNC B1 ;  /* 0x0000000000017941 */ /* 0x000fea0003800000 */
.L_x_24544:
[----:B------:R-:W-:Y:S04]  /*3f10*/  BSSY B1, `(.L_x_24546) ;  /* 0x0000007000017945 */ /* 0x000fe80003800000 */
[----:B------:R-:W-:Y:S05]  /*3f20*/  @!P3 BRA `(.L_x_24547) ;  /* 0x000000000014b947 */ /* 0x000fea0003800000 */
[----:B-----5:R-:W-:-:S04]  /*3f30*/  PRMT R223, R175, 0x7632, R223 ;  /* 0x00007632afdf7816 */ /* 0x020fc800000000df */
[----:B------:R-:W-:-:S05]  /*3f40*/  SHF.L.U32 R223, R223, 0x10, RZ ;  /* 0x00000010dfdf7819 */ /* 0x000fca00000006ff */
[----:B------:R-:W-:-:S04]  /*3f50*/  FMUL.FTZ R223, R223, UR6 ;  /* 0x00000006dfdf7c20 */ /* 0x000fc80008410000 */
[----:B------:R-:W-:-:S04]  /*3f60*/  FMUL.FTZ R223, R127, R223 ;  /* 0x000000df7fdf7220 */ /* 0x000fc80000410000 */
[----:B------:R-:W-:-:S07]  /*3f70*/  @P2 FADD.FTZ R223, R167, R223 ;  /* 0x000000dfa7df2221 */ /* 0x000fce0000010000 */
.L_x_24547:
[----:B------:R-:W-:Y:S05]  /*3f80*/  BSYNC B1 ;  /* 0x0000000000017941 */ /* 0x000fea0003800000 */
.L_x_24546:
[----:B0-----:R-:W0:Y:S01]  /*3f90*/  LDC.64 R232, c[0x0][0x238] ;  /* 0x00008e00ffe87b82 */ /* 0x001e220000000a00 */
[----:B------:R-:W-:Y:S01]  /*3fa0*/  IADD3 R5, R5, 0x20, RZ ;  /* 0x0000002005057810 */ /* 0x000fe20007ffe0ff */
[C---:B0-----:R-:W-:Y:S01]  /*3fb0*/  IMAD.WIDE.U32 R232, R4.reuse, 0x20, R232 ;  /* 0x0000002004e87825 */ /* 0x041fe200078e00e8 */
[----:B------:R-:W-:-:S04]  /*3fc0*/  IADD3 R4, R4, 0x20, RZ ;  /* 0x0000002004047810 */ /* 0x000fc80007ffe0ff */
[----:B------:R0:W-:Y:S04]  /*3fd0*/  STG.E.128 desc[UR4][R232.64], R216 ;  /* 0x000000d8e8007986 */ /* 0x0001e8000c101d04 */
[----:B------:R0:W-:Y:S02]  /*3fe0*/  STG.E.128 desc[UR4][R232.64+0x10], R220 ;  /* 0x000010dce8007986 */ /* 0x0001e4000c101d04 */
.L_x_24531:
[----:B------:R-:W-:Y:S05]  /*3ff0*/  BSYNC B0 ;  /* 0x0000000000007941 */ /* 0x000fea0003800000 */
.L_x_24530:
        /* <DEDUP_REMOVED lines=42> */
[----:B------:R-:W-:-:S04]  /*42a0*/  FMUL.FTZ R228, R152, R3 ;  /* 0x0000000398e47220 */ /* 0x000fc80000410000 */
[----:B------:R-:W-:-:S07]  /*42b0*/  @P1 FADD.FTZ R228, R156, R228 ;  /* 0x000000e49ce41221 */ /* 0x000fce0000010000 */
.L_x_24551:
[----:B------:R-:W-:Y:S05]  /*42c0*/  BSYNC B1 ;  /* 0x0000000000017941 */ /* 0x000fea0003800000 */
.L_x_24550:
[----:B------:R-:W-:Y:S04]  /*42d0*/  BSSY B1, `(.L_x_24552) ;  /* 0x0000007000017945 */ /* 0x000fe80003800000 */
[----:B------:R-:W-:Y:S05]  /*42e0*/  @!P2 BRA `(.L_x_24553) ;  /* 0x000000000014a947 */ /* 0x000fea0003800000 */
[----:B-----5:R-:W-:-:S04]  /*42f0*/  PRMT R3, R172, 0x7632, R3 ;  /* 0x00007632ac037816 */ /* 0x020fc80000000003 */
[----:B------:R-:W-:-:S05]  /*4300*/  SHF.L.U32 R3, R3, 0x10, RZ ;  /* 0x0000001003037819 */ /* 0x000fca00000006ff */
[----:B------:R-:W-:-:S04]  /*4310*/  FMUL.FTZ R3, R3, UR6 ;  /* 0x0000000603037c20 */ /* 0x000fc80008410000 */
[----:B------:R-:W-:-:S04]  /*4320*/  FMUL.FTZ R229, R153, R3 ;  /* 0x0000000399e57220 */ /* 0x000fc80000410000 */
[----:B------:R-:W-:-:S07]  /*4330*/  @P1 FADD.FTZ R229, R157, R229 ;  /* 0x000000e59de51221 */ /* 0x000fce0000010000 */
.L_x_24553:
[----:B------:R-:W-:Y:S05]  /*4340*/  BSYNC B1 ;  /* 0x0000000000017941 */ /* 0x000fea0003800000 */
.L_x_24552:
[----:B------:R-:W-:Y:S04]  /*4350*/  BSSY B1, `(.L_x_24554) ;  /* 0x0000006000017945 */ /* 0x000fe80003800000 */
[----:B------:R-:W-:Y:S05]  /*4360*/  @!P2 BRA `(.L_x_24555) ;  /* 0x000000000010a947 */ /* 0x000fea0003800000 */
[----:B-----5:R-:W-:-:S05]  /*4370*/  SHF.L.U32 R3, R173, 0x10, RZ ;  /* 0x00000010ad037819 */ /* 0x020fca00000006ff */
[----:B------:R-:W-:-:S04]  /*4380*/  FMUL.FTZ R3, R3, UR6 ;  /* 0x0000000603037c20 */ /* 0x000fc80008410000 */
[----:B------:R-:W-:-:S04]  /*4390*/  FMUL.FTZ R230, R154, R3 ;  /* 0x000000039ae67220 */ /* 0x000fc80000410000 */
[----:B------:R-:W-:-:S07]  /*43a0*/  @P1 FADD.FTZ R230, R158, R230 ;  /* 0x000000e69ee61221 */ /* 0x000fce0000010000 */
.L_x_24555:
[----:B------:R-:W-:Y:S05]  /*43b0*/  BSYNC B1 ;  /* 0x0000000000017941 */ /* 0x000fea0003800000 */
.L_x_24554:
[----:B------:R-:W-:Y:S04]  /*43c0*/  BSSY B1, `(.L_x_24556) ;  /* 0x0000007000017945 */ /* 0x000fe80003800000 */
[----:B------:R-:W-:Y:S05]  /*43d0*/  @!P2 BRA `(.L_x_24557) ;  /* 0x000000000014a947 */ /* 0x000fea0003800000 */
[----:B-----5:R-:W-:-:S04]  /*43e0*/  PRMT R3, R173, 0x7632, R3 ;  /* 0x00007632ad037816 */ /* 0x020fc80000000003 */
[----:B------:R-:W-:-:S05]  /*43f0*/  SHF.L.U32 R3, R3, 0x10, RZ ;  /* 0x0000001003037819 */ /* 0x000fca00000006ff */
[----:B------:R-:W-:-:S04]  /*4400*/  FMUL.FTZ R3, R3, UR6 ;  /* 0x0000000603037c20 */ /* 0x000fc80008410000 */
[----:B------:R-:W-:-:S04]  /*4410*/  FMUL.FTZ R231, R155, R3 ;  /* 0x000000039be77220 */ /* 0x000fc80000410000 */
[----:B------:R-:W-:-:S07]  /*4420*/  @P1 FADD.FTZ R231, R159, R231 ;  /* 0x000000e79fe71221 */ /* 0x000fce0000010000 */
.L_x_24557:
[----:B------:R-:W-:Y:S05]  /*4430*/  BSYNC B1 ;  /* 0x0000000000017941 */ /* 0x000fea0003800000 */
.L_x_24556:
[----:B------:R-:W-:Y:S04]  /*4440*/  BSSY B1, `(.L_x_24558) ;  /* 0x0000006000017945 */ /* 0x000fe80003800000 */
[----:B------:R-:W-:Y:S05]  /*4450*/  @!P2 BRA `(.L_x_24559) ;  /* 0x000000000010a947 */ /* 0x000fea0003800000 */
[----:B-----5:R-:W-:-:S05]  /*4460*/  SHF.L.U32 R3, R174, 0x10, RZ ;  /* 0x00000010ae037819 */ /* 0x020fca00000006ff */
[----:B------:R-:W-:-:S04]  /*4470*/  FMUL.FTZ R3, R3, UR6 ;  /* 0x0000000603037c20 */ /* 0x000fc80008410000 */
[----:B------:R-:W-:-:S04]  /*4480*/  FMUL.FTZ R224, R148, R3 ;  /* 0x0000000394e07220 */ /* 0x000fc80000410000 */
[----:B------:R-:W-:-:S07]  /*4490*/  @P1 FADD.FTZ R224, R164, R224 ;  /* 0x000000e0a4e01221 */ /* 0x000fce0000010000 */
.L_x_24559:
[----:B------:R-:W-:Y:S05]  /*44a0*/  BSYNC B1 ;  /* 0x0000000000017941 */ /* 0x000fea0003800000 */
.L_x_24558:
[----:B------:R-:W-:Y:S04]  /*44b0*/  BSSY B1, `(.L_x_24560) ;  /* 0x0000007000017945 */ /* 0x000fe80003800000 */
[----:B------:R-:W-:Y:S05]  /*44c0*/  @!P2 BRA `(.L_x_24561) ;  /* 0x000000000014a947 */ /* 0x000fea0003800000 */
[----:B-----5:R-:W-:-:S04]  /*44d0*/  PRMT R3, R174, 0x7632, R3 ;  /* 0x00007632ae037816 */ /* 0x020fc80000000003 */
[----:B------:R-:W-:-:S05]  /*44e0*/  SHF.L.U32 R3, R3, 0x10, RZ ;  /* 0x0000001003037819 */ /* 0x000fca00000006ff */
[----:B------:R-:W-:-:S04]  /*44f0*/  FMUL.FTZ R3, R3, UR6 ;  /* 0x0000000603037c20 */ /* 0x000fc80008410000 */
[----:B------:R-:W-:-:S04]  /*4500*/  FMUL.FTZ R225, R149, R3 ;  /* 0x0000000395e17220 */ /* 0x000fc80000410000 */
[----:B------:R-:W-:-:S07]  /*4510*/  @P1 FADD.FTZ R225, R165, R225 ;  /* 0x000000e1a5e11221 */ /* 0x000fce0000010000 */
.L_x_24561:
[----:B------:R-:W-:Y:S05]  /*4520*/  BSYNC B1 ;  /* 0x0000000000017941 */ /* 0x000fea0003800000 */
.L_x_24560:
[----:B------:R-:W-:Y:S04]  /*4530*/  BSSY B1, `(.L_x_24562) ;  /* 0x0000006000017945 */ /* 0x000fe80003800000 */
[----:B------:R-:W-:Y:S05]  /*4540*/  @!P2 BRA `(.L_x_24563) ;  /* 0x000000000010a947 */ /* 0x000fea0003800000 */
[----:B-----5:R-:W-:-:S05]  /*4550*/  SHF.L.U32 R3, R175, 0x10, RZ ;  /* 0x00000010af037819 */ /* 0x020fca00000006ff */
[----:B------:R-:W-:-:S04]  /*4560*/  FMUL.FTZ R3, R3, UR6 ;  /* 0x0000000603037c20 */ /* 0x000fc80008410000 */
[----:B------:R-:W-:-:S04]  /*4570*/  FMUL.FTZ R226, R150, R3 ;  /* 0x0000000396e27220 */ /* 0x000fc80000410000 */
[----:B------:R-:W-:-:S07]  /*4580*/  @P1 FADD.FTZ R226, R166, R226 ;  /* 0x000000e2a6e21221 */ /* 0x000fce0000010000 */
.L_x_24563:
[----:B------:R-:W-:Y:S05]  /*4590*/  BSYNC B1 ;  /* 0x0000000000017941 */ /* 0x000fea0003800000 */
.L_x_24562:
[----:B------:R-:W-:Y:S04]  /*45a0*/  BSSY B1, `(.L_x_24564) ;  /* 0x0000007000017945 */ /* 0x000fe80003800000 */
[----:B------:R-:W-:Y:S05]  /*45b0*/  @!P2 BRA `(.L_x_24565) ;  /* 0x000000000014a947 */ /* 0x000fea0003800000 */
[----:B-----5:R-:W-:-:S04]  /*45c0*/  PRMT R3, R175, 0x7632, R3 ;  /* 0x00007632af037816 */ /* 0x020fc80000000003 */
[----:B------:R-:W-:-:S05]  /*45d0*/  SHF.L.U32 R3, R3, 0x10, RZ ;  /* 0x0000001003037819 */ /* 0x000fca00000006ff */
[----:B------:R-:W-:-:S04]  /*45e0*/  FMUL.FTZ R3, R3, UR6 ;  /* 0x0000000603037c20 */ /* 0x000fc80008410000 */
[----:B------:R-:W-:-:S04]  /*45f0*/  FMUL.FTZ R227, R151, R3 ;  /* 0x0000000397e37220 */ /* 0x000fc80000410000 */
[----:B------:R-:W-:-:S07]  /*4600*/  @P1 FADD.FTZ R227, R167, R227 ;  /* 0x000000e3a7e31221 */ /* 0x000fce0000010000 */
.L_x_24565:
[----:B------:R-:W-:Y:S05]  /*4610*/  BSYNC B1 ;  /* 0x0000000000017941 */ /* 0x000fea0003800000 */
.L_x_24564:
[----:B------:R-:W0:Y:S02]  /*4620*/  LDC.64 R232, c[0x0][0x238] ;  /* 0x00008e00ffe87b82 */ /* 0x000e240000000a00 */
[----:B0-----:R-:W-:-:S05]  /*4630*/  IMAD.WIDE.U32 R4, R4, 0x20, R232 ;  /* 0x0000002004047825 */ /* 0x001fca00078e00e8 */
[----:B------:R0:W-:Y:S04]  /*4640*/  STG.E.128 desc[UR4][R4.64], R228 ;  /* 0x000000e404007986 */ /* 0x0001e8000c101d04 */
[----:B------:R0:W-:Y:S02]  /*4650*/  STG.E.128 desc[UR4][R4.64+0x10], R224 ;  /* 0x000010e004007986 */ /* 0x0001e4000c101d04 */
.L_x_24549:
[----:B------:R-:W-:Y:S05]  /*4660*/  BSYNC B0 ;  /* 0x0000000000007941 */ /* 0x000fea0003800000 */
.L_x_24548:
        /* <DEDUP_REMOVED lines=18> */
[----:B0-----:R-:W-:-:S05]  /*4790*/  FSEL R4, R3, RZ, P0 ;  /* 0x000000ff03047208 */ /* 0x001fca0000000000 */
        /* <DEDUP_REMOVED lines=95> */
[----:B--234-:R-:W-:Y:S01]  /*4d90*/  FSEL R233, R3, RZ, P0 ;  /* 0x000000ff03e97208 */ /* 0x01cfe20000000000 */
        /* <DEDUP_REMOVED lines=121> */
.L_x_24595:
[----:B------:R-:W2:Y:S01]  /*5530*/  S2R R252, SR_TID.X ;  /* 0x0000000000fc7919 */ /* 0x000ea20000002100 */
[----:B-1----:R-:W-:Y:S01]  /*5540*/  FADD.FTZ R3, R233, R3 ;  /* 0x00000003e9037221 */ /* 0x002fe20000010000 */
[----:B------:R-:W1:Y:S01]  /*5550*/  LDC R5, c[0x0][0x290] ;  /* 0x0000a400ff057b82 */ /* 0x000e620000000800 */
[----:B------:R-:W-:Y:S02]  /*5560*/  BSSY B0, `(.L_x_24567) ;  /* 0x0000157000007945 */ /* 0x000fe40003800000 */
[----:B-1----:R-:W-:Y:S01]  /*5570*/  FFMA.FTZ R3, R3, R5, UR7 ;  /* 0x0000000703037e23 */ /* 0x002fe20008010005 */
[----:B------:R-:W-:Y:S01]  /*5580*/  FMUL.FTZ R5, R4, R4 ;  /* 0x0000000404057220 */ /* 0x000fe20000410000 */
[----:B--2---:R-:W-:-:S13]  /*5590*/  LOP3.LUT P2, RZ, R252, 0x1f, RZ, 0xc0, !PT ;  /* 0x0000001ffcff7812 */ /* 0x004fda000784c0ff */
[----:B0-----:R-:W0:Y:S02]  /*55a0*/  @!P2 LDC.64 R232, c[0x0][0x250] ;  /* 0x00009400ffe8ab82 */ /* 0x001e240000000a00 */
[----:B0-----:R-:W-:-:S04]  /*55b0*/  @!P2 LEA R232, P1, R2, R232, 0x2 ;  /* 0x000000e802e8a211 */ /* 0x001fc800078210ff */
[----:B------:R-:W-:Y:S02]  /*55c0*/  @!P2 LEA.HI.X R233, R2, R233, R235, 0x2, P1 ;  /* 0x000000e902e9a211 */ /* 0x000fe400008f14eb */
[----:B------:R-:W-:-:S03]  /*55d0*/  PLOP3.LUT P1, PT, PT, PT, UP0, 0x40, 0x0 ;  /* 0x000000000000781c */ /* 0x000fc60003f2e808 */
[----:B------:R0:W-:Y:S01]  /*55e0*/  @!P2 STG.E desc[UR4][R232.64], R4 ;  /* 0x00000004e800a986 */ /* 0x0001e2000c101904 */
[----:B------:R-:W-:-:S05]  /*55f0*/  FSEL R5, R5, RZ, !P1 ;  /* 0x000000ff05057208 */ /* 0x000fca0004800000 */
[----:B------:R-:W-:Y:S01]  /*5600*/  FADD.FTZ R3, R3, R5 ;  /* 0x0000000503037221 */ /* 0x000fe20000010000 */
[----:B0-----:R-:W0:Y:S05]  /*5610*/  @!P2 LDC.64 R232, c[0x0][0x258] ;  /* 0x00009600ffe8ab82 */ /* 0x001e2a0000000a00 */
[----:B------:R-:W1:Y:S01]  /*5620*/  MUFU.RSQ R3, R3 ;  /* 0x0000000300037308 */ /* 0x000e620000001400 */
[----:B0-----:R-:W-:-:S04]  /*5630*/  @!P2 LEA R232, P1, R2, R232, 0x2 ;  /* 0x000000e802e8a211 */ /* 0x001fc800078210ff */
[----:B------:R-:W-:Y:S02]  /*5640*/  @!P2 LEA.HI.X R233, R2, R233, R235, 0x2, P1 ;  /* 0x000000e902e9a211 */ /* 0x000fe400008f14eb */
[----:B-----5:R-:W-:-:S03]  /*5650*/  ISETP.GE.AND P1, PT, R234, 0x1, PT ;  /* 0x00000001ea00780c */ /* 0x020fc60003f26270 */
[----:B-1----:R0:W-:Y:S10]  /*5660*/  @!P2 STG.E desc[UR4][R232.64], R3 ;  /* 0x00000003e800a986 */ /* 0x0021f4000c101904 */
[----:B------:R-:W-:Y:S05]  /*5670*/  @!P1 BRA `(.L_x_24568) ;  /* 0x0000001400149947 */ /* 0x000fea0003800000 */
[----:B------:R-:W1:Y:S01]  /*5680*/  LDC R235, c[0x0][0x218] ;  /* 0x00008600ffeb7b82 */ /* 0x000e620000000800 */
[----:B------:R-:W-:Y:S01]  /*5690*/  IADD3 R5, R234, -0x1, RZ ;  /* 0xffffffffea057810 */ /* 0x000fe20007ffe0ff */
[----:B------:R-:W-:Y:S01]  /*56a0*/  BSSY B1, `(.L_x_24569) ;  /* 0x0000039000017945 */ /* 0x000fe20003800000 */
[----:B------:R-:W-:-:S04]  /*56b0*/  PLOP3.LUT P1, PT, PT, PT, UP0, 0x40, 0x0 ;  /* 0x000000000000781c */ /* 0x000fc80003f2e808 */
[----:B------:R-:W-:Y:S01]  /*56c0*/  FSEL R4, R4, RZ, P1 ;  /* 0x000000ff04047208 */ /* 0x000fe20000800000 */
[----:B-1----:R-:W-:-:S05]  /*56d0*/  IMAD R5, R5, R235, RZ ;  /* 0x000000eb05057224 */ /* 0x002fca00078e02ff */
[----:B------:R-:W-:-:S04]  /*56e0*/  SHF.R.S32.HI R7, RZ, 0x1f, R5 ;  /* 0x0000001fff077819 */ /* 0x000fc80000011405 */
        /* <DEDUP_REMOVED lines=9> */
[----:B-1----:R-:W4:Y:S04]  /*5780*/  LDL R2, [R1+0x70] ;  /* 0x0000700001027983 */ /* 0x002f280000100800 */
[----:B------:R1:W-:Y:S04]  /*5790*/  STL [R1+0x80], R0 ;  /* 0x0000800001007387 */ /* 0x0003e80000100800 */
[----:B------:R-:W4:Y:S04]  /*57a0*/  LDL R252, [R1+0x5c] ;  /* 0x00005c0001fc7983 */ /* 0x000f280000100800 */
[----:B-1----:R-:W4:Y:S04]  /*57b0*/  LDL R0, [R1+0x58] ;  /* 0x0000580001007983 */ /* 0x002f280000100800 */
[----:B------:R1:W-:Y:S04]  /*57c0*/  STL.64 [R1+0x78], R6 ;  /* 0x0000780601007387 */ /* 0x0003e80000100a00 */
[----:B-1----:R-:W4:Y:S04]  /*57d0*/  LDL R6, [R1+0x60] ;  /* 0x0000600001067983 */ /* 0x002f280000100800 */
[----:B------:R-:W4:Y:S01]  /*57e0*/  LDL R7, [R1+0x64] ;  /* 0x0000640001077983 */ /* 0x000f220000100800 */
[--C-:B0-----:R-:W-:Y:S01]  /*57f0*/  FADD.FTZ R233, R160, -R4.reuse ;  /* 0x80000004a0e97221 */ /* 0x101fe20000010000 */
[----:B------:R-:W-:-:S03]  /*5800*/  FADD.FTZ R232, R161, -R4 ;  /* 0x80000004a1e87221 */ /* 0x000fc60000010000 */
[C---:B------:R-:W-:Y:S01]  /*5810*/  FMUL.FTZ R233, R3.reuse, R233 ;  /* 0x000000e903e97220 */ /* 0x040fe20000410000 */
[----:B------:R-:W-:-:S04]  /*5820*/  FMUL.FTZ R232, R3, R232 ;  /* 0x000000e803e87220 */ /* 0x000fc80000410000 */
[----:B--2---:R-:W-:Y:S01]  /*5830*/  FFMA.FTZ R232, R234, R232, R9 ;  /* 0x000000e8eae87223 */ /* 0x004fe20000010009 */
[----:B---3--:R-:W-:Y:S01]  /*5840*/  FFMA.FTZ R233, R16, R233, R8 ;  /* 0x000000e910e97223 */ /* 0x008fe20000010008 */
[--C-:B------:R-:W-:Y:S01]  /*5850*/  FADD.FTZ R234, R162, -R4.reuse ;  /* 0x80000004a2ea7221 */ /* 0x100fe20000010000 */
[----:B------:R1:W5:Y:S03]  /*5860*/  LDL.LU R16, [R1+0x88] ;  /* 0x0000880001107983 */ /* 0x0003660000300800 */
[----:B------:R-:W-:Y:S01]  /*5870*/  F2FP.BF16.F32.PACK_AB R232, R232, R233 ;  /* 0x000000e9e8e8723e */ /* 0x000fe200000010ff */
[----:B------:R-:W-:Y:S01]  /*5880*/  FADD.FTZ R233, R163, -R4 ;  /* 0x80000004a3e97221 */ /* 0x000fe20000010000 */
[----:B------:R-:W-:-:S03]  /*5890*/  FMUL.FTZ R234, R3, R234 ;  /* 0x000000ea03ea7220 */ /* 0x000fc60000410000 */
[----:B------:R-:W-:Y:S01]  /*58a0*/  FMUL.FTZ R233, R3, R233 ;  /* 0x000000e903e97220 */ /* 0x000fe20000410000 */
[----:B----4-:R-:W-:-:S03]  /*58b0*/  FFMA.FTZ R234, R2, R234, R10 ;  /* 0x000000ea02ea7223 */ /* 0x010fc6000001000a */
[----:B------:R-:W-:Y:S01]  /*58c0*/  FFMA.FTZ R233, R235, R233, R11 ;  /* 0x000000e9ebe97223 */ /* 0x000fe2000001000b */
[--C-:B------:R-:W-:Y:S01]  /*58d0*/  FADD.FTZ R235, R168, -R4.reuse ;  /* 0x80000004a8eb7221 */ /* 0x100fe20000010000 */
[----:B------:R1:W5:Y:S03]  /*58e0*/  LDL.LU R2, [R1+0x84] ;  /* 0x0000840001027983 */ /* 0x0003660000300800 */
[----:B------:R-:W-:Y:S01]  /*58f0*/  F2FP.BF16.F32.PACK_AB R233, R233, R234 ;  /* 0x000000eae9e9723e */ /* 0x000fe200000010ff */
[----:B------:R-:W-:Y:S01]  /*5900*/  FADD.FTZ R234, R169, -R4 ;  /* 0x80000004a9ea7221 */ /* 0x000fe20000010000 */
[----:B------:R-:W-:-:S03]  /*5910*/  FMUL.FTZ R235, R3, R235 ;  /* 0x000000eb03eb7220 */ /* 0x000fc60000410000 */
[----:B------:R-:W-:Y:S01]  /*5920*/  FMUL.FTZ R234, R3, R234 ;  /* 0x000000ea03ea7220 */ /* 0x000fe20000410000 */
[----:B------:R-:W-:-:S03]  /*5930*/  FFMA.FTZ R235, R0, R235, R12 ;  /* 0x000000eb00eb7223 */ /* 0x000fc6000001000c */
[----:B------:R-:W-:Y:S01]  /*5940*/  FFMA.FTZ R234, R252, R234, R13 ;  /* 0x000000eafcea7223 */ /* 0x000fe2000001000d */
[--C-:B------:R-:W-:Y:S01]  /*5950*/  FADD.FTZ R252, R171, -R4.reuse ;  /* 0x80000004abfc7221 */ /* 0x100fe20000010000 */
[----:B------:R1:W5:Y:S03]  /*5960*/  LDL.LU R0, [R1+0x80] ;  /* 0x0000800001007983 */ /* 0x0003660000300800 */
[----:B------:R-:W-:Y:S01]  /*5970*/  F2FP.BF16.F32.PACK_AB R234, R234, R235 ;  /* 0x000000ebeaea723e */ /* 0x000fe200000010ff */
[----:B------:R-:W-:Y:S01]  /*5980*/  FADD.FTZ R235, R170, -R4 ;  /* 0x80000004aaeb7221 */ /* 0x000fe20000010000 */
[----:B------:R-:W-:-:S03]  /*5990*/  FMUL.FTZ R252, R3, R252 ;  /* 0x000000fc03fc7220 */ /* 0x000fc60000410000 */
[----:B------:R-:W-:-:S04]  /*59a0*/  FMUL.FTZ R235, R3, R235 ;  /* 0x000000eb03eb7220 */ /* 0x000fc80000410000 */
[----:B------:R-:W-:Y:S01]  /*59b0*/  FFMA.FTZ R235, R6, R235, R14 ;  /* 0x000000eb06eb7223 */ /* 0x000fe2000001000e */
[----:B------:R-:W-:Y:S02]  /*59c0*/  FFMA.FTZ R252, R7, R252, R15 ;  /* 0x000000fc07fc7223 */ /* 0x000fe4000001000f */
[----:B------:R-:W0:Y:S03]  /*59d0*/  LDC.64 R6, c[0x0][0x2b8] ;  /* 0x0000ae00ff067b82 */ /* 0x000e260000000a00 */
[----:B------:R-:W-:Y:S01]  /*59e0*/  F2FP.BF16.F32.PACK_AB R235, R252, R235 ;  /* 0x000000ebfceb723e */ /* 0x000fe200000010ff */
[----:B0-----:R-:W-:-:S05]  /*59f0*/  IMAD.WIDE.U32 R6, R5, 0x10, R6 ;  /* 0x0000001005067825 */ /* 0x001fca00078e0006 */
[----:B------:R0:W-:Y:S04]  /*5a00*/  STG.E.128 desc[UR4][R6.64], R232 ;  /* 0x000000e806007986 */ /* 0x0001e8000c101d04 */
[----:B0-----:R1:W5:Y:S01]  /*5a10*/  LDL.LU.64 R6, [R1+0x78] ;  /* 0x0000780001067983 */ /* 0x0013620000300a00 */
[----:B------:R-:W-:-:S07]  /*5a20*/  IADD3 R5, R5, 0x20, RZ ;  /* 0x0000002005057810 */ /* 0x000fce0007ffe0ff */
.L_x_24570:
[----:B------:R-:W-:Y:S05]  /*5a30*/  BSYNC B1 ;  /* 0x0000000000017941 */ /* 0x000fea0003800000 */
.L_x_24569:
[----:B-----5:R-:W-:Y:S01]  /*5a40*/  LOP3.LUT P1, RZ, R0, 0x200, RZ, 0xc0, !PT ;  /* 0x0000020000ff7812 */ /* 0x020fe2000782c0ff */
        /* <DEDUP_REMOVED lines=8> */
[----:B------:R-:W-:Y:S01]  /*5ad0*/  FMUL.FTZ R234, R3, R234 ;  /* 0x000000ea03ea7220 */ /* 0x000fe20000410000 */
[----:B------:R0:W-:Y:S01]  /*5ae0*/  STL.64 [R1+0x78], R6 ;  /* 0x0000780601007387 */ /* 0x0001e20000100a00 */
[----:B------:R-:W-:Y:S01]  /*5af0*/  FFMA.FTZ R233, R24, R233, R16 ;  /* 0x000000e918e97223 */ /* 0x000fe20000010010 */
[----:B------:R-:W-:Y:S01]  /*5b00*/  FFMA.FTZ R232, R25, R232, R17 ;  /* 0x000000e819e87223 */ /* 0x000fe20000010011 */
[----:B------:R-:W-:Y:S01]  /*5b10*/  FFMA.FTZ R234, R26, R234, R18 ;  /* 0x000000ea1aea7223 */ /* 0x000fe20000010012 */
[----:B------:R-:W-:Y:S01]  /*5b20*/  FMUL.FTZ R235, R3, R235 ;  /* 0x000000eb03eb7220 */ /* 0x000fe20000410000 */
[----:B------:R-:W-:-:S02]  /*5b30*/  FADD.FTZ R252, R183, -R4 ;  /* 0x80000004b7fc7221 */ /* 0x000fc40000010000 */
[----:B------:R-:W-:Y:S01]  /*5b40*/  F2FP.BF16.F32.PACK_AB R232, R232, R233 ;  /* 0x000000e9e8e8723e */ /* 0x000fe200000010ff */
[----:B------:R-:W-:Y:S01]  /*5b50*/  FADD.FTZ R233, R179, -R4 ;  /* 0x80000004b3e97221 */ /* 0x000fe20000010000 */
[----:B------:R-:W-:Y:S01]  /*5b60*/  FFMA.FTZ R235, R28, R235, R20 ;  /* 0x000000eb1ceb7223 */ /* 0x000fe20000010014 */
[C---:B------:R-:W-:Y:S02]  /*5b70*/  FMUL.FTZ R252, R3.reuse, R252 ;  /* 0x000000fc03fc7220 */ /* 0x040fe40000410000 */
[----:B------:R-:W-:Y:S01]  /*5b80*/  FMUL.FTZ R233, R3, R233 ;  /* 0x000000e903e97220 */ /* 0x000fe20000410000 */
[----:B0-----:R-:W0:Y:S01]  /*5b90*/  LDC.64 R6, c[0x0][0x2b8] ;  /* 0x0000ae00ff067b82 */ /* 0x001e220000000a00 */
[----:B------:R-:W-:Y:S02]  /*5ba0*/  FFMA.FTZ R252, R31, R252, R23 ;  /* 0x000000fc1ffc7223 */ /* 0x000fe40000010017 */
[----:B------:R-:W-:-:S05]  /*5bb0*/  FFMA.FTZ R233, R27, R233, R19 ;  /* 0x000000e91be97223 */ /* 0x000fca0000010013 */
[----:B------:R-:W-:Y:S01]  /*5bc0*/  F2FP.BF16.F32.PACK_AB R233, R233, R234 ;  /* 0x000000eae9e9723e */ /* 0x000fe200000010ff */
[----:B------:R-:W-:-:S04]  /*5bd0*/  FADD.FTZ R234, R181, -R4 ;  /* 0x80000004b5ea7221 */ /* 0x000fc80000010000 */
[----:B------:R-:W-:-:S04]  /*5be0*/  FMUL.FTZ R234, R3, R234 ;  /* 0x000000ea03ea7220 */ /* 0x000fc80000410000 */
[----:B------:R-:W-:-:S05]  /*5bf0*/  FFMA.FTZ R234, R29, R234, R21 ;  /* 0x000000ea1dea7223 */ /* 0x000fca0000010015 */
[----:B------:R-:W-:Y:S01]  /*5c00*/  F2FP.BF16.F32.PACK_AB R234, R234, R235 ;  /* 0x000000ebeaea723e */ /* 0x000fe200000010ff */
[----:B------:R-:W-:Y:S01]  /*5c10*/  FADD.FTZ R235, R182, -R4 ;  /* 0x80000004b6eb7221 */ /* 0x000fe20000010000 */
[----:B0-----:R-:W-:-:S04]  /*5c20*/  IMAD.WIDE.U32 R6, R5, 0x10, R6 ;  /* 0x0000001005067825 */ /* 0x001fc800078e0006 */
[----:B------:R-:W-:-:S04]  /*5c30*/  FMUL.FTZ R235, R3, R235 ;  /* 0x000000eb03eb7220 */ /* 0x000fc80000410000 */
[----:B------:R-:W-:-:S05]  /*5c40*/  FFMA.FTZ R235, R30, R235, R22 ;  /* 0x000000eb1eeb7223 */ /* 0x000fca0000010016 */
[----:B------:R-:W-:-:S05]  /*5c50*/  F2FP.BF16.F32.PACK_AB R235, R252, R235 ;  /* 0x000000ebfceb723e */ /* 0x000fca00000010ff */
[----:B------:R0:W-:Y:S04]  /*5c60*/  STG.E.128 desc[UR4][R6.64], R232 ;  /* 0x000000e806007986 */ /* 0x0001e8000c101d04 */
[----:B0-----:R2:W5:Y:S01]  /*5c70*/  LDL.LU.64 R6, [R1+0x78] ;  /* 0x0000780001067983 */ /* 0x0015620000300a00 */
[----:B------:R-:W-:-:S07]  /*5c80*/  IADD3 R5, R5, 0x20, RZ ;  /* 0x0000002005057810 */ /* 0x000fce0007ffe0ff */
.L_x_24572:
[----:B------:R-:W-:Y:S05]  /*5c90*/  BSYNC B1 ;  /* 0x0000000000017941 */ /* 0x000fea0003800000 */
.L_x_24571:
        /* <DEDUP_REMOVED lines=10> */
[----:B-----5:R0:W-:Y:S01]  /*5d40*/  STL.64 [R1+0x78], R6 ;  /* 0x0000780601007387 */ /* 0x0201e20000100a00 */
        /* <DEDUP_REMOVED lines=26> */
.L_x_24574:
[----:B------:R-:W-:Y:S05]  /*5ef0*/  BSYNC B1 ;  /* 0x0000000000017941 */ /* 0x000fea0003800000 */
.L_x_24573:
        /* <DEDUP_REMOVED lines=37> */
.L_x_24576:
[----:B------:R-:W-:Y:S05]  /*6150*/  BSYNC B1 ;  /* 0x0000000000017941 */ /* 0x000fea0003800000 */
.L_x_24575:
        /* <DEDUP_REMOVED lines=37> */
.L_x_24578:
[----:B------:R-:W-:Y:S05]  /*63b0*/  BSYNC B1 ;  /* 0x0000000000017941 */ /* 0x000fea0003800000 */
.L_x_24577:
        /* <DEDUP_REMOVED lines=37> */
.L_x_24580:
[----:B------:R-:W-:Y:S05]  /*6610*/  BSYNC B1 ;  /* 0x0000000000017941 */ /* 0x000fea0003800000 */
.L_x_24579:
        /* <DEDUP_REMOVED lines=37> */
.L_x_24582:
[----:B------:R-:W-:Y:S05]  /*6870*/  BSYNC B1 ;  /* 0x0000000000017941 */ /* 0x000fea0003800000 */
.L_x_24581:
[----:B------:R-:W-:-:S13]  /*6880*/  LOP3.LUT P1, RZ, R0, 0x8, RZ, 0xc0, !PT ;  /* 0x0000000800ff7812 */ /* 0x000fda000782c0ff */
[----:B------:R-:W-:Y:S05]  /*6890*/  @!P1 BRA `(.L_x_24568) ;  /* 0x00000000008c9947 */ /* 0x000fea0003800000 */
[--C-:B------:R-:W-:Y:S01]  /*68a0*/  FADD.FTZ R252, R226, -R4.reuse ;  /* 0x80000004e2fc7221 */ /* 0x100fe20000010000 */
[--C-:B------:R-:W-:Y:S01]  /*68b0*/  FADD.FTZ R235, R228, -R4.reuse ;  /* 0x80000004e4eb7221 */ /* 0x100fe20000010000 */
[----:B-----5:R1:W-:Y:S01]  /*68c0*/  STL.64 [R1+0x78], R6 ;  /* 0x0000780601007387 */ /* 0x0203e20000100a00 */
[--C-:B0-----:R-:W-:Y:S01]  /*68d0*/  FADD.FTZ R233, R230, -R4.reuse ;  /* 0x80000004e6e97221 */ /* 0x101fe20000010000 */
[--C-:B------:R-:W-:Y:S01]  /*68e0*/  FADD.FTZ R232, R224, -R4.reuse ;  /* 0x80000004e0e87221 */ /* 0x100fe20000010000 */
[--C-:B------:R-:W-:Y:S01]  /*68f0*/  FADD.FTZ R234, R225, -R4.reuse ;  /* 0x80000004e1ea7221 */ /* 0x100fe20000010000 */
[----:B------:R0:W-:Y:S01]  /*6900*/  STL [R1], R252 ;  /* 0x000000fc01007387 */ /* 0x0001e20000100800 */
[--C-:B-1----:R-:W-:Y:S01]  /*6910*/  FADD.FTZ R6, R229, -R4.reuse ;  /* 0x80000004e5067221 */ /* 0x102fe20000010000 */
[--C-:B------:R-:W-:Y:S01]  /*6920*/  FADD.FTZ R7, R231, -R4.reuse ;  /* 0x80000004e7077221 */ /* 0x100fe20000010000 */
[----:B0-----:R-:W-:Y:S01]  /*6930*/  FMUL.FTZ R252, R3, R235 ;  /* 0x000000eb03fc7220 */ /* 0x001fe20000410000 */
[----:B------:R-:W-:Y:S01]  /*6940*/  FADD.FTZ R4, R227, -R4 ;  /* 0x80000004e3047221 */ /* 0x000fe20000010000 */
[----:B------:R-:W2:Y:S01]  /*6950*/  LDL.LU R235, [R1] ;  /* 0x0000000001eb7983 */ /* 0x000ea20000300800 */
[C---:B------:R-:W-:Y:S01]  /*6960*/  FMUL.FTZ R6, R3.reuse, R6 ;  /* 0x0000000603067220 */ /* 0x040fe20000410000 */
[C---:B------:R-:W-:Y:S01]  /*6970*/  FMUL.FTZ R233, R3.reuse, R233 ;  /* 0x000000e903e97220 */ /* 0x040fe20000410000 */
[C---:B------:R-:W-:Y:S01]  /*6980*/  FMUL.FTZ R7, R3.reuse, R7 ;  /* 0x0000000703077220 */ /* 0x040fe20000410000 */
[C---:B------:R-:W-:Y:S01]  /*6990*/  FMUL.FTZ R232, R3.reuse, R232 ;  /* 0x000000e803e87220 */ /* 0x040fe20000410000 */
[----:B------:R-:W-:-:S04]  /*69a0*/  FMUL.FTZ R234, R3, R234 ;  /* 0x000000ea03ea7220 */ /* 0x000fc80000410000 */
[----:B------:R-:W-:Y:S01]  /*69b0*/  FFMA.FTZ R234, R145, R234, R137 ;  /* 0x000000ea91ea7223 */ /* 0x000fe20000010089 */
[C---:B--2---:R-:W-:Y:S01]  /*69c0*/  FMUL.FTZ R235, R3.reuse, R235 ;  /* 0x000000eb03eb7220 */ /* 0x044fe20000410000 */
[----:B------:R-:W-:-:S03]  /*69d0*/  FMUL.FTZ R3, R3, R4 ;  /* 0x0000000403037220 */ /* 0x000fc60000410000 */
[----:B------:R-:W-:Y:S01]  /*69e0*/  FFMA.FTZ R4, R146, R235, R138 ;  /* 0x000000eb92047223 */ /* 0x000fe2000001008a */
[----:B------:R-:W-:-:S05]  /*69f0*/  FFMA.FTZ R3, R147, R3, R139 ;  /* 0x0000000393037223 */ /* 0x000fca000001008b */
[----:B------:R-:W-:Y:S01]  /*6a00*/  F2FP.BF16.F32.PACK_AB R235, R3, R4 ;  /* 0x0000000403eb723e */ /* 0x000fe200000010ff */
[----:B------:R-:W-:Y:S01]  /*6a10*/  FFMA.FTZ R4, R142, R233, R134 ;  /* 0x000000e98e047223 */ /* 0x000fe20000010086 */
[----:B------:R-:W-:Y:S01]  /*6a20*/  FFMA.FTZ R3, R140, R252, R132 ;  /* 0x000000fc8c037223 */ /* 0x000fe20000010084 */
[----:B------:R-:W-:Y:S01]  /*6a30*/  FFMA.FTZ R233, R144, R232, R136 ;  /* 0x000000e890e97223 */ /* 0x000fe20000010088 */
[----:B------:R-:W-:Y:S01]  /*6a40*/  FFMA.FTZ R252, R143, R7, R135 ;  /* 0x000000078ffc7223 */ /* 0x000fe20000010087 */
[----:B------:R-:W-:Y:S02]  /*6a50*/  FFMA.FTZ R232, R141, R6, R133 ;  /* 0x000000068de87223 */ /* 0x000fe40000010085 */
[----:B------:R-:W0:Y:S01]  /*6a60*/  LDC.64 R6, c[0x0][0x2b8] ;  /* 0x0000ae00ff067b82 */ /* 0x000e220000000a00 */
[----:B------:R-:W-:Y:S02]  /*6a70*/  F2FP.BF16.F32.PACK_AB R234, R234, R233 ;  /* 0x000000e9eaea723e */ /* 0x000fe400000010ff */
[----:B------:R-:W-:-:S02]  /*6a80*/  F2FP.BF16.F32.PACK_AB R233, R252, R4 ;  /* 0x00000004fce9723e */ /* 0x000fc400000010ff */
[----:B------:R-:W-:Y:S01]  /*6a90*/  F2FP.BF16.F32.PACK_AB R232, R232, R3 ;  /* 0x00000003e8e8723e */ /* 0x000fe200000010ff */
[----:B0-----:R-:W-:Y:S02]  /*6aa0*/  IMAD.WIDE.U32 R4, R5, 0x10, R6 ;  /* 0x0000001005047825 */ /* 0x001fe400078e0006 */
[----:B------:R0:W5:Y:S04]  /*6ab0*/  LDL.LU.64 R6, [R1+0x78] ;  /* 0x0000780001067983 */ /* 0x0001680000300a00 */
[----:B------:R0:W-:Y:S02]  /*6ac0*/  STG.E.128 desc[UR4][R4.64], R232 ;  /* 0x000000e804007986 */ /* 0x0001e4000c101d04 */
.L_x_24568:
[----:B------:R-:W-:Y:S05]  /*6ad0*/  BSYNC B0 ;  /* 0x0000000000007941 */ /* 0x000fea0003800000 */
.L_x_24567:
[----:B0-----:R-:W0:Y:S02]  /*6ae0*/  LDC.64 R4, c[0x0][0x210] ;  /* 0x00008400ff047b82 */ /* 0x001e240000000a00 */
[----:B0-----:R-:W-:-:S04]  /*6af0*/  LEA R2, R4, R2, 0x2 ;  /* 0x0000000204027211 */ /* 0x001fc800078e10ff */
[----:B------:R-:W-:-:S13]  /*6b00*/  ISETP.GE.AND P1, PT, R2, R5, PT ;  /* 0x000000050200720c */ /* 0x000fda0003f26270 */
[----:B------:R-:W-:Y:S05]  /*6b10*/  @!P1 BRA `(.L_x_24583) ;  /* 0xffffffa4001c9947 */ /* 0x000fea000383ffff */
[----:B------:R-:W-:Y:S05]  /*6b20*/  EXIT ;  /* 0x000000000000794d */ /* 0x000fea0003800000 */
.L_x_24566:
[----:B-1234-:R-:W-:Y:S01]  /*6b30*/  HFMA2.MMA R232, -RZ, RZ, 0, 5.9604644775390625e-08 ;  /* 0x00000001ffe87435 */ /* 0x01efe200000001ff */
[----:B------:R-:W-:Y:S01]  /*6b40*/  BSSY B0, `(.L_x_24584) ;  /* 0x0000007000007945 */ /* 0x000fe20003800000 */
[----:B------:R-:W-:Y:S02]  /*6b50*/  MOV R252, R4 ;  /* 0x0000000400fc7202 */ /* 0x000fe40000000f00 */
[----:B------:R-:W-:Y:S02]  /*6b60*/  MOV R5, 0x1f ;  /* 0x0000001f00057802 */ /* 0x000fe40000000f00 */
[----:B------:R-:W-:-:S07]  /*6b70*/  MOV R3, 0xffffffff ;  /* 0xffffffff00037802 */ /* 0x000fce0000000f00 */
[----:B-----5:R-:W-:Y:S05]  /*6b80*/  WARPSYNC.COLLECTIVE R3, `(.L_x_24585) ;  /* 0x0000000003087348 */ /* 0x020fea0003c00000 */
[----:B------:R0:W1:Y:S02]  /*6b90*/  SHFL.BFLY P6, R3, R252, R232, R5 ;  /* 0x0c0000e8fc037389 */ /* 0x00006400000c0005 */
[----:B01---5:R-:W-:Y:S01]  /*6ba0*/  ENDCOLLECTIVE ;  /* 0x000000000000791b */ /* 0x023fe20003800000 */
.L_x_24585:
[----:B------:R-:W-:Y:S05]  /*6bb0*/  BSYNC B0 ;  /* 0x0000000000007941 */ /* 0x000fea0003800000 */
.L_x_24584:
        /* <DEDUP_REMOVED lines=10> */
.L_x_24586:
        /* <DEDUP_REMOVED lines=9> */
.L_x_24587:
[----:B------:R-:W-:Y:S01]  /*6cf0*/  HFMA2.MMA R232, -RZ, RZ, 0, 4.76837158203125e-07 ;  /* 0x00000008ffe87435 */ /* 0x000fe200000001ff */
[----:B------:R-:W-:Y:S01]  /*6d00*/  FADD.FTZ R4, R4, R3 ;  /* 0x0000000304047221 */ /* 0x000fe20000010000 */
[----:B------:R-:W-:-:S04]  /*6d10*/  MOV R3, 0xffffffff ;  /* 0xffffffff00037802 */ /* 0x000fc80000000f00 */
[----:B------:R-:W-:-:S07]  /*6d20*/  MOV R252, R4 ;  /* 0x0000000400fc7202 */ /* 0x000fce0000000f00 */
[----:B------:R-:W-:Y:S05]  /*6d30*/  WARPSYNC.COLLECTIVE R3, `(.L_x_24588) ;  /* 0x0000000003087348 */ /* 0x000fea0003c00000 */
[----:B------:R0:W1:Y:S02]  /*6d40*/  SHFL.BFLY P6, R3, R252, R232, R5 ;  /* 0x0c0000e8fc037389 */ /* 0x00006400000c0005 */
[----:B01----:R-:W-:Y:S01]  /*6d50*/  ENDCOLLECTIVE ;  /* 0x000000000000791b */ /* 0x003fe20003800000 */
.L_x_24588:
[----:B------:R-:W-:Y:S01]  /*6d60*/  HFMA2.MMA R232, -RZ, RZ, 0, 9.5367431640625e-07 ;  /* 0x00000010ffe87435 */ /* 0x000fe200000001ff */
[----:B------:R-:W-:Y:S01]  /*6d70*/  FADD.FTZ R4, R4, R3 ;  /* 0x0000000304047221 */ /* 0x000fe20000010000 */
[----:B------:R-:W-:-:S04]  /*6d80*/  MOV R3, 0xffffffff ;  /* 0xffffffff00037802 */ /* 0x000fc80000000f00 */
[----:B------:R-:W-:-:S07]  /*6d90*/  MOV R252, R4 ;  /* 0x0000000400fc7202 */ /* 0x000fce0000000f00 */
[----:B------:R-:W-:Y:S05]  /*6da0*/  WARPSYNC.COLLECTIVE R3, `(.L_x_24589) ;  /* 0x0000000003087348 */ /* 0x000fea0003c00000 */
[----:B------:R0:W1:Y:S02]  /*6db0*/  SHFL.BFLY P6, R3, R252, R232, R5 ;  /* 0x0c0000e8fc037389 */ /* 0x00006400000c0005 */
[----:B01----:R-:W-:Y:S01]  /*6dc0*/  ENDCOLLECTIVE ;  /* 0x000000000000791b */ /* 0x003fe20003800000 */
.L_x_24589:
        /* <DEDUP_REMOVED lines=140> */
.L_x_24590:
[----:B------:R-:W-:Y:S01]  /*7690*/  HFMA2.MMA R232, -RZ, RZ, 0, 1.1920928955078125e-07 ;  /* 0x00000002ffe87435 */ /* 0x000fe200000001ff */
[----:B------:R-:W-:Y:S01]  /*76a0*/  FADD.FTZ R233, R233, R3 ;  /* 0x00000003e9e97221 */ /* 0x000fe20000010000 */
[----:B------:R-:W-:-:S04]  /*76b0*/  MOV R3, 0xffffffff ;  /* 0xffffffff00037802 */ /* 0x000fc80000000f00 */
[----:B------:R-:W-:-:S07]  /*76c0*/  MOV R252, R233 ;  /* 0x000000e900fc7202 */ /* 0x000fce0000000f00 */
[----:B------:R-:W-:Y:S05]  /*76d0*/  WARPSYNC.COLLECTIVE R3, `(.L_x_24591) ;  /* 0x0000000003087348 */ /* 0x000fea0003c00000 */
[----:B------:R0:W1:Y:S02]  /*76e0*/  SHFL.BFLY P6, R3, R252, R232, R5 ;  /* 0x0c0000e8fc037389 */ /* 0x00006400000c0005 */
[----:B01----:R-:W-:Y:S01]  /*76f0*/  ENDCOLLECTIVE ;  /* 0x000000000000791b */ /* 0x003fe20003800000 */
.L_x_24591:
[----:B------:R-:W-:Y:S01]  /*7700*/  HFMA2.MMA R232, -RZ, RZ, 0, 2.384185791015625e-07 ;  /* 0x00000004ffe87435 */ /* 0x000fe200000001ff */
[----:B------:R-:W-:Y:S01]  /*7710*/  FADD.FTZ R233, R233, R3 ;  /* 0x00000003e9e97221 */ /* 0x000fe20000010000 */
[----:B------:R-:W-:-:S04]  /*7720*/  MOV R3, 0xffffffff ;  /* 0xffffffff00037802 */ /* 0x000fc80000000f00 */
[----:B------:R-:W-:-:S07]  /*7730*/  MOV R252, R233 ;  /* 0x000000e900fc7202 */ /* 0x000fce0000000f00 */
[----:B------:R-:W-:Y:S05]  /*7740*/  WARPSYNC.COLLECTIVE R3, `(.L_x_24592) ;  /* 0x0000000003087348 */ /* 0x000fea0003c00000 */
[----:B------:R0:W1:Y:S02]  /*7750*/  SHFL.BFLY P6, R3, R252, R232, R5 ;  /* 0x0c0000e8fc037389 */ /* 0x00006400000c0005 */
[----:B01----:R-:W-:Y:S01]  /*7760*/  ENDCOLLECTIVE ;  /* 0x000000000000791b */ /* 0x003fe20003800000 */
.L_x_24592:
[----:B------:R-:W-:Y:S01]  /*7770*/  HFMA2.MMA R232, -RZ, RZ, 0, 4.76837158203125e-07 ;  /* 0x00000008ffe87435 */ /* 0x000fe200000001ff */
[----:B------:R-:W-:Y:S01]  /*7780*/  FADD.FTZ R233, R233, R3 ;  /* 0x00000003e9e97221 */ /* 0x000fe20000010000 */
[----:B------:R-:W-:-:S04]  /*7790*/  MOV R3, 0xffffffff ;  /* 0xffffffff00037802 */ /* 0x000fc80000000f00 */
[----:B------:R-:W-:-:S07]  /*77a0*/  MOV R252, R233 ;  /* 0x000000e900fc7202 */ /* 0x000fce0000000f00 */
[----:B------:R-:W-:Y:S05]  /*77b0*/  WARPSYNC.COLLECTIVE R3, `(.L_x_24593) ;  /* 0x0000000003087348 */ /* 0x000fea0003c00000 */
[----:B------:R0:W1:Y:S02]  /*77c0*/  SHFL.BFLY P6, R3, R252, R232, R5 ;  /* 0x0c0000e8fc037389 */ /* 0x00006400000c0005 */
[----:B01----:R-:W-:Y:S01]  /*77d0*/  ENDCOLLECTIVE ;  /* 0x000000000000791b */ /* 0x003fe20003800000 */
.L_x_24593:
[----:B------:R-:W-:Y:S01]  /*77e0*/  HFMA2.MMA R232, -RZ, RZ, 0, 9.5367431640625e-07 ;  /* 0x00000010ffe87435 */ /* 0x000fe200000001ff */
[----:B------:R-:W-:Y:S01]  /*77f0*/  FADD.FTZ R233, R233, R3 ;  /* 0x00000003e9e97221 */ /* 0x000fe20000010000 */
[----:B------:R-:W-:-:S04]  /*7800*/  MOV R3, 0xffffffff ;  /* 0xffffffff00037802 */ /* 0x000fc80000000f00 */
[----:B------:R-:W-:-:S07]  /*7810*/  MOV R252, R233 ;  /* 0x000000e900fc7202 */ /* 0x000fce0000000f00 */
[----:B------:R-:W-:Y:S05]  /*7820*/  WARPSYNC.COLLECTIVE R3, `(.L_x_24594) ;  /* 0x0000000003087348 */ /* 0x000fea0003c00000 */
[----:B------:R0:W1:Y:S02]  /*7830*/  SHFL.BFLY P6, R3, R252, R232, R5 ;  /* 0x0c0000e8fc037389 */ /* 0x00006400000c0005 */
[----:B01----:R-:W-:Y:S01]  /*7840*/  ENDCOLLECTIVE ;  /* 0x000000000000791b */ /* 0x003fe20003800000 */
.L_x_24594:
[----:B------:R-:W-:Y:S05]  /*7850*/  BRA `(.L_x_24595) ;  /* 0xffffffdc00347947 */ /* 0x000fea000383ffff */
.L_x_24596:
        /* <DEDUP_REMOVED lines=10> */
.L_x_58390:


//--------------------- .text._ZN10layer_norm13ln_fwd_kernelINS_13Kernel_traitsIf13__nv_bfloat16fS2_fjLj2048ELj1ELj4ELj1ELj16ENS_18Kernel_traits_baseILj2048EfS2_fS2_fjLj128EEEEELb0ELb1ELb1ELb1EEEvNS_9FwdParamsE --------------------------
	.section	.text._ZN10layer_norm13ln_fwd_kernelINS_13Kernel_traitsIf13__nv_bfloat16fS2_fjLj2048ELj1ELj4ELj1ELj16ENS_18Kernel_traits_baseILj2048EfS2_fS2_fjLj128EEEEELb0ELb1ELb1ELb1EEEvNS_9FwdParamsE,"ax",@progbits
	.align	128
        .global         _ZN10layer_norm13ln_fwd_kernelINS_13Kernel_traitsIf13__nv_bfloat16fS2_fjLj2048ELj1ELj4ELj1ELj16ENS_18Kernel_traits_baseILj2048EfS2_fS2_fjLj128EEEEELb0ELb1ELb1ELb1EEEvNS_9FwdParamsE
        .type           _ZN10layer_norm13ln_fwd_kernelINS_13Kernel_traitsIf13__nv_bfloat16fS2_fjLj2048ELj1ELj4ELj1ELj16ENS_18Kernel_traits_baseILj2048EfS2_fS2_fjLj128EEEEELb0ELb1ELb1ELb1EEEvNS_9FwdParamsE,@function
        .size           _ZN10layer_norm13ln_fwd_kernelINS_13Kernel_traitsIf13__nv_bfloat16fS2_fjLj2048ELj1ELj4ELj1ELj16ENS_18Kernel_traits_baseILj2048EfS2_fS2_fjLj128EEEEELb0ELb1ELb1ELb1EEEvNS_9FwdParamsE,(.L_x_58391 - _ZN10layer_norm13ln_fwd_kernelINS_13Kernel_traitsIf13__nv_bfloat16fS2_fjLj2048ELj1ELj4ELj1ELj16ENS_18Kernel_traits_baseILj2048EfS2_fS2_fjLj128EEEEELb0ELb1ELb1ELb1EEEvNS_9FwdParamsE)
        .other          _ZN10layer_norm13ln_fwd_kernelINS_13Kernel_traitsIf13__nv_bfloat16fS2_fjLj2048ELj1ELj4ELj1ELj16ENS_18Kernel_traits_baseILj2048EfS2_fS2_fjLj128EEEEELb0ELb1ELb1ELb1EEEvNS_9FwdParamsE,@"STO_CUDA_ENTRY STV_DEFAULT"
_ZN10layer_norm13ln_fwd_kernelINS_13Kernel_traitsIf13__nv_bfloat16fS2_fjLj2048ELj1ELj4ELj1ELj16ENS_18Kernel_traits_baseILj2048EfS2_fS2_fjLj128EEEEELb0ELb1ELb1ELb1EEEvNS_9FwdParamsE:
.text._ZN10layer_norm13ln_fwd_kernelINS_13Kernel_traitsIf13__nv_bfloat16fS2_fjLj2048ELj1ELj4ELj1ELj16ENS_18Kernel_traits_baseILj2048EfS2_fS2_fjLj128EEEEELb0ELb1ELb1ELb1EEEvNS_9FwdParamsE:
        /* <DEDUP_REMOVED lines=53> */
[----:B------:R-:W-:Y:S02]  /*0350*/  IADD3.X R3, RZ, UR7, RZ, P1, !PT ;  /* 0x00000007ff037c10 */ /* 0x000fe40008ffe4ff */
[----:B------:R-:W-:Y:S01]  /*0360*/  ISETP.GE.AND P1, PT, R176, UR6, PT ;  /* 0x00000006b0007c0c */ /* 0x000fe2000bf26270 */
        /* <DEDUP_REMOVED lines=50> */
[----:B------:R-:W-:-:S02]  /*0690*/  ULDC UR7, c[0x0][0x2d8] ;  /* 0x0000b60000077ab9 */ /* 0x000fc40000000800 */
        /* <DEDUP_REMOVED lines=13> */
[----:B------:R-:W-:Y:S01]  /*0770*/  ISETP.NE.AND P3, PT, RZ, UR6, PT ;  /* 0x00000006ff007c0c */ /* 0x000fe2000bf65270 */
[----:B------:R-:W-:-:S12]  /*0780*/  ULDC UR6, c[0x0][0x29c] ;  /* 0x0000a70000067ab9 */ /* 0x000fd80000000800 */
.L_x_24728:
[----:B------:R-:W2:Y:S08]  /*0790*/  LDC.64 R212, c[0x0][0x230] ;  /* 0x00008c00ffd47b82 */ /* 0x000eb00000000a00 */
[----:B-1----:R-:W1:Y:S01]  /*07a0*/  LDC.64 R4, c[0x0][0x280] ;  /* 0x0000a000ff047b82 */ /* 0x002e620000000a00 */
[----:B------:R-:W3:Y:S07]  /*07b0*/  S2R R250, SR_TID.X ;  /* 0x0000000000fa7919 */ /* 0x000eee0000002100 */
[----:B0-----:R-:W0:Y:S01]  /*07c0*/  LDC R192, c[0x0][0x218] ;  /* 0x00008600ffc07b82 */ /* 0x001e220000000800 */
[----:B--2---:R-:W-:-:S07]  /*07d0*/  ISETP.NE.U32.AND P0, PT, R212, RZ, PT ;  /* 0x000000ffd400720c */ /* 0x004fce0003f05070 */
[----:B------:R-:W2:Y:S01]  /*07e0*/  LDC.64 R6, c[0x0][0x288] ;  /* 0x0000a200ff067b82 */ /* 0x000ea20000000a00 */
[----:B------:R-:W-:Y:S01]  /*07f0*/  ISETP.NE.AND.EX P0, PT, R213, RZ, PT, P0 ;  /* 0x000000ffd500720c */ /* 0x000fe20003f05300 */
[----:B-1----:R-:W-:-:S06]  /*0800*/  IMAD.WIDE R4, R0, 0x4, R4 ;  /* 0x0000000400047825 */ /* 0x002fcc00078e0204 */
[----:B------:R-:W1:Y:S01]  /*0810*/  LDC.64 R248, c[0x0][0x238] ;  /* 0x00008e00fff87b82 */ /* 0x000e620000000a00 */
[----:B------:R-:W4:Y:S01]  /*0820*/  LDG.E R4, desc[UR4][R4.64] ;  /* 0x0000000404047981 */ /* 0x000f22000c1e1900 */
[----:B0-----:R-:W-:-:S06]  /*0830*/  IMAD R2, R0, R192, RZ ;  /* 0x000000c000027224 */ /* 0x001fcc00078e02ff */
[----:B------:R-:W0:Y:S01]  /*0840*/  @P0 LDC.64 R188, c[0x0][0x230] ;  /* 0x00008c00ffbc0b82 */ /* 0x000e220000000a00 */
[----:B---3--:R-:W-:Y:S02]  /*0850*/  LOP3.LUT R250, R250, 0x1f, RZ, 0xc0, !PT ;  /* 0x0000001ffafa7812 */ /* 0x008fe400078ec0ff */
[----:B------:R-:W-:-:S04]  /*0860*/  SHF.R.S32.HI R3, RZ, 0x1f, R2 ;  /* 0x0000001fff037819 */ /* 0x000fc80000011402 */
[----:B------:R-:W-:Y:S01]  /*0870*/  LEA.HI R2, R3, R2, RZ, 0x3 ;  /* 0x0000000203027211 */ /* 0x000fe200078f18ff */
[----:B--2---:R-:W-:Y:S01]  /*0880*/  IMAD.WIDE R6, R0, 0x4, R6 ;  /* 0x0000000400067825 */ /* 0x004fe200078e0206 */
[----:B------:R-:W2:Y:S02]  /*0890*/  @P0 LDC.64 R194, c[0x0][0x230] ;  /* 0x00008c00ffc20b82 */ /* 0x000ea40000000a00 */
[----:B------:R-:W-:Y:S02]  /*08a0*/  LEA.HI.SX32 R2, R2, R250, 0x1d ;  /* 0x000000fa02027211 */ /* 0x000fe400078feaff */
[----:B-----5:R3:W5:Y:S03]  /*08b0*/  LDG.E R252, desc[UR4][R6.64] ;  /* 0x0000000406fc7981 */ /* 0x020766000c1e1900 */
[----:B0-----:R-:W-:-:S05]  /*08c0*/  @P0 IMAD.WIDE.U32 R188, R2, 0x20, R188 ;  /* 0x0000002002bc0825 */ /* 0x001fca00078e00bc */
[----:B------:R-:W3:Y:S04]  /*08d0*/  @P0 LDG.E.128 R176, desc[UR4][R188.64] ;  /* 0x00000004bcb00981 */ /* 0x000ee8000c1e1d00 */
[----:B------:R-:W2:Y:S01]  /*08e0*/  @P0 LDG.E.128 R180, desc[UR4][R188.64+0x10] ;  /* 0x00001004bcb40981 */ /* 0x000ea2000c1e1d00 */
[----:B------:R-:W-:Y:S01]  /*08f0*/  IADD3 R193, R2, 0x20, RZ ;  /* 0x0000002002c17810 */ /* 0x000fe20007ffe0ff */
        /* <DEDUP_REMOVED lines=14> */
[----:B---3--:R-:W-:Y:S02]  /*09e0*/  @!P5 FSEL R5, R177, RZ, P1 ;  /* 0x000000ffb105d208 */ /* 0x008fe40000800000 */
[----:B------:R-:W-:Y:S02]  /*09f0*/  @!P5 FSEL R6, R178, RZ, P6 ;  /* 0x000000ffb206d208 */ /* 0x000fe40003000000 */
[C---:B------:R-:W-:Y:S02]  /*0a00*/  @!P5 ISETP.NE.U32.AND P1, PT, R212.reuse, RZ, PT ;  /* 0x000000ffd400d20c */ /* 0x040fe40003f25070 */
[----:B------:R-:W-:-:S02]  /*0a10*/  @!P5 ISETP.NE.U32.AND P6, PT, R212, RZ, PT ;  /* 0x000000ffd400d20c */ /* 0x000fc40003fc5070 */
[C---:B------:R-:W-:Y:S02]  /*0a20*/  @!P5 ISETP.NE.AND.EX P2, PT, R213.reuse, RZ, PT, P2 ;  /* 0x000000ffd500d20c */ /* 0x040fe40003f45320 */
[C---:B------:R-:W-:Y:S02]  /*0a30*/  @!P5 ISETP.NE.AND.EX P1, PT, R213.reuse, RZ, PT, P1 ;  /* 0x000000ffd500d20c */ /* 0x040fe40003f25310 */
[----:B------:R-:W-:Y:S02]  /*0a40*/  @!P5 ISETP.NE.AND.EX P6, PT, R213, RZ, PT, P6 ;  /* 0x000000ffd500d20c */ /* 0x000fe40003fc5360 */
[----:B------:R-:W-:Y:S02]  /*0a50*/  @P4 LEA.HI.SX32 R3, R4, R250, 0x1d ;  /* 0x000000fa04034211 */ /* 0x000fe400078feaff */
[----:B------:R-:W-:Y:S02]  /*0a60*/  @!P5 FSEL R7, R179, RZ, P2 ;  /* 0x000000ffb307d208 */ /* 0x000fe40001000000 */
[----:B--2---:R-:W-:-:S02]  /*0a70*/  @!P5 FSEL R244, R180, RZ, P1 ;  /* 0x000000ffb4f4d208 */ /* 0x004fc40000800000 */
[----:B------:R-:W-:Y:S02]  /*0a80*/  @!P5 FSEL R245, R181, RZ, P6 ;  /* 0x000000ffb5f5d208 */ /* 0x000fe40003000000 */
[C---:B------:R-:W-:Y:S02]  /*0a90*/  @!P5 ISETP.NE.U32.AND P2, PT, R212.reuse, RZ, PT ;  /* 0x000000ffd400d20c */ /* 0x040fe40003f45070 */
[C---:B------:R-:W-:Y:S02]  /*0aa0*/  @!P5 ISETP.NE.U32.AND P1, PT, R212.reuse, RZ, PT ;  /* 0x000000ffd400d20c */ /* 0x040fe40003f25070 */
[----:B------:R-:W-:Y:S01]  /*0ab0*/  @!P5 ISETP.NE.U32.AND P6, PT, R212, RZ, PT ;  /* 0x000000ffd400d20c */ /* 0x000fe20003fc5070 */
[----:B0-----:R-:W-:Y:S01]  /*0ac0*/  @P4 IMAD.WIDE.U32 R188, R3, 0x10, R190 ;  /* 0x0000001003bc4825 */ /* 0x001fe200078e00be */
[C---:B------:R-:W-:Y:S02]  /*0ad0*/  @!P5 ISETP.NE.AND.EX P2, PT, R213.reuse, RZ, PT, P2 ;  /* 0x000000ffd500d20c */ /* 0x040fe40003f45320 */
[----:B------:R-:W-:-:S02]  /*0ae0*/  @!P5 ISETP.NE.AND.EX P1, PT, R213, RZ, PT, P1 ;  /* 0x000000ffd500d20c */ /* 0x000fc40003f25310 */
[----:B------:R-:W-:Y:S01]  /*0af0*/  @!P5 ISETP.NE.AND.EX P6, PT, R213, RZ, PT, P6 ;  /* 0x000000ffd500d20c */ /* 0x000fe20003fc5360 */
[----:B------:R1:W5:Y:S01]  /*0b00*/  @P4 LDG.E.128 R184, desc[UR4][R188.64] ;  /* 0x00000004bcb84981 */ /* 0x000362000c1e1d00 */
[----:B------:R-:W-:Y:S01]  /*0b10*/  @P0 IMAD.WIDE.U32 R190, R193, 0x20, R194 ;  /* 0x00000020c1be0825 */ /* 0x000fe200078e00c2 */
[----:B------:R-:W-:Y:S02]  /*0b20*/  @!P5 FSEL R246, R182, RZ, P1 ;  /* 0x000000ffb6f6d208 */ /* 0x000fe40000800000 */
[----:B------:R-:W-:Y:S02]  /*0b30*/  @!P5 FSEL R247, R183, RZ, P6 ;  /* 0x000000ffb7f7d208 */ /* 0x000fe40003000000 */
[----:B------:R-:W-:Y:S01]  /*0b40*/  @!P5 FSEL R4, R176, RZ, P2 ;  /* 0x000000ffb004d208 */ /* 0x000fe20001000000 */
[----:B-1----:R-:W-:Y:S01]  /*0b50*/  IMAD.WIDE.U32 R188, R2, 0x20, R248 ;  /* 0x0000002002bc7825 */ /* 0x002fe200078e00f8 */
[----:B------:R-:W-:Y:S06]  /*0b60*/  @!P5 BRA `(.L_x_24598) ;  /* 0x000000000014d947 */ /* 0x000fec0003800000 */
[----:B------:R-:W2:Y:S01]  /*0b70*/  LDL R192, [R1+0x30] ;  /* 0x0000300001c07983 */ /* 0x000ea20000100800 */
[----:B-----5:R-:W-:-:S05]  /*0b80*/  SHF.L.U32 R4, R184, 0x10, RZ ;  /* 0x00000010b8047819 */ /* 0x020fca00000006ff */
[----:B------:R-:W-:-:S04]  /*0b90*/  FMUL.FTZ R4, R4, UR6 ;  /* 0x0000000604047c20 */ /* 0x000fc80008410000 */
[----:B--2---:R-:W-:-:S04]  /*0ba0*/  FMUL.FTZ R4, R192, R4 ;  /* 0x00000004c0047220 */ /* 0x004fc80000410000 */
[----:B------:R-:W-:-:S07]  /*0bb0*/  @P0 FADD.FTZ R4, R176, R4 ;  /* 0x00000004b0040221 */ /* 0x000fce0000010000 */
.L_x_24598:
[----:B------:R-:W-:Y:S05]  /*0bc0*/  BSYNC B0 ;  /* 0x0000000000007941 */ /* 0x000fea0003800000 */
.L_x_24597:
[----:B------:R-:W-:Y:S04]  /*0bd0*/  BSSY B0, `(.L_x_24599) ;  /* 0x0000008000007945 */ /* 0x000fe80003800000 */
[----:B------:R-:W-:Y:S05]  /*0be0*/  @!P5 BRA `(.L_x_24600) ;  /* 0x000000000018d947 */ /* 0x000fea0003800000 */
[----:B------:R-:W2:Y:S01]  /*0bf0*/  LDL R192, [R1+0x34] ;  /* 0x0000340001c07983 */ /* 0x000ea20000100800 */
[----:B-----5:R-:W-:-:S04]  /*0c00*/  PRMT R5, R184, 0x7632, R5 ;  /* 0x00007632b8057816 */ /* 0x020fc80000000005 */
[----:B------:R-:W-:-:S05]  /*0c10*/  SHF.L.U32 R5, R5, 0x10, RZ ;  /* 0x0000001005057819 */ /* 0x000fca00000006ff */
[----:B------:R-:W-:-:S04]  /*0c20*/  FMUL.FTZ R5, R5, UR6 ;  /* 0x0000000605057c20 */ /* 0x000fc80008410000 */
[----:B--2---:R-:W-:-:S04]  /*0c30*/  FMUL.FTZ R5, R192, R5 ;  /* 0x00000005c0057220 */ /* 0x004fc80000410000 */
[----:B------:R-:W-:-:S07]  /*0c40*/  @P0 FADD.FTZ R5, R177, R5 ;  /* 0x00000005b1050221 */ /* 0x000fce0000010000 */
.L_x_24600:
[----:B------:R-:W-:Y:S05]  /*0c50*/  BSYNC B0 ;  /* 0x0000000000007941 */ /* 0x000fea0003800000 */
.L_x_24599:
[----:B------:R-:W-:Y:S04]  /*0c60*/  BSSY B0, `(.L_x_24601) ;  /* 0x0000007000007945 */ /* 0x000fe80003800000 */
[----:B------:R-:W-:Y:S05]  /*0c70*/  @!P5 BRA `(.L_x_24602) ;  /* 0x000000000014d947 */ /* 0x000fea0003800000 */
[----:B------:R-:W2:Y:S01]  /*0c80*/  LDL R192, [R1+0x38] ;  /* 0x0000380001c07983 */ /* 0x000ea20000100800 */
[----:B-----5:R-:W-:-:S05]  /*0c90*/  SHF.L.U32 R6, R185, 0x10, RZ ;  /* 0x00000010b9067819 */ /* 0x020fca00000006ff */
[----:B------:R-:W-:-:S04]  /*0ca0*/  FMUL.FTZ R6, R6, UR6 ;  /* 0x0000000606067c20 */ /* 0x000fc80008410000 */
[----:B--2---:R-:W-:-:S04]  /*0cb0*/  FMUL.FTZ R6, R192, R6 ;  /* 0x00000006c0067220 */ /* 0x004fc80000410000 */
[----:B------:R-:W-:-:S07]  /*0cc0*/  @P0 FADD.FTZ R6, R178, R6 ;  /* 0x00000006b2060221 */ /* 0x000fce0000010000 */
.L_x_24602:
[----:B------:R-:W-:Y:S05]  /*0cd0*/  BSYNC B0 ;  /* 0x0000000000007941 */ /* 0x000fea0003800000 */
.L_x_24601:
        /* <DEDUP_REMOVED lines=8> */
.L_x_24604:
[----:B------:R-:W-:Y:S05]  /*0d60*/  BSYNC B0 ;  /* 0x0000000000007941 */ /* 0x000fea0003800000 */
.L_x_24603:
[----:B------:R-:W-:Y:S04]  /*0d70*/  BSSY B0, `(.L_x_24605) ;  /* 0x0000007000007945 */ /* 0x000fe80003800000 */
[----:B------:R-:W-:Y:S05]  /*0d80*/  @!P5 BRA `(.L_x_24606) ;  /* 0x000000000014d947 */ /* 0x000fea0003800000 */
[----:B------:R-:W2:Y:S01]  /*0d90*/  LDL R194, [R1+0x20] ;  /* 0x0000200001c27983 */ /* 0x000ea20000100800 */
[----:B-----5:R-:W-:-:S05]  /*0da0*/  SHF.L.U32 R192, R186, 0x10, RZ ;  /* 0x00000010bac07819 */ /* 0x020fca00000006ff */
[----:B------:R-:W-:-:S04]  /*0db0*/  FMUL.FTZ R192, R192, UR6 ;  /* 0x00000006c0c07c20 */ /* 0x000fc80008410000 */
[----:B--2---:R-:W-:-:S04]  /*0dc0*/  FMUL.FTZ R244, R194, R192 ;  /* 0x000000c0c2f47220 */ /* 0x004fc80000410000 */
[----:B------:R-:W-:-:S07]  /*0dd0*/  @P0 FADD.FTZ R244, R180, R244 ;  /* 0x000000f4b4f40221 */ /* 0x000fce0000010000 */
.L_x_24606:
[----:B------:R-:W-:Y:S05]  /*0de0*/  BSYNC B0 ;  /* 0x0000000000007941 */ /* 0x000fea0003800000 */
.L_x_24605:
        /* <DEDUP_REMOVED lines=8> */
.L_x_24608:
[----:B------:R-:W-:Y:S05]  /*0e70*/  BSYNC B0 ;  /* 0x0000000000007941 */ /* 0x000fea0003800000 */
.L_x_24607:
[----:B------:R-:W-:Y:S04]  /*0e80*/  BSSY B0, `(.L_x_24609) ;  /* 0x0000007000007945 */ /* 0x000fe80003800000 */
[----:B------:R-:W-:Y:S05]  /*0e90*/  @!P5 BRA `(.L_x_24610) ;  /* 0x000000000014d947 */ /* 0x000fea0003800000 */
[----:B------:R-:W2:Y:S01]  /*0ea0*/  LDL R194, [R1+0x28] ;  /* 0x0000280001c27983 */ /* 0x000ea20000100800 */
[----:B-----5:R-:W-:-:S05]  /*0eb0*/  SHF.L.U32 R192, R187, 0x10, RZ ;  /* 0x00000010bbc07819 */ /* 0x020fca00000006ff */
[----:B------:R-:W-:-:S04]  /*0ec0*/  FMUL.FTZ R192, R192, UR6 ;  /* 0x00000006c0c07c20 */ /* 0x000fc80008410000 */
[----:B--2---:R-:W-:-:S04]  /*0ed0*/  FMUL.FTZ R246, R194, R192 ;  /* 0x000000c0c2f67220 */ /* 0x004fc80000410000 */
[----:B------:R-:W-:-:S07]  /*0ee0*/  @P0 FADD.FTZ R246, R182, R246 ;  /* 0x000000f6b6f60221 */ /* 0x000fce0000010000 */
.L_x_24610:
[----:B------:R-:W-:Y:S05]  /*0ef0*/  BSYNC B0 ;  /* 0x0000000000007941 */ /* 0x000fea0003800000 */
.L_x_24609:
        /* <DEDUP_REMOVED lines=8> */
.L_x_24612:
[----:B------:R-:W-:Y:S05]  /*0f80*/  BSYNC B0 ;  /* 0x0000000000007941 */ /* 0x000fea0003800000 */
.L_x_24611:
[----:B------:R-:W0:Y:S01]  /*0f90*/  @P4 LDC.64 R196, c[0x0][0x220] ;  /* 0x00008800ffc44b82 */ /* 0x000e220000000a00 */
[----:B------:R1:W-:Y:S04]  /*0fa0*/  STG.E.128 desc[UR4][R188.64], R4 ;  /* 0x00000004bc007986 */ /* 0x0003e8000c101d04 */
[----:B------:R1:W-:Y:S01]  /*0fb0*/  STG.E.128 desc[UR4][R188.64+0x10], R244 ;  /* 0x000010f4bc007986 */ /* 0x0003e2000c101d04 */
[----:B------:R-:W-:Y:S02]  /*0fc0*/  @P4 IADD3 R195, R3, 0x20, RZ ;  /* 0x0000002003c34810 */ /* 0x000fe40007ffe0ff */
[C---:B------:R-:W-:Y:S01]  /*0fd0*/  @!P5 ISETP.NE.U32.AND P2, PT, R212.reuse, RZ, PT ;  /* 0x000000ffd400d20c */ /* 0x040fe20003f45070 */
[----:B------:R-:W2:Y:S01]  /*0fe0*/  @P0 LDG.E.128 R176, desc[UR4][R190.64] ;  /* 0x00000004beb00981 */ /* 0x000ea2000c1e1d00 */
[----:B------:R-:W-:Y:S01]  /*0ff0*/  @!P5 ISETP.NE.U32.AND P6, PT, R212, RZ, PT ;  /* 0x000000ffd400d20c */ /* 0x000fe20003fc5070 */
[----:B------:R-:W3:Y:S02]  /*1000*/  @P0 LDC.64 R198, c[0x0][0x230] ;  /* 0x00008c00ffc60b82 */ /* 0x000ee40000000a00 */
[----:B------:R4:W2:Y:S01]  /*1010*/  @P0 LDG.E.128 R180, desc[UR4][R190.64+0x10] ;  /* 0x00001004beb40981 */ /* 0x0008a2000c1e1d00 */
        /* <DEDUP_REMOVED lines=8> */
[----:B----4-:R-:W-:-:S04]  /*10a0*/  IMAD.WIDE.U32 R190, R193, 0x20, R248 ;  /* 0x00000020c1be7825 */ /* 0x010fc800078e00f8 */
        /* <DEDUP_REMOVED lines=8> */
[----:B------:R-:W-:Y:S02]  /*1130*/  @!P5 FSEL R240, R180, RZ, P2 ;  /* 0x000000ffb4f0d208 */ /* 0x000fe40001000000 */
        /* <DEDUP_REMOVED lines=10> */
[----:B-1----:R-:W-:Y:S06]  /*11e0*/  @!P5 BRA `(.L_x_24614) ;  /* 0x000000000010d947 */ /* 0x002fec0003800000 */
[----:B-----5:R-:W-:-:S05]  /*11f0*/  SHF.L.U32 R188, R184, 0x10, RZ ;  /* 0x00000010b8bc7819 */ /* 0x020fca00000006ff */
[----:B------:R-:W-:-:S04]  /*1200*/  FMUL.FTZ R189, R188, UR6 ;  /* 0x00000006bcbd7c20 */ /* 0x000fc80008410000 */
[----:B------:R-:W-:-:S04]  /*1210*/  FMUL.FTZ R236, R120, R189 ;  /* 0x000000bd78ec7220 */ /* 0x000fc80000410000 */
[----:B------:R-:W-:-:S07]  /*1220*/  @P0 FADD.FTZ R236, R176, R236 ;  /* 0x000000ecb0ec0221 */ /* 0x000fce0000010000 */
.L_x_24614:
[----:B------:R-:W-:Y:S05]  /*1230*/  BSYNC B0 ;  /* 0x0000000000007941 */ /* 0x000fea0003800000 */
.L_x_24613:
[----:B------:R-:W-:Y:S04]  /*1240*/  BSSY B0, `(.L_x_24615) ;  /* 0x0000007000007945 */ /* 0x000fe80003800000 */
[----:B------:R-:W-:Y:S05]  /*1250*/  @!P5 BRA `(.L_x_24616) ;  /* 0x000000000014d947 */ /* 0x000fea0003800000 */
[----:B-----5:R-:W-:-:S04]  /*1260*/  PRMT R188, R184, 0x7632, R188 ;  /* 0x00007632b8bc7816 */ /* 0x020fc800000000bc */
[----:B------:R-:W-:-:S05]  /*1270*/  SHF.L.U32 R188, R188, 0x10, RZ ;  /* 0x00000010bcbc7819 */ /* 0x000fca00000006ff */
[----:B------:R-:W-:-:S04]  /*1280*/  FMUL.FTZ R188, R188, UR6 ;  /* 0x00000006bcbc7c20 */ /* 0x000fc80008410000 */
[----:B------:R-:W-:-:S04]  /*1290*/  FMUL.FTZ R237, R121, R188 ;  /* 0x000000bc79ed7220 */ /* 0x000fc80000410000 */
[----:B------:R-:W-:-:S07]  /*12a0*/  @P0 FADD.FTZ R237, R177, R237 ;  /* 0x000000edb1ed0221 */ /* 0x000fce0000010000 */
.L_x_24616:
[----:B------:R-:W-:Y:S05]  /*12b0*/  BSYNC B0 ;  /* 0x0000000000007941 */ /* 0x000fea0003800000 */
.L_x_24615:
[----:B------:R-:W-:Y:S04]  /*12c0*/  BSSY B0, `(.L_x_24617) ;  /* 0x0000006000007945 */ /* 0x000fe80003800000 */
[----:B------:R-:W-:Y:S05]  /*12d0*/  @!P5 BRA `(.L_x_24618) ;  /* 0x000000000010d947 */ /* 0x000fea0003800000 */
[----:B-----5:R-:W-:-:S05]  /*12e0*/  SHF.L.U32 R188, R185, 0x10, RZ ;  /* 0x00000010b9bc7819 */ /* 0x020fca00000006ff */
[----:B------:R-:W-:-:S04]  /*12f0*/  FMUL.FTZ R189, R188, UR6 ;  /* 0x00000006bcbd7c20 */ /* 0x000fc80008410000 */
[----:B------:R-:W-:-:S04]  /*1300*/  FMUL.FTZ R238, R122, R189 ;  /* 0x000000bd7aee7220 */ /* 0x000fc80000410000 */
[----:B------:R-:W-:-:S07]  /*1310*/  @P0 FADD.FTZ R238, R178, R238 ;  /* 0x000000eeb2ee0221 */ /* 0x000fce0000010000 */
.L_x_24618:
[----:B------:R-:W-:Y:S05]  /*1320*/  BSYNC B0 ;  /* 0x0000000000007941 */ /* 0x000fea0003800000 */
.L_x_24617:
[----:B------:R-:W-:Y:S04]  /*1330*/  BSSY B0, `(.L_x_24619) ;  /* 0x0000007000007945 */ /* 0x000fe80003800000 */
[----:B------:R-:W-:Y:S05]  /*1340*/  @!P5 BRA `(.L_x_24620) ;  /* 0x000000000014d947 */ /* 0x000fea0003800000 */
[----:B-----5:R-:W-:-:S04]  /*1350*/  PRMT R188, R185, 0x7632, R188 ;  /* 0x00007632b9bc7816 */ /* 0x020fc800000000bc */
[----:B------:R-:W-:-:S05]  /*1360*/  SHF.L.U32 R188, R188, 0x10, RZ ;  /* 0x00000010bcbc7819 */ /* 0x000fca00000006ff */
[----:B------:R-:W-:-:S04]  /*1370*/  FMUL.FTZ R188, R188, UR6 ;  /* 0x00000006bcbc7c20 */ /* 0x000fc80008410000 */
[----:B------:R-:W-:-:S04]  /*1380*/  FMUL.FTZ R239, R123, R188 ;  /* 0x000000bc7bef7220 */ /* 0x000fc80000410000 */
[----:B------:R-:W-:-:S07]  /*1390*/  @P0 FADD.FTZ R239, R179, R239 ;  /* 0x000000efb3ef0221 */ /* 0x000fce0000010000 */
.L_x_24620:
[----:B------:R-:W-:Y:S05]  /*13a0*/  BSYNC B0 ;  /* 0x0000000000007941 */ /* 0x000fea0003800000 */
.L_x_24619:
[----:B------:R-:W-:Y:S04]  /*13b0*/  BSSY B0, `(.L_x_24621) ;  /* 0x0000006000007945 */ /* 0x000fe80003800000 */
[----:B------:R-:W-:Y:S05]  /*13c0*/  @!P5 BRA `(.L_x_24622) ;  /* 0x000000000010d947 */ /* 0x000fea0003800000 */
[----:B-----5:R-:W-:-:S05]  /*13d0*/  SHF.L.U32 R188, R186, 0x10, RZ ;  /* 0x00000010babc7819 */ /* 0x020fca00000006ff */
[----:B------:R-:W-:-:S04]  /*13e0*/  FMUL.FTZ R189, R188, UR6 ;  /* 0x00000006bcbd7c20 */ /* 0x000fc80008410000 */
[----:B------:R-:W-:-:S04]  /*13f0*/  FMUL.FTZ R240, R124, R189 ;  /* 0x000000bd7cf07220 */ /* 0x000fc80000410000 */
[----:B------:R-:W-:-:S07]  /*1400*/  @P0 FADD.FTZ R240, R180, R240 ;  /* 0x000000f0b4f00221 */ /* 0x000fce0000010000 */
.L_x_24622:
[----:B------:R-:W-:Y:S05]  /*1410*/  BSYNC B0 ;  /* 0x0000000000007941 */ /* 0x000fea0003800000 */
.L_x_24621:
[----:B------:R-:W-:Y:S04]  /*1420*/  BSSY B0, `(.L_x_24623) ;  /* 0x0000007000007945 */ /* 0x000fe80003800000 */
[----:B------:R-:W-:Y:S05]  /*1430*/  @!P5 BRA `(.L_x_24624) ;  /* 0x000000000014d947 */ /* 0x000fea0003800000 */
[----:B-----5:R-:W-:-:S04]  /*1440*/  PRMT R188, R186, 0x7632, R188 ;  /* 0x00007632babc7816 */ /* 0x020fc800000000bc */
[----:B------:R-:W-:-:S05]  /*1450*/  SHF.L.U32 R188, R188, 0x10, RZ ;  /* 0x00000010bcbc7819 */ /* 0x000fca00000006ff */
[----:B------:R-:W-:-:S04]  /*1460*/  FMUL.FTZ R188, R188, UR6 ;  /* 0x00000006bcbc7c20 */ /* 0x000fc80008410000 */
[----:B------:R-:W-:-:S04]  /*1470*/  FMUL.FTZ R241, R125, R188 ;  /* 0x000000bc7df17220 */ /* 0x000fc80000410000 */
[----:B------:R-:W-:-:S07]  /*1480*/  @P0 FADD.FTZ R241, R181, R241 ;  /* 0x000000f1b5f10221 */ /* 0x000fce0000010000 */
.L_x_24624:
[----:B------:R-:W-:Y:S05]  /*1490*/  BSYNC B0 ;  /* 0x0000000000007941 */ /* 0x000fea0003800000 */
.L_x_24623:
[----:B------:R-:W-:Y:S04]  /*14a0*/  BSSY B0, `(.L_x_24625) ;  /* 0x0000006000007945 */ /* 0x000fe80003800000 */
[----:B------:R-:W-:Y:S05]  /*14b0*/  @!P5 BRA `(.L_x_24626) ;  /* 0x000000000010d947 */ /* 0x000fea0003800000 */
[----:B-----5:R-:W-:-:S05]  /*14c0*/  SHF.L.U32 R188, R187, 0x10, RZ ;  /* 0x00000010bbbc7819 */ /* 0x020fca00000006ff */
[----:B------:R-:W-:-:S04]  /*14d0*/  FMUL.FTZ R189, R188, UR6 ;  /* 0x00000006bcbd7c20 */ /* 0x000fc80008410000 */
[----:B------:R-:W-:-:S04]  /*14e0*/  FMUL.FTZ R242, R126, R189 ;  /* 0x000000bd7ef27220 */ /* 0x000fc80000410000 */
[----:B------:R-:W-:-:S07]  /*14f0*/  @P0 FADD.FTZ R242, R182, R242 ;  /* 0x000000f2b6f20221 */ /* 0x000fce0000010000 */
.L_x_24626:
[----:B------:R-:W-:Y:S05]  /*1500*/  BSYNC B0 ;  /* 0x0000000000007941 */ /* 0x000fea0003800000 */
.L_x_24625:
[----:B------:R-:W-:Y:S04]  /*1510*/  BSSY B0, `(.L_x_24627) ;  /* 0x0000007000007945 */ /* 0x000fe80003800000 */
[----:B------:R-:W-:Y:S05]  /*1520*/  @!P5 BRA `(.L_x_24628) ;  /* 0x000000000014d947 */ /* 0x000fea0003800000 */
[----:B-----5:R-:W-:-:S04]  /*1530*/  PRMT R188, R187, 0x7632, R188 ;  /* 0x00007632bbbc7816 */ /* 0x020fc800000000bc */
[----:B------:R-:W-:-:S05]  /*1540*/  SHF.L.U32 R188, R188, 0x10, RZ ;  /* 0x00000010bcbc7819 */ /* 0x000fca00000006ff */
[----:B------:R-:W-:-:S04]  /*1550*/  FMUL.FTZ R188, R188, UR6 ;  /* 0x00000006bcbc7c20 */ /* 0x000fc80008410000 */
[----:B------:R-:W-:-:S04]  /*1560*/  FMUL.FTZ R243, R127, R188 ;  /* 0x000000bc7ff37220 */ /* 0x000fc80000410000 */
[----:B------:R-:W-:-:S07]  /*1570*/  @P0 FADD.FTZ R243, R183, R243 ;  /* 0x000000f3b7f30221 */ /* 0x000fce0000010000 */
.L_x_24628:
[----:B------:R-:W-:Y:S05]  /*1580*/  BSYNC B0 ;  /* 0x0000000000007941 */ /* 0x000fea0003800000 */
.L_x_24627:
[----:B------:R0:W-:Y:S01]  /*1590*/  STG.E.128 desc[UR4][R190.64], R236 ;  /* 0x000000ecbe007986 */ /* 0x0001e2000c101d04 */
[----:B------:R-:W1:Y:S03]  /*15a0*/  @P4 LDC.64 R196, c[0x0][0x220] ;  /* 0x00008800ffc44b82 */ /* 0x000e660000000a00 */
[----:B------:R0:W-:Y:S04]  /*15b0*/  STG.E.128 desc[UR4][R190.64+0x10], R240 ;  /* 0x000010f0be007986 */ /* 0x0001e8000c101d04 */
[----:B------:R-:W2:Y:S01]  /*15c0*/  @P0 LDG.E.128 R176, desc[UR4][R192.64] ;  /* 0x00000004c0b00981 */ /* 0x000ea2000c1e1d00 */
[C---:B------:R-:W-:Y:S01]  /*15d0*/  @!P5 ISETP.NE.U32.AND P2, PT, R212.reuse, RZ, PT ;  /* 0x000000ffd400d20c */ /* 0x040fe20003f45070 */
[----:B------:R-:W3:Y:S02]  /*15e0*/  @P0 LDC.64 R188, c[0x0][0x230] ;  /* 0x00008c00ffbc0b82 */ /* 0x000ee40000000a00 */
[----:B------:R4:W2:Y:S01]  /*15f0*/  @P0 LDG.E.128 R180, desc[UR4][R192.64+0x10] ;  /* 0x00001004c0b40981 */ /* 0x0008a2000c1e1d00 */
[----:B------:R-:W-:-:S02]  /*1600*/  @!P5 ISETP.NE.U32.AND P6, PT, R212, RZ, PT ;  /* 0x000000ffd400d20c */ /* 0x000fc40003fc5070 */
[C---:B------:R-:W-:Y:S02]  /*1610*/  @!P5 ISETP.NE.AND.EX P2, PT, R213.reuse, RZ, PT, P2 ;  /* 0x000000ffd500d20c */ /* 0x040fe40003f45320 */
[----:B------:R-:W-:Y:S02]  /*1620*/  @!P5 ISETP.NE.AND.EX P6, PT, R213, RZ, PT, P6 ;  /* 0x000000ffd500d20c */ /* 0x000fe40003fc5360 */
[----:B------:R-:W-:Y:S02]  /*1630*/  @!P5 ISETP.NE.U32.AND P1, PT, R212, RZ, PT ;  /* 0x000000ffd400d20c */ /* 0x000fe40003f25070 */
[----:B------:R-:W-:Y:S02]  /*1640*/  @P4 IADD3 R199, R3, 0x40, RZ ;  /* 0x0000004003c74810 */ /* 0x000fe40007ffe0ff */
[----:B------:R-:W-:Y:S02]  /*1650*/  @!P5 ISETP.NE.AND.EX P1, PT, R213, RZ, PT, P1 ;  /* 0x000000ffd500d20c */ /* 0x000fe40003f25310 */
[----:B----4-:R-:W-:Y:S01]  /*1660*/  IADD3 R193, R2, 0x60, RZ ;  /* 0x0000006002c17810 */ /* 0x010fe20007ffe0ff */
        /* <DEDUP_REMOVED lines=12> */
[----:B------:R-:W-:Y:S02]  /*1730*/  @!P5 FSEL R232, R180, RZ, P2 ;  /* 0x000000ffb4e8d208 */ /* 0x000fe40001000000 */
        /* <DEDUP_REMOVED lines=13> */
[----:B------:R-:W-:-:S04]  /*1810*/  FMUL.FTZ R228, R128, R189 ;  /* 0x000000bd80e47220 */ /* 0x000fc80000410000 */
[----:B------:R-:W-:-:S07]  /*1820*/  @P0 FADD.FTZ R228, R176, R228 ;  /* 0x000000e4b0e40221 */ /* 0x000fce0000010000 */
.L_x_24630:
[----:B------:R-:W-:Y:S05]  /*1830*/  BSYNC B0 ;  /* 0x0000000000007941 */ /* 0x000fea0003800000 */
.L_x_24629:
[----:B------:R-:W-:Y:S04]  /*1840*/  BSSY B0, `(.L_x_24631) ;  /* 0x0000007000007945 */ /* 0x000fe80003800000 */
[----:B------:R-:W-:Y:S05]  /*1850*/  @!P5 BRA `(.L_x_24632) ;  /* 0x000000000014d947 */ /* 0x000fea0003800000 */
[----:B-----5:R-:W-:-:S04]  /*1860*/  PRMT R188, R184, 0x7632, R188 ;  /* 0x00007632b8bc7816 */ /* 0x020fc800000000bc */
[----:B------:R-:W-:-:S05]  /*1870*/  SHF.L.U32 R188, R188, 0x10, RZ ;  /* 0x00000010bcbc7819 */ /* 0x000fca00000006ff */
[----:B------:R-:W-:-:S04]  /*1880*/  FMUL.FTZ R188, R188, UR6 ;  /* 0x00000006bcbc7c20 */ /* 0x000fc80008410000 */
[----:B------:R-:W-:-:S04]  /*1890*/  FMUL.FTZ R229, R129, R188 ;  /* 0x000000bc81e57220 */ /* 0x000fc80000410000 */
[----:B------:R-:W-:-:S07]  /*18a0*/  @P0 FADD.FTZ R229, R177, R229 ;  /* 0x000000e5b1e50221 */ /* 0x000fce0000010000 */
.L_x_24632:
[----:B------:R-:W-:Y:S05]  /*18b0*/  BSYNC B0 ;  /* 0x0000000000007941 */ /* 0x000fea0003800000 */
.L_x_24631:
[----:B------:R-:W-:Y:S04]  /*18c0*/  BSSY B0, `(.L_x_24633) ;  /* 0x0000006000007945 */ /* 0x000fe80003800000 */
[----:B------:R-:W-:Y:S05]  /*18d0*/  @!P5 BRA `(.L_x_24634) ;  /* 0x000000000010d947 */ /* 0x000fea0003800000 */
[----:B-----5:R-:W-:-:S05]  /*18e0*/  SHF.L.U32 R188, R185, 0x10, RZ ;  /* 0x00000010b9bc7819 */ /* 0x020fca00000006ff */
[----:B------:R-:W-:-:S04]  /*18f0*/  FMUL.FTZ R189, R188, UR6 ;  /* 0x00000006bcbd7c20 */ /* 0x000fc80008410000 */
[----:B------:R-:W-:-:S04]  /*1900*/  FMUL.FTZ R230, R130, R189 ;  /* 0x000000bd82e67220 */ /* 0x000fc80000410000 */
[----:B------:R-:W-:-:S07]  /*1910*/  @P0 FADD.FTZ R230, R178, R230 ;  /* 0x000000e6b2e60221 */ /* 0x000fce0000010000 */
.L_x_24634:
[----:B------:R-:W-:Y:S05]  /*1920*/  BSYNC B0 ;  /* 0x0000000000007941 */ /* 0x000fea0003800000 */
.L_x_24633:
[----:B------:R-:W-:Y:S04]  /*1930*/  BSSY B0, `(.L_x_24635) ;  /* 0x0000007000007945 */ /* 0x000fe80003800000 */
[----:B------:R-:W-:Y:S05]  /*1940*/  @!P5 BRA `(.L_x_24636) ;  /* 0x000000000014d947 */ /* 0x000fea0003800000 */
[----:B-----5:R-:W-:-:S04]  /*1950*/  PRMT R188, R185, 0x7632, R188 ;  /* 0x00007632b9bc7816 */ /* 0x020fc800000000bc */
[----:B------:R-:W-:-:S05]  /*1960*/  SHF.L.U32 R188, R188, 0x10, RZ ;  /* 0x00000010bcbc7819 */ /* 0x000fca00000006ff */
[----:B------:R-:W-:-:S04]  /*1970*/  FMUL.FTZ R188, R188, UR6 ;  /* 0x00000006bcbc7c20 */ /* 0x000fc80008410000 */
[----:B------:R-:W-:-:S04]  /*1980*/  FMUL.FTZ R231, R131, R188 ;  /* 0x000000bc83e77220 */ /* 0x000fc80000410000 */
[----:B------:R-:W-:-:S07]  /*1990*/  @P0 FADD.FTZ R231, R179, R231 ;  /* 0x000000e7b3e70221 */ /* 0x000fce0000010000 */
.L_x_24636:
[----:B------:R-:W-:Y:S05]  /*19a0*/  BSYNC B0 ;  /* 0x0000000000007941 */ /* 0x000fea0003800000 */
.L_x_24635:
[----:B------:R-:W-:Y:S04]  /*19b0*/  BSSY B0, `(.L_x_24637) ;  /* 0x0000006000007945 */ /* 0x000fe80003800000 */
[----:B------:R-:W-:Y:S05]  /*19c0*/  @!P5 BRA `(.L_x_24638) ;  /* 0x000000000010d947 */ /* 0x000fea0003800000 */
[----:B-----5:R-:W-:-:S05]  /*19d0*/  SHF.L.U32 R188, R186, 0x10, RZ ;  /* 0x00000010babc7819 */ /* 0x020fca00000006ff */
[----:B------:R-:W-:-:S04]  /*19e0*/  FMUL.FTZ R189, R188, UR6 ;  /* 0x00000006bcbd7c20 */ /* 0x000fc80008410000 */
[----:B------:R-:W-:-:S04]  /*19f0*/  FMUL.FTZ R232, R132, R189 ;  /* 0x000000bd84e87220 */ /* 0x000fc80000410000 */
[----:B------:R-:W-:-:S07]  /*1a00*/  @P0 FADD.FTZ R232, R180, R232 ;  /* 0x000000e8b4e80221 */ /* 0x000fce0000010000 */
.L_x_24638:
[----:B------:R-:W-:Y:S05]  /*1a10*/  BSYNC B0 ;  /* 0x0000000000007941 */ /* 0x000fea0003800000 */
.L_x_24637:
[----:B------:R-:W-:Y:S04]  /*1a20*/  BSSY B0, `(.L_x_24639) ;  /* 0x0000007000007945 */ /* 0x000fe80003800000 */
[----:B------:R-:W-:Y:S05]  /*1a30*/  @!P5 BRA `(.L_x_24640) ;  /* 0x000000000014d947 */ /* 0x000fea0003800000 */
[----:B-----5:R-:W-:-:S04]  /*1a40*/  PRMT R188, R186, 0x7632, R188 ;  /* 0x00007632babc7816 */ /* 0x020fc800000000bc */
[----:B------:R-:W-:-:S05]  /*1a50*/  SHF.L.U32 R188, R188, 0x10, RZ ;  /* 0x00000010bcbc7819 */ /* 0x000fca00000006ff */
[----:B------:R-:W-:-:S04]  /*1a60*/  FMUL.FTZ R188, R188, UR6 ;  /* 0x00000006bcbc7c20 */ /* 0x000fc80008410000 */
[----:B------:R-:W-:-:S04]  /*1a70*/  FMUL.FTZ R233, R133, R188 ;  /* 0x000000bc85e97220 */ /* 0x000fc80000410000 */
[----:B------:R-:W-:-:S07]  /*1a80*/  @P0 FADD.FTZ R233, R181, R233 ;  /* 0x000000e9b5e90221 */ /* 0x000fce0000010000 */
.L_x_24640:
[----:B------:R-:W-:Y:S05]  /*1a90*/  BSYNC B0 ;  /* 0x0000000000007941 */ /* 0x000fea0003800000 */
.L_x_24639:
[----:B------:R-:W-:Y:S04]  /*1aa0*/  BSSY B0, `(.L_x_24641) ;  /* 0x0000006000007945 */ /* 0x000fe80003800000 */
[----:B------:R-:W-:Y:S05]  /*1ab0*/  @!P5 BRA `(.L_x_24642) ;  /* 0x000000000010d947 */ /* 0x000fea0003800000 */
[----:B-----5:R-:W-:-:S05]  /*1ac0*/  SHF.L.U32 R188, R187, 0x10, RZ ;  /* 0x00000010bbbc7819 */ /* 0x020fca00000006ff */
[----:B------:R-:W-:-:S04]  /*1ad0*/  FMUL.FTZ R189, R188, UR6 ;  /* 0x00000006bcbd7c20 */ /* 0x000fc80008410000 */
[----:B------:R-:W-:-:S04]  /*1ae0*/  FMUL.FTZ R234, R134, R189 ;  /* 0x000000bd86ea7220 */ /* 0x000fc80000410000 */
[----:B------:R-:W-:-:S07]  /*1af0*/  @P0 FADD.FTZ R234, R182, R234 ;  /* 0x000000eab6ea0221 */ /* 0x000fce0000010000 */
.L_x_24642:
[----:B------:R-:W-:Y:S05]  /*1b00*/  BSYNC B0 ;  /* 0x0000000000007941 */ /* 0x000fea0003800000 */
.L_x_24641:
[----:B------:R-:W-:Y:S04]  /*1b10*/  BSSY B0, `(.L_x_24643) ;  /* 0x0000007000007945 */ /* 0x000fe80003800000 */
[----:B------:R-:W-:Y:S05]  /*1b20*/  @!P5 BRA `(.L_x_24644) ;  /* 0x000000000014d947 */ /* 0x000fea0003800000 */
[----:B-----5:R-:W-:-:S04]  /*1b30*/  PRMT R188, R187, 0x7632, R188 ;  /* 0x00007632bbbc7816 */ /* 0x020fc800000000bc */
[----:B------:R-:W-:-:S05]  /*1b40*/  SHF.L.U32 R188, R188, 0x10, RZ ;  /* 0x00000010bcbc7819 */ /* 0x000fca00000006ff */
[----:B------:R-:W-:-:S04]  /*1b50*/  FMUL.FTZ R188, R188, UR6 ;  /* 0x00000006bcbc7c20 */ /* 0x000fc80008410000 */
[----:B------:R-:W-:-:S04]  /*1b60*/  FMUL.FTZ R235, R135, R188 ;  /* 0x000000bc87eb7220 */ /* 0x000fc80000410000 */
[----:B------:R-:W-:-:S07]  /*1b70*/  @P0 FADD.FTZ R235, R183, R235 ;  /* 0x000000ebb7eb0221 */ /* 0x000fce0000010000 */
.L_x_24644:
[----:B------:R-:W-:Y:S05]  /*1b80*/  BSYNC B0 ;  /* 0x0000000000007941 */ /* 0x000fea0003800000 */
.L_x_24643:
        /* <DEDUP_REMOVED lines=9> */
[----:B------:R-:W-:Y:S02]  /*1c20*/  @!P5 ISETP.NE.AND.EX P6, PT, R213, RZ, PT, P6 ;  /* 0x000000ffd500d20c */ /* 0x000fe40003fc5360 */
[----:B------:R-:W-:Y:S02]  /*1c30*/  @!P5 ISETP.NE.U32.AND P1, PT, R212, RZ, PT ;  /* 0x000000ffd400d20c */ /* 0x000fe40003f25070 */
[----:B------:R-:W-:Y:S02]  /*1c40*/  @P4 IADD3 R199, R3, 0x60, RZ ;  /* 0x0000006003c74810 */ /* 0x000fe40007ffe0ff */
[----:B------:R-:W-:Y:S02]  /*1c50*/  @!P5 ISETP.NE.AND.EX P1, PT, R213, RZ, PT, P1 ;  /* 0x000000ffd500d20c */ /* 0x000fe40003f25310 */
[----:B------:R-:W-:Y:S01]  /*1c60*/  IADD3 R192, R2, 0x80, RZ ;  /* 0x0000008002c07810 */ /* 0x000fe20007ffe0ff */
[----:B-1----:R-:W-:Y:S01]  /*1c70*/  @P4 IMAD.WIDE.U32 R188, R199, 0x10, R188 ;  /* 0x00000010c7bc4825 */ /* 0x002fe200078e00bc */
[----:B------:R-:W-:Y:S04]  /*1c80*/  BSSY B0, `(.L_x_24645) ;  /* 0x000001b000007945 */ /* 0x000fe80003800000 */
[----:B-----5:R1:W5:Y:S01]  /*1c90*/  @P4 LDG.E.128 R184, desc[UR4][R188.64] ;  /* 0x00000004bcb84981 */ /* 0x020362000c1e1d00 */
[----:B---3--:R-:W-:-:S04]  /*1ca0*/  @P0 IMAD.WIDE.U32 R190, R192, 0x20, R190 ;  /* 0x00000020c0be0825 */ /* 0x008fc800078e00be */
[----:B-1----:R-:W-:Y:S01]  /*1cb0*/  IMAD.WIDE.U32 R188, R193, 0x20, R248 ;  /* 0x00000020c1bc7825 */ /* 0x002fe200078e00f8 */
        /* <DEDUP_REMOVED lines=23> */
.L_x_24646:
[----:B------:R-:W-:Y:S05]  /*1e30*/  BSYNC B0 ;  /* 0x0000000000007941 */ /* 0x000fea0003800000 */
.L_x_24645:
[----:B------:R-:W-:Y:S04]  /*1e40*/  BSSY B0, `(.L_x_24647) ;  /* 0x0000007000007945 */ /* 0x000fe80003800000 */
[----:B------:R-:W-:Y:S05]  /*1e50*/  @!P5 BRA `(.L_x_24648) ;  /* 0x000000000014d947 */ /* 0x000fea0003800000 */
[----:B-----5:R-:W-:-:S04]  /*1e60*/  PRMT R193, R184, 0x7632, R193 ;  /* 0x00007632b8c17816 */ /* 0x020fc800000000c1 */
[----:B------:R-:W-:-:S05]  /*1e70*/  SHF.L.U32 R193, R193, 0x10, RZ ;  /* 0x00000010c1c17819 */ /* 0x000fca00000006ff */
[----:B------:R-:W-:-:S04]  /*1e80*/  FMUL.FTZ R194, R193, UR6 ;  /* 0x00000006c1c27c20 */ /* 0x000fc80008410000 */
[----:B------:R-:W-:-:S04]  /*1e90*/  FMUL.FTZ R225, R137, R194 ;  /* 0x000000c289e17220 */ /* 0x000fc80000410000 */
[----:B------:R-:W-:-:S07]  /*1ea0*/  @P0 FADD.FTZ R225, R177, R225 ;  /* 0x000000e1b1e10221 */ /* 0x000fce0000010000 */
.L_x_24648:
[----:B------:R-:W-:Y:S05]  /*1eb0*/  BSYNC B0 ;  /* 0x0000000000007941 */ /* 0x000fea0003800000 */
.L_x_24647:
[----:B------:R-:W-:Y:S04]  /*1ec0*/  BSSY B0, `(.L_x_24649) ;  /* 0x0000006000007945 */ /* 0x000fe80003800000 */
[----:B------:R-:W-:Y:S05]  /*1ed0*/  @!P5 BRA `(.L_x_24650) ;  /* 0x000000000010d947 */ /* 0x000fea0003800000 */
[----:B-----5:R-:W-:-:S05]  /*1ee0*/  SHF.L.U32 R193, R185, 0x10, RZ ;  /* 0x00000010b9c17819 */ /* 0x020fca00000006ff */
[----:B------:R-:W-:-:S04]  /*1ef0*/  FMUL.FTZ R193, R193, UR6 ;  /* 0x00000006c1c17c20 */ /* 0x000fc80008410000 */
[----:B------:R-:W-:-:S04]  /*1f00*/  FMUL.FTZ R226, R138, R193 ;  /* 0x000000c18ae27220 */ /* 0x000fc80000410000 */
[----:B------:R-:W-:-:S07]  /*1f10*/  @P0 FADD.FTZ R226, R178, R226 ;  /* 0x000000e2b2e20221 */ /* 0x000fce0000010000 */
.L_x_24650:
[----:B------:R-:W-:Y:S05]  /*1f20*/  BSYNC B0 ;  /* 0x0000000000007941 */ /* 0x000fea0003800000 */
.L_x_24649:
[----:B------:R-:W-:Y:S04]  /*1f30*/  BSSY B0, `(.L_x_24651) ;  /* 0x0000007000007945 */ /* 0x000fe80003800000 */
[----:B------:R-:W-:Y:S05]  /*1f40*/  @!P5 BRA `(.L_x_24652) ;  /* 0x000000000014d947 */ /* 0x000fea0003800000 */
[----:B-----5:R-:W-:-:S04]  /*1f50*/  PRMT R193, R185, 0x7632, R193 ;  /* 0x00007632b9c17816 */ /* 0x020fc800000000c1 */
[----:B------:R-:W-:-:S05]  /*1f60*/  SHF.L.U32 R193, R193, 0x10, RZ ;  /* 0x00000010c1c17819 */ /* 0x000fca00000006ff */
[----:B------:R-:W-:-:S04]  /*1f70*/  FMUL.FTZ R194, R193, UR6 ;  /* 0x00000006c1c27c20 */ /* 0x000fc80008410000 */
[----:B------:R-:W-:-:S04]  /*1f80*/  FMUL.FTZ R227, R139, R194 ;  /* 0x000000c28be37220 */ /* 0x000fc80000410000 */
[----:B------:R-:W-:-:S07]  /*1f90*/  @P0 FADD.FTZ R227, R179, R227 ;  /* 0x000000e3b3e30221 */ /* 0x000fce0000010000 */
.L_x_24652:
[----:B------:R-:W-:Y:S05]  /*1fa0*/  BSYNC B0 ;  /* 0x0000000000007941 */ /* 0x000fea0003800000 */
.L_x_24651:
[----:B------:R-:W-:Y:S04]  /*1fb0*/  BSSY B0, `(.L_x_24653) ;  /* 0x0000006000007945 */ /* 0x000fe80003800000 */
[----:B------:R-:W-:Y:S05]  /*1fc0*/  @!P5 BRA `(.L_x_24654) ;  /* 0x000000000010d947 */ /* 0x000fea0003800000 */
[----:B-----5:R-:W-:-:S05]  /*1fd0*/  SHF.L.U32 R193, R186, 0x10, RZ ;  /* 0x00000010bac17819 */ /* 0x020fca00000006ff */
[----:B------:R-:W-:-:S04]  /*1fe0*/  FMUL.FTZ R193, R193, UR6 ;  /* 0x00000006c1c17c20 */ /* 0x000fc80008410000 */
[----:B------:R-:W-:-:S04]  /*1ff0*/  FMUL.FTZ R204, R140, R193 ;  /* 0x000000c18ccc7220 */ /* 0x000fc80000410000 */
[----:B------:R-:W-:-:S07]  /*2000*/  @P0 FADD.FTZ R204, R180, R204 ;  /* 0x000000ccb4cc0221 */ /* 0x000fce0000010000 */
.L_x_24654:
[----:B------:R-:W-:Y:S05]  /*2010*/  BSYNC B0 ;  /* 0x0000000000007941 */ /* 0x000fea0003800000 */
.L_x_24653:
[----:B------:R-:W-:Y:S04]  /*2020*/  BSSY B0, `(.L_x_24655) ;  /* 0x0000007000007945 */ /* 0x000fe80003800000 */
[----:B------:R-:W-:Y:S05]  /*2030*/  @!P5 BRA `(.L_x_24656) ;  /* 0x000000000014d947 */ /* 0x000fea0003800000 */
[----:B-----5:R-:W-:-:S04]  /*2040*/  PRMT R193, R186, 0x7632, R193 ;  /* 0x00007632bac17816 */ /* 0x020fc800000000c1 */
[----:B------:R-:W-:-:S05]  /*2050*/  SHF.L.U32 R193, R193, 0x10, RZ ;  /* 0x00000010c1c17819 */ /* 0x000fca00000006ff */
[----:B------:R-:W-:-:S04]  /*2060*/  FMUL.FTZ R194, R193, UR6 ;  /* 0x00000006c1c27c20 */ /* 0x000fc80008410000 */
[----:B------:R-:W-:-:S04]  /*2070*/  FMUL.FTZ R205, R141, R194 ;  /* 0x000000c28dcd7220 */ /* 0x000fc80000410000 */
[----:B------:R-:W-:-:S07]  /*2080*/  @P0 FADD.FTZ R205, R181, R205 ;  /* 0x000000cdb5cd0221 */ /* 0x000fce0000010000 */
.L_x_24656:
[----:B------:R-:W-:Y:S05]  /*2090*/  BSYNC B0 ;  /* 0x0000000000007941 */ /* 0x000fea0003800000 */
.L_x_24655:
[----:B------:R-:W-:Y:S04]  /*20a0*/  BSSY B0, `(.L_x_24657) ;  /* 0x0000006000007945 */ /* 0x000fe80003800000 */
[----:B------:R-:W-:Y:S05]  /*20b0*/  @!P5 BRA `(.L_x_24658) ;  /* 0x000000000010d947 */ /* 0x000fea0003800000 */
[----:B-----5:R-:W-:-:S05]  /*20c0*/  SHF.L.U32 R193, R187, 0x10, RZ ;  /* 0x00000010bbc17819 */ /* 0x020fca00000006ff */
[----:B------:R-:W-:-:S04]  /*20d0*/  FMUL.FTZ R193, R193, UR6 ;  /* 0x00000006c1c17c20 */ /* 0x000fc80008410000 */
[----:B------:R-:W-:-:S04]  /*20e0*/  FMUL.FTZ R206, R142, R193 ;  /* 0x000000c18ece7220 */ /* 0x000fc80000410000 */
[----:B------:R-:W-:-:S07]  /*20f0*/  @P0 FADD.FTZ R206, R182, R206 ;  /* 0x000000ceb6ce0221 */ /* 0x000fce0000010000 */
.L_x_24658:
[----:B------:R-:W-:Y:S05]  /*2100*/  BSYNC B0 ;  /* 0x0000000000007941 */ /* 0x000fea0003800000 */
.L_x_24657:
[----:B------:R-:W-:Y:S04]  /*2110*/  BSSY B0, `(.L_x_24659) ;  /* 0x0000007000007945 */ /* 0x000fe80003800000 */
[----:B------:R-:W-:Y:S05]  /*2120*/  @!P5 BRA `(.L_x_24660) ;  /* 0x000000000014d947 */ /* 0x000fea0003800000 */
[----:B-----5:R-:W-:-:S04]  /*2130*/  PRMT R193, R187, 0x7632, R193 ;  /* 0x00007632bbc17816 */ /* 0x020fc800000000c1 */
[----:B------:R-:W-:-:S05]  /*2140*/  SHF.L.U32 R193, R193, 0x10, RZ ;  /* 0x00000010c1c17819 */ /* 0x000fca00000006ff */
[----:B------:R-:W-:-:S04]  /*2150*/  FMUL.FTZ R194, R193, UR6 ;  /* 0x00000006c1c27c20 */ /* 0x000fc80008410000 */
[----:B------:R-:W-:-:S04]  /*2160*/  FMUL.FTZ R207, R143, R194 ;  /* 0x000000c28fcf7220 */ /* 0x000fc80000410000 */
[----:B------:R-:W-:-:S07]  /*2170*/  @P0 FADD.FTZ R207, R183, R207 ;  /* 0x000000cfb7cf0221 */ /* 0x000fce0000010000 */
.L_x_24660:
[----:B------:R-:W-:Y:S05]  /*2180*/  BSYNC B0 ;  /* 0x0000000000007941 */ /* 0x000fea0003800000 */
.L_x_24659:
[----:B------:R-:W-:Y:S04]  /*2190*/  STG.E.128 desc[UR4][R188.64], R224 ;  /* 0x000000e0bc007986 */ /* 0x000fe8000c101d04 */
[----:B------:R0:W-:Y:S04]  /*21a0*/  STG.E.128 desc[UR4][R188.64+0x10], R204 ;  /* 0x000010ccbc007986 */ /* 0x0001e8000c101d04 */
[----:B------:R-:W2:Y:S04]  /*21b0*/  @P0 LDG.E.128 R176, desc[UR4][R190.64] ;  /* 0x00000004beb00981 */ /* 0x000ea8000c1e1d00 */
[----:B------:R1:W3:Y:S01]  /*21c0*/  @P0 LDG.E.128 R180, desc[UR4][R190.64+0x10] ;  /* 0x00001004beb40981 */ /* 0x0002e2000c1e1d00 */
[----:B------:R-:W-:-:S02]  /*21d0*/  @!P5 ISETP.NE.U32.AND P2, PT, R212, RZ, PT ;  /* 0x000000ffd400d20c */ /* 0x000fc40003f45070 */
[C---:B------:R-:W-:Y:S02]  /*21e0*/  @!P5 ISETP.NE.U32.AND P6, PT, R212.reuse, RZ, PT ;  /* 0x000000ffd400d20c */ /* 0x040fe40003fc5070 */
[C---:B------:R-:W-:Y:S02]  /*21f0*/  @!P5 ISETP.NE.AND.EX P2, PT, R213.reuse, RZ, PT, P2 ;  /* 0x000000ffd500d20c */ /* 0x040fe40003f45320 */
[----:B------:R-:W-:Y:S02]  /*2200*/  @!P5 ISETP.NE.AND.EX P6, PT, R213, RZ, PT, P6 ;  /* 0x000000ffd500d20c */ /* 0x000fe40003fc5360 */
[----:B------:R-:W-:Y:S01]  /*2210*/  @!P5 ISETP.NE.U32.AND P1, PT, R212, RZ, PT ;  /* 0x000000ffd400d20c */ /* 0x000fe20003f25070 */
[----:B0-----:R-:W0:Y:S01]  /*2220*/  @P4 LDC.64 R188, c[0x0][0x220] ;  /* 0x00008800ffbc4b82 */ /* 0x001e220000000a00 */
[----:B------:R-:W-:Y:S02]  /*2230*/  @P4 IADD3 R193, R3, 0x80, RZ ;  /* 0x0000008003c14810 */ /* 0x000fe40007ffe0ff */
[----:B------:R-:W-:-:S05]  /*2240*/  @!P5 ISETP.NE.AND.EX P1, PT, R213, RZ, PT, P1 ;  /* 0x000000ffd500d20c */ /* 0x000fca0003f25310 */
[----:B-1----:R-:W1:Y:S01]  /*2250*/  @P0 LDC.64 R190, c[0x0][0x230] ;  /* 0x00008c00ffbe0b82 */ /* 0x002e620000000a00 */
[----:B------:R-:W-:Y:S01]  /*2260*/  IADD3 R194, R2, 0xa0, RZ ;  /* 0x000000a002c27810 */ /* 0x000fe20007ffe0ff */
[----:B------:R-:W-:Y:S01]  /*2270*/  BSSY B0, `(.L_x_24661) ;  /* 0x000001c000007945 */ /* 0x000fe20003800000 */
[----:B0-----:R-:W-:-:S05]  /*2280*/  @P4 IMAD.WIDE.U32 R188, R193, 0x10, R188 ;  /* 0x00000010c1bc4825 */ /* 0x001fca00078e00bc */
[----:B-----5:R0:W5:Y:S01]  /*2290*/  @P4 LDG.E.128 R184, desc[UR4][R188.64] ;  /* 0x00000004bcb84981 */ /* 0x020162000c1e1d00 */
[----:B-1----:R-:W-:-:S04]  /*22a0*/  @P0 IMAD.WIDE.U32 R190, R194, 0x20, R190 ;  /* 0x00000020c2be0825 */ /* 0x002fc800078e00be */
        /* <DEDUP_REMOVED lines=8> */
[----:B---3--:R-:W-:Y:S02]  /*2330*/  @!P5 FSEL R196, R180, RZ, P2 ;  /* 0x000000ffb4c4d208 */ /* 0x008fe40001000000 */
        /* <DEDUP_REMOVED lines=13> */
[----:B------:R-:W-:-:S04]  /*2410*/  FMUL.FTZ R208, R144, R192 ;  /* 0x000000c090d07220 */ /* 0x000fc80000410000 */
[----:B------:R-:W-:-:S07]  /*2420*/  @P0 FADD.FTZ R208, R176, R208 ;  /* 0x000000d0b0d00221 */ /* 0x000fce0000010000 */
.L_x_24662:
[----:B------:R-:W-:Y:S05]  /*2430*/  BSYNC B0 ;  /* 0x0000000000007941 */ /* 0x000fea0003800000 */
.L_x_24661:
[----:B------:R-:W-:Y:S04]  /*2440*/  BSSY B0, `(.L_x_24663) ;  /* 0x0000007000007945 */ /* 0x000fe80003800000 */
[----:B------:R-:W-:Y:S05]  /*2450*/  @!P5 BRA `(.L_x_24664) ;  /* 0x000000000014d947 */ /* 0x000fea0003800000 */
[----:B-----5:R-:W-:-:S04]  /*2460*/  PRMT R192, R184, 0x7632, R192 ;  /* 0x00007632b8c07816 */ /* 0x020fc800000000c0 */
[----:B------:R-:W-:-:S05]  /*2470*/  SHF.L.U32 R192, R192, 0x10, RZ ;  /* 0x00000010c0c07819 */ /* 0x000fca00000006ff */
[----:B------:R-:W-:-:S04]  /*2480*/  FMUL.FTZ R192, R192, UR6 ;  /* 0x00000006c0c07c20 */ /* 0x000fc80008410000 */
[----:B------:R-:W-:-:S04]  /*2490*/  FMUL.FTZ R209, R145, R192 ;  /* 0x000000c091d17220 */ /* 0x000fc80000410000 */
[----:B------:R-:W-:-:S07]  /*24a0*/  @P0 FADD.FTZ R209, R177, R209 ;  /* 0x000000d1b1d10221 */ /* 0x000fce0000010000 */
.L_x_24664:
[----:B------:R-:W-:Y:S05]  /*24b0*/  BSYNC B0 ;  /* 0x0000000000007941 */ /* 0x000fea0003800000 */
.L_x_24663:
[----:B------:R-:W-:Y:S04]  /*24c0*/  BSSY B0, `(.L_x_24665) ;  /* 0x0000006000007945 */ /* 0x000fe80003800000 */
[----:B------:R-:W-:Y:S05]  /*24d0*/  @!P5 BRA `(.L_x_24666) ;  /* 0x000000000010d947 */ /* 0x000fea0003800000 */
[----:B-----5:R-:W-:-:S05]  /*24e0*/  SHF.L.U32 R192, R185, 0x10, RZ ;  /* 0x00000010b9c07819 */ /* 0x020fca00000006ff */
[----:B------:R-:W-:-:S04]  /*24f0*/  FMUL.FTZ R192, R192, UR6 ;  /* 0x00000006c0c07c20 */ /* 0x000fc80008410000 */
[----:B------:R-:W-:-:S04]  /*2500*/  FMUL.FTZ R210, R146, R192 ;  /* 0x000000c092d27220 */ /* 0x000fc80000410000 */
[----:B------:R-:W-:-:S07]  /*2510*/  @P0 FADD.FTZ R210, R178, R210 ;  /* 0x000000d2b2d20221 */ /* 0x000fce0000010000 */
.L_x_24666:
[----:B------:R-:W-:Y:S05]  /*2520*/  BSYNC B0 ;  /* 0x0000000000007941 */ /* 0x000fea0003800000 */
.L_x_24665:
[----:B------:R-:W-:Y:S04]  /*2530*/  BSSY B0, `(.L_x_24667) ;  /* 0x0000007000007945 */ /* 0x000fe80003800000 */
[----:B------:R-:W-:Y:S05]  /*2540*/  @!P5 BRA `(.L_x_24668) ;  /* 0x000000000014d947 */ /* 0x000fea0003800000 */
[----:B-----5:R-:W-:-:S04]  /*2550*/  PRMT R192, R185, 0x7632, R192 ;  /* 0x00007632b9c07816 */ /* 0x020fc800000000c0 */
[----:B------:R-:W-:-:S05]  /*2560*/  SHF.L.U32 R192, R192, 0x10, RZ ;  /* 0x00000010c0c07819 */ /* 0x000fca00000006ff */
[----:B------:R-:W-:-:S04]  /*2570*/  FMUL.FTZ R192, R192, UR6 ;  /* 0x00000006c0c07c20 */ /* 0x000fc80008410000 */
[----:B------:R-:W-:-:S04]  /*2580*/  FMUL.FTZ R211, R147, R192 ;  /* 0x000000c093d37220 */ /* 0x000fc80000410000 */
[----:B------:R-:W-:-:S07]  /*2590*/  @P0 FADD.FTZ R211, R179, R211 ;  /* 0x000000d3b3d30221 */ /* 0x000fce0000010000 */
.L_x_24668:
[----:B------:R-:W-:Y:S05]  /*25a0*/  BSYNC B0 ;  /* 0x0000000000007941 */ /* 0x000fea0003800000 */
.L_x_24667:
[----:B------:R-:W-:Y:S04]  /*25b0*/  BSSY B0, `(.L_x_24669) ;  /* 0x0000006000007945 */ /* 0x000fe80003800000 */
[----:B------:R-:W-:Y:S05]  /*25c0*/  @!P5 BRA `(.L_x_24670) ;  /* 0x000000000010d947 */ /* 0x000fea0003800000 */
[----:B-----5:R-:W-:-:S05]  /*25d0*/  SHF.L.U32 R192, R186, 0x10, RZ ;  /* 0x00000010bac07819 */ /* 0x020fca00000006ff */
[----:B------:R-:W-:-:S04]  /*25e0*/  FMUL.FTZ R192, R192, UR6 ;  /* 0x00000006c0c07c20 */ /* 0x000fc80008410000 */
[----:B------:R-:W-:-:S04]  /*25f0*/  FMUL.FTZ R196, R148, R192 ;  /* 0x000000c094c47220 */ /* 0x000fc80000410000 */
[----:B------:R-:W-:-:S07]  /*2600*/  @P0 FADD.FTZ R196, R180, R196 ;  /* 0x000000c4b4c40221 */ /* 0x000fce0000010000 */
.L_x_24670:
[----:B------:R-:W-:Y:S05]  /*2610*/  BSYNC B0 ;  /* 0x0000000000007941 */ /* 0x000fea0003800000 */
.L_x_24669:
[----:B------:R-:W-:Y:S04]  /*2620*/  BSSY B0, `(.L_x_24671) ;  /* 0x0000007000007945 */ /* 0x000fe80003800000 */
[----:B------:R-:W-:Y:S05]  /*2630*/  @!P5 BRA `(.L_x_24672) ;  /* 0x000000000014d947 */ /* 0x000fea0003800000 */
[----:B-----5:R-:W-:-:S04]  /*2640*/  PRMT R192, R186, 0x7632, R192 ;  /* 0x00007632bac07816 */ /* 0x020fc800000000c0 */
[----:B------:R-:W-:-:S05]  /*2650*/  SHF.L.U32 R192, R192, 0x10, RZ ;  /* 0x00000010c0c07819 */ /* 0x000fca00000006ff */
[----:B------:R-:W-:-:S04]  /*2660*/  FMUL.FTZ R192, R192, UR6 ;  /* 0x00000006c0c07c20 */ /* 0x000fc80008410000 */
[----:B------:R-:W-:-:S04]  /*2670*/  FMUL.FTZ R197, R149, R192 ;  /* 0x000000c095c57220 */ /* 0x000fc80000410000 */
[----:B------:R-:W-:-:S07]  /*2680*/  @P0 FADD.FTZ R197, R181, R197 ;  /* 0x000000c5b5c50221 */ /* 0x000fce0000010000 */
.L_x_24672:
[----:B------:R-:W-:Y:S05]  /*2690*/  BSYNC B0 ;  /* 0x0000000000007941 */ /* 0x000fea0003800000 */
.L_x_24671:
[----:B------:R-:W-:Y:S04]  /*26a0*/  BSSY B0, `(.L_x_24673) ;  /* 0x0000006000007945 */ /* 0x000fe80003800000 */
[----:B------:R-:W-:Y:S05]  /*26b0*/  @!P5 BRA `(.L_x_24674) ;  /* 0x000000000010d947 */ /* 0x000fea0003800000 */
[----:B-----5:R-:W-:-:S05]  /*26c0*/  SHF.L.U32 R192, R187, 0x10, RZ ;  /* 0x00000010bbc07819 */ /* 0x020fca00000006ff */
[----:B------:R-:W-:-:S04]  /*26d0*/  FMUL.FTZ R192, R192, UR6 ;  /* 0x00000006c0c07c20 */ /* 0x000fc80008410000 */
[----:B------:R-:W-:-:S04]  /*26e0*/  FMUL.FTZ R198, R150, R192 ;  /* 0x000000c096c67220 */ /* 0x000fc80000410000 */
[----:B------:R-:W-:-:S07]  /*26f0*/  @P0 FADD.FTZ R198, R182, R198 ;  /* 0x000000c6b6c60221 */ /* 0x000fce0000010000 */
.L_x_24674:
[----:B------:R-:W-:Y:S05]  /*2700*/  BSYNC B0 ;  /* 0x0000000000007941 */ /* 0x000fea0003800000 */
.L_x_24673:
[----:B------:R-:W-:Y:S04]  /*2710*/  BSSY B0, `(.L_x_24675) ;  /* 0x0000007000007945 */ /* 0x000fe80003800000 */
[----:B------:R-:W-:Y:S05]  /*2720*/  @!P5 BRA `(.L_x_24676) ;  /* 0x000000000014d947 */ /* 0x000fea0003800000 */
[----:B-----5:R-:W-:-:S04]  /*2730*/  PRMT R192, R187, 0x7632, R192 ;  /* 0x00007632bbc07816 */ /* 0x020fc800000000c0 */
[----:B------:R-:W-:-:S05]  /*2740*/  SHF.L.U32 R192, R192, 0x10, RZ ;  /* 0x00000010c0c07819 */ /* 0x000fca00000006ff */
[----:B------:R-:W-:-:S04]  /*2750*/  FMUL.FTZ R192, R192, UR6 ;  /* 0x00000006c0c07c20 */ /* 0x000fc80008410000 */
[----:B------:R-:W-:-:S04]  /*2760*/  FMUL.FTZ R199, R151, R192 ;  /* 0x000000c097c77220 */ /* 0x000fc80000410000 */
[----:B------:R-:W-:-:S07]  /*2770*/  @P0 FADD.FTZ R199, R183, R199 ;  /* 0x000000c7b7c70221 */ /* 0x000fce0000010000 */
.L_x_24676:
[----:B------:R-:W-:Y:S05]  /*2780*/  BSYNC B0 ;  /* 0x0000000000007941 */ /* 0x000fea0003800000 */
.L_x_24675:
        /* <DEDUP_REMOVED lines=11> */
[----:B------:R-:W-:-:S02]  /*2840*/  @!P5 ISETP.NE.AND.EX P1, PT, R213, RZ, PT, P1 ;  /* 0x000000ffd500d20c */ /* 0x000fc40003f25310 */
[----:B------:R-:W-:-:S03]  /*2850*/  IADD3 R216, R2, 0xc0, RZ ;  /* 0x000000c002d87810 */ /* 0x000fc60007ffe0ff */
[----:B-1----:R-:W1:Y:S01]  /*2860*/  @P0 LDC.64 R190, c[0x0][0x230] ;  /* 0x00008c00ffbe0b82 */ /* 0x002e620000000a00 */
[----:B------:R-:W-:Y:S01]  /*2870*/  BSSY B0, `(.L_x_24677) ;  /* 0x000001b000007945 */ /* 0x000fe20003800000 */
[----:B0-----:R-:W-:-:S05]  /*2880*/  @P4 IMAD.WIDE.U32 R188, R192, 0x10, R188 ;  /* 0x00000010c0bc4825 */ /* 0x001fca00078e00bc */
[----:B-----5:R0:W5:Y:S01]  /*2890*/  @P4 LDG.E.128 R184, desc[UR4][R188.64] ;  /* 0x00000004bcb84981 */ /* 0x020162000c1e1d00 */
[----:B-1----:R-:W-:-:S04]  /*28a0*/  @P0 IMAD.WIDE.U32 R190, R216, 0x20, R190 ;  /* 0x00000020d8be0825 */ /* 0x002fc800078e00be */
[----:B0-----:R-:W-:Y:S01]  /*28b0*/  IMAD.WIDE.U32 R188, R194, 0x20, R248 ;  /* 0x00000020c2bc7825 */ /* 0x001fe200078e00f8 */
[----:B--2---:R-:W-:Y:S02]  /*28c0*/  @!P5 FSEL R202, R178, RZ, P6 ;  /* 0x000000ffb2cad208 */ /* 0x004fe40003000000 */
[C---:B------:R-:W-:Y:S02]  /*28d0*/  @!P5 ISETP.NE.U32.AND P6, PT, R212.reuse, RZ, PT ;  /* 0x000000ffd400d20c */ /* 0x040fe40003fc5070 */
[----:B------:R-:W-:Y:S02]  /*28e0*/  @!P5 FSEL R201, R177, RZ, P2 ;  /* 0x000000ffb1c9d208 */ /* 0x000fe40001000000 */
[----:B------:R-:W-:Y:S02]  /*28f0*/  @!P5 ISETP.NE.U32.AND P2, PT, R212, RZ, PT ;  /* 0x000000ffd400d20c */ /* 0x000fe40003f45070 */
[C---:B------:R-:W-:Y:S02]  /*2900*/  @!P5 ISETP.NE.AND.EX P6, PT, R213.reuse, RZ, PT, P6 ;  /* 0x000000ffd500d20c */ /* 0x040fe40003fc5360 */
[----:B------:R-:W-:-:S02]  /*2910*/  @!P5 ISETP.NE.AND.EX P2, PT, R213, RZ, PT, P2 ;  /* 0x000000ffd500d20c */ /* 0x000fc40003f45320 */
[----:B------:R-:W-:Y:S02]  /*2920*/  @!P5 FSEL R203, R179, RZ, P1 ;  /* 0x000000ffb3cbd208 */ /* 0x000fe40000800000 */
[----:B---3--:R-:W-:Y:S02]  /*2930*/  @!P5 FSEL R193, R181, RZ, P6 ;  /* 0x000000ffb5c1d208 */ /* 0x008fe40003000000 */
[C---:B------:R-:W-:Y:S02]  /*2940*/  @!P5 ISETP.NE.U32.AND P1, PT, R212.reuse, RZ, PT ;  /* 0x000000ffd400d20c */ /* 0x040fe40003f25070 */
[----:B------:R-:W-:Y:S02]  /*2950*/  @!P5 ISETP.NE.U32.AND P6, PT, R212, RZ, PT ;  /* 0x000000ffd400d20c */ /* 0x000fe40003fc5070 */
[----:B------:R-:W-:Y:S02]  /*2960*/  @!P5 FSEL R192, R180, RZ, P2 ;  /* 0x000000ffb4c0d208 */ /* 0x000fe40001000000 */
[----:B------:R-:W-:-:S02]  /*2970*/  @!P5 ISETP.NE.U32.AND P2, PT, R212, RZ, PT ;  /* 0x000000ffd400d20c */ /* 0x000fc40003f45070 */
[C---:B------:R-:W-:Y:S02]  /*2980*/  @!P5 ISETP.NE.AND.EX P6, PT, R213.reuse, RZ, PT, P6 ;  /* 0x000000ffd500d20c */ /* 0x040fe40003fc5360 */
[C---:B------:R-:W-:Y:S02]  /*2990*/  @!P5 ISETP.NE.AND.EX P1, PT, R213.reuse, RZ, PT, P1 ;  /* 0x000000ffd500d20c */ /* 0x040fe40003f25310 */
[----:B------:R-:W-:Y:S02]  /*29a0*/  @!P5 ISETP.NE.AND.EX P2, PT, R213, RZ, PT, P2 ;  /* 0x000000ffd500d20c */ /* 0x000fe40003f45320 */
[----:B------:R-:W-:Y:S02]  /*29b0*/  @!P5 FSEL R194, R182, RZ, P6 ;  /* 0x000000ffb6c2d208 */ /* 0x000fe40003000000 */
[----:B------:R-:W-:Y:S01]  /*29c0*/  @!P5 FSEL R200, R176, RZ, P1 ;  /* 0x000000ffb0c8d208 */ /* 0x000fe20000800000 */
[----:B------:R-:W-:Y:S08]  /*29d0*/  @!P5 BRA `(.L_x_24678) ;  /* 0x000000000010d947 */ /* 0x000ff00003800000 */
[----:B-----5:R-:W-:-:S05]  /*29e0*/  SHF.L.U32 R195, R184, 0x10, RZ ;  /* 0x00000010b8c37819 */ /* 0x020fca00000006ff */
[----:B------:R-:W-:-:S04]  /*29f0*/  FMUL.FTZ R195, R195, UR6 ;  /* 0x00000006c3c37c20 */ /* 0x000fc80008410000 */
[----:B------:R-:W-:-:S04]  /*2a00*/  FMUL.FTZ R200, R152, R195 ;  /* 0x000000c398c87220 */ /* 0x000fc80000410000 */
[----:B------:R-:W-:-:S07]  /*2a10*/  @P0 FADD.FTZ R200, R176, R200 ;  /* 0x000000c8b0c80221 */ /* 0x000fce0000010000 */
.L_x_24678:
[----:B------:R-:W-:Y:S05]  /*2a20*/  BSYNC B0 ;  /* 0x0000000000007941 */ /* 0x000fea0003800000 */
.L_x_24677:
[----:B------:R-:W-:Y:S04]  /*2a30*/  BSSY B0, `(.L_x_24679) ;  /* 0x0000007000007945 */ /* 0x000fe80003800000 */
[----:B------:R-:W-:Y:S05]  /*2a40*/  @!P5 BRA `(.L_x_24680) ;  /* 0x000000000014d947 */ /* 0x000fea0003800000 */
[----:B-----5:R-:W-:-:S04]  /*2a50*/  PRMT R195, R184, 0x7632, R195 ;  /* 0x00007632b8c37816 */ /* 0x020fc800000000c3 */
[----:B------:R-:W-:-:S05]  /*2a60*/  SHF.L.U32 R195, R195, 0x10, RZ ;  /* 0x00000010c3c37819 */ /* 0x000fca00000006ff */
[----:B------:R-:W-:-:S04]  /*2a70*/  FMUL.FTZ R195, R195, UR6 ;  /* 0x00000006c3c37c20 */ /* 0x000fc80008410000 */
[----:B------:R-:W-:-:S04]  /*2a80*/  FMUL.FTZ R201, R153, R195 ;  /* 0x000000c399c97220 */ /* 0x000fc80000410000 */
[----:B------:R-:W-:-:S07]  /*2a90*/  @P0 FADD.FTZ R201, R177, R201 ;  /* 0x000000c9b1c90221 */ /* 0x000fce0000010000 */
.L_x_24680:
[----:B------:R-:W-:Y:S05]  /*2aa0*/  BSYNC B0 ;  /* 0x0000000000007941 */ /* 0x000fea0003800000 */
.L_x_24679:
[----:B------:R-:W-:Y:S04]  /*2ab0*/  BSSY B0, `(.L_x_24681) ;  /* 0x0000006000007945 */ /* 0x000fe80003800000 */
[----:B------:R-:W-:Y:S05]  /*2ac0*/  @!P5 BRA `(.L_x_24682) ;  /* 0x000000000010d947 */ /* 0x000fea0003800000 */
[----:B-----5:R-:W-:-:S05]  /*2ad0*/  SHF.L.U32 R195, R185, 0x10, RZ ;  /* 0x00000010b9c37819 */ /* 0x020fca00000006ff */
[----:B------:R-:W-:-:S04]  /*2ae0*/  FMUL.FTZ R195, R195, UR6 ;  /* 0x00000006c3c37c20 */ /* 0x000fc80008410000 */
[----:B------:R-:W-:-:S04]  /*2af0*/  FMUL.FTZ R202, R154, R195 ;  /* 0x000000c39aca7220 */ /* 0x000fc80000410000 */
[----:B------:R-:W-:-:S07]  /*2b00*/  @P0 FADD.FTZ R202, R178, R202 ;  /* 0x000000cab2ca0221 */ /* 0x000fce0000010000 */
.L_x_24682:
[----:B------:R-:W-:Y:S05]  /*2b10*/  BSYNC B0 ;  /* 0x0000000000007941 */ /* 0x000fea0003800000 */
.L_x_24681:
[----:B------:R-:W-:Y:S04]  /*2b20*/  BSSY B0, `(.L_x_24683) ;  /* 0x0000007000007945 */ /* 0x000fe80003800000 */
[----:B------:R-:W-:Y:S05]  /*2b30*/  @!P5 BRA `(.L_x_24684) ;  /* 0x000000000014d947 */ /* 0x000fea0003800000 */
[----:B-----5:R-:W-:-:S04]  /*2b40*/  PRMT R195, R185, 0x7632, R195 ;  /* 0x00007632b9c37816 */ /* 0x020fc800000000c3 */
[----:B------:R-:W-:-:S05]  /*2b50*/  SHF.L.U32 R195, R195, 0x10, RZ ;  /* 0x00000010c3c37819 */ /* 0x000fca00000006ff */
[----:B------:R-:W-:-:S04]  /*2b60*/  FMUL.FTZ R195, R195, UR6 ;  /* 0x00000006c3c37c20 */ /* 0x000fc80008410000 */
[----:B------:R-:W-:-:S04]  /*2b70*/  FMUL.FTZ R203, R155, R195 ;  /* 0x000000c39bcb7220 */ /* 0x000fc80000410000 */
[----:B------:R-:W-:-:S07]  /*2b80*/  @P0 FADD.FTZ R203, R179, R203 ;  /* 0x000000cbb3cb0221 */ /* 0x000fce0000010000 */
.L_x_24684:
[----:B------:R-:W-:Y:S05]  /*2b90*/  BSYNC B0 ;  /* 0x0000000000007941 */ /* 0x000fea0003800000 */
.L_x_24683:
[----:B------:R-:W-:Y:S04]  /*2ba0*/  BSSY B0, `(.L_x_24685) ;  /* 0x0000006000007945 */ /* 0x000fe80003800000 */
[----:B------:R-:W-:Y:S05]  /*2bb0*/  @!P5 BRA `(.L_x_24686) ;  /* 0x000000000010d947 */ /* 0x000fea0003800000 */
[----:B-----5:R-:W-:-:S05]  /*2bc0*/  SHF.L.U32 R192, R186, 0x10, RZ ;  /* 0x00000010bac07819 */ /* 0x020fca00000006ff */
[----:B------:R-:W-:-:S04]  /*2bd0*/  FMUL.FTZ R192, R192, UR6 ;  /* 0x00000006c0c07c20 */ /* 0x000fc80008410000 */
[----:B------:R-:W-:-:S04]  /*2be0*/  FMUL.FTZ R192, R156, R192 ;  /* 0x000000c09cc07220 */ /* 0x000fc80000410000 */
[----:B------:R-:W-:-:S07]  /*2bf0*/  @P0 FADD.FTZ R192, R180, R192 ;  /* 0x000000c0b4c00221 */ /* 0x000fce0000010000 */
.L_x_24686:
[----:B------:R-:W-:Y:S05]  /*2c00*/  BSYNC B0 ;  /* 0x0000000000007941 */ /* 0x000fea0003800000 */
.L_x_24685:
[----:B------:R-:W-:Y:S04]  /*2c10*/  BSSY B0, `(.L_x_24687) ;  /* 0x0000007000007945 */ /* 0x000fe80003800000 */
[----:B------:R-:W-:Y:S05]  /*2c20*/  @!P5 BRA `(.L_x_24688) ;  /* 0x000000000014d947 */ /* 0x000fea0003800000 */
[----:B-----5:R-:W-:-:S04]  /*2c30*/  PRMT R193, R186, 0x7632, R193 ;  /* 0x00007632bac17816 */ /* 0x020fc800000000c1 */
[----:B------:R-:W-:-:S05]  /*2c40*/  SHF.L.U32 R193, R193, 0x10, RZ ;  /* 0x00000010c1c17819 */ /* 0x000fca00000006ff */
[----:B------:R-:W-:-:S04]  /*2c50*/  FMUL.FTZ R193, R193, UR6 ;  /* 0x00000006c1c17c20 */ /* 0x000fc80008410000 */
[----:B------:R-:W-:-:S04]  /*2c60*/  FMUL.FTZ R193, R157, R193 ;  /* 0x000000c19dc17220 */ /* 0x000fc80000410000 */
[----:B------:R-:W-:-:S07]  /*2c70*/  @P0 FADD.FTZ R193, R181, R193 ;  /* 0x000000c1b5c10221 */ /* 0x000fce0000010000 */
.L_x_24688:
[----:B------:R-:W-:Y:S05]  /*2c80*/  BSYNC B0 ;  /* 0x0000000000007941 */ /* 0x000fea0003800000 */
.L_x_24687:
[----:B------:R-:W-:Y:S04]  /*2c90*/  BSSY B0, `(.L_x_24689) ;  /* 0x0000006000007945 */ /* 0x000fe80003800000 */
[----:B------:R-:W-:Y:S05]  /*2ca0*/  @!P5 BRA `(.L_x_24690) ;  /* 0x000000000010d947 */ /* 0x000fea0003800000 */
[----:B-----5:R-:W-:-:S05]  /*2cb0*/  SHF.L.U32 R194, R187, 0x10, RZ ;  /* 0x00000010bbc27819 */ /* 0x020fca00000006ff */
[----:B------:R-:W-:-:S04]  /*2cc0*/  FMUL.FTZ R194, R194, UR6 ;  /* 0x00000006c2c27c20 */ /* 0x000fc80008410000 */
[----:B------:R-:W-:-:S04]  /*2cd0*/  FMUL.FTZ R194, R158, R194 ;  /* 0x000000c29ec27220 */ /* 0x000fc80000410000 */
[----:B------:R-:W-:-:S07]  /*2ce0*/  @P0 FADD.FTZ R194, R182, R194 ;  /* 0x000000c2b6c20221 */ /* 0x000fce0000010000 */
.L_x_24690:
[----:B------:R-:W-:Y:S05]  /*2cf0*/  BSYNC B0 ;  /* 0x0000000000007941 */ /* 0x000fea0003800000 */
.L_x_24689:
[----:B------:R-:W-:Y:S01]  /*2d00*/  BSSY B0, `(.L_x_24691) ;  /* 0x0000008000007945 */ /* 0x000fe20003800000 */
[----:B------:R-:W-:-:S03]  /*2d10*/  @!P5 FSEL R195, R183, RZ, P2 ;  /* 0x000000ffb7c3d208 */ /* 0x000fc60001000000 */
[----:B------:R-:W-:Y:S05]  /*2d20*/  @!P5 BRA `(.L_x_24692) ;  /* 0x000000000014d947 */ /* 0x000fea0003800000 */
[----:B-----5:R-:W-:-:S04]  /*2d30*/  PRMT R195, R187, 0x7632, R195 ;  /* 0x00007632bbc37816 */ /* 0x020fc800000000c3 */
[----:B------:R-:W-:-:S05]  /*2d40*/  SHF.L.U32 R195, R195, 0x10, RZ ;  /* 0x00000010c3c37819 */ /* 0x000fca00000006ff */
[----:B------:R-:W-:-:S04]  /*2d50*/  FMUL.FTZ R195, R195, UR6 ;  /* 0x00000006c3c37c20 */ /* 0x000fc80008410000 */
[----:B------:R-:W-:-:S04]  /*2d60*/  FMUL.FTZ R195, R159, R195 ;  /* 0x000000c39fc37220 */ /* 0x000fc80000410000 */
[----:B------:R-:W-:-:S07]  /*2d70*/  @P0 FADD.FTZ R195, R183, R195 ;  /* 0x000000c3b7c30221 */ /* 0x000fce0000010000 */
.L_x_24692:
[----:B------:R-:W-:Y:S05]  /*2d80*/  BSYNC B0 ;  /* 0x0000000000007941 */ /* 0x000fea0003800000 */
.L_x_24691:
[----:B------:R-:W-:Y:S04]  /*2d90*/  STG.E.128 desc[UR4][R188.64], R200 ;  /* 0x000000c8bc007986 */ /* 0x000fe8000c101d04 */
[----:B------:R0:W-:Y:S01]  /*2da0*/  STG.E.128 desc[UR4][R188.64+0x10], R192 ;  /* 0x000010c0bc007986 */ /* 0x0001e2000c101d04 */
[C---:B------:R-:W-:Y:S01]  /*2db0*/  @!P5 ISETP.NE.U32.AND P6, PT, R212.reuse, RZ, PT ;  /* 0x000000ffd400d20c */ /* 0x040fe20003fc5070 */
[----:B------:R-:W1:Y:S02]  /*2dc0*/  @P0 LDC.64 R214, c[0x0][0x230] ;  /* 0x00008c00ffd60b82 */ /* 0x000e640000000a00 */
[----:B------:R-:W2:Y:S04]  /*2dd0*/  @P0 LDG.E.128 R176, desc[UR4][R190.64] ;  /* 0x00000004beb00981 */ /* 0x000ea8000c1e1d00 */
[----:B------:R3:W4:Y:S01]  /*2de0*/  @P0 LDG.E.128 R180, desc[UR4][R190.64+0x10] ;  /* 0x00001004beb40981 */ /* 0x000722000c1e1d00 */
[----:B------:R-:W-:-:S02]  /*2df0*/  @!P5 ISETP.NE.U32.AND P2, PT, R212, RZ, PT ;  /* 0x000000ffd400d20c */ /* 0x000fc40003f45070 */
[C---:B------:R-:W-:Y:S02]  /*2e00*/  @!P5 ISETP.NE.AND.EX P6, PT, R213.reuse, RZ, PT, P6 ;  /* 0x000000ffd500d20c */ /* 0x040fe40003fc5360 */
[----:B------:R-:W-:Y:S02]  /*2e10*/  @!P5 ISETP.NE.AND.EX P2, PT, R213, RZ, PT, P2 ;  /* 0x000000ffd500d20c */ /* 0x000fe40003f45320 */
[----:B------:R-:W-:Y:S01]  /*2e20*/  @!P5 ISETP.NE.U32.AND P1, PT, R212, RZ, PT ;  /* 0x000000ffd400d20c */ /* 0x000fe20003f25070 */
[----:B---3--:R-:W3:Y:S01]  /*2e30*/  @P4 LDC.64 R190, c[0x0][0x220] ;  /* 0x00008800ffbe4b82 */ /* 0x008ee20000000a00 */
[----:B0-----:R-:W-:Y:S02]  /*2e40*/  @P4 IADD3 R189, R3, 0xc0, RZ ;  /* 0x000000c003bd4810 */ /* 0x001fe40007ffe0ff */
[----:B------:R-:W-:-:S03]  /*2e50*/  @!P5 ISETP.NE.AND.EX P1, PT, R213, RZ, PT, P1 ;  /* 0x000000ffd500d20c */ /* 0x000fc60003f25310 */
[----:B---3--:R-:W-:-:S05]  /*2e60*/  @P4 IMAD.WIDE.U32 R190, R189, 0x10, R190 ;  /* 0x00000010bdbe4825 */ /* 0x008fca00078e00be */
[----:B-----5:R0:W5:Y:S01]  /*2e70*/  @P4 LDG.E.128 R184, desc[UR4][R190.64] ;  /* 0x00000004beb84981 */ /* 0x020162000c1e1d00 */
[----:B------:R-:W-:Y:S01]  /*2e80*/  BSSY B0, `(.L_x_24693) ;  /* 0x0000015000007945 */ /* 0x000fe20003800000 */
[----:B--2---:R-:W-:Y:S02]  /*2e90*/  @!P5 FSEL R220, R176, RZ, P6 ;  /* 0x000000ffb0dcd208 */ /* 0x004fe40003000000 */
[----:B------:R-:W-:Y:S02]  /*2ea0*/  @!P5 FSEL R221, R177, RZ, P2 ;  /* 0x000000ffb1ddd208 */ /* 0x000fe40001000000 */
[C---:B------:R-:W-:Y:S02]  /*2eb0*/  @!P5 ISETP.NE.U32.AND P6, PT, R212.reuse, RZ, PT ;  /* 0x000000ffd400d20c */ /* 0x040fe40003fc5070 */
[----:B------:R-:W-:Y:S02]  /*2ec0*/  @!P5 ISETP.NE.U32.AND P2, PT, R212, RZ, PT ;  /* 0x000000ffd400d20c */ /* 0x000fe40003f45070 */
[----:B------:R-:W-:-:S02]  /*2ed0*/  @!P5 ISETP.NE.AND.EX P6, PT, R213, RZ, PT, P6 ;  /* 0x000000ffd500d20c */ /* 0x000fc40003fc5360 */
[----:B------:R-:W-:Y:S02]  /*2ee0*/  @!P5 ISETP.NE.AND.EX P2, PT, R213, RZ, PT, P2 ;  /* 0x000000ffd500d20c */ /* 0x000fe40003f45320 */
[----:B------:R-:W-:Y:S02]  /*2ef0*/  @!P5 FSEL R222, R178, RZ, P1 ;  /* 0x000000ffb2ded208 */ /* 0x000fe40000800000 */
[----:B------:R-:W-:Y:S02]  /*2f00*/  @!P5 FSEL R223, R179, RZ, P6 ;  /* 0x000000ffb3dfd208 */ /* 0x000fe40003000000 */
[----:B----4-:R-:W-:Y:S02]  /*2f10*/  @!P5 FSEL R188, R180, RZ, P2 ;  /* 0x000000ffb4bcd208 */ /* 0x010fe40001000000 */
[C---:B------:R-:W-:Y:S02]  /*2f20*/  @!P5 ISETP.NE.U32.AND P1, PT, R212.reuse, RZ, PT ;  /* 0x000000ffd400d20c */ /* 0x040fe40003f25070 */
[----:B------:R-:W-:-:S02]  /*2f30*/  @!P5 ISETP.NE.U32.AND P6, PT, R212, RZ, PT ;  /* 0x000000ffd400d20c */ /* 0x000fc40003fc5070 */
[----:B------:R-:W-:Y:S02]  /*2f40*/  @!P5 ISETP.NE.U32.AND P2, PT, R212, RZ, PT ;  /* 0x000000ffd400d20c */ /* 0x000fe40003f45070 */
[C---:B------:R-:W-:Y:S02]  /*2f50*/  @!P5 ISETP.NE.AND.EX P1, PT, R213.reuse, RZ, PT, P1 ;  /* 0x000000ffd500d20c */ /* 0x040fe40003f25310 */
[C---:B------:R-:W-:Y:S02]  /*2f60*/  @!P5 ISETP.NE.AND.EX P6, PT, R213.reuse, RZ, PT, P6 ;  /* 0x000000ffd500d20c */ /* 0x040fe40003fc5360 */
[----:B------:R-:W-:Y:S01]  /*2f70*/  @!P5 ISETP.NE.AND.EX P2, PT, R213, RZ, PT, P2 ;  /* 0x000000ffd500d20c */ /* 0x000fe20003f45320 */
[----:B01----:R-:W-:-:S12]  /*2f80*/  @!P5 BRA `(.L_x_24694) ;  /* 0x000000000010d947 */ /* 0x003fd80003800000 */
[----:B-----5:R-:W-:-:S05]  /*2f90*/  SHF.L.U32 R189, R184, 0x10, RZ ;  /* 0x00000010b8bd7819 */ /* 0x020fca00000006ff */
[----:B------:R-:W-:-:S04]  /*2fa0*/  FMUL.FTZ R189, R189, UR6 ;  /* 0x00000006bdbd7c20 */ /* 0x000fc80008410000 */
[----:B------:R-:W-:-:S04]  /*2fb0*/  FMUL.FTZ R220, R160, R189 ;  /* 0x000000bda0dc7220 */ /* 0x000fc80000410000 */
[----:B------:R-:W-:-:S07]  /*2fc0*/  @P0 FADD.FTZ R220, R176, R220 ;  /* 0x000000dcb0dc0221 */ /* 0x000fce0000010000 */
.L_x_24694:
[----:B------:R-:W-:Y:S05]  /*2fd0*/  BSYNC B0 ;  /* 0x0000000000007941 */ /* 0x000fea0003800000 */
.L_x_24693:
[----:B------:R-:W-:Y:S04]  /*2fe0*/  BSSY B0, `(.L_x_24695) ;  /* 0x0000007000007945 */ /* 0x000fe80003800000 */
[----:B------:R-:W-:Y:S05]  /*2ff0*/  @!P5 BRA `(.L_x_24696) ;  /* 0x000000000014d947 */ /* 0x000fea0003800000 */
[----:B-----5:R-:W-:-:S04]  /*3000*/  PRMT R189, R184, 0x7632, R189 ;  /* 0x00007632b8bd7816 */ /* 0x020fc800000000bd */
[----:B------:R-:W-:-:S05]  /*3010*/  SHF.L.U32 R189, R189, 0x10, RZ ;  /* 0x00000010bdbd7819 */ /* 0x000fca00000006ff */
[----:B------:R-:W-:-:S04]  /*3020*/  FMUL.FTZ R189, R189, UR6 ;  /* 0x00000006bdbd7c20 */ /* 0x000fc80008410000 */
[----:B------:R-:W-:-:S04]  /*3030*/  FMUL.FTZ R221, R161, R189 ;  /* 0x000000bda1dd7220 */ /* 0x000fc80000410000 */
[----:B------:R-:W-:-:S07]  /*3040*/  @P0 FADD.FTZ R221, R177, R221 ;  /* 0x000000ddb1dd0221 */ /* 0x000fce0000010000 */
.L_x_24696:
[----:B------:R-:W-:Y:S05]  /*3050*/  BSYNC B0 ;  /* 0x0000000000007941 */ /* 0x000fea0003800000 */
.L_x_24695:
[----:B------:R-:W-:Y:S04]  /*3060*/  BSSY B0, `(.L_x_24697) ;  /* 0x0000006000007945 */ /* 0x000fe80003800000 */
[----:B------:R-:W-:Y:S05]  /*3070*/  @!P5 BRA `(.L_x_24698) ;  /* 0x000000000010d947 */ /* 0x000fea0003800000 */
[----:B-----5:R-:W-:-:S05]  /*3080*/  SHF.L.U32 R189, R185, 0x10, RZ ;  /* 0x00000010b9bd7819 */ /* 0x020fca00000006ff */
[----:B------:R-:W-:-:S04]  /*3090*/  FMUL.FTZ R189, R189, UR6 ;  /* 0x00000006bdbd7c20 */ /* 0x000fc80008410000 */
[----:B------:R-:W-:-:S04]  /*30a0*/  FMUL.FTZ R222, R162, R189 ;  /* 0x000000bda2de7220 */ /* 0x000fc80000410000 */
[----:B------:R-:W-:-:S07]  /*30b0*/  @P0 FADD.FTZ R222, R178, R222 ;  /* 0x000000deb2de0221 */ /* 0x000fce0000010000 */
.L_x_24698:
[----:B------:R-:W-:Y:S05]  /*30c0*/  BSYNC B0 ;  /* 0x0000000000007941 */ /* 0x000fea0003800000 */
.L_x_24697:
[----:B------:R-:W-:Y:S04]  /*30d0*/  BSSY B0, `(.L_x_24699) ;  /* 0x0000007000007945 */ /* 0x000fe80003800000 */
[----:B------:R-:W-:Y:S05]  /*30e0*/  @!P5 BRA `(.L_x_24700) ;  /* 0x000000000014d947 */ /* 0x000fea0003800000 */
[----:B-----5:R-:W-:-:S04]  /*30f0*/  PRMT R189, R185, 0x7632, R189 ;  /* 0x00007632b9bd7816 */ /* 0x020fc800000000bd */
[----:B------:R-:W-:-:S05]  /*3100*/  SHF.L.U32 R189, R189, 0x10, RZ ;  /* 0x00000010bdbd7819 */ /* 0x000fca00000006ff */
[----:B------:R-:W-:-:S04]  /*3110*/  FMUL.FTZ R189, R189, UR6 ;  /* 0x00000006bdbd7c20 */ /* 0x000fc80008410000 */
[----:B------:R-:W-:-:S04]  /*3120*/  FMUL.FTZ R223, R163, R189 ;  /* 0x000000bda3df7220 */ /* 0x000fc80000410000 */
[----:B------:R-:W-:-:S07]  /*3130*/  @P0 FADD.FTZ R223, R179, R223 ;  /* 0x000000dfb3df0221 */ /* 0x000fce0000010000 */
.L_x_24700:
[----:B------:R-:W-:Y:S05]  /*3140*/  BSYNC B0 ;  /* 0x0000000000007941 */ /* 0x000fea0003800000 */
.L_x_24699:
[----:B------:R-:W-:Y:S04]  /*3150*/  BSSY B0, `(.L_x_24701) ;  /* 0x0000006000007945 */ /* 0x000fe80003800000 */
[----:B------:R-:W-:Y:S05]  /*3160*/  @!P5 BRA `(.L_x_24702) ;  /* 0x000000000010d947 */ /* 0x000fea0003800000 */
[----:B-----5:R-:W-:-:S05]  /*3170*/  SHF.L.U32 R188, R186, 0x10, RZ ;  /* 0x00000010babc7819 */ /* 0x020fca00000006ff */
[----:B------:R-:W-:-:S04]  /*3180*/  FMUL.FTZ R188, R188, UR6 ;  /* 0x00000006bcbc7c20 */ /* 0x000fc80008410000 */
[----:B------:R-:W-:-:S04]  /*3190*/  FMUL.FTZ R188, R164, R188 ;  /* 0x000000bca4bc7220 */ /* 0x000fc80000410000 */
[----:B------:R-:W-:-:S07]  /*31a0*/  @P0 FADD.FTZ R188, R180, R188 ;  /* 0x000000bcb4bc0221 */ /* 0x000fce0000010000 */
.L_x_24702:
[----:B------:R-:W-:Y:S05]  /*31b0*/  BSYNC B0 ;  /* 0x0000000000007941 */ /* 0x000fea0003800000 */
.L_x_24701:
        /* <DEDUP_REMOVED lines=8> */
.L_x_24704:
[----:B------:R-:W-:Y:S05]  /*3240*/  BSYNC B0 ;  /* 0x0000000000007941 */ /* 0x000fea0003800000 */
.L_x_24703:
[----:B------:R-:W-:Y:S01]  /*3250*/  BSSY B0, `(.L_x_24705) ;  /* 0x0000007000007945 */ /* 0x000fe20003800000 */
[----:B------:R-:W-:-:S03]  /*3260*/  @!P5 FSEL R190, R182, RZ, P6 ;  /* 0x000000ffb6bed208 */ /* 0x000fc60003000000 */
[----:B------:R-:W-:Y:S05]  /*3270*/  @!P5 BRA `(.L_x_24706) ;  /* 0x000000000010d947 */ /* 0x000fea0003800000 */
[----:B-----5:R-:W-:-:S05]  /*3280*/  SHF.L.U32 R190, R187, 0x10, RZ ;  /* 0x00000010bbbe7819 */ /* 0x020fca00000006ff */
[----:B------:R-:W-:-:S04]  /*3290*/  FMUL.FTZ R190, R190, UR6 ;  /* 0x00000006bebe7c20 */ /* 0x000fc80008410000 */
[----:B------:R-:W-:-:S04]  /*32a0*/  FMUL.FTZ R190, R166, R190 ;  /* 0x000000bea6be7220 */ /* 0x000fc80000410000 */
[----:B------:R-:W-:-:S07]  /*32b0*/  @P0 FADD.FTZ R190, R182, R190 ;  /* 0x000000beb6be0221 */ /* 0x000fce0000010000 */
.L_x_24706:
[----:B------:R-:W-:Y:S05]  /*32c0*/  BSYNC B0 ;  /* 0x0000000000007941 */ /* 0x000fea0003800000 */
.L_x_24705:
[----:B------:R-:W-:Y:S01]  /*32d0*/  BSSY B0, `(.L_x_24707) ;  /* 0x0000009000007945 */ /* 0x000fe20003800000 */
[----:B------:R-:W-:Y:S01]  /*32e0*/  IMAD.WIDE.U32 R216, R216, 0x20, R248 ;  /* 0x00000020d8d87825 */ /* 0x000fe200078e00f8 */
[----:B------:R-:W-:Y:S02]  /*32f0*/  @!P5 FSEL R191, R183, RZ, P2 ;  /* 0x000000ffb7bfd208 */ /* 0x000fe40001000000 */
[----:B------:R-:W-:Y:S05]  /*3300*/  @!P5 BRA `(.L_x_24708) ;  /* 0x000000000014d947 */ /* 0x000fea0003800000 */
[----:B-----5:R-:W-:-:S04]  /*3310*/  PRMT R191, R187, 0x7632, R191 ;  /* 0x00007632bbbf7816 */ /* 0x020fc800000000bf */
[----:B------:R-:W-:-:S05]  /*3320*/  SHF.L.U32 R191, R191, 0x10, RZ ;  /* 0x00000010bfbf7819 */ /* 0x000fca00000006ff */
[----:B------:R-:W-:-:S04]  /*3330*/  FMUL.FTZ R191, R191, UR6 ;  /* 0x00000006bfbf7c20 */ /* 0x000fc80008410000 */
[----:B------:R-:W-:-:S04]  /*3340*/  FMUL.FTZ R191, R167, R191 ;  /* 0x000000bfa7bf7220 */ /* 0x000fc80000410000 */
[----:B------:R-:W-:-:S07]  /*3350*/  @P0 FADD.FTZ R191, R183, R191 ;  /* 0x000000bfb7bf0221 */ /* 0x000fce0000010000 */
.L_x_24708:
[----:B------:R-:W-:Y:S05]  /*3360*/  BSYNC B0 ;  /* 0x0000000000007941 */ /* 0x000fea0003800000 */
.L_x_24707:
[----:B------:R-:W-:Y:S01]  /*3370*/  IADD3 R2, R2, 0xe0, RZ ;  /* 0x000000e002027810 */ /* 0x000fe20007ffe0ff */
[----:B------:R-:W-:Y:S04]  /*3380*/  STG.E.128 desc[UR4][R216.64], R220 ;  /* 0x000000dcd8007986 */ /* 0x000fe8000c101d04 */
[----:B------:R-:W-:Y:S01]  /*3390*/  @P0 IMAD.WIDE.U32 R214, R2, 0x20, R214 ;  /* 0x0000002002d60825 */ /* 0x000fe200078e00d6 */
[----:B------:R0:W-:Y:S04]  /*33a0*/  STG.E.128 desc[UR4][R216.64+0x10], R188 ;  /* 0x000010bcd8007986 */ /* 0x0001e8000c101d04 */
[----:B------:R-:W0:Y:S04]  /*33b0*/  @P0 LDG.E.128 R176, desc[UR4][R214.64] ;  /* 0x00000004d6b00981 */ /* 0x000e28000c1e1d00 */
[----:B------:R1:W5:Y:S01]  /*33c0*/  @P0 LDG.E.128 R180, desc[UR4][R214.64+0x10] ;  /* 0x00001004d6b40981 */ /* 0x000362000c1e1d00 */
[----:B------:R-:W-:Y:S01]  /*33d0*/  @P4 IADD3 R3, R3, 0xe0, RZ ;  /* 0x000000e003034810 */ /* 0x000fe20007ffe0ff */
[----:B-1----:R-:W1:Y:S01]  /*33e0*/  @P4 LDC.64 R214, c[0x0][0x220] ;  /* 0x00008800ffd64b82 */ /* 0x002e620000000a00 */
[----:B------:R-:W-:-:S02]  /*33f0*/  @!P5 ISETP.NE.U32.AND P1, PT, R212, RZ, PT ;  /* 0x000000ffd400d20c */ /* 0x000fc40003f25070 */
[C---:B------:R-:W-:Y:S02]  /*3400*/  @!P5 ISETP.NE.U32.AND P6, PT, R212.reuse, RZ, PT ;  /* 0x000000ffd400d20c */ /* 0x040fe40003fc5070 */
[----:B------:R-:W-:Y:S02]  /*3410*/  @!P5 ISETP.NE.U32.AND P2, PT, R212, RZ, PT ;  /* 0x000000ffd400d20c */ /* 0x000fe40003f45070 */
[C---:B------:R-:W-:Y:S02]  /*3420*/  @!P5 ISETP.NE.AND.EX P1, PT, R213.reuse, RZ, PT, P1 ;  /* 0x000000ffd500d20c */ /* 0x040fe40003f25310 */
[C---:B------:R-:W-:Y:S02]  /*3430*/  @!P5 ISETP.NE.AND.EX P6, PT, R213.reuse, RZ, PT, P6 ;  /* 0x000000ffd500d20c */ /* 0x040fe40003fc5360 */
[----:B------:R-:W-:Y:S01]  /*3440*/  @!P5 ISETP.NE.AND.EX P2, PT, R213, RZ, PT, P2 ;  /* 0x000000ffd500d20c */ /* 0x000fe20003f45320 */
[----:B-1----:R-:W-:-:S05]  /*3450*/  @P4 IMAD.WIDE.U32 R214, R3, 0x10, R214 ;  /* 0x0000001003d64825 */ /* 0x002fca00078e00d6 */
[----:B-----5:R1:W5:Y:S01]  /*3460*/  @P4 LDG.E.128 R184, desc[UR4][R214.64] ;  /* 0x00000004d6b84981 */ /* 0x020362000c1e1d00 */
[----:B------:R-:W-:Y:S01]  /*3470*/  @!P5 ISETP.NE.U32.AND P4, PT, R212, RZ, PT ;  /* 0x000000ffd400d20c */ /* 0x000fe20003f85070 */
[----:B------:R-:W-:Y:S01]  /*3480*/  BSSY B0, `(.L_x_24709) ;  /* 0x0000014000007945 */ /* 0x000fe20003800000 */
[----:B------:R-:W-:Y:S02]  /*3490*/  IMAD.WIDE.U32 R2, R2, 0x20, R248 ;  /* 0x0000002002027825 */ /* 0x000fe400078e00f8 */
[----:B------:R-:W-:Y:S02]  /*34a0*/  @!P5 ISETP.NE.AND.EX P4, PT, R213, RZ, PT, P4 ;  /* 0x000000ffd500d20c */ /* 0x000fe40003f85340 */
[----:B0-----:R-:W-:Y:S02]  /*34b0*/  @!P5 FSEL R216, R176, RZ, P1 ;  /* 0x000000ffb0d8d208 */ /* 0x001fe40000800000 */
[----:B------:R-:W-:Y:S02]  /*34c0*/  @!P5 FSEL R217, R177, RZ, P6 ;  /* 0x000000ffb1d9d208 */ /* 0x000fe40003000000 */
[----:B------:R-:W-:-:S02]  /*34d0*/  @!P5 FSEL R218, R178, RZ, P2 ;  /* 0x000000ffb2dad208 */ /* 0x000fc40001000000 */
[----:B------:R-:W-:Y:S02]  /*34e0*/  @!P5 FSEL R219, R179, RZ, P4 ;  /* 0x000000ffb3dbd208 */ /* 0x000fe40002000000 */
[C---:B------:R-:W-:Y:S02]  /*34f0*/  @!P5 ISETP.NE.U32.AND P1, PT, R212.reuse, RZ, PT ;  /* 0x000000ffd400d20c */ /* 0x040fe40003f25070 */
[C---:B------:R-:W-:Y:S02]  /*3500*/  @!P5 ISETP.NE.U32.AND P6, PT, R212.reuse, RZ, PT ;  /* 0x000000ffd400d20c */ /* 0x040fe40003fc5070 */
[C---:B------:R-:W-:Y:S02]  /*3510*/  @!P5 ISETP.NE.U32.AND P2, PT, R212.reuse, RZ, PT ;  /* 0x000000ffd400d20c */ /* 0x040fe40003f45070 */
[----:B------:R-:W-:Y:S02]  /*3520*/  @!P5 ISETP.NE.U32.AND P4, PT, R212, RZ, PT ;  /* 0x000000ffd400d20c */ /* 0x000fe40003f85070 */
[----:B------:R-:W-:-:S02]  /*3530*/  @!P5 ISETP.NE.AND.EX P1, PT, R213, RZ, PT, P1 ;  /* 0x000000ffd500d20c */ /* 0x000fc40003f25310 */
[C---:B------:R-:W-:Y:S02]  /*3540*/  @!P5 ISETP.NE.AND.EX P6, PT, R213.reuse, RZ, PT, P6 ;  /* 0x000000ffd500d20c */ /* 0x040fe40003fc5360 */
[C---:B------:R-:W-:Y:S02]  /*3550*/  @!P5 ISETP.NE.AND.EX P2, PT, R213.reuse, RZ, PT, P2 ;  /* 0x000000ffd500d20c */ /* 0x040fe40003f45320 */
[----:B------:R-:W-:Y:S01]  /*3560*/  @!P5 ISETP.NE.AND.EX P4, PT, R213, RZ, PT, P4 ;  /* 0x000000ffd500d20c */ /* 0x000fe20003f85340 */
[----:B-1----:R-:W-:-:S12]  /*3570*/  @!P5 BRA `(.L_x_24710) ;  /* 0x000000000010d947 */ /* 0x002fd80003800000 */
[----:B-----5:R-:W-:-:S05]  /*3580*/  SHF.L.U32 R212, R184, 0x10, RZ ;  /* 0x00000010b8d47819 */ /* 0x020fca00000006ff */
[----:B------:R-:W-:-:S04]  /*3590*/  FMUL.FTZ R212, R212, UR6 ;  /* 0x00000006d4d47c20 */ /* 0x000fc80008410000 */
[----:B------:R-:W-:-:S04]  /*35a0*/  FMUL.FTZ R216, R168, R212 ;  /* 0x000000d4a8d87220 */ /* 0x000fc80000410000 */
[----:B------:R-:W-:-:S07]  /*35b0*/  @P0 FADD.FTZ R216, R176, R216 ;  /* 0x000000d8b0d80221 */ /* 0x000fce0000010000 */
.L_x_24710:
[----:B------:R-:W-:Y:S05]  /*35c0*/  BSYNC B0 ;  /* 0x0000000000007941 */ /* 0x000fea0003800000 */
.L_x_24709:
[----:B------:R-:W-:Y:S04]  /*35d0*/  BSSY B0, `(.L_x_24711) ;  /* 0x0000007000007945 */ /* 0x000fe80003800000 */
[----:B------:R-:W-:Y:S05]  /*35e0*/  @!P5 BRA `(.L_x_24712) ;  /* 0x000000000014d947 */ /* 0x000fea0003800000 */
[----:B-----5:R-:W-:-:S04]  /*35f0*/  PRMT R212, R184, 0x7632, R212 ;  /* 0x00007632b8d47816 */ /* 0x020fc800000000d4 */
[----:B------:R-:W-:-:S05]  /*3600*/  SHF.L.U32 R212, R212, 0x10, RZ ;  /* 0x00000010d4d47819 */ /* 0x000fca00000006ff */
[----:B------:R-:W-:-:S04]  /*3610*/  FMUL.FTZ R212, R212, UR6 ;  /* 0x00000006d4d47c20 */ /* 0x000fc80008410000 */
[----:B------:R-:W-:-:S04]  /*3620*/  FMUL.FTZ R217, R169, R212 ;  /* 0x000000d4a9d97220 */ /* 0x000fc80000410000 */
[----:B------:R-:W-:-:S07]  /*3630*/  @P0 FADD.FTZ R217, R177, R217 ;  /* 0x000000d9b1d90221 */ /* 0x000fce0000010000 */
.L_x_24712:
[----:B------:R-:W-:Y:S05]  /*3640*/  BSYNC B0 ;  /* 0x0000000000007941 */ /* 0x000fea0003800000 */
.L_x_24711:
[----:B------:R-:W-:Y:S04]  /*3650*/  BSSY B0, `(.L_x_24713) ;  /* 0x0000006000007945 */ /* 0x000fe80003800000 */
[----:B------:R-:W-:Y:S05]  /*3660*/  @!P5 BRA `(.L_x_24714) ;  /* 0x000000000010d947 */ /* 0x000fea0003800000 */
[----:B-----5:R-:W-:-:S05]  /*3670*/  SHF.L.U32 R212, R185, 0x10, RZ ;  /* 0x00000010b9d47819 */ /* 0x020fca00000006ff */
[----:B------:R-:W-:-:S04]  /*3680*/  FMUL.FTZ R212, R212, UR6 ;  /* 0x00000006d4d47c20 */ /* 0x000fc80008410000 */
[----:B------:R-:W-:-:S04]  /*3690*/  FMUL.FTZ R218, R170, R212 ;  /* 0x000000d4aada7220 */ /* 0x000fc80000410000 */
[----:B------:R-:W-:-:S07]  /*36a0*/  @P0 FADD.FTZ R218, R178, R218 ;  /* 0x000000dab2da0221 */ /* 0x000fce0000010000 */
.L_x_24714:
[----:B------:R-:W-:Y:S05]  /*36b0*/  BSYNC B0 ;  /* 0x0000000000007941 */ /* 0x000fea0003800000 */
.L_x_24713:
[----:B------:R-:W-:Y:S04]  /*36c0*/  BSSY B0, `(.L_x_24715) ;  /* 0x0000007000007945 */ /* 0x000fe80003800000 */
[----:B------:R-:W-:Y:S05]  /*36d0*/  @!P5 BRA `(.L_x_24716) ;  /* 0x000000000014d947 */ /* 0x000fea0003800000 */
[----:B-----5:R-:W-:-:S04]  /*36e0*/  PRMT R212, R185, 0x7632, R212 ;  /* 0x00007632b9d47816 */ /* 0x020fc800000000d4 */
[----:B------:R-:W-:-:S05]  /*36f0*/  SHF.L.U32 R212, R212, 0x10, RZ ;  /* 0x00000010d4d47819 */ /* 0x000fca00000006ff */
[----:B------:R-:W-:-:S04]  /*3700*/  FMUL.FTZ R212, R212, UR6 ;  /* 0x00000006d4d47c20 */ /* 0x000fc80008410000 */
[----:B------:R-:W-:-:S04]  /*3710*/  FMUL.FTZ R219, R171, R212 ;  /* 0x000000d4abdb7220 */ /* 0x000fc80000410000 */
[----:B------:R-:W-:-:S07]  /*3720*/  @P0 FADD.FTZ R219, R179, R219 ;  /* 0x000000dbb3db0221 */ /* 0x000fce0000010000 */
.L_x_24716:
[----:B------:R-:W-:Y:S05]  /*3730*/  BSYNC B0 ;  /* 0x0000000000007941 */ /* 0x000fea0003800000 */
.L_x_24715:
[----:B------:R-:W-:Y:S01]  /*3740*/  BSSY B0, `(.L_x_24717) ;  /* 0x0000007000007945 */ /* 0x000fe20003800000 */
[----:B------:R-:W-:-:S03]  /*3750*/  @!P5 FSEL R212, R180, RZ, P1 ;  /* 0x000000ffb4d4d208 */ /* 0x000fc60000800000 */
[----:B------:R-:W-:Y:S05]  /*3760*/  @!P5 BRA `(.L_x_24718) ;  /* 0x000000000010d947 */ /* 0x000fea0003800000 */
[----:B-----5:R-:W-:-:S05]  /*3770*/  SHF.L.U32 R212, R186, 0x10, RZ ;  /* 0x00000010bad47819 */ /* 0x020fca00000006ff */
[----:B------:R-:W-:-:S04]  /*3780*/  FMUL.FTZ R212, R212, UR6 ;  /* 0x00000006d4d47c20 */ /* 0x000fc80008410000 */
[----:B------:R-:W-:-:S04]  /*3790*/  FMUL.FTZ R212, R172, R212 ;  /* 0x000000d4acd47220 */ /* 0x000fc80000410000 */
[----:B------:R-:W-:-:S07]  /*37a0*/  @P0 FADD.FTZ R212, R180, R212 ;  /* 0x000000d4b4d40221 */ /* 0x000fce0000010000 */
.L_x_24718:
[----:B------:R-:W-:Y:S05]  /*37b0*/  BSYNC B0 ;  /* 0x0000000000007941 */ /* 0x000fea0003800000 */
.L_x_24717:
        /* <DEDUP_REMOVED lines=8> */
.L_x_24720:
[----:B------:R-:W-:Y:S05]  /*3840*/  BSYNC B0 ;  /* 0x0000000000007941 */ /* 0x000fea0003800000 */
.L_x_24719:
[----:B------:R-:W-:Y:S01]  /*3850*/  BSSY B0, `(.L_x_24721) ;  /* 0x0000007000007945 */ /* 0x000fe20003800000 */
[----:B------:R-:W-:-:S03]  /*3860*/  @!P5 FSEL R214, R182, RZ, P2 ;  /* 0x000000ffb6d6d208 */ /* 0x000fc60001000000 */
[----:B------:R-:W-:Y:S05]  /*3870*/  @!P5 BRA `(.L_x_24722) ;  /* 0x000000000010d947 */ /* 0x000fea0003800000 */
[----:B-----5:R-:W-:-:S05]  /*3880*/  SHF.L.U32 R214, R187, 0x10, RZ ;  /* 0x00000010bbd67819 */ /* 0x020fca00000006ff */
[----:B------:R-:W-:-:S04]  /*3890*/  FMUL.FTZ R214, R214, UR6 ;  /* 0x00000006d6d67c20 */ /* 0x000fc80008410000 */
[----:B------:R-:W-:-:S04]  /*38a0*/  FMUL.FTZ R214, R174, R214 ;  /* 0x000000d6aed67220 */ /* 0x000fc80000410000 */
[----:B------:R-:W-:-:S07]  /*38b0*/  @P0 FADD.FTZ R214, R182, R214 ;  /* 0x000000d6b6d60221 */ /* 0x000fce0000010000 */
.L_x_24722:
[----:B------:R-:W-:Y:S05]  /*38c0*/  BSYNC B0 ;  /* 0x0000000000007941 */ /* 0x000fea0003800000 */
.L_x_24721:
        /* <DEDUP_REMOVED lines=8> */
.L_x_24724:
[----:B------:R-:W-:Y:S05]  /*3950*/  BSYNC B0 ;  /* 0x0000000000007941 */ /* 0x000fea0003800000 */
.L_x_24723:
[----:B------:R-:W-:Y:S01]  /*3960*/  STG.E.128 desc[UR4][R2.64], R216 ;  /* 0x000000d802007986 */ /* 0x000fe2000c101d04 */
[----:B------:R-:W-:Y:S01]  /*3970*/  UMOV UR8, 0xffffffff ;  /* 0xffffffff00087882 */ /* 0x000fe20000000000 */
[----:B------:R-:W-:Y:S02]  /*3980*/  ISETP.NE.AND P0, PT, R250, RZ, PT ;  /* 0x000000fffa00720c */ /* 0x000fe40003f05270 */
[----:B------:R0:W-:Y:S01]  /*3990*/  STG.E.128 desc[UR4][R2.64+0x10], R212 ;  /* 0x000010d402007986 */ /* 0x0001e2000c101d04 */
[----:B------:R-:W-:Y:S01]  /*39a0*/  SHF.R.S32.HI R251, RZ, 0x1f, R0 ;  /* 0x0000001ffffb7819 */ /* 0x000fe20000011400 */
        /* <DEDUP_REMOVED lines=214> */
.L_x_24740:
[----:B------:R-:W2:Y:S01]  /*4710*/  LDC R249, c[0x0][0x290] ;  /* 0x0000a400fff97b82 */ /* 0x000ea20000000800 */
[----:B01----:R-:W-:Y:S01]  /*4720*/  FADD.FTZ R2, R2, R248 ;  /* 0x000000f802027221 */ /* 0x003fe20000010000 */
[----:B------:R-:W-:Y:S03]  /*4730*/  BSSY B0, `(.L_x_24726) ;  /* 0x0000127000007945 */ /* 0x000fe60003800000 */
[----:B--2---:R-:W-:Y:S01]  /*4740*/  FFMA.FTZ R250, R2, R249, UR7 ;  /* 0x0000000702fa7e23 */ /* 0x004fe200080100f9 */
[----:B------:R-:W-:Y:S02]  /*4750*/  FMUL.FTZ R2, R3, R3 ;  /* 0x0000000303027220 */ /* 0x000fe40000410000 */
[----:B------:R-:W0:Y:S03]  /*4760*/  @!P0 LDC.64 R248, c[0x0][0x250] ;  /* 0x00009400fff88b82 */ /* 0x000e260000000a00 */
[----:B------:R-:W-:-:S05]  /*4770*/  FSEL R2, R2, RZ, P3 ;  /* 0x000000ff02027208 */ /* 0x000fca0001800000 */
[----:B------:R-:W-:-:S06]  /*4780*/  FADD.FTZ R2, R250, R2 ;  /* 0x00000002fa027221 */ /* 0x000fcc0000010000 */
[----:B------:R-:W1:Y:S01]  /*4790*/  MUFU.RSQ R2, R2 ;  /* 0x0000000200027308 */ /* 0x000e620000001400 */
[----:B0-----:R-:W-:-:S04]  /*47a0*/  @!P0 LEA R248, P1, R0, R248, 0x2 ;  /* 0x000000f800f88211 */ /* 0x001fc800078210ff */
[----:B------:R-:W-:-:S05]  /*47b0*/  @!P0 LEA.HI.X R249, R0, R249, R251, 0x2, P1 ;  /* 0x000000f900f98211 */ /* 0x000fca00008f14fb */
[----:B------:R0:W-:Y:S02]  /*47c0*/  @!P0 STG.E desc[UR4][R248.64], R3 ;  /* 0x00000003f8008986 */ /* 0x0001e4000c101904 */
[----:B0-----:R-:W0:Y:S02]  /*47d0*/  @!P0 LDC.64 R248, c[0x0][0x258] ;  /* 0x00009600fff88b82 */ /* 0x001e240000000a00 */
[----:B0-----:R-:W-:-:S04]  /*47e0*/  @!P0 LEA R248, P1, R0, R248, 0x2 ;  /* 0x000000f800f88211 */ /* 0x001fc800078210ff */
[----:B------:R-:W-:-:S05]  /*47f0*/  @!P0 LEA.HI.X R249, R0, R249, R251, 0x2, P1 ;  /* 0x000000f900f98211 */ /* 0x000fca00008f14fb */
[----:B-1----:R0:W-:Y:S01]  /*4800*/  @!P0 STG.E desc[UR4][R248.64], R2 ;  /* 0x00000002f8008986 */ /* 0x0021e2000c101904 */
[----:B------:R-:W-:-:S13]  /*4810*/  ISETP.GE.AND P0, PT, R252, 0x1, PT ;  /* 0x00000001fc00780c */ /* 0x000fda0003f06270 */
[----:B0-----:R-:W-:Y:S05]  /*4820*/  @!P0 BRA `(.L_x_24727) ;  /* 0x00000010005c8947 */ /* 0x001fea0003800000 */
[----:B------:R0:W-:Y:S01]  /*4830*/  STL [R1+0x68], R121 ;  /* 0x0000687901007387 */ /* 0x0001e20000100800 */
[----:B------:R-:W1:Y:S03]  /*4840*/  LDC R251, c[0x0][0x218] ;  /* 0x00008600fffb7b82 */ /* 0x000e660000000800 */
[----:B0-----:R-:W2:Y:S04]  /*4850*/  LDL R121, [R1+0x48] ;  /* 0x0000480001797983 */ /* 0x001ea80000100800 */
[----:B------:R0:W-:Y:S04]  /*4860*/  STL [R1+0x64], R120 ;  /* 0x0000647801007387 */ /* 0x0001e80000100800 */
[----:B0-----:R-:W3:Y:S04]  /*4870*/  LDL R120, [R1+0x4c] ;  /* 0x00004c0001787983 */ /* 0x001ee80000100800 */
[----:B------:R0:W-:Y:S04]  /*4880*/  STL [R1+0x60], R0 ;  /* 0x0000600001007387 */ /* 0x0001e80000100800 */
[----:B------:R-:W4:Y:S01]  /*4890*/  LDL R249, [R1+0x5c] ;  /* 0x00005c0001f97983 */ /* 0x000f220000100800 */
[----:B------:R-:W-:-:S02]  /*48a0*/  FSEL R3, R3, RZ, !P3 ;  /* 0x000000ff03037208 */ /* 0x000fc40005800000 */
[----:B------:R-:W-:Y:S01]  /*48b0*/  IADD3 R248, R252, -0x1, RZ ;  /* 0xfffffffffcf87810 */ /* 0x000fe20007ffe0ff */
[----:B------:R-:W4:Y:S02]  /*48c0*/  LDL R250, [R1+0x54] ;  /* 0x0000540001fa7983 */ /* 0x000f240000100800 */
[C---:B------:R-:W-:Y:S01]  /*48d0*/  FADD.FTZ R246, -R3.reuse, R246 ;  /* 0x000000f603f67221 */ /* 0x040fe20000010100 */
[----:B------:R-:W-:Y:S01]  /*48e0*/  FADD.FTZ R247, -R3, R247 ;  /* 0x000000f703f77221 */ /* 0x000fe20000010100 */
[----:B-1----:R-:W-:Y:S01]  /*48f0*/  IMAD R248, R248, R251, RZ ;  /* 0x000000fbf8f87224 */ /* 0x002fe200078e02ff */
[----:B------:R-:W4:Y:S01]  /*4900*/  LDL R252, [R1+0x40] ;  /* 0x0000400001fc7983 */ /* 0x000f220000100800 */
[C---:B------:R-:W-:Y:S01]  /*4910*/  FMUL.FTZ R246, R2.reuse, R246 ;  /* 0x000000f602f67220 */ /* 0x040fe20000410000 */
[----:B------:R-:W-:Y:S02]  /*4920*/  FMUL.FTZ R247, R2, R247 ;  /* 0x000000f702f77220 */ /* 0x000fe40000410000 */
[----:B------:R-:W4:Y:S04]  /*4930*/  LDL R251, [R1+0x44] ;  /* 0x0000440001fb7983 */ /* 0x000f280000100800 */
[----:B0-----:R-:W4:Y:S01]  /*4940*/  LDL R0, [R1+0x50] ;  /* 0x0000500001007983 */ /* 0x001f220000100800 */
[----:B--2---:R-:W-:-:S03]  /*4950*/  FFMA.FTZ R246, R121, R246, R14 ;  /* 0x000000f679f67223 */ /* 0x004fc6000001000e */
[----:B------:R0:W5:Y:S01]  /*4960*/  LDL.LU R121, [R1+0x68] ;  /* 0x0000680001797983 */ /* 0x0001620000300800 */
[----:B---3--:R-:W-:-:S03]  /*4970*/  FFMA.FTZ R247, R120, R247, R15 ;  /* 0x000000f778f77223 */ /* 0x008fc6000001000f */
[----:B------:R0:W5:Y:S02]  /*4980*/  LDL.LU R120, [R1+0x64] ;  /* 0x0000640001787983 */ /* 0x0001640000300800 */
[----:B------:R-:W-:Y:S02]  /*4990*/  F2FP.BF16.F32.PACK_AB R247, R247, R246 ;  /* 0x000000f6f7f7723e */ /* 0x000fe400000010ff */
[----:B------:R-:W2:Y:S01]  /*49a0*/  LDL R246, [R1+0x58] ;  /* 0x0000580001f67983 */ /* 0x000ea20000100800 */
[----:B------:R-:W-:-:S04]  /*49b0*/  FADD.FTZ R7, -R3, R7 ;  /* 0x0000000703077221 */ /* 0x000fc80000010100 */
[----:B------:R-:W-:-:S04]  /*49c0*/  FMUL.FTZ R7, R2, R7 ;  /* 0x0000000702077220 */ /* 0x000fc80000410000 */
[----:B----4-:R-:W-:Y:S02]  /*49d0*/  FFMA.FTZ R7, R249, R7, R11 ;  /* 0x00000007f9077223 */ /* 0x010fe4000001000b */
[----:B------:R-:W1:Y:S01]  /*49e0*/  S2R R249, SR_TID.X ;  /* 0x0000000000f97919 */ /* 0x000e620000002100 */
[C---:B------:R-:W-:Y:S01]  /*49f0*/  FADD.FTZ R5, -R3.reuse, R5 ;  /* 0x0000000503057221 */ /* 0x040fe20000010100 */
[C---:B------:R-:W-:Y:S01]  /*4a00*/  FADD.FTZ R245, -R3.reuse, R245 ;  /* 0x000000f503f57221 */ /* 0x040fe20000010100 */
[C---:B------:R-:W-:Y:S02]  /*4a10*/  FADD.FTZ R244, -R3.reuse, R244 ;  /* 0x000000f403f47221 */ /* 0x040fe40000010100 */
[C---:B------:R-:W-:Y:S01]  /*4a20*/  FMUL.FTZ R5, R2.reuse, R5 ;  /* 0x0000000502057220 */ /* 0x040fe20000410000 */
[----:B------:R-:W-:Y:S01]  /*4a30*/  FMUL.FTZ R245, R2, R245 ;  /* 0x000000f502f57220 */ /* 0x000fe20000410000 */
[C---:B------:R-:W-:Y:S01]  /*4a40*/  FADD.FTZ R4, -R3.reuse, R4 ;  /* 0x0000000403047221 */ /* 0x040fe20000010100 */
[----:B------:R-:W-:Y:S01]  /*4a50*/  FADD.FTZ R6, -R3, R6 ;  /* 0x0000000603067221 */ /* 0x000fe20000010100 */
[----:B------:R-:W-:Y:S01]  /*4a60*/  FFMA.FTZ R5, R250, R5, R9 ;  /* 0x00000005fa057223 */ /* 0x000fe20000010009 */
[----:B------:R-:W-:Y:S01]  /*4a70*/  FFMA.FTZ R245, R251, R245, R13 ;  /* 0x000000f5fbf57223 */ /* 0x000fe2000001000d */
[C---:B------:R-:W-:Y:S01]  /*4a80*/  FMUL.FTZ R244, R2.reuse, R244 ;  /* 0x000000f402f47220 */ /* 0x040fe20000410000 */
[----:B------:R-:W3:Y:S01]  /*4a90*/  LDC.64 R250, c[0x0][0x2b8] ;  /* 0x0000ae00fffa7b82 */ /* 0x000ee20000000a00 */
[C---:B------:R-:W-:Y:S01]  /*4aa0*/  FMUL.FTZ R4, R2.reuse, R4 ;  /* 0x0000000402047220 */ /* 0x040fe20000410000 */
[----:B------:R-:W-:Y:S01]  /*4ab0*/  FMUL.FTZ R6, R2, R6 ;  /* 0x0000000602067220 */ /* 0x000fe20000410000 */
[----:B------:R-:W-:-:S02]  /*4ac0*/  FFMA.FTZ R244, R252, R244, R12 ;  /* 0x000000f4fcf47223 */ /* 0x000fc4000001000c */
[----:B------:R-:W-:Y:S02]  /*4ad0*/  FFMA.FTZ R4, R0, R4, R8 ;  /* 0x0000000400047223 */ /* 0x000fe40000010008 */
[----:B------:R0:W5:Y:S04]  /*4ae0*/  LDL.LU R0, [R1+0x60] ;  /* 0x0000600001007983 */ /* 0x0001680000300800 */
[----:B------:R-:W4:Y:S01]  /*4af0*/  LDL R252, [R1+0x1c] ;  /* 0x00001c0001fc7983 */ /* 0x000f220000100800 */
[----:B-1----:R-:W-:Y:S01]  /*4b00*/  LOP3.LUT R249, R249, 0x1f, RZ, 0xc0, !PT ;  /* 0x0000001ff9f97812 */ /* 0x002fe200078ec0ff */
[----:B--2---:R-:W-:Y:S01]  /*4b10*/  FFMA.FTZ R6, R246, R6, R10 ;  /* 0x00000006f6067223 */ /* 0x004fe2000001000a */
[----:B------:R-:W-:Y:S02]  /*4b20*/  F2FP.BF16.F32.PACK_AB R246, R245, R244 ;  /* 0x000000f4f5f6723e */ /* 0x000fe400000010ff */
[----:B------:R-:W-:-:S02]  /*4b30*/  F2FP.BF16.F32.PACK_AB R244, R5, R4 ;  /* 0x0000000405f4723e */ /* 0x000fc400000010ff */
[----:B------:R-:W-:Y:S02]  /*4b40*/  SHF.R.S32.HI R4, RZ, 0x1f, R248 ;  /* 0x0000001fff047819 */ /* 0x000fe400000114f8 */
[----:B------:R-:W-:Y:S02]  /*4b50*/  F2FP.BF16.F32.PACK_AB R245, R7, R6 ;  /* 0x0000000607f5723e */ /* 0x000fe400000010ff */
[----:B------:R-:W-:Y:S01]  /*4b60*/  LEA.HI R4, R4, R248, RZ, 0x3 ;  /* 0x000000f804047211 */ /* 0x000fe200078f18ff */
[----:B------:R-:W2:Y:S04]  /*4b70*/  LDL R6, [R1+0x8] ;  /* 0x0000080001067983 */ /* 0x000ea80000100800 */
[----:B------:R-:W2:Y:S01]  /*4b80*/  LDL R7, [R1+0xc] ;  /* 0x00000c0001077983 */ /* 0x000ea20000100800 */
[----:B------:R-:W-:-:S03]  /*4b90*/  LEA.HI.SX32 R248, R4, R249, 0x1d ;  /* 0x000000f904f87211 */ /* 0x000fc600078feaff */
[----:B------:R-:W2:Y:S02]  /*4ba0*/  LDL R249, [R1+0x14] ;  /* 0x0000140001f97983 */ /* 0x000ea40000100800 */
[----:B---3--:R-:W-:-:S05]  /*4bb0*/  IMAD.WIDE.U32 R4, R248, 0x10, R250 ;  /* 0x00000010f8047825 */ /* 0x008fca00078e00fa */
[----:B------:R1:W-:Y:S04]  /*4bc0*/  STG.E.128 desc[UR4][R4.64], R244 ;  /* 0x000000f404007986 */ /* 0x0003e8000c101d04 */
[----:B-1----:R-:W3:Y:S04]  /*4bd0*/  LDL R245, [R1+0x18] ;  /* 0x0000180001f57983 */ /* 0x002ee80000100800 */
[----:B------:R-:W3:Y:S04]  /*4be0*/  LDL R246, [R1] ;  /* 0x0000000001f67983 */ /* 0x000ee80000100800 */
[----:B------:R-:W3:Y:S04]  /*4bf0*/  LDL R244, [R1+0x10] ;  /* 0x0000100001f47983 */ /* 0x000ee80000100800 */
[----:B------:R-:W3:Y:S01]  /*4c00*/  LDL R247, [R1+0x4] ;  /* 0x0000040001f77983 */ /* 0x000ee20000100800 */
[C---:B------:R-:W-:Y:S01]  /*4c10*/  FADD.FTZ R4, -R3.reuse, R242 ;  /* 0x000000f203047221 */ /* 0x040fe20000010100 */
[----:B------:R-:W-:-:S03]  /*4c20*/  FADD.FTZ R5, -R3, R243 ;  /* 0x000000f303057221 */ /* 0x000fc60000010100 */
[C---:B------:R-:W-:Y:S01]  /*4c30*/  FMUL.FTZ R4, R2.reuse, R4 ;  /* 0x0000000402047220 */ /* 0x040fe20000410000 */
[----:B------:R-:W-:Y:S01]  /*4c40*/  FMUL.FTZ R5, R2, R5 ;  /* 0x0000000502057220 */ /* 0x000fe20000410000 */
[----:B------:R-:W-:-:S04]  /*4c50*/  FADD.FTZ R239, -R3, R239 ;  /* 0x000000ef03ef7221 */ /* 0x000fc80000010100 */
[----:B------:R-:W-:-:S04]  /*4c60*/  FMUL.FTZ R239, R2, R239 ;  /* 0x000000ef02ef7220 */ /* 0x000fc80000410000 */
[----:B----4-:R-:W-:Y:S01]  /*4c70*/  FFMA.FTZ R239, R252, R239, R19 ;  /* 0x000000effcef7223 */ /* 0x010fe20000010013 */
[----:B------:R-:W-:-:S04]  /*4c80*/  FADD.FTZ R231, -R3, R231 ;  /* 0x000000e703e77221 */ /* 0x000fc80000010100 */
[----:B------:R-:W-:-:S04]  /*4c90*/  FMUL.FTZ R231, R2, R231 ;  /* 0x000000e702e77220 */ /* 0x000fc80000410000 */
[----:B------:R-:W-:Y:S01]  /*4ca0*/  FFMA.FTZ R231, R75, R231, R27 ;  /* 0x000000e74be77223 */ /* 0x000fe2000001001b */
        /* <DEDUP_REMOVED lines=37> */
[C---:B------:R-:W-:Y:S01]  /*4f00*/  FADD.FTZ R203, -R3.reuse, R203 ;  /* 0x000000cb03cb7221 */ /* 0x040fe20000010100 */
[----:B------:R-:W-:Y:S01]  /*4f10*/  FADD.FTZ R202, -R3, R202 ;  /* 0x000000ca03ca7221 */ /* 0x000fe20000010100 */
[----:B------:R-:W-:Y:S01]  /*4f20*/  FFMA.FTZ R192, R100, R192, R52 ;  /* 0x000000c064c07223 */ /* 0x000fe20000010034 */
[----:B------:R-:W-:Y:S01]  /*4f30*/  FFMA.FTZ R193, R101, R193, R53 ;  /* 0x000000c165c17223 */ /* 0x000fe20000010035 */
[----:B------:R-:W-:Y:S01]  /*4f40*/  FFMA.FTZ R197, R93, R197, R45 ;  /* 0x000000c55dc57223 */ /* 0x000fe2000001002d */
[C---:B------:R-:W-:Y:S01]  /*4f50*/  FADD.FTZ R200, -R3.reuse, R200 ;  /* 0x000000c803c87221 */ /* 0x040fe20000010100 */
[C---:B------:R-:W-:Y:S01]  /*4f60*/  FADD.FTZ R201, -R3.reuse, R201 ;  /* 0x000000c903c97221 */ /* 0x040fe20000010100 */
        /* <DEDUP_REMOVED lines=16> */
[----:B------:R-:W-:Y:S01]  /*5070*/  FMUL.FTZ R214, R2, R214 ;  /* 0x000000d602d67220 */ /* 0x000fe20000410000 */
[----:B------:R-:W-:-:S03]  /*5080*/  FFMA.FTZ R201, R97, R201, R49 ;  /* 0x000000c961c97223 */ /* 0x000fc60000010031 */
[----:B------:R-:W-:Y:S01]  /*5090*/  FFMA.FTZ R214, R118, R214, R70 ;  /* 0x000000d676d67223 */ /* 0x000fe20000010046 */
[----:B--2---:R-:W-:Y:S01]  /*50a0*/  FFMA.FTZ R4, R6, R4, R22 ;  /* 0x0000000406047223 */ /* 0x004fe20000010016 */
[----:B------:R-:W-:Y:S01]  /*50b0*/  FFMA.FTZ R5, R7, R5, R23 ;  /* 0x0000000507057223 */ /* 0x000fe20000010017 */
[----:B------:R-:W-:-:S04]  /*50c0*/  FADD.FTZ R6, -R3, R238 ;  /* 0x000000ee03067221 */ /* 0x000fc80000010100 */
[----:B------:R-:W-:Y:S01]  /*50d0*/  F2FP.BF16.F32.PACK_AB R7, R5, R4 ;  /* 0x000000040507723e */ /* 0x000fe200000010ff */
[C---:B------:R-:W-:Y:S01]  /*50e0*/  FADD.FTZ R4, -R3.reuse, R236 ;  /* 0x000000ec03047221 */ /* 0x040fe20000010100 */
[C---:B------:R-:W-:Y:S01]  /*50f0*/  FADD.FTZ R236, -R3.reuse, R240 ;  /* 0x000000f003ec7221 */ /* 0x040fe20000010100 */
[C---:B------:R-:W-:Y:S01]  /*5100*/  FADD.FTZ R5, -R3.reuse, R237 ;  /* 0x000000ed03057221 */ /* 0x040fe20000010100 */
[C---:B------:R-:W-:Y:S01]  /*5110*/  FMUL.FTZ R6, R2.reuse, R6 ;  /* 0x0000000602067220 */ /* 0x040fe20000410000 */
[C---:B------:R-:W-:Y:S01]  /*5120*/  FMUL.FTZ R4, R2.reuse, R4 ;  /* 0x0000000402047220 */ /* 0x040fe20000410000 */
[C---:B------:R-:W-:Y:S01]  /*5130*/  FMUL.FTZ R236, R2.reuse, R236 ;  /* 0x000000ec02ec7220 */ /* 0x040fe20000410000 */
[----:B------:R-:W-:Y:S01]  /*5140*/  FMUL.FTZ R5, R2, R5 ;  /* 0x0000000502057220 */ /* 0x000fe20000410000 */
[----:B------:R-:W-:-:S04]  /*5150*/  FADD.FTZ R237, -R3, R241 ;  /* 0x000000f103ed7221 */ /* 0x000fc80000010100 */
[----:B------:R-:W-:Y:S01]  /*5160*/  FMUL.FTZ R237, R2, R237 ;  /* 0x000000ed02ed7220 */ /* 0x000fe20000410000 */
[----:B---3--:R-:W-:Y:S01]  /*5170*/  FFMA.FTZ R238, R245, R6, R18 ;  /* 0x00000006f5ee7223 */ /* 0x008fe20000010012 */
[----:B------:R-:W-:Y:S01]  /*5180*/  FFMA.FTZ R6, R246, R236, R20 ;  /* 0x000000ecf6067223 */ /* 0x000fe20000010014 */
[----:B------:R-:W-:Y:S01]  /*5190*/  FFMA.FTZ R236, R249, R5, R17 ;  /* 0x00000005f9ec7223 */ /* 0x000fe20000010011 */
[----:B------:R-:W-:Y:S01]  /*51a0*/  FFMA.FTZ R4, R244, R4, R16 ;  /* 0x00000004f4047223 */ /* 0x000fe20000010010 */
[----:B------:R-:W-:-:S04]  /*51b0*/  FFMA.FTZ R237, R247, R237, R21 ;  /* 0x000000edf7ed7223 */ /* 0x000fc80000010015 */
[----:B------:R-:W-:Y:S02]  /*51c0*/  F2FP.BF16.F32.PACK_AB R4, R236, R4 ;  /* 0x00000004ec04723e */ /* 0x000fe400000010ff */
[----:B------:R-:W-:Y:S02]  /*51d0*/  IADD3 R236, R248, 0x20, RZ ;  /* 0x00000020f8ec7810 */ /* 0x000fe40007ffe0ff */
[----:B------:R-:W-:Y:S02]  /*51e0*/  F2FP.BF16.F32.PACK_AB R6, R237, R6 ;  /* 0x00000006ed06723e */ /* 0x000fe400000010ff */
[----:B------:R-:W-:Y:S01]  /*51f0*/  F2FP.BF16.F32.PACK_AB R5, R239, R238 ;  /* 0x000000eeef05723e */ /* 0x000fe200000010ff */
[----:B------:R-:W-:-:S05]  /*5200*/  IMAD.WIDE.U32 R236, R236, 0x10, R250 ;  /* 0x00000010ecec7825 */ /* 0x000fca00078e00fa */
[----:B------:R1:W-:Y:S02]  /*5210*/  STG.E.128 desc[UR4][R236.64], R4 ;  /* 0x00000004ec007986 */ /* 0x0003e4000c101d04 */
[C---:B-1----:R-:W-:Y:S01]  /*5220*/  FADD.FTZ R4, -R3.reuse, R234 ;  /* 0x000000ea03047221 */ /* 0x042fe20000010100 */
[----:B------:R-:W-:-:S03]  /*5230*/  FADD.FTZ R5, -R3, R235 ;  /* 0x000000eb03057221 */ /* 0x000fc60000010100 */
[C---:B------:R-:W-:Y:S01]  /*5240*/  FMUL.FTZ R4, R2.reuse, R4 ;  /* 0x0000000402047220 */ /* 0x040fe20000410000 */
[----:B------:R-:W-:-:S03]  /*5250*/  FMUL.FTZ R5, R2, R5 ;  /* 0x0000000502057220 */ /* 0x000fc60000410000 */
[----:B------:R-:W-:Y:S01]  /*5260*/  FFMA.FTZ R4, R78, R4, R30 ;  /* 0x000000044e047223 */ /* 0x000fe2000001001e */
        /* <DEDUP_REMOVED lines=10> */
[----:B------:R-:W-:Y:S01]  /*5310*/  FADD.FTZ R229, -R3, R233 ;  /* 0x000000e903e57221 */ /* 0x000fe20000010100 */
[----:B------:R-:W-:Y:S01]  /*5320*/  FFMA.FTZ R230, R74, R6, R26 ;  /* 0x000000064ae67223 */ /* 0x000fe2000001001a */
[----:B------:R-:W-:Y:S01]  /*5330*/  FFMA.FTZ R6, R76, R228, R28 ;  /* 0x000000e44c067223 */ /* 0x000fe2000001001c */
[----:B------:R-:W-:Y:S01]  /*5340*/  FFMA.FTZ R4, R72, R4, R24 ;  /* 0x0000000448047223 */ /* 0x000fe20000010018 */
[----:B------:R-:W-:Y:S01]  /*5350*/  FFMA.FTZ R228, R73, R5, R25 ;  /* 0x0000000549e47223 */ /* 0x000fe20000010019 */
[----:B------:R-:W-:-:S04]  /*5360*/  FMUL.FTZ R229, R2, R229 ;  /* 0x000000e502e57220 */ /* 0x000fc80000410000 */
[----:B------:R-:W-:Y:S01]  /*5370*/  FFMA.FTZ R229, R77, R229, R29 ;  /* 0x000000e54de57223 */ /* 0x000fe2000001001d */
[----:B------:R-:W-:Y:S02]  /*5380*/  F2FP.BF16.F32.PACK_AB R4, R228, R4 ;  /* 0x00000004e404723e */ /* 0x000fe400000010ff */
[----:B------:R-:W-:Y:S02]  /*5390*/  IADD3 R228, R248, 0x40, RZ ;  /* 0x00000040f8e47810 */ /* 0x000fe40007ffe0ff */
[----:B------:R-:W-:Y:S02]  /*53a0*/  F2FP.BF16.F32.PACK_AB R6, R229, R6 ;  /* 0x00000006e506723e */ /* 0x000fe400000010ff */
[----:B------:R-:W-:Y:S01]  /*53b0*/  F2FP.BF16.F32.PACK_AB R5, R231, R230 ;  /* 0x000000e6e705723e */ /* 0x000fe200000010ff */
[----:B------:R-:W-:-:S05]  /*53c0*/  IMAD.WIDE.U32 R228, R228, 0x10, R250 ;  /* 0x00000010e4e47825 */ /* 0x000fca00078e00fa */
[----:B------:R1:W-:Y:S02]  /*53d0*/  STG.E.128 desc[UR4][R228.64], R4 ;  /* 0x00000004e4007986 */ /* 0x0003e4000c101d04 */
[C---:B-1----:R-:W-:Y:S01]  /*53e0*/  FADD.FTZ R5, -R3.reuse, R225 ;  /* 0x000000e103057221 */ /* 0x042fe20000010100 */
[C---:B------:R-:W-:Y:S01]  /*53f0*/  FMUL.FTZ R225, R2.reuse, R195 ;  /* 0x000000c302e17220 */ /* 0x040fe20000410000 */
[C---:B------:R-:W-:Y:S01]  /*5400*/  FADD.FTZ R4, -R3.reuse, R224 ;  /* 0x000000e003047221 */ /* 0x040fe20000010100 */
[C---:B------:R-:W-:Y:S01]  /*5410*/  FADD.FTZ R7, -R3.reuse, R227 ;  /* 0x000000e303077221 */ /* 0x040fe20000010100 */
[C---:B------:R-:W-:Y:S01]  /*5420*/  FMUL.FTZ R195, R2.reuse, R221 ;  /* 0x000000dd02c37220 */ /* 0x040fe20000410000 */
[----:B------:R-:W-:Y:S01]  /*5430*/  FADD.FTZ R6, -R3, R226 ;  /* 0x000000e203067221 */ /* 0x000fe20000010100 */
        /* <DEDUP_REMOVED lines=31> */
[----:B------:R-:W-:Y:S01]  /*5630*/  FADD.FTZ R3, -R3, R215 ;  /* 0x000000d703037221 */ /* 0x000fe20000010100 */
[----:B------:R-:W-:-:S02]  /*5640*/  F2FP.BF16.F32.PACK_AB R4, R198, R4 ;  /* 0x00000004c604723e */ /* 0x000fc400000010ff */
[----:B------:R-:W-:Y:S02]  /*5650*/  F2FP.BF16.F32.PACK_AB R5, R199, R5 ;  /* 0x00000005c705723e */ /* 0x000fe400000010ff */
[----:B------:R-:W-:Y:S01]  /*5660*/  F2FP.BF16.F32.PACK_AB R198, R193, R192 ;  /* 0x000000c0c1c6723e */ /* 0x000fe200000010ff */
[----:B------:R-:W-:Y:S01]  /*5670*/  FFMA.FTZ R192, R99, R203, R51 ;  /* 0x000000cb63c07223 */ /* 0x000fe20000010033 */
[----:B------:R-:W-:Y:S01]  /*5680*/  F2FP.BF16.F32.PACK_AB R6, R197, R6 ;  /* 0x00000006c506723e */ /* 0x000fe200000010ff */
[----:B------:R-:W-:Y:S01]  /*5690*/  FMUL.FTZ R215, R2, R222 ;  /* 0x000000de02d77220 */ /* 0x000fe20000410000 */
[----:B------:R-:W-:Y:S01]  /*56a0*/  F2FP.BF16.F32.PACK_AB R199, R208, R196 ;  /* 0x000000c4d0c7723e */ /* 0x000fe200000010ff */
[----:B------:R-:W-:Y:S01]  /*56b0*/  FFMA.FTZ R197, R98, R202, R50 ;  /* 0x000000ca62c57223 */ /* 0x000fe20000010032 */
[----:B------:R-:W-:Y:S01]  /*56c0*/  FFMA.FTZ R203, R110, R226, R62 ;  /* 0x000000e26ecb7223 */ /* 0x000fe2000001003e */
[----:B------:R-:W-:Y:S01]  /*56d0*/  FFMA.FTZ R208, R111, R229, R63 ;  /* 0x000000e56fd07223 */ /* 0x000fe2000001003f */
[C---:B------:R-:W-:Y:S01]  /*56e0*/  FMUL.FTZ R222, R2.reuse, R216 ;  /* 0x000000d802de7220 */ /* 0x040fe20000410000 */
[C---:B------:R-:W-:Y:S01]  /*56f0*/  FMUL.FTZ R227, R2.reuse, R217 ;  /* 0x000000d902e37220 */ /* 0x040fe20000410000 */
[C---:B------:R-:W-:Y:S01]  /*5700*/  FMUL.FTZ R228, R2.reuse, R212 ;  /* 0x000000d402e47220 */ /* 0x040fe20000410000 */
[C---:B------:R-:W-:Y:S01]  /*5710*/  FMUL.FTZ R230, R2.reuse, R213 ;  /* 0x000000d502e67220 */ /* 0x040fe20000410000 */
[----:B------:R-:W-:Y:S01]  /*5720*/  FMUL.FTZ R231, R2, R3 ;  /* 0x0000000302e77220 */ /* 0x000fe20000410000 */
[----:B------:R-:W-:Y:S01]  /*5730*/  IADD3 R2, R248, 0x60, RZ ;  /* 0x00000060f8027810 */ /* 0x000fe20007ffe0ff */
[----:B------:R-:W-:Y:S01]  /*5740*/  FFMA.FTZ R196, R96, R200, R48 ;  /* 0x000000c860c47223 */ /* 0x000fe20000010030 */
[----:B------:R-:W-:Y:S01]  /*5750*/  IADD3 R204, R248, 0x80, RZ ;  /* 0x00000080f8cc7810 */ /* 0x000fe20007ffe0ff */
[----:B------:R-:W-:Y:S01]  /*5760*/  FFMA.FTZ R215, R106, R215, R58 ;  /* 0x000000d76ad77223 */ /* 0x000fe2000001003a */
[C---:B------:R-:W-:Y:S01]  /*5770*/  IADD3 R206, R248.reuse, 0xa0, RZ ;  /* 0x000000a0f8ce7810 */ /* 0x040fe20007ffe0ff */
[----:B------:R-:W-:Y:S01]  /*5780*/  FFMA.FTZ R200, R107, R223, R59 ;  /* 0x000000df6bc87223 */ /* 0x000fe2000001003b */
[----:B------:R-:W-:Y:S01]  /*5790*/  IADD3 R212, R248, 0xc0, RZ ;  /* 0x000000c0f8d47810 */ /* 0x000fe20007ffe0ff */
[----:B------:R-:W-:Y:S01]  /*57a0*/  FFMA.FTZ R202, R108, R220, R60 ;  /* 0x000000dc6cca7223 */ /* 0x000fe2000001003c */
        /* <DEDUP_REMOVED lines=31> */
.L_x_24727:
[----:B------:R-:W-:Y:S05]  /*59a0*/  BSYNC B0 ;  /* 0x0000000000007941 */ /* 0x000fea0003800000 */
.L_x_24726:
[----:B0-----:R-:W0:Y:S02]  /*59b0*/  LDC.64 R2, c[0x0][0x210] ;  /* 0x00008400ff027b82 */ /* 0x001e240000000a00 */
[----:B0----5:R-:W-:-:S04]  /*59c0*/  LEA R0, R2, R0, 0x2 ;  /* 0x0000000002007211 */ /* 0x021fc800078e10ff */
[----:B------:R-:W-:-:S13]  /*59d0*/  ISETP.GE.AND P0, PT, R0, R3, PT ;  /* 0x000000030000720c */ /* 0x000fda0003f06270 */
[----:B------:R-:W-:Y:S05]  /*59e0*/  @!P0 BRA `(.L_x_24728) ;  /* 0xffffffac00688947 */ /* 0x000fea000383ffff */
[----:B------:R-:W-:Y:S05]  /*59f0*/  EXIT ;  /* 0x000000000000794d */ /* 0x000fea0003800000 */
.L_x_24725:
[----:B------:R-:W-:Y:S01]  /*5a00*/  HFMA2.MMA R248, -RZ, RZ, 0, 5.9604644775390625e-08 ;  /* 0x00000001fff87435 */ /* 0x000fe200000001ff */
[----:B------:R-:W-:Y:S01]  /*5a10*/  BSSY B0, `(.L_x_24729) ;  /* 0x0000006000007945 */ /* 0x000fe20003800000 */
[----:B------:R-:W-:Y:S02]  /*5a20*/  MOV R249, 0x1f ;  /* 0x0000001f00f97802 */ /* 0x000fe40000000f00 */
[----:B------:R-:W-:-:S07]  /*5a30*/  MOV R250, 0xffffffff ;  /* 0xffffffff00fa7802 */ /* 0x000fce0000000f00 */
[----:B-----5:R-:W-:Y:S05]  /*5a40*/  WARPSYNC.COLLECTIVE R250, `(.L_x_24730) ;  /* 0x00000000fa087348 */ /* 0x020fea0003c00000 */
[----:B------:R0:W1:Y:S02]  /*5a50*/  SHFL.BFLY P1, R248, R2, R248, R249 ;  /* 0x0c0000f802f87389 */ /* 0x00006400000200f9 */
[----:B01---5:R-:W-:Y:S01]  /*5a60*/  ENDCOLLECTIVE ;  /* 0x000000000000791b */ /* 0x023fe20003800000 */
.L_x_24730:
[----:B------:R-:W-:Y:S05]  /*5a70*/  BSYNC B0 ;  /* 0x0000000000007941 */ /* 0x000fea0003800000 */
.L_x_24729:
[----:B------:R-:W-:Y:S01]  /*5a80*/  MOV R3, R248 ;  /* 0x000000f800037202 */ /* 0x000fe20000000f00 */
[----:B------:R-:W-:Y:S01]  /*5a90*/  HFMA2.MMA R248, -RZ, RZ, 0, 1.1920928955078125e-07 ;  /* 0x00000002fff87435 */ /* 0x000fe200000001ff */
[----:B------:R-:W-:Y:S02]  /*5aa0*/  MOV R249, 0x1f ;  /* 0x0000001f00f97802 */ /* 0x000fe40000000f00 */
[----:B------:R-:W-:Y:S01]  /*5ab0*/  MOV R250, 0xffffffff ;  /* 0xffffffff00fa7802 */ /* 0x000fe20000000f00 */
[----:B------:R-:W-:-:S07]  /*5ac0*/  FADD.FTZ R2, R2, R3 ;  /* 0x0000000302027221 */ /* 0x000fce0000010000 */
[----:B------:R-:W-:Y:S05]  /*5ad0*/  WARPSYNC.COLLECTIVE R250, `(.L_x_24731) ;  /* 0x00000000fa087348 */ /* 0x000fea0003c00000 */
[----:B------:R0:W1:Y:S02]  /*5ae0*/  SHFL.BFLY P1, R248, R2, R248, R249 ;  /* 0x0c0000f802f87389 */ /* 0x00006400000200f9 */
[----:B01----:R-:W-:Y:S01]  /*5af0*/  ENDCOLLECTIVE ;  /* 0x000000000000791b */ /* 0x003fe20003800000 */
.L_x_24731:
[----:B------:R-:W-:Y:S01]  /*5b00*/  MOV R3, R248 ;  /* 0x000000f800037202 */ /* 0x000fe20000000f00 */
[----:B------:R-:W-:-:S04]  /*5b10*/  HFMA2.MMA R248, -RZ, RZ, 0, 2.384185791015625e-07 ;  /* 0x00000004fff87435 */ /* 0x000fc800000001ff */
[----:B------:R-:W-:-:S07]  /*5b20*/  FADD.FTZ R2, R2, R3 ;  /* 0x0000000302027221 */ /* 0x000fce0000010000 */
[----:B------:R-:W-:Y:S05]  /*5b30*/  WARPSYNC.COLLECTIVE R250, `(.L_x_24732) ;  /* 0x00000000fa087348 */ /* 0x000fea0003c00000 */
[----:B------:R0:W1:Y:S02]  /*5b40*/  SHFL.BFLY P1, R248, R2, R248, R249 ;  /* 0x0c0000f802f87389 */ /* 0x00006400000200f9 */
[----:B01----:R-:W-:Y:S01]  /*5b50*/  ENDCOLLECTIVE ;  /* 0x000000000000791b */ /* 0x003fe20003800000 */
.L_x_24732:
[----:B------:R-:W-:Y:S01]  /*5b60*/  MOV R3, R248 ;  /* 0x000000f800037202 */ /* 0x000fe20000000f00 */
[----:B------:R-:W-:-:S04]  /*5b70*/  HFMA2.MMA R248, -RZ, RZ, 0, 4.76837158203125e-07 ;  /* 0x00000008fff87435 */ /* 0x000fc800000001ff */
[----:B------:R-:W-:-:S07]  /*5b80*/  FADD.FTZ R2, R2, R3 ;  /* 0x0000000302027221 */ /* 0x000fce0000010000 */
[----:B------:R-:W-:Y:S05]  /*5b90*/  WARPSYNC.COLLECTIVE R250, `(.L_x_24733) ;  /* 0x00000000fa087348 */ /* 0x000fea0003c00000 */
[----:B------:R0:W1:Y:S02]  /*5ba0*/  SHFL.BFLY P1, R248, R2, R248, R249 ;  /* 0x0c0000f802f87389 */ /* 0x00006400000200f9 */
[----:B01----:R-:W-:Y:S01]  /*5bb0*/  ENDCOLLECTIVE ;  /* 0x000000000000791b */ /* 0x003fe20003800000 */
.L_x_24733:
[----:B------:R-:W-:Y:S01]  /*5bc0*/  MOV R3, R248 ;  /* 0x000000f800037202 */ /* 0x000fe20000000f00 */
[----:B------:R-:W-:-:S04]  /*5bd0*/  HFMA2.MMA R248, -RZ, RZ, 0, 9.5367431640625e-07 ;  /* 0x00000010fff87435 */ /* 0x000fc800000001ff */
[----:B------:R-:W-:-:S07]  /*5be0*/  FADD.FTZ R2, R2, R3 ;  /* 0x0000000302027221 */ /* 0x000fce0000010000 */
[----:B------:R-:W-:Y:S05]  /*5bf0*/  WARPSYNC.COLLECTIVE R250, `(.L_x_24734) ;  /* 0x00000000fa087348 */ /* 0x000fea0003c00000 */
[----:B------:R0:W1:Y:S02]  /*5c00*/  SHFL.BFLY P1, R248, R2, R248, R249 ;  /* 0x0c0000f802f87389 */ /* 0x00006400000200f9 */
[----:B01----:R-:W-:Y:S01]  /*5c10*/  ENDCOLLECTIVE ;  /* 0x000000000000791b */ /* 0x003fe20003800000 */
.L_x_24734:
[----:B------:R-:W0:Y:S01]  /*5c20*/  LDC R250, c[0x0][0x290] ;  /* 0x0000a400fffa7b82 */ /* 0x000e220000000800 */
[----:B------:R-:W-:-:S05]  /*5c30*/  MOV R3, R248 ;  /* 0x000000f800037202 */ /* 0x000fca0000000f00 */
[----:B------:R-:W-:-:S04]  /*5c40*/  FADD.FTZ R3, R2, R3 ;  /* 0x0000000302037221 */ /* 0x000fc80000010000 */
[----:B0-----:R-:W-:Y:S01]  /*5c50*/  FMUL.FTZ R3, R3, R250 ;  /* 0x000000fa03037220 */ /* 0x001fe20000410000 */
[----:B------:R-:W-:-:S03]  /*5c60*/  MOV R250, 0xffffffff ;  /* 0xffffffff00fa7802 */ /* 0x000fc60000000f00 */
        /* <DEDUP_REMOVED lines=128> */
[----:B------:R-:W-:-:S11]  /*6470*/  HFMA2.MMA R248, -RZ, RZ, 0, 5.9604644775390625e-08 ;  /* 0x00000001fff87435 */ /* 0x000fd600000001ff */
[----:B------:R-:W-:Y:S05]  /*6480*/  WARPSYNC.COLLECTIVE R250, `(.L_x_24735) ;  /* 0x00000000fa087348 */ /* 0x000fea0003c00000 */
[----:B------:R0:W1:Y:S02]  /*6490*/  SHFL.BFLY P1, R248, R2, R248, R249 ;  /* 0x0c0000f802f87389 */ /* 0x00006400000200f9 */
[----:B01----:R-:W-:Y:S01]  /*64a0*/  ENDCOLLECTIVE ;  /* 0x000000000000791b */ /* 0x003fe20003800000 */
.L_x_24735:
[----:B------:R-:W-:Y:S01]  /*64b0*/  FADD.FTZ R2, R2, R248 ;  /* 0x000000f802027221 */ /* 0x000fe20000010000 */
[----:B------:R-:W-:-:S11]  /*64c0*/  HFMA2.MMA R248, -RZ, RZ, 0, 1.1920928955078125e-07 ;  /* 0x00000002fff87435 */ /* 0x000fd600000001ff */
[----:B------:R-:W-:Y:S05]  /*64d0*/  WARPSYNC.COLLECTIVE R250, `(.L_x_24736) ;  /* 0x00000000fa087348 */ /* 0x000fea0003c00000 */
[----:B------:R0:W1:Y:S02]  /*64e0*/  SHFL.BFLY P1, R248, R2, R248, R249 ;  /* 0x0c0000f802f87389 */ /* 0x00006400000200f9 */
[----:B01----:R-:W-:Y:S01]  /*64f0*/  ENDCOLLECTIVE ;  /* 0x000000000000791b */ /* 0x003fe20003800000 */
.L_x_24736:
[----:B------:R-:W-:Y:S01]  /*6500*/  FADD.FTZ R2, R2, R248 ;  /* 0x000000f802027221 */ /* 0x000fe20000010000 */
[----:B------:R-:W-:-:S07]  /*6510*/  MOV R248, 0x4 ;  /* 0x0000000400f87802 */ /* 0x000fce0000000f00 */
[----:B------:R-:W-:Y:S05]  /*6520*/  WARPSYNC.COLLECTIVE R250, `(.L_x_24737) ;  /* 0x00000000fa087348 */ /* 0x000fea0003c00000 */
[----:B------:R0:W1:Y:S02]  /*6530*/  SHFL.BFLY P1, R248, R2, R248, R249 ;  /* 0x0c0000f802f87389 */ /* 0x00006400000200f9 */
[----:B01----:R-:W-:Y:S01]  /*6540*/  ENDCOLLECTIVE ;  /* 0x000000000000791b */ /* 0x003fe20003800000 */
.L_x_24737:
[----:B------:R-:W-:Y:S01]  /*6550*/  FADD.FTZ R2, R2, R248 ;  /* 0x000000f802027221 */ /* 0x000fe20000010000 */
[----:B------:R-:W-:-:S11]  /*6560*/  HFMA2.MMA R248, -RZ, RZ, 0, 4.76837158203125e-07 ;  /* 0x00000008fff87435 */ /* 0x000fd600000001ff */
[----:B------:R-:W-:Y:S05]  /*6570*/  WARPSYNC.COLLECTIVE R250, `(.L_x_24738) ;  /* 0x00000000fa087348 */ /* 0x000fea0003c00000 */
[----:B------:R0:W1:Y:S02]  /*6580*/  SHFL.BFLY P1, R248, R2, R248, R249 ;  /* 0x0c0000f802f87389 */ /* 0x00006400000200f9 */
[----:B01----:R-:W-:Y:S01]  /*6590*/  ENDCOLLECTIVE ;  /* 0x000000000000791b */ /* 0x003fe20003800000 */
.L_x_24738:
[----:B------:R-:W-:Y:S01]  /*65a0*/  FADD.FTZ R2, R2, R248 ;  /* 0x000000f802027221 */ /* 0x000fe20000010000 */
[----:B------:R-:W-:-:S07]  /*65b0*/  MOV R248, 0x10 ;  /* 0x0000001000f87802 */ /* 0x000fce0000000f00 */
[----:B------:R-:W-:Y:S05]  /*65c0*/  WARPSYNC.COLLECTIVE R250, `(.L_x_24739) ;  /* 0x00000000fa087348 */ /* 0x000fea0003c00000 */
[----:B------:R0:W1:Y:S02]  /*65d0*/  SHFL.BFLY P1, R248, R2, R248, R249 ;  /* 0x0c0000f802f87389 */ /* 0x00006400000200f9 */
[----:B01----:R-:W-:Y:S01]  /*65e0*/  ENDCOLLECTIVE ;  /* 0x000000000000791b */ /* 0x003fe20003800000 */
.L_x_24739:
[----:B------:R-:W-:Y:S05]  /*65f0*/  BRA `(.L_x_24740) ;  /* 0xffffffe000447947 */ /* 0x000fea000383ffff */
.L_x_24741:
        /* <DEDUP_REMOVED lines=16> */
.L_x_58391:


//--------------------- .text._ZN10layer_norm13ln_fwd_kernelINS_13Kernel_traitsIf13__nv_bfloat16fS2_fjLj2048ELj1ELj4ELj1ELj16ENS_18Kernel_traits_baseILj2048EfS2_fS2_fjLj128EEEEELb1ELb0ELb0ELb0EEEvNS_9FwdParamsE --------------------------
	.section	.text._ZN10layer_norm13ln_fwd_kernelINS_13Kernel_traitsIf13__nv_bfloat16fS2_fjLj2048ELj1ELj4ELj1ELj16ENS_18Kernel_traits_baseILj2048EfS2_fS2_fjLj128EEEEELb1ELb0ELb0ELb0EEEvNS_9FwdParamsE,"ax",@progbits
	.align	128
        .global         _ZN10layer_norm13ln_fwd_kernelINS_13Kernel_traitsIf13__nv_bfloat16fS2_fjLj2048ELj1ELj4ELj1ELj16ENS_18Kernel_traits_baseILj2048EfS2_fS2_fjLj128EEEEELb1ELb0ELb0ELb0EEEvNS_9FwdParamsE
        .type           _ZN10layer_norm13ln_fwd_kernelINS_13Kernel_traitsIf13__nv_bfloat16fS2_fjLj2048ELj1ELj4ELj1ELj16ENS_18Kernel_traits_baseILj2048EfS2_fS2_fjLj128EEEEELb1ELb0ELb0ELb0EEEvNS_9FwdParamsE,@function
        .size           _ZN10layer_norm13ln_fwd_kernelINS_13Kernel_traitsIf13__nv_bfloat16fS2_fjLj2048ELj1ELj4ELj1ELj16ENS_18Kernel_traits_baseILj2048EfS2_fS2_fjLj128EEEEELb1ELb0ELb0ELb0EEEvNS_9FwdParamsE,(.L_x_58392 - _ZN10layer_norm13ln_fwd_kernelINS_13Kernel_traitsIf13__nv_bfloat16fS2_fjLj2048ELj1ELj4ELj1ELj16ENS_18Kernel_traits_baseILj2048EfS2_fS2_fjLj128EEEEELb1ELb0ELb0ELb0EEEvNS_9FwdParamsE)
        .other          _ZN10layer_norm13ln_fwd_kernelINS_13Kernel_traitsIf13__nv_bfloat16fS2_fjLj2048ELj1ELj4ELj1ELj16ENS_18Kernel_traits_baseILj2048EfS2_fS2_fjLj128EEEEELb1ELb0ELb0ELb0EEEvNS_9FwdParamsE,@"STO_CUDA_ENTRY STV_DEFAULT"
_ZN10layer_norm13ln_fwd_kernelINS_13Kernel_traitsIf13__nv_bfloat16fS2_fjLj2048ELj1ELj4ELj1ELj16ENS_18Kernel_traits_baseILj2048EfS2_fS2_fjLj128EEEEELb1ELb0ELb0ELb0EEEvNS_9FwdParamsE:
.text._ZN10layer_norm13ln_fwd_kernelINS_13Kernel_traitsIf13__nv_bfloat16fS2_fjLj2048ELj1ELj4ELj1ELj16ENS_18Kernel_traits_baseILj2048EfS2_fS2_fjLj128EEEEELb1ELb0ELb0ELb0EEEvNS_9FwdParamsE:
        /* <DEDUP_REMOVED lines=16> */
[----:B-1----:R-:W3:Y:S01]  /*0100*/  @P0 LDG.E.64 R4, desc[UR6][R6.64] ;  /* 0x0000000606040981 */ /* 0x002ee2000c1e1b00 */
[----:B------:R-:W-:Y:S01]  /*0110*/  LOP3.LUT R212, R212, 0xfffffff7, RZ, 0xc0, !PT ;  /* 0xfffffff7d4d47812 */ /* 0x000fe200078ec0ff */
[----:B------:R-:W-:Y:S01]  /*0120*/  BSSY B0, `(.L_x_24742) ;  /* 0x0000057000007945 */ /* 0x000fe20003800000 */
[----:B0-----:R-:W-:Y:S01]  /*0130*/  LOP3.LUT R13, R211, 0x1f, RZ, 0xc0, !PT ;  /* 0x0000001fd30d7812 */ /* 0x001fe200078ec0ff */
[----:B----4-:R-:W-:Y:S01]  /*0140*/  IMAD R216, R12, UR8, R211 ;  /* 0x000000080cd87c24 */ /* 0x010fe2000f8e02d3 */
[----:B--2---:R-:W-:Y:S02]  /*0150*/  @P0 R2UR UR4, R2 ;  /* 0x00000000020402ca */ /* 0x004fe400000e0000 */
[----:B------:R-:W-:-:S11]  /*0160*/  @P0 R2UR UR5, R3 ;  /* 0x00000000030502ca */ /* 0x000fd600000e0000 */
[----:B------:R-:W-:Y:S02]  /*0170*/  UIADD3 UR15, UR4, -0x61c88647, URZ ;  /* 0x9e3779b9040f7890 */ /* 0x000fe4000fffe03f */
[----:B------:R-:W-:Y:S01]  /*0180*/  UIADD3 UR16, UR5, -0x4498517b, URZ ;  /* 0xbb67ae8505107890 */ /* 0x000fe2000fffe03f */
[----:B---3--:R-:W-:Y:S01]  /*0190*/  @P0 IADD3 R0, P1, R4, R9, RZ ;  /* 0x0000000904000210 */ /* 0x008fe20007f3e0ff */
[----:B------:R-:W-:Y:S02]  /*01a0*/  UIADD3 UR17, UR4, 0x3c6ef372, URZ ;  /* 0x3c6ef37204117890 */ /* 0x000fe4000fffe03f */
[----:B------:R-:W-:Y:S02]  /*01b0*/  UIADD3 UR18, UR5, 0x76cf5d0a, URZ ;  /* 0x76cf5d0a05127890 */ /* 0x000fe4000fffe03f */
[----:B------:R-:W-:Y:S01]  /*01c0*/  @P0 IMAD.X R7, RZ, RZ, R5, P1 ;  /* 0x000000ffff070224 */ /* 0x000fe200008e0605 */
[----:B------:R-:W-:Y:S01]  /*01d0*/  UIADD3 UR20, UR5, 0x32370b8f, URZ ;  /* 0x32370b8f05147890 */ /* 0x000fe2000fffe03f */
[----:B------:R-:W-:Y:S01]  /*01e0*/  IMAD.WIDE.U32 R4, R216, -0x326172a9, RZ ;  /* 0xcd9e8d57d8047825 */ /* 0x000fe200078e00ff */
[----:B------:R-:W-:-:S02]  /*01f0*/  UIADD3 UR19, UR4, -0x255992d5, URZ ;  /* 0xdaa66d2b04137890 */ /* 0x000fc4000fffe03f */
[--C-:B------:R-:W-:Y:S01]  /*0200*/  SHF.R.U32.HI R215, RZ, 0x2, R7.reuse ;  /* 0x00000002ffd77819 */ /* 0x100fe20000011607 */
[----:B------:R-:W-:Y:S01]  /*0210*/  UIADD3 UR21, UR4, 0x78dde6e4, URZ ;  /* 0x78dde6e404157890 */ /* 0x000fe2000fffe03f */
[----:B------:R-:W-:Y:S01]  /*0220*/  SHF.R.U64 R214, R0, 0x2, R7 ;  /* 0x0000000200d67819 */ /* 0x000fe20000001207 */
[----:B------:R-:W-:Y:S01]  /*0230*/  UIADD3 UR22, UR5, -0x126145ec, URZ ;  /* 0xed9eba1405167890 */ /* 0x000fe2000fffe03f */
[----:B------:R-:W-:Y:S01]  /*0240*/  LOP3.LUT R6, R5, UR4, R215, 0x96, !PT ;  /* 0x0000000405067c12 */ /* 0x000fe2000f8e96d7 */
[----:B------:R-:W-:Y:S02]  /*0250*/  UIADD3 UR24, UR5, -0x56f99767, URZ ;  /* 0xa906689905187890 */ /* 0x000fe4000fffe03f */
[----:B------:R-:W-:Y:S01]  /*0260*/  IMAD.WIDE.U32 R2, R214, -0x2daee0ad, RZ ;  /* 0xd2511f53d6027825 */ /* 0x000fe200078e00ff */
[----:B------:R-:W-:Y:S02]  /*0270*/  UIADD3 UR23, UR4, 0x1715609d, URZ ;  /* 0x1715609d04177890 */ /* 0x000fe4000fffe03f */
[----:B------:R-:W-:Y:S01]  /*0280*/  UIADD3 UR25, UR4, -0x4ab325aa, URZ ;  /* 0xb54cda5604197890 */ /* 0x000fe2000fffe03f */
[----:B------:R-:W-:Y:S01]  /*0290*/  IMAD.WIDE.U32 R6, R6, -0x2daee0ad, RZ ;  /* 0xd2511f5306067825 */ /* 0x000fe200078e00ff */
[----:B------:R-:W-:Y:S01]  /*02a0*/  LOP3.LUT R3, R3, UR5, RZ, 0x3c, !PT ;  /* 0x0000000503037c12 */ /* 0x000fe2000f8e3cff */
[----:B------:R-:W-:-:S02]  /*02b0*/  UIADD3 UR26, UR5, 0x646e171e, URZ ;  /* 0x646e171e051a7890 */ /* 0x000fc4000fffe03f */
[----:B------:R-:W-:Y:S01]  /*02c0*/  UIADD3 UR27, UR4, 0x5384540f, URZ ;  /* 0x5384540f041b7890 */ /* 0x000fe2000fffe03f */
[----:B------:R-:W-:Y:S01]  /*02d0*/  LOP3.LUT R8, R7, UR16, R2, 0x96, !PT ;  /* 0x0000001007087c12 */ /* 0x000fe2000f8e9602 */
[----:B------:R-:W-:Y:S01]  /*02e0*/  IMAD.WIDE.U32 R2, R3, -0x326172a9, RZ ;  /* 0xcd9e8d5703027825 */ /* 0x000fe200078e00ff */
[----:B------:R-:W-:Y:S02]  /*02f0*/  UIADD3 UR28, UR5, 0x1fd5c5a3, URZ ;  /* 0x1fd5c5a3051c7890 */ /* 0x000fe4000fffe03f */
[----:B------:R-:W-:Y:S01]  /*0300*/  UIADD3 UR29, UR4, -0xe443238, URZ ;  /* 0xf1bbcdc8041d7890 */ /* 0x000fe2000fffe03f */
[----:B------:R-:W-:Y:S01]  /*0310*/  IMAD.WIDE.U32 R8, R8, -0x326172a9, RZ ;  /* 0xcd9e8d5708087825 */ /* 0x000fe200078e00ff */
[----:B------:R-:W-:Y:S01]  /*0320*/  LOP3.LUT R3, R3, UR15, R4, 0x96, !PT ;  /* 0x0000000f03037c12 */ /* 0x000fe2000f8e9604 */
[----:B------:R-:W-:Y:S02]  /*0330*/  UIADD3 UR30, UR5, -0x24c28bd8, URZ ;  /* 0xdb3d7428051e7890 */ /* 0x000fe4000fffe03f */
[----:B------:R-:W-:Y:S01]  /*0340*/  UIADD3 UR31, UR4, -0x700cb87f, URZ ;  /* 0x8ff34781041f7890 */ /* 0x000fe2000fffe03f */
[----:B------:R-:W-:Y:S01]  /*0350*/  LOP3.LUT R4, R9, UR17, R2, 0x96, !PT ;  /* 0x0000001109047c12 */ /* 0x000fe2000f8e9602 */
[----:B------:R-:W-:-:S04]  /*0360*/  IMAD.WIDE.U32 R2, R3, -0x2daee0ad, RZ ;  /* 0xd2511f5303027825 */ /* 0x000fc800078e00ff */
[----:B------:R-:W-:Y:S01]  /*0370*/  IMAD.WIDE.U32 R4, R4, -0x2daee0ad, RZ ;  /* 0xd2511f5304047825 */ /* 0x000fe200078e00ff */
[----:B------:R-:W-:-:S04]  /*0380*/  LOP3.LUT R3, R3, UR18, R6, 0x96, !PT ;  /* 0x0000001203037c12 */ /* 0x000fc8000f8e9606 */
[----:B------:R-:W-:Y:S01]  /*0390*/  LOP3.LUT R6, R5, UR20, R2, 0x96, !PT ;  /* 0x0000001405067c12 */ /* 0x000fe2000f8e9602 */
[----:B------:R-:W-:Y:S01]  /*03a0*/  IMAD.WIDE.U32 R2, R3, -0x326172a9, RZ ;  /* 0xcd9e8d5703027825 */ /* 0x000fe200078e00ff */
[----:B-----5:R-:W-:-:S03]  /*03b0*/  SHF.R.S32.HI R5, RZ, 0x1f, R10 ;  /* 0x0000001fff057819 */ /* 0x020fc6000001140a */
[----:B------:R-:W-:Y:S01]  /*03c0*/  IMAD.WIDE.U32 R6, R6, -0x326172a9, RZ ;  /* 0xcd9e8d5706067825 */ /* 0x000fe200078e00ff */
[----:B------:R-:W-:Y:S02]  /*03d0*/  LEA.HI R5, R5, R10, RZ, 0x3 ;  /* 0x0000000a05057211 */ /* 0x000fe400078f18ff */
[----:B------:R-:W-:Y:S02]  /*03e0*/  LOP3.LUT R10, R13, 0x1f, RZ, 0x3c, !PT ;  /* 0x0000001f0d0a7812 */ /* 0x000fe400078e3cff */
[----:B------:R-:W-:Y:S02]  /*03f0*/  LOP3.LUT R3, R3, UR19, R8, 0x96, !PT ;  /* 0x0000001303037c12 */ /* 0x000fe4000f8e9608 */
[----:B------:R-:W-:Y:S02]  /*0400*/  LEA.HI.SX32 R213, R5, R10, 0x1d ;  /* 0x0000000a05d57211 */ /* 0x000fe400078feaff */
[----:B------:R-:W-:Y:S01]  /*0410*/  LOP3.LUT R8, R7, UR21, R2, 0x96, !PT ;  /* 0x0000001507087c12 */ /* 0x000fe2000f8e9602 */
[----:B------:R-:W-:Y:S01]  /*0420*/  IMAD.WIDE.U32 R2, R3, -0x2daee0ad, RZ ;  /* 0xd2511f5303027825 */ /* 0x000fe200078e00ff */
[----:B------:R-:W-:-:S02]  /*0430*/  LOP3.LUT P6, RZ, R213, 0xffffffe0, RZ, 0xc0, !PT ;  /* 0xffffffe0d5ff7812 */ /* 0x000fc400078cc0ff */
[C---:B------:R-:W-:Y:S01]  /*0440*/  ISETP.GE.U32.AND P5, PT, R213.reuse, 0x40, PT ;  /* 0x00000040d500780c */ /* 0x040fe20003fa6070 */
[----:B------:R-:W-:Y:S01]  /*0450*/  IMAD.WIDE.U32 R8, R8, -0x2daee0ad, RZ ;  /* 0xd2511f5308087825 */ /* 0x000fe200078e00ff */
[C---:B------:R-:W-:Y:S02]  /*0460*/  ISETP.GE.U32.AND P4, PT, R213.reuse, 0x60, PT ;  /* 0x00000060d500780c */ /* 0x040fe40003f86070 */
[C---:B------:R-:W-:Y:S02]  /*0470*/  ISETP.GE.U32.AND P3, PT, R213.reuse, 0x80, PT ;  /* 0x00000080d500780c */ /* 0x040fe40003f66070 */
[----:B------:R-:W-:Y:S02]  /*0480*/  ISETP.GE.U32.AND P2, PT, R213, 0xa0, PT ;  /* 0x000000a0d500780c */ /* 0x000fe40003f46070 */
[----:B------:R-:W-:Y:S02]  /*0490*/  LOP3.LUT R3, R3, UR22, R4, 0x96, !PT ;  /* 0x0000001603037c12 */ /* 0x000fe4000f8e9604 */
[----:B------:R-:W-:-:S02]  /*04a0*/  LOP3.LUT R10, R9, UR24, R2, 0x96, !PT ;  /* 0x00000018090a7c12 */ /* 0x000fc4000f8e9602 */
[----:B------:R-:W-:Y:S01]  /*04b0*/  @P6 LOP3.LUT R212, R212, 0x8, RZ, 0xfc, !PT ;  /* 0x00000008d4d46812 */ /* 0x000fe200078efcff */
[----:B------:R-:W-:-:S03]  /*04c0*/  IMAD.WIDE.U32 R2, R3, -0x326172a9, RZ ;  /* 0xcd9e8d5703027825 */ /* 0x000fc600078e00ff */
[----:B------:R-:W-:Y:S01]  /*04d0*/  LOP3.LUT R212, R212, 0xfffffbff, RZ, 0xc0, !PT ;  /* 0xfffffbffd4d47812 */ /* 0x000fe200078ec0ff */
[----:B------:R-:W-:Y:S01]  /*04e0*/  IMAD.WIDE.U32 R10, R10, -0x326172a9, RZ ;  /* 0xcd9e8d570a0a7825 */ /* 0x000fe200078e00ff */
[----:B------:R-:W-:Y:S02]  /*04f0*/  LOP3.LUT R6, R3, UR23, R6, 0x96, !PT ;  /* 0x0000001703067c12 */ /* 0x000fe4000f8e9606 */
[----:B------:R-:W-:Y:S02]  /*0500*/  @P5 LOP3.LUT R212, R212, 0x400, RZ, 0xfc, !PT ;  /* 0x00000400d4d45812 */ /* 0x000fe400078efcff */
[----:B------:R-:W-:Y:S02]  /*0510*/  LOP3.LUT R7, R11, UR25, R2, 0x96, !PT ;  /* 0x000000190b077c12 */ /* 0x000fe4000f8e9602 */
[----:B------:R-:W-:-:S04]  /*0520*/  LOP3.LUT R212, R212, 0xfffffdff, RZ, 0xc0, !PT ;  /* 0xfffffdffd4d47812 */ /* 0x000fc800078ec0ff */
[----:B------:R-:W-:-:S04]  /*0530*/  @P4 LOP3.LUT R212, R212, 0x200, RZ, 0xfc, !PT ;  /* 0x00000200d4d44812 */ /* 0x000fc800078efcff */
        /* <DEDUP_REMOVED lines=21> */
.L_x_24743:
[----:B------:R-:W-:Y:S05]  /*0690*/  BSYNC B0 ;  /* 0x0000000000007941 */ /* 0x000fea0003800000 */
.L_x_24742:
        /* <DEDUP_REMOVED lines=18> */
.L_x_24745:
[----:B------:R-:W-:Y:S05]  /*07c0*/  BSYNC B0 ;  /* 0x0000000000007941 */ /* 0x000fea0003800000 */
.L_x_24744:
        /* <DEDUP_REMOVED lines=18> */
.L_x_24747:
[----:B------:R-:W-:Y:S05]  /*08f0*/  BSYNC B0 ;  /* 0x0000000000007941 */ /* 0x000fea0003800000 */
.L_x_24746:
        /* <DEDUP_REMOVED lines=18> */
.L_x_24749:
[----:B------:R-:W-:Y:S05]  /*0a20*/  BSYNC B0 ;  /* 0x0000000000007941 */ /* 0x000fea0003800000 */
.L_x_24748:
        /* <DEDUP_REMOVED lines=18> */
.L_x_24751:
[----:B------:R-:W-:Y:S05]  /*0b50*/  BSYNC B0 ;  /* 0x0000000000007941 */ /* 0x000fea0003800000 */
.L_x_24750:
        /* <DEDUP_REMOVED lines=27> */
.L_x_24753:
[----:B------:R-:W-:Y:S05]  /*0d10*/  BSYNC B0 ;  /* 0x0000000000007941 */ /* 0x000fea0003800000 */
.L_x_24752:
        /* <DEDUP_REMOVED lines=26> */
.L_x_24755:
[----:B------:R-:W-:Y:S05]  /*0ec0*/  BSYNC B0 ;  /* 0x0000000000007941 */ /* 0x000fea0003800000 */
.L_x_24754:
        /* <DEDUP_REMOVED lines=21> */
.L_x_24757:
[----:B------:R-:W-:Y:S05]  /*1020*/  BSYNC B0 ;  /* 0x0000000000007941 */ /* 0x000fea0003800000 */
.L_x_24756:
[----:B------:R-:W-:Y:S01]  /*1030*/  ULDC UR8, c[0x0][0x214] ;  /* 0x0000850000087ab9 */ /* 0x000fe20000000800 */
[----:B------:R-:W-:Y:S02]  /*1040*/  LOP3.LUT R137, R137, UR30, R6, 0x96, !PT ;  /* 0x0000001e89897c12 */ /* 0x000fe4000f8e9606 */
[----:B------:R-:W-:-:S13]  /*1050*/  ISETP.GE.AND P0, PT, R211, UR8, PT ;  /* 0x00000008d3007c0c */ /* 0x000fda000bf06270 */
[----:B------:R-:W-:Y:S05]  /*1060*/  @P0 EXIT ;  /* 0x000000000000094d */ /* 0x000fea0003800000 */
[----:B------:R-:W-:Y:S01]  /*1070*/  IMAD R210, R210, -0x326172a9, RZ ;  /* 0xcd9e8d57d2d27824 */ /* 0x000fe200078e02ff */
[----:B------:R-:W-:Y:S01]  /*1080*/  ULDC.64 UR8, c[0x0][0x270] ;  /* 0x00009c0000087ab9 */ /* 0x000fe20000000a00 */
[----:B01----:R-:W-:Y:S01]  /*1090*/  IMAD.HI.U32 R3, R137, -0x326172a9, RZ ;  /* 0xcd9e8d5789037827 */ /* 0x003fe200078e00ff */
[----:B------:R-:W-:Y:S01]  /*10a0*/  BSSY B0, `(.L_x_24758) ;  /* 0x00018d4000007945 */ /* 0x000fe20003800000 */
[----:B------:R-:W-:Y:S02]  /*10b0*/  UISETP.NE.U32.AND UP0, UPT, UR8, URZ, UPT ;  /* 0x0000003f0800728c */ /* 0x000fe4000bf05070 */
[----:B------:R-:W-:Y:S01]  /*10c0*/  IMAD R209, R209, -0x2daee0ad, RZ ;  /* 0xd2511f53d1d17824 */ /* 0x000fe200078e02ff */
[----:B------:R-:W-:Y:S01]  /*10d0*/  LOP3.LUT R210, R3, UR31, R210, 0x96, !PT ;  /* 0x0000001f03d27c12 */ /* 0x000fe2000f8e96d2 */
[----:B------:R-:W-:Y:S01]  /*10e0*/  IMAD.HI.U32 R2, R136, -0x2daee0ad, RZ ;  /* 0xd2511f5388027827 */ /* 0x000fe200078e00ff */
[----:B------:R-:W-:Y:S01]  /*10f0*/  LOP3.LUT R3, R0, 0x3, RZ, 0xc0, !PT ;  /* 0x0000000300037812 */ /* 0x000fe200078ec0ff */
[----:B------:R-:W-:Y:S01]  /*1100*/  HFMA2.MMA R0, -RZ, RZ, 0, 0 ;  /* 0x00000000ff007435 */ /* 0x000fe200000001ff */
[----:B------:R-:W-:Y:S01]  /*1110*/  ULDC.U8 UR8, c[0x0][0x2a0] ;  /* 0x0000a80000087ab9 */ /* 0x000fe20000000000 */
[----:B------:R-:W-:Y:S01]  /*1120*/  IMAD R208, R137, -0x326172a9, RZ ;  /* 0xcd9e8d5789d07824 */ /* 0x000fe200078e02ff */
[----:B------:R-:W-:Y:S01]  /*1130*/  LOP3.LUT R209, R2, UR32, R209, 0x96, !PT ;  /* 0x0000002002d17c12 */ /* 0x000fe2000f8e96d1 */
[----:B------:R-:W-:Y:S01]  /*1140*/  IMAD R2, R136, -0x2daee0ad, RZ ;  /* 0xd2511f5388027824 */ /* 0x000fe200078e02ff */
[----:B------:R-:W-:Y:S01]  /*1150*/  UISETP.NE.AND.EX UP0, UPT, UR9, URZ, UPT, UP0 ;  /* 0x0000003f0900728c */ /* 0x000fe2000bf05300 */
[----:B------:R-:W-:Y:S01]  /*1160*/  ULDC UR33, c[0x0][0x218] ;  /* 0x0000860000217ab9 */ /* 0x000fe20000000800 */
[----:B------:R-:W-:Y:S01]  /*1170*/  UISETP.NE.AND UP1, UPT, UR8, URZ, UPT ;  /* 0x0000003f0800728c */ /* 0x000fe2000bf25270 */
[----:B------:R-:W-:Y:S01]  /*1180*/  ULDC UR14, c[0x0][0x2d8] ;  /* 0x0000b600000e7ab9 */ /* 0x000fe20000000800 */
[----:B------:R-:W-:Y:S01]  /*1190*/  ULDC.64 UR10, c[0x0][0x238] ;  /* 0x00008e00000a7ab9 */ /* 0x000fe20000000a00 */
[----:B------:R-:W-:-:S08]  /*11a0*/  ULDC.64 UR12, c[0x0][0x240] ;  /* 0x00009000000c7ab9 */ /* 0x000fd00000000a00 */
.L_x_25240:
        /* <DEDUP_REMOVED lines=41> */
.L_x_24762:
[----:B------:R-:W-:-:S07]  /*1440*/  MOV R146, R208 ;  /* 0x000000d000927202 */ /* 0x000fce0000000f00 */
.L_x_24763:
[----:B------:R-:W-:Y:S05]  /*1450*/  BSYNC B2 ;  /* 0x0000000000027941 */ /* 0x000fea0003800000 */
.L_x_24761:
        /* <DEDUP_REMOVED lines=16> */
.L_x_24767:
[----:B------:R-:W-:Y:S05]  /*1560*/  BSYNC B3 ;  /* 0x0000000000037941 */ /* 0x000fea0003800000 */
.L_x_24766:
        /* <DEDUP_REMOVED lines=43> */
.L_x_24765:
[----:B------:R-:W-:Y:S05]  /*1820*/  BSYNC B2 ;  /* 0x0000000000027941 */ /* 0x000fea0003800000 */
.L_x_24764:
[----:B------:R-:W0:Y:S01]  /*1830*/  LDC R220, c[0x0][0x294] ;  /* 0x0000a500ffdc7b82 */ /* 0x000e220000000800 */
[----:B------:R-:W-:Y:S01]  /*1840*/  I2FP.F32.U32 R146, R146 ;  /* 0x0000009200927245 */ /* 0x000fe20000201000 */
[----:B------:R-:W-:Y:S01]  /*1850*/  IMAD.MOV.U32 R221, RZ, RZ, 0x2f800000 ;  /* 0x2f800000ffdd7424 */ /* 0x000fe200078e00ff */
[----:B------:R-:W-:Y:S01]  /*1860*/  LOP3.LUT R212, R212, 0xfffffffb, RZ, 0xc0, !PT ;  /* 0xfffffffbd4d47812 */ /* 0x000fe200078ec0ff */
[----:B-----5:R-:W-:Y:S01]  /*1870*/  IMAD.U32 R147, R4, 0x10000, RZ ;  /* 0x0001000004937824 */ /* 0x020fe200078e00ff */
[----:B------:R-:W-:Y:S01]  /*1880*/  ISETP.NE.U32.AND P0, PT, R144, RZ, PT ;  /* 0x000000ff9000720c */ /* 0x000fe20003f05070 */
[----:B------:R-:W-:Y:S01]  /*1890*/  FFMA.FTZ R3, R146, R221, 1.1641532182693481445e-10 ;  /* 0x2f00000092037423 */ /* 0x000fe200000100dd */
[----:B------:R-:W-:Y:S01]  /*18a0*/  BSSY B2, `(.L_x_24768) ;  /* 0x0000016000027945 */ /* 0x000fe20003800000 */
[----:B------:R-:W1:Y:S01]  /*18b0*/  LDC R203, c[0x0][0x298] ;  /* 0x0000a600ffcb7b82 */ /* 0x000e620000000800 */
[----:B------:R-:W-:Y:S01]  /*18c0*/  FMUL.FTZ R146, R147, R218 ;  /* 0x000000da93927220 */ /* 0x000fe20000410000 */
[----:B------:R-:W-:-:S02]  /*18d0*/  ISETP.NE.AND.EX P0, PT, R145, RZ, PT, P0 ;  /* 0x000000ff9100720c */ /* 0x000fc40003f05300 */
[----:B------:R-:W-:Y:S02]  /*18e0*/  PRMT R4, R4, 0x7632, R4 ;  /* 0x0000763204047816 */ /* 0x000fe40000000004 */
[----:B------:R-:W-:Y:S02]  /*18f0*/  IADD3 R147, R200, 0x1, RZ ;  /* 0x00000001c8937810 */ /* 0x000fe40007ffe0ff */
        /* <DEDUP_REMOVED lines=15> */
.L_x_24769:
[----:B------:R-:W-:-:S07]  /*19f0*/  IMAD.MOV.U32 R3, RZ, RZ, R208 ;  /* 0x000000ffff037224 */ /* 0x000fce00078e00d0 */
.L_x_24770:
[----:B------:R-:W-:Y:S05]  /*1a00*/  BSYNC B2 ;  /* 0x0000000000027941 */ /* 0x000fea0003800000 */
.L_x_24768:
        /* <DEDUP_REMOVED lines=16> */
.L_x_24774:
[----:B------:R-:W-:Y:S05]  /*1b10*/  BSYNC B3 ;  /* 0x0000000000037941 */ /* 0x000fea0003800000 */
.L_x_24773:
        /* <DEDUP_REMOVED lines=44> */
.L_x_24772:
[----:B------:R-:W-:Y:S05]  /*1de0*/  BSYNC B2 ;  /* 0x0000000000027941 */ /* 0x000fea0003800000 */
.L_x_24771:
        /* <DEDUP_REMOVED lines=22> */
.L_x_24776:
[----:B------:R-:W-:-:S07]  /*1f50*/  IMAD.MOV.U32 R3, RZ, RZ, R208 ;  /* 0x000000ffff037224 */ /* 0x000fce00078e00d0 */
.L_x_24777:
[----:B------:R-:W-:Y:S05]  /*1f60*/  BSYNC B2 ;  /* 0x0000000000027941 */ /* 0x000fea0003800000 */
.L_x_24775:
        /* <DEDUP_REMOVED lines=16> */
.L_x_24781:
[----:B------:R-:W-:Y:S05]  /*2070*/  BSYNC B3 ;  /* 0x0000000000037941 */ /* 0x000fea0003800000 */
.L_x_24780:
        /* <DEDUP_REMOVED lines=42> */
[----:B------:R-:W-:Y:S01]  /*2320*/  LOP3.LUT R209, R147, UR32, R222, 0x96, !PT ;  /* 0x0000002093d17c12 */ /* 0x000fe2000f8e96de */
[----:B------:R-:W-:-:S09]  /*2330*/  IMAD.MOV.U32 R2, RZ, RZ, R146 ;  /* 0x000000ffff027224 */ /* 0x000fd200078e0092 */
.L_x_24779:
[----:B------:R-:W-:Y:S05]  /*2340*/  BSYNC B2 ;  /* 0x0000000000027941 */ /* 0x000fea0003800000 */
.L_x_24778:
        /* <DEDUP_REMOVED lines=21> */
.L_x_24783:
[----:B------:R-:W-:-:S07]  /*24a0*/  MOV R3, R208 ;  /* 0x000000d000037202 */ /* 0x000fce0000000f00 */
.L_x_24784:
[----:B------:R-:W-:Y:S05]  /*24b0*/  BSYNC B2 ;  /* 0x0000000000027941 */ /* 0x000fea0003800000 */
.L_x_24782:
        /* <DEDUP_REMOVED lines=16> */
.L_x_24788:
[----:B------:R-:W-:Y:S05]  /*25c0*/  BSYNC B3 ;  /* 0x0000000000037941 */ /* 0x000fea0003800000 */
.L_x_24787:
        /* <DEDUP_REMOVED lines=43> */
.L_x_24786:
[----:B------:R-:W-:Y:S05]  /*2880*/  BSYNC B2 ;  /* 0x0000000000027941 */ /* 0x000fea0003800000 */
.L_x_24785:
        /* <DEDUP_REMOVED lines=20> */
.L_x_24790:
[----:B------:R-:W-:-:S07]  /*29d0*/  MOV R3, R208 ;  /* 0x000000d000037202 */ /* 0x000fce0000000f00 */
.L_x_24791:
[----:B------:R-:W-:Y:S05]  /*29e0*/  BSYNC B2 ;  /* 0x0000000000027941 */ /* 0x000fea0003800000 */
.L_x_24789:
        /* <DEDUP_REMOVED lines=16> */
.L_x_24795:
[----:B------:R-:W-:Y:S05]  /*2af0*/  BSYNC B3 ;  /* 0x0000000000037941 */ /* 0x000fea0003800000 */
.L_x_24794:
        /* <DEDUP_REMOVED lines=44> */
.L_x_24793:
[----:B------:R-:W-:Y:S05]  /*2dc0*/  BSYNC B2 ;  /* 0x0000000000027941 */ /* 0x000fea0003800000 */
.L_x_24792:
        /* <DEDUP_REMOVED lines=21> */
.L_x_24797:
[----:B------:R-:W-:-:S07]  /*2f20*/  IMAD.MOV.U32 R3, RZ, RZ, R208 ;  /* 0x000000ffff037224 */ /* 0x000fce00078e00d0 */
.L_x_24798:
[----:B------:R-:W-:Y:S05]  /*2f30*/  BSYNC B2 ;  /* 0x0000000000027941 */ /* 0x000fea0003800000 */
.L_x_24796:
        /* <DEDUP_REMOVED lines=16> */
.L_x_24802:
[----:B------:R-:W-:Y:S05]  /*3040*/  BSYNC B3 ;  /* 0x0000000000037941 */ /* 0x000fea0003800000 */
.L_x_24801:
        /* <DEDUP_REMOVED lines=41> */
[----:B------:R-:W-:Y:S02]  /*32e0*/  LOP3.LUT R209, R225, UR32, R4, 0x96, !PT ;  /* 0x00000020e1d17c12 */ /* 0x000fe4000f8e9604 */
[----:B------:R-:W-:-:S07]  /*32f0*/  MOV R2, R224 ;  /* 0x000000e000027202 */ /* 0x000fce0000000f00 */
.L_x_24800:
[----:B------:R-:W-:Y:S05]  /*3300*/  BSYNC B2 ;  /* 0x0000000000027941 */ /* 0x000fea0003800000 */
.L_x_24799:
        /* <DEDUP_REMOVED lines=20> */
.L_x_24804:
[----:B------:R-:W-:-:S07]  /*3450*/  IMAD.MOV.U32 R3, RZ, RZ, R208 ;  /* 0x000000ffff037224 */ /* 0x000fce00078e00d0 */
.L_x_24805:
[----:B------:R-:W-:Y:S05]  /*3460*/  BSYNC B2 ;  /* 0x0000000000027941 */ /* 0x000fea0003800000 */
.L_x_24803:
        /* <DEDUP_REMOVED lines=16> */
.L_x_24809:
[----:B------:R-:W-:Y:S05]  /*3570*/  BSYNC B3 ;  /* 0x0000000000037941 */ /* 0x000fea0003800000 */
.L_x_24808:
        /* <DEDUP_REMOVED lines=43> */
.L_x_24807:
[----:B------:R-:W-:Y:S05]  /*3830*/  BSYNC B2 ;  /* 0x0000000000027941 */ /* 0x000fea0003800000 */
.L_x_24806:
        /* <DEDUP_REMOVED lines=21> */
.L_x_24811:
[----:B------:R-:W-:-:S07]  /*3990*/  IMAD.MOV.U32 R223, RZ, RZ, R208 ;  /* 0x000000ffffdf7224 */ /* 0x000fce00078e00d0 */
.L_x_24812:
[----:B------:R-:W-:Y:S05]  /*39a0*/  BSYNC B2 ;  /* 0x0000000000027941 */ /* 0x000fea0003800000 */
.L_x_24810:
        /* <DEDUP_REMOVED lines=11> */
[----:B------:R-:W-:Y:S02]  /*3a60*/  @!P6 VIADD R216, R216, 0x1 ;  /* 0x00000001d8d8e836 */ /* 0x000fe40000000000 */
[----:B------:R-:W-:Y:S02]  /*3a70*/  @!P6 VIADD R4, R0, 0x1 ;  /* 0x000000010004e836 */ /* 0x000fe40000000000 */
[----:B------:R-:W-:Y:S01]  /*3a80*/  @!P6 IMAD.MOV.U32 R215, RZ, RZ, RZ ;  /* 0x000000ffffd7e224 */ /* 0x000fe200078e00ff */
[----:B------:R-:W-:-:S13]  /*3a90*/  ISETP.NE.AND P0, PT, R216, RZ, !P6 ;  /* 0x000000ffd800720c */ /* 0x000fda0007705270 */
[----:B------:R-:W-:Y:S02]  /*3aa0*/  @P0 IADD3 R4, R0, RZ, RZ ;  /* 0x000000ff00040210 */ /* 0x000fe40007ffe0ff */
[----:B------:R-:W-:-:S03]  /*3ab0*/  ISETP.NE.AND P0, PT, R2, RZ, PT ;  /* 0x000000ff0200720c */ /* 0x000fc60003f05270 */
[----:B------:R-:W-:-:S10]  /*3ac0*/  @!P6 IMAD.MOV.U32 R0, RZ, RZ, R4 ;  /* 0x000000ffff00e224 */ /* 0x000fd400078e0004 */
.L_x_24816:
[----:B------:R-:W-:Y:S05]  /*3ad0*/  BSYNC B3 ;  /* 0x0000000000037941 */ /* 0x000fea0003800000 */
.L_x_24815:
        /* <DEDUP_REMOVED lines=41> */
[----:B------:R-:W-:Y:S02]  /*3d70*/  LOP3.LUT R209, R5, UR32, R2, 0x96, !PT ;  /* 0x0000002005d17c12 */ /* 0x000fe4000f8e9602 */
[----:B------:R-:W-:-:S07]  /*3d80*/  MOV R2, R4 ;  /* 0x0000000400027202 */ /* 0x000fce0000000f00 */
.L_x_24814:
[----:B------:R-:W-:Y:S05]  /*3d90*/  BSYNC B2 ;  /* 0x0000000000027941 */ /* 0x000fea0003800000 */
.L_x_24813:
        /* <DEDUP_REMOVED lines=17> */
[----:B------:R-:W-:Y:S01]  /*3eb0*/  SEL R228, RZ, 0x100, P4 ;  /* 0x00000100ffe47807 */ /* 0x000fe20002000000 */
[----:B------:R-:W-:Y:S01]  /*3ec0*/  IMAD.WIDE.U32 R222, R225, 0x1000000, RZ ;  /* 0x01000000e1de7825 */ /* 0x000fe200078e00ff */
[----:B------:R-:W-:Y:S02]  /*3ed0*/  SEL R230, RZ, 0x1000000, P1 ;  /* 0x01000000ffe67807 */ /* 0x000fe40000800000 */
[----:B------:R-:W-:Y:S01]  /*3ee0*/  LOP3.LUT P6, RZ, R212, 0x4, RZ, 0xc0, !PT ;  /* 0x00000004d4ff7812 */ /* 0x000fe200078cc0ff */
[----:B------:R-:W-:Y:S01]  /*3ef0*/  IMAD.WIDE.U32 R224, R227, 0x100, RZ ;  /* 0x00000100e3e07825 */ /* 0x000fe200078e00ff */
[----:B------:R-:W-:Y:S02]  /*3f00*/  SEL R231, RZ, 0x1, P3 ;  /* 0x00000001ffe77807 */ /* 0x000fe40001800000 */
[----:B------:R-:W-:-:S02]  /*3f10*/  LOP3.LUT R226, R228, R230, R233, 0xfe, !PT ;  /* 0x000000e6e4e27212 */ /* 0x000fc400078efee9 */
[----:B------:R-:W-:Y:S02]  /*3f20*/  FSEL R203, R203, RZ, !P1 ;  /* 0x000000ffcbcb7208 */ /* 0x000fe40004800000 */
[----:B------:R-:W-:Y:S02]  /*3f30*/  SEL R229, RZ, 0x1, P6 ;  /* 0x00000001ffe57807 */ /* 0x000fe40003000000 */
[----:B------:R-:W-:Y:S01]  /*3f40*/  LOP3.LUT R222, R224, R222, R220, 0xfe, !PT ;  /* 0x000000dee0de7212 */ /* 0x000fe200078efedc */
[----:B------:R-:W-:Y:S01]  /*3f50*/  @P0 FADD.FTZ R203, R143, R203 ;  /* 0x000000cb8fcb0221 */ /* 0x000fe20000010000 */
[----:B------:R-:W-:Y:S02]  /*3f60*/  LOP3.LUT R223, R223, R226, R231, 0xfe, !PT ;  /* 0x000000e2dfdf7212 */ /* 0x000fe400078efee7 */
[----:B------:R-:W-:Y:S02]  /*3f70*/  LOP3.LUT R222, R222, R229, RZ, 0xfc, !PT ;  /* 0x000000e5dede7212 */ /* 0x000fe400078efcff */
[----:B------:R-:W-:Y:S01]  /*3f80*/  LOP3.LUT R223, R225, R223, R221, 0xfe, !PT ;  /* 0x000000dfe1df7212 */ /* 0x000fe200078efedd */
[----:B------:R0:W-:Y:S01]  /*3f90*/  STG.E.128 desc[UR6][R6.64+0x10], R200 ;  /* 0x000010c806007986 */ /* 0x0001e2000c101d06 */
[----:B------:R-:W-:-:S03]  /*3fa0*/  IADD3 R220, R217, 0x20, RZ ;  /* 0x00000020d9dc7810 */ /* 0x000fc60007ffe0ff */
[----:B------:R0:W-:Y:S04]  /*3fb0*/  STG.E.64 desc[UR6][R4.64], R222 ;  /* 0x000000de04007986 */ /* 0x0001e8000c101b06 */
.L_x_24760:
[----:B------:R-:W-:Y:S05]  /*3fc0*/  BSYNC B1 ;  /* 0x0000000000017941 */ /* 0x000fea0003800000 */
.L_x_24759:
[----:B------:R-:W-:Y:S01]  /*3fd0*/  LOP3.LUT P0, RZ, R212, 0x400, RZ, 0xc0, !PT ;  /* 0x00000400d4ff7812 */ /* 0x000fe2000780c0ff */
[----:B------:R-:W-:-:S12]  /*3fe0*/  BSSY B1, `(.L_x_24817) ;  /* 0x00002d1000017945 */ /* 0x000fd80003800000 */
[----:B------:R-:W-:Y:S05]  /*3ff0*/  @!P0 BRA `(.L_x_24818) ;  /* 0x0000002c003c8947 */ /* 0x000fea0003800000 */
[----:B0-----:R-:W0:Y:S08]  /*4000*/  LDC.64 R4, c[0x0][0x220] ;  /* 0x00008800ff047b82 */ /* 0x001e300000000a00 */
        /* <DEDUP_REMOVED lines=21> */
.L_x_24820:
[----:B------:R-:W-:-:S07]  /*4160*/  IMAD.MOV.U32 R150, RZ, RZ, R208 ;  /* 0x000000ffff967224 */ /* 0x000fce00078e00d0 */
.L_x_24821:
[----:B------:R-:W-:Y:S05]  /*4170*/  BSYNC B2 ;  /* 0x0000000000027941 */ /* 0x000fea0003800000 */
.L_x_24819:
        /* <DEDUP_REMOVED lines=16> */
.L_x_24825:
[----:B------:R-:W-:Y:S05]  /*4280*/  BSYNC B3 ;  /* 0x0000000000037941 */ /* 0x000fea0003800000 */
.L_x_24824:
        /* <DEDUP_REMOVED lines=43> */
.L_x_24823:
[----:B------:R-:W-:Y:S05]  /*4540*/  BSYNC B2 ;  /* 0x0000000000027941 */ /* 0x000fea0003800000 */
.L_x_24822:
        /* <DEDUP_REMOVED lines=9> */
[----:B------:R-:W-:Y:S01]  /*45e0*/  PRMT R4, R4, 0x7632, R4 ;  /* 0x0000763204047816 */ /* 0x000fe20000000004 */
[----:B------:R-:W-:-:S02]  /*45f0*/  VIADD R151, R204, 0x1 ;  /* 0x00000001cc977836 */ /* 0x000fc40000000000 */
[----:B------:R-:W-:Y:S01]  /*4600*/  FFMA.FTZ R150, R3, R222, 1.1641532182693481445e-10 ;  /* 0x2f00000003967423 */ /* 0x000fe200000100de */
[----:B------:R-:W-:-:S04]  /*4610*/  ISETP.NE.AND.EX P0, PT, R149, RZ, PT, P0 ;  /* 0x000000ff9500720c */ /* 0x000fc80003f05300 */
        /* <DEDUP_REMOVED lines=15> */
.L_x_24827:
[----:B------:R-:W-:-:S07]  /*4710*/  MOV R3, R208 ;  /* 0x000000d000037202 */ /* 0x000fce0000000f00 */
.L_x_24828:
[----:B------:R-:W-:Y:S05]  /*4720*/  BSYNC B2 ;  /* 0x0000000000027941 */ /* 0x000fea0003800000 */
.L_x_24826:
        /* <DEDUP_REMOVED lines=16> */
.L_x_24832:
[----:B------:R-:W-:Y:S05]  /*4830*/  BSYNC B3 ;  /* 0x0000000000037941 */ /* 0x000fea0003800000 */
.L_x_24831:
        /* <DEDUP_REMOVED lines=44> */
.L_x_24830:
[----:B------:R-:W-:Y:S05]  /*4b00*/  BSYNC B2 ;  /* 0x0000000000027941 */ /* 0x000fea0003800000 */
.L_x_24829:
        /* <DEDUP_REMOVED lines=22> */
.L_x_24834:
[----:B------:R-:W-:-:S07]  /*4c70*/  IMAD.MOV.U32 R3, RZ, RZ, R208 ;  /* 0x000000ffff037224 */ /* 0x000fce00078e00d0 */
.L_x_24835:
[----:B------:R-:W-:Y:S05]  /*4c80*/  BSYNC B2 ;  /* 0x0000000000027941 */ /* 0x000fea0003800000 */
.L_x_24833:
        /* <DEDUP_REMOVED lines=16> */
.L_x_24839:
[----:B------:R-:W-:Y:S05]  /*4d90*/  BSYNC B3 ;  /* 0x0000000000037941 */ /* 0x000fea0003800000 */
.L_x_24838:
        /* <DEDUP_REMOVED lines=44> */
.L_x_24837:
[----:B------:R-:W-:Y:S05]  /*5060*/  BSYNC B2 ;  /* 0x0000000000027941 */ /* 0x000fea0003800000 */
.L_x_24836:
        /* <DEDUP_REMOVED lines=21> */
.L_x_24841:
[----:B------:R-:W-:-:S07]  /*51c0*/  IMAD.MOV.U32 R3, RZ, RZ, R208 ;  /* 0x000000ffff037224 */ /* 0x000fce00078e00d0 */
.L_x_24842:
[----:B------:R-:W-:Y:S05]  /*51d0*/  BSYNC B2 ;  /* 0x0000000000027941 */ /* 0x000fea0003800000 */
.L_x_24840:
        /* <DEDUP_REMOVED lines=16> */
.L_x_24846:
[----:B------:R-:W-:Y:S05]  /*52e0*/  BSYNC B3 ;  /* 0x0000000000037941 */ /* 0x000fea0003800000 */
.L_x_24845:
        /* <DEDUP_REMOVED lines=43> */
.L_x_24844:
[----:B------:R-:W-:Y:S05]  /*55a0*/  BSYNC B2 ;  /* 0x0000000000027941 */ /* 0x000fea0003800000 */
.L_x_24843:
        /* <DEDUP_REMOVED lines=20> */
.L_x_24848:
[----:B------:R-:W-:-:S07]  /*56f0*/  IMAD.MOV.U32 R3, RZ, RZ, R208 ;  /* 0x000000ffff037224 */ /* 0x000fce00078e00d0 */
.L_x_24849:
[----:B------:R-:W-:Y:S05]  /*5700*/  BSYNC B2 ;  /* 0x0000000000027941 */ /* 0x000fea0003800000 */
.L_x_24847:
        /* <DEDUP_REMOVED lines=16> */
.L_x_24853:
[----:B------:R-:W-:Y:S05]  /*5810*/  BSYNC B3 ;  /* 0x0000000000037941 */ /* 0x000fea0003800000 */
.L_x_24852:
        /* <DEDUP_REMOVED lines=44> */
.L_x_24851:
[----:B------:R-:W-:Y:S05]  /*5ae0*/  BSYNC B2 ;  /* 0x0000000000027941 */ /* 0x000fea0003800000 */
.L_x_24850:
        /* <DEDUP_REMOVED lines=21> */
.L_x_24855:
[----:B------:R-:W-:-:S07]  /*5c40*/  MOV R3, R208 ;  /* 0x000000d000037202 */ /* 0x000fce0000000f00 */
.L_x_24856:
[----:B------:R-:W-:Y:S05]  /*5c50*/  BSYNC B2 ;  /* 0x0000000000027941 */ /* 0x000fea0003800000 */
.L_x_24854:
        /* <DEDUP_REMOVED lines=16> */
.L_x_24860:
[----:B------:R-:W-:Y:S05]  /*5d60*/  BSYNC B3 ;  /* 0x0000000000037941 */ /* 0x000fea0003800000 */
.L_x_24859:
        /* <DEDUP_REMOVED lines=44> */
.L_x_24858:
[----:B------:R-:W-:Y:S05]  /*6030*/  BSYNC B2 ;  /* 0x0000000000027941 */ /* 0x000fea0003800000 */
.L_x_24857:
        /* <DEDUP_REMOVED lines=20> */
.L_x_24862:
[----:B------:R-:W-:-:S07]  /*6180*/  IMAD.MOV.U32 R3, RZ, RZ, R208 ;  /* 0x000000ffff037224 */ /* 0x000fce00078e00d0 */
.L_x_24863:
[----:B------:R-:W-:Y:S05]  /*6190*/  BSYNC B2 ;  /* 0x0000000000027941 */ /* 0x000fea0003800000 */
.L_x_24861:
        /* <DEDUP_REMOVED lines=16> */
.L_x_24867:
[----:B------:R-:W-:Y:S05]  /*62a0*/  BSYNC B3 ;  /* 0x0000000000037941 */ /* 0x000fea0003800000 */
.L_x_24866:
        /* <DEDUP_REMOVED lines=43> */
.L_x_24865:
[----:B------:R-:W-:Y:S05]  /*6560*/  BSYNC B2 ;  /* 0x0000000000027941 */ /* 0x000fea0003800000 */
.L_x_24864:
        /* <DEDUP_REMOVED lines=21> */
.L_x_24869:
[----:B------:R-:W-:-:S07]  /*66c0*/  IMAD.MOV.U32 R224, RZ, RZ, R208 ;  /* 0x000000ffffe07224 */ /* 0x000fce00078e00d0 */
.L_x_24870:
[----:B------:R-:W-:Y:S05]  /*66d0*/  BSYNC B2 ;  /* 0x0000000000027941 */ /* 0x000fea0003800000 */
.L_x_24868:
        /* <DEDUP_REMOVED lines=18> */
.L_x_24874:
[----:B------:R-:W-:Y:S05]  /*6800*/  BSYNC B3 ;  /* 0x0000000000037941 */ /* 0x000fea0003800000 */
.L_x_24873:
        /* <DEDUP_REMOVED lines=43> */
.L_x_24872:
[----:B------:R-:W-:Y:S05]  /*6ac0*/  BSYNC B2 ;  /* 0x0000000000027941 */ /* 0x000fea0003800000 */
.L_x_24871:
[----:B------:R-:W-:Y:S01]  /*6ad0*/  SEL R227, RZ, 0x1, P1 ;  /* 0x00000001ffe37807 */ /* 0x000fe20000800000 */
[----:B------:R-:W-:Y:S01]  /*6ae0*/  IMAD.U32 R223, R223, 0x10000, RZ ;  /* 0x00010000dfdf7824 */ /* 0x000fe200078e00ff */
[C---:B------:R-:W-:Y:S02]  /*6af0*/  LEA R6, P1, R220.reuse, UR10, 0x5 ;  /* 0x0000000adc067c11 */ /* 0x040fe4000f8228ff */
[----:B------:R-:W-:Y:S01]  /*6b00*/  I2FP.F32.U32 R225, R224 ;  /* 0x000000e000e17245 */ /* 0x000fe20000201000 */
[----:B------:R-:W-:Y:S01]  /*6b10*/  FMUL.FTZ R224, R223, R218 ;  /* 0x000000dadfe07220 */ /* 0x000fe20000410000 */
[C---:B------:R-:W-:Y:S02]  /*6b20*/  LEA.HI.X R7, R220.reuse, UR11, RZ, 0x5, P1 ;  /* 0x0000000bdc077c11 */ /* 0x040fe400088f2cff */
[----:B------:R-:W-:Y:S01]  /*6b30*/  LEA R4, P1, R220, UR12, 0x3 ;  /* 0x0000000cdc047c11 */ /* 0x000fe2000f8218ff */
[----:B------:R-:W-:Y:S01]  /*6b40*/  FFMA.FTZ R222, R225, R222, 1.1641532182693481445e-10 ;  /* 0x2f000000e1de7423 */ /* 0x000fe200000100de */
[----:B------:R-:W-:Y:S01]  /*6b50*/  SEL R233, RZ, 0x10000, P5 ;  /* 0x00010000ffe97807 */ /* 0x000fe20002800000 */
[----:B------:R-:W-:Y:S01]  /*6b60*/  FMUL.FTZ R207, R224, R207 ;  /* 0x000000cfe0cf7220 */ /* 0x000fe20000410000 */
[----:B------:R-:W-:Y:S01]  /*6b70*/  LOP3.LUT P5, RZ, R212, 0x2, RZ, 0xc0, !PT ;  /* 0x00000002d4ff7812 */ /* 0x000fe200078ac0ff */
[----:B------:R-:W-:Y:S01]  /*6b80*/  IMAD.WIDE.U32 R224, R227, 0x10000, RZ ;  /* 0x00010000e3e07825 */ /* 0x000fe200078e00ff */
[----:B------:R-:W-:Y:S01]  /*6b90*/  LEA.HI.X R5, R220, UR13, RZ, 0x3, P1 ;  /* 0x0000000ddc057c11 */ /* 0x000fe200088f1cff */
[----:B------:R1:W-:Y:S01]  /*6ba0*/  STG.E.128 desc[UR6][R6.64], R148 ;  /* 0x0000009406007986 */ /* 0x0003e2000c101d06 */
[----:B------:R-:W-:-:S02]  /*6bb0*/  FSETP.GTU.FTZ.AND P1, PT, R222, R221, PT ;  /* 0x000000ddde00720b */ /* 0x000fc40003f3c000 */
[----:B------:R-:W-:Y:S02]  /*6bc0*/  SEL R226, RZ, 0x1, P2 ;  /* 0x00000001ffe27807 */ /* 0x000fe40001000000 */
[----:B------:R-:W-:Y:S02]  /*6bd0*/  SEL R228, RZ, 0x1, P5 ;  /* 0x00000001ffe47807 */ /* 0x000fe40002800000 */
[----:B------:R-:W-:Y:S01]  /*6be0*/  SEL R230, RZ, 0x100, P4 ;  /* 0x00000100ffe67807 */ /* 0x000fe20002000000 */
[----:B------:R-:W-:Y:S01]  /*6bf0*/  IMAD.WIDE.U32 R222, R226, 0x1000000, RZ ;  /* 0x01000000e2de7825 */ /* 0x000fe200078e00ff */
[----:B------:R-:W-:Y:S02]  /*6c00*/  SEL R221, RZ, 0x1000000, P1 ;  /* 0x01000000ffdd7807 */ /* 0x000fe40000800000 */
[----:B------:R-:W-:Y:S01]  /*6c10*/  LOP3.LUT P6, RZ, R212, 0x4, RZ, 0xc0, !PT ;  /* 0x00000004d4ff7812 */ /* 0x000fe200078cc0ff */
[----:B------:R-:W-:Y:S01]  /*6c20*/  IMAD.WIDE.U32 R226, R228, 0x100, RZ ;  /* 0x00000100e4e27825 */ /* 0x000fe200078e00ff */
[----:B------:R-:W-:-:S02]  /*6c30*/  SEL R231, RZ, 0x1, P3 ;  /* 0x00000001ffe77807 */ /* 0x000fc40001800000 */
[----:B------:R-:W-:Y:S02]  /*6c40*/  LOP3.LUT R221, R230, R221, R233, 0xfe, !PT ;  /* 0x000000dde6dd7212 */ /* 0x000fe400078efee9 */
[----:B------:R-:W-:Y:S02]  /*6c50*/  FSEL R207, R207, RZ, !P1 ;  /* 0x000000ffcfcf7208 */ /* 0x000fe40004800000 */
[----:B------:R-:W-:Y:S02]  /*6c60*/  SEL R229, RZ, 0x1, P6 ;  /* 0x00000001ffe57807 */ /* 0x000fe40003000000 */
[----:B------:R-:W-:Y:S01]  /*6c70*/  LOP3.LUT R222, R226, R222, R224, 0xfe, !PT ;  /* 0x000000dee2de7212 */ /* 0x000fe200078efee0 */
[----:B------:R-:W-:Y:S01]  /*6c80*/  @P0 FADD.FTZ R207, R143, R207 ;  /* 0x000000cf8fcf0221 */ /* 0x000fe20000010000 */
[----:B------:R-:W-:Y:S02]  /*6c90*/  LOP3.LUT R223, R223, R221, R231, 0xfe, !PT ;  /* 0x000000dddfdf7212 */ /* 0x000fe400078efee7 */
[----:B------:R-:W-:-:S02]  /*6ca0*/  LOP3.LUT R222, R222, R229, RZ, 0xfc, !PT ;  /* 0x000000e5dede7212 */ /* 0x000fc400078efcff */
[----:B------:R-:W-:Y:S01]  /*6cb0*/  LOP3.LUT R223, R227, R223, R225, 0xfe, !PT ;  /* 0x000000dfe3df7212 */ /* 0x000fe200078efee1 */
[----:B------:R1:W-:Y:S01]  /*6cc0*/  STG.E.128 desc[UR6][R6.64+0x10], R204 ;  /* 0x000010cc06007986 */ /* 0x0003e2000c101d06 */
[----:B------:R-:W-:-:S03]  /*6cd0*/  IADD3 R220, R220, 0x20, RZ ;  /* 0x00000020dcdc7810 */ /* 0x000fc60007ffe0ff */
[----:B------:R1:W-:Y:S04]  /*6ce0*/  STG.E.64 desc[UR6][R4.64], R222 ;  /* 0x000000de04007986 */ /* 0x0003e8000c101b06 */
.L_x_24818:
[----:B------:R-:W-:Y:S05]  /*6cf0*/  BSYNC B1 ;  /* 0x0000000000017941 */ /* 0x000fea0003800000 */
.L_x_24817:
[----:B------:R-:W-:Y:S01]  /*6d00*/  LOP3.LUT P0, RZ, R212, 0x200, RZ, 0xc0, !PT ;  /* 0x00000200d4ff7812 */ /* 0x000fe2000780c0ff */
[----:B------:R-:W-:-:S12]  /*6d10*/  BSSY B1, `(.L_x_24875) ;  /* 0x00002d1000017945 */ /* 0x000fd80003800000 */
[----:B------:R-:W-:Y:S05]  /*6d20*/  @!P0 BRA `(.L_x_24876) ;  /* 0x0000002c003c8947 */ /* 0x000fea0003800000 */
[----:B01----:R-:W0:Y:S08]  /*6d30*/  LDC.64 R4, c[0x0][0x220] ;  /* 0x00008800ff047b82 */ /* 0x003e300000000a00 */
        /* <DEDUP_REMOVED lines=21> */
.L_x_24878:
[----:B------:R-:W-:-:S07]  /*6e90*/  IMAD.MOV.U32 R154, RZ, RZ, R208 ;  /* 0x000000ffff9a7224 */ /* 0x000fce00078e00d0 */
.L_x_24879:
[----:B------:R-:W-:Y:S05]  /*6ea0*/  BSYNC B2 ;  /* 0x0000000000027941 */ /* 0x000fea0003800000 */
.L_x_24877:
        /* <DEDUP_REMOVED lines=16> */
.L_x_24883:
[----:B------:R-:W-:Y:S05]  /*6fb0*/  BSYNC B3 ;  /* 0x0000000000037941 */ /* 0x000fea0003800000 */
.L_x_24882:
        /* <DEDUP_REMOVED lines=43> */
.L_x_24881:
[----:B------:R-:W-:Y:S05]  /*7270*/  BSYNC B2 ;  /* 0x0000000000027941 */ /* 0x000fea0003800000 */
.L_x_24880:
        /* <DEDUP_REMOVED lines=28> */
.L_x_24885:
[----:B------:R-:W-:-:S07]  /*7440*/  MOV R3, R208 ;  /* 0x000000d000037202 */ /* 0x000fce0000000f00 */
.L_x_24886:
[----:B------:R-:W-:Y:S05]  /*7450*/  BSYNC B2 ;  /* 0x0000000000027941 */ /* 0x000fea0003800000 */
.L_x_24884:
        /* <DEDUP_REMOVED lines=16> */
.L_x_24890:
[----:B------:R-:W-:Y:S05]  /*7560*/  BSYNC B3 ;  /* 0x0000000000037941 */ /* 0x000fea0003800000 */
.L_x_24889:
        /* <DEDUP_REMOVED lines=44> */
.L_x_24888:
[----:B------:R-:W-:Y:S05]  /*7830*/  BSYNC B2 ;  /* 0x0000000000027941 */ /* 0x000fea0003800000 */
.L_x_24887:
        /* <DEDUP_REMOVED lines=22> */
.L_x_24892:
[----:B------:R-:W-:-:S07]  /*79a0*/  IMAD.MOV.U32 R3, RZ, RZ, R208 ;  /* 0x000000ffff037224 */ /* 0x000fce00078e00d0 */
.L_x_24893:
[----:B------:R-:W-:Y:S05]  /*79b0*/  BSYNC B2 ;  /* 0x0000000000027941 */ /* 0x000fea0003800000 */
.L_x_24891:
        /* <DEDUP_REMOVED lines=16> */
.L_x_24897:
[----:B------:R-:W-:Y:S05]  /*7ac0*/  BSYNC B3 ;  /* 0x0000000000037941 */ /* 0x000fea0003800000 */
.L_x_24896:
        /* <DEDUP_REMOVED lines=44> */
.L_x_24895:
[----:B------:R-:W-:Y:S05]  /*7d90*/  BSYNC B2 ;  /* 0x0000000000027941 */ /* 0x000fea0003800000 */
.L_x_24894:
        /* <DEDUP_REMOVED lines=21> */
.L_x_24899:
[----:B------:R-:W-:-:S07]  /*7ef0*/  IMAD.MOV.U32 R3, RZ, RZ, R208 ;  /* 0x000000ffff037224 */ /* 0x000fce00078e00d0 */
.L_x_24900:
[----:B------:R-:W-:Y:S05]  /*7f00*/  BSYNC B2 ;  /* 0x0000000000027941 */ /* 0x000fea0003800000 */
.L_x_24898:
        /* <DEDUP_REMOVED lines=16> */
.L_x_24904:
[----:B------:R-:W-:Y:S05]  /*8010*/  BSYNC B3 ;  /* 0x0000000000037941 */ /* 0x000fea0003800000 */
.L_x_24903:
        /* <DEDUP_REMOVED lines=43> */
.L_x_24902:
[----:B------:R-:W-:Y:S05]  /*82d0*/  BSYNC B2 ;  /* 0x0000000000027941 */ /* 0x000fea0003800000 */
.L_x_24901:
        /* <DEDUP_REMOVED lines=20> */
.L_x_24906:
[----:B------:R-:W-:-:S07]  /*8420*/  IMAD.MOV.U32 R3, RZ, RZ, R208 ;  /* 0x000000ffff037224 */ /* 0x000fce00078e00d0 */
.L_x_24907:
[----:B------:R-:W-:Y:S05]  /*8430*/  BSYNC B2 ;  /* 0x0000000000027941 */ /* 0x000fea0003800000 */
.L_x_24905:
        /* <DEDUP_REMOVED lines=16> */
.L_x_24911:
[----:B------:R-:W-:Y:S05]  /*8540*/  BSYNC B3 ;  /* 0x0000000000037941 */ /* 0x000fea0003800000 */
.L_x_24910:
        /* <DEDUP_REMOVED lines=44> */
.L_x_24909:
[----:B------:R-:W-:Y:S05]  /*8810*/  BSYNC B2 ;  /* 0x0000000000027941 */ /* 0x000fea0003800000 */
.L_x_24908:
        /* <DEDUP_REMOVED lines=21> */
.L_x_24913:
[----:B------:R-:W-:-:S07]  /*8970*/  MOV R3, R208 ;  /* 0x000000d000037202 */ /* 0x000fce0000000f00 */
.L_x_24914:
[----:B------:R-:W-:Y:S05]  /*8980*/  BSYNC B2 ;  /* 0x0000000000027941 */ /* 0x000fea0003800000 */
.L_x_24912:
        /* <DEDUP_REMOVED lines=16> */
.L_x_24918:
[----:B------:R-:W-:Y:S05]  /*8a90*/  BSYNC B3 ;  /* 0x0000000000037941 */ /* 0x000fea0003800000 */
.L_x_24917:
        /* <DEDUP_REMOVED lines=44> */
.L_x_24916:
[----:B------:R-:W-:Y:S05]  /*8d60*/  BSYNC B2 ;  /* 0x0000000000027941 */ /* 0x000fea0003800000 */
.L_x_24915:
        /* <DEDUP_REMOVED lines=20> */
.L_x_24920:
[----:B------:R-:W-:-:S07]  /*8eb0*/  IMAD.MOV.U32 R3, RZ, RZ, R208 ;  /* 0x000000ffff037224 */ /* 0x000fce00078e00d0 */
.L_x_24921:
[----:B------:R-:W-:Y:S05]  /*8ec0*/  BSYNC B2 ;  /* 0x0000000000027941 */ /* 0x000fea0003800000 */
.L_x_24919:
        /* <DEDUP_REMOVED lines=16> */
.L_x_24925:
[----:B------:R-:W-:Y:S05]  /*8fd0*/  BSYNC B3 ;  /* 0x0000000000037941 */ /* 0x000fea0003800000 */
.L_x_24924:
        /* <DEDUP_REMOVED lines=43> */
.L_x_24923:
[----:B------:R-:W-:Y:S05]  /*9290*/  BSYNC B2 ;  /* 0x0000000000027941 */ /* 0x000fea0003800000 */
.L_x_24922:
        /* <DEDUP_REMOVED lines=21> */
.L_x_24927:
[----:B------:R-:W-:-:S07]  /*93f0*/  IMAD.MOV.U32 R224, RZ, RZ, R208 ;  /* 0x000000ffffe07224 */ /* 0x000fce00078e00d0 */
.L_x_24928:
[----:B------:R-:W-:Y:S05]  /*9400*/  BSYNC B2 ;  /* 0x0000000000027941 */ /* 0x000fea0003800000 */
.L_x_24926:
        /* <DEDUP_REMOVED lines=18> */
.L_x_24932:
[----:B------:R-:W-:Y:S05]  /*9530*/  BSYNC B3 ;  /* 0x0000000000037941 */ /* 0x000fea0003800000 */
.L_x_24931:
        /* <DEDUP_REMOVED lines=43> */
.L_x_24930:
[----:B------:R-:W-:Y:S05]  /*97f0*/  BSYNC B2 ;  /* 0x0000000000027941 */ /* 0x000fea0003800000 */
.L_x_24929:
        /* <DEDUP_REMOVED lines=11> */
[C---:B------:R-:W-:Y:S01]  /*98b0*/  LEA.HI.X R5, R220.reuse, UR13, RZ, 0x3, P1 ;  /* 0x0000000ddc057c11 */ /* 0x040fe200088f1cff */
[----:B------:R-:W-:Y:S01]  /*98c0*/  VIADD R220, R220, 0x20 ;  /* 0x00000020dcdc7836 */ /* 0x000fe20000000000 */
        /* <DEDUP_REMOVED lines=16> */
[----:B------:R-:W-:-:S02]  /*99d0*/  LOP3.LUT R223, R223, R221, R231, 0xfe, !PT ;  /* 0x000000dddfdf7212 */ /* 0x000fc400078efee7 */
[----:B------:R-:W-:Y:S02]  /*99e0*/  LOP3.LUT R222, R222, R229, RZ, 0xfc, !PT ;  /* 0x000000e5dede7212 */ /* 0x000fe400078efcff */
[----:B------:R-:W-:Y:S01]  /*99f0*/  LOP3.LUT R223, R227, R223, R225, 0xfe, !PT ;  /* 0x000000dfe3df7212 */ /* 0x000fe200078efee1 */
[----:B------:R2:W-:Y:S04]  /*9a00*/  STG.E.128 desc[UR6][R6.64+0x10], R156 ;  /* 0x0000109c06007986 */ /* 0x0005e8000c101d06 */
[----:B------:R2:W-:Y:S02]  /*9a10*/  STG.E.64 desc[UR6][R4.64], R222 ;  /* 0x000000de04007986 */ /* 0x0005e4000c101b06 */
.L_x_24876:
[----:B------:R-:W-:Y:S05]  /*9a20*/  BSYNC B1 ;  /* 0x0000000000017941 */ /* 0x000fea0003800000 */
.L_x_24875:
[----:B------:R-:W-:Y:S01]  /*9a30*/  LOP3.LUT P0, RZ, R212, 0x100, RZ, 0xc0, !PT ;  /* 0x00000100d4ff7812 */ /* 0x000fe2000780c0ff */
[----:B------:R-:W-:-:S12]  /*9a40*/  BSSY B1, `(.L_x_24933) ;  /* 0x00002d1000017945 */ /* 0x000fd80003800000 */
[----:B------:R-:W-:Y:S05]  /*9a50*/  @!P0 BRA `(.L_x_24934) ;  /* 0x0000002c003c8947 */ /* 0x000fea0003800000 */
[----:B012---:R-:W0:Y:S08]  /*9a60*/  LDC.64 R4, c[0x0][0x220] ;  /* 0x00008800ff047b82 */ /* 0x007e300000000a00 */
        /* <DEDUP_REMOVED lines=21> */
.L_x_24936:
[----:B------:R-:W-:-:S07]  /*9bc0*/  MOV R162, R208 ;  /* 0x000000d000a27202 */ /* 0x000fce0000000f00 */
.L_x_24937:
[----:B------:R-:W-:Y:S05]  /*9bd0*/  BSYNC B2 ;  /* 0x0000000000027941 */ /* 0x000fea0003800000 */
.L_x_24935:
        /* <DEDUP_REMOVED lines=16> */
.L_x_24941:
[----:B------:R-:W-:Y:S05]  /*9ce0*/  BSYNC B3 ;  /* 0x0000000000037941 */ /* 0x000fea0003800000 */
.L_x_24940:
        /* <DEDUP_REMOVED lines=42> */
[----:B------:R-:W-:-:S07]  /*9f90*/  LOP3.LUT R209, R3, UR32, R166, 0x96, !PT ;  /* 0x0000002003d17c12 */ /* 0x000fce000f8e96a6 */
.L_x_24939:
[----:B------:R-:W-:Y:S05]  /*9fa0*/  BSYNC B2 ;  /* 0x0000000000027941 */ /* 0x000fea0003800000 */
.L_x_24938:
        /* <DEDUP_REMOVED lines=11> */
[----:B------:R-:W-:-:S02]  /*a060*/  ISETP.NE.AND.EX P0, PT, R161, RZ, PT, P0 ;  /* 0x000000ffa100720c */ /* 0x000fc40003f05300 */
        /* <DEDUP_REMOVED lines=16> */
.L_x_24943:
[----:B------:R-:W-:-:S07]  /*a170*/  MOV R3, R208 ;  /* 0x000000d000037202 */ /* 0x000fce0000000f00 */
.L_x_24944:
[----:B------:R-:W-:Y:S05]  /*a180*/  BSYNC B2 ;  /* 0x0000000000027941 */ /* 0x000fea0003800000 */
.L_x_24942:
        /* <DEDUP_REMOVED lines=16> */
.L_x_24948:
[----:B------:R-:W-:Y:S05]  /*a290*/  BSYNC B3 ;  /* 0x0000000000037941 */ /* 0x000fea0003800000 */
.L_x_24947:
        /* <DEDUP_REMOVED lines=44> */
.L_x_24946:
[----:B------:R-:W-:Y:S05]  /*a560*/  BSYNC B2 ;  /* 0x0000000000027941 */ /* 0x000fea0003800000 */
.L_x_24945:
        /* <DEDUP_REMOVED lines=22> */
.L_x_24950:
[----:B------:R-:W-:-:S07]  /*a6d0*/  MOV R3, R208 ;  /* 0x000000d000037202 */ /* 0x000fce0000000f00 */
.L_x_24951:
[----:B------:R-:W-:Y:S05]  /*a6e0*/  BSYNC B2 ;  /* 0x0000000000027941 */ /* 0x000fea0003800000 */
.L_x_24949:
        /* <DEDUP_REMOVED lines=16> */
.L_x_24955:
[----:B------:R-:W-:Y:S05]  /*a7f0*/  BSYNC B3 ;  /* 0x0000000000037941 */ /* 0x000fea0003800000 */
.L_x_24954:
        /* <DEDUP_REMOVED lines=41> */
[----:B------:R-:W-:Y:S01]  /*aa90*/  HFMA2.MMA R164, -RZ, RZ, 0, 0 ;  /* 0x00000000ffa47435 */ /* 0x000fe200000001ff */
[----:B------:R-:W-:Y:S01]  /*aaa0*/  LOP3.LUT R209, R163, UR32, R224, 0x96, !PT ;  /* 0x00000020a3d17c12 */ /* 0x000fe2000f8e96e0 */
[----:B------:R-:W-:-:S09]  /*aab0*/  IMAD.MOV.U32 R2, RZ, RZ, R162 ;  /* 0x000000ffff027224 */ /* 0x000fd200078e00a2 */
.L_x_24953:
[----:B------:R-:W-:Y:S05]  /*aac0*/  BSYNC B2 ;  /* 0x0000000000027941 */ /* 0x000fea0003800000 */
.L_x_24952:
        /* <DEDUP_REMOVED lines=21> */
.L_x_24957:
[----:B------:R-:W-:-:S07]  /*ac20*/  MOV R3, R208 ;  /* 0x000000d000037202 */ /* 0x000fce0000000f00 */
.L_x_24958:
[----:B------:R-:W-:Y:S05]  /*ac30*/  BSYNC B2 ;  /* 0x0000000000027941 */ /* 0x000fea0003800000 */
.L_x_24956:
        /* <DEDUP_REMOVED lines=16> */
.L_x_24962:
[----:B------:R-:W-:Y:S05]  /*ad40*/  BSYNC B3 ;  /* 0x0000000000037941 */ /* 0x000fea0003800000 */
.L_x_24961:
        /* <DEDUP_REMOVED lines=43> */
.L_x_24960:
[----:B------:R-:W-:Y:S05]  /*b000*/  BSYNC B2 ;  /* 0x0000000000027941 */ /* 0x000fea0003800000 */
.L_x_24959:
        /* <DEDUP_REMOVED lines=20> */
.L_x_24964:
[----:B------:R-:W-:-:S07]  /*b150*/  IMAD.MOV.U32 R3, RZ, RZ, R208 ;  /* 0x000000ffff037224 */ /* 0x000fce00078e00d0 */
.L_x_24965:
[----:B------:R-:W-:Y:S05]  /*b160*/  BSYNC B2 ;  /* 0x0000000000027941 */ /* 0x000fea0003800000 */
.L_x_24963:
        /* <DEDUP_REMOVED lines=16> */
.L_x_24969:
[----:B------:R-:W-:Y:S05]  /*b270*/  BSYNC B3 ;  /* 0x0000000000037941 */ /* 0x000fea0003800000 */
.L_x_24968:
        /* <DEDUP_REMOVED lines=44> */
.L_x_24967:
[----:B------:R-:W-:Y:S05]  /*b540*/  BSYNC B2 ;  /* 0x0000000000027941 */ /* 0x000fea0003800000 */
.L_x_24966:
        /* <DEDUP_REMOVED lines=21> */
.L_x_24971:
[----:B------:R-:W-:-:S07]  /*b6a0*/  IMAD.MOV.U32 R3, RZ, RZ, R208 ;  /* 0x000000ffff037224 */ /* 0x000fce00078e00d0 */
.L_x_24972:
[----:B------:R-:W-:Y:S05]  /*b6b0*/  BSYNC B2 ;  /* 0x0000000000027941 */ /* 0x000fea0003800000 */
.L_x_24970:
        /* <DEDUP_REMOVED lines=16> */
.L_x_24976:
[----:B------:R-:W-:Y:S05]  /*b7c0*/  BSYNC B3 ;  /* 0x0000000000037941 */ /* 0x000fea0003800000 */
.L_x_24975:
        /* <DEDUP_REMOVED lines=44> */
.L_x_24974:
[----:B------:R-:W-:Y:S05]  /*ba90*/  BSYNC B2 ;  /* 0x0000000000027941 */ /* 0x000fea0003800000 */
.L_x_24973:
        /* <DEDUP_REMOVED lines=20> */
.L_x_24978:
[----:B------:R-:W-:-:S07]  /*bbe0*/  IMAD.MOV.U32 R3, RZ, RZ, R208 ;  /* 0x000000ffff037224 */ /* 0x000fce00078e00d0 */
.L_x_24979:
[----:B------:R-:W-:Y:S05]  /*bbf0*/  BSYNC B2 ;  /* 0x0000000000027941 */ /* 0x000fea0003800000 */
.L_x_24977:
        /* <DEDUP_REMOVED lines=16> */
.L_x_24983:
[----:B------:R-:W-:Y:S05]  /*bd00*/  BSYNC B3 ;  /* 0x0000000000037941 */ /* 0x000fea0003800000 */
.L_x_24982:
        /* <DEDUP_REMOVED lines=42> */
[----:B------:R-:W-:-:S07]  /*bfb0*/  LOP3.LUT R209, R227, UR32, R4, 0x96, !PT ;  /* 0x00000020e3d17c12 */ /* 0x000fce000f8e9604 */
.L_x_24981:
[----:B------:R-:W-:Y:S05]  /*bfc0*/  BSYNC B2 ;  /* 0x0000000000027941 */ /* 0x000fea0003800000 */
.L_x_24980:
        /* <DEDUP_REMOVED lines=21> */
.L_x_24985:
[----:B------:R-:W-:-:S07]  /*c120*/  MOV R224, R208 ;  /* 0x000000d000e07202 */ /* 0x000fce0000000f00 */
.L_x_24986:
[----:B------:R-:W-:Y:S05]  /*c130*/  BSYNC B2 ;  /* 0x0000000000027941 */ /* 0x000fea0003800000 */
.L_x_24984:
        /* <DEDUP_REMOVED lines=18> */
.L_x_24990:
[----:B------:R-:W-:Y:S05]  /*c260*/  BSYNC B3 ;  /* 0x0000000000037941 */ /* 0x000fea0003800000 */
.L_x_24989:
        /* <DEDUP_REMOVED lines=43> */
.L_x_24988:
[----:B------:R-:W-:Y:S05]  /*c520*/  BSYNC B2 ;  /* 0x0000000000027941 */ /* 0x000fea0003800000 */
.L_x_24987:
        /* <DEDUP_REMOVED lines=34> */
.L_x_24934:
[----:B------:R-:W-:Y:S05]  /*c750*/  BSYNC B1 ;  /* 0x0000000000017941 */ /* 0x000fea0003800000 */
.L_x_24933:
[----:B------:R-:W-:Y:S01]  /*c760*/  LOP3.LUT P0, RZ, R212, 0x80, RZ, 0xc0, !PT ;  /* 0x00000080d4ff7812 */ /* 0x000fe2000780c0ff */
[----:B------:R-:W-:-:S12]  /*c770*/  BSSY B1, `(.L_x_24991) ;  /* 0x00002d1000017945 */ /* 0x000fd80003800000 */
[----:B------:R-:W-:Y:S05]  /*c780*/  @!P0 BRA `(.L_x_24992) ;  /* 0x0000002c003c8947 */ /* 0x000fea0003800000 */
[----:B0123--:R-:W0:Y:S08]  /*c790*/  LDC.64 R4, c[0x0][0x220] ;  /* 0x00008800ff047b82 */ /* 0x00fe300000000a00 */
        /* <DEDUP_REMOVED lines=21> */
.L_x_24994:
[----:B------:R-:W-:-:S07]  /*c8f0*/  MOV R170, R208 ;  /* 0x000000d000aa7202 */ /* 0x000fce0000000f00 */
.L_x_24995:
[----:B------:R-:W-:Y:S05]  /*c900*/  BSYNC B2 ;  /* 0x0000000000027941 */ /* 0x000fea0003800000 */
.L_x_24993:
        /* <DEDUP_REMOVED lines=16> */
.L_x_24999:
[----:B------:R-:W-:Y:S05]  /*ca10*/  BSYNC B3 ;  /* 0x0000000000037941 */ /* 0x000fea0003800000 */
.L_x_24998:
        /* <DEDUP_REMOVED lines=43> */
.L_x_24997:
[----:B------:R-:W-:Y:S05]  /*ccd0*/  BSYNC B2 ;  /* 0x0000000000027941 */ /* 0x000fea0003800000 */
.L_x_24996:
        /* <DEDUP_REMOVED lines=28> */
.L_x_25001:
[----:B------:R-:W-:-:S07]  /*cea0*/  MOV R3, R208 ;  /* 0x000000d000037202 */ /* 0x000fce0000000f00 */
.L_x_25002:
[----:B------:R-:W-:Y:S05]  /*ceb0*/  BSYNC B2 ;  /* 0x0000000000027941 */ /* 0x000fea0003800000 */
.L_x_25000:
        /* <DEDUP_REMOVED lines=16> */
.L_x_25006:
[----:B------:R-:W-:Y:S05]  /*cfc0*/  BSYNC B3 ;  /* 0x0000000000037941 */ /* 0x000fea0003800000 */
.L_x_25005:
        /* <DEDUP_REMOVED lines=44> */
.L_x_25004:
[----:B------:R-:W-:Y:S05]  /*d290*/  BSYNC B2 ;  /* 0x0000000000027941 */ /* 0x000fea0003800000 */
.L_x_25003:
        /* <DEDUP_REMOVED lines=22> */
.L_x_25008:
[----:B------:R-:W-:-:S07]  /*d400*/  MOV R3, R208 ;  /* 0x000000d000037202 */ /* 0x000fce0000000f00 */
.L_x_25009:
[----:B------:R-:W-:Y:S05]  /*d410*/  BSYNC B2 ;  /* 0x0000000000027941 */ /* 0x000fea0003800000 */
.L_x_25007:
        /* <DEDUP_REMOVED lines=16> */
.L_x_25013:
[----:B------:R-:W-:Y:S05]  /*d520*/  BSYNC B3 ;  /* 0x0000000000037941 */ /* 0x000fea0003800000 */
.L_x_25012:
        /* <DEDUP_REMOVED lines=44> */
.L_x_25011:
[----:B------:R-:W-:Y:S05]  /*d7f0*/  BSYNC B2 ;  /* 0x0000000000027941 */ /* 0x000fea0003800000 */
.L_x_25010:
        /* <DEDUP_REMOVED lines=21> */
.L_x_25015:
[----:B------:R-:W-:-:S07]  /*d950*/  MOV R3, R208 ;  /* 0x000000d000037202 */ /* 0x000fce0000000f00 */
.L_x_25016:
[----:B------:R-:W-:Y:S05]  /*d960*/  BSYNC B2 ;  /* 0x0000000000027941 */ /* 0x000fea0003800000 */
.L_x_25014:
        /* <DEDUP_REMOVED lines=16> */
.L_x_25020:
[----:B------:R-:W-:Y:S05]  /*da70*/  BSYNC B3 ;  /* 0x0000000000037941 */ /* 0x000fea0003800000 */
.L_x_25019:
        /* <DEDUP_REMOVED lines=43> */
.L_x_25018:
[----:B------:R-:W-:Y:S05]  /*dd30*/  BSYNC B2 ;  /* 0x0000000000027941 */ /* 0x000fea0003800000 */
.L_x_25017:
        /* <DEDUP_REMOVED lines=20> */
.L_x_25022:
[----:B------:R-:W-:-:S07]  /*de80*/  IMAD.MOV.U32 R3, RZ, RZ, R208 ;  /* 0x000000ffff037224 */ /* 0x000fce00078e00d0 */
.L_x_25023:
[----:B------:R-:W-:Y:S05]  /*de90*/  BSYNC B2 ;  /* 0x0000000000027941 */ /* 0x000fea0003800000 */
.L_x_25021:
        /* <DEDUP_REMOVED lines=16> */
.L_x_25027:
[----:B------:R-:W-:Y:S05]  /*dfa0*/  BSYNC B3 ;  /* 0x0000000000037941 */ /* 0x000fea0003800000 */
.L_x_25026:
        /* <DEDUP_REMOVED lines=44> */
.L_x_25025:
[----:B------:R-:W-:Y:S05]  /*e270*/  BSYNC B2 ;  /* 0x0000000000027941 */ /* 0x000fea0003800000 */
.L_x_25024:
        /* <DEDUP_REMOVED lines=21> */
.L_x_25029:
[----:B------:R-:W-:-:S07]  /*e3d0*/  IMAD.MOV.U32 R3, RZ, RZ, R208 ;  /* 0x000000ffff037224 */ /* 0x000fce00078e00d0 */
.L_x_25030:
[----:B------:R-:W-:Y:S05]  /*e3e0*/  BSYNC B2 ;  /* 0x0000000000027941 */ /* 0x000fea0003800000 */
.L_x_25028:
        /* <DEDUP_REMOVED lines=16> */
.L_x_25034:
[----:B------:R-:W-:Y:S05]  /*e4f0*/  BSYNC B3 ;  /* 0x0000000000037941 */ /* 0x000fea0003800000 */
.L_x_25033:
        /* <DEDUP_REMOVED lines=44> */
.L_x_25032:
[----:B------:R-:W-:Y:S05]  /*e7c0*/  BSYNC B2 ;  /* 0x0000000000027941 */ /* 0x000fea0003800000 */
.L_x_25031:
        /* <DEDUP_REMOVED lines=20> */
.L_x_25036:
[----:B------:R-:W-:-:S07]  /*e910*/  IMAD.MOV.U32 R3, RZ, RZ, R208 ;  /* 0x000000ffff037224 */ /* 0x000fce00078e00d0 */
.L_x_25037:
[----:B------:R-:W-:Y:S05]  /*e920*/  BSYNC B2 ;  /* 0x0000000000027941 */ /* 0x000fea0003800000 */
.L_x_25035:
        /* <DEDUP_REMOVED lines=16> */
.L_x_25041:
[----:B------:R-:W-:Y:S05]  /*ea30*/  BSYNC B3 ;  /* 0x0000000000037941 */ /* 0x000fea0003800000 */
.L_x_25040:
        /* <DEDUP_REMOVED lines=43> */
.L_x_25039:
[----:B------:R-:W-:Y:S05]  /*ecf0*/  BSYNC B2 ;  /* 0x0000000000027941 */ /* 0x000fea0003800000 */
.L_x_25038:
        /* <DEDUP_REMOVED lines=21> */
.L_x_25043:
[----:B------:R-:W-:-:S07]  /*ee50*/  MOV R224, R208 ;  /* 0x000000d000e07202 */ /* 0x000fce0000000f00 */
.L_x_25044:
[----:B------:R-:W-:Y:S05]  /*ee60*/  BSYNC B2 ;  /* 0x0000000000027941 */ /* 0x000fea0003800000 */
.L_x_25042:
        /* <DEDUP_REMOVED lines=18> */
.L_x_25048:
[----:B------:R-:W-:Y:S05]  /*ef90*/  BSYNC B3 ;  /* 0x0000000000037941 */ /* 0x000fea0003800000 */
.L_x_25047:
        /* <DEDUP_REMOVED lines=43> */
.L_x_25046:
[----:B------:R-:W-:Y:S05]  /*f250*/  BSYNC B2 ;  /* 0x0000000000027941 */ /* 0x000fea0003800000 */
.L_x_25045:
        /* <DEDUP_REMOVED lines=34> */
.L_x_24992:
[----:B------:R-:W-:Y:S05]  /*f480*/  BSYNC B1 ;  /* 0x0000000000017941 */ /* 0x000fea0003800000 */
.L_x_24991:
[----:B------:R-:W-:Y:S01]  /*f490*/  LOP3.LUT P0, RZ, R212, 0x40, RZ, 0xc0, !PT ;  /* 0x00000040d4ff7812 */ /* 0x000fe2000780c0ff */
[----:B------:R-:W-:-:S12]  /*f4a0*/  BSSY B1, `(.L_x_25049) ;  /* 0x00002d1000017945 */ /* 0x000fd80003800000 */
[----:B------:R-:W-:Y:S05]  /*f4b0*/  @!P0 BRA `(.L_x_25050) ;  /* 0x0000002c003c8947 */ /* 0x000fea0003800000 */
[----:B01234-:R-:W0:Y:S08]  /*f4c0*/  LDC.64 R4, c[0x0][0x220] ;  /* 0x00008800ff047b82 */ /* 0x01fe300000000a00 */
        /* <DEDUP_REMOVED lines=21> */
.L_x_25052:
[----:B------:R-:W-:-:S07]  /*f620*/  MOV R178, R208 ;  /* 0x000000d000b27202 */ /* 0x000fce0000000f00 */
.L_x_25053:
[----:B------:R-:W-:Y:S05]  /*f630*/  BSYNC B2 ;  /* 0x0000000000027941 */ /* 0x000fea0003800000 */
.L_x_25051:
        /* <DEDUP_REMOVED lines=16> */
.L_x_25057:
[----:B------:R-:W-:Y:S05]  /*f740*/  BSYNC B3 ;  /* 0x0000000000037941 */ /* 0x000fea0003800000 */
.L_x_25056:
        /* <DEDUP_REMOVED lines=43> */
.L_x_25055:
[----:B------:R-:W-:Y:S05]  /*fa00*/  BSYNC B2 ;  /* 0x0000000000027941 */ /* 0x000fea0003800000 */
.L_x_25054:
        /* <DEDUP_REMOVED lines=28> */
.L_x_25059:
[----:B------:R-:W-:-:S07]  /*fbd0*/  MOV R3, R208 ;  /* 0x000000d000037202 */ /* 0x000fce0000000f00 */
.L_x_25060:
[----:B------:R-:W-:Y:S05]  /*fbe0*/  BSYNC B2 ;  /* 0x0000000000027941 */ /* 0x000fea0003800000 */
.L_x_25058:
        /* <DEDUP_REMOVED lines=16> */
.L_x_25064:
[----:B------:R-:W-:Y:S05]  /*fcf0*/  BSYNC B3 ;  /* 0x0000000000037941 */ /* 0x000fea0003800000 */
.L_x_25063:
        /* <DEDUP_REMOVED lines=44> */
.L_x_25062:
[----:B------:R-:W-:Y:S05]  /*ffc0*/  BSYNC B2 ;  /* 0x0000000000027941 */ /* 0x000fea0003800000 */
.L_x_25061:
        /* <DEDUP_REMOVED lines=22> */
.L_x_25066:
[----:B------:R-:W-:-:S07]  /*10130*/  MOV R3, R208 ;  /* 0x000000d000037202 */ /* 0x000fce0000000f00 */
.L_x_25067:
[----:B------:R-:W-:Y:S05]  /*10140*/  BSYNC B2 ;  /* 0x0000000000027941 */ /* 0x000fea0003800000 */
.L_x_25065:
        /* <DEDUP_REMOVED lines=16> */
.L_x_25071:
[----:B------:R-:W-:Y:S05]  /*10250*/  BSYNC B3 ;  /* 0x0000000000037941 */ /* 0x000fea0003800000 */
.L_x_25070:
        /* <DEDUP_REMOVED lines=44> */
.L_x_25069:
[----:B------:R-:W-:Y:S05]  /*10520*/  BSYNC B2 ;  /* 0x0000000000027941 */ /* 0x000fea0003800000 */
.L_x_25068:
        /* <DEDUP_REMOVED lines=21> */
.L_x_25073:
[----:B------:R-:W-:-:S07]  /*10680*/  MOV R3, R208 ;  /* 0x000000d000037202 */ /* 0x000fce0000000f00 */
.L_x_25074:
[----:B------:R-:W-:Y:S05]  /*10690*/  BSYNC B2 ;  /* 0x0000000000027941 */ /* 0x000fea0003800000 */
.L_x_25072:
        /* <DEDUP_REMOVED lines=16> */
.L_x_25078:
[----:B------:R-:W-:Y:S05]  /*107a0*/  BSYNC B3 ;  /* 0x0000000000037941 */ /* 0x000fea0003800000 */
.L_x_25077:
        /* <DEDUP_REMOVED lines=43> */
.L_x_25076:
[----:B------:R-:W-:Y:S05]  /*10a60*/  BSYNC B2 ;  /* 0x0000000000027941 */ /* 0x000fea0003800000 */
.L_x_25075:
        /* <DEDUP_REMOVED lines=20> */
.L_x_25080:
[----:B------:R-:W-:-:S07]  /*10bb0*/  IMAD.MOV.U32 R3, RZ, RZ, R208 ;  /* 0x000000ffff037224 */ /* 0x000fce00078e00d0 */
.L_x_25081:
[----:B------:R-:W-:Y:S05]  /*10bc0*/  BSYNC B2 ;  /* 0x0000000000027941 */ /* 0x000fea0003800000 */
.L_x_25079:
        /* <DEDUP_REMOVED lines=16> */
.L_x_25085:
[----:B------:R-:W-:Y:S05]  /*10cd0*/  BSYNC B3 ;  /* 0x0000000000037941 */ /* 0x000fea0003800000 */
.L_x_25084:
        /* <DEDUP_REMOVED lines=44> */
.L_x_25083:
[----:B------:R-:W-:Y:S05]  /*10fa0*/  BSYNC B2 ;  /* 0x0000000000027941 */ /* 0x000fea0003800000 */
.L_x_25082:
        /* <DEDUP_REMOVED lines=21> */
.L_x_25087:
[----:B------:R-:W-:-:S07]  /*11100*/  IMAD.MOV.U32 R3, RZ, RZ, R208 ;  /* 0x000000ffff037224 */ /* 0x000fce00078e00d0 */
.L_x_25088:
[----:B------:R-:W-:Y:S05]  /*11110*/  BSYNC B2 ;  /* 0x0000000000027941 */ /* 0x000fea0003800000 */
.L_x_25086:
        /* <DEDUP_REMOVED lines=16> */
.L_x_25092:
[----:B------:R-:W-:Y:S05]  /*11220*/  BSYNC B3 ;  /* 0x0000000000037941 */ /* 0x000fea0003800000 */
.L_x_25091:
        /* <DEDUP_REMOVED lines=44> */
.L_x_25090:
[----:B------:R-:W-:Y:S05]  /*114f0*/  BSYNC B2 ;  /* 0x0000000000027941 */ /* 0x000fea0003800000 */
.L_x_25089:
        /* <DEDUP_REMOVED lines=20> */
.L_x_25094:
[----:B------:R-:W-:-:S07]  /*11640*/  IMAD.MOV.U32 R3, RZ, RZ, R208 ;  /* 0x000000ffff037224 */ /* 0x000fce00078e00d0 */
.L_x_25095:
[----:B------:R-:W-:Y:S05]  /*11650*/  BSYNC B2 ;  /* 0x0000000000027941 */ /* 0x000fea0003800000 */
.L_x_25093:
        /* <DEDUP_REMOVED lines=16> */
.L_x_25099:
[----:B------:R-:W-:Y:S05]  /*11760*/  BSYNC B3 ;  /* 0x0000000000037941 */ /* 0x000fea0003800000 */
.L_x_25098:
        /* <DEDUP_REMOVED lines=43> */
.L_x_25097:
[----:B------:R-:W-:Y:S05]  /*11a20*/  BSYNC B2 ;  /* 0x0000000000027941 */ /* 0x000fea0003800000 */
.L_x_25096:
        /* <DEDUP_REMOVED lines=21> */
.L_x_25101:
[----:B------:R-:W-:-:S07]  /*11b80*/  MOV R224, R208 ;  /* 0x000000d000e07202 */ /* 0x000fce0000000f00 */
.L_x_25102:
[----:B------:R-:W-:Y:S05]  /*11b90*/  BSYNC B2 ;  /* 0x0000000000027941 */ /* 0x000fea0003800000 */
.L_x_25100:
        /* <DEDUP_REMOVED lines=18> */
.L_x_25106:
[----:B------:R-:W-:Y:S05]  /*11cc0*/  BSYNC B3 ;  /* 0x0000000000037941 */ /* 0x000fea0003800000 */
.L_x_25105:
        /* <DEDUP_REMOVED lines=43> */
.L_x_25104:
[----:B------:R-:W-:Y:S05]  /*11f80*/  BSYNC B2 ;  /* 0x0000000000027941 */ /* 0x000fea0003800000 */
.L_x_25103:
        /* <DEDUP_REMOVED lines=34> */
.L_x_25050:
[----:B------:R-:W-:Y:S05]  /*121b0*/  BSYNC B1 ;  /* 0x0000000000017941 */ /* 0x000fea0003800000 */
.L_x_25049:
        /* <DEDUP_REMOVED lines=25> */
.L_x_25110:
[----:B------:R-:W-:-:S07]  /*12350*/  MOV R186, R208 ;  /* 0x000000d000ba7202 */ /* 0x000fce0000000f00 */
.L_x_25111:
[----:B------:R-:W-:Y:S05]  /*12360*/  BSYNC B2 ;  /* 0x0000000000027941 */ /* 0x000fea0003800000 */
.L_x_25109:
        /* <DEDUP_REMOVED lines=16> */
.L_x_25115:
[----:B------:R-:W-:Y:S05]  /*12470*/  BSYNC B3 ;  /* 0x0000000000037941 */ /* 0x000fea0003800000 */
.L_x_25114:
        /* <DEDUP_REMOVED lines=43> */
.L_x_25113:
[----:B------:R-:W-:Y:S05]  /*12730*/  BSYNC B2 ;  /* 0x0000000000027941 */ /* 0x000fea0003800000 */
.L_x_25112:
        /* <DEDUP_REMOVED lines=28> */
.L_x_25117:
[----:B------:R-:W-:-:S07]  /*12900*/  MOV R3, R208 ;  /* 0x000000d000037202 */ /* 0x000fce0000000f00 */
.L_x_25118:
[----:B------:R-:W-:Y:S05]  /*12910*/  BSYNC B2 ;  /* 0x0000000000027941 */ /* 0x000fea0003800000 */
.L_x_25116:
        /* <DEDUP_REMOVED lines=16> */
.L_x_25122:
[----:B------:R-:W-:Y:S05]  /*12a20*/  BSYNC B3 ;  /* 0x0000000000037941 */ /* 0x000fea0003800000 */
.L_x_25121:
        /* <DEDUP_REMOVED lines=44> */
.L_x_25120:
[----:B------:R-:W-:Y:S05]  /*12cf0*/  BSYNC B2 ;  /* 0x0000000000027941 */ /* 0x000fea0003800000 */
.L_x_25119:
        /* <DEDUP_REMOVED lines=22> */
.L_x_25124:
[----:B------:R-:W-:-:S07]  /*12e60*/  MOV R3, R208 ;  /* 0x000000d000037202 */ /* 0x000fce0000000f00 */
.L_x_25125:
[----:B------:R-:W-:Y:S05]  /*12e70*/  BSYNC B2 ;  /* 0x0000000000027941 */ /* 0x000fea0003800000 */
.L_x_25123:
        /* <DEDUP_REMOVED lines=16> */
.L_x_25129:
[----:B------:R-:W-:Y:S05]  /*12f80*/  BSYNC B3 ;  /* 0x0000000000037941 */ /* 0x000fea0003800000 */
.L_x_25128:
        /* <DEDUP_REMOVED lines=44> */
.L_x_25127:
[----:B------:R-:W-:Y:S05]  /*13250*/  BSYNC B2 ;  /* 0x0000000000027941 */ /* 0x000fea0003800000 */
.L_x_25126:
        /* <DEDUP_REMOVED lines=21> */
.L_x_25131:
[----:B------:R-:W-:-:S07]  /*133b0*/  MOV R3, R208 ;  /* 0x000000d000037202 */ /* 0x000fce0000000f00 */
.L_x_25132:
[----:B------:R-:W-:Y:S05]  /*133c0*/  BSYNC B2 ;  /* 0x0000000000027941 */ /* 0x000fea0003800000 */
.L_x_25130:
        /* <DEDUP_REMOVED lines=16> */
.L_x_25136:
[----:B------:R-:W-:Y:S05]  /*134d0*/  BSYNC B3 ;  /* 0x0000000000037941 */ /* 0x000fea0003800000 */
.L_x_25135:
        /* <DEDUP_REMOVED lines=43> */
.L_x_25134:
[----:B------:R-:W-:Y:S05]  /*13790*/  BSYNC B2 ;  /* 0x0000000000027941 */ /* 0x000fea0003800000 */
.L_x_25133:
        /* <DEDUP_REMOVED lines=20> */
.L_x_25138:
[----:B------:R-:W-:-:S07]  /*138e0*/  IMAD.MOV.U32 R3, RZ, RZ, R208 ;  /* 0x000000ffff037224 */ /* 0x000fce00078e00d0 */
.L_x_25139:
[----:B------:R-:W-:Y:S05]  /*138f0*/  BSYNC B2 ;  /* 0x0000000000027941 */ /* 0x000fea0003800000 */
.L_x_25137:
        /* <DEDUP_REMOVED lines=16> */
.L_x_25143:
[----:B------:R-:W-:Y:S05]  /*13a00*/  BSYNC B3 ;  /* 0x0000000000037941 */ /* 0x000fea0003800000 */
.L_x_25142:
        /* <DEDUP_REMOVED lines=44> */
.L_x_25141:
[----:B------:R-:W-:Y:S05]  /*13cd0*/  BSYNC B2 ;  /* 0x0000000000027941 */ /* 0x000fea0003800000 */
.L_x_25140:
        /* <DEDUP_REMOVED lines=21> */
.L_x_25145:
[----:B------:R-:W-:-:S07]  /*13e30*/  IMAD.MOV.U32 R3, RZ, RZ, R208 ;  /* 0x000000ffff037224 */ /* 0x000fce00078e00d0 */
.L_x_25146:
[----:B------:R-:W-:Y:S05]  /*13e40*/  BSYNC B2 ;  /* 0x0000000000027941 */ /* 0x000fea0003800000 */
.L_x_25144:
        /* <DEDUP_REMOVED lines=16> */
.L_x_25150:
[----:B------:R-:W-:Y:S05]  /*13f50*/  BSYNC B3 ;  /* 0x0000000000037941 */ /* 0x000fea0003800000 */
.L_x_25149:
        /* <DEDUP_REMOVED lines=44> */
.L_x_25148:
[----:B------:R-:W-:Y:S05]  /*14220*/  BSYNC B2 ;  /* 0x0000000000027941 */ /* 0x000fea0003800000 */
.L_x_25147:
        /* <DEDUP_REMOVED lines=20> */
.L_x_25152:
[----:B------:R-:W-:-:S07]  /*14370*/  IMAD.MOV.U32 R3, RZ, RZ, R208 ;  /* 0x000000ffff037224 */ /* 0x000fce00078e00d0 */
.L_x_25153:
[----:B------:R-:W-:Y:S05]  /*14380*/  BSYNC B2 ;  /* 0x0000000000027941 */ /* 0x000fea0003800000 */
.L_x_25151:
        /* <DEDUP_REMOVED lines=16> */
.L_x_25157:
[----:B------:R-:W-:Y:S05]  /*14490*/  BSYNC B3 ;  /* 0x0000000000037941 */ /* 0x000fea0003800000 */
.L_x_25156:
        /* <DEDUP_REMOVED lines=43> */
.L_x_25155:
[----:B------:R-:W-:Y:S05]  /*14750*/  BSYNC B2 ;  /* 0x0000000000027941 */ /* 0x000fea0003800000 */
.L_x_25154:
        /* <DEDUP_REMOVED lines=21> */
.L_x_25159:
[----:B------:R-:W-:-:S07]  /*148b0*/  MOV R224, R208 ;  /* 0x000000d000e07202 */ /* 0x000fce0000000f00 */
.L_x_25160:
[----:B------:R-:W-:Y:S05]  /*148c0*/  BSYNC B2 ;  /* 0x0000000000027941 */ /* 0x000fea0003800000 */
.L_x_25158:
        /* <DEDUP_REMOVED lines=18> */
.L_x_25164:
[----:B------:R-:W-:Y:S05]  /*149f0*/  BSYNC B3 ;  /* 0x0000000000037941 */ /* 0x000fea0003800000 */
.L_x_25163:
        /* <DEDUP_REMOVED lines=43> */
.L_x_25162:
[----:B------:R-:W-:Y:S05]  /*14cb0*/  BSYNC B2 ;  /* 0x0000000000027941 */ /* 0x000fea0003800000 */
.L_x_25161:
        /* <DEDUP_REMOVED lines=34> */
.L_x_25108:
[----:B------:R-:W-:Y:S05]  /*14ee0*/  BSYNC B1 ;  /* 0x0000000000017941 */ /* 0x000fea0003800000 */
.L_x_25107:
        /* <DEDUP_REMOVED lines=25> */
.L_x_25168:
[----:B------:R-:W-:-:S07]  /*15080*/  MOV R194, R208 ;  /* 0x000000d000c27202 */ /* 0x000fce0000000f00 */
.L_x_25169:
[----:B------:R-:W-:Y:S05]  /*15090*/  BSYNC B2 ;  /* 0x0000000000027941 */ /* 0x000fea0003800000 */
.L_x_25167:
        /* <DEDUP_REMOVED lines=16> */
.L_x_25173:
[----:B------:R-:W-:Y:S05]  /*151a0*/  BSYNC B3 ;  /* 0x0000000000037941 */ /* 0x000fea0003800000 */
.L_x_25172:
        /* <DEDUP_REMOVED lines=43> */
.L_x_25171:
[----:B------:R-:W-:Y:S05]  /*15460*/  BSYNC B2 ;  /* 0x0000000000027941 */ /* 0x000fea0003800000 */
.L_x_25170:
        /* <DEDUP_REMOVED lines=28> */
.L_x_25175:
[----:B------:R-:W-:-:S07]  /*15630*/  MOV R3, R208 ;  /* 0x000000d000037202 */ /* 0x000fce0000000f00 */
.L_x_25176:
[----:B------:R-:W-:Y:S05]  /*15640*/  BSYNC B2 ;  /* 0x0000000000027941 */ /* 0x000fea0003800000 */
.L_x_25174:
        /* <DEDUP_REMOVED lines=16> */
.L_x_25180:
[----:B------:R-:W-:Y:S05]  /*15750*/  BSYNC B3 ;  /* 0x0000000000037941 */ /* 0x000fea0003800000 */
.L_x_25179:
        /* <DEDUP_REMOVED lines=44> */
.L_x_25178:
[----:B------:R-:W-:Y:S05]  /*15a20*/  BSYNC B2 ;  /* 0x0000000000027941 */ /* 0x000fea0003800000 */
.L_x_25177:
        /* <DEDUP_REMOVED lines=22> */
.L_x_25182:
[----:B------:R-:W-:-:S07]  /*15b90*/  MOV R3, R208 ;  /* 0x000000d000037202 */ /* 0x000fce0000000f00 */
.L_x_25183:
[----:B------:R-:W-:Y:S05]  /*15ba0*/  BSYNC B2 ;  /* 0x0000000000027941 */ /* 0x000fea0003800000 */
.L_x_25181:
        /* <DEDUP_REMOVED lines=16> */
.L_x_25187:
[----:B------:R-:W-:Y:S05]  /*15cb0*/  BSYNC B3 ;  /* 0x0000000000037941 */ /* 0x000fea0003800000 */
.L_x_25186:
        /* <DEDUP_REMOVED lines=44> */
.L_x_25185:
[----:B------:R-:W-:Y:S05]  /*15f80*/  BSYNC B2 ;  /* 0x0000000000027941 */ /* 0x000fea0003800000 */
.L_x_25184:
        /* <DEDUP_REMOVED lines=21> */
.L_x_25189:
[----:B------:R-:W-:-:S07]  /*160e0*/  MOV R3, R208 ;  /* 0x000000d000037202 */ /* 0x000fce0000000f00 */
.L_x_25190:
[----:B------:R-:W-:Y:S05]  /*160f0*/  BSYNC B2 ;  /* 0x0000000000027941 */ /* 0x000fea0003800000 */
.L_x_25188:
        /* <DEDUP_REMOVED lines=16> */
.L_x_25194:
[----:B------:R-:W-:Y:S05]  /*16200*/  BSYNC B3 ;  /* 0x0000000000037941 */ /* 0x000fea0003800000 */
.L_x_25193:
        /* <DEDUP_REMOVED lines=43> */
.L_x_25192:
[----:B------:R-:W-:Y:S05]  /*164c0*/  BSYNC B2 ;  /* 0x0000000000027941 */ /* 0x000fea0003800000 */
.L_x_25191:
        /* <DEDUP_REMOVED lines=20> */
.L_x_25196:
[----:B------:R-:W-:-:S07]  /*16610*/  IMAD.MOV.U32 R3, RZ, RZ, R208 ;  /* 0x000000ffff037224 */ /* 0x000fce00078e00d0 */
.L_x_25197:
[----:B------:R-:W-:Y:S05]  /*16620*/  BSYNC B2 ;  /* 0x0000000000027941 */ /* 0x000fea0003800000 */
.L_x_25195:
        /* <DEDUP_REMOVED lines=16> */
.L_x_25201:
[----:B------:R-:W-:Y:S05]  /*16730*/  BSYNC B3 ;  /* 0x0000000000037941 */ /* 0x000fea0003800000 */
.L_x_25200:
        /* <DEDUP_REMOVED lines=44> */
.L_x_25199:
[----:B------:R-:W-:Y:S05]  /*16a00*/  BSYNC B2 ;  /* 0x0000000000027941 */ /* 0x000fea0003800000 */
.L_x_25198:
        /* <DEDUP_REMOVED lines=21> */
.L_x_25203:
[----:B------:R-:W-:-:S07]  /*16b60*/  IMAD.MOV.U32 R3, RZ, RZ, R208 ;  /* 0x000000ffff037224 */ /* 0x000fce00078e00d0 */
.L_x_25204:
[----:B------:R-:W-:Y:S05]  /*16b70*/  BSYNC B2 ;  /* 0x0000000000027941 */ /* 0x000fea0003800000 */
.L_x_25202:
        /* <DEDUP_REMOVED lines=16> */
.L_x_25208:
[----:B------:R-:W-:Y:S05]  /*16c80*/  BSYNC B3 ;  /* 0x0000000000037941 */ /* 0x000fea0003800000 */
.L_x_25207:
        /* <DEDUP_REMOVED lines=44> */
.L_x_25206:
[----:B------:R-:W-:Y:S05]  /*16f50*/  BSYNC B2 ;  /* 0x0000000000027941 */ /* 0x000fea0003800000 */
.L_x_25205:
        /* <DEDUP_REMOVED lines=20> */
.L_x_25210:
[----:B------:R-:W-:-:S07]  /*170a0*/  IMAD.MOV.U32 R3, RZ, RZ, R208 ;  /* 0x000000ffff037224 */ /* 0x000fce00078e00d0 */
.L_x_25211:
[----:B------:R-:W-:Y:S05]  /*170b0*/  BSYNC B2 ;  /* 0x0000000000027941 */ /* 0x000fea0003800000 */
.L_x_25209:
        /* <DEDUP_REMOVED lines=16> */
.L_x_25215:
[----:B------:R-:W-:Y:S05]  /*171c0*/  BSYNC B3 ;  /* 0x0000000000037941 */ /* 0x000fea0003800000 */
.L_x_25214:
        /* <DEDUP_REMOVED lines=43> */
.L_x_25213:
[----:B------:R-:W-:Y:S05]  /*17480*/  BSYNC B2 ;  /* 0x0000000000027941 */ /* 0x000fea0003800000 */
.L_x_25212:
        /* <DEDUP_REMOVED lines=21> */
.L_x_25217:
[----:B------:R-:W-:-:S07]  /*175e0*/  MOV R223, R208 ;  /* 0x000000d000df7202 */ /* 0x000fce0000000f00 */
.L_x_25218:
[----:B------:R-:W-:Y:S05]  /*175f0*/  BSYNC B2 ;  /* 0x0000000000027941 */ /* 0x000fea0003800000 */
.L_x_25216:
        /* <DEDUP_REMOVED lines=18> */
.L_x_25222:
[----:B------:R-:W-:Y:S05]  /*17720*/  BSYNC B3 ;  /* 0x0000000000037941 */ /* 0x000fea0003800000 */
.L_x_25221:
        /* <DEDUP_REMOVED lines=43> */
.L_x_25220:
[----:B------:R-:W-:Y:S05]  /*179e0*/  BSYNC B2 ;  /* 0x0000000000027941 */ /* 0x000fea0003800000 */
.L_x_25219:
[----:B------:R-:W-:Y:S02]  /*179f0*/  SEL R227, RZ, 0x1, P1 ;  /* 0x00000001ffe37807 */ /* 0x000fe40000800000 */
[C---:B------:R-:W-:Y:S02]  /*17a00*/  LEA R6, P1, R220.reuse, UR10, 0x5 ;  /* 0x0000000adc067c11 */ /* 0x040fe4000f8228ff */
[----:B------:R-:W-:Y:S02]  /*17a10*/  I2FP.F32.U32 R223, R223 ;  /* 0x000000df00df7245 */ /* 0x000fe40000201000 */
[----:B------:R-:W-:Y:S02]  /*17a20*/  LEA.HI.X R7, R220, UR11, RZ, 0x5, P1 ;  /* 0x0000000bdc077c11 */ /* 0x000fe400088f2cff */
[----:B------:R-:W-:Y:S01]  /*17a30*/  SHF.L.U32 R225, R224, 0x10, RZ ;  /* 0x00000010e0e17819 */ /* 0x000fe200000006ff */
[----:B------:R-:W-:Y:S01]  /*17a40*/  FFMA.FTZ R222, R223, R222, 1.1641532182693481445e-10 ;  /* 0x2f000000dfde7423 */ /* 0x000fe200000100de */
[----:B------:R-:W-:Y:S01]  /*17a50*/  LEA R4, P1, R220, UR12, 0x3 ;  /* 0x0000000cdc047c11 */ /* 0x000fe2000f8218ff */
[----:B------:R0:W-:Y:S01]  /*17a60*/  STG.E.128 desc[UR6][R6.64], R192 ;  /* 0x000000c006007986 */ /* 0x0001e2000c101d06 */
[----:B------:R-:W-:Y:S01]  /*17a70*/  SEL R233, RZ, 0x10000, P5 ;  /* 0x00010000ffe97807 */ /* 0x000fe20002800000 */
[----:B------:R-:W-:Y:S01]  /*17a80*/  FMUL.FTZ R218, R225, R218 ;  /* 0x000000dae1da7220 */ /* 0x000fe20000410000 */
[----:B------:R-:W-:-:S02]  /*17a90*/  LOP3.LUT P5, RZ, R212, 0x2, RZ, 0xc0, !PT ;  /* 0x00000002d4ff7812 */ /* 0x000fc400078ac0ff */
[----:B------:R-:W-:Y:S01]  /*17aa0*/  LEA.HI.X R5, R220, UR13, RZ, 0x3, P1 ;  /* 0x0000000ddc057c11 */ /* 0x000fe200088f1cff */
[----:B------:R-:W-:Y:S01]  /*17ab0*/  FMUL.FTZ R199, R218, R199 ;  /* 0x000000c7dac77220 */ /* 0x000fe20000410000 */
[----:B------:R-:W-:Y:S01]  /*17ac0*/  FSETP.GTU.FTZ.AND P1, PT, R222, R221, PT ;  /* 0x000000ddde00720b */ /* 0x000fe20003f3c000 */
[----:B------:R-:W-:Y:S01]  /*17ad0*/  IMAD.WIDE.U32 R222, R227, 0x10000, RZ ;  /* 0x00010000e3de7825 */ /* 0x000fe200078e00ff */
[----:B------:R-:W-:Y:S02]  /*17ae0*/  SEL R226, RZ, 0x1, P2 ;  /* 0x00000001ffe27807 */ /* 0x000fe40001000000 */
        /* <DEDUP_REMOVED lines=17> */
.L_x_25166:
[----:B------:R-:W-:Y:S05]  /*17c00*/  BSYNC B1 ;  /* 0x0000000000017941 */ /* 0x000fea0003800000 */
.L_x_25165:
        /* <DEDUP_REMOVED lines=235> */
.L_x_25252:
[----:B------:R-:W-:Y:S01]  /*18ac0*/  FMUL.FTZ R4, R5, R5 ;  /* 0x0000000505047220 */ /* 0x000fe20000410000 */
[----:B------:R-:W-:Y:S01]  /*18ad0*/  PLOP3.LUT P0, PT, PT, PT, UP1, 0x40, 0x0 ;  /* 0x000000000000781c */ /* 0x000fe20003f0e818 */
[----:B-1----:R-:W-:Y:S01]  /*18ae0*/  FADD.FTZ R219, R220, R221 ;  /* 0x000000dddcdb7221 */ /* 0x002fe20000010000 */
[----:B------:R-:W1:Y:S01]  /*18af0*/  @!P5 LDC.64 R222, c[0x0][0x258] ;  /* 0x00009600ffdedb82 */ /* 0x000e620000000a00 */
[----:B------:R-:W-:Y:S01]  /*18b00*/  LOP3.LUT P1, RZ, R212, 0x8, RZ, 0xc0, !PT ;  /* 0x00000008d4ff7812 */ /* 0x000fe2000782c0ff */
[----:B------:R-:W-:Y:S01]  /*18b10*/  BSSY B1, `(.L_x_25224) ;  /* 0x000002d000017945 */ /* 0x000fe20003800000 */
[----:B------:R-:W-:Y:S01]  /*18b20*/  FSEL R7, R4, RZ, !P0 ;  /* 0x000000ff04077208 */ /* 0x000fe20004000000 */
[----:B------:R-:W-:Y:S01]  /*18b30*/  FFMA.FTZ R6, R219, R6, UR14 ;  /* 0x0000000edb067e23 */ /* 0x000fe20008010006 */
[----:B------:R-:W-:-:S03]  /*18b40*/  PLOP3.LUT P0, PT, PT, PT, UP1, 0x40, 0x0 ;  /* 0x000000000000781c */ /* 0x000fc60003f0e818 */
[----:B0-----:R-:W0:Y:S01]  /*18b50*/  @!P5 LDC.64 R220, c[0x0][0x250] ;  /* 0x00009400ffdcdb82 */ /* 0x001e220000000a00 */
[----:B------:R-:W-:Y:S01]  /*18b60*/  FADD.FTZ R219, R6, R7 ;  /* 0x0000000706db7221 */ /* 0x000fe20000010000 */
[----:B------:R-:W-:-:S05]  /*18b70*/  FSEL R218, R5, RZ, P0 ;  /* 0x000000ff05da7208 */ /* 0x000fca0000000000 */
[----:B------:R-:W2:Y:S01]  /*18b80*/  MUFU.RSQ R219, R219 ;  /* 0x000000db00db7308 */ /* 0x000ea20000001400 */
[----:B0-----:R-:W-:-:S04]  /*18b90*/  @!P5 IMAD.WIDE R6, R211, 0x4, R220 ;  /* 0x00000004d306d825 */ /* 0x001fc800078e02dc */
[----:B-1----:R-:W-:Y:S01]  /*18ba0*/  @!P5 IMAD.WIDE R220, R211, 0x4, R222 ;  /* 0x00000004d3dcd825 */ /* 0x002fe200078e02de */
[----:B------:R0:W-:Y:S04]  /*18bb0*/  @!P5 STG.E desc[UR6][R6.64], R5 ;  /* 0x000000050600d986 */ /* 0x0001e8000c101906 */
        /* <DEDUP_REMOVED lines=34> */
.L_x_25225:
[----:B------:R-:W-:Y:S05]  /*18de0*/  BSYNC B1 ;  /* 0x0000000000017941 */ /* 0x000fea0003800000 */
.L_x_25224:
        /* <DEDUP_REMOVED lines=35> */
.L_x_25227:
[----:B------:R-:W-:Y:S05]  /*19020*/  BSYNC B1 ;  /* 0x0000000000017941 */ /* 0x000fea0003800000 */
.L_x_25226:
        /* <DEDUP_REMOVED lines=35> */
.L_x_25229:
[----:B------:R-:W-:Y:S05]  /*19260*/  BSYNC B1 ;  /* 0x0000000000017941 */ /* 0x000fea0003800000 */
.L_x_25228:
        /* <DEDUP_REMOVED lines=35> */
.L_x_25231:
[----:B------:R-:W-:Y:S05]  /*194a0*/  BSYNC B1 ;  /* 0x0000000000017941 */ /* 0x000fea0003800000 */
.L_x_25230:
        /* <DEDUP_REMOVED lines=35> */
.L_x_25233:
[----:B------:R-:W-:Y:S05]  /*196e0*/  BSYNC B1 ;  /* 0x0000000000017941 */ /* 0x000fea0003800000 */
.L_x_25232:
        /* <DEDUP_REMOVED lines=35> */
.L_x_25235:
[----:B------:R-:W-:Y:S05]  /*19920*/  BSYNC B1 ;  /* 0x0000000000017941 */ /* 0x000fea0003800000 */
.L_x_25234:
        /* <DEDUP_REMOVED lines=35> */
.L_x_25237:
[----:B------:R-:W-:Y:S05]  /*19b60*/  BSYNC B1 ;  /* 0x0000000000017941 */ /* 0x000fea0003800000 */
.L_x_25236:
        /* <DEDUP_REMOVED lines=34> */
.L_x_25239:
[----:B------:R-:W-:Y:S05]  /*19d90*/  BSYNC B1 ;  /* 0x0000000000017941 */ /* 0x000fea0003800000 */
.L_x_25238:
[----:B01234-:R-:W0:Y:S02]  /*19da0*/  LDC.64 R4, c[0x0][0x210] ;  /* 0x00008400ff047b82 */ /* 0x01fe240000000a00 */
[----:B0-----:R-:W-:-:S04]  /*19db0*/  LEA R211, R4, R211, 0x2 ;  /* 0x000000d304d37211 */ /* 0x001fc800078e10ff */
[----:B------:R-:W-:-:S13]  /*19dc0*/  ISETP.GE.AND P0, PT, R211, R5, PT ;  /* 0x00000005d300720c */ /* 0x000fda0003f06270 */
[----:B------:R-:W-:Y:S05]  /*19dd0*/  @!P0 BRA `(.L_x_25240) ;  /* 0xfffffe7000f48947 */ /* 0x000fea000383ffff */
[----:B------:R-:W-:Y:S05]  /*19de0*/  BSYNC B0 ;  /* 0x0000000000007941 */ /* 0x000fea0003800000 */
.L_x_24758:
[----:B------:R-:W-:Y:S05]  /*19df0*/  EXIT ;  /* 0x000000000000794d */ /* 0x000fea0003800000 */
.L_x_25223:
        /* <DEDUP_REMOVED lines=8> */
.L_x_25242:
[----:B------:R-:W-:Y:S05]  /*19e80*/  BSYNC B1 ;  /* 0x0000000000017941 */ /* 0x000fea0003800000 */
.L_x_25241:
        /* <DEDUP_REMOVED lines=12> */
.L_x_25243:
[----:B------:R-:W-:Y:S01]  /*19f50*/  HFMA2.MMA R225, -RZ, RZ, 0, 2.384185791015625e-07 ;  /* 0x00000004ffe17435 */ /* 0x000fe200000001ff */
[----:B------:R-:W-:-:S05]  /*19f60*/  MOV R4, R221 ;  /* 0x000000dd00047202 */ /* 0x000fca0000000f00 */
[----:B------:R-:W-:-:S04]  /*19f70*/  FADD.FTZ R218, R7, R4 ;  /* 0x0000000407da7221 */ /* 0x000fc80000010000 */
[----:B------:R-:W-:-:S07]  /*19f80*/  IMAD.MOV.U32 R224, RZ, RZ, R218 ;  /* 0x000000ffffe07224 */ /* 0x000fce00078e00da */
[----:B------:R-:W-:Y:S05]  /*19f90*/  WARPSYNC.COLLECTIVE R223, `(.L_x_25244) ;  /* 0x00000000df087348 */ /* 0x000fea0003c00000 */
[----:B------:R0:W1:Y:S02]  /*19fa0*/  SHFL.BFLY P6, R221, R224, R225, R226 ;  /* 0x0c0000e1e0dd7389 */ /* 0x00006400000c00e2 */
[----:B01----:R-:W-:Y:S01]  /*19fb0*/  ENDCOLLECTIVE ;  /* 0x000000000000791b */ /* 0x003fe20003800000 */
.L_x_25244:
[----:B------:R-:W-:Y:S02]  /*19fc0*/  IMAD.MOV.U32 R225, RZ, RZ, 0x8 ;  /* 0x00000008ffe17424 */ /* 0x000fe400078e00ff */
[----:B------:R-:W-:-:S04]  /*19fd0*/  IMAD.MOV.U32 R219, RZ, RZ, R221 ;  /* 0x000000ffffdb7224 */ /* 0x000fc800078e00dd */
[----:B------:R-:W-:-:S05]  /*19fe0*/  FADD.FTZ R219, R218, R219 ;  /* 0x000000dbdadb7221 */ /* 0x000fca0000010000 */
[----:B------:R-:W-:-:S07]  /*19ff0*/  MOV R224, R219 ;  /* 0x000000db00e07202 */ /* 0x000fce0000000f00 */
[----:B------:R-:W-:Y:S05]  /*1a000*/  WARPSYNC.COLLECTIVE R223, `(.L_x_25245) ;  /* 0x00000000df087348 */ /* 0x000fea0003c00000 */
[----:B------:R0:W1:Y:S02]  /*1a010*/  SHFL.BFLY P6, R221, R224, R225, R226 ;  /* 0x0c0000e1e0dd7389 */ /* 0x00006400000c00e2 */
[----:B01----:R-:W-:Y:S01]  /*1a020*/  ENDCOLLECTIVE ;  /* 0x000000000000791b */ /* 0x003fe20003800000 */
.L_x_25245:
[----:B------:R-:W-:Y:S01]  /*1a030*/  HFMA2.MMA R225, -RZ, RZ, 0, 9.5367431640625e-07 ;  /* 0x00000010ffe17435 */ /* 0x000fe200000001ff */
[----:B------:R-:W-:-:S05]  /*1a040*/  MOV R4, R221 ;  /* 0x000000dd00047202 */ /* 0x000fca0000000f00 */
[----:B------:R-:W-:-:S04]  /*1a050*/  FADD.FTZ R220, R219, R4 ;  /* 0x00000004dbdc7221 */ /* 0x000fc80000010000 */
[----:B------:R-:W-:-:S07]  /*1a060*/  IMAD.MOV.U32 R224, RZ, RZ, R220 ;  /* 0x000000ffffe07224 */ /* 0x000fce00078e00dc */
[----:B------:R-:W-:Y:S05]  /*1a070*/  WARPSYNC.COLLECTIVE R223, `(.L_x_25246) ;  /* 0x00000000df087348 */ /* 0x000fea0003c00000 */
[----:B------:R0:W1:Y:S02]  /*1a080*/  SHFL.BFLY P6, R221, R224, R225, R226 ;  /* 0x0c0000e1e0dd7389 */ /* 0x00006400000c00e2 */
[----:B01----:R-:W-:Y:S01]  /*1a090*/  ENDCOLLECTIVE ;  /* 0x000000000000791b */ /* 0x003fe20003800000 */
.L_x_25246:
[----:B------:R-:W-:Y:S01]  /*1a0a0*/  MOV R225, 0x1 ;  /* 0x0000000100e17802 */ /* 0x000fe20000000f00 */
[----:B------:R-:W-:Y:S01]  /*1a0b0*/  FADD.FTZ R5, R220, R221 ;  /* 0x000000dddc057221 */ /* 0x000fe20000010000 */
[----:B------:R-:W-:-:S03]  /*1a0c0*/  LOP3.LUT P6, RZ, R212, 0x8, RZ, 0xc0, !PT ;  /* 0x00000008d4ff7812 */ /* 0x000fc600078cc0ff */
        /* <DEDUP_REMOVED lines=136> */
.L_x_25247:
[----:B------:R-:W-:Y:S02]  /*1a950*/  IMAD.MOV.U32 R225, RZ, RZ, 0x2 ;  /* 0x00000002ffe17424 */ /* 0x000fe400078e00ff */
[----:B------:R-:W-:-:S04]  /*1a960*/  IMAD.MOV.U32 R7, RZ, RZ, R221 ;  /* 0x000000ffff077224 */ /* 0x000fc800078e00dd */
[----:B------:R-:W-:-:S05]  /*1a970*/  FADD.FTZ R7, R4, R7 ;  /* 0x0000000704077221 */ /* 0x000fca0000010000 */
[----:B------:R-:W-:-:S07]  /*1a980*/  MOV R224, R7 ;  /* 0x0000000700e07202 */ /* 0x000fce0000000f00 */
[----:B------:R-:W-:Y:S05]  /*1a990*/  WARPSYNC.COLLECTIVE R223, `(.L_x_25248) ;  /* 0x00000000df087348 */ /* 0x000fea0003c00000 */
[----:B------:R0:W1:Y:S02]  /*1a9a0*/  SHFL.BFLY P6, R221, R224, R225, R226 ;  /* 0x0c0000e1e0dd7389 */ /* 0x00006400000c00e2 */
[----:B01----:R-:W-:Y:S01]  /*1a9b0*/  ENDCOLLECTIVE ;  /* 0x000000000000791b */ /* 0x003fe20003800000 */
.L_x_25248:
[----:B------:R-:W-:Y:S01]  /*1a9c0*/  HFMA2.MMA R225, -RZ, RZ, 0, 2.384185791015625e-07 ;  /* 0x00000004ffe17435 */ /* 0x000fe200000001ff */
[----:B------:R-:W-:-:S05]  /*1a9d0*/  MOV R218, R221 ;  /* 0x000000dd00da7202 */ /* 0x000fca0000000f00 */
[----:B------:R-:W-:-:S04]  /*1a9e0*/  FADD.FTZ R218, R7, R218 ;  /* 0x000000da07da7221 */ /* 0x000fc80000010000 */
[----:B------:R-:W-:-:S07]  /*1a9f0*/  IMAD.MOV.U32 R224, RZ, RZ, R218 ;  /* 0x000000ffffe07224 */ /* 0x000fce00078e00da */
[----:B------:R-:W-:Y:S05]  /*1aa00*/  WARPSYNC.COLLECTIVE R223, `(.L_x_25249) ;  /* 0x00000000df087348 */ /* 0x000fea0003c00000 */
[----:B------:R0:W1:Y:S02]  /*1aa10*/  SHFL.BFLY P6, R221, R224, R225, R226 ;  /* 0x0c0000e1e0dd7389 */ /* 0x00006400000c00e2 */
[----:B01----:R-:W-:Y:S01]  /*1aa20*/  ENDCOLLECTIVE ;  /* 0x000000000000791b */ /* 0x003fe20003800000 */
.L_x_25249:
[----:B------:R-:W-:Y:S02]  /*1aa30*/  IMAD.MOV.U32 R225, RZ, RZ, 0x8 ;  /* 0x00000008ffe17424 */ /* 0x000fe400078e00ff */
[----:B------:R-:W-:-:S04]  /*1aa40*/  IMAD.MOV.U32 R219, RZ, RZ, R221 ;  /* 0x000000ffffdb7224 */ /* 0x000fc800078e00dd */
[----:B------:R-:W-:-:S05]  /*1aa50*/  FADD.FTZ R219, R218, R219 ;  /* 0x000000dbdadb7221 */ /* 0x000fca0000010000 */
[----:B------:R-:W-:-:S07]  /*1aa60*/  MOV R224, R219 ;  /* 0x000000db00e07202 */ /* 0x000fce0000000f00 */
[----:B------:R-:W-:Y:S05]  /*1aa70*/  WARPSYNC.COLLECTIVE R223, `(.L_x_25250) ;  /* 0x00000000df087348 */ /* 0x000fea0003c00000 */
[----:B------:R0:W1:Y:S02]  /*1aa80*/  SHFL.BFLY P6, R221, R224, R225, R226 ;  /* 0x0c0000e1e0dd7389 */ /* 0x00006400000c00e2 */
[----:B01----:R-:W-:Y:S01]  /*1aa90*/  ENDCOLLECTIVE ;  /* 0x000000000000791b */ /* 0x003fe20003800000 */
.L_x_25250:
[----:B------:R-:W-:Y:S01]  /*1aaa0*/  HFMA2.MMA R225, -RZ, RZ, 0, 9.5367431640625e-07 ;  /* 0x00000010ffe17435 */ /* 0x000fe200000001ff */
[----:B------:R-:W-:-:S05]  /*1aab0*/  MOV R220, R221 ;  /* 0x000000dd00dc7202 */ /* 0x000fca0000000f00 */
[----:B------:R-:W-:-:S04]  /*1aac0*/  FADD.FTZ R220, R219, R220 ;  /* 0x000000dcdbdc7221 */ /* 0x000fc80000010000 */
[----:B------:R-:W-:-:S07]  /*1aad0*/  IMAD.MOV.U32 R224, RZ, RZ, R220 ;  /* 0x000000ffffe07224 */ /* 0x000fce00078e00dc */
[----:B------:R-:W-:Y:S05]  /*1aae0*/  WARPSYNC.COLLECTIVE R223, `(.L_x_25251) ;  /* 0x00000000df087348 */ /* 0x000fea0003c00000 */
[----:B------:R0:W1:Y:S02]  /*1aaf0*/  SHFL.BFLY P6, R221, R224, R225, R226 ;  /* 0x0c0000e1e0dd7389 */ /* 0x00006400000c00e2 */
[----:B01----:R-:W-:Y:S01]  /*1ab00*/  ENDCOLLECTIVE ;  /* 0x000000000000791b */ /* 0x003fe20003800000 */
.L_x_25251:
[----:B------:R-:W-:Y:S05]  /*1ab10*/  BRA `(.L_x_25252) ;  /* 0xffffffdc00e87947 */ /* 0x000fea000383ffff */
.L_x_25253:
        /* <DEDUP_REMOVED lines=14> */
.L_x_58392:


//--------------------- .text._ZN10layer_norm13ln_fwd_kernelINS_13Kernel_traitsIf13__nv_bfloat16fS2_fjLj2048ELj1ELj4ELj1ELj16ENS_18Kernel_traits_baseILj2048EfS2_fS2_fjLj128EEEEELb1ELb0ELb0ELb1EEEvNS_9FwdParamsE --------------------------
	.section	.text._ZN10layer_norm13ln_fwd_kernelINS_13Kernel_traitsIf13__nv_bfloat16fS2_fjLj2048ELj1ELj4ELj1ELj16ENS_18Kernel_traits_baseILj2048EfS2_fS2_fjLj128EEEEELb1ELb0ELb0ELb1EEEvNS_9FwdParamsE,"ax",@progbits
	.align	128
        .global         _ZN10layer_norm13ln_fwd_kernelINS_13Kernel_traitsIf13__nv_bfloat16fS2_fjLj2048ELj1ELj4ELj1ELj16ENS_18Kernel_traits_baseILj2048EfS2_fS2_fjLj128EEEEELb1ELb0ELb0ELb1EEEvNS_9FwdParamsE
        .type           _ZN10layer_norm13ln_fwd_kernelINS_13Kernel_traitsIf13__nv_bfloat16fS2_fjLj2048ELj1ELj4ELj1ELj16ENS_18Kernel_traits_baseILj2048EfS2_fS2_fjLj128EEEEELb1ELb0ELb0ELb1EEEvNS_9FwdParamsE,@function
        .size           _ZN10layer_norm13ln_fwd_kernelINS_13Kernel_traitsIf13__nv_bfloat16fS2_fjLj2048ELj1ELj4ELj1ELj16ENS_18Kernel_traits_baseILj2048EfS2_fS2_fjLj128EEEEELb1ELb0ELb0ELb1EEEvNS_9FwdParamsE,(.L_x_58393 - _ZN10layer_norm13ln_fwd_kernelINS_13Kernel_traitsIf13__nv_bfloat16fS2_fjLj2048ELj1ELj4ELj1ELj16ENS_18Kernel_traits_baseILj2048EfS2_fS2_fjLj128EEEEELb1ELb0ELb0ELb1EEEvNS_9FwdParamsE)
        .other          _ZN10layer_norm13ln_fwd_kernelINS_13Kernel_traitsIf13__nv_bfloat16fS2_fjLj2048ELj1ELj4ELj1ELj16ENS_18Kernel_traits_baseILj2048EfS2_fS2_fjLj128EEEEELb1ELb0ELb0ELb1EEEvNS_9FwdParamsE,@"STO_CUDA_ENTRY STV_DEFAULT"
_ZN10layer_norm13ln_fwd_kernelINS_13Kernel_traitsIf13__nv_bfloat16fS2_fjLj2048ELj1ELj4ELj1ELj16ENS_18Kernel_traits_baseILj2048EfS2_fS2_fjLj128EEEEELb1ELb0ELb0ELb1EEEvNS_9FwdParamsE:
.text._ZN10layer_norm13ln_fwd_kernelINS_13Kernel_traitsIf13__nv_bfloat16fS2_fjLj2048ELj1ELj4ELj1ELj16ENS_18Kernel_traits_baseILj2048EfS2_fS2_fjLj128EEEEELb1ELb0ELb0ELb1EEEvNS_9FwdParamsE:
        /* <DEDUP_REMOVED lines=26> */
[----:B------:R-:W-:Y:S01]  /*01a0*/  ULDC.64 UR8, c[0x0][0x2c8] ;  /* 0x0000b20000087ab9 */ /* 0x000fe20000000a00 */
        /* <DEDUP_REMOVED lines=31> */
[----:B------:R-:W-:Y:S02]  /*03a0*/  UIADD3 UR14, UR6, -0x61c88647, URZ ;  /* 0x9e3779b9060e7890 */ /* 0x000fe4000fffe03f */
[----:B------:R-:W-:Y:S02]  /*03b0*/  UIADD3 UR15, UR7, -0x4498517b, URZ ;  /* 0xbb67ae85070f7890 */ /* 0x000fe4000fffe03f */
[----:B------:R-:W-:Y:S02]  /*03c0*/  UIADD3 UR16, UR6, 0x3c6ef372, URZ ;  /* 0x3c6ef37206107890 */ /* 0x000fe4000fffe03f */
[----:B------:R-:W-:Y:S01]  /*03d0*/  UIADD3 UR17, UR7, 0x76cf5d0a, URZ ;  /* 0x76cf5d0a07117890 */ /* 0x000fe2000fffe03f */
[----:B------:R-:W-:Y:S01]  /*03e0*/  @P0 IADD3 R219, P1, R4, R9, RZ ;  /* 0x0000000904db0210 */ /* 0x000fe20007f3e0ff */
[----:B------:R-:W-:Y:S02]  /*03f0*/  UIADD3 UR19, UR7, 0x32370b8f, URZ ;  /* 0x32370b8f07137890 */ /* 0x000fe4000fffe03f */
[----:B------:R-:W-:Y:S01]  /*0400*/  UIADD3 UR18, UR6, -0x255992d5, URZ ;  /* 0xdaa66d2b06127890 */ /* 0x000fe2000fffe03f */
[----:B------:R-:W-:Y:S01]  /*0410*/  @P0 IADD3.X R12, RZ, R5, RZ, P1, !PT ;  /* 0x00000005ff0c0210 */ /* 0x000fe20000ffe4ff */
[----:B------:R-:W-:Y:S01]  /*0420*/  IMAD.WIDE.U32 R4, R11, -0x326172a9, RZ ;  /* 0xcd9e8d570b047825 */ /* 0x000fe200078e00ff */
[----:B------:R-:W-:Y:S01]  /*0430*/  UIADD3 UR20, UR6, 0x78dde6e4, URZ ;  /* 0x78dde6e406147890 */ /* 0x000fe2000fffe03f */
[----:B------:R-:W-:Y:S01]  /*0440*/  ISETP.NE.U32.AND P0, PT, RZ, UR8, PT ;  /* 0x00000008ff007c0c */ /* 0x000fe2000bf05070 */
[----:B------:R-:W-:Y:S01]  /*0450*/  UIADD3 UR21, UR7, -0x126145ec, URZ ;  /* 0xed9eba1407157890 */ /* 0x000fe2000fffe03f */
[--C-:B------:R-:W-:Y:S01]  /*0460*/  SHF.R.U32.HI R15, RZ, 0x2, R12.reuse ;  /* 0x00000002ff0f7819 */ /* 0x100fe2000001160c */
[----:B------:R-:W-:Y:S01]  /*0470*/  UIADD3 UR23, UR7, -0x56f99767, URZ ;  /* 0xa906689907177890 */ /* 0x000fe2000fffe03f */
[----:B------:R-:W-:Y:S01]  /*0480*/  SHF.R.U64 R12, R219, 0x2, R12 ;  /* 0x00000002db0c7819 */ /* 0x000fe2000000120c */
[----:B------:R-:W-:-:S02]  /*0490*/  UIADD3 UR22, UR6, 0x1715609d, URZ ;  /* 0x1715609d06167890 */ /* 0x000fc4000fffe03f */
[----:B------:R-:W-:Y:S01]  /*04a0*/  LOP3.LUT R6, R5, UR6, R15, 0x96, !PT ;  /* 0x0000000605067c12 */ /* 0x000fe2000f8e960f */
[----:B------:R-:W-:Y:S01]  /*04b0*/  UIADD3 UR24, UR6, -0x4ab325aa, URZ ;  /* 0xb54cda5606187890 */ /* 0x000fe2000fffe03f */
[----:B------:R-:W-:Y:S01]  /*04c0*/  ISETP.NE.AND.EX P0, PT, RZ, UR9, PT, P0 ;  /* 0x00000009ff007c0c */ /* 0x000fe2000bf05300 */
[----:B------:R-:W-:Y:S01]  /*04d0*/  IMAD.WIDE.U32 R2, R12, -0x2daee0ad, RZ ;  /* 0xd2511f530c027825 */ /* 0x000fe200078e00ff */
[----:B------:R-:W-:Y:S02]  /*04e0*/  UIADD3 UR25, UR7, 0x646e171e, URZ ;  /* 0x646e171e07197890 */ /* 0x000fe4000fffe03f */
[----:B------:R-:W-:Y:S01]  /*04f0*/  UIADD3 UR27, UR7, 0x1fd5c5a3, URZ ;  /* 0x1fd5c5a3071b7890 */ /* 0x000fe2000fffe03f */
[----:B------:R-:W-:Y:S01]  /*0500*/  IMAD.WIDE.U32 R6, R6, -0x2daee0ad, RZ ;  /* 0xd2511f5306067825 */ /* 0x000fe200078e00ff */
[----:B------:R-:W-:Y:S01]  /*0510*/  LOP3.LUT R3, R3, UR7, RZ, 0x3c, !PT ;  /* 0x0000000703037c12 */ /* 0x000fe2000f8e3cff */
[----:B------:R-:W-:Y:S02]  /*0520*/  UIADD3 UR26, UR6, 0x5384540f, URZ ;  /* 0x5384540f061a7890 */ /* 0x000fe4000fffe03f */
        /* <DEDUP_REMOVED lines=30> */
[C---:B------:R-:W-:Y:S02]  /*0710*/  IADD3 R4, P1, R0.reuse, UR10, RZ ;  /* 0x0000000a00047c10 */ /* 0x040fe4000ff3e0ff */
[----:B------:R-:W-:Y:S01]  /*0720*/  LOP3.LUT R9, R5, UR28, R2, 0x96, !PT ;  /* 0x0000001c05097c12 */ /* 0x000fe2000f8e9602 */
[----:B------:R-:W-:Y:S01]  /*0730*/  IMAD.HI.U32 R3, R7, -0x2daee0ad, RZ ;  /* 0xd2511f5307037827 */ /* 0x000fe200078e00ff */
[----:B------:R-:W-:Y:S01]  /*0740*/  IADD3 R2, P2, R0, UR8, RZ ;  /* 0x0000000800027c10 */ /* 0x000fe2000ff5e0ff */
[----:B------:R-:W-:Y:S01]  /*0750*/  ULDC UR8, c[0x0][0x214] ;  /* 0x0000850000087ab9 */ /* 0x000fe20000000800 */
[----:B------:R-:W-:Y:S02]  /*0760*/  IADD3.X R5, RZ, UR11, RZ, P1, !PT ;  /* 0x0000000bff057c10 */ /* 0x000fe40008ffe4ff */
[----:B------:R-:W-:Y:S01]  /*0770*/  LOP3.LUT R6, R3, UR29, R6, 0x96, !PT ;  /* 0x0000001d03067c12 */ /* 0x000fe2000f8e9606 */
[----:B------:R-:W-:Y:S01]  /*0780*/  IMAD.X R3, RZ, RZ, UR9, P2 ;  /* 0x00000009ff037e24 */ /* 0x000fe200090e06ff */
[----:B------:R-:W-:-:S04]  /*0790*/  ISETP.GE.AND P1, PT, R10, UR8, PT ;  /* 0x000000080a007c0c */ /* 0x000fc8000bf26270 */
        /* <DEDUP_REMOVED lines=17> */
[----:B------:R-:W-:Y:S01]  /*08b0*/  UIADD3 UR30, UR6, -0x700cb87f, URZ ;  /* 0x8ff34781061e7890 */ /* 0x000fe2000fffe03f */
[----:B0-----:R-:W-:Y:S01]  /*08c0*/  IMAD R2, R7, -0x2daee0ad, RZ ;  /* 0xd2511f5307027824 */ /* 0x001fe200078e02ff */
[----:B------:R-:W-:Y:S01]  /*08d0*/  UIADD3 UR31, UR7, -0x695add53, URZ ;  /* 0x96a522ad071f7890 */ /* 0x000fe2000fffe03f */
[----:B------:R-:W-:Y:S01]  /*08e0*/  IMAD R0, R8, -0x326172a9, RZ ;  /* 0xcd9e8d5708007824 */ /* 0x000fe200078e02ff */
[----:B------:R-:W-:Y:S01]  /*08f0*/  ULDC.64 UR8, c[0x0][0x270] ;  /* 0x00009c0000087ab9 */ /* 0x000fe20000000a00 */
[C---:B------:R-:W-:Y:S01]  /*0900*/  IMAD.HI.U32 R7, R6.reuse, -0x326172a9, RZ ;  /* 0xcd9e8d5706077827 */ /* 0x040fe200078e00ff */
[----:B------:R-:W5:Y:S03]  /*0910*/  LDG.E.128 R144, desc[UR4][R4.64] ;  /* 0x0000000404907981 */ /* 0x000f66000c1e1d00 */
[----:B------:R-:W-:Y:S01]  /*0920*/  IMAD.HI.U32 R3, R9, -0x2daee0ad, RZ ;  /* 0xd2511f5309037827 */ /* 0x000fe200078e00ff */
[----:B------:R-:W-:Y:S01]  /*0930*/  LOP3.LUT R0, R7, UR30, R0, 0x96, !PT ;  /* 0x0000001e07007c12 */ /* 0x000fe2000f8e9600 */
[----:B------:R-:W-:Y:S01]  /*0940*/  HFMA2.MMA R7, -RZ, RZ, 0, 0 ;  /* 0x00000000ff077435 */ /* 0x000fe200000001ff */
[----:B------:R-:W-:Y:S01]  /*0950*/  BSSY B0, `(.L_x_25254) ;  /* 0x0001860000007945 */ /* 0x000fe20003800000 */
[----:B------:R-:W5:Y:S01]  /*0960*/  LDG.E.128 R140, desc[UR4][R4.64+0x10] ;  /* 0x00001004048c7981 */ /* 0x000f62000c1e1d00 */
[----:B------:R-:W-:Y:S01]  /*0970*/  UISETP.NE.U32.AND UP0, UPT, UR8, URZ, UPT ;  /* 0x0000003f0800728c */ /* 0x000fe2000bf05070 */
[----:B------:R-:W-:Y:S01]  /*0980*/  LOP3.LUT R2, R3, UR31, R2, 0x96, !PT ;  /* 0x0000001f03027c12 */ /* 0x000fe2000f8e9602 */
[----:B------:R-:W-:Y:S01]  /*0990*/  IMAD.MOV.U32 R3, RZ, RZ, R11 ;  /* 0x000000ffff037224 */ /* 0x000fe200078e000b */
[----:B------:R-:W5:Y:S01]  /*09a0*/  LDG.E.128 R136, desc[UR4][R4.64+0x400] ;  /* 0x0004000404887981 */ /* 0x000f62000c1e1d00 */
[----:B------:R-:W-:Y:S01]  /*09b0*/  LOP3.LUT R219, R219, 0x3, RZ, 0xc0, !PT ;  /* 0x00000003dbdb7812 */ /* 0x000fe200078ec0ff */
[----:B------:R-:W-:Y:S01]  /*09c0*/  IMAD R6, R6, -0x326172a9, RZ ;  /* 0xcd9e8d5706067824 */ /* 0x000fe200078e02ff */
[----:B------:R-:W-:Y:S01]  /*09d0*/  ULDC.U8 UR8, c[0x0][0x2a0] ;  /* 0x0000a80000087ab9 */ /* 0x000fe20000000000 */
        /* <DEDUP_REMOVED lines=14> */
[----:B------:R-:W-:-:S02]  /*0ac0*/  UISETP.NE.AND.EX UP0, UPT, UR9, URZ, UPT, UP0 ;  /* 0x0000003f0900728c */ /* 0x000fc4000bf05300 */
[----:B------:R-:W-:Y:S01]  /*0ad0*/  UISETP.NE.AND UP1, UPT, UR8, URZ, UPT ;  /* 0x0000003f0800728c */ /* 0x000fe2000bf25270 */
[----:B------:R-:W-:Y:S01]  /*0ae0*/  ULDC UR10, c[0x0][0x218] ;  /* 0x00008600000a7ab9 */ /* 0x000fe20000000800 */
[----:B------:R-:W-:Y:S01]  /*0af0*/  ULDC UR11, c[0x0][0x2d8] ;  /* 0x0000b600000b7ab9 */ /* 0x000fe20000000800 */
[----:B------:R-:W-:Y:S01]  /*0b00*/  ULDC.64 UR12, c[0x0][0x2b8] ;  /* 0x0000ae00000c7ab9 */ /* 0x000fe20000000a00 */
[----:B0-----:R-:W-:Y:S01]  /*0b10*/  MOV R4, R12 ;  /* 0x0000000c00047202 */ /* 0x001fe20000000f00 */
[----:B------:R-:W-:-:S07]  /*0b20*/  IMAD.MOV.U32 R5, RZ, RZ, R15 ;  /* 0x000000ffff057224 */ /* 0x000fce00078e000f */
.L_x_25704:
[----:B-1----:R-:W0:Y:S01]  /*0b30*/  LDC.64 R26, c[0x0][0x230] ;  /* 0x00008c00ff1a7b82 */ /* 0x002e220000000a00 */
[----:B------:R-:W1:Y:S01]  /*0b40*/  S2R R224, SR_TID.X ;  /* 0x0000000000e07919 */ /* 0x000e620000002100 */
[----:B------:R-:W-:Y:S01]  /*0b50*/  IMAD R11, R10, UR10, RZ ;  /* 0x0000000a0a0b7c24 */ /* 0x000fe2000f8e02ff */
[----:B------:R-:W-:Y:S01]  /*0b60*/  PLOP3.LUT P0, PT, PT, PT, UP0, 0x80, 0x0 ;  /* 0x000000000000781c */ /* 0x000fe20003f0f008 */
[----:B------:R-:W-:Y:S01]  /*0b70*/  @UP0 ULDC.64 UR8, c[0x0][0x270] ;  /* 0x00009c0000080ab9 */ /* 0x000fe20000000a00 */
[----:B------:R-:W-:Y:S01]  /*0b80*/  PLOP3.LUT P2, PT, PT, PT, UP0, 0x80, 0x0 ;  /* 0x000000000000781c */ /* 0x000fe20003f4f008 */
[----:B------:R-:W-:Y:S01]  /*0b90*/  IMAD.U32 R14, RZ, RZ, UR8 ;  /* 0x00000008ff0e7e24 */ /* 0x000fe2000f8e00ff */
[----:B------:R-:W-:Y:S01]  /*0ba0*/  SHF.R.S32.HI R12, RZ, 0x1f, R11 ;  /* 0x0000001fff0c7819 */ /* 0x000fe2000001140b */
[----:B------:R-:W2:Y:S01]  /*0bb0*/  LDC.64 R212, c[0x0][0x220] ;  /* 0x00008800ffd47b82 */ /* 0x000ea20000000a00 */
[----:B------:R-:W-:Y:S02]  /*0bc0*/  MOV R15, UR9 ;  /* 0x00000009000f7c02 */ /* 0x000fe40008000f00 */
[----:B------:R-:W-:-:S05]  /*0bd0*/  LEA.HI R11, R12, R11, RZ, 0x3 ;  /* 0x0000000b0c0b7211 */ /* 0x000fca00078f18ff */
[----:B------:R-:W-:-:S06]  /*0be0*/  @P0 IMAD.WIDE R14, R10, 0x2, R14 ;  /* 0x000000020a0e0825 */ /* 0x000fcc00078e020e */
[----:B------:R-:W3:Y:S01]  /*0bf0*/  @P2 LDG.E.U16 R14, desc[UR4][R14.64] ;  /* 0x000000040e0e2981 */ /* 0x000ee2000c1e1500 */
[----:B0-----:R-:W-:-:S04]  /*0c00*/  ISETP.NE.U32.AND P1, PT, R26, RZ, PT ;  /* 0x000000ff1a00720c */ /* 0x001fc80003f25070 */
[----:B------:R-:W-:Y:S02]  /*0c10*/  ISETP.NE.AND.EX P1, PT, R27, RZ, PT, P1 ;  /* 0x000000ff1b00720c */ /* 0x000fe40003f25310 */
[----:B-1----:R-:W-:-:S04]  /*0c20*/  LOP3.LUT R224, R224, 0x1f, RZ, 0xc0, !PT ;  /* 0x0000001fe0e07812 */ /* 0x002fc800078ec0ff */
[----:B------:R-:W-:-:S07]  /*0c30*/  LEA.HI.SX32 R12, R11, R224, 0x1d ;  /* 0x000000e00b0c7211 */ /* 0x000fce00078feaff */
[----:B------:R-:W0:Y:S01]  /*0c40*/  @P1 LDC.64 R20, c[0x0][0x230] ;  /* 0x00008c00ff141b82 */ /* 0x000e220000000a00 */
[----:B--2---:R-:W-:-:S06]  /*0c50*/  IMAD.WIDE.U32 R16, R12, 0x10, R212 ;  /* 0x000000100c107825 */ /* 0x004fcc00078e00d4 */
[----:B-----5:R-:W5:Y:S01]  /*0c60*/  LDG.E.128 R16, desc[UR4][R16.64] ;  /* 0x0000000410107981 */ /* 0x020f62000c1e1d00 */
[----:B0-----:R-:W-:-:S05]  /*0c70*/  @P1 IMAD.WIDE.U32 R20, R12, 0x20, R20 ;  /* 0x000000200c141825 */ /* 0x001fca00078e0014 */
[----:B------:R0:W5:Y:S04]  /*0c80*/  @P1 LDG.E.128 R80, desc[UR4][R20.64] ;  /* 0x0000000414501981 */ /* 0x000168000c1e1d00 */
[----:B------:R0:W5:Y:S01]  /*0c90*/  @P1 LDG.E.128 R76, desc[UR4][R20.64+0x10] ;  /* 0x00001004144c1981 */ /* 0x000162000c1e1d00 */
[C---:B------:R-:W-:Y:S02]  /*0ca0*/  ISETP.NE.AND P0, PT, R219.reuse, 0x1, PT ;  /* 0x00000001db00780c */ /* 0x040fe40003f05270 */
[----:B------:R-:W-:Y:S01]  /*0cb0*/  PLOP3.LUT P2, PT, PT, PT, UP0, 0x80, 0x0 ;  /* 0x000000000000781c */ /* 0x000fe20003f4f008 */
[----:B------:R-:W-:Y:S01]  /*0cc0*/  BSSY B1, `(.L_x_25255) ;  /* 0x000000e000017945 */ /* 0x000fe20003800000 */
[----:B------:R-:W-:Y:S02]  /*0cd0*/  IMAD.MOV.U32 R225, RZ, RZ, 0x3f800000 ;  /* 0x3f800000ffe17424 */ /* 0x000fe400078e00ff */
        /* <DEDUP_REMOVED lines=11> */
.L_x_25256:
[----:B------:R-:W-:-:S07]  /*0d90*/  IMAD.MOV.U32 R11, RZ, RZ, R6 ;  /* 0x000000ffff0b7224 */ /* 0x000fce00078e0006 */
.L_x_25257:
[----:B------:R-:W-:Y:S05]  /*0da0*/  BSYNC B1 ;  /* 0x0000000000017941 */ /* 0x000fea0003800000 */
.L_x_25255:
        /* <DEDUP_REMOVED lines=16> */
.L_x_25261:
[----:B------:R-:W-:Y:S05]  /*0eb0*/  BSYNC B2 ;  /* 0x0000000000027941 */ /* 0x000fea0003800000 */
.L_x_25260:
        /* <DEDUP_REMOVED lines=44> */
.L_x_25259:
[----:B------:R-:W-:Y:S05]  /*1180*/  BSYNC B1 ;  /* 0x0000000000017941 */ /* 0x000fea0003800000 */
.L_x_25258:
[----:B------:R-:W0:Y:S01]  /*1190*/  LDC R226, c[0x0][0x298] ;  /* 0x0000a600ffe27b82 */ /* 0x000e220000000800 */
[----:B------:R-:W-:Y:S01]  /*11a0*/  HFMA2.MMA R228, -RZ, RZ, 0.1171875, 0 ;  /* 0x2f800000ffe47435 */ /* 0x000fe200000001ff */
[----:B------:R-:W-:Y:S01]  /*11b0*/  I2FP.F32.U32 R11, R11 ;  /* 0x0000000b000b7245 */ /* 0x000fe20000201000 */
[----:B-----5:R-:W-:Y:S01]  /*11c0*/  IMAD.U32 R20, R16, 0x10000, RZ ;  /* 0x0001000010147824 */ /* 0x020fe200078e00ff */
[----:B------:R-:W-:Y:S01]  /*11d0*/  ISETP.NE.U32.AND P0, PT, R26, RZ, PT ;  /* 0x000000ff1a00720c */ /* 0x000fe20003f05070 */
[----:B------:R-:W-:Y:S01]  /*11e0*/  BSSY B1, `(.L_x_25262) ;  /* 0x0000017000017945 */ /* 0x000fe20003800000 */
[----:B------:R-:W-:Y:S02]  /*11f0*/  ISETP.NE.AND P2, PT, R13, 0x1, PT ;  /* 0x000000010d00780c */ /* 0x000fe40003f45270 */
[----:B------:R-:W1:Y:S01]  /*1200*/  LDC R227, c[0x0][0x294] ;  /* 0x0000a500ffe37b82 */ /* 0x000e620000000800 */
[----:B------:R-:W-:Y:S02]  /*1210*/  ISETP.NE.AND.EX P0, PT, R27, RZ, PT, P0 ;  /* 0x000000ff1b00720c */ /* 0x000fe40003f05300 */
[----:B------:R-:W-:Y:S01]  /*1220*/  FFMA.FTZ R14, R11, R228, 1.1641532182693481445e-10 ;  /* 0x2f0000000b0e7423 */ /* 0x000fe200000100e4 */
        /* <DEDUP_REMOVED lines=17> */
.L_x_25263:
[----:B------:R-:W-:-:S07]  /*1340*/  MOV R26, R6 ;  /* 0x00000006001a7202 */ /* 0x000fce0000000f00 */
.L_x_25264:
[----:B------:R-:W-:Y:S05]  /*1350*/  BSYNC B1 ;  /* 0x0000000000017941 */ /* 0x000fea0003800000 */
.L_x_25262:
        /* <DEDUP_REMOVED lines=16> */
.L_x_25268:
[----:B------:R-:W-:Y:S05]  /*1460*/  BSYNC B2 ;  /* 0x0000000000027941 */ /* 0x000fea0003800000 */
.L_x_25267:
        /* <DEDUP_REMOVED lines=44> */
.L_x_25266:
[----:B------:R-:W-:Y:S05]  /*1730*/  BSYNC B1 ;  /* 0x0000000000017941 */ /* 0x000fea0003800000 */
.L_x_25265:
        /* <DEDUP_REMOVED lines=21> */
.L_x_25270:
[----:B------:R-:W-:-:S07]  /*1890*/  MOV R16, R6 ;  /* 0x0000000600107202 */ /* 0x000fce0000000f00 */
.L_x_25271:
[----:B------:R-:W-:Y:S05]  /*18a0*/  BSYNC B1 ;  /* 0x0000000000017941 */ /* 0x000fea0003800000 */
.L_x_25269:
        /* <DEDUP_REMOVED lines=16> */
.L_x_25275:
[----:B------:R-:W-:Y:S05]  /*19b0*/  BSYNC B2 ;  /* 0x0000000000027941 */ /* 0x000fea0003800000 */
.L_x_25274:
        /* <DEDUP_REMOVED lines=44> */
.L_x_25273:
[----:B------:R-:W-:Y:S05]  /*1c80*/  BSYNC B1 ;  /* 0x0000000000017941 */ /* 0x000fea0003800000 */
.L_x_25272:
        /* <DEDUP_REMOVED lines=22> */
.L_x_25277:
[----:B------:R-:W-:-:S07]  /*1df0*/  MOV R26, R6 ;  /* 0x00000006001a7202 */ /* 0x000fce0000000f00 */
.L_x_25278:
[----:B------:R-:W-:Y:S05]  /*1e00*/  BSYNC B1 ;  /* 0x0000000000017941 */ /* 0x000fea0003800000 */
.L_x_25276:
        /* <DEDUP_REMOVED lines=16> */
.L_x_25282:
[----:B------:R-:W-:Y:S05]  /*1f10*/  BSYNC B2 ;  /* 0x0000000000027941 */ /* 0x000fea0003800000 */
.L_x_25281:
        /* <DEDUP_REMOVED lines=44> */
.L_x_25280:
[----:B------:R-:W-:Y:S05]  /*21e0*/  BSYNC B1 ;  /* 0x0000000000017941 */ /* 0x000fea0003800000 */
.L_x_25279:
        /* <DEDUP_REMOVED lines=20> */
.L_x_25284:
[----:B------:R-:W-:-:S07]  /*2330*/  MOV R25, R6 ;  /* 0x0000000600197202 */ /* 0x000fce0000000f00 */
.L_x_25285:
[----:B------:R-:W-:Y:S05]  /*2340*/  BSYNC B1 ;  /* 0x0000000000017941 */ /* 0x000fea0003800000 */
.L_x_25283:
        /* <DEDUP_REMOVED lines=16> */
.L_x_25289:
[----:B------:R-:W-:Y:S05]  /*2450*/  BSYNC B2 ;  /* 0x0000000000027941 */ /* 0x000fea0003800000 */
.L_x_25288:
        /* <DEDUP_REMOVED lines=44> */
.L_x_25287:
[----:B------:R-:W-:Y:S05]  /*2720*/  BSYNC B1 ;  /* 0x0000000000017941 */ /* 0x000fea0003800000 */
.L_x_25286:
        /* <DEDUP_REMOVED lines=21> */
.L_x_25291:
[----:B------:R-:W-:-:S07]  /*2880*/  MOV R25, R6 ;  /* 0x0000000600197202 */ /* 0x000fce0000000f00 */
.L_x_25292:
[----:B------:R-:W-:Y:S05]  /*2890*/  BSYNC B1 ;  /* 0x0000000000017941 */ /* 0x000fea0003800000 */
.L_x_25290:
        /* <DEDUP_REMOVED lines=16> */
.L_x_25296:
[----:B------:R-:W-:Y:S05]  /*29a0*/  BSYNC B2 ;  /* 0x0000000000027941 */ /* 0x000fea0003800000 */
.L_x_25295:
        /* <DEDUP_REMOVED lines=44> */
.L_x_25294:
[----:B------:R-:W-:Y:S05]  /*2c70*/  BSYNC B1 ;  /* 0x0000000000017941 */ /* 0x000fea0003800000 */
.L_x_25293:
        /* <DEDUP_REMOVED lines=20> */
.L_x_25298:
[----:B------:R-:W-:-:S07]  /*2dc0*/  MOV R18, R6 ;  /* 0x0000000600127202 */ /* 0x000fce0000000f00 */
.L_x_25299:
[----:B------:R-:W-:Y:S05]  /*2dd0*/  BSYNC B1 ;  /* 0x0000000000017941 */ /* 0x000fea0003800000 */
.L_x_25297:
        /* <DEDUP_REMOVED lines=16> */
.L_x_25303:
[----:B------:R-:W-:Y:S05]  /*2ee0*/  BSYNC B2 ;  /* 0x0000000000027941 */ /* 0x000fea0003800000 */
.L_x_25302:
        /* <DEDUP_REMOVED lines=44> */
.L_x_25301:
[----:B------:R-:W-:Y:S05]  /*31b0*/  BSYNC B1 ;  /* 0x0000000000017941 */ /* 0x000fea0003800000 */
.L_x_25300:
        /* <DEDUP_REMOVED lines=21> */
.L_x_25305:
[----:B------:R-:W-:-:S07]  /*3310*/  MOV R23, R6 ;  /* 0x0000000600177202 */ /* 0x000fce0000000f00 */
.L_x_25306:
[----:B------:R-:W-:Y:S05]  /*3320*/  BSYNC B1 ;  /* 0x0000000000017941 */ /* 0x000fea0003800000 */
.L_x_25304:
        /* <DEDUP_REMOVED lines=18> */
.L_x_25310:
[----:B------:R-:W-:Y:S05]  /*3450*/  BSYNC B2 ;  /* 0x0000000000027941 */ /* 0x000fea0003800000 */
.L_x_25309:
        /* <DEDUP_REMOVED lines=44> */
.L_x_25308:
[----:B------:R-:W-:Y:S05]  /*3720*/  BSYNC B1 ;  /* 0x0000000000017941 */ /* 0x000fea0003800000 */
.L_x_25307:
[----:B------:R-:W-:Y:S01]  /*3730*/  ISETP.NE.AND P6, PT, R11, RZ, PT ;  /* 0x000000ff0b00720c */ /* 0x000fe20003fc5270 */
[----:B------:R-:W0:Y:S01]  /*3740*/  LDC.64 R222, c[0x0][0x238] ;  /* 0x00008e00ffde7b82 */ /* 0x000e220000000a00 */
[----:B------:R-:W-:Y:S01]  /*3750*/  I2FP.F32.U32 R11, R23 ;  /* 0x00000017000b7245 */ /* 0x000fe20000201000 */
[----:B------:R-:W-:Y:S01]  /*3760*/  IMAD.U32 R16, R22, 0x10000, RZ ;  /* 0x0001000016107824 */ /* 0x000fe200078e00ff */
[----:B------:R-:W-:Y:S02]  /*3770*/  SEL R21, RZ, 0x10000, P5 ;  /* 0x00010000ff157807 */ /* 0x000fe40002800000 */
[----:B------:R-:W-:Y:S01]  /*3780*/  SEL R20, RZ, 0x100, P4 ;  /* 0x00000100ff147807 */ /* 0x000fe20002000000 */
[----:B------:R-:W-:Y:S01]  /*3790*/  FFMA.FTZ R14, R11, R228, 1.1641532182693481445e-10 ;  /* 0x2f0000000b0e7423 */ /* 0x000fe200000100e4 */
[----:B------:R-:W-:Y:S01]  /*37a0*/  ISETP.NE.AND P5, PT, R13, RZ, PT ;  /* 0x000000ff0d00720c */ /* 0x000fe20003fa5270 */
[----:B------:R-:W1:Y:S01]  /*37b0*/  LDC.64 R220, c[0x0][0x240] ;  /* 0x00009000ffdc7b82 */ /* 0x000e620000000a00 */
[----:B------:R-:W-:Y:S01]  /*37c0*/  ISETP.NE.AND P4, PT, R24, RZ, PT ;  /* 0x000000ff1800720c */ /* 0x000fe20003f85270 */
[----:B------:R-:W-:Y:S01]  /*37d0*/  FMUL.FTZ R11, R16, R225 ;  /* 0x000000e1100b7220 */ /* 0x000fe20000410000 */
[----:B------:R-:W-:-:S02]  /*37e0*/  SEL R15, RZ, 0x1, P2 ;  /* 0x00000001ff0f7807 */ /* 0x000fc40001000000 */
[----:B------:R-:W-:Y:S01]  /*37f0*/  FSETP.GTU.FTZ.AND P2, PT, R14, R227, PT ;  /* 0x000000e30e00720b */ /* 0x000fe20003f5c000 */
[----:B------:R-:W-:Y:S01]  /*3800*/  FMUL.FTZ R11, R11, R226 ;  /* 0x000000e20b0b7220 */ /* 0x000fe20000410000 */
[----:B------:R-:W-:Y:S01]  /*3810*/  SEL R17, RZ, 0x1, P4 ;  /* 0x00000001ff117807 */ /* 0x000fe20002000000 */
[----:B------:R-:W2:Y:S01]  /*3820*/  @P1 LDC.64 R22, c[0x0][0x230] ;  /* 0x00008c00ff161b82 */ /* 0x000ea20000000a00 */
[----:B------:R-:W-:Y:S01]  /*3830*/  SEL R18, RZ, 0x1, P5 ;  /* 0x00000001ff127807 */ /* 0x000fe20002800000 */
[----:B------:R-:W-:Y:S01]  /*3840*/  IMAD.WIDE.U32 R14, R15, 0x1000000, RZ ;  /* 0x010000000f0e7825 */ /* 0x000fe200078e00ff */
[----:B------:R-:W-:Y:S02]  /*3850*/  SEL R13, RZ, 0x1000000, P2 ;  /* 0x01000000ff0d7807 */ /* 0x000fe40001000000 */
[----:B------:R-:W-:Y:S01]  /*3860*/  SEL R25, RZ, 0x1, P6 ;  /* 0x00000001ff197807 */ /* 0x000fe20003000000 */
[----:B------:R-:W-:Y:S01]  /*3870*/  IMAD.WIDE.U32 R16, R17, 0x10000, RZ ;  /* 0x0001000011107825 */ /* 0x000fe200078e00ff */
[----:B------:R-:W-:-:S02]  /*3880*/  LOP3.LUT R20, R20, R13, R21, 0xfe, !PT ;  /* 0x0000000d14147212 */ /* 0x000fc400078efe15 */
[----:B------:R-:W-:Y:S01]  /*3890*/  SEL R13, RZ, 0x1, P3 ;  /* 0x00000001ff0d7807 */ /* 0x000fe20001800000 */
[----:B------:R-:W-:Y:S01]  /*38a0*/  IMAD.WIDE.U32 R18, R18, 0x100, RZ ;  /* 0x0000010012127825 */ /* 0x000fe200078e00ff */
[----:B------:R-:W-:Y:S02]  /*38b0*/  FSEL R71, R11, RZ, !P2 ;  /* 0x000000ff0b477208 */ /* 0x000fe40005000000 */
[----:B------:R-:W-:Y:S02]  /*38c0*/  LOP3.LUT R11, R15, R20, R13, 0xfe, !PT ;  /* 0x000000140f0b7212 */ /* 0x000fe400078efe0d */
[----:B------:R-:W-:Y:S01]  /*38d0*/  LOP3.LUT R24, R18, R14, R16, 0xfe, !PT ;  /* 0x0000000e12187212 */ /* 0x000fe200078efe10 */
[C---:B0-----:R-:W-:Y:S01]  /*38e0*/  IMAD.WIDE.U32 R14, R12.reuse, 0x20, R222 ;  /* 0x000000200c0e7825 */ /* 0x041fe200078e00de */
[----:B------:R-:W-:-:S03]  /*38f0*/  IADD3 R217, R12, 0x20, RZ ;  /* 0x000000200cd97810 */ /* 0x000fc60007ffe0ff */
[----:B------:R-:W-:Y:S01]  /*3900*/  @P0 FADD.FTZ R71, R79, R71 ;  /* 0x000000474f470221 */ /* 0x000fe20000010000 */
[----:B------:R-:W-:Y:S01]  /*3910*/  LOP3.LUT R24, R24, R25, RZ, 0xfc, !PT ;  /* 0x0000001918187212 */ /* 0x000fe200078efcff */
[----:B-1----:R-:W-:Y:S01]  /*3920*/  IMAD.WIDE.U32 R20, R12, 0x8, R220 ;  /* 0x000000080c147825 */ /* 0x002fe200078e00dc */
[----:B------:R-:W-:Y:S01]  /*3930*/  LOP3.LUT R25, R19, R11, R17, 0xfe, !PT ;  /* 0x0000000b13197212 */ /* 0x000fe200078efe11 */
[----:B------:R0:W-:Y:S02]  /*3940*/  STG.E.128 desc[UR4][R14.64], R72 ;  /* 0x000000480e007986 */ /* 0x0001e4000c101d04 */
[C---:B------:R-:W-:Y:S02]  /*3950*/  IMAD.WIDE.U32 R16, R217.reuse, 0x10, R212 ;  /* 0x00000010d9107825 */ /* 0x040fe400078e00d4 */
[----:B------:R0:W-:Y:S02]  /*3960*/  STG.E.128 desc[UR4][R14.64+0x10], R68 ;  /* 0x000010440e007986 */ /* 0x0001e4000c101d04 */
[----:B--2---:R-:W-:-:S02]  /*3970*/  @P1 IMAD.WIDE.U32 R22, R217, 0x20, R22 ;  /* 0x00000020d9161825 */ /* 0x004fc400078e0016 */
        /* <DEDUP_REMOVED lines=16> */
.L_x_25312:
[----:B------:R-:W-:-:S07]  /*3a80*/  IMAD.MOV.U32 R11, RZ, RZ, R6 ;  /* 0x000000ffff0b7224 */ /* 0x000fce00078e0006 */
.L_x_25313:
[----:B------:R-:W-:Y:S05]  /*3a90*/  BSYNC B1 ;  /* 0x0000000000017941 */ /* 0x000fea0003800000 */
.L_x_25311:
        /* <DEDUP_REMOVED lines=16> */
.L_x_25317:
[----:B------:R-:W-:Y:S05]  /*3ba0*/  BSYNC B2 ;  /* 0x0000000000027941 */ /* 0x000fea0003800000 */
.L_x_25316:
        /* <DEDUP_REMOVED lines=44> */
.L_x_25315:
[----:B------:R-:W-:Y:S05]  /*3e70*/  BSYNC B1 ;  /* 0x0000000000017941 */ /* 0x000fea0003800000 */
.L_x_25314:
[----:B------:R-:W-:Y:S01]  /*3e80*/  I2FP.F32.U32 R11, R11 ;  /* 0x0000000b000b7245 */ /* 0x000fe20000201000 */
[----:B------:R-:W-:Y:S01]  /*3e90*/  BSSY B1, `(.L_x_25318) ;  /* 0x0000016000017945 */ /* 0x000fe20003800000 */
[C---:B-----5:R-:W-:Y:S01]  /*3ea0*/  SHF.L.U32 R20, R16.reuse, 0x10, RZ ;  /* 0x0000001010147819 */ /* 0x060fe200000006ff */
        /* <DEDUP_REMOVED lines=19> */
.L_x_25319:
[----:B------:R-:W-:-:S07]  /*3fe0*/  IMAD.MOV.U32 R26, RZ, RZ, R6 ;  /* 0x000000ffff1a7224 */ /* 0x000fce00078e0006 */
.L_x_25320:
[----:B------:R-:W-:Y:S05]  /*3ff0*/  BSYNC B1 ;  /* 0x0000000000017941 */ /* 0x000fea0003800000 */
.L_x_25318:
        /* <DEDUP_REMOVED lines=16> */
.L_x_25324:
[----:B------:R-:W-:Y:S05]  /*4100*/  BSYNC B2 ;  /* 0x0000000000027941 */ /* 0x000fea0003800000 */
.L_x_25323:
        /* <DEDUP_REMOVED lines=44> */
.L_x_25322:
[----:B------:R-:W-:Y:S05]  /*43d0*/  BSYNC B1 ;  /* 0x0000000000017941 */ /* 0x000fea0003800000 */
.L_x_25321:
        /* <DEDUP_REMOVED lines=21> */
.L_x_25326:
[----:B------:R-:W-:-:S07]  /*4530*/  IMAD.MOV.U32 R16, RZ, RZ, R6 ;  /* 0x000000ffff107224 */ /* 0x000fce00078e0006 */
.L_x_25327:
[----:B------:R-:W-:Y:S05]  /*4540*/  BSYNC B1 ;  /* 0x0000000000017941 */ /* 0x000fea0003800000 */
.L_x_25325:
        /* <DEDUP_REMOVED lines=16> */
.L_x_25331:
[----:B------:R-:W-:Y:S05]  /*4650*/  BSYNC B2 ;  /* 0x0000000000027941 */ /* 0x000fea0003800000 */
.L_x_25330:
        /* <DEDUP_REMOVED lines=44> */
.L_x_25329:
[----:B------:R-:W-:Y:S05]  /*4920*/  BSYNC B1 ;  /* 0x0000000000017941 */ /* 0x000fea0003800000 */
.L_x_25328:
[----:B------:R-:W-:Y:S01]  /*4930*/  I2FP.F32.U32 R15, R16 ;  /* 0x00000010000f7245 */ /* 0x000fe20000201000 */
[----:B------:R-:W-:Y:S01]  /*4940*/  BSSY B1, `(.L_x_25332) ;  /* 0x0000016000017945 */ /* 0x000fe20003800000 */
[----:B------:R-:W-:Y:S02]  /*4950*/  SHF.L.U32 R16, R17, 0x10, RZ ;  /* 0x0000001011107819 */ /* 0x000fe400000006ff */
[----:B------:R-:W-:Y:S01]  /*4960*/  ISETP.NE.AND P2, PT, R20, 0x1, PT ;  /* 0x000000011400780c */ /* 0x000fe20003f45270 */
[----:B------:R-:W-:Y:S01]  /*4970*/  FFMA.FTZ R14, R15, R228, 1.1641532182693481445e-10 ;  /* 0x2f0000000f0e7423 */ /* 0x000fe200000100e4 */
[----:B------:R-:W-:Y:S01]  /*4980*/  PRMT R25, R17, 0x7632, R25 ;  /* 0x0000763211197816 */ /* 0x000fe20000000019 */
[----:B------:R-:W-:Y:S01]  /*4990*/  FMUL.FTZ R15, R16, R225 ;  /* 0x000000e1100f7220 */ /* 0x000fe20000410000 */
[----:B------:R-:W-:Y:S02]  /*49a0*/  VIADD R17, R20, 0x1 ;  /* 0x0000000114117836 */ /* 0x000fe40000000000 */
        /* <DEDUP_REMOVED lines=14> */
.L_x_25333:
[----:B------:R-:W-:-:S07]  /*4a90*/  IMAD.MOV.U32 R26, RZ, RZ, R6 ;  /* 0x000000ffff1a7224 */ /* 0x000fce00078e0006 */
.L_x_25334:
[----:B------:R-:W-:Y:S05]  /*4aa0*/  BSYNC B1 ;  /* 0x0000000000017941 */ /* 0x000fea0003800000 */
.L_x_25332:
        /* <DEDUP_REMOVED lines=16> */
.L_x_25338:
[----:B------:R-:W-:Y:S05]  /*4bb0*/  BSYNC B2 ;  /* 0x0000000000027941 */ /* 0x000fea0003800000 */
.L_x_25337:
        /* <DEDUP_REMOVED lines=44> */
.L_x_25336:
[----:B------:R-:W-:Y:S05]  /*4e80*/  BSYNC B1 ;  /* 0x0000000000017941 */ /* 0x000fea0003800000 */
.L_x_25335:
        /* <DEDUP_REMOVED lines=20> */
.L_x_25340:
[----:B------:R-:W-:-:S07]  /*4fd0*/  IMAD.MOV.U32 R25, RZ, RZ, R6 ;  /* 0x000000ffff197224 */ /* 0x000fce00078e0006 */
.L_x_25341:
[----:B------:R-:W-:Y:S05]  /*4fe0*/  BSYNC B1 ;  /* 0x0000000000017941 */ /* 0x000fea0003800000 */
.L_x_25339:
        /* <DEDUP_REMOVED lines=16> */
.L_x_25345:
[----:B------:R-:W-:Y:S05]  /*50f0*/  BSYNC B2 ;  /* 0x0000000000027941 */ /* 0x000fea0003800000 */
.L_x_25344:
        /* <DEDUP_REMOVED lines=44> */
.L_x_25343:
[----:B------:R-:W-:Y:S05]  /*53c0*/  BSYNC B1 ;  /* 0x0000000000017941 */ /* 0x000fea0003800000 */
.L_x_25342:
        /* <DEDUP_REMOVED lines=21> */
.L_x_25347:
[----:B------:R-:W-:-:S07]  /*5520*/  IMAD.MOV.U32 R25, RZ, RZ, R6 ;  /* 0x000000ffff197224 */ /* 0x000fce00078e0006 */
.L_x_25348:
[----:B------:R-:W-:Y:S05]  /*5530*/  BSYNC B1 ;  /* 0x0000000000017941 */ /* 0x000fea0003800000 */
.L_x_25346:
        /* <DEDUP_REMOVED lines=16> */
.L_x_25352:
[----:B------:R-:W-:Y:S05]  /*5640*/  BSYNC B2 ;  /* 0x0000000000027941 */ /* 0x000fea0003800000 */
.L_x_25351:
        /* <DEDUP_REMOVED lines=44> */
.L_x_25350:
[----:B------:R-:W-:Y:S05]  /*5910*/  BSYNC B1 ;  /* 0x0000000000017941 */ /* 0x000fea0003800000 */
.L_x_25349:
        /* <DEDUP_REMOVED lines=20> */
.L_x_25354:
[----:B------:R-:W-:-:S07]  /*5a60*/  IMAD.MOV.U32 R18, RZ, RZ, R6 ;  /* 0x000000ffff127224 */ /* 0x000fce00078e0006 */
.L_x_25355:
[----:B------:R-:W-:Y:S05]  /*5a70*/  BSYNC B1 ;  /* 0x0000000000017941 */ /* 0x000fea0003800000 */
.L_x_25353:
        /* <DEDUP_REMOVED lines=16> */
.L_x_25359:
[----:B------:R-:W-:Y:S05]  /*5b80*/  BSYNC B2 ;  /* 0x0000000000027941 */ /* 0x000fea0003800000 */
.L_x_25358:
        /* <DEDUP_REMOVED lines=44> */
.L_x_25357:
[----:B------:R-:W-:Y:S05]  /*5e50*/  BSYNC B1 ;  /* 0x0000000000017941 */ /* 0x000fea0003800000 */
.L_x_25356:
        /* <DEDUP_REMOVED lines=21> */
.L_x_25361:
[----:B------:R-:W-:-:S07]  /*5fb0*/  IMAD.MOV.U32 R23, RZ, RZ, R6 ;  /* 0x000000ffff177224 */ /* 0x000fce00078e0006 */
.L_x_25362:
[----:B------:R-:W-:Y:S05]  /*5fc0*/  BSYNC B1 ;  /* 0x0000000000017941 */ /* 0x000fea0003800000 */
.L_x_25360:
        /* <DEDUP_REMOVED lines=18> */
.L_x_25366:
[----:B------:R-:W-:Y:S05]  /*60f0*/  BSYNC B2 ;  /* 0x0000000000027941 */ /* 0x000fea0003800000 */
.L_x_25365:
        /* <DEDUP_REMOVED lines=44> */
.L_x_25364:
[----:B------:R-:W-:Y:S05]  /*63c0*/  BSYNC B1 ;  /* 0x0000000000017941 */ /* 0x000fea0003800000 */
.L_x_25363:
[----:B------:R-:W-:Y:S02]  /*63d0*/  ISETP.NE.AND P6, PT, R11, RZ, PT ;  /* 0x000000ff0b00720c */ /* 0x000fe40003fc5270 */
[----:B------:R-:W-:Y:S02]  /*63e0*/  I2FP.F32.U32 R11, R23 ;  /* 0x00000017000b7245 */ /* 0x000fe40000201000 */
[----:B------:R-:W-:Y:S02]  /*63f0*/  SHF.L.U32 R16, R22, 0x10, RZ ;  /* 0x0000001016107819 */ /* 0x000fe400000006ff */
[----:B------:R-:W0:Y:S01]  /*6400*/  @P1 LDC.64 R22, c[0x0][0x230] ;  /* 0x00008c00ff161b82 */ /* 0x000e220000000a00 */
[----:B------:R-:W-:Y:S01]  /*6410*/  FFMA.FTZ R14, R11, R228, 1.1641532182693481445e-10 ;  /* 0x2f0000000b0e7423 */ /* 0x000fe200000100e4 */
[----:B------:R-:W-:Y:S01]  /*6420*/  SEL R21, RZ, 0x10000, P5 ;  /* 0x00010000ff157807 */ /* 0x000fe20002800000 */
[----:B------:R-:W-:Y:S01]  /*6430*/  FMUL.FTZ R11, R16, R225 ;  /* 0x000000e1100b7220 */ /* 0x000fe20000410000 */
[----:B------:R-:W-:-:S02]  /*6440*/  SEL R20, RZ, 0x100, P4 ;  /* 0x00000100ff147807 */ /* 0x000fc40002000000 */
[----:B------:R-:W-:Y:S01]  /*6450*/  ISETP.NE.AND P5, PT, R13, RZ, PT ;  /* 0x000000ff0d00720c */ /* 0x000fe20003fa5270 */
[----:B------:R-:W-:Y:S01]  /*6460*/  FMUL.FTZ R11, R11, R226 ;  /* 0x000000e20b0b7220 */ /* 0x000fe20000410000 */
[----:B------:R-:W-:Y:S02]  /*6470*/  ISETP.NE.AND P4, PT, R24, RZ, PT ;  /* 0x000000ff1800720c */ /* 0x000fe40003f85270 */
[----:B------:R-:W-:Y:S02]  /*6480*/  SEL R15, RZ, 0x1, P2 ;  /* 0x00000001ff0f7807 */ /* 0x000fe40001000000 */
[----:B------:R-:W-:Y:S02]  /*6490*/  FSETP.GTU.FTZ.AND P2, PT, R14, R227, PT ;  /* 0x000000e30e00720b */ /* 0x000fe40003f5c000 */
[----:B------:R-:W-:Y:S01]  /*64a0*/  SEL R17, RZ, 0x1, P4 ;  /* 0x00000001ff117807 */ /* 0x000fe20002000000 */
[----:B------:R-:W-:Y:S01]  /*64b0*/  IMAD.WIDE.U32 R14, R15, 0x1000000, RZ ;  /* 0x010000000f0e7825 */ /* 0x000fe200078e00ff */
[----:B------:R-:W-:-:S02]  /*64c0*/  SEL R18, RZ, 0x1, P5 ;  /* 0x00000001ff127807 */ /* 0x000fc40002800000 */
[----:B------:R-:W-:Y:S01]  /*64d0*/  SEL R13, RZ, 0x1000000, P2 ;  /* 0x01000000ff0d7807 */ /* 0x000fe20001000000 */
[----:B------:R-:W-:Y:S01]  /*64e0*/  IMAD.WIDE.U32 R16, R17, 0x10000, RZ ;  /* 0x0001000011107825 */ /* 0x000fe200078e00ff */
[----:B------:R-:W-:Y:S02]  /*64f0*/  SEL R25, RZ, 0x1, P6 ;  /* 0x00000001ff197807 */ /* 0x000fe40003000000 */
[----:B------:R-:W-:Y:S01]  /*6500*/  LOP3.LUT R20, R20, R13, R21, 0xfe, !PT ;  /* 0x0000000d14147212 */ /* 0x000fe200078efe15 */
[----:B------:R-:W-:Y:S01]  /*6510*/  IMAD.WIDE.U32 R18, R18, 0x100, RZ ;  /* 0x0000010012127825 */ /* 0x000fe200078e00ff */
[----:B------:R-:W-:Y:S02]  /*6520*/  SEL R13, RZ, 0x1, P3 ;  /* 0x00000001ff0d7807 */ /* 0x000fe40001800000 */
[----:B------:R-:W-:Y:S02]  /*6530*/  FSEL R63, R11, RZ, !P2 ;  /* 0x000000ff0b3f7208 */ /* 0x000fe40005000000 */
[----:B------:R-:W-:-:S02]  /*6540*/  LOP3.LUT R24, R18, R14, R16, 0xfe, !PT ;  /* 0x0000000e12187212 */ /* 0x000fc400078efe10 */
[----:B------:R-:W-:Y:S01]  /*6550*/  LOP3.LUT R11, R15, R20, R13, 0xfe, !PT ;  /* 0x000000140f0b7212 */ /* 0x000fe200078efe0d */
[----:B------:R-:W-:Y:S01]  /*6560*/  VIADD R13, R12, 0x40 ;  /* 0x000000400c0d7836 */ /* 0x000fe20000000000 */
[----:B------:R-:W-:Y:S01]  /*6570*/  LOP3.LUT R24, R24, R25, RZ, 0xfc, !PT ;  /* 0x0000001918187212 */ /* 0x000fe200078efcff */
[----:B------:R-:W-:-:S04]  /*6580*/  IMAD.WIDE.U32 R14, R217, 0x20, R222 ;  /* 0x00000020d90e7825 */ /* 0x000fc800078e00de */
[----:B------:R-:W-:Y:S01]  /*6590*/  @P0 FADD.FTZ R63, R79, R63 ;  /* 0x0000003f4f3f0221 */ /* 0x000fe20000010000 */
[----:B------:R-:W-:Y:S01]  /*65a0*/  LOP3.LUT R25, R19, R11, R17, 0xfe, !PT ;  /* 0x0000000b13197212 */ /* 0x000fe200078efe11 */
[----:B------:R-:W-:Y:S01]  /*65b0*/  IMAD.WIDE.U32 R20, R217, 0x8, R220 ;  /* 0x00000008d9147825 */ /* 0x000fe200078e00dc */
[----:B------:R1:W-:Y:S03]  /*65c0*/  STG.E.128 desc[UR4][R14.64], R64 ;  /* 0x000000400e007986 */ /* 0x0003e6000c101d04 */
[C---:B------:R-:W-:Y:S01]  /*65d0*/  IMAD.WIDE.U32 R16, R13.reuse, 0x10, R212 ;  /* 0x000000100d107825 */ /* 0x040fe200078e00d4 */
[----:B------:R1:W-:Y:S03]  /*65e0*/  STG.E.128 desc[UR4][R14.64+0x10], R60 ;  /* 0x0000103c0e007986 */ /* 0x0003e6000c101d04 */
[----:B0-----:R-:W-:Y:S01]  /*65f0*/  @P1 IMAD.WIDE.U32 R22, R13, 0x20, R22 ;  /* 0x000000200d161825 */ /* 0x001fe200078e0016 */
[----:B------:R1:W-:Y:S04]  /*6600*/  STG.E.64 desc[UR4][R20.64], R24 ;  /* 0x0000001814007986 */ /* 0x0003e8000c101b04 */
[----:B------:R1:W5:Y:S04]  /*6610*/  @P1 LDG.E.128 R80, desc[UR4][R22.64] ;  /* 0x0000000416501981 */ /* 0x000368000c1e1d00 */
[----:B------:R1:W5:Y:S04]  /*6620*/  @P1 LDG.E.128 R76, desc[UR4][R22.64+0x10] ;  /* 0x00001004164c1981 */ /* 0x000368000c1e1d00 */
[----:B------:R-:W5:Y:S01]  /*6630*/  LDG.E.128 R16, desc[UR4][R16.64] ;  /* 0x0000000410107981 */ /* 0x000f62000c1e1d00 */
        /* <DEDUP_REMOVED lines=12> */
.L_x_25368:
[----:B------:R-:W-:-:S07]  /*6700*/  MOV R11, R6 ;  /* 0x00000006000b7202 */ /* 0x000fce0000000f00 */
.L_x_25369:
[----:B------:R-:W-:Y:S05]  /*6710*/  BSYNC B1 ;  /* 0x0000000000017941 */ /* 0x000fea0003800000 */
.L_x_25367:
        /* <DEDUP_REMOVED lines=16> */
.L_x_25373:
[----:B------:R-:W-:Y:S05]  /*6820*/  BSYNC B2 ;  /* 0x0000000000027941 */ /* 0x000fea0003800000 */
.L_x_25372:
        /* <DEDUP_REMOVED lines=44> */
.L_x_25371:
[----:B------:R-:W-:Y:S05]  /*6af0*/  BSYNC B1 ;  /* 0x0000000000017941 */ /* 0x000fea0003800000 */
.L_x_25370:
[----:B------:R-:W-:Y:S01]  /*6b00*/  I2FP.F32.U32 R11, R11 ;  /* 0x0000000b000b7245 */ /* 0x000fe20000201000 */
[----:B-----5:R-:W-:Y:S01]  /*6b10*/  IMAD.U32 R20, R16, 0x10000, RZ ;  /* 0x0001000010147824 */ /* 0x020fe200078e00ff */
        /* <DEDUP_REMOVED lines=20> */
.L_x_25375:
[----:B------:R-:W-:-:S07]  /*6c60*/  MOV R27, R6 ;  /* 0x00000006001b7202 */ /* 0x000fce0000000f00 */
.L_x_25376:
[----:B------:R-:W-:Y:S05]  /*6c70*/  BSYNC B1 ;  /* 0x0000000000017941 */ /* 0x000fea0003800000 */
.L_x_25374:
        /* <DEDUP_REMOVED lines=16> */
.L_x_25380:
[----:B------:R-:W-:Y:S05]  /*6d80*/  BSYNC B2 ;  /* 0x0000000000027941 */ /* 0x000fea0003800000 */
.L_x_25379:
        /* <DEDUP_REMOVED lines=44> */
.L_x_25378:
[----:B------:R-:W-:Y:S05]  /*7050*/  BSYNC B1 ;  /* 0x0000000000017941 */ /* 0x000fea0003800000 */
.L_x_25377:
        /* <DEDUP_REMOVED lines=21> */
.L_x_25382:
[----:B------:R-:W-:-:S07]  /*71b0*/  MOV R16, R6 ;  /* 0x0000000600107202 */ /* 0x000fce0000000f00 */
.L_x_25383:
[----:B------:R-:W-:Y:S05]  /*71c0*/  BSYNC B1 ;  /* 0x0000000000017941 */ /* 0x000fea0003800000 */
.L_x_25381:
        /* <DEDUP_REMOVED lines=16> */
.L_x_25387:
[----:B------:R-:W-:Y:S05]  /*72d0*/  BSYNC B2 ;  /* 0x0000000000027941 */ /* 0x000fea0003800000 */
.L_x_25386:
        /* <DEDUP_REMOVED lines=44> */
.L_x_25385:
[----:B------:R-:W-:Y:S05]  /*75a0*/  BSYNC B1 ;  /* 0x0000000000017941 */ /* 0x000fea0003800000 */
.L_x_25384:
        /* <DEDUP_REMOVED lines=22> */
.L_x_25389:
[----:B------:R-:W-:-:S07]  /*7710*/  MOV R27, R6 ;  /* 0x00000006001b7202 */ /* 0x000fce0000000f00 */
.L_x_25390:
[----:B------:R-:W-:Y:S05]  /*7720*/  BSYNC B1 ;  /* 0x0000000000017941 */ /* 0x000fea0003800000 */
.L_x_25388:
        /* <DEDUP_REMOVED lines=16> */
.L_x_25394:
[----:B------:R-:W-:Y:S05]  /*7830*/  BSYNC B2 ;  /* 0x0000000000027941 */ /* 0x000fea0003800000 */
.L_x_25393:
        /* <DEDUP_REMOVED lines=44> */
.L_x_25392:
[----:B------:R-:W-:Y:S05]  /*7b00*/  BSYNC B1 ;  /* 0x0000000000017941 */ /* 0x000fea0003800000 */
.L_x_25391:
        /* <DEDUP_REMOVED lines=20> */
.L_x_25396:
[----:B------:R-:W-:-:S07]  /*7c50*/  MOV R25, R6 ;  /* 0x0000000600197202 */ /* 0x000fce0000000f00 */
.L_x_25397:
[----:B------:R-:W-:Y:S05]  /*7c60*/  BSYNC B1 ;  /* 0x0000000000017941 */ /* 0x000fea0003800000 */
.L_x_25395:
        /* <DEDUP_REMOVED lines=16> */
.L_x_25401:
[----:B------:R-:W-:Y:S05]  /*7d70*/  BSYNC B2 ;  /* 0x0000000000027941 */ /* 0x000fea0003800000 */
.L_x_25400:
        /* <DEDUP_REMOVED lines=44> */
.L_x_25399:
[----:B------:R-:W-:Y:S05]  /*8040*/  BSYNC B1 ;  /* 0x0000000000017941 */ /* 0x000fea0003800000 */
.L_x_25398:
        /* <DEDUP_REMOVED lines=21> */
.L_x_25403:
[----:B------:R-:W-:-:S07]  /*81a0*/  MOV R25, R6 ;  /* 0x0000000600197202 */ /* 0x000fce0000000f00 */
.L_x_25404:
[----:B------:R-:W-:Y:S05]  /*81b0*/  BSYNC B1 ;  /* 0x0000000000017941 */ /* 0x000fea0003800000 */
.L_x_25402:
        /* <DEDUP_REMOVED lines=16> */
.L_x_25408:
[----:B------:R-:W-:Y:S05]  /*82c0*/  BSYNC B2 ;  /* 0x0000000000027941 */ /* 0x000fea0003800000 */
.L_x_25407:
        /* <DEDUP_REMOVED lines=44> */
.L_x_25406:
[----:B------:R-:W-:Y:S05]  /*8590*/  BSYNC B1 ;  /* 0x0000000000017941 */ /* 0x000fea0003800000 */
.L_x_25405:
        /* <DEDUP_REMOVED lines=20> */
.L_x_25410:
[----:B------:R-:W-:-:S07]  /*86e0*/  MOV R18, R6 ;  /* 0x0000000600127202 */ /* 0x000fce0000000f00 */
.L_x_25411:
[----:B------:R-:W-:Y:S05]  /*86f0*/  BSYNC B1 ;  /* 0x0000000000017941 */ /* 0x000fea0003800000 */
.L_x_25409:
        /* <DEDUP_REMOVED lines=16> */
.L_x_25415:
[----:B------:R-:W-:Y:S05]  /*8800*/  BSYNC B2 ;  /* 0x0000000000027941 */ /* 0x000fea0003800000 */
.L_x_25414:
        /* <DEDUP_REMOVED lines=44> */
.L_x_25413:
[----:B------:R-:W-:Y:S05]  /*8ad0*/  BSYNC B1 ;  /* 0x0000000000017941 */ /* 0x000fea0003800000 */
.L_x_25412:
        /* <DEDUP_REMOVED lines=21> */
.L_x_25417:
[----:B------:R-:W-:-:S07]  /*8c30*/  MOV R18, R6 ;  /* 0x0000000600127202 */ /* 0x000fce0000000f00 */
.L_x_25418:
[----:B------:R-:W-:Y:S05]  /*8c40*/  BSYNC B1 ;  /* 0x0000000000017941 */ /* 0x000fea0003800000 */
.L_x_25416:
        /* <DEDUP_REMOVED lines=18> */
.L_x_25422:
[----:B------:R-:W-:Y:S05]  /*8d70*/  BSYNC B2 ;  /* 0x0000000000027941 */ /* 0x000fea0003800000 */
.L_x_25421:
        /* <DEDUP_REMOVED lines=44> */
.L_x_25420:
[----:B------:R-:W-:Y:S05]  /*9040*/  BSYNC B1 ;  /* 0x0000000000017941 */ /* 0x000fea0003800000 */
.L_x_25419:
[----:B------:R-:W-:Y:S01]  /*9050*/  ISETP.NE.AND P6, PT, R11, RZ, PT ;  /* 0x000000ff0b00720c */ /* 0x000fe20003fc5270 */
[----:B------:R-:W-:Y:S01]  /*9060*/  IMAD.U32 R16, R19, 0x10000, RZ ;  /* 0x0001000013107824 */ /* 0x000fe200078e00ff */
[----:B------:R-:W-:Y:S02]  /*9070*/  I2FP.F32.U32 R11, R18 ;  /* 0x00000012000b7245 */ /* 0x000fe40000201000 */
[----:B------:R-:W-:Y:S02]  /*9080*/  SEL R20, RZ, 0x10000, P5 ;  /* 0x00010000ff147807 */ /* 0x000fe40002800000 */
[----:B------:R-:W-:Y:S01]  /*9090*/  SEL R21, RZ, 0x100, P4 ;  /* 0x00000100ff157807 */ /* 0x000fe20002000000 */
[----:B------:R-:W-:Y:S01]  /*90a0*/  FFMA.FTZ R14, R11, R228, 1.1641532182693481445e-10 ;  /* 0x2f0000000b0e7423 */ /* 0x000fe200000100e4 */
[----:B------:R-:W-:Y:S01]  /*90b0*/  ISETP.NE.AND P5, PT, R26, RZ, PT ;  /* 0x000000ff1a00720c */ /* 0x000fe20003fa5270 */
[----:B------:R-:W-:Y:S01]  /*90c0*/  FMUL.FTZ R11, R16, R225 ;  /* 0x000000e1100b7220 */ /* 0x000fe20000410000 */
[----:B------:R-:W-:-:S02]  /*90d0*/  ISETP.NE.AND P4, PT, R24, RZ, PT ;  /* 0x000000ff1800720c */ /* 0x000fc40003f85270 */
[----:B------:R-:W0:Y:S01]  /*90e0*/  @P1 LDC.64 R24, c[0x0][0x230] ;  /* 0x00008c00ff181b82 */ /* 0x000e220000000a00 */
[----:B------:R-:W-:Y:S01]  /*90f0*/  SEL R15, RZ, 0x1, P2 ;  /* 0x00000001ff0f7807 */ /* 0x000fe20001000000 */
[----:B------:R-:W-:Y:S01]  /*9100*/  FMUL.FTZ R11, R11, R226 ;  /* 0x000000e20b0b7220 */ /* 0x000fe20000410000 */
[----:B------:R-:W-:Y:S02]  /*9110*/  SEL R17, RZ, 0x1, P4 ;  /* 0x00000001ff117807 */ /* 0x000fe40002000000 */
[----:B------:R-:W-:Y:S02]  /*9120*/  SEL R18, RZ, 0x1, P5 ;  /* 0x00000001ff127807 */ /* 0x000fe40002800000 */
[----:B------:R-:W-:Y:S01]  /*9130*/  FSETP.GTU.FTZ.AND P2, PT, R14, R227, PT ;  /* 0x000000e30e00720b */ /* 0x000fe20003f5c000 */
[----:B------:R-:W-:Y:S01]  /*9140*/  IMAD.WIDE.U32 R14, R15, 0x1000000, RZ ;  /* 0x010000000f0e7825 */ /* 0x000fe200078e00ff */
[----:B------:R-:W-:Y:S02]  /*9150*/  SEL R27, RZ, 0x1, P6 ;  /* 0x00000001ff1b7807 */ /* 0x000fe40003000000 */
[----:B------:R-:W-:Y:S01]  /*9160*/  SEL R22, RZ, 0x1000000, P2 ;  /* 0x01000000ff167807 */ /* 0x000fe20001000000 */
[----:B------:R-:W-:Y:S01]  /*9170*/  IMAD.WIDE.U32 R16, R17, 0x10000, RZ ;  /* 0x0001000011107825 */ /* 0x000fe200078e00ff */
[----:B------:R-:W-:-:S02]  /*9180*/  FSEL R55, R11, RZ, !P2 ;  /* 0x000000ff0b377208 */ /* 0x000fc40005000000 */
[----:B------:R-:W-:Y:S01]  /*9190*/  LOP3.LUT R21, R21, R22, R20, 0xfe, !PT ;  /* 0x0000001615157212 */ /* 0x000fe200078efe14 */
[----:B------:R-:W-:-:S04]  /*91a0*/  IMAD.WIDE.U32 R18, R18, 0x100, RZ ;  /* 0x0000010012127825 */ /* 0x000fc800078e00ff */
[----:B------:R-:W-:Y:S01]  /*91b0*/  @P0 FADD.FTZ R55, R79, R55 ;  /* 0x000000374f370221 */ /* 0x000fe20000010000 */
[----:B------:R-:W-:Y:S01]  /*91c0*/  IMAD.WIDE.U32 R22, R13, 0x8, R220 ;  /* 0x000000080d167825 */ /* 0x000fe200078e00dc */
[----:B------:R-:W-:Y:S02]  /*91d0*/  LOP3.LUT R26, R18, R14, R16, 0xfe, !PT ;  /* 0x0000000e121a7212 */ /* 0x000fe400078efe10 */
[----:B------:R-:W-:Y:S02]  /*91e0*/  SEL R14, RZ, 0x1, P3 ;  /* 0x00000001ff0e7807 */ /* 0x000fe40001800000 */
[----:B------:R-:W-:Y:S02]  /*91f0*/  LOP3.LUT R26, R26, R27, RZ, 0xfc, !PT ;  /* 0x0000001b1a1a7212 */ /* 0x000fe400078efcff */
[----:B------:R-:W-:Y:S01]  /*9200*/  LOP3.LUT R15, R15, R21, R14, 0xfe, !PT ;  /* 0x000000150f0f7212 */ /* 0x000fe200078efe0e */
[----:B------:R-:W-:Y:S01]  /*9210*/  IMAD.WIDE.U32 R20, R13, 0x20, R222 ;  /* 0x000000200d147825 */ /* 0x000fe200078e00de */
[----:B------:R-:W-:-:S02]  /*9220*/  IADD3 R14, R12, 0x60, RZ ;  /* 0x000000600c0e7810 */ /* 0x000fc40007ffe0ff */
[----:B------:R-:W-:Y:S02]  /*9230*/  LOP3.LUT R27, R19, R15, R17, 0xfe, !PT ;  /* 0x0000000f131b7212 */ /* 0x000fe400078efe11 */
[----:B------:R1:W-:Y:S01]  /*9240*/  STG.E.128 desc[UR4][R20.64], R56 ;  /* 0x0000003814007986 */ /* 0x0003e2000c101d04 */
[----:B------:R-:W-:-:S03]  /*9250*/  IMAD.WIDE.U32 R16, R14, 0x10, R212 ;  /* 0x000000100e107825 */ /* 0x000fc600078e00d4 */
[----:B------:R1:W-:Y:S01]  /*9260*/  STG.E.128 desc[UR4][R20.64+0x10], R52 ;  /* 0x0000103414007986 */ /* 0x0003e2000c101d04 */
[----:B0-----:R-:W-:-:S03]  /*9270*/  @P1 IMAD.WIDE.U32 R24, R14, 0x20, R24 ;  /* 0x000000200e181825 */ /* 0x001fc600078e0018 */
        /* <DEDUP_REMOVED lines=16> */
.L_x_25424:
[----:B------:R-:W-:-:S07]  /*9380*/  IMAD.MOV.U32 R15, RZ, RZ, R6 ;  /* 0x000000ffff0f7224 */ /* 0x000fce00078e0006 */
.L_x_25425:
[----:B------:R-:W-:Y:S05]  /*9390*/  BSYNC B1 ;  /* 0x0000000000017941 */ /* 0x000fea0003800000 */
.L_x_25423:
        /* <DEDUP_REMOVED lines=16> */
.L_x_25429:
[----:B------:R-:W-:Y:S05]  /*94a0*/  BSYNC B2 ;  /* 0x0000000000027941 */ /* 0x000fea0003800000 */
.L_x_25428:
        /* <DEDUP_REMOVED lines=44> */
.L_x_25427:
[----:B------:R-:W-:Y:S05]  /*9770*/  BSYNC B1 ;  /* 0x0000000000017941 */ /* 0x000fea0003800000 */
.L_x_25426:
        /* <DEDUP_REMOVED lines=23> */
.L_x_25431:
[----:B------:R-:W-:-:S07]  /*98f0*/  IMAD.MOV.U32 R15, RZ, RZ, R6 ;  /* 0x000000ffff0f7224 */ /* 0x000fce00078e0006 */
.L_x_25432:
[----:B------:R-:W-:Y:S05]  /*9900*/  BSYNC B1 ;  /* 0x0000000000017941 */ /* 0x000fea0003800000 */
.L_x_25430:
        /* <DEDUP_REMOVED lines=16> */
.L_x_25436:
[----:B------:R-:W-:Y:S05]  /*9a10*/  BSYNC B2 ;  /* 0x0000000000027941 */ /* 0x000fea0003800000 */
.L_x_25435:
        /* <DEDUP_REMOVED lines=44> */
.L_x_25434:
[----:B------:R-:W-:Y:S05]  /*9ce0*/  BSYNC B1 ;  /* 0x0000000000017941 */ /* 0x000fea0003800000 */
.L_x_25433:
        /* <DEDUP_REMOVED lines=21> */
.L_x_25438:
[----:B------:R-:W-:-:S07]  /*9e40*/  IMAD.MOV.U32 R11, RZ, RZ, R6 ;  /* 0x000000ffff0b7224 */ /* 0x000fce00078e0006 */
.L_x_25439:
[----:B------:R-:W-:Y:S05]  /*9e50*/  BSYNC B1 ;  /* 0x0000000000017941 */ /* 0x000fea0003800000 */
.L_x_25437:
        /* <DEDUP_REMOVED lines=16> */
.L_x_25443:
[----:B------:R-:W-:Y:S05]  /*9f60*/  BSYNC B2 ;  /* 0x0000000000027941 */ /* 0x000fea0003800000 */
.L_x_25442:
        /* <DEDUP_REMOVED lines=44> */
.L_x_25441:
[----:B------:R-:W-:Y:S05]  /*a230*/  BSYNC B1 ;  /* 0x0000000000017941 */ /* 0x000fea0003800000 */
.L_x_25440:
        /* <DEDUP_REMOVED lines=22> */
.L_x_25445:
[----:B------:R-:W-:-:S07]  /*a3a0*/  IMAD.MOV.U32 R11, RZ, RZ, R6 ;  /* 0x000000ffff0b7224 */ /* 0x000fce00078e0006 */
.L_x_25446:
[----:B------:R-:W-:Y:S05]  /*a3b0*/  BSYNC B1 ;  /* 0x0000000000017941 */ /* 0x000fea0003800000 */
.L_x_25444:
        /* <DEDUP_REMOVED lines=16> */
.L_x_25450:
[----:B------:R-:W-:Y:S05]  /*a4c0*/  BSYNC B2 ;  /* 0x0000000000027941 */ /* 0x000fea0003800000 */
.L_x_25449:
        /* <DEDUP_REMOVED lines=44> */
.L_x_25448:
[----:B------:R-:W-:Y:S05]  /*a790*/  BSYNC B1 ;  /* 0x0000000000017941 */ /* 0x000fea0003800000 */
.L_x_25447:
        /* <DEDUP_REMOVED lines=20> */
.L_x_25452:
[----:B------:R-:W-:-:S07]  /*a8e0*/  IMAD.MOV.U32 R11, RZ, RZ, R6 ;  /* 0x000000ffff0b7224 */ /* 0x000fce00078e0006 */
.L_x_25453:
[----:B------:R-:W-:Y:S05]  /*a8f0*/  BSYNC B1 ;  /* 0x0000000000017941 */ /* 0x000fea0003800000 */
.L_x_25451:
        /* <DEDUP_REMOVED lines=16> */
.L_x_25457:
[----:B------:R-:W-:Y:S05]  /*aa00*/  BSYNC B2 ;  /* 0x0000000000027941 */ /* 0x000fea0003800000 */
.L_x_25456:
        /* <DEDUP_REMOVED lines=44> */
.L_x_25455:
[----:B------:R-:W-:Y:S05]  /*acd0*/  BSYNC B1 ;  /* 0x0000000000017941 */ /* 0x000fea0003800000 */
.L_x_25454:
[----:B------:R-:W-:Y:S01]  /*ace0*/  I2FP.F32.U32 R11, R11 ;  /* 0x0000000b000b7245 */ /* 0x000fe20000201000 */
[----:B------:R-:W-:Y:S01]  /*acf0*/  BSSY B1, `(.L_x_25458) ;  /* 0x0000015000017945 */ /* 0x000fe20003800000 */
[C---:B------:R-:W-:Y:S02]  /*ad00*/  SHF.L.U32 R20, R18.reuse, 0x10, RZ ;  /* 0x0000001012147819 */ /* 0x040fe400000006ff */
        /* <DEDUP_REMOVED lines=18> */
.L_x_25459:
[----:B------:R-:W-:-:S07]  /*ae30*/  IMAD.MOV.U32 R11, RZ, RZ, R6 ;  /* 0x000000ffff0b7224 */ /* 0x000fce00078e0006 */
.L_x_25460:
[----:B------:R-:W-:Y:S05]  /*ae40*/  BSYNC B1 ;  /* 0x0000000000017941 */ /* 0x000fea0003800000 */
.L_x_25458:
        /* <DEDUP_REMOVED lines=16> */
.L_x_25464:
[----:B------:R-:W-:Y:S05]  /*af50*/  BSYNC B2 ;  /* 0x0000000000027941 */ /* 0x000fea0003800000 */
.L_x_25463:
        /* <DEDUP_REMOVED lines=44> */
.L_x_25462:
[----:B------:R-:W-:Y:S05]  /*b220*/  BSYNC B1 ;  /* 0x0000000000017941 */ /* 0x000fea0003800000 */
.L_x_25461:
        /* <DEDUP_REMOVED lines=20> */
.L_x_25466:
[----:B------:R-:W-:-:S07]  /*b370*/  IMAD.MOV.U32 R11, RZ, RZ, R6 ;  /* 0x000000ffff0b7224 */ /* 0x000fce00078e0006 */
.L_x_25467:
[----:B------:R-:W-:Y:S05]  /*b380*/  BSYNC B1 ;  /* 0x0000000000017941 */ /* 0x000fea0003800000 */
.L_x_25465:
        /* <DEDUP_REMOVED lines=16> */
.L_x_25471:
[----:B------:R-:W-:Y:S05]  /*b490*/  BSYNC B2 ;  /* 0x0000000000027941 */ /* 0x000fea0003800000 */
.L_x_25470:
        /* <DEDUP_REMOVED lines=44> */
.L_x_25469:
[----:B------:R-:W-:Y:S05]  /*b760*/  BSYNC B1 ;  /* 0x0000000000017941 */ /* 0x000fea0003800000 */
.L_x_25468:
        /* <DEDUP_REMOVED lines=21> */
.L_x_25473:
[----:B------:R-:W-:-:S07]  /*b8c0*/  IMAD.MOV.U32 R11, RZ, RZ, R6 ;  /* 0x000000ffff0b7224 */ /* 0x000fce00078e0006 */
.L_x_25474:
[----:B------:R-:W-:Y:S05]  /*b8d0*/  BSYNC B1 ;  /* 0x0000000000017941 */ /* 0x000fea0003800000 */
.L_x_25472:
        /* <DEDUP_REMOVED lines=18> */
.L_x_25478:
[----:B------:R-:W-:Y:S05]  /*ba00*/  BSYNC B2 ;  /* 0x0000000000027941 */ /* 0x000fea0003800000 */
.L_x_25477:
        /* <DEDUP_REMOVED lines=44> */
.L_x_25476:
[----:B------:R-:W-:Y:S05]  /*bcd0*/  BSYNC B1 ;  /* 0x0000000000017941 */ /* 0x000fea0003800000 */
.L_x_25475:
[----:B------:R-:W-:Y:S02]  /*bce0*/  I2FP.F32.U32 R11, R11 ;  /* 0x0000000b000b7245 */ /* 0x000fe40000201000 */
[----:B------:R-:W-:Y:S02]  /*bcf0*/  SHF.L.U32 R18, R19, 0x10, RZ ;  /* 0x0000001013127819 */ /* 0x000fe400000006ff */
[----:B------:R-:W-:Y:S01]  /*bd00*/  SEL R19, RZ, 0x1, P2 ;  /* 0x00000001ff137807 */ /* 0x000fe20001000000 */
[----:B------:R-:W-:Y:S01]  /*bd10*/  FFMA.FTZ R16, R11, R228, 1.1641532182693481445e-10 ;  /* 0x2f0000000b107423 */ /* 0x000fe200000100e4 */
[----:B------:R-:W-:Y:S01]  /*bd20*/  SEL R21, RZ, 0x10000, P5 ;  /* 0x00010000ff157807 */ /* 0x000fe20002800000 */
[----:B------:R-:W-:Y:S01]  /*bd30*/  FMUL.FTZ R11, R18, R225 ;  /* 0x000000e1120b7220 */ /* 0x000fe20000410000 */
[----:B------:R-:W-:Y:S01]  /*bd40*/  SEL R20, RZ, 0x100, P4 ;  /* 0x00000100ff147807 */ /* 0x000fe20002000000 */
[----:B------:R-:W-:Y:S01]  /*bd50*/  IMAD.WIDE.U32 R18, R19, 0x1000000, RZ ;  /* 0x0100000013127825 */ /* 0x000fe200078e00ff */
[----:B------:R-:W-:-:S03]  /*bd60*/  FSETP.GTU.FTZ.AND P2, PT, R16, R227, PT ;  /* 0x000000e31000720b */ /* 0x000fc60003f5c000 */
[----:B------:R-:W-:Y:S01]  /*bd70*/  FMUL.FTZ R11, R11, R226 ;  /* 0x000000e20b0b7220 */ /* 0x000fe20000410000 */
[----:B------:R-:W0:Y:S01]  /*bd80*/  @P1 LDC.64 R16, c[0x0][0x230] ;  /* 0x00008c00ff101b82 */ /* 0x000e220000000a00 */
[----:B------:R-:W-:Y:S02]  /*bd90*/  ISETP.NE.AND P5, PT, R15, RZ, PT ;  /* 0x000000ff0f00720c */ /* 0x000fe40003fa5270 */
[----:B------:R-:W-:Y:S02]  /*bda0*/  ISETP.NE.AND P4, PT, R28, RZ, PT ;  /* 0x000000ff1c00720c */ /* 0x000fe40003f85270 */
[----:B------:R-:W-:Y:S02]  /*bdb0*/  SEL R24, RZ, 0x1, P5 ;  /* 0x00000001ff187807 */ /* 0x000fe40002800000 */
[----:B------:R-:W-:Y:S02]  /*bdc0*/  SEL R22, RZ, 0x1, P4 ;  /* 0x00000001ff167807 */ /* 0x000fe40002000000 */
[----:B------:R-:W-:Y:S01]  /*bdd0*/  SEL R15, RZ, 0x1000000, P2 ;  /* 0x01000000ff0f7807 */ /* 0x000fe20001000000 */
[----:B------:R-:W-:Y:S01]  /*bde0*/  IMAD.WIDE.U32 R24, R24, 0x100, RZ ;  /* 0x0000010018187825 */ /* 0x000fe200078e00ff */
[----:B------:R-:W-:-:S02]  /*bdf0*/  LOP3.LUT P6, RZ, R9, 0x8, RZ, 0xc0, !PT ;  /* 0x0000000809ff7812 */ /* 0x000fc400078cc0ff */
[----:B------:R-:W-:Y:S01]  /*be00*/  LOP3.LUT R20, R20, R15, R21, 0xfe, !PT ;  /* 0x0000000f14147212 */ /* 0x000fe200078efe15 */
[----:B------:R-:W-:Y:S01]  /*be10*/  IMAD.WIDE.U32 R22, R22, 0x10000, RZ ;  /* 0x0001000016167825 */ /* 0x000fe200078e00ff */
[----:B------:R-:W-:Y:S02]  /*be20*/  SEL R15, RZ, 0x1, P3 ;  /* 0x00000001ff0f7807 */ /* 0x000fe40001800000 */
[----:B------:R-:W-:Y:S02]  /*be30*/  SEL R27, RZ, 0x1, P6 ;  /* 0x00000001ff1b7807 */ /* 0x000fe40003000000 */
[----:B------:R-:W-:Y:S02]  /*be40*/  LOP3.LUT R26, R24, R18, R22, 0xfe, !PT ;  /* 0x00000012181a7212 */ /* 0x000fe400078efe16 */
[----:B------:R-:W-:Y:S02]  /*be50*/  FSEL R47, R11, RZ, !P2 ;  /* 0x000000ff0b2f7208 */ /* 0x000fe40005000000 */
[----:B------:R-:W-:Y:S01]  /*be60*/  LOP3.LUT R19, R19, R20, R15, 0xfe, !PT ;  /* 0x0000001413137212 */ /* 0x000fe200078efe0f */
[----:B------:R-:W-:Y:S01]  /*be70*/  VIADD R15, R12, 0x80 ;  /* 0x000000800c0f7836 */ /* 0x000fe20000000000 */
[----:B------:R-:W-:Y:S01]  /*be80*/  LOP3.LUT R26, R26, R27, RZ, 0xfc, !PT ;  /* 0x0000001b1a1a7212 */ /* 0x000fe200078efcff */
[----:B------:R-:W-:Y:S01]  /*be90*/  IMAD.WIDE.U32 R20, R14, 0x20, R222 ;  /* 0x000000200e147825 */ /* 0x000fe200078e00de */
[----:B------:R-:W-:-:S03]  /*bea0*/  LOP3.LUT R27, R25, R19, R23, 0xfe, !PT ;  /* 0x00000013191b7212 */ /* 0x000fc600078efe17 */
[----:B------:R-:W-:Y:S01]  /*beb0*/  @P0 FADD.FTZ R47, R79, R47 ;  /* 0x0000002f4f2f0221 */ /* 0x000fe20000010000 */
[C---:B0-----:R-:W-:Y:S01]  /*bec0*/  @P1 IMAD.WIDE.U32 R24, R15.reuse, 0x20, R16 ;  /* 0x000000200f181825 */ /* 0x041fe200078e0010 */
[----:B------:R0:W-:Y:S03]  /*bed0*/  STG.E.128 desc[UR4][R20.64], R48 ;  /* 0x0000003014007986 */ /* 0x0001e6000c101d04 */
[----:B------:R-:W-:Y:S01]  /*bee0*/  IMAD.WIDE.U32 R22, R14, 0x8, R220 ;  /* 0x000000080e167825 */ /* 0x000fe200078e00dc */
[----:B------:R0:W-:Y:S03]  /*bef0*/  STG.E.128 desc[UR4][R20.64+0x10], R44 ;  /* 0x0000102c14007986 */ /* 0x0001e6000c101d04 */
        /* <DEDUP_REMOVED lines=17> */
.L_x_25480:
[----:B------:R-:W-:-:S07]  /*c010*/  MOV R11, R6 ;  /* 0x00000006000b7202 */ /* 0x000fce0000000f00 */
.L_x_25481:
[----:B------:R-:W-:Y:S05]  /*c020*/  BSYNC B1 ;  /* 0x0000000000017941 */ /* 0x000fea0003800000 */
.L_x_25479:
        /* <DEDUP_REMOVED lines=16> */
.L_x_25485:
[----:B------:R-:W-:Y:S05]  /*c130*/  BSYNC B2 ;  /* 0x0000000000027941 */ /* 0x000fea0003800000 */
.L_x_25484:
        /* <DEDUP_REMOVED lines=44> */
.L_x_25483:
[----:B------:R-:W-:Y:S05]  /*c400*/  BSYNC B1 ;  /* 0x0000000000017941 */ /* 0x000fea0003800000 */
.L_x_25482:
        /* <DEDUP_REMOVED lines=23> */
.L_x_25487:
[----:B------:R-:W-:-:S07]  /*c580*/  MOV R11, R6 ;  /* 0x00000006000b7202 */ /* 0x000fce0000000f00 */
.L_x_25488:
[----:B------:R-:W-:Y:S05]  /*c590*/  BSYNC B1 ;  /* 0x0000000000017941 */ /* 0x000fea0003800000 */
.L_x_25486:
        /* <DEDUP_REMOVED lines=16> */
.L_x_25492:
[----:B------:R-:W-:Y:S05]  /*c6a0*/  BSYNC B2 ;  /* 0x0000000000027941 */ /* 0x000fea0003800000 */
.L_x_25491:
        /* <DEDUP_REMOVED lines=44> */
.L_x_25490:
[----:B------:R-:W-:Y:S05]  /*c970*/  BSYNC B1 ;  /* 0x0000000000017941 */ /* 0x000fea0003800000 */
.L_x_25489:
        /* <DEDUP_REMOVED lines=22> */
.L_x_25494:
[----:B------:R-:W-:-:S07]  /*cae0*/  MOV R11, R6 ;  /* 0x00000006000b7202 */ /* 0x000fce0000000f00 */
.L_x_25495:
[----:B------:R-:W-:Y:S05]  /*caf0*/  BSYNC B1 ;  /* 0x0000000000017941 */ /* 0x000fea0003800000 */
.L_x_25493:
        /* <DEDUP_REMOVED lines=16> */
.L_x_25499:
[----:B------:R-:W-:Y:S05]  /*cc00*/  BSYNC B2 ;  /* 0x0000000000027941 */ /* 0x000fea0003800000 */
.L_x_25498:
        /* <DEDUP_REMOVED lines=44> */
.L_x_25497:
[----:B------:R-:W-:Y:S05]  /*ced0*/  BSYNC B1 ;  /* 0x0000000000017941 */ /* 0x000fea0003800000 */
.L_x_25496:
[----:B------:R-:W-:Y:S01]  /*cee0*/  I2FP.F32.U32 R11, R11 ;  /* 0x0000000b000b7245 */ /* 0x000fe20000201000 */
[----:B------:R-:W-:Y:S01]  /*cef0*/  IMAD.U32 R20, R17, 0x10000, RZ ;  /* 0x0001000011147824 */ /* 0x000fe200078e00ff */
        /* <DEDUP_REMOVED lines=21> */
.L_x_25501:
[----:B------:R-:W-:-:S07]  /*d050*/  MOV R11, R6 ;  /* 0x00000006000b7202 */ /* 0x000fce0000000f00 */
.L_x_25502:
[----:B------:R-:W-:Y:S05]  /*d060*/  BSYNC B1 ;  /* 0x0000000000017941 */ /* 0x000fea0003800000 */
.L_x_25500:
        /* <DEDUP_REMOVED lines=16> */
.L_x_25506:
[----:B------:R-:W-:Y:S05]  /*d170*/  BSYNC B2 ;  /* 0x0000000000027941 */ /* 0x000fea0003800000 */
.L_x_25505:
        /* <DEDUP_REMOVED lines=44> */
.L_x_25504:
[----:B------:R-:W-:Y:S05]  /*d440*/  BSYNC B1 ;  /* 0x0000000000017941 */ /* 0x000fea0003800000 */
.L_x_25503:
        /* <DEDUP_REMOVED lines=20> */
.L_x_25508:
[----:B------:R-:W-:-:S07]  /*d590*/  MOV R11, R6 ;  /* 0x00000006000b7202 */ /* 0x000fce0000000f00 */
.L_x_25509:
[----:B------:R-:W-:Y:S05]  /*d5a0*/  BSYNC B1 ;  /* 0x0000000000017941 */ /* 0x000fea0003800000 */
.L_x_25507:
        /* <DEDUP_REMOVED lines=16> */
.L_x_25513:
[----:B------:R-:W-:Y:S05]  /*d6b0*/  BSYNC B2 ;  /* 0x0000000000027941 */ /* 0x000fea0003800000 */
.L_x_25512:
        /* <DEDUP_REMOVED lines=44> */
.L_x_25511:
[----:B------:R-:W-:Y:S05]  /*d980*/  BSYNC B1 ;  /* 0x0000000000017941 */ /* 0x000fea0003800000 */
.L_x_25510:
        /* <DEDUP_REMOVED lines=21> */
.L_x_25515:
[----:B------:R-:W-:-:S07]  /*dae0*/  MOV R11, R6 ;  /* 0x00000006000b7202 */ /* 0x000fce0000000f00 */
.L_x_25516:
[----:B------:R-:W-:Y:S05]  /*daf0*/  BSYNC B1 ;  /* 0x0000000000017941 */ /* 0x000fea0003800000 */
.L_x_25514:
        /* <DEDUP_REMOVED lines=16> */
.L_x_25520:
[----:B------:R-:W-:Y:S05]  /*dc00*/  BSYNC B2 ;  /* 0x0000000000027941 */ /* 0x000fea0003800000 */
.L_x_25519:
        /* <DEDUP_REMOVED lines=44> */
.L_x_25518:
[----:B------:R-:W-:Y:S05]  /*ded0*/  BSYNC B1 ;  /* 0x0000000000017941 */ /* 0x000fea0003800000 */
.L_x_25517:
        /* <DEDUP_REMOVED lines=20> */
.L_x_25522:
[----:B------:R-:W-:-:S07]  /*e020*/  MOV R11, R6 ;  /* 0x00000006000b7202 */ /* 0x000fce0000000f00 */
.L_x_25523:
[----:B------:R-:W-:Y:S05]  /*e030*/  BSYNC B1 ;  /* 0x0000000000017941 */ /* 0x000fea0003800000 */
.L_x_25521:
        /* <DEDUP_REMOVED lines=16> */
.L_x_25527:
[----:B------:R-:W-:Y:S05]  /*e140*/  BSYNC B2 ;  /* 0x0000000000027941 */ /* 0x000fea0003800000 */
.L_x_25526:
        /* <DEDUP_REMOVED lines=44> */
.L_x_25525:
[----:B------:R-:W-:Y:S05]  /*e410*/  BSYNC B1 ;  /* 0x0000000000017941 */ /* 0x000fea0003800000 */
.L_x_25524:
        /* <DEDUP_REMOVED lines=21> */
.L_x_25529:
[----:B------:R-:W-:-:S07]  /*e570*/  MOV R11, R6 ;  /* 0x00000006000b7202 */ /* 0x000fce0000000f00 */
.L_x_25530:
[----:B------:R-:W-:Y:S05]  /*e580*/  BSYNC B1 ;  /* 0x0000000000017941 */ /* 0x000fea0003800000 */
.L_x_25528:
        /* <DEDUP_REMOVED lines=18> */
.L_x_25534:
[----:B------:R-:W-:Y:S05]  /*e6b0*/  BSYNC B2 ;  /* 0x0000000000027941 */ /* 0x000fea0003800000 */
.L_x_25533:
        /* <DEDUP_REMOVED lines=44> */
.L_x_25532:
[----:B------:R-:W-:Y:S05]  /*e980*/  BSYNC B1 ;  /* 0x0000000000017941 */ /* 0x000fea0003800000 */
.L_x_25531:
[----:B------:R-:W-:Y:S01]  /*e990*/  I2FP.F32.U32 R11, R11 ;  /* 0x0000000b000b7245 */ /* 0x000fe20000201000 */
[----:B------:R-:W-:Y:S01]  /*e9a0*/  IMAD.U32 R18, R19, 0x10000, RZ ;  /* 0x0001000013127824 */ /* 0x000fe200078e00ff */
[----:B------:R-:W-:Y:S02]  /*e9b0*/  SEL R22, RZ, 0x1, P2 ;  /* 0x00000001ff167807 */ /* 0x000fe40001000000 */
        /* <DEDUP_REMOVED lines=9> */
[C---:B------:R-:W-:Y:S02]  /*ea50*/  LOP3.LUT P4, RZ, R9.reuse, 0x2, RZ, 0xc0, !PT ;  /* 0x0000000209ff7812 */ /* 0x040fe4000788c0ff */
        /* <DEDUP_REMOVED lines=12> */
[----:B------:R-:W-:Y:S01]  /*eb20*/  IMAD.WIDE.U32 R22, R15, 0x20, R222 ;  /* 0x000000200f167825 */ /* 0x000fe200078e00de */
[----:B------:R-:W-:-:S03]  /*eb30*/  IADD3 R11, R12, 0xa0, RZ ;  /* 0x000000a00c0b7810 */ /* 0x000fc60007ffe0ff */
[----:B------:R-:W-:Y:S01]  /*eb40*/  @P0 FADD.FTZ R39, R79, R39 ;  /* 0x000000274f270221 */ /* 0x000fe20000010000 */
[----:B------:R-:W-:Y:S02]  /*eb50*/  LOP3.LUT R26, R26, R27, RZ, 0xfc, !PT ;  /* 0x0000001b1a1a7212 */ /* 0x000fe400078efcff */
[----:B------:R-:W-:Y:S01]  /*eb60*/  LOP3.LUT R27, R21, R25, R19, 0xfe, !PT ;  /* 0x00000019151b7212 */ /* 0x000fe200078efe13 */
[----:B0-----:R-:W-:Y:S01]  /*eb70*/  @P1 IMAD.WIDE.U32 R24, R11, 0x20, R16 ;  /* 0x000000200b181825 */ /* 0x001fe200078e0010 */
        /* <DEDUP_REMOVED lines=20> */
.L_x_25536:
[----:B------:R-:W-:-:S07]  /*ecc0*/  IMAD.MOV.U32 R20, RZ, RZ, R6 ;  /* 0x000000ffff147224 */ /* 0x000fce00078e0006 */
.L_x_25537:
[----:B------:R-:W-:Y:S05]  /*ecd0*/  BSYNC B1 ;  /* 0x0000000000017941 */ /* 0x000fea0003800000 */
.L_x_25535:
        /* <DEDUP_REMOVED lines=16> */
.L_x_25541:
[----:B------:R-:W-:Y:S05]  /*ede0*/  BSYNC B2 ;  /* 0x0000000000027941 */ /* 0x000fea0003800000 */
.L_x_25540:
        /* <DEDUP_REMOVED lines=44> */
.L_x_25539:
[----:B------:R-:W-:Y:S05]  /*f0b0*/  BSYNC B1 ;  /* 0x0000000000017941 */ /* 0x000fea0003800000 */
.L_x_25538:
[----:B------:R-:W-:Y:S01]  /*f0c0*/  I2FP.F32.U32 R21, R20 ;  /* 0x0000001400157245 */ /* 0x000fe20000201000 */
[----:B------:R-:W-:Y:S01]  /*f0d0*/  BSSY B1, `(.L_x_25542) ;  /* 0x0000017000017945 */ /* 0x000fe20003800000 */
[----:B-----5:R-:W-:Y:S02]  /*f0e0*/  SHF.L.U32 R22, R16, 0x10, RZ ;  /* 0x0000001010167819 */ /* 0x020fe400000006ff */
[----:B------:R-:W-:Y:S01]  /*f0f0*/  ISETP.NE.AND P2, PT, R28, 0x1, PT ;  /* 0x000000011c00780c */ /* 0x000fe20003f45270 */
[----:B------:R-:W-:Y:S01]  /*f100*/  FFMA.FTZ R20, R21, R228, 1.1641532182693481445e-10 ;  /* 0x2f00000015147423 */ /* 0x000fe200000100e4 */
[----:B------:R-:W-:Y:S01]  /*f110*/  LOP3.LUT R9, R9, 0xfffffff7, RZ, 0xc0, !PT ;  /* 0xfffffff709097812 */ /* 0x000fe200078ec0ff */
[----:B------:R-:W-:Y:S01]  /*f120*/  FMUL.FTZ R21, R22, R225 ;  /* 0x000000e116157220 */ /* 0x000fe20000410000 */
[----:B------:R-:W-:Y:S01]  /*f130*/  PRMT R16, R16, 0x7632, R16 ;  /* 0x0000763210107816 */ /* 0x000fe20000000010 */
[----:B------:R-:W-:Y:S01]  /*f140*/  VIADD R22, R28, 0x1 ;  /* 0x000000011c167836 */ /* 0x000fe20000000000 */
        /* <DEDUP_REMOVED lines=14> */
.L_x_25543:
[----:B------:R-:W-:-:S07]  /*f230*/  IMAD.MOV.U32 R20, RZ, RZ, R6 ;  /* 0x000000ffff147224 */ /* 0x000fce00078e0006 */
.L_x_25544:
[----:B------:R-:W-:Y:S05]  /*f240*/  BSYNC B1 ;  /* 0x0000000000017941 */ /* 0x000fea0003800000 */
.L_x_25542:
        /* <DEDUP_REMOVED lines=16> */
.L_x_25548:
[----:B------:R-:W-:Y:S05]  /*f350*/  BSYNC B2 ;  /* 0x0000000000027941 */ /* 0x000fea0003800000 */
.L_x_25547:
        /* <DEDUP_REMOVED lines=44> */
.L_x_25546:
[----:B------:R-:W-:Y:S05]  /*f620*/  BSYNC B1 ;  /* 0x0000000000017941 */ /* 0x000fea0003800000 */
.L_x_25545:
        /* <DEDUP_REMOVED lines=22> */
.L_x_25550:
[----:B------:R-:W-:-:S07]  /*f790*/  IMAD.MOV.U32 R16, RZ, RZ, R6 ;  /* 0x000000ffff107224 */ /* 0x000fce00078e0006 */
.L_x_25551:
[----:B------:R-:W-:Y:S05]  /*f7a0*/  BSYNC B1 ;  /* 0x0000000000017941 */ /* 0x000fea0003800000 */
.L_x_25549:
        /* <DEDUP_REMOVED lines=16> */
.L_x_25555:
[----:B------:R-:W-:Y:S05]  /*f8b0*/  BSYNC B2 ;  /* 0x0000000000027941 */ /* 0x000fea0003800000 */
.L_x_25554:
        /* <DEDUP_REMOVED lines=44> */
.L_x_25553:
[----:B------:R-:W-:Y:S05]  /*fb80*/  BSYNC B1 ;  /* 0x0000000000017941 */ /* 0x000fea0003800000 */
.L_x_25552:
[----:B------:R-:W-:Y:S01]  /*fb90*/  I2FP.F32.U32 R21, R16 ;  /* 0x0000001000157245 */ /* 0x000fe20000201000 */
[----:B------:R-:W-:Y:S01]  /*fba0*/  BSSY B1, `(.L_x_25556) ;  /* 0x0000017000017945 */ /* 0x000fe20003800000 */
[----:B------:R-:W-:Y:S01]  /*fbb0*/  SHF.L.U32 R20, R17, 0x10, RZ ;  /* 0x0000001011147819 */ /* 0x000fe200000006ff */
        /* <DEDUP_REMOVED lines=20> */
.L_x_25557:
[----:B------:R-:W-:-:S07]  /*fd00*/  IMAD.MOV.U32 R16, RZ, RZ, R6 ;  /* 0x000000ffff107224 */ /* 0x000fce00078e0006 */
.L_x_25558:
[----:B------:R-:W-:Y:S05]  /*fd10*/  BSYNC B1 ;  /* 0x0000000000017941 */ /* 0x000fea0003800000 */
.L_x_25556:
        /* <DEDUP_REMOVED lines=16> */
.L_x_25562:
[----:B------:R-:W-:Y:S05]  /*fe20*/  BSYNC B2 ;  /* 0x0000000000027941 */ /* 0x000fea0003800000 */
.L_x_25561:
        /* <DEDUP_REMOVED lines=44> */
.L_x_25560:
[----:B------:R-:W-:Y:S05]  /*100f0*/  BSYNC B1 ;  /* 0x0000000000017941 */ /* 0x000fea0003800000 */
.L_x_25559:
[----:B------:R-:W-:Y:S01]  /*10100*/  I2FP.F32.U32 R21, R16 ;  /* 0x0000001000157245 */ /* 0x000fe20000201000 */
[----:B------:R-:W-:Y:S01]  /*10110*/  BSSY B1, `(.L_x_25563) ;  /* 0x0000014000017945 */ /* 0x000fe20003800000 */
[----:B------:R-:W-:Y:S02]  /*10120*/  SHF.L.U32 R20, R17, 0x10, RZ ;  /* 0x0000001011147819 */ /* 0x000fe400000006ff */
[C---:B------:R-:W-:Y:S01]  /*10130*/  ISETP.NE.AND P3, PT, R22.reuse, 0x1, PT ;  /* 0x000000011600780c */ /* 0x040fe20003f65270 */
[----:B------:R-:W-:Y:S01]  /*10140*/  FFMA.FTZ R16, R21, R228, 1.1641532182693481445e-10 ;  /* 0x2f00000015107423 */ /* 0x000fe200000100e4 */
[----:B------:R-:W-:Y:S02]  /*10150*/  VIADD R21, R22, 0x1 ;  /* 0x0000000116157836 */ /* 0x000fe40000000000 */
[----:B------:R-:W-:Y:S02]  /*10160*/  FMUL.FTZ R17, R20, R225 ;  /* 0x000000e114117220 */ /* 0x000fe40000410000 */
[----:B------:R-:W-:-:S02]  /*10170*/  FSETP.GTU.FTZ.AND P2, PT, R16, R227, PT ;  /* 0x000000e31000720b */ /* 0x000fc40003f5c000 */
        /* <DEDUP_REMOVED lines=12> */
.L_x_25564:
[----:B------:R-:W-:-:S07]  /*10240*/  IMAD.MOV.U32 R16, RZ, RZ, R6 ;  /* 0x000000ffff107224 */ /* 0x000fce00078e0006 */
.L_x_25565:
[----:B------:R-:W-:Y:S05]  /*10250*/  BSYNC B1 ;  /* 0x0000000000017941 */ /* 0x000fea0003800000 */
.L_x_25563:
        /* <DEDUP_REMOVED lines=16> */
.L_x_25569:
[----:B------:R-:W-:Y:S05]  /*10360*/  BSYNC B2 ;  /* 0x0000000000027941 */ /* 0x000fea0003800000 */
.L_x_25568:
        /* <DEDUP_REMOVED lines=44> */
.L_x_25567:
[----:B------:R-:W-:Y:S05]  /*10630*/  BSYNC B1 ;  /* 0x0000000000017941 */ /* 0x000fea0003800000 */
.L_x_25566:
        /* <DEDUP_REMOVED lines=21> */
.L_x_25571:
[----:B------:R-:W-:-:S07]  /*10790*/  IMAD.MOV.U32 R16, RZ, RZ, R6 ;  /* 0x000000ffff107224 */ /* 0x000fce00078e0006 */
.L_x_25572:
[----:B------:R-:W-:Y:S05]  /*107a0*/  BSYNC B1 ;  /* 0x0000000000017941 */ /* 0x000fea0003800000 */
.L_x_25570:
        /* <DEDUP_REMOVED lines=16> */
.L_x_25576:
[----:B------:R-:W-:Y:S05]  /*108b0*/  BSYNC B2 ;  /* 0x0000000000027941 */ /* 0x000fea0003800000 */
.L_x_25575:
        /* <DEDUP_REMOVED lines=44> */
.L_x_25574:
[----:B------:R-:W-:Y:S05]  /*10b80*/  BSYNC B1 ;  /* 0x0000000000017941 */ /* 0x000fea0003800000 */
.L_x_25573:
        /* <DEDUP_REMOVED lines=20> */
.L_x_25578:
[----:B------:R-:W-:-:S07]  /*10cd0*/  IMAD.MOV.U32 R16, RZ, RZ, R6 ;  /* 0x000000ffff107224 */ /* 0x000fce00078e0006 */
.L_x_25579:
[----:B------:R-:W-:Y:S05]  /*10ce0*/  BSYNC B1 ;  /* 0x0000000000017941 */ /* 0x000fea0003800000 */
.L_x_25577:
        /* <DEDUP_REMOVED lines=16> */
.L_x_25583:
[----:B------:R-:W-:Y:S05]  /*10df0*/  BSYNC B2 ;  /* 0x0000000000027941 */ /* 0x000fea0003800000 */
.L_x_25582:
        /* <DEDUP_REMOVED lines=44> */
.L_x_25581:
[----:B------:R-:W-:Y:S05]  /*110c0*/  BSYNC B1 ;  /* 0x0000000000017941 */ /* 0x000fea0003800000 */
.L_x_25580:
        /* <DEDUP_REMOVED lines=21> */
.L_x_25585:
[----:B------:R-:W-:-:S07]  /*11220*/  IMAD.MOV.U32 R16, RZ, RZ, R6 ;  /* 0x000000ffff107224 */ /* 0x000fce00078e0006 */
.L_x_25586:
[----:B------:R-:W-:Y:S05]  /*11230*/  BSYNC B1 ;  /* 0x0000000000017941 */ /* 0x000fea0003800000 */
.L_x_25584:
        /* <DEDUP_REMOVED lines=18> */
.L_x_25590:
[----:B------:R-:W-:Y:S05]  /*11360*/  BSYNC B2 ;  /* 0x0000000000027941 */ /* 0x000fea0003800000 */
.L_x_25589:
        /* <DEDUP_REMOVED lines=44> */
.L_x_25588:
[----:B------:R-:W-:Y:S05]  /*11630*/  BSYNC B1 ;  /* 0x0000000000017941 */ /* 0x000fea0003800000 */
.L_x_25587:
[----:B------:R-:W-:Y:S01]  /*11640*/  I2FP.F32.U32 R17, R16 ;  /* 0x0000001000117245 */ /* 0x000fe20000201000 */
[----:B------:R-:W-:Y:S01]  /*11650*/  VIADD R216, R12, 0xc0 ;  /* 0x000000c00cd87836 */ /* 0x000fe20000000000 */
        /* <DEDUP_REMOVED lines=13> */
[----:B------:R-:W-:Y:S01]  /*11730*/  SEL R26, RZ, 0x1000000, P2 ;  /* 0x01000000ff1a7807 */ /* 0x000fe20001000000 */
[----:B------:R-:W-:Y:S01]  /*11740*/  IMAD.WIDE.U32 R18, R19, 0x10000, RZ ;  /* 0x0001000013127825 */ /* 0x000fe200078e00ff */
[----:B------:R-:W-:-:S03]  /*11750*/  LOP3.LUT P6, RZ, R9, 0x8, RZ, 0xc0, !PT ;  /* 0x0000000809ff7812 */ /* 0x000fc600078cc0ff */
[----:B------:R-:W-:Y:S01]  /*11760*/  FMUL.FTZ R25, R25, R226 ;  /* 0x000000e219197220 */ /* 0x000fe20000410000 */
[----:B------:R-:W-:Y:S01]  /*11770*/  LOP3.LUT R215, R215, R26, R24, 0xfe, !PT ;  /* 0x0000001ad7d77212 */ /* 0x000fe200078efe18 */
[----:B------:R-:W-:Y:S01]  /*11780*/  IMAD.WIDE.U32 R20, R20, 0x100, RZ ;  /* 0x0000010014147825 */ /* 0x000fe200078e00ff */
[----:B------:R-:W-:Y:S02]  /*11790*/  SEL R27, RZ, 0x1, P6 ;  /* 0x00000001ff1b7807 */ /* 0x000fe40003000000 */
[----:B------:R-:W-:Y:S02]  /*117a0*/  FSEL R31, R25, RZ, !P2 ;  /* 0x000000ff191f7208 */ /* 0x000fe40005000000 */
[----:B------:R-:W-:Y:S02]  /*117b0*/  LOP3.LUT R20, R20, R22, R18, 0xfe, !PT ;  /* 0x0000001614147212 */ /* 0x000fe400078efe12 */
[----:B------:R-:W-:Y:S01]  /*117c0*/  SEL R22, RZ, 0x1, P3 ;  /* 0x00000001ff167807 */ /* 0x000fe20001800000 */
[----:B------:R-:W-:Y:S01]  /*117d0*/  @P0 FADD.FTZ R31, R79, R31 ;  /* 0x0000001f4f1f0221 */ /* 0x000fe20000010000 */
[----:B------:R-:W-:Y:S01]  /*117e0*/  LOP3.LUT R20, R20, R27, RZ, 0xfc, !PT ;  /* 0x0000001b14147212 */ /* 0x000fe200078efcff */
[----:B0-----:R-:W-:Y:S01]  /*117f0*/  @P1 IMAD.WIDE.U32 R26, R216, 0x20, R16 ;  /* 0x00000020d81a1825 */ /* 0x001fe200078e0010 */
[----:B------:R-:W-:-:S03]  /*11800*/  LOP3.LUT R25, R23, R215, R22, 0xfe, !PT ;  /* 0x000000d717197212 */ /* 0x000fc600078efe16 */
[----:B------:R-:W-:Y:S01]  /*11810*/  IMAD.WIDE.U32 R22, R11, 0x20, R222 ;  /* 0x000000200b167825 */ /* 0x000fe200078e00de */
[----:B------:R-:W-:-:S03]  /*11820*/  LOP3.LUT R21, R21, R25, R19, 0xfe, !PT ;  /* 0x0000001915157212 */ /* 0x000fc600078efe13 */
[----:B------:R-:W-:Y:S01]  /*11830*/  IMAD.WIDE.U32 R24, R11, 0x8, R220 ;  /* 0x000000080b187825 */ /* 0x000fe200078e00dc */
[----:B------:R0:W-:Y:S03]  /*11840*/  STG.E.128 desc[UR4][R22.64], R32 ;  /* 0x0000002016007986 */ /* 0x0001e6000c101d04 */
[----:B------:R-:W-:Y:S01]  /*11850*/  IMAD.WIDE.U32 R16, R216, 0x10, R212 ;  /* 0x00000010d8107825 */ /* 0x000fe200078e00d4 */
[----:B------:R0:W-:Y:S04]  /*11860*/  STG.E.128 desc[UR4][R22.64+0x10], R28 ;  /* 0x0000101c16007986 */ /* 0x0001e8000c101d04 */
        /* <DEDUP_REMOVED lines=16> */
.L_x_25592:
[----:B------:R-:W-:-:S07]  /*11970*/  MOV R20, R6 ;  /* 0x0000000600147202 */ /* 0x000fce0000000f00 */
.L_x_25593:
[----:B------:R-:W-:Y:S05]  /*11980*/  BSYNC B1 ;  /* 0x0000000000017941 */ /* 0x000fea0003800000 */
.L_x_25591:
        /* <DEDUP_REMOVED lines=16> */
.L_x_25597:
[----:B------:R-:W-:Y:S05]  /*11a90*/  BSYNC B2 ;  /* 0x0000000000027941 */ /* 0x000fea0003800000 */
.L_x_25596:
        /* <DEDUP_REMOVED lines=44> */
.L_x_25595:
[----:B------:R-:W-:Y:S05]  /*11d60*/  BSYNC B1 ;  /* 0x0000000000017941 */ /* 0x000fea0003800000 */
.L_x_25594:
[----:B------:R-:W-:Y:S01]  /*11d70*/  I2FP.F32.U32 R21, R20 ;  /* 0x0000001400157245 */ /* 0x000fe20000201000 */
[----:B-----5:R-:W-:Y:S01]  /*11d80*/  IMAD.U32 R22, R16, 0x10000, RZ ;  /* 0x0001000010167824 */ /* 0x020fe200078e00ff */
[----:B------:R-:W-:Y:S01]  /*11d90*/  ISETP.NE.AND P2, PT, R214, 0x1, PT ;  /* 0x00000001d600780c */ /* 0x000fe20003f45270 */
[----:B------:R-:W-:Y:S01]  /*11da0*/  BSSY B1, `(.L_x_25598) ;  /* 0x0000015000017945 */ /* 0x000fe20003800000 */
[----:B------:R-:W-:Y:S01]  /*11db0*/  LOP3.LUT R9, R9, 0xfffffff7, RZ, 0xc0, !PT ;  /* 0xfffffff709097812 */ /* 0x000fe200078ec0ff */
[----:B------:R-:W-:Y:S01]  /*11dc0*/  FFMA.FTZ R20, R21, R228, 1.1641532182693481445e-10 ;  /* 0x2f00000015147423 */ /* 0x000fe200000100e4 */
[----:B------:R-:W-:Y:S01]  /*11dd0*/  FMUL.FTZ R21, R22, R225 ;  /* 0x000000e116157220 */ /* 0x000fe20000410000 */
[----:B------:R-:W-:-:S03]  /*11de0*/  PRMT R22, R16, 0x7632, R22 ;  /* 0x0000763210167816 */ /* 0x000fc60000000016 */
[----:B------:R-:W-:Y:S01]  /*11df0*/  FSETP.GTU.FTZ.AND P3, PT, R20, R227, PT ;  /* 0x000000e31400720b */ /* 0x000fe20003f7c000 */
[----:B------:R-:W-:Y:S01]  /*11e00*/  FMUL.FTZ R21, R21, R226 ;  /* 0x000000e215157220 */ /* 0x000fe20000410000 */
[----:B------:R-:W-:-:S04]  /*11e10*/  IADD3 R20, R214, 0x1, RZ ;  /* 0x00000001d6147810 */ /* 0x000fc80007ffe0ff */
        /* <DEDUP_REMOVED lines=12> */
.L_x_25599:
[----:B------:R-:W-:-:S07]  /*11ee0*/  MOV R16, R6 ;  /* 0x0000000600107202 */ /* 0x000fce0000000f00 */
.L_x_25600:
[----:B------:R-:W-:Y:S05]  /*11ef0*/  BSYNC B1 ;  /* 0x0000000000017941 */ /* 0x000fea0003800000 */
.L_x_25598:
        /* <DEDUP_REMOVED lines=16> */
.L_x_25604:
[----:B------:R-:W-:Y:S05]  /*12000*/  BSYNC B2 ;  /* 0x0000000000027941 */ /* 0x000fea0003800000 */
.L_x_25603:
        /* <DEDUP_REMOVED lines=44> */
.L_x_25602:
[----:B------:R-:W-:Y:S05]  /*122d0*/  BSYNC B1 ;  /* 0x0000000000017941 */ /* 0x000fea0003800000 */
.L_x_25601:
        /* <DEDUP_REMOVED lines=22> */
.L_x_25606:
[----:B------:R-:W-:-:S07]  /*12440*/  MOV R16, R6 ;  /* 0x0000000600107202 */ /* 0x000fce0000000f00 */
.L_x_25607:
[----:B------:R-:W-:Y:S05]  /*12450*/  BSYNC B1 ;  /* 0x0000000000017941 */ /* 0x000fea0003800000 */
.L_x_25605:
        /* <DEDUP_REMOVED lines=16> */
.L_x_25611:
[----:B------:R-:W-:Y:S05]  /*12560*/  BSYNC B2 ;  /* 0x0000000000027941 */ /* 0x000fea0003800000 */
.L_x_25610:
        /* <DEDUP_REMOVED lines=44> */
.L_x_25609:
[----:B------:R-:W-:Y:S05]  /*12830*/  BSYNC B1 ;  /* 0x0000000000017941 */ /* 0x000fea0003800000 */
.L_x_25608:
        /* <DEDUP_REMOVED lines=23> */
.L_x_25613:
[----:B------:R-:W-:-:S07]  /*129b0*/  MOV R16, R6 ;  /* 0x0000000600107202 */ /* 0x000fce0000000f00 */
.L_x_25614:
[----:B------:R-:W-:Y:S05]  /*129c0*/  BSYNC B1 ;  /* 0x0000000000017941 */ /* 0x000fea0003800000 */
.L_x_25612:
        /* <DEDUP_REMOVED lines=16> */
.L_x_25618:
[----:B------:R-:W-:Y:S05]  /*12ad0*/  BSYNC B2 ;  /* 0x0000000000027941 */ /* 0x000fea0003800000 */
.L_x_25617:
        /* <DEDUP_REMOVED lines=44> */
.L_x_25616:
[----:B------:R-:W-:Y:S05]  /*12da0*/  BSYNC B1 ;  /* 0x0000000000017941 */ /* 0x000fea0003800000 */
.L_x_25615:
        /* <DEDUP_REMOVED lines=20> */
.L_x_25620:
[----:B------:R-:W-:-:S07]  /*12ef0*/  MOV R16, R6 ;  /* 0x0000000600107202 */ /* 0x000fce0000000f00 */
.L_x_25621:
[----:B------:R-:W-:Y:S05]  /*12f00*/  BSYNC B1 ;  /* 0x0000000000017941 */ /* 0x000fea0003800000 */
.L_x_25619:
        /* <DEDUP_REMOVED lines=16> */
.L_x_25625:
[----:B------:R-:W-:Y:S05]  /*13010*/  BSYNC B2 ;  /* 0x0000000000027941 */ /* 0x000fea0003800000 */
.L_x_25624:
        /* <DEDUP_REMOVED lines=44> */
.L_x_25623:
[----:B------:R-:W-:Y:S05]  /*132e0*/  BSYNC B1 ;  /* 0x0000000000017941 */ /* 0x000fea0003800000 */
.L_x_25622:
        /* <DEDUP_REMOVED lines=21> */
.L_x_25627:
[----:B------:R-:W-:-:S07]  /*13440*/  MOV R18, R6 ;  /* 0x0000000600127202 */ /* 0x000fce0000000f00 */
.L_x_25628:
[----:B------:R-:W-:Y:S05]  /*13450*/  BSYNC B1 ;  /* 0x0000000000017941 */ /* 0x000fea0003800000 */
.L_x_25626:
        /* <DEDUP_REMOVED lines=16> */
.L_x_25632:
[----:B------:R-:W-:Y:S05]  /*13560*/  BSYNC B2 ;  /* 0x0000000000027941 */ /* 0x000fea0003800000 */
.L_x_25631:
        /* <DEDUP_REMOVED lines=44> */
.L_x_25630:
[----:B------:R-:W-:Y:S05]  /*13830*/  BSYNC B1 ;  /* 0x0000000000017941 */ /* 0x000fea0003800000 */
.L_x_25629:
        /* <DEDUP_REMOVED lines=20> */
.L_x_25634:
[----:B------:R-:W-:-:S07]  /*13980*/  MOV R16, R6 ;  /* 0x0000000600107202 */ /* 0x000fce0000000f00 */
.L_x_25635:
[----:B------:R-:W-:Y:S05]  /*13990*/  BSYNC B1 ;  /* 0x0000000000017941 */ /* 0x000fea0003800000 */
.L_x_25633:
        /* <DEDUP_REMOVED lines=16> */
.L_x_25639:
[----:B------:R-:W-:Y:S05]  /*13aa0*/  BSYNC B2 ;  /* 0x0000000000027941 */ /* 0x000fea0003800000 */
.L_x_25638:
        /* <DEDUP_REMOVED lines=44> */
.L_x_25637:
[----:B------:R-:W-:Y:S05]  /*13d70*/  BSYNC B1 ;  /* 0x0000000000017941 */ /* 0x000fea0003800000 */
.L_x_25636:
        /* <DEDUP_REMOVED lines=21> */
.L_x_25641:
[----:B------:R-:W-:-:S07]  /*13ed0*/  MOV R16, R6 ;  /* 0x0000000600107202 */ /* 0x000fce0000000f00 */
.L_x_25642:
[----:B------:R-:W-:Y:S05]  /*13ee0*/  BSYNC B1 ;  /* 0x0000000000017941 */ /* 0x000fea0003800000 */
.L_x_25640:
        /* <DEDUP_REMOVED lines=18> */
.L_x_25646:
[----:B------:R-:W-:Y:S05]  /*14010*/  BSYNC B2 ;  /* 0x0000000000027941 */ /* 0x000fea0003800000 */
.L_x_25645:
        /* <DEDUP_REMOVED lines=44> */
.L_x_25644:
[----:B------:R-:W-:Y:S05]  /*142e0*/  BSYNC B1 ;  /* 0x0000000000017941 */ /* 0x000fea0003800000 */
.L_x_25643:
[----:B------:R-:W-:Y:S01]  /*142f0*/  I2FP.F32.U32 R17, R16 ;  /* 0x0000001000117245 */ /* 0x000fe20000201000 */
[----:B------:R-:W-:Y:S01]  /*14300*/  IMAD.U32 R214, R19, 0x10000, RZ ;  /* 0x0001000013d67824 */ /* 0x000fe200078e00ff */
[----:B------:R-:W-:Y:S01]  /*14310*/  SEL R230, RZ, 0x10000, P5 ;  /* 0x00010000ffe67807 */ /* 0x000fe20002800000 */
[----:B------:R-:W0:Y:S01]  /*14320*/  @P1 LDC.64 R18, c[0x0][0x230] ;  /* 0x00008c00ff121b82 */ /* 0x000e220000000a00 */
[----:B------:R-:W-:Y:S01]  /*14330*/  SEL R233, RZ, 0x100, P4 ;  /* 0x00000100ffe97807 */ /* 0x000fe20002000000 */
[----:B------:R-:W-:Y:S01]  /*14340*/  FFMA.FTZ R16, R17, R228, 1.1641532182693481445e-10 ;  /* 0x2f00000011107423 */ /* 0x000fe200000100e4 */
[C---:B------:R-:W-:Y:S01]  /*14350*/  LOP3.LUT P5, RZ, R9.reuse, 0x4, RZ, 0xc0, !PT ;  /* 0x0000000409ff7812 */ /* 0x040fe200078ac0ff */
[----:B------:R-:W-:Y:S01]  /*14360*/  FMUL.FTZ R23, R214, R225 ;  /* 0x000000e1d6177220 */ /* 0x000fe20000410000 */
[----:B------:R-:W-:Y:S02]  /*14370*/  LOP3.LUT P4, RZ, R9, 0x2, RZ, 0xc0, !PT ;  /* 0x0000000209ff7812 */ /* 0x000fe4000788c0ff */
[----:B------:R-:W-:Y:S01]  /*14380*/  SEL R218, RZ, 0x1, P2 ;  /* 0x00000001ffda7807 */ /* 0x000fe20001000000 */
[----:B------:R-:W-:Y:S01]  /*14390*/  FMUL.FTZ R23, R23, R226 ;  /* 0x000000e217177220 */ /* 0x000fe20000410000 */
[----:B------:R-:W-:-:S02]  /*143a0*/  FSETP.GTU.FTZ.AND P2, PT, R16, R227, PT ;  /* 0x000000e31000720b */ /* 0x000fc40003f5c000 */
[----:B------:R-:W-:Y:S01]  /*143b0*/  SEL R215, RZ, 0x1, P4 ;  /* 0x00000001ffd77807 */ /* 0x000fe20002000000 */
[----:B------:R-:W-:Y:S01]  /*143c0*/  IMAD.WIDE.U32 R218, R218, 0x1000000, RZ ;  /* 0x01000000dada7825 */ /* 0x000fe200078e00ff */
[----:B------:R-:W-:Y:S02]  /*143d0*/  SEL R16, RZ, 0x1, P5 ;  /* 0x00000001ff107807 */ /* 0x000fe40002800000 */
[----:B------:R-:W-:Y:S01]  /*143e0*/  SEL R231, RZ, 0x1000000, P2 ;  /* 0x01000000ffe77807 */ /* 0x000fe20001000000 */
[----:B------:R-:W-:Y:S01]  /*143f0*/  IMAD.WIDE.U32 R214, R215, 0x10000, RZ ;  /* 0x00010000d7d67825 */ /* 0x000fe200078e00ff */
[----:B------:R-:W-:Y:S02]  /*14400*/  LOP3.LUT P6, RZ, R9, 0x8, RZ, 0xc0, !PT ;  /* 0x0000000809ff7812 */ /* 0x000fe400078cc0ff */
[----:B------:R-:W-:Y:S01]  /*14410*/  LOP3.LUT R233, R233, R231, R230, 0xfe, !PT ;  /* 0x000000e7e9e97212 */ /* 0x000fe200078efee6 */
[----:B------:R-:W-:Y:S01]  /*14420*/  IMAD.WIDE.U32 R16, R16, 0x100, RZ ;  /* 0x0000010010107825 */ /* 0x000fe200078e00ff */
[----:B------:R-:W-:-:S02]  /*14430*/  FSEL R23, R23, RZ, !P2 ;  /* 0x000000ff17177208 */ /* 0x000fc40005000000 */
[----:B------:R-:W-:Y:S02]  /*14440*/  SEL R231, RZ, 0x1, P6 ;  /* 0x00000001ffe77807 */ /* 0x000fe40003000000 */
[----:B------:R-:W-:Y:S01]  /*14450*/  LOP3.LUT R16, R16, R218, R214, 0xfe, !PT ;  /* 0x000000da10107212 */ /* 0x000fe200078efed6 */
[----:B------:R-:W-:Y:S01]  /*14460*/  @P0 FADD.FTZ R23, R79, R23 ;  /* 0x000000174f170221 */ /* 0x000fe20000010000 */
[----:B------:R-:W-:Y:S02]  /*14470*/  SEL R218, RZ, 0x1, P3 ;  /* 0x00000001ffda7807 */ /* 0x000fe40001800000 */
[----:B------:R-:W-:Y:S01]  /*14480*/  LOP3.LUT R16, R16, R231, RZ, 0xfc, !PT ;  /* 0x000000e710107212 */ /* 0x000fe200078efcff */
[----:B------:R-:W-:Y:S01]  /*14490*/  IMAD.WIDE.U32 R230, R216, 0x8, R220 ;  /* 0x00000008d8e67825 */ /* 0x000fe200078e00dc */
[----:B------:R-:W-:Y:S02]  /*144a0*/  LOP3.LUT R219, R219, R233, R218, 0xfe, !PT ;  /* 0x000000e9dbdb7212 */ /* 0x000fe400078efeda */
[----:B------:R-:W-:Y:S01]  /*144b0*/  IADD3 R218, R12, 0xe0, RZ ;  /* 0x000000e00cda7810 */ /* 0x000fe20007ffe0ff */
[----:B------:R-:W-:Y:S01]  /*144c0*/  IMAD.WIDE.U32 R232, R216, 0x20, R222 ;  /* 0x00000020d8e87825 */ /* 0x000fe200078e00de */
[----:B------:R-:W-:-:S03]  /*144d0*/  LOP3.LUT R17, R17, R219, R215, 0xfe, !PT ;  /* 0x000000db11117212 */ /* 0x000fc600078efed7 */
[C---:B------:R-:W-:Y:S01]  /*144e0*/  IMAD.WIDE.U32 R212, R218.reuse, 0x10, R212 ;  /* 0x00000010dad47825 */ /* 0x040fe200078e00d4 */
[----:B------:R1:W-:Y:S03]  /*144f0*/  STG.E.128 desc[UR4][R232.64], R24 ;  /* 0x00000018e8007986 */ /* 0x0003e6000c101d04 */
[----:B0-----:R-:W-:Y:S01]  /*14500*/  @P1 IMAD.WIDE.U32 R18, R218, 0x20, R18 ;  /* 0x00000020da121825 */ /* 0x001fe200078e0012 */
[----:B------:R1:W-:Y:S04]  /*14510*/  STG.E.128 desc[UR4][R232.64+0x10], R20 ;  /* 0x00001014e8007986 */ /* 0x0003e8000c101d04 */
        /* <DEDUP_REMOVED lines=16> */
.L_x_25648:
[----:B------:R-:W-:-:S07]  /*14620*/  IMAD.MOV.U32 R219, RZ, RZ, R6 ;  /* 0x000000ffffdb7224 */ /* 0x000fce00078e0006 */
.L_x_25649:
[----:B------:R-:W-:Y:S05]  /*14630*/  BSYNC B1 ;  /* 0x0000000000017941 */ /* 0x000fea0003800000 */
.L_x_25647:
        /* <DEDUP_REMOVED lines=16> */
.L_x_25653:
[----:B------:R-:W-:Y:S05]  /*14740*/  BSYNC B2 ;  /* 0x0000000000027941 */ /* 0x000fea0003800000 */
.L_x_25652:
        /* <DEDUP_REMOVED lines=44> */
.L_x_25651:
[----:B------:R-:W-:Y:S05]  /*14a10*/  BSYNC B1 ;  /* 0x0000000000017941 */ /* 0x000fea0003800000 */
.L_x_25650:
        /* <DEDUP_REMOVED lines=23> */
.L_x_25655:
[----:B------:R-:W-:-:S07]  /*14b90*/  IMAD.MOV.U32 R17, RZ, RZ, R6 ;  /* 0x000000ffff117224 */ /* 0x000fce00078e0006 */
.L_x_25656:
[----:B------:R-:W-:Y:S05]  /*14ba0*/  BSYNC B1 ;  /* 0x0000000000017941 */ /* 0x000fea0003800000 */
.L_x_25654:
        /* <DEDUP_REMOVED lines=16> */
.L_x_25660:
[----:B------:R-:W-:Y:S05]  /*14cb0*/  BSYNC B2 ;  /* 0x0000000000027941 */ /* 0x000fea0003800000 */
.L_x_25659:
        /* <DEDUP_REMOVED lines=44> */
.L_x_25658:
[----:B------:R-:W-:Y:S05]  /*14f80*/  BSYNC B1 ;  /* 0x0000000000017941 */ /* 0x000fea0003800000 */
.L_x_25657:
        /* <DEDUP_REMOVED lines=22> */
.L_x_25662:
[----:B------:R-:W-:-:S07]  /*150f0*/  IMAD.MOV.U32 R212, RZ, RZ, R6 ;  /* 0x000000ffffd47224 */ /* 0x000fce00078e0006 */
.L_x_25663:
[----:B------:R-:W-:Y:S05]  /*15100*/  BSYNC B1 ;  /* 0x0000000000017941 */ /* 0x000fea0003800000 */
.L_x_25661:
        /* <DEDUP_REMOVED lines=16> */
.L_x_25667:
[----:B------:R-:W-:Y:S05]  /*15210*/  BSYNC B2 ;  /* 0x0000000000027941 */ /* 0x000fea0003800000 */
.L_x_25666:
        /* <DEDUP_REMOVED lines=44> */
.L_x_25665:
[----:B------:R-:W-:Y:S05]  /*154e0*/  BSYNC B1 ;  /* 0x0000000000017941 */ /* 0x000fea0003800000 */
.L_x_25664:
        /* <DEDUP_REMOVED lines=21> */
.L_x_25669:
[----:B------:R-:W-:-:S07]  /*15640*/  IMAD.MOV.U32 R19, RZ, RZ, R6 ;  /* 0x000000ffff137224 */ /* 0x000fce00078e0006 */
.L_x_25670:
[----:B------:R-:W-:Y:S05]  /*15650*/  BSYNC B1 ;  /* 0x0000000000017941 */ /* 0x000fea0003800000 */
.L_x_25668:
        /* <DEDUP_REMOVED lines=16> */
.L_x_25674:
[----:B------:R-:W-:Y:S05]  /*15760*/  BSYNC B2 ;  /* 0x0000000000027941 */ /* 0x000fea0003800000 */
.L_x_25673:
        /* <DEDUP_REMOVED lines=44> */
.L_x_25672:
[----:B------:R-:W-:Y:S05]  /*15a30*/  BSYNC B1 ;  /* 0x0000000000017941 */ /* 0x000fea0003800000 */
.L_x_25671:
        /* <DEDUP_REMOVED lines=20> */
.L_x_25676:
[----:B------:R-:W-:-:S07]  /*15b80*/  MOV R219, R6 ;  /* 0x0000000600db7202 */ /* 0x000fce0000000f00 */
.L_x_25677:
[----:B------:R-:W-:Y:S05]  /*15b90*/  BSYNC B1 ;  /* 0x0000000000017941 */ /* 0x000fea0003800000 */
.L_x_25675:
        /* <DEDUP_REMOVED lines=16> */
.L_x_25681:
[----:B------:R-:W-:Y:S05]  /*15ca0*/  BSYNC B2 ;  /* 0x0000000000027941 */ /* 0x000fea0003800000 */
.L_x_25680:
        /* <DEDUP_REMOVED lines=44> */
.L_x_25679:
[----:B------:R-:W-:Y:S05]  /*15f70*/  BSYNC B1 ;  /* 0x0000000000017941 */ /* 0x000fea0003800000 */
.L_x_25678:
        /* <DEDUP_REMOVED lines=21> */
.L_x_25683:
[----:B------:R-:W-:-:S07]  /*160d0*/  MOV R213, R6 ;  /* 0x0000000600d57202 */ /* 0x000fce0000000f00 */
.L_x_25684:
[----:B------:R-:W-:Y:S05]  /*160e0*/  BSYNC B1 ;  /* 0x0000000000017941 */ /* 0x000fea0003800000 */
.L_x_25682:
        /* <DEDUP_REMOVED lines=16> */
.L_x_25688:
[----:B------:R-:W-:Y:S05]  /*161f0*/  BSYNC B2 ;  /* 0x0000000000027941 */ /* 0x000fea0003800000 */
.L_x_25687:
        /* <DEDUP_REMOVED lines=44> */
.L_x_25686:
[----:B------:R-:W-:Y:S05]  /*164c0*/  BSYNC B1 ;  /* 0x0000000000017941 */ /* 0x000fea0003800000 */
.L_x_25685:
[----:B------:R-:W-:Y:S01]  /*164d0*/  I2FP.F32.U32 R213, R213 ;  /* 0x000000d500d57245 */ /* 0x000fe20000201000 */
[----:B------:R-:W-:Y:S01]  /*164e0*/  BSSY B1, `(.L_x_25689) ;  /* 0x0000014000017945 */ /* 0x000fe20003800000 */
[----:B------:R-:W-:Y:S02]  /*164f0*/  SHF.L.U32 R230, R214, 0x10, RZ ;  /* 0x00000010d6e67819 */ /* 0x000fe400000006ff */
[----:B------:R-:W-:Y:S01]  /*16500*/  ISETP.NE.AND P5, PT, R219, 0x1, PT ;  /* 0x00000001db00780c */ /* 0x000fe20003fa5270 */
[----:B------:R-:W-:Y:S01]  /*16510*/  FFMA.FTZ R214, R213, R228, 1.1641532182693481445e-10 ;  /* 0x2f000000d5d67423 */ /* 0x000fe200000100e4 */
[----:B------:R-:W-:Y:S01]  /*16520*/  IADD3 R231, R219, 0x1, RZ ;  /* 0x00000001dbe77810 */ /* 0x000fe20007ffe0ff */
        /* <DEDUP_REMOVED lines=14> */
.L_x_25690:
[----:B------:R-:W-:-:S07]  /*16610*/  IMAD.MOV.U32 R214, RZ, RZ, R6 ;  /* 0x000000ffffd67224 */ /* 0x000fce00078e0006 */
.L_x_25691:
[----:B------:R-:W-:Y:S05]  /*16620*/  BSYNC B1 ;  /* 0x0000000000017941 */ /* 0x000fea0003800000 */
.L_x_25689:
        /* <DEDUP_REMOVED lines=16> */
.L_x_25695:
[----:B------:R-:W-:Y:S05]  /*16730*/  BSYNC B2 ;  /* 0x0000000000027941 */ /* 0x000fea0003800000 */
.L_x_25694:
        /* <DEDUP_REMOVED lines=44> */
.L_x_25693:
[----:B------:R-:W-:Y:S05]  /*16a00*/  BSYNC B1 ;  /* 0x0000000000017941 */ /* 0x000fea0003800000 */
.L_x_25692:
        /* <DEDUP_REMOVED lines=21> */
.L_x_25697:
[----:B------:R-:W-:-:S07]  /*16b60*/  MOV R215, R6 ;  /* 0x0000000600d77202 */ /* 0x000fce0000000f00 */
.L_x_25698:
[----:B------:R-:W-:Y:S05]  /*16b70*/  BSYNC B1 ;  /* 0x0000000000017941 */ /* 0x000fea0003800000 */
.L_x_25696:
        /* <DEDUP_REMOVED lines=18> */
.L_x_25702:
[----:B------:R-:W-:Y:S05]  /*16ca0*/  BSYNC B2 ;  /* 0x0000000000027941 */ /* 0x000fea0003800000 */
.L_x_25701:
        /* <DEDUP_REMOVED lines=44> */
.L_x_25700:
[----:B------:R-:W-:Y:S05]  /*16f70*/  BSYNC B1 ;  /* 0x0000000000017941 */ /* 0x000fea0003800000 */
.L_x_25699:
        /* <DEDUP_REMOVED lines=13> */
[----:B------:R-:W-:Y:S01]  /*17050*/  SEL R235, RZ, 0x1, P6 ;  /* 0x00000001ffeb7807 */ /* 0x000fe20003000000 */
[----:B------:R-:W-:-:S02]  /*17060*/  UMOV UR8, 0xffffffff ;  /* 0xffffffff00087882 */ /* 0x000fc40000000000 */
        /* <DEDUP_REMOVED lines=44> */
[----:B------:R-:W-:-:S03]  /*17330*/  IMAD.U32 R230, R229, 0x10000, RZ ;  /* 0x00010000e5e67824 */ /* 0x000fc600078e00ff */
[----:B------:R-:W-:Y:S01]  /*17340*/  FADD.FTZ R234, R24, R231 ;  /* 0x000000e718ea7221 */ /* 0x000fe20000010000 */
[----:B------:R-:W-:Y:S01]  /*17350*/  FMUL.FTZ R225, R230, R225 ;  /* 0x000000e1e6e17220 */ /* 0x000fe20000410000 */
[----:B------:R-:W-:Y:S02]  /*17360*/  SEL R230, RZ, 0x1, P2 ;  /* 0x00000001ffe67807 */ /* 0x000fe40001000000 */
[----:B------:R-:W-:Y:S01]  /*17370*/  FADD.FTZ R229, R25, R234 ;  /* 0x000000ea19e57221 */ /* 0x000fe20000010000 */
[----:B------:R-:W-:Y:S01]  /*17380*/  FSETP.GTU.FTZ.AND P2, PT, R228, R227, PT ;  /* 0x000000e3e400720b */ /* 0x000fe20003f5c000 */
[----:B------:R-:W-:Y:S01]  /*17390*/  FMUL.FTZ R225, R225, R226 ;  /* 0x000000e2e1e17220 */ /* 0x000fe20000410000 */
[----:B------:R-:W-:Y:S01]  /*173a0*/  SEL R226, RZ, 0x1, P1 ;  /* 0x00000001ffe27807 */ /* 0x000fe20000800000 */
[----:B------:R-:W-:Y:S01]  /*173b0*/  FADD.FTZ R234, R26, R229 ;  /* 0x000000e51aea7221 */ /* 0x000fe20000010000 */
[----:B------:R-:W-:Y:S01]  /*173c0*/  SEL R228, RZ, 0x1, P5 ;  /* 0x00000001ffe47807 */ /* 0x000fe20002800000 */
[----:B------:R-:W-:Y:S01]  /*173d0*/  IMAD.WIDE.U32 R230, R230, 0x1000000, RZ ;  /* 0x01000000e6e67825 */ /* 0x000fe200078e00ff */
[----:B------:R-:W-:-:S03]  /*173e0*/  SEL R233, RZ, 0x1000000, P2 ;  /* 0x01000000ffe97807 */ /* 0x000fc60001000000 */
[----:B------:R-:W-:Y:S01]  /*173f0*/  FADD.FTZ R215, R27, R234 ;  /* 0x000000ea1bd77221 */ /* 0x000fe20000010000 */
[----:B------:R-:W-:Y:S01]  /*17400*/  IMAD.WIDE.U32 R226, R226, 0x10000, RZ ;  /* 0x00010000e2e27825 */ /* 0x000fe200078e00ff */
[----:B------:R-:W-:-:S03]  /*17410*/  LOP3.LUT R237, R237, R233, R232, 0xfe, !PT ;  /* 0x000000e9eded7212 */ /* 0x000fc600078efee8 */
        /* <DEDUP_REMOVED lines=8> */
[----:B------:R-:W-:Y:S02]  /*174a0*/  LOP3.LUT R231, R231, R237, R230, 0xfe, !PT ;  /* 0x000000ede7e77212 */ /* 0x000fe400078efee6 */
[----:B------:R-:W-:Y:S01]  /*174b0*/  LOP3.LUT R226, R226, R235, RZ, 0xfc, !PT ;  /* 0x000000ebe2e27212 */ /* 0x000fe200078efcff */
[----:B------:R-:W-:Y:S01]  /*174c0*/  FADD.FTZ R228, R16, R233 ;  /* 0x000000e910e47221 */ /* 0x000fe20000010000 */
[----:B------:R-:W-:Y:S01]  /*174d0*/  @P0 FADD.FTZ R215, R79, R215 ;  /* 0x000000d74fd70221 */ /* 0x000fe20000010000 */
[----:B------:R-:W-:-:S02]  /*174e0*/  LOP3.LUT R227, R229, R231, R227, 0xfe, !PT ;  /* 0x000000e7e5e37212 */ /* 0x000fc400078efee3 */
[----:B------:R-:W-:Y:S01]  /*174f0*/  FADD.FTZ R225, R17, R228 ;  /* 0x000000e411e17221 */ /* 0x000fe20000010000 */
[----:B------:R-:W-:Y:S01]  /*17500*/  ISETP.NE.AND P0, PT, R224, RZ, PT ;  /* 0x000000ffe000720c */ /* 0x000fe20003f05270 */
[----:B------:R0:W-:Y:S02]  /*17510*/  STG.E.128 desc[UR4][R222.64+0x10], R212 ;  /* 0x000010d4de007986 */ /* 0x0001e4000c101d04 */
[----:B------:R-:W-:Y:S02]  /*17520*/  FADD.FTZ R228, R18, R225 ;  /* 0x000000e112e47221 */ /* 0x000fe40000010000 */
        /* <DEDUP_REMOVED lines=156> */
.L_x_25716:
[----:B------:R-:W-:Y:S01]  /*17ef0*/  FMUL.FTZ R223, R222, R222 ;  /* 0x000000dededf7220 */ /* 0x000fe20000410000 */
[----:B-1----:R-:W-:Y:S01]  /*17f00*/  FADD.FTZ R220, R226, R227 ;  /* 0x000000e3e2dc7221 */ /* 0x002fe20000010000 */
[----:B------:R-:W-:Y:S02]  /*17f10*/  PLOP3.LUT P1, PT, PT, PT, UP1, 0x40, 0x0 ;  /* 0x000000000000781c */ /* 0x000fe40003f2e818 */
[----:B------:R-:W-:Y:S01]  /*17f20*/  PLOP3.LUT P2, PT, PT, PT, UP1, 0x40, 0x0 ;  /* 0x000000000000781c */ /* 0x000fe20003f4e818 */
[----:B------:R-:W-:Y:S01]  /*17f30*/  FFMA.FTZ R220, R220, R221, UR11 ;  /* 0x0000000bdcdc7e23 */ /* 0x000fe200080100dd */
[----:B------:R-:W-:Y:S02]  /*17f40*/  FSEL R223, R223, RZ, !P1 ;  /* 0x000000ffdfdf7208 */ /* 0x000fe40004800000 */
[----:B------:R-:W-:-:S03]  /*17f50*/  FSEL R221, R222, RZ, P2 ;  /* 0x000000ffdedd7208 */ /* 0x000fc60001000000 */
[----:B------:R-:W-:Y:S02]  /*17f60*/  FADD.FTZ R220, R220, R223 ;  /* 0x000000dfdcdc7221 */ /* 0x000fe40000010000 */
[--C-:B------:R-:W-:Y:S01]  /*17f70*/  FADD.FTZ R223, R40, -R221.reuse ;  /* 0x800000dd28df7221 */ /* 0x100fe20000010000 */
[--C-:B------:R-:W-:Y:S01]  /*17f80*/  FADD.FTZ R224, R41, -R221.reuse ;  /* 0x800000dd29e07221 */ /* 0x100fe20000010000 */
[----:B------:R-:W1:Y:S01]  /*17f90*/  MUFU.RSQ R227, R220 ;  /* 0x000000dc00e37308 */ /* 0x000e620000001400 */
[----:B------:R-:W2:Y:S01]  /*17fa0*/  @!P0 LDC.64 R40, c[0x0][0x250] ;  /* 0x00009400ff288b82 */ /* 0x000ea20000000a00 */
        /* <DEDUP_REMOVED lines=15> */
[C---:B-1----:R-:W-:Y:S01]  /*180a0*/  FMUL.FTZ R23, R227.reuse, R68 ;  /* 0x00000044e3177220 */ /* 0x042fe20000410000 */
[C---:B------:R-:W-:Y:S01]  /*180b0*/  FMUL.FTZ R17, R227.reuse, R72 ;  /* 0x00000048e3117220 */ /* 0x040fe20000410000 */
[C---:B------:R-:W-:Y:S01]  /*180c0*/  FMUL.FTZ R18, R227.reuse, R73 ;  /* 0x00000049e3127220 */ /* 0x040fe20000410000 */
[C---:B------:R-:W-:Y:S01]  /*180d0*/  FMUL.FTZ R24, R227.reuse, R69 ;  /* 0x00000045e3187220 */ /* 0x040fe20000410000 */
[----:B------:R-:W-:Y:S01]  /*180e0*/  FMUL.FTZ R22, R227, R75 ;  /* 0x0000004be3167220 */ /* 0x000fe20000410000 */
[----:B------:R-:W-:Y:S01]  /*180f0*/  FFMA.FTZ R25, R140, R23, R204 ;  /* 0x000000178c197223 */ /* 0x000fe200000100cc */
[----:B------:R-:W-:Y:S01]  /*18100*/  FFMA.FTZ R16, R144, R17, R208 ;  /* 0x0000001190107223 */ /* 0x000fe200000100d0 */
[----:B------:R-:W-:Y:S01]  /*18110*/  FFMA.FTZ R23, R145, R18, R209 ;  /* 0x0000001291177223 */ /* 0x000fe200000100d1 */
[----:B--2---:R-:W-:-:S04]  /*18120*/  @!P0 IMAD.WIDE R40, R10, 0x4, R40 ;  /* 0x000000040a288825 */ /* 0x004fc800078e0228 */
[----:B------:R-:W-:Y:S01]  /*18130*/  FMUL.FTZ R19, R227, R74 ;  /* 0x0000004ae3137220 */ /* 0x000fe20000410000 */
[--C-:B------:R-:W-:Y:S01]  /*18140*/  FADD.FTZ R60, R60, -R221.reuse ;  /* 0x800000dd3c3c7221 */ /* 0x100fe20000010000 */
[--C-:B------:R-:W-:Y:S01]  /*18150*/  FADD.FTZ R61, R61, -R221.reuse ;  /* 0x800000dd3d3d7221 */ /* 0x100fe20000010000 */
[----:B------:R-:W-:Y:S01]  /*18160*/  F2FP.BF16.F32.PACK_AB R16, R23, R16 ;  /* 0x000000101710723e */ /* 0x000fe200000010ff */
[----:B------:R0:W-:Y:S01]  /*18170*/  @!P0 STG.E desc[UR4][R40.64], R222 ;  /* 0x000000de28008986 */ /* 0x0001e2000c101904 */
[--C-:B------:R-:W-:Y:S01]  /*18180*/  FADD.FTZ R62, R62, -R221.reuse ;  /* 0x800000dd3e3e7221 */ /* 0x100fe20000010000 */
[--C-:B------:R-:W-:Y:S01]  /*18190*/  FADD.FTZ R63, R63, -R221.reuse ;  /* 0x800000dd3f3f7221 */ /* 0x100fe20000010000 */
[--C-:B------:R-:W-:Y:S01]  /*181a0*/  FADD.FTZ R230, R20, -R221.reuse ;  /* 0x800000dd14e67221 */ /* 0x100fe20000010000 */
[--C-:B------:R-:W-:Y:S01]  /*181b0*/  FADD.FTZ R232, R21, -R221.reuse ;  /* 0x800000dd15e87221 */ /* 0x100fe20000010000 */
[----:B------:R-:W-:Y:S01]  /*181c0*/  FFMA.FTZ R17, R146, R19, R210 ;  /* 0x0000001392117223 */ /* 0x000fe200000100d2 */
[--C-:B------:R-:W-:Y:S01]  /*181d0*/  FADD.FTZ R56, R56, -R221.reuse ;  /* 0x800000dd38387221 */ /* 0x100fe20000010000 */
[----:B------:R-:W1:Y:S01]  /*181e0*/  @!P0 LDC.64 R20, c[0x0][0x258] ;  /* 0x00009600ff148b82 */ /* 0x000e620000000a00 */
[--C-:B------:R-:W-:Y:S01]  /*181f0*/  FADD.FTZ R57, R57, -R221.reuse ;  /* 0x800000dd39397221 */ /* 0x100fe20000010000 */
[--C-:B------:R-:W-:Y:S01]  /*18200*/  FADD.FTZ R58, R58, -R221.reuse ;  /* 0x800000dd3a3a7221 */ /* 0x100fe20000010000 */
[--C-:B------:R-:W-:Y:S01]  /*18210*/  FADD.FTZ R59, R59, -R221.reuse ;  /* 0x800000dd3b3b7221 */ /* 0x100fe20000010000 */
[----:B------:R-:W-:Y:S01]  /*18220*/  FADD.FTZ R52, R52, -R221 ;  /* 0x800000dd34347221 */ /* 0x000fe20000010000 */
[----:B0-----:R-:W-:Y:S01]  /*18230*/  FFMA.FTZ R40, R141, R24, R205 ;  /* 0x000000188d287223 */ /* 0x001fe200000100cd */
[----:B------:R-:W-:Y:S01]  /*18240*/  FFMA.FTZ R24, R147, R22, R211 ;  /* 0x0000001693187223 */ /* 0x000fe200000100d3 */
[----:B------:R-:W-:Y:S01]  /*18250*/  LEA R22, P1, R12, UR12, 0x4 ;  /* 0x0000000c0c167c11 */ /* 0x000fe2000f8220ff */
[--C-:B------:R-:W-:Y:S01]  /*18260*/  FADD.FTZ R53, R53, -R221.reuse ;  /* 0x800000dd35357221 */ /* 0x100fe20000010000 */
[--C-:B------:R-:W-:Y:S01]  /*18270*/  FADD.FTZ R54, R54, -R221.reuse ;  /* 0x800000dd36367221 */ /* 0x100fe20000010000 */
[----:B------:R-:W-:Y:S01]  /*18280*/  F2FP.BF16.F32.PACK_AB R18, R40, R25 ;  /* 0x000000192812723e */ /* 0x000fe200000010ff */
[--C-:B------:R-:W-:Y:S01]  /*18290*/  FADD.FTZ R55, R55, -R221.reuse ;  /* 0x800000dd37377221 */ /* 0x100fe20000010000 */
[----:B------:R-:W-:Y:S01]  /*182a0*/  LEA.HI.X R23, R12, UR13, RZ, 0x4, P1 ;  /* 0x0000000d0c177c11 */ /* 0x000fe200088f24ff */
[C---:B------:R-:W-:Y:S01]  /*182b0*/  FMUL.FTZ R12, R227.reuse, R65 ;  /* 0x00000041e30c7220 */ /* 0x040fe20000410000 */
[C---:B------:R-:W-:Y:S01]  /*182c0*/  FMUL.FTZ R65, R227.reuse, R60 ;  /* 0x0000003ce3417220 */ /* 0x040fe20000410000 */
[C---:B------:R-:W-:Y:S01]  /*182d0*/  FMUL.FTZ R60, R227.reuse, R61 ;  /* 0x0000003de33c7220 */ /* 0x040fe20000410000 */
[C---:B------:R-:W-:Y:S01]  /*182e0*/  FMUL.FTZ R61, R227.reuse, R62 ;  /* 0x0000003ee33d7220 */ /* 0x040fe20000410000 */
[C---:B------:R-:W-:Y:S01]  /*182f0*/  FMUL.FTZ R62, R227.reuse, R63 ;  /* 0x0000003fe33e7220 */ /* 0x040fe20000410000 */
[----:B------:R-:W-:Y:S01]  /*18300*/  F2FP.BF16.F32.PACK_AB R17, R24, R17 ;  /* 0x000000111811723e */ /* 0x000fe200000010ff */
[C---:B------:R-:W-:Y:S01]  /*18310*/  FMUL.FTZ R63, R227.reuse, R56 ;  /* 0x00000038e33f7220 */ /* 0x040fe20000410000 */
[----:B------:R-:W0:Y:S01]  /*18320*/  LDC.64 R24, c[0x0][0x2b8] ;  /* 0x0000ae00ff187b82 */ /* 0x000e220000000a00 */
[C---:B------:R-:W-:Y:S01]  /*18330*/  FMUL.FTZ R56, R227.reuse, R57 ;  /* 0x00000039e3387220 */ /* 0x040fe20000410000 */
[C---:B------:R-:W-:Y:S01]  /*18340*/  FMUL.FTZ R57, R227.reuse, R58 ;  /* 0x0000003ae3397220 */ /* 0x040fe20000410000 */
[C---:B------:R-:W-:Y:S01]  /*18350*/  FMUL.FTZ R58, R227.reuse, R59 ;  /* 0x0000003be33a7220 */ /* 0x040fe20000410000 */
[--C-:B------:R-:W-:Y:S01]  /*18360*/  FADD.FTZ R48, R48, -R221.reuse ;  /* 0x800000dd30307221 */ /* 0x100fe20000010000 */
[----:B------:R-:W-:Y:S01]  /*18370*/  FMUL.FTZ R59, R227, R52 ;  /* 0x00000034e33b7220 */ /* 0x000fe20000410000 */
[--C-:B------:R-:W-:Y:S01]  /*18380*/  FADD.FTZ R49, R49, -R221.reuse ;  /* 0x800000dd31317221 */ /* 0x100fe20000010000 */
[C---:B------:R-:W-:Y:S01]  /*18390*/  FMUL.FTZ R52, R227.reuse, R53 ;  /* 0x00000035e3347220 */ /* 0x040fe20000410000 */
[--C-:B------:R-:W-:Y:S01]  /*183a0*/  FADD.FTZ R50, R50, -R221.reuse ;  /* 0x800000dd32327221 */ /* 0x100fe20000010000 */
[----:B------:R-:W-:Y:S01]  /*183b0*/  FMUL.FTZ R53, R227, R54 ;  /* 0x00000036e3357220 */ /* 0x000fe20000410000 */
[--C-:B------:R-:W-:Y:S01]  /*183c0*/  FADD.FTZ R51, R51, -R221.reuse ;  /* 0x800000dd33337221 */ /* 0x100fe20000010000 */
[----:B------:R-:W-:Y:S01]  /*183d0*/  FMUL.FTZ R54, R227, R55 ;  /* 0x00000037e3367220 */ /* 0x000fe20000410000 */
[--C-:B------:R-:W-:Y:S01]  /*183e0*/  FADD.FTZ R70, R70, -R221.reuse ;  /* 0x800000dd46467221 */ /* 0x100fe20000010000 */
[--C-:B------:R-:W-:Y:S01]  /*183f0*/  FADD.FTZ R71, R71, -R221.reuse ;  /* 0x800000dd47477221 */ /* 0x100fe20000010000 */
[--C-:B------:R-:W-:Y:S01]  /*18400*/  FADD.FTZ R44, R44, -R221.reuse ;  /* 0x800000dd2c2c7221 */ /* 0x100fe20000010000 */
[----:B------:R-:W-:Y:S01]  /*18410*/  FMUL.FTZ R55, R227, R48 ;  /* 0x00000030e3377220 */ /* 0x000fe20000410000 */
[--C-:B------:R-:W-:Y:S01]  /*18420*/  FADD.FTZ R45, R45, -R221.reuse ;  /* 0x800000dd2d2d7221 */ /* 0x100fe20000010000 */
[C---:B------:R-:W-:Y:S01]  /*18430*/  FMUL.FTZ R48, R227.reuse, R49 ;  /* 0x00000031e3307220 */ /* 0x040fe20000410000 */
[--C-:B------:R-:W-:Y:S01]  /*18440*/  FADD.FTZ R46, R46, -R221.reuse ;  /* 0x800000dd2e2e7221 */ /* 0x100fe20000010000 */
[----:B------:R-:W-:Y:S01]  /*18450*/  FMUL.FTZ R49, R227, R50 ;  /* 0x00000032e3317220 */ /* 0x000fe20000410000 */
[--C-:B------:R-:W-:Y:S01]  /*18460*/  FADD.FTZ R47, R47, -R221.reuse ;  /* 0x800000dd2f2f7221 */ /* 0x100fe20000010000 */
[--C-:B------:R-:W-:Y:S01]  /*18470*/  FADD.FTZ R228, R27, -R221.reuse ;  /* 0x800000dd1be47221 */ /* 0x100fe20000010000 */
[C---:B------:R-:W-:Y:S01]  /*18480*/  FMUL.FTZ R50, R227.reuse, R51 ;  /* 0x00000033e3327220 */ /* 0x040fe20000410000 */
[--C-:B------:R-:W-:Y:S01]  /*18490*/  FADD.FTZ R42, R42, -R221.reuse ;  /* 0x800000dd2a2a7221 */ /* 0x100fe20000010000 */
[C---:B------:R-:W-:Y:S01]  /*184a0*/  FMUL.FTZ R27, R227.reuse, R70 ;  /* 0x00000046e31b7220 */ /* 0x040fe20000410000 */
[C---:B------:R-:W-:Y:S01]  /*184b0*/  FMUL.FTZ R68, R227.reuse, R71 ;  /* 0x00000047e3447220 */ /* 0x040fe20000410000 */
[----:B------:R-:W-:Y:S01]  /*184c0*/  FMUL.FTZ R51, R227, R44 ;  /* 0x0000002ce3337220 */ /* 0x000fe20000410000 */
[--C-:B------:R-:W-:Y:S01]  /*184d0*/  FADD.FTZ R43, R43, -R221.reuse ;  /* 0x800000dd2b2b7221 */ /* 0x100fe20000010000 */
[C---:B------:R-:W-:Y:S01]  /*184e0*/  FMUL.FTZ R44, R227.reuse, R45 ;  /* 0x0000002de32c7220 */ /* 0x040fe20000410000 */
[--C-:B------:R-:W-:Y:S01]  /*184f0*/  FADD.FTZ R36, R36, -R221.reuse ;  /* 0x800000dd24247221 */ /* 0x100fe20000010000 */
[----:B------:R-:W-:Y:S01]  /*18500*/  FMUL.FTZ R45, R227, R46 ;  /* 0x0000002ee32d7220 */ /* 0x000fe20000410000 */
[--C-:B------:R-:W-:Y:S01]  /*18510*/  FADD.FTZ R37, R37, -R221.reuse ;  /* 0x800000dd25257221 */ /* 0x100fe20000010000 */
[----:B------:R-:W-:Y:S01]  /*18520*/  FMUL.FTZ R46, R227, R47 ;  /* 0x0000002fe32e7220 */ /* 0x000fe20000410000 */
[----:B------:R-:W-:Y:S01]  /*18530*/  FADD.FTZ R38, R38, -R221 ;  /* 0x800000dd26267221 */ /* 0x000fe20000010000 */
[----:B------:R-:W-:Y:S01]  /*18540*/  FFMA.FTZ R27, R142, R27, R206 ;  /* 0x0000001b8e1b7223 */ /* 0x000fe200000100ce */
[----:B------:R-:W-:Y:S01]  /*18550*/  FFMA.FTZ R68, R143, R68, R207 ;  /* 0x000000448f447223 */ /* 0x000fe200000100cf */
[----:B------:R-:W-:Y:S01]  /*18560*/  FMUL.FTZ R47, R227, R42 ;  /* 0x0000002ae32f7220 */ /* 0x000fe20000410000 */
[--C-:B------:R-:W-:Y:S01]  /*18570*/  FADD.FTZ R39, R39, -R221.reuse ;  /* 0x800000dd27277221 */ /* 0x100fe20000010000 */
[C---:B------:R-:W-:Y:S01]  /*18580*/  FMUL.FTZ R42, R227.reuse, R43 ;  /* 0x0000002be32a7220 */ /* 0x040fe20000410000 */
[--C-:B------:R-:W-:Y:S01]  /*18590*/  FADD.FTZ R32, R32, -R221.reuse ;  /* 0x800000dd20207221 */ /* 0x100fe20000010000 */
[----:B------:R-:W-:Y:S01]  /*185a0*/  FMUL.FTZ R43, R227, R36 ;  /* 0x00000024e32b7220 */ /* 0x000fe20000410000 */
[--C-:B------:R-:W-:Y:S01]  /*185b0*/  FADD.FTZ R64, R64, -R221.reuse ;  /* 0x800000dd40407221 */ /* 0x100fe20000010000 */
[--C-:B------:R-:W-:Y:S01]  /*185c0*/  FADD.FTZ R33, R33, -R221.reuse ;  /* 0x800000dd21217221 */ /* 0x100fe20000010000 */
[----:B------:R-:W-:Y:S01]  /*185d0*/  FMUL.FTZ R36, R227, R37 ;  /* 0x00000025e3247220 */ /* 0x000fe20000410000 */
[--C-:B------:R-:W-:Y:S01]  /*185e0*/  FADD.FTZ R34, R34, -R221.reuse ;  /* 0x800000dd22227221 */ /* 0x100fe20000010000 */
[--C-:B------:R-:W-:Y:S01]  /*185f0*/  FADD.FTZ R35, R35, -R221.reuse ;  /* 0x800000dd23237221 */ /* 0x100fe20000010000 */
[--C-:B------:R-:W-:Y:S01]  /*18600*/  FADD.FTZ R30, R30, -R221.reuse ;  /* 0x800000dd1e1e7221 */ /* 0x100fe20000010000 */
[----:B------:R-:W-:Y:S01]  /*18610*/  FADD.FTZ R31, R31, -R221 ;  /* 0x800000dd1f1f7221 */ /* 0x000fe20000010000 */
[----:B-1----:R-:W-:-:S04]  /*18620*/  @!P0 IMAD.WIDE R20, R10, 0x4, R20 ;  /* 0x000000040a148825 */ /* 0x002fc800078e0214 */
[----:B------:R-:W-:Y:S01]  /*18630*/  FMUL.FTZ R37, R227, R38 ;  /* 0x00000026e3257220 */ /* 0x000fe20000410000 */
[--C-:B------:R-:W-:Y:S01]  /*18640*/  FADD.FTZ R66, R66, -R221.reuse ;  /* 0x800000dd42427221 */ /* 0x100fe20000010000 */
[----:B------:R-:W-:Y:S01]  /*18650*/  FADD.FTZ R67, R67, -R221 ;  /* 0x800000dd43437221 */ /* 0x000fe20000010000 */
        /* <DEDUP_REMOVED lines=11> */
[----:B------:R-:W-:Y:S01]  /*18710*/  @!P0 STG.E desc[UR4][R20.64], R227 ;  /* 0x000000e314008986 */ /* 0x000fe2000c101904 */
[----:B0-----:R-:W-:-:S04]  /*18720*/  IMAD.WIDE.U32 R30, R13, 0x10, R24 ;  /* 0x000000100d1e7825 */ /* 0x001fc800078e0018 */
[----:B------:R-:W-:Y:S01]  /*18730*/  FFMA.FTZ R13, R133, R60, R197 ;  /* 0x0000003c850d7223 */ /* 0x000fe200000100c5 */
[----:B------:R-:W-:Y:S01]  /*18740*/  FADD.FTZ R28, R28, -R221 ;  /* 0x800000dd1c1c7221 */ /* 0x000fe20000010000 */
[----:B------:R0:W-:Y:S01]  /*18750*/  STG.E.128 desc[UR4][R22.64], R16 ;  /* 0x0000001016007986 */ /* 0x0001e2000c101d04 */
[----:B------:R-:W-:-:S04]  /*18760*/  IMAD.WIDE.U32 R34, R14, 0x10, R24 ;  /* 0x000000100e227825 */ /* 0x000fc800078e0018 */
[----:B------:R-:W-:Y:S01]  /*18770*/  FFMA.FTZ R14, R132, R65, R196 ;  /* 0x00000041840e7223 */ /* 0x000fe200000100c4 */
[--C-:B------:R-:W-:Y:S01]  /*18780*/  FADD.FTZ R29, R29, -R221.reuse ;  /* 0x800000dd1d1d7221 */ /* 0x100fe20000010000 */
[----:B------:R-:W-:Y:S01]  /*18790*/  FADD.FTZ R26, R26, -R221 ;  /* 0x800000dd1a1a7221 */ /* 0x000fe20000010000 */
[----:B------:R-:W-:-:S04]  /*187a0*/  IMAD.WIDE.U32 R66, R11, 0x10, R24 ;  /* 0x000000100b427825 */ /* 0x000fc800078e0018 */
[----:B------:R-:W-:Y:S01]  /*187b0*/  FFMA.FTZ R11, R125, R52, R189 ;  /* 0x000000347d0b7223 */ /* 0x000fe200000100bd */
[----:B------:R-:W-:Y:S01]  /*187c0*/  FFMA.FTZ R27, R136, R27, R200 ;  /* 0x0000001b881b7223 */ /* 0x000fe200000100c8 */
[----:B------:R-:W-:Y:S01]  /*187d0*/  FFMA.FTZ R12, R137, R12, R201 ;  /* 0x0000000c890c7223 */ /* 0x000fe200000100c9 */
[C---:B------:R-:W-:Y:S01]  /*187e0*/  FMUL.FTZ R69, R227.reuse, R28 ;  /* 0x0000001ce3457220 */ /* 0x040fe20000410000 */
[C---:B------:R-:W-:Y:S01]  /*187f0*/  FMUL.FTZ R68, R227.reuse, R29 ;  /* 0x0000001de3447220 */ /* 0x040fe20000410000 */
[----:B------:R-:W-:Y:S01]  /*18800*/  FMUL.FTZ R73, R227, R26 ;  /* 0x0000001ae3497220 */ /* 0x000fe20000410000 */
[----:B------:R-:W-:Y:S01]  /*18810*/  F2FP.BF16.F32.PACK_AB R14, R13, R14 ;  /* 0x0000000e0d0e723e */ /* 0x000fe200000010ff */
[----:B------:R-:W-:-:S04]  /*18820*/  IMAD.WIDE.U32 R28, R217, 0x10, R24 ;  /* 0x00000010d91c7825 */ /* 0x000fc800078e0018 */
[----:B------:R-:W-:Y:S01]  /*18830*/  FFMA.FTZ R26, R134, R61, R198 ;  /* 0x0000003d861a7223 */ /* 0x000fe200000100c6 */
        /* <DEDUP_REMOVED lines=9> */
[----:B------:R-:W-:-:S04]  /*188d0*/  IMAD.WIDE.U32 R216, R216, 0x10, R24 ;  /* 0x00000010d8d87825 */ /* 0x000fc800078e0018 */
        /* <DEDUP_REMOVED lines=21> */
[----:B------:R-:W-:Y:S01]  /*18a30*/  FFMA.FTZ R11, R109, R36, R173 ;  /* 0x000000246d0b7223 */ /* 0x000fe200000100ad */
[----:B------:R-:W-:Y:S01]  /*18a40*/  F2FP.BF16.F32.PACK_AB R23, R46, R23 ;  /* 0x000000172e17723e */ /* 0x000fe200000010ff */
[----:B------:R-:W-:Y:S01]  /*18a50*/  FMUL.FTZ R223, R227, R223 ;  /* 0x000000dfe3df7220 */ /* 0x000fe20000410000 */
[----:B------:R-:W-:Y:S01]  /*18a60*/  F2FP.BF16.F32.PACK_AB R22, R27, R22 ;  /* 0x000000161b16723e */ /* 0x000fe200000010ff */
[----:B------:R0:W-:Y:S01]  /*18a70*/  STG.E.128 desc[UR4][R30.64], R16 ;  /* 0x000000101e007986 */ /* 0x0001e2000c101d04 */
[----:B------:R-:W-:Y:S01]  /*18a80*/  F2FP.BF16.F32.PACK_AB R21, R50, R21 ;  /* 0x000000153215723e */ /* 0x000fe200000010ff */
[----:B------:R-:W-:Y:S01]  /*18a90*/  FMUL.FTZ R224, R227, R224 ;  /* 0x000000e0e3e07220 */ /* 0x000fe20000410000 */
[----:B------:R-:W-:Y:S01]  /*18aa0*/  F2FP.BF16.F32.PACK_AB R20, R25, R20 ;  /* 0x000000141914723e */ /* 0x000fe200000010ff */
[--C-:B------:R-:W-:Y:S01]  /*18ab0*/  FADD.FTZ R212, R212, -R221.reuse ;  /* 0x800000ddd4d47221 */ /* 0x100fe20000010000 */
[--C-:B------:R-:W-:Y:S01]  /*18ac0*/  FADD.FTZ R220, R213, -R221.reuse ;  /* 0x800000ddd5dc7221 */ /* 0x100fe20000010000 */
[----:B------:R-:W-:Y:S01]  /*18ad0*/  F2FP.BF16.F32.PACK_AB R26, R11, R26 ;  /* 0x0000001a0b1a723e */ /* 0x000fe200000010ff */
[--C-:B------:R-:W-:Y:S01]  /*18ae0*/  FADD.FTZ R214, R214, -R221.reuse ;  /* 0x800000ddd6d67221 */ /* 0x100fe20000010000 */
[----:B------:R1:W-:Y:S01]  /*18af0*/  STG.E.128 desc[UR4][R34.64], R20 ;  /* 0x0000001422007986 */ /* 0x0003e2000c101d04 */
[----:B------:R-:W-:Y:S01]  /*18b00*/  FADD.FTZ R246, R215, -R221 ;  /* 0x800000ddd7f67221 */ /* 0x000fe20000010000 */
        /* <DEDUP_REMOVED lines=12> */
[C---:B------:R-:W-:Y:S01]  /*18bd0*/  FMUL.FTZ R221, R227.reuse, R242 ;  /* 0x000000f2e3dd7220 */ /* 0x040fe20000410000 */
[C---:B------:R-:W-:Y:S01]  /*18be0*/  FMUL.FTZ R244, R227.reuse, R244 ;  /* 0x000000f4e3f47220 */ /* 0x040fe20000410000 */
[C---:B------:R-:W-:Y:S01]  /*18bf0*/  FMUL.FTZ R231, R227.reuse, R214 ;  /* 0x000000d6e3e77220 */ /* 0x040fe20000410000 */
[----:B------:R-:W-:Y:S01]  /*18c00*/  FMUL.FTZ R246, R227, R246 ;  /* 0x000000f6e3f67220 */ /* 0x000fe20000410000 */
[----:B-1----:R-:W-:Y:S01]  /*18c10*/  FFMA.FTZ R23, R93, R232, R157 ;  /* 0x000000e85d177223 */ /* 0x002fe2000001009d */
[----:B------:R-:W-:Y:S01]  /*18c20*/  FFMA.FTZ R27, R110, R37, R174 ;  /* 0x000000256e1b7223 */ /* 0x000fe200000100ae */
[----:B------:R-:W-:Y:S01]  /*18c30*/  FFMA.FTZ R38, R111, R38, R175 ;  /* 0x000000266f267223 */ /* 0x000fe200000100af */
[----:B------:R-:W-:Y:S01]  /*18c40*/  FFMA.FTZ R25, R114, R47, R178 ;  /* 0x0000002f72197223 */ /* 0x000fe200000100b2 */
[----:B------:R-:W-:Y:S01]  /*18c50*/  FFMA.FTZ R42, R115, R42, R179 ;  /* 0x0000002a732a7223 */ /* 0x000fe200000100b3 */
[----:B------:R-:W-:Y:S01]  /*18c60*/  F2FP.BF16.F32.PACK_AB R18, R23, R18 ;  /* 0x000000121712723e */ /* 0x000fe200000010ff */
[----:B------:R-:W-:Y:S01]  /*18c70*/  FFMA.FTZ R33, R106, R33, R170 ;  /* 0x000000216a217223 */ /* 0x000fe200000100aa */
[----:B------:R-:W0:Y:S01]  /*18c80*/  LDC.64 R22, c[0x0][0x210] ;  /* 0x00008400ff167b82 */ /* 0x000e220000000a00 */
        /* <DEDUP_REMOVED lines=22> */
[----:B------:R-:W-:-:S02]  /*18df0*/  LEA R20, P0, R218, UR12, 0x4 ;  /* 0x0000000cda147c11 */ /* 0x000fc4000f8020ff */
[----:B------:R-:W-:Y:S02]  /*18e00*/  F2FP.BF16.F32.PACK_AB R27, R38, R27 ;  /* 0x0000001b261b723e */ /* 0x000fe400000010ff */
        /* <DEDUP_REMOVED lines=10> */
[----:B------:R-:W-:Y:S02]  /*18eb0*/  F2FP.BF16.F32.PACK_AB R222, R220, R229 ;  /* 0x000000e5dcde723e */ /* 0x000fe400000010ff */
[----:B------:R-:W-:Y:S01]  /*18ec0*/  F2FP.BF16.F32.PACK_AB R223, R246, R231 ;  /* 0x000000e7f6df723e */ /* 0x000fe200000010ff */
[----:B------:R1:W-:Y:S01]  /*18ed0*/  STG.E.128 desc[UR4][R216.64], R16 ;  /* 0x00000010d8007986 */ /* 0x0003e2000c101d04 */
[----:B------:R-:W-:-:S02]  /*18ee0*/  F2FP.BF16.F32.PACK_AB R221, R244, R221 ;  /* 0x000000ddf4dd723e */ /* 0x000fc400000010ff */
[----:B------:R-:W-:Y:S02]  /*18ef0*/  LEA.HI.X R21, R218, UR13, RZ, 0x4, P0 ;  /* 0x0000000dda157c11 */ /* 0x000fe400080f24ff */
[----:B------:R-:W-:Y:S02]  /*18f00*/  F2FP.BF16.F32.PACK_AB R220, R240, R215 ;  /* 0x000000d7f0dc723e */ /* 0x000fe400000010ff */
[----:B0-----:R-:W-:-:S03]  /*18f10*/  LEA R10, R22, R10, 0x2 ;  /* 0x0000000a160a7211 */ /* 0x001fc600078e10ff */
[----:B------:R1:W-:Y:S01]  /*18f20*/  STG.E.128 desc[UR4][R20.64], R220 ;  /* 0x000000dc14007986 */ /* 0x0003e2000c101d04 */
[----:B------:R-:W-:-:S13]  /*18f30*/  ISETP.GE.AND P0, PT, R10, R23, PT ;  /* 0x000000170a00720c */ /* 0x000fda0003f06270 */
[----:B------:R-:W-:Y:S05]  /*18f40*/  @!P0 BRA `(.L_x_25704) ;  /* 0xfffffe7800f88947 */ /* 0x000fea000383ffff */
[----:B------:R-:W-:Y:S05]  /*18f50*/  BSYNC B0 ;  /* 0x0000000000007941 */ /* 0x000fea0003800000 */
.L_x_25254:
[----:B------:R-:W-:Y:S05]  /*18f60*/  EXIT ;  /* 0x000000000000794d */ /* 0x000fea0003800000 */
.L_x_25703:
        /* <DEDUP_REMOVED lines=8> */
.L_x_25706:
[----:B------:R-:W-:Y:S05]  /*18ff0*/  BSYNC B1 ;  /* 0x0000000000017941 */ /* 0x000fea0003800000 */
.L_x_25705:
[----:B------:R-:W-:Y:S01]  /*19000*/  IMAD.MOV.U32 R221, RZ, RZ, R229 ;  /* 0x000000ffffdd7224 */ /* 0x000fe200078e00e5 */
[----:B------:R-:W-:Y:S01]  /*19010*/  HFMA2.MMA R230, -RZ, RZ, 0, 1.1920928955078125e-07 ;  /* 0x00000002ffe67435 */ /* 0x000fe200000001ff */
[----:B------:R-:W-:Y:S01]  /*19020*/  IMAD.MOV.U32 R233, RZ, RZ, 0x1f ;  /* 0x0000001fffe97424 */ /* 0x000fe200078e00ff */
[----:B------:R-:W-:Y:S01]  /*19030*/  MOV R228, 0xffffffff ;  /* 0xffffffff00e47802 */ /* 0x000fe20000000f00 */
[----:B------:R-:W-:-:S05]  /*19040*/  FADD.FTZ R223, R224, R221 ;  /* 0x000000dde0df7221 */ /* 0x000fca0000010000 */
[----:B------:R-:W-:-:S07]  /*19050*/  MOV R231, R223 ;  /* 0x000000df00e77202 */ /* 0x000fce0000000f00 */
[----:B------:R-:W-:Y:S05]  /*19060*/  WARPSYNC.COLLECTIVE R228, `(.L_x_25707) ;  /* 0x00000000e4087348 */ /* 0x000fea0003c00000 */
[----:B------:R0:W1:Y:S02]  /*19070*/  SHFL.BFLY P1, R229, R231, R230, R233 ;  /* 0x0c0000e6e7e57389 */ /* 0x00006400000200e9 */
[----:B01----:R-:W-:Y:S01]  /*19080*/  ENDCOLLECTIVE ;  /* 0x000000000000791b */ /* 0x003fe20003800000 */
.L_x_25707:
[----:B------:R-:W-:Y:S01]  /*19090*/  HFMA2.MMA R230, -RZ, RZ, 0, 2.384185791015625e-07 ;  /* 0x00000004ffe67435 */ /* 0x000fe200000001ff */
[----:B------:R-:W-:-:S05]  /*190a0*/  MOV R220, R229 ;  /* 0x000000e500dc7202 */ /* 0x000fca0000000f00 */
[----:B------:R-:W-:-:S04]  /*190b0*/  FADD.FTZ R225, R223, R220 ;  /* 0x000000dcdfe17221 */ /* 0x000fc80000010000 */
[----:B------:R-:W-:-:S07]  /*190c0*/  IMAD.MOV.U32 R231, RZ, RZ, R225 ;  /* 0x000000ffffe77224 */ /* 0x000fce00078e00e1 */
[----:B------:R-:W-:Y:S05]  /*190d0*/  WARPSYNC.COLLECTIVE R228, `(.L_x_25708) ;  /* 0x00000000e4087348 */ /* 0x000fea0003c00000 */
[----:B------:R0:W1:Y:S02]  /*190e0*/  SHFL.BFLY P1, R229, R231, R230, R233 ;  /* 0x0c0000e6e7e57389 */ /* 0x00006400000200e9 */
[----:B01----:R-:W-:Y:S01]  /*190f0*/  ENDCOLLECTIVE ;  /* 0x000000000000791b */ /* 0x003fe20003800000 */
.L_x_25708:
[----:B------:R-:W-:Y:S01]  /*19100*/  HFMA2.MMA R230, -RZ, RZ, 0, 4.76837158203125e-07 ;  /* 0x00000008ffe67435 */ /* 0x000fe200000001ff */
[----:B------:R-:W-:-:S05]  /*19110*/  MOV R220, R229 ;  /* 0x000000e500dc7202 */ /* 0x000fca0000000f00 */
[----:B------:R-:W-:-:S04]  /*19120*/  FADD.FTZ R226, R225, R220 ;  /* 0x000000dce1e27221 */ /* 0x000fc80000010000 */
[----:B------:R-:W-:-:S07]  /*19130*/  IMAD.MOV.U32 R231, RZ, RZ, R226 ;  /* 0x000000ffffe77224 */ /* 0x000fce00078e00e2 */
[----:B------:R-:W-:Y:S05]  /*19140*/  WARPSYNC.COLLECTIVE R228, `(.L_x_25709) ;  /* 0x00000000e4087348 */ /* 0x000fea0003c00000 */
[----:B------:R0:W1:Y:S02]  /*19150*/  SHFL.BFLY P1, R229, R231, R230, R233 ;  /* 0x0c0000e6e7e57389 */ /* 0x00006400000200e9 */
[----:B01----:R-:W-:Y:S01]  /*19160*/  ENDCOLLECTIVE ;  /* 0x000000000000791b */ /* 0x003fe20003800000 */
.L_x_25709:
        /* <DEDUP_REMOVED lines=8> */
.L_x_25710:
        /* <DEDUP_REMOVED lines=136> */
.L_x_25711:
[----:B------:R-:W-:Y:S01]  /*19a70*/  HFMA2.MMA R230, -RZ, RZ, 0, 1.1920928955078125e-07 ;  /* 0x00000002ffe67435 */ /* 0x000fe200000001ff */
[----:B------:R-:W-:-:S05]  /*19a80*/  MOV R223, R229 ;  /* 0x000000e500df7202 */ /* 0x000fca0000000f00 */
[----:B------:R-:W-:-:S04]  /*19a90*/  FADD.FTZ R223, R220, R223 ;  /* 0x000000dfdcdf7221 */ /* 0x000fc80000010000 */
[----:B------:R-:W-:-:S07]  /*19aa0*/  IMAD.MOV.U32 R231, RZ, RZ, R223 ;  /* 0x000000ffffe77224 */ /* 0x000fce00078e00df */
[----:B------:R-:W-:Y:S05]  /*19ab0*/  WARPSYNC.COLLECTIVE R228, `(.L_x_25712) ;  /* 0x00000000e4087348 */ /* 0x000fea0003c00000 */
[----:B------:R0:W1:Y:S02]  /*19ac0*/  SHFL.BFLY P1, R229, R231, R230, R233 ;  /* 0x0c0000e6e7e57389 */ /* 0x00006400000200e9 */
[----:B01----:R-:W-:Y:S01]  /*19ad0*/  ENDCOLLECTIVE ;  /* 0x000000000000791b */ /* 0x003fe20003800000 */
.L_x_25712:
[----:B------:R-:W-:Y:S01]  /*19ae0*/  HFMA2.MMA R230, -RZ, RZ, 0, 2.384185791015625e-07 ;  /* 0x00000004ffe67435 */ /* 0x000fe200000001ff */
[----:B------:R-:W-:-:S05]  /*19af0*/  MOV R224, R229 ;  /* 0x000000e500e07202 */ /* 0x000fca0000000f00 */
[----:B------:R-:W-:-:S04]  /*19b00*/  FADD.FTZ R224, R223, R224 ;  /* 0x000000e0dfe07221 */ /* 0x000fc80000010000 */
[----:B------:R-:W-:-:S07]  /*19b10*/  IMAD.MOV.U32 R231, RZ, RZ, R224 ;  /* 0x000000ffffe77224 */ /* 0x000fce00078e00e0 */
[----:B------:R-:W-:Y:S05]  /*19b20*/  WARPSYNC.COLLECTIVE R228, `(.L_x_25713) ;  /* 0x00000000e4087348 */ /* 0x000fea0003c00000 */
[----:B------:R0:W1:Y:S02]  /*19b30*/  SHFL.BFLY P1, R229, R231, R230, R233 ;  /* 0x0c0000e6e7e57389 */ /* 0x00006400000200e9 */
[----:B01----:R-:W-:Y:S01]  /*19b40*/  ENDCOLLECTIVE ;  /* 0x000000000000791b */ /* 0x003fe20003800000 */
.L_x_25713:
[----:B------:R-:W-:Y:S01]  /*19b50*/  HFMA2.MMA R230, -RZ, RZ, 0, 4.76837158203125e-07 ;  /* 0x00000008ffe67435 */ /* 0x000fe200000001ff */
[----:B------:R-:W-:-:S05]  /*19b60*/  MOV R225, R229 ;  /* 0x000000e500e17202 */ /* 0x000fca0000000f00 */
[----:B------:R-:W-:-:S04]  /*19b70*/  FADD.FTZ R225, R224, R225 ;  /* 0x000000e1e0e17221 */ /* 0x000fc80000010000 */
[----:B------:R-:W-:-:S07]  /*19b80*/  IMAD.MOV.U32 R231, RZ, RZ, R225 ;  /* 0x000000ffffe77224 */ /* 0x000fce00078e00e1 */
[----:B------:R-:W-:Y:S05]  /*19b90*/  WARPSYNC.COLLECTIVE R228, `(.L_x_25714) ;  /* 0x00000000e4087348 */ /* 0x000fea0003c00000 */
[----:B------:R0:W1:Y:S02]  /*19ba0*/  SHFL.BFLY P1, R229, R231, R230, R233 ;  /* 0x0c0000e6e7e57389 */ /* 0x00006400000200e9 */
[----:B01----:R-:W-:Y:S01]  /*19bb0*/  ENDCOLLECTIVE ;  /* 0x000000000000791b */ /* 0x003fe20003800000 */
.L_x_25714:
[----:B------:R-:W-:Y:S01]  /*19bc0*/  HFMA2.MMA R230, -RZ, RZ, 0, 9.5367431640625e-07 ;  /* 0x00000010ffe67435 */ /* 0x000fe200000001ff */
[----:B------:R-:W-:-:S05]  /*19bd0*/  MOV R226, R229 ;  /* 0x000000e500e27202 */ /* 0x000fca0000000f00 */
[----:B------:R-:W-:-:S04]  /*19be0*/  FADD.FTZ R226, R225, R226 ;  /* 0x000000e2e1e27221 */ /* 0x000fc80000010000 */
[----:B------:R-:W-:-:S07]  /*19bf0*/  IMAD.MOV.U32 R231, RZ, RZ, R226 ;  /* 0x000000ffffe77224 */ /* 0x000fce00078e00e2 */
[----:B------:R-:W-:Y:S05]  /*19c00*/  WARPSYNC.COLLECTIVE R228, `(.L_x_25715) ;  /* 0x00000000e4087348 */ /* 0x000fea0003c00000 */
[----:B------:R0:W1:Y:S02]  /*19c10*/  SHFL.BFLY P1, R229, R231, R230, R233 ;  /* 0x0c0000e6e7e57389 */ /* 0x00006400000200e9 */
[----:B01----:R-:W-:Y:S01]  /*19c20*/  ENDCOLLECTIVE ;  /* 0x000000000000791b */ /* 0x003fe20003800000 */
.L_x_25715:
[----:B------:R-:W-:Y:S01]  /*19c30*/  MOV R227, R229 ;  /* 0x000000e500e37202 */ /* 0x000fe20000000f00 */
[----:B------:R-:W-:Y:S06]  /*19c40*/  BRA `(.L_x_25716) ;  /* 0xffffffe000a87947 */ /* 0x000fec000383ffff */
.L_x_25717:
        /* <DEDUP_REMOVED lines=11> */
.L_x_58393:


//--------------------- .text._ZN10layer_norm13ln_fwd_kernelINS_13Kernel_traitsIf13__nv_bfloat16fS2_fjLj2048ELj1ELj4ELj1ELj16ENS_18Kernel_traits_baseILj2048EfS2_fS2_fjLj128EEEEELb1ELb0ELb1ELb0EEEvNS_9FwdParamsE --------------------------
	.section	.text._ZN10layer_norm13ln_fwd_kernelINS_13Kernel_traitsIf13__nv_bfloat16fS2_fjLj2048ELj1ELj4ELj1ELj16ENS_18Kernel_traits_baseILj2048EfS2_fS2_fjLj128EEEEELb1ELb0ELb1ELb0EEEvNS_9FwdParamsE,"ax",@progbits
	.align	128
        .global         _ZN10layer_norm13ln_fwd_kernelINS_13Kernel_traitsIf13__nv_bfloat16fS2_fjLj2048ELj1ELj4ELj1ELj16ENS_18Kernel_traits_baseILj2048EfS2_fS2_fjLj128EEEEELb1ELb0ELb1ELb0EEEvNS_9FwdParamsE
        .type           _ZN10layer_norm13ln_fwd_kernelINS_13Kernel_traitsIf13__nv_bfloat16fS2_fjLj2048ELj1ELj4ELj1ELj16ENS_18Kernel_traits_baseILj2048EfS2_fS2_fjLj128EEEEELb1ELb0ELb1ELb0EEEvNS_9FwdParamsE,@function
        .size           _ZN10layer_norm13ln_fwd_kernelINS_13Kernel_traitsIf13__nv_bfloat16fS2_fjLj2048ELj1ELj4ELj1ELj16ENS_18Kernel_traits_baseILj2048EfS2_fS2_fjLj128EEEEELb1ELb0ELb1ELb0EEEvNS_9FwdParamsE,(.L_x_58394 - _ZN10layer_norm13ln_fwd_kernelINS_13Kernel_traitsIf13__nv_bfloat16fS2_fjLj2048ELj1ELj4ELj1ELj16ENS_18Kernel_traits_baseILj2048EfS2_fS2_fjLj128EEEEELb1ELb0ELb1ELb0EEEvNS_9FwdParamsE)
        .other          _ZN10layer_norm13ln_fwd_kernelINS_13Kernel_traitsIf13__nv_bfloat16fS2_fjLj2048ELj1ELj4ELj1ELj16ENS_18Kernel_traits_baseILj2048EfS2_fS2_fjLj128EEEEELb1ELb0ELb1ELb0EEEvNS_9FwdParamsE,@"STO_CUDA_ENTRY STV_DEFAULT"
_ZN10layer_norm13ln_fwd_kernelINS_13Kernel_traitsIf13__nv_bfloat16fS2_fjLj2048ELj1ELj4ELj1ELj16ENS_18Kernel_traits_baseILj2048EfS2_fS2_fjLj128EEEEELb1ELb0ELb1ELb0EEEvNS_9FwdParamsE:
.text._ZN10layer_norm13ln_fwd_kernelINS_13Kernel_traitsIf13__nv_bfloat16fS2_fjLj2048ELj1ELj4ELj1ELj16ENS_18Kernel_traits_baseILj2048EfS2_fS2_fjLj128EEEEELb1ELb0ELb1ELb0EEEvNS_9FwdParamsE:
[----:B------:R-:W-:Y:S08]  /*0000*/  LDC R1, c[0x0][0x28] ;  /* 0x00000a00ff017b82 */ /* 0x000ff00000000800 */
[----:B------:R-:W0:Y:S01]  /*0010*/  LDC R6, c[0x0][0x2e8] ;  /* 0x0000ba00ff067b82 */ /* 0x000e220000000800 */
[----:B------:R-:W-:Y:S01]  /*0020*/  ULDC.U8 UR4, c[0x0][0x2f4] ;  /* 0x0000bd0000047ab9 */ /* 0x000fe20000000000 */
[----:B------:R-:W-:Y:S01]  /*0030*/  ULDC.64 UR6, c[0x0][0x208] ;  /* 0x0000820000067ab9 */ /* 0x000fe20000000a00 */
[----:B------:R-:W-:Y:S01]  /*0040*/  ISETP.NE.AND P0, PT, RZ, UR4, PT ;  /* 0x00000004ff007c0c */ /* 0x000fe2000bf05270 */
[----:B------:R-:W-:-:S02]  /*0050*/  ULDC.64 UR4, c[0x0][0x2e0] ;  /* 0x0000b80000047ab9 */ /* 0x000fc40000000a00 */
[----:B------:R-:W-:Y:S02]  /*0060*/  IMAD.U32 R2, RZ, RZ, UR4 ;  /* 0x00000004ff027e24 */ /* 0x000fe4000f8e00ff */
[----:B------:R-:W0:Y:S01]  /*0070*/  LDC R7, c[0x0][0x2ec] ;  /* 0x0000bb00ff077b82 */ /* 0x000e220000000800 */
[----:B------:R-:W-:-:S07]  /*0080*/  IMAD.U32 R3, RZ, RZ, UR5 ;  /* 0x00000005ff037e24 */ /* 0x000fce000f8e00ff */
[----:B------:R-:W2:Y:S01]  /*0090*/  @P0 LDG.E.64 R2, desc[UR6][R2.64] ;  /* 0x0000000602020981 */ /* 0x000ea2000c1e1b00 */
[----:B------:R-:W1:Y:S03]  /*00a0*/  @P0 LDC R9, c[0x0][0x2f0] ;  /* 0x0000bc00ff090b82 */ /* 0x000e660000000800 */
[----:B0-----:R-:W1:Y:S01]  /*00b0*/  @P0 LDG.E.64 R4, desc[UR6][R6.64] ;  /* 0x0000000606040981 */ /* 0x001e62000c1e1b00 */
[----:B------:R-:W-:Y:S01]  /*00c0*/  ULDC UR8, c[0x0][0x0] ;  /* 0x0000000000087ab9 */ /* 0x000fe20000000800 */
[----:B------:R-:W-:Y:S01]  /*00d0*/  LOP3.LUT R230, R230, 0xfffffdff, RZ, 0xc0, !PT ;  /* 0xfffffdffe6e67812 */ /* 0x000fe200078ec0ff */
[----:B------:R-:W-:Y:S01]  /*00e0*/  BSSY B0, `(.L_x_25718) ;  /* 0x0000059000007945 */ /* 0x000fe20003800000 */
[----:B------:R-:W0:Y:S01]  /*00f0*/  S2R R0, SR_TID.X ;  /* 0x0000000000007919 */ /* 0x000e220000002100 */
[----:B------:R-:W3:Y:S01]  /*0100*/  S2R R111, SR_CTAID.X ;  /* 0x00000000006f7919 */ /* 0x000ee20000002500 */
[----:B0-----:R-:W-:Y:S01]  /*0110*/  LOP3.LUT R229, R0, 0x1f, RZ, 0xc0, !PT ;  /* 0x0000001f00e57812 */ /* 0x001fe200078ec0ff */
[----:B---3--:R-:W-:Y:S01]  /*0120*/  IMAD R227, R111, UR8, R0 ;  /* 0x000000086fe37c24 */ /* 0x008fe2000f8e0200 */
[----:B--2---:R-:W-:-:S02]  /*0130*/  @P0 R2UR UR4, R2 ;  /* 0x00000000020402ca */ /* 0x004fc400000e0000 */
[----:B------:R-:W-:-:S11]  /*0140*/  @P0 R2UR UR5, R3 ;  /* 0x00000000030502ca */ /* 0x000fd600000e0000 */
[----:B------:R-:W-:Y:S02]  /*0150*/  UIADD3 UR12, UR4, -0x61c88647, URZ ;  /* 0x9e3779b9040c7890 */ /* 0x000fe4000fffe03f */
[----:B------:R-:W-:Y:S01]  /*0160*/  UIADD3 UR13, UR5, -0x4498517b, URZ ;  /* 0xbb67ae85050d7890 */ /* 0x000fe2000fffe03f */
[----:B-1----:R-:W-:Y:S01]  /*0170*/  @P0 IADD3 R6, P1, R4, R9, RZ ;  /* 0x0000000904060210 */ /* 0x002fe20007f3e0ff */
[----:B------:R-:W-:Y:S02]  /*0180*/  UIADD3 UR14, UR4, 0x3c6ef372, URZ ;  /* 0x3c6ef372040e7890 */ /* 0x000fe4000fffe03f */
[----:B------:R-:W-:Y:S01]  /*0190*/  UIADD3 UR15, UR5, 0x76cf5d0a, URZ ;  /* 0x76cf5d0a050f7890 */ /* 0x000fe2000fffe03f */
[----:B------:R-:W-:Y:S01]  /*01a0*/  @P0 IADD3.X R7, RZ, R5, RZ, P1, !PT ;  /* 0x00000005ff070210 */ /* 0x000fe20000ffe4ff */
[----:B------:R-:W-:Y:S01]  /*01b0*/  IMAD.WIDE.U32 R4, R227, -0x326172a9, RZ ;  /* 0xcd9e8d57e3047825 */ /* 0x000fe200078e00ff */
[----:B------:R-:W-:Y:S02]  /*01c0*/  UIADD3 UR17, UR5, 0x32370b8f, URZ ;  /* 0x32370b8f05117890 */ /* 0x000fe4000fffe03f */
[--C-:B------:R-:W-:Y:S01]  /*01d0*/  SHF.R.U32.HI R225, RZ, 0x2, R7.reuse ;  /* 0x00000002ffe17819 */ /* 0x100fe20000011607 */
[----:B------:R-:W-:Y:S01]  /*01e0*/  UIADD3 UR16, UR4, -0x255992d5, URZ ;  /* 0xdaa66d2b04107890 */ /* 0x000fe2000fffe03f */
[----:B------:R-:W-:Y:S01]  /*01f0*/  SHF.R.U64 R226, R6, 0x2, R7 ;  /* 0x0000000206e27819 */ /* 0x000fe20000001207 */
[----:B------:R-:W-:-:S02]  /*0200*/  UIADD3 UR18, UR4, 0x78dde6e4, URZ ;  /* 0x78dde6e404127890 */ /* 0x000fc4000fffe03f */
[----:B------:R-:W-:Y:S01]  /*0210*/  LOP3.LUT R8, R5, UR4, R225, 0x96, !PT ;  /* 0x0000000405087c12 */ /* 0x000fe2000f8e96e1 */
[----:B------:R-:W0:Y:S01]  /*0220*/  LDC R7, c[0x0][0x218] ;  /* 0x00008600ff077b82 */ /* 0x000e220000000800 */
[----:B------:R-:W-:Y:S01]  /*0230*/  UIADD3 UR19, UR5, -0x126145ec, URZ ;  /* 0xed9eba1405137890 */ /* 0x000fe2000fffe03f */
[----:B------:R-:W-:Y:S01]  /*0240*/  IMAD.WIDE.U32 R2, R226, -0x2daee0ad, RZ ;  /* 0xd2511f53e2027825 */ /* 0x000fe200078e00ff */
[----:B------:R-:W-:Y:S02]  /*0250*/  UIADD3 UR21, UR5, -0x56f99767, URZ ;  /* 0xa906689905157890 */ /* 0x000fe4000fffe03f */
[----:B------:R-:W-:Y:S01]  /*0260*/  UIADD3 UR20, UR4, 0x1715609d, URZ ;  /* 0x1715609d04147890 */ /* 0x000fe2000fffe03f */
[----:B------:R-:W-:Y:S01]  /*0270*/  IMAD.WIDE.U32 R8, R8, -0x2daee0ad, RZ ;  /* 0xd2511f5308087825 */ /* 0x000fe200078e00ff */
[----:B------:R-:W-:Y:S01]  /*0280*/  LOP3.LUT R3, R3, UR5, RZ, 0x3c, !PT ;  /* 0x0000000503037c12 */ /* 0x000fe2000f8e3cff */
[----:B------:R-:W-:Y:S02]  /*0290*/  UIADD3 UR22, UR4, -0x4ab325aa, URZ ;  /* 0xb54cda5604167890 */ /* 0x000fe4000fffe03f */
[----:B------:R-:W-:Y:S01]  /*02a0*/  UIADD3 UR23, UR5, 0x646e171e, URZ ;  /* 0x646e171e05177890 */ /* 0x000fe2000fffe03f */
[----:B------:R-:W-:Y:S01]  /*02b0*/  LOP3.LUT R10, R9, UR13, R2, 0x96, !PT ;  /* 0x0000000d090a7c12 */ /* 0x000fe2000f8e9602 */
[----:B------:R-:W-:Y:S01]  /*02c0*/  IMAD.WIDE.U32 R2, R3, -0x326172a9, RZ ;  /* 0xcd9e8d5703027825 */ /* 0x000fe200078e00ff */
[----:B------:R-:W-:-:S02]  /*02d0*/  UIADD3 UR24, UR4, 0x5384540f, URZ ;  /* 0x5384540f04187890 */ /* 0x000fc4000fffe03f */
[----:B------:R-:W-:Y:S01]  /*02e0*/  UIADD3 UR25, UR5, 0x1fd5c5a3, URZ ;  /* 0x1fd5c5a305197890 */ /* 0x000fe2000fffe03f */
[----:B------:R-:W-:Y:S01]  /*02f0*/  IMAD.WIDE.U32 R10, R10, -0x326172a9, RZ ;  /* 0xcd9e8d570a0a7825 */ /* 0x000fe200078e00ff */
[----:B------:R-:W-:Y:S01]  /*0300*/  LOP3.LUT R3, R3, UR12, R4, 0x96, !PT ;  /* 0x0000000c03037c12 */ /* 0x000fe2000f8e9604 */
        /* <DEDUP_REMOVED lines=13> */
[----:B------:R-:W-:Y:S01]  /*03e0*/  IMAD.WIDE.U32 R8, R8, -0x2daee0ad, RZ ;  /* 0xd2511f5308087825 */ /* 0x000fe200078e00ff */
[----:B0-----:R-:W-:Y:S02]  /*03f0*/  SHF.R.S32.HI R2, RZ, 0x1f, R7 ;  /* 0x0000001fff027819 */ /* 0x001fe40000011407 */
[----:B------:R-:W-:Y:S01]  /*0400*/  LOP3.LUT R5, R3, 0x1f, RZ, 0x3c, !PT ;  /* 0x0000001f03057812 */ /* 0x000fe200078e3cff */
[----:B------:R-:W-:Y:S01]  /*0410*/  IMAD.WIDE.U32 R10, R10, -0x2daee0ad, RZ ;  /* 0xd2511f530a0a7825 */ /* 0x000fe200078e00ff */
[----:B------:R-:W-:Y:S02]  /*0420*/  LEA.HI R2, R2, R7, RZ, 0x3 ;  /* 0x0000000702027211 */ /* 0x000fe400078f18ff */
[----:B------:R-:W-:Y:S02]  /*0430*/  LOP3.LUT R4, R9, UR19, R4, 0x96, !PT ;  /* 0x0000001309047c12 */ /* 0x000fe4000f8e9604 */
[----:B------:R-:W-:-:S02]  /*0440*/  LEA.HI.SX32 R2, R2, R5, 0x1d ;  /* 0x0000000502027211 */ /* 0x000fc400078feaff */
[----:B------:R-:W-:Y:S01]  /*0450*/  LOP3.LUT R108, R11, UR21, R8, 0x96, !PT ;  /* 0x000000150b6c7c12 */ /* 0x000fe2000f8e9608 */
[----:B------:R-:W-:Y:S01]  /*0460*/  IMAD.WIDE.U32 R4, R4, -0x326172a9, RZ ;  /* 0xcd9e8d5704047825 */ /* 0x000fe200078e00ff */
[C---:B------:R-:W-:Y:S02]  /*0470*/  ISETP.GE.U32.AND P6, PT, R2.reuse, 0x40, PT ;  /* 0x000000400200780c */ /* 0x040fe40003fc6070 */
[----:B------:R-:W-:Y:S01]  /*0480*/  ISETP.GE.U32.AND P5, PT, R2, 0x60, PT ;  /* 0x000000600200780c */ /* 0x000fe20003fa6070 */
[----:B------:R-:W-:Y:S01]  /*0490*/  IMAD.WIDE.U32 R108, R108, -0x326172a9, RZ ;  /* 0xcd9e8d576c6c7825 */ /* 0x000fe200078e00ff */
[C---:B------:R-:W-:Y:S02]  /*04a0*/  ISETP.GE.U32.AND P4, PT, R2.reuse, 0x80, PT ;  /* 0x000000800200780c */ /* 0x040fe40003f86070 */
[C---:B------:R-:W-:Y:S02]  /*04b0*/  LOP3.LUT P0, RZ, R2.reuse, 0xffffffe0, RZ, 0xc0, !PT ;  /* 0xffffffe002ff7812 */ /* 0x040fe4000780c0ff */
[----:B------:R-:W-:-:S02]  /*04c0*/  ISETP.GE.U32.AND P3, PT, R2, 0xa0, PT ;  /* 0x000000a00200780c */ /* 0x000fc40003f66070 */
        /* <DEDUP_REMOVED lines=26> */
.L_x_25719:
[----:B------:R-:W-:Y:S05]  /*0670*/  BSYNC B0 ;  /* 0x0000000000007941 */ /* 0x000fea0003800000 */
.L_x_25718:
        /* <DEDUP_REMOVED lines=18> */
.L_x_25721:
[----:B------:R-:W-:Y:S05]  /*07a0*/  BSYNC B0 ;  /* 0x0000000000007941 */ /* 0x000fea0003800000 */
.L_x_25720:
        /* <DEDUP_REMOVED lines=18> */
.L_x_25723:
[----:B------:R-:W-:Y:S05]  /*08d0*/  BSYNC B0 ;  /* 0x0000000000007941 */ /* 0x000fea0003800000 */
.L_x_25722:
        /* <DEDUP_REMOVED lines=18> */
.L_x_25725:
[----:B------:R-:W-:Y:S05]  /*0a00*/  BSYNC B0 ;  /* 0x0000000000007941 */ /* 0x000fea0003800000 */
.L_x_25724:
        /* <DEDUP_REMOVED lines=18> */
.L_x_25727:
[----:B------:R-:W-:Y:S05]  /*0b30*/  BSYNC B0 ;  /* 0x0000000000007941 */ /* 0x000fea0003800000 */
.L_x_25726:
        /* <DEDUP_REMOVED lines=27> */
.L_x_25729:
[----:B------:R-:W-:Y:S05]  /*0cf0*/  BSYNC B0 ;  /* 0x0000000000007941 */ /* 0x000fea0003800000 */
.L_x_25728:
        /* <DEDUP_REMOVED lines=26> */
.L_x_25731:
[----:B------:R-:W-:Y:S05]  /*0ea0*/  BSYNC B0 ;  /* 0x0000000000007941 */ /* 0x000fea0003800000 */
.L_x_25730:
        /* <DEDUP_REMOVED lines=21> */
.L_x_25733:
[----:B------:R-:W-:Y:S05]  /*1000*/  BSYNC B0 ;  /* 0x0000000000007941 */ /* 0x000fea0003800000 */
.L_x_25732:
[----:B------:R-:W-:Y:S01]  /*1010*/  ULDC UR8, c[0x0][0x214] ;  /* 0x0000850000087ab9 */ /* 0x000fe20000000800 */
[----:B------:R-:W-:Y:S02]  /*1020*/  LOP3.LUT R7, R7, UR27, R140, 0x96, !PT ;  /* 0x0000001b07077c12 */ /* 0x000fe4000f8e968c */
[----:B------:R-:W-:-:S13]  /*1030*/  ISETP.GE.AND P1, PT, R228, UR8, PT ;  /* 0x00000008e4007c0c */ /* 0x000fda000bf26270 */
[----:B------:R-:W-:Y:S05]  /*1040*/  @P1 EXIT ;  /* 0x000000000000194d */ /* 0x000fea0003800000 */
[----:B01----:R-:W-:Y:S01]  /*1050*/  IMAD R4, R10, -0x2daee0ad, RZ ;  /* 0xd2511f530a047824 */ /* 0x003fe200078e02ff */
[----:B------:R-:W-:Y:S01]  /*1060*/  BSSY B0, `(.L_x_25734) ;  /* 0x0001afd000007945 */ /* 0x000fe20003800000 */
[----:B------:R-:W-:Y:S01]  /*1070*/  IMAD.HI.U32 R5, R142, -0x2daee0ad, RZ ;  /* 0xd2511f538e057827 */ /* 0x000fe200078e00ff */
[----:B------:R-:W-:Y:S01]  /*1080*/  ULDC.U8 UR8, c[0x0][0x2a0] ;  /* 0x0000a80000087ab9 */ /* 0x000fe20000000000 */
[----:B------:R-:W-:Y:S01]  /*1090*/  ULDC UR9, c[0x0][0x2d8] ;  /* 0x0000b60000097ab9 */ /* 0x000fe20000000800 */
[----:B------:R-:W-:Y:S01]  /*10a0*/  UISETP.NE.AND UP0, UPT, UR8, URZ, UPT ;  /* 0x0000003f0800728c */ /* 0x000fe2000bf05270 */
[----:B------:R-:W-:Y:S01]  /*10b0*/  IMAD R3, R11, -0x326172a9, RZ ;  /* 0xcd9e8d570b037824 */ /* 0x000fe200078e02ff */
[----:B------:R-:W-:Y:S01]  /*10c0*/  LOP3.LUT R4, R5, UR29, R4, 0x96, !PT ;  /* 0x0000001d05047c12 */ /* 0x000fe2000f8e9604 */
[C---:B------:R-:W-:Y:S01]  /*10d0*/  IMAD.HI.U32 R8, R7.reuse, -0x326172a9, RZ ;  /* 0xcd9e8d5707087827 */ /* 0x040fe200078e00ff */
[----:B------:R-:W-:Y:S01]  /*10e0*/  LOP3.LUT R5, R6, 0x3, RZ, 0xc0, !PT ;  /* 0x0000000306057812 */ /* 0x000fe200078ec0ff */
[----:B------:R-:W-:Y:S01]  /*10f0*/  ULDC UR8, c[0x0][0x294] ;  /* 0x0000a50000087ab9 */ /* 0x000fe20000000800 */
[----:B------:R-:W-:Y:S01]  /*1100*/  ULDC.64 UR10, c[0x0][0x298] ;  /* 0x0000a600000a7ab9 */ /* 0x000fe20000000a00 */
[----:B------:R-:W-:Y:S01]  /*1110*/  IMAD R6, R7, -0x326172a9, RZ ;  /* 0xcd9e8d5707067824 */ /* 0x000fe200078e02ff */
[----:B------:R-:W-:Y:S01]  /*1120*/  HFMA2.MMA R7, -RZ, RZ, 0, 0 ;  /* 0x00000000ff077435 */ /* 0x000fe200000001ff */
[----:B------:R-:W-:Y:S01]  /*1130*/  LOP3.LUT R3, R8, UR28, R3, 0x96, !PT ;  /* 0x0000001c08037c12 */ /* 0x000fe2000f8e9603 */
[----:B------:R-:W-:-:S09]  /*1140*/  IMAD R8, R142, -0x2daee0ad, RZ ;  /* 0xd2511f538e087824 */ /* 0x000fd200078e02ff */
.L_x_26358:
[----:B------:R-:W0:Y:S08]  /*1150*/  LDC.64 R234, c[0x0][0x280] ;  /* 0x0000a000ffea7b82 */ /* 0x000e300000000a00 */
[----:B------:R-:W1:Y:S08]  /*1160*/  LDC.64 R216, c[0x0][0x288] ;  /* 0x0000a200ffd87b82 */ /* 0x000e700000000a00 */
[----:B------:R-:W2:Y:S01]  /*1170*/  LDC R219, c[0x0][0x218] ;  /* 0x00008600ffdb7b82 */ /* 0x000ea20000000800 */
[----:B0-----:R-:W-:-:S06]  /*1180*/  IMAD.WIDE R234, R228, 0x4, R234 ;  /* 0x00000004e4ea7825 */ /* 0x001fcc00078e02ea */
[----:B------:R0:W3:Y:S01]  /*1190*/  LDG.E R234, desc[UR6][R234.64] ;  /* 0x00000006eaea7981 */ /* 0x0000e2000c1e1900 */
[----:B-1----:R-:W-:-:S05]  /*11a0*/  IMAD.WIDE R216, R228, 0x4, R216 ;  /* 0x00000004e4d87825 */ /* 0x002fca00078e02d8 */
[----:B-----5:R1:W5:Y:S01]  /*11b0*/  LDG.E R218, desc[UR6][R216.64] ;  /* 0x00000006d8da7981 */ /* 0x020362000c1e1900 */
[----:B------:R-:W-:Y:S01]  /*11c0*/  BSSY B1, `(.L_x_25735) ;  /* 0x0000322000017945 */ /* 0x000fe20003800000 */
[----:B--2---:R-:W-:Y:S02]  /*11d0*/  IMAD R231, R228, R219, RZ ;  /* 0x000000dbe4e77224 */ /* 0x004fe400078e02ff */
[----:B0-----:R-:W-:Y:S01]  /*11e0*/  IMAD.MOV.U32 R235, RZ, RZ, RZ ;  /* 0x000000ffffeb7224 */ /* 0x001fe200078e00ff */
[----:B---3--:R-:W-:-:S13]  /*11f0*/  ISETP.GE.AND P1, PT, R234, 0x1, PT ;  /* 0x00000001ea00780c */ /* 0x008fda0003f26270 */
        /* <DEDUP_REMOVED lines=10> */
[----:B-1----:R-:W-:Y:S06]  /*12a0*/  @!P0 BRA `(.L_x_25736) ;  /* 0x00000030004c8947 */ /* 0x002fec0003800000 */
        /* <DEDUP_REMOVED lines=29> */
.L_x_25740:
[----:B------:R-:W-:-:S07]  /*1480*/  IMAD.MOV.U32 R156, RZ, RZ, R6 ;  /* 0x000000ffff9c7224 */ /* 0x000fce00078e0006 */
.L_x_25741:
[----:B------:R-:W-:Y:S05]  /*1490*/  BSYNC B3 ;  /* 0x0000000000037941 */ /* 0x000fea0003800000 */
.L_x_25739:
        /* <DEDUP_REMOVED lines=16> */
.L_x_25745:
[----:B------:R-:W-:Y:S05]  /*15a0*/  BSYNC B4 ;  /* 0x0000000000047941 */ /* 0x000fea0003800000 */
.L_x_25744:
        /* <DEDUP_REMOVED lines=43> */
.L_x_25743:
[----:B------:R-:W-:Y:S05]  /*1860*/  BSYNC B3 ;  /* 0x0000000000037941 */ /* 0x000fea0003800000 */
.L_x_25742:
        /* <DEDUP_REMOVED lines=10> */
.L_x_25738:
[----:B------:R-:W-:Y:S05]  /*1910*/  BSYNC B2 ;  /* 0x0000000000027941 */ /* 0x000fea0003800000 */
.L_x_25737:
        /* <DEDUP_REMOVED lines=18> */
.L_x_25749:
[----:B------:R-:W-:-:S07]  /*1a40*/  IMAD.MOV.U32 R10, RZ, RZ, R6 ;  /* 0x000000ffff0a7224 */ /* 0x000fce00078e0006 */
.L_x_25750:
[----:B------:R-:W-:Y:S05]  /*1a50*/  BSYNC B3 ;  /* 0x0000000000037941 */ /* 0x000fea0003800000 */
.L_x_25748:
        /* <DEDUP_REMOVED lines=16> */
.L_x_25754:
[----:B------:R-:W-:Y:S05]  /*1b60*/  BSYNC B4 ;  /* 0x0000000000047941 */ /* 0x000fea0003800000 */
.L_x_25753:
        /* <DEDUP_REMOVED lines=44> */
.L_x_25752:
[----:B------:R-:W-:Y:S05]  /*1e30*/  BSYNC B3 ;  /* 0x0000000000037941 */ /* 0x000fea0003800000 */
.L_x_25751:
        /* <DEDUP_REMOVED lines=11> */
.L_x_25747:
[----:B------:R-:W-:Y:S05]  /*1ef0*/  BSYNC B2 ;  /* 0x0000000000027941 */ /* 0x000fea0003800000 */
.L_x_25746:
        /* <DEDUP_REMOVED lines=18> */
.L_x_25758:
[----:B------:R-:W-:-:S07]  /*2020*/  IMAD.MOV.U32 R11, RZ, RZ, R6 ;  /* 0x000000ffff0b7224 */ /* 0x000fce00078e0006 */
.L_x_25759:
[----:B------:R-:W-:Y:S05]  /*2030*/  BSYNC B3 ;  /* 0x0000000000037941 */ /* 0x000fea0003800000 */
.L_x_25757:
        /* <DEDUP_REMOVED lines=16> */
.L_x_25763:
[----:B------:R-:W-:Y:S05]  /*2140*/  BSYNC B4 ;  /* 0x0000000000047941 */ /* 0x000fea0003800000 */
.L_x_25762:
        /* <DEDUP_REMOVED lines=44> */
.L_x_25761:
[----:B------:R-:W-:Y:S05]  /*2410*/  BSYNC B3 ;  /* 0x0000000000037941 */ /* 0x000fea0003800000 */
.L_x_25760:
        /* <DEDUP_REMOVED lines=10> */
.L_x_25756:
[----:B------:R-:W-:Y:S05]  /*24c0*/  BSYNC B2 ;  /* 0x0000000000027941 */ /* 0x000fea0003800000 */
.L_x_25755:
        /* <DEDUP_REMOVED lines=18> */
.L_x_25767:
[----:B------:R-:W-:-:S07]  /*25f0*/  IMAD.MOV.U32 R147, RZ, RZ, R6 ;  /* 0x000000ffff937224 */ /* 0x000fce00078e0006 */
.L_x_25768:
[----:B------:R-:W-:Y:S05]  /*2600*/  BSYNC B3 ;  /* 0x0000000000037941 */ /* 0x000fea0003800000 */
.L_x_25766:
        /* <DEDUP_REMOVED lines=16> */
.L_x_25772:
[----:B------:R-:W-:Y:S05]  /*2710*/  BSYNC B4 ;  /* 0x0000000000047941 */ /* 0x000fea0003800000 */
.L_x_25771:
        /* <DEDUP_REMOVED lines=44> */
.L_x_25770:
[----:B------:R-:W-:Y:S05]  /*29e0*/  BSYNC B3 ;  /* 0x0000000000037941 */ /* 0x000fea0003800000 */
.L_x_25769:
        /* <DEDUP_REMOVED lines=11> */
.L_x_25765:
[----:B------:R-:W-:Y:S05]  /*2aa0*/  BSYNC B2 ;  /* 0x0000000000027941 */ /* 0x000fea0003800000 */
.L_x_25764:
        /* <DEDUP_REMOVED lines=18> */
.L_x_25776:
[----:B------:R-:W-:-:S07]  /*2bd0*/  IMAD.MOV.U32 R221, RZ, RZ, R6 ;  /* 0x000000ffffdd7224 */ /* 0x000fce00078e0006 */
.L_x_25777:
[----:B------:R-:W-:Y:S05]  /*2be0*/  BSYNC B3 ;  /* 0x0000000000037941 */ /* 0x000fea0003800000 */
.L_x_25775:
        /* <DEDUP_REMOVED lines=16> */
.L_x_25781:
[----:B------:R-:W-:Y:S05]  /*2cf0*/  BSYNC B4 ;  /* 0x0000000000047941 */ /* 0x000fea0003800000 */
.L_x_25780:
        /* <DEDUP_REMOVED lines=44> */
.L_x_25779:
[----:B------:R-:W-:Y:S05]  /*2fc0*/  BSYNC B3 ;  /* 0x0000000000037941 */ /* 0x000fea0003800000 */
.L_x_25778:
        /* <DEDUP_REMOVED lines=10> */
.L_x_25774:
[----:B------:R-:W-:Y:S05]  /*3070*/  BSYNC B2 ;  /* 0x0000000000027941 */ /* 0x000fea0003800000 */
.L_x_25773:
        /* <DEDUP_REMOVED lines=18> */
.L_x_25785:
[----:B------:R-:W-:-:S07]  /*31a0*/  IMAD.MOV.U32 R157, RZ, RZ, R6 ;  /* 0x000000ffff9d7224 */ /* 0x000fce00078e0006 */
.L_x_25786:
[----:B------:R-:W-:Y:S05]  /*31b0*/  BSYNC B3 ;  /* 0x0000000000037941 */ /* 0x000fea0003800000 */
.L_x_25784:
        /* <DEDUP_REMOVED lines=16> */
.L_x_25790:
[----:B------:R-:W-:Y:S05]  /*32c0*/  BSYNC B4 ;  /* 0x0000000000047941 */ /* 0x000fea0003800000 */
.L_x_25789:
        /* <DEDUP_REMOVED lines=44> */
.L_x_25788:
[----:B------:R-:W-:Y:S05]  /*3590*/  BSYNC B3 ;  /* 0x0000000000037941 */ /* 0x000fea0003800000 */
.L_x_25787:
        /* <DEDUP_REMOVED lines=11> */
.L_x_25783:
[----:B------:R-:W-:Y:S05]  /*3650*/  BSYNC B2 ;  /* 0x0000000000027941 */ /* 0x000fea0003800000 */
.L_x_25782:
        /* <DEDUP_REMOVED lines=18> */
.L_x_25794:
[----:B------:R-:W-:-:S07]  /*3780*/  IMAD.MOV.U32 R223, RZ, RZ, R6 ;  /* 0x000000ffffdf7224 */ /* 0x000fce00078e0006 */
.L_x_25795:
[----:B------:R-:W-:Y:S05]  /*3790*/  BSYNC B3 ;  /* 0x0000000000037941 */ /* 0x000fea0003800000 */
.L_x_25793:
        /* <DEDUP_REMOVED lines=16> */
.L_x_25799:
[----:B------:R-:W-:Y:S05]  /*38a0*/  BSYNC B4 ;  /* 0x0000000000047941 */ /* 0x000fea0003800000 */
.L_x_25798:
        /* <DEDUP_REMOVED lines=44> */
.L_x_25797:
[----:B------:R-:W-:Y:S05]  /*3b70*/  BSYNC B3 ;  /* 0x0000000000037941 */ /* 0x000fea0003800000 */
.L_x_25796:
        /* <DEDUP_REMOVED lines=10> */
.L_x_25792:
[----:B------:R-:W-:Y:S05]  /*3c20*/  BSYNC B2 ;  /* 0x0000000000027941 */ /* 0x000fea0003800000 */
.L_x_25791:
        /* <DEDUP_REMOVED lines=18> */
.L_x_25803:
[----:B------:R-:W-:-:S07]  /*3d50*/  IMAD.MOV.U32 R159, RZ, RZ, R6 ;  /* 0x000000ffff9f7224 */ /* 0x000fce00078e0006 */
.L_x_25804:
[----:B------:R-:W-:Y:S05]  /*3d60*/  BSYNC B3 ;  /* 0x0000000000037941 */ /* 0x000fea0003800000 */
.L_x_25802:
        /* <DEDUP_REMOVED lines=16> */
.L_x_25808:
[----:B------:R-:W-:Y:S05]  /*3e70*/  BSYNC B4 ;  /* 0x0000000000047941 */ /* 0x000fea0003800000 */
.L_x_25807:
        /* <DEDUP_REMOVED lines=44> */
.L_x_25806:
[----:B------:R-:W-:Y:S05]  /*4140*/  BSYNC B3 ;  /* 0x0000000000037941 */ /* 0x000fea0003800000 */
.L_x_25805:
        /* <DEDUP_REMOVED lines=11> */
.L_x_25801:
[----:B------:R-:W-:Y:S05]  /*4200*/  BSYNC B2 ;  /* 0x0000000000027941 */ /* 0x000fea0003800000 */
.L_x_25800:
        /* <DEDUP_REMOVED lines=26> */
.L_x_25810:
[----:B------:R-:W-:Y:S05]  /*43b0*/  BSYNC B2 ;  /* 0x0000000000027941 */ /* 0x000fea0003800000 */
.L_x_25809:
[----:B------:R-:W-:Y:S01]  /*43c0*/  IADD3 R236, R236, 0x20, RZ ;  /* 0x00000020ecec7810 */ /* 0x000fe20007ffe0ff */
[----:B------:R-:W-:-:S07]  /*43d0*/  VIADD R235, R235, 0x20 ;  /* 0x00000020ebeb7836 */ /* 0x000fce0000000000 */
.L_x_25736:
[----:B------:R-:W-:Y:S05]  /*43e0*/  BSYNC B1 ;  /* 0x0000000000017941 */ /* 0x000fea0003800000 */
.L_x_25735:
        /* <DEDUP_REMOVED lines=32> */
.L_x_25816:
[----:B------:R-:W-:-:S07]  /*45f0*/  IMAD.MOV.U32 R164, RZ, RZ, R6 ;  /* 0x000000ffffa47224 */ /* 0x000fce00078e0006 */
.L_x_25817:
[----:B------:R-:W-:Y:S05]  /*4600*/  BSYNC B3 ;  /* 0x0000000000037941 */ /* 0x000fea0003800000 */
.L_x_25815:
        /* <DEDUP_REMOVED lines=16> */
.L_x_25821:
[----:B------:R-:W-:Y:S05]  /*4710*/  BSYNC B4 ;  /* 0x0000000000047941 */ /* 0x000fea0003800000 */
.L_x_25820:
        /* <DEDUP_REMOVED lines=43> */
.L_x_25819:
[----:B------:R-:W-:Y:S05]  /*49d0*/  BSYNC B3 ;  /* 0x0000000000037941 */ /* 0x000fea0003800000 */
.L_x_25818:
        /* <DEDUP_REMOVED lines=10> */
.L_x_25814:
[----:B------:R-:W-:Y:S05]  /*4a80*/  BSYNC B2 ;  /* 0x0000000000027941 */ /* 0x000fea0003800000 */
.L_x_25813:
        /* <DEDUP_REMOVED lines=18> */
.L_x_25825:
[----:B------:R-:W-:-:S07]  /*4bb0*/  MOV R10, R6 ;  /* 0x00000006000a7202 */ /* 0x000fce0000000f00 */
.L_x_25826:
[----:B------:R-:W-:Y:S05]  /*4bc0*/  BSYNC B3 ;  /* 0x0000000000037941 */ /* 0x000fea0003800000 */
.L_x_25824:
        /* <DEDUP_REMOVED lines=16> */
.L_x_25830:
[----:B------:R-:W-:Y:S05]  /*4cd0*/  BSYNC B4 ;  /* 0x0000000000047941 */ /* 0x000fea0003800000 */
.L_x_25829:
        /* <DEDUP_REMOVED lines=44> */
.L_x_25828:
[----:B------:R-:W-:Y:S05]  /*4fa0*/  BSYNC B3 ;  /* 0x0000000000037941 */ /* 0x000fea0003800000 */
.L_x_25827:
        /* <DEDUP_REMOVED lines=11> */
.L_x_25823:
[----:B------:R-:W-:Y:S05]  /*5060*/  BSYNC B2 ;  /* 0x0000000000027941 */ /* 0x000fea0003800000 */
.L_x_25822:
        /* <DEDUP_REMOVED lines=18> */
.L_x_25834:
[----:B------:R-:W-:-:S07]  /*5190*/  MOV R11, R6 ;  /* 0x00000006000b7202 */ /* 0x000fce0000000f00 */
.L_x_25835:
[----:B------:R-:W-:Y:S05]  /*51a0*/  BSYNC B3 ;  /* 0x0000000000037941 */ /* 0x000fea0003800000 */
.L_x_25833:
        /* <DEDUP_REMOVED lines=16> */
.L_x_25839:
[----:B------:R-:W-:Y:S05]  /*52b0*/  BSYNC B4 ;  /* 0x0000000000047941 */ /* 0x000fea0003800000 */
.L_x_25838:
        /* <DEDUP_REMOVED lines=44> */
.L_x_25837:
[----:B------:R-:W-:Y:S05]  /*5580*/  BSYNC B3 ;  /* 0x0000000000037941 */ /* 0x000fea0003800000 */
.L_x_25836:
        /* <DEDUP_REMOVED lines=10> */
.L_x_25832:
[----:B------:R-:W-:Y:S05]  /*5630*/  BSYNC B2 ;  /* 0x0000000000027941 */ /* 0x000fea0003800000 */
.L_x_25831:
        /* <DEDUP_REMOVED lines=18> */
.L_x_25843:
[----:B------:R-:W-:-:S07]  /*5760*/  MOV R163, R6 ;  /* 0x0000000600a37202 */ /* 0x000fce0000000f00 */
.L_x_25844:
[----:B------:R-:W-:Y:S05]  /*5770*/  BSYNC B3 ;  /* 0x0000000000037941 */ /* 0x000fea0003800000 */
.L_x_25842:
        /* <DEDUP_REMOVED lines=16> */
.L_x_25848:
[----:B------:R-:W-:Y:S05]  /*5880*/  BSYNC B4 ;  /* 0x0000000000047941 */ /* 0x000fea0003800000 */
.L_x_25847:
        /* <DEDUP_REMOVED lines=44> */
.L_x_25846:
[----:B------:R-:W-:Y:S05]  /*5b50*/  BSYNC B3 ;  /* 0x0000000000037941 */ /* 0x000fea0003800000 */
.L_x_25845:
        /* <DEDUP_REMOVED lines=11> */
.L_x_25841:
[----:B------:R-:W-:Y:S05]  /*5c10*/  BSYNC B2 ;  /* 0x0000000000027941 */ /* 0x000fea0003800000 */
.L_x_25840:
        /* <DEDUP_REMOVED lines=18> */
.L_x_25852:
[----:B------:R-:W-:-:S07]  /*5d40*/  MOV R221, R6 ;  /* 0x0000000600dd7202 */ /* 0x000fce0000000f00 */
.L_x_25853:
[----:B------:R-:W-:Y:S05]  /*5d50*/  BSYNC B3 ;  /* 0x0000000000037941 */ /* 0x000fea0003800000 */
.L_x_25851:
        /* <DEDUP_REMOVED lines=16> */
.L_x_25857:
[----:B------:R-:W-:Y:S05]  /*5e60*/  BSYNC B4 ;  /* 0x0000000000047941 */ /* 0x000fea0003800000 */
.L_x_25856:
        /* <DEDUP_REMOVED lines=44> */
.L_x_25855:
[----:B------:R-:W-:Y:S05]  /*6130*/  BSYNC B3 ;  /* 0x0000000000037941 */ /* 0x000fea0003800000 */
.L_x_25854:
        /* <DEDUP_REMOVED lines=10> */
.L_x_25850:
[----:B------:R-:W-:Y:S05]  /*61e0*/  BSYNC B2 ;  /* 0x0000000000027941 */ /* 0x000fea0003800000 */
.L_x_25849:
        /* <DEDUP_REMOVED lines=18> */
.L_x_25861:
[----:B------:R-:W-:-:S07]  /*6310*/  MOV R165, R6 ;  /* 0x0000000600a57202 */ /* 0x000fce0000000f00 */
.L_x_25862:
[----:B------:R-:W-:Y:S05]  /*6320*/  BSYNC B3 ;  /* 0x0000000000037941 */ /* 0x000fea0003800000 */
.L_x_25860:
        /* <DEDUP_REMOVED lines=16> */
.L_x_25866:
[----:B------:R-:W-:Y:S05]  /*6430*/  BSYNC B4 ;  /* 0x0000000000047941 */ /* 0x000fea0003800000 */
.L_x_25865:
        /* <DEDUP_REMOVED lines=44> */
.L_x_25864:
[----:B------:R-:W-:Y:S05]  /*6700*/  BSYNC B3 ;  /* 0x0000000000037941 */ /* 0x000fea0003800000 */
.L_x_25863:
        /* <DEDUP_REMOVED lines=11> */
.L_x_25859:
[----:B------:R-:W-:Y:S05]  /*67c0*/  BSYNC B2 ;  /* 0x0000000000027941 */ /* 0x000fea0003800000 */
.L_x_25858:
        /* <DEDUP_REMOVED lines=18> */
.L_x_25870:
[----:B------:R-:W-:-:S07]  /*68f0*/  MOV R223, R6 ;  /* 0x0000000600df7202 */ /* 0x000fce0000000f00 */
.L_x_25871:
[----:B------:R-:W-:Y:S05]  /*6900*/  BSYNC B3 ;  /* 0x0000000000037941 */ /* 0x000fea0003800000 */
.L_x_25869:
        /* <DEDUP_REMOVED lines=16> */
.L_x_25875:
[----:B------:R-:W-:Y:S05]  /*6a10*/  BSYNC B4 ;  /* 0x0000000000047941 */ /* 0x000fea0003800000 */
.L_x_25874:
        /* <DEDUP_REMOVED lines=44> */
.L_x_25873:
[----:B------:R-:W-:Y:S05]  /*6ce0*/  BSYNC B3 ;  /* 0x0000000000037941 */ /* 0x000fea0003800000 */
.L_x_25872:
        /* <DEDUP_REMOVED lines=10> */
.L_x_25868:
[----:B------:R-:W-:Y:S05]  /*6d90*/  BSYNC B2 ;  /* 0x0000000000027941 */ /* 0x000fea0003800000 */
.L_x_25867:
        /* <DEDUP_REMOVED lines=18> */
.L_x_25879:
[----:B------:R-:W-:-:S07]  /*6ec0*/  MOV R167, R6 ;  /* 0x0000000600a77202 */ /* 0x000fce0000000f00 */
.L_x_25880:
[----:B------:R-:W-:Y:S05]  /*6ed0*/  BSYNC B3 ;  /* 0x0000000000037941 */ /* 0x000fea0003800000 */
.L_x_25878:
        /* <DEDUP_REMOVED lines=16> */
.L_x_25884:
[----:B------:R-:W-:Y:S05]  /*6fe0*/  BSYNC B4 ;  /* 0x0000000000047941 */ /* 0x000fea0003800000 */
.L_x_25883:
        /* <DEDUP_REMOVED lines=44> */
.L_x_25882:
[----:B------:R-:W-:Y:S05]  /*72b0*/  BSYNC B3 ;  /* 0x0000000000037941 */ /* 0x000fea0003800000 */
.L_x_25881:
        /* <DEDUP_REMOVED lines=11> */
.L_x_25877:
[----:B------:R-:W-:Y:S05]  /*7370*/  BSYNC B2 ;  /* 0x0000000000027941 */ /* 0x000fea0003800000 */
.L_x_25876:
        /* <DEDUP_REMOVED lines=26> */
.L_x_25886:
[----:B------:R-:W-:Y:S05]  /*7520*/  BSYNC B2 ;  /* 0x0000000000027941 */ /* 0x000fea0003800000 */
.L_x_25885:
[----:B------:R-:W-:Y:S01]  /*7530*/  VIADD R236, R236, 0x20 ;  /* 0x00000020ecec7836 */ /* 0x000fe20000000000 */
[----:B------:R-:W-:-:S07]  /*7540*/  IADD3 R235, R235, 0x20, RZ ;  /* 0x00000020ebeb7810 */ /* 0x000fce0007ffe0ff */
.L_x_25812:
[----:B------:R-:W-:Y:S05]  /*7550*/  BSYNC B1 ;  /* 0x0000000000017941 */ /* 0x000fea0003800000 */
.L_x_25811:
        /* <DEDUP_REMOVED lines=32> */
.L_x_25892:
[----:B------:R-:W-:-:S07]  /*7760*/  MOV R172, R6 ;  /* 0x0000000600ac7202 */ /* 0x000fce0000000f00 */
.L_x_25893:
[----:B------:R-:W-:Y:S05]  /*7770*/  BSYNC B3 ;  /* 0x0000000000037941 */ /* 0x000fea0003800000 */
.L_x_25891:
        /* <DEDUP_REMOVED lines=16> */
.L_x_25897:
[----:B------:R-:W-:Y:S05]  /*7880*/  BSYNC B4 ;  /* 0x0000000000047941 */ /* 0x000fea0003800000 */
.L_x_25896:
        /* <DEDUP_REMOVED lines=43> */
.L_x_25895:
[----:B------:R-:W-:Y:S05]  /*7b40*/  BSYNC B3 ;  /* 0x0000000000037941 */ /* 0x000fea0003800000 */
.L_x_25894:
        /* <DEDUP_REMOVED lines=10> */
.L_x_25890:
[----:B------:R-:W-:Y:S05]  /*7bf0*/  BSYNC B2 ;  /* 0x0000000000027941 */ /* 0x000fea0003800000 */
.L_x_25889:
        /* <DEDUP_REMOVED lines=18> */
.L_x_25901:
[----:B------:R-:W-:-:S07]  /*7d20*/  IMAD.MOV.U32 R10, RZ, RZ, R6 ;  /* 0x000000ffff0a7224 */ /* 0x000fce00078e0006 */
.L_x_25902:
[----:B------:R-:W-:Y:S05]  /*7d30*/  BSYNC B3 ;  /* 0x0000000000037941 */ /* 0x000fea0003800000 */
.L_x_25900:
        /* <DEDUP_REMOVED lines=16> */
.L_x_25906:
[----:B------:R-:W-:Y:S05]  /*7e40*/  BSYNC B4 ;  /* 0x0000000000047941 */ /* 0x000fea0003800000 */
.L_x_25905:
        /* <DEDUP_REMOVED lines=42> */
[----:B------:R-:W-:Y:S01]  /*80f0*/  LOP3.LUT R4, R171, UR29, R4, 0x96, !PT ;  /* 0x0000001dab047c12 */ /* 0x000fe2000f8e9604 */
[----:B------:R-:W-:-:S07]  /*8100*/  IMAD.MOV.U32 R8, RZ, RZ, R170 ;  /* 0x000000ffff087224 */ /* 0x000fce00078e00aa */
.L_x_25904:
[----:B------:R-:W-:Y:S05]  /*8110*/  BSYNC B3 ;  /* 0x0000000000037941 */ /* 0x000fea0003800000 */
.L_x_25903:
        /* <DEDUP_REMOVED lines=11> */
.L_x_25899:
[----:B------:R-:W-:Y:S05]  /*81d0*/  BSYNC B2 ;  /* 0x0000000000027941 */ /* 0x000fea0003800000 */
.L_x_25898:
        /* <DEDUP_REMOVED lines=18> */
.L_x_25910:
[----:B------:R-:W-:-:S07]  /*8300*/  IMAD.MOV.U32 R11, RZ, RZ, R6 ;  /* 0x000000ffff0b7224 */ /* 0x000fce00078e0006 */
.L_x_25911:
[----:B------:R-:W-:Y:S05]  /*8310*/  BSYNC B3 ;  /* 0x0000000000037941 */ /* 0x000fea0003800000 */
.L_x_25909:
        /* <DEDUP_REMOVED lines=16> */
.L_x_25915:
[----:B------:R-:W-:Y:S05]  /*8420*/  BSYNC B4 ;  /* 0x0000000000047941 */ /* 0x000fea0003800000 */
.L_x_25914:
        /* <DEDUP_REMOVED lines=44> */
.L_x_25913:
[----:B------:R-:W-:Y:S05]  /*86f0*/  BSYNC B3 ;  /* 0x0000000000037941 */ /* 0x000fea0003800000 */
.L_x_25912:
        /* <DEDUP_REMOVED lines=10> */
.L_x_25908:
[----:B------:R-:W-:Y:S05]  /*87a0*/  BSYNC B2 ;  /* 0x0000000000027941 */ /* 0x000fea0003800000 */
.L_x_25907:
        /* <DEDUP_REMOVED lines=18> */
.L_x_25919:
[----:B------:R-:W-:-:S07]  /*88d0*/  IMAD.MOV.U32 R171, RZ, RZ, R6 ;  /* 0x000000ffffab7224 */ /* 0x000fce00078e0006 */
.L_x_25920:
[----:B------:R-:W-:Y:S05]  /*88e0*/  BSYNC B3 ;  /* 0x0000000000037941 */ /* 0x000fea0003800000 */
.L_x_25918:
        /* <DEDUP_REMOVED lines=16> */
.L_x_25924:
[----:B------:R-:W-:Y:S05]  /*89f0*/  BSYNC B4 ;  /* 0x0000000000047941 */ /* 0x000fea0003800000 */
.L_x_25923:
        /* <DEDUP_REMOVED lines=44> */
.L_x_25922:
[----:B------:R-:W-:Y:S05]  /*8cc0*/  BSYNC B3 ;  /* 0x0000000000037941 */ /* 0x000fea0003800000 */
.L_x_25921:
        /* <DEDUP_REMOVED lines=11> */
.L_x_25917:
[----:B------:R-:W-:Y:S05]  /*8d80*/  BSYNC B2 ;  /* 0x0000000000027941 */ /* 0x000fea0003800000 */
.L_x_25916:
        /* <DEDUP_REMOVED lines=18> */
.L_x_25928:
[----:B------:R-:W-:-:S07]  /*8eb0*/  IMAD.MOV.U32 R221, RZ, RZ, R6 ;  /* 0x000000ffffdd7224 */ /* 0x000fce00078e0006 */
.L_x_25929:
[----:B------:R-:W-:Y:S05]  /*8ec0*/  BSYNC B3 ;  /* 0x0000000000037941 */ /* 0x000fea0003800000 */
.L_x_25927:
        /* <DEDUP_REMOVED lines=16> */
.L_x_25933:
[----:B------:R-:W-:Y:S05]  /*8fd0*/  BSYNC B4 ;  /* 0x0000000000047941 */ /* 0x000fea0003800000 */
.L_x_25932:
        /* <DEDUP_REMOVED lines=44> */
.L_x_25931:
[----:B------:R-:W-:Y:S05]  /*92a0*/  BSYNC B3 ;  /* 0x0000000000037941 */ /* 0x000fea0003800000 */
.L_x_25930:
        /* <DEDUP_REMOVED lines=10> */
.L_x_25926:
[----:B------:R-:W-:Y:S05]  /*9350*/  BSYNC B2 ;  /* 0x0000000000027941 */ /* 0x000fea0003800000 */
.L_x_25925:
        /* <DEDUP_REMOVED lines=18> */
.L_x_25937:
[----:B------:R-:W-:-:S07]  /*9480*/  IMAD.MOV.U32 R173, RZ, RZ, R6 ;  /* 0x000000ffffad7224 */ /* 0x000fce00078e0006 */
.L_x_25938:
[----:B------:R-:W-:Y:S05]  /*9490*/  BSYNC B3 ;  /* 0x0000000000037941 */ /* 0x000fea0003800000 */
.L_x_25936:
        /* <DEDUP_REMOVED lines=16> */
.L_x_25942:
[----:B------:R-:W-:Y:S05]  /*95a0*/  BSYNC B4 ;  /* 0x0000000000047941 */ /* 0x000fea0003800000 */
.L_x_25941:
        /* <DEDUP_REMOVED lines=44> */
.L_x_25940:
[----:B------:R-:W-:Y:S05]  /*9870*/  BSYNC B3 ;  /* 0x0000000000037941 */ /* 0x000fea0003800000 */
.L_x_25939:
        /* <DEDUP_REMOVED lines=11> */
.L_x_25935:
[----:B------:R-:W-:Y:S05]  /*9930*/  BSYNC B2 ;  /* 0x0000000000027941 */ /* 0x000fea0003800000 */
.L_x_25934:
        /* <DEDUP_REMOVED lines=18> */
.L_x_25946:
[----:B------:R-:W-:-:S07]  /*9a60*/  IMAD.MOV.U32 R223, RZ, RZ, R6 ;  /* 0x000000ffffdf7224 */ /* 0x000fce00078e0006 */
.L_x_25947:
[----:B------:R-:W-:Y:S05]  /*9a70*/  BSYNC B3 ;  /* 0x0000000000037941 */ /* 0x000fea0003800000 */
.L_x_25945:
        /* <DEDUP_REMOVED lines=16> */
.L_x_25951:
[----:B------:R-:W-:Y:S05]  /*9b80*/  BSYNC B4 ;  /* 0x0000000000047941 */ /* 0x000fea0003800000 */
.L_x_25950:
        /* <DEDUP_REMOVED lines=44> */
.L_x_25949:
[----:B------:R-:W-:Y:S05]  /*9e50*/  BSYNC B3 ;  /* 0x0000000000037941 */ /* 0x000fea0003800000 */
.L_x_25948:
        /* <DEDUP_REMOVED lines=10> */
.L_x_25944:
[----:B------:R-:W-:Y:S05]  /*9f00*/  BSYNC B2 ;  /* 0x0000000000027941 */ /* 0x000fea0003800000 */
.L_x_25943:
        /* <DEDUP_REMOVED lines=18> */
.L_x_25955:
[----:B------:R-:W-:-:S07]  /*a030*/  IMAD.MOV.U32 R175, RZ, RZ, R6 ;  /* 0x000000ffffaf7224 */ /* 0x000fce00078e0006 */
.L_x_25956:
[----:B------:R-:W-:Y:S05]  /*a040*/  BSYNC B3 ;  /* 0x0000000000037941 */ /* 0x000fea0003800000 */
.L_x_25954:
        /* <DEDUP_REMOVED lines=16> */
.L_x_25960:
[----:B------:R-:W-:Y:S05]  /*a150*/  BSYNC B4 ;  /* 0x0000000000047941 */ /* 0x000fea0003800000 */
.L_x_25959:
        /* <DEDUP_REMOVED lines=44> */
.L_x_25958:
[----:B------:R-:W-:Y:S05]  /*a420*/  BSYNC B3 ;  /* 0x0000000000037941 */ /* 0x000fea0003800000 */
.L_x_25957:
        /* <DEDUP_REMOVED lines=11> */
.L_x_25953:
[----:B------:R-:W-:Y:S05]  /*a4e0*/  BSYNC B2 ;  /* 0x0000000000027941 */ /* 0x000fea0003800000 */
.L_x_25952:
        /* <DEDUP_REMOVED lines=26> */
.L_x_25962:
[----:B------:R-:W-:Y:S05]  /*a690*/  BSYNC B2 ;  /* 0x0000000000027941 */ /* 0x000fea0003800000 */
.L_x_25961:
[----:B------:R-:W-:Y:S02]  /*a6a0*/  VIADD R236, R236, 0x20 ;  /* 0x00000020ecec7836 */ /* 0x000fe40000000000 */
[----:B------:R-:W-:-:S07]  /*a6b0*/  VIADD R235, R235, 0x20 ;  /* 0x00000020ebeb7836 */ /* 0x000fce0000000000 */
.L_x_25888:
[----:B------:R-:W-:Y:S05]  /*a6c0*/  BSYNC B1 ;  /* 0x0000000000017941 */ /* 0x000fea0003800000 */
.L_x_25887:
        /* <DEDUP_REMOVED lines=32> */
.L_x_25968:
[----:B------:R-:W-:-:S07]  /*a8d0*/  IMAD.MOV.U32 R180, RZ, RZ, R6 ;  /* 0x000000ffffb47224 */ /* 0x000fce00078e0006 */
.L_x_25969:
[----:B------:R-:W-:Y:S05]  /*a8e0*/  BSYNC B3 ;  /* 0x0000000000037941 */ /* 0x000fea0003800000 */
.L_x_25967:
        /* <DEDUP_REMOVED lines=16> */
.L_x_25973:
[----:B------:R-:W-:Y:S05]  /*a9f0*/  BSYNC B4 ;  /* 0x0000000000047941 */ /* 0x000fea0003800000 */
.L_x_25972:
        /* <DEDUP_REMOVED lines=43> */
.L_x_25971:
[----:B------:R-:W-:Y:S05]  /*acb0*/  BSYNC B3 ;  /* 0x0000000000037941 */ /* 0x000fea0003800000 */
.L_x_25970:
        /* <DEDUP_REMOVED lines=10> */
.L_x_25966:
[----:B------:R-:W-:Y:S05]  /*ad60*/  BSYNC B2 ;  /* 0x0000000000027941 */ /* 0x000fea0003800000 */
.L_x_25965:
        /* <DEDUP_REMOVED lines=18> */
.L_x_25977:
[----:B------:R-:W-:-:S07]  /*ae90*/  IMAD.MOV.U32 R10, RZ, RZ, R6 ;  /* 0x000000ffff0a7224 */ /* 0x000fce00078e0006 */
.L_x_25978:
[----:B------:R-:W-:Y:S05]  /*aea0*/  BSYNC B3 ;  /* 0x0000000000037941 */ /* 0x000fea0003800000 */
.L_x_25976:
        /* <DEDUP_REMOVED lines=16> */
.L_x_25982:
[----:B------:R-:W-:Y:S05]  /*afb0*/  BSYNC B4 ;  /* 0x0000000000047941 */ /* 0x000fea0003800000 */
.L_x_25981:
        /* <DEDUP_REMOVED lines=44> */
.L_x_25980:
[----:B------:R-:W-:Y:S05]  /*b280*/  BSYNC B3 ;  /* 0x0000000000037941 */ /* 0x000fea0003800000 */
.L_x_25979:
        /* <DEDUP_REMOVED lines=11> */
.L_x_25975:
[----:B------:R-:W-:Y:S05]  /*b340*/  BSYNC B2 ;  /* 0x0000000000027941 */ /* 0x000fea0003800000 */
.L_x_25974:
        /* <DEDUP_REMOVED lines=18> */
.L_x_25986:
[----:B------:R-:W-:-:S07]  /*b470*/  IMAD.MOV.U32 R11, RZ, RZ, R6 ;  /* 0x000000ffff0b7224 */ /* 0x000fce00078e0006 */
.L_x_25987:
[----:B------:R-:W-:Y:S05]  /*b480*/  BSYNC B3 ;  /* 0x0000000000037941 */ /* 0x000fea0003800000 */
.L_x_25985:
        /* <DEDUP_REMOVED lines=16> */
.L_x_25991:
[----:B------:R-:W-:Y:S05]  /*b590*/  BSYNC B4 ;  /* 0x0000000000047941 */ /* 0x000fea0003800000 */
.L_x_25990:
        /* <DEDUP_REMOVED lines=44> */
.L_x_25989:
[----:B------:R-:W-:Y:S05]  /*b860*/  BSYNC B3 ;  /* 0x0000000000037941 */ /* 0x000fea0003800000 */
.L_x_25988:
        /* <DEDUP_REMOVED lines=10> */
.L_x_25984:
[----:B------:R-:W-:Y:S05]  /*b910*/  BSYNC B2 ;  /* 0x0000000000027941 */ /* 0x000fea0003800000 */
.L_x_25983:
        /* <DEDUP_REMOVED lines=18> */
.L_x_25995:
[----:B------:R-:W-:-:S07]  /*ba40*/  IMAD.MOV.U32 R179, RZ, RZ, R6 ;  /* 0x000000ffffb37224 */ /* 0x000fce00078e0006 */
.L_x_25996:
[----:B------:R-:W-:Y:S05]  /*ba50*/  BSYNC B3 ;  /* 0x0000000000037941 */ /* 0x000fea0003800000 */
.L_x_25994:
        /* <DEDUP_REMOVED lines=16> */
.L_x_26000:
[----:B------:R-:W-:Y:S05]  /*bb60*/  BSYNC B4 ;  /* 0x0000000000047941 */ /* 0x000fea0003800000 */
.L_x_25999:
        /* <DEDUP_REMOVED lines=44> */
.L_x_25998:
[----:B------:R-:W-:Y:S05]  /*be30*/  BSYNC B3 ;  /* 0x0000000000037941 */ /* 0x000fea0003800000 */
.L_x_25997:
        /* <DEDUP_REMOVED lines=11> */
.L_x_25993:
[----:B------:R-:W-:Y:S05]  /*bef0*/  BSYNC B2 ;  /* 0x0000000000027941 */ /* 0x000fea0003800000 */
.L_x_25992:
        /* <DEDUP_REMOVED lines=18> */
.L_x_26004:
[----:B------:R-:W-:-:S07]  /*c020*/  IMAD.MOV.U32 R221, RZ, RZ, R6 ;  /* 0x000000ffffdd7224 */ /* 0x000fce00078e0006 */
.L_x_26005:
[----:B------:R-:W-:Y:S05]  /*c030*/  BSYNC B3 ;  /* 0x0000000000037941 */ /* 0x000fea0003800000 */
.L_x_26003:
        /* <DEDUP_REMOVED lines=16> */
.L_x_26009:
[----:B------:R-:W-:Y:S05]  /*c140*/  BSYNC B4 ;  /* 0x0000000000047941 */ /* 0x000fea0003800000 */
.L_x_26008:
        /* <DEDUP_REMOVED lines=44> */
.L_x_26007:
[----:B------:R-:W-:Y:S05]  /*c410*/  BSYNC B3 ;  /* 0x0000000000037941 */ /* 0x000fea0003800000 */
.L_x_26006:
        /* <DEDUP_REMOVED lines=10> */
.L_x_26002:
[----:B------:R-:W-:Y:S05]  /*c4c0*/  BSYNC B2 ;  /* 0x0000000000027941 */ /* 0x000fea0003800000 */
.L_x_26001:
        /* <DEDUP_REMOVED lines=18> */
.L_x_26013:
[----:B------:R-:W-:-:S07]  /*c5f0*/  IMAD.MOV.U32 R181, RZ, RZ, R6 ;  /* 0x000000ffffb57224 */ /* 0x000fce00078e0006 */
.L_x_26014:
[----:B------:R-:W-:Y:S05]  /*c600*/  BSYNC B3 ;  /* 0x0000000000037941 */ /* 0x000fea0003800000 */
.L_x_26012:
        /* <DEDUP_REMOVED lines=16> */
.L_x_26018:
[----:B------:R-:W-:Y:S05]  /*c710*/  BSYNC B4 ;  /* 0x0000000000047941 */ /* 0x000fea0003800000 */
.L_x_26017:
        /* <DEDUP_REMOVED lines=44> */
.L_x_26016:
[----:B------:R-:W-:Y:S05]  /*c9e0*/  BSYNC B3 ;  /* 0x0000000000037941 */ /* 0x000fea0003800000 */
.L_x_26015:
        /* <DEDUP_REMOVED lines=11> */
.L_x_26011:
[----:B------:R-:W-:Y:S05]  /*caa0*/  BSYNC B2 ;  /* 0x0000000000027941 */ /* 0x000fea0003800000 */
.L_x_26010:
        /* <DEDUP_REMOVED lines=18> */
.L_x_26022:
[----:B------:R-:W-:-:S07]  /*cbd0*/  IMAD.MOV.U32 R223, RZ, RZ, R6 ;  /* 0x000000ffffdf7224 */ /* 0x000fce00078e0006 */
.L_x_26023:
[----:B------:R-:W-:Y:S05]  /*cbe0*/  BSYNC B3 ;  /* 0x0000000000037941 */ /* 0x000fea0003800000 */
.L_x_26021:
        /* <DEDUP_REMOVED lines=16> */
.L_x_26027:
[----:B------:R-:W-:Y:S05]  /*ccf0*/  BSYNC B4 ;  /* 0x0000000000047941 */ /* 0x000fea0003800000 */
.L_x_26026:
        /* <DEDUP_REMOVED lines=44> */
.L_x_26025:
[----:B------:R-:W-:Y:S05]  /*cfc0*/  BSYNC B3 ;  /* 0x0000000000037941 */ /* 0x000fea0003800000 */
.L_x_26024:
        /* <DEDUP_REMOVED lines=10> */
.L_x_26020:
[----:B------:R-:W-:Y:S05]  /*d070*/  BSYNC B2 ;  /* 0x0000000000027941 */ /* 0x000fea0003800000 */
.L_x_26019:
        /* <DEDUP_REMOVED lines=18> */
.L_x_26031:
[----:B------:R-:W-:-:S07]  /*d1a0*/  IMAD.MOV.U32 R183, RZ, RZ, R6 ;  /* 0x000000ffffb77224 */ /* 0x000fce00078e0006 */
.L_x_26032:
[----:B------:R-:W-:Y:S05]  /*d1b0*/  BSYNC B3 ;  /* 0x0000000000037941 */ /* 0x000fea0003800000 */
.L_x_26030:
        /* <DEDUP_REMOVED lines=16> */
.L_x_26036:
[----:B------:R-:W-:Y:S05]  /*d2c0*/  BSYNC B4 ;  /* 0x0000000000047941 */ /* 0x000fea0003800000 */
.L_x_26035:
        /* <DEDUP_REMOVED lines=44> */
.L_x_26034:
[----:B------:R-:W-:Y:S05]  /*d590*/  BSYNC B3 ;  /* 0x0000000000037941 */ /* 0x000fea0003800000 */
.L_x_26033:
        /* <DEDUP_REMOVED lines=11> */
.L_x_26029:
[----:B------:R-:W-:Y:S05]  /*d650*/  BSYNC B2 ;  /* 0x0000000000027941 */ /* 0x000fea0003800000 */
.L_x_26028:
        /* <DEDUP_REMOVED lines=26> */
.L_x_26038:
[----:B------:R-:W-:Y:S05]  /*d800*/  BSYNC B2 ;  /* 0x0000000000027941 */ /* 0x000fea0003800000 */
.L_x_26037:
[----:B------:R-:W-:Y:S01]  /*d810*/  IADD3 R236, R236, 0x20, RZ ;  /* 0x00000020ecec7810 */ /* 0x000fe20007ffe0ff */
[----:B------:R-:W-:-:S07]  /*d820*/  VIADD R235, R235, 0x20 ;  /* 0x00000020ebeb7836 */ /* 0x000fce0000000000 */
.L_x_25964:
[----:B------:R-:W-:Y:S05]  /*d830*/  BSYNC B1 ;  /* 0x0000000000017941 */ /* 0x000fea0003800000 */
.L_x_25963:
        /* <DEDUP_REMOVED lines=32> */
.L_x_26044:
[----:B------:R-:W-:-:S07]  /*da40*/  IMAD.MOV.U32 R188, RZ, RZ, R6 ;  /* 0x000000ffffbc7224 */ /* 0x000fce00078e0006 */
.L_x_26045:
[----:B------:R-:W-:Y:S05]  /*da50*/  BSYNC B3 ;  /* 0x0000000000037941 */ /* 0x000fea0003800000 */
.L_x_26043:
        /* <DEDUP_REMOVED lines=16> */
.L_x_26049:
[----:B------:R-:W-:Y:S05]  /*db60*/  BSYNC B4 ;  /* 0x0000000000047941 */ /* 0x000fea0003800000 */
.L_x_26048:
        /* <DEDUP_REMOVED lines=43> */
.L_x_26047:
[----:B------:R-:W-:Y:S05]  /*de20*/  BSYNC B3 ;  /* 0x0000000000037941 */ /* 0x000fea0003800000 */
.L_x_26046:
        /* <DEDUP_REMOVED lines=10> */
.L_x_26042:
[----:B------:R-:W-:Y:S05]  /*ded0*/  BSYNC B2 ;  /* 0x0000000000027941 */ /* 0x000fea0003800000 */
.L_x_26041:
        /* <DEDUP_REMOVED lines=18> */
.L_x_26053:
[----:B------:R-:W-:-:S07]  /*e000*/  MOV R10, R6 ;  /* 0x00000006000a7202 */ /* 0x000fce0000000f00 */
.L_x_26054:
[----:B------:R-:W-:Y:S05]  /*e010*/  BSYNC B3 ;  /* 0x0000000000037941 */ /* 0x000fea0003800000 */
.L_x_26052:
        /* <DEDUP_REMOVED lines=16> */
.L_x_26058:
[----:B------:R-:W-:Y:S05]  /*e120*/  BSYNC B4 ;  /* 0x0000000000047941 */ /* 0x000fea0003800000 */
.L_x_26057:
        /* <DEDUP_REMOVED lines=44> */
.L_x_26056:
[----:B------:R-:W-:Y:S05]  /*e3f0*/  BSYNC B3 ;  /* 0x0000000000037941 */ /* 0x000fea0003800000 */
.L_x_26055:
        /* <DEDUP_REMOVED lines=11> */
.L_x_26051:
[----:B------:R-:W-:Y:S05]  /*e4b0*/  BSYNC B2 ;  /* 0x0000000000027941 */ /* 0x000fea0003800000 */
.L_x_26050:
        /* <DEDUP_REMOVED lines=18> */
.L_x_26062:
[----:B------:R-:W-:-:S07]  /*e5e0*/  MOV R11, R6 ;  /* 0x00000006000b7202 */ /* 0x000fce0000000f00 */
.L_x_26063:
[----:B------:R-:W-:Y:S05]  /*e5f0*/  BSYNC B3 ;  /* 0x0000000000037941 */ /* 0x000fea0003800000 */
.L_x_26061:
        /* <DEDUP_REMOVED lines=16> */
.L_x_26067:
[----:B------:R-:W-:Y:S05]  /*e700*/  BSYNC B4 ;  /* 0x0000000000047941 */ /* 0x000fea0003800000 */
.L_x_26066:
        /* <DEDUP_REMOVED lines=44> */
.L_x_26065:
[----:B------:R-:W-:Y:S05]  /*e9d0*/  BSYNC B3 ;  /* 0x0000000000037941 */ /* 0x000fea0003800000 */
.L_x_26064:
        /* <DEDUP_REMOVED lines=10> */
.L_x_26060:
[----:B------:R-:W-:Y:S05]  /*ea80*/  BSYNC B2 ;  /* 0x0000000000027941 */ /* 0x000fea0003800000 */
.L_x_26059:
        /* <DEDUP_REMOVED lines=18> */
.L_x_26071:
[----:B------:R-:W-:-:S07]  /*ebb0*/  MOV R187, R6 ;  /* 0x0000000600bb7202 */ /* 0x000fce0000000f00 */
.L_x_26072:
[----:B------:R-:W-:Y:S05]  /*ebc0*/  BSYNC B3 ;  /* 0x0000000000037941 */ /* 0x000fea0003800000 */
.L_x_26070:
        /* <DEDUP_REMOVED lines=16> */
.L_x_26076:
[----:B------:R-:W-:Y:S05]  /*ecd0*/  BSYNC B4 ;  /* 0x0000000000047941 */ /* 0x000fea0003800000 */
.L_x_26075:
        /* <DEDUP_REMOVED lines=44> */
.L_x_26074:
[----:B------:R-:W-:Y:S05]  /*efa0*/  BSYNC B3 ;  /* 0x0000000000037941 */ /* 0x000fea0003800000 */
.L_x_26073:
        /* <DEDUP_REMOVED lines=11> */
.L_x_26069:
[----:B------:R-:W-:Y:S05]  /*f060*/  BSYNC B2 ;  /* 0x0000000000027941 */ /* 0x000fea0003800000 */
.L_x_26068:
        /* <DEDUP_REMOVED lines=18> */
.L_x_26080:
[----:B------:R-:W-:-:S07]  /*f190*/  MOV R221, R6 ;  /* 0x0000000600dd7202 */ /* 0x000fce0000000f00 */
.L_x_26081:
[----:B------:R-:W-:Y:S05]  /*f1a0*/  BSYNC B3 ;  /* 0x0000000000037941 */ /* 0x000fea0003800000 */
.L_x_26079:
        /* <DEDUP_REMOVED lines=16> */
.L_x_26085:
[----:B------:R-:W-:Y:S05]  /*f2b0*/  BSYNC B4 ;  /* 0x0000000000047941 */ /* 0x000fea0003800000 */
.L_x_26084:
        /* <DEDUP_REMOVED lines=44> */
.L_x_26083:
[----:B------:R-:W-:Y:S05]  /*f580*/  BSYNC B3 ;  /* 0x0000000000037941 */ /* 0x000fea0003800000 */
.L_x_26082:
        /* <DEDUP_REMOVED lines=10> */
.L_x_26078:
[----:B------:R-:W-:Y:S05]  /*f630*/  BSYNC B2 ;  /* 0x0000000000027941 */ /* 0x000fea0003800000 */
.L_x_26077:
        /* <DEDUP_REMOVED lines=18> */
.L_x_26089:
[----:B------:R-:W-:-:S07]  /*f760*/  MOV R189, R6 ;  /* 0x0000000600bd7202 */ /* 0x000fce0000000f00 */
.L_x_26090:
[----:B------:R-:W-:Y:S05]  /*f770*/  BSYNC B3 ;  /* 0x0000000000037941 */ /* 0x000fea0003800000 */
.L_x_26088:
        /* <DEDUP_REMOVED lines=16> */
.L_x_26094:
[----:B------:R-:W-:Y:S05]  /*f880*/  BSYNC B4 ;  /* 0x0000000000047941 */ /* 0x000fea0003800000 */
.L_x_26093:
        /* <DEDUP_REMOVED lines=44> */
.L_x_26092:
[----:B------:R-:W-:Y:S05]  /*fb50*/  BSYNC B3 ;  /* 0x0000000000037941 */ /* 0x000fea0003800000 */
.L_x_26091:
        /* <DEDUP_REMOVED lines=11> */
.L_x_26087:
[----:B------:R-:W-:Y:S05]  /*fc10*/  BSYNC B2 ;  /* 0x0000000000027941 */ /* 0x000fea0003800000 */
.L_x_26086:
        /* <DEDUP_REMOVED lines=18> */
.L_x_26098:
[----:B------:R-:W-:-:S07]  /*fd40*/  MOV R223, R6 ;  /* 0x0000000600df7202 */ /* 0x000fce0000000f00 */
.L_x_26099:
[----:B------:R-:W-:Y:S05]  /*fd50*/  BSYNC B3 ;  /* 0x0000000000037941 */ /* 0x000fea0003800000 */
.L_x_26097:
        /* <DEDUP_REMOVED lines=16> */
.L_x_26103:
[----:B------:R-:W-:Y:S05]  /*fe60*/  BSYNC B4 ;  /* 0x0000000000047941 */ /* 0x000fea0003800000 */
.L_x_26102:
        /* <DEDUP_REMOVED lines=44> */
.L_x_26101:
[----:B------:R-:W-:Y:S05]  /*10130*/  BSYNC B3 ;  /* 0x0000000000037941 */ /* 0x000fea0003800000 */
.L_x_26100:
        /* <DEDUP_REMOVED lines=10> */
.L_x_26096:
[----:B------:R-:W-:Y:S05]  /*101e0*/  BSYNC B2 ;  /* 0x0000000000027941 */ /* 0x000fea0003800000 */
.L_x_26095:
        /* <DEDUP_REMOVED lines=18> */
.L_x_26107:
[----:B------:R-:W-:-:S07]  /*10310*/  MOV R191, R6 ;  /* 0x0000000600bf7202 */ /* 0x000fce0000000f00 */
.L_x_26108:
[----:B------:R-:W-:Y:S05]  /*10320*/  BSYNC B3 ;  /* 0x0000000000037941 */ /* 0x000fea0003800000 */
.L_x_26106:
        /* <DEDUP_REMOVED lines=16> */
.L_x_26112:
[----:B------:R-:W-:Y:S05]  /*10430*/  BSYNC B4 ;  /* 0x0000000000047941 */ /* 0x000fea0003800000 */
.L_x_26111:
        /* <DEDUP_REMOVED lines=44> */
.L_x_26110:
[----:B------:R-:W-:Y:S05]  /*10700*/  BSYNC B3 ;  /* 0x0000000000037941 */ /* 0x000fea0003800000 */
.L_x_26109:
        /* <DEDUP_REMOVED lines=11> */
.L_x_26105:
[----:B------:R-:W-:Y:S05]  /*107c0*/  BSYNC B2 ;  /* 0x0000000000027941 */ /* 0x000fea0003800000 */
.L_x_26104:
        /* <DEDUP_REMOVED lines=26> */
.L_x_26114:
[----:B------:R-:W-:Y:S05]  /*10970*/  BSYNC B2 ;  /* 0x0000000000027941 */ /* 0x000fea0003800000 */
.L_x_26113:
[----:B------:R-:W-:Y:S01]  /*10980*/  VIADD R236, R236, 0x20 ;  /* 0x00000020ecec7836 */ /* 0x000fe20000000000 */
[----:B------:R-:W-:-:S07]  /*10990*/  IADD3 R235, R235, 0x20, RZ ;  /* 0x00000020ebeb7810 */ /* 0x000fce0007ffe0ff */
.L_x_26040:
[----:B------:R-:W-:Y:S05]  /*109a0*/  BSYNC B1 ;  /* 0x0000000000017941 */ /* 0x000fea0003800000 */
.L_x_26039:
        /* <DEDUP_REMOVED lines=32> */
.L_x_26120:
[----:B------:R-:W-:-:S07]  /*10bb0*/  MOV R196, R6 ;  /* 0x0000000600c47202 */ /* 0x000fce0000000f00 */
.L_x_26121:
[----:B------:R-:W-:Y:S05]  /*10bc0*/  BSYNC B3 ;  /* 0x0000000000037941 */ /* 0x000fea0003800000 */
.L_x_26119:
        /* <DEDUP_REMOVED lines=16> */
.L_x_26125:
[----:B------:R-:W-:Y:S05]  /*10cd0*/  BSYNC B4 ;  /* 0x0000000000047941 */ /* 0x000fea0003800000 */
.L_x_26124:
        /* <DEDUP_REMOVED lines=43> */
.L_x_26123:
[----:B------:R-:W-:Y:S05]  /*10f90*/  BSYNC B3 ;  /* 0x0000000000037941 */ /* 0x000fea0003800000 */
.L_x_26122:
        /* <DEDUP_REMOVED lines=10> */
.L_x_26118:
[----:B------:R-:W-:Y:S05]  /*11040*/  BSYNC B2 ;  /* 0x0000000000027941 */ /* 0x000fea0003800000 */
.L_x_26117:
        /* <DEDUP_REMOVED lines=18> */
.L_x_26129:
[----:B------:R-:W-:-:S07]  /*11170*/  IMAD.MOV.U32 R10, RZ, RZ, R6 ;  /* 0x000000ffff0a7224 */ /* 0x000fce00078e0006 */
.L_x_26130:
[----:B------:R-:W-:Y:S05]  /*11180*/  BSYNC B3 ;  /* 0x0000000000037941 */ /* 0x000fea0003800000 */
.L_x_26128:
        /* <DEDUP_REMOVED lines=16> */
.L_x_26134:
[----:B------:R-:W-:Y:S05]  /*11290*/  BSYNC B4 ;  /* 0x0000000000047941 */ /* 0x000fea0003800000 */
.L_x_26133:
        /* <DEDUP_REMOVED lines=44> */
.L_x_26132:
[----:B------:R-:W-:Y:S05]  /*11560*/  BSYNC B3 ;  /* 0x0000000000037941 */ /* 0x000fea0003800000 */
.L_x_26131:
        /* <DEDUP_REMOVED lines=11> */
.L_x_26127:
[----:B------:R-:W-:Y:S05]  /*11620*/  BSYNC B2 ;  /* 0x0000000000027941 */ /* 0x000fea0003800000 */
.L_x_26126:
        /* <DEDUP_REMOVED lines=18> */
.L_x_26138:
[----:B------:R-:W-:-:S07]  /*11750*/  IMAD.MOV.U32 R11, RZ, RZ, R6 ;  /* 0x000000ffff0b7224 */ /* 0x000fce00078e0006 */
.L_x_26139:
[----:B------:R-:W-:Y:S05]  /*11760*/  BSYNC B3 ;  /* 0x0000000000037941 */ /* 0x000fea0003800000 */
.L_x_26137:
        /* <DEDUP_REMOVED lines=16> */
.L_x_26143:
[----:B------:R-:W-:Y:S05]  /*11870*/  BSYNC B4 ;  /* 0x0000000000047941 */ /* 0x000fea0003800000 */
.L_x_26142:
        /* <DEDUP_REMOVED lines=44> */
.L_x_26141:
[----:B------:R-:W-:Y:S05]  /*11b40*/  BSYNC B3 ;  /* 0x0000000000037941 */ /* 0x000fea0003800000 */
.L_x_26140:
        /* <DEDUP_REMOVED lines=10> */
.L_x_26136:
[----:B------:R-:W-:Y:S05]  /*11bf0*/  BSYNC B2 ;  /* 0x0000000000027941 */ /* 0x000fea0003800000 */
.L_x_26135:
        /* <DEDUP_REMOVED lines=18> */
.L_x_26147:
[----:B------:R-:W-:-:S07]  /*11d20*/  IMAD.MOV.U32 R195, RZ, RZ, R6 ;  /* 0x000000ffffc37224 */ /* 0x000fce00078e0006 */
.L_x_26148:
[----:B------:R-:W-:Y:S05]  /*11d30*/  BSYNC B3 ;  /* 0x0000000000037941 */ /* 0x000fea0003800000 */
.L_x_26146:
        /* <DEDUP_REMOVED lines=16> */
.L_x_26152:
[----:B------:R-:W-:Y:S05]  /*11e40*/  BSYNC B4 ;  /* 0x0000000000047941 */ /* 0x000fea0003800000 */
.L_x_26151:
        /* <DEDUP_REMOVED lines=44> */
.L_x_26150:
[----:B------:R-:W-:Y:S05]  /*12110*/  BSYNC B3 ;  /* 0x0000000000037941 */ /* 0x000fea0003800000 */
.L_x_26149:
        /* <DEDUP_REMOVED lines=11> */
.L_x_26145:
[----:B------:R-:W-:Y:S05]  /*121d0*/  BSYNC B2 ;  /* 0x0000000000027941 */ /* 0x000fea0003800000 */
.L_x_26144:
        /* <DEDUP_REMOVED lines=18> */
.L_x_26156:
[----:B------:R-:W-:-:S07]  /*12300*/  IMAD.MOV.U32 R221, RZ, RZ, R6 ;  /* 0x000000ffffdd7224 */ /* 0x000fce00078e0006 */
.L_x_26157:
[----:B------:R-:W-:Y:S05]  /*12310*/  BSYNC B3 ;  /* 0x0000000000037941 */ /* 0x000fea0003800000 */
.L_x_26155:
        /* <DEDUP_REMOVED lines=16> */
.L_x_26161:
[----:B------:R-:W-:Y:S05]  /*12420*/  BSYNC B4 ;  /* 0x0000000000047941 */ /* 0x000fea0003800000 */
.L_x_26160:
        /* <DEDUP_REMOVED lines=44> */
.L_x_26159:
[----:B------:R-:W-:Y:S05]  /*126f0*/  BSYNC B3 ;  /* 0x0000000000037941 */ /* 0x000fea0003800000 */
.L_x_26158:
        /* <DEDUP_REMOVED lines=10> */
.L_x_26154:
[----:B------:R-:W-:Y:S05]  /*127a0*/  BSYNC B2 ;  /* 0x0000000000027941 */ /* 0x000fea0003800000 */
.L_x_26153:
        /* <DEDUP_REMOVED lines=18> */
.L_x_26165:
[----:B------:R-:W-:-:S07]  /*128d0*/  IMAD.MOV.U32 R197, RZ, RZ, R6 ;  /* 0x000000ffffc57224 */ /* 0x000fce00078e0006 */
.L_x_26166:
[----:B------:R-:W-:Y:S05]  /*128e0*/  BSYNC B3 ;  /* 0x0000000000037941 */ /* 0x000fea0003800000 */
.L_x_26164:
        /* <DEDUP_REMOVED lines=16> */
.L_x_26170:
[----:B------:R-:W-:Y:S05]  /*129f0*/  BSYNC B4 ;  /* 0x0000000000047941 */ /* 0x000fea0003800000 */
.L_x_26169:
        /* <DEDUP_REMOVED lines=44> */
.L_x_26168:
[----:B------:R-:W-:Y:S05]  /*12cc0*/  BSYNC B3 ;  /* 0x0000000000037941 */ /* 0x000fea0003800000 */
.L_x_26167:
        /* <DEDUP_REMOVED lines=11> */
.L_x_26163:
[----:B------:R-:W-:Y:S05]  /*12d80*/  BSYNC B2 ;  /* 0x0000000000027941 */ /* 0x000fea0003800000 */
.L_x_26162:
        /* <DEDUP_REMOVED lines=18> */
.L_x_26174:
[----:B------:R-:W-:-:S07]  /*12eb0*/  IMAD.MOV.U32 R223, RZ, RZ, R6 ;  /* 0x000000ffffdf7224 */ /* 0x000fce00078e0006 */
.L_x_26175:
[----:B------:R-:W-:Y:S05]  /*12ec0*/  BSYNC B3 ;  /* 0x0000000000037941 */ /* 0x000fea0003800000 */
.L_x_26173:
        /* <DEDUP_REMOVED lines=16> */
.L_x_26179:
[----:B------:R-:W-:Y:S05]  /*12fd0*/  BSYNC B4 ;  /* 0x0000000000047941 */ /* 0x000fea0003800000 */
.L_x_26178:
        /* <DEDUP_REMOVED lines=44> */
.L_x_26177:
[----:B------:R-:W-:Y:S05]  /*132a0*/  BSYNC B3 ;  /* 0x0000000000037941 */ /* 0x000fea0003800000 */
.L_x_26176:
        /* <DEDUP_REMOVED lines=10> */
.L_x_26172:
[----:B------:R-:W-:Y:S05]  /*13350*/  BSYNC B2 ;  /* 0x0000000000027941 */ /* 0x000fea0003800000 */
.L_x_26171:
        /* <DEDUP_REMOVED lines=18> */
.L_x_26183:
[----:B------:R-:W-:-:S07]  /*13480*/  IMAD.MOV.U32 R199, RZ, RZ, R6 ;  /* 0x000000ffffc77224 */ /* 0x000fce00078e0006 */
.L_x_26184:
[----:B------:R-:W-:Y:S05]  /*13490*/  BSYNC B3 ;  /* 0x0000000000037941 */ /* 0x000fea0003800000 */
.L_x_26182:
        /* <DEDUP_REMOVED lines=16> */
.L_x_26188:
[----:B------:R-:W-:Y:S05]  /*135a0*/  BSYNC B4 ;  /* 0x0000000000047941 */ /* 0x000fea0003800000 */
.L_x_26187:
        /* <DEDUP_REMOVED lines=44> */
.L_x_26186:
[----:B------:R-:W-:Y:S05]  /*13870*/  BSYNC B3 ;  /* 0x0000000000037941 */ /* 0x000fea0003800000 */
.L_x_26185:
        /* <DEDUP_REMOVED lines=11> */
.L_x_26181:
[----:B------:R-:W-:Y:S05]  /*13930*/  BSYNC B2 ;  /* 0x0000000000027941 */ /* 0x000fea0003800000 */
.L_x_26180:
        /* <DEDUP_REMOVED lines=26> */
.L_x_26190:
[----:B------:R-:W-:Y:S05]  /*13ae0*/  BSYNC B2 ;  /* 0x0000000000027941 */ /* 0x000fea0003800000 */
.L_x_26189:
[----:B------:R-:W-:Y:S01]  /*13af0*/  VIADD R236, R236, 0x20 ;  /* 0x00000020ecec7836 */ /* 0x000fe20000000000 */
[----:B------:R-:W-:-:S07]  /*13b00*/  IADD3 R235, R235, 0x20, RZ ;  /* 0x00000020ebeb7810 */ /* 0x000fce0007ffe0ff */
.L_x_26116:
[----:B------:R-:W-:Y:S05]  /*13b10*/  BSYNC B1 ;  /* 0x0000000000017941 */ /* 0x000fea0003800000 */
.L_x_26115:
        /* <DEDUP_REMOVED lines=32> */
.L_x_26196:
[----:B------:R-:W-:-:S07]  /*13d20*/  MOV R204, R6 ;  /* 0x0000000600cc7202 */ /* 0x000fce0000000f00 */
.L_x_26197:
[----:B------:R-:W-:Y:S05]  /*13d30*/  BSYNC B3 ;  /* 0x0000000000037941 */ /* 0x000fea0003800000 */
.L_x_26195:
        /* <DEDUP_REMOVED lines=16> */
.L_x_26201:
[----:B------:R-:W-:Y:S05]  /*13e40*/  BSYNC B4 ;  /* 0x0000000000047941 */ /* 0x000fea0003800000 */
.L_x_26200:
        /* <DEDUP_REMOVED lines=43> */
.L_x_26199:
[----:B------:R-:W-:Y:S05]  /*14100*/  BSYNC B3 ;  /* 0x0000000000037941 */ /* 0x000fea0003800000 */
.L_x_26198:
        /* <DEDUP_REMOVED lines=10> */
.L_x_26194:
[----:B------:R-:W-:Y:S05]  /*141b0*/  BSYNC B2 ;  /* 0x0000000000027941 */ /* 0x000fea0003800000 */
.L_x_26193:
        /* <DEDUP_REMOVED lines=18> */
.L_x_26205:
[----:B------:R-:W-:-:S07]  /*142e0*/  IMAD.MOV.U32 R10, RZ, RZ, R6 ;  /* 0x000000ffff0a7224 */ /* 0x000fce00078e0006 */
.L_x_26206:
[----:B------:R-:W-:Y:S05]  /*142f0*/  BSYNC B3 ;  /* 0x0000000000037941 */ /* 0x000fea0003800000 */
.L_x_26204:
        /* <DEDUP_REMOVED lines=16> */
.L_x_26210:
[----:B------:R-:W-:Y:S05]  /*14400*/  BSYNC B4 ;  /* 0x0000000000047941 */ /* 0x000fea0003800000 */
.L_x_26209:
        /* <DEDUP_REMOVED lines=44> */
.L_x_26208:
[----:B------:R-:W-:Y:S05]  /*146d0*/  BSYNC B3 ;  /* 0x0000000000037941 */ /* 0x000fea0003800000 */
.L_x_26207:
        /* <DEDUP_REMOVED lines=11> */
.L_x_26203:
[----:B------:R-:W-:Y:S05]  /*14790*/  BSYNC B2 ;  /* 0x0000000000027941 */ /* 0x000fea0003800000 */
.L_x_26202:
        /* <DEDUP_REMOVED lines=18> */
.L_x_26214:
[----:B------:R-:W-:-:S07]  /*148c0*/  IMAD.MOV.U32 R11, RZ, RZ, R6 ;  /* 0x000000ffff0b7224 */ /* 0x000fce00078e0006 */
.L_x_26215:
[----:B------:R-:W-:Y:S05]  /*148d0*/  BSYNC B3 ;  /* 0x0000000000037941 */ /* 0x000fea0003800000 */
.L_x_26213:
        /* <DEDUP_REMOVED lines=16> */
.L_x_26219:
[----:B------:R-:W-:Y:S05]  /*149e0*/  BSYNC B4 ;  /* 0x0000000000047941 */ /* 0x000fea0003800000 */
.L_x_26218:
        /* <DEDUP_REMOVED lines=44> */
.L_x_26217:
[----:B------:R-:W-:Y:S05]  /*14cb0*/  BSYNC B3 ;  /* 0x0000000000037941 */ /* 0x000fea0003800000 */
.L_x_26216:
        /* <DEDUP_REMOVED lines=10> */
.L_x_26212:
[----:B------:R-:W-:Y:S05]  /*14d60*/  BSYNC B2 ;  /* 0x0000000000027941 */ /* 0x000fea0003800000 */
.L_x_26211:
        /* <DEDUP_REMOVED lines=18> */
.L_x_26223:
[----:B------:R-:W-:-:S07]  /*14e90*/  IMAD.MOV.U32 R203, RZ, RZ, R6 ;  /* 0x000000ffffcb7224 */ /* 0x000fce00078e0006 */
.L_x_26224:
[----:B------:R-:W-:Y:S05]  /*14ea0*/  BSYNC B3 ;  /* 0x0000000000037941 */ /* 0x000fea0003800000 */
.L_x_26222:
        /* <DEDUP_REMOVED lines=16> */
.L_x_26228:
[----:B------:R-:W-:Y:S05]  /*14fb0*/  BSYNC B4 ;  /* 0x0000000000047941 */ /* 0x000fea0003800000 */
.L_x_26227:
        /* <DEDUP_REMOVED lines=44> */
.L_x_26226:
[----:B------:R-:W-:Y:S05]  /*15280*/  BSYNC B3 ;  /* 0x0000000000037941 */ /* 0x000fea0003800000 */
.L_x_26225:
        /* <DEDUP_REMOVED lines=11> */
.L_x_26221:
[----:B------:R-:W-:Y:S05]  /*15340*/  BSYNC B2 ;  /* 0x0000000000027941 */ /* 0x000fea0003800000 */
.L_x_26220:
        /* <DEDUP_REMOVED lines=18> */
.L_x_26232:
[----:B------:R-:W-:-:S07]  /*15470*/  IMAD.MOV.U32 R221, RZ, RZ, R6 ;  /* 0x000000ffffdd7224 */ /* 0x000fce00078e0006 */
.L_x_26233:
[----:B------:R-:W-:Y:S05]  /*15480*/  BSYNC B3 ;  /* 0x0000000000037941 */ /* 0x000fea0003800000 */
.L_x_26231:
        /* <DEDUP_REMOVED lines=16> */
.L_x_26237:
[----:B------:R-:W-:Y:S05]  /*15590*/  BSYNC B4 ;  /* 0x0000000000047941 */ /* 0x000fea0003800000 */
.L_x_26236:
        /* <DEDUP_REMOVED lines=44> */
.L_x_26235:
[----:B------:R-:W-:Y:S05]  /*15860*/  BSYNC B3 ;  /* 0x0000000000037941 */ /* 0x000fea0003800000 */
.L_x_26234:
        /* <DEDUP_REMOVED lines=10> */
.L_x_26230:
[----:B------:R-:W-:Y:S05]  /*15910*/  BSYNC B2 ;  /* 0x0000000000027941 */ /* 0x000fea0003800000 */
.L_x_26229:
        /* <DEDUP_REMOVED lines=18> */
.L_x_26241:
[----:B------:R-:W-:-:S07]  /*15a40*/  IMAD.MOV.U32 R205, RZ, RZ, R6 ;  /* 0x000000ffffcd7224 */ /* 0x000fce00078e0006 */
.L_x_26242:
[----:B------:R-:W-:Y:S05]  /*15a50*/  BSYNC B3 ;  /* 0x0000000000037941 */ /* 0x000fea0003800000 */
.L_x_26240:
        /* <DEDUP_REMOVED lines=16> */
.L_x_26246:
[----:B------:R-:W-:Y:S05]  /*15b60*/  BSYNC B4 ;  /* 0x0000000000047941 */ /* 0x000fea0003800000 */
.L_x_26245:
        /* <DEDUP_REMOVED lines=44> */
.L_x_26244:
[----:B------:R-:W-:Y:S05]  /*15e30*/  BSYNC B3 ;  /* 0x0000000000037941 */ /* 0x000fea0003800000 */
.L_x_26243:
        /* <DEDUP_REMOVED lines=11> */
.L_x_26239:
[----:B------:R-:W-:Y:S05]  /*15ef0*/  BSYNC B2 ;  /* 0x0000000000027941 */ /* 0x000fea0003800000 */
.L_x_26238:
        /* <DEDUP_REMOVED lines=18> */
.L_x_26250:
[----:B------:R-:W-:-:S07]  /*16020*/  IMAD.MOV.U32 R223, RZ, RZ, R6 ;  /* 0x000000ffffdf7224 */ /* 0x000fce00078e0006 */
.L_x_26251:
[----:B------:R-:W-:Y:S05]  /*16030*/  BSYNC B3 ;  /* 0x0000000000037941 */ /* 0x000fea0003800000 */
.L_x_26249:
        /* <DEDUP_REMOVED lines=16> */
.L_x_26255:
[----:B------:R-:W-:Y:S05]  /*16140*/  BSYNC B4 ;  /* 0x0000000000047941 */ /* 0x000fea0003800000 */
.L_x_26254:
        /* <DEDUP_REMOVED lines=44> */
.L_x_26253:
[----:B------:R-:W-:Y:S05]  /*16410*/  BSYNC B3 ;  /* 0x0000000000037941 */ /* 0x000fea0003800000 */
.L_x_26252:
        /* <DEDUP_REMOVED lines=10> */
.L_x_26248:
[----:B------:R-:W-:Y:S05]  /*164c0*/  BSYNC B2 ;  /* 0x0000000000027941 */ /* 0x000fea0003800000 */
.L_x_26247:
        /* <DEDUP_REMOVED lines=18> */
.L_x_26259:
[----:B------:R-:W-:-:S07]  /*165f0*/  IMAD.MOV.U32 R207, RZ, RZ, R6 ;  /* 0x000000ffffcf7224 */ /* 0x000fce00078e0006 */
.L_x_26260:
[----:B------:R-:W-:Y:S05]  /*16600*/  BSYNC B3 ;  /* 0x0000000000037941 */ /* 0x000fea0003800000 */
.L_x_26258:
        /* <DEDUP_REMOVED lines=16> */
.L_x_26264:
[----:B------:R-:W-:Y:S05]  /*16710*/  BSYNC B4 ;  /* 0x0000000000047941 */ /* 0x000fea0003800000 */
.L_x_26263:
        /* <DEDUP_REMOVED lines=44> */
.L_x_26262:
[----:B------:R-:W-:Y:S05]  /*169e0*/  BSYNC B3 ;  /* 0x0000000000037941 */ /* 0x000fea0003800000 */
.L_x_26261:
        /* <DEDUP_REMOVED lines=11> */
.L_x_26257:
[----:B------:R-:W-:Y:S05]  /*16aa0*/  BSYNC B2 ;  /* 0x0000000000027941 */ /* 0x000fea0003800000 */
.L_x_26256:
        /* <DEDUP_REMOVED lines=26> */
.L_x_26266:
[----:B------:R-:W-:Y:S05]  /*16c50*/  BSYNC B2 ;  /* 0x0000000000027941 */ /* 0x000fea0003800000 */
.L_x_26265:
[----:B------:R-:W-:Y:S01]  /*16c60*/  VIADD R236, R236, 0x20 ;  /* 0x00000020ecec7836 */ /* 0x000fe20000000000 */
[----:B------:R-:W-:-:S07]  /*16c70*/  IADD3 R235, R235, 0x20, RZ ;  /* 0x00000020ebeb7810 */ /* 0x000fce0007ffe0ff */
.L_x_26192:
[----:B------:R-:W-:Y:S05]  /*16c80*/  BSYNC B1 ;  /* 0x0000000000017941 */ /* 0x000fea0003800000 */
.L_x_26191:
        /* <DEDUP_REMOVED lines=32> */
.L_x_26272:
[----:B------:R-:W-:-:S07]  /*16e90*/  MOV R212, R6 ;  /* 0x0000000600d47202 */ /* 0x000fce0000000f00 */
.L_x_26273:
[----:B------:R-:W-:Y:S05]  /*16ea0*/  BSYNC B3 ;  /* 0x0000000000037941 */ /* 0x000fea0003800000 */
.L_x_26271:
        /* <DEDUP_REMOVED lines=16> */
.L_x_26277:
[----:B------:R-:W-:Y:S05]  /*16fb0*/  BSYNC B4 ;  /* 0x0000000000047941 */ /* 0x000fea0003800000 */
.L_x_26276:
        /* <DEDUP_REMOVED lines=43> */
.L_x_26275:
[----:B------:R-:W-:Y:S05]  /*17270*/  BSYNC B3 ;  /* 0x0000000000037941 */ /* 0x000fea0003800000 */
.L_x_26274:
        /* <DEDUP_REMOVED lines=10> */
.L_x_26270:
[----:B------:R-:W-:Y:S05]  /*17320*/  BSYNC B2 ;  /* 0x0000000000027941 */ /* 0x000fea0003800000 */
.L_x_26269:
        /* <DEDUP_REMOVED lines=18> */
.L_x_26281:
[----:B------:R-:W-:-:S07]  /*17450*/  IMAD.MOV.U32 R10, RZ, RZ, R6 ;  /* 0x000000ffff0a7224 */ /* 0x000fce00078e0006 */
.L_x_26282:
[----:B------:R-:W-:Y:S05]  /*17460*/  BSYNC B3 ;  /* 0x0000000000037941 */ /* 0x000fea0003800000 */
.L_x_26280:
        /* <DEDUP_REMOVED lines=16> */
.L_x_26286:
[----:B------:R-:W-:Y:S05]  /*17570*/  BSYNC B4 ;  /* 0x0000000000047941 */ /* 0x000fea0003800000 */
.L_x_26285:
        /* <DEDUP_REMOVED lines=44> */
.L_x_26284:
[----:B------:R-:W-:Y:S05]  /*17840*/  BSYNC B3 ;  /* 0x0000000000037941 */ /* 0x000fea0003800000 */
.L_x_26283:
        /* <DEDUP_REMOVED lines=11> */
.L_x_26279:
[----:B------:R-:W-:Y:S05]  /*17900*/  BSYNC B2 ;  /* 0x0000000000027941 */ /* 0x000fea0003800000 */
.L_x_26278:
        /* <DEDUP_REMOVED lines=18> */
.L_x_26290:
[----:B------:R-:W-:-:S07]  /*17a30*/  IMAD.MOV.U32 R11, RZ, RZ, R6 ;  /* 0x000000ffff0b7224 */ /* 0x000fce00078e0006 */
.L_x_26291:
[----:B------:R-:W-:Y:S05]  /*17a40*/  BSYNC B3 ;  /* 0x0000000000037941 */ /* 0x000fea0003800000 */
.L_x_26289:
        /* <DEDUP_REMOVED lines=16> */
.L_x_26295:
[----:B------:R-:W-:Y:S05]  /*17b50*/  BSYNC B4 ;  /* 0x0000000000047941 */ /* 0x000fea0003800000 */
.L_x_26294:
        /* <DEDUP_REMOVED lines=44> */
.L_x_26293:
[----:B------:R-:W-:Y:S05]  /*17e20*/  BSYNC B3 ;  /* 0x0000000000037941 */ /* 0x000fea0003800000 */
.L_x_26292:
        /* <DEDUP_REMOVED lines=10> */
.L_x_26288:
[----:B------:R-:W-:Y:S05]  /*17ed0*/  BSYNC B2 ;  /* 0x0000000000027941 */ /* 0x000fea0003800000 */
.L_x_26287:
        /* <DEDUP_REMOVED lines=18> */
.L_x_26299:
[----:B------:R-:W-:-:S07]  /*18000*/  IMAD.MOV.U32 R211, RZ, RZ, R6 ;  /* 0x000000ffffd37224 */ /* 0x000fce00078e0006 */
.L_x_26300:
[----:B------:R-:W-:Y:S05]  /*18010*/  BSYNC B3 ;  /* 0x0000000000037941 */ /* 0x000fea0003800000 */
.L_x_26298:
        /* <DEDUP_REMOVED lines=16> */
.L_x_26304:
[----:B------:R-:W-:Y:S05]  /*18120*/  BSYNC B4 ;  /* 0x0000000000047941 */ /* 0x000fea0003800000 */
.L_x_26303:
        /* <DEDUP_REMOVED lines=44> */
.L_x_26302:
[----:B------:R-:W-:Y:S05]  /*183f0*/  BSYNC B3 ;  /* 0x0000000000037941 */ /* 0x000fea0003800000 */
.L_x_26301:
        /* <DEDUP_REMOVED lines=11> */
.L_x_26297:
[----:B------:R-:W-:Y:S05]  /*184b0*/  BSYNC B2 ;  /* 0x0000000000027941 */ /* 0x000fea0003800000 */
.L_x_26296:
        /* <DEDUP_REMOVED lines=18> */
.L_x_26308:
[----:B------:R-:W-:-:S07]  /*185e0*/  IMAD.MOV.U32 R221, RZ, RZ, R6 ;  /* 0x000000ffffdd7224 */ /* 0x000fce00078e0006 */
.L_x_26309:
[----:B------:R-:W-:Y:S05]  /*185f0*/  BSYNC B3 ;  /* 0x0000000000037941 */ /* 0x000fea0003800000 */
.L_x_26307:
        /* <DEDUP_REMOVED lines=16> */
.L_x_26313:
[----:B------:R-:W-:Y:S05]  /*18700*/  BSYNC B4 ;  /* 0x0000000000047941 */ /* 0x000fea0003800000 */
.L_x_26312:
        /* <DEDUP_REMOVED lines=44> */
.L_x_26311:
[----:B------:R-:W-:Y:S05]  /*189d0*/  BSYNC B3 ;  /* 0x0000000000037941 */ /* 0x000fea0003800000 */
.L_x_26310:
        /* <DEDUP_REMOVED lines=10> */
.L_x_26306:
[----:B------:R-:W-:Y:S05]  /*18a80*/  BSYNC B2 ;  /* 0x0000000000027941 */ /* 0x000fea0003800000 */
.L_x_26305:
        /* <DEDUP_REMOVED lines=18> */
.L_x_26317:
[----:B------:R-:W-:-:S07]  /*18bb0*/  IMAD.MOV.U32 R213, RZ, RZ, R6 ;  /* 0x000000ffffd57224 */ /* 0x000fce00078e0006 */
.L_x_26318:
[----:B------:R-:W-:Y:S05]  /*18bc0*/  BSYNC B3 ;  /* 0x0000000000037941 */ /* 0x000fea0003800000 */
.L_x_26316:
        /* <DEDUP_REMOVED lines=16> */
.L_x_26322:
[----:B------:R-:W-:Y:S05]  /*18cd0*/  BSYNC B4 ;  /* 0x0000000000047941 */ /* 0x000fea0003800000 */
.L_x_26321:
        /* <DEDUP_REMOVED lines=44> */
.L_x_26320:
[----:B------:R-:W-:Y:S05]  /*18fa0*/  BSYNC B3 ;  /* 0x0000000000037941 */ /* 0x000fea0003800000 */
.L_x_26319:
        /* <DEDUP_REMOVED lines=11> */
.L_x_26315:
[----:B------:R-:W-:Y:S05]  /*19060*/  BSYNC B2 ;  /* 0x0000000000027941 */ /* 0x000fea0003800000 */
.L_x_26314:
        /* <DEDUP_REMOVED lines=18> */
.L_x_26326:
[----:B------:R-:W-:-:S07]  /*19190*/  IMAD.MOV.U32 R223, RZ, RZ, R6 ;  /* 0x000000ffffdf7224 */ /* 0x000fce00078e0006 */
.L_x_26327:
[----:B------:R-:W-:Y:S05]  /*191a0*/  BSYNC B3 ;  /* 0x0000000000037941 */ /* 0x000fea0003800000 */
.L_x_26325:
        /* <DEDUP_REMOVED lines=16> */
.L_x_26331:
[----:B------:R-:W-:Y:S05]  /*192b0*/  BSYNC B4 ;  /* 0x0000000000047941 */ /* 0x000fea0003800000 */
.L_x_26330:
        /* <DEDUP_REMOVED lines=44> */
.L_x_26329:
[----:B------:R-:W-:Y:S05]  /*19580*/  BSYNC B3 ;  /* 0x0000000000037941 */ /* 0x000fea0003800000 */
.L_x_26328:
        /* <DEDUP_REMOVED lines=10> */
.L_x_26324:
[----:B------:R-:W-:Y:S05]  /*19630*/  BSYNC B2 ;  /* 0x0000000000027941 */ /* 0x000fea0003800000 */
.L_x_26323:
        /* <DEDUP_REMOVED lines=18> */
.L_x_26335:
[----:B------:R-:W-:-:S07]  /*19760*/  IMAD.MOV.U32 R215, RZ, RZ, R6 ;  /* 0x000000ffffd77224 */ /* 0x000fce00078e0006 */
.L_x_26336:
[----:B------:R-:W-:Y:S05]  /*19770*/  BSYNC B3 ;  /* 0x0000000000037941 */ /* 0x000fea0003800000 */
.L_x_26334:
        /* <DEDUP_REMOVED lines=16> */
.L_x_26340:
[----:B------:R-:W-:Y:S05]  /*19880*/  BSYNC B4 ;  /* 0x0000000000047941 */ /* 0x000fea0003800000 */
.L_x_26339:
        /* <DEDUP_REMOVED lines=44> */
.L_x_26338:
[----:B------:R-:W-:Y:S05]  /*19b50*/  BSYNC B3 ;  /* 0x0000000000037941 */ /* 0x000fea0003800000 */
.L_x_26337:
        /* <DEDUP_REMOVED lines=11> */
.L_x_26333:
[----:B------:R-:W-:Y:S05]  /*19c10*/  BSYNC B2 ;  /* 0x0000000000027941 */ /* 0x000fea0003800000 */
.L_x_26332:
        /* <DEDUP_REMOVED lines=25> */
.L_x_26268:
[----:B------:R-:W-:Y:S05]  /*19db0*/  BSYNC B1 ;  /* 0x0000000000017941 */ /* 0x000fea0003800000 */
.L_x_26267:
        /* <DEDUP_REMOVED lines=235> */
.L_x_26370:
[----:B------:R-:W-:Y:S01]  /*1ac70*/  LOP3.LUT P2, RZ, R0, 0x1f, RZ, 0xc0, !PT ;  /* 0x0000001f00ff7812 */ /* 0x000fe2000784c0ff */
[----:B-1----:R-:W-:Y:S01]  /*1ac80*/  FADD.FTZ R239, R236, R239 ;  /* 0x000000efecef7221 */ /* 0x002fe20000010000 */
[----:B------:R-:W-:Y:S03]  /*1ac90*/  BSSY B1, `(.L_x_26342) ;  /* 0x0000135000017945 */ /* 0x000fe60003800000 */
        /* <DEDUP_REMOVED lines=9> */
[----:B------:R-:W-:-:S04]  /*1ad30*/  PLOP3.LUT P1, PT, PT, PT, UP0, 0x40, 0x0 ;  /* 0x000000000000781c */ /* 0x000fc80003f2e808 */
[----:B------:R-:W-:Y:S02]  /*1ad40*/  FSEL R231, R231, RZ, !P1 ;  /* 0x000000ffe7e77208 */ /* 0x000fe40004800000 */
[----:B-----5:R-:W-:-:S03]  /*1ad50*/  ISETP.GE.AND P1, PT, R218, 0x1, PT ;  /* 0x00000001da00780c */ /* 0x020fc60003f26270 */
[----:B------:R-:W-:-:S04]  /*1ad60*/  FADD.FTZ R231, R232, R231 ;  /* 0x000000e7e8e77221 */ /* 0x000fc80000010000 */
[----:B------:R-:W1:Y:S02]  /*1ad70*/  MUFU.RSQ R233, R231 ;  /* 0x000000e700e97308 */ /* 0x000e640000001400 */
[----:B-1----:R2:W-:Y:S04]  /*1ad80*/  @!P2 STG.E desc[UR6][R216.64], R233 ;  /* 0x000000e9d800a986 */ /* 0x0025e8000c101906 */
[----:B------:R-:W-:Y:S05]  /*1ad90*/  @!P1 BRA `(.L_x_26343) ;  /* 0x0000001000909947 */ /* 0x000fea0003800000 */
[----:B------:R-:W-:Y:S01]  /*1ada0*/  VIADD R218, R218, 0xffffffff ;  /* 0xffffffffdada7836 */ /* 0x000fe20000000000 */
[----:B------:R-:W-:Y:S01]  /*1adb0*/  PLOP3.LUT P1, PT, PT, PT, UP0, 0x40, 0x0 ;  /* 0x000000000000781c */ /* 0x000fe20003f2e808 */
[----:B------:R-:W-:Y:S01]  /*1adc0*/  BSSY B2, `(.L_x_26344) ;  /* 0x0000028000027945 */ /* 0x000fe20003800000 */
[----:B------:R-:W-:Y:S01]  /*1add0*/  LOP3.LUT R229, R0, 0x1f, RZ, 0xc0, !PT ;  /* 0x0000001f00e57812 */ /* 0x000fe200078ec0ff */
[----:B------:R-:W-:Y:S01]  /*1ade0*/  IMAD R218, R218, R219, RZ ;  /* 0x000000dbdada7224 */ /* 0x000fe200078e02ff */
[----:B------:R-:W-:-:S04]  /*1adf0*/  FSEL R232, R237, RZ, P1 ;  /* 0x000000ffede87208 */ /* 0x000fc80000800000 */
[----:B--2---:R-:W-:-:S04]  /*1ae00*/  SHF.R.S32.HI R217, RZ, 0x1f, R218 ;  /* 0x0000001fffd97819 */ /* 0x004fc800000114da */
[----:B------:R-:W-:-:S04]  /*1ae10*/  LEA.HI R218, R217, R218, RZ, 0x3 ;  /* 0x000000dad9da7211 */ /* 0x000fc800078f18ff */
[----:B------:R-:W-:Y:S01]  /*1ae20*/  LEA.HI.SX32 R231, R218, R229, 0x1d ;  /* 0x000000e5dae77211 */ /* 0x000fe200078feaff */
[----:B------:R-:W-:Y:S06]  /*1ae30*/  @!P0 BRA `(.L_x_26345) ;  /* 0x0000000000808947 */ /* 0x000fec0003800000 */
[--C-:B------:R-:W-:Y:S01]  /*1ae40*/  FADD.FTZ R216, R144, -R232.reuse ;  /* 0x800000e890d87221 */ /* 0x100fe20000010000 */
[--C-:B------:R-:W-:Y:S01]  /*1ae50*/  FADD.FTZ R218, R145, -R232.reuse ;  /* 0x800000e891da7221 */ /* 0x100fe20000010000 */
[----:B------:R-:W1:Y:S01]  /*1ae60*/  LDC.64 R234, c[0x0][0x2b8] ;  /* 0x0000ae00ffea7b82 */ /* 0x000e620000000a00 */
[--C-:B------:R-:W-:Y:S01]  /*1ae70*/  FADD.FTZ R238, R156, -R232.reuse ;  /* 0x800000e89cee7221 */ /* 0x100fe20000010000 */
[C---:B------:R-:W-:Y:S01]  /*1ae80*/  FMUL.FTZ R217, R233.reuse, R216 ;  /* 0x000000d8e9d97220 */ /* 0x040fe20000410000 */
[----:B------:R-:W-:Y:S01]  /*1ae90*/  FMUL.FTZ R218, R233, R218 ;  /* 0x000000dae9da7220 */ /* 0x000fe20000410000 */
[--C-:B0-----:R-:W-:Y:S01]  /*1aea0*/  FADD.FTZ R236, R147, -R232.reuse ;  /* 0x800000e893ec7221 */ /* 0x101fe20000010000 */
[----:B------:R-:W-:Y:S01]  /*1aeb0*/  FADD.FTZ R240, R158, -R232 ;  /* 0x800000e89ef07221 */ /* 0x000fe20000010000 */
[----:B------:R-:W-:Y:S01]  /*1aec0*/  FFMA.FTZ R216, R20, R217, R12 ;  /* 0x000000d914d87223 */ /* 0x000fe2000001000c */
[----:B------:R-:W-:Y:S01]  /*1aed0*/  FFMA.FTZ R217, R21, R218, R13 ;  /* 0x000000da15d97223 */ /* 0x000fe2000001000d */
[--C-:B------:R-:W-:Y:S01]  /*1aee0*/  FADD.FTZ R218, R146, -R232.reuse ;  /* 0x800000e892da7221 */ /* 0x100fe20000010000 */
[--C-:B------:R-:W-:Y:S01]  /*1aef0*/  FADD.FTZ R242, R159, -R232.reuse ;  /* 0x800000e89ff27221 */ /* 0x100fe20000010000 */
[C---:B------:R-:W-:Y:S01]  /*1af00*/  FMUL.FTZ R219, R233.reuse, R238 ;  /* 0x000000eee9db7220 */ /* 0x040fe20000410000 */
[----:B------:R-:W-:Y:S01]  /*1af10*/  FMUL.FTZ R236, R233, R236 ;  /* 0x000000ece9ec7220 */ /* 0x000fe20000410000 */
[----:B------:R-:W-:Y:S01]  /*1af20*/  F2FP.BF16.F32.PACK_AB R216, R217, R216 ;  /* 0x000000d8d9d8723e */ /* 0x000fe200000010ff */
[----:B------:R-:W-:Y:S01]  /*1af30*/  FMUL.FTZ R217, R233, R218 ;  /* 0x000000dae9d97220 */ /* 0x000fe20000410000 */
[----:B------:R-:W-:Y:S01]  /*1af40*/  FADD.FTZ R218, R157, -R232 ;  /* 0x800000e89dda7221 */ /* 0x000fe20000010000 */
[C---:B------:R-:W-:Y:S01]  /*1af50*/  FMUL.FTZ R237, R233.reuse, R240 ;  /* 0x000000f0e9ed7220 */ /* 0x040fe20000410000 */
[C---:B------:R-:W-:Y:S01]  /*1af60*/  FMUL.FTZ R242, R233.reuse, R242 ;  /* 0x000000f2e9f27220 */ /* 0x040fe20000410000 */
[----:B------:R-:W-:Y:S01]  /*1af70*/  FFMA.FTZ R217, R22, R217, R14 ;  /* 0x000000d916d97223 */ /* 0x000fe2000001000e */
[----:B------:R-:W-:Y:S01]  /*1af80*/  FMUL.FTZ R238, R233, R218 ;  /* 0x000000dae9ee7220 */ /* 0x000fe20000410000 */
[----:B------:R-:W-:Y:S01]  /*1af90*/  FFMA.FTZ R218, R24, R219, R16 ;  /* 0x000000db18da7223 */ /* 0x000fe20000010010 */
[----:B------:R-:W-:Y:S01]  /*1afa0*/  FFMA.FTZ R236, R23, R236, R15 ;  /* 0x000000ec17ec7223 */ /* 0x000fe2000001000f */
[----:B------:R-:W-:Y:S01]  /*1afb0*/  FFMA.FTZ R237, R26, R237, R18 ;  /* 0x000000ed1aed7223 */ /* 0x000fe20000010012 */
[----:B------:R-:W-:Y:S01]  /*1afc0*/  FFMA.FTZ R219, R25, R238, R17 ;  /* 0x000000ee19db7223 */ /* 0x000fe20000010011 */
[----:B------:R-:W-:Y:S01]  /*1afd0*/  FFMA.FTZ R242, R27, R242, R19 ;  /* 0x000000f21bf27223 */ /* 0x000fe20000010013 */
[----:B-1----:R-:W-:Y:S01]  /*1afe0*/  IMAD.WIDE.U32 R234, R231, 0x10, R234 ;  /* 0x00000010e7ea7825 */ /* 0x002fe200078e00ea */
[----:B------:R-:W-:-:S02]  /*1aff0*/  F2FP.BF16.F32.PACK_AB R217, R236, R217 ;  /* 0x000000d9ecd9723e */ /* 0x000fc400000010ff */
[----:B------:R-:W-:Y:S02]  /*1b000*/  F2FP.BF16.F32.PACK_AB R218, R219, R218 ;  /* 0x000000dadbda723e */ /* 0x000fe400000010ff */
[----:B------:R-:W-:Y:S02]  /*1b010*/  F2FP.BF16.F32.PACK_AB R219, R242, R237 ;  /* 0x000000edf2db723e */ /* 0x000fe400000010ff */
[----:B------:R-:W-:-:S03]  /*1b020*/  IADD3 R231, R231, 0x20, RZ ;  /* 0x00000020e7e77810 */ /* 0x000fc60007ffe0ff */
[----:B------:R1:W-:Y:S04]  /*1b030*/  STG.E.128 desc[UR6][R234.64], R216 ;  /* 0x000000d8ea007986 */ /* 0x0003e8000c101d06 */
.L_x_26345:
[----:B------:R-:W-:Y:S05]  /*1b040*/  BSYNC B2 ;  /* 0x0000000000027941 */ /* 0x000fea0003800000 */
.L_x_26344:
[----:B------:R-:W-:Y:S01]  /*1b050*/  LOP3.LUT P1, RZ, R230, 0x200, RZ, 0xc0, !PT ;  /* 0x00000200e6ff7812 */ /* 0x000fe2000782c0ff */
[----:B------:R-:W-:-:S12]  /*1b060*/  BSSY B2, `(.L_x_26346) ;  /* 0x0000022000027945 */ /* 0x000fd80003800000 */
[----:B------:R-:W-:Y:S05]  /*1b070*/  @!P1 BRA `(.L_x_26347) ;  /* 0x0000000000809947 */ /* 0x000fea0003800000 */
[--C-:B-1----:R-:W-:Y:S01]  /*1b080*/  FADD.FTZ R216, R160, -R232.reuse ;  /* 0x800000e8a0d87221 */ /* 0x102fe20000010000 */
        /* <DEDUP_REMOVED lines=27> */
[----:B------:R-:W-:Y:S01]  /*1b240*/  F2FP.BF16.F32.PACK_AB R218, R219, R218 ;  /* 0x000000dadbda723e */ /* 0x000fe200000010ff */
[----:B------:R-:W-:Y:S01]  /*1b250*/  VIADD R231, R231, 0x20 ;  /* 0x00000020e7e77836 */ /* 0x000fe20000000000 */
[----:B------:R-:W-:-:S05]  /*1b260*/  F2FP.BF16.F32.PACK_AB R219, R242, R237 ;  /* 0x000000edf2db723e */ /* 0x000fca00000010ff */
[----:B------:R2:W-:Y:S02]  /*1b270*/  STG.E.128 desc[UR6][R234.64], R216 ;  /* 0x000000d8ea007986 */ /* 0x0005e4000c101d06 */
.L_x_26347:
[----:B------:R-:W-:Y:S05]  /*1b280*/  BSYNC B2 ;  /* 0x0000000000027941 */ /* 0x000fea0003800000 */
.L_x_26346:
[----:B------:R-:W-:Y:S01]  /*1b290*/  LOP3.LUT P1, RZ, R230, 0x100, RZ, 0xc0, !PT ;  /* 0x00000100e6ff7812 */ /* 0x000fe2000782c0ff */
[----:B------:R-:W-:-:S12]  /*1b2a0*/  BSSY B2, `(.L_x_26348) ;  /* 0x0000022000027945 */ /* 0x000fd80003800000 */
[----:B------:R-:W-:Y:S05]  /*1b2b0*/  @!P1 BRA `(.L_x_26349) ;  /* 0x0000000000809947 */ /* 0x000fea0003800000 */
[--C-:B-12---:R-:W-:Y:S01]  /*1b2c0*/  FADD.FTZ R216, R168, -R232.reuse ;  /* 0x800000e8a8d87221 */ /* 0x106fe20000010000 */
        /* <DEDUP_REMOVED lines=31> */
.L_x_26349:
[----:B------:R-:W-:Y:S05]  /*1b4c0*/  BSYNC B2 ;  /* 0x0000000000027941 */ /* 0x000fea0003800000 */
.L_x_26348:
[----:B------:R-:W-:Y:S01]  /*1b4d0*/  LOP3.LUT P1, RZ, R230, 0x80, RZ, 0xc0, !PT ;  /* 0x00000080e6ff7812 */ /* 0x000fe2000782c0ff */
[----:B------:R-:W-:-:S12]  /*1b4e0*/  BSSY B2, `(.L_x_26350) ;  /* 0x0000022000027945 */ /* 0x000fd80003800000 */
[----:B------:R-:W-:Y:S05]  /*1b4f0*/  @!P1 BRA `(.L_x_26351) ;  /* 0x0000000000809947 */ /* 0x000fea0003800000 */
[--C-:B-123--:R-:W-:Y:S01]  /*1b500*/  FADD.FTZ R216, R176, -R232.reuse ;  /* 0x800000e8b0d87221 */ /* 0x10efe20000010000 */
        /* <DEDUP_REMOVED lines=31> */
.L_x_26351:
[----:B------:R-:W-:Y:S05]  /*1b700*/  BSYNC B2 ;  /* 0x0000000000027941 */ /* 0x000fea0003800000 */
.L_x_26350:
[----:B------:R-:W-:Y:S01]  /*1b710*/  LOP3.LUT P1, RZ, R230, 0x40, RZ, 0xc0, !PT ;  /* 0x00000040e6ff7812 */ /* 0x000fe2000782c0ff */
[----:B------:R-:W-:-:S12]  /*1b720*/  BSSY B2, `(.L_x_26352) ;  /* 0x0000022000027945 */ /* 0x000fd80003800000 */
[----:B------:R-:W-:Y:S05]  /*1b730*/  @!P1 BRA `(.L_x_26353) ;  /* 0x0000000000809947 */ /* 0x000fea0003800000 */
[--C-:B-1234-:R-:W-:Y:S01]  /*1b740*/  FADD.FTZ R216, R184, -R232.reuse ;  /* 0x800000e8b8d87221 */ /* 0x11efe20000010000 */
        /* <DEDUP_REMOVED lines=31> */
.L_x_26353:
[----:B------:R-:W-:Y:S05]  /*1b940*/  BSYNC B2 ;  /* 0x0000000000027941 */ /* 0x000fea0003800000 */
.L_x_26352:
[----:B------:R-:W-:Y:S01]  /*1b950*/  LOP3.LUT P1, RZ, R230, 0x20, RZ, 0xc0, !PT ;  /* 0x00000020e6ff7812 */ /* 0x000fe2000782c0ff */
[----:B------:R-:W-:-:S12]  /*1b960*/  BSSY B2, `(.L_x_26354) ;  /* 0x0000022000027945 */ /* 0x000fd80003800000 */
[----:B------:R-:W-:Y:S05]  /*1b970*/  @!P1 BRA `(.L_x_26355) ;  /* 0x0000000000809947 */ /* 0x000fea0003800000 */
[--C-:B01234-:R-:W-:Y:S01]  /*1b980*/  FADD.FTZ R216, R192, -R232.reuse ;  /* 0x800000e8c0d87221 */ /* 0x11ffe20000010000 */
[--C-:B------:R-:W-:Y:S01]  /*1b990*/  FADD.FTZ R218, R193, -R232.reuse ;  /* 0x800000e8c1da7221 */ /* 0x100fe20000010000 */
[----:B------:R-:W0:Y:S01]  /*1b9a0*/  LDC.64 R234, c[0x0][0x2b8] ;  /* 0x0000ae00ffea7b82 */ /* 0x000e220000000a00 */
[--C-:B------:R-:W-:Y:S01]  /*1b9b0*/  FADD.FTZ R238, R196, -R232.reuse ;  /* 0x800000e8c4ee7221 */ /* 0x100fe20000010000 */
[C---:B------:R-:W-:Y:S01]  /*1b9c0*/  FMUL.FTZ R217, R233.reuse, R216 ;  /* 0x000000d8e9d97220 */ /* 0x040fe20000410000 */
[----:B------:R-:W-:Y:S01]  /*1b9d0*/  FMUL.FTZ R218, R233, R218 ;  /* 0x000000dae9da7220 */ /* 0x000fe20000410000 */
[--C-:B------:R-:W-:Y:S01]  /*1b9e0*/  FADD.FTZ R236, R195, -R232.reuse ;  /* 0x800000e8c3ec7221 */ /* 0x100fe20000010000 */
        /* <DEDUP_REMOVED lines=25> */
.L_x_26355:
[----:B------:R-:W-:Y:S05]  /*1bb80*/  BSYNC B2 ;  /* 0x0000000000027941 */ /* 0x000fea0003800000 */
.L_x_26354:
        /* <DEDUP_REMOVED lines=35> */
.L_x_26357:
[----:B------:R-:W-:Y:S05]  /*1bdc0*/  BSYNC B2 ;  /* 0x0000000000027941 */ /* 0x000fea0003800000 */
.L_x_26356:
        /* <DEDUP_REMOVED lines=33> */
.L_x_26343:
[----:B------:R-:W-:Y:S05]  /*1bfe0*/  BSYNC B1 ;  /* 0x0000000000017941 */ /* 0x000fea0003800000 */
.L_x_26342:
[----:B01234-:R-:W0:Y:S02]  /*1bff0*/  LDC.64 R216, c[0x0][0x210] ;  /* 0x00008400ffd87b82 */ /* 0x01fe240000000a00 */
[----:B0-----:R-:W-:-:S05]  /*1c000*/  IMAD R228, R216, 0x4, R228 ;  /* 0x00000004d8e47824 */ /* 0x001fca00078e02e4 */
[----:B------:R-:W-:-:S13]  /*1c010*/  ISETP.GE.AND P1, PT, R228, R217, PT ;  /* 0x000000d9e400720c */ /* 0x000fda0003f26270 */
[----:B------:R-:W-:Y:S05]  /*1c020*/  @!P1 BRA `(.L_x_26358) ;  /* 0xfffffe5000489947 */ /* 0x000fea000383ffff */
[----:B------:R-:W-:Y:S05]  /*1c030*/  BSYNC B0 ;  /* 0x0000000000007941 */ /* 0x000fea0003800000 */
.L_x_25734:
[----:B------:R-:W-:Y:S05]  /*1c040*/  EXIT ;  /* 0x000000000000794d */ /* 0x000fea0003800000 */
.L_x_26341:
        /* <DEDUP_REMOVED lines=8> */
.L_x_26360:
[----:B------:R-:W-:Y:S05]  /*1c0d0*/  BSYNC B1 ;  /* 0x0000000000017941 */ /* 0x000fea0003800000 */
.L_x_26359:
        /* <DEDUP_REMOVED lines=12> */
.L_x_26361:
[----:B------:R-:W-:Y:S02]  /*1c1a0*/  IMAD.MOV.U32 R242, RZ, RZ, 0x4 ;  /* 0x00000004fff27424 */ /* 0x000fe400078e00ff */
[----:B------:R-:W-:-:S04]  /*1c1b0*/  IMAD.MOV.U32 R216, RZ, RZ, R239 ;  /* 0x000000ffffd87224 */ /* 0x000fc800078e00ef */
[----:B------:R-:W-:-:S05]  /*1c1c0*/  FADD.FTZ R234, R233, R216 ;  /* 0x000000d8e9ea7221 */ /* 0x000fca0000010000 */
[----:B------:R-:W-:-:S07]  /*1c1d0*/  MOV R241, R234 ;  /* 0x000000ea00f17202 */ /* 0x000fce0000000f00 */
[----:B------:R-:W-:Y:S05]  /*1c1e0*/  WARPSYNC.COLLECTIVE R240, `(.L_x_26362) ;  /* 0x00000000f0087348 */ /* 0x000fea0003c00000 */
[----:B------:R0:W1:Y:S02]  /*1c1f0*/  SHFL.BFLY P6, R239, R241, R242, R243 ;  /* 0x0c0000f2f1ef7389 */ /* 0x00006400000c00f3 */
[----:B01----:R-:W-:Y:S01]  /*1c200*/  ENDCOLLECTIVE ;  /* 0x000000000000791b */ /* 0x003fe20003800000 */
.L_x_26362:
[----:B------:R-:W-:Y:S01]  /*1c210*/  HFMA2.MMA R242, -RZ, RZ, 0, 4.76837158203125e-07 ;  /* 0x00000008fff27435 */ /* 0x000fe200000001ff */
[----:B------:R-:W-:-:S05]  /*1c220*/  MOV R235, R239 ;  /* 0x000000ef00eb7202 */ /* 0x000fca0000000f00 */
[----:B------:R-:W-:-:S04]  /*1c230*/  FADD.FTZ R235, R234, R235 ;  /* 0x000000ebeaeb7221 */ /* 0x000fc80000010000 */
[----:B------:R-:W-:-:S07]  /*1c240*/  IMAD.MOV.U32 R241, RZ, RZ, R235 ;  /* 0x000000fffff17224 */ /* 0x000fce00078e00eb */
[----:B------:R-:W-:Y:S05]  /*1c250*/  WARPSYNC.COLLECTIVE R240, `(.L_x_26363) ;  /* 0x00000000f0087348 */ /* 0x000fea0003c00000 */
[----:B------:R0:W1:Y:S02]  /*1c260*/  SHFL.BFLY P6, R239, R241, R242, R243 ;  /* 0x0c0000f2f1ef7389 */ /* 0x00006400000c00f3 */
[----:B01----:R-:W-:Y:S01]  /*1c270*/  ENDCOLLECTIVE ;  /* 0x000000000000791b */ /* 0x003fe20003800000 */
.L_x_26363:
[----:B------:R-:W-:Y:S02]  /*1c280*/  IMAD.MOV.U32 R242, RZ, RZ, 0x10 ;  /* 0x00000010fff27424 */ /* 0x000fe400078e00ff */
[----:B------:R-:W-:-:S04]  /*1c290*/  IMAD.MOV.U32 R216, RZ, RZ, R239 ;  /* 0x000000ffffd87224 */ /* 0x000fc800078e00ef */
[----:B------:R-:W-:-:S05]  /*1c2a0*/  FADD.FTZ R236, R235, R216 ;  /* 0x000000d8ebec7221 */ /* 0x000fca0000010000 */
[----:B------:R-:W-:-:S07]  /*1c2b0*/  MOV R241, R236 ;  /* 0x000000ec00f17202 */ /* 0x000fce0000000f00 */
[----:B------:R-:W-:Y:S05]  /*1c2c0*/  WARPSYNC.COLLECTIVE R240, `(.L_x_26364) ;  /* 0x00000000f0087348 */ /* 0x000fea0003c00000 */
[----:B------:R0:W1:Y:S02]  /*1c2d0*/  SHFL.BFLY P6, R239, R241, R242, R243 ;  /* 0x0c0000f2f1ef7389 */ /* 0x00006400000c00f3 */
[----:B01----:R-:W-:Y:S01]  /*1c2e0*/  ENDCOLLECTIVE ;  /* 0x000000000000791b */ /* 0x003fe20003800000 */
.L_x_26364:
        /* <DEDUP_REMOVED lines=139> */
.L_x_26365:
[----:B------:R-:W-:Y:S02]  /*1cba0*/  IMAD.MOV.U32 R242, RZ, RZ, 0x2 ;  /* 0x00000002fff27424 */ /* 0x000fe400078e00ff */
[----:B------:R-:W-:-:S04]  /*1cbb0*/  IMAD.MOV.U32 R217, RZ, RZ, R239 ;  /* 0x000000ffffd97224 */ /* 0x000fc800078e00ef */
[----:B------:R-:W-:-:S05]  /*1cbc0*/  FADD.FTZ R217, R216, R217 ;  /* 0x000000d9d8d97221 */ /* 0x000fca0000010000 */
[----:B------:R-:W-:-:S07]  /*1cbd0*/  MOV R241, R217 ;  /* 0x000000d900f17202 */ /* 0x000fce0000000f00 */
[----:B------:R-:W-:Y:S05]  /*1cbe0*/  WARPSYNC.COLLECTIVE R240, `(.L_x_26366) ;  /* 0x00000000f0087348 */ /* 0x000fea0003c00000 */
[----:B------:R0:W1:Y:S02]  /*1cbf0*/  SHFL.BFLY P6, R239, R241, R242, R243 ;  /* 0x0c0000f2f1ef7389 */ /* 0x00006400000c00f3 */
[----:B01----:R-:W-:Y:S01]  /*1cc00*/  ENDCOLLECTIVE ;  /* 0x000000000000791b */ /* 0x003fe20003800000 */
.L_x_26366:
[----:B------:R-:W-:Y:S01]  /*1cc10*/  HFMA2.MMA R242, -RZ, RZ, 0, 2.384185791015625e-07 ;  /* 0x00000004fff27435 */ /* 0x000fe200000001ff */
[----:B------:R-:W-:-:S05]  /*1cc20*/  MOV R234, R239 ;  /* 0x000000ef00ea7202 */ /* 0x000fca0000000f00 */
[----:B------:R-:W-:-:S04]  /*1cc30*/  FADD.FTZ R234, R217, R234 ;  /* 0x000000ead9ea7221 */ /* 0x000fc80000010000 */
[----:B------:R-:W-:-:S07]  /*1cc40*/  IMAD.MOV.U32 R241, RZ, RZ, R234 ;  /* 0x000000fffff17224 */ /* 0x000fce00078e00ea */
[----:B------:R-:W-:Y:S05]  /*1cc50*/  WARPSYNC.COLLECTIVE R240, `(.L_x_26367) ;  /* 0x00000000f0087348 */ /* 0x000fea0003c00000 */
[----:B------:R0:W1:Y:S02]  /*1cc60*/  SHFL.BFLY P6, R239, R241, R242, R243 ;  /* 0x0c0000f2f1ef7389 */ /* 0x00006400000c00f3 */
[----:B01----:R-:W-:Y:S01]  /*1cc70*/  ENDCOLLECTIVE ;  /* 0x000000000000791b */ /* 0x003fe20003800000 */
.L_x_26367:
[----:B------:R-:W-:Y:S02]  /*1cc80*/  IMAD.MOV.U32 R242, RZ, RZ, 0x8 ;  /* 0x00000008fff27424 */ /* 0x000fe400078e00ff */
[----:B------:R-:W-:-:S04]  /*1cc90*/  IMAD.MOV.U32 R233, RZ, RZ, R239 ;  /* 0x000000ffffe97224 */ /* 0x000fc800078e00ef */
[----:B------:R-:W-:-:S05]  /*1cca0*/  FADD.FTZ R233, R234, R233 ;  /* 0x000000e9eae97221 */ /* 0x000fca0000010000 */
[----:B------:R-:W-:-:S07]  /*1ccb0*/  MOV R241, R233 ;  /* 0x000000e900f17202 */ /* 0x000fce0000000f00 */
[----:B------:R-:W-:Y:S05]  /*1ccc0*/  WARPSYNC.COLLECTIVE R240, `(.L_x_26368) ;  /* 0x00000000f0087348 */ /* 0x000fea0003c00000 */
[----:B------:R0:W1:Y:S02]  /*1ccd0*/  SHFL.BFLY P6, R239, R241, R242, R243 ;  /* 0x0c0000f2f1ef7389 */ /* 0x00006400000c00f3 */
[----:B01----:R-:W-:Y:S01]  /*1cce0*/  ENDCOLLECTIVE ;  /* 0x000000000000791b */ /* 0x003fe20003800000 */
.L_x_26368:
[----:B------:R-:W-:Y:S01]  /*1ccf0*/  HFMA2.MMA R242, -RZ, RZ, 0, 9.5367431640625e-07 ;  /* 0x00000010fff27435 */ /* 0x000fe200000001ff */
[----:B------:R-:W-:-:S05]  /*1cd00*/  MOV R236, R239 ;  /* 0x000000ef00ec7202 */ /* 0x000fca0000000f00 */
[----:B------:R-:W-:-:S04]  /*1cd10*/  FADD.FTZ R236, R233, R236 ;  /* 0x000000ece9ec7221 */ /* 0x000fc80000010000 */
[----:B------:R-:W-:-:S07]  /*1cd20*/  IMAD.MOV.U32 R241, RZ, RZ, R236 ;  /* 0x000000fffff17224 */ /* 0x000fce00078e00ec */
[----:B------:R-:W-:Y:S05]  /*1cd30*/  WARPSYNC.COLLECTIVE R240, `(.L_x_26369) ;  /* 0x00000000f0087348 */ /* 0x000fea0003c00000 */
[----:B------:R0:W1:Y:S02]  /*1cd40*/  SHFL.BFLY P6, R239, R241, R242, R243 ;  /* 0x0c0000f2f1ef7389 */ /* 0x00006400000c00f3 */
[----:B01----:R-:W-:Y:S01]  /*1cd50*/  ENDCOLLECTIVE ;  /* 0x000000000000791b */ /* 0x003fe20003800000 */
.L_x_26369:
[----:B------:R-:W-:Y:S05]  /*1cd60*/  BRA `(.L_x_26370) ;  /* 0xffffffdc00c07947 */ /* 0x000fea000383ffff */
.L_x_26371:
        /* <DEDUP_REMOVED lines=9> */
.L_x_58394:


//--------------------- .text._ZN10layer_norm13ln_fwd_kernelINS_13Kernel_traitsIf13__nv_bfloat16fS2_fjLj2048ELj1ELj4ELj1ELj16ENS_18Kernel_traits_baseILj2048EfS2_fS2_fjLj128EEEEELb1ELb0ELb1ELb1EEEvNS_9FwdParamsE --------------------------
	.section	.text._ZN10layer_norm13ln_fwd_kernelINS_13Kernel_traitsIf13__nv_bfloat16fS2_fjLj2048ELj1ELj4ELj1ELj16ENS_18Kernel_traits_baseILj2048EfS2_fS2_fjLj128EEEEELb1ELb0ELb1ELb1EEEvNS_9FwdParamsE,"ax",@progbits
	.align	128
        .global         _ZN10layer_norm13ln_fwd_kernelINS_13Kernel_traitsIf13__nv_bfloat16fS2_fjLj2048ELj1ELj4ELj1ELj16ENS_18Kernel_traits_baseILj2048EfS2_fS2_fjLj128EEEEELb1ELb0ELb1ELb1EEEvNS_9FwdParamsE
        .type           _ZN10layer_norm13ln_fwd_kernelINS_13Kernel_traitsIf13__nv_bfloat16fS2_fjLj2048ELj1ELj4ELj1ELj16ENS_18Kernel_traits_baseILj2048EfS2_fS2_fjLj128EEEEELb1ELb0ELb1ELb1EEEvNS_9FwdParamsE,@function
        .size           _ZN10layer_norm13ln_fwd_kernelINS_13Kernel_traitsIf13__nv_bfloat16fS2_fjLj2048ELj1ELj4ELj1ELj16ENS_18Kernel_traits_baseILj2048EfS2_fS2_fjLj128EEEEELb1ELb0ELb1ELb1EEEvNS_9FwdParamsE,(.L_x_58395 - _ZN10layer_norm13ln_fwd_kernelINS_13Kernel_traitsIf13__nv_bfloat16fS2_fjLj2048ELj1ELj4ELj1ELj16ENS_18Kernel_traits_baseILj2048EfS2_fS2_fjLj128EEEEELb1ELb0ELb1ELb1EEEvNS_9FwdParamsE)
        .other          _ZN10layer_norm13ln_fwd_kernelINS_13Kernel_traitsIf13__nv_bfloat16fS2_fjLj2048ELj1ELj4ELj1ELj16ENS_18Kernel_traits_baseILj2048EfS2_fS2_fjLj128EEEEELb1ELb0ELb1ELb1EEEvNS_9FwdParamsE,@"STO_CUDA_ENTRY STV_DEFAULT"
_ZN10layer_norm13ln_fwd_kernelINS_13Kernel_traitsIf13__nv_bfloat16fS2_fjLj2048ELj1ELj4ELj1ELj16ENS_18Kernel_traits_baseILj2048EfS2_fS2_fjLj128EEEEELb1ELb0ELb1ELb1EEEvNS_9FwdParamsE:
.text._ZN10layer_norm13ln_fwd_kernelINS_13Kernel_traitsIf13__nv_bfloat16fS2_fjLj2048ELj1ELj4ELj1ELj16ENS_18Kernel_traits_baseILj2048EfS2_fS2_fjLj128EEEEELb1ELb0ELb1ELb1EEEvNS_9FwdParamsE:
        /* <DEDUP_REMOVED lines=10> */
[----:B------:R-:W2:Y:S01]  /*00a0*/  S2R R11, SR_CTAID.X ;  /* 0x00000000000b7919 */ /* 0x000ea20000002500 */
[----:B------:R-:W-:-:S03]  /*00b0*/  ULDC UR8, c[0x0][0x0] ;  /* 0x0000000000087ab9 */ /* 0x000fc60000000800 */
[----:B------:R-:W3:Y:S01]  /*00c0*/  @P0 LDC R9, c[0x0][0x2f0] ;  /* 0x0000bc00ff090b82 */ /* 0x000ee20000000800 */
[----:B------:R-:W-:Y:S01]  /*00d0*/  ULDC.64 UR10, c[0x0][0x260] ;  /* 0x00009800000a7ab9 */ /* 0x000fe20000000a00 */
[----:B------:R-:W4:Y:S01]  /*00e0*/  @P0 LDG.E.64 R2, desc[UR6][R2.64] ;  /* 0x0000000602020981 */ /* 0x000f22000c1e1b00 */
[----:B0-----:R-:W-:Y:S01]  /*00f0*/  @P0 MOV R6, R14 ;  /* 0x0000000e00060202 */ /* 0x001fe20000000f00 */
[----:B-1----:R-:W-:-:S05]  /*0100*/  @P0 IMAD.MOV.U32 R7, RZ, RZ, R15 ;  /* 0x000000ffff070224 */ /* 0x002fca00078e000f */
[----:B------:R-:W3:Y:S01]  /*0110*/  @P0 LDG.E.64 R4, desc[UR6][R6.64] ;  /* 0x0000000606040981 */ /* 0x000ee2000c1e1b00 */
[----:B------:R-:W-:Y:S02]  /*0120*/  CS2R R16, SRZ ;  /* 0x0000000000107805 */ /* 0x000fe4000001ff00 */
[----:B------:R-:W-:Y:S02]  /*0130*/  CS2R R18, SRZ ;  /* 0x0000000000127805 */ /* 0x000fe4000001ff00 */
[----:B------:R-:W-:Y:S02]  /*0140*/  CS2R R20, SRZ ;  /* 0x0000000000147805 */ /* 0x000fe4000001ff00 */
[----:B------:R-:W-:Y:S02]  /*0150*/  CS2R R22, SRZ ;  /* 0x0000000000167805 */ /* 0x000fe4000001ff00 */
[----:B------:R-:W-:Y:S02]  /*0160*/  CS2R R24, SRZ ;  /* 0x0000000000187805 */ /* 0x000fe4000001ff00 */
[----:B------:R-:W-:-:S02]  /*0170*/  CS2R R26, SRZ ;  /* 0x00000000001a7805 */ /* 0x000fc4000001ff00 */
[----:B------:R-:W-:Y:S02]  /*0180*/  CS2R R28, SRZ ;  /* 0x00000000001c7805 */ /* 0x000fe4000001ff00 */
[----:B------:R-:W-:Y:S01]  /*0190*/  CS2R R30, SRZ ;  /* 0x00000000001e7805 */ /* 0x000fe2000001ff00 */
[----:B--2---:R-:W-:Y:S01]  /*01a0*/  IMAD R10, R11, UR8, R0 ;  /* 0x000000080b0a7c24 */ /* 0x004fe2000f8e0200 */
        /* <DEDUP_REMOVED lines=24> */
[----:B----4-:R-:W-:Y:S02]  /*0330*/  @P0 R2UR UR4, R2 ;  /* 0x00000000020402ca */ /* 0x010fe400000e0000 */
[----:B------:R-:W-:-:S11]  /*0340*/  @P0 R2UR UR5, R3 ;  /* 0x00000000030502ca */ /* 0x000fd600000e0000 */
[----:B------:R-:W-:Y:S02]  /*0350*/  UIADD3 UR12, UR4, 0x3c6ef372, URZ ;  /* 0x3c6ef372040c7890 */ /* 0x000fe4000fffe03f */
[----:B------:R-:W-:Y:S02]  /*0360*/  UIADD3 UR8, UR5, -0x4498517b, URZ ;  /* 0xbb67ae8505087890 */ /* 0x000fe4000fffe03f */
[----:B------:R-:W-:Y:S01]  /*0370*/  UIADD3 UR13, UR5, 0x76cf5d0a, URZ ;  /* 0x76cf5d0a050d7890 */ /* 0x000fe2000fffe03f */
[----:B---3--:R-:W-:Y:S01]  /*0380*/  @P0 IADD3 R14, P1, R4, R9, RZ ;  /* 0x00000009040e0210 */ /* 0x008fe20007f3e0ff */
[----:B------:R-:W-:Y:S02]  /*0390*/  UIADD3 UR15, UR5, 0x32370b8f, URZ ;  /* 0x32370b8f050f7890 */ /* 0x000fe4000fffe03f */
[----:B------:R-:W-:Y:S02]  /*03a0*/  UIADD3 UR14, UR4, -0x255992d5, URZ ;  /* 0xdaa66d2b040e7890 */ /* 0x000fe4000fffe03f */
[----:B------:R-:W-:Y:S01]  /*03b0*/  @P0 IMAD.X R15, RZ, RZ, R5, P1 ;  /* 0x000000ffff0f0224 */ /* 0x000fe200008e0605 */
[----:B------:R-:W-:Y:S01]  /*03c0*/  UIADD3 UR16, UR4, 0x78dde6e4, URZ ;  /* 0x78dde6e404107890 */ /* 0x000fe2000fffe03f */
        /* <DEDUP_REMOVED lines=20> */
[----:B------:R-:W-:Y:S01]  /*0510*/  LOP3.LUT R3, R3, UR8, R4, 0x96, !PT ;  /* 0x0000000803037c12 */ /* 0x000fe2000f8e9604 */
[----:B------:R-:W-:Y:S02]  /*0520*/  ULDC.64 UR8, c[0x0][0x2c8] ;  /* 0x0000b20000087ab9 */ /* 0x000fe40000000a00 */
[----:B------:R-:W-:Y:S02]  /*0530*/  ISETP.NE.U32.AND P0, PT, RZ, UR8, PT ;  /* 0x00000008ff007c0c */ /* 0x000fe4000bf05070 */
        /* <DEDUP_REMOVED lines=21> */
[----:B------:R-:W-:Y:S01]  /*0690*/  IMAD.SHL.U32 R5, R0, 0x20, RZ ;  /* 0x0000002000057824 */ /* 0x000fe200078e00ff */
[----:B------:R-:W-:Y:S01]  /*06a0*/  LOP3.LUT R15, R7, UR23, R2, 0x96, !PT ;  /* 0x00000017070f7c12 */ /* 0x000fe2000f8e9602 */
[----:B------:R-:W-:Y:S01]  /*06b0*/  IMAD.WIDE.U32 R8, R8, -0x326172a9, RZ ;  /* 0xcd9e8d5708087825 */ /* 0x000fe200078e00ff */
[----:B------:R-:W-:Y:S02]  /*06c0*/  SHF.R.U32.HI R2, RZ, 0x5, R0 ;  /* 0x00000005ff027819 */ /* 0x000fe40000011600 */
[----:B------:R-:W-:Y:S01]  /*06d0*/  LOP3.LUT R5, R5, 0x3e0, RZ, 0xc0, !PT ;  /* 0x000003e005057812 */ /* 0x000fe200078ec0ff */
[----:B------:R-:W-:Y:S01]  /*06e0*/  IMAD.HI.U32 R3, R15, -0x326172a9, RZ ;  /* 0xcd9e8d570f037827 */ /* 0x000fe200078e00ff */
[----:B------:R-:W-:Y:S02]  /*06f0*/  LOP3.LUT R7, R9, UR22, R4, 0x96, !PT ;  /* 0x0000001609077c12 */ /* 0x000fe4000f8e9604 */
[----:B------:R-:W-:Y:S01]  /*0700*/  IADD3 R4, P2, R5, UR8, RZ ;  /* 0x0000000805047c10 */ /* 0x000fe2000ff5e0ff */
[----:B------:R-:W-:Y:S01]  /*0710*/  ULDC UR8, c[0x0][0x214] ;  /* 0x0000850000087ab9 */ /* 0x000fe20000000800 */
[----:B------:R-:W-:-:S02]  /*0720*/  LEA R2, R11, R2, 0x2 ;  /* 0x000000020b027211 */ /* 0x000fc400078e10ff */
[----:B------:R-:W-:Y:S01]  /*0730*/  LOP3.LUT R11, R3, UR24, R8, 0x96, !PT ;  /* 0x00000018030b7c12 */ /* 0x000fe2000f8e9608 */
[----:B------:R-:W-:Y:S01]  /*0740*/  IMAD.HI.U32 R3, R7, -0x2daee0ad, RZ ;  /* 0xd2511f5307037827 */ /* 0x000fe200078e00ff */
[----:B------:R-:W-:-:S03]  /*0750*/  IADD3 R8, P1, R5, UR10, RZ ;  /* 0x0000000a05087c10 */ /* 0x000fc6000ff3e0ff */
[----:B------:R-:W-:Y:S01]  /*0760*/  IMAD.X R5, RZ, RZ, UR9, P2 ;  /* 0x00000009ff057e24 */ /* 0x000fe200090e06ff */
[----:B------:R-:W-:Y:S02]  /*0770*/  IADD3.X R9, RZ, UR11, RZ, P1, !PT ;  /* 0x0000000bff097c10 */ /* 0x000fe40008ffe4ff */
[----:B------:R-:W-:Y:S02]  /*0780*/  ISETP.GE.AND P1, PT, R2, UR8, PT ;  /* 0x0000000802007c0c */ /* 0x000fe4000bf26270 */
[----:B------:R0:W5:Y:S01]  /*0790*/  @P0 LDG.E.128 R16, desc[UR6][R4.64] ;  /* 0x0000000604100981 */ /* 0x000162000c1e1d00 */
[----:B------:R-:W-:-:S03]  /*07a0*/  LOP3.LUT R144, R3, UR25, R6, 0x96, !PT ;  /* 0x0000001903907c12 */ /* 0x000fc6000f8e9606 */
        /* <DEDUP_REMOVED lines=20> */
[----:B------:R-:W5:Y:S01]  /*08f0*/  LDG.E.128 R80, desc[UR6][R8.64] ;  /* 0x0000000608507981 */ /* 0x000f62000c1e1d00 */
[----:B------:R-:W-:-:S03]  /*0900*/  IMAD.HI.U32 R6, R144, -0x326172a9, RZ ;  /* 0xcd9e8d5790067827 */ /* 0x000fc600078e00ff */
[----:B------:R-:W5:Y:S01]  /*0910*/  LDG.E.128 R84, desc[UR6][R8.64+0x10] ;  /* 0x0000100608547981 */ /* 0x000f62000c1e1d00 */
[----:B------:R-:W-:Y:S01]  /*0920*/  IMAD.HI.U32 R5, R11, -0x2daee0ad, RZ ;  /* 0xd2511f530b057827 */ /* 0x000fe200078e00ff */
[----:B------:R-:W-:Y:S01]  /*0930*/  LOP3.LUT R3, R6, UR26, R3, 0x96, !PT ;  /* 0x0000001a06037c12 */ /* 0x000fe2000f8e9603 */
[----:B------:R-:W-:Y:S01]  /*0940*/  BSSY B0, `(.L_x_26372) ;  /* 0x0001a94000007945 */ /* 0x000fe20003800000 */
[----:B------:R-:W5:Y:S01]  /*0950*/  LDG.E.128 R88, desc[UR6][R8.64+0x400] ;  /* 0x0004000608587981 */ /* 0x000f62000c1e1d00 */
[----:B------:R-:W-:Y:S01]  /*0960*/  IMAD.MOV.U32 R6, RZ, RZ, R12 ;  /* 0x000000ffff067224 */ /* 0x000fe200078e000c */
[----:B------:R-:W-:Y:S01]  /*0970*/  LOP3.LUT R4, R5, UR27, R4, 0x96, !PT ;  /* 0x0000001b05047c12 */ /* 0x000fe2000f8e9604 */
[----:B------:R-:W-:Y:S01]  /*0980*/  IMAD.MOV.U32 R5, RZ, RZ, R10 ;  /* 0x000000ffff057224 */ /* 0x000fe200078e000a */
[----:B------:R-:W5:Y:S01]  /*0990*/  LDG.E.128 R92, desc[UR6][R8.64+0x410] ;  /* 0x00041006085c7981 */ /* 0x000f62000c1e1d00 */
[----:B------:R-:W-:Y:S01]  /*09a0*/  ULDC.U8 UR8, c[0x0][0x2a0] ;  /* 0x0000a80000087ab9 */ /* 0x000fe20000000000 */
[----:B------:R-:W-:Y:S01]  /*09b0*/  MOV R7, R13 ;  /* 0x0000000d00077202 */ /* 0x000fe20000000f00 */
[----:B------:R-:W-:Y:S01]  /*09c0*/  IMAD R10, R144, -0x326172a9, RZ ;  /* 0xcd9e8d57900a7824 */ /* 0x000fe200078e02ff */
[----:B------:R-:W5:Y:S01]  /*09d0*/  LDG.E.128 R96, desc[UR6][R8.64+0x800] ;  /* 0x0008000608607981 */ /* 0x000f62000c1e1d00 */
[----:B------:R-:W-:Y:S01]  /*09e0*/  IMAD R12, R11, -0x2daee0ad, RZ ;  /* 0xd2511f530b0c7824 */ /* 0x000fe200078e02ff */
[----:B------:R-:W-:Y:S01]  /*09f0*/  LOP3.LUT R225, R0, 0x1f, RZ, 0xc0, !PT ;  /* 0x0000001f00e17812 */ /* 0x000fe200078ec0ff */
[----:B------:R-:W-:Y:S01]  /*0a00*/  ULDC UR9, c[0x0][0x2d8] ;  /* 0x0000b60000097ab9 */ /* 0x000fe20000000800 */
[----:B------:R-:W5:Y:S01]  /*0a10*/  LDG.E.128 R100, desc[UR6][R8.64+0x810] ;  /* 0x0008100608647981 */ /* 0x000f62000c1e1d00 */
[----:B------:R-:W-:Y:S01]  /*0a20*/  ISETP.NE.AND P2, PT, RZ, UR8, PT ;  /* 0x00000008ff007c0c */ /* 0x000fe2000bf45270 */
[----:B------:R-:W-:Y:S01]  /*0a30*/  ULDC UR8, c[0x0][0x294] ;  /* 0x0000a50000087ab9 */ /* 0x000fe20000000800 */
[----:B------:R-:W-:Y:S01]  /*0a40*/  ULDC.64 UR10, c[0x0][0x298] ;  /* 0x0000a600000a7ab9 */ /* 0x000fe20000000a00 */
        /* <DEDUP_REMOVED lines=10> */
[----:B0-----:R-:W-:Y:S01]  /*0af0*/  LOP3.LUT R8, R14, 0x3, RZ, 0xc0, !PT ;  /* 0x000000030e087812 */ /* 0x001fe200078ec0ff */
[----:B------:R-:W-:-:S07]  /*0b00*/  IMAD.MOV.U32 R9, RZ, RZ, RZ ;  /* 0x000000ffff097224 */ /* 0x000fce00078e00ff */
.L_x_26968:
        /* <DEDUP_REMOVED lines=16> */
[----:B------:R-:W-:Y:S01]  /*0c10*/  BSSY B1, `(.L_x_26373) ;  /* 0x000006d000017945 */ /* 0x000fe20003800000 */
[----:B------:R-:W-:Y:S01]  /*0c20*/  IMAD.U32 R241, RZ, RZ, UR4 ;  /* 0x00000004fff17e24 */ /* 0x000fe2000f8e00ff */
[----:B-----5:R0:W5:Y:S01]  /*0c30*/  LDG.E R234, desc[UR6][R156.64] ;  /* 0x000000069cea7981 */ /* 0x020162000c1e1900 */
[----:B-1----:R-:W-:-:S05]  /*0c40*/  @P0 IMAD.WIDE.U32 R160, R239, 0x20, R160 ;  /* 0x00000020efa00825 */ /* 0x002fca00078e00a0 */
[----:B------:R-:W0:Y:S04]  /*0c50*/  @P0 LDG.E.128 R152, desc[UR6][R160.64] ;  /* 0x00000006a0980981 */ /* 0x000e28000c1e1d00 */
[----:B------:R1:W5:Y:S01]  /*0c60*/  @P0 LDG.E.128 R144, desc[UR6][R160.64+0x10] ;  /* 0x00001006a0900981 */ /* 0x000362000c1e1d00 */
[----:B----4-:R-:W-:-:S13]  /*0c70*/  ISETP.GE.AND P3, PT, R167, 0x1, PT ;  /* 0x00000001a700780c */ /* 0x010fda0003f66270 */
[----:B------:R-:W2:Y:S01]  /*0c80*/  @P3 LDC.64 R162, c[0x0][0x220] ;  /* 0x00008800ffa23b82 */ /* 0x000ea20000000a00 */
[----:B------:R-:W-:Y:S01]  /*0c90*/  @P3 VIADD R166, R167, 0xffffffff ;  /* 0xffffffffa7a63836 */ /* 0x000fe20000000000 */
[----:B------:R-:W-:-:S03]  /*0ca0*/  @P3 LOP3.LUT R225, R0, 0x1f, RZ, 0xc0, !PT ;  /* 0x0000001f00e13812 */ /* 0x000fc600078ec0ff */
        /* <DEDUP_REMOVED lines=26> */
.L_x_26376:
[----:B------:R-:W-:-:S07]  /*0e50*/  IMAD.MOV.U32 R163, RZ, RZ, R10 ;  /* 0x000000ffffa37224 */ /* 0x000fce00078e000a */
.L_x_26377:
[----:B------:R-:W-:Y:S05]  /*0e60*/  BSYNC B2 ;  /* 0x0000000000027941 */ /* 0x000fea0003800000 */
.L_x_26375:
        /* <DEDUP_REMOVED lines=16> */
.L_x_26381:
[----:B------:R-:W-:Y:S05]  /*0f70*/  BSYNC B3 ;  /* 0x0000000000037941 */ /* 0x000fea0003800000 */
.L_x_26380:
        /* <DEDUP_REMOVED lines=43> */
.L_x_26379:
[----:B------:R-:W-:Y:S05]  /*1230*/  BSYNC B2 ;  /* 0x0000000000027941 */ /* 0x000fea0003800000 */
.L_x_26378:
        /* <DEDUP_REMOVED lines=10> */
.L_x_26374:
[----:B------:R-:W-:Y:S05]  /*12e0*/  BSYNC B1 ;  /* 0x0000000000017941 */ /* 0x000fea0003800000 */
.L_x_26373:
        /* <DEDUP_REMOVED lines=18> */
.L_x_26385:
[----:B------:R-:W-:-:S07]  /*1410*/  MOV R157, R10 ;  /* 0x0000000a009d7202 */ /* 0x000fce0000000f00 */
.L_x_26386:
[----:B------:R-:W-:Y:S05]  /*1420*/  BSYNC B2 ;  /* 0x0000000000027941 */ /* 0x000fea0003800000 */
.L_x_26384:
        /* <DEDUP_REMOVED lines=16> */
.L_x_26390:
[----:B------:R-:W-:Y:S05]  /*1530*/  BSYNC B3 ;  /* 0x0000000000037941 */ /* 0x000fea0003800000 */
.L_x_26389:
[----:B------:R-:W-:Y:S01]  /*1540*/  IMAD.HI.U32 R4, R5, -0x326172a9, RZ ;  /* 0xcd9e8d5705047827 */ /* 0x000fe200078e00ff */
[----:B------:R-:W-:-:S03]  /*1550*/  LOP3.LUT R8, R8, UR5, R9, 0x96, !PT ;  /* 0x0000000508087c12 */ /* 0x000fc6000f8e9609 */
[----:B------:R-:W-:Y:S01]  /*1560*/  IMAD R3, R5, -0x326172a9, RZ ;  /* 0xcd9e8d5705037824 */ /* 0x000fe200078e02ff */
[----:B------:R-:W-:Y:S01]  /*1570*/  LOP3.LUT R4, R4, UR4, R7, 0x96, !PT ;  /* 0x0000000404047c12 */ /* 0x000fe2000f8e9607 */
[----:B------:R-:W-:Y:S01]  /*1580*/  IMAD.WIDE.U32 R158, R8, -0x326172a9, RZ ;  /* 0xcd9e8d57089e7825 */ /* 0x000fe200078e00ff */
[----:B------:R-:W-:-:S03]  /*1590*/  HFMA2.MMA R8, -RZ, RZ, 0, 0 ;  /* 0x00000000ff087435 */ /* 0x000fc600000001ff */
[----:B------:R-:W-:Y:S01]  /*15a0*/  IMAD R161, R6, -0x2daee0ad, RZ ;  /* 0xd2511f5306a17824 */ /* 0x000fe200078e02ff */
[----:B------:R-:W-:Y:S01]  /*15b0*/  LOP3.LUT R3, R159, R3, R241, 0x96, !PT ;  /* 0x000000039f037212 */ /* 0x000fe200078e96f1 */
        /* <DEDUP_REMOVED lines=35> */
.L_x_26388:
[----:B------:R-:W-:Y:S05]  /*17f0*/  BSYNC B2 ;  /* 0x0000000000027941 */ /* 0x000fea0003800000 */
.L_x_26387:
        /* <DEDUP_REMOVED lines=11> */
.L_x_26383:
[----:B------:R-:W-:Y:S05]  /*18b0*/  BSYNC B1 ;  /* 0x0000000000017941 */ /* 0x000fea0003800000 */
.L_x_26382:
        /* <DEDUP_REMOVED lines=18> */
.L_x_26394:
[----:B------:R-:W-:-:S07]  /*19e0*/  IMAD.MOV.U32 R14, RZ, RZ, R10 ;  /* 0x000000ffff0e7224 */ /* 0x000fce00078e000a */
.L_x_26395:
[----:B------:R-:W-:Y:S05]  /*19f0*/  BSYNC B2 ;  /* 0x0000000000027941 */ /* 0x000fea0003800000 */
.L_x_26393:
        /* <DEDUP_REMOVED lines=16> */
.L_x_26399:
[----:B------:R-:W-:Y:S05]  /*1b00*/  BSYNC B3 ;  /* 0x0000000000037941 */ /* 0x000fea0003800000 */
.L_x_26398:
        /* <DEDUP_REMOVED lines=44> */
.L_x_26397:
[----:B------:R-:W-:Y:S05]  /*1dd0*/  BSYNC B2 ;  /* 0x0000000000027941 */ /* 0x000fea0003800000 */
.L_x_26396:
        /* <DEDUP_REMOVED lines=10> */
.L_x_26392:
[----:B------:R-:W-:Y:S05]  /*1e80*/  BSYNC B1 ;  /* 0x0000000000017941 */ /* 0x000fea0003800000 */
.L_x_26391:
        /* <DEDUP_REMOVED lines=18> */
.L_x_26403:
[----:B------:R-:W-:-:S07]  /*1fb0*/  IMAD.MOV.U32 R15, RZ, RZ, R10 ;  /* 0x000000ffff0f7224 */ /* 0x000fce00078e000a */
.L_x_26404:
[----:B------:R-:W-:Y:S05]  /*1fc0*/  BSYNC B2 ;  /* 0x0000000000027941 */ /* 0x000fea0003800000 */
.L_x_26402:
        /* <DEDUP_REMOVED lines=16> */
.L_x_26408:
[----:B------:R-:W-:Y:S05]  /*20d0*/  BSYNC B3 ;  /* 0x0000000000037941 */ /* 0x000fea0003800000 */
.L_x_26407:
        /* <DEDUP_REMOVED lines=44> */
.L_x_26406:
[----:B------:R-:W-:Y:S05]  /*23a0*/  BSYNC B2 ;  /* 0x0000000000027941 */ /* 0x000fea0003800000 */
.L_x_26405:
        /* <DEDUP_REMOVED lines=11> */
.L_x_26401:
[----:B------:R-:W-:Y:S05]  /*2460*/  BSYNC B1 ;  /* 0x0000000000017941 */ /* 0x000fea0003800000 */
.L_x_26400:
        /* <DEDUP_REMOVED lines=18> */
.L_x_26412:
[----:B------:R-:W-:-:S07]  /*2590*/  IMAD.MOV.U32 R168, RZ, RZ, R10 ;  /* 0x000000ffffa87224 */ /* 0x000fce00078e000a */
.L_x_26413:
[----:B------:R-:W-:Y:S05]  /*25a0*/  BSYNC B2 ;  /* 0x0000000000027941 */ /* 0x000fea0003800000 */
.L_x_26411:
        /* <DEDUP_REMOVED lines=16> */
.L_x_26417:
[----:B------:R-:W-:Y:S05]  /*26b0*/  BSYNC B3 ;  /* 0x0000000000037941 */ /* 0x000fea0003800000 */
.L_x_26416:
        /* <DEDUP_REMOVED lines=44> */
.L_x_26415:
[----:B------:R-:W-:Y:S05]  /*2980*/  BSYNC B2 ;  /* 0x0000000000027941 */ /* 0x000fea0003800000 */
.L_x_26414:
        /* <DEDUP_REMOVED lines=10> */
.L_x_26410:
[----:B------:R-:W-:Y:S05]  /*2a30*/  BSYNC B1 ;  /* 0x0000000000017941 */ /* 0x000fea0003800000 */
.L_x_26409:
        /* <DEDUP_REMOVED lines=18> */
.L_x_26421:
[----:B------:R-:W-:-:S07]  /*2b60*/  IMAD.MOV.U32 R161, RZ, RZ, R10 ;  /* 0x000000ffffa17224 */ /* 0x000fce00078e000a */
.L_x_26422:
[----:B------:R-:W-:Y:S05]  /*2b70*/  BSYNC B2 ;  /* 0x0000000000027941 */ /* 0x000fea0003800000 */
.L_x_26420:
        /* <DEDUP_REMOVED lines=16> */
.L_x_26426:
[----:B------:R-:W-:Y:S05]  /*2c80*/  BSYNC B3 ;  /* 0x0000000000037941 */ /* 0x000fea0003800000 */
.L_x_26425:
        /* <DEDUP_REMOVED lines=44> */
.L_x_26424:
[----:B------:R-:W-:Y:S05]  /*2f50*/  BSYNC B2 ;  /* 0x0000000000027941 */ /* 0x000fea0003800000 */
.L_x_26423:
        /* <DEDUP_REMOVED lines=11> */
.L_x_26419:
[----:B------:R-:W-:Y:S05]  /*3010*/  BSYNC B1 ;  /* 0x0000000000017941 */ /* 0x000fea0003800000 */
.L_x_26418:
        /* <DEDUP_REMOVED lines=18> */
.L_x_26430:
[----:B------:R-:W-:-:S07]  /*3140*/  IMAD.MOV.U32 R170, RZ, RZ, R10 ;  /* 0x000000ffffaa7224 */ /* 0x000fce00078e000a */
.L_x_26431:
[----:B------:R-:W-:Y:S05]  /*3150*/  BSYNC B2 ;  /* 0x0000000000027941 */ /* 0x000fea0003800000 */
.L_x_26429:
        /* <DEDUP_REMOVED lines=16> */
.L_x_26435:
[----:B------:R-:W-:Y:S05]  /*3260*/  BSYNC B3 ;  /* 0x0000000000037941 */ /* 0x000fea0003800000 */
.L_x_26434:
        /* <DEDUP_REMOVED lines=44> */
.L_x_26433:
[----:B------:R-:W-:Y:S05]  /*3530*/  BSYNC B2 ;  /* 0x0000000000027941 */ /* 0x000fea0003800000 */
.L_x_26432:
        /* <DEDUP_REMOVED lines=10> */
.L_x_26428:
[----:B------:R-:W-:Y:S05]  /*35e0*/  BSYNC B1 ;  /* 0x0000000000017941 */ /* 0x000fea0003800000 */
.L_x_26427:
        /* <DEDUP_REMOVED lines=18> */
.L_x_26439:
[----:B------:R-:W-:-:S07]  /*3710*/  IMAD.MOV.U32 R8, RZ, RZ, R10 ;  /* 0x000000ffff087224 */ /* 0x000fce00078e000a */
.L_x_26440:
[----:B------:R-:W-:Y:S05]  /*3720*/  BSYNC B2 ;  /* 0x0000000000027941 */ /* 0x000fea0003800000 */
.L_x_26438:
        /* <DEDUP_REMOVED lines=16> */
.L_x_26444:
[----:B------:R-:W-:Y:S05]  /*3830*/  BSYNC B3 ;  /* 0x0000000000037941 */ /* 0x000fea0003800000 */
.L_x_26443:
        /* <DEDUP_REMOVED lines=44> */
.L_x_26442:
[----:B------:R-:W-:Y:S05]  /*3b00*/  BSYNC B2 ;  /* 0x0000000000027941 */ /* 0x000fea0003800000 */
.L_x_26441:
        /* <DEDUP_REMOVED lines=11> */
.L_x_26437:
[----:B------:R-:W-:Y:S05]  /*3bc0*/  BSYNC B1 ;  /* 0x0000000000017941 */ /* 0x000fea0003800000 */
.L_x_26436:
        /* <DEDUP_REMOVED lines=11> */
[----:B0-----:R-:W-:Y:S01]  /*3c80*/  IMAD.U32 R169, R222, 0x10000, RZ ;  /* 0x00010000dea97824 */ /* 0x001fe200078e00ff */
[----:B------:R-:W0:Y:S01]  /*3c90*/  LDC.64 R176, c[0x0][0x240] ;  /* 0x00009000ffb07b82 */ /* 0x000e220000000a00 */
[----:B------:R-:W-:Y:S02]  /*3ca0*/  LOP3.LUT R168, R223, 0xffff, RZ, 0xc0, !PT ;  /* 0x0000ffffdfa87812 */ /* 0x000fe400078ec0ff */
[----:B------:R-:W-:Y:S02]  /*3cb0*/  LOP3.LUT R170, R14, 0xff, RZ, 0xc0, !PT ;  /* 0x000000ff0eaa7812 */ /* 0x000fe400078ec0ff */
[----:B------:R-:W-:Y:S02]  /*3cc0*/  LOP3.LUT R171, R169, 0xff0000, RZ, 0xc0, !PT ;  /* 0x00ff0000a9ab7812 */ /* 0x000fe400078ec0ff */
[----:B------:R-:W-:Y:S02]  /*3cd0*/  PRMT R169, R221, 0x7104, RZ ;  /* 0x00007104dda97816 */ /* 0x000fe400000000ff */
[----:B------:R-:W-:Y:S01]  /*3ce0*/  PRMT R178, R171, 0x4210, R168 ;  /* 0x00004210abb27816 */ /* 0x000fe200000000a8 */
        /* <DEDUP_REMOVED lines=9> */
[----:B------:R-:W-:Y:S01]  /*3d80*/  LOP3.LUT R171, R169, R175, RZ, 0xfc, !PT ;  /* 0x000000afa9ab7212 */ /* 0x000fe200078efcff */
[----:B0-----:R-:W-:Y:S01]  /*3d90*/  IMAD.WIDE.U32 R168, R237, 0x8, R176 ;  /* 0x00000008eda87825 */ /* 0x001fe200078e00b0 */
[----:B------:R-:W-:-:S05]  /*3da0*/  LOP3.LUT R170, R170, 0xff, R11, 0xf8, !PT ;  /* 0x000000ffaaaa7812 */ /* 0x000fca00078ef80b */
[----:B------:R1:W-:Y:S02]  /*3db0*/  STG.E.64 desc[UR6][R168.64], R170 ;  /* 0x000000aaa8007986 */ /* 0x0003e4000c101b06 */
.L_x_26446:
[----:B------:R-:W-:Y:S05]  /*3dc0*/  BSYNC B1 ;  /* 0x0000000000017941 */ /* 0x000fea0003800000 */
.L_x_26445:
        /* <DEDUP_REMOVED lines=22> */
.L_x_26450:
[----:B------:R-:W-:-:S07]  /*3f30*/  IMAD.MOV.U32 R171, RZ, RZ, R10 ;  /* 0x000000ffffab7224 */ /* 0x000fce00078e000a */
.L_x_26451:
[----:B------:R-:W-:Y:S05]  /*3f40*/  BSYNC B2 ;  /* 0x0000000000027941 */ /* 0x000fea0003800000 */
.L_x_26449:
        /* <DEDUP_REMOVED lines=16> */
.L_x_26455:
[----:B------:R-:W-:Y:S05]  /*4050*/  BSYNC B3 ;  /* 0x0000000000037941 */ /* 0x000fea0003800000 */
.L_x_26454:
        /* <DEDUP_REMOVED lines=43> */
.L_x_26453:
[----:B------:R-:W-:Y:S05]  /*4310*/  BSYNC B2 ;  /* 0x0000000000027941 */ /* 0x000fea0003800000 */
.L_x_26452:
        /* <DEDUP_REMOVED lines=10> */
.L_x_26448:
[----:B------:R-:W-:Y:S05]  /*43c0*/  BSYNC B1 ;  /* 0x0000000000017941 */ /* 0x000fea0003800000 */
.L_x_26447:
        /* <DEDUP_REMOVED lines=18> */
.L_x_26459:
[----:B------:R-:W-:-:S07]  /*44f0*/  IMAD.MOV.U32 R165, RZ, RZ, R10 ;  /* 0x000000ffffa57224 */ /* 0x000fce00078e000a */
.L_x_26460:
[----:B------:R-:W-:Y:S05]  /*4500*/  BSYNC B2 ;  /* 0x0000000000027941 */ /* 0x000fea0003800000 */
.L_x_26458:
        /* <DEDUP_REMOVED lines=16> */
.L_x_26464:
[----:B------:R-:W-:Y:S05]  /*4610*/  BSYNC B3 ;  /* 0x0000000000037941 */ /* 0x000fea0003800000 */
.L_x_26463:
        /* <DEDUP_REMOVED lines=43> */
.L_x_26462:
[----:B------:R-:W-:Y:S05]  /*48d0*/  BSYNC B2 ;  /* 0x0000000000027941 */ /* 0x000fea0003800000 */
.L_x_26461:
        /* <DEDUP_REMOVED lines=11> */
.L_x_26457:
[----:B------:R-:W-:Y:S05]  /*4990*/  BSYNC B1 ;  /* 0x0000000000017941 */ /* 0x000fea0003800000 */
.L_x_26456:
        /* <DEDUP_REMOVED lines=18> */
.L_x_26468:
[----:B------:R-:W-:-:S07]  /*4ac0*/  MOV R14, R10 ;  /* 0x0000000a000e7202 */ /* 0x000fce0000000f00 */
.L_x_26469:
[----:B------:R-:W-:Y:S05]  /*4ad0*/  BSYNC B2 ;  /* 0x0000000000027941 */ /* 0x000fea0003800000 */
.L_x_26467:
        /* <DEDUP_REMOVED lines=16> */
.L_x_26473:
[----:B------:R-:W-:Y:S05]  /*4be0*/  BSYNC B3 ;  /* 0x0000000000037941 */ /* 0x000fea0003800000 */
.L_x_26472:
        /* <DEDUP_REMOVED lines=44> */
.L_x_26471:
[----:B------:R-:W-:Y:S05]  /*4eb0*/  BSYNC B2 ;  /* 0x0000000000027941 */ /* 0x000fea0003800000 */
.L_x_26470:
        /* <DEDUP_REMOVED lines=10> */
.L_x_26466:
[----:B------:R-:W-:Y:S05]  /*4f60*/  BSYNC B1 ;  /* 0x0000000000017941 */ /* 0x000fea0003800000 */
.L_x_26465:
        /* <DEDUP_REMOVED lines=18> */
.L_x_26477:
[----:B------:R-:W-:-:S07]  /*5090*/  MOV R15, R10 ;  /* 0x0000000a000f7202 */ /* 0x000fce0000000f00 */
.L_x_26478:
[----:B------:R-:W-:Y:S05]  /*50a0*/  BSYNC B2 ;  /* 0x0000000000027941 */ /* 0x000fea0003800000 */
.L_x_26476:
        /* <DEDUP_REMOVED lines=16> */
.L_x_26482:
[----:B------:R-:W-:Y:S05]  /*51b0*/  BSYNC B3 ;  /* 0x0000000000037941 */ /* 0x000fea0003800000 */
.L_x_26481:
        /* <DEDUP_REMOVED lines=44> */
.L_x_26480:
[----:B------:R-:W-:Y:S05]  /*5480*/  BSYNC B2 ;  /* 0x0000000000027941 */ /* 0x000fea0003800000 */
.L_x_26479:
        /* <DEDUP_REMOVED lines=11> */
.L_x_26475:
[----:B------:R-:W-:Y:S05]  /*5540*/  BSYNC B1 ;  /* 0x0000000000017941 */ /* 0x000fea0003800000 */
.L_x_26474:
        /* <DEDUP_REMOVED lines=18> */
.L_x_26486:
[----:B------:R-:W-:-:S07]  /*5670*/  MOV R172, R10 ;  /* 0x0000000a00ac7202 */ /* 0x000fce0000000f00 */
.L_x_26487:
[----:B------:R-:W-:Y:S05]  /*5680*/  BSYNC B2 ;  /* 0x0000000000027941 */ /* 0x000fea0003800000 */
.L_x_26485:
        /* <DEDUP_REMOVED lines=16> */
.L_x_26491:
[----:B------:R-:W-:Y:S05]  /*5790*/  BSYNC B3 ;  /* 0x0000000000037941 */ /* 0x000fea0003800000 */
.L_x_26490:
        /* <DEDUP_REMOVED lines=44> */
.L_x_26489:
[----:B------:R-:W-:Y:S05]  /*5a60*/  BSYNC B2 ;  /* 0x0000000000027941 */ /* 0x000fea0003800000 */
.L_x_26488:
        /* <DEDUP_REMOVED lines=10> */
.L_x_26484:
[----:B------:R-:W-:Y:S05]  /*5b10*/  BSYNC B1 ;  /* 0x0000000000017941 */ /* 0x000fea0003800000 */
.L_x_26483:
        /* <DEDUP_REMOVED lines=18> */
.L_x_26495:
[----:B------:R-:W-:-:S07]  /*5c40*/  MOV R169, R10 ;  /* 0x0000000a00a97202 */ /* 0x000fce0000000f00 */
.L_x_26496:
[----:B------:R-:W-:Y:S05]  /*5c50*/  BSYNC B2 ;  /* 0x0000000000027941 */ /* 0x000fea0003800000 */
.L_x_26494:
        /* <DEDUP_REMOVED lines=16> */
.L_x_26500:
[----:B------:R-:W-:Y:S05]  /*5d60*/  BSYNC B3 ;  /* 0x0000000000037941 */ /* 0x000fea0003800000 */
.L_x_26499:
        /* <DEDUP_REMOVED lines=44> */
.L_x_26498:
[----:B------:R-:W-:Y:S05]  /*6030*/  BSYNC B2 ;  /* 0x0000000000027941 */ /* 0x000fea0003800000 */
.L_x_26497:
        /* <DEDUP_REMOVED lines=11> */
.L_x_26493:
[----:B------:R-:W-:Y:S05]  /*60f0*/  BSYNC B1 ;  /* 0x0000000000017941 */ /* 0x000fea0003800000 */
.L_x_26492:
        /* <DEDUP_REMOVED lines=18> */
.L_x_26504:
[----:B------:R-:W-:-:S07]  /*6220*/  MOV R180, R10 ;  /* 0x0000000a00b47202 */ /* 0x000fce0000000f00 */
.L_x_26505:
[----:B------:R-:W-:Y:S05]  /*6230*/  BSYNC B2 ;  /* 0x0000000000027941 */ /* 0x000fea0003800000 */
.L_x_26503:
        /* <DEDUP_REMOVED lines=16> */
.L_x_26509:
[----:B------:R-:W-:Y:S05]  /*6340*/  BSYNC B3 ;  /* 0x0000000000037941 */ /* 0x000fea0003800000 */
.L_x_26508:
        /* <DEDUP_REMOVED lines=44> */
.L_x_26507:
[----:B------:R-:W-:Y:S05]  /*6610*/  BSYNC B2 ;  /* 0x0000000000027941 */ /* 0x000fea0003800000 */
.L_x_26506:
        /* <DEDUP_REMOVED lines=10> */
.L_x_26502:
[----:B------:R-:W-:Y:S05]  /*66c0*/  BSYNC B1 ;  /* 0x0000000000017941 */ /* 0x000fea0003800000 */
.L_x_26501:
        /* <DEDUP_REMOVED lines=18> */
.L_x_26513:
[----:B------:R-:W-:-:S07]  /*67f0*/  MOV R171, R10 ;  /* 0x0000000a00ab7202 */ /* 0x000fce0000000f00 */
.L_x_26514:
[----:B------:R-:W-:Y:S05]  /*6800*/  BSYNC B2 ;  /* 0x0000000000027941 */ /* 0x000fea0003800000 */
.L_x_26512:
        /* <DEDUP_REMOVED lines=16> */
.L_x_26518:
[----:B------:R-:W-:Y:S05]  /*6910*/  BSYNC B3 ;  /* 0x0000000000037941 */ /* 0x000fea0003800000 */
.L_x_26517:
        /* <DEDUP_REMOVED lines=44> */
.L_x_26516:
[----:B------:R-:W-:Y:S05]  /*6be0*/  BSYNC B2 ;  /* 0x0000000000027941 */ /* 0x000fea0003800000 */
.L_x_26515:
        /* <DEDUP_REMOVED lines=11> */
.L_x_26511:
[----:B------:R-:W-:Y:S05]  /*6ca0*/  BSYNC B1 ;  /* 0x0000000000017941 */ /* 0x000fea0003800000 */
.L_x_26510:
        /* <DEDUP_REMOVED lines=30> */
.L_x_26520:
[----:B------:R-:W-:Y:S05]  /*6e90*/  BSYNC B1 ;  /* 0x0000000000017941 */ /* 0x000fea0003800000 */
.L_x_26519:
[----:B--2---:R-:W-:Y:S01]  /*6ea0*/  @P3 IMAD.WIDE.U32 R174, R180, 0x10, R174 ;  /* 0x00000010b4ae3825 */ /* 0x004fe200078e00ae */
[----:B------:R-:W0:Y:S04]  /*6eb0*/  @P0 LDG.E.128 R152, desc[UR6][R176.64] ;  /* 0x00000006b0980981 */ /* 0x000e28000c1e1d00 */
[----:B------:R1:W5:Y:S04]  /*6ec0*/  @P3 LDG.E.128 R148, desc[UR6][R174.64] ;  /* 0x00000006ae943981 */ /* 0x000368000c1e1d00 */
[----:B------:R1:W5:Y:S01]  /*6ed0*/  @P0 LDG.E.128 R144, desc[UR6][R176.64+0x10] ;  /* 0x00001006b0900981 */ /* 0x000362000c1e1d00 */
[----:B------:R-:W-:Y:S01]  /*6ee0*/  @!P4 ISETP.NE.U32.AND P1, PT, R226, RZ, PT ;  /* 0x000000ffe200c20c */ /* 0x000fe20003f25070 */
[----:B------:R-:W-:Y:S01]  /*6ef0*/  BSSY B1, `(.L_x_26521) ;  /* 0x000005a000017945 */ /* 0x000fe20003800000 */
[----:B------:R-:W-:-:S02]  /*6f00*/  @!P4 IMAD.MOV.U32 R8, RZ, RZ, R186 ;  /* 0x000000ffff08c224 */ /* 0x000fc400078e00ba */
[----:B------:R-:W-:-:S04]  /*6f10*/  @!P4 ISETP.NE.AND.EX P1, PT, R227, RZ, PT, P1 ;  /* 0x000000ffe300c20c */ /* 0x000fc80003f25310 */
        /* <DEDUP_REMOVED lines=14> */
.L_x_26524:
[----:B------:R-:W-:-:S07]  /*7000*/  MOV R178, R10 ;  /* 0x0000000a00b27202 */ /* 0x000fce0000000f00 */
.L_x_26525:
[----:B------:R-:W-:Y:S05]  /*7010*/  BSYNC B2 ;  /* 0x0000000000027941 */ /* 0x000fea0003800000 */
.L_x_26523:
        /* <DEDUP_REMOVED lines=16> */
.L_x_26529:
[----:B------:R-:W-:Y:S05]  /*7120*/  BSYNC B3 ;  /* 0x0000000000037941 */ /* 0x000fea0003800000 */
.L_x_26528:
        /* <DEDUP_REMOVED lines=43> */
.L_x_26527:
[----:B------:R-:W-:Y:S05]  /*73e0*/  BSYNC B2 ;  /* 0x0000000000027941 */ /* 0x000fea0003800000 */
.L_x_26526:
        /* <DEDUP_REMOVED lines=10> */
.L_x_26522:
[----:B------:R-:W-:Y:S05]  /*7490*/  BSYNC B1 ;  /* 0x0000000000017941 */ /* 0x000fea0003800000 */
.L_x_26521:
        /* <DEDUP_REMOVED lines=18> */
.L_x_26533:
[----:B------:R-:W-:-:S07]  /*75c0*/  IMAD.MOV.U32 R173, RZ, RZ, R10 ;  /* 0x000000ffffad7224 */ /* 0x000fce00078e000a */
.L_x_26534:
[----:B------:R-:W-:Y:S05]  /*75d0*/  BSYNC B2 ;  /* 0x0000000000027941 */ /* 0x000fea0003800000 */
.L_x_26532:
        /* <DEDUP_REMOVED lines=16> */
.L_x_26538:
[----:B------:R-:W-:Y:S05]  /*76e0*/  BSYNC B3 ;  /* 0x0000000000037941 */ /* 0x000fea0003800000 */
.L_x_26537:
        /* <DEDUP_REMOVED lines=43> */
.L_x_26536:
[----:B------:R-:W-:Y:S05]  /*79a0*/  BSYNC B2 ;  /* 0x0000000000027941 */ /* 0x000fea0003800000 */
.L_x_26535:
[----:B------:R-:W-:Y:S01]  /*79b0*/  I2FP.F32.U32 R8, R173 ;  /* 0x000000ad00087245 */ /* 0x000fe20000201000 */
[----:B------:R-:W-:Y:S01]  /*79c0*/  HFMA2.MMA R173, -RZ, RZ, 0.1171875, 0 ;  /* 0x2f800000ffad7435 */ /* 0x000fe200000001ff */
[----:B-----5:R-:W-:-:S05]  /*79d0*/  PRMT R13, R148, 0x7632, R13 ;  /* 0x00007632940d7816 */ /* 0x020fca000000000d */
        /* <DEDUP_REMOVED lines=8> */
.L_x_26531:
[----:B------:R-:W-:Y:S05]  /*7a60*/  BSYNC B1 ;  /* 0x0000000000017941 */ /* 0x000fea0003800000 */
.L_x_26530:
        /* <DEDUP_REMOVED lines=18> */
.L_x_26542:
[----:B------:R-:W-:-:S07]  /*7b90*/  IMAD.MOV.U32 R14, RZ, RZ, R10 ;  /* 0x000000ffff0e7224 */ /* 0x000fce00078e000a */
.L_x_26543:
[----:B------:R-:W-:Y:S05]  /*7ba0*/  BSYNC B2 ;  /* 0x0000000000027941 */ /* 0x000fea0003800000 */
.L_x_26541:
        /* <DEDUP_REMOVED lines=16> */
.L_x_26547:
[----:B------:R-:W-:Y:S05]  /*7cb0*/  BSYNC B3 ;  /* 0x0000000000037941 */ /* 0x000fea0003800000 */
.L_x_26546:
        /* <DEDUP_REMOVED lines=44> */
.L_x_26545:
[----:B------:R-:W-:Y:S05]  /*7f80*/  BSYNC B2 ;  /* 0x0000000000027941 */ /* 0x000fea0003800000 */
.L_x_26544:
        /* <DEDUP_REMOVED lines=10> */
.L_x_26540:
[----:B------:R-:W-:Y:S05]  /*8030*/  BSYNC B1 ;  /* 0x0000000000017941 */ /* 0x000fea0003800000 */
.L_x_26539:
        /* <DEDUP_REMOVED lines=18> */
.L_x_26551:
[----:B------:R-:W-:-:S07]  /*8160*/  IMAD.MOV.U32 R15, RZ, RZ, R10 ;  /* 0x000000ffff0f7224 */ /* 0x000fce00078e000a */
.L_x_26552:
[----:B------:R-:W-:Y:S05]  /*8170*/  BSYNC B2 ;  /* 0x0000000000027941 */ /* 0x000fea0003800000 */
.L_x_26550:
        /* <DEDUP_REMOVED lines=16> */
.L_x_26556:
[----:B------:R-:W-:Y:S05]  /*8280*/  BSYNC B3 ;  /* 0x0000000000037941 */ /* 0x000fea0003800000 */
.L_x_26555:
        /* <DEDUP_REMOVED lines=44> */
.L_x_26554:
[----:B------:R-:W-:Y:S05]  /*8550*/  BSYNC B2 ;  /* 0x0000000000027941 */ /* 0x000fea0003800000 */
.L_x_26553:
        /* <DEDUP_REMOVED lines=11> */
.L_x_26549:
[----:B------:R-:W-:Y:S05]  /*8610*/  BSYNC B1 ;  /* 0x0000000000017941 */ /* 0x000fea0003800000 */
.L_x_26548:
        /* <DEDUP_REMOVED lines=18> */
.L_x_26560:
[----:B------:R-:W-:-:S07]  /*8740*/  IMAD.MOV.U32 R8, RZ, RZ, R10 ;  /* 0x000000ffff087224 */ /* 0x000fce00078e000a */
.L_x_26561:
[----:B------:R-:W-:Y:S05]  /*8750*/  BSYNC B2 ;  /* 0x0000000000027941 */ /* 0x000fea0003800000 */
.L_x_26559:
        /* <DEDUP_REMOVED lines=16> */
.L_x_26565:
[----:B------:R-:W-:Y:S05]  /*8860*/  BSYNC B3 ;  /* 0x0000000000037941 */ /* 0x000fea0003800000 */
.L_x_26564:
        /* <DEDUP_REMOVED lines=44> */
.L_x_26563:
[----:B------:R-:W-:Y:S05]  /*8b30*/  BSYNC B2 ;  /* 0x0000000000027941 */ /* 0x000fea0003800000 */
.L_x_26562:
        /* <DEDUP_REMOVED lines=10> */
.L_x_26558:
[----:B------:R-:W-:Y:S05]  /*8be0*/  BSYNC B1 ;  /* 0x0000000000017941 */ /* 0x000fea0003800000 */
.L_x_26557:
        /* <DEDUP_REMOVED lines=18> */
.L_x_26569:
[----:B------:R-:W-:-:S07]  /*8d10*/  IMAD.MOV.U32 R8, RZ, RZ, R10 ;  /* 0x000000ffff087224 */ /* 0x000fce00078e000a */
.L_x_26570:
[----:B------:R-:W-:Y:S05]  /*8d20*/  BSYNC B2 ;  /* 0x0000000000027941 */ /* 0x000fea0003800000 */
.L_x_26568:
        /* <DEDUP_REMOVED lines=16> */
.L_x_26574:
[----:B------:R-:W-:Y:S05]  /*8e30*/  BSYNC B3 ;  /* 0x0000000000037941 */ /* 0x000fea0003800000 */
.L_x_26573:
        /* <DEDUP_REMOVED lines=44> */
.L_x_26572:
[----:B------:R-:W-:Y:S05]  /*9100*/  BSYNC B2 ;  /* 0x0000000000027941 */ /* 0x000fea0003800000 */
.L_x_26571:
        /* <DEDUP_REMOVED lines=11> */
.L_x_26567:
[----:B------:R-:W-:Y:S05]  /*91c0*/  BSYNC B1 ;  /* 0x0000000000017941 */ /* 0x000fea0003800000 */
.L_x_26566:
        /* <DEDUP_REMOVED lines=18> */
.L_x_26578:
[----:B------:R-:W-:-:S07]  /*92f0*/  IMAD.MOV.U32 R8, RZ, RZ, R10 ;  /* 0x000000ffff087224 */ /* 0x000fce00078e000a */
.L_x_26579:
[----:B------:R-:W-:Y:S05]  /*9300*/  BSYNC B2 ;  /* 0x0000000000027941 */ /* 0x000fea0003800000 */
.L_x_26577:
        /* <DEDUP_REMOVED lines=16> */
.L_x_26583:
[----:B------:R-:W-:Y:S05]  /*9410*/  BSYNC B3 ;  /* 0x0000000000037941 */ /* 0x000fea0003800000 */
.L_x_26582:
        /* <DEDUP_REMOVED lines=44> */
.L_x_26581:
[----:B------:R-:W-:Y:S05]  /*96e0*/  BSYNC B2 ;  /* 0x0000000000027941 */ /* 0x000fea0003800000 */
.L_x_26580:
        /* <DEDUP_REMOVED lines=10> */
.L_x_26576:
[----:B------:R-:W-:Y:S05]  /*9790*/  BSYNC B1 ;  /* 0x0000000000017941 */ /* 0x000fea0003800000 */
.L_x_26575:
        /* <DEDUP_REMOVED lines=18> */
.L_x_26587:
[----:B------:R-:W-:-:S07]  /*98c0*/  MOV R8, R10 ;  /* 0x0000000a00087202 */ /* 0x000fce0000000f00 */
.L_x_26588:
[----:B------:R-:W-:Y:S05]  /*98d0*/  BSYNC B2 ;  /* 0x0000000000027941 */ /* 0x000fea0003800000 */
.L_x_26586:
        /* <DEDUP_REMOVED lines=16> */
.L_x_26592:
[----:B------:R-:W-:Y:S05]  /*99e0*/  BSYNC B3 ;  /* 0x0000000000037941 */ /* 0x000fea0003800000 */
.L_x_26591:
        /* <DEDUP_REMOVED lines=44> */
.L_x_26590:
[----:B------:R-:W-:Y:S05]  /*9cb0*/  BSYNC B2 ;  /* 0x0000000000027941 */ /* 0x000fea0003800000 */
.L_x_26589:
        /* <DEDUP_REMOVED lines=11> */
.L_x_26585:
[----:B------:R-:W-:Y:S05]  /*9d70*/  BSYNC B1 ;  /* 0x0000000000017941 */ /* 0x000fea0003800000 */
.L_x_26584:
        /* <DEDUP_REMOVED lines=30> */
.L_x_26594:
[----:B------:R-:W-:Y:S05]  /*9f60*/  BSYNC B1 ;  /* 0x0000000000017941 */ /* 0x000fea0003800000 */
.L_x_26593:
[----:B--2---:R-:W-:Y:S01]  /*9f70*/  @P3 IMAD.WIDE.U32 R182, R8, 0x10, R182 ;  /* 0x0000001008b63825 */ /* 0x004fe200078e00b6 */
[----:B------:R-:W2:Y:S04]  /*9f80*/  @P0 LDG.E.128 R152, desc[UR6][R184.64] ;  /* 0x00000006b8980981 */ /* 0x000ea8000c1e1d00 */
[----:B------:R1:W5:Y:S04]  /*9f90*/  @P3 LDG.E.128 R148, desc[UR6][R182.64] ;  /* 0x00000006b6943981 */ /* 0x000368000c1e1d00 */
[----:B------:R1:W5:Y:S01]  /*9fa0*/  @P0 LDG.E.128 R144, desc[UR6][R184.64+0x10] ;  /* 0x00001006b8900981 */ /* 0x000362000c1e1d00 */
[----:B------:R-:W-:Y:S01]  /*9fb0*/  @!P4 ISETP.NE.U32.AND P1, PT, R226, RZ, PT ;  /* 0x000000ffe200c20c */ /* 0x000fe20003f25070 */
[----:B------:R-:W-:Y:S01]  /*9fc0*/  BSSY B1, `(.L_x_26595) ;  /* 0x000005b000017945 */ /* 0x000fe20003800000 */
[----:B0-----:R-:W-:-:S02]  /*9fd0*/  @!P4 MOV R186, R190 ;  /* 0x000000be00bac202 */ /* 0x001fc40000000f00 */
[----:B------:R-:W-:-:S04]  /*9fe0*/  @!P4 ISETP.NE.AND.EX P1, PT, R227, RZ, PT, P1 ;  /* 0x000000ffe300c20c */ /* 0x000fc80003f25310 */
        /* <DEDUP_REMOVED lines=14> */
.L_x_26598:
[----:B------:R-:W-:-:S07]  /*a0d0*/  IMAD.MOV.U32 R11, RZ, RZ, R10 ;  /* 0x000000ffff0b7224 */ /* 0x000fce00078e000a */
.L_x_26599:
[----:B------:R-:W-:Y:S05]  /*a0e0*/  BSYNC B2 ;  /* 0x0000000000027941 */ /* 0x000fea0003800000 */
.L_x_26597:
        /* <DEDUP_REMOVED lines=16> */
.L_x_26603:
[----:B------:R-:W-:Y:S05]  /*a1f0*/  BSYNC B3 ;  /* 0x0000000000037941 */ /* 0x000fea0003800000 */
.L_x_26602:
        /* <DEDUP_REMOVED lines=44> */
.L_x_26601:
[----:B------:R-:W-:Y:S05]  /*a4c0*/  BSYNC B2 ;  /* 0x0000000000027941 */ /* 0x000fea0003800000 */
.L_x_26600:
        /* <DEDUP_REMOVED lines=10> */
.L_x_26596:
[----:B------:R-:W-:Y:S05]  /*a570*/  BSYNC B1 ;  /* 0x0000000000017941 */ /* 0x000fea0003800000 */
.L_x_26595:
        /* <DEDUP_REMOVED lines=18> */
.L_x_26607:
[----:B------:R-:W-:-:S07]  /*a6a0*/  IMAD.MOV.U32 R13, RZ, RZ, R10 ;  /* 0x000000ffff0d7224 */ /* 0x000fce00078e000a */
.L_x_26608:
[----:B------:R-:W-:Y:S05]  /*a6b0*/  BSYNC B2 ;  /* 0x0000000000027941 */ /* 0x000fea0003800000 */
.L_x_26606:
        /* <DEDUP_REMOVED lines=16> */
.L_x_26612:
[----:B------:R-:W-:Y:S05]  /*a7c0*/  BSYNC B3 ;  /* 0x0000000000037941 */ /* 0x000fea0003800000 */
.L_x_26611:
        /* <DEDUP_REMOVED lines=44> */
.L_x_26610:
[----:B------:R-:W-:Y:S05]  /*aa90*/  BSYNC B2 ;  /* 0x0000000000027941 */ /* 0x000fea0003800000 */
.L_x_26609:
        /* <DEDUP_REMOVED lines=11> */
.L_x_26605:
[----:B------:R-:W-:Y:S05]  /*ab50*/  BSYNC B1 ;  /* 0x0000000000017941 */ /* 0x000fea0003800000 */
.L_x_26604:
        /* <DEDUP_REMOVED lines=18> */
.L_x_26616:
[----:B------:R-:W-:-:S07]  /*ac80*/  IMAD.MOV.U32 R14, RZ, RZ, R10 ;  /* 0x000000ffff0e7224 */ /* 0x000fce00078e000a */
.L_x_26617:
[----:B------:R-:W-:Y:S05]  /*ac90*/  BSYNC B2 ;  /* 0x0000000000027941 */ /* 0x000fea0003800000 */
.L_x_26615:
        /* <DEDUP_REMOVED lines=16> */
.L_x_26621:
[----:B------:R-:W-:Y:S05]  /*ada0*/  BSYNC B3 ;  /* 0x0000000000037941 */ /* 0x000fea0003800000 */
.L_x_26620:
        /* <DEDUP_REMOVED lines=44> */
.L_x_26619:
[----:B------:R-:W-:Y:S05]  /*b070*/  BSYNC B2 ;  /* 0x0000000000027941 */ /* 0x000fea0003800000 */
.L_x_26618:
        /* <DEDUP_REMOVED lines=10> */
.L_x_26614:
[----:B------:R-:W-:Y:S05]  /*b120*/  BSYNC B1 ;  /* 0x0000000000017941 */ /* 0x000fea0003800000 */
.L_x_26613:
        /* <DEDUP_REMOVED lines=18> */
.L_x_26625:
[----:B------:R-:W-:-:S07]  /*b250*/  IMAD.MOV.U32 R15, RZ, RZ, R10 ;  /* 0x000000ffff0f7224 */ /* 0x000fce00078e000a */
.L_x_26626:
[----:B------:R-:W-:Y:S05]  /*b260*/  BSYNC B2 ;  /* 0x0000000000027941 */ /* 0x000fea0003800000 */
.L_x_26624:
        /* <DEDUP_REMOVED lines=16> */
.L_x_26630:
[----:B------:R-:W-:Y:S05]  /*b370*/  BSYNC B3 ;  /* 0x0000000000037941 */ /* 0x000fea0003800000 */
.L_x_26629:
        /* <DEDUP_REMOVED lines=44> */
.L_x_26628:
[----:B------:R-:W-:Y:S05]  /*b640*/  BSYNC B2 ;  /* 0x0000000000027941 */ /* 0x000fea0003800000 */
.L_x_26627:
        /* <DEDUP_REMOVED lines=11> */
.L_x_26623:
[----:B------:R-:W-:Y:S05]  /*b700*/  BSYNC B1 ;  /* 0x0000000000017941 */ /* 0x000fea0003800000 */
.L_x_26622:
        /* <DEDUP_REMOVED lines=18> */
.L_x_26634:
[----:B------:R-:W-:-:S07]  /*b830*/  IMAD.MOV.U32 R184, RZ, RZ, R10 ;  /* 0x000000ffffb87224 */ /* 0x000fce00078e000a */
.L_x_26635:
[----:B------:R-:W-:Y:S05]  /*b840*/  BSYNC B2 ;  /* 0x0000000000027941 */ /* 0x000fea0003800000 */
.L_x_26633:
        /* <DEDUP_REMOVED lines=16> */
.L_x_26639:
[----:B------:R-:W-:Y:S05]  /*b950*/  BSYNC B3 ;  /* 0x0000000000037941 */ /* 0x000fea0003800000 */
.L_x_26638:
        /* <DEDUP_REMOVED lines=44> */
.L_x_26637:
[----:B------:R-:W-:Y:S05]  /*bc20*/  BSYNC B2 ;  /* 0x0000000000027941 */ /* 0x000fea0003800000 */
.L_x_26636:
        /* <DEDUP_REMOVED lines=10> */
.L_x_26632:
[----:B------:R-:W-:Y:S05]  /*bcd0*/  BSYNC B1 ;  /* 0x0000000000017941 */ /* 0x000fea0003800000 */
.L_x_26631:
        /* <DEDUP_REMOVED lines=18> */
.L_x_26643:
[----:B------:R-:W-:-:S07]  /*be00*/  IMAD.MOV.U32 R185, RZ, RZ, R10 ;  /* 0x000000ffffb97224 */ /* 0x000fce00078e000a */
.L_x_26644:
[----:B------:R-:W-:Y:S05]  /*be10*/  BSYNC B2 ;  /* 0x0000000000027941 */ /* 0x000fea0003800000 */
.L_x_26642:
        /* <DEDUP_REMOVED lines=16> */
.L_x_26648:
[----:B------:R-:W-:Y:S05]  /*bf20*/  BSYNC B3 ;  /* 0x0000000000037941 */ /* 0x000fea0003800000 */
.L_x_26647:
        /* <DEDUP_REMOVED lines=44> */
.L_x_26646:
[----:B------:R-:W-:Y:S05]  /*c1f0*/  BSYNC B2 ;  /* 0x0000000000027941 */ /* 0x000fea0003800000 */
.L_x_26645:
        /* <DEDUP_REMOVED lines=11> */
.L_x_26641:
[----:B------:R-:W-:Y:S05]  /*c2b0*/  BSYNC B1 ;  /* 0x0000000000017941 */ /* 0x000fea0003800000 */
.L_x_26640:
        /* <DEDUP_REMOVED lines=18> */
.L_x_26652:
[----:B------:R-:W-:-:S07]  /*c3e0*/  IMAD.MOV.U32 R186, RZ, RZ, R10 ;  /* 0x000000ffffba7224 */ /* 0x000fce00078e000a */
.L_x_26653:
[----:B------:R-:W-:Y:S05]  /*c3f0*/  BSYNC B2 ;  /* 0x0000000000027941 */ /* 0x000fea0003800000 */
.L_x_26651:
        /* <DEDUP_REMOVED lines=16> */
.L_x_26657:
[----:B------:R-:W-:Y:S05]  /*c500*/  BSYNC B3 ;  /* 0x0000000000037941 */ /* 0x000fea0003800000 */
.L_x_26656:
        /* <DEDUP_REMOVED lines=44> */
.L_x_26655:
[----:B------:R-:W-:Y:S05]  /*c7d0*/  BSYNC B2 ;  /* 0x0000000000027941 */ /* 0x000fea0003800000 */
.L_x_26654:
        /* <DEDUP_REMOVED lines=10> */
.L_x_26650:
[----:B------:R-:W-:Y:S05]  /*c880*/  BSYNC B1 ;  /* 0x0000000000017941 */ /* 0x000fea0003800000 */
.L_x_26649:
        /* <DEDUP_REMOVED lines=18> */
.L_x_26661:
[----:B------:R-:W-:-:S07]  /*c9b0*/  IMAD.MOV.U32 R187, RZ, RZ, R10 ;  /* 0x000000ffffbb7224 */ /* 0x000fce00078e000a */
.L_x_26662:
[----:B------:R-:W-:Y:S05]  /*c9c0*/  BSYNC B2 ;  /* 0x0000000000027941 */ /* 0x000fea0003800000 */
.L_x_26660:
        /* <DEDUP_REMOVED lines=16> */
.L_x_26666:
[----:B------:R-:W-:Y:S05]  /*cad0*/  BSYNC B3 ;  /* 0x0000000000037941 */ /* 0x000fea0003800000 */
.L_x_26665:
        /* <DEDUP_REMOVED lines=44> */
.L_x_26664:
[----:B------:R-:W-:Y:S05]  /*cda0*/  BSYNC B2 ;  /* 0x0000000000027941 */ /* 0x000fea0003800000 */
.L_x_26663:
        /* <DEDUP_REMOVED lines=11> */
.L_x_26659:
[----:B------:R-:W-:Y:S05]  /*ce60*/  BSYNC B1 ;  /* 0x0000000000017941 */ /* 0x000fea0003800000 */
.L_x_26658:
        /* <DEDUP_REMOVED lines=30> */
.L_x_26668:
[----:B------:R-:W-:Y:S05]  /*d050*/  BSYNC B1 ;  /* 0x0000000000017941 */ /* 0x000fea0003800000 */
.L_x_26667:
        /* <DEDUP_REMOVED lines=22> */
.L_x_26672:
[----:B------:R-:W-:-:S07]  /*d1c0*/  MOV R8, R10 ;  /* 0x0000000a00087202 */ /* 0x000fce0000000f00 */
.L_x_26673:
[----:B------:R-:W-:Y:S05]  /*d1d0*/  BSYNC B2 ;  /* 0x0000000000027941 */ /* 0x000fea0003800000 */
.L_x_26671:
        /* <DEDUP_REMOVED lines=16> */
.L_x_26677:
[----:B------:R-:W-:Y:S05]  /*d2e0*/  BSYNC B3 ;  /* 0x0000000000037941 */ /* 0x000fea0003800000 */
.L_x_26676:
        /* <DEDUP_REMOVED lines=43> */
.L_x_26675:
[----:B------:R-:W-:Y:S05]  /*d5a0*/  BSYNC B2 ;  /* 0x0000000000027941 */ /* 0x000fea0003800000 */
.L_x_26674:
        /* <DEDUP_REMOVED lines=10> */
.L_x_26670:
[----:B------:R-:W-:Y:S05]  /*d650*/  BSYNC B1 ;  /* 0x0000000000017941 */ /* 0x000fea0003800000 */
.L_x_26669:
        /* <DEDUP_REMOVED lines=18> */
.L_x_26681:
[----:B------:R-:W-:-:S07]  /*d780*/  IMAD.MOV.U32 R8, RZ, RZ, R10 ;  /* 0x000000ffff087224 */ /* 0x000fce00078e000a */
.L_x_26682:
[----:B------:R-:W-:Y:S05]  /*d790*/  BSYNC B2 ;  /* 0x0000000000027941 */ /* 0x000fea0003800000 */
.L_x_26680:
        /* <DEDUP_REMOVED lines=16> */
.L_x_26686:
[----:B------:R-:W-:Y:S05]  /*d8a0*/  BSYNC B3 ;  /* 0x0000000000037941 */ /* 0x000fea0003800000 */
.L_x_26685:
        /* <DEDUP_REMOVED lines=42> */
[----:B------:R-:W-:-:S08]  /*db50*/  LOP3.LUT R4, R13, UR27, R192, 0x96, !PT ;  /* 0x0000001b0d047c12 */ /* 0x000fd0000f8e96c0 */
.L_x_26684:
[----:B------:R-:W-:Y:S05]  /*db60*/  BSYNC B2 ;  /* 0x0000000000027941 */ /* 0x000fea0003800000 */
.L_x_26683:
        /* <DEDUP_REMOVED lines=11> */
.L_x_26679:
[----:B------:R-:W-:Y:S05]  /*dc20*/  BSYNC B1 ;  /* 0x0000000000017941 */ /* 0x000fea0003800000 */
.L_x_26678:
        /* <DEDUP_REMOVED lines=18> */
.L_x_26690:
[----:B------:R-:W-:-:S07]  /*dd50*/  MOV R8, R10 ;  /* 0x0000000a00087202 */ /* 0x000fce0000000f00 */
.L_x_26691:
[----:B------:R-:W-:Y:S05]  /*dd60*/  BSYNC B2 ;  /* 0x0000000000027941 */ /* 0x000fea0003800000 */
.L_x_26689:
        /* <DEDUP_REMOVED lines=16> */
.L_x_26695:
[----:B------:R-:W-:Y:S05]  /*de70*/  BSYNC B3 ;  /* 0x0000000000037941 */ /* 0x000fea0003800000 */
.L_x_26694:
        /* <DEDUP_REMOVED lines=44> */
.L_x_26693:
[----:B------:R-:W-:Y:S05]  /*e140*/  BSYNC B2 ;  /* 0x0000000000027941 */ /* 0x000fea0003800000 */
.L_x_26692:
        /* <DEDUP_REMOVED lines=10> */
.L_x_26688:
[----:B------:R-:W-:Y:S05]  /*e1f0*/  BSYNC B1 ;  /* 0x0000000000017941 */ /* 0x000fea0003800000 */
.L_x_26687:
        /* <DEDUP_REMOVED lines=18> */
.L_x_26699:
[----:B------:R-:W-:-:S07]  /*e320*/  MOV R8, R10 ;  /* 0x0000000a00087202 */ /* 0x000fce0000000f00 */
.L_x_26700:
[----:B------:R-:W-:Y:S05]  /*e330*/  BSYNC B2 ;  /* 0x0000000000027941 */ /* 0x000fea0003800000 */
.L_x_26698:
        /* <DEDUP_REMOVED lines=16> */
.L_x_26704:
[----:B------:R-:W-:Y:S05]  /*e440*/  BSYNC B3 ;  /* 0x0000000000037941 */ /* 0x000fea0003800000 */
.L_x_26703:
        /* <DEDUP_REMOVED lines=44> */
.L_x_26702:
[----:B------:R-:W-:Y:S05]  /*e710*/  BSYNC B2 ;  /* 0x0000000000027941 */ /* 0x000fea0003800000 */
.L_x_26701:
        /* <DEDUP_REMOVED lines=11> */
.L_x_26697:
[----:B------:R-:W-:Y:S05]  /*e7d0*/  BSYNC B1 ;  /* 0x0000000000017941 */ /* 0x000fea0003800000 */
.L_x_26696:
        /* <DEDUP_REMOVED lines=18> */
.L_x_26708:
[----:B------:R-:W-:-:S07]  /*e900*/  MOV R8, R10 ;  /* 0x0000000a00087202 */ /* 0x000fce0000000f00 */
.L_x_26709:
[----:B------:R-:W-:Y:S05]  /*e910*/  BSYNC B2 ;  /* 0x0000000000027941 */ /* 0x000fea0003800000 */
.L_x_26707:
        /* <DEDUP_REMOVED lines=16> */
.L_x_26713:
[----:B------:R-:W-:Y:S05]  /*ea20*/  BSYNC B3 ;  /* 0x0000000000037941 */ /* 0x000fea0003800000 */
.L_x_26712:
        /* <DEDUP_REMOVED lines=44> */
.L_x_26711:
[----:B------:R-:W-:Y:S05]  /*ecf0*/  BSYNC B2 ;  /* 0x0000000000027941 */ /* 0x000fea0003800000 */
.L_x_26710:
        /* <DEDUP_REMOVED lines=10> */
.L_x_26706:
[----:B------:R-:W-:Y:S05]  /*eda0*/  BSYNC B1 ;  /* 0x0000000000017941 */ /* 0x000fea0003800000 */
.L_x_26705:
        /* <DEDUP_REMOVED lines=18> */
.L_x_26717:
[----:B------:R-:W-:-:S07]  /*eed0*/  MOV R8, R10 ;  /* 0x0000000a00087202 */ /* 0x000fce0000000f00 */
.L_x_26718:
[----:B------:R-:W-:Y:S05]  /*eee0*/  BSYNC B2 ;  /* 0x0000000000027941 */ /* 0x000fea0003800000 */
.L_x_26716:
        /* <DEDUP_REMOVED lines=16> */
.L_x_26722:
[----:B------:R-:W-:Y:S05]  /*eff0*/  BSYNC B3 ;  /* 0x0000000000037941 */ /* 0x000fea0003800000 */
.L_x_26721:
        /* <DEDUP_REMOVED lines=44> */
.L_x_26720:
[----:B------:R-:W-:Y:S05]  /*f2c0*/  BSYNC B2 ;  /* 0x0000000000027941 */ /* 0x000fea0003800000 */
.L_x_26719:
        /* <DEDUP_REMOVED lines=11> */
.L_x_26715:
[----:B------:R-:W-:Y:S05]  /*f380*/  BSYNC B1 ;  /* 0x0000000000017941 */ /* 0x000fea0003800000 */
.L_x_26714:
        /* <DEDUP_REMOVED lines=18> */
.L_x_26726:
[----:B------:R-:W-:-:S07]  /*f4b0*/  MOV R8, R10 ;  /* 0x0000000a00087202 */ /* 0x000fce0000000f00 */
.L_x_26727:
[----:B------:R-:W-:Y:S05]  /*f4c0*/  BSYNC B2 ;  /* 0x0000000000027941 */ /* 0x000fea0003800000 */
.L_x_26725:
        /* <DEDUP_REMOVED lines=16> */
.L_x_26731:
[----:B------:R-:W-:Y:S05]  /*f5d0*/  BSYNC B3 ;  /* 0x0000000000037941 */ /* 0x000fea0003800000 */
.L_x_26730:
        /* <DEDUP_REMOVED lines=44> */
.L_x_26729:
[----:B------:R-:W-:Y:S05]  /*f8a0*/  BSYNC B2 ;  /* 0x0000000000027941 */ /* 0x000fea0003800000 */
.L_x_26728:
        /* <DEDUP_REMOVED lines=10> */
.L_x_26724:
[----:B------:R-:W-:Y:S05]  /*f950*/  BSYNC B1 ;  /* 0x0000000000017941 */ /* 0x000fea0003800000 */
.L_x_26723:
        /* <DEDUP_REMOVED lines=18> */
.L_x_26735:
[----:B------:R-:W-:-:S07]  /*fa80*/  MOV R8, R10 ;  /* 0x0000000a00087202 */ /* 0x000fce0000000f00 */
.L_x_26736:
[----:B------:R-:W-:Y:S05]  /*fa90*/  BSYNC B2 ;  /* 0x0000000000027941 */ /* 0x000fea0003800000 */
.L_x_26734:
        /* <DEDUP_REMOVED lines=16> */
.L_x_26740:
[----:B------:R-:W-:Y:S05]  /*fba0*/  BSYNC B3 ;  /* 0x0000000000037941 */ /* 0x000fea0003800000 */
.L_x_26739:
        /* <DEDUP_REMOVED lines=44> */
.L_x_26738:
[----:B------:R-:W-:Y:S05]  /*fe70*/  BSYNC B2 ;  /* 0x0000000000027941 */ /* 0x000fea0003800000 */
.L_x_26737:
        /* <DEDUP_REMOVED lines=11> */
.L_x_26733:
[----:B------:R-:W-:Y:S05]  /*ff30*/  BSYNC B1 ;  /* 0x0000000000017941 */ /* 0x000fea0003800000 */
.L_x_26732:
        /* <DEDUP_REMOVED lines=30> */
.L_x_26742:
[----:B------:R-:W-:Y:S05]  /*10120*/  BSYNC B1 ;  /* 0x0000000000017941 */ /* 0x000fea0003800000 */
.L_x_26741:
        /* <DEDUP_REMOVED lines=22> */
.L_x_26746:
[----:B------:R-:W-:-:S07]  /*10290*/  IMAD.MOV.U32 R8, RZ, RZ, R10 ;  /* 0x000000ffff087224 */ /* 0x000fce00078e000a */
.L_x_26747:
[----:B------:R-:W-:Y:S05]  /*102a0*/  BSYNC B2 ;  /* 0x0000000000027941 */ /* 0x000fea0003800000 */
.L_x_26745:
        /* <DEDUP_REMOVED lines=16> */
.L_x_26751:
[----:B------:R-:W-:Y:S05]  /*103b0*/  BSYNC B3 ;  /* 0x0000000000037941 */ /* 0x000fea0003800000 */
.L_x_26750:
        /* <DEDUP_REMOVED lines=43> */
.L_x_26749:
[----:B------:R-:W-:Y:S05]  /*10670*/  BSYNC B2 ;  /* 0x0000000000027941 */ /* 0x000fea0003800000 */
.L_x_26748:
        /* <DEDUP_REMOVED lines=10> */
.L_x_26744:
[----:B------:R-:W-:Y:S05]  /*10720*/  BSYNC B1 ;  /* 0x0000000000017941 */ /* 0x000fea0003800000 */
.L_x_26743:
        /* <DEDUP_REMOVED lines=18> */
.L_x_26755:
[----:B------:R-:W-:-:S07]  /*10850*/  MOV R8, R10 ;  /* 0x0000000a00087202 */ /* 0x000fce0000000f00 */
.L_x_26756:
[----:B------:R-:W-:Y:S05]  /*10860*/  BSYNC B2 ;  /* 0x0000000000027941 */ /* 0x000fea0003800000 */
.L_x_26754:
        /* <DEDUP_REMOVED lines=16> */
.L_x_26760:
[----:B------:R-:W-:Y:S05]  /*10970*/  BSYNC B3 ;  /* 0x0000000000037941 */ /* 0x000fea0003800000 */
.L_x_26759:
        /* <DEDUP_REMOVED lines=41> */
[----:B------:R-:W-:Y:S02]  /*10c10*/  MOV R10, R202 ;  /* 0x000000ca000a7202 */ /* 0x000fe40000000f00 */
[----:B------:R-:W-:Y:S01]  /*10c20*/  LOP3.LUT R4, R201, UR27, R12, 0x96, !PT ;  /* 0x0000001bc9047c12 */ /* 0x000fe2000f8e960c */
[----:B------:R-:W-:-:S07]  /*10c30*/  IMAD.MOV.U32 R12, RZ, RZ, R200 ;  /* 0x000000ffff0c7224 */ /* 0x000fce00078e00c8 */
.L_x_26758:
[----:B------:R-:W-:Y:S05]  /*10c40*/  BSYNC B2 ;  /* 0x0000000000027941 */ /* 0x000fea0003800000 */
.L_x_26757:
        /* <DEDUP_REMOVED lines=11> */
.L_x_26753:
[----:B------:R-:W-:Y:S05]  /*10d00*/  BSYNC B1 ;  /* 0x0000000000017941 */ /* 0x000fea0003800000 */
.L_x_26752:
        /* <DEDUP_REMOVED lines=18> */
.L_x_26764:
[----:B------:R-:W-:-:S07]  /*10e30*/  MOV R8, R10 ;  /* 0x0000000a00087202 */ /* 0x000fce0000000f00 */
.L_x_26765:
[----:B------:R-:W-:Y:S05]  /*10e40*/  BSYNC B2 ;  /* 0x0000000000027941 */ /* 0x000fea0003800000 */
.L_x_26763:
        /* <DEDUP_REMOVED lines=16> */
.L_x_26769:
[----:B------:R-:W-:Y:S05]  /*10f50*/  BSYNC B3 ;  /* 0x0000000000037941 */ /* 0x000fea0003800000 */
.L_x_26768:
        /* <DEDUP_REMOVED lines=44> */
.L_x_26767:
[----:B------:R-:W-:Y:S05]  /*11220*/  BSYNC B2 ;  /* 0x0000000000027941 */ /* 0x000fea0003800000 */
.L_x_26766:
        /* <DEDUP_REMOVED lines=10> */
.L_x_26762:
[----:B------:R-:W-:Y:S05]  /*112d0*/  BSYNC B1 ;  /* 0x0000000000017941 */ /* 0x000fea0003800000 */
.L_x_26761:
        /* <DEDUP_REMOVED lines=18> */
.L_x_26773:
[----:B------:R-:W-:-:S07]  /*11400*/  MOV R8, R10 ;  /* 0x0000000a00087202 */ /* 0x000fce0000000f00 */
.L_x_26774:
[----:B------:R-:W-:Y:S05]  /*11410*/  BSYNC B2 ;  /* 0x0000000000027941 */ /* 0x000fea0003800000 */
.L_x_26772:
        /* <DEDUP_REMOVED lines=16> */
.L_x_26778:
[----:B------:R-:W-:Y:S05]  /*11520*/  BSYNC B3 ;  /* 0x0000000000037941 */ /* 0x000fea0003800000 */
.L_x_26777:
        /* <DEDUP_REMOVED lines=44> */
.L_x_26776:
[----:B------:R-:W-:Y:S05]  /*117f0*/  BSYNC B2 ;  /* 0x0000000000027941 */ /* 0x000fea0003800000 */
.L_x_26775:
        /* <DEDUP_REMOVED lines=11> */
.L_x_26771:
[----:B------:R-:W-:Y:S05]  /*118b0*/  BSYNC B1 ;  /* 0x0000000000017941 */ /* 0x000fea0003800000 */
.L_x_26770:
        /* <DEDUP_REMOVED lines=18> */
.L_x_26782:
[----:B------:R-:W-:-:S07]  /*119e0*/  MOV R8, R10 ;  /* 0x0000000a00087202 */ /* 0x000fce0000000f00 */
.L_x_26783:
[----:B------:R-:W-:Y:S05]  /*119f0*/  BSYNC B2 ;  /* 0x0000000000027941 */ /* 0x000fea0003800000 */
.L_x_26781:
        /* <DEDUP_REMOVED lines=16> */
.L_x_26787:
[----:B------:R-:W-:Y:S05]  /*11b00*/  BSYNC B3 ;  /* 0x0000000000037941 */ /* 0x000fea0003800000 */
.L_x_26786:
        /* <DEDUP_REMOVED lines=44> */
.L_x_26785:
[----:B------:R-:W-:Y:S05]  /*11dd0*/  BSYNC B2 ;  /* 0x0000000000027941 */ /* 0x000fea0003800000 */
.L_x_26784:
        /* <DEDUP_REMOVED lines=10> */
.L_x_26780:
[----:B------:R-:W-:Y:S05]  /*11e80*/  BSYNC B1 ;  /* 0x0000000000017941 */ /* 0x000fea0003800000 */
.L_x_26779:
        /* <DEDUP_REMOVED lines=18> */
.L_x_26791:
[----:B------:R-:W-:-:S07]  /*11fb0*/  MOV R8, R10 ;  /* 0x0000000a00087202 */ /* 0x000fce0000000f00 */
.L_x_26792:
[----:B------:R-:W-:Y:S05]  /*11fc0*/  BSYNC B2 ;  /* 0x0000000000027941 */ /* 0x000fea0003800000 */
.L_x_26790:
        /* <DEDUP_REMOVED lines=16> */
.L_x_26796:
[----:B------:R-:W-:Y:S05]  /*120d0*/  BSYNC B3 ;  /* 0x0000000000037941 */ /* 0x000fea0003800000 */
.L_x_26795:
        /* <DEDUP_REMOVED lines=44> */
.L_x_26794:
[----:B------:R-:W-:Y:S05]  /*123a0*/  BSYNC B2 ;  /* 0x0000000000027941 */ /* 0x000fea0003800000 */
.L_x_26793:
        /* <DEDUP_REMOVED lines=11> */
.L_x_26789:
[----:B------:R-:W-:Y:S05]  /*12460*/  BSYNC B1 ;  /* 0x0000000000017941 */ /* 0x000fea0003800000 */
.L_x_26788:
        /* <DEDUP_REMOVED lines=18> */
.L_x_26800:
[----:B------:R-:W-:-:S07]  /*12590*/  MOV R8, R10 ;  /* 0x0000000a00087202 */ /* 0x000fce0000000f00 */
.L_x_26801:
[----:B------:R-:W-:Y:S05]  /*125a0*/  BSYNC B2 ;  /* 0x0000000000027941 */ /* 0x000fea0003800000 */
.L_x_26799:
        /* <DEDUP_REMOVED lines=16> */
.L_x_26805:
[----:B------:R-:W-:Y:S05]  /*126b0*/  BSYNC B3 ;  /* 0x0000000000037941 */ /* 0x000fea0003800000 */
.L_x_26804:
        /* <DEDUP_REMOVED lines=44> */
.L_x_26803:
[----:B------:R-:W-:Y:S05]  /*12980*/  BSYNC B2 ;  /* 0x0000000000027941 */ /* 0x000fea0003800000 */
.L_x_26802:
        /* <DEDUP_REMOVED lines=10> */
.L_x_26798:
[----:B------:R-:W-:Y:S05]  /*12a30*/  BSYNC B1 ;  /* 0x0000000000017941 */ /* 0x000fea0003800000 */
.L_x_26797:
        /* <DEDUP_REMOVED lines=18> */
.L_x_26809:
[----:B------:R-:W-:-:S07]  /*12b60*/  MOV R8, R10 ;  /* 0x0000000a00087202 */ /* 0x000fce0000000f00 */
.L_x_26810:
[----:B------:R-:W-:Y:S05]  /*12b70*/  BSYNC B2 ;  /* 0x0000000000027941 */ /* 0x000fea0003800000 */
.L_x_26808:
        /* <DEDUP_REMOVED lines=16> */
.L_x_26814:
[----:B------:R-:W-:Y:S05]  /*12c80*/  BSYNC B3 ;  /* 0x0000000000037941 */ /* 0x000fea0003800000 */
.L_x_26813:
        /* <DEDUP_REMOVED lines=44> */
.L_x_26812:
[----:B------:R-:W-:Y:S05]  /*12f50*/  BSYNC B2 ;  /* 0x0000000000027941 */ /* 0x000fea0003800000 */
.L_x_26811:
        /* <DEDUP_REMOVED lines=11> */
.L_x_26807:
[----:B------:R-:W-:Y:S05]  /*13010*/  BSYNC B1 ;  /* 0x0000000000017941 */ /* 0x000fea0003800000 */
.L_x_26806:
        /* <DEDUP_REMOVED lines=30> */
.L_x_26816:
[----:B------:R-:W-:Y:S05]  /*13200*/  BSYNC B1 ;  /* 0x0000000000017941 */ /* 0x000fea0003800000 */
.L_x_26815:
        /* <DEDUP_REMOVED lines=22> */
.L_x_26820:
[----:B------:R-:W-:-:S07]  /*13370*/  IMAD.MOV.U32 R8, RZ, RZ, R10 ;  /* 0x000000ffff087224 */ /* 0x000fce00078e000a */
.L_x_26821:
[----:B------:R-:W-:Y:S05]  /*13380*/  BSYNC B2 ;  /* 0x0000000000027941 */ /* 0x000fea0003800000 */
.L_x_26819:
        /* <DEDUP_REMOVED lines=16> */
.L_x_26825:
[----:B------:R-:W-:Y:S05]  /*13490*/  BSYNC B3 ;  /* 0x0000000000037941 */ /* 0x000fea0003800000 */
.L_x_26824:
        /* <DEDUP_REMOVED lines=43> */
.L_x_26823:
[----:B------:R-:W-:Y:S05]  /*13750*/  BSYNC B2 ;  /* 0x0000000000027941 */ /* 0x000fea0003800000 */
.L_x_26822:
        /* <DEDUP_REMOVED lines=10> */
.L_x_26818:
[----:B------:R-:W-:Y:S05]  /*13800*/  BSYNC B1 ;  /* 0x0000000000017941 */ /* 0x000fea0003800000 */
.L_x_26817:
        /* <DEDUP_REMOVED lines=18> */
.L_x_26829:
[----:B------:R-:W-:-:S07]  /*13930*/  MOV R8, R10 ;  /* 0x0000000a00087202 */ /* 0x000fce0000000f00 */
.L_x_26830:
[----:B------:R-:W-:Y:S05]  /*13940*/  BSYNC B2 ;  /* 0x0000000000027941 */ /* 0x000fea0003800000 */
.L_x_26828:
        /* <DEDUP_REMOVED lines=16> */
.L_x_26834:
[----:B------:R-:W-:Y:S05]  /*13a50*/  BSYNC B3 ;  /* 0x0000000000037941 */ /* 0x000fea0003800000 */
.L_x_26833:
        /* <DEDUP_REMOVED lines=42> */
[----:B------:R-:W-:Y:S01]  /*13d00*/  HFMA2.MMA R207, -RZ, RZ, 0, 0 ;  /* 0x00000000ffcf7435 */ /* 0x000fe200000001ff */
[----:B------:R-:W-:-:S10]  /*13d10*/  IMAD.MOV.U32 R12, RZ, RZ, R206 ;  /* 0x000000ffff0c7224 */ /* 0x000fd400078e00ce */
.L_x_26832:
[----:B------:R-:W-:Y:S05]  /*13d20*/  BSYNC B2 ;  /* 0x0000000000027941 */ /* 0x000fea0003800000 */
.L_x_26831:
        /* <DEDUP_REMOVED lines=11> */
.L_x_26827:
[----:B------:R-:W-:Y:S05]  /*13de0*/  BSYNC B1 ;  /* 0x0000000000017941 */ /* 0x000fea0003800000 */
.L_x_26826:
        /* <DEDUP_REMOVED lines=18> */
.L_x_26838:
[----:B------:R-:W-:-:S07]  /*13f10*/  MOV R8, R10 ;  /* 0x0000000a00087202 */ /* 0x000fce0000000f00 */
.L_x_26839:
[----:B------:R-:W-:Y:S05]  /*13f20*/  BSYNC B2 ;  /* 0x0000000000027941 */ /* 0x000fea0003800000 */
.L_x_26837:
        /* <DEDUP_REMOVED lines=16> */
.L_x_26843:
[----:B------:R-:W-:Y:S05]  /*14030*/  BSYNC B3 ;  /* 0x0000000000037941 */ /* 0x000fea0003800000 */
.L_x_26842:
        /* <DEDUP_REMOVED lines=44> */
.L_x_26841:
[----:B------:R-:W-:Y:S05]  /*14300*/  BSYNC B2 ;  /* 0x0000000000027941 */ /* 0x000fea0003800000 */
.L_x_26840:
        /* <DEDUP_REMOVED lines=10> */
.L_x_26836:
[----:B------:R-:W-:Y:S05]  /*143b0*/  BSYNC B1 ;  /* 0x0000000000017941 */ /* 0x000fea0003800000 */
.L_x_26835:
        /* <DEDUP_REMOVED lines=18> */
.L_x_26847:
[----:B------:R-:W-:-:S07]  /*144e0*/  MOV R8, R10 ;  /* 0x0000000a00087202 */ /* 0x000fce0000000f00 */
.L_x_26848:
[----:B------:R-:W-:Y:S05]  /*144f0*/  BSYNC B2 ;  /* 0x0000000000027941 */ /* 0x000fea0003800000 */
.L_x_26846:
        /* <DEDUP_REMOVED lines=16> */
.L_x_26852:
[----:B------:R-:W-:Y:S05]  /*14600*/  BSYNC B3 ;  /* 0x0000000000037941 */ /* 0x000fea0003800000 */
.L_x_26851:
        /* <DEDUP_REMOVED lines=44> */
.L_x_26850:
[----:B------:R-:W-:Y:S05]  /*148d0*/  BSYNC B2 ;  /* 0x0000000000027941 */ /* 0x000fea0003800000 */
.L_x_26849:
        /* <DEDUP_REMOVED lines=11> */
.L_x_26845:
[----:B------:R-:W-:Y:S05]  /*14990*/  BSYNC B1 ;  /* 0x0000000000017941 */ /* 0x000fea0003800000 */
.L_x_26844:
        /* <DEDUP_REMOVED lines=18> */
.L_x_26856:
[----:B------:R-:W-:-:S07]  /*14ac0*/  MOV R8, R10 ;  /* 0x0000000a00087202 */ /* 0x000fce0000000f00 */
.L_x_26857:
[----:B------:R-:W-:Y:S05]  /*14ad0*/  BSYNC B2 ;  /* 0x0000000000027941 */ /* 0x000fea0003800000 */
.L_x_26855:
        /* <DEDUP_REMOVED lines=16> */
.L_x_26861:
[----:B------:R-:W-:Y:S05]  /*14be0*/  BSYNC B3 ;  /* 0x0000000000037941 */ /* 0x000fea0003800000 */
.L_x_26860:
        /* <DEDUP_REMOVED lines=44> */
.L_x_26859:
[----:B------:R-:W-:Y:S05]  /*14eb0*/  BSYNC B2 ;  /* 0x0000000000027941 */ /* 0x000fea0003800000 */
.L_x_26858:
        /* <DEDUP_REMOVED lines=10> */
.L_x_26854:
[----:B------:R-:W-:Y:S05]  /*14f60*/  BSYNC B1 ;  /* 0x0000000000017941 */ /* 0x000fea0003800000 */
.L_x_26853:
        /* <DEDUP_REMOVED lines=18> */
.L_x_26865:
[----:B------:R-:W-:-:S07]  /*15090*/  MOV R8, R10 ;  /* 0x0000000a00087202 */ /* 0x000fce0000000f00 */
.L_x_26866:
[----:B------:R-:W-:Y:S05]  /*150a0*/  BSYNC B2 ;  /* 0x0000000000027941 */ /* 0x000fea0003800000 */
.L_x_26864:
        /* <DEDUP_REMOVED lines=16> */
.L_x_26870:
[----:B------:R-:W-:Y:S05]  /*151b0*/  BSYNC B3 ;  /* 0x0000000000037941 */ /* 0x000fea0003800000 */
.L_x_26869:
        /* <DEDUP_REMOVED lines=44> */
.L_x_26868:
[----:B------:R-:W-:Y:S05]  /*15480*/  BSYNC B2 ;  /* 0x0000000000027941 */ /* 0x000fea0003800000 */
.L_x_26867:
        /* <DEDUP_REMOVED lines=11> */
.L_x_26863:
[----:B------:R-:W-:Y:S05]  /*15540*/  BSYNC B1 ;  /* 0x0000000000017941 */ /* 0x000fea0003800000 */
.L_x_26862:
        /* <DEDUP_REMOVED lines=18> */
.L_x_26874:
[----:B------:R-:W-:-:S07]  /*15670*/  MOV R8, R10 ;  /* 0x0000000a00087202 */ /* 0x000fce0000000f00 */
.L_x_26875:
[----:B------:R-:W-:Y:S05]  /*15680*/  BSYNC B2 ;  /* 0x0000000000027941 */ /* 0x000fea0003800000 */
.L_x_26873:
        /* <DEDUP_REMOVED lines=16> */
.L_x_26879:
[----:B------:R-:W-:Y:S05]  /*15790*/  BSYNC B3 ;  /* 0x0000000000037941 */ /* 0x000fea0003800000 */
.L_x_26878:
        /* <DEDUP_REMOVED lines=44> */
.L_x_26877:
[----:B------:R-:W-:Y:S05]  /*15a60*/  BSYNC B2 ;  /* 0x0000000000027941 */ /* 0x000fea0003800000 */
.L_x_26876:
        /* <DEDUP_REMOVED lines=10> */
.L_x_26872:
[----:B------:R-:W-:Y:S05]  /*15b10*/  BSYNC B1 ;  /* 0x0000000000017941 */ /* 0x000fea0003800000 */
.L_x_26871:
        /* <DEDUP_REMOVED lines=18> */
.L_x_26883:
[----:B------:R-:W-:-:S07]  /*15c40*/  MOV R211, R10 ;  /* 0x0000000a00d37202 */ /* 0x000fce0000000f00 */
.L_x_26884:
[----:B------:R-:W-:Y:S05]  /*15c50*/  BSYNC B2 ;  /* 0x0000000000027941 */ /* 0x000fea0003800000 */
.L_x_26882:
        /* <DEDUP_REMOVED lines=16> */
.L_x_26888:
[----:B------:R-:W-:Y:S05]  /*15d60*/  BSYNC B3 ;  /* 0x0000000000037941 */ /* 0x000fea0003800000 */
.L_x_26887:
        /* <DEDUP_REMOVED lines=44> */
.L_x_26886:
[----:B------:R-:W-:Y:S05]  /*16030*/  BSYNC B2 ;  /* 0x0000000000027941 */ /* 0x000fea0003800000 */
.L_x_26885:
        /* <DEDUP_REMOVED lines=11> */
.L_x_26881:
[----:B------:R-:W-:Y:S05]  /*160f0*/  BSYNC B1 ;  /* 0x0000000000017941 */ /* 0x000fea0003800000 */
.L_x_26880:
        /* <DEDUP_REMOVED lines=30> */
.L_x_26890:
[----:B------:R-:W-:Y:S05]  /*162e0*/  BSYNC B1 ;  /* 0x0000000000017941 */ /* 0x000fea0003800000 */
.L_x_26889:
        /* <DEDUP_REMOVED lines=22> */
.L_x_26894:
[----:B------:R-:W-:-:S07]  /*16450*/  IMAD.MOV.U32 R218, RZ, RZ, R10 ;  /* 0x000000ffffda7224 */ /* 0x000fce00078e000a */
.L_x_26895:
[----:B------:R-:W-:Y:S05]  /*16460*/  BSYNC B2 ;  /* 0x0000000000027941 */ /* 0x000fea0003800000 */
.L_x_26893:
        /* <DEDUP_REMOVED lines=16> */
.L_x_26899:
[----:B------:R-:W-:Y:S05]  /*16570*/  BSYNC B3 ;  /* 0x0000000000037941 */ /* 0x000fea0003800000 */
.L_x_26898:
        /* <DEDUP_REMOVED lines=43> */
.L_x_26897:
[----:B------:R-:W-:Y:S05]  /*16830*/  BSYNC B2 ;  /* 0x0000000000027941 */ /* 0x000fea0003800000 */
.L_x_26896:
        /* <DEDUP_REMOVED lines=10> */
.L_x_26892:
[----:B------:R-:W-:Y:S05]  /*168e0*/  BSYNC B1 ;  /* 0x0000000000017941 */ /* 0x000fea0003800000 */
.L_x_26891:
        /* <DEDUP_REMOVED lines=18> */
.L_x_26903:
[----:B------:R-:W-:-:S07]  /*16a10*/  MOV R8, R10 ;  /* 0x0000000a00087202 */ /* 0x000fce0000000f00 */
.L_x_26904:
[----:B------:R-:W-:Y:S05]  /*16a20*/  BSYNC B2 ;  /* 0x0000000000027941 */ /* 0x000fea0003800000 */
.L_x_26902:
        /* <DEDUP_REMOVED lines=16> */
.L_x_26908:
[----:B------:R-:W-:Y:S05]  /*16b30*/  BSYNC B3 ;  /* 0x0000000000037941 */ /* 0x000fea0003800000 */
.L_x_26907:
        /* <DEDUP_REMOVED lines=43> */
.L_x_26906:
[----:B------:R-:W-:Y:S05]  /*16df0*/  BSYNC B2 ;  /* 0x0000000000027941 */ /* 0x000fea0003800000 */
.L_x_26905:
        /* <DEDUP_REMOVED lines=11> */
.L_x_26901:
[----:B------:R-:W-:Y:S05]  /*16eb0*/  BSYNC B1 ;  /* 0x0000000000017941 */ /* 0x000fea0003800000 */
.L_x_26900:
        /* <DEDUP_REMOVED lines=18> */
.L_x_26912:
[----:B------:R-:W-:-:S07]  /*16fe0*/  IMAD.MOV.U32 R8, RZ, RZ, R10 ;  /* 0x000000ffff087224 */ /* 0x000fce00078e000a */
.L_x_26913:
[----:B------:R-:W-:Y:S05]  /*16ff0*/  BSYNC B2 ;  /* 0x0000000000027941 */ /* 0x000fea0003800000 */
.L_x_26911:
        /* <DEDUP_REMOVED lines=16> */
.L_x_26917:
[----:B------:R-:W-:Y:S05]  /*17100*/  BSYNC B3 ;  /* 0x0000000000037941 */ /* 0x000fea0003800000 */
.L_x_26916:
        /* <DEDUP_REMOVED lines=44> */
.L_x_26915:
[----:B------:R-:W-:Y:S05]  /*173d0*/  BSYNC B2 ;  /* 0x0000000000027941 */ /* 0x000fea0003800000 */
.L_x_26914:
        /* <DEDUP_REMOVED lines=10> */
.L_x_26910:
[----:B------:R-:W-:Y:S05]  /*17480*/  BSYNC B1 ;  /* 0x0000000000017941 */ /* 0x000fea0003800000 */
.L_x_26909:
        /* <DEDUP_REMOVED lines=18> */
.L_x_26921:
[----:B------:R-:W-:-:S07]  /*175b0*/  IMAD.MOV.U32 R8, RZ, RZ, R10 ;  /* 0x000000ffff087224 */ /* 0x000fce00078e000a */
.L_x_26922:
[----:B------:R-:W-:Y:S05]  /*175c0*/  BSYNC B2 ;  /* 0x0000000000027941 */ /* 0x000fea0003800000 */
.L_x_26920:
        /* <DEDUP_REMOVED lines=16> */
.L_x_26926:
[----:B------:R-:W-:Y:S05]  /*176d0*/  BSYNC B3 ;  /* 0x0000000000037941 */ /* 0x000fea0003800000 */
.L_x_26925:
        /* <DEDUP_REMOVED lines=44> */
.L_x_26924:
[----:B------:R-:W-:Y:S05]  /*179a0*/  BSYNC B2 ;  /* 0x0000000000027941 */ /* 0x000fea0003800000 */
.L_x_26923:
        /* <DEDUP_REMOVED lines=11> */
.L_x_26919:
[----:B------:R-:W-:Y:S05]  /*17a60*/  BSYNC B1 ;  /* 0x0000000000017941 */ /* 0x000fea0003800000 */
.L_x_26918:
        /* <DEDUP_REMOVED lines=18> */
.L_x_26930:
[----:B------:R-:W-:-:S07]  /*17b90*/  IMAD.MOV.U32 R8, RZ, RZ, R10 ;  /* 0x000000ffff087224 */ /* 0x000fce00078e000a */
.L_x_26931:
[----:B------:R-:W-:Y:S05]  /*17ba0*/  BSYNC B2 ;  /* 0x0000000000027941 */ /* 0x000fea0003800000 */
.L_x_26929:
        /* <DEDUP_REMOVED lines=16> */
.L_x_26935:
[----:B------:R-:W-:Y:S05]  /*17cb0*/  BSYNC B3 ;  /* 0x0000000000037941 */ /* 0x000fea0003800000 */
.L_x_26934:
        /* <DEDUP_REMOVED lines=44> */
.L_x_26933:
[----:B------:R-:W-:Y:S05]  /*17f80*/  BSYNC B2 ;  /* 0x0000000000027941 */ /* 0x000fea0003800000 */
.L_x_26932:
        /* <DEDUP_REMOVED lines=10> */
.L_x_26928:
[----:B------:R-:W-:Y:S05]  /*18030*/  BSYNC B1 ;  /* 0x0000000000017941 */ /* 0x000fea0003800000 */
.L_x_26927:
        /* <DEDUP_REMOVED lines=18> */
.L_x_26939:
[----:B------:R-:W-:-:S07]  /*18160*/  IMAD.MOV.U32 R8, RZ, RZ, R10 ;  /* 0x000000ffff087224 */ /* 0x000fce00078e000a */
.L_x_26940:
[----:B------:R-:W-:Y:S05]  /*18170*/  BSYNC B2 ;  /* 0x0000000000027941 */ /* 0x000fea0003800000 */
.L_x_26938:
        /* <DEDUP_REMOVED lines=16> */
.L_x_26944:
[----:B------:R-:W-:Y:S05]  /*18280*/  BSYNC B3 ;  /* 0x0000000000037941 */ /* 0x000fea0003800000 */
.L_x_26943:
        /* <DEDUP_REMOVED lines=44> */
.L_x_26942:
[----:B------:R-:W-:Y:S05]  /*18550*/  BSYNC B2 ;  /* 0x0000000000027941 */ /* 0x000fea0003800000 */
.L_x_26941:
        /* <DEDUP_REMOVED lines=11> */
.L_x_26937:
[----:B------:R-:W-:Y:S05]  /*18610*/  BSYNC B1 ;  /* 0x0000000000017941 */ /* 0x000fea0003800000 */
.L_x_26936:
        /* <DEDUP_REMOVED lines=18> */
.L_x_26948:
[----:B------:R-:W-:-:S07]  /*18740*/  IMAD.MOV.U32 R8, RZ, RZ, R10 ;  /* 0x000000ffff087224 */ /* 0x000fce00078e000a */
.L_x_26949:
[----:B------:R-:W-:Y:S05]  /*18750*/  BSYNC B2 ;  /* 0x0000000000027941 */ /* 0x000fea0003800000 */
.L_x_26947:
        /* <DEDUP_REMOVED lines=16> */
.L_x_26953:
[----:B------:R-:W-:Y:S05]  /*18860*/  BSYNC B3 ;  /* 0x0000000000037941 */ /* 0x000fea0003800000 */
.L_x_26952:
        /* <DEDUP_REMOVED lines=45> */
.L_x_26951:
[----:B------:R-:W-:Y:S05]  /*18b40*/  BSYNC B2 ;  /* 0x0000000000027941 */ /* 0x000fea0003800000 */
.L_x_26950:
        /* <DEDUP_REMOVED lines=10> */
.L_x_26946:
[----:B------:R-:W-:Y:S05]  /*18bf0*/  BSYNC B1 ;  /* 0x0000000000017941 */ /* 0x000fea0003800000 */
.L_x_26945:
        /* <DEDUP_REMOVED lines=18> */
.L_x_26957:
[----:B------:R-:W-:-:S07]  /*18d20*/  IMAD.MOV.U32 R219, RZ, RZ, R10 ;  /* 0x000000ffffdb7224 */ /* 0x000fce00078e000a */
.L_x_26958:
[----:B------:R-:W-:Y:S05]  /*18d30*/  BSYNC B2 ;  /* 0x0000000000027941 */ /* 0x000fea0003800000 */
.L_x_26956:
        /* <DEDUP_REMOVED lines=16> */
.L_x_26962:
[----:B------:R-:W-:Y:S05]  /*18e40*/  BSYNC B3 ;  /* 0x0000000000037941 */ /* 0x000fea0003800000 */
.L_x_26961:
        /* <DEDUP_REMOVED lines=46> */
.L_x_26960:
[----:B------:R-:W-:Y:S05]  /*19130*/  BSYNC B2 ;  /* 0x0000000000027941 */ /* 0x000fea0003800000 */
.L_x_26959:
[----:B------:R-:W-:Y:S01]  /*19140*/  HFMA2.MMA R224, -RZ, RZ, 0.1171875, 0 ;  /* 0x2f800000ffe07435 */ /* 0x000fe200000001ff */
[----:B------:R-:W-:Y:S02]  /*19150*/  PRMT R223, R151, 0x7632, R223 ;  /* 0x0000763297df7816 */ /* 0x000fe400000000df */
[----:B------:R-:W-:-:S03]  /*19160*/  I2FP.F32.U32 R219, R219 ;  /* 0x000000db00db7245 */ /* 0x000fc60000201000 */
[----:B------:R-:W-:-:S04]  /*19170*/  IMAD.U32 R223, R223, 0x10000, RZ ;  /* 0x00010000dfdf7824 */ /* 0x000fc800078e00ff */
[----:B------:R-:W-:Y:S01]  /*19180*/  FFMA.FTZ R219, R219, R224, 1.1641532182693481445e-10 ;  /* 0x2f000000dbdb7423 */ /* 0x000fe200000100e0 */
[----:B------:R-:W-:-:S04]  /*19190*/  FMUL.FTZ R223, R223, UR11 ;  /* 0x0000000bdfdf7c20 */ /* 0x000fc80008410000 */
[----:B------:R-:W-:Y:S01]  /*191a0*/  FSETP.GTU.FTZ.AND P1, PT, R219, UR8, PT ;  /* 0x00000008db007c0b */ /* 0x000fe2000bf3c000 */
[----:B------:R-:W-:-:S03]  /*191b0*/  FMUL.FTZ R219, R223, UR10 ;  /* 0x0000000adfdb7c20 */ /* 0x000fc60008410000 */
[----:B------:R-:W-:Y:S02]  /*191c0*/  SEL R223, RZ, 0x1, P1 ;  /* 0x00000001ffdf7807 */ /* 0x000fe40000800000 */
[----:B------:R-:W-:-:S05]  /*191d0*/  FSEL R219, R219, RZ, !P1 ;  /* 0x000000ffdbdb7208 */ /* 0x000fca0004800000 */
[----:B------:R-:W-:-:S07]  /*191e0*/  @P0 FADD.FTZ R219, R147, R219 ;  /* 0x000000db93db0221 */ /* 0x000fce0000010000 */
.L_x_26955:
[----:B------:R-:W-:Y:S05]  /*191f0*/  BSYNC B1 ;  /* 0x0000000000017941 */ /* 0x000fea0003800000 */
.L_x_26954:
        /* <DEDUP_REMOVED lines=69> */
[----:B------:R-:W-:Y:S02]  /*19650*/  SHF.L.U32 R226, R222, 0x10, RZ ;  /* 0x00000010dee27819 */ /* 0x000fe400000006ff */
        /* <DEDUP_REMOVED lines=19> */
.L_x_26964:
[----:B------:R-:W-:Y:S05]  /*19790*/  BSYNC B1 ;  /* 0x0000000000017941 */ /* 0x000fea0003800000 */
.L_x_26963:
[----:B------:R-:W-:Y:S01]  /*197a0*/  UMOV UR28, 0xffffffff ;  /* 0xffffffff001c7882 */ /* 0x000fe20000000000 */
[----:B0-----:R-:W-:Y:S01]  /*197b0*/  SHF.R.S32.HI R230, RZ, 0x1f, R2 ;  /* 0x0000001fffe67819 */ /* 0x001fe20000011402 */
        /* <DEDUP_REMOVED lines=151> */
.L_x_26980:
[----:B-1----:R-:W-:Y:S01]  /*1a130*/  FADD.FTZ R233, R228, R233 ;  /* 0x000000e9e4e97221 */ /* 0x002fe20000010000 */
[----:B------:R-:W1:Y:S01]  /*1a140*/  @!P0 LDC.64 R226, c[0x0][0x258] ;  /* 0x00009600ffe28b82 */ /* 0x000e620000000a00 */
[----:B------:R-:W-:Y:S01]  /*1a150*/  FMUL.FTZ R224, R231, R231 ;  /* 0x000000e7e7e07220 */ /* 0x000fe20000410000 */
[----:B------:R-:W-:Y:S01]  /*1a160*/  BSSY B1, `(.L_x_26966) ;  /* 0x000010d000017945 */ /* 0x000fe20003800000 */
[----:B------:R-:W-:-:S03]  /*1a170*/  FFMA.FTZ R232, R233, R232, UR9 ;  /* 0x00000009e9e87e23 */ /* 0x000fc600080100e8 */
[----:B------:R-:W-:Y:S02]  /*1a180*/  FSEL R233, R224, RZ, P2 ;  /* 0x000000ffe0e97208 */ /* 0x000fe40001000000 */
[----:B0-----:R-:W0:Y:S03]  /*1a190*/  @!P0 LDC.64 R228, c[0x0][0x250] ;  /* 0x00009400ffe48b82 */ /* 0x001e260000000a00 */
[----:B------:R-:W-:-:S06]  /*1a1a0*/  FADD.FTZ R224, R232, R233 ;  /* 0x000000e9e8e07221 */ /* 0x000fcc0000010000 */
[----:B------:R-:W2:Y:S01]  /*1a1b0*/  MUFU.RSQ R224, R224 ;  /* 0x000000e000e07308 */ /* 0x000ea20000001400 */
[----:B-1----:R-:W-:-:S04]  /*1a1c0*/  @!P0 LEA R226, P3, R2, R226, 0x2 ;  /* 0x000000e202e28211 */ /* 0x002fc800078610ff */
[C---:B------:R-:W-:Y:S02]  /*1a1d0*/  @!P0 LEA.HI.X R227, R2.reuse, R227, R230, 0x2, P3 ;  /* 0x000000e302e38211 */ /* 0x040fe400018f14e6 */
[----:B0-----:R-:W-:-:S04]  /*1a1e0*/  @!P0 LEA R228, P1, R2, R228, 0x2 ;  /* 0x000000e402e48211 */ /* 0x001fc800078210ff */
[----:B------:R-:W-:-:S05]  /*1a1f0*/  @!P0 LEA.HI.X R229, R2, R229, R230, 0x2, P1 ;  /* 0x000000e502e58211 */ /* 0x000fca00008f14e6 */
[----:B------:R0:W-:Y:S04]  /*1a200*/  @!P0 STG.E desc[UR6][R228.64], R231 ;  /* 0x000000e7e4008986 */ /* 0x0001e8000c101906 */
[----:B--2---:R0:W-:Y:S01]  /*1a210*/  @!P0 STG.E desc[UR6][R226.64], R224 ;  /* 0x000000e0e2008986 */ /* 0x0041e2000c101906 */
        /* <DEDUP_REMOVED lines=14> */
[----:B------:R-:W-:-:S02]  /*1a300*/  IMAD R225, R234, R235, RZ ;  /* 0x000000ebeae17224 */ /* 0x000fc400078e02ff */
[----:B------:R-:W-:Y:S01]  /*1a310*/  FADD.FTZ R235, -R226, R164 ;  /* 0x000000a4e2eb7221 */ /* 0x000fe20000010100 */
[----:B------:R-:W-:Y:S01]  /*1a320*/  FMUL.FTZ R164, R224, R161 ;  /* 0x000000a1e0a47220 */ /* 0x000fe20000410000 */
[----:B------:R-:W-:Y:S01]  /*1a330*/  FFMA.FTZ R156, R80, R227, R16 ;  /* 0x000000e3509c7223 */ /* 0x000fe20000010010 */
[----:B------:R-:W-:Y:S01]  /*1a340*/  FFMA.FTZ R157, R82, R229, R18 ;  /* 0x000000e5529d7223 */ /* 0x000fe20000010012 */
[----:B------:R-:W-:Y:S01]  /*1a350*/  FFMA.FTZ R160, R83, R160, R19 ;  /* 0x000000a053a07223 */ /* 0x000fe20000010013 */
[----:B------:R-:W-:Y:S01]  /*1a360*/  FFMA.FTZ R161, R81, R158, R17 ;  /* 0x0000009e51a17223 */ /* 0x000fe20000010011 */
[----:B------:R-:W-:Y:S01]  /*1a370*/  FADD.FTZ R233, -R226, R162 ;  /* 0x000000a2e2e97221 */ /* 0x000fe20000010100 */
[----:B------:R-:W-:Y:S01]  /*1a380*/  FMUL.FTZ R231, R224, R231 ;  /* 0x000000e7e0e77220 */ /* 0x000fe20000410000 */
[----:B------:R-:W-:Y:S01]  /*1a390*/  SHF.R.S32.HI R162, RZ, 0x1f, R225 ;  /* 0x0000001fffa27819 */ /* 0x000fe200000114e1 */
[----:B------:R-:W-:Y:S01]  /*1a3a0*/  FADD.FTZ R163, -R226, R163 ;  /* 0x000000a3e2a37221 */ /* 0x000fe20000010100 */
[----:B------:R-:W-:Y:S01]  /*1a3b0*/  F2FP.BF16.F32.PACK_AB R157, R160, R157 ;  /* 0x0000009da09d723e */ /* 0x000fe200000010ff */
[----:B------:R-:W-:Y:S01]  /*1a3c0*/  FFMA.FTZ R231, R84, R231, R20 ;  /* 0x000000e754e77223 */ /* 0x000fe20000010014 */
[----:B------:R-:W-:Y:S01]  /*1a3d0*/  F2FP.BF16.F32.PACK_AB R156, R161, R156 ;  /* 0x0000009ca19c723e */ /* 0x000fe200000010ff */
[----:B------:R-:W-:Y:S01]  /*1a3e0*/  FFMA.FTZ R164, R85, R164, R21 ;  /* 0x000000a455a47223 */ /* 0x000fe20000010015 */
[----:B------:R-:W0:Y:S01]  /*1a3f0*/  LDC.64 R160, c[0x0][0x2b8] ;  /* 0x0000ae00ffa07b82 */ /* 0x000e220000000a00 */
[C---:B------:R-:W-:Y:S01]  /*1a400*/  FADD.FTZ R237, -R226.reuse, R166 ;  /* 0x000000a6e2ed7221 */ /* 0x040fe20000010100 */
[----:B------:R-:W-:Y:S01]  /*1a410*/  FADD.FTZ R201, -R226, R201 ;  /* 0x000000c9e2c97221 */ /* 0x000fe20000010100 */
[----:B------:R-:W-:Y:S01]  /*1a420*/  LEA.HI R162, R162, R225, RZ, 0x3 ;  /* 0x000000e1a2a27211 */ /* 0x000fe200078f18ff */
[----:B------:R-:W-:Y:S01]  /*1a430*/  FADD.FTZ R165, -R226, R165 ;  /* 0x000000a5e2a57221 */ /* 0x000fe20000010100 */
[C---:B------:R-:W-:Y:S01]  /*1a440*/  FMUL.FTZ R233, R224.reuse, R233 ;  /* 0x000000e9e0e97220 */ /* 0x040fe20000410000 */
[----:B------:R-:W-:Y:S01]  /*1a450*/  FMUL.FTZ R166, R224, R163 ;  /* 0x000000a3e0a67220 */ /* 0x000fe20000410000 */
[----:B------:R-:W-:Y:S01]  /*1a460*/  LOP3.LUT R225, R0, 0x1f, RZ, 0xc0, !PT ;  /* 0x0000001f00e17812 */ /* 0x000fe200078ec0ff */
[C---:B------:R-:W-:Y:S01]  /*1a470*/  FADD.FTZ R182, -R226.reuse, R182 ;  /* 0x000000b6e2b67221 */ /* 0x040fe20000010100 */
[C---:B------:R-:W-:Y:S01]  /*1a480*/  FADD.FTZ R185, -R226.reuse, R185 ;  /* 0x000000b9e2b97221 */ /* 0x040fe20000010100 */
[C---:B------:R-:W-:Y:S01]  /*1a490*/  FADD.FTZ R181, -R226.reuse, R181 ;  /* 0x000000b5e2b57221 */ /* 0x040fe20000010100 */
[----:B------:R-:W-:Y:S01]  /*1a4a0*/  FADD.FTZ R194, -R226, R194 ;  /* 0x000000c2e2c27221 */ /* 0x000fe20000010100 */
[----:B------:R-:W-:Y:S01]  /*1a4b0*/  F2FP.BF16.F32.PACK_AB R158, R164, R231 ;  /* 0x000000e7a49e723e */ /* 0x000fe200000010ff */
[----:B------:R-:W-:Y:S01]  /*1a4c0*/  FMUL.FTZ R230, R224, R201 ;  /* 0x000000c9e0e67220 */ /* 0x000fe20000410000 */
[C---:B------:R-:W-:Y:S01]  /*1a4d0*/  FADD.FTZ R198, -R226.reuse, R198 ;  /* 0x000000c6e2c67221 */ /* 0x040fe20000010100 */
[----:B------:R-:W-:Y:S01]  /*1a4e0*/  FADD.FTZ R199, -R226, R199 ;  /* 0x000000c7e2c77221 */ /* 0x000fe20000010100 */
[----:B------:R-:W-:Y:S01]  /*1a4f0*/  FFMA.FTZ R159, R86, R233, R22 ;  /* 0x000000e9569f7223 */ /* 0x000fe20000010016 */
[----:B------:R-:W-:Y:S01]  /*1a500*/  FFMA.FTZ R166, R87, R166, R23 ;  /* 0x000000a657a67223 */ /* 0x000fe20000010017 */
[C---:B------:R-:W-:Y:S01]  /*1a510*/  FMUL.FTZ R235, R224.reuse, R235 ;  /* 0x000000ebe0eb7220 */ /* 0x040fe20000410000 */
[----:B------:R-:W-:Y:S01]  /*1a520*/  FMUL.FTZ R164, R224, R165 ;  /* 0x000000a5e0a47220 */ /* 0x000fe20000410000 */
[----:B------:R-:W-:Y:S01]  /*1a530*/  LEA.HI.SX32 R201, R162, R225, 0x1d ;  /* 0x000000e1a2c97211 */ /* 0x000fe200078feaff */
[----:B------:R-:W-:Y:S01]  /*1a540*/  FMUL.FTZ R163, R224, R182 ;  /* 0x000000b6e0a37220 */ /* 0x000fe20000410000 */
        /* <DEDUP_REMOVED lines=54> */
[----:B0-----:R-:W-:-:S04]  /*1a8b0*/  IMAD.WIDE.U32 R198, R201, 0x10, R160 ;  /* 0x00000010c9c67825 */ /* 0x001fc800078e00a0 */
        /* <DEDUP_REMOVED lines=24> */
[----:B------:R-:W-:Y:S01]  /*1aa40*/  IADD3 R235, R201, 0x20, RZ ;  /* 0x00000020c9eb7810 */ /* 0x000fe20007ffe0ff */
[----:B------:R-:W-:Y:S01]  /*1aa50*/  FMUL.FTZ R173, R224, R188 ;  /* 0x000000bce0ad7220 */ /* 0x000fe20000410000 */
[----:B------:R-:W-:Y:S01]  /*1aa60*/  FFMA.FTZ R243, R96, R243, R32 ;  /* 0x000000f360f37223 */ /* 0x000fe20000010020 */
[----:B------:R-:W-:Y:S01]  /*1aa70*/  FFMA.FTZ R245, R98, R245, R34 ;  /* 0x000000f562f57223 */ /* 0x000fe20000010022 */
[----:B------:R-:W-:Y:S01]  /*1aa80*/  FFMA.FTZ R247, R100, R247, R36 ;  /* 0x000000f764f77223 */ /* 0x000fe20000010024 */
[----:B------:R-:W-:Y:S01]  /*1aa90*/  FFMA.FTZ R174, R99, R174, R35 ;  /* 0x000000ae63ae7223 */ /* 0x000fe20000010023 */
[C---:B------:R-:W-:Y:S01]  /*1aaa0*/  FMUL.FTZ R171, R224.reuse, R186 ;  /* 0x000000bae0ab7220 */ /* 0x040fe20000410000 */
[C---:B------:R-:W-:Y:S01]  /*1aab0*/  FMUL.FTZ R175, R224.reuse, R190 ;  /* 0x000000bee0af7220 */ /* 0x040fe20000410000 */
[----:B------:R-:W-:Y:S01]  /*1aac0*/  FMUL.FTZ R188, R224, R191 ;  /* 0x000000bfe0bc7220 */ /* 0x000fe20000410000 */
[----:B------:R-:W-:-:S02]  /*1aad0*/  VIADD R227, R201, 0x40 ;  /* 0x00000040c9e37836 */ /* 0x000fc40000000000 */
[C---:B------:R-:W-:Y:S01]  /*1aae0*/  FMUL.FTZ R180, R224.reuse, R183 ;  /* 0x000000b7e0b47220 */ /* 0x040fe20000410000 */
[C---:B------:R-:W-:Y:S01]  /*1aaf0*/  FMUL.FTZ R169, R224.reuse, R184 ;  /* 0x000000b8e0a97220 */ /* 0x040fe20000410000 */
[C---:B------:R-:W-:Y:S01]  /*1ab00*/  FMUL.FTZ R186, R224.reuse, R189 ;  /* 0x000000bde0ba7220 */ /* 0x040fe20000410000 */
[C---:B------:R-:W-:Y:S01]  /*1ab10*/  FMUL.FTZ R177, R224.reuse, R192 ;  /* 0x000000c0e0b17220 */ /* 0x040fe20000410000 */
[C---:B------:R-:W-:Y:S01]  /*1ab20*/  FMUL.FTZ R190, R224.reuse, R193 ;  /* 0x000000c1e0be7220 */ /* 0x040fe20000410000 */
[----:B0-----:R-:W-:Y:S01]  /*1ab30*/  FFMA.FTZ R158, R101, R176, R37 ;  /* 0x000000b0659e7223 */ /* 0x001fe20000010025 */
        /* <DEDUP_REMOVED lines=27> */
[----:B------:R-:W-:Y:S01]  /*1acf0*/  FMUL.FTZ R224, R224, R219 ;  /* 0x000000dbe0e07220 */ /* 0x000fe20000410000 */
        /* <DEDUP_REMOVED lines=10> */
[C---:B------:R-:W-:Y:S01]  /*1ada0*/  IADD3 R217, R201.reuse, 0x60, RZ ;  /* 0x00000060c9d97810 */ /* 0x040fe20007ffe0ff */
[----:B------:R0:W-:Y:S01]  /*1adb0*/  STG.E.128 desc[UR6][R234.64], R164 ;  /* 0x000000a4ea007986 */ /* 0x0001e2000c101d06 */
[----:B------:R-:W-:Y:S01]  /*1adc0*/  IADD3 R199, R201, 0xa0, RZ ;  /* 0x000000a0c9c77810 */ /* 0x000fe20007ffe0ff */
[----:B------:R-:W-:Y:S01]  /*1add0*/  IMAD.WIDE.U32 R214, R215, 0x10, R160 ;  /* 0x00000010d7d67825 */ /* 0x000fe200078e00a0 */
[----:B------:R-:W-:Y:S01]  /*1ade0*/  IADD3 R219, R201, 0xe0, RZ ;  /* 0x000000e0c9db7810 */ /* 0x000fe20007ffe0ff */
[----:B------:R1:W-:Y:S02]  /*1adf0*/  STG.E.128 desc[UR6][R226.64], R156 ;  /* 0x0000009ce2007986 */ /* 0x0003e4000c101d06 */
        /* <DEDUP_REMOVED lines=15> */
[----:B0-----:R-:W-:Y:S01]  /*1aef0*/  FFMA.FTZ R165, R113, R186, R49 ;  /* 0x000000ba71a57223 */ /* 0x001fe20000010031 */
[----:B------:R-:W-:Y:S01]  /*1af00*/  FFMA.FTZ R166, R124, R187, R60 ;  /* 0x000000bb7ca67223 */ /* 0x000fe2000001003c */
[----:B-1----:R-:W-:Y:S01]  /*1af10*/  F2FP.BF16.F32.PACK_AB R158, R182, R169 ;  /* 0x000000a9b69e723e */ /* 0x002fe200000010ff */
        /* <DEDUP_REMOVED lines=47> */
[----:B------:R-:W-:-:S05]  /*1b210*/  F2FP.BF16.F32.PACK_AB R172, R177, R172 ;  /* 0x000000acb1ac723e */ /* 0x000fca00000010ff */
[----:B------:R0:W-:Y:S02]  /*1b220*/  STG.E.128 desc[UR6][R218.64], R172 ;  /* 0x000000acda007986 */ /* 0x0001e4000c101d06 */
.L_x_26967:
[----:B------:R-:W-:Y:S05]  /*1b230*/  BSYNC B1 ;  /* 0x0000000000017941 */ /* 0x000fea0003800000 */
.L_x_26966:
[----:B0-----:R-:W0:Y:S02]  /*1b240*/  LDC.64 R156, c[0x0][0x210] ;  /* 0x00008400ff9c7b82 */ /* 0x001e240000000a00 */
[----:B0-----:R-:W-:-:S05]  /*1b250*/  IMAD R2, R156, 0x4, R2 ;  /* 0x000000049c027824 */ /* 0x001fca00078e0202 */
[----:B------:R-:W-:-:S13]  /*1b260*/  ISETP.GE.AND P0, PT, R2, R157, PT ;  /* 0x0000009d0200720c */ /* 0x000fda0003f06270 */
[----:B------:R-:W-:Y:S05]  /*1b270*/  @!P0 BRA `(.L_x_26968) ;  /* 0xfffffe5800248947 */ /* 0x000fea000383ffff */
[----:B------:R-:W-:Y:S05]  /*1b280*/  BSYNC B0 ;  /* 0x0000000000007941 */ /* 0x000fea0003800000 */
.L_x_26372:
[----:B------:R-:W-:Y:S05]  /*1b290*/  EXIT ;  /* 0x000000000000794d */ /* 0x000fea0003800000 */
.L_x_26965:
        /* <DEDUP_REMOVED lines=8> */
.L_x_26970:
[----:B------:R-:W-:Y:S05]  /*1b320*/  BSYNC B1 ;  /* 0x0000000000017941 */ /* 0x000fea0003800000 */
.L_x_26969:
        /* <DEDUP_REMOVED lines=10> */
.L_x_26971:
[----:B------:R-:W-:Y:S02]  /*1b3d0*/  IMAD.MOV.U32 R238, RZ, RZ, 0x4 ;  /* 0x00000004ffee7424 */ /* 0x000fe400078e00ff */
[----:B------:R-:W-:-:S04]  /*1b3e0*/  IMAD.MOV.U32 R226, RZ, RZ, R233 ;  /* 0x000000ffffe27224 */ /* 0x000fc800078e00e9 */
[----:B------:R-:W-:-:S05]  /*1b3f0*/  FADD.FTZ R226, R227, R226 ;  /* 0x000000e2e3e27221 */ /* 0x000fca0000010000 */
[----:B------:R-:W-:-:S07]  /*1b400*/  MOV R237, R226 ;  /* 0x000000e200ed7202 */ /* 0x000fce0000000f00 */
[----:B------:R-:W-:Y:S05]  /*1b410*/  WARPSYNC.COLLECTIVE R236, `(.L_x_26972) ;  /* 0x00000000ec087348 */ /* 0x000fea0003c00000 */
[----:B------:R0:W1:Y:S02]  /*1b420*/  SHFL.BFLY P1, R233, R237, R238, R239 ;  /* 0x0c0000eeede97389 */ /* 0x00006400000200ef */
[----:B01----:R-:W-:Y:S01]  /*1b430*/  ENDCOLLECTIVE ;  /* 0x000000000000791b */ /* 0x003fe20003800000 */
.L_x_26972:
[----:B------:R-:W-:Y:S01]  /*1b440*/  HFMA2.MMA R238, -RZ, RZ, 0, 4.76837158203125e-07 ;  /* 0x00000008ffee7435 */ /* 0x000fe200000001ff */
[----:B------:R-:W-:-:S05]  /*1b450*/  MOV R229, R233 ;  /* 0x000000e900e57202 */ /* 0x000fca0000000f00 */
[----:B------:R-:W-:-:S04]  /*1b460*/  FADD.FTZ R229, R226, R229 ;  /* 0x000000e5e2e57221 */ /* 0x000fc80000010000 */
[----:B------:R-:W-:-:S07]  /*1b470*/  IMAD.MOV.U32 R237, RZ, RZ, R229 ;  /* 0x000000ffffed7224 */ /* 0x000fce00078e00e5 */
[----:B------:R-:W-:Y:S05]  /*1b480*/  WARPSYNC.COLLECTIVE R236, `(.L_x_26973) ;  /* 0x00000000ec087348 */ /* 0x000fea0003c00000 */
[----:B------:R0:W1:Y:S02]  /*1b490*/  SHFL.BFLY P1, R233, R237, R238, R239 ;  /* 0x0c0000eeede97389 */ /* 0x00006400000200ef */
[----:B01----:R-:W-:Y:S01]  /*1b4a0*/  ENDCOLLECTIVE ;  /* 0x000000000000791b */ /* 0x003fe20003800000 */
.L_x_26973:
[----:B------:R-:W-:Y:S02]  /*1b4b0*/  IMAD.MOV.U32 R238, RZ, RZ, 0x10 ;  /* 0x00000010ffee7424 */ /* 0x000fe400078e00ff */
[----:B------:R-:W-:-:S04]  /*1b4c0*/  IMAD.MOV.U32 R228, RZ, RZ, R233 ;  /* 0x000000ffffe47224 */ /* 0x000fc800078e00e9 */
[----:B------:R-:W-:-:S05]  /*1b4d0*/  FADD.FTZ R228, R229, R228 ;  /* 0x000000e4e5e47221 */ /* 0x000fca0000010000 */
[----:B------:R-:W-:-:S07]  /*1b4e0*/  MOV R237, R228 ;  /* 0x000000e400ed7202 */ /* 0x000fce0000000f00 */
[----:B------:R-:W-:Y:S05]  /*1b4f0*/  WARPSYNC.COLLECTIVE R236, `(.L_x_26974) ;  /* 0x00000000ec087348 */ /* 0x000fea0003c00000 */
[----:B------:R0:W1:Y:S02]  /*1b500*/  SHFL.BFLY P1, R233, R237, R238, R239 ;  /* 0x0c0000eeede97389 */ /* 0x00006400000200ef */
[----:B01----:R-:W-:Y:S01]  /*1b510*/  ENDCOLLECTIVE ;  /* 0x000000000000791b */ /* 0x003fe20003800000 */
.L_x_26974:
        /* <DEDUP_REMOVED lines=136> */
.L_x_26975:
[----:B------:R-:W-:Y:S02]  /*1bda0*/  IMAD.MOV.U32 R238, RZ, RZ, 0x2 ;  /* 0x00000002ffee7424 */ /* 0x000fe400078e00ff */
[----:B------:R-:W-:-:S04]  /*1bdb0*/  IMAD.MOV.U32 R227, RZ, RZ, R233 ;  /* 0x000000ffffe37224 */ /* 0x000fc800078e00e9 */
[----:B------:R-:W-:-:S05]  /*1bdc0*/  FADD.FTZ R227, R224, R227 ;  /* 0x000000e3e0e37221 */ /* 0x000fca0000010000 */
[----:B------:R-:W-:-:S07]  /*1bdd0*/  MOV R237, R227 ;  /* 0x000000e300ed7202 */ /* 0x000fce0000000f00 */
[----:B------:R-:W-:Y:S05]  /*1bde0*/  WARPSYNC.COLLECTIVE R236, `(.L_x_26976) ;  /* 0x00000000ec087348 */ /* 0x000fea0003c00000 */
[----:B------:R0:W1:Y:S02]  /*1bdf0*/  SHFL.BFLY P1, R233, R237, R238, R239 ;  /* 0x0c0000eeede97389 */ /* 0x00006400000200ef */
[----:B01----:R-:W-:Y:S01]  /*1be00*/  ENDCOLLECTIVE ;  /* 0x000000000000791b */ /* 0x003fe20003800000 */
.L_x_26976:
[----:B------:R-:W-:Y:S01]  /*1be10*/  HFMA2.MMA R238, -RZ, RZ, 0, 2.384185791015625e-07 ;  /* 0x00000004ffee7435 */ /* 0x000fe200000001ff */
[----:B------:R-:W-:-:S05]  /*1be20*/  MOV R226, R233 ;  /* 0x000000e900e27202 */ /* 0x000fca0000000f00 */
[----:B------:R-:W-:-:S04]  /*1be30*/  FADD.FTZ R226, R227, R226 ;  /* 0x000000e2e3e27221 */ /* 0x000fc80000010000 */
[----:B------:R-:W-:-:S07]  /*1be40*/  IMAD.MOV.U32 R237, RZ, RZ, R226 ;  /* 0x000000ffffed7224 */ /* 0x000fce00078e00e2 */
[----:B------:R-:W-:Y:S05]  /*1be50*/  WARPSYNC.COLLECTIVE R236, `(.L_x_26977) ;  /* 0x00000000ec087348 */ /* 0x000fea0003c00000 */
[----:B------:R0:W1:Y:S02]  /*1be60*/  SHFL.BFLY P1, R233, R237, R238, R239 ;  /* 0x0c0000eeede97389 */ /* 0x00006400000200ef */
[----:B01----:R-:W-:Y:S01]  /*1be70*/  ENDCOLLECTIVE ;  /* 0x000000000000791b */ /* 0x003fe20003800000 */
.L_x_26977:
[----:B------:R-:W-:Y:S02]  /*1be80*/  IMAD.MOV.U32 R238, RZ, RZ, 0x8 ;  /* 0x00000008ffee7424 */ /* 0x000fe400078e00ff */
[----:B------:R-:W-:-:S04]  /*1be90*/  IMAD.MOV.U32 R229, RZ, RZ, R233 ;  /* 0x000000ffffe57224 */ /* 0x000fc800078e00e9 */
[----:B------:R-:W-:-:S05]  /*1bea0*/  FADD.FTZ R229, R226, R229 ;  /* 0x000000e5e2e57221 */ /* 0x000fca0000010000 */
[----:B------:R-:W-:-:S07]  /*1beb0*/  MOV R237, R229 ;  /* 0x000000e500ed7202 */ /* 0x000fce0000000f00 */
[----:B------:R-:W-:Y:S05]  /*1bec0*/  WARPSYNC.COLLECTIVE R236, `(.L_x_26978) ;  /* 0x00000000ec087348 */ /* 0x000fea0003c00000 */
[----:B------:R0:W1:Y:S02]  /*1bed0*/  SHFL.BFLY P1, R233, R237, R238, R239 ;  /* 0x0c0000eeede97389 */ /* 0x00006400000200ef */
[----:B01----:R-:W-:Y:S01]  /*1bee0*/  ENDCOLLECTIVE ;  /* 0x000000000000791b */ /* 0x003fe20003800000 */
.L_x_26978:
[----:B------:R-:W-:Y:S01]  /*1bef0*/  HFMA2.MMA R238, -RZ, RZ, 0, 9.5367431640625e-07 ;  /* 0x00000010ffee7435 */ /* 0x000fe200000001ff */
[----:B------:R-:W-:-:S05]  /*1bf00*/  MOV R228, R233 ;  /* 0x000000e900e47202 */ /* 0x000fca0000000f00 */
[----:B------:R-:W-:-:S04]  /*1bf10*/  FADD.FTZ R228, R229, R228 ;  /* 0x000000e4e5e47221 */ /* 0x000fc80000010000 */
[----:B------:R-:W-:-:S07]  /*1bf20*/  IMAD.MOV.U32 R237, RZ, RZ, R228 ;  /* 0x000000ffffed7224 */ /* 0x000fce00078e00e4 */
[----:B------:R-:W-:Y:S05]  /*1bf30*/  WARPSYNC.COLLECTIVE R236, `(.L_x_26979) ;  /* 0x00000000ec087348 */ /* 0x000fea0003c00000 */
[----:B------:R0:W1:Y:S02]  /*1bf40*/  SHFL.BFLY P1, R233, R237, R238, R239 ;  /* 0x0c0000eeede97389 */ /* 0x00006400000200ef */
[----:B01----:R-:W-:Y:S01]  /*1bf50*/  ENDCOLLECTIVE ;  /* 0x000000000000791b */ /* 0x003fe20003800000 */
.L_x_26979:
[----:B------:R-:W-:Y:S05]  /*1bf60*/  BRA `(.L_x_26980) ;  /* 0xffffffe000707947 */ /* 0x000fea000383ffff */
.L_x_26981:
        /* <DEDUP_REMOVED lines=9> */
.L_x_58395:


//--------------------- .text._ZN10layer_norm13ln_fwd_kernelINS_13Kernel_traitsIf13__nv_bfloat16fS2_fjLj2048ELj1ELj4ELj1ELj16ENS_18Kernel_traits_baseILj2048EfS2_fS2_fjLj128EEEEELb1ELb1ELb0ELb0EEEvNS_9FwdParamsE --------------------------
	.section	.text._ZN10layer_norm13ln_fwd_kernelINS_13Kernel_traitsIf13__nv_bfloat16fS2_fjLj2048ELj1ELj4ELj1ELj16ENS_18Kernel_traits_baseILj2048EfS2_fS2_fjLj128EEEEELb1ELb1ELb0ELb0EEEvNS_9FwdParamsE,"ax",@progbits
	.align	128
        .global         _ZN10layer_norm13ln_fwd_kernelINS_13Kernel_traitsIf13__nv_bfloat16fS2_fjLj2048ELj1ELj4ELj1ELj16ENS_18Kernel_traits_baseILj2048EfS2_fS2_fjLj128EEEEELb1ELb1ELb0ELb0EEEvNS_9FwdParamsE
        .type           _ZN10layer_norm13ln_fwd_kernelINS_13Kernel_traitsIf13__nv_bfloat16fS2_fjLj2048ELj1ELj4ELj1ELj16ENS_18Kernel_traits_baseILj2048EfS2_fS2_fjLj128EEEEELb1ELb1ELb0ELb0EEEvNS_9FwdParamsE,@function
        .size           _ZN10layer_norm13ln_fwd_kernelINS_13Kernel_traitsIf13__nv_bfloat16fS2_fjLj2048ELj1ELj4ELj1ELj16ENS_18Kernel_traits_baseILj2048EfS2_fS2_fjLj128EEEEELb1ELb1ELb0ELb0EEEvNS_9FwdParamsE,(.L_x_58396 - _ZN10layer_norm13ln_fwd_kernelINS_13Kernel_traitsIf13__nv_bfloat16fS2_fjLj2048ELj1ELj4ELj1ELj16ENS_18Kernel_traits_baseILj2048EfS2_fS2_fjLj128EEEEELb1ELb1ELb0ELb0EEEvNS_9FwdParamsE)
        .other          _ZN10layer_norm13ln_fwd_kernelINS_13Kernel_traitsIf13__nv_bfloat16fS2_fjLj2048ELj1ELj4ELj1ELj16ENS_18Kernel_traits_baseILj2048EfS2_fS2_fjLj128EEEEELb1ELb1ELb0ELb0EEEvNS_9FwdParamsE,@"STO_CUDA_ENTRY STV_DEFAULT"
_ZN10layer_norm13ln_fwd_kernelINS_13Kernel_traitsIf13__nv_bfloat16fS2_fjLj2048ELj1ELj4ELj1ELj16ENS_18Kernel_traits_baseILj2048EfS2_fS2_fjLj128EEEEELb1ELb1ELb0ELb0EEEvNS_9FwdParamsE:
.text._ZN10layer_norm13ln_fwd_kernelINS_13Kernel_traitsIf13__nv_bfloat16fS2_fjLj2048ELj1ELj4ELj1ELj16ENS_18Kernel_traits_baseILj2048EfS2_fS2_fjLj128EEEEELb1ELb1ELb0ELb0EEEvNS_9FwdParamsE:
        /* <DEDUP_REMOVED lines=21> */
[----:B--2---:R-:W-:Y:S02]  /*0150*/  @P0 R2UR UR6, R2 ;  /* 0x00000000020602ca */ /* 0x004fe400000e0000 */
[----:B------:R-:W-:-:S11]  /*0160*/  @P0 R2UR UR7, R3 ;  /* 0x00000000030702ca */ /* 0x000fd600000e0000 */
[----:B------:R-:W-:Y:S02]  /*0170*/  UIADD3 UR9, UR6, -0x61c88647, URZ ;  /* 0x9e3779b906097890 */ /* 0x000fe4000fffe03f */
[----:B------:R-:W-:Y:S02]  /*0180*/  UIADD3 UR10, UR6, 0x3c6ef372, URZ ;  /* 0x3c6ef372060a7890 */ /* 0x000fe4000fffe03f */
[----:B------:R-:W-:Y:S02]  /*0190*/  UIADD3 UR11, UR7, 0x76cf5d0a, URZ ;  /* 0x76cf5d0a070b7890 */ /* 0x000fe4000fffe03f */
[----:B------:R-:W-:Y:S01]  /*01a0*/  UIADD3 UR12, UR7, 0x32370b8f, URZ ;  /* 0x32370b8f070c7890 */ /* 0x000fe2000fffe03f */
[----:B---3--:R-:W-:Y:S01]  /*01b0*/  @P0 IADD3 R0, P1, R4, R11, RZ ;  /* 0x0000000b04000210 */ /* 0x008fe20007f3e0ff */
[----:B-1----:R-:W-:Y:S01]  /*01c0*/  IMAD R11, R223, UR8, R106 ;  /* 0x00000008df0b7c24 */ /* 0x002fe2000f8e026a */
[----:B------:R-:W-:Y:S02]  /*01d0*/  UIADD3 UR8, UR7, -0x4498517b, URZ ;  /* 0xbb67ae8507087890 */ /* 0x000fe4000fffe03f */
[----:B------:R-:W-:Y:S01]  /*01e0*/  @P0 IADD3.X R9, RZ, R5, RZ, P1, !PT ;  /* 0x00000005ff090210 */ /* 0x000fe20000ffe4ff */
        /* <DEDUP_REMOVED lines=89> */
.L_x_26983:
[----:B------:R-:W-:Y:S05]  /*0780*/  BSYNC B0 ;  /* 0x0000000000007941 */ /* 0x000fea0003800000 */
.L_x_26982:
        /* <DEDUP_REMOVED lines=22> */
[----:B------:R-:W-:-:S03]  /*08f0*/  VIADD R2, R2, 0x20 ;  /* 0x0000002002027836 */ /* 0x000fc60000000000 */
[----:B---3--:R1:W-:Y:S04]  /*0900*/  STL.64 [R1+0x30], R4 ;  /* 0x0000300401007387 */ /* 0x0083e80000100a00 */
[----:B------:R1:W-:Y:S04]  /*0910*/  STL.64 [R1+0x38], R6 ;  /* 0x0000380601007387 */ /* 0x0003e80000100a00 */
[----:B--2---:R1:W-:Y:S04]  /*0920*/  STL.64 [R1+0x40], R36 ;  /* 0x0000402401007387 */ /* 0x0043e80000100a00 */
[----:B------:R1:W-:Y:S02]  /*0930*/  STL.64 [R1+0x48], R38 ;  /* 0x0000482601007387 */ /* 0x0003e40000100a00 */
.L_x_26985:
[----:B------:R-:W-:Y:S05]  /*0940*/  BSYNC B0 ;  /* 0x0000000000007941 */ /* 0x000fea0003800000 */
.L_x_26984:
        /* <DEDUP_REMOVED lines=17> */
[----:B------:R2:W5:Y:S04]  /*0a60*/  LDG.E.128 R44, desc[UR4][R52.64] ;  /* 0x00000004342c7981 */ /* 0x000568000c1e1d00 */
[----:B------:R2:W5:Y:S04]  /*0a70*/  LDG.E.128 R48, desc[UR4][R52.64+0x10] ;  /* 0x0000100434307981 */ /* 0x000568000c1e1d00 */
[----:B------:R2:W5:Y:S04]  /*0a80*/  @P0 LDG.E.128 R40, desc[UR4][R4.64+0x10] ;  /* 0x0000100404280981 */ /* 0x000568000c1e1d00 */
[----:B------:R-:W3:Y:S04]  /*0a90*/  LDG.E.128 R52, desc[UR4][R6.64] ;  /* 0x0000000406347981 */ /* 0x000ee8000c1e1d00 */
[----:B------:R-:W4:Y:S01]  /*0aa0*/  LDG.E.128 R4, desc[UR4][R6.64+0x10] ;  /* 0x0000100406047981 */ /* 0x000f22000c1e1d00 */
[----:B------:R-:W-:-:S03]  /*0ab0*/  VIADD R2, R2, 0x20 ;  /* 0x0000002002027836 */ /* 0x000fc60000000000 */
[----:B----4-:R2:W-:Y:S04]  /*0ac0*/  STL.64 [R1+0x10], R4 ;  /* 0x0000100401007387 */ /* 0x0105e80000100a00 */
[----:B------:R2:W-:Y:S04]  /*0ad0*/  STL.64 [R1+0x18], R6 ;  /* 0x0000180601007387 */ /* 0x0005e80000100a00 */
[----:B---3--:R2:W-:Y:S04]  /*0ae0*/  STL.64 [R1+0x20], R52 ;  /* 0x0000203401007387 */ /* 0x0085e80000100a00 */
[----:B------:R2:W-:Y:S02]  /*0af0*/  STL.64 [R1+0x28], R54 ;  /* 0x0000283601007387 */ /* 0x0005e40000100a00 */
.L_x_26987:
[----:B------:R-:W-:Y:S05]  /*0b00*/  BSYNC B0 ;  /* 0x0000000000007941 */ /* 0x000fea0003800000 */
.L_x_26986:
        /* <DEDUP_REMOVED lines=17> */
[----:B------:R3:W5:Y:S04]  /*0c20*/  LDG.E.128 R60, desc[UR4][R68.64] ;  /* 0x00000004443c7981 */ /* 0x000768000c1e1d00 */
[----:B------:R3:W5:Y:S04]  /*0c30*/  LDG.E.128 R64, desc[UR4][R68.64+0x10] ;  /* 0x0000100444407981 */ /* 0x000768000c1e1d00 */
[----:B------:R3:W5:Y:S04]  /*0c40*/  @P0 LDG.E.128 R56, desc[UR4][R4.64+0x10] ;  /* 0x0000100404380981 */ /* 0x000768000c1e1d00 */
[----:B------:R3:W5:Y:S04]  /*0c50*/  LDG.E.128 R248, desc[UR4][R6.64+0x10] ;  /* 0x0000100406f87981 */ /* 0x000768000c1e1d00 */
[----:B------:R-:W2:Y:S01]  /*0c60*/  LDG.E.128 R68, desc[UR4][R6.64] ;  /* 0x0000000406447981 */ /* 0x000ea2000c1e1d00 */
[----:B------:R-:W-:-:S03]  /*0c70*/  IADD3 R2, R2, 0x20, RZ ;  /* 0x0000002002027810 */ /* 0x000fc60007ffe0ff */
[----:B--2---:R3:W-:Y:S04]  /*0c80*/  STL.64 [R1], R68 ;  /* 0x0000004401007387 */ /* 0x0047e80000100a00 */
[----:B------:R3:W-:Y:S02]  /*0c90*/  STL.64 [R1+0x8], R70 ;  /* 0x0000084601007387 */ /* 0x0007e40000100a00 */
.L_x_26989:
[----:B------:R-:W-:Y:S05]  /*0ca0*/  BSYNC B0 ;  /* 0x0000000000007941 */ /* 0x000fea0003800000 */
.L_x_26988:
[----:B------:R-:W-:Y:S04]  /*0cb0*/  BSSY B0, `(.L_x_26990) ;  /* 0x0000017000007945 */ /* 0x000fe80003800000 */
[----:B------:R-:W-:Y:S05]  /*0cc0*/  @!P2 BRA `(.L_x_26991) ;  /* 0x000000000054a947 */ /* 0x000fea0003800000 */
[----:B------:R-:W-:Y:S01]  /*0cd0*/  ULDC.64 UR26, c[0x0][0x2c8] ;  /* 0x0000b200001a7ab9 */ /* 0x000fe20000000a00 */
[----:B------:R-:W4:Y:S01]  /*0ce0*/  LDC.64 R76, c[0x0][0x260] ;  /* 0x00009800ff4c7b82 */ /* 0x000f220000000a00 */
[----:B------:R-:W-:Y:S01]  /*0cf0*/  ISETP.NE.U32.AND P0, PT, RZ, UR26, PT ;  /* 0x0000001aff007c0c */ /* 0x000fe2000bf05070 */
[----:B------:R-:W-:Y:S01]  /*0d00*/  ULDC.64 UR28, c[0x0][0x278] ;  /* 0x00009e00001c7ab9 */ /* 0x000fe20000000a00 */
[----:B---3--:R-:W-:Y:S02]  /*0d10*/  CS2R R70, SRZ ;  /* 0x0000000000467805 */ /* 0x008fe4000001ff00 */
[----:B------:R-:W-:Y:S02]  /*0d20*/  CS2R R68, SRZ ;  /* 0x0000000000447805 */ /* 0x000fe4000001ff00 */
        /* <DEDUP_REMOVED lines=15> */
.L_x_26991:
[----:B------:R-:W-:Y:S05]  /*0e20*/  BSYNC B0 ;  /* 0x0000000000007941 */ /* 0x000fea0003800000 */
.L_x_26990:
        /* <DEDUP_REMOVED lines=32> */
.L_x_26993:
[----:B------:R-:W-:Y:S05]  /*1030*/  BSYNC B0 ;  /* 0x0000000000007941 */ /* 0x000fea0003800000 */
.L_x_26992:
        /* <DEDUP_REMOVED lines=31> */
.L_x_26995:
[----:B------:R-:W-:Y:S05]  /*1230*/  BSYNC B0 ;  /* 0x0000000000007941 */ /* 0x000fea0003800000 */
.L_x_26994:
        /* <DEDUP_REMOVED lines=8> */
[C---:B------:R-:W-:Y:S02]  /*12c0*/  LEA R144, P0, R2.reuse, UR26, 0x5 ;  /* 0x0000001a02907c11 */ /* 0x040fe4000f8028ff */
[----:B-1----:R-:W-:Y:S02]  /*12d0*/  CS2R R122, SRZ ;  /* 0x00000000007a7805 */ /* 0x002fe4000001ff00 */
        /* <DEDUP_REMOVED lines=16> */
.L_x_26997:
[----:B------:R-:W-:Y:S05]  /*13e0*/  BSYNC B0 ;  /* 0x0000000000007941 */ /* 0x000fea0003800000 */
.L_x_26996:
[----:B------:R-:W-:Y:S01]  /*13f0*/  ULDC UR25, c[0x0][0x214] ;  /* 0x0000850000197ab9 */ /* 0x000fe20000000800 */
[----:B------:R-:W-:Y:S02]  /*1400*/  LOP3.LUT R147, R147, UR23, R4, 0x96, !PT ;  /* 0x0000001793937c12 */ /* 0x000fe4000f8e9604 */
[----:B------:R-:W-:-:S13]  /*1410*/  ISETP.GE.AND P0, PT, R223, UR25, PT ;  /* 0x00000019df007c0c */ /* 0x000fda000bf06270 */
[----:B------:R-:W-:Y:S05]  /*1420*/  @P0 EXIT ;  /* 0x000000000000094d */ /* 0x000fea0003800000 */
[----:B------:R-:W-:Y:S01]  /*1430*/  IMAD R5, R146, -0x2daee0ad, RZ ;  /* 0xd2511f5392057824 */ /* 0x000fe200078e02ff */
[----:B------:R-:W-:Y:S01]  /*1440*/  ULDC.64 UR26, c[0x0][0x270] ;  /* 0x00009c00001a7ab9 */ /* 0x000fe20000000a00 */
[----:B-12---:R-:W-:Y:S01]  /*1450*/  IMAD R7, R148, -0x326172a9, RZ ;  /* 0xcd9e8d5794077824 */ /* 0x006fe200078e02ff */
[----:B------:R-:W-:Y:S01]  /*1460*/  BSSY B0, `(.L_x_26998) ;  /* 0x00018e4000007945 */ /* 0x000fe20003800000 */
[----:B------:R-:W-:Y:S01]  /*1470*/  IMAD.HI.U32 R4, R147, -0x326172a9, RZ ;  /* 0xcd9e8d5793047827 */ /* 0x000fe200078e00ff */
[----:B------:R-:W-:Y:S01]  /*1480*/  UISETP.NE.U32.AND UP0, UPT, UR26, URZ, UPT ;  /* 0x0000003f1a00728c */ /* 0x000fe2000bf05070 */
[----:B------:R-:W-:Y:S01]  /*1490*/  LOP3.LUT R3, R0, 0x3, RZ, 0xc0, !PT ;  /* 0x0000000300037812 */ /* 0x000fe200078ec0ff */
[----:B------:R-:W-:Y:S01]  /*14a0*/  ULDC.U8 UR25, c[0x0][0x2a0] ;  /* 0x0000a80000197ab9 */ /* 0x000fe20000000000 */
[----:B------:R-:W-:Y:S01]  /*14b0*/  IMAD.HI.U32 R2, R149, -0x2daee0ad, RZ ;  /* 0xd2511f5395027827 */ /* 0x000fe200078e00ff */
[----:B------:R-:W-:Y:S01]  /*14c0*/  LOP3.LUT R7, R4, UR24, R7, 0x96, !PT ;  /* 0x0000001804077c12 */ /* 0x000fe2000f8e9607 */
[----:B------:R-:W-:-:S02]  /*14d0*/  UISETP.NE.AND UP1, UPT, UR25, URZ, UPT ;  /* 0x0000003f1900728c */ /* 0x000fc4000bf25270 */
[----:B------:R-:W-:Y:S01]  /*14e0*/  IMAD R6, R147, -0x326172a9, RZ ;  /* 0xcd9e8d5793067824 */ /* 0x000fe200078e02ff */
[----:B------:R-:W-:Y:S01]  /*14f0*/  LOP3.LUT R5, R2, UR32, R5, 0x96, !PT ;  /* 0x0000002002057c12 */ /* 0x000fe2000f8e9605 */
[----:B------:R-:W-:Y:S01]  /*1500*/  IMAD R4, R149, -0x2daee0ad, RZ ;  /* 0xd2511f5395047824 */ /* 0x000fe200078e02ff */
[----:B------:R-:W-:Y:S01]  /*1510*/  UISETP.NE.AND.EX UP0, UPT, UR27, URZ, UPT, UP0 ;  /* 0x0000003f1b00728c */ /* 0x000fe2000bf05300 */
[----:B------:R-:W-:Y:S01]  /*1520*/  IMAD.MOV.U32 R2, RZ, RZ, RZ ;  /* 0x000000ffff027224 */ /* 0x000fe200078e00ff */
[----:B------:R-:W-:Y:S01]  /*1530*/  ULDC UR33, c[0x0][0x218] ;  /* 0x0000860000217ab9 */ /* 0x000fe20000000800 */
[----:B------:R-:W-:Y:S01]  /*1540*/  ULDC UR25, c[0x0][0x2d8] ;  /* 0x0000b60000197ab9 */ /* 0x000fe20000000800 */
[----:B------:R-:W-:Y:S01]  /*1550*/  ULDC.64 UR28, c[0x0][0x238] ;  /* 0x00008e00001c7ab9 */ /* 0x000fe20000000a00 */
[----:B------:R-:W-:-:S06]  /*1560*/  ULDC.64 UR30, c[0x0][0x240] ;  /* 0x00009000001e7ab9 */ /* 0x000fcc0000000a00 */
.L_x_27480:
[----:B------:R-:W-:Y:S01]  /*1570*/  PLOP3.LUT P0, PT, PT, PT, UP0, 0x80, 0x0 ;  /* 0x000000000000781c */ /* 0x000fe20003f0f008 */
[----:B------:R-:W-:Y:S01]  /*1580*/  HFMA2.MMA R216, -RZ, RZ, 0, 1.1920928955078125e-07 ;  /* 0x00000002ffd87435 */ /* 0x000fe200000001ff */
[----:B------:R-:W-:Y:S01]  /*1590*/  @UP0 ULDC.64 UR26, c[0x0][0x270] ;  /* 0x00009c00001a0ab9 */ /* 0x000fe20000000a00 */
[----:B------:R-:W-:-:S10]  /*15a0*/  LOP3.LUT P1, RZ, R8, 0x8, RZ, 0xc0, !PT ;  /* 0x0000000808ff7812 */ /* 0x000fd4000782c0ff */
        /* <DEDUP_REMOVED lines=15> */
[----:B------:R-:W0:Y:S02]  /*16a0*/  LDC.64 R152, c[0x0][0x230] ;  /* 0x00008c00ff987b82 */ /* 0x000e240000000a00 */
[----:B0-----:R-:W-:-:S04]  /*16b0*/  ISETP.NE.U32.AND P0, PT, R152, RZ, PT ;  /* 0x000000ff9800720c */ /* 0x001fc80003f05070 */
[----:B------:R-:W-:-:S13]  /*16c0*/  ISETP.NE.AND.EX P0, PT, R153, RZ, PT, P0 ;  /* 0x000000ff9900720c */ /* 0x000fda0003f05300 */
[----:B------:R-:W-:-:S04]  /*16d0*/  @P0 LEA R154, P1, R0, R152, 0x5 ;  /* 0x00000098009a0211 */ /* 0x000fc800078228ff */
[----:B------:R-:W-:-:S05]  /*16e0*/  @P0 LEA.HI.X R155, R0, R153, RZ, 0x5, P1 ;  /* 0x00000099009b0211 */ /* 0x000fca00008f2cff */
[----:B------:R-:W5:Y:S04]  /*16f0*/  @P0 LDG.E.128 R144, desc[UR4][R154.64] ;  /* 0x000000049a900981 */ /* 0x000f68000c1e1d00 */
[----:B------:R0:W5:Y:S02]  /*1700*/  @P0 LDG.E.128 R148, desc[UR4][R154.64+0x10] ;  /* 0x000010049a940981 */ /* 0x000164000c1e1d00 */
[----:B0-----:R-:W0:Y:S01]  /*1710*/  LDC.64 R154, c[0x0][0x220] ;  /* 0x00008800ff9a7b82 */ /* 0x001e220000000a00 */
[----:B------:R-:W-:Y:S01]  /*1720*/  ISETP.NE.AND P0, PT, R3, 0x1, PT ;  /* 0x000000010300780c */ /* 0x000fe20003f05270 */
[----:B------:R-:W-:Y:S01]  /*1730*/  BSSY B2, `(.L_x_27001) ;  /* 0x000000e000027945 */ /* 0x000fe20003800000 */
[----:B0-----:R-:W-:-:S05]  /*1740*/  IMAD.WIDE.U32 R154, R0, 0x10, R154 ;  /* 0x00000010009a7825 */ /* 0x001fca00078e009a */
[----:B------:R0:W5:Y:S02]  /*1750*/  LDG.E.128 R156, desc[UR4][R154.64] ;  /* 0x000000049a9c7981 */ /* 0x000164000c1e1d00 */
[----:B0-----:R-:W-:-:S04]  /*1760*/  VIADD R155, R3, 0x1 ;  /* 0x00000001039b7836 */ /* 0x001fc80000000000 */
        /* <DEDUP_REMOVED lines=9> */
.L_x_27002:
[----:B------:R-:W-:-:S07]  /*1800*/  IMAD.MOV.U32 R154, RZ, RZ, R6 ;  /* 0x000000ffff9a7224 */ /* 0x000fce00078e0006 */
.L_x_27003:
[----:B------:R-:W-:Y:S05]  /*1810*/  BSYNC B2 ;  /* 0x0000000000027941 */ /* 0x000fea0003800000 */
.L_x_27001:
        /* <DEDUP_REMOVED lines=16> */
.L_x_27007:
[----:B------:R-:W-:Y:S05]  /*1920*/  BSYNC B3 ;  /* 0x0000000000037941 */ /* 0x000fea0003800000 */
.L_x_27006:
        /* <DEDUP_REMOVED lines=39> */
[----:B------:R-:W-:Y:S01]  /*1ba0*/  LOP3.LUT R5, R5, UR32, R6, 0x96, !PT ;  /* 0x0000002005057c12 */ /* 0x000fe2000f8e9606 */
[----:B------:R-:W-:-:S05]  /*1bb0*/  IMAD.WIDE.U32 R6, R3, -0x326172a9, RZ ;  /* 0xcd9e8d5703067825 */ /* 0x000fca00078e00ff */
[----:B------:R-:W-:-:S07]  /*1bc0*/  LOP3.LUT R7, R7, UR24, R218, 0x96, !PT ;  /* 0x0000001807077c12 */ /* 0x000fce000f8e96da */
.L_x_27005:
[----:B------:R-:W-:Y:S05]  /*1bd0*/  BSYNC B2 ;  /* 0x0000000000027941 */ /* 0x000fea0003800000 */
.L_x_27004:
[----:B------:R-:W2:Y:S01]  /*1be0*/  LDL R217, [R1+0x60] ;  /* 0x0000600001d97983 */ /* 0x000ea20000100800 */
[----:B------:R-:W0:Y:S01]  /*1bf0*/  LDC R222, c[0x0][0x294] ;  /* 0x0000a500ffde7b82 */ /* 0x000e220000000800 */
[----:B------:R-:W-:Y:S01]  /*1c00*/  I2FP.F32.U32 R3, R154 ;  /* 0x0000009a00037245 */ /* 0x000fe20000201000 */
[----:B------:R-:W-:Y:S01]  /*1c10*/  IMAD.MOV.U32 R221, RZ, RZ, 0x2f800000 ;  /* 0x2f800000ffdd7424 */ /* 0x000fe200078e00ff */
[----:B------:R-:W-:Y:S01]  /*1c20*/  LOP3.LUT R8, R8, 0xfffffffb, RZ, 0xc0, !PT ;  /* 0xfffffffb08087812 */ /* 0x000fe200078ec0ff */
[----:B------:R-:W-:Y:S01]  /*1c30*/  BSSY B2, `(.L_x_27008) ;  /* 0x000001a000027945 */ /* 0x000fe20003800000 */
[----:B------:R-:W-:Y:S01]  /*1c40*/  ISETP.NE.U32.AND P0, PT, R152, RZ, PT ;  /* 0x000000ff9800720c */ /* 0x000fe20003f05070 */
[----:B------:R-:W-:Y:S01]  /*1c50*/  FFMA.FTZ R3, R3, R221, 1.1641532182693481445e-10 ;  /* 0x2f00000003037423 */ /* 0x000fe200000100dd */
[----:B------:R-:W-:Y:S01]  /*1c60*/  VIADD R154, R155, 0x1 ;  /* 0x000000019b9a7836 */ /* 0x000fe20000000000 */
[----:B------:R-:W1:Y:S01]  /*1c70*/  LDC R236, c[0x0][0x298] ;  /* 0x0000a600ffec7b82 */ /* 0x000e620000000800 */
[----:B------:R-:W-:-:S02]  /*1c80*/  ISETP.NE.AND.EX P0, PT, R153, RZ, PT, P0 ;  /* 0x000000ff9900720c */ /* 0x000fc40003f05300 */
[----:B0-----:R-:W-:Y:S02]  /*1c90*/  FSETP.GTU.FTZ.AND P1, PT, R3, R222, PT ;  /* 0x000000de0300720b */ /* 0x001fe40003f3c000 */
[----:B-----5:R-:W-:-:S05]  /*1ca0*/  SHF.L.U32 R3, R156, 0x10, RZ ;  /* 0x000000109c037819 */ /* 0x020fca00000006ff */
[----:B------:R-:W-:-:S04]  /*1cb0*/  FMUL.FTZ R3, R3, R216 ;  /* 0x000000d803037220 */ /* 0x000fc80000410000 */
[----:B-1----:R-:W-:Y:S02]  /*1cc0*/  FMUL.FTZ R3, R3, R236 ;  /* 0x000000ec03037220 */ /* 0x002fe40000410000 */
[----:B------:R-:W-:-:S03]  /*1cd0*/  @P1 LOP3.LUT R8, R8, 0x4, RZ, 0xfc, !PT ;  /* 0x0000000408081812 */ /* 0x000fc600078efcff */
[----:B------:R-:W-:Y:S02]  /*1ce0*/  FSEL R3, R3, RZ, !P1 ;  /* 0x000000ff03037208 */ /* 0x000fe40004800000 */
[----:B------:R-:W-:-:S03]  /*1cf0*/  ISETP.NE.AND P1, PT, R155, 0x1, PT ;  /* 0x000000019b00780c */ /* 0x000fc60003f25270 */
[----:B--2---:R-:W-:Y:S01]  /*1d00*/  FMUL.FTZ R152, R217, R3 ;  /* 0x00000003d9987220 */ /* 0x004fe20000410000 */
[----:B------:R-:W-:-:S03]  /*1d10*/  PRMT R3, R156, 0x7632, R3 ;  /* 0x000076329c037816 */ /* 0x000fc60000000003 */
        /* <DEDUP_REMOVED lines=10> */
.L_x_27009:
[----:B------:R-:W-:-:S07]  /*1dc0*/  IMAD.MOV.U32 R153, RZ, RZ, R6 ;  /* 0x000000ffff997224 */ /* 0x000fce00078e0006 */
.L_x_27010:
[----:B------:R-:W-:Y:S05]  /*1dd0*/  BSYNC B2 ;  /* 0x0000000000027941 */ /* 0x000fea0003800000 */
.L_x_27008:
        /* <DEDUP_REMOVED lines=16> */
.L_x_27014:
[----:B------:R-:W-:Y:S05]  /*1ee0*/  BSYNC B3 ;  /* 0x0000000000037941 */ /* 0x000fea0003800000 */
.L_x_27013:
        /* <DEDUP_REMOVED lines=42> */
.L_x_27012:
[----:B------:R-:W-:Y:S05]  /*2190*/  BSYNC B2 ;  /* 0x0000000000027941 */ /* 0x000fea0003800000 */
.L_x_27011:
        /* <DEDUP_REMOVED lines=24> */
.L_x_27016:
[----:B------:R-:W-:-:S07]  /*2320*/  IMAD.MOV.U32 R3, RZ, RZ, R6 ;  /* 0x000000ffff037224 */ /* 0x000fce00078e0006 */
.L_x_27017:
[----:B------:R-:W-:Y:S05]  /*2330*/  BSYNC B2 ;  /* 0x0000000000027941 */ /* 0x000fea0003800000 */
.L_x_27015:
        /* <DEDUP_REMOVED lines=16> */
.L_x_27021:
[----:B------:R-:W-:Y:S05]  /*2440*/  BSYNC B3 ;  /* 0x0000000000037941 */ /* 0x000fea0003800000 */
.L_x_27020:
        /* <DEDUP_REMOVED lines=42> */
.L_x_27019:
[----:B------:R-:W-:Y:S05]  /*26f0*/  BSYNC B2 ;  /* 0x0000000000027941 */ /* 0x000fea0003800000 */
.L_x_27018:
        /* <DEDUP_REMOVED lines=23> */
.L_x_27023:
[----:B------:R-:W-:-:S07]  /*2870*/  MOV R155, R6 ;  /* 0x00000006009b7202 */ /* 0x000fce0000000f00 */
.L_x_27024:
[----:B------:R-:W-:Y:S05]  /*2880*/  BSYNC B2 ;  /* 0x0000000000027941 */ /* 0x000fea0003800000 */
.L_x_27022:
        /* <DEDUP_REMOVED lines=16> */
.L_x_27028:
[----:B------:R-:W-:Y:S05]  /*2990*/  BSYNC B3 ;  /* 0x0000000000037941 */ /* 0x000fea0003800000 */
.L_x_27027:
        /* <DEDUP_REMOVED lines=42> */
.L_x_27026:
[----:B------:R-:W-:Y:S05]  /*2c40*/  BSYNC B2 ;  /* 0x0000000000027941 */ /* 0x000fea0003800000 */
.L_x_27025:
        /* <DEDUP_REMOVED lines=22> */
.L_x_27030:
[----:B------:R-:W-:-:S07]  /*2db0*/  IMAD.MOV.U32 R3, RZ, RZ, R6 ;  /* 0x000000ffff037224 */ /* 0x000fce00078e0006 */
.L_x_27031:
[----:B------:R-:W-:Y:S05]  /*2dc0*/  BSYNC B2 ;  /* 0x0000000000027941 */ /* 0x000fea0003800000 */
.L_x_27029:
        /* <DEDUP_REMOVED lines=16> */
.L_x_27035:
[----:B------:R-:W-:Y:S05]  /*2ed0*/  BSYNC B3 ;  /* 0x0000000000037941 */ /* 0x000fea0003800000 */
.L_x_27034:
        /* <DEDUP_REMOVED lines=42> */
.L_x_27033:
[----:B------:R-:W-:Y:S05]  /*3180*/  BSYNC B2 ;  /* 0x0000000000027941 */ /* 0x000fea0003800000 */
.L_x_27032:
        /* <DEDUP_REMOVED lines=23> */
.L_x_27037:
[----:B------:R-:W-:-:S07]  /*3300*/  IMAD.MOV.U32 R157, RZ, RZ, R6 ;  /* 0x000000ffff9d7224 */ /* 0x000fce00078e0006 */
.L_x_27038:
[----:B------:R-:W-:Y:S05]  /*3310*/  BSYNC B2 ;  /* 0x0000000000027941 */ /* 0x000fea0003800000 */
.L_x_27036:
        /* <DEDUP_REMOVED lines=16> */
.L_x_27042:
[----:B------:R-:W-:Y:S05]  /*3420*/  BSYNC B3 ;  /* 0x0000000000037941 */ /* 0x000fea0003800000 */
.L_x_27041:
        /* <DEDUP_REMOVED lines=39> */
[----:B------:R-:W-:Y:S01]  /*36a0*/  LOP3.LUT R5, R5, UR32, R6, 0x96, !PT ;  /* 0x0000002005057c12 */ /* 0x000fe2000f8e9606 */
[----:B------:R-:W-:-:S05]  /*36b0*/  IMAD.WIDE.U32 R6, R7, -0x326172a9, RZ ;  /* 0xcd9e8d5707067825 */ /* 0x000fca00078e00ff */
[----:B------:R-:W-:-:S07]  /*36c0*/  LOP3.LUT R7, R7, UR24, R218, 0x96, !PT ;  /* 0x0000001807077c12 */ /* 0x000fce000f8e96da */
.L_x_27040:
[----:B------:R-:W-:Y:S05]  /*36d0*/  BSYNC B2 ;  /* 0x0000000000027941 */ /* 0x000fea0003800000 */
.L_x_27039:
        /* <DEDUP_REMOVED lines=22> */
.L_x_27044:
[----:B------:R-:W-:-:S07]  /*3840*/  MOV R3, R6 ;  /* 0x0000000600037202 */ /* 0x000fce0000000f00 */
.L_x_27045:
[----:B------:R-:W-:Y:S05]  /*3850*/  BSYNC B2 ;  /* 0x0000000000027941 */ /* 0x000fea0003800000 */
.L_x_27043:
        /* <DEDUP_REMOVED lines=16> */
.L_x_27049:
[----:B------:R-:W-:Y:S05]  /*3960*/  BSYNC B3 ;  /* 0x0000000000037941 */ /* 0x000fea0003800000 */
.L_x_27048:
        /* <DEDUP_REMOVED lines=42> */
.L_x_27047:
[----:B------:R-:W-:Y:S05]  /*3c10*/  BSYNC B2 ;  /* 0x0000000000027941 */ /* 0x000fea0003800000 */
.L_x_27046:
        /* <DEDUP_REMOVED lines=23> */
.L_x_27051:
[----:B------:R-:W-:-:S07]  /*3d90*/  IMAD.MOV.U32 R217, RZ, RZ, R6 ;  /* 0x000000ffffd97224 */ /* 0x000fce00078e0006 */
.L_x_27052:
[----:B------:R-:W-:Y:S05]  /*3da0*/  BSYNC B2 ;  /* 0x0000000000027941 */ /* 0x000fea0003800000 */
.L_x_27050:
        /* <DEDUP_REMOVED lines=19> */
.L_x_27056:
[----:B------:R-:W-:Y:S05]  /*3ee0*/  BSYNC B3 ;  /* 0x0000000000037941 */ /* 0x000fea0003800000 */
.L_x_27055:
        /* <DEDUP_REMOVED lines=42> */
.L_x_27054:
[----:B------:R-:W-:Y:S05]  /*4190*/  BSYNC B2 ;  /* 0x0000000000027941 */ /* 0x000fea0003800000 */
.L_x_27053:
[----:B------:R-:W-:Y:S02]  /*41a0*/  I2FP.F32.U32 R217, R217 ;  /* 0x000000d900d97245 */ /* 0x000fe40000201000 */
[----:B------:R-:W-:Y:S02]  /*41b0*/  SEL R218, RZ, 0x10000, P5 ;  /* 0x00010000ffda7807 */ /* 0x000fe40002800000 */
[----:B------:R-:W-:Y:S01]  /*41c0*/  LOP3.LUT P6, RZ, R8, 0x4, RZ, 0xc0, !PT ;  /* 0x0000000408ff7812 */ /* 0x000fe200078cc0ff */
[----:B------:R-:W-:-:S05]  /*41d0*/  FFMA.FTZ R217, R217, R221, 1.1641532182693481445e-10 ;  /* 0x2f000000d9d97423 */ /* 0x000fca00000100dd */
[----:B------:R-:W-:Y:S02]  /*41e0*/  FSETP.GTU.FTZ.AND P5, PT, R217, R222, PT ;  /* 0x000000ded900720b */ /* 0x000fe40003fbc000 */
[----:B------:R-:W2:Y:S01]  /*41f0*/  LDL R222, [R1+0x5c] ;  /* 0x00005c0001de7983 */ /* 0x000ea20000100800 */
[----:B------:R-:W-:Y:S01]  /*4200*/  SEL R217, RZ, 0x100, P4 ;  /* 0x00000100ffd97807 */ /* 0x000fe20002000000 */
[----:B------:R-:W-:Y:S01]  /*4210*/  IMAD.U32 R159, R159, 0x10000, RZ ;  /* 0x000100009f9f7824 */ /* 0x000fe200078e00ff */
[----:B------:R-:W-:Y:S02]  /*4220*/  SEL R219, RZ, 0x1000000, P5 ;  /* 0x01000000ffdb7807 */ /* 0x000fe40002800000 */
[----:B------:R-:W-:Y:S01]  /*4230*/  LOP3.LUT P4, RZ, R8, 0x2, RZ, 0xc0, !PT ;  /* 0x0000000208ff7812 */ /* 0x000fe2000788c0ff */
[----:B------:R-:W-:Y:S01]  /*4240*/  FMUL.FTZ R159, R159, R216 ;  /* 0x000000d89f9f7220 */ /* 0x000fe20000410000 */
[----:B------:R-:W-:Y:S02]  /*4250*/  LOP3.LUT R218, R217, R219, R218, 0xfe, !PT ;  /* 0x000000dbd9da7212 */ /* 0x000fe400078efeda */
[----:B------:R-:W-:Y:S01]  /*4260*/  SEL R219, RZ, 0x1, P2 ;  /* 0x00000001ffdb7807 */ /* 0x000fe20001000000 */
[----:B------:R-:W-:Y:S01]  /*4270*/  FMUL.FTZ R159, R159, R236 ;  /* 0x000000ec9f9f7220 */ /* 0x000fe20000410000 */
[----:B------:R-:W-:-:S03]  /*4280*/  SEL R217, RZ, 0x1, P3 ;  /* 0x00000001ffd97807 */ /* 0x000fc60001800000 */
[----:B------:R-:W-:Y:S01]  /*4290*/  IMAD.WIDE.U32 R238, R219, 0x1000000, RZ ;  /* 0x01000000dbee7825 */ /* 0x000fe200078e00ff */
[----:B------:R-:W-:-:S04]  /*42a0*/  FSEL R159, R159, RZ, !P5 ;  /* 0x000000ff9f9f7208 */ /* 0x000fc80006800000 */
[----:B------:R-:W-:Y:S02]  /*42b0*/  LOP3.LUT R221, R239, R218, R217, 0xfe, !PT ;  /* 0x000000daefdd7212 */ /* 0x000fe400078efed9 */
[----:B------:R-:W-:Y:S02]  /*42c0*/  SEL R217, RZ, 0x1, P1 ;  /* 0x00000001ffd97807 */ /* 0x000fe40000800000 */
[----:B------:R-:W-:-:S03]  /*42d0*/  SEL R218, RZ, 0x1, P4 ;  /* 0x00000001ffda7807 */ /* 0x000fc60002000000 */
[----:B------:R-:W-:-:S04]  /*42e0*/  IMAD.WIDE.U32 R236, R217, 0x10000, RZ ;  /* 0x00010000d9ec7825 */ /* 0x000fc800078e00ff */
[----:B------:R-:W-:-:S03]  /*42f0*/  IMAD.WIDE.U32 R218, R218, 0x100, RZ ;  /* 0x00000100dada7825 */ /* 0x000fc600078e00ff */
[----:B------:R-:W-:Y:S02]  /*4300*/  LOP3.LUT R217, R218, R238, R236, 0xfe, !PT ;  /* 0x000000eedad97212 */ /* 0x000fe400078efeec */
[C---:B------:R-:W-:Y:S02]  /*4310*/  LEA R236, P1, R0.reuse, UR28, 0x5 ;  /* 0x0000001c00ec7c11 */ /* 0x040fe4000f8228ff */
[----:B------:R-:W-:Y:S02]  /*4320*/  LOP3.LUT R219, R219, R221, R237, 0xfe, !PT ;  /* 0x000000dddbdb7212 */ /* 0x000fe400078efeed */
[----:B------:R-:W-:Y:S02]  /*4330*/  LEA.HI.X R237, R0, UR29, RZ, 0x5, P1 ;  /* 0x0000001d00ed7c11 */ /* 0x000fe400088f2cff */
[----:B------:R-:W-:-:S03]  /*4340*/  SEL R218, RZ, 0x1, P6 ;  /* 0x00000001ffda7807 */ /* 0x000fc60003000000 */
[----:B------:R-:W-:Y:S01]  /*4350*/  STG.E.128 desc[UR4][R236.64], R152 ;  /* 0x00000098ec007986 */ /* 0x000fe2000c101d04 */
[----:B------:R-:W-:Y:S02]  /*4360*/  LOP3.LUT R218, R217, R218, RZ, 0xfc, !PT ;  /* 0x000000dad9da7212 */ /* 0x000fe400078efcff */
[----:B------:R-:W-:Y:S01]  /*4370*/  IADD3 R217, R0, 0x20, RZ ;  /* 0x0000002000d97810 */ /* 0x000fe20007ffe0ff */
[----:B--2---:R-:W-:-:S04]  /*4380*/  FMUL.FTZ R159, R222, R159 ;  /* 0x0000009fde9f7220 */ /* 0x004fc80000410000 */
[----:B------:R-:W-:-:S05]  /*4390*/  @P0 FADD.FTZ R159, R151, R159 ;  /* 0x0000009f979f0221 */ /* 0x000fca0000010000 */
[----:B------:R0:W-:Y:S02]  /*43a0*/  STG.E.128 desc[UR4][R236.64+0x10], R156 ;  /* 0x0000109cec007986 */ /* 0x0001e4000c101d04 */
[----:B0-----:R-:W-:-:S04]  /*43b0*/  LEA R236, P0, R0, UR30, 0x3 ;  /* 0x0000001e00ec7c11 */ /* 0x001fc8000f8018ff */
[----:B------:R-:W-:-:S05]  /*43c0*/  LEA.HI.X R237, R0, UR31, RZ, 0x3, P0 ;  /* 0x0000001f00ed7c11 */ /* 0x000fca00080f1cff */
[----:B------:R0:W-:Y:S04]  /*43d0*/  STG.E.64 desc[UR4][R236.64], R218 ;  /* 0x000000daec007986 */ /* 0x0001e8000c101b04 */
.L_x_27000:
[----:B------:R-:W-:Y:S05]  /*43e0*/  BSYNC B1 ;  /* 0x0000000000017941 */ /* 0x000fea0003800000 */
.L_x_26999:
[----:B------:R-:W-:Y:S01]  /*43f0*/  LOP3.LUT P0, RZ, R8, 0x400, RZ, 0xc0, !PT ;  /* 0x0000040008ff7812 */ /* 0x000fe2000780c0ff */
[----:B------:R-:W-:-:S12]  /*4400*/  BSSY B1, `(.L_x_27057) ;  /* 0x00002d6000017945 */ /* 0x000fd80003800000 */
[----:B------:R-:W-:Y:S05]  /*4410*/  @!P0 BRA `(.L_x_27058) ;  /* 0x0000002c00508947 */ /* 0x000fea0003800000 */
[----:B------:R-:W1:Y:S02]  /*4420*/  LDC.64 R160, c[0x0][0x230] ;  /* 0x00008c00ffa07b82 */ /* 0x000e640000000a00 */
[----:B-1----:R-:W-:-:S04]  /*4430*/  ISETP.NE.U32.AND P0, PT, R160, RZ, PT ;  /* 0x000000ffa000720c */ /* 0x002fc80003f05070 */
[----:B------:R-:W-:-:S13]  /*4440*/  ISETP.NE.AND.EX P0, PT, R161, RZ, PT, P0 ;  /* 0x000000ffa100720c */ /* 0x000fda0003f05300 */
[----:B------:R-:W-:-:S04]  /*4450*/  @P0 LEA R162, P1, R217, R160, 0x5 ;  /* 0x000000a0d9a20211 */ /* 0x000fc800078228ff */
[----:B------:R-:W-:-:S05]  /*4460*/  @P0 LEA.HI.X R163, R217, R161, RZ, 0x5, P1 ;  /* 0x000000a1d9a30211 */ /* 0x000fca00008f2cff */
[----:B------:R-:W5:Y:S04]  /*4470*/  @P0 LDG.E.128 R144, desc[UR4][R162.64] ;  /* 0x00000004a2900981 */ /* 0x000f68000c1e1d00 */
[----:B------:R1:W5:Y:S02]  /*4480*/  @P0 LDG.E.128 R148, desc[UR4][R162.64+0x10] ;  /* 0x00001004a2940981 */ /* 0x000364000c1e1d00 */
[----:B-1----:R-:W1:Y:S01]  /*4490*/  LDC.64 R162, c[0x0][0x220] ;  /* 0x00008800ffa27b82 */ /* 0x002e620000000a00 */
[----:B------:R-:W-:Y:S01]  /*44a0*/  ISETP.NE.AND P0, PT, R3, 0x1, PT ;  /* 0x000000010300780c */ /* 0x000fe20003f05270 */
[----:B------:R-:W-:Y:S01]  /*44b0*/  BSSY B2, `(.L_x_27059) ;  /* 0x000000e000027945 */ /* 0x000fe20003800000 */
[----:B-1----:R-:W-:-:S05]  /*44c0*/  IMAD.WIDE.U32 R162, R217, 0x10, R162 ;  /* 0x00000010d9a27825 */ /* 0x002fca00078e00a2 */
[----:B------:R1:W5:Y:S02]  /*44d0*/  LDG.E.128 R164, desc[UR4][R162.64] ;  /* 0x00000004a2a47981 */ /* 0x000364000c1e1d00 */
[----:B-1----:R-:W-:-:S04]  /*44e0*/  VIADD R162, R3, 0x1 ;  /* 0x0000000103a27836 */ /* 0x002fc80000000000 */
[----:B------:R-:W-:Y:S05]  /*44f0*/  @!P0 BRA `(.L_x_27060) ;  /* 0x0000000000208947 */ /* 0x000fea0003800000 */
[----:B------:R-:W-:Y:S01]  /*4500*/  ISETP.NE.AND P0, PT, R3, 0x2, PT ;  /* 0x000000020300780c */ /* 0x000fe20003f05270 */
[----:B0-----:R-:W-:-:S12]  /*4510*/  IMAD.MOV.U32 R218, RZ, RZ, R5 ;  /* 0x000000ffffda7224 */ /* 0x001fd800078e0005 */
[----:B------:R-:W-:Y:S05]  /*4520*/  @!P0 BRA `(.L_x_27061) ;  /* 0x0000000000188947 */ /* 0x000fea0003800000 */
[----:B------:R-:W-:Y:S02]  /*4530*/  ISETP.NE.AND P0, PT, R3, 0x3, PT ;  /* 0x000000030300780c */ /* 0x000fe40003f05270 */
[----:B------:R-:W-:-:S11]  /*4540*/  MOV R218, R7 ;  /* 0x0000000700da7202 */ /* 0x000fd60000000f00 */
[----:B------:R-:W-:Y:S05]  /*4550*/  @P0 BRA `(.L_x_27061) ;  /* 0x00000000000c0947 */ /* 0x000fea0003800000 */
[----:B------:R-:W-:Y:S01]  /*4560*/  IMAD.MOV.U32 R218, RZ, RZ, R4 ;  /* 0x000000ffffda7224 */ /* 0x000fe200078e0004 */
[----:B------:R-:W-:Y:S06]  /*4570*/  BRA `(.L_x_27061) ;  /* 0x0000000000047947 */ /* 0x000fec0003800000 */
.L_x_27060:
[----:B0-----:R-:W-:-:S07]  /*4580*/  IMAD.MOV.U32 R218, RZ, RZ, R6 ;  /* 0x000000ffffda7224 */ /* 0x001fce00078e0006 */
.L_x_27061:
[----:B------:R-:W-:Y:S05]  /*4590*/  BSYNC B2 ;  /* 0x0000000000027941 */ /* 0x000fea0003800000 */
.L_x_27059:
        /* <DEDUP_REMOVED lines=16> */
.L_x_27065:
[----:B------:R-:W-:Y:S05]  /*46a0*/  BSYNC B3 ;  /* 0x0000000000037941 */ /* 0x000fea0003800000 */
.L_x_27064:
        /* <DEDUP_REMOVED lines=42> */
.L_x_27063:
[----:B------:R-:W-:Y:S05]  /*4950*/  BSYNC B2 ;  /* 0x0000000000027941 */ /* 0x000fea0003800000 */
.L_x_27062:
[----:B------:R-:W2:Y:S01]  /*4960*/  LDL R163, [R1+0x40] ;  /* 0x0000400001a37983 */ /* 0x000ea20000100800 */
[----:B------:R-:W0:Y:S01]  /*4970*/  LDC R236, c[0x0][0x294] ;  /* 0x0000a500ffec7b82 */ /* 0x000e220000000800 */
[----:B------:R-:W-:Y:S01]  /*4980*/  I2FP.F32.U32 R3, R218 ;  /* 0x000000da00037245 */ /* 0x000fe20000201000 */
[----:B------:R-:W-:Y:S01]  /*4990*/  IMAD.MOV.U32 R222, RZ, RZ, 0x2f800000 ;  /* 0x2f800000ffde7424 */ /* 0x000fe200078e00ff */
[----:B------:R-:W-:Y:S01]  /*49a0*/  LOP3.LUT R8, R8, 0xfffffffb, RZ, 0xc0, !PT ;  /* 0xfffffffb08087812 */ /* 0x000fe200078ec0ff */
[----:B------:R-:W-:Y:S01]  /*49b0*/  BSSY B2, `(.L_x_27066) ;  /* 0x000001a000027945 */ /* 0x000fe20003800000 */
[----:B------:R-:W-:Y:S01]  /*49c0*/  ISETP.NE.U32.AND P0, PT, R160, RZ, PT ;  /* 0x000000ffa000720c */ /* 0x000fe20003f05070 */
[----:B------:R-:W-:Y:S02]  /*49d0*/  FFMA.FTZ R3, R3, R222, 1.1641532182693481445e-10 ;  /* 0x2f00000003037423 */ /* 0x000fe400000100de */
        /* <DEDUP_REMOVED lines=10> */
[----:B------:R-:W-:Y:S01]  /*4a80*/  PRMT R3, R164, 0x7632, R3 ;  /* 0x00007632a4037816 */ /* 0x000fe20000000003 */
[----:B------:R-:W-:Y:S02]  /*4a90*/  VIADD R163, R162, 0x1 ;  /* 0x00000001a2a37836 */ /* 0x000fe40000000000 */
        /* <DEDUP_REMOVED lines=10> */
.L_x_27067:
[----:B------:R-:W-:-:S07]  /*4b40*/  IMAD.MOV.U32 R161, RZ, RZ, R6 ;  /* 0x000000ffffa17224 */ /* 0x000fce00078e0006 */
.L_x_27068:
[----:B------:R-:W-:Y:S05]  /*4b50*/  BSYNC B2 ;  /* 0x0000000000027941 */ /* 0x000fea0003800000 */
.L_x_27066:
        /* <DEDUP_REMOVED lines=16> */
.L_x_27072:
[----:B------:R-:W-:Y:S05]  /*4c60*/  BSYNC B3 ;  /* 0x0000000000037941 */ /* 0x000fea0003800000 */
.L_x_27071:
        /* <DEDUP_REMOVED lines=42> */
.L_x_27070:
[----:B------:R-:W-:Y:S05]  /*4f10*/  BSYNC B2 ;  /* 0x0000000000027941 */ /* 0x000fea0003800000 */
.L_x_27069:
        /* <DEDUP_REMOVED lines=24> */
.L_x_27074:
[----:B------:R-:W-:-:S07]  /*50a0*/  IMAD.MOV.U32 R3, RZ, RZ, R6 ;  /* 0x000000ffff037224 */ /* 0x000fce00078e0006 */
.L_x_27075:
[----:B------:R-:W-:Y:S05]  /*50b0*/  BSYNC B2 ;  /* 0x0000000000027941 */ /* 0x000fea0003800000 */
.L_x_27073:
        /* <DEDUP_REMOVED lines=16> */
.L_x_27079:
[----:B------:R-:W-:Y:S05]  /*51c0*/  BSYNC B3 ;  /* 0x0000000000037941 */ /* 0x000fea0003800000 */
.L_x_27078:
        /* <DEDUP_REMOVED lines=42> */
.L_x_27077:
[----:B------:R-:W-:Y:S05]  /*5470*/  BSYNC B2 ;  /* 0x0000000000027941 */ /* 0x000fea0003800000 */
.L_x_27076:
        /* <DEDUP_REMOVED lines=23> */
.L_x_27081:
[----:B------:R-:W-:-:S07]  /*55f0*/  MOV R163, R6 ;  /* 0x0000000600a37202 */ /* 0x000fce0000000f00 */
.L_x_27082:
[----:B------:R-:W-:Y:S05]  /*5600*/  BSYNC B2 ;  /* 0x0000000000027941 */ /* 0x000fea0003800000 */
.L_x_27080:
        /* <DEDUP_REMOVED lines=16> */
.L_x_27086:
[----:B------:R-:W-:Y:S05]  /*5710*/  BSYNC B3 ;  /* 0x0000000000037941 */ /* 0x000fea0003800000 */
.L_x_27085:
        /* <DEDUP_REMOVED lines=42> */
.L_x_27084:
[----:B------:R-:W-:Y:S05]  /*59c0*/  BSYNC B2 ;  /* 0x0000000000027941 */ /* 0x000fea0003800000 */
.L_x_27083:
        /* <DEDUP_REMOVED lines=22> */
.L_x_27088:
[----:B------:R-:W-:-:S07]  /*5b30*/  IMAD.MOV.U32 R3, RZ, RZ, R6 ;  /* 0x000000ffff037224 */ /* 0x000fce00078e0006 */
.L_x_27089:
[----:B------:R-:W-:Y:S05]  /*5b40*/  BSYNC B2 ;  /* 0x0000000000027941 */ /* 0x000fea0003800000 */
.L_x_27087:
        /* <DEDUP_REMOVED lines=16> */
.L_x_27093:
[----:B------:R-:W-:Y:S05]  /*5c50*/  BSYNC B3 ;  /* 0x0000000000037941 */ /* 0x000fea0003800000 */
.L_x_27092:
        /* <DEDUP_REMOVED lines=42> */
.L_x_27091:
[----:B------:R-:W-:Y:S05]  /*5f00*/  BSYNC B2 ;  /* 0x0000000000027941 */ /* 0x000fea0003800000 */
.L_x_27090:
        /* <DEDUP_REMOVED lines=23> */
.L_x_27095:
[----:B------:R-:W-:-:S07]  /*6080*/  IMAD.MOV.U32 R165, RZ, RZ, R6 ;  /* 0x000000ffffa57224 */ /* 0x000fce00078e0006 */
.L_x_27096:
[----:B------:R-:W-:Y:S05]  /*6090*/  BSYNC B2 ;  /* 0x0000000000027941 */ /* 0x000fea0003800000 */
.L_x_27094:
        /* <DEDUP_REMOVED lines=16> */
.L_x_27100:
[----:B------:R-:W-:Y:S05]  /*61a0*/  BSYNC B3 ;  /* 0x0000000000037941 */ /* 0x000fea0003800000 */
.L_x_27099:
        /* <DEDUP_REMOVED lines=42> */
.L_x_27098:
[----:B------:R-:W-:Y:S05]  /*6450*/  BSYNC B2 ;  /* 0x0000000000027941 */ /* 0x000fea0003800000 */
.L_x_27097:
        /* <DEDUP_REMOVED lines=22> */
.L_x_27102:
[----:B------:R-:W-:-:S07]  /*65c0*/  MOV R3, R6 ;  /* 0x0000000600037202 */ /* 0x000fce0000000f00 */
.L_x_27103:
[----:B------:R-:W-:Y:S05]  /*65d0*/  BSYNC B2 ;  /* 0x0000000000027941 */ /* 0x000fea0003800000 */
.L_x_27101:
        /* <DEDUP_REMOVED lines=16> */
.L_x_27107:
[----:B------:R-:W-:Y:S05]  /*66e0*/  BSYNC B3 ;  /* 0x0000000000037941 */ /* 0x000fea0003800000 */
.L_x_27106:
        /* <DEDUP_REMOVED lines=42> */
.L_x_27105:
[----:B------:R-:W-:Y:S05]  /*6990*/  BSYNC B2 ;  /* 0x0000000000027941 */ /* 0x000fea0003800000 */
.L_x_27104:
        /* <DEDUP_REMOVED lines=23> */
.L_x_27109:
[----:B------:R-:W-:-:S07]  /*6b10*/  IMAD.MOV.U32 R221, RZ, RZ, R6 ;  /* 0x000000ffffdd7224 */ /* 0x000fce00078e0006 */
.L_x_27110:
[----:B------:R-:W-:Y:S05]  /*6b20*/  BSYNC B2 ;  /* 0x0000000000027941 */ /* 0x000fea0003800000 */
.L_x_27108:
        /* <DEDUP_REMOVED lines=19> */
.L_x_27114:
[----:B------:R-:W-:Y:S05]  /*6c60*/  BSYNC B3 ;  /* 0x0000000000037941 */ /* 0x000fea0003800000 */
.L_x_27113:
        /* <DEDUP_REMOVED lines=42> */
.L_x_27112:
[----:B------:R-:W-:Y:S05]  /*6f10*/  BSYNC B2 ;  /* 0x0000000000027941 */ /* 0x000fea0003800000 */
.L_x_27111:
[----:B------:R-:W-:Y:S02]  /*6f20*/  I2FP.F32.U32 R218, R221 ;  /* 0x000000dd00da7245 */ /* 0x000fe40000201000 */
[----:B------:R-:W-:-:S03]  /*6f30*/  LOP3.LUT P6, RZ, R8, 0x4, RZ, 0xc0, !PT ;  /* 0x0000000408ff7812 */ /* 0x000fc600078cc0ff */
[----:B------:R-:W-:Y:S02]  /*6f40*/  FFMA.FTZ R218, R218, R222, 1.1641532182693481445e-10 ;  /* 0x2f000000dada7423 */ /* 0x000fe400000100de */
[----:B------:R-:W2:Y:S01]  /*6f50*/  LDL R222, [R1+0x3c] ;  /* 0x00003c0001de7983 */ /* 0x000ea20000100800 */
[----:B------:R-:W-:Y:S01]  /*6f60*/  SEL R219, RZ, 0x10000, P5 ;  /* 0x00010000ffdb7807 */ /* 0x000fe20002800000 */
[----:B------:R-:W-:Y:S01]  /*6f70*/  IMAD.U32 R167, R167, 0x10000, RZ ;  /* 0x00010000a7a77824 */ /* 0x000fe200078e00ff */
[----:B------:R-:W-:Y:S02]  /*6f80*/  FSETP.GTU.FTZ.AND P5, PT, R218, R236, PT ;  /* 0x000000ecda00720b */ /* 0x000fe40003fbc000 */
[----:B------:R-:W-:Y:S01]  /*6f90*/  SEL R218, RZ, 0x100, P4 ;  /* 0x00000100ffda7807 */ /* 0x000fe20002000000 */
[----:B------:R-:W-:Y:S01]  /*6fa0*/  FMUL.FTZ R167, R167, R216 ;  /* 0x000000d8a7a77220 */ /* 0x000fe20000410000 */
[----:B------:R-:W-:Y:S02]  /*6fb0*/  SEL R221, RZ, 0x1000000, P5 ;  /* 0x01000000ffdd7807 */ /* 0x000fe40002800000 */
[----:B------:R-:W-:Y:S01]  /*6fc0*/  LOP3.LUT P4, RZ, R8, 0x2, RZ, 0xc0, !PT ;  /* 0x0000000208ff7812 */ /* 0x000fe2000788c0ff */
[----:B------:R-:W-:Y:S01]  /*6fd0*/  FMUL.FTZ R167, R167, R237 ;  /* 0x000000eda7a77220 */ /* 0x000fe20000410000 */
[----:B------:R-:W-:-:S02]  /*6fe0*/  LOP3.LUT R219, R218, R221, R219, 0xfe, !PT ;  /* 0x000000dddadb7212 */ /* 0x000fc400078efedb */
[----:B------:R-:W-:Y:S02]  /*6ff0*/  SEL R221, RZ, 0x1, P2 ;  /* 0x00000001ffdd7807 */ /* 0x000fe40001000000 */
[----:B------:R-:W-:Y:S02]  /*7000*/  SEL R218, RZ, 0x1, P3 ;  /* 0x00000001ffda7807 */ /* 0x000fe40001800000 */
[----:B------:R-:W-:Y:S01]  /*7010*/  FSEL R167, R167, RZ, !P5 ;  /* 0x000000ffa7a77208 */ /* 0x000fe20006800000 */
[----:B------:R-:W-:-:S05]  /*7020*/  IMAD.WIDE.U32 R238, R221, 0x1000000, RZ ;  /* 0x01000000ddee7825 */ /* 0x000fca00078e00ff */
        /* <DEDUP_REMOVED lines=9> */
[----:B------:R-:W-:-:S03]  /*70c0*/  SEL R221, RZ, 0x1, P6 ;  /* 0x00000001ffdd7807 */ /* 0x000fc60003000000 */
[----:B------:R-:W-:Y:S01]  /*70d0*/  STG.E.128 desc[UR4][R236.64], R160 ;  /* 0x000000a0ec007986 */ /* 0x000fe2000c101d04 */
[----:B------:R-:W-:Y:S01]  /*70e0*/  LOP3.LUT R218, R218, R221, RZ, 0xfc, !PT ;  /* 0x000000dddada7212 */ /* 0x000fe200078efcff */
[----:B--2---:R-:W-:-:S04]  /*70f0*/  FMUL.FTZ R167, R222, R167 ;  /* 0x000000a7dea77220 */ /* 0x004fc80000410000 */
[----:B------:R-:W-:-:S05]  /*7100*/  @P0 FADD.FTZ R167, R151, R167 ;  /* 0x000000a797a70221 */ /* 0x000fca0000010000 */
[----:B------:R0:W-:Y:S02]  /*7110*/  STG.E.128 desc[UR4][R236.64+0x10], R164 ;  /* 0x000010a4ec007986 */ /* 0x0001e4000c101d04 */
[----:B0-----:R-:W-:-:S04]  /*7120*/  LEA R236, P0, R217, UR30, 0x3 ;  /* 0x0000001ed9ec7c11 */ /* 0x001fc8000f8018ff */
[C---:B------:R-:W-:Y:S02]  /*7130*/  LEA.HI.X R237, R217.reuse, UR31, RZ, 0x3, P0 ;  /* 0x0000001fd9ed7c11 */ /* 0x040fe400080f1cff */
[----:B------:R-:W-:-:S03]  /*7140*/  IADD3 R217, R217, 0x20, RZ ;  /* 0x00000020d9d97810 */ /* 0x000fc60007ffe0ff */
[----:B------:R1:W-:Y:S04]  /*7150*/  STG.E.64 desc[UR4][R236.64], R218 ;  /* 0x000000daec007986 */ /* 0x0003e8000c101b04 */
.L_x_27058:
[----:B------:R-:W-:Y:S05]  /*7160*/  BSYNC B1 ;  /* 0x0000000000017941 */ /* 0x000fea0003800000 */
.L_x_27057:
[----:B------:R-:W-:Y:S01]  /*7170*/  LOP3.LUT P0, RZ, R8, 0x200, RZ, 0xc0, !PT ;  /* 0x0000020008ff7812 */ /* 0x000fe2000780c0ff */
[----:B------:R-:W-:-:S12]  /*7180*/  BSSY B1, `(.L_x_27115) ;  /* 0x00002d6000017945 */ /* 0x000fd80003800000 */
[----:B------:R-:W-:Y:S05]  /*7190*/  @!P0 BRA `(.L_x_27116) ;  /* 0x0000002c00508947 */ /* 0x000fea0003800000 */
[----:B------:R-:W2:Y:S02]  /*71a0*/  LDC.64 R168, c[0x0][0x230] ;  /* 0x00008c00ffa87b82 */ /* 0x000ea40000000a00 */
[----:B--2---:R-:W-:-:S04]  /*71b0*/  ISETP.NE.U32.AND P0, PT, R168, RZ, PT ;  /* 0x000000ffa800720c */ /* 0x004fc80003f05070 */
[----:B------:R-:W-:-:S13]  /*71c0*/  ISETP.NE.AND.EX P0, PT, R169, RZ, PT, P0 ;  /* 0x000000ffa900720c */ /* 0x000fda0003f05300 */
[----:B------:R-:W-:-:S04]  /*71d0*/  @P0 LEA R170, P1, R217, R168, 0x5 ;  /* 0x000000a8d9aa0211 */ /* 0x000fc800078228ff */
[----:B------:R-:W-:-:S05]  /*71e0*/  @P0 LEA.HI.X R171, R217, R169, RZ, 0x5, P1 ;  /* 0x000000a9d9ab0211 */ /* 0x000fca00008f2cff */
[----:B------:R-:W5:Y:S04]  /*71f0*/  @P0 LDG.E.128 R144, desc[UR4][R170.64] ;  /* 0x00000004aa900981 */ /* 0x000f68000c1e1d00 */
[----:B------:R2:W5:Y:S02]  /*7200*/  @P0 LDG.E.128 R148, desc[UR4][R170.64+0x10] ;  /* 0x00001004aa940981 */ /* 0x000564000c1e1d00 */
[----:B--2---:R-:W2:Y:S01]  /*7210*/  LDC.64 R170, c[0x0][0x220] ;  /* 0x00008800ffaa7b82 */ /* 0x004ea20000000a00 */
[----:B------:R-:W-:Y:S01]  /*7220*/  ISETP.NE.AND P0, PT, R3, 0x1, PT ;  /* 0x000000010300780c */ /* 0x000fe20003f05270 */
[----:B------:R-:W-:Y:S01]  /*7230*/  BSSY B2, `(.L_x_27117) ;  /* 0x000000e000027945 */ /* 0x000fe20003800000 */
[----:B--2---:R-:W-:-:S05]  /*7240*/  IMAD.WIDE.U32 R170, R217, 0x10, R170 ;  /* 0x00000010d9aa7825 */ /* 0x004fca00078e00aa */
[----:B------:R2:W5:Y:S02]  /*7250*/  LDG.E.128 R172, desc[UR4][R170.64] ;  /* 0x00000004aaac7981 */ /* 0x000564000c1e1d00 */
[----:B--2---:R-:W-:-:S04]  /*7260*/  VIADD R170, R3, 0x1 ;  /* 0x0000000103aa7836 */ /* 0x004fc80000000000 */
        /* <DEDUP_REMOVED lines=9> */
.L_x_27118:
[----:B01----:R-:W-:-:S07]  /*7300*/  IMAD.MOV.U32 R218, RZ, RZ, R6 ;  /* 0x000000ffffda7224 */ /* 0x003fce00078e0006 */
.L_x_27119:
[----:B------:R-:W-:Y:S05]  /*7310*/  BSYNC B2 ;  /* 0x0000000000027941 */ /* 0x000fea0003800000 */
.L_x_27117:
        /* <DEDUP_REMOVED lines=16> */
.L_x_27123:
[----:B------:R-:W-:Y:S05]  /*7420*/  BSYNC B3 ;  /* 0x0000000000037941 */ /* 0x000fea0003800000 */
.L_x_27122:
        /* <DEDUP_REMOVED lines=42> */
.L_x_27121:
[----:B------:R-:W-:Y:S05]  /*76d0*/  BSYNC B2 ;  /* 0x0000000000027941 */ /* 0x000fea0003800000 */
.L_x_27120:
        /* <DEDUP_REMOVED lines=30> */
.L_x_27125:
[----:B------:R-:W-:-:S07]  /*78c0*/  IMAD.MOV.U32 R169, RZ, RZ, R6 ;  /* 0x000000ffffa97224 */ /* 0x000fce00078e0006 */
.L_x_27126:
[----:B------:R-:W-:Y:S05]  /*78d0*/  BSYNC B2 ;  /* 0x0000000000027941 */ /* 0x000fea0003800000 */
.L_x_27124:
        /* <DEDUP_REMOVED lines=16> */
.L_x_27130:
[----:B------:R-:W-:Y:S05]  /*79e0*/  BSYNC B3 ;  /* 0x0000000000037941 */ /* 0x000fea0003800000 */
.L_x_27129:
        /* <DEDUP_REMOVED lines=42> */
.L_x_27128:
[----:B------:R-:W-:Y:S05]  /*7c90*/  BSYNC B2 ;  /* 0x0000000000027941 */ /* 0x000fea0003800000 */
.L_x_27127:
        /* <DEDUP_REMOVED lines=24> */
.L_x_27132:
[----:B------:R-:W-:-:S07]  /*7e20*/  MOV R3, R6 ;  /* 0x0000000600037202 */ /* 0x000fce0000000f00 */
.L_x_27133:
[----:B------:R-:W-:Y:S05]  /*7e30*/  BSYNC B2 ;  /* 0x0000000000027941 */ /* 0x000fea0003800000 */
.L_x_27131:
        /* <DEDUP_REMOVED lines=16> */
.L_x_27137:
[----:B------:R-:W-:Y:S05]  /*7f40*/  BSYNC B3 ;  /* 0x0000000000037941 */ /* 0x000fea0003800000 */
.L_x_27136:
        /* <DEDUP_REMOVED lines=42> */
.L_x_27135:
[----:B------:R-:W-:Y:S05]  /*81f0*/  BSYNC B2 ;  /* 0x0000000000027941 */ /* 0x000fea0003800000 */
.L_x_27134:
[----:B------:R-:W2:Y:S01]  /*8200*/  LDL R170, [R1+0x28] ;  /* 0x0000280001aa7983 */ /* 0x000ea20000100800 */
[----:B------:R-:W-:Y:S01]  /*8210*/  I2FP.F32.U32 R3, R3 ;  /* 0x0000000300037245 */ /* 0x000fe20000201000 */
[----:B------:R-:W-:Y:S01]  /*8220*/  BSSY B2, `(.L_x_27138) ;  /* 0x0000016000027945 */ /* 0x000fe20003800000 */
[C---:B------:R-:W-:Y:S02]  /*8230*/  ISETP.NE.AND P2, PT, R218.reuse, 0x1, PT ;  /* 0x00000001da00780c */ /* 0x040fe40003f45270 */
[----:B------:R-:W-:Y:S01]  /*8240*/  IADD3 R172, R218, 0x1, RZ ;  /* 0x00000001daac7810 */ /* 0x000fe20007ffe0ff */
        /* <DEDUP_REMOVED lines=18> */
.L_x_27139:
[----:B------:R-:W-:-:S07]  /*8370*/  MOV R171, R6 ;  /* 0x0000000600ab7202 */ /* 0x000fce0000000f00 */
.L_x_27140:
[----:B------:R-:W-:Y:S05]  /*8380*/  BSYNC B2 ;  /* 0x0000000000027941 */ /* 0x000fea0003800000 */
.L_x_27138:
        /* <DEDUP_REMOVED lines=16> */
.L_x_27144:
[----:B------:R-:W-:Y:S05]  /*8490*/  BSYNC B3 ;  /* 0x0000000000037941 */ /* 0x000fea0003800000 */
.L_x_27143:
        /* <DEDUP_REMOVED lines=42> */
.L_x_27142:
[----:B------:R-:W-:Y:S05]  /*8740*/  BSYNC B2 ;  /* 0x0000000000027941 */ /* 0x000fea0003800000 */
.L_x_27141:
[----:B------:R-:W2:Y:S01]  /*8750*/  LDL R173, [R1+0x2c] ;  /* 0x00002c0001ad7983 */ /* 0x000ea20000100800 */
        /* <DEDUP_REMOVED lines=21> */
.L_x_27146:
[----:B------:R-:W-:-:S07]  /*88b0*/  MOV R3, R6 ;  /* 0x0000000600037202 */ /* 0x000fce0000000f00 */
.L_x_27147:
[----:B------:R-:W-:Y:S05]  /*88c0*/  BSYNC B2 ;  /* 0x0000000000027941 */ /* 0x000fea0003800000 */
.L_x_27145:
        /* <DEDUP_REMOVED lines=16> */
.L_x_27151:
[----:B------:R-:W-:Y:S05]  /*89d0*/  BSYNC B3 ;  /* 0x0000000000037941 */ /* 0x000fea0003800000 */
.L_x_27150:
        /* <DEDUP_REMOVED lines=42> */
.L_x_27149:
[----:B------:R-:W-:Y:S05]  /*8c80*/  BSYNC B2 ;  /* 0x0000000000027941 */ /* 0x000fea0003800000 */
.L_x_27148:
        /* <DEDUP_REMOVED lines=23> */
.L_x_27153:
[----:B------:R-:W-:-:S07]  /*8e00*/  MOV R173, R6 ;  /* 0x0000000600ad7202 */ /* 0x000fce0000000f00 */
.L_x_27154:
[----:B------:R-:W-:Y:S05]  /*8e10*/  BSYNC B2 ;  /* 0x0000000000027941 */ /* 0x000fea0003800000 */
.L_x_27152:
        /* <DEDUP_REMOVED lines=16> */
.L_x_27158:
[----:B------:R-:W-:Y:S05]  /*8f20*/  BSYNC B3 ;  /* 0x0000000000037941 */ /* 0x000fea0003800000 */
.L_x_27157:
        /* <DEDUP_REMOVED lines=42> */
.L_x_27156:
[----:B------:R-:W-:Y:S05]  /*91d0*/  BSYNC B2 ;  /* 0x0000000000027941 */ /* 0x000fea0003800000 */
.L_x_27155:
        /* <DEDUP_REMOVED lines=22> */
.L_x_27160:
[----:B------:R-:W-:-:S07]  /*9340*/  MOV R3, R6 ;  /* 0x0000000600037202 */ /* 0x000fce0000000f00 */
.L_x_27161:
[----:B------:R-:W-:Y:S05]  /*9350*/  BSYNC B2 ;  /* 0x0000000000027941 */ /* 0x000fea0003800000 */
.L_x_27159:
        /* <DEDUP_REMOVED lines=16> */
.L_x_27165:
[----:B------:R-:W-:Y:S05]  /*9460*/  BSYNC B3 ;  /* 0x0000000000037941 */ /* 0x000fea0003800000 */
.L_x_27164:
        /* <DEDUP_REMOVED lines=42> */
.L_x_27163:
[----:B------:R-:W-:Y:S05]  /*9710*/  BSYNC B2 ;  /* 0x0000000000027941 */ /* 0x000fea0003800000 */
.L_x_27162:
        /* <DEDUP_REMOVED lines=23> */
.L_x_27167:
[----:B------:R-:W-:-:S07]  /*9890*/  MOV R221, R6 ;  /* 0x0000000600dd7202 */ /* 0x000fce0000000f00 */
.L_x_27168:
[----:B------:R-:W-:Y:S05]  /*98a0*/  BSYNC B2 ;  /* 0x0000000000027941 */ /* 0x000fea0003800000 */
.L_x_27166:
        /* <DEDUP_REMOVED lines=19> */
.L_x_27172:
[----:B------:R-:W-:Y:S05]  /*99e0*/  BSYNC B3 ;  /* 0x0000000000037941 */ /* 0x000fea0003800000 */
.L_x_27171:
        /* <DEDUP_REMOVED lines=42> */
.L_x_27170:
[----:B------:R-:W-:Y:S05]  /*9c90*/  BSYNC B2 ;  /* 0x0000000000027941 */ /* 0x000fea0003800000 */
.L_x_27169:
        /* <DEDUP_REMOVED lines=36> */
.L_x_27116:
[----:B------:R-:W-:Y:S05]  /*9ee0*/  BSYNC B1 ;  /* 0x0000000000017941 */ /* 0x000fea0003800000 */
.L_x_27115:
[----:B------:R-:W-:Y:S01]  /*9ef0*/  LOP3.LUT P0, RZ, R8, 0x100, RZ, 0xc0, !PT ;  /* 0x0000010008ff7812 */ /* 0x000fe2000780c0ff */
[----:B------:R-:W-:-:S12]  /*9f00*/  BSSY B1, `(.L_x_27173) ;  /* 0x00002d2000017945 */ /* 0x000fd80003800000 */
[----:B------:R-:W-:Y:S05]  /*9f10*/  @!P0 BRA `(.L_x_27174) ;  /* 0x0000002c00408947 */ /* 0x000fea0003800000 */
[----:B------:R-:W3:Y:S02]  /*9f20*/  LDC.64 R176, c[0x0][0x230] ;  /* 0x00008c00ffb07b82 */ /* 0x000ee40000000a00 */
[----:B---3--:R-:W-:-:S04]  /*9f30*/  ISETP.NE.U32.AND P0, PT, R176, RZ, PT ;  /* 0x000000ffb000720c */ /* 0x008fc80003f05070 */
[----:B------:R-:W-:-:S13]  /*9f40*/  ISETP.NE.AND.EX P0, PT, R177, RZ, PT, P0 ;  /* 0x000000ffb100720c */ /* 0x000fda0003f05300 */
[----:B------:R-:W-:-:S04]  /*9f50*/  @P0 LEA R178, P1, R217, R176, 0x5 ;  /* 0x000000b0d9b20211 */ /* 0x000fc800078228ff */
[----:B------:R-:W-:-:S05]  /*9f60*/  @P0 LEA.HI.X R179, R217, R177, RZ, 0x5, P1 ;  /* 0x000000b1d9b30211 */ /* 0x000fca00008f2cff */
[----:B------:R-:W5:Y:S04]  /*9f70*/  @P0 LDG.E.128 R144, desc[UR4][R178.64] ;  /* 0x00000004b2900981 */ /* 0x000f68000c1e1d00 */
[----:B------:R3:W5:Y:S02]  /*9f80*/  @P0 LDG.E.128 R148, desc[UR4][R178.64+0x10] ;  /* 0x00001004b2940981 */ /* 0x000764000c1e1d00 */
[----:B---3--:R-:W3:Y:S01]  /*9f90*/  LDC.64 R178, c[0x0][0x220] ;  /* 0x00008800ffb27b82 */ /* 0x008ee20000000a00 */
[----:B------:R-:W-:Y:S01]  /*9fa0*/  ISETP.NE.AND P0, PT, R3, 0x1, PT ;  /* 0x000000010300780c */ /* 0x000fe20003f05270 */
[----:B------:R-:W-:Y:S01]  /*9fb0*/  BSSY B2, `(.L_x_27175) ;  /* 0x000000e000027945 */ /* 0x000fe20003800000 */
[----:B---3--:R-:W-:-:S05]  /*9fc0*/  IMAD.WIDE.U32 R178, R217, 0x10, R178 ;  /* 0x00000010d9b27825 */ /* 0x008fca00078e00b2 */
[----:B------:R3:W5:Y:S02]  /*9fd0*/  LDG.E.128 R180, desc[UR4][R178.64] ;  /* 0x00000004b2b47981 */ /* 0x000764000c1e1d00 */
[----:B---3--:R-:W-:-:S04]  /*9fe0*/  VIADD R178, R3, 0x1 ;  /* 0x0000000103b27836 */ /* 0x008fc80000000000 */
        /* <DEDUP_REMOVED lines=9> */
.L_x_27176:
[----:B012---:R-:W-:-:S07]  /*a080*/  IMAD.MOV.U32 R218, RZ, RZ, R6 ;  /* 0x000000ffffda7224 */ /* 0x007fce00078e0006 */
.L_x_27177:
[----:B------:R-:W-:Y:S05]  /*a090*/  BSYNC B2 ;  /* 0x0000000000027941 */ /* 0x000fea0003800000 */
.L_x_27175:
        /* <DEDUP_REMOVED lines=16> */
.L_x_27181:
[----:B------:R-:W-:Y:S05]  /*a1a0*/  BSYNC B3 ;  /* 0x0000000000037941 */ /* 0x000fea0003800000 */
.L_x_27180:
        /* <DEDUP_REMOVED lines=42> */
.L_x_27179:
[----:B------:R-:W-:Y:S05]  /*a450*/  BSYNC B2 ;  /* 0x0000000000027941 */ /* 0x000fea0003800000 */
.L_x_27178:
[----:B------:R-:W2:Y:S01]  /*a460*/  LDL R179, [R1] ;  /* 0x0000000001b37983 */ /* 0x000ea20000100800 */
[----:B------:R-:W0:Y:S01]  /*a470*/  LDC R236, c[0x0][0x294] ;  /* 0x0000a500ffec7b82 */ /* 0x000e220000000800 */
[----:B------:R-:W-:Y:S01]  /*a480*/  HFMA2.MMA R222, -RZ, RZ, 0.1171875, 0 ;  /* 0x2f800000ffde7435 */ /* 0x000fe200000001ff */
[----:B------:R-:W-:Y:S01]  /*a490*/  I2FP.F32.U32 R3, R218 ;  /* 0x000000da00037245 */ /* 0x000fe20000201000 */
[----:B------:R-:W-:Y:S01]  /*a4a0*/  BSSY B2, `(.L_x_27182) ;  /* 0x000001b000027945 */ /* 0x000fe20003800000 */
[----:B------:R-:W-:Y:S02]  /*a4b0*/  LOP3.LUT R8, R8, 0xfffffffb, RZ, 0xc0, !PT ;  /* 0xfffffffb08087812 */ /* 0x000fe400078ec0ff */
[----:B------:R-:W-:Y:S02]  /*a4c0*/  ISETP.NE.U32.AND P0, PT, R176, RZ, PT ;  /* 0x000000ffb000720c */ /* 0x000fe40003f05070 */
[----:B------:R-:W1:Y:S02]  /*a4d0*/  LDC R237, c[0x0][0x298] ;  /* 0x0000a600ffed7b82 */ /* 0x000e640000000800 */
[----:B------:R-:W-:Y:S01]  /*a4e0*/  ISETP.NE.AND.EX P0, PT, R177, RZ, PT, P0 ;  /* 0x000000ffb100720c */ /* 0x000fe20003f05300 */
        /* <DEDUP_REMOVED lines=9> */
[----:B------:R-:W-:Y:S02]  /*a580*/  PRMT R3, R180, 0x7632, R3 ;  /* 0x00007632b4037816 */ /* 0x000fe40000000003 */
[----:B------:R-:W-:Y:S01]  /*a590*/  IADD3 R179, R178, 0x1, RZ ;  /* 0x00000001b2b37810 */ /* 0x000fe20007ffe0ff */
        /* <DEDUP_REMOVED lines=10> */
.L_x_27183:
[----:B------:R-:W-:-:S07]  /*a640*/  MOV R177, R6 ;  /* 0x0000000600b17202 */ /* 0x000fce0000000f00 */
.L_x_27184:
[----:B------:R-:W-:Y:S05]  /*a650*/  BSYNC B2 ;  /* 0x0000000000027941 */ /* 0x000fea0003800000 */
.L_x_27182:
        /* <DEDUP_REMOVED lines=16> */
.L_x_27188:
[----:B------:R-:W-:Y:S05]  /*a760*/  BSYNC B3 ;  /* 0x0000000000037941 */ /* 0x000fea0003800000 */
.L_x_27187:
        /* <DEDUP_REMOVED lines=42> */
.L_x_27186:
[----:B------:R-:W-:Y:S05]  /*aa10*/  BSYNC B2 ;  /* 0x0000000000027941 */ /* 0x000fea0003800000 */
.L_x_27185:
        /* <DEDUP_REMOVED lines=24> */
.L_x_27190:
[----:B------:R-:W-:-:S07]  /*aba0*/  MOV R3, R6 ;  /* 0x0000000600037202 */ /* 0x000fce0000000f00 */
.L_x_27191:
[----:B------:R-:W-:Y:S05]  /*abb0*/  BSYNC B2 ;  /* 0x0000000000027941 */ /* 0x000fea0003800000 */
.L_x_27189:
        /* <DEDUP_REMOVED lines=16> */
.L_x_27195:
[----:B------:R-:W-:Y:S05]  /*acc0*/  BSYNC B3 ;  /* 0x0000000000037941 */ /* 0x000fea0003800000 */
.L_x_27194:
        /* <DEDUP_REMOVED lines=42> */
.L_x_27193:
[----:B------:R-:W-:Y:S05]  /*af70*/  BSYNC B2 ;  /* 0x0000000000027941 */ /* 0x000fea0003800000 */
.L_x_27192:
        /* <DEDUP_REMOVED lines=23> */
.L_x_27197:
[----:B------:R-:W-:-:S07]  /*b0f0*/  MOV R179, R6 ;  /* 0x0000000600b37202 */ /* 0x000fce0000000f00 */
.L_x_27198:
[----:B------:R-:W-:Y:S05]  /*b100*/  BSYNC B2 ;  /* 0x0000000000027941 */ /* 0x000fea0003800000 */
.L_x_27196:
        /* <DEDUP_REMOVED lines=16> */
.L_x_27202:
[----:B------:R-:W-:Y:S05]  /*b210*/  BSYNC B3 ;  /* 0x0000000000037941 */ /* 0x000fea0003800000 */
.L_x_27201:
        /* <DEDUP_REMOVED lines=42> */
.L_x_27200:
[----:B------:R-:W-:Y:S05]  /*b4c0*/  BSYNC B2 ;  /* 0x0000000000027941 */ /* 0x000fea0003800000 */
.L_x_27199:
        /* <DEDUP_REMOVED lines=22> */
.L_x_27204:
[----:B------:R-:W-:-:S07]  /*b630*/  MOV R3, R6 ;  /* 0x0000000600037202 */ /* 0x000fce0000000f00 */
.L_x_27205:
[----:B------:R-:W-:Y:S05]  /*b640*/  BSYNC B2 ;  /* 0x0000000000027941 */ /* 0x000fea0003800000 */
.L_x_27203:
        /* <DEDUP_REMOVED lines=16> */
.L_x_27209:
[----:B------:R-:W-:Y:S05]  /*b750*/  BSYNC B3 ;  /* 0x0000000000037941 */ /* 0x000fea0003800000 */
.L_x_27208:
        /* <DEDUP_REMOVED lines=42> */
.L_x_27207:
[----:B------:R-:W-:Y:S05]  /*ba00*/  BSYNC B2 ;  /* 0x0000000000027941 */ /* 0x000fea0003800000 */
.L_x_27206:
        /* <DEDUP_REMOVED lines=22> */
.L_x_27211:
[----:B------:R-:W-:-:S07]  /*bb70*/  MOV R181, R6 ;  /* 0x0000000600b57202 */ /* 0x000fce0000000f00 */
.L_x_27212:
[----:B------:R-:W-:Y:S05]  /*bb80*/  BSYNC B2 ;  /* 0x0000000000027941 */ /* 0x000fea0003800000 */
.L_x_27210:
        /* <DEDUP_REMOVED lines=16> */
.L_x_27216:
[----:B------:R-:W-:Y:S05]  /*bc90*/  BSYNC B3 ;  /* 0x0000000000037941 */ /* 0x000fea0003800000 */
.L_x_27215:
        /* <DEDUP_REMOVED lines=42> */
.L_x_27214:
[----:B------:R-:W-:Y:S05]  /*bf40*/  BSYNC B2 ;  /* 0x0000000000027941 */ /* 0x000fea0003800000 */
.L_x_27213:
        /* <DEDUP_REMOVED lines=21> */
.L_x_27218:
[----:B------:R-:W-:-:S07]  /*c0a0*/  MOV R3, R6 ;  /* 0x0000000600037202 */ /* 0x000fce0000000f00 */
.L_x_27219:
[----:B------:R-:W-:Y:S05]  /*c0b0*/  BSYNC B2 ;  /* 0x0000000000027941 */ /* 0x000fea0003800000 */
.L_x_27217:
        /* <DEDUP_REMOVED lines=16> */
.L_x_27223:
[----:B------:R-:W-:Y:S05]  /*c1c0*/  BSYNC B3 ;  /* 0x0000000000037941 */ /* 0x000fea0003800000 */
.L_x_27222:
        /* <DEDUP_REMOVED lines=42> */
.L_x_27221:
[----:B------:R-:W-:Y:S05]  /*c470*/  BSYNC B2 ;  /* 0x0000000000027941 */ /* 0x000fea0003800000 */
.L_x_27220:
        /* <DEDUP_REMOVED lines=22> */
.L_x_27225:
[----:B------:R-:W-:-:S07]  /*c5e0*/  MOV R221, R6 ;  /* 0x0000000600dd7202 */ /* 0x000fce0000000f00 */
.L_x_27226:
[----:B------:R-:W-:Y:S05]  /*c5f0*/  BSYNC B2 ;  /* 0x0000000000027941 */ /* 0x000fea0003800000 */
.L_x_27224:
        /* <DEDUP_REMOVED lines=19> */
.L_x_27230:
[----:B------:R-:W-:Y:S05]  /*c730*/  BSYNC B3 ;  /* 0x0000000000037941 */ /* 0x000fea0003800000 */
.L_x_27229:
        /* <DEDUP_REMOVED lines=42> */
.L_x_27228:
[----:B------:R-:W-:Y:S05]  /*c9e0*/  BSYNC B2 ;  /* 0x0000000000027941 */ /* 0x000fea0003800000 */
.L_x_27227:
[----:B------:R-:W-:Y:S01]  /*c9f0*/  I2FP.F32.U32 R218, R221 ;  /* 0x000000dd00da7245 */ /* 0x000fe20000201000 */
[----:B------:R-:W-:Y:S01]  /*ca00*/  IMAD.U32 R183, R183, 0x10000, RZ ;  /* 0x00010000b7b77824 */ /* 0x000fe200078e00ff */
[----:B------:R-:W-:Y:S02]  /*ca10*/  SEL R219, RZ, 0x10000, P5 ;  /* 0x00010000ffdb7807 */ /* 0x000fe40002800000 */
[----:B------:R-:W-:Y:S01]  /*ca20*/  LOP3.LUT P6, RZ, R8, 0x4, RZ, 0xc0, !PT ;  /* 0x0000000408ff7812 */ /* 0x000fe200078cc0ff */
[----:B------:R-:W-:Y:S01]  /*ca30*/  FFMA.FTZ R218, R218, R222, 1.1641532182693481445e-10 ;  /* 0x2f000000dada7423 */ /* 0x000fe200000100de */
[----:B------:R-:W-:-:S04]  /*ca40*/  FMUL.FTZ R183, R183, R216 ;  /* 0x000000d8b7b77220 */ /* 0x000fc80000410000 */
        /* <DEDUP_REMOVED lines=10> */
[----:B------:R-:W-:Y:S01]  /*caf0*/  FMUL.FTZ R183, R251, R183 ;  /* 0x000000b7fbb77220 */ /* 0x000fe20000410000 */
[----:B------:R-:W-:Y:S02]  /*cb00*/  LOP3.LUT R221, R239, R219, R218, 0xfe, !PT ;  /* 0x000000dbefdd7212 */ /* 0x000fe400078efeda */
[----:B------:R-:W-:Y:S01]  /*cb10*/  SEL R219, RZ, 0x1, P1 ;  /* 0x00000001ffdb7807 */ /* 0x000fe20000800000 */
[----:B------:R-:W-:Y:S01]  /*cb20*/  @P0 FADD.FTZ R183, R151, R183 ;  /* 0x000000b797b70221 */ /* 0x000fe20000010000 */
        /* <DEDUP_REMOVED lines=9> */
[----:B------:R-:W-:-:S03]  /*cbc0*/  LOP3.LUT R218, R218, R221, RZ, 0xfc, !PT ;  /* 0x000000dddada7212 */ /* 0x000fc600078efcff */
[----:B------:R0:W-:Y:S02]  /*cbd0*/  STG.E.128 desc[UR4][R236.64+0x10], R180 ;  /* 0x000010b4ec007986 */ /* 0x0001e4000c101d04 */
[----:B0-----:R-:W-:-:S04]  /*cbe0*/  LEA R236, P0, R217, UR30, 0x3 ;  /* 0x0000001ed9ec7c11 */ /* 0x001fc8000f8018ff */
[C---:B------:R-:W-:Y:S02]  /*cbf0*/  LEA.HI.X R237, R217.reuse, UR31, RZ, 0x3, P0 ;  /* 0x0000001fd9ed7c11 */ /* 0x040fe400080f1cff */
[----:B------:R-:W-:-:S03]  /*cc00*/  IADD3 R217, R217, 0x20, RZ ;  /* 0x00000020d9d97810 */ /* 0x000fc60007ffe0ff */
[----:B------:R3:W-:Y:S04]  /*cc10*/  STG.E.64 desc[UR4][R236.64], R218 ;  /* 0x000000daec007986 */ /* 0x0007e8000c101b04 */
.L_x_27174:
[----:B------:R-:W-:Y:S05]  /*cc20*/  BSYNC B1 ;  /* 0x0000000000017941 */ /* 0x000fea0003800000 */
.L_x_27173:
[----:B------:R-:W-:Y:S01]  /*cc30*/  LOP3.LUT P0, RZ, R8, 0x80, RZ, 0xc0, !PT ;  /* 0x0000008008ff7812 */ /* 0x000fe2000780c0ff */
[----:B------:R-:W-:-:S12]  /*cc40*/  BSSY B1, `(.L_x_27231) ;  /* 0x00002ce000017945 */ /* 0x000fd80003800000 */
[----:B------:R-:W-:Y:S05]  /*cc50*/  @!P0 BRA `(.L_x_27232) ;  /* 0x0000002c00308947 */ /* 0x000fea0003800000 */
[----:B------:R-:W4:Y:S02]  /*cc60*/  LDC.64 R184, c[0x0][0x230] ;  /* 0x00008c00ffb87b82 */ /* 0x000f240000000a00 */
[----:B----4-:R-:W-:-:S04]  /*cc70*/  ISETP.NE.U32.AND P0, PT, R184, RZ, PT ;  /* 0x000000ffb800720c */ /* 0x010fc80003f05070 */
[----:B------:R-:W-:-:S13]  /*cc80*/  ISETP.NE.AND.EX P0, PT, R185, RZ, PT, P0 ;  /* 0x000000ffb900720c */ /* 0x000fda0003f05300 */
[----:B------:R-:W-:-:S04]  /*cc90*/  @P0 LEA R186, P1, R217, R184, 0x5 ;  /* 0x000000b8d9ba0211 */ /* 0x000fc800078228ff */
[----:B------:R-:W-:-:S05]  /*cca0*/  @P0 LEA.HI.X R187, R217, R185, RZ, 0x5, P1 ;  /* 0x000000b9d9bb0211 */ /* 0x000fca00008f2cff */
[----:B------:R-:W5:Y:S04]  /*ccb0*/  @P0 LDG.E.128 R144, desc[UR4][R186.64] ;  /* 0x00000004ba900981 */ /* 0x000f68000c1e1d00 */
[----:B------:R4:W5:Y:S02]  /*ccc0*/  @P0 LDG.E.128 R148, desc[UR4][R186.64+0x10] ;  /* 0x00001004ba940981 */ /* 0x000964000c1e1d00 */
[----:B----4-:R-:W4:Y:S01]  /*ccd0*/  LDC.64 R186, c[0x0][0x220] ;  /* 0x00008800ffba7b82 */ /* 0x010f220000000a00 */
[----:B------:R-:W-:Y:S01]  /*cce0*/  ISETP.NE.AND P0, PT, R3, 0x1, PT ;  /* 0x000000010300780c */ /* 0x000fe20003f05270 */
[----:B------:R-:W-:Y:S01]  /*ccf0*/  BSSY B2, `(.L_x_27233) ;  /* 0x000000e000027945 */ /* 0x000fe20003800000 */
[----:B----4-:R-:W-:-:S05]  /*cd00*/  IMAD.WIDE.U32 R186, R217, 0x10, R186 ;  /* 0x00000010d9ba7825 */ /* 0x010fca00078e00ba */
[----:B------:R4:W5:Y:S02]  /*cd10*/  LDG.E.128 R188, desc[UR4][R186.64] ;  /* 0x00000004babc7981 */ /* 0x000964000c1e1d00 */
[----:B----4-:R-:W-:-:S04]  /*cd20*/  VIADD R186, R3, 0x1 ;  /* 0x0000000103ba7836 */ /* 0x010fc80000000000 */
[----:B------:R-:W-:Y:S05]  /*cd30*/  @!P0 BRA `(.L_x_27234) ;  /* 0x0000000000208947 */ /* 0x000fea0003800000 */
[----:B------:R-:W-:Y:S02]  /*cd40*/  ISETP.NE.AND P0, PT, R3, 0x2, PT ;  /* 0x000000020300780c */ /* 0x000fe40003f05270 */
[----:B0123--:R-:W-:-:S11]  /*cd50*/  MOV R218, R5 ;  /* 0x0000000500da7202 */ /* 0x00ffd60000000f00 */
[----:B------:R-:W-:Y:S05]  /*cd60*/  @!P0 BRA `(.L_x_27235) ;  /* 0x0000000000188947 */ /* 0x000fea0003800000 */
[----:B------:R-:W-:Y:S01]  /*cd70*/  ISETP.NE.AND P0, PT, R3, 0x3, PT ;  /* 0x000000030300780c */ /* 0x000fe20003f05270 */
[----:B------:R-:W-:-:S12]  /*cd80*/  IMAD.MOV.U32 R218, RZ, RZ, R7 ;  /* 0x000000ffffda7224 */ /* 0x000fd800078e0007 */
[----:B------:R-:W-:Y:S05]  /*cd90*/  @P0 BRA `(.L_x_27235) ;  /* 0x00000000000c0947 */ /* 0x000fea0003800000 */
[----:B------:R-:W-:Y:S01]  /*cda0*/  MOV R218, R4 ;  /* 0x0000000400da7202 */ /* 0x000fe20000000f00 */
[----:B------:R-:W-:Y:S06]  /*cdb0*/  BRA `(.L_x_27235) ;  /* 0x0000000000047947 */ /* 0x000fec0003800000 */
.L_x_27234:
[----:B0123--:R-:W-:-:S07]  /*cdc0*/  IMAD.MOV.U32 R218, RZ, RZ, R6 ;  /* 0x000000ffffda7224 */ /* 0x00ffce00078e0006 */
.L_x_27235:
[----:B------:R-:W-:Y:S05]  /*cdd0*/  BSYNC B2 ;  /* 0x0000000000027941 */ /* 0x000fea0003800000 */
.L_x_27233:
        /* <DEDUP_REMOVED lines=16> */
.L_x_27239:
[----:B------:R-:W-:Y:S05]  /*cee0*/  BSYNC B3 ;  /* 0x0000000000037941 */ /* 0x000fea0003800000 */
.L_x_27238:
        /* <DEDUP_REMOVED lines=42> */
.L_x_27237:
[----:B------:R-:W-:Y:S05]  /*d190*/  BSYNC B2 ;  /* 0x0000000000027941 */ /* 0x000fea0003800000 */
.L_x_27236:
[----:B------:R-:W0:Y:S01]  /*d1a0*/  LDC R236, c[0x0][0x294] ;  /* 0x0000a500ffec7b82 */ /* 0x000e220000000800 */
[----:B------:R-:W-:Y:S01]  /*d1b0*/  HFMA2.MMA R222, -RZ, RZ, 0.1171875, 0 ;  /* 0x2f800000ffde7435 */ /* 0x000fe200000001ff */
[----:B------:R-:W-:Y:S01]  /*d1c0*/  I2FP.F32.U32 R3, R218 ;  /* 0x000000da00037245 */ /* 0x000fe20000201000 */
[----:B------:R-:W-:Y:S01]  /*d1d0*/  BSSY B2, `(.L_x_27240) ;  /* 0x000001b000027945 */ /* 0x000fe20003800000 */
[----:B------:R-:W-:Y:S02]  /*d1e0*/  LOP3.LUT R8, R8, 0xfffffffb, RZ, 0xc0, !PT ;  /* 0xfffffffb08087812 */ /* 0x000fe400078ec0ff */
[----:B------:R-:W-:Y:S02]  /*d1f0*/  ISETP.NE.U32.AND P0, PT, R184, RZ, PT ;  /* 0x000000ffb800720c */ /* 0x000fe40003f05070 */
[----:B------:R-:W1:Y:S01]  /*d200*/  LDC R237, c[0x0][0x298] ;  /* 0x0000a600ffed7b82 */ /* 0x000e620000000800 */
[----:B------:R-:W-:Y:S02]  /*d210*/  IADD3 R187, R186, 0x1, RZ ;  /* 0x00000001babb7810 */ /* 0x000fe40007ffe0ff */
[----:B------:R-:W-:Y:S01]  /*d220*/  FFMA.FTZ R3, R3, R222, 1.1641532182693481445e-10 ;  /* 0x2f00000003037423 */ /* 0x000fe200000100de */
[----:B------:R-:W-:-:S04]  /*d230*/  ISETP.NE.AND.EX P0, PT, R185, RZ, PT, P0 ;  /* 0x000000ffb900720c */ /* 0x000fc80003f05300 */
[----:B0-----:R-:W-:Y:S01]  /*d240*/  FSETP.GTU.FTZ.AND P1, PT, R3, R236, PT ;  /* 0x000000ec0300720b */ /* 0x001fe20003f3c000 */
[----:B-----5:R-:W-:-:S04]  /*d250*/  IMAD.U32 R3, R188, 0x10000, RZ ;  /* 0x00010000bc037824 */ /* 0x020fc800078e00ff */
[----:B------:R-:W-:-:S04]  /*d260*/  FMUL.FTZ R3, R3, R216 ;  /* 0x000000d803037220 */ /* 0x000fc80000410000 */
[----:B-1----:R-:W-:-:S04]  /*d270*/  FMUL.FTZ R3, R3, R237 ;  /* 0x000000ed03037220 */ /* 0x002fc80000410000 */
[----:B------:R-:W-:Y:S02]  /*d280*/  @P1 LOP3.LUT R8, R8, 0x4, RZ, 0xfc, !PT ;  /* 0x0000000408081812 */ /* 0x000fe400078efcff */
[----:B------:R-:W-:Y:S02]  /*d290*/  FSEL R3, R3, RZ, !P1 ;  /* 0x000000ff03037208 */ /* 0x000fe40004800000 */
[----:B------:R-:W-:-:S03]  /*d2a0*/  ISETP.NE.AND P1, PT, R186, 0x1, PT ;  /* 0x00000001ba00780c */ /* 0x000fc60003f25270 */
[----:B------:R-:W-:Y:S01]  /*d2b0*/  FMUL.FTZ R184, R244, R3 ;  /* 0x00000003f4b87220 */ /* 0x000fe20000410000 */
        /* <DEDUP_REMOVED lines=11> */
.L_x_27241:
[----:B------:R-:W-:-:S07]  /*d370*/  MOV R185, R6 ;  /* 0x0000000600b97202 */ /* 0x000fce0000000f00 */
.L_x_27242:
[----:B------:R-:W-:Y:S05]  /*d380*/  BSYNC B2 ;  /* 0x0000000000027941 */ /* 0x000fea0003800000 */
.L_x_27240:
        /* <DEDUP_REMOVED lines=16> */
.L_x_27246:
[----:B------:R-:W-:Y:S05]  /*d490*/  BSYNC B3 ;  /* 0x0000000000037941 */ /* 0x000fea0003800000 */
.L_x_27245:
        /* <DEDUP_REMOVED lines=42> */
.L_x_27244:
[----:B------:R-:W-:Y:S05]  /*d740*/  BSYNC B2 ;  /* 0x0000000000027941 */ /* 0x000fea0003800000 */
.L_x_27243:
        /* <DEDUP_REMOVED lines=23> */
.L_x_27248:
[----:B------:R-:W-:-:S07]  /*d8c0*/  MOV R3, R6 ;  /* 0x0000000600037202 */ /* 0x000fce0000000f00 */
.L_x_27249:
[----:B------:R-:W-:Y:S05]  /*d8d0*/  BSYNC B2 ;  /* 0x0000000000027941 */ /* 0x000fea0003800000 */
.L_x_27247:
        /* <DEDUP_REMOVED lines=16> */
.L_x_27253:
[----:B------:R-:W-:Y:S05]  /*d9e0*/  BSYNC B3 ;  /* 0x0000000000037941 */ /* 0x000fea0003800000 */
.L_x_27252:
        /* <DEDUP_REMOVED lines=42> */
.L_x_27251:
[----:B------:R-:W-:Y:S05]  /*dc90*/  BSYNC B2 ;  /* 0x0000000000027941 */ /* 0x000fea0003800000 */
.L_x_27250:
        /* <DEDUP_REMOVED lines=10> */
[----:B------:R-:W-:Y:S01]  /*dd40*/  FMUL.FTZ R186, R246, R3 ;  /* 0x00000003f6ba7220 */ /* 0x000fe20000410000 */
        /* <DEDUP_REMOVED lines=11> */
.L_x_27255:
[----:B------:R-:W-:-:S07]  /*de00*/  MOV R187, R6 ;  /* 0x0000000600bb7202 */ /* 0x000fce0000000f00 */
.L_x_27256:
[----:B------:R-:W-:Y:S05]  /*de10*/  BSYNC B2 ;  /* 0x0000000000027941 */ /* 0x000fea0003800000 */
.L_x_27254:
        /* <DEDUP_REMOVED lines=16> */
.L_x_27260:
[----:B------:R-:W-:Y:S05]  /*df20*/  BSYNC B3 ;  /* 0x0000000000037941 */ /* 0x000fea0003800000 */
.L_x_27259:
        /* <DEDUP_REMOVED lines=42> */
.L_x_27258:
[----:B------:R-:W-:Y:S05]  /*e1d0*/  BSYNC B2 ;  /* 0x0000000000027941 */ /* 0x000fea0003800000 */
.L_x_27257:
        /* <DEDUP_REMOVED lines=21> */
.L_x_27262:
[----:B------:R-:W-:-:S07]  /*e330*/  MOV R3, R6 ;  /* 0x0000000600037202 */ /* 0x000fce0000000f00 */
.L_x_27263:
[----:B------:R-:W-:Y:S05]  /*e340*/  BSYNC B2 ;  /* 0x0000000000027941 */ /* 0x000fea0003800000 */
.L_x_27261:
        /* <DEDUP_REMOVED lines=16> */
.L_x_27267:
[----:B------:R-:W-:Y:S05]  /*e450*/  BSYNC B3 ;  /* 0x0000000000037941 */ /* 0x000fea0003800000 */
.L_x_27266:
        /* <DEDUP_REMOVED lines=42> */
.L_x_27265:
[----:B------:R-:W-:Y:S05]  /*e700*/  BSYNC B2 ;  /* 0x0000000000027941 */ /* 0x000fea0003800000 */
.L_x_27264:
        /* <DEDUP_REMOVED lines=22> */
.L_x_27269:
[----:B------:R-:W-:-:S07]  /*e870*/  MOV R189, R6 ;  /* 0x0000000600bd7202 */ /* 0x000fce0000000f00 */
.L_x_27270:
[----:B------:R-:W-:Y:S05]  /*e880*/  BSYNC B2 ;  /* 0x0000000000027941 */ /* 0x000fea0003800000 */
.L_x_27268:
        /* <DEDUP_REMOVED lines=16> */
.L_x_27274:
[----:B------:R-:W-:Y:S05]  /*e990*/  BSYNC B3 ;  /* 0x0000000000037941 */ /* 0x000fea0003800000 */
.L_x_27273:
        /* <DEDUP_REMOVED lines=42> */
.L_x_27272:
[----:B------:R-:W-:Y:S05]  /*ec40*/  BSYNC B2 ;  /* 0x0000000000027941 */ /* 0x000fea0003800000 */
.L_x_27271:
        /* <DEDUP_REMOVED lines=21> */
.L_x_27276:
[----:B------:R-:W-:-:S07]  /*eda0*/  MOV R3, R6 ;  /* 0x0000000600037202 */ /* 0x000fce0000000f00 */
.L_x_27277:
[----:B------:R-:W-:Y:S05]  /*edb0*/  BSYNC B2 ;  /* 0x0000000000027941 */ /* 0x000fea0003800000 */
.L_x_27275:
        /* <DEDUP_REMOVED lines=16> */
.L_x_27281:
[----:B------:R-:W-:Y:S05]  /*eec0*/  BSYNC B3 ;  /* 0x0000000000037941 */ /* 0x000fea0003800000 */
.L_x_27280:
        /* <DEDUP_REMOVED lines=42> */
.L_x_27279:
[----:B------:R-:W-:Y:S05]  /*f170*/  BSYNC B2 ;  /* 0x0000000000027941 */ /* 0x000fea0003800000 */
.L_x_27278:
        /* <DEDUP_REMOVED lines=22> */
.L_x_27283:
[----:B------:R-:W-:-:S07]  /*f2e0*/  MOV R221, R6 ;  /* 0x0000000600dd7202 */ /* 0x000fce0000000f00 */
.L_x_27284:
[----:B------:R-:W-:Y:S05]  /*f2f0*/  BSYNC B2 ;  /* 0x0000000000027941 */ /* 0x000fea0003800000 */
.L_x_27282:
        /* <DEDUP_REMOVED lines=19> */
.L_x_27288:
[----:B------:R-:W-:Y:S05]  /*f430*/  BSYNC B3 ;  /* 0x0000000000037941 */ /* 0x000fea0003800000 */
.L_x_27287:
        /* <DEDUP_REMOVED lines=42> */
.L_x_27286:
[----:B------:R-:W-:Y:S05]  /*f6e0*/  BSYNC B2 ;  /* 0x0000000000027941 */ /* 0x000fea0003800000 */
.L_x_27285:
        /* <DEDUP_REMOVED lines=35> */
.L_x_27232:
[----:B------:R-:W-:Y:S05]  /*f920*/  BSYNC B1 ;  /* 0x0000000000017941 */ /* 0x000fea0003800000 */
.L_x_27231:
[----:B------:R-:W-:Y:S01]  /*f930*/  LOP3.LUT P0, RZ, R8, 0x40, RZ, 0xc0, !PT ;  /* 0x0000004008ff7812 */ /* 0x000fe2000780c0ff */
[----:B------:R-:W-:-:S12]  /*f940*/  BSSY B1, `(.L_x_27289) ;  /* 0x00002ce000017945 */ /* 0x000fd80003800000 */
[----:B------:R-:W-:Y:S05]  /*f950*/  @!P0 BRA `(.L_x_27290) ;  /* 0x0000002c00308947 */ /* 0x000fea0003800000 */
        /* <DEDUP_REMOVED lines=14> */
[----:B------:R-:W-:Y:S02]  /*fa40*/  ISETP.NE.AND P0, PT, R3, 0x2, PT ;  /* 0x000000020300780c */ /* 0x000fe40003f05270 */
[----:B-1234-:R-:W-:-:S11]  /*fa50*/  MOV R218, R5 ;  /* 0x0000000500da7202 */ /* 0x01efd60000000f00 */
[----:B------:R-:W-:Y:S05]  /*fa60*/  @!P0 BRA `(.L_x_27293) ;  /* 0x0000000000188947 */ /* 0x000fea0003800000 */
[----:B------:R-:W-:Y:S01]  /*fa70*/  ISETP.NE.AND P0, PT, R3, 0x3, PT ;  /* 0x000000030300780c */ /* 0x000fe20003f05270 */
[----:B------:R-:W-:-:S12]  /*fa80*/  IMAD.MOV.U32 R218, RZ, RZ, R7 ;  /* 0x000000ffffda7224 */ /* 0x000fd800078e0007 */
[----:B------:R-:W-:Y:S05]  /*fa90*/  @P0 BRA `(.L_x_27293) ;  /* 0x00000000000c0947 */ /* 0x000fea0003800000 */
[----:B------:R-:W-:Y:S01]  /*faa0*/  MOV R218, R4 ;  /* 0x0000000400da7202 */ /* 0x000fe20000000f00 */
[----:B------:R-:W-:Y:S06]  /*fab0*/  BRA `(.L_x_27293) ;  /* 0x0000000000047947 */ /* 0x000fec0003800000 */
.L_x_27292:
[----:B-1234-:R-:W-:-:S07]  /*fac0*/  IMAD.MOV.U32 R218, RZ, RZ, R6 ;  /* 0x000000ffffda7224 */ /* 0x01efce00078e0006 */
.L_x_27293:
[----:B------:R-:W-:Y:S05]  /*fad0*/  BSYNC B2 ;  /* 0x0000000000027941 */ /* 0x000fea0003800000 */
.L_x_27291:
        /* <DEDUP_REMOVED lines=16> */
.L_x_27297:
[----:B------:R-:W-:Y:S05]  /*fbe0*/  BSYNC B3 ;  /* 0x0000000000037941 */ /* 0x000fea0003800000 */
.L_x_27296:
        /* <DEDUP_REMOVED lines=42> */
.L_x_27295:
[----:B------:R-:W-:Y:S05]  /*fe90*/  BSYNC B2 ;  /* 0x0000000000027941 */ /* 0x000fea0003800000 */
.L_x_27294:
        /* <DEDUP_REMOVED lines=29> */
.L_x_27299:
[----:B------:R-:W-:-:S07]  /*10070*/  MOV R193, R6 ;  /* 0x0000000600c17202 */ /* 0x000fce0000000f00 */
.L_x_27300:
[----:B------:R-:W-:Y:S05]  /*10080*/  BSYNC B2 ;  /* 0x0000000000027941 */ /* 0x000fea0003800000 */
.L_x_27298:
        /* <DEDUP_REMOVED lines=16> */
.L_x_27304:
[----:B------:R-:W-:Y:S05]  /*10190*/  BSYNC B3 ;  /* 0x0000000000037941 */ /* 0x000fea0003800000 */
.L_x_27303:
        /* <DEDUP_REMOVED lines=42> */
.L_x_27302:
[----:B------:R-:W-:Y:S05]  /*10440*/  BSYNC B2 ;  /* 0x0000000000027941 */ /* 0x000fea0003800000 */
.L_x_27301:
        /* <DEDUP_REMOVED lines=23> */
.L_x_27306:
[----:B------:R-:W-:-:S07]  /*105c0*/  MOV R3, R6 ;  /* 0x0000000600037202 */ /* 0x000fce0000000f00 */
.L_x_27307:
[----:B------:R-:W-:Y:S05]  /*105d0*/  BSYNC B2 ;  /* 0x0000000000027941 */ /* 0x000fea0003800000 */
.L_x_27305:
        /* <DEDUP_REMOVED lines=16> */
.L_x_27311:
[----:B------:R-:W-:Y:S05]  /*106e0*/  BSYNC B3 ;  /* 0x0000000000037941 */ /* 0x000fea0003800000 */
.L_x_27310:
        /* <DEDUP_REMOVED lines=42> */
.L_x_27309:
[----:B------:R-:W-:Y:S05]  /*10990*/  BSYNC B2 ;  /* 0x0000000000027941 */ /* 0x000fea0003800000 */
.L_x_27308:
        /* <DEDUP_REMOVED lines=22> */
.L_x_27313:
[----:B------:R-:W-:-:S07]  /*10b00*/  MOV R195, R6 ;  /* 0x0000000600c37202 */ /* 0x000fce0000000f00 */
.L_x_27314:
[----:B------:R-:W-:Y:S05]  /*10b10*/  BSYNC B2 ;  /* 0x0000000000027941 */ /* 0x000fea0003800000 */
.L_x_27312:
        /* <DEDUP_REMOVED lines=16> */
.L_x_27318:
[----:B------:R-:W-:Y:S05]  /*10c20*/  BSYNC B3 ;  /* 0x0000000000037941 */ /* 0x000fea0003800000 */
.L_x_27317:
        /* <DEDUP_REMOVED lines=42> */
.L_x_27316:
[----:B------:R-:W-:Y:S05]  /*10ed0*/  BSYNC B2 ;  /* 0x0000000000027941 */ /* 0x000fea0003800000 */
.L_x_27315:
        /* <DEDUP_REMOVED lines=21> */
.L_x_27320:
[----:B------:R-:W-:-:S07]  /*11030*/  MOV R3, R6 ;  /* 0x0000000600037202 */ /* 0x000fce0000000f00 */
.L_x_27321:
[----:B------:R-:W-:Y:S05]  /*11040*/  BSYNC B2 ;  /* 0x0000000000027941 */ /* 0x000fea0003800000 */
.L_x_27319:
        /* <DEDUP_REMOVED lines=16> */
.L_x_27325:
[----:B------:R-:W-:Y:S05]  /*11150*/  BSYNC B3 ;  /* 0x0000000000037941 */ /* 0x000fea0003800000 */
.L_x_27324:
        /* <DEDUP_REMOVED lines=42> */
.L_x_27323:
[----:B------:R-:W-:Y:S05]  /*11400*/  BSYNC B2 ;  /* 0x0000000000027941 */ /* 0x000fea0003800000 */
.L_x_27322:
        /* <DEDUP_REMOVED lines=22> */
.L_x_27327:
[----:B------:R-:W-:-:S07]  /*11570*/  MOV R197, R6 ;  /* 0x0000000600c57202 */ /* 0x000fce0000000f00 */
.L_x_27328:
[----:B------:R-:W-:Y:S05]  /*11580*/  BSYNC B2 ;  /* 0x0000000000027941 */ /* 0x000fea0003800000 */
.L_x_27326:
        /* <DEDUP_REMOVED lines=16> */
.L_x_27332:
[----:B------:R-:W-:Y:S05]  /*11690*/  BSYNC B3 ;  /* 0x0000000000037941 */ /* 0x000fea0003800000 */
.L_x_27331:
        /* <DEDUP_REMOVED lines=42> */
.L_x_27330:
[----:B------:R-:W-:Y:S05]  /*11940*/  BSYNC B2 ;  /* 0x0000000000027941 */ /* 0x000fea0003800000 */
.L_x_27329:
        /* <DEDUP_REMOVED lines=21> */
.L_x_27334:
[----:B------:R-:W-:-:S07]  /*11aa0*/  MOV R3, R6 ;  /* 0x0000000600037202 */ /* 0x000fce0000000f00 */
.L_x_27335:
[----:B------:R-:W-:Y:S05]  /*11ab0*/  BSYNC B2 ;  /* 0x0000000000027941 */ /* 0x000fea0003800000 */
.L_x_27333:
        /* <DEDUP_REMOVED lines=16> */
.L_x_27339:
[----:B------:R-:W-:Y:S05]  /*11bc0*/  BSYNC B3 ;  /* 0x0000000000037941 */ /* 0x000fea0003800000 */
.L_x_27338:
        /* <DEDUP_REMOVED lines=42> */
.L_x_27337:
[----:B------:R-:W-:Y:S05]  /*11e70*/  BSYNC B2 ;  /* 0x0000000000027941 */ /* 0x000fea0003800000 */
.L_x_27336:
        /* <DEDUP_REMOVED lines=22> */
.L_x_27341:
[----:B------:R-:W-:-:S07]  /*11fe0*/  MOV R221, R6 ;  /* 0x0000000600dd7202 */ /* 0x000fce0000000f00 */
.L_x_27342:
[----:B------:R-:W-:Y:S05]  /*11ff0*/  BSYNC B2 ;  /* 0x0000000000027941 */ /* 0x000fea0003800000 */
.L_x_27340:
        /* <DEDUP_REMOVED lines=19> */
.L_x_27346:
[----:B------:R-:W-:Y:S05]  /*12130*/  BSYNC B3 ;  /* 0x0000000000037941 */ /* 0x000fea0003800000 */
.L_x_27345:
        /* <DEDUP_REMOVED lines=42> */
.L_x_27344:
[----:B------:R-:W-:Y:S05]  /*123e0*/  BSYNC B2 ;  /* 0x0000000000027941 */ /* 0x000fea0003800000 */
.L_x_27343:
        /* <DEDUP_REMOVED lines=35> */
.L_x_27290:
[----:B------:R-:W-:Y:S05]  /*12620*/  BSYNC B1 ;  /* 0x0000000000017941 */ /* 0x000fea0003800000 */
.L_x_27289:
        /* <DEDUP_REMOVED lines=25> */
.L_x_27350:
[----:B-1234-:R-:W-:-:S07]  /*127c0*/  IMAD.MOV.U32 R218, RZ, RZ, R6 ;  /* 0x000000ffffda7224 */ /* 0x01efce00078e0006 */
.L_x_27351:
[----:B------:R-:W-:Y:S05]  /*127d0*/  BSYNC B2 ;  /* 0x0000000000027941 */ /* 0x000fea0003800000 */
.L_x_27349:
        /* <DEDUP_REMOVED lines=16> */
.L_x_27355:
[----:B------:R-:W-:Y:S05]  /*128e0*/  BSYNC B3 ;  /* 0x0000000000037941 */ /* 0x000fea0003800000 */
.L_x_27354:
        /* <DEDUP_REMOVED lines=42> */
.L_x_27353:
[----:B------:R-:W-:Y:S05]  /*12b90*/  BSYNC B2 ;  /* 0x0000000000027941 */ /* 0x000fea0003800000 */
.L_x_27352:
        /* <DEDUP_REMOVED lines=29> */
.L_x_27357:
[----:B------:R-:W-:-:S07]  /*12d70*/  MOV R201, R6 ;  /* 0x0000000600c97202 */ /* 0x000fce0000000f00 */
.L_x_27358:
[----:B------:R-:W-:Y:S05]  /*12d80*/  BSYNC B2 ;  /* 0x0000000000027941 */ /* 0x000fea0003800000 */
.L_x_27356:
        /* <DEDUP_REMOVED lines=16> */
.L_x_27362:
[----:B------:R-:W-:Y:S05]  /*12e90*/  BSYNC B3 ;  /* 0x0000000000037941 */ /* 0x000fea0003800000 */
.L_x_27361:
        /* <DEDUP_REMOVED lines=42> */
.L_x_27360:
[----:B------:R-:W-:Y:S05]  /*13140*/  BSYNC B2 ;  /* 0x0000000000027941 */ /* 0x000fea0003800000 */
.L_x_27359:
        /* <DEDUP_REMOVED lines=23> */
.L_x_27364:
[----:B------:R-:W-:-:S07]  /*132c0*/  MOV R3, R6 ;  /* 0x0000000600037202 */ /* 0x000fce0000000f00 */
.L_x_27365:
[----:B------:R-:W-:Y:S05]  /*132d0*/  BSYNC B2 ;  /* 0x0000000000027941 */ /* 0x000fea0003800000 */
.L_x_27363:
        /* <DEDUP_REMOVED lines=16> */
.L_x_27369:
[----:B------:R-:W-:Y:S05]  /*133e0*/  BSYNC B3 ;  /* 0x0000000000037941 */ /* 0x000fea0003800000 */
.L_x_27368:
        /* <DEDUP_REMOVED lines=42> */
.L_x_27367:
[----:B------:R-:W-:Y:S05]  /*13690*/  BSYNC B2 ;  /* 0x0000000000027941 */ /* 0x000fea0003800000 */
.L_x_27366:
        /* <DEDUP_REMOVED lines=22> */
.L_x_27371:
[----:B------:R-:W-:-:S07]  /*13800*/  MOV R203, R6 ;  /* 0x0000000600cb7202 */ /* 0x000fce0000000f00 */
.L_x_27372:
[----:B------:R-:W-:Y:S05]  /*13810*/  BSYNC B2 ;  /* 0x0000000000027941 */ /* 0x000fea0003800000 */
.L_x_27370:
        /* <DEDUP_REMOVED lines=16> */
.L_x_27376:
[----:B------:R-:W-:Y:S05]  /*13920*/  BSYNC B3 ;  /* 0x0000000000037941 */ /* 0x000fea0003800000 */
.L_x_27375:
        /* <DEDUP_REMOVED lines=42> */
.L_x_27374:
[----:B------:R-:W-:Y:S05]  /*13bd0*/  BSYNC B2 ;  /* 0x0000000000027941 */ /* 0x000fea0003800000 */
.L_x_27373:
        /* <DEDUP_REMOVED lines=21> */
.L_x_27378:
[----:B------:R-:W-:-:S07]  /*13d30*/  MOV R3, R6 ;  /* 0x0000000600037202 */ /* 0x000fce0000000f00 */
.L_x_27379:
[----:B------:R-:W-:Y:S05]  /*13d40*/  BSYNC B2 ;  /* 0x0000000000027941 */ /* 0x000fea0003800000 */
.L_x_27377:
        /* <DEDUP_REMOVED lines=16> */
.L_x_27383:
[----:B------:R-:W-:Y:S05]  /*13e50*/  BSYNC B3 ;  /* 0x0000000000037941 */ /* 0x000fea0003800000 */
.L_x_27382:
        /* <DEDUP_REMOVED lines=42> */
.L_x_27381:
[----:B------:R-:W-:Y:S05]  /*14100*/  BSYNC B2 ;  /* 0x0000000000027941 */ /* 0x000fea0003800000 */
.L_x_27380:
        /* <DEDUP_REMOVED lines=22> */
.L_x_27385:
[----:B------:R-:W-:-:S07]  /*14270*/  MOV R205, R6 ;  /* 0x0000000600cd7202 */ /* 0x000fce0000000f00 */
.L_x_27386:
[----:B------:R-:W-:Y:S05]  /*14280*/  BSYNC B2 ;  /* 0x0000000000027941 */ /* 0x000fea0003800000 */
.L_x_27384:
        /* <DEDUP_REMOVED lines=16> */
.L_x_27390:
[----:B------:R-:W-:Y:S05]  /*14390*/  BSYNC B3 ;  /* 0x0000000000037941 */ /* 0x000fea0003800000 */
.L_x_27389:
        /* <DEDUP_REMOVED lines=42> */
.L_x_27388:
[----:B------:R-:W-:Y:S05]  /*14640*/  BSYNC B2 ;  /* 0x0000000000027941 */ /* 0x000fea0003800000 */
.L_x_27387:
        /* <DEDUP_REMOVED lines=21> */
.L_x_27392:
[----:B------:R-:W-:-:S07]  /*147a0*/  MOV R3, R6 ;  /* 0x0000000600037202 */ /* 0x000fce0000000f00 */
.L_x_27393:
[----:B------:R-:W-:Y:S05]  /*147b0*/  BSYNC B2 ;  /* 0x0000000000027941 */ /* 0x000fea0003800000 */
.L_x_27391:
        /* <DEDUP_REMOVED lines=16> */
.L_x_27397:
[----:B------:R-:W-:Y:S05]  /*148c0*/  BSYNC B3 ;  /* 0x0000000000037941 */ /* 0x000fea0003800000 */
.L_x_27396:
        /* <DEDUP_REMOVED lines=42> */
.L_x_27395:
[----:B------:R-:W-:Y:S05]  /*14b70*/  BSYNC B2 ;  /* 0x0000000000027941 */ /* 0x000fea0003800000 */
.L_x_27394:
        /* <DEDUP_REMOVED lines=22> */
.L_x_27399:
[----:B------:R-:W-:-:S07]  /*14ce0*/  MOV R221, R6 ;  /* 0x0000000600dd7202 */ /* 0x000fce0000000f00 */
.L_x_27400:
[----:B------:R-:W-:Y:S05]  /*14cf0*/  BSYNC B2 ;  /* 0x0000000000027941 */ /* 0x000fea0003800000 */
.L_x_27398:
        /* <DEDUP_REMOVED lines=19> */
.L_x_27404:
[----:B------:R-:W-:Y:S05]  /*14e30*/  BSYNC B3 ;  /* 0x0000000000037941 */ /* 0x000fea0003800000 */
.L_x_27403:
        /* <DEDUP_REMOVED lines=42> */
.L_x_27402:
[----:B------:R-:W-:Y:S05]  /*150e0*/  BSYNC B2 ;  /* 0x0000000000027941 */ /* 0x000fea0003800000 */
.L_x_27401:
        /* <DEDUP_REMOVED lines=35> */
.L_x_27348:
[----:B------:R-:W-:Y:S05]  /*15320*/  BSYNC B1 ;  /* 0x0000000000017941 */ /* 0x000fea0003800000 */
.L_x_27347:
        /* <DEDUP_REMOVED lines=25> */
.L_x_27408:
[----:B-1234-:R-:W-:-:S07]  /*154c0*/  IMAD.MOV.U32 R218, RZ, RZ, R6 ;  /* 0x000000ffffda7224 */ /* 0x01efce00078e0006 */
.L_x_27409:
[----:B------:R-:W-:Y:S05]  /*154d0*/  BSYNC B2 ;  /* 0x0000000000027941 */ /* 0x000fea0003800000 */
.L_x_27407:
        /* <DEDUP_REMOVED lines=16> */
.L_x_27413:
[----:B------:R-:W-:Y:S05]  /*155e0*/  BSYNC B3 ;  /* 0x0000000000037941 */ /* 0x000fea0003800000 */
.L_x_27412:
        /* <DEDUP_REMOVED lines=42> */
.L_x_27411:
[----:B------:R-:W-:Y:S05]  /*15890*/  BSYNC B2 ;  /* 0x0000000000027941 */ /* 0x000fea0003800000 */
.L_x_27410:
        /* <DEDUP_REMOVED lines=9> */
[----:B------:R-:W-:-:S02]  /*15930*/  ISETP.NE.AND.EX P0, PT, R209, RZ, PT, P0 ;  /* 0x000000ffd100720c */ /* 0x000fc40003f05300 */
[C---:B-----5:R-:W-:Y:S02]  /*15940*/  PRMT R209, R212.reuse, 0x7632, R209 ;  /* 0x00007632d4d17816 */ /* 0x060fe400000000d1 */
        /* <DEDUP_REMOVED lines=18> */
.L_x_27415:
[----:B------:R-:W-:-:S07]  /*15a70*/  MOV R3, R6 ;  /* 0x0000000600037202 */ /* 0x000fce0000000f00 */
.L_x_27416:
[----:B------:R-:W-:Y:S05]  /*15a80*/  BSYNC B2 ;  /* 0x0000000000027941 */ /* 0x000fea0003800000 */
.L_x_27414:
        /* <DEDUP_REMOVED lines=16> */
.L_x_27420:
[----:B------:R-:W-:Y:S05]  /*15b90*/  BSYNC B3 ;  /* 0x0000000000037941 */ /* 0x000fea0003800000 */
.L_x_27419:
        /* <DEDUP_REMOVED lines=42> */
.L_x_27418:
[----:B------:R-:W-:Y:S05]  /*15e40*/  BSYNC B2 ;  /* 0x0000000000027941 */ /* 0x000fea0003800000 */
.L_x_27417:
[----:B------:R-:W-:Y:S01]  /*15e50*/  I2FP.F32.U32 R3, R3 ;  /* 0x0000000300037245 */ /* 0x000fe20000201000 */
[----:B------:R-:W-:Y:S01]  /*15e60*/  BSSY B2, `(.L_x_27421) ;  /* 0x0000017000027945 */ /* 0x000fe20003800000 */
[----:B------:R-:W-:Y:S02]  /*15e70*/  LOP3.LUT R8, R8, 0xfffffffd, RZ, 0xc0, !PT ;  /* 0xfffffffd08087812 */ /* 0x000fe400078ec0ff */
[----:B------:R-:W-:Y:S01]  /*15e80*/  IADD3 R218, R211, 0x1, RZ ;  /* 0x00000001d3da7810 */ /* 0x000fe20007ffe0ff */
[----:B------:R-:W-:-:S05]  /*15e90*/  FFMA.FTZ R3, R3, R222, 1.1641532182693481445e-10 ;  /* 0x2f00000003037423 */ /* 0x000fca00000100de */
[----:B------:R-:W-:Y:S01]  /*15ea0*/  FSETP.GTU.FTZ.AND P1, PT, R3, R236, PT ;  /* 0x000000ec0300720b */ /* 0x000fe20003f3c000 */
[----:B------:R-:W-:-:S04]  /*15eb0*/  IMAD.U32 R3, R209, 0x10000, RZ ;  /* 0x00010000d1037824 */ /* 0x000fc800078e00ff */
        /* <DEDUP_REMOVED lines=16> */
.L_x_27422:
[----:B------:R-:W-:-:S07]  /*15fc0*/  MOV R3, R6 ;  /* 0x0000000600037202 */ /* 0x000fce0000000f00 */
.L_x_27423:
[----:B------:R-:W-:Y:S05]  /*15fd0*/  BSYNC B2 ;  /* 0x0000000000027941 */ /* 0x000fea0003800000 */
.L_x_27421:
        /* <DEDUP_REMOVED lines=16> */
.L_x_27427:
[----:B------:R-:W-:Y:S05]  /*160e0*/  BSYNC B3 ;  /* 0x0000000000037941 */ /* 0x000fea0003800000 */
.L_x_27426:
        /* <DEDUP_REMOVED lines=42> */
.L_x_27425:
[----:B------:R-:W-:Y:S05]  /*16390*/  BSYNC B2 ;  /* 0x0000000000027941 */ /* 0x000fea0003800000 */
.L_x_27424:
        /* <DEDUP_REMOVED lines=22> */
.L_x_27429:
[----:B------:R-:W-:-:S07]  /*16500*/  MOV R3, R6 ;  /* 0x0000000600037202 */ /* 0x000fce0000000f00 */
.L_x_27430:
[----:B------:R-:W-:Y:S05]  /*16510*/  BSYNC B2 ;  /* 0x0000000000027941 */ /* 0x000fea0003800000 */
.L_x_27428:
        /* <DEDUP_REMOVED lines=16> */
.L_x_27434:
[----:B------:R-:W-:Y:S05]  /*16620*/  BSYNC B3 ;  /* 0x0000000000037941 */ /* 0x000fea0003800000 */
.L_x_27433:
        /* <DEDUP_REMOVED lines=42> */
.L_x_27432:
[----:B------:R-:W-:Y:S05]  /*168d0*/  BSYNC B2 ;  /* 0x0000000000027941 */ /* 0x000fea0003800000 */
.L_x_27431:
        /* <DEDUP_REMOVED lines=21> */
.L_x_27436:
[----:B------:R-:W-:-:S07]  /*16a30*/  MOV R3, R6 ;  /* 0x0000000600037202 */ /* 0x000fce0000000f00 */
.L_x_27437:
[----:B------:R-:W-:Y:S05]  /*16a40*/  BSYNC B2 ;  /* 0x0000000000027941 */ /* 0x000fea0003800000 */
.L_x_27435:
        /* <DEDUP_REMOVED lines=16> */
.L_x_27441:
[----:B------:R-:W-:Y:S05]  /*16b50*/  BSYNC B3 ;  /* 0x0000000000037941 */ /* 0x000fea0003800000 */
.L_x_27440:
        /* <DEDUP_REMOVED lines=42> */
.L_x_27439:
[----:B------:R-:W-:Y:S05]  /*16e00*/  BSYNC B2 ;  /* 0x0000000000027941 */ /* 0x000fea0003800000 */
.L_x_27438:
        /* <DEDUP_REMOVED lines=22> */
.L_x_27443:
[----:B------:R-:W-:-:S07]  /*16f70*/  MOV R3, R6 ;  /* 0x0000000600037202 */ /* 0x000fce0000000f00 */
.L_x_27444:
[----:B------:R-:W-:Y:S05]  /*16f80*/  BSYNC B2 ;  /* 0x0000000000027941 */ /* 0x000fea0003800000 */
.L_x_27442:
        /* <DEDUP_REMOVED lines=16> */
.L_x_27448:
[----:B------:R-:W-:Y:S05]  /*17090*/  BSYNC B3 ;  /* 0x0000000000037941 */ /* 0x000fea0003800000 */
.L_x_27447:
        /* <DEDUP_REMOVED lines=42> */
.L_x_27446:
[----:B------:R-:W-:Y:S05]  /*17340*/  BSYNC B2 ;  /* 0x0000000000027941 */ /* 0x000fea0003800000 */
.L_x_27445:
        /* <DEDUP_REMOVED lines=21> */
.L_x_27450:
[----:B------:R-:W-:-:S07]  /*174a0*/  MOV R3, R6 ;  /* 0x0000000600037202 */ /* 0x000fce0000000f00 */
.L_x_27451:
[----:B------:R-:W-:Y:S05]  /*174b0*/  BSYNC B2 ;  /* 0x0000000000027941 */ /* 0x000fea0003800000 */
.L_x_27449:
        /* <DEDUP_REMOVED lines=16> */
.L_x_27455:
[----:B------:R-:W-:Y:S05]  /*175c0*/  BSYNC B3 ;  /* 0x0000000000037941 */ /* 0x000fea0003800000 */
.L_x_27454:
        /* <DEDUP_REMOVED lines=42> */
.L_x_27453:
[----:B------:R-:W-:Y:S05]  /*17870*/  BSYNC B2 ;  /* 0x0000000000027941 */ /* 0x000fea0003800000 */
.L_x_27452:
        /* <DEDUP_REMOVED lines=22> */
.L_x_27457:
[----:B------:R-:W-:-:S07]  /*179e0*/  MOV R215, R6 ;  /* 0x0000000600d77202 */ /* 0x000fce0000000f00 */
.L_x_27458:
[----:B------:R-:W-:Y:S05]  /*179f0*/  BSYNC B2 ;  /* 0x0000000000027941 */ /* 0x000fea0003800000 */
.L_x_27456:
        /* <DEDUP_REMOVED lines=19> */
.L_x_27462:
[----:B------:R-:W-:Y:S05]  /*17b30*/  BSYNC B3 ;  /* 0x0000000000037941 */ /* 0x000fea0003800000 */
.L_x_27461:
        /* <DEDUP_REMOVED lines=42> */
.L_x_27460:
[----:B------:R-:W-:Y:S05]  /*17de0*/  BSYNC B2 ;  /* 0x0000000000027941 */ /* 0x000fea0003800000 */
.L_x_27459:
[----:B------:R-:W-:Y:S02]  /*17df0*/  I2FP.F32.U32 R215, R215 ;  /* 0x000000d700d77245 */ /* 0x000fe40000201000 */
[----:B------:R-:W-:Y:S02]  /*17e00*/  SEL R218, RZ, 0x100, P4 ;  /* 0x00000100ffda7807 */ /* 0x000fe40002000000 */
[----:B------:R-:W-:Y:S01]  /*17e10*/  LOP3.LUT P4, RZ, R8, 0x2, RZ, 0xc0, !PT ;  /* 0x0000000208ff7812 */ /* 0x000fe2000788c0ff */
[----:B------:R-:W-:-:S05]  /*17e20*/  FFMA.FTZ R215, R215, R222, 1.1641532182693481445e-10 ;  /* 0x2f000000d7d77423 */ /* 0x000fca00000100de */
[----:B------:R-:W-:Y:S02]  /*17e30*/  FSETP.GTU.FTZ.AND P6, PT, R215, R236, PT ;  /* 0x000000ecd700720b */ /* 0x000fe40003fdc000 */
[----:B------:R-:W-:Y:S02]  /*17e40*/  SEL R215, RZ, 0x10000, P5 ;  /* 0x00010000ffd77807 */ /* 0x000fe40002800000 */
[----:B------:R-:W-:Y:S02]  /*17e50*/  SEL R219, RZ, 0x1000000, P6 ;  /* 0x01000000ffdb7807 */ /* 0x000fe40003000000 */
[----:B------:R-:W-:Y:S02]  /*17e60*/  LOP3.LUT P5, RZ, R8, 0x4, RZ, 0xc0, !PT ;  /* 0x0000000408ff7812 */ /* 0x000fe400078ac0ff */
[----:B------:R-:W-:Y:S01]  /*17e70*/  LOP3.LUT R218, R218, R219, R215, 0xfe, !PT ;  /* 0x000000dbdada7212 */ /* 0x000fe200078efed7 */
[----:B------:R-:W-:Y:S01]  /*17e80*/  IMAD.U32 R215, R221, 0x10000, RZ ;  /* 0x00010000ddd77824 */ /* 0x000fe200078e00ff */
[----:B------:R-:W-:-:S02]  /*17e90*/  SEL R219, RZ, 0x1, P2 ;  /* 0x00000001ffdb7807 */ /* 0x000fc40001000000 */
[----:B------:R-:W-:Y:S01]  /*17ea0*/  SEL R221, RZ, 0x1, P5 ;  /* 0x00000001ffdd7807 */ /* 0x000fe20002800000 */
[----:B------:R-:W-:Y:S01]  /*17eb0*/  FMUL.FTZ R215, R215, R216 ;  /* 0x000000d8d7d77220 */ /* 0x000fe20000410000 */
[----:B------:R-:W-:Y:S01]  /*17ec0*/  SEL R216, RZ, 0x1, P3 ;  /* 0x00000001ffd87807 */ /* 0x000fe20001800000 */
[----:B------:R-:W-:Y:S01]  /*17ed0*/  IMAD.WIDE.U32 R238, R219, 0x1000000, RZ ;  /* 0x01000000dbee7825 */ /* 0x000fe200078e00ff */
[----:B------:R-:W-:-:S03]  /*17ee0*/  SEL R219, RZ, 0x1, P1 ;  /* 0x00000001ffdb7807 */ /* 0x000fc60000800000 */
[----:B------:R-:W-:Y:S01]  /*17ef0*/  FMUL.FTZ R215, R215, R237 ;  /* 0x000000edd7d77220 */ /* 0x000fe20000410000 */
[----:B------:R-:W-:Y:S01]  /*17f00*/  LOP3.LUT R216, R239, R218, R216, 0xfe, !PT ;  /* 0x000000daefd87212 */ /* 0x000fe200078efed8 */
[----:B------:R-:W-:Y:S01]  /*17f10*/  IMAD.WIDE.U32 R236, R219, 0x10000, RZ ;  /* 0x00010000dbec7825 */ /* 0x000fe200078e00ff */
[----:B------:R-:W-:Y:S02]  /*17f20*/  SEL R218, RZ, 0x1, P4 ;  /* 0x00000001ffda7807 */ /* 0x000fe40002000000 */
[----:B------:R-:W-:-:S03]  /*17f30*/  FSEL R215, R215, RZ, !P6 ;  /* 0x000000ffd7d77208 */ /* 0x000fc60007000000 */
[----:B------:R-:W-:-:S04]  /*17f40*/  IMAD.WIDE.U32 R218, R218, 0x100, RZ ;  /* 0x00000100dada7825 */ /* 0x000fc800078e00ff */
[----:B------:R-:W-:Y:S01]  /*17f50*/  FMUL.FTZ R215, R143, R215 ;  /* 0x000000d78fd77220 */ /* 0x000fe20000410000 */
[----:B------:R-:W-:-:S03]  /*17f60*/  LOP3.LUT R218, R218, R238, R236, 0xfe, !PT ;  /* 0x000000eedada7212 */ /* 0x000fc600078efeec */
[----:B------:R-:W-:Y:S01]  /*17f70*/  @P0 FADD.FTZ R215, R151, R215 ;  /* 0x000000d797d70221 */ /* 0x000fe20000010000 */
[----:B------:R-:W-:Y:S02]  /*17f80*/  LOP3.LUT R219, R219, R216, R237, 0xfe, !PT ;  /* 0x000000d8dbdb7212 */ /* 0x000fe400078efeed */
[C---:B------:R-:W-:Y:S02]  /*17f90*/  LEA R236, P1, R217.reuse, UR28, 0x5 ;  /* 0x0000001cd9ec7c11 */ /* 0x040fe4000f8228ff */
[C---:B------:R-:W-:Y:S02]  /*17fa0*/  LEA R216, P0, R217.reuse, UR30, 0x3 ;  /* 0x0000001ed9d87c11 */ /* 0x040fe4000f8018ff */
[C---:B------:R-:W-:Y:S02]  /*17fb0*/  LEA.HI.X R237, R217.reuse, UR29, RZ, 0x5, P1 ;  /* 0x0000001dd9ed7c11 */ /* 0x040fe400088f2cff */
[----:B------:R-:W-:Y:S02]  /*17fc0*/  LEA.HI.X R217, R217, UR31, RZ, 0x3, P0 ;  /* 0x0000001fd9d97c11 */ /* 0x000fe400080f1cff */
[----:B------:R-:W-:Y:S01]  /*17fd0*/  LOP3.LUT R218, R218, R221, RZ, 0xfc, !PT ;  /* 0x000000dddada7212 */ /* 0x000fe200078efcff */
[----:B------:R0:W-:Y:S04]  /*17fe0*/  STG.E.128 desc[UR4][R236.64], R208 ;  /* 0x000000d0ec007986 */ /* 0x0001e8000c101d04 */
[----:B------:R0:W-:Y:S04]  /*17ff0*/  STG.E.128 desc[UR4][R236.64+0x10], R212 ;  /* 0x000010d4ec007986 */ /* 0x0001e8000c101d04 */
[----:B------:R0:W-:Y:S02]  /*18000*/  STG.E.64 desc[UR4][R216.64], R218 ;  /* 0x000000dad8007986 */ /* 0x0001e4000c101b04 */
.L_x_27406:
[----:B------:R-:W-:Y:S05]  /*18010*/  BSYNC B1 ;  /* 0x0000000000017941 */ /* 0x000fea0003800000 */
.L_x_27405:
[----:B0-----:R-:W-:Y:S01]  /*18020*/  FADD.FTZ R216, RZ, R152 ;  /* 0x00000098ffd87221 */ /* 0x001fe20000010000 */
        /* <DEDUP_REMOVED lines=15> */
[----:B-1234-:R-:W-:Y:S02]  /*18120*/  FSEL R219, R216, RZ, P0 ;  /* 0x000000ffd8db7208 */ /* 0x01efe40000000000 */
        /* <DEDUP_REMOVED lines=219> */
.L_x_27492:
        /* <DEDUP_REMOVED lines=18> */
[----:B------:R1:W-:Y:S04]  /*19000*/  STL [R1+0x90], R2 ;  /* 0x0000900201007387 */ /* 0x0003e80000100800 */
[----:B------:R-:W2:Y:S04]  /*19010*/  LDL R218, [R1+0x84] ;  /* 0x0000840001da7983 */ /* 0x000ea80000100800 */
[----:B------:R-:W3:Y:S04]  /*19020*/  LDL R219, [R1+0x88] ;  /* 0x0000880001db7983 */ /* 0x000ee80000100800 */
[----:B-1----:R-:W4:Y:S04]  /*19030*/  LDL R2, [R1+0x80] ;  /* 0x0000800001027983 */ /* 0x002f280000100800 */
[----:B------:R-:W3:Y:S04]  /*19040*/  LDL R252, [R1+0x8c] ;  /* 0x00008c0001fc7983 */ /* 0x000ee80000100800 */
[----:B------:R-:W3:Y:S04]  /*19050*/  LDL R239, [R1+0x70] ;  /* 0x0000700001ef7983 */ /* 0x000ee80000100800 */
[----:B------:R-:W3:Y:S04]  /*19060*/  LDL R236, [R1+0x74] ;  /* 0x0000740001ec7983 */ /* 0x000ee80000100800 */
[----:B------:R-:W3:Y:S04]  /*19070*/  LDL R238, [R1+0x78] ;  /* 0x0000780001ee7983 */ /* 0x000ee80000100800 */
[----:B------:R-:W3:Y:S01]  /*19080*/  LDL R237, [R1+0x7c] ;  /* 0x00007c0001ed7983 */ /* 0x000ee20000100800 */
[----:B0-----:R-:W-:-:S04]  /*19090*/  FADD.FTZ R217, R152, -R222 ;  /* 0x800000de98d97221 */ /* 0x001fc80000010000 */
[----:B------:R-:W-:Y:S01]  /*190a0*/  FMUL.FTZ R217, R221, R217 ;  /* 0x000000d9ddd97220 */ /* 0x000fe20000410000 */
[----:B------:R-:W-:-:S04]  /*190b0*/  FADD.FTZ R216, R153, -R222 ;  /* 0x800000de99d87221 */ /* 0x000fc80000010000 */
[----:B------:R-:W-:Y:S01]  /*190c0*/  FMUL.FTZ R216, R221, R216 ;  /* 0x000000d8ddd87220 */ /* 0x000fe20000410000 */
[----:B----45:R-:W-:Y:S02]  /*190d0*/  FFMA.FTZ R217, R2, R217, R12 ;  /* 0x000000d902d97223 */ /* 0x030fe4000001000c */
        /* <DEDUP_REMOVED lines=28> */
.L_x_27465:
[----:B------:R-:W-:Y:S05]  /*192a0*/  BSYNC B1 ;  /* 0x0000000000017941 */ /* 0x000fea0003800000 */
.L_x_27464:
        /* <DEDUP_REMOVED lines=35> */
.L_x_27467:
[----:B------:R-:W-:Y:S05]  /*194e0*/  BSYNC B1 ;  /* 0x0000000000017941 */ /* 0x000fea0003800000 */
.L_x_27466:
        /* <DEDUP_REMOVED lines=35> */
.L_x_27469:
[----:B------:R-:W-:Y:S05]  /*19720*/  BSYNC B1 ;  /* 0x0000000000017941 */ /* 0x000fea0003800000 */
.L_x_27468:
        /* <DEDUP_REMOVED lines=35> */
.L_x_27471:
[----:B------:R-:W-:Y:S05]  /*19960*/  BSYNC B1 ;  /* 0x0000000000017941 */ /* 0x000fea0003800000 */
.L_x_27470:
        /* <DEDUP_REMOVED lines=35> */
.L_x_27473:
[----:B------:R-:W-:Y:S05]  /*19ba0*/  BSYNC B1 ;  /* 0x0000000000017941 */ /* 0x000fea0003800000 */
.L_x_27472:
        /* <DEDUP_REMOVED lines=35> */
.L_x_27475:
[----:B------:R-:W-:Y:S05]  /*19de0*/  BSYNC B1 ;  /* 0x0000000000017941 */ /* 0x000fea0003800000 */
.L_x_27474:
        /* <DEDUP_REMOVED lines=35> */
.L_x_27477:
[----:B------:R-:W-:Y:S05]  /*1a020*/  BSYNC B1 ;  /* 0x0000000000017941 */ /* 0x000fea0003800000 */
.L_x_27476:
        /* <DEDUP_REMOVED lines=21> */
[----:B------:R-:W-:Y:S01]  /*1a180*/  FMUL.FTZ R237, R221, R237 ;  /* 0x000000eddded7220 */ /* 0x000fe20000410000 */
[----:B------:R-:W-:Y:S01]  /*1a190*/  FFMA.FTZ R222, R128, R222, R120 ;  /* 0x000000de80de7223 */ /* 0x000fe20000010078 */
[----:B------:R-:W-:Y:S01]  /*1a1a0*/  FFMA.FTZ R236, R129, R236, R121 ;  /* 0x000000ec81ec7223 */ /* 0x000fe20000010079 */
[----:B------:R-:W-:Y:S01]  /*1a1b0*/  F2FP.BF16.F32.PACK_AB R219, R219, R218 ;  /* 0x000000dadbdb723e */ /* 0x000fe200000010ff */
[----:B------:R-:W-:Y:S01]  /*1a1c0*/  FMUL.FTZ R238, R221, R238 ;  /* 0x000000eeddee7220 */ /* 0x000fe20000410000 */
[----:B------:R-:W-:Y:S01]  /*1a1d0*/  F2FP.BF16.F32.PACK_AB R218, R217, R216 ;  /* 0x000000d8d9da723e */ /* 0x000fe200000010ff */
[----:B------:R-:W-:Y:S01]  /*1a1e0*/  FFMA.FTZ R221, R130, R237, R122 ;  /* 0x000000ed82dd7223 */ /* 0x000fe2000001007a */
[----:B------:R-:W-:Y:S01]  /*1a1f0*/  F2FP.BF16.F32.PACK_AB R216, R236, R222 ;  /* 0x000000deecd8723e */ /* 0x000fe200000010ff */
[----:B------:R-:W-:Y:S01]  /*1a200*/  FFMA.FTZ R238, R131, R238, R123 ;  /* 0x000000ee83ee7223 */ /* 0x000fe2000001007b */
[----:B------:R-:W0:Y:S04]  /*1a210*/  LDC.64 R236, c[0x0][0x2b8] ;  /* 0x0000ae00ffec7b82 */ /* 0x000e280000000a00 */
[----:B------:R-:W-:Y:S01]  /*1a220*/  F2FP.BF16.F32.PACK_AB R217, R238, R221 ;  /* 0x000000ddeed9723e */ /* 0x000fe200000010ff */
[----:B0-----:R-:W-:-:S05]  /*1a230*/  IMAD.WIDE.U32 R236, R0, 0x10, R236 ;  /* 0x0000001000ec7825 */ /* 0x001fca00078e00ec */
[----:B------:R0:W-:Y:S02]  /*1a240*/  STG.E.128 desc[UR4][R236.64], R216 ;  /* 0x000000d8ec007986 */ /* 0x0001e4000c101d04 */
.L_x_27479:
[----:B------:R-:W-:Y:S05]  /*1a250*/  BSYNC B1 ;  /* 0x0000000000017941 */ /* 0x000fea0003800000 */
.L_x_27478:
[----:B01234-:R-:W0:Y:S02]  /*1a260*/  LDC.64 R216, c[0x0][0x210] ;  /* 0x00008400ffd87b82 */ /* 0x01fe240000000a00 */
[----:B0-----:R-:W-:-:S05]  /*1a270*/  IMAD R223, R216, 0x4, R223 ;  /* 0x00000004d8df7824 */ /* 0x001fca00078e02df */
[----:B------:R-:W-:-:S13]  /*1a280*/  ISETP.GE.AND P0, PT, R223, R217, PT ;  /* 0x000000d9df00720c */ /* 0x000fda0003f06270 */
[----:B------:R-:W-:Y:S05]  /*1a290*/  @!P0 BRA `(.L_x_27480) ;  /* 0xfffffe7000b48947 */ /* 0x000fea000383ffff */
[----:B------:R-:W-:Y:S05]  /*1a2a0*/  BSYNC B0 ;  /* 0x0000000000007941 */ /* 0x000fea0003800000 */
.L_x_26998:
[----:B------:R-:W-:Y:S05]  /*1a2b0*/  EXIT ;  /* 0x000000000000794d */ /* 0x000fea0003800000 */
.L_x_27463:
        /* <DEDUP_REMOVED lines=8> */
.L_x_27482:
[----:B------:R-:W-:Y:S05]  /*1a340*/  BSYNC B1 ;  /* 0x0000000000017941 */ /* 0x000fea0003800000 */
.L_x_27481:
        /* <DEDUP_REMOVED lines=10> */
.L_x_27483:
        /* <DEDUP_REMOVED lines=9> */
.L_x_27484:
[----:B------:R-:W-:Y:S01]  /*1a480*/  HFMA2.MMA R218, -RZ, RZ, 0, 4.76837158203125e-07 ;  /* 0x00000008ffda7435 */ /* 0x000fe200000001ff */
[----:B------:R-:W-:Y:S01]  /*1a490*/  FADD.FTZ R219, R219, R216 ;  /* 0x000000d8dbdb7221 */ /* 0x000fe20000010000 */
[----:B------:R-:W-:-:S03]  /*1a4a0*/  IMAD.MOV.U32 R216, RZ, RZ, -0x1 ;  /* 0xffffffffffd87424 */ /* 0x000fc600078e00ff */
[----:B------:R-:W-:-:S07]  /*1a4b0*/  IMAD.MOV.U32 R237, RZ, RZ, R219 ;  /* 0x000000ffffed7224 */ /* 0x000fce00078e00db */
[----:B------:R-:W-:Y:S05]  /*1a4c0*/  WARPSYNC.COLLECTIVE R216, `(.L_x_27485) ;  /* 0x00000000d8087348 */ /* 0x000fea0003c00000 */
[----:B------:R0:W1:Y:S02]  /*1a4d0*/  SHFL.BFLY P6, R216, R237, R218, R217 ;  /* 0x0c0000daedd87389 */ /* 0x00006400000c00d9 */
[----:B01----:R-:W-:Y:S01]  /*1a4e0*/  ENDCOLLECTIVE ;  /* 0x000000000000791b */ /* 0x003fe20003800000 */
.L_x_27485:
[----:B------:R-:W-:Y:S02]  /*1a4f0*/  IMAD.MOV.U32 R218, RZ, RZ, 0x10 ;  /* 0x00000010ffda7424 */ /* 0x000fe400078e00ff */
[----:B------:R-:W-:Y:S01]  /*1a500*/  FADD.FTZ R219, R219, R216 ;  /* 0x000000d8dbdb7221 */ /* 0x000fe20000010000 */
[----:B------:R-:W-:-:S04]  /*1a510*/  MOV R216, 0xffffffff ;  /* 0xffffffff00d87802 */ /* 0x000fc80000000f00 */
[----:B------:R-:W-:-:S07]  /*1a520*/  MOV R237, R219 ;  /* 0x000000db00ed7202 */ /* 0x000fce0000000f00 */
[----:B------:R-:W-:Y:S05]  /*1a530*/  WARPSYNC.COLLECTIVE R216, `(.L_x_27486) ;  /* 0x00000000d8087348 */ /* 0x000fea0003c00000 */
[----:B------:R0:W1:Y:S02]  /*1a540*/  SHFL.BFLY P6, R216, R237, R218, R217 ;  /* 0x0c0000daedd87389 */ /* 0x00006400000c00d9 */
[----:B01----:R-:W-:Y:S01]  /*1a550*/  ENDCOLLECTIVE ;  /* 0x000000000000791b */ /* 0x003fe20003800000 */
.L_x_27486:
        /* <DEDUP_REMOVED lines=141> */
.L_x_27487:
[----:B------:R-:W-:Y:S01]  /*1ae30*/  HFMA2.MMA R218, -RZ, RZ, 0, 1.1920928955078125e-07 ;  /* 0x00000002ffda7435 */ /* 0x000fe200000001ff */
[----:B------:R-:W-:Y:S01]  /*1ae40*/  FADD.FTZ R221, R221, R216 ;  /* 0x000000d8dddd7221 */ /* 0x000fe20000010000 */
[----:B------:R-:W-:-:S03]  /*1ae50*/  IMAD.MOV.U32 R216, RZ, RZ, -0x1 ;  /* 0xffffffffffd87424 */ /* 0x000fc600078e00ff */
[----:B------:R-:W-:-:S07]  /*1ae60*/  IMAD.MOV.U32 R237, RZ, RZ, R221 ;  /* 0x000000ffffed7224 */ /* 0x000fce00078e00dd */
[----:B------:R-:W-:Y:S05]  /*1ae70*/  WARPSYNC.COLLECTIVE R216, `(.L_x_27488) ;  /* 0x00000000d8087348 */ /* 0x000fea0003c00000 */
[----:B------:R0:W1:Y:S02]  /*1ae80*/  SHFL.BFLY P6, R216, R237, R218, R217 ;  /* 0x0c0000daedd87389 */ /* 0x00006400000c00d9 */
[----:B01----:R-:W-:Y:S01]  /*1ae90*/  ENDCOLLECTIVE ;  /* 0x000000000000791b */ /* 0x003fe20003800000 */
.L_x_27488:
[----:B------:R-:W-:Y:S02]  /*1aea0*/  IMAD.MOV.U32 R218, RZ, RZ, 0x4 ;  /* 0x00000004ffda7424 */ /* 0x000fe400078e00ff */
[----:B------:R-:W-:Y:S01]  /*1aeb0*/  FADD.FTZ R221, R221, R216 ;  /* 0x000000d8dddd7221 */ /* 0x000fe20000010000 */
[----:B------:R-:W-:-:S04]  /*1aec0*/  MOV R216, 0xffffffff ;  /* 0xffffffff00d87802 */ /* 0x000fc80000000f00 */
[----:B------:R-:W-:-:S07]  /*1aed0*/  MOV R237, R221 ;  /* 0x000000dd00ed7202 */ /* 0x000fce0000000f00 */
[----:B------:R-:W-:Y:S05]  /*1aee0*/  WARPSYNC.COLLECTIVE R216, `(.L_x_27489) ;  /* 0x00000000d8087348 */ /* 0x000fea0003c00000 */
[----:B------:R0:W1:Y:S02]  /*1aef0*/  SHFL.BFLY P6, R216, R237, R218, R217 ;  /* 0x0c0000daedd87389 */ /* 0x00006400000c00d9 */
[----:B01----:R-:W-:Y:S01]  /*1af00*/  ENDCOLLECTIVE ;  /* 0x000000000000791b */ /* 0x003fe20003800000 */
.L_x_27489:
[----:B------:R-:W-:Y:S01]  /*1af10*/  HFMA2.MMA R218, -RZ, RZ, 0, 4.76837158203125e-07 ;  /* 0x00000008ffda7435 */ /* 0x000fe200000001ff */
[----:B------:R-:W-:Y:S01]  /*1af20*/  FADD.FTZ R221, R221, R216 ;  /* 0x000000d8dddd7221 */ /* 0x000fe20000010000 */
[----:B------:R-:W-:-:S03]  /*1af30*/  IMAD.MOV.U32 R216, RZ, RZ, -0x1 ;  /* 0xffffffffffd87424 */ /* 0x000fc600078e00ff */
[----:B------:R-:W-:-:S07]  /*1af40*/  IMAD.MOV.U32 R237, RZ, RZ, R221 ;  /* 0x000000ffffed7224 */ /* 0x000fce00078e00dd */
[----:B------:R-:W-:Y:S05]  /*1af50*/  WARPSYNC.COLLECTIVE R216, `(.L_x_27490) ;  /* 0x00000000d8087348 */ /* 0x000fea0003c00000 */
[----:B------:R0:W1:Y:S02]  /*1af60*/  SHFL.BFLY P6, R216, R237, R218, R217 ;  /* 0x0c0000daedd87389 */ /* 0x00006400000c00d9 */
[----:B01----:R-:W-:Y:S01]  /*1af70*/  ENDCOLLECTIVE ;  /* 0x000000000000791b */ /* 0x003fe20003800000 */
.L_x_27490:
[----:B------:R-:W-:Y:S02]  /*1af80*/  IMAD.MOV.U32 R218, RZ, RZ, 0x10 ;  /* 0x00000010ffda7424 */ /* 0x000fe400078e00ff */
[----:B------:R-:W-:Y:S01]  /*1af90*/  FADD.FTZ R221, R221, R216 ;  /* 0x000000d8dddd7221 */ /* 0x000fe20000010000 */
[----:B------:R-:W-:-:S04]  /*1afa0*/  MOV R216, 0xffffffff ;  /* 0xffffffff00d87802 */ /* 0x000fc80000000f00 */
[----:B------:R-:W-:-:S07]  /*1afb0*/  MOV R237, R221 ;  /* 0x000000dd00ed7202 */ /* 0x000fce0000000f00 */
[----:B------:R-:W-:Y:S05]  /*1afc0*/  WARPSYNC.COLLECTIVE R216, `(.L_x_27491) ;  /* 0x00000000d8087348 */ /* 0x000fea0003c00000 */
[----:B------:R0:W1:Y:S02]  /*1afd0*/  SHFL.BFLY P6, R216, R237, R218, R217 ;  /* 0x0c0000daedd87389 */ /* 0x00006400000c00d9 */
[----:B01----:R-:W-:Y:S01]  /*1afe0*/  ENDCOLLECTIVE ;  /* 0x000000000000791b */ /* 0x003fe20003800000 */
.L_x_27491:
[----:B------:R-:W-:Y:S05]  /*1aff0*/  BRA `(.L_x_27492) ;  /* 0xffffffdc00b87947 */ /* 0x000fea000383ffff */
.L_x_27493:
        /* <DEDUP_REMOVED lines=16> */
.L_x_58396:


//--------------------- .text._ZN10layer_norm13ln_fwd_kernelINS_13Kernel_traitsIf13__nv_bfloat16fS2_fjLj2048ELj1ELj4ELj1ELj16ENS_18Kernel_traits_baseILj2048EfS2_fS2_fjLj128EEEEELb1ELb1ELb0ELb1EEEvNS_9FwdParamsE --------------------------
	.section	.text._ZN10layer_norm13ln_fwd_kernelINS_13Kernel_traitsIf13__nv_bfloat16fS2_fjLj2048ELj1ELj4ELj1ELj16ENS_18Kernel_traits_baseILj2048EfS2_fS2_fjLj128EEEEELb1ELb1ELb0ELb1EEEvNS_9FwdParamsE,"ax",@progbits
	.align	128
        .global         _ZN10layer_norm13ln_fwd_kernelINS_13Kernel_traitsIf13__nv_bfloat16fS2_fjLj2048ELj1ELj4ELj1ELj16ENS_18Kernel_traits_baseILj2048EfS2_fS2_fjLj128EEEEELb1ELb1ELb0ELb1EEEvNS_9FwdParamsE
        .type           _ZN10layer_norm13ln_fwd_kernelINS_13Kernel_traitsIf13__nv_bfloat16fS2_fjLj2048ELj1ELj4ELj1ELj16ENS_18Kernel_traits_baseILj2048EfS2_fS2_fjLj128EEEEELb1ELb1ELb0ELb1EEEvNS_9FwdParamsE,@function
        .size           _ZN10layer_norm13ln_fwd_kernelINS_13Kernel_traitsIf13__nv_bfloat16fS2_fjLj2048ELj1ELj4ELj1ELj16ENS_18Kernel_traits_baseILj2048EfS2_fS2_fjLj128EEEEELb1ELb1ELb0ELb1EEEvNS_9FwdParamsE,(.L_x_58397 - _ZN10layer_norm13ln_fwd_kernelINS_13Kernel_traitsIf13__nv_bfloat16fS2_fjLj2048ELj1ELj4ELj1ELj16ENS_18Kernel_traits_baseILj2048EfS2_fS2_fjLj128EEEEELb1ELb1ELb0ELb1EEEvNS_9FwdParamsE)
        .other          _ZN10layer_norm13ln_fwd_kernelINS_13Kernel_traitsIf13__nv_bfloat16fS2_fjLj2048ELj1ELj4ELj1ELj16ENS_18Kernel_traits_baseILj2048EfS2_fS2_fjLj128EEEEELb1ELb1ELb0ELb1EEEvNS_9FwdParamsE,@"STO_CUDA_ENTRY STV_DEFAULT"
_ZN10layer_norm13ln_fwd_kernelINS_13Kernel_traitsIf13__nv_bfloat16fS2_fjLj2048ELj1ELj4ELj1ELj16ENS_18Kernel_traits_baseILj2048EfS2_fS2_fjLj128EEEEELb1ELb1ELb0ELb1EEEvNS_9FwdParamsE:
.text._ZN10layer_norm13ln_fwd_kernelINS_13Kernel_traitsIf13__nv_bfloat16fS2_fjLj2048ELj1ELj4ELj1ELj16ENS_18Kernel_traits_baseILj2048EfS2_fS2_fjLj128EEEEELb1ELb1ELb0ELb1EEEvNS_9FwdParamsE:
        /* <DEDUP_REMOVED lines=9> */
[----:B------:R-:W0:Y:S01]  /*0090*/  LDC R7, c[0x0][0x2ec] ;  /* 0x0000bb00ff077b82 */ /* 0x000e220000000800 */
[----:B------:R-:W2:Y:S01]  /*00a0*/  S2R R9, SR_TID.X ;  /* 0x0000000000097919 */ /* 0x000ea20000002100 */
[----:B------:R-:W2:Y:S01]  /*00b0*/  S2R R16, SR_CTAID.X ;  /* 0x0000000000107919 */ /* 0x000ea20000002500 */
[----:B------:R-:W-:Y:S01]  /*00c0*/  ULDC UR8, c[0x0][0x0] ;  /* 0x0000000000087ab9 */ /* 0x000fe20000000800 */
[----:B------:R-:W-:-:S04]  /*00d0*/  ULDC.64 UR10, c[0x0][0x260] ;  /* 0x00009800000a7ab9 */ /* 0x000fc80000000a00 */
[----:B------:R-:W3:Y:S01]  /*00e0*/  @P0 LDC R11, c[0x0][0x2f0] ;  /* 0x0000bc00ff0b0b82 */ /* 0x000ee20000000800 */
[----:B------:R-:W4:Y:S01]  /*00f0*/  @P0 LDG.E.64 R2, desc[UR4][R2.64] ;  /* 0x0000000402020981 */ /* 0x000f22000c1e1b00 */
[----:B------:R-:W-:Y:S01]  /*0100*/  ULDC.64 UR12, c[0x0][0x278] ;  /* 0x00009e00000c7ab9 */ /* 0x000fe20000000a00 */
[----:B-1----:R-:W-:-:S05]  /*0110*/  @P0 IMAD.MOV.U32 R6, RZ, RZ, R8 ;  /* 0x000000ffff060224 */ /* 0x002fca00078e0008 */
[----:B0-----:R-:W3:Y:S01]  /*0120*/  @P0 LDG.E.64 R4, desc[UR4][R6.64] ;  /* 0x0000000406040981 */ /* 0x001ee2000c1e1b00 */
        /* <DEDUP_REMOVED lines=33> */
[----:B------:R-:W-:Y:S02]  /*0340*/  @P0 R2UR UR7, R3 ;  /* 0x00000000030702ca */ /* 0x000fe400000e0000 */
[----:B---3--:R-:W-:Y:S01]  /*0350*/  @P0 IADD3 R8, P1, R4, R11, RZ ;  /* 0x0000000b04080210 */ /* 0x008fe20007f3e0ff */
[----:B--2---:R-:W-:-:S10]  /*0360*/  IMAD R4, R16, UR8, R9 ;  /* 0x0000000810047c24 */ /* 0x004fd4000f8e0209 */
[----:B------:R-:W-:Y:S01]  /*0370*/  UIADD3 UR15, UR7, -0x4498517b, URZ ;  /* 0xbb67ae85070f7890 */ /* 0x000fe2000fffe03f */
[----:B------:R-:W-:Y:S01]  /*0380*/  @P0 IADD3.X R7, RZ, R5, RZ, P1, !PT ;  /* 0x00000005ff070210 */ /* 0x000fe20000ffe4ff */
[----:B------:R-:W-:Y:S01]  /*0390*/  IMAD.WIDE.U32 R10, R4, -0x326172a9, RZ ;  /* 0xcd9e8d57040a7825 */ /* 0x000fe200078e00ff */
[----:B------:R-:W-:Y:S02]  /*03a0*/  UIADD3 UR14, UR6, -0x61c88647, URZ ;  /* 0x9e3779b9060e7890 */ /* 0x000fe4000fffe03f */
[--C-:B------:R-:W-:Y:S01]  /*03b0*/  SHF.R.U64 R5, R8, 0x2, R7.reuse ;  /* 0x0000000208057819 */ /* 0x100fe20000001207 */
[----:B------:R-:W-:Y:S01]  /*03c0*/  UIADD3 UR16, UR6, 0x3c6ef372, URZ ;  /* 0x3c6ef37206107890 */ /* 0x000fe2000fffe03f */
[----:B------:R-:W-:Y:S01]  /*03d0*/  SHF.R.U32.HI R6, RZ, 0x2, R7 ;  /* 0x00000002ff067819 */ /* 0x000fe20000011607 */
[----:B------:R-:W-:Y:S02]  /*03e0*/  UIADD3 UR17, UR7, 0x76cf5d0a, URZ ;  /* 0x76cf5d0a07117890 */ /* 0x000fe4000fffe03f */
[----:B------:R-:W-:Y:S01]  /*03f0*/  IMAD.WIDE.U32 R2, R5, -0x2daee0ad, RZ ;  /* 0xd2511f5305027825 */ /* 0x000fe200078e00ff */
[----:B------:R-:W-:Y:S01]  /*0400*/  LOP3.LUT R12, R11, UR6, R6, 0x96, !PT ;  /* 0x000000060b0c7c12 */ /* 0x000fe2000f8e9606 */
[----:B------:R-:W-:-:S02]  /*0410*/  UIADD3 UR19, UR7, 0x32370b8f, URZ ;  /* 0x32370b8f07137890 */ /* 0x000fc4000fffe03f */
[----:B------:R-:W-:Y:S01]  /*0420*/  UIADD3 UR18, UR6, -0x255992d5, URZ ;  /* 0xdaa66d2b06127890 */ /* 0x000fe2000fffe03f */
[----:B------:R-:W-:Y:S01]  /*0430*/  LOP3.LUT R14, R3, UR7, RZ, 0x3c, !PT ;  /* 0x00000007030e7c12 */ /* 0x000fe2000f8e3cff */
[----:B------:R-:W-:Y:S01]  /*0440*/  IMAD.WIDE.U32 R12, R12, -0x2daee0ad, RZ ;  /* 0xd2511f530c0c7825 */ /* 0x000fe200078e00ff */
[----:B------:R-:W-:Y:S02]  /*0450*/  UIADD3 UR20, UR6, 0x78dde6e4, URZ ;  /* 0x78dde6e406147890 */ /* 0x000fe4000fffe03f */
[----:B------:R-:W-:Y:S01]  /*0460*/  UIADD3 UR21, UR7, -0x126145ec, URZ ;  /* 0xed9eba1407157890 */ /* 0x000fe2000fffe03f */
[----:B------:R-:W-:Y:S01]  /*0470*/  IMAD.WIDE.U32 R14, R14, -0x326172a9, RZ ;  /* 0xcd9e8d570e0e7825 */ /* 0x000fe200078e00ff */
[----:B------:R-:W-:Y:S01]  /*0480*/  LOP3.LUT R11, R13, UR15, R2, 0x96, !PT ;  /* 0x0000000f0d0b7c12 */ /* 0x000fe2000f8e9602 */
[----:B------:R-:W-:Y:S02]  /*0490*/  UIADD3 UR23, UR7, -0x56f99767, URZ ;  /* 0xa906689907177890 */ /* 0x000fe4000fffe03f */
[----:B------:R-:W-:Y:S01]  /*04a0*/  UIADD3 UR22, UR6, 0x1715609d, URZ ;  /* 0x1715609d06167890 */ /* 0x000fe2000fffe03f */
[----:B------:R-:W-:Y:S01]  /*04b0*/  LOP3.LUT R2, R15, UR14, R10, 0x96, !PT ;  /* 0x0000000e0f027c12 */ /* 0x000fe2000f8e960a */
[----:B------:R-:W-:Y:S01]  /*04c0*/  IMAD.WIDE.U32 R10, R11, -0x326172a9, RZ ;  /* 0xcd9e8d570b0a7825 */ /* 0x000fe200078e00ff */
[----:B------:R-:W-:-:S02]  /*04d0*/  UIADD3 UR24, UR6, -0x4ab325aa, URZ ;  /* 0xb54cda5606187890 */ /* 0x000fc4000fffe03f */
[----:B------:R-:W-:Y:S01]  /*04e0*/  UIADD3 UR25, UR7, 0x646e171e, URZ ;  /* 0x646e171e07197890 */ /* 0x000fe2000fffe03f */
[----:B------:R-:W-:Y:S01]  /*04f0*/  IMAD.WIDE.U32 R2, R2, -0x2daee0ad, RZ ;  /* 0xd2511f5302027825 */ /* 0x000fe200078e00ff */
[----:B------:R-:W-:Y:S01]  /*0500*/  LOP3.LUT R13, R11, UR16, R14, 0x96, !PT ;  /* 0x000000100b0d7c12 */ /* 0x000fe2000f8e960e */
[----:B------:R-:W-:Y:S02]  /*0510*/  UIADD3 UR27, UR7, 0x1fd5c5a3, URZ ;  /* 0x1fd5c5a3071b7890 */ /* 0x000fe4000fffe03f */
[----:B------:R-:W-:Y:S01]  /*0520*/  UIADD3 UR26, UR6, 0x5384540f, URZ ;  /* 0x5384540f061a7890 */ /* 0x000fe2000fffe03f */
        /* <DEDUP_REMOVED lines=21> */
[----:B------:R-:W-:Y:S02]  /*0680*/  SHF.L.U32 R2, R9, 0x5, RZ ;  /* 0x0000000509027819 */ /* 0x000fe400000006ff */
[----:B------:R-:W-:Y:S02]  /*0690*/  ISETP.NE.U32.AND P0, PT, RZ, UR8, PT ;  /* 0x00000008ff007c0c */ /* 0x000fe4000bf05070 */
[----:B------:R-:W-:Y:S02]  /*06a0*/  LOP3.LUT R15, R15, UR26, R10, 0x96, !PT ;  /* 0x0000001a0f0f7c12 */ /* 0x000fe4000f8e960a */
[----:B------:R-:W-:Y:S02]  /*06b0*/  LOP3.LUT R10, R2, 0x3e0, RZ, 0xc0, !PT ;  /* 0x000003e0020a7812 */ /* 0x000fe400078ec0ff */
[----:B------:R-:W-:-:S02]  /*06c0*/  ISETP.NE.AND.EX P0, PT, RZ, UR9, PT, P0 ;  /* 0x00000009ff007c0c */ /* 0x000fc4000bf05300 */
[C---:B------:R-:W-:Y:S02]  /*06d0*/  IADD3 R2, P1, R10.reuse, UR10, RZ ;  /* 0x0000000a0a027c10 */ /* 0x040fe4000ff3e0ff */
[----:B------:R-:W-:Y:S02]  /*06e0*/  IADD3 R10, P2, R10, UR8, RZ ;  /* 0x000000080a0a7c10 */ /* 0x000fe4000ff5e0ff */
[----:B------:R-:W-:Y:S01]  /*06f0*/  SHF.R.U32.HI R0, RZ, 0x5, R9 ;  /* 0x00000005ff007819 */ /* 0x000fe20000011609 */
[----:B------:R-:W-:Y:S02]  /*0700*/  UIADD3 UR29, UR7, -0x24c28bd8, URZ ;  /* 0xdb3d7428071d7890 */ /* 0x000fe4000fffe03f */
[----:B------:R-:W-:Y:S01]  /*0710*/  IMAD.X R11, RZ, RZ, UR9, P2 ;  /* 0x00000009ff0b7e24 */ /* 0x000fe200090e06ff */
[----:B------:R-:W-:-:S04]  /*0720*/  ULDC UR8, c[0x0][0x214] ;  /* 0x0000850000087ab9 */ /* 0x000fc80000000800 */
        /* <DEDUP_REMOVED lines=16> */
[----:B------:R-:W-:-:S04]  /*0830*/  IMAD.HI.U32 R3, R15, -0x2daee0ad, RZ ;  /* 0xd2511f530f037827 */ /* 0x000fc800078e00ff */
[----:B------:R-:W-:Y:S01]  /*0840*/  IMAD R0, R16, 0x4, R0 ;  /* 0x0000000410007824 */ /* 0x000fe200078e0200 */
[----:B------:R-:W-:Y:S02]  /*0850*/  LOP3.LUT R16, R3, UR29, R12, 0x96, !PT ;  /* 0x0000001d03107c12 */ /* 0x000fe4000f8e960c */
[----:B------:R-:W-:Y:S02]  /*0860*/  IADD3.X R3, RZ, UR11, RZ, P1, !PT ;  /* 0x0000000bff037c10 */ /* 0x000fe40008ffe4ff */
[----:B------:R-:W-:Y:S02]  /*0870*/  ISETP.GE.AND P1, PT, R0, UR8, PT ;  /* 0x0000000800007c0c */ /* 0x000fe4000bf26270 */
[----:B------:R-:W-:Y:S01]  /*0880*/  LOP3.LUT R18, R9, 0x1f, RZ, 0xc0, !PT ;  /* 0x0000001f09127812 */ /* 0x000fe200078ec0ff */
[----:B------:R-:W-:-:S03]  /*0890*/  UIADD3 UR28, UR6, -0xe443238, URZ ;  /* 0xf1bbcdc8061c7890 */ /* 0x000fc6000fffe03f */
[----:B------:R-:W-:Y:S01]  /*08a0*/  LEA R12, P3, R18, UR12, 0x5 ;  /* 0x0000000c120c7c11 */ /* 0x000fe2000f8628ff */
[----:B------:R-:W-:-:S04]  /*08b0*/  IMAD.HI.U32 R7, R17, -0x326172a9, RZ ;  /* 0xcd9e8d5711077827 */ /* 0x000fc800078e00ff */
[----:B------:R-:W-:Y:S01]  /*08c0*/  IMAD.X R13, RZ, RZ, UR13, P3 ;  /* 0x0000000dff0d7e24 */ /* 0x000fe200098e06ff */
[----:B------:R-:W-:Y:S01]  /*08d0*/  LOP3.LUT R14, R7, UR28, R14, 0x96, !PT ;  /* 0x0000001c070e7c12 */ /* 0x000fe2000f8e960e */
[----:B0-----:R-:W-:Y:S06]  /*08e0*/  @P1 EXIT ;  /* 0x000000000000194d */ /* 0x001fec0003800000 */
        /* <DEDUP_REMOVED lines=23> */
[----:B------:R-:W-:-:S02]  /*0a60*/  IMAD.HI.U32 R7, R16, -0x326172a9, RZ ;  /* 0xcd9e8d5710077827 */ /* 0x000fc400078e00ff */
[----:B------:R-:W5:Y:S01]  /*0a70*/  LDG.E.128 R240, desc[UR4][R2.64+0xc00] ;  /* 0x000c000402f07981 */ /* 0x000f62000c1e1d00 */
[----:B------:R-:W-:-:S03]  /*0a80*/  UIADD3 UR31, UR7, -0x695add53, URZ ;  /* 0x96a522ad071f7890 */ /* 0x000fc6000fffe03f */
[----:B------:R-:W5:Y:S01]  /*0a90*/  LDG.E.128 R148, desc[UR4][R2.64+0xc10] ;  /* 0x000c100402947981 */ /* 0x000f62000c1e1d00 */
[----:B------:R-:W-:Y:S01]  /*0aa0*/  IMAD.HI.U32 R10, R14, -0x2daee0ad, RZ ;  /* 0xd2511f530e0a7827 */ /* 0x000fe200078e00ff */
[----:B------:R-:W-:Y:S02]  /*0ab0*/  ULDC.64 UR8, c[0x0][0x270] ;  /* 0x00009c0000087ab9 */ /* 0x000fe40000000a00 */
        /* <DEDUP_REMOVED lines=8> */
[----:B------:R-:W-:Y:S01]  /*0b40*/  BSSY B0, `(.L_x_27494) ;  /* 0x00018d7000007945 */ /* 0x000fe20003800000 */
[----:B------:R-:W-:Y:S01]  /*0b50*/  UISETP.NE.U32.AND UP0, UPT, UR8, URZ, UPT ;  /* 0x0000003f0800728c */ /* 0x000fe2000bf05070 */
[----:B------:R-:W-:Y:S01]  /*0b60*/  LOP3.LUT R235, R8, 0x3, RZ, 0xc0, !PT ;  /* 0x0000000308eb7812 */ /* 0x000fe200078ec0ff */
[----:B------:R-:W-:Y:S01]  /*0b70*/  ULDC UR10, c[0x0][0x218] ;  /* 0x00008600000a7ab9 */ /* 0x000fe20000000800 */
[----:B------:R-:W-:Y:S01]  /*0b80*/  ULDC UR11, c[0x0][0x2d8] ;  /* 0x0000b600000b7ab9 */ /* 0x000fe20000000800 */
[----:B------:R-:W-:Y:S01]  /*0b90*/  ULDC.64 UR12, c[0x0][0x2b8] ;  /* 0x0000ae00000c7ab9 */ /* 0x000fe20000000a00 */
[----:B0-----:R-:W-:Y:S01]  /*0ba0*/  IMAD R2, R17, -0x326172a9, RZ ;  /* 0xcd9e8d5711027824 */ /* 0x001fe200078e02ff */
[----:B------:R-:W-:Y:S01]  /*0bb0*/  ULDC.U8 UR8, c[0x0][0x2a0] ;  /* 0x0000a80000087ab9 */ /* 0x000fe20000000000 */
[----:B------:R-:W-:-:S03]  /*0bc0*/  IMAD R3, R15, -0x2daee0ad, RZ ;  /* 0xd2511f530f037824 */ /* 0x000fc600078e02ff */
[----:B------:R-:W-:Y:S01]  /*0bd0*/  LOP3.LUT R2, R7, UR30, R2, 0x96, !PT ;  /* 0x0000001e07027c12 */ /* 0x000fe2000f8e9602 */
[----:B------:R-:W-:Y:S01]  /*0be0*/  HFMA2.MMA R7, -RZ, RZ, 0, 0 ;  /* 0x00000000ff077435 */ /* 0x000fe200000001ff */
[----:B------:R-:W-:Y:S01]  /*0bf0*/  LOP3.LUT R3, R10, UR31, R3, 0x96, !PT ;  /* 0x0000001f0a037c12 */ /* 0x000fe2000f8e9603 */
[----:B------:R-:W-:Y:S02]  /*0c00*/  IMAD R8, R16, -0x326172a9, RZ ;  /* 0xcd9e8d5710087824 */ /* 0x000fe400078e02ff */
[----:B------:R-:W-:Y:S01]  /*0c10*/  IMAD R10, R14, -0x2daee0ad, RZ ;  /* 0xd2511f530e0a7824 */ /* 0x000fe200078e02ff */
[----:B------:R-:W-:Y:S02]  /*0c20*/  UISETP.NE.AND.EX UP0, UPT, UR9, URZ, UPT, UP0 ;  /* 0x0000003f0900728c */ /* 0x000fe4000bf05300 */
[----:B------:R-:W-:Y:S01]  /*0c30*/  UISETP.NE.AND UP1, UPT, UR8, URZ, UPT ;  /* 0x0000003f0800728c */ /* 0x000fe2000bf25270 */
        /* <DEDUP_REMOVED lines=19> */
[----:B------:R0:W-:Y:S02]  /*0d70*/  STL.64 [R1+0x28], R22 ;  /* 0x0000281601007387 */ /* 0x0001e40000100a00 */
.L_x_27944:
[----:B01----:R-:W0:Y:S01]  /*0d80*/  LDC.64 R20, c[0x0][0x230] ;  /* 0x00008c00ff147b82 */ /* 0x003e220000000a00 */
[----:B------:R-:W1:Y:S01]  /*0d90*/  S2R R13, SR_TID.X ;  /* 0x00000000000d7919 */ /* 0x000e620000002100 */
[----:B------:R-:W-:Y:S01]  /*0da0*/  IMAD R9, R0, UR10, RZ ;  /* 0x0000000a00097c24 */ /* 0x000fe2000f8e02ff */
[----:B------:R-:W-:Y:S01]  /*0db0*/  PLOP3.LUT P0, PT, PT, PT, UP0, 0x80, 0x0 ;  /* 0x000000000000781c */ /* 0x000fe20003f0f008 */
[----:B------:R-:W-:Y:S01]  /*0dc0*/  IMAD.MOV.U32 R17, RZ, RZ, 0x2 ;  /* 0x00000002ff117424 */ /* 0x000fe200078e00ff */
[----:B------:R-:W-:Y:S01]  /*0dd0*/  PLOP3.LUT P2, PT, PT, PT, UP0, 0x80, 0x0 ;  /* 0x000000000000781c */ /* 0x000fe20003f4f008 */
[----:B------:R-:W-:Y:S01]  /*0de0*/  @UP0 ULDC.64 UR8, c[0x0][0x270] ;  /* 0x00009c0000080ab9 */ /* 0x000fe20000000a00 */
[----:B------:R-:W-:Y:S01]  /*0df0*/  SHF.R.S32.HI R12, RZ, 0x1f, R9 ;  /* 0x0000001fff0c7819 */ /* 0x000fe20000011409 */
[----:B------:R-:W2:Y:S03]  /*0e00*/  LDC.64 R222, c[0x0][0x220] ;  /* 0x00008800ffde7b82 */ /* 0x000ea60000000a00 */
[----:B------:R-:W-:-:S05]  /*0e10*/  LEA.HI R12, R12, R9, RZ, 0x3 ;  /* 0x000000090c0c7211 */ /* 0x000fca00078f18ff */
[----:B------:R-:W-:-:S06]  /*0e20*/  @P0 IMAD.WIDE R16, R0, R17, UR8 ;  /* 0x0000000800100e25 */ /* 0x000fcc000f8e0211 */
        /* <DEDUP_REMOVED lines=14> */
[----:B------:R-:W-:Y:S02]  /*0f10*/  MOV R230, 0x3f800000 ;  /* 0x3f80000000e67802 */ /* 0x000fe40000000f00 */
[----:B------:R-:W-:-:S09]  /*0f20*/  IADD3 R22, R235, 0x1, RZ ;  /* 0x00000001eb167810 */ /* 0x000fd20007ffe0ff */
        /* <DEDUP_REMOVED lines=10> */
.L_x_27496:
[----:B------:R-:W-:-:S07]  /*0fd0*/  MOV R9, R8 ;  /* 0x0000000800097202 */ /* 0x000fce0000000f00 */
.L_x_27497:
[----:B------:R-:W-:Y:S05]  /*0fe0*/  BSYNC B1 ;  /* 0x0000000000017941 */ /* 0x000fea0003800000 */
.L_x_27495:
        /* <DEDUP_REMOVED lines=16> */
.L_x_27501:
[----:B------:R-:W-:Y:S05]  /*10f0*/  BSYNC B2 ;  /* 0x0000000000027941 */ /* 0x000fea0003800000 */
.L_x_27500:
        /* <DEDUP_REMOVED lines=44> */
.L_x_27499:
[----:B------:R-:W-:Y:S05]  /*13c0*/  BSYNC B1 ;  /* 0x0000000000017941 */ /* 0x000fea0003800000 */
.L_x_27498:
[----:B------:R-:W2:Y:S01]  /*13d0*/  LDL R18, [R1+0x70] ;  /* 0x0000700001127983 */ /* 0x000ea20000100800 */
[----:B------:R-:W0:Y:S01]  /*13e0*/  LDC R239, c[0x0][0x298] ;  /* 0x0000a600ffef7b82 */ /* 0x000e220000000800 */
[----:B------:R-:W-:Y:S01]  /*13f0*/  I2FP.F32.U32 R9, R9 ;  /* 0x0000000900097245 */ /* 0x000fe20000201000 */
[----:B------:R-:W-:Y:S01]  /*1400*/  IMAD.MOV.U32 R238, RZ, RZ, 0x2f800000 ;  /* 0x2f800000ffee7424 */ /* 0x000fe200078e00ff */
[----:B-----5:R-:W-:Y:S01]  /*1410*/  SHF.L.U32 R17, R12, 0x10, RZ ;  /* 0x000000100c117819 */ /* 0x020fe200000006ff */
[----:B------:R-:W-:Y:S01]  /*1420*/  BSSY B1, `(.L_x_27502) ;  /* 0x0000019000017945 */ /* 0x000fe20003800000 */
[----:B------:R-:W-:Y:S01]  /*1430*/  ISETP.NE.U32.AND P0, PT, R20, RZ, PT ;  /* 0x000000ff1400720c */ /* 0x000fe20003f05070 */
[----:B------:R-:W-:Y:S01]  /*1440*/  FFMA.FTZ R9, R9, R238, 1.1641532182693481445e-10 ;  /* 0x2f00000009097423 */ /* 0x000fe200000100ee */
[----:B------:R-:W-:Y:S01]  /*1450*/  PRMT R12, R12, 0x7632, R12 ;  /* 0x000076320c0c7816 */ /* 0x000fe2000000000c */
[----:B------:R-:W1:Y:S01]  /*1460*/  LDC R252, c[0x0][0x294] ;  /* 0x0000a500fffc7b82 */ /* 0x000e620000000800 */
[----:B------:R-:W-:Y:S01]  /*1470*/  FMUL.FTZ R16, R17, R230 ;  /* 0x000000e611107220 */ /* 0x000fe20000410000 */
[----:B------:R-:W-:-:S03]  /*1480*/  ISETP.NE.AND.EX P0, PT, R21, RZ, PT, P0 ;  /* 0x000000ff1500720c */ /* 0x000fc60003f05300 */
[----:B0-----:R-:W-:Y:S01]  /*1490*/  FMUL.FTZ R16, R16, R239 ;  /* 0x000000ef10107220 */ /* 0x001fe20000410000 */
[----:B-1----:R-:W-:-:S04]  /*14a0*/  FSETP.GTU.FTZ.AND P2, PT, R9, R252, PT ;  /* 0x000000fc0900720b */ /* 0x002fc80003f5c000 */
        /* <DEDUP_REMOVED lines=15> */
.L_x_27503:
[----:B------:R-:W-:-:S07]  /*15a0*/  IMAD.MOV.U32 R9, RZ, RZ, R8 ;  /* 0x000000ffff097224 */ /* 0x000fce00078e0008 */
.L_x_27504:
[----:B------:R-:W-:Y:S05]  /*15b0*/  BSYNC B1 ;  /* 0x0000000000017941 */ /* 0x000fea0003800000 */
.L_x_27502:
        /* <DEDUP_REMOVED lines=16> */
.L_x_27508:
[----:B------:R-:W-:Y:S05]  /*16c0*/  BSYNC B2 ;  /* 0x0000000000027941 */ /* 0x000fea0003800000 */
.L_x_27507:
        /* <DEDUP_REMOVED lines=44> */
.L_x_27506:
[----:B------:R-:W-:Y:S05]  /*1990*/  BSYNC B1 ;  /* 0x0000000000017941 */ /* 0x000fea0003800000 */
.L_x_27505:
[----:B------:R-:W2:Y:S01]  /*19a0*/  LDL R18, [R1+0x74] ;  /* 0x0000740001127983 */ /* 0x000ea20000100800 */
[----:B------:R-:W-:Y:S01]  /*19b0*/  I2FP.F32.U32 R9, R9 ;  /* 0x0000000900097245 */ /* 0x000fe20000201000 */
[----:B------:R-:W-:Y:S01]  /*19c0*/  BSSY B1, `(.L_x_27509) ;  /* 0x0000016000017945 */ /* 0x000fe20003800000 */
[----:B------:R-:W-:-:S03]  /*19d0*/  SHF.L.U32 R17, R12, 0x10, RZ ;  /* 0x000000100c117819 */ /* 0x000fc600000006ff */
[----:B------:R-:W-:Y:S02]  /*19e0*/  FFMA.FTZ R9, R9, R238, 1.1641532182693481445e-10 ;  /* 0x2f00000009097423 */ /* 0x000fe400000100ee */
[----:B------:R-:W-:-:S03]  /*19f0*/  FMUL.FTZ R12, R17, R230 ;  /* 0x000000e6110c7220 */ /* 0x000fc60000410000 */
[----:B------:R-:W-:Y:S01]  /*1a00*/  FSETP.GTU.FTZ.AND P2, PT, R9, R252, PT ;  /* 0x000000fc0900720b */ /* 0x000fe20003f5c000 */
[----:B------:R-:W-:-:S03]  /*1a10*/  FMUL.FTZ R12, R12, R239 ;  /* 0x000000ef0c0c7220 */ /* 0x000fc60000410000 */
        /* <DEDUP_REMOVED lines=15> */
.L_x_27510:
[----:B------:R-:W-:-:S07]  /*1b10*/  IMAD.MOV.U32 R9, RZ, RZ, R8 ;  /* 0x000000ffff097224 */ /* 0x000fce00078e0008 */
.L_x_27511:
[----:B------:R-:W-:Y:S05]  /*1b20*/  BSYNC B1 ;  /* 0x0000000000017941 */ /* 0x000fea0003800000 */
.L_x_27509:
        /* <DEDUP_REMOVED lines=16> */
.L_x_27515:
[----:B------:R-:W-:Y:S05]  /*1c30*/  BSYNC B2 ;  /* 0x0000000000027941 */ /* 0x000fea0003800000 */
.L_x_27514:
        /* <DEDUP_REMOVED lines=44> */
.L_x_27513:
[----:B------:R-:W-:Y:S05]  /*1f00*/  BSYNC B1 ;  /* 0x0000000000017941 */ /* 0x000fea0003800000 */
.L_x_27512:
[----:B------:R-:W2:Y:S01]  /*1f10*/  LDL R16, [R1+0x78] ;  /* 0x0000780001107983 */ /* 0x000ea20000100800 */
[----:B------:R-:W-:Y:S01]  /*1f20*/  I2FP.F32.U32 R9, R9 ;  /* 0x0000000900097245 */ /* 0x000fe20000201000 */
[----:B------:R-:W-:Y:S01]  /*1f30*/  BSSY B1, `(.L_x_27516) ;  /* 0x0000017000017945 */ /* 0x000fe20003800000 */
[C---:B------:R-:W-:Y:S02]  /*1f40*/  SHF.L.U32 R17, R13.reuse, 0x10, RZ ;  /* 0x000000100d117819 */ /* 0x040fe400000006ff */
[----:B------:R-:W-:Y:S01]  /*1f50*/  PRMT R23, R13, 0x7632, R23 ;  /* 0x000076320d177816 */ /* 0x000fe20000000017 */
[----:B------:R-:W-:Y:S01]  /*1f60*/  FFMA.FTZ R9, R9, R238, 1.1641532182693481445e-10 ;  /* 0x2f00000009097423 */ /* 0x000fe200000100ee */
[----:B------:R-:W-:Y:S02]  /*1f70*/  VIADD R13, R18, 0x1 ;  /* 0x00000001120d7836 */ /* 0x000fe40000000000 */
[----:B------:R-:W-:Y:S02]  /*1f80*/  FMUL.FTZ R12, R17, R230 ;  /* 0x000000e6110c7220 */ /* 0x000fe40000410000 */
[----:B------:R-:W-:-:S02]  /*1f90*/  FSETP.GTU.FTZ.AND P2, PT, R9, R252, PT ;  /* 0x000000fc0900720b */ /* 0x000fc40003f5c000 */
[----:B------:R-:W-:Y:S02]  /*1fa0*/  FMUL.FTZ R12, R12, R239 ;  /* 0x000000ef0c0c7220 */ /* 0x000fe40000410000 */
[----:B------:R-:W-:-:S03]  /*1fb0*/  P2R R21, PR, RZ, 0x4 ;  /* 0x00000004ff157803 */ /* 0x000fc60000000000 */
[----:B------:R-:W-:Y:S02]  /*1fc0*/  FSEL R12, R12, RZ, !P2 ;  /* 0x000000ff0c0c7208 */ /* 0x000fe40005000000 */
[----:B------:R-:W-:-:S03]  /*1fd0*/  ISETP.NE.AND P2, PT, R18, 0x1, PT ;  /* 0x000000011200780c */ /* 0x000fc60003f45270 */
[----:B--2---:R-:W-:-:S04]  /*1fe0*/  FMUL.FTZ R66, R16, R12 ;  /* 0x0000000c10427220 */ /* 0x004fc80000410000 */
        /* <DEDUP_REMOVED lines=10> */
.L_x_27517:
[----:B------:R-:W-:-:S07]  /*2090*/  IMAD.MOV.U32 R24, RZ, RZ, R8 ;  /* 0x000000ffff187224 */ /* 0x000fce00078e0008 */
.L_x_27518:
[----:B------:R-:W-:Y:S05]  /*20a0*/  BSYNC B1 ;  /* 0x0000000000017941 */ /* 0x000fea0003800000 */
.L_x_27516:
        /* <DEDUP_REMOVED lines=16> */
.L_x_27522:
[----:B------:R-:W-:Y:S05]  /*21b0*/  BSYNC B2 ;  /* 0x0000000000027941 */ /* 0x000fea0003800000 */
.L_x_27521:
        /* <DEDUP_REMOVED lines=43> */
.L_x_27520:
[----:B------:R-:W-:Y:S05]  /*2470*/  BSYNC B1 ;  /* 0x0000000000017941 */ /* 0x000fea0003800000 */
.L_x_27519:
        /* <DEDUP_REMOVED lines=22> */
.L_x_27524:
[----:B------:R-:W-:-:S07]  /*25e0*/  MOV R18, R8 ;  /* 0x0000000800127202 */ /* 0x000fce0000000f00 */
.L_x_27525:
[----:B------:R-:W-:Y:S05]  /*25f0*/  BSYNC B1 ;  /* 0x0000000000017941 */ /* 0x000fea0003800000 */
.L_x_27523:
        /* <DEDUP_REMOVED lines=16> */
.L_x_27529:
[----:B------:R-:W-:Y:S05]  /*2700*/  BSYNC B2 ;  /* 0x0000000000027941 */ /* 0x000fea0003800000 */
.L_x_27528:
        /* <DEDUP_REMOVED lines=43> */
.L_x_27527:
[----:B------:R-:W-:Y:S05]  /*29c0*/  BSYNC B1 ;  /* 0x0000000000017941 */ /* 0x000fea0003800000 */
.L_x_27526:
[----:B------:R-:W2:Y:S01]  /*29d0*/  LDL R17, [R1+0x60] ;  /* 0x0000600001117983 */ /* 0x000ea20000100800 */
        /* <DEDUP_REMOVED lines=22> */
.L_x_27531:
[----:B------:R-:W-:-:S07]  /*2b40*/  IMAD.MOV.U32 R23, RZ, RZ, R8 ;  /* 0x000000ffff177224 */ /* 0x000fce00078e0008 */
.L_x_27532:
[----:B------:R-:W-:Y:S05]  /*2b50*/  BSYNC B1 ;  /* 0x0000000000017941 */ /* 0x000fea0003800000 */
.L_x_27530:
        /* <DEDUP_REMOVED lines=16> */
.L_x_27536:
[----:B------:R-:W-:Y:S05]  /*2c60*/  BSYNC B2 ;  /* 0x0000000000027941 */ /* 0x000fea0003800000 */
.L_x_27535:
        /* <DEDUP_REMOVED lines=43> */
.L_x_27534:
[----:B------:R-:W-:Y:S05]  /*2f20*/  BSYNC B1 ;  /* 0x0000000000017941 */ /* 0x000fea0003800000 */
.L_x_27533:
        /* <DEDUP_REMOVED lines=22> */
.L_x_27538:
[----:B------:R-:W-:-:S07]  /*3090*/  MOV R14, R8 ;  /* 0x00000008000e7202 */ /* 0x000fce0000000f00 */
.L_x_27539:
[----:B------:R-:W-:Y:S05]  /*30a0*/  BSYNC B1 ;  /* 0x0000000000017941 */ /* 0x000fea0003800000 */
.L_x_27537:
        /* <DEDUP_REMOVED lines=16> */
.L_x_27543:
[----:B------:R-:W-:Y:S05]  /*31b0*/  BSYNC B2 ;  /* 0x0000000000027941 */ /* 0x000fea0003800000 */
.L_x_27542:
        /* <DEDUP_REMOVED lines=43> */
.L_x_27541:
[----:B------:R-:W-:Y:S05]  /*3470*/  BSYNC B1 ;  /* 0x0000000000017941 */ /* 0x000fea0003800000 */
.L_x_27540:
[----:B------:R-:W2:Y:S01]  /*3480*/  LDL R17, [R1+0x68] ;  /* 0x0000680001117983 */ /* 0x000ea20000100800 */
        /* <DEDUP_REMOVED lines=22> */
.L_x_27545:
[----:B------:R-:W-:-:S07]  /*35f0*/  IMAD.MOV.U32 R19, RZ, RZ, R8 ;  /* 0x000000ffff137224 */ /* 0x000fce00078e0008 */
.L_x_27546:
[----:B------:R-:W-:Y:S05]  /*3600*/  BSYNC B1 ;  /* 0x0000000000017941 */ /* 0x000fea0003800000 */
.L_x_27544:
        /* <DEDUP_REMOVED lines=18> */
.L_x_27550:
[----:B------:R-:W-:Y:S05]  /*3730*/  BSYNC B2 ;  /* 0x0000000000027941 */ /* 0x000fea0003800000 */
.L_x_27549:
        /* <DEDUP_REMOVED lines=43> */
.L_x_27548:
[----:B------:R-:W-:Y:S05]  /*39f0*/  BSYNC B1 ;  /* 0x0000000000017941 */ /* 0x000fea0003800000 */
.L_x_27547:
[----:B------:R-:W2:Y:S01]  /*3a00*/  LDL R24, [R1+0x6c] ;  /* 0x00006c0001187983 */ /* 0x000ea20000100800 */
[----:B------:R-:W-:Y:S01]  /*3a10*/  I2FP.F32.U32 R9, R19 ;  /* 0x0000001300097245 */ /* 0x000fe20000201000 */
[----:B------:R-:W0:Y:S01]  /*3a20*/  LDC.64 R234, c[0x0][0x238] ;  /* 0x00008e00ffea7b82 */ /* 0x000e220000000a00 */
[----:B------:R-:W-:Y:S02]  /*3a30*/  SEL R15, RZ, 0x1, P3 ;  /* 0x00000001ff0f7807 */ /* 0x000fe40001800000 */
[----:B------:R-:W-:Y:S01]  /*3a40*/  SEL R12, RZ, 0x1, P2 ;  /* 0x00000001ff0c7807 */ /* 0x000fe20001000000 */
[----:B------:R-:W-:Y:S01]  /*3a50*/  FFMA.FTZ R9, R9, R238, 1.1641532182693481445e-10 ;  /* 0x2f00000009097423 */ /* 0x000fe200000100ee */
[----:B------:R-:W-:Y:S02]  /*3a60*/  SEL R14, RZ, 0x10000, P5 ;  /* 0x00010000ff0e7807 */ /* 0x000fe40002800000 */
[----:B------:R-:W-:Y:S01]  /*3a70*/  SEL R17, RZ, 0x100, P4 ;  /* 0x00000100ff117807 */ /* 0x000fe20002000000 */
[----:B------:R-:W-:Y:S01]  /*3a80*/  IMAD.WIDE.U32 R12, R12, 0x1000000, RZ ;  /* 0x010000000c0c7825 */ /* 0x000fe200078e00ff */
[----:B------:R-:W-:Y:S01]  /*3a90*/  FSETP.GTU.FTZ.AND P3, PT, R9, R252, PT ;  /* 0x000000fc0900720b */ /* 0x000fe20003f7c000 */
[----:B------:R-:W1:Y:S01]  /*3aa0*/  LDC.64 R232, c[0x0][0x240] ;  /* 0x00009000ffe87b82 */ /* 0x000e620000000a00 */
[----:B------:R-:W-:-:S02]  /*3ab0*/  ISETP.NE.AND P5, PT, R22, RZ, PT ;  /* 0x000000ff1600720c */ /* 0x000fc40003fa5270 */
[----:B------:R-:W-:Y:S02]  /*3ac0*/  SEL R9, RZ, 0x1000000, P3 ;  /* 0x01000000ff097807 */ /* 0x000fe40001800000 */
[----:B------:R-:W-:Y:S02]  /*3ad0*/  ISETP.NE.AND P4, PT, R21, RZ, PT ;  /* 0x000000ff1500720c */ /* 0x000fe40003f85270 */
[----:B------:R-:W-:Y:S01]  /*3ae0*/  LOP3.LUT R17, R17, R9, R14, 0xfe, !PT ;  /* 0x0000000911117212 */ /* 0x000fe200078efe0e */
[----:B------:R-:W-:Y:S01]  /*3af0*/  IMAD.U32 R9, R18, 0x10000, RZ ;  /* 0x0001000012097824 */ /* 0x000fe200078e00ff */
[----:B------:R-:W-:Y:S02]  /*3b00*/  SEL R14, RZ, 0x1, P4 ;  /* 0x00000001ff0e7807 */ /* 0x000fe40002000000 */
[----:B------:R-:W-:Y:S01]  /*3b10*/  SEL R16, RZ, 0x1, P5 ;  /* 0x00000001ff107807 */ /* 0x000fe20002800000 */
[----:B------:R-:W-:Y:S01]  /*3b20*/  FMUL.FTZ R18, R9, R230 ;  /* 0x000000e609127220 */ /* 0x000fe20000410000 */
[----:B------:R-:W-:Y:S01]  /*3b30*/  LOP3.LUT R13, R13, R17, R15, 0xfe, !PT ;  /* 0x000000110d0d7212 */ /* 0x000fe200078efe0f */
[----:B------:R-:W-:Y:S01]  /*3b40*/  IMAD.WIDE.U32 R14, R14, 0x10000, RZ ;  /* 0x000100000e0e7825 */ /* 0x000fe200078e00ff */
[----:B------:R-:W-:-:S03]  /*3b50*/  ISETP.NE.AND P6, PT, R20, RZ, PT ;  /* 0x000000ff1400720c */ /* 0x000fc60003fc5270 */
[----:B------:R-:W-:Y:S01]  /*3b60*/  FMUL.FTZ R18, R18, R239 ;  /* 0x000000ef12127220 */ /* 0x000fe20000410000 */
[----:B------:R-:W-:-:S04]  /*3b70*/  IMAD.WIDE.U32 R16, R16, 0x100, RZ ;  /* 0x0000010010107825 */ /* 0x000fc800078e00ff */
[----:B------:R-:W-:Y:S02]  /*3b80*/  FSEL R18, R18, RZ, !P3 ;  /* 0x000000ff12127208 */ /* 0x000fe40005800000 */
[----:B------:R-:W-:Y:S02]  /*3b90*/  LOP3.LUT R9, R16, R12, R14, 0xfe, !PT ;  /* 0x0000000c10097212 */ /* 0x000fe400078efe0e */
[----:B------:R-:W-:Y:S01]  /*3ba0*/  LOP3.LUT R15, R17, R13, R15, 0xfe, !PT ;  /* 0x0000000d110f7212 */ /* 0x000fe200078efe0f */
[----:B0-----:R-:W-:Y:S01]  /*3bb0*/  IMAD.WIDE.U32 R16, R228, 0x20, R234 ;  /* 0x00000020e4107825 */ /* 0x001fe200078e00ea */
[----:B------:R-:W0:Y:S01]  /*3bc0*/  @P1 LDC.64 R12, c[0x0][0x230] ;  /* 0x00008c00ff0c1b82 */ /* 0x000e220000000a00 */
[----:B------:R-:W-:-:S03]  /*3bd0*/  SEL R14, RZ, 0x1, P6 ;  /* 0x00000001ff0e7807 */ /* 0x000fc60003000000 */
[----:B------:R-:W-:Y:S01]  /*3be0*/  STG.E.128 desc[UR4][R16.64], R64 ;  /* 0x0000004010007986 */ /* 0x000fe2000c101d04 */
[----:B------:R-:W-:Y:S02]  /*3bf0*/  LOP3.LUT R14, R9, R14, RZ, 0xfc, !PT ;  /* 0x0000000e090e7212 */ /* 0x000fe400078efcff */
[----:B------:R-:W-:-:S05]  /*3c00*/  IADD3 R9, R228, 0x20, RZ ;  /* 0x00000020e4097810 */ /* 0x000fca0007ffe0ff */
[----:B0-----:R-:W-:-:S04]  /*3c10*/  @P1 IMAD.WIDE.U32 R12, R9, 0x20, R12 ;  /* 0x00000020090c1825 */ /* 0x001fc800078e000c */
[----:B--2---:R-:W-:-:S04]  /*3c20*/  FMUL.FTZ R63, R24, R18 ;  /* 0x00000012183f7220 */ /* 0x004fc80000410000 */
[----:B------:R-:W-:-:S05]  /*3c30*/  @P0 FADD.FTZ R63, R71, R63 ;  /* 0x0000003f473f0221 */ /* 0x000fca0000010000 */
[----:B------:R1:W-:Y:S02]  /*3c40*/  STG.E.128 desc[UR4][R16.64+0x10], R60 ;  /* 0x0000103c10007986 */ /* 0x0003e4000c101d04 */
[----:B-1----:R-:W-:-:S05]  /*3c50*/  IMAD.WIDE.U32 R16, R228, 0x8, R232 ;  /* 0x00000008e4107825 */ /* 0x002fca00078e00e8 */
[----:B------:R0:W-:Y:S04]  /*3c60*/  STG.E.64 desc[UR4][R16.64], R14 ;  /* 0x0000000e10007986 */ /* 0x0001e8000c101b04 */
[----:B------:R1:W5:Y:S04]  /*3c70*/  @P1 LDG.E.128 R72, desc[UR4][R12.64] ;  /* 0x000000040c481981 */ /* 0x000368000c1e1d00 */
        /* <DEDUP_REMOVED lines=15> */
.L_x_27552:
[----:B------:R-:W-:-:S07]  /*3d70*/  IMAD.MOV.U32 R22, RZ, RZ, R8 ;  /* 0x000000ffff167224 */ /* 0x000fce00078e0008 */
.L_x_27553:
[----:B------:R-:W-:Y:S05]  /*3d80*/  BSYNC B1 ;  /* 0x0000000000017941 */ /* 0x000fea0003800000 */
.L_x_27551:
        /* <DEDUP_REMOVED lines=16> */
.L_x_27557:
[----:B------:R-:W-:Y:S05]  /*3e90*/  BSYNC B2 ;  /* 0x0000000000027941 */ /* 0x000fea0003800000 */
.L_x_27556:
        /* <DEDUP_REMOVED lines=37> */
[----:B------:R-:W-:-:S03]  /*40f0*/  LOP3.LUT R17, R17, UR28, R2, 0x96, !PT ;  /* 0x0000001c11117c12 */ /* 0x000fc6000f8e9602 */
[----:B------:R-:W-:Y:S01]  /*4100*/  IMAD.MOV.U32 R8, RZ, RZ, R20 ;  /* 0x000000ffff087224 */ /* 0x000fe200078e0014 */
[----:B------:R-:W-:Y:S01]  /*4110*/  LOP3.LUT R2, R21, UR30, R16, 0x96, !PT ;  /* 0x0000001e15027c12 */ /* 0x000fe2000f8e9610 */
[----:B------:R-:W-:-:S05]  /*4120*/  IMAD.WIDE.U32 R16, R17, -0x2daee0ad, RZ ;  /* 0xd2511f5311107825 */ /* 0x000fca00078e00ff */
[----:B------:R-:W-:Y:S01]  /*4130*/  LOP3.LUT R3, R17, UR31, R18, 0x96, !PT ;  /* 0x0000001f11037c12 */ /* 0x000fe2000f8e9612 */
[----:B------:R-:W-:Y:S01]  /*4140*/  IMAD.MOV.U32 R18, RZ, RZ, RZ ;  /* 0x000000ffff127224 */ /* 0x000fe200078e00ff */
[----:B------:R-:W-:-:S07]  /*4150*/  MOV R10, R16 ;  /* 0x00000010000a7202 */ /* 0x000fce0000000f00 */
.L_x_27555:
[----:B------:R-:W-:Y:S05]  /*4160*/  BSYNC B1 ;  /* 0x0000000000017941 */ /* 0x000fea0003800000 */
.L_x_27554:
[----:B------:R-:W2:Y:S01]  /*4170*/  LDL R21, [R1+0x30] ;  /* 0x0000300001157983 */ /* 0x000ea20000100800 */
[----:B------:R-:W-:Y:S01]  /*4180*/  I2FP.F32.U32 R17, R22 ;  /* 0x0000001600117245 */ /* 0x000fe20000201000 */
[----:B------:R-:W-:Y:S01]  /*4190*/  BSSY B1, `(.L_x_27558) ;  /* 0x0000018000017945 */ /* 0x000fe20003800000 */
[C---:B-----5:R-:W-:Y:S02]  /*41a0*/  SHF.L.U32 R19, R12.reuse, 0x10, RZ ;  /* 0x000000100c137819 */ /* 0x060fe400000006ff */
[----:B------:R-:W-:Y:S01]  /*41b0*/  LOP3.LUT R11, R11, 0xfffffff7, RZ, 0xc0, !PT ;  /* 0xfffffff70b0b7812 */ /* 0x000fe200078ec0ff */
[----:B------:R-:W-:Y:S01]  /*41c0*/  FFMA.FTZ R17, R17, R238, 1.1641532182693481445e-10 ;  /* 0x2f00000011117423 */ /* 0x000fe200000100ee */
[----:B------:R-:W-:Y:S01]  /*41d0*/  PRMT R20, R12, 0x7632, R20 ;  /* 0x000076320c147816 */ /* 0x000fe20000000014 */
[----:B------:R-:W-:-:S03]  /*41e0*/  FMUL.FTZ R16, R19, R230 ;  /* 0x000000e613107220 */ /* 0x000fc60000410000 */
[----:B------:R-:W-:Y:S01]  /*41f0*/  FSETP.GTU.FTZ.AND P2, PT, R17, R252, PT ;  /* 0x000000fc1100720b */ /* 0x000fe20003f5c000 */
[----:B------:R-:W-:-:S05]  /*4200*/  FMUL.FTZ R16, R16, R239 ;  /* 0x000000ef10107220 */ /* 0x000fca0000410000 */
[----:B------:R-:W-:-:S07]  /*4210*/  FSEL R16, R16, RZ, !P2 ;  /* 0x000000ff10107208 */ /* 0x000fce0005000000 */
[----:B------:R-:W-:Y:S02]  /*4220*/  @P2 LOP3.LUT R11, R11, 0x8, RZ, 0xfc, !PT ;  /* 0x000000080b0b2812 */ /* 0x000fe400078efcff */
[C---:B------:R-:W-:Y:S01]  /*4230*/  ISETP.NE.AND P2, PT, R18.reuse, 0x1, PT ;  /* 0x000000011200780c */ /* 0x040fe20003f45270 */
[----:B--2---:R-:W-:Y:S01]  /*4240*/  FMUL.FTZ R56, R21, R16 ;  /* 0x0000001015387220 */ /* 0x004fe20000410000 */
[----:B------:R-:W-:-:S03]  /*4250*/  VIADD R21, R18, 0x1 ;  /* 0x0000000112157836 */ /* 0x000fc60000000000 */
        /* <DEDUP_REMOVED lines=10> */
.L_x_27559:
[----:B------:R-:W-:-:S07]  /*4300*/  IMAD.MOV.U32 R12, RZ, RZ, R8 ;  /* 0x000000ffff0c7224 */ /* 0x000fce00078e0008 */
.L_x_27560:
[----:B------:R-:W-:Y:S05]  /*4310*/  BSYNC B1 ;  /* 0x0000000000017941 */ /* 0x000fea0003800000 */
.L_x_27558:
        /* <DEDUP_REMOVED lines=16> */
.L_x_27564:
[----:B------:R-:W-:Y:S05]  /*4420*/  BSYNC B2 ;  /* 0x0000000000027941 */ /* 0x000fea0003800000 */
.L_x_27563:
        /* <DEDUP_REMOVED lines=44> */
.L_x_27562:
[----:B------:R-:W-:Y:S05]  /*46f0*/  BSYNC B1 ;  /* 0x0000000000017941 */ /* 0x000fea0003800000 */
.L_x_27561:
        /* <DEDUP_REMOVED lines=23> */
.L_x_27566:
[----:B------:R-:W-:-:S07]  /*4870*/  IMAD.MOV.U32 R20, RZ, RZ, R8 ;  /* 0x000000ffff147224 */ /* 0x000fce00078e0008 */
.L_x_27567:
[----:B------:R-:W-:Y:S05]  /*4880*/  BSYNC B1 ;  /* 0x0000000000017941 */ /* 0x000fea0003800000 */
.L_x_27565:
        /* <DEDUP_REMOVED lines=16> */
.L_x_27571:
[----:B------:R-:W-:Y:S05]  /*4990*/  BSYNC B2 ;  /* 0x0000000000027941 */ /* 0x000fea0003800000 */
.L_x_27570:
        /* <DEDUP_REMOVED lines=44> */
.L_x_27569:
[----:B------:R-:W-:Y:S05]  /*4c60*/  BSYNC B1 ;  /* 0x0000000000017941 */ /* 0x000fea0003800000 */
.L_x_27568:
[----:B------:R-:W2:Y:S01]  /*4c70*/  LDL R21, [R1+0x38] ;  /* 0x0000380001157983 */ /* 0x000ea20000100800 */
[----:B------:R-:W-:Y:S01]  /*4c80*/  I2FP.F32.U32 R17, R20 ;  /* 0x0000001400117245 */ /* 0x000fe20000201000 */
[----:B------:R-:W-:Y:S01]  /*4c90*/  BSSY B1, `(.L_x_27572) ;  /* 0x0000017000017945 */ /* 0x000fe20003800000 */
[C---:B------:R-:W-:Y:S02]  /*4ca0*/  SHF.L.U32 R19, R13.reuse, 0x10, RZ ;  /* 0x000000100d137819 */ /* 0x040fe400000006ff */
[----:B------:R-:W-:Y:S01]  /*4cb0*/  PRMT R13, R13, 0x7632, R13 ;  /* 0x000076320d0d7816 */ /* 0x000fe2000000000d */
[----:B------:R-:W-:Y:S02]  /*4cc0*/  FFMA.FTZ R17, R17, R238, 1.1641532182693481445e-10 ;  /* 0x2f00000011117423 */ /* 0x000fe400000100ee */
[----:B------:R-:W-:Y:S01]  /*4cd0*/  FMUL.FTZ R16, R19, R230 ;  /* 0x000000e613107220 */ /* 0x000fe20000410000 */
[----:B------:R-:W-:Y:S02]  /*4ce0*/  VIADD R19, R18, 0x1 ;  /* 0x0000000112137836 */ /* 0x000fe40000000000 */
        /* <DEDUP_REMOVED lines=16> */
.L_x_27573:
[----:B------:R-:W-:-:S07]  /*4df0*/  IMAD.MOV.U32 R17, RZ, RZ, R8 ;  /* 0x000000ffff117224 */ /* 0x000fce00078e0008 */
.L_x_27574:
[----:B------:R-:W-:Y:S05]  /*4e00*/  BSYNC B1 ;  /* 0x0000000000017941 */ /* 0x000fea0003800000 */
.L_x_27572:
        /* <DEDUP_REMOVED lines=16> */
.L_x_27578:
[----:B------:R-:W-:Y:S05]  /*4f10*/  BSYNC B2 ;  /* 0x0000000000027941 */ /* 0x000fea0003800000 */
.L_x_27577:
        /* <DEDUP_REMOVED lines=44> */
.L_x_27576:
[----:B------:R-:W-:Y:S05]  /*51e0*/  BSYNC B1 ;  /* 0x0000000000017941 */ /* 0x000fea0003800000 */
.L_x_27575:
        /* <DEDUP_REMOVED lines=22> */
.L_x_27580:
[----:B------:R-:W-:-:S07]  /*5350*/  IMAD.MOV.U32 R13, RZ, RZ, R8 ;  /* 0x000000ffff0d7224 */ /* 0x000fce00078e0008 */
.L_x_27581:
[----:B------:R-:W-:Y:S05]  /*5360*/  BSYNC B1 ;  /* 0x0000000000017941 */ /* 0x000fea0003800000 */
.L_x_27579:
        /* <DEDUP_REMOVED lines=16> */
.L_x_27585:
[----:B------:R-:W-:Y:S05]  /*5470*/  BSYNC B2 ;  /* 0x0000000000027941 */ /* 0x000fea0003800000 */
.L_x_27584:
        /* <DEDUP_REMOVED lines=44> */
.L_x_27583:
[----:B------:R-:W-:Y:S05]  /*5740*/  BSYNC B1 ;  /* 0x0000000000017941 */ /* 0x000fea0003800000 */
.L_x_27582:
        /* <DEDUP_REMOVED lines=23> */
.L_x_27587:
[----:B------:R-:W-:-:S07]  /*58c0*/  IMAD.MOV.U32 R13, RZ, RZ, R8 ;  /* 0x000000ffff0d7224 */ /* 0x000fce00078e0008 */
.L_x_27588:
[----:B------:R-:W-:Y:S05]  /*58d0*/  BSYNC B1 ;  /* 0x0000000000017941 */ /* 0x000fea0003800000 */
.L_x_27586:
        /* <DEDUP_REMOVED lines=16> */
.L_x_27592:
[----:B------:R-:W-:Y:S05]  /*59e0*/  BSYNC B2 ;  /* 0x0000000000027941 */ /* 0x000fea0003800000 */
.L_x_27591:
        /* <DEDUP_REMOVED lines=44> */
.L_x_27590:
[----:B------:R-:W-:Y:S05]  /*5cb0*/  BSYNC B1 ;  /* 0x0000000000017941 */ /* 0x000fea0003800000 */
.L_x_27589:
        /* <DEDUP_REMOVED lines=22> */
.L_x_27594:
[----:B------:R-:W-:-:S07]  /*5e20*/  IMAD.MOV.U32 R13, RZ, RZ, R8 ;  /* 0x000000ffff0d7224 */ /* 0x000fce00078e0008 */
.L_x_27595:
[----:B------:R-:W-:Y:S05]  /*5e30*/  BSYNC B1 ;  /* 0x0000000000017941 */ /* 0x000fea0003800000 */
.L_x_27593:
        /* <DEDUP_REMOVED lines=16> */
.L_x_27599:
[----:B------:R-:W-:Y:S05]  /*5f40*/  BSYNC B2 ;  /* 0x0000000000027941 */ /* 0x000fea0003800000 */
.L_x_27598:
        /* <DEDUP_REMOVED lines=44> */
.L_x_27597:
[----:B------:R-:W-:Y:S05]  /*6210*/  BSYNC B1 ;  /* 0x0000000000017941 */ /* 0x000fea0003800000 */
.L_x_27596:
        /* <DEDUP_REMOVED lines=23> */
.L_x_27601:
[----:B------:R-:W-:-:S07]  /*6390*/  IMAD.MOV.U32 R13, RZ, RZ, R8 ;  /* 0x000000ffff0d7224 */ /* 0x000fce00078e0008 */
.L_x_27602:
[----:B------:R-:W-:Y:S05]  /*63a0*/  BSYNC B1 ;  /* 0x0000000000017941 */ /* 0x000fea0003800000 */
.L_x_27600:
        /* <DEDUP_REMOVED lines=18> */
.L_x_27606:
[----:B------:R-:W-:Y:S05]  /*64d0*/  BSYNC B2 ;  /* 0x0000000000027941 */ /* 0x000fea0003800000 */
.L_x_27605:
        /* <DEDUP_REMOVED lines=44> */
.L_x_27604:
[----:B------:R-:W-:Y:S05]  /*67a0*/  BSYNC B1 ;  /* 0x0000000000017941 */ /* 0x000fea0003800000 */
.L_x_27603:
[----:B------:R-:W2:Y:S01]  /*67b0*/  LDL R20, [R1+0x2c] ;  /* 0x00002c0001147983 */ /* 0x000ea20000100800 */
[----:B------:R-:W-:Y:S01]  /*67c0*/  I2FP.F32.U32 R13, R13 ;  /* 0x0000000d000d7245 */ /* 0x000fe20000201000 */
[----:B------:R-:W-:Y:S01]  /*67d0*/  VIADD R224, R228, 0x40 ;  /* 0x00000040e4e07836 */ /* 0x000fe20000000000 */
[----:B------:R-:W-:Y:S02]  /*67e0*/  SEL R15, RZ, 0x10000, P5 ;  /* 0x00010000ff0f7807 */ /* 0x000fe40002800000 */
[----:B------:R-:W-:Y:S01]  /*67f0*/  ISETP.NE.AND P5, PT, R12, RZ, PT ;  /* 0x000000ff0c00720c */ /* 0x000fe20003fa5270 */
[----:B------:R-:W-:Y:S01]  /*6800*/  FFMA.FTZ R13, R13, R238, 1.1641532182693481445e-10 ;  /* 0x2f0000000d0d7423 */ /* 0x000fe200000100ee */
[----:B------:R-:W-:Y:S02]  /*6810*/  SEL R12, RZ, 0x1, P2 ;  /* 0x00000001ff0c7807 */ /* 0x000fe40001000000 */
[----:B------:R-:W-:Y:S02]  /*6820*/  SEL R14, RZ, 0x100, P4 ;  /* 0x00000100ff0e7807 */ /* 0x000fe40002000000 */
[----:B------:R-:W-:-:S02]  /*6830*/  FSETP.GTU.FTZ.AND P2, PT, R13, R252, PT ;  /* 0x000000fc0d00720b */ /* 0x000fc40003f5c000 */
[----:B------:R-:W-:Y:S02]  /*6840*/  ISETP.NE.AND P4, PT, R16, RZ, PT ;  /* 0x000000ff1000720c */ /* 0x000fe40003f85270 */
[----:B------:R-:W-:Y:S02]  /*6850*/  SEL R13, RZ, 0x1000000, P2 ;  /* 0x01000000ff0d7807 */ /* 0x000fe40001000000 */
[----:B------:R-:W-:Y:S02]  /*6860*/  SEL R16, RZ, 0x1, P5 ;  /* 0x00000001ff107807 */ /* 0x000fe40002800000 */
[----:B------:R-:W-:Y:S01]  /*6870*/  LOP3.LUT R14, R14, R13, R15, 0xfe, !PT ;  /* 0x0000000d0e0e7212 */ /* 0x000fe200078efe0f */
[----:B------:R-:W-:Y:S01]  /*6880*/  IMAD.WIDE.U32 R12, R12, 0x1000000, RZ ;  /* 0x010000000c0c7825 */ /* 0x000fe200078e00ff */
[----:B------:R-:W-:Y:S02]  /*6890*/  SEL R15, RZ, 0x1, P3 ;  /* 0x00000001ff0f7807 */ /* 0x000fe40001800000 */
[----:B------:R-:W-:Y:S01]  /*68a0*/  SHF.L.U32 R19, R19, 0x10, RZ ;  /* 0x0000001013137819 */ /* 0x000fe200000006ff */
[----:B------:R-:W-:Y:S01]  /*68b0*/  IMAD.WIDE.U32 R16, R16, 0x100, RZ ;  /* 0x0000010010107825 */ /* 0x000fe200078e00ff */
[----:B------:R-:W-:-:S02]  /*68c0*/  LOP3.LUT R13, R13, R14, R15, 0xfe, !PT ;  /* 0x0000000e0d0d7212 */ /* 0x000fc400078efe0f */
[----:B------:R-:W-:Y:S02]  /*68d0*/  SEL R14, RZ, 0x1, P4 ;  /* 0x00000001ff0e7807 */ /* 0x000fe40002000000 */
[----:B------:R-:W-:-:S03]  /*68e0*/  LOP3.LUT P6, RZ, R11, 0x8, RZ, 0xc0, !PT ;  /* 0x000000080bff7812 */ /* 0x000fc600078cc0ff */
[----:B------:R-:W-:-:S03]  /*68f0*/  IMAD.WIDE.U32 R14, R14, 0x10000, RZ ;  /* 0x000100000e0e7825 */ /* 0x000fc600078e00ff */
[----:B------:R-:W-:Y:S01]  /*6900*/  LOP3.LUT R14, R16, R12, R14, 0xfe, !PT ;  /* 0x0000000c100e7212 */ /* 0x000fe200078efe0e */
[----:B------:R-:W-:Y:S01]  /*6910*/  FMUL.FTZ R12, R19, R230 ;  /* 0x000000e6130c7220 */ /* 0x000fe20000410000 */
[----:B------:R-:W-:Y:S02]  /*6920*/  LOP3.LUT R15, R17, R13, R15, 0xfe, !PT ;  /* 0x0000000d110f7212 */ /* 0x000fe400078efe0f */
[----:B------:R-:W-:Y:S01]  /*6930*/  SEL R17, RZ, 0x1, P6 ;  /* 0x00000001ff117807 */ /* 0x000fe20003000000 */
[----:B------:R-:W-:-:S03]  /*6940*/  FMUL.FTZ R12, R12, R239 ;  /* 0x000000ef0c0c7220 */ /* 0x000fc60000410000 */
[----:B------:R-:W-:Y:S01]  /*6950*/  LOP3.LUT R14, R14, R17, RZ, 0xfc, !PT ;  /* 0x000000110e0e7212 */ /* 0x000fe200078efcff */
[----:B------:R-:W-:Y:S01]  /*6960*/  IMAD.WIDE.U32 R16, R9, 0x8, R232 ;  /* 0x0000000809107825 */ /* 0x000fe200078e00e8 */
[----:B------:R-:W-:-:S05]  /*6970*/  FSEL R12, R12, RZ, !P2 ;  /* 0x000000ff0c0c7208 */ /* 0x000fca0005000000 */
[----:B--2---:R-:W-:Y:S01]  /*6980*/  FMUL.FTZ R55, R20, R12 ;  /* 0x0000000c14377220 */ /* 0x004fe20000410000 */
[----:B------:R-:W-:-:S04]  /*6990*/  IMAD.WIDE.U32 R12, R9, 0x20, R234 ;  /* 0x00000020090c7825 */ /* 0x000fc800078e00ea */
[----:B------:R-:W-:Y:S01]  /*69a0*/  @P0 FADD.FTZ R55, R71, R55 ;  /* 0x0000003747370221 */ /* 0x000fe20000010000 */
[----:B------:R-:W-:Y:S04]  /*69b0*/  STG.E.128 desc[UR4][R12.64], R56 ;  /* 0x000000380c007986 */ /* 0x000fe8000c101d04 */
[----:B------:R0:W-:Y:S04]  /*69c0*/  STG.E.128 desc[UR4][R12.64+0x10], R52 ;  /* 0x000010340c007986 */ /* 0x0001e8000c101d04 */
[----:B------:R1:W-:Y:S01]  /*69d0*/  STG.E.64 desc[UR4][R16.64], R14 ;  /* 0x0000000e10007986 */ /* 0x0003e2000c101b04 */
[----:B0-----:R-:W0:Y:S02]  /*69e0*/  @P1 LDC.64 R12, c[0x0][0x230] ;  /* 0x00008c00ff0c1b82 */ /* 0x001e240000000a00 */
[----:B0-----:R-:W-:-:S05]  /*69f0*/  @P1 IMAD.WIDE.U32 R12, R224, 0x20, R12 ;  /* 0x00000020e00c1825 */ /* 0x001fca00078e000c */
[----:B------:R-:W5:Y:S04]  /*6a00*/  @P1 LDG.E.128 R72, desc[UR4][R12.64] ;  /* 0x000000040c481981 */ /* 0x000f68000c1e1d00 */
        /* <DEDUP_REMOVED lines=15> */
.L_x_27608:
[----:B------:R-:W-:-:S07]  /*6b00*/  MOV R20, R8 ;  /* 0x0000000800147202 */ /* 0x000fce0000000f00 */
.L_x_27609:
[----:B------:R-:W-:Y:S05]  /*6b10*/  BSYNC B1 ;  /* 0x0000000000017941 */ /* 0x000fea0003800000 */
.L_x_27607:
        /* <DEDUP_REMOVED lines=16> */
.L_x_27613:
[----:B------:R-:W-:Y:S05]  /*6c20*/  BSYNC B2 ;  /* 0x0000000000027941 */ /* 0x000fea0003800000 */
.L_x_27612:
        /* <DEDUP_REMOVED lines=38> */
[----:B------:R-:W-:-:S05]  /*6e90*/  IMAD.WIDE.U32 R16, R17, -0x326172a9, RZ ;  /* 0xcd9e8d5711107825 */ /* 0x000fca00078e00ff */
[----:B------:R-:W-:Y:S02]  /*6ea0*/  LOP3.LUT R2, R17, UR30, R2, 0x96, !PT ;  /* 0x0000001e11027c12 */ /* 0x000fe4000f8e9602 */
[----:B------:R-:W-:Y:S01]  /*6eb0*/  MOV R8, R16 ;  /* 0x0000001000087202 */ /* 0x000fe20000000f00 */
[----:B------:R-:W-:-:S04]  /*6ec0*/  IMAD.WIDE.U32 R16, R3, -0x2daee0ad, RZ ;  /* 0xd2511f5303107825 */ /* 0x000fc800078e00ff */
[----:B------:R-:W-:Y:S01]  /*6ed0*/  IMAD.MOV.U32 R10, RZ, RZ, R16 ;  /* 0x000000ffff0a7224 */ /* 0x000fe200078e0010 */
[----:B------:R-:W-:-:S07]  /*6ee0*/  LOP3.LUT R3, R17, UR31, R18, 0x96, !PT ;  /* 0x0000001f11037c12 */ /* 0x000fce000f8e9612 */
.L_x_27611:
[----:B------:R-:W-:Y:S05]  /*6ef0*/  BSYNC B1 ;  /* 0x0000000000017941 */ /* 0x000fea0003800000 */
.L_x_27610:
[----:B------:R-:W-:Y:S01]  /*6f00*/  I2FP.F32.U32 R17, R20 ;  /* 0x0000001400117245 */ /* 0x000fe20000201000 */
[----:B-----5:R-:W-:Y:S01]  /*6f10*/  IMAD.U32 R21, R12, 0x10000, RZ ;  /* 0x000100000c157824 */ /* 0x020fe200078e00ff */
        /* <DEDUP_REMOVED lines=8> */
[----:B------:R-:W-:-:S03]  /*6fa0*/  PRMT R16, R12, 0x7632, R16 ;  /* 0x000076320c107816 */ /* 0x000fc60000000010 */
        /* <DEDUP_REMOVED lines=13> */
.L_x_27615:
[----:B------:R-:W-:-:S07]  /*7080*/  MOV R12, R8 ;  /* 0x00000008000c7202 */ /* 0x000fce0000000f00 */
.L_x_27616:
[----:B------:R-:W-:Y:S05]  /*7090*/  BSYNC B1 ;  /* 0x0000000000017941 */ /* 0x000fea0003800000 */
.L_x_27614:
        /* <DEDUP_REMOVED lines=16> */
.L_x_27620:
[----:B------:R-:W-:Y:S05]  /*71a0*/  BSYNC B2 ;  /* 0x0000000000027941 */ /* 0x000fea0003800000 */
.L_x_27619:
        /* <DEDUP_REMOVED lines=44> */
.L_x_27618:
[----:B------:R-:W-:Y:S05]  /*7470*/  BSYNC B1 ;  /* 0x0000000000017941 */ /* 0x000fea0003800000 */
.L_x_27617:
        /* <DEDUP_REMOVED lines=23> */
.L_x_27622:
[----:B------:R-:W-:-:S07]  /*75f0*/  MOV R12, R8 ;  /* 0x00000008000c7202 */ /* 0x000fce0000000f00 */
.L_x_27623:
[----:B------:R-:W-:Y:S05]  /*7600*/  BSYNC B1 ;  /* 0x0000000000017941 */ /* 0x000fea0003800000 */
.L_x_27621:
        /* <DEDUP_REMOVED lines=16> */
.L_x_27627:
[----:B------:R-:W-:Y:S05]  /*7710*/  BSYNC B2 ;  /* 0x0000000000027941 */ /* 0x000fea0003800000 */
.L_x_27626:
        /* <DEDUP_REMOVED lines=44> */
.L_x_27625:
[----:B------:R-:W-:Y:S05]  /*79e0*/  BSYNC B1 ;  /* 0x0000000000017941 */ /* 0x000fea0003800000 */
.L_x_27624:
[----:B------:R-:W-:Y:S01]  /*79f0*/  I2FP.F32.U32 R17, R12 ;  /* 0x0000000c00117245 */ /* 0x000fe20000201000 */
[----:B------:R-:W-:Y:S01]  /*7a00*/  IMAD.U32 R19, R13, 0x10000, RZ ;  /* 0x000100000d137824 */ /* 0x000fe200078e00ff */
[----:B------:R-:W-:Y:S01]  /*7a10*/  LOP3.LUT R11, R11, 0xfffffffd, RZ, 0xc0, !PT ;  /* 0xfffffffd0b0b7812 */ /* 0x000fe200078ec0ff */
[----:B------:R-:W-:Y:S01]  /*7a20*/  BSSY B1, `(.L_x_27628) ;  /* 0x0000016000017945 */ /* 0x000fe20003800000 */
[----:B------:R-:W-:Y:S01]  /*7a30*/  PRMT R13, R13, 0x7632, R13 ;  /* 0x000076320d0d7816 */ /* 0x000fe2000000000d */
[----:B------:R-:W-:Y:S01]  /*7a40*/  FFMA.FTZ R17, R17, R238, 1.1641532182693481445e-10 ;  /* 0x2f00000011117423 */ /* 0x000fe200000100ee */
[----:B------:R-:W-:-:S04]  /*7a50*/  FMUL.FTZ R12, R19, R230 ;  /* 0x000000e6130c7220 */ /* 0x000fc80000410000 */
        /* <DEDUP_REMOVED lines=17> */
.L_x_27629:
[----:B------:R-:W-:-:S07]  /*7b70*/  MOV R12, R8 ;  /* 0x00000008000c7202 */ /* 0x000fce0000000f00 */
.L_x_27630:
[----:B------:R-:W-:Y:S05]  /*7b80*/  BSYNC B1 ;  /* 0x0000000000017941 */ /* 0x000fea0003800000 */
.L_x_27628:
        /* <DEDUP_REMOVED lines=16> */
.L_x_27634:
[----:B------:R-:W-:Y:S05]  /*7c90*/  BSYNC B2 ;  /* 0x0000000000027941 */ /* 0x000fea0003800000 */
.L_x_27633:
        /* <DEDUP_REMOVED lines=44> */
.L_x_27632:
[----:B------:R-:W-:Y:S05]  /*7f60*/  BSYNC B1 ;  /* 0x0000000000017941 */ /* 0x000fea0003800000 */
.L_x_27631:
        /* <DEDUP_REMOVED lines=21> */
.L_x_27636:
[----:B------:R-:W-:-:S07]  /*80c0*/  MOV R18, R8 ;  /* 0x0000000800127202 */ /* 0x000fce0000000f00 */
.L_x_27637:
[----:B------:R-:W-:Y:S05]  /*80d0*/  BSYNC B1 ;  /* 0x0000000000017941 */ /* 0x000fea0003800000 */
.L_x_27635:
        /* <DEDUP_REMOVED lines=16> */
.L_x_27641:
[----:B------:R-:W-:Y:S05]  /*81e0*/  BSYNC B2 ;  /* 0x0000000000027941 */ /* 0x000fea0003800000 */
.L_x_27640:
        /* <DEDUP_REMOVED lines=44> */
.L_x_27639:
[----:B------:R-:W-:Y:S05]  /*84b0*/  BSYNC B1 ;  /* 0x0000000000017941 */ /* 0x000fea0003800000 */
.L_x_27638:
        /* <DEDUP_REMOVED lines=22> */
.L_x_27643:
[----:B------:R-:W-:-:S07]  /*8620*/  MOV R12, R8 ;  /* 0x00000008000c7202 */ /* 0x000fce0000000f00 */
.L_x_27644:
[----:B------:R-:W-:Y:S05]  /*8630*/  BSYNC B1 ;  /* 0x0000000000017941 */ /* 0x000fea0003800000 */
.L_x_27642:
        /* <DEDUP_REMOVED lines=16> */
.L_x_27648:
[----:B------:R-:W-:Y:S05]  /*8740*/  BSYNC B2 ;  /* 0x0000000000027941 */ /* 0x000fea0003800000 */
.L_x_27647:
        /* <DEDUP_REMOVED lines=44> */
.L_x_27646:
[----:B------:R-:W-:Y:S05]  /*8a10*/  BSYNC B1 ;  /* 0x0000000000017941 */ /* 0x000fea0003800000 */
.L_x_27645:
        /* <DEDUP_REMOVED lines=21> */
.L_x_27650:
[----:B------:R-:W-:-:S07]  /*8b70*/  MOV R12, R8 ;  /* 0x00000008000c7202 */ /* 0x000fce0000000f00 */
.L_x_27651:
[----:B------:R-:W-:Y:S05]  /*8b80*/  BSYNC B1 ;  /* 0x0000000000017941 */ /* 0x000fea0003800000 */
.L_x_27649:
        /* <DEDUP_REMOVED lines=16> */
.L_x_27655:
[----:B------:R-:W-:Y:S05]  /*8c90*/  BSYNC B2 ;  /* 0x0000000000027941 */ /* 0x000fea0003800000 */
.L_x_27654:
        /* <DEDUP_REMOVED lines=8> */
[----:B------:R-:W-:Y:S01]  /*8d20*/  IMAD.WIDE.U32 R18, R13, -0x2daee0ad, RZ ;  /* 0xd2511f530d127825 */ /* 0x000fe200078e00ff */
[----:B------:R-:W-:Y:S02]  /*8d30*/  HFMA2.MMA R13, -RZ, RZ, 0, 0 ;  /* 0x00000000ff0d7435 */ /* 0x000fe400000001ff */
        /* <DEDUP_REMOVED lines=34> */
.L_x_27653:
[----:B------:R-:W-:Y:S05]  /*8f60*/  BSYNC B1 ;  /* 0x0000000000017941 */ /* 0x000fea0003800000 */
.L_x_27652:
[----:B------:R-:W-:Y:S01]  /*8f70*/  I2FP.F32.U32 R17, R12 ;  /* 0x0000000c00117245 */ /* 0x000fe20000201000 */
[----:B------:R-:W-:Y:S01]  /*8f80*/  IMAD.U32 R19, R15, 0x10000, RZ ;  /* 0x000100000f137824 */ /* 0x000fe200078e00ff */
[C---:B------:R-:W-:Y:S01]  /*8f90*/  ISETP.NE.AND P6, PT, R13.reuse, 0x1, PT ;  /* 0x000000010d00780c */ /* 0x040fe20003fc5270 */
[----:B------:R-:W-:Y:S01]  /*8fa0*/  BSSY B1, `(.L_x_27656) ;  /* 0x0000014000017945 */ /* 0x000fe20003800000 */
[----:B------:R-:W-:Y:S01]  /*8fb0*/  IADD3 R18, R13, 0x1, RZ ;  /* 0x000000010d127810 */ /* 0x000fe20007ffe0ff */
[----:B------:R-:W-:Y:S01]  /*8fc0*/  FFMA.FTZ R17, R17, R238, 1.1641532182693481445e-10 ;  /* 0x2f00000011117423 */ /* 0x000fe200000100ee */
[----:B------:R-:W-:Y:S01]  /*8fd0*/  FMUL.FTZ R12, R19, R230 ;  /* 0x000000e6130c7220 */ /* 0x000fe20000410000 */
[----:B------:R-:W-:-:S03]  /*8fe0*/  PRMT R19, R15, 0x7632, R19 ;  /* 0x000076320f137816 */ /* 0x000fc60000000013 */
        /* <DEDUP_REMOVED lines=14> */
.L_x_27657:
[----:B------:R-:W-:-:S07]  /*90d0*/  MOV R14, R8 ;  /* 0x00000008000e7202 */ /* 0x000fce0000000f00 */
.L_x_27658:
[----:B------:R-:W-:Y:S05]  /*90e0*/  BSYNC B1 ;  /* 0x0000000000017941 */ /* 0x000fea0003800000 */
.L_x_27656:
        /* <DEDUP_REMOVED lines=15> */
[----:B------:R-:W-:Y:S01]  /*91e0*/  @P0 IMAD.MOV R8, RZ, RZ, R7 ;  /* 0x000000ffff080224 */ /* 0x000fe200078e0207 */
[----:B------:R-:W-:-:S04]  /*91f0*/  ISETP.NE.AND P0, PT, R3, RZ, PT ;  /* 0x000000ff0300720c */ /* 0x000fc80003f05270 */
[----:B------:R-:W-:-:S09]  /*9200*/  @!P6 MOV R7, R8 ;  /* 0x000000080007e202 */ /* 0x000fd20000000f00 */
.L_x_27662:
[----:B------:R-:W-:Y:S05]  /*9210*/  BSYNC B2 ;  /* 0x0000000000027941 */ /* 0x000fea0003800000 */
.L_x_27661:
        /* <DEDUP_REMOVED lines=44> */
.L_x_27660:
[----:B------:R-:W-:Y:S05]  /*94e0*/  BSYNC B1 ;  /* 0x0000000000017941 */ /* 0x000fea0003800000 */
.L_x_27659:
[----:B------:R-:W-:Y:S01]  /*94f0*/  I2FP.F32.U32 R17, R14 ;  /* 0x0000000e00117245 */ /* 0x000fe20000201000 */
[----:B------:R-:W-:Y:S01]  /*9500*/  IMAD.U32 R19, R19, 0x10000, RZ ;  /* 0x0001000013137824 */ /* 0x000fe200078e00ff */
[----:B------:R-:W-:Y:S02]  /*9510*/  SEL R14, RZ, 0x1, P2 ;  /* 0x00000001ff0e7807 */ /* 0x000fe40001000000 */
[----:B------:R-:W-:Y:S01]  /*9520*/  SEL R15, RZ, 0x10000, P5 ;  /* 0x00010000ff0f7807 */ /* 0x000fe20002800000 */
[----:B------:R-:W-:Y:S01]  /*9530*/  FFMA.FTZ R12, R17, R238, 1.1641532182693481445e-10 ;  /* 0x2f000000110c7423 */ /* 0x000fe200000100ee */
[----:B------:R-:W-:Y:S02]  /*9540*/  SEL R13, RZ, 0x100, P4 ;  /* 0x00000100ff0d7807 */ /* 0x000fe40002000000 */
[----:B------:R-:W-:Y:S02]  /*9550*/  LOP3.LUT P5, RZ, R11, 0x4, RZ, 0xc0, !PT ;  /* 0x000000040bff7812 */ /* 0x000fe400078ac0ff */
[----:B------:R-:W-:-:S02]  /*9560*/  FSETP.GTU.FTZ.AND P2, PT, R12, R252, PT ;  /* 0x000000fc0c00720b */ /* 0x000fc40003f5c000 */
[----:B------:R-:W-:Y:S02]  /*9570*/  LOP3.LUT P4, RZ, R11, 0x2, RZ, 0xc0, !PT ;  /* 0x000000020bff7812 */ /* 0x000fe4000788c0ff */
[----:B------:R-:W-:Y:S02]  /*9580*/  SEL R12, RZ, 0x1000000, P2 ;  /* 0x01000000ff0c7807 */ /* 0x000fe40001000000 */
[----:B------:R-:W-:Y:S02]  /*9590*/  SEL R16, RZ, 0x1, P5 ;  /* 0x00000001ff107807 */ /* 0x000fe40002800000 */
[----:B------:R-:W-:Y:S01]  /*95a0*/  LOP3.LUT R15, R13, R12, R15, 0xfe, !PT ;  /* 0x0000000c0d0f7212 */ /* 0x000fe200078efe0f */
[----:B------:R-:W-:Y:S01]  /*95b0*/  IMAD.WIDE.U32 R12, R14, 0x1000000, RZ ;  /* 0x010000000e0c7825 */ /* 0x000fe200078e00ff */
[----:B------:R-:W-:Y:S02]  /*95c0*/  SEL R14, RZ, 0x1, P3 ;  /* 0x00000001ff0e7807 */ /* 0x000fe40001800000 */
[----:B------:R-:W-:Y:S01]  /*95d0*/  LOP3.LUT P6, RZ, R11, 0x8, RZ, 0xc0, !PT ;  /* 0x000000080bff7812 */ /* 0x000fe200078cc0ff */
[----:B------:R-:W-:Y:S01]  /*95e0*/  IMAD.WIDE.U32 R16, R16, 0x100, RZ ;  /* 0x0000010010107825 */ /* 0x000fe200078e00ff */
[----:B------:R-:W-:-:S02]  /*95f0*/  LOP3.LUT R13, R13, R15, R14, 0xfe, !PT ;  /* 0x0000000f0d0d7212 */ /* 0x000fc400078efe0e */
[----:B------:R-:W-:Y:S02]  /*9600*/  SEL R14, RZ, 0x1, P4 ;  /* 0x00000001ff0e7807 */ /* 0x000fe40002000000 */
[----:B------:R-:W-:-:S03]  /*9610*/  IADD3 R225, R228, 0x60, RZ ;  /* 0x00000060e4e17810 */ /* 0x000fc60007ffe0ff */
        /* <DEDUP_REMOVED lines=9> */
[----:B------:R-:W-:Y:S01]  /*96b0*/  FMUL.FTZ R47, R247, R12 ;  /* 0x0000000cf72f7220 */ /* 0x000fe20000410000 */
        /* <DEDUP_REMOVED lines=23> */
.L_x_27664:
[----:B------:R-:W-:-:S07]  /*9830*/  IMAD.MOV.U32 R19, RZ, RZ, R8 ;  /* 0x000000ffff137224 */ /* 0x000fce00078e0008 */
.L_x_27665:
[----:B------:R-:W-:Y:S05]  /*9840*/  BSYNC B1 ;  /* 0x0000000000017941 */ /* 0x000fea0003800000 */
.L_x_27663:
        /* <DEDUP_REMOVED lines=16> */
.L_x_27669:
[----:B------:R-:W-:Y:S05]  /*9950*/  BSYNC B2 ;  /* 0x0000000000027941 */ /* 0x000fea0003800000 */
.L_x_27668:
        /* <DEDUP_REMOVED lines=44> */
.L_x_27667:
[----:B------:R-:W-:Y:S05]  /*9c20*/  BSYNC B1 ;  /* 0x0000000000017941 */ /* 0x000fea0003800000 */
.L_x_27666:
[----:B------:R-:W-:Y:S01]  /*9c30*/  I2FP.F32.U32 R17, R19 ;  /* 0x0000001300117245 */ /* 0x000fe20000201000 */
[----:B------:R-:W-:Y:S01]  /*9c40*/  BSSY B1, `(.L_x_27670) ;  /* 0x0000018000017945 */ /* 0x000fe20003800000 */
[----:B------:R-:W-:Y:S01]  /*9c50*/  LOP3.LUT R11, R11, 0xfffffff7, RZ, 0xc0, !PT ;  /* 0xfffffff70b0b7812 */ /* 0x000fe200078ec0ff */
[----:B------:R-:W-:Y:S01]  /*9c60*/  VIADD R19, R16, 0x1 ;  /* 0x0000000110137836 */ /* 0x000fe20000000000 */
[----:B-----5:R-:W-:Y:S01]  /*9c70*/  PRMT R18, R12, 0x7632, R18 ;  /* 0x000076320c127816 */ /* 0x020fe20000000012 */
[----:B------:R-:W-:-:S05]  /*9c80*/  FFMA.FTZ R17, R17, R238, 1.1641532182693481445e-10 ;  /* 0x2f00000011117423 */ /* 0x000fca00000100ee */
[----:B------:R-:W-:Y:S02]  /*9c90*/  FSETP.GTU.FTZ.AND P2, PT, R17, R252, PT ;  /* 0x000000fc1100720b */ /* 0x000fe40003f5c000 */
[----:B------:R-:W-:-:S05]  /*9ca0*/  SHF.L.U32 R17, R12, 0x10, RZ ;  /* 0x000000100c117819 */ /* 0x000fca00000006ff */
        /* <DEDUP_REMOVED lines=16> */
.L_x_27671:
[----:B------:R-:W-:-:S07]  /*9db0*/  IMAD.MOV.U32 R12, RZ, RZ, R8 ;  /* 0x000000ffff0c7224 */ /* 0x000fce00078e0008 */
.L_x_27672:
[----:B------:R-:W-:Y:S05]  /*9dc0*/  BSYNC B1 ;  /* 0x0000000000017941 */ /* 0x000fea0003800000 */
.L_x_27670:
        /* <DEDUP_REMOVED lines=16> */
.L_x_27676:
[----:B------:R-:W-:Y:S05]  /*9ed0*/  BSYNC B2 ;  /* 0x0000000000027941 */ /* 0x000fea0003800000 */
.L_x_27675:
        /* <DEDUP_REMOVED lines=44> */
.L_x_27674:
[----:B------:R-:W-:Y:S05]  /*a1a0*/  BSYNC B1 ;  /* 0x0000000000017941 */ /* 0x000fea0003800000 */
.L_x_27673:
        /* <DEDUP_REMOVED lines=23> */
.L_x_27678:
[----:B------:R-:W-:-:S07]  /*a320*/  IMAD.MOV.U32 R12, RZ, RZ, R8 ;  /* 0x000000ffff0c7224 */ /* 0x000fce00078e0008 */
.L_x_27679:
[----:B------:R-:W-:Y:S05]  /*a330*/  BSYNC B1 ;  /* 0x0000000000017941 */ /* 0x000fea0003800000 */
.L_x_27677:
        /* <DEDUP_REMOVED lines=16> */
.L_x_27683:
[----:B------:R-:W-:Y:S05]  /*a440*/  BSYNC B2 ;  /* 0x0000000000027941 */ /* 0x000fea0003800000 */
.L_x_27682:
        /* <DEDUP_REMOVED lines=44> */
.L_x_27681:
[----:B------:R-:W-:Y:S05]  /*a710*/  BSYNC B1 ;  /* 0x0000000000017941 */ /* 0x000fea0003800000 */
.L_x_27680:
[----:B------:R-:W-:Y:S01]  /*a720*/  I2FP.F32.U32 R12, R12 ;  /* 0x0000000c000c7245 */ /* 0x000fe20000201000 */
[----:B------:R-:W-:Y:S01]  /*a730*/  BSSY B1, `(.L_x_27684) ;  /* 0x0000018000017945 */ /* 0x000fe20003800000 */
[----:B------:R-:W-:Y:S01]  /*a740*/  LOP3.LUT R11, R11, 0xfffffffd, RZ, 0xc0, !PT ;  /* 0xfffffffd0b0b7812 */ /* 0x000fe200078ec0ff */
[----:B------:R-:W-:Y:S02]  /*a750*/  VIADD R16, R17, 0x1 ;  /* 0x0000000111107836 */ /* 0x000fe40000000000 */
        /* <DEDUP_REMOVED lines=20> */
.L_x_27685:
[----:B------:R-:W-:-:S07]  /*a8a0*/  IMAD.MOV.U32 R12, RZ, RZ, R8 ;  /* 0x000000ffff0c7224 */ /* 0x000fce00078e0008 */
.L_x_27686:
[----:B------:R-:W-:Y:S05]  /*a8b0*/  BSYNC B1 ;  /* 0x0000000000017941 */ /* 0x000fea0003800000 */
.L_x_27684:
        /* <DEDUP_REMOVED lines=16> */
.L_x_27690:
[----:B------:R-:W-:Y:S05]  /*a9c0*/  BSYNC B2 ;  /* 0x0000000000027941 */ /* 0x000fea0003800000 */
.L_x_27689:
        /* <DEDUP_REMOVED lines=44> */
.L_x_27688:
[----:B------:R-:W-:Y:S05]  /*ac90*/  BSYNC B1 ;  /* 0x0000000000017941 */ /* 0x000fea0003800000 */
.L_x_27687:
        /* <DEDUP_REMOVED lines=21> */
.L_x_27692:
[----:B------:R-:W-:-:S07]  /*adf0*/  IMAD.MOV.U32 R12, RZ, RZ, R8 ;  /* 0x000000ffff0c7224 */ /* 0x000fce00078e0008 */
.L_x_27693:
[----:B------:R-:W-:Y:S05]  /*ae00*/  BSYNC B1 ;  /* 0x0000000000017941 */ /* 0x000fea0003800000 */
.L_x_27691:
        /* <DEDUP_REMOVED lines=16> */
.L_x_27697:
[----:B------:R-:W-:Y:S05]  /*af10*/  BSYNC B2 ;  /* 0x0000000000027941 */ /* 0x000fea0003800000 */
.L_x_27696:
        /* <DEDUP_REMOVED lines=44> */
.L_x_27695:
[----:B------:R-:W-:Y:S05]  /*b1e0*/  BSYNC B1 ;  /* 0x0000000000017941 */ /* 0x000fea0003800000 */
.L_x_27694:
        /* <DEDUP_REMOVED lines=22> */
.L_x_27699:
[----:B------:R-:W-:-:S07]  /*b350*/  IMAD.MOV.U32 R12, RZ, RZ, R8 ;  /* 0x000000ffff0c7224 */ /* 0x000fce00078e0008 */
.L_x_27700:
[----:B------:R-:W-:Y:S05]  /*b360*/  BSYNC B1 ;  /* 0x0000000000017941 */ /* 0x000fea0003800000 */
.L_x_27698:
        /* <DEDUP_REMOVED lines=16> */
.L_x_27704:
[----:B------:R-:W-:Y:S05]  /*b470*/  BSYNC B2 ;  /* 0x0000000000027941 */ /* 0x000fea0003800000 */
.L_x_27703:
        /* <DEDUP_REMOVED lines=44> */
.L_x_27702:
[----:B------:R-:W-:Y:S05]  /*b740*/  BSYNC B1 ;  /* 0x0000000000017941 */ /* 0x000fea0003800000 */
.L_x_27701:
        /* <DEDUP_REMOVED lines=21> */
.L_x_27706:
[----:B------:R-:W-:-:S07]  /*b8a0*/  IMAD.MOV.U32 R14, RZ, RZ, R8 ;  /* 0x000000ffff0e7224 */ /* 0x000fce00078e0008 */
.L_x_27707:
[----:B------:R-:W-:Y:S05]  /*b8b0*/  BSYNC B1 ;  /* 0x0000000000017941 */ /* 0x000fea0003800000 */
.L_x_27705:
        /* <DEDUP_REMOVED lines=16> */
.L_x_27711:
[----:B------:R-:W-:Y:S05]  /*b9c0*/  BSYNC B2 ;  /* 0x0000000000027941 */ /* 0x000fea0003800000 */
.L_x_27710:
        /* <DEDUP_REMOVED lines=44> */
.L_x_27709:
[----:B------:R-:W-:Y:S05]  /*bc90*/  BSYNC B1 ;  /* 0x0000000000017941 */ /* 0x000fea0003800000 */
.L_x_27708:
[----:B------:R-:W-:Y:S01]  /*bca0*/  I2FP.F32.U32 R12, R14 ;  /* 0x0000000e000c7245 */ /* 0x000fe20000201000 */
[----:B------:R-:W-:Y:S01]  /*bcb0*/  BSSY B1, `(.L_x_27712) ;  /* 0x0000016000017945 */ /* 0x000fe20003800000 */
[C---:B------:R-:W-:Y:S01]  /*bcc0*/  ISETP.NE.AND P6, PT, R13.reuse, 0x1, PT ;  /* 0x000000010d00780c */ /* 0x040fe20003fc5270 */
[----:B------:R-:W-:Y:S01]  /*bcd0*/  VIADD R17, R13, 0x1 ;  /* 0x000000010d117836 */ /* 0x000fe20000000000 */
[----:B------:R-:W-:Y:S01]  /*bce0*/  PRMT R16, R15, 0x7632, R16 ;  /* 0x000076320f107816 */ /* 0x000fe20000000010 */
[----:B------:R-:W-:-:S05]  /*bcf0*/  FFMA.FTZ R12, R12, R238, 1.1641532182693481445e-10 ;  /* 0x2f0000000c0c7423 */ /* 0x000fca00000100ee */
        /* <DEDUP_REMOVED lines=16> */
.L_x_27713:
[----:B------:R-:W-:-:S07]  /*be00*/  IMAD.MOV.U32 R12, RZ, RZ, R8 ;  /* 0x000000ffff0c7224 */ /* 0x000fce00078e0008 */
.L_x_27714:
[----:B------:R-:W-:Y:S05]  /*be10*/  BSYNC B1 ;  /* 0x0000000000017941 */ /* 0x000fea0003800000 */
.L_x_27712:
        /* <DEDUP_REMOVED lines=19> */
.L_x_27718:
[----:B------:R-:W-:Y:S05]  /*bf50*/  BSYNC B2 ;  /* 0x0000000000027941 */ /* 0x000fea0003800000 */
.L_x_27717:
        /* <DEDUP_REMOVED lines=44> */
.L_x_27716:
[----:B------:R-:W-:Y:S05]  /*c220*/  BSYNC B1 ;  /* 0x0000000000017941 */ /* 0x000fea0003800000 */
.L_x_27715:
[----:B------:R-:W-:Y:S01]  /*c230*/  I2FP.F32.U32 R15, R12 ;  /* 0x0000000c000f7245 */ /* 0x000fe20000201000 */
[----:B------:R-:W-:Y:S01]  /*c240*/  VIADD R226, R228, 0x80 ;  /* 0x00000080e4e27836 */ /* 0x000fe20000000000 */
[----:B------:R-:W-:Y:S02]  /*c250*/  SEL R12, RZ, 0x1, P2 ;  /* 0x00000001ff0c7807 */ /* 0x000fe40001000000 */
[----:B------:R-:W-:Y:S01]  /*c260*/  SHF.L.U32 R16, R16, 0x10, RZ ;  /* 0x0000001010107819 */ /* 0x000fe200000006ff */
[----:B------:R-:W-:Y:S01]  /*c270*/  FFMA.FTZ R15, R15, R238, 1.1641532182693481445e-10 ;  /* 0x2f0000000f0f7423 */ /* 0x000fe200000100ee */
[----:B------:R-:W-:Y:S02]  /*c280*/  SEL R14, RZ, 0x10000, P5 ;  /* 0x00010000ff0e7807 */ /* 0x000fe40002800000 */
[----:B------:R-:W-:Y:S01]  /*c290*/  SEL R13, RZ, 0x100, P4 ;  /* 0x00000100ff0d7807 */ /* 0x000fe20002000000 */
[----:B------:R-:W-:Y:S01]  /*c2a0*/  FMUL.FTZ R16, R16, R230 ;  /* 0x000000e610107220 */ /* 0x000fe20000410000 */
[----:B------:R-:W-:-:S02]  /*c2b0*/  FSETP.GTU.FTZ.AND P2, PT, R15, R252, PT ;  /* 0x000000fc0f00720b */ /* 0x000fc40003f5c000 */
[C---:B------:R-:W-:Y:S01]  /*c2c0*/  LOP3.LUT P5, RZ, R11.reuse, 0x4, RZ, 0xc0, !PT ;  /* 0x000000040bff7812 */ /* 0x040fe200078ac0ff */
[----:B------:R-:W-:Y:S01]  /*c2d0*/  FMUL.FTZ R16, R16, R239 ;  /* 0x000000ef10107220 */ /* 0x000fe20000410000 */
[----:B------:R-:W-:Y:S02]  /*c2e0*/  SEL R15, RZ, 0x1000000, P2 ;  /* 0x01000000ff0f7807 */ /* 0x000fe40001000000 */
[----:B------:R-:W-:Y:S02]  /*c2f0*/  LOP3.LUT P4, RZ, R11, 0x2, RZ, 0xc0, !PT ;  /* 0x000000020bff7812 */ /* 0x000fe4000788c0ff */
[----:B------:R-:W-:Y:S01]  /*c300*/  LOP3.LUT R14, R13, R15, R14, 0xfe, !PT ;  /* 0x0000000f0d0e7212 */ /* 0x000fe200078efe0e */
[----:B------:R-:W-:Y:S01]  /*c310*/  IMAD.WIDE.U32 R12, R12, 0x1000000, RZ ;  /* 0x010000000c0c7825 */ /* 0x000fe200078e00ff */
[----:B------:R-:W-:Y:S02]  /*c320*/  SEL R15, RZ, 0x1, P3 ;  /* 0x00000001ff0f7807 */ /* 0x000fe40001800000 */
[----:B------:R-:W-:-:S02]  /*c330*/  SEL R18, RZ, 0x1, P5 ;  /* 0x00000001ff127807 */ /* 0x000fc40002800000 */
[----:B------:R-:W-:Y:S02]  /*c340*/  LOP3.LUT R13, R13, R14, R15, 0xfe, !PT ;  /* 0x0000000e0d0d7212 */ /* 0x000fe400078efe0f */
[----:B------:R-:W-:Y:S01]  /*c350*/  SEL R14, RZ, 0x1, P4 ;  /* 0x00000001ff0e7807 */ /* 0x000fe20002000000 */
[----:B------:R-:W-:Y:S01]  /*c360*/  IMAD.WIDE.U32 R18, R18, 0x100, RZ ;  /* 0x0000010012127825 */ /* 0x000fe200078e00ff */
[----:B------:R-:W-:Y:S02]  /*c370*/  FSEL R16, R16, RZ, !P2 ;  /* 0x000000ff10107208 */ /* 0x000fe40005000000 */
[----:B------:R-:W-:Y:S01]  /*c380*/  LOP3.LUT P6, RZ, R11, 0x8, RZ, 0xc0, !PT ;  /* 0x000000080bff7812 */ /* 0x000fe200078cc0ff */
[----:B------:R-:W-:-:S04]  /*c390*/  IMAD.WIDE.U32 R14, R14, 0x10000, RZ ;  /* 0x000100000e0e7825 */ /* 0x000fc800078e00ff */
[----:B------:R-:W-:Y:S01]  /*c3a0*/  FMUL.FTZ R39, R111, R16 ;  /* 0x000000106f277220 */ /* 0x000fe20000410000 */
[----:B------:R-:W-:Y:S02]  /*c3b0*/  SEL R16, RZ, 0x1, P6 ;  /* 0x00000001ff107807 */ /* 0x000fe40003000000 */
[----:B------:R-:W-:Y:S01]  /*c3c0*/  LOP3.LUT R14, R18, R12, R14, 0xfe, !PT ;  /* 0x0000000c120e7212 */ /* 0x000fe200078efe0e */
[----:B------:R-:W-:Y:S01]  /*c3d0*/  @P0 FADD.FTZ R39, R71, R39 ;  /* 0x0000002747270221 */ /* 0x000fe20000010000 */
[----:B------:R-:W-:Y:S01]  /*c3e0*/  LOP3.LUT R15, R19, R13, R15, 0xfe, !PT ;  /* 0x0000000d130f7212 */ /* 0x000fe200078efe0f */
[----:B------:R-:W-:Y:S01]  /*c3f0*/  IMAD.WIDE.U32 R12, R225, 0x20, R234 ;  /* 0x00000020e10c7825 */ /* 0x000fe200078e00ea */
[----:B------:R-:W-:-:S03]  /*c400*/  LOP3.LUT R14, R14, R16, RZ, 0xfc, !PT ;  /* 0x000000100e0e7212 */ /* 0x000fc600078efcff */
[----:B------:R-:W-:Y:S01]  /*c410*/  IMAD.WIDE.U32 R18, R225, 0x8, R232 ;  /* 0x00000008e1127825 */ /* 0x000fe200078e00e8 */
        /* <DEDUP_REMOVED lines=21> */
.L_x_27720:
[----:B------:R-:W-:-:S07]  /*c570*/  MOV R16, R8 ;  /* 0x0000000800107202 */ /* 0x000fce0000000f00 */
.L_x_27721:
[----:B------:R-:W-:Y:S05]  /*c580*/  BSYNC B1 ;  /* 0x0000000000017941 */ /* 0x000fea0003800000 */
.L_x_27719:
        /* <DEDUP_REMOVED lines=16> */
.L_x_27725:
[----:B------:R-:W-:Y:S05]  /*c690*/  BSYNC B2 ;  /* 0x0000000000027941 */ /* 0x000fea0003800000 */
.L_x_27724:
        /* <DEDUP_REMOVED lines=44> */
.L_x_27723:
[----:B------:R-:W-:Y:S05]  /*c960*/  BSYNC B1 ;  /* 0x0000000000017941 */ /* 0x000fea0003800000 */
.L_x_27722:
[----:B------:R-:W-:Y:S01]  /*c970*/  I2FP.F32.U32 R16, R16 ;  /* 0x0000001000107245 */ /* 0x000fe20000201000 */
[----:B------:R-:W-:Y:S01]  /*c980*/  BSSY B1, `(.L_x_27726) ;  /* 0x0000018000017945 */ /* 0x000fe20003800000 */
[----:B------:R-:W-:Y:S02]  /*c990*/  LOP3.LUT R11, R11, 0xfffffff7, RZ, 0xc0, !PT ;  /* 0xfffffff70b0b7812 */ /* 0x000fe400078ec0ff */
[----:B------:R-:W-:Y:S01]  /*c9a0*/  IADD3 R17, R18, 0x1, RZ ;  /* 0x0000000112117810 */ /* 0x000fe20007ffe0ff */
[----:B------:R-:W-:-:S05]  /*c9b0*/  FFMA.FTZ R16, R16, R238, 1.1641532182693481445e-10 ;  /* 0x2f00000010107423 */ /* 0x000fca00000100ee */
[----:B------:R-:W-:Y:S01]  /*c9c0*/  FSETP.GTU.FTZ.AND P2, PT, R16, R252, PT ;  /* 0x000000fc1000720b */ /* 0x000fe20003f5c000 */
[----:B-----5:R-:W-:-:S04]  /*c9d0*/  IMAD.U32 R16, R12, 0x10000, RZ ;  /* 0x000100000c107824 */ /* 0x020fc800078e00ff */
[----:B------:R-:W-:-:S04]  /*c9e0*/  FMUL.FTZ R16, R16, R230 ;  /* 0x000000e610107220 */ /* 0x000fc80000410000 */
[----:B------:R-:W-:-:S04]  /*c9f0*/  FMUL.FTZ R16, R16, R239 ;  /* 0x000000ef10107220 */ /* 0x000fc80000410000 */
        /* <DEDUP_REMOVED lines=15> */
.L_x_27727:
[----:B------:R-:W-:-:S07]  /*caf0*/  MOV R12, R8 ;  /* 0x00000008000c7202 */ /* 0x000fce0000000f00 */
.L_x_27728:
[----:B------:R-:W-:Y:S05]  /*cb00*/  BSYNC B1 ;  /* 0x0000000000017941 */ /* 0x000fea0003800000 */
.L_x_27726:
        /* <DEDUP_REMOVED lines=16> */
.L_x_27732:
[----:B------:R-:W-:Y:S05]  /*cc10*/  BSYNC B2 ;  /* 0x0000000000027941 */ /* 0x000fea0003800000 */
.L_x_27731:
        /* <DEDUP_REMOVED lines=44> */
.L_x_27730:
[----:B------:R-:W-:Y:S05]  /*cee0*/  BSYNC B1 ;  /* 0x0000000000017941 */ /* 0x000fea0003800000 */
.L_x_27729:
[----:B------:R-:W-:Y:S01]  /*cef0*/  I2FP.F32.U32 R12, R12 ;  /* 0x0000000c000c7245 */ /* 0x000fe20000201000 */
[----:B------:R-:W-:Y:S01]  /*cf00*/  BSSY B1, `(.L_x_27733) ;  /* 0x0000017000017945 */ /* 0x000fe20003800000 */
[----:B------:R-:W-:-:S03]  /*cf10*/  LOP3.LUT R11, R11, 0xfffffffb, RZ, 0xc0, !PT ;  /* 0xfffffffb0b0b7812 */ /* 0x000fc600078ec0ff */
[----:B------:R-:W-:-:S05]  /*cf20*/  FFMA.FTZ R12, R12, R238, 1.1641532182693481445e-10 ;  /* 0x2f0000000c0c7423 */ /* 0x000fca00000100ee */
[----:B------:R-:W-:Y:S01]  /*cf30*/  FSETP.GTU.FTZ.AND P2, PT, R12, R252, PT ;  /* 0x000000fc0c00720b */ /* 0x000fe20003f5c000 */
[----:B------:R-:W-:Y:S01]  /*cf40*/  IMAD.U32 R12, R16, 0x10000, RZ ;  /* 0x00010000100c7824 */ /* 0x000fe200078e00ff */
[----:B------:R-:W-:-:S03]  /*cf50*/  IADD3 R16, R17, 0x1, RZ ;  /* 0x0000000111107810 */ /* 0x000fc60007ffe0ff */
        /* <DEDUP_REMOVED lines=16> */
.L_x_27734:
[----:B------:R-:W-:-:S07]  /*d060*/  MOV R12, R8 ;  /* 0x00000008000c7202 */ /* 0x000fce0000000f00 */
.L_x_27735:
[----:B------:R-:W-:Y:S05]  /*d070*/  BSYNC B1 ;  /* 0x0000000000017941 */ /* 0x000fea0003800000 */
.L_x_27733:
        /* <DEDUP_REMOVED lines=16> */
.L_x_27739:
[----:B------:R-:W-:Y:S05]  /*d180*/  BSYNC B2 ;  /* 0x0000000000027941 */ /* 0x000fea0003800000 */
.L_x_27738:
        /* <DEDUP_REMOVED lines=44> */
.L_x_27737:
[----:B------:R-:W-:Y:S05]  /*d450*/  BSYNC B1 ;  /* 0x0000000000017941 */ /* 0x000fea0003800000 */
.L_x_27736:
[----:B------:R-:W-:Y:S01]  /*d460*/  I2FP.F32.U32 R12, R12 ;  /* 0x0000000c000c7245 */ /* 0x000fe20000201000 */
[----:B------:R-:W-:Y:S01]  /*d470*/  BSSY B1, `(.L_x_27740) ;  /* 0x0000018000017945 */ /* 0x000fe20003800000 */
[----:B------:R-:W-:Y:S02]  /*d480*/  LOP3.LUT R11, R11, 0xfffffffd, RZ, 0xc0, !PT ;  /* 0xfffffffd0b0b7812 */ /* 0x000fe400078ec0ff */
[----:B------:R-:W-:Y:S01]  /*d490*/  IADD3 R17, R16, 0x1, RZ ;  /* 0x0000000110117810 */ /* 0x000fe20007ffe0ff */
        /* <DEDUP_REMOVED lines=20> */
.L_x_27741:
[----:B------:R-:W-:-:S07]  /*d5e0*/  MOV R12, R8 ;  /* 0x00000008000c7202 */ /* 0x000fce0000000f00 */
.L_x_27742:
[----:B------:R-:W-:Y:S05]  /*d5f0*/  BSYNC B1 ;  /* 0x0000000000017941 */ /* 0x000fea0003800000 */
.L_x_27740:
        /* <DEDUP_REMOVED lines=16> */
.L_x_27746:
[----:B------:R-:W-:Y:S05]  /*d700*/  BSYNC B2 ;  /* 0x0000000000027941 */ /* 0x000fea0003800000 */
.L_x_27745:
        /* <DEDUP_REMOVED lines=44> */
.L_x_27744:
[----:B------:R-:W-:Y:S05]  /*d9d0*/  BSYNC B1 ;  /* 0x0000000000017941 */ /* 0x000fea0003800000 */
.L_x_27743:
        /* <DEDUP_REMOVED lines=21> */
.L_x_27748:
[----:B------:R-:W-:-:S07]  /*db30*/  MOV R16, R8 ;  /* 0x0000000800107202 */ /* 0x000fce0000000f00 */
.L_x_27749:
[----:B------:R-:W-:Y:S05]  /*db40*/  BSYNC B1 ;  /* 0x0000000000017941 */ /* 0x000fea0003800000 */
.L_x_27747:
        /* <DEDUP_REMOVED lines=16> */
.L_x_27753:
[----:B------:R-:W-:Y:S05]  /*dc50*/  BSYNC B2 ;  /* 0x0000000000027941 */ /* 0x000fea0003800000 */
.L_x_27752:
        /* <DEDUP_REMOVED lines=44> */
.L_x_27751:
[----:B------:R-:W-:Y:S05]  /*df20*/  BSYNC B1 ;  /* 0x0000000000017941 */ /* 0x000fea0003800000 */
.L_x_27750:
        /* <DEDUP_REMOVED lines=22> */
.L_x_27755:
[----:B------:R-:W-:-:S07]  /*e090*/  MOV R12, R8 ;  /* 0x00000008000c7202 */ /* 0x000fce0000000f00 */
.L_x_27756:
[----:B------:R-:W-:Y:S05]  /*e0a0*/  BSYNC B1 ;  /* 0x0000000000017941 */ /* 0x000fea0003800000 */
.L_x_27754:
        /* <DEDUP_REMOVED lines=16> */
.L_x_27760:
[----:B------:R-:W-:Y:S05]  /*e1b0*/  BSYNC B2 ;  /* 0x0000000000027941 */ /* 0x000fea0003800000 */
.L_x_27759:
        /* <DEDUP_REMOVED lines=44> */
.L_x_27758:
[----:B------:R-:W-:Y:S05]  /*e480*/  BSYNC B1 ;  /* 0x0000000000017941 */ /* 0x000fea0003800000 */
.L_x_27757:
        /* <DEDUP_REMOVED lines=21> */
.L_x_27762:
[----:B------:R-:W-:-:S07]  /*e5e0*/  MOV R12, R8 ;  /* 0x00000008000c7202 */ /* 0x000fce0000000f00 */
.L_x_27763:
[----:B------:R-:W-:Y:S05]  /*e5f0*/  BSYNC B1 ;  /* 0x0000000000017941 */ /* 0x000fea0003800000 */
.L_x_27761:
        /* <DEDUP_REMOVED lines=16> */
.L_x_27767:
[----:B------:R-:W-:Y:S05]  /*e700*/  BSYNC B2 ;  /* 0x0000000000027941 */ /* 0x000fea0003800000 */
.L_x_27766:
        /* <DEDUP_REMOVED lines=44> */
.L_x_27765:
[----:B------:R-:W-:Y:S05]  /*e9d0*/  BSYNC B1 ;  /* 0x0000000000017941 */ /* 0x000fea0003800000 */
.L_x_27764:
        /* <DEDUP_REMOVED lines=22> */
.L_x_27769:
[----:B------:R-:W-:-:S07]  /*eb40*/  MOV R14, R8 ;  /* 0x00000008000e7202 */ /* 0x000fce0000000f00 */
.L_x_27770:
[----:B------:R-:W-:Y:S05]  /*eb50*/  BSYNC B1 ;  /* 0x0000000000017941 */ /* 0x000fea0003800000 */
.L_x_27768:
        /* <DEDUP_REMOVED lines=19> */
.L_x_27774:
[----:B------:R-:W-:Y:S05]  /*ec90*/  BSYNC B2 ;  /* 0x0000000000027941 */ /* 0x000fea0003800000 */
.L_x_27773:
        /* <DEDUP_REMOVED lines=44> */
.L_x_27772:
[----:B------:R-:W-:Y:S05]  /*ef60*/  BSYNC B1 ;  /* 0x0000000000017941 */ /* 0x000fea0003800000 */
.L_x_27771:
[----:B------:R-:W-:Y:S02]  /*ef70*/  I2FP.F32.U32 R15, R14 ;  /* 0x0000000e000f7245 */ /* 0x000fe40000201000 */
        /* <DEDUP_REMOVED lines=19> */
[----:B------:R-:W-:Y:S01]  /*f0b0*/  IMAD.U32 R12, R19, 0x10000, RZ ;  /* 0x00010000130c7824 */ /* 0x000fe200078e00ff */
[----:B------:R-:W-:Y:S02]  /*f0c0*/  LOP3.LUT R15, R17, R13, R15, 0xfe, !PT ;  /* 0x0000000d110f7212 */ /* 0x000fe400078efe0f */
[----:B------:R-:W-:Y:S01]  /*f0d0*/  SEL R16, RZ, 0x1, P6 ;  /* 0x00000001ff107807 */ /* 0x000fe20003000000 */
[----:B------:R-:W-:-:S03]  /*f0e0*/  FMUL.FTZ R12, R12, R230 ;  /* 0x000000e60c0c7220 */ /* 0x000fc60000410000 */
[----:B------:R-:W-:Y:S01]  /*f0f0*/  LOP3.LUT R14, R14, R16, RZ, 0xfc, !PT ;  /* 0x000000100e0e7212 */ /* 0x000fe200078efcff */
[----:B------:R-:W-:Y:S01]  /*f100*/  FMUL.FTZ R12, R12, R239 ;  /* 0x000000ef0c0c7220 */ /* 0x000fe20000410000 */
[----:B------:R-:W-:-:S04]  /*f110*/  IMAD.WIDE.U32 R16, R226, 0x8, R232 ;  /* 0x00000008e2107825 */ /* 0x000fc800078e00e8 */
        /* <DEDUP_REMOVED lines=25> */
.L_x_27776:
[----:B------:R-:W-:-:S07]  /*f2b0*/  IMAD.MOV.U32 R19, RZ, RZ, R8 ;  /* 0x000000ffff137224 */ /* 0x000fce00078e0008 */
.L_x_27777:
[----:B------:R-:W-:Y:S05]  /*f2c0*/  BSYNC B1 ;  /* 0x0000000000017941 */ /* 0x000fea0003800000 */
.L_x_27775:
        /* <DEDUP_REMOVED lines=16> */
.L_x_27781:
[----:B------:R-:W-:Y:S05]  /*f3d0*/  BSYNC B2 ;  /* 0x0000000000027941 */ /* 0x000fea0003800000 */
.L_x_27780:
        /* <DEDUP_REMOVED lines=44> */
.L_x_27779:
[----:B------:R-:W-:Y:S05]  /*f6a0*/  BSYNC B1 ;  /* 0x0000000000017941 */ /* 0x000fea0003800000 */
.L_x_27778:
        /* <DEDUP_REMOVED lines=24> */
.L_x_27783:
[----:B------:R-:W-:-:S07]  /*f830*/  IMAD.MOV.U32 R12, RZ, RZ, R8 ;  /* 0x000000ffff0c7224 */ /* 0x000fce00078e0008 */
.L_x_27784:
[----:B------:R-:W-:Y:S05]  /*f840*/  BSYNC B1 ;  /* 0x0000000000017941 */ /* 0x000fea0003800000 */
.L_x_27782:
        /* <DEDUP_REMOVED lines=16> */
.L_x_27788:
[----:B------:R-:W-:Y:S05]  /*f950*/  BSYNC B2 ;  /* 0x0000000000027941 */ /* 0x000fea0003800000 */
.L_x_27787:
        /* <DEDUP_REMOVED lines=44> */
.L_x_27786:
[----:B------:R-:W-:Y:S05]  /*fc20*/  BSYNC B1 ;  /* 0x0000000000017941 */ /* 0x000fea0003800000 */
.L_x_27785:
[----:B------:R-:W-:Y:S01]  /*fc30*/  I2FP.F32.U32 R12, R12 ;  /* 0x0000000c000c7245 */ /* 0x000fe20000201000 */
[----:B------:R-:W-:Y:S01]  /*fc40*/  BSSY B1, `(.L_x_27789) ;  /* 0x0000017000017945 */ /* 0x000fe20003800000 */
[----:B------:R-:W-:Y:S01]  /*fc50*/  LOP3.LUT R11, R11, 0xfffffffb, RZ, 0xc0, !PT ;  /* 0xfffffffb0b0b7812 */ /* 0x000fe200078ec0ff */
[----:B------:R-:W-:Y:S02]  /*fc60*/  VIADD R17, R19, 0x1 ;  /* 0x0000000113117836 */ /* 0x000fe40000000000 */
        /* <DEDUP_REMOVED lines=19> */
.L_x_27790:
[----:B------:R-:W-:-:S07]  /*fda0*/  IMAD.MOV.U32 R12, RZ, RZ, R8 ;  /* 0x000000ffff0c7224 */ /* 0x000fce00078e0008 */
.L_x_27791:
[----:B------:R-:W-:Y:S05]  /*fdb0*/  BSYNC B1 ;  /* 0x0000000000017941 */ /* 0x000fea0003800000 */
.L_x_27789:
        /* <DEDUP_REMOVED lines=16> */
.L_x_27795:
[----:B------:R-:W-:Y:S05]  /*fec0*/  BSYNC B2 ;  /* 0x0000000000027941 */ /* 0x000fea0003800000 */
.L_x_27794:
        /* <DEDUP_REMOVED lines=44> */
.L_x_27793:
[----:B------:R-:W-:Y:S05]  /*10190*/  BSYNC B1 ;  /* 0x0000000000017941 */ /* 0x000fea0003800000 */
.L_x_27792:
        /* <DEDUP_REMOVED lines=24> */
.L_x_27797:
[----:B------:R-:W-:-:S07]  /*10320*/  IMAD.MOV.U32 R12, RZ, RZ, R8 ;  /* 0x000000ffff0c7224 */ /* 0x000fce00078e0008 */
.L_x_27798:
[----:B------:R-:W-:Y:S05]  /*10330*/  BSYNC B1 ;  /* 0x0000000000017941 */ /* 0x000fea0003800000 */
.L_x_27796:
        /* <DEDUP_REMOVED lines=16> */
.L_x_27802:
[----:B------:R-:W-:Y:S05]  /*10440*/  BSYNC B2 ;  /* 0x0000000000027941 */ /* 0x000fea0003800000 */
.L_x_27801:
        /* <DEDUP_REMOVED lines=44> */
.L_x_27800:
[----:B------:R-:W-:Y:S05]  /*10710*/  BSYNC B1 ;  /* 0x0000000000017941 */ /* 0x000fea0003800000 */
.L_x_27799:
        /* <DEDUP_REMOVED lines=21> */
.L_x_27804:
[----:B------:R-:W-:-:S07]  /*10870*/  IMAD.MOV.U32 R12, RZ, RZ, R8 ;  /* 0x000000ffff0c7224 */ /* 0x000fce00078e0008 */
.L_x_27805:
[----:B------:R-:W-:Y:S05]  /*10880*/  BSYNC B1 ;  /* 0x0000000000017941 */ /* 0x000fea0003800000 */
.L_x_27803:
        /* <DEDUP_REMOVED lines=16> */
.L_x_27809:
[----:B------:R-:W-:Y:S05]  /*10990*/  BSYNC B2 ;  /* 0x0000000000027941 */ /* 0x000fea0003800000 */
.L_x_27808:
        /* <DEDUP_REMOVED lines=44> */
.L_x_27807:
[----:B------:R-:W-:Y:S05]  /*10c60*/  BSYNC B1 ;  /* 0x0000000000017941 */ /* 0x000fea0003800000 */
.L_x_27806:
        /* <DEDUP_REMOVED lines=22> */
.L_x_27811:
[----:B------:R-:W-:-:S07]  /*10dd0*/  IMAD.MOV.U32 R12, RZ, RZ, R8 ;  /* 0x000000ffff0c7224 */ /* 0x000fce00078e0008 */
.L_x_27812:
[----:B------:R-:W-:Y:S05]  /*10de0*/  BSYNC B1 ;  /* 0x0000000000017941 */ /* 0x000fea0003800000 */
.L_x_27810:
        /* <DEDUP_REMOVED lines=16> */
.L_x_27816:
[----:B------:R-:W-:Y:S05]  /*10ef0*/  BSYNC B2 ;  /* 0x0000000000027941 */ /* 0x000fea0003800000 */
.L_x_27815:
        /* <DEDUP_REMOVED lines=44> */
.L_x_27814:
[----:B------:R-:W-:Y:S05]  /*111c0*/  BSYNC B1 ;  /* 0x0000000000017941 */ /* 0x000fea0003800000 */
.L_x_27813:
        /* <DEDUP_REMOVED lines=21> */
.L_x_27818:
[----:B------:R-:W-:-:S07]  /*11320*/  IMAD.MOV.U32 R14, RZ, RZ, R8 ;  /* 0x000000ffff0e7224 */ /* 0x000fce00078e0008 */
.L_x_27819:
[----:B------:R-:W-:Y:S05]  /*11330*/  BSYNC B1 ;  /* 0x0000000000017941 */ /* 0x000fea0003800000 */
.L_x_27817:
        /* <DEDUP_REMOVED lines=16> */
.L_x_27823:
[----:B------:R-:W-:Y:S05]  /*11440*/  BSYNC B2 ;  /* 0x0000000000027941 */ /* 0x000fea0003800000 */
.L_x_27822:
        /* <DEDUP_REMOVED lines=44> */
.L_x_27821:
[----:B------:R-:W-:Y:S05]  /*11710*/  BSYNC B1 ;  /* 0x0000000000017941 */ /* 0x000fea0003800000 */
.L_x_27820:
        /* <DEDUP_REMOVED lines=22> */
.L_x_27825:
[----:B------:R-:W-:-:S07]  /*11880*/  IMAD.MOV.U32 R12, RZ, RZ, R8 ;  /* 0x000000ffff0c7224 */ /* 0x000fce00078e0008 */
.L_x_27826:
[----:B------:R-:W-:Y:S05]  /*11890*/  BSYNC B1 ;  /* 0x0000000000017941 */ /* 0x000fea0003800000 */
.L_x_27824:
        /* <DEDUP_REMOVED lines=19> */
.L_x_27830:
[----:B------:R-:W-:Y:S05]  /*119d0*/  BSYNC B2 ;  /* 0x0000000000027941 */ /* 0x000fea0003800000 */
.L_x_27829:
        /* <DEDUP_REMOVED lines=44> */
.L_x_27828:
[----:B------:R-:W-:Y:S05]  /*11ca0*/  BSYNC B1 ;  /* 0x0000000000017941 */ /* 0x000fea0003800000 */
.L_x_27827:
[----:B------:R-:W-:Y:S01]  /*11cb0*/  I2FP.F32.U32 R15, R12 ;  /* 0x0000000c000f7245 */ /* 0x000fe20000201000 */
[----:B------:R-:W-:Y:S01]  /*11cc0*/  VIADD R229, R228, 0xc0 ;  /* 0x000000c0e4e57836 */ /* 0x000fe20000000000 */
[----:B------:R-:W-:Y:S02]  /*11cd0*/  SEL R12, RZ, 0x1, P2 ;  /* 0x00000001ff0c7807 */ /* 0x000fe40001000000 */
[----:B------:R-:W-:Y:S01]  /*11ce0*/  SEL R13, RZ, 0x10000, P5 ;  /* 0x00010000ff0d7807 */ /* 0x000fe20002800000 */
[----:B------:R-:W-:Y:S01]  /*11cf0*/  FFMA.FTZ R15, R15, R238, 1.1641532182693481445e-10 ;  /* 0x2f0000000f0f7423 */ /* 0x000fe200000100ee */
[----:B------:R-:W-:Y:S02]  /*11d00*/  SEL R14, RZ, 0x100, P4 ;  /* 0x00000100ff0e7807 */ /* 0x000fe40002000000 */
[----:B------:R-:W-:Y:S02]  /*11d10*/  LOP3.LUT P5, RZ, R11, 0x4, RZ, 0xc0, !PT ;  /* 0x000000040bff7812 */ /* 0x000fe400078ac0ff */
[----:B------:R-:W-:-:S02]  /*11d20*/  FSETP.GTU.FTZ.AND P2, PT, R15, R252, PT ;  /* 0x000000fc0f00720b */ /* 0x000fc40003f5c000 */
[C---:B------:R-:W-:Y:S02]  /*11d30*/  LOP3.LUT P4, RZ, R11.reuse, 0x2, RZ, 0xc0, !PT ;  /* 0x000000020bff7812 */ /* 0x040fe4000788c0ff */
        /* <DEDUP_REMOVED lines=8> */
[----:B------:R-:W-:-:S05]  /*11dc0*/  SEL R14, RZ, 0x1, P4 ;  /* 0x00000001ff0e7807 */ /* 0x000fca0002000000 */
[----:B------:R-:W-:-:S03]  /*11dd0*/  IMAD.WIDE.U32 R14, R14, 0x10000, RZ ;  /* 0x000100000e0e7825 */ /* 0x000fc600078e00ff */
[----:B------:R-:W-:Y:S02]  /*11de0*/  LOP3.LUT R14, R18, R12, R14, 0xfe, !PT ;  /* 0x0000000c120e7212 */ /* 0x000fe400078efe0e */
[----:B------:R-:W-:Y:S02]  /*11df0*/  SHF.L.U32 R12, R16, 0x10, RZ ;  /* 0x00000010100c7819 */ /* 0x000fe400000006ff */
[----:B------:R-:W-:Y:S01]  /*11e00*/  LOP3.LUT R15, R19, R13, R15, 0xfe, !PT ;  /* 0x0000000d130f7212 */ /* 0x000fe200078efe0f */
[----:B------:R-:W-:Y:S01]  /*11e10*/  IMAD.WIDE.U32 R18, R227, 0x8, R232 ;  /* 0x00000008e3127825 */ /* 0x000fe200078e00e8 */
[----:B------:R-:W-:-:S03]  /*11e20*/  SEL R16, RZ, 0x1, P6 ;  /* 0x00000001ff107807 */ /* 0x000fc60003000000 */
[----:B------:R-:W-:Y:S01]  /*11e30*/  FMUL.FTZ R12, R12, R230 ;  /* 0x000000e60c0c7220 */ /* 0x000fe20000410000 */
[----:B------:R-:W-:-:S03]  /*11e40*/  LOP3.LUT R14, R14, R16, RZ, 0xfc, !PT ;  /* 0x000000100e0e7212 */ /* 0x000fc600078efcff */
[----:B------:R-:W-:-:S05]  /*11e50*/  FMUL.FTZ R12, R12, R239 ;  /* 0x000000ef0c0c7220 */ /* 0x000fca0000410000 */
        /* <DEDUP_REMOVED lines=25> */
.L_x_27832:
[----:B------:R-:W-:-:S07]  /*11ff0*/  MOV R16, R8 ;  /* 0x0000000800107202 */ /* 0x000fce0000000f00 */
.L_x_27833:
[----:B------:R-:W-:Y:S05]  /*12000*/  BSYNC B1 ;  /* 0x0000000000017941 */ /* 0x000fea0003800000 */
.L_x_27831:
        /* <DEDUP_REMOVED lines=16> */
.L_x_27837:
[----:B------:R-:W-:Y:S05]  /*12110*/  BSYNC B2 ;  /* 0x0000000000027941 */ /* 0x000fea0003800000 */
.L_x_27836:
        /* <DEDUP_REMOVED lines=44> */
.L_x_27835:
[----:B------:R-:W-:Y:S05]  /*123e0*/  BSYNC B1 ;  /* 0x0000000000017941 */ /* 0x000fea0003800000 */
.L_x_27834:
        /* <DEDUP_REMOVED lines=24> */
.L_x_27839:
[----:B------:R-:W-:-:S07]  /*12570*/  MOV R12, R8 ;  /* 0x00000008000c7202 */ /* 0x000fce0000000f00 */
.L_x_27840:
[----:B------:R-:W-:Y:S05]  /*12580*/  BSYNC B1 ;  /* 0x0000000000017941 */ /* 0x000fea0003800000 */
.L_x_27838:
        /* <DEDUP_REMOVED lines=16> */
.L_x_27844:
[----:B------:R-:W-:Y:S05]  /*12690*/  BSYNC B2 ;  /* 0x0000000000027941 */ /* 0x000fea0003800000 */
.L_x_27843:
        /* <DEDUP_REMOVED lines=44> */
.L_x_27842:
[----:B------:R-:W-:Y:S05]  /*12960*/  BSYNC B1 ;  /* 0x0000000000017941 */ /* 0x000fea0003800000 */
.L_x_27841:
        /* <DEDUP_REMOVED lines=23> */
.L_x_27846:
[----:B------:R-:W-:-:S07]  /*12ae0*/  MOV R12, R8 ;  /* 0x00000008000c7202 */ /* 0x000fce0000000f00 */
.L_x_27847:
[----:B------:R-:W-:Y:S05]  /*12af0*/  BSYNC B1 ;  /* 0x0000000000017941 */ /* 0x000fea0003800000 */
.L_x_27845:
        /* <DEDUP_REMOVED lines=16> */
.L_x_27851:
[----:B------:R-:W-:Y:S05]  /*12c00*/  BSYNC B2 ;  /* 0x0000000000027941 */ /* 0x000fea0003800000 */
.L_x_27850:
        /* <DEDUP_REMOVED lines=44> */
.L_x_27849:
[----:B------:R-:W-:Y:S05]  /*12ed0*/  BSYNC B1 ;  /* 0x0000000000017941 */ /* 0x000fea0003800000 */
.L_x_27848:
[----:B------:R-:W-:Y:S01]  /*12ee0*/  I2FP.F32.U32 R12, R12 ;  /* 0x0000000c000c7245 */ /* 0x000fe20000201000 */
[----:B------:R-:W-:Y:S01]  /*12ef0*/  BSSY B1, `(.L_x_27852) ;  /* 0x0000018000017945 */ /* 0x000fe20003800000 */
[----:B------:R-:W-:Y:S02]  /*12f00*/  LOP3.LUT R11, R11, 0xfffffffd, RZ, 0xc0, !PT ;  /* 0xfffffffd0b0b7812 */ /* 0x000fe400078ec0ff */
        /* <DEDUP_REMOVED lines=21> */
.L_x_27853:
[----:B------:R-:W-:-:S07]  /*13060*/  IMAD.MOV.U32 R12, RZ, RZ, R8 ;  /* 0x000000ffff0c7224 */ /* 0x000fce00078e0008 */
.L_x_27854:
[----:B------:R-:W-:Y:S05]  /*13070*/  BSYNC B1 ;  /* 0x0000000000017941 */ /* 0x000fea0003800000 */
.L_x_27852:
        /* <DEDUP_REMOVED lines=16> */
.L_x_27858:
[----:B------:R-:W-:Y:S05]  /*13180*/  BSYNC B2 ;  /* 0x0000000000027941 */ /* 0x000fea0003800000 */
.L_x_27857:
        /* <DEDUP_REMOVED lines=44> */
.L_x_27856:
[----:B------:R-:W-:Y:S05]  /*13450*/  BSYNC B1 ;  /* 0x0000000000017941 */ /* 0x000fea0003800000 */
.L_x_27855:
        /* <DEDUP_REMOVED lines=21> */
.L_x_27860:
[----:B------:R-:W-:-:S07]  /*135b0*/  MOV R216, R8 ;  /* 0x0000000800d87202 */ /* 0x000fce0000000f00 */
.L_x_27861:
[----:B------:R-:W-:Y:S05]  /*135c0*/  BSYNC B1 ;  /* 0x0000000000017941 */ /* 0x000fea0003800000 */
.L_x_27859:
        /* <DEDUP_REMOVED lines=16> */
.L_x_27865:
[----:B------:R-:W-:Y:S05]  /*136d0*/  BSYNC B2 ;  /* 0x0000000000027941 */ /* 0x000fea0003800000 */
.L_x_27864:
        /* <DEDUP_REMOVED lines=44> */
.L_x_27863:
[----:B------:R-:W-:Y:S05]  /*139a0*/  BSYNC B1 ;  /* 0x0000000000017941 */ /* 0x000fea0003800000 */
.L_x_27862:
        /* <DEDUP_REMOVED lines=22> */
.L_x_27867:
[----:B------:R-:W-:-:S07]  /*13b10*/  MOV R13, R8 ;  /* 0x00000008000d7202 */ /* 0x000fce0000000f00 */
.L_x_27868:
[----:B------:R-:W-:Y:S05]  /*13b20*/  BSYNC B1 ;  /* 0x0000000000017941 */ /* 0x000fea0003800000 */
.L_x_27866:
        /* <DEDUP_REMOVED lines=16> */
.L_x_27872:
[----:B------:R-:W-:Y:S05]  /*13c30*/  BSYNC B2 ;  /* 0x0000000000027941 */ /* 0x000fea0003800000 */
.L_x_27871:
        /* <DEDUP_REMOVED lines=44> */
.L_x_27870:
[----:B------:R-:W-:Y:S05]  /*13f00*/  BSYNC B1 ;  /* 0x0000000000017941 */ /* 0x000fea0003800000 */
.L_x_27869:
        /* <DEDUP_REMOVED lines=21> */
.L_x_27874:
[----:B------:R-:W-:-:S07]  /*14060*/  IMAD.MOV.U32 R14, RZ, RZ, R8 ;  /* 0x000000ffff0e7224 */ /* 0x000fce00078e0008 */
.L_x_27875:
[----:B------:R-:W-:Y:S05]  /*14070*/  BSYNC B1 ;  /* 0x0000000000017941 */ /* 0x000fea0003800000 */
.L_x_27873:
        /* <DEDUP_REMOVED lines=16> */
.L_x_27879:
[----:B------:R-:W-:Y:S05]  /*14180*/  BSYNC B2 ;  /* 0x0000000000027941 */ /* 0x000fea0003800000 */
.L_x_27878:
        /* <DEDUP_REMOVED lines=44> */
.L_x_27877:
[----:B------:R-:W-:Y:S05]  /*14450*/  BSYNC B1 ;  /* 0x0000000000017941 */ /* 0x000fea0003800000 */
.L_x_27876:
        /* <DEDUP_REMOVED lines=22> */
.L_x_27881:
[----:B------:R-:W-:-:S07]  /*145c0*/  MOV R218, R8 ;  /* 0x0000000800da7202 */ /* 0x000fce0000000f00 */
.L_x_27882:
[----:B------:R-:W-:Y:S05]  /*145d0*/  BSYNC B1 ;  /* 0x0000000000017941 */ /* 0x000fea0003800000 */
.L_x_27880:
        /* <DEDUP_REMOVED lines=19> */
.L_x_27886:
[----:B------:R-:W-:Y:S05]  /*14710*/  BSYNC B2 ;  /* 0x0000000000027941 */ /* 0x000fea0003800000 */
.L_x_27885:
        /* <DEDUP_REMOVED lines=44> */
.L_x_27884:
[----:B------:R-:W-:Y:S05]  /*149e0*/  BSYNC B1 ;  /* 0x0000000000017941 */ /* 0x000fea0003800000 */
.L_x_27883:
[----:B------:R-:W-:Y:S01]  /*149f0*/  I2FP.F32.U32 R219, R218 ;  /* 0x000000da00db7245 */ /* 0x000fe20000201000 */
[----:B------:R-:W-:Y:S01]  /*14a00*/  IMAD.U32 R15, R15, 0x10000, RZ ;  /* 0x000100000f0f7824 */ /* 0x000fe200078e00ff */
[----:B------:R-:W-:Y:S02]  /*14a10*/  SEL R218, RZ, 0x1, P2 ;  /* 0x00000001ffda7807 */ /* 0x000fe40001000000 */
[----:B------:R-:W-:Y:S01]  /*14a20*/  SEL R217, RZ, 0x10000, P5 ;  /* 0x00010000ffd97807 */ /* 0x000fe20002800000 */
[----:B------:R-:W-:Y:S01]  /*14a30*/  FFMA.FTZ R219, R219, R238, 1.1641532182693481445e-10 ;  /* 0x2f000000dbdb7423 */ /* 0x000fe200000100ee */
[----:B------:R-:W-:Y:S01]  /*14a40*/  SEL R216, RZ, 0x100, P4 ;  /* 0x00000100ffd87807 */ /* 0x000fe20002000000 */
[----:B------:R-:W-:Y:S01]  /*14a50*/  FMUL.FTZ R15, R15, R230 ;  /* 0x000000e60f0f7220 */ /* 0x000fe20000410000 */
[----:B------:R-:W-:Y:S02]  /*14a60*/  LOP3.LUT P5, RZ, R11, 0x4, RZ, 0xc0, !PT ;  /* 0x000000040bff7812 */ /* 0x000fe400078ac0ff */
[----:B------:R-:W-:Y:S01]  /*14a70*/  FSETP.GTU.FTZ.AND P2, PT, R219, R252, PT ;  /* 0x000000fcdb00720b */ /* 0x000fe20003f5c000 */
[----:B------:R-:W-:Y:S01]  /*14a80*/  FMUL.FTZ R15, R15, R239 ;  /* 0x000000ef0f0f7220 */ /* 0x000fe20000410000 */
[----:B------:R-:W-:-:S02]  /*14a90*/  LOP3.LUT P4, RZ, R11, 0x2, RZ, 0xc0, !PT ;  /* 0x000000020bff7812 */ /* 0x000fc4000788c0ff */
[----:B------:R-:W-:Y:S02]  /*14aa0*/  SEL R219, RZ, 0x1000000, P2 ;  /* 0x01000000ffdb7807 */ /* 0x000fe40001000000 */
[----:B------:R-:W-:Y:S02]  /*14ab0*/  SEL R220, RZ, 0x1, P5 ;  /* 0x00000001ffdc7807 */ /* 0x000fe40002800000 */
[----:B------:R-:W-:Y:S01]  /*14ac0*/  LOP3.LUT R219, R216, R219, R217, 0xfe, !PT ;  /* 0x000000dbd8db7212 */ /* 0x000fe200078efed9 */
[----:B------:R-:W-:Y:S01]  /*14ad0*/  IMAD.WIDE.U32 R216, R218, 0x1000000, RZ ;  /* 0x01000000dad87825 */ /* 0x000fe200078e00ff */
[----:B------:R-:W-:Y:S02]  /*14ae0*/  SEL R218, RZ, 0x1, P3 ;  /* 0x00000001ffda7807 */ /* 0x000fe40001800000 */
[----:B------:R-:W-:Y:S01]  /*14af0*/  FSEL R15, R15, RZ, !P2 ;  /* 0x000000ff0f0f7208 */ /* 0x000fe20005000000 */
[----:B------:R-:W-:Y:S01]  /*14b00*/  IMAD.WIDE.U32 R220, R220, 0x100, RZ ;  /* 0x00000100dcdc7825 */ /* 0x000fe200078e00ff */
[----:B------:R-:W-:-:S02]  /*14b10*/  LOP3.LUT R217, R217, R219, R218, 0xfe, !PT ;  /* 0x000000dbd9d97212 */ /* 0x000fc400078efeda */
[----:B------:R-:W-:Y:S01]  /*14b20*/  SEL R218, RZ, 0x1, P4 ;  /* 0x00000001ffda7807 */ /* 0x000fe20002000000 */
[----:B------:R-:W-:Y:S01]  /*14b30*/  FMUL.FTZ R15, R87, R15 ;  /* 0x0000000f570f7220 */ /* 0x000fe20000410000 */
[----:B------:R-:W-:-:S03]  /*14b40*/  LOP3.LUT P6, RZ, R11, 0x8, RZ, 0xc0, !PT ;  /* 0x000000080bff7812 */ /* 0x000fc600078cc0ff */
[----:B------:R-:W-:-:S04]  /*14b50*/  IMAD.WIDE.U32 R218, R218, 0x10000, RZ ;  /* 0x00010000dada7825 */ /* 0x000fc800078e00ff */
[----:B------:R-:W-:Y:S01]  /*14b60*/  @P0 FADD.FTZ R15, R71, R15 ;  /* 0x0000000f470f0221 */ /* 0x000fe20000010000 */
[----:B------:R-:W-:Y:S02]  /*14b70*/  LOP3.LUT R218, R220, R216, R218, 0xfe, !PT ;  /* 0x000000d8dcda7212 */ /* 0x000fe400078efeda */
[----:B------:R-:W-:Y:S01]  /*14b80*/  LOP3.LUT R219, R221, R217, R219, 0xfe, !PT ;  /* 0x000000d9dddb7212 */ /* 0x000fe200078efedb */
[----:B------:R-:W-:Y:S01]  /*14b90*/  IMAD.WIDE.U32 R216, R229, 0x20, R234 ;  /* 0x00000020e5d87825 */ /* 0x000fe200078e00ea */
[----:B------:R-:W0:Y:S01]  /*14ba0*/  @P1 LDC.64 R220, c[0x0][0x230] ;  /* 0x00008c00ffdc1b82 */ /* 0x000e220000000a00 */
[----:B------:R-:W-:-:S03]  /*14bb0*/  IADD3 R234, R228, 0xe0, RZ ;  /* 0x000000e0e4ea7810 */ /* 0x000fc60007ffe0ff */
[----:B------:R-:W-:Y:S04]  /*14bc0*/  STG.E.128 desc[UR4][R216.64], R16 ;  /* 0x00000010d8007986 */ /* 0x000fe8000c101d04 */
[----:B------:R1:W-:Y:S02]  /*14bd0*/  STG.E.128 desc[UR4][R216.64+0x10], R12 ;  /* 0x0000100cd8007986 */ /* 0x0003e4000c101d04 */
[----:B-1----:R-:W-:-:S04]  /*14be0*/  SEL R216, RZ, 0x1, P6 ;  /* 0x00000001ffd87807 */ /* 0x002fc80003000000 */
[----:B------:R-:W-:Y:S01]  /*14bf0*/  LOP3.LUT R218, R218, R216, RZ, 0xfc, !PT ;  /* 0x000000d8dada7212 */ /* 0x000fe200078efcff */
[----:B------:R-:W-:-:S05]  /*14c00*/  IMAD.WIDE.U32 R216, R229, 0x8, R232 ;  /* 0x00000008e5d87825 */ /* 0x000fca00078e00e8 */
[----:B------:R0:W-:Y:S02]  /*14c10*/  STG.E.64 desc[UR4][R216.64], R218 ;  /* 0x000000dad8007986 */ /* 0x0001e4000c101b04 */
[----:B0-----:R-:W-:-:S05]  /*14c20*/  @P1 IMAD.WIDE.U32 R216, R234, 0x20, R220 ;  /* 0x00000020ead81825 */ /* 0x001fca00078e00dc */
[----:B------:R-:W5:Y:S04]  /*14c30*/  @P1 LDG.E.128 R72, desc[UR4][R216.64] ;  /* 0x00000004d8481981 */ /* 0x000f68000c1e1d00 */
[----:B------:R0:W5:Y:S02]  /*14c40*/  @P1 LDG.E.128 R68, desc[UR4][R216.64+0x10] ;  /* 0x00001004d8441981 */ /* 0x000164000c1e1d00 */
[----:B0-----:R-:W-:-:S05]  /*14c50*/  IMAD.WIDE.U32 R216, R234, 0x10, R222 ;  /* 0x00000010ead87825 */ /* 0x001fca00078e00de */
[----:B------:R0:W5:Y:S01]  /*14c60*/  LDG.E.128 R220, desc[UR4][R216.64] ;  /* 0x00000004d8dc7981 */ /* 0x000162000c1e1d00 */
        /* <DEDUP_REMOVED lines=12> */
.L_x_27888:
[----:B------:R-:W-:-:S07]  /*14d30*/  IMAD.MOV.U32 R218, RZ, RZ, R8 ;  /* 0x000000ffffda7224 */ /* 0x000fce00078e0008 */
.L_x_27889:
[----:B------:R-:W-:Y:S05]  /*14d40*/  BSYNC B1 ;  /* 0x0000000000017941 */ /* 0x000fea0003800000 */
.L_x_27887:
        /* <DEDUP_REMOVED lines=16> */
.L_x_27893:
[----:B------:R-:W-:Y:S05]  /*14e50*/  BSYNC B2 ;  /* 0x0000000000027941 */ /* 0x000fea0003800000 */
.L_x_27892:
        /* <DEDUP_REMOVED lines=44> */
.L_x_27891:
[----:B------:R-:W-:Y:S05]  /*15120*/  BSYNC B1 ;  /* 0x0000000000017941 */ /* 0x000fea0003800000 */
.L_x_27890:
[----:B------:R-:W-:Y:S01]  /*15130*/  I2FP.F32.U32 R216, R218 ;  /* 0x000000da00d87245 */ /* 0x000fe20000201000 */
[----:B------:R-:W-:Y:S01]  /*15140*/  BSSY B1, `(.L_x_27894) ;  /* 0x0000018000017945 */ /* 0x000fe20003800000 */
[----:B------:R-:W-:Y:S01]  /*15150*/  LOP3.LUT R11, R11, 0xfffffffb, RZ, 0xc0, !PT ;  /* 0xfffffffb0b0b7812 */ /* 0x000fe200078ec0ff */
[----:B------:R-:W-:Y:S02]  /*15160*/  VIADD R231, R219, 0x1 ;  /* 0x00000001dbe77836 */ /* 0x000fe40000000000 */
[----:B------:R-:W-:-:S05]  /*15170*/  FFMA.FTZ R216, R216, R238, 1.1641532182693481445e-10 ;  /* 0x2f000000d8d87423 */ /* 0x000fca00000100ee */
[----:B------:R-:W-:Y:S02]  /*15180*/  FSETP.GTU.FTZ.AND P1, PT, R216, R252, PT ;  /* 0x000000fcd800720b */ /* 0x000fe40003f3c000 */
[C---:B-----5:R-:W-:Y:S02]  /*15190*/  SHF.L.U32 R216, R220.reuse, 0x10, RZ ;  /* 0x00000010dcd87819 */ /* 0x060fe400000006ff */
        /* <DEDUP_REMOVED lines=17> */
.L_x_27895:
[----:B------:R-:W-:-:S07]  /*152b0*/  MOV R217, R8 ;  /* 0x0000000800d97202 */ /* 0x000fce0000000f00 */
.L_x_27896:
[----:B------:R-:W-:Y:S05]  /*152c0*/  BSYNC B1 ;  /* 0x0000000000017941 */ /* 0x000fea0003800000 */
.L_x_27894:
        /* <DEDUP_REMOVED lines=16> */
.L_x_27900:
[----:B------:R-:W-:Y:S05]  /*153d0*/  BSYNC B2 ;  /* 0x0000000000027941 */ /* 0x000fea0003800000 */
.L_x_27899:
        /* <DEDUP_REMOVED lines=44> */
.L_x_27898:
[----:B------:R-:W-:Y:S05]  /*156a0*/  BSYNC B1 ;  /* 0x0000000000017941 */ /* 0x000fea0003800000 */
.L_x_27897:
        /* <DEDUP_REMOVED lines=23> */
.L_x_27902:
[----:B------:R-:W-:-:S07]  /*15820*/  MOV R218, R8 ;  /* 0x0000000800da7202 */ /* 0x000fce0000000f00 */
.L_x_27903:
[----:B------:R-:W-:Y:S05]  /*15830*/  BSYNC B1 ;  /* 0x0000000000017941 */ /* 0x000fea0003800000 */
.L_x_27901:
        /* <DEDUP_REMOVED lines=16> */
.L_x_27907:
[----:B------:R-:W-:Y:S05]  /*15940*/  BSYNC B2 ;  /* 0x0000000000027941 */ /* 0x000fea0003800000 */
.L_x_27906:
        /* <DEDUP_REMOVED lines=42> */
[----:B------:R-:W-:Y:S02]  /*15bf0*/  LOP3.LUT R2, R233, UR30, R2, 0x96, !PT ;  /* 0x0000001ee9027c12 */ /* 0x000fe4000f8e9602 */
[----:B------:R-:W-:-:S07]  /*15c00*/  MOV R8, R232 ;  /* 0x000000e800087202 */ /* 0x000fce0000000f00 */
.L_x_27905:
[----:B------:R-:W-:Y:S05]  /*15c10*/  BSYNC B1 ;  /* 0x0000000000017941 */ /* 0x000fea0003800000 */
.L_x_27904:
        /* <DEDUP_REMOVED lines=22> */
.L_x_27909:
[----:B------:R-:W-:-:S07]  /*15d80*/  IMAD.MOV.U32 R219, RZ, RZ, R8 ;  /* 0x000000ffffdb7224 */ /* 0x000fce00078e0008 */
.L_x_27910:
[----:B------:R-:W-:Y:S05]  /*15d90*/  BSYNC B1 ;  /* 0x0000000000017941 */ /* 0x000fea0003800000 */
.L_x_27908:
        /* <DEDUP_REMOVED lines=16> */
.L_x_27914:
[----:B------:R-:W-:Y:S05]  /*15ea0*/  BSYNC B2 ;  /* 0x0000000000027941 */ /* 0x000fea0003800000 */
.L_x_27913:
        /* <DEDUP_REMOVED lines=44> */
.L_x_27912:
[----:B------:R-:W-:Y:S05]  /*16170*/  BSYNC B1 ;  /* 0x0000000000017941 */ /* 0x000fea0003800000 */
.L_x_27911:
        /* <DEDUP_REMOVED lines=21> */
.L_x_27916:
[----:B------:R-:W-:-:S07]  /*162d0*/  MOV R220, R8 ;  /* 0x0000000800dc7202 */ /* 0x000fce0000000f00 */
.L_x_27917:
[----:B------:R-:W-:Y:S05]  /*162e0*/  BSYNC B1 ;  /* 0x0000000000017941 */ /* 0x000fea0003800000 */
.L_x_27915:
        /* <DEDUP_REMOVED lines=16> */
.L_x_27921:
[----:B------:R-:W-:Y:S05]  /*163f0*/  BSYNC B2 ;  /* 0x0000000000027941 */ /* 0x000fea0003800000 */
.L_x_27920:
        /* <DEDUP_REMOVED lines=44> */
.L_x_27919:
[----:B------:R-:W-:Y:S05]  /*166c0*/  BSYNC B1 ;  /* 0x0000000000017941 */ /* 0x000fea0003800000 */
.L_x_27918:
        /* <DEDUP_REMOVED lines=22> */
.L_x_27923:
[----:B------:R-:W-:-:S07]  /*16830*/  MOV R221, R8 ;  /* 0x0000000800dd7202 */ /* 0x000fce0000000f00 */
.L_x_27924:
[----:B------:R-:W-:Y:S05]  /*16840*/  BSYNC B1 ;  /* 0x0000000000017941 */ /* 0x000fea0003800000 */
.L_x_27922:
        /* <DEDUP_REMOVED lines=16> */
.L_x_27928:
[----:B------:R-:W-:Y:S05]  /*16950*/  BSYNC B2 ;  /* 0x0000000000027941 */ /* 0x000fea0003800000 */
.L_x_27927:
        /* <DEDUP_REMOVED lines=44> */
.L_x_27926:
[----:B------:R-:W-:Y:S05]  /*16c20*/  BSYNC B1 ;  /* 0x0000000000017941 */ /* 0x000fea0003800000 */
.L_x_27925:
        /* <DEDUP_REMOVED lines=21> */
.L_x_27930:
[----:B------:R-:W-:-:S07]  /*16d80*/  IMAD.MOV.U32 R222, RZ, RZ, R8 ;  /* 0x000000ffffde7224 */ /* 0x000fce00078e0008 */
.L_x_27931:
[----:B------:R-:W-:Y:S05]  /*16d90*/  BSYNC B1 ;  /* 0x0000000000017941 */ /* 0x000fea0003800000 */
.L_x_27929:
        /* <DEDUP_REMOVED lines=16> */
.L_x_27935:
[----:B------:R-:W-:Y:S05]  /*16ea0*/  BSYNC B2 ;  /* 0x0000000000027941 */ /* 0x000fea0003800000 */
.L_x_27934:
        /* <DEDUP_REMOVED lines=44> */
.L_x_27933:
[----:B------:R-:W-:Y:S05]  /*17170*/  BSYNC B1 ;  /* 0x0000000000017941 */ /* 0x000fea0003800000 */
.L_x_27932:
        /* <DEDUP_REMOVED lines=22> */
.L_x_27937:
[----:B------:R-:W-:-:S07]  /*172e0*/  MOV R223, R8 ;  /* 0x0000000800df7202 */ /* 0x000fce0000000f00 */
.L_x_27938:
[----:B------:R-:W-:Y:S05]  /*172f0*/  BSYNC B1 ;  /* 0x0000000000017941 */ /* 0x000fea0003800000 */
.L_x_27936:
        /* <DEDUP_REMOVED lines=19> */
.L_x_27942:
[----:B------:R-:W-:Y:S05]  /*17430*/  BSYNC B2 ;  /* 0x0000000000027941 */ /* 0x000fea0003800000 */
.L_x_27941:
        /* <DEDUP_REMOVED lines=44> */
.L_x_27940:
[----:B------:R-:W-:Y:S05]  /*17700*/  BSYNC B1 ;  /* 0x0000000000017941 */ /* 0x000fea0003800000 */
.L_x_27939:
[----:B------:R-:W0:Y:S01]  /*17710*/  LDC.64 R236, c[0x0][0x238] ;  /* 0x00008e00ffec7b82 */ /* 0x000e220000000a00 */
[----:B------:R-:W-:Y:S01]  /*17720*/  I2FP.F32.U32 R223, R223 ;  /* 0x000000df00df7245 */ /* 0x000fe20000201000 */
[----:B------:R-:W-:Y:S01]  /*17730*/  IMAD.U32 R231, R231, 0x10000, RZ ;  /* 0x00010000e7e77824 */ /* 0x000fe200078e00ff */
[----:B------:R-:W-:Y:S01]  /*17740*/  SEL R232, RZ, 0x10000, P5 ;  /* 0x00010000ffe87807 */ /* 0x000fe20002800000 */
[----:B------:R-:W-:Y:S01]  /*17750*/  UMOV UR8, 0xffffffff ;  /* 0xffffffff00087882 */ /* 0x000fe20000000000 */
[----:B------:R-:W-:Y:S01]  /*17760*/  LOP3.LUT P5, RZ, R11, 0x2, RZ, 0xc0, !PT ;  /* 0x000000020bff7812 */ /* 0x000fe200078ac0ff */
[----:B------:R-:W-:Y:S01]  /*17770*/  FFMA.FTZ R223, R223, R238, 1.1641532182693481445e-10 ;  /* 0x2f000000dfdf7423 */ /* 0x000fe200000100ee */
[----:B------:R-:W-:-:S04]  /*17780*/  FMUL.FTZ R231, R231, R230 ;  /* 0x000000e6e7e77220 */ /* 0x000fc80000410000 */
[----:B------:R-:W-:Y:S01]  /*17790*/  FMUL.FTZ R231, R231, R239 ;  /* 0x000000efe7e77220 */ /* 0x000fe20000410000 */
[----:B------:R-:W-:Y:S01]  /*177a0*/  FSETP.GTU.FTZ.AND P6, PT, R223, R252, PT ;  /* 0x000000fcdf00720b */ /* 0x000fe20003fdc000 */
[----:B------:R-:W1:Y:S03]  /*177b0*/  LDC.64 R238, c[0x0][0x240] ;  /* 0x00009000ffee7b82 */ /* 0x000e660000000a00 */
[----:B------:R-:W-:-:S05]  /*177c0*/  FSEL R223, R231, RZ, !P6 ;  /* 0x000000ffe7df7208 */ /* 0x000fca0007000000 */
[----:B------:R-:W-:Y:S01]  /*177d0*/  FMUL.FTZ R223, R79, R223 ;  /* 0x000000df4fdf7220 */ /* 0x000fe20000410000 */
[----:B0-----:R-:W-:-:S04]  /*177e0*/  IMAD.WIDE.U32 R230, R234, 0x20, R236 ;  /* 0x00000020eae67825 */ /* 0x001fc800078e00ec */
[----:B------:R-:W-:Y:S01]  /*177f0*/  @P0 FADD.FTZ R223, R71, R223 ;  /* 0x000000df47df0221 */ /* 0x000fe20000010000 */
[----:B------:R-:W-:Y:S01]  /*17800*/  LOP3.LUT P0, RZ, R11, 0x4, RZ, 0xc0, !PT ;  /* 0x000000040bff7812 */ /* 0x000fe2000780c0ff */
[----:B------:R-:W-:Y:S04]  /*17810*/  STG.E.128 desc[UR4][R230.64], R216 ;  /* 0x000000d8e6007986 */ /* 0x000fe8000c101d04 */
[----:B------:R0:W-:Y:S02]  /*17820*/  STG.E.128 desc[UR4][R230.64+0x10], R220 ;  /* 0x000010dce6007986 */ /* 0x0001e4000c101d04 */
[----:B0-----:R-:W-:Y:S02]  /*17830*/  SEL R230, RZ, 0x100, P4 ;  /* 0x00000100ffe67807 */ /* 0x001fe40002000000 */
[----:B------:R-:W-:-:S04]  /*17840*/  SEL R231, RZ, 0x1000000, P6 ;  /* 0x01000000ffe77807 */ /* 0x000fc80003000000 */
[----:B------:R-:W-:Y:S02]  /*17850*/  LOP3.LUT R230, R230, R231, R232, 0xfe, !PT ;  /* 0x000000e7e6e67212 */ /* 0x000fe400078efee8 */
[----:B------:R-:W-:-:S05]  /*17860*/  SEL R231, RZ, 0x1, P2 ;  /* 0x00000001ffe77807 */ /* 0x000fca0001000000 */
[----:B------:R-:W-:Y:S01]  /*17870*/  IMAD.WIDE.U32 R236, R231, 0x1000000, RZ ;  /* 0x01000000e7ec7825 */ /* 0x000fe200078e00ff */
[----:B------:R-:W-:-:S04]  /*17880*/  SEL R231, RZ, 0x1, P3 ;  /* 0x00000001ffe77807 */ /* 0x000fc80001800000 */
[----:B------:R-:W-:Y:S02]  /*17890*/  LOP3.LUT R237, R237, R230, R231, 0xfe, !PT ;  /* 0x000000e6eded7212 */ /* 0x000fe400078efee7 */
[----:B------:R-:W-:Y:S02]  /*178a0*/  SEL R231, RZ, 0x1, P1 ;  /* 0x00000001ffe77807 */ /* 0x000fe40000800000 */
[----:B------:R-:W-:-:S03]  /*178b0*/  SEL R230, RZ, 0x1, P5 ;  /* 0x00000001ffe67807 */ /* 0x000fc60002800000 */
[----:B------:R-:W-:-:S04]  /*178c0*/  IMAD.WIDE.U32 R232, R231, 0x10000, RZ ;  /* 0x00010000e7e87825 */ /* 0x000fc800078e00ff */
[----:B------:R-:W-:-:S03]  /*178d0*/  IMAD.WIDE.U32 R230, R230, 0x100, RZ ;  /* 0x00000100e6e67825 */ /* 0x000fc600078e00ff */
[----:B------:R-:W-:Y:S02]  /*178e0*/  LOP3.LUT R230, R230, R236, R232, 0xfe, !PT ;  /* 0x000000ece6e67212 */ /* 0x000fe400078efee8 */
[----:B------:R-:W-:Y:S02]  /*178f0*/  SEL R232, RZ, 0x1, P0 ;  /* 0x00000001ffe87807 */ /* 0x000fe40000000000 */
[----:B------:R-:W-:Y:S02]  /*17900*/  LOP3.LUT R231, R231, R237, R233, 0xfe, !PT ;  /* 0x000000ede7e77212 */ /* 0x000fe400078efee9 */
[----:B------:R-:W-:Y:S01]  /*17910*/  LOP3.LUT R230, R230, R232, RZ, 0xfc, !PT ;  /* 0x000000e8e6e67212 */ /* 0x000fe200078efcff */
[----:B-1----:R-:W-:Y:S02]  /*17920*/  IMAD.WIDE.U32 R232, R234, 0x8, R238 ;  /* 0x00000008eae87825 */ /* 0x002fe400078e00ee */
        /* <DEDUP_REMOVED lines=218> */
.L_x_27956:
        /* <DEDUP_REMOVED lines=10> */
[----:B------:R-:W1:Y:S01]  /*18770*/  MUFU.RSQ R232, R230 ;  /* 0x000000e600e87308 */ /* 0x000e620000001400 */
[----:B------:R-:W-:-:S02]  /*18780*/  PLOP3.LUT P1, PT, PT, PT, UP1, 0x40, 0x0 ;  /* 0x000000000000781c */ /* 0x000fc40003f2e818 */
[----:B------:R-:W3:Y:S02]  /*18790*/  LDL R238, [R1+0x94] ;  /* 0x0000940001ee7983 */ /* 0x000ee40000100800 */
[----:B0-----:R-:W-:-:S05]  /*187a0*/  FSEL R233, R237, RZ, P1 ;  /* 0x000000ffede97208 */ /* 0x001fca0000800000 */
[----:B------:R-:W-:-:S04]  /*187b0*/  FADD.FTZ R62, R62, -R233 ;  /* 0x800000e93e3e7221 */ /* 0x000fc80000010000 */
[----:B-1----:R-:W-:Y:S01]  /*187c0*/  FMUL.FTZ R62, R232, R62 ;  /* 0x0000003ee83e7220 */ /* 0x002fe20000410000 */
[----:B------:R-:W-:-:S04]  /*187d0*/  FADD.FTZ R63, R63, -R233 ;  /* 0x800000e93f3f7221 */ /* 0x000fc80000010000 */
[----:B------:R-:W-:Y:S01]  /*187e0*/  FMUL.FTZ R63, R232, R63 ;  /* 0x0000003fe83f7220 */ /* 0x000fe20000410000 */
[----:B-----5:R-:W-:Y:S02]  /*187f0*/  FFMA.FTZ R62, R231, R62, R210 ;  /* 0x0000003ee73e7223 */ /* 0x020fe400000100d2 */
[----:B------:R-:W0:Y:S02]  /*18800*/  @!P0 LDC.64 R230, c[0x0][0x250] ;  /* 0x00009400ffe68b82 */ /* 0x000e240000000a00 */
[----:B0-----:R-:W-:-:S05]  /*18810*/  @!P0 IMAD.WIDE R230, R0, 0x4, R230 ;  /* 0x0000000400e68825 */ /* 0x001fca00078e02e6 */
[----:B------:R0:W-:Y:S02]  /*18820*/  @!P0 STG.E desc[UR4][R230.64], R237 ;  /* 0x000000ede6008986 */ /* 0x0001e4000c101904 */
[----:B0-----:R-:W0:Y:S01]  /*18830*/  @!P0 LDC.64 R230, c[0x0][0x258] ;  /* 0x00009600ffe68b82 */ /* 0x001e220000000a00 */
[----:B----4-:R-:W-:Y:S01]  /*18840*/  FFMA.FTZ R63, R236, R63, R211 ;  /* 0x0000003fec3f7223 */ /* 0x010fe200000100d3 */
[----:B------:R-:W4:Y:S04]  /*18850*/  LDL R237, [R1+0x98] ;  /* 0x0000980001ed7983 */ /* 0x000f280000100800 */
[----:B------:R-:W5:Y:S01]  /*18860*/  LDL R236, [R1+0x80] ;  /* 0x0000800001ec7983 */ /* 0x000f620000100800 */
[----:B0-----:R-:W-:-:S05]  /*18870*/  @!P0 IMAD.WIDE R230, R0, 0x4, R230 ;  /* 0x0000000400e68825 */ /* 0x001fca00078e02e6 */
[----:B------:R0:W-:Y:S04]  /*18880*/  @!P0 STG.E desc[UR4][R230.64], R232 ;  /* 0x000000e8e6008986 */ /* 0x0001e8000c101904 */
[----:B0-----:R-:W5:Y:S01]  /*18890*/  LDL R231, [R1+0x90] ;  /* 0x0000900001e77983 */ /* 0x001f620000100800 */
[----:B------:R-:W-:Y:S01]  /*188a0*/  F2FP.BF16.F32.PACK_AB R63, R63, R62 ;  /* 0x0000003e3f3f723e */ /* 0x000fe200000010ff */
[--C-:B------:R-:W-:Y:S01]  /*188b0*/  FADD.FTZ R62, R64, -R233.reuse ;  /* 0x800000e9403e7221 */ /* 0x100fe20000010000 */
[--C-:B------:R-:W-:Y:S01]  /*188c0*/  FADD.FTZ R60, R60, -R233.reuse ;  /* 0x800000e93c3c7221 */ /* 0x100fe20000010000 */
[----:B------:R-:W5:Y:S02]  /*188d0*/  LDL R230, [R1+0x4c] ;  /* 0x00004c0001e67983 */ /* 0x000f640000100800 */
[C---:B------:R-:W-:Y:S01]  /*188e0*/  FMUL.FTZ R62, R232.reuse, R62 ;  /* 0x0000003ee83e7220 */ /* 0x040fe20000410000 */
[----:B------:R-:W-:Y:S01]  /*188f0*/  FMUL.FTZ R64, R232, R60 ;  /* 0x0000003ce8407220 */ /* 0x000fe20000410000 */
[--C-:B------:R-:W-:Y:S01]  /*18900*/  FADD.FTZ R61, R61, -R233.reuse ;  /* 0x800000e93d3d7221 */ /* 0x100fe20000010000 */
[--C-:B------:R-:W-:Y:S01]  /*18910*/  FADD.FTZ R66, R66, -R233.reuse ;  /* 0x800000e942427221 */ /* 0x100fe20000010000 */
[----:B------:R-:W-:-:S02]  /*18920*/  FADD.FTZ R67, R67, -R233 ;  /* 0x800000e943437221 */ /* 0x000fc40000010000 */
[C---:B------:R-:W-:Y:S01]  /*18930*/  FMUL.FTZ R61, R232.reuse, R61 ;  /* 0x0000003de83d7220 */ /* 0x040fe20000410000 */
[C---:B------:R-:W-:Y:S01]  /*18940*/  FMUL.FTZ R66, R232.reuse, R66 ;  /* 0x00000042e8427220 */ /* 0x040fe20000410000 */
[----:B------:R-:W-:Y:S01]  /*18950*/  FMUL.FTZ R67, R232, R67 ;  /* 0x00000043e8437220 */ /* 0x000fe20000410000 */
[----:B------:R-:W-:Y:S01]  /*18960*/  FADD.FTZ R65, R65, -R233 ;  /* 0x800000e941417221 */ /* 0x000fe20000010000 */
[----:B--2---:R-:W-:Y:S02]  /*18970*/  FFMA.FTZ R61, R252, R61, R209 ;  /* 0x0000003dfc3d7223 */ /* 0x004fe400000100d1 */
[----:B---3--:R-:W-:Y:S01]  /*18980*/  FFMA.FTZ R67, R239, R67, R215 ;  /* 0x00000043ef437223 */ /* 0x008fe200000100d7 */
[----:B------:R-:W-:Y:S01]  /*18990*/  FMUL.FTZ R65, R232, R65 ;  /* 0x00000041e8417220 */ /* 0x000fe20000410000 */
[----:B------:R-:W2:Y:S03]  /*189a0*/  LDL R252, [R1+0x58] ;  /* 0x0000580001fc7983 */ /* 0x000ea60000100800 */
[----:B------:R-:W-:Y:S01]  /*189b0*/  FFMA.FTZ R65, R238, R65, R213 ;  /* 0x00000041ee417223 */ /* 0x000fe200000100d5 */
[----:B------:R-:W3:Y:S04]  /*189c0*/  LDL R239, [R1+0x40] ;  /* 0x0000400001ef7983 */ /* 0x000ee80000100800 */
[----:B------:R-:W3:Y:S01]  /*189d0*/  LDL R238, [R1+0x44] ;  /* 0x0000440001ee7983 */ /* 0x000ee20000100800 */
[----:B----4-:R-:W-:-:S03]  /*189e0*/  FFMA.FTZ R66, R237, R66, R214 ;  /* 0x00000042ed427223 */ /* 0x010fc600000100d6 */
[----:B------:R-:W4:Y:S01]  /*189f0*/  LDL R237, [R1+0x5c] ;  /* 0x00005c0001ed7983 */ /* 0x000f220000100800 */
[----:B-----5:R-:W-:-:S03]  /*18a00*/  FFMA.FTZ R60, R231, R62, R212 ;  /* 0x0000003ee73c7223 */ /* 0x020fc600000100d4 */
[----:B------:R-:W5:Y:S01]  /*18a10*/  LDL R231, [R1+0x48] ;  /* 0x0000480001e77983 */ /* 0x000f620000100800 */
[----:B------:R-:W-:-:S03]  /*18a20*/  FFMA.FTZ R62, R236, R64, R208 ;  /* 0x00000040ec3e7223 */ /* 0x000fc600000100d0 */
[----:B------:R-:W5:Y:S02]  /*18a30*/  LDL R236, [R1+0x54] ;  /* 0x0000540001ec7983 */ /* 0x000f640000100800 */
[----:B------:R-:W-:Y:S02]  /*18a40*/  F2FP.BF16.F32.PACK_AB R62, R61, R62 ;  /* 0x0000003e3d3e723e */ /* 0x000fe400000010ff */
[----:B------:R-:W-:Y:S02]  /*18a50*/  F2FP.BF16.F32.PACK_AB R61, R67, R66 ;  /* 0x00000042433d723e */ /* 0x000fe400000010ff */
[----:B------:R-:W5:Y:S01]  /*18a60*/  LDL R67, [R1+0x50] ;  /* 0x0000500001437983 */ /* 0x000f620000100800 */
[--C-:B------:R-:W-:Y:S01]  /*18a70*/  FADD.FTZ R54, R54, -R233.reuse ;  /* 0x800000e936367221 */ /* 0x100fe20000010000 */
[----:B------:R-:W-:-:S03]  /*18a80*/  FADD.FTZ R55, R55, -R233 ;  /* 0x800000e937377221 */ /* 0x000fc60000010000 */
[C---:B------:R-:W-:Y:S01]  /*18a90*/  FMUL.FTZ R54, R232.reuse, R54 ;  /* 0x00000036e8367220 */ /* 0x040fe20000410000 */
[----:B------:R-:W-:-:S04]  /*18aa0*/  FMUL.FTZ R55, R232, R55 ;  /* 0x00000037e8377220 */ /* 0x000fc80000410000 */
[----:B------:R-:W-:Y:S01]  /*18ab0*/  FFMA.FTZ R55, R230, R55, R203 ;  /* 0x00000037e6377223 */ /* 0x000fe200000100cb */
        /* <DEDUP_REMOVED lines=9> */
[----:B--2---:R-:W-:-:S02]  /*18b50*/  FFMA.FTZ R58, R252, R58, R206 ;  /* 0x0000003afc3a7223 */ /* 0x004fc400000100ce */
[----:B---3--:R-:W-:Y:S01]  /*18b60*/  FFMA.FTZ R53, R238, R53, R201 ;  /* 0x00000035ee357223 */ /* 0x008fe200000100c9 */
[----:B------:R-:W2:Y:S01]  /*18b70*/  LDL R252, [R1] ;  /* 0x0000000001fc7983 */ /* 0x000ea20000100800 */
[----:B------:R-:W-:-:S03]  /*18b80*/  LEA R64, P0, R228, UR12, 0x4 ;  /* 0x0000000ce4407c11 */ /* 0x000fc6000f8020ff */
[----:B------:R-:W3:Y:S01]  /*18b90*/  LDL R238, [R1+0xc] ;  /* 0x00000c0001ee7983 */ /* 0x000ee20000100800 */
[----:B------:R-:W-:Y:S02]  /*18ba0*/  F2FP.BF16.F32.PACK_AB R60, R65, R60 ;  /* 0x0000003c413c723e */ /* 0x000fe400000010ff */
[----:B------:R-:W-:Y:S02]  /*18bb0*/  LEA.HI.X R65, R228, UR13, RZ, 0x4, P0 ;  /* 0x0000000de4417c11 */ /* 0x000fe400080f24ff */
[----:B------:R-:W3:Y:S01]  /*18bc0*/  LDL R228, [R1+0x10] ;  /* 0x0000100001e47983 */ /* 0x000ee20000100800 */
[----:B----4-:R-:W-:-:S03]  /*18bd0*/  FFMA.FTZ R59, R237, R59, R207 ;  /* 0x0000003bed3b7223 */ /* 0x010fc600000100cf */
[----:B------:R-:W4:Y:S01]  /*18be0*/  LDL R237, [R1+0x4] ;  /* 0x0000040001ed7983 */ /* 0x000f220000100800 */
[----:B-----5:R-:W-:Y:S02]  /*18bf0*/  FFMA.FTZ R54, R231, R54, R202 ;  /* 0x00000036e7367223 */ /* 0x020fe400000100ca */
[----:B------:R-:W0:Y:S03]  /*18c00*/  LDC.64 R230, c[0x0][0x2b8] ;  /* 0x0000ae00ffe67b82 */ /* 0x000e260000000a00 */
[----:B------:R-:W-:Y:S01]  /*18c10*/  F2FP.BF16.F32.PACK_AB R55, R55, R54 ;  /* 0x000000363737723e */ /* 0x000fe200000010ff */
[----:B------:R-:W-:Y:S01]  /*18c20*/  FADD.FTZ R54, R56, -R233 ;  /* 0x800000e938367221 */ /* 0x000fe20000010000 */
[----:B------:R-:W-:-:S03]  /*18c30*/  FMUL.FTZ R56, R232, R52 ;  /* 0x00000034e8387220 */ /* 0x000fc60000410000 */
[----:B------:R-:W-:Y:S01]  /*18c40*/  FMUL.FTZ R54, R232, R54 ;  /* 0x00000036e8367220 */ /* 0x000fe20000410000 */
[----:B------:R-:W-:Y:S02]  /*18c50*/  FFMA.FTZ R57, R236, R57, R205 ;  /* 0x00000039ec397223 */ /* 0x000fe400000100cd */
[----:B------:R-:W5:Y:S01]  /*18c60*/  LDL R236, [R1+0x1c] ;  /* 0x00001c0001ec7983 */ /* 0x000f620000100800 */
[----:B------:R-:W-:Y:S01]  /*18c70*/  FFMA.FTZ R52, R67, R54, R204 ;  /* 0x0000003643347223 */ /* 0x000fe200000100cc */
[----:B------:R-:W-:Y:S02]  /*18c80*/  FFMA.FTZ R54, R239, R56, R200 ;  /* 0x00000038ef367223 */ /* 0x000fe400000100c8 */
[----:B------:R-:W5:Y:S02]  /*18c90*/  LDL R239, [R1+0x8] ;  /* 0x0000080001ef7983 */ /* 0x000f640000100800 */
[----:B------:R-:W-:Y:S02]  /*18ca0*/  F2FP.BF16.F32.PACK_AB R52, R57, R52 ;  /* 0x000000343934723e */ /* 0x000fe400000010ff */
[----:B------:R-:W5:Y:S01]  /*18cb0*/  LDL R67, [R1+0x14] ;  /* 0x0000140001437983 */ /* 0x000f620000100800 */
[----:B0-----:R-:W-:-:S04]  /*18cc0*/  IMAD.WIDE.U32 R56, R9, 0x10, R230 ;  /* 0x0000001009387825 */ /* 0x001fc800078e00e6 */
[--C-:B------:R-:W-:Y:S01]  /*18cd0*/  FADD.FTZ R9, R48, -R233.reuse ;  /* 0x800000e930097221 */ /* 0x100fe20000010000 */
[--C-:B------:R-:W-:Y:S02]  /*18ce0*/  FADD.FTZ R48, R216, -R233.reuse ;  /* 0x800000e9d8307221 */ /* 0x100fe40000010000 */
[----:B------:R-:W5:Y:S01]  /*18cf0*/  LDL R216, [R1+0x18] ;  /* 0x0000180001d87983 */ /* 0x000f620000100800 */
        /* <DEDUP_REMOVED lines=9> */
[----:B------:R-:W-:Y:S01]  /*18d90*/  F2FP.BF16.F32.PACK_AB R54, R53, R54 ;  /* 0x000000363536723e */ /* 0x000fe200000010ff */
[C---:B------:R-:W-:Y:S01]  /*18da0*/  FMUL.FTZ R44, R232.reuse, R44 ;  /* 0x0000002ce82c7220 */ /* 0x040fe20000410000 */
[C---:B------:R-:W-:Y:S01]  /*18db0*/  FMUL.FTZ R45, R232.reuse, R45 ;  /* 0x0000002de82d7220 */ /* 0x040fe20000410000 */
[C---:B------:R-:W-:Y:S01]  /*18dc0*/  FMUL.FTZ R46, R232.reuse, R46 ;  /* 0x0000002ee82e7220 */ /* 0x040fe20000410000 */
[----:B------:R-:W-:Y:S01]  /*18dd0*/  FMUL.FTZ R47, R232, R47 ;  /* 0x0000002fe82f7220 */ /* 0x000fe20000410000 */
[----:B------:R-:W-:Y:S01]  /*18de0*/  F2FP.BF16.F32.PACK_AB R53, R59, R58 ;  /* 0x0000003a3b35723e */ /* 0x000fe200000010ff */
[----:B------:R0:W-:Y:S01]  /*18df0*/  STG.E.128 desc[UR4][R64.64], R60 ;  /* 0x0000003c40007986 */ /* 0x0001e2000c101d04 */
[--C-:B------:R-:W-:Y:S01]  /*18e00*/  FADD.FTZ R49, R49, -R233.reuse ;  /* 0x800000e931317221 */ /* 0x100fe20000010000 */
[--C-:B------:R-:W-:Y:S01]  /*18e10*/  FADD.FTZ R50, R50, -R233.reuse ;  /* 0x800000e932327221 */ /* 0x100fe20000010000 */
[--C-:B------:R-:W-:Y:S01]  /*18e20*/  FADD.FTZ R51, R51, -R233.reuse ;  /* 0x800000e933337221 */ /* 0x100fe20000010000 */
        /* <DEDUP_REMOVED lines=12> */
[C---:B0-----:R-:W-:Y:S01]  /*18ef0*/  FMUL.FTZ R63, R232.reuse, R12 ;  /* 0x0000000ce83f7220 */ /* 0x041fe20000410000 */
[----:B------:R-:W-:Y:S01]  /*18f00*/  FMUL.FTZ R65, R232, R14 ;  /* 0x0000000ee8417220 */ /* 0x000fe20000410000 */
[----:B--2---:R-:W-:Y:S01]  /*18f10*/  FFMA.FTZ R14, R252, R44, R192 ;  /* 0x0000002cfc0e7223 */ /* 0x004fe200000100c0 */
[----:B---3--:R-:W-:Y:S01]  /*18f20*/  FFMA.FTZ R12, R238, R47, R195 ;  /* 0x0000002fee0c7223 */ /* 0x008fe200000100c3 */
[----:B------:R-:W-:Y:S01]  /*18f30*/  FMUL.FTZ R51, R232, R51 ;  /* 0x00000033e8337220 */ /* 0x000fe20000410000 */
[--C-:B------:R-:W-:Y:S01]  /*18f40*/  FADD.FTZ R36, R36, -R233.reuse ;  /* 0x800000e924247221 */ /* 0x100fe20000010000 */
        /* <DEDUP_REMOVED lines=19> */
[----:B------:R-:W-:Y:S01]  /*19080*/  FADD.FTZ R33, R33, -R233 ;  /* 0x800000e921217221 */ /* 0x000fe20000010000 */
[----:B------:R-:W-:Y:S01]  /*19090*/  FFMA.FTZ R19, R150, R38, R186 ;  /* 0x0000002696137223 */ /* 0x000fe200000100ba */
[----:B------:R-:W-:Y:S01]  /*190a0*/  FMUL.FTZ R61, R232, R18 ;  /* 0x00000012e83d7220 */ /* 0x000fe20000410000 */
[----:B------:R-:W-:Y:S01]  /*190b0*/  FFMA.FTZ R38, R241, R41, R189 ;  /* 0x00000029f1267223 */ /* 0x000fe200000100bd */
[----:B------:R-:W-:Y:S01]  /*190c0*/  FFMA.FTZ R18, R148, R36, R184 ;  /* 0x0000002494127223 */ /* 0x000fe200000100b8 */
[----:B------:R-:W-:Y:S01]  /*190d0*/  FFMA.FTZ R39, R151, R39, R187 ;  /* 0x0000002797277223 */ /* 0x000fe200000100bb */
[----:B------:R-:W-:Y:S01]  /*190e0*/  FFMA.FTZ R37, R149, R37, R185 ;  /* 0x0000002595257223 */ /* 0x000fe200000100b9 */
[----:B------:R-:W-:Y:S01]  /*190f0*/  FFMA.FTZ R36, R243, R43, R191 ;  /* 0x0000002bf3247223 */ /* 0x000fe200000100bf */
[C---:B------:R-:W-:Y:S01]  /*19100*/  FMUL.FTZ R32, R232.reuse, R32 ;  /* 0x00000020e8207220 */ /* 0x040fe20000410000 */
[----:B------:R-:W-:Y:S01]  /*19110*/  FMUL.FTZ R33, R232, R33 ;  /* 0x00000021e8217220 */ /* 0x000fe20000410000 */
[----:B------:R0:W-:Y:S01]  /*19120*/  STG.E.128 desc[UR4][R56.64], R52 ;  /* 0x0000003438007986 */ /* 0x0001e2000c101d04 */
[--C-:B------:R-:W-:Y:S01]  /*19130*/  FADD.FTZ R20, R20, -R233.reuse ;  /* 0x800000e914147221 */ /* 0x100fe20000010000 */
[--C-:B------:R-:W-:Y:S01]  /*19140*/  FADD.FTZ R21, R21, -R233.reuse ;  /* 0x800000e915157221 */ /* 0x100fe20000010000 */
[--C-:B------:R-:W-:Y:S01]  /*19150*/  FADD.FTZ R28, R28, -R233.reuse ;  /* 0x800000e91c1c7221 */ /* 0x100fe20000010000 */
[--C-:B------:R-:W-:Y:S01]  /*19160*/  FADD.FTZ R29, R29, -R233.reuse ;  /* 0x800000e91d1d7221 */ /* 0x100fe20000010000 */
[--C-:B------:R-:W-:Y:S01]  /*19170*/  FADD.FTZ R26, R26, -R233.reuse ;  /* 0x800000e91a1a7221 */ /* 0x100fe20000010000 */
[----:B------:R-:W-:Y:S01]  /*19180*/  FADD.FTZ R27, R27, -R233 ;  /* 0x800000e91b1b7221 */ /* 0x000fe20000010000 */
[----:B------:R-:W-:Y:S01]  /*19190*/  F2FP.BF16.F32.PACK_AB R19, R39, R19 ;  /* 0x000000132713723e */ /* 0x000fe200000010ff */
[----:B------:R-:W-:Y:S01]  /*191a0*/  FFMA.FTZ R33, R145, R33, R181 ;  /* 0x0000002191217223 */ /* 0x000fe200000100b5 */
[----:B------:R-:W-:Y:S01]  /*191b0*/  F2FP.BF16.F32.PACK_AB R18, R37, R18 ;  /* 0x000000122512723e */ /* 0x000fe200000010ff */
        /* <DEDUP_REMOVED lines=8> */
[--C-:B------:R-:W-:Y:S01]  /*19240*/  FADD.FTZ R24, R24, -R233.reuse ;  /* 0x800000e918187221 */ /* 0x100fe20000010000 */
[----:B------:R-:W-:Y:S01]  /*19250*/  FADD.FTZ R25, R25, -R233 ;  /* 0x800000e919197221 */ /* 0x000fe20000010000 */
[----:B------:R-:W-:Y:S01]  /*19260*/  FFMA.FTZ R20, R132, R20, R168 ;  /* 0x0000001484147223 */ /* 0x000fe200000100a8 */
[----:B------:R-:W-:Y:S01]  /*19270*/  FFMA.FTZ R44, R141, R29, R177 ;  /* 0x0000001d8d2c7223 */ /* 0x000fe200000100b1 */
[----:B------:R-:W-:Y:S01]  /*19280*/  FFMA.FTZ R27, R139, R27, R175 ;  /* 0x0000001b8b1b7223 */ /* 0x000fe200000100af */
[--C-:B------:R-:W-:Y:S01]  /*19290*/  FADD.FTZ R34, R34, -R233.reuse ;  /* 0x800000e922227221 */ /* 0x100fe20000010000 */
[--C-:B------:R-:W-:Y:S01]  /*192a0*/  FADD.FTZ R35, R35, -R233.reuse ;  /* 0x800000e923237221 */ /* 0x100fe20000010000 */
[C---:B------:R-:W-:Y:S01]  /*192b0*/  FMUL.FTZ R30, R232.reuse, R30 ;  /* 0x0000001ee81e7220 */ /* 0x040fe20000410000 */
[C---:B------:R-:W-:Y:S01]  /*192c0*/  FMUL.FTZ R31, R232.reuse, R31 ;  /* 0x0000001fe81f7220 */ /* 0x040fe20000410000 */
[C---:B------:R-:W-:Y:S01]  /*192d0*/  FMUL.FTZ R24, R232.reuse, R24 ;  /* 0x00000018e8187220 */ /* 0x040fe20000410000 */
[----:B------:R-:W-:Y:S01]  /*192e0*/  FMUL.FTZ R25, R232, R25 ;  /* 0x00000019e8197220 */ /* 0x000fe20000410000 */
[--C-:B0-----:R-:W-:Y:S01]  /*192f0*/  FADD.FTZ R55, R220, -R233.reuse ;  /* 0x800000e9dc377221 */ /* 0x101fe20000010000 */
[--C-:B------:R-:W-:Y:S01]  /*19300*/  FADD.FTZ R56, R221, -R233.reuse ;  /* 0x800000e9dd387221 */ /* 0x100fe20000010000 */
[--C-:B------:R-:W-:Y:S01]  /*19310*/  FADD.FTZ R52, R217, -R233.reuse ;  /* 0x800000e9d9347221 */ /* 0x100fe20000010000 */
[--C-:B------:R-:W-:Y:S01]  /*19320*/  FADD.FTZ R53, R218, -R233.reuse ;  /* 0x800000e9da357221 */ /* 0x100fe20000010000 */
[--C-:B------:R-:W-:Y:S01]  /*19330*/  FADD.FTZ R54, R219, -R233.reuse ;  /* 0x800000e9db367221 */ /* 0x100fe20000010000 */
[--C-:B------:R-:W-:Y:S01]  /*19340*/  FADD.FTZ R57, R222, -R233.reuse ;  /* 0x800000e9de397221 */ /* 0x100fe20000010000 */
[----:B------:R-:W-:Y:S01]  /*19350*/  FADD.FTZ R58, R223, -R233 ;  /* 0x800000e9df3a7221 */ /* 0x000fe20000010000 */
        /* <DEDUP_REMOVED lines=20> */
[----:B----4-:R-:W-:-:S05]  /*194a0*/  FFMA.FTZ R16, R237, R45, R193 ;  /* 0x0000002ded107223 */ /* 0x010fca00000100c1 */
[----:B------:R-:W-:Y:S01]  /*194b0*/  F2FP.BF16.F32.PACK_AB R14, R16, R14 ;  /* 0x0000000e100e723e */ /* 0x000fe200000010ff */
[----:B-----5:R-:W-:Y:S01]  /*194c0*/  FFMA.FTZ R15, R239, R46, R194 ;  /* 0x0000002eef0f7223 */ /* 0x020fe200000100c2 */
[----:B------:R-:W-:Y:S01]  /*194d0*/  FFMA.FTZ R17, R236, R51, R199 ;  /* 0x00000033ec117223 */ /* 0x000fe200000100c7 */
[----:B------:R-:W-:-:S03]  /*194e0*/  FFMA.FTZ R16, R67, R49, R197 ;  /* 0x0000003143107223 */ /* 0x000fc600000100c5 */
[----:B------:R-:W-:Y:S01]  /*194f0*/  F2FP.BF16.F32.PACK_AB R15, R12, R15 ;  /* 0x0000000f0c0f723e */ /* 0x000fe200000010ff */
[----:B------:R-:W-:Y:S01]  /*19500*/  FFMA.FTZ R12, R228, R9, R196 ;  /* 0x00000009e40c7223 */ /* 0x000fe200000100c4 */
[----:B------:R-:W-:Y:S01]  /*19510*/  FFMA.FTZ R9, R240, R40, R188 ;  /* 0x00000028f0097223 */ /* 0x000fe200000100bc */
[----:B------:R-:W-:-:S04]  /*19520*/  IMAD.WIDE.U32 R40, R224, 0x10, R230 ;  /* 0x00000010e0287825 */ /* 0x000fc800078e00e6 */
[----:B------:R-:W-:Y:S01]  /*19530*/  FFMA.FTZ R13, R216, R50, R198 ;  /* 0x00000032d80d7223 */ /* 0x000fe200000100c6 */
[----:B------:R-:W-:-:S04]  /*19540*/  F2FP.BF16.F32.PACK_AB R12, R16, R12 ;  /* 0x0000000c100c723e */ /* 0x000fc800000010ff */
[----:B------:R-:W-:Y:S01]  /*19550*/  F2FP.BF16.F32.PACK_AB R13, R17, R13 ;  /* 0x0000000d110d723e */ /* 0x000fe200000010ff */
[----:B------:R-:W-:Y:S01]  /*19560*/  FFMA.FTZ R17, R242, R42, R190 ;  /* 0x0000002af2117223 */ /* 0x000fe200000100be */
[----:B------:R-:W-:Y:S01]  /*19570*/  F2FP.BF16.F32.PACK_AB R16, R38, R9 ;  /* 0x000000092610723e */ /* 0x000fe200000010ff */
[----:B------:R-:W-:Y:S02]  /*19580*/  IMAD.WIDE.U32 R42, R225, 0x10, R230 ;  /* 0x00000010e12a7825 */ /* 0x000fe400078e00e6 */
[----:B------:R0:W-:Y:S01]  /*19590*/  STG.E.128 desc[UR4][R40.64], R12 ;  /* 0x0000000c28007986 */ /* 0x0001e2000c101d04 */
[----:B------:R-:W-:Y:S01]  /*195a0*/  F2FP.BF16.F32.PACK_AB R17, R36, R17 ;  /* 0x000000112411723e */ /* 0x000fe200000010ff */
[----:B------:R-:W-:-:S04]  /*195b0*/  FFMA.FTZ R9, R140, R28, R176 ;  /* 0x0000001c8c097223 */ /* 0x000fc800000100b0 */
[----:B------:R1:W-:Y:S01]  /*195c0*/  STG.E.128 desc[UR4][R42.64], R16 ;  /* 0x000000102a007986 */ /* 0x0003e2000c101d04 */
[----:B0-----:R-:W-:-:S05]  /*195d0*/  FFMA.FTZ R12, R144, R32, R180 ;  /* 0x00000020900c7223 */ /* 0x001fca00000100b4 */
[----:B------:R-:W-:Y:S01]  /*195e0*/  F2FP.BF16.F32.PACK_AB R12, R33, R12 ;  /* 0x0000000c210c723e */ /* 0x000fe200000010ff */
[----:B-1----:R-:W-:Y:S01]  /*195f0*/  FFMA.FTZ R18, R133, R21, R169 ;  /* 0x0000001585127223 */ /* 0x002fe200000100a9 */
[----:B------:R-:W0:Y:S01]  /*19600*/  LDC.64 R32, c[0x0][0x210] ;  /* 0x00008400ff207b82 */ /* 0x000e220000000a00 */
[----:B------:R-:W-:Y:S01]  /*19610*/  FFMA.FTZ R17, R138, R26, R174 ;  /* 0x0000001a8a117223 */ /* 0x000fe200000100ae */
[----:B------:R-:W-:Y:S02]  /*19620*/  F2FP.BF16.F32.PACK_AB R14, R44, R9 ;  /* 0x000000092c0e723e */ /* 0x000fe400000010ff */
        /* <DEDUP_REMOVED lines=41> */
.L_x_27494:
[----:B------:R-:W-:Y:S05]  /*198c0*/  EXIT ;  /* 0x000000000000794d */ /* 0x000fea0003800000 */
.L_x_27943:
        /* <DEDUP_REMOVED lines=8> */
.L_x_27946:
[----:B------:R-:W-:Y:S05]  /*19950*/  BSYNC B1 ;  /* 0x0000000000017941 */ /* 0x000fea0003800000 */
.L_x_27945:
        /* <DEDUP_REMOVED lines=9> */
.L_x_27947:
[----:B------:R-:W-:Y:S01]  /*199f0*/  FADD.FTZ R233, R233, R230 ;  /* 0x000000e6e9e97221 */ /* 0x000fe20000010000 */
[----:B------:R-:W-:-:S04]  /*19a00*/  HFMA2.MMA R230, -RZ, RZ, 0, 2.384185791015625e-07 ;  /* 0x00000004ffe67435 */ /* 0x000fc800000001ff */
[----:B------:R-:W-:-:S07]  /*19a10*/  MOV R239, R233 ;  /* 0x000000e900ef7202 */ /* 0x000fce0000000f00 */
[----:B------:R-:W-:Y:S05]  /*19a20*/  WARPSYNC.COLLECTIVE R232, `(.L_x_27948) ;  /* 0x00000000e8087348 */ /* 0x000fea0003c00000 */
[----:B------:R0:W1:Y:S02]  /*19a30*/  SHFL.BFLY P1, R230, R239, R230, R231 ;  /* 0x0c0000e6efe67389 */ /* 0x00006400000200e7 */
[----:B01----:R-:W-:Y:S01]  /*19a40*/  ENDCOLLECTIVE ;  /* 0x000000000000791b */ /* 0x003fe20003800000 */
.L_x_27948:
[----:B------:R-:W-:Y:S01]  /*19a50*/  FADD.FTZ R233, R233, R230 ;  /* 0x000000e6e9e97221 */ /* 0x000fe20000010000 */
[----:B------:R-:W-:-:S03]  /*19a60*/  MOV R230, 0x8 ;  /* 0x0000000800e67802 */ /* 0x000fc60000000f00 */
[----:B------:R-:W-:-:S07]  /*19a70*/  IMAD.MOV.U32 R239, RZ, RZ, R233 ;  /* 0x000000ffffef7224 */ /* 0x000fce00078e00e9 */
[----:B------:R-:W-:Y:S05]  /*19a80*/  WARPSYNC.COLLECTIVE R232, `(.L_x_27949) ;  /* 0x00000000e8087348 */ /* 0x000fea0003c00000 */
[----:B------:R0:W1:Y:S02]  /*19a90*/  SHFL.BFLY P1, R230, R239, R230, R231 ;  /* 0x0c0000e6efe67389 */ /* 0x00006400000200e7 */
[----:B01----:R-:W-:Y:S01]  /*19aa0*/  ENDCOLLECTIVE ;  /* 0x000000000000791b */ /* 0x003fe20003800000 */
.L_x_27949:
[----:B------:R-:W-:Y:S01]  /*19ab0*/  FADD.FTZ R233, R233, R230 ;  /* 0x000000e6e9e97221 */ /* 0x000fe20000010000 */
[----:B------:R-:W-:-:S04]  /*19ac0*/  IMAD.MOV.U32 R230, RZ, RZ, 0x10 ;  /* 0x00000010ffe67424 */ /* 0x000fc800078e00ff */
[----:B------:R-:W-:-:S07]  /*19ad0*/  MOV R239, R233 ;  /* 0x000000e900ef7202 */ /* 0x000fce0000000f00 */
[----:B------:R-:W-:Y:S05]  /*19ae0*/  WARPSYNC.COLLECTIVE R232, `(.L_x_27950) ;  /* 0x00000000e8087348 */ /* 0x000fea0003c00000 */
[----:B------:R0:W1:Y:S02]  /*19af0*/  SHFL.BFLY P1, R230, R239, R230, R231 ;  /* 0x0c0000e6efe67389 */ /* 0x00006400000200e7 */
[----:B01----:R-:W-:Y:S01]  /*19b00*/  ENDCOLLECTIVE ;  /* 0x000000000000791b */ /* 0x003fe20003800000 */
.L_x_27950:
        /* <DEDUP_REMOVED lines=130> */
[----:B------:R-:W-:Y:S01]  /*1a330*/  HFMA2.MMA R230, -RZ, RZ, 0, 5.9604644775390625e-08 ;  /* 0x00000001ffe67435 */ /* 0x000fe200000001ff */
[----:B------:R-:W-:-:S03]  /*1a340*/  IMAD.MOV.U32 R231, RZ, RZ, 0x1f ;  /* 0x0000001fffe77424 */ /* 0x000fc600078e00ff */
[----:B------:R-:W-:-:S07]  /*1a350*/  MOV R239, R233 ;  /* 0x000000e900ef7202 */ /* 0x000fce0000000f00 */
[----:B------:R-:W-:Y:S05]  /*1a360*/  WARPSYNC.COLLECTIVE R232, `(.L_x_27951) ;  /* 0x00000000e8087348 */ /* 0x000fea0003c00000 */
[----:B------:R0:W1:Y:S02]  /*1a370*/  SHFL.BFLY P1, R230, R239, R230, R231 ;  /* 0x0c0000e6efe67389 */ /* 0x00006400000200e7 */
[----:B01----:R-:W-:Y:S01]  /*1a380*/  ENDCOLLECTIVE ;  /* 0x000000000000791b */ /* 0x003fe20003800000 */
.L_x_27951:
[----:B------:R-:W-:Y:S01]  /*1a390*/  FADD.FTZ R233, R233, R230 ;  /* 0x000000e6e9e97221 */ /* 0x000fe20000010000 */
[----:B------:R-:W-:-:S04]  /*1a3a0*/  HFMA2.MMA R230, -RZ, RZ, 0, 1.1920928955078125e-07 ;  /* 0x00000002ffe67435 */ /* 0x000fc800000001ff */
[----:B------:R-:W-:-:S07]  /*1a3b0*/  MOV R239, R233 ;  /* 0x000000e900ef7202 */ /* 0x000fce0000000f00 */
[----:B------:R-:W-:Y:S05]  /*1a3c0*/  WARPSYNC.COLLECTIVE R232, `(.L_x_27952) ;  /* 0x00000000e8087348 */ /* 0x000fea0003c00000 */
[----:B------:R0:W1:Y:S02]  /*1a3d0*/  SHFL.BFLY P1, R230, R239, R230, R231 ;  /* 0x0c0000e6efe67389 */ /* 0x00006400000200e7 */
[----:B01----:R-:W-:Y:S01]  /*1a3e0*/  ENDCOLLECTIVE ;  /* 0x000000000000791b */ /* 0x003fe20003800000 */
.L_x_27952:
[----:B------:R-:W-:Y:S01]  /*1a3f0*/  FADD.FTZ R233, R233, R230 ;  /* 0x000000e6e9e97221 */ /* 0x000fe20000010000 */
[----:B------:R-:W-:-:S03]  /*1a400*/  MOV R230, 0x4 ;  /* 0x0000000400e67802 */ /* 0x000fc60000000f00 */
[----:B------:R-:W-:-:S07]  /*1a410*/  IMAD.MOV.U32 R239, RZ, RZ, R233 ;  /* 0x000000ffffef7224 */ /* 0x000fce00078e00e9 */
[----:B------:R-:W-:Y:S05]  /*1a420*/  WARPSYNC.COLLECTIVE R232, `(.L_x_27953) ;  /* 0x00000000e8087348 */ /* 0x000fea0003c00000 */
[----:B------:R0:W1:Y:S02]  /*1a430*/  SHFL.BFLY P1, R230, R239, R230, R231 ;  /* 0x0c0000e6efe67389 */ /* 0x00006400000200e7 */
[----:B01----:R-:W-:Y:S01]  /*1a440*/  ENDCOLLECTIVE ;  /* 0x000000000000791b */ /* 0x003fe20003800000 */
.L_x_27953:
[----:B------:R-:W-:Y:S01]  /*1a450*/  FADD.FTZ R233, R233, R230 ;  /* 0x000000e6e9e97221 */ /* 0x000fe20000010000 */
[----:B------:R-:W-:-:S04]  /*1a460*/  IMAD.MOV.U32 R230, RZ, RZ, 0x8 ;  /* 0x00000008ffe67424 */ /* 0x000fc800078e00ff */
[----:B------:R-:W-:-:S07]  /*1a470*/  MOV R239, R233 ;  /* 0x000000e900ef7202 */ /* 0x000fce0000000f00 */
[----:B------:R-:W-:Y:S05]  /*1a480*/  WARPSYNC.COLLECTIVE R232, `(.L_x_27954) ;  /* 0x00000000e8087348 */ /* 0x000fea0003c00000 */
[----:B------:R0:W1:Y:S02]  /*1a490*/  SHFL.BFLY P1, R230, R239, R230, R231 ;  /* 0x0c0000e6efe67389 */ /* 0x00006400000200e7 */
[----:B01----:R-:W-:Y:S01]  /*1a4a0*/  ENDCOLLECTIVE ;  /* 0x000000000000791b */ /* 0x003fe20003800000 */
.L_x_27954:
[----:B------:R-:W-:Y:S01]  /*1a4b0*/  FADD.FTZ R233, R233, R230 ;  /* 0x000000e6e9e97221 */ /* 0x000fe20000010000 */
[----:B------:R-:W-:-:S04]  /*1a4c0*/  HFMA2.MMA R230, -RZ, RZ, 0, 9.5367431640625e-07 ;  /* 0x00000010ffe67435 */ /* 0x000fc800000001ff */
[----:B------:R-:W-:-:S07]  /*1a4d0*/  MOV R239, R233 ;  /* 0x000000e900ef7202 */ /* 0x000fce0000000f00 */
[----:B------:R-:W-:Y:S05]  /*1a4e0*/  WARPSYNC.COLLECTIVE R232, `(.L_x_27955) ;  /* 0x00000000e8087348 */ /* 0x000fea0003c00000 */
[----:B------:R0:W1:Y:S02]  /*1a4f0*/  SHFL.BFLY P1, R230, R239, R230, R231 ;  /* 0x0c0000e6efe67389 */ /* 0x00006400000200e7 */
[----:B01----:R-:W-:Y:S01]  /*1a500*/  ENDCOLLECTIVE ;  /* 0x000000000000791b */ /* 0x003fe20003800000 */
.L_x_27955:
[----:B------:R-:W-:Y:S05]  /*1a510*/  BRA `(.L_x_27956) ;  /* 0xffffffe0006c7947 */ /* 0x000fea000383ffff */
.L_x_27957:
        /* <DEDUP_REMOVED lines=14> */
.L_x_58397:


//--------------------- .text._ZN10layer_norm13ln_fwd_kernelINS_13Kernel_traitsIf13__nv_bfloat16fS2_fjLj2048ELj1ELj4ELj1ELj16ENS_18Kernel_traits_baseILj2048EfS2_fS2_fjLj128EEEEELb1ELb1ELb1ELb0EEEvNS_9FwdParamsE --------------------------
	.section	.text._ZN10layer_norm13ln_fwd_kernelINS_13Kernel_traitsIf13__nv_bfloat16fS2_fjLj2048ELj1ELj4ELj1ELj16ENS_18Kernel_traits_baseILj2048EfS2_fS2_fjLj128EEEEELb1ELb1ELb1ELb0EEEvNS_9FwdParamsE,"ax",@progbits
	.align	128
        .global         _ZN10layer_norm13ln_fwd_kernelINS_13Kernel_traitsIf13__nv_bfloat16fS2_fjLj2048ELj1ELj4ELj1ELj16ENS_18Kernel_traits_baseILj2048EfS2_fS2_fjLj128EEEEELb1ELb1ELb1ELb0EEEvNS_9FwdParamsE
        .type           _ZN10layer_norm13ln_fwd_kernelINS_13Kernel_traitsIf13__nv_bfloat16fS2_fjLj2048ELj1ELj4ELj1ELj16ENS_18Kernel_traits_baseILj2048EfS2_fS2_fjLj128EEEEELb1ELb1ELb1ELb0EEEvNS_9FwdParamsE,@function
        .size           _ZN10layer_norm13ln_fwd_kernelINS_13Kernel_traitsIf13__nv_bfloat16fS2_fjLj2048ELj1ELj4ELj1ELj16ENS_18Kernel_traits_baseILj2048EfS2_fS2_fjLj128EEEEELb1ELb1ELb1ELb0EEEvNS_9FwdParamsE,(.L_x_58398 - _ZN10layer_norm13ln_fwd_kernelINS_13Kernel_traitsIf13__nv_bfloat16fS2_fjLj2048ELj1ELj4ELj1ELj16ENS_18Kernel_traits_baseILj2048EfS2_fS2_fjLj128EEEEELb1ELb1ELb1ELb0EEEvNS_9FwdParamsE)
        .other          _ZN10layer_norm13ln_fwd_kernelINS_13Kernel_traitsIf13__nv_bfloat16fS2_fjLj2048ELj1ELj4ELj1ELj16ENS_18Kernel_traits_baseILj2048EfS2_fS2_fjLj128EEEEELb1ELb1ELb1ELb0EEEvNS_9FwdParamsE,@"STO_CUDA_ENTRY STV_DEFAULT"
_ZN10layer_norm13ln_fwd_kernelINS_13Kernel_traitsIf13__nv_bfloat16fS2_fjLj2048ELj1ELj4ELj1ELj16ENS_18Kernel_traits_baseILj2048EfS2_fS2_fjLj128EEEEELb1ELb1ELb1ELb0EEEvNS_9FwdParamsE:
.text._ZN10layer_norm13ln_fwd_kernelINS_13Kernel_traitsIf13__nv_bfloat16fS2_fjLj2048ELj1ELj4ELj1ELj16ENS_18Kernel_traits_baseILj2048EfS2_fS2_fjLj128EEEEELb1ELb1ELb1ELb0EEEvNS_9FwdParamsE:
        /* <DEDUP_REMOVED lines=12> */
[----:B-1----:R-:W-:-:S02]  /*00c0*/  @P0 IMAD.MOV.U32 R8, RZ, RZ, R10 ;  /* 0x000000ffff080224 */ /* 0x002fc400078e000a */
[----:B0-----:R-:W-:-:S06]  /*00d0*/  @P0 IMAD.MOV.U32 R9, RZ, RZ, R11 ;  /* 0x000000ffff090224 */ /* 0x001fcc00078e000b */
[----:B------:R-:W3:Y:S01]  /*00e0*/  @P0 LDG.E.64 R8, desc[UR6][R8.64] ;  /* 0x0000000608080981 */ /* 0x000ee2000c1e1b00 */
[----:B------:R-:W-:Y:S01]  /*00f0*/  ULDC UR8, c[0x0][0x0] ;  /* 0x0000000000087ab9 */ /* 0x000fe20000000800 */
[----:B------:R-:W-:Y:S01]  /*0100*/  LOP3.LUT R5, R5, 0xfffffdff, RZ, 0xc0, !PT ;  /* 0xfffffdff05057812 */ /* 0x000fe200078ec0ff */
[----:B------:R-:W-:Y:S01]  /*0110*/  BSSY B0, `(.L_x_27958) ;  /* 0x0000066000007945 */ /* 0x000fe20003800000 */
[----:B------:R-:W0:Y:S01]  /*0120*/  S2R R239, SR_TID.X ;  /* 0x0000000000ef7919 */ /* 0x000e220000002100 */
[----:B------:R-:W1:Y:S01]  /*0130*/  S2R R6, SR_CTAID.X ;  /* 0x0000000000067919 */ /* 0x000e620000002500 */
[----:B0-----:R-:W-:Y:S01]  /*0140*/  LOP3.LUT R236, R239, 0x1f, RZ, 0xc0, !PT ;  /* 0x0000001fefec7812 */ /* 0x001fe200078ec0ff */
        /* <DEDUP_REMOVED lines=10> */
[----:B------:R-:W-:Y:S01]  /*01f0*/  UIADD3 UR13, UR4, -0x255992d5, URZ ;  /* 0xdaa66d2b040d7890 */ /* 0x000fe2000fffe03f */
[----:B------:R-:W0:Y:S01]  /*0200*/  LDC R7, c[0x0][0x218] ;  /* 0x00008600ff077b82 */ /* 0x000e220000000800 */
[----:B------:R-:W-:Y:S01]  /*0210*/  UIADD3 UR14, UR4, 0x78dde6e4, URZ ;  /* 0x78dde6e4040e7890 */ /* 0x000fe2000fffe03f */
[----:B------:R-:W-:Y:S01]  /*0220*/  @P0 IADD3.X R11, RZ, R9, RZ, P1, !PT ;  /* 0x00000009ff0b0210 */ /* 0x000fe20000ffe4ff */
[----:B------:R-:W-:-:S02]  /*0230*/  UIADD3 UR15, UR5, -0x126145ec, URZ ;  /* 0xed9eba14050f7890 */ /* 0x000fc4000fffe03f */
        /* <DEDUP_REMOVED lines=8> */
[----:B------:R-:W-:Y:S02]  /*02c0*/  UIADD3 UR20, UR4, 0x5384540f, URZ ;  /* 0x5384540f04147890 */ /* 0x000fe4000fffe03f */
[----:B------:R-:W-:Y:S01]  /*02d0*/  UIADD3 UR21, UR5, 0x1fd5c5a3, URZ ;  /* 0x1fd5c5a305157890 */ /* 0x000fe2000fffe03f */
[----:B------:R-:W-:Y:S01]  /*02e0*/  IMAD.WIDE.U32 R14, R14, -0x2daee0ad, RZ ;  /* 0xd2511f530e0e7825 */ /* 0x000fe200078e00ff */
[----:B------:R-:W-:Y:S01]  /*02f0*/  LOP3.LUT R9, R9, UR5, RZ, 0x3c, !PT ;  /* 0x0000000509097c12 */ /* 0x000fe2000f8e3cff */
[----:B------:R-:W-:-:S02]  /*0300*/  UIADD3 UR22, UR4, -0xe443238, URZ ;  /* 0xf1bbcdc804167890 */ /* 0x000fc4000fffe03f */
[----:B------:R-:W-:Y:S01]  /*0310*/  UIADD3 UR23, UR5, -0x24c28bd8, URZ ;  /* 0xdb3d742805177890 */ /* 0x000fe2000fffe03f */
[----:B------:R-:W-:Y:S01]  /*0320*/  LOP3.LUT R16, R15, UR8, R8, 0x96, !PT ;  /* 0x000000080f107c12 */ /* 0x000fe2000f8e9608 */
[----:B------:R-:W-:Y:S01]  /*0330*/  IMAD.WIDE.U32 R8, R9, -0x326172a9, RZ ;  /* 0xcd9e8d5709087825 */ /* 0x000fe200078e00ff */
[----:B0-----:R-:W-:Y:S01]  /*0340*/  SHF.R.S32.HI R4, RZ, 0x1f, R7 ;  /* 0x0000001fff047819 */ /* 0x001fe20000011407 */
[----:B------:R-:W-:Y:S02]  /*0350*/  UIADD3 UR24, UR4, -0x700cb87f, URZ ;  /* 0x8ff3478104187890 */ /* 0x000fe4000fffe03f */
[----:B------:R-:W-:Y:S01]  /*0360*/  IMAD.WIDE.U32 R16, R16, -0x326172a9, RZ ;  /* 0xcd9e8d5710107825 */ /* 0x000fe200078e00ff */
[----:B------:R-:W-:Y:S02]  /*0370*/  LEA.HI R4, R4, R7, RZ, 0x3 ;  /* 0x0000000704047211 */ /* 0x000fe400078f18ff */
[----:B------:R-:W-:Y:S01]  /*0380*/  LOP3.LUT R9, R9, UR9, R12, 0x96, !PT ;  /* 0x0000000909097c12 */ /* 0x000fe2000f8e960c */
[----:B------:R-:W-:Y:S01]  /*0390*/  IMAD.MOV.U32 R7, RZ, RZ, R236 ;  /* 0x000000ffff077224 */ /* 0x000fe200078e00ec */
[----:B------:R-:W-:-:S03]  /*03a0*/  LOP3.LUT R12, R17, UR10, R8, 0x96, !PT ;  /* 0x0000000a110c7c12 */ /* 0x000fc6000f8e9608 */
[----:B------:R-:W-:Y:S01]  /*03b0*/  IMAD.WIDE.U32 R8, R9, -0x2daee0ad, RZ ;  /* 0xd2511f5309087825 */ /* 0x000fe200078e00ff */
[----:B------:R-:W-:-:S03]  /*03c0*/  LOP3.LUT R11, R7, 0x1f, RZ, 0x3c, !PT ;  /* 0x0000001f070b7812 */ /* 0x000fc600078e3cff */
[----:B------:R-:W-:Y:S01]  /*03d0*/  IMAD.WIDE.U32 R12, R12, -0x2daee0ad, RZ ;  /* 0xd2511f530c0c7825 */ /* 0x000fe200078e00ff */
[----:B------:R-:W-:Y:S02]  /*03e0*/  LEA.HI.SX32 R4, R4, R11, 0x1d ;  /* 0x0000000b04047211 */ /* 0x000fe400078feaff */
[----:B------:R-:W-:Y:S02]  /*03f0*/  LOP3.LUT R9, R9, UR11, R14, 0x96, !PT ;  /* 0x0000000b09097c12 */ /* 0x000fe4000f8e960e */
[C---:B------:R-:W-:Y:S02]  /*0400*/  ISETP.GE.U32.AND P6, PT, R4.reuse, 0x40, PT ;  /* 0x000000400400780c */ /* 0x040fe40003fc6070 */
[----:B------:R-:W-:Y:S01]  /*0410*/  LOP3.LUT R14, R13, UR12, R8, 0x96, !PT ;  /* 0x0000000c0d0e7c12 */ /* 0x000fe2000f8e9608 */
[----:B------:R-:W-:Y:S01]  /*0420*/  IMAD.WIDE.U32 R8, R9, -0x326172a9, RZ ;  /* 0xcd9e8d5709087825 */ /* 0x000fe200078e00ff */
[C---:B------:R-:W-:Y:S02]  /*0430*/  ISETP.GE.U32.AND P5, PT, R4.reuse, 0x60, PT ;  /* 0x000000600400780c */ /* 0x040fe40003fa6070 */
[----:B------:R-:W-:Y:S01]  /*0440*/  ISETP.GE.U32.AND P4, PT, R4, 0x80, PT ;  /* 0x000000800400780c */ /* 0x000fe20003f86070 */
[----:B------:R-:W-:Y:S01]  /*0450*/  IMAD.WIDE.U32 R14, R14, -0x326172a9, RZ ;  /* 0xcd9e8d570e0e7825 */ /* 0x000fe200078e00ff */
[----:B------:R-:W-:-:S02]  /*0460*/  LOP3.LUT R9, R9, UR13, R16, 0x96, !PT ;  /* 0x0000000d09097c12 */ /* 0x000fc4000f8e9610 */
[C---:B------:R-:W-:Y:S02]  /*0470*/  LOP3.LUT P0, RZ, R4.reuse, 0xffffffe0, RZ, 0xc0, !PT ;  /* 0xffffffe004ff7812 */ /* 0x040fe4000780c0ff */
[----:B------:R-:W-:Y:S01]  /*0480*/  LOP3.LUT R88, R15, UR14, R8, 0x96, !PT ;  /* 0x0000000e0f587c12 */ /* 0x000fe2000f8e9608 */
[----:B------:R-:W-:Y:S01]  /*0490*/  IMAD.WIDE.U32 R8, R9, -0x2daee0ad, RZ ;  /* 0xd2511f5309087825 */ /* 0x000fe200078e00ff */
[----:B------:R-:W-:Y:S02]  /*04a0*/  @P6 LOP3.LUT R5, R5, 0x200, RZ, 0xfc, !PT ;  /* 0x0000020005056812 */ /* 0x000fe400078efcff */
[----:B------:R-:W-:Y:S01]  /*04b0*/  ISETP.GE.U32.AND P3, PT, R4, 0xa0, PT ;  /* 0x000000a00400780c */ /* 0x000fe20003f66070 */
[----:B------:R-:W-:Y:S01]  /*04c0*/  IMAD.WIDE.U32 R88, R88, -0x2daee0ad, RZ ;  /* 0xd2511f5358587825 */ /* 0x000fe200078e00ff */
[----:B------:R-:W-:Y:S02]  /*04d0*/  LOP3.LUT R5, R5, 0xfffffeff, RZ, 0xc0, !PT ;  /* 0xfffffeff05057812 */ /* 0x000fe400078ec0ff */
[----:B------:R-:W-:-:S02]  /*04e0*/  LOP3.LUT R9, R9, UR15, R12, 0x96, !PT ;  /* 0x0000000f09097c12 */ /* 0x000fc4000f8e960c */
        /* <DEDUP_REMOVED lines=40> */
.L_x_27959:
[----:B------:R-:W-:Y:S05]  /*0770*/  BSYNC B0 ;  /* 0x0000000000007941 */ /* 0x000fea0003800000 */
.L_x_27958:
        /* <DEDUP_REMOVED lines=22> */
[----:B------:R-:W-:-:S03]  /*08e0*/  VIADD R7, R7, 0x20 ;  /* 0x0000002007077836 */ /* 0x000fc60000000000 */
[----:B---3--:R1:W-:Y:S04]  /*08f0*/  STL.64 [R1+0x70], R12 ;  /* 0x0000700c01007387 */ /* 0x0083e80000100a00 */
[----:B------:R1:W-:Y:S04]  /*0900*/  STL.64 [R1+0x78], R14 ;  /* 0x0000780e01007387 */ /* 0x0003e80000100a00 */
[----:B--2---:R1:W-:Y:S04]  /*0910*/  STL.64 [R1+0x80], R40 ;  /* 0x0000802801007387 */ /* 0x0043e80000100a00 */
[----:B------:R1:W-:Y:S02]  /*0920*/  STL.64 [R1+0x88], R42 ;  /* 0x0000882a01007387 */ /* 0x0003e40000100a00 */
.L_x_27961:
[----:B------:R-:W-:Y:S05]  /*0930*/  BSYNC B0 ;  /* 0x0000000000007941 */ /* 0x000fea0003800000 */
.L_x_27960:
        /* <DEDUP_REMOVED lines=19> */
[----:B------:R-:W3:Y:S04]  /*0a70*/  LDG.E.128 R56, desc[UR6][R12.64+0x10] ;  /* 0x000010060c387981 */ /* 0x000ee8000c1e1d00 */
[----:B------:R2:W5:Y:S04]  /*0a80*/  @P1 LDG.E.128 R44, desc[UR6][R8.64+0x10] ;  /* 0x00001006082c1981 */ /* 0x000568000c1e1d00 */
[----:B------:R-:W4:Y:S01]  /*0a90*/  LDG.E.128 R12, desc[UR6][R12.64] ;  /* 0x000000060c0c7981 */ /* 0x000f22000c1e1d00 */
[----:B------:R-:W-:-:S03]  /*0aa0*/  IADD3 R7, R7, 0x20, RZ ;  /* 0x0000002007077810 */ /* 0x000fc60007ffe0ff */
[----:B----4-:R2:W-:Y:S04]  /*0ab0*/  STL.64 [R1+0x50], R12 ;  /* 0x0000500c01007387 */ /* 0x0105e80000100a00 */
[----:B------:R2:W-:Y:S04]  /*0ac0*/  STL.64 [R1+0x58], R14 ;  /* 0x0000580e01007387 */ /* 0x0005e80000100a00 */
[----:B---3--:R2:W-:Y:S04]  /*0ad0*/  STL.64 [R1+0x60], R56 ;  /* 0x0000603801007387 */ /* 0x0085e80000100a00 */
[----:B------:R2:W-:Y:S02]  /*0ae0*/  STL.64 [R1+0x68], R58 ;  /* 0x0000683a01007387 */ /* 0x0005e40000100a00 */
.L_x_27963:
[----:B------:R-:W-:Y:S05]  /*0af0*/  BSYNC B0 ;  /* 0x0000000000007941 */ /* 0x000fea0003800000 */
.L_x_27962:
        /* <DEDUP_REMOVED lines=21> */
[----:B------:R-:W4:Y:S01]  /*0c50*/  LDG.E.128 R12, desc[UR6][R12.64] ;  /* 0x000000060c0c7981 */ /* 0x000f22000c1e1d00 */
[----:B------:R-:W-:-:S03]  /*0c60*/  VIADD R7, R7, 0x20 ;  /* 0x0000002007077836 */ /* 0x000fc60000000000 */
[----:B----4-:R3:W-:Y:S04]  /*0c70*/  STL.64 [R1+0x30], R12 ;  /* 0x0000300c01007387 */ /* 0x0107e80000100a00 */
[----:B------:R3:W-:Y:S04]  /*0c80*/  STL.64 [R1+0x38], R14 ;  /* 0x0000380e01007387 */ /* 0x0007e80000100a00 */
[----:B--2---:R3:W-:Y:S04]  /*0c90*/  STL.64 [R1+0x40], R72 ;  /* 0x0000404801007387 */ /* 0x0047e80000100a00 */
[----:B------:R3:W-:Y:S02]  /*0ca0*/  STL.64 [R1+0x48], R74 ;  /* 0x0000484a01007387 */ /* 0x0007e40000100a00 */
.L_x_27965:
[----:B------:R-:W-:Y:S05]  /*0cb0*/  BSYNC B0 ;  /* 0x0000000000007941 */ /* 0x000fea0003800000 */
.L_x_27964:
        /* <DEDUP_REMOVED lines=27> */
.L_x_27967:
[----:B------:R-:W-:Y:S05]  /*0e70*/  BSYNC B0 ;  /* 0x0000000000007941 */ /* 0x000fea0003800000 */
.L_x_27966:
        /* <DEDUP_REMOVED lines=12> */
[----:B------:R-:W-:Y:S02]  /*0f40*/  CS2R R90, SRZ ;  /* 0x00000000005a7805 */ /* 0x000fe4000001ff00 */
[----:B------:R-:W-:Y:S02]  /*0f50*/  ISETP.NE.U32.AND P1, PT, RZ, UR26, PT ;  /* 0x0000001aff007c0c */ /* 0x000fe4000bf25070 */
[----:B------:R-:W-:Y:S02]  /*0f60*/  CS2R R88, SRZ ;  /* 0x0000000000587805 */ /* 0x000fe4000001ff00 */
[----:B------:R-:W-:Y:S02]  /*0f70*/  CS2R R94, SRZ ;  /* 0x00000000005e7805 */ /* 0x000fe4000001ff00 */
[----:B------:R-:W-:Y:S02]  /*0f80*/  CS2R R92, SRZ ;  /* 0x00000000005c7805 */ /* 0x000fe4000001ff00 */
[----:B------:R-:W-:Y:S01]  /*0f90*/  ISETP.NE.AND.EX P1, PT, RZ, UR27, PT, P1 ;  /* 0x0000001bff007c0c */ /* 0x000fe2000bf25310 */
[----:B------:R-:W0:-:S12]  /*0fa0*/  LDC.64 R96, c[0x0][0x260] ;  /* 0x00009800ff607b82 */ /* 0x000e180000000a00 */
        /* <DEDUP_REMOVED lines=9> */
[----:B------:R-:W2:Y:S04]  /*1040*/  LDG.E.128 R112, desc[UR6][R14.64+0x10] ;  /* 0x000010060e707981 */ /* 0x000ea8000c1e1d00 */
[----:B------:R1:W5:Y:S04]  /*1050*/  LDG.E.128 R100, desc[UR6][R106.64+0x10] ;  /* 0x000010066a647981 */ /* 0x000368000c1e1d00 */
[----:B------:R1:W5:Y:S01]  /*1060*/  LDG.E.128 R248, desc[UR6][R14.64] ;  /* 0x000000060ef87981 */ /* 0x000362000c1e1d00 */
[----:B------:R-:W-:-:S03]  /*1070*/  IADD3 R7, R7, 0x20, RZ ;  /* 0x0000002007077810 */ /* 0x000fc60007ffe0ff */
[----:B--2---:R1:W-:Y:S04]  /*1080*/  STL.64 [R1], R112 ;  /* 0x0000007001007387 */ /* 0x0043e80000100a00 */
[----:B------:R1:W-:Y:S02]  /*1090*/  STL.64 [R1+0x8], R114 ;  /* 0x0000087201007387 */ /* 0x0003e40000100a00 */
.L_x_27969:
[----:B------:R-:W-:Y:S05]  /*10a0*/  BSYNC B0 ;  /* 0x0000000000007941 */ /* 0x000fea0003800000 */
.L_x_27968:
        /* <DEDUP_REMOVED lines=31> */
.L_x_27971:
[----:B------:R-:W-:Y:S05]  /*12a0*/  BSYNC B0 ;  /* 0x0000000000007941 */ /* 0x000fea0003800000 */
.L_x_27970:
        /* <DEDUP_REMOVED lines=26> */
.L_x_27973:
[----:B------:R-:W-:Y:S05]  /*1450*/  BSYNC B0 ;  /* 0x0000000000007941 */ /* 0x000fea0003800000 */
.L_x_27972:
[----:B------:R-:W-:Y:S01]  /*1460*/  ULDC UR25, c[0x0][0x214] ;  /* 0x0000850000197ab9 */ /* 0x000fe20000000800 */
[----:B------:R-:W-:Y:S02]  /*1470*/  LOP3.LUT R11, R11, UR23, R8, 0x96, !PT ;  /* 0x000000170b0b7c12 */ /* 0x000fe4000f8e9608 */
[----:B------:R-:W-:-:S13]  /*1480*/  ISETP.GE.AND P1, PT, R6, UR25, PT ;  /* 0x0000001906007c0c */ /* 0x000fda000bf26270 */
[----:B------:R-:W-:Y:S05]  /*1490*/  @P1 EXIT ;  /* 0x000000000000194d */ /* 0x000fea0003800000 */
[----:B------:R-:W-:Y:S01]  /*14a0*/  IMAD R8, R138, -0x2daee0ad, RZ ;  /* 0xd2511f538a087824 */ /* 0x000fe200078e02ff */
[----:B------:R-:W-:Y:S01]  /*14b0*/  BSSY B0, `(.L_x_27974) ;  /* 0x0001bba000007945 */ /* 0x000fe20003800000 */
[----:B------:R-:W-:Y:S01]  /*14c0*/  IMAD.HI.U32 R9, R140, -0x2daee0ad, RZ ;  /* 0xd2511f538c097827 */ /* 0x000fe200078e00ff */
[----:B------:R-:W-:Y:S01]  /*14d0*/  ULDC.U8 UR25, c[0x0][0x2a0] ;  /* 0x0000a80000197ab9 */ /* 0x000fe20000000000 */
[----:B------:R-:W-:Y:S01]  /*14e0*/  ULDC UR28, c[0x0][0x2d8] ;  /* 0x0000b600001c7ab9 */ /* 0x000fe20000000800 */
[----:B------:R-:W-:Y:S01]  /*14f0*/  UISETP.NE.AND UP0, UPT, UR25, URZ, UPT ;  /* 0x0000003f1900728c */ /* 0x000fe2000bf05270 */
[----:B------:R-:W-:Y:S01]  /*1500*/  IMAD R7, R139, -0x326172a9, RZ ;  /* 0xcd9e8d578b077824 */ /* 0x000fe200078e02ff */
[----:B------:R-:W-:Y:S01]  /*1510*/  LOP3.LUT R8, R9, UR29, R8, 0x96, !PT ;  /* 0x0000001d09087c12 */ /* 0x000fe2000f8e9608 */
[C---:B-12---:R-:W-:Y:S01]  /*1520*/  IMAD.HI.U32 R12, R11.reuse, -0x326172a9, RZ ;  /* 0xcd9e8d570b0c7827 */ /* 0x046fe200078e00ff */
[----:B------:R-:W-:Y:S01]  /*1530*/  LOP3.LUT R9, R10, 0x3, RZ, 0xc0, !PT ;  /* 0x000000030a097812 */ /* 0x000fe200078ec0ff */
[----:B------:R-:W-:Y:S01]  /*1540*/  ULDC UR25, c[0x0][0x294] ;  /* 0x0000a50000197ab9 */ /* 0x000fe20000000800 */
[----:B------:R-:W-:Y:S01]  /*1550*/  ULDC.64 UR26, c[0x0][0x298] ;  /* 0x0000a600001a7ab9 */ /* 0x000fe20000000a00 */
[----:B------:R-:W-:Y:S01]  /*1560*/  IMAD R10, R11, -0x326172a9, RZ ;  /* 0xcd9e8d570b0a7824 */ /* 0x000fe200078e02ff */
[----:B------:R-:W-:Y:S01]  /*1570*/  HFMA2.MMA R11, -RZ, RZ, 0, 0 ;  /* 0x00000000ff0b7435 */ /* 0x000fe200000001ff */
[----:B------:R-:W-:Y:S01]  /*1580*/  LOP3.LUT R7, R12, UR24, R7, 0x96, !PT ;  /* 0x000000180c077c12 */ /* 0x000fe2000f8e9607 */
[----:B------:R-:W-:-:S09]  /*1590*/  IMAD R12, R140, -0x2daee0ad, RZ ;  /* 0xd2511f538c0c7824 */ /* 0x000fd200078e02ff */
.L_x_28598:
        /* <DEDUP_REMOVED lines=8> */
[----:B------:R-:W-:Y:S01]  /*1620*/  SHF.R.S32.HI R238, RZ, 0x1f, R6 ;  /* 0x0000001fffee7819 */ /* 0x000fe20000011406 */
[----:B--2---:R-:W-:-:S05]  /*1630*/  IMAD R213, R6, R252, RZ ;  /* 0x000000fc06d57224 */ /* 0x004fca00078e02ff */
[----:B0-----:R-:W-:-:S04]  /*1640*/  SHF.R.S32.HI R214, RZ, 0x1f, R213 ;  /* 0x0000001fffd67819 */ /* 0x001fc800000114d5 */
[----:B------:R-:W-:-:S04]  /*1650*/  LEA.HI R213, R214, R213, RZ, 0x3 ;  /* 0x000000d5d6d57211 */ /* 0x000fc800078f18ff */
[----:B------:R-:W-:Y:S02]  /*1660*/  LEA.HI.SX32 R213, R213, R236, 0x1d ;  /* 0x000000ecd5d57211 */ /* 0x000fe400078feaff */
[----:B---3--:R-:W-:-:S13]  /*1670*/  ISETP.GE.AND P1, PT, R212, 0x1, PT ;  /* 0x00000001d400780c */ /* 0x008fda0003f26270 */
[----:B------:R-:W-:Y:S01]  /*1680*/  @P1 VIADD R215, R212, 0xffffffff ;  /* 0xffffffffd4d71836 */ /* 0x000fe20000000000 */
[----:B------:R-:W-:-:S03]  /*1690*/  @P1 LOP3.LUT R236, R239, 0x1f, RZ, 0xc0, !PT ;  /* 0x0000001fefec1812 */ /* 0x000fc600078ec0ff */
[----:B------:R-:W-:-:S05]  /*16a0*/  @P1 IMAD R215, R215, R252, RZ ;  /* 0x000000fcd7d71224 */ /* 0x000fca00078e02ff */
[----:B------:R-:W-:-:S04]  /*16b0*/  @P1 SHF.R.S32.HI R214, RZ, 0x1f, R215 ;  /* 0x0000001fffd61819 */ /* 0x000fc800000114d7 */
[----:B------:R-:W-:Y:S01]  /*16c0*/  @P1 LEA.HI R215, R214, R215, RZ, 0x3 ;  /* 0x000000d7d6d71211 */ /* 0x000fe200078f18ff */
[----:B------:R-:W-:-:S03]  /*16d0*/  IMAD.MOV.U32 R214, RZ, RZ, RZ ;  /* 0x000000ffffd67224 */ /* 0x000fc600078e00ff */
        /* <DEDUP_REMOVED lines=31> */
.L_x_27980:
[----:B------:R-:W-:-:S07]  /*18d0*/  IMAD.MOV.U32 R13, RZ, RZ, R10 ;  /* 0x000000ffff0d7224 */ /* 0x000fce00078e000a */
.L_x_27981:
[----:B------:R-:W-:Y:S05]  /*18e0*/  BSYNC B3 ;  /* 0x0000000000037941 */ /* 0x000fea0003800000 */
.L_x_27979:
        /* <DEDUP_REMOVED lines=16> */
.L_x_27985:
[----:B------:R-:W-:Y:S05]  /*19f0*/  BSYNC B4 ;  /* 0x0000000000047941 */ /* 0x000fea0003800000 */
.L_x_27984:
        /* <DEDUP_REMOVED lines=44> */
.L_x_27983:
[----:B------:R-:W-:Y:S05]  /*1cc0*/  BSYNC B3 ;  /* 0x0000000000037941 */ /* 0x000fea0003800000 */
.L_x_27982:
        /* <DEDUP_REMOVED lines=8> */
[----:B------:R-:W-:Y:S02]  /*1d50*/  FSEL R13, R9, RZ, !P4 ;  /* 0x000000ff090d7208 */ /* 0x000fe40006000000 */
[----:B------:R-:W-:-:S03]  /*1d60*/  SEL R9, RZ, 0x1, P4 ;  /* 0x00000001ff097807 */ /* 0x000fc60002000000 */
[----:B--2---:R-:W-:Y:S01]  /*1d70*/  FMUL.FTZ R148, R148, R13 ;  /* 0x0000000d94947220 */ /* 0x004fe20000410000 */
[----:B------:R-:W-:-:S03]  /*1d80*/  PRMT R13, R9, 0x7610, R13 ;  /* 0x00007610090d7816 */ /* 0x000fc6000000000d */
[----:B------:R-:W-:-:S07]  /*1d90*/  @P2 FADD.FTZ R148, R140, R148 ;  /* 0x000000948c942221 */ /* 0x000fce0000010000 */
.L_x_27978:
[----:B------:R-:W-:Y:S05]  /*1da0*/  BSYNC B2 ;  /* 0x0000000000027941 */ /* 0x000fea0003800000 */
.L_x_27977:
        /* <DEDUP_REMOVED lines=18> */
.L_x_27989:
[----:B------:R-:W-:-:S07]  /*1ed0*/  IMAD.MOV.U32 R9, RZ, RZ, R10 ;  /* 0x000000ffff097224 */ /* 0x000fce00078e000a */
.L_x_27990:
[----:B------:R-:W-:Y:S05]  /*1ee0*/  BSYNC B3 ;  /* 0x0000000000037941 */ /* 0x000fea0003800000 */
.L_x_27988:
        /* <DEDUP_REMOVED lines=16> */
.L_x_27994:
[----:B------:R-:W-:Y:S05]  /*1ff0*/  BSYNC B4 ;  /* 0x0000000000047941 */ /* 0x000fea0003800000 */
.L_x_27993:
        /* <DEDUP_REMOVED lines=44> */
.L_x_27992:
[----:B------:R-:W-:Y:S05]  /*22c0*/  BSYNC B3 ;  /* 0x0000000000037941 */ /* 0x000fea0003800000 */
.L_x_27991:
        /* <DEDUP_REMOVED lines=10> */
[----:B------:R-:W-:-:S03]  /*2370*/  SEL R9, RZ, 0x1, P4 ;  /* 0x00000001ff097807 */ /* 0x000fc60002000000 */
[----:B--2---:R-:W-:Y:S01]  /*2380*/  FMUL.FTZ R149, R149, R14 ;  /* 0x0000000e95957220 */ /* 0x004fe20000410000 */
[----:B------:R-:W-:-:S03]  /*2390*/  PRMT R14, R9, 0x7610, R14 ;  /* 0x00007610090e7816 */ /* 0x000fc6000000000e */
[----:B------:R-:W-:-:S07]  /*23a0*/  @P2 FADD.FTZ R149, R141, R149 ;  /* 0x000000958d952221 */ /* 0x000fce0000010000 */
.L_x_27987:
[----:B------:R-:W-:Y:S05]  /*23b0*/  BSYNC B2 ;  /* 0x0000000000027941 */ /* 0x000fea0003800000 */
.L_x_27986:
        /* <DEDUP_REMOVED lines=18> */
.L_x_27998:
[----:B------:R-:W-:-:S07]  /*24e0*/  IMAD.MOV.U32 R9, RZ, RZ, R10 ;  /* 0x000000ffff097224 */ /* 0x000fce00078e000a */
.L_x_27999:
[----:B------:R-:W-:Y:S05]  /*24f0*/  BSYNC B3 ;  /* 0x0000000000037941 */ /* 0x000fea0003800000 */
.L_x_27997:
        /* <DEDUP_REMOVED lines=16> */
.L_x_28003:
[----:B------:R-:W-:Y:S05]  /*2600*/  BSYNC B4 ;  /* 0x0000000000047941 */ /* 0x000fea0003800000 */
.L_x_28002:
        /* <DEDUP_REMOVED lines=44> */
.L_x_28001:
[----:B------:R-:W-:Y:S05]  /*28d0*/  BSYNC B3 ;  /* 0x0000000000037941 */ /* 0x000fea0003800000 */
.L_x_28000:
        /* <DEDUP_REMOVED lines=13> */
.L_x_27996:
[----:B------:R-:W-:Y:S05]  /*29b0*/  BSYNC B2 ;  /* 0x0000000000027941 */ /* 0x000fea0003800000 */
.L_x_27995:
        /* <DEDUP_REMOVED lines=18> */
.L_x_28007:
[----:B------:R-:W-:-:S07]  /*2ae0*/  IMAD.MOV.U32 R9, RZ, RZ, R10 ;  /* 0x000000ffff097224 */ /* 0x000fce00078e000a */
.L_x_28008:
[----:B------:R-:W-:Y:S05]  /*2af0*/  BSYNC B3 ;  /* 0x0000000000037941 */ /* 0x000fea0003800000 */
.L_x_28006:
        /* <DEDUP_REMOVED lines=16> */
.L_x_28012:
[----:B------:R-:W-:Y:S05]  /*2c00*/  BSYNC B4 ;  /* 0x0000000000047941 */ /* 0x000fea0003800000 */
.L_x_28011:
        /* <DEDUP_REMOVED lines=44> */
.L_x_28010:
[----:B------:R-:W-:Y:S05]  /*2ed0*/  BSYNC B3 ;  /* 0x0000000000037941 */ /* 0x000fea0003800000 */
.L_x_28009:
        /* <DEDUP_REMOVED lines=10> */
[----:B------:R-:W-:-:S04]  /*2f80*/  SEL R9, RZ, 0x1, P4 ;  /* 0x00000001ff097807 */ /* 0x000fc80002000000 */
[----:B------:R-:W-:Y:S01]  /*2f90*/  PRMT R216, R9, 0x7610, R216 ;  /* 0x0000761009d87816 */ /* 0x000fe200000000d8 */
[----:B--2---:R-:W-:-:S04]  /*2fa0*/  FMUL.FTZ R151, R152, R151 ;  /* 0x0000009798977220 */ /* 0x004fc80000410000 */
[----:B------:R-:W-:-:S07]  /*2fb0*/  @P2 FADD.FTZ R151, R143, R151 ;  /* 0x000000978f972221 */ /* 0x000fce0000010000 */
.L_x_28005:
[----:B------:R-:W-:Y:S05]  /*2fc0*/  BSYNC B2 ;  /* 0x0000000000027941 */ /* 0x000fea0003800000 */
.L_x_28004:
        /* <DEDUP_REMOVED lines=18> */
.L_x_28016:
[----:B------:R-:W-:-:S07]  /*30f0*/  IMAD.MOV.U32 R9, RZ, RZ, R10 ;  /* 0x000000ffff097224 */ /* 0x000fce00078e000a */
.L_x_28017:
[----:B------:R-:W-:Y:S05]  /*3100*/  BSYNC B3 ;  /* 0x0000000000037941 */ /* 0x000fea0003800000 */
.L_x_28015:
        /* <DEDUP_REMOVED lines=16> */
.L_x_28021:
[----:B------:R-:W-:Y:S05]  /*3210*/  BSYNC B4 ;  /* 0x0000000000047941 */ /* 0x000fea0003800000 */
.L_x_28020:
        /* <DEDUP_REMOVED lines=44> */
.L_x_28019:
[----:B------:R-:W-:Y:S05]  /*34e0*/  BSYNC B3 ;  /* 0x0000000000037941 */ /* 0x000fea0003800000 */
.L_x_28018:
[----:B------:R-:W2:Y:S01]  /*34f0*/  LDL R153, [R1+0xa0] ;  /* 0x0000a00001997983 */ /* 0x000ea20000100800 */
[----:B------:R-:W-:Y:S01]  /*3500*/  I2FP.F32.U32 R9, R9 ;  /* 0x0000000900097245 */ /* 0x000fe20000201000 */
[----:B------:R-:W-:-:S04]  /*3510*/  IMAD.MOV.U32 R152, RZ, RZ, 0x2f800000 ;  /* 0x2f800000ff987424 */ /* 0x000fc800078e00ff */
[----:B------:R-:W-:-:S05]  /*3520*/  FFMA.FTZ R9, R9, R152, 1.1641532182693481445e-10 ;  /* 0x2f00000009097423 */ /* 0x000fca0000010098 */
[----:B------:R-:W-:Y:S01]  /*3530*/  FSETP.GTU.FTZ.AND P4, PT, R9, UR25, PT ;  /* 0x0000001909007c0b */ /* 0x000fe2000bf9c000 */
        /* <DEDUP_REMOVED lines=8> */
.L_x_28014:
[----:B------:R-:W-:Y:S05]  /*35c0*/  BSYNC B2 ;  /* 0x0000000000027941 */ /* 0x000fea0003800000 */
.L_x_28013:
        /* <DEDUP_REMOVED lines=18> */
.L_x_28025:
[----:B------:R-:W-:-:S07]  /*36f0*/  IMAD.MOV.U32 R9, RZ, RZ, R10 ;  /* 0x000000ffff097224 */ /* 0x000fce00078e000a */
.L_x_28026:
[----:B------:R-:W-:Y:S05]  /*3700*/  BSYNC B3 ;  /* 0x0000000000037941 */ /* 0x000fea0003800000 */
.L_x_28024:
        /* <DEDUP_REMOVED lines=16> */
.L_x_28030:
[----:B------:R-:W-:Y:S05]  /*3810*/  BSYNC B4 ;  /* 0x0000000000047941 */ /* 0x000fea0003800000 */
.L_x_28029:
        /* <DEDUP_REMOVED lines=44> */
.L_x_28028:
[----:B------:R-:W-:Y:S05]  /*3ae0*/  BSYNC B3 ;  /* 0x0000000000037941 */ /* 0x000fea0003800000 */
.L_x_28027:
[----:B------:R-:W2:Y:S01]  /*3af0*/  LDL R154, [R1+0xa4] ;  /* 0x0000a400019a7983 */ /* 0x000ea20000100800 */
[----:B------:R-:W-:Y:S01]  /*3b00*/  I2FP.F32.U32 R9, R9 ;  /* 0x0000000900097245 */ /* 0x000fe20000201000 */
[----:B------:R-:W-:-:S04]  /*3b10*/  IMAD.MOV.U32 R153, RZ, RZ, 0x2f800000 ;  /* 0x2f800000ff997424 */ /* 0x000fc800078e00ff */
[----:B------:R-:W-:-:S05]  /*3b20*/  FFMA.FTZ R9, R9, R153, 1.1641532182693481445e-10 ;  /* 0x2f00000009097423 */ /* 0x000fca0000010099 */
[----:B------:R-:W-:Y:S02]  /*3b30*/  FSETP.GTU.FTZ.AND P4, PT, R9, UR25, PT ;  /* 0x0000001909007c0b */ /* 0x000fe4000bf9c000 */
[----:B------:R-:W-:-:S05]  /*3b40*/  PRMT R9, R138, 0x7632, R9 ;  /* 0x000076328a097816 */ /* 0x000fca0000000009 */
        /* <DEDUP_REMOVED lines=8> */
.L_x_28023:
[----:B------:R-:W-:Y:S05]  /*3bd0*/  BSYNC B2 ;  /* 0x0000000000027941 */ /* 0x000fea0003800000 */
.L_x_28022:
        /* <DEDUP_REMOVED lines=18> */
.L_x_28034:
[----:B------:R-:W-:-:S07]  /*3d00*/  IMAD.MOV.U32 R9, RZ, RZ, R10 ;  /* 0x000000ffff097224 */ /* 0x000fce00078e000a */
.L_x_28035:
[----:B------:R-:W-:Y:S05]  /*3d10*/  BSYNC B3 ;  /* 0x0000000000037941 */ /* 0x000fea0003800000 */
.L_x_28033:
        /* <DEDUP_REMOVED lines=16> */
.L_x_28039:
[----:B------:R-:W-:Y:S05]  /*3e20*/  BSYNC B4 ;  /* 0x0000000000047941 */ /* 0x000fea0003800000 */
.L_x_28038:
        /* <DEDUP_REMOVED lines=44> */
.L_x_28037:
[----:B------:R-:W-:Y:S05]  /*40f0*/  BSYNC B3 ;  /* 0x0000000000037941 */ /* 0x000fea0003800000 */
.L_x_28036:
        /* <DEDUP_REMOVED lines=13> */
.L_x_28032:
[----:B------:R-:W-:Y:S05]  /*41d0*/  BSYNC B2 ;  /* 0x0000000000027941 */ /* 0x000fea0003800000 */
.L_x_28031:
        /* <DEDUP_REMOVED lines=18> */
.L_x_28043:
[----:B------:R-:W-:-:S07]  /*4300*/  IMAD.MOV.U32 R155, RZ, RZ, R10 ;  /* 0x000000ffff9b7224 */ /* 0x000fce00078e000a */
.L_x_28044:
[----:B------:R-:W-:Y:S05]  /*4310*/  BSYNC B3 ;  /* 0x0000000000037941 */ /* 0x000fea0003800000 */
.L_x_28042:
        /* <DEDUP_REMOVED lines=16> */
.L_x_28048:
[----:B------:R-:W-:Y:S05]  /*4420*/  BSYNC B4 ;  /* 0x0000000000047941 */ /* 0x000fea0003800000 */
.L_x_28047:
        /* <DEDUP_REMOVED lines=37> */
[----:B------:R-:W-:Y:S01]  /*4680*/  IMAD.WIDE.U32 R220, R9, -0x2daee0ad, RZ ;  /* 0xd2511f5309dc7825 */ /* 0x000fe200078e00ff */
[----:B------:R-:W-:-:S03]  /*4690*/  HFMA2.MMA R9, -RZ, RZ, 0, 0 ;  /* 0x00000000ff097435 */ /* 0x000fc600000001ff */
[----:B------:R-:W-:Y:S01]  /*46a0*/  IMAD.MOV.U32 R12, RZ, RZ, R220 ;  /* 0x000000ffff0c7224 */ /* 0x000fe200078e00dc */
[----:B------:R-:W-:Y:S01]  /*46b0*/  LOP3.LUT R8, R221, UR29, R8, 0x96, !PT ;  /* 0x0000001ddd087c12 */ /* 0x000fe2000f8e9608 */
[----:B------:R-:W-:-:S04]  /*46c0*/  IMAD.WIDE.U32 R220, R7, -0x326172a9, RZ ;  /* 0xcd9e8d5707dc7825 */ /* 0x000fc800078e00ff */
[----:B------:R-:W-:Y:S01]  /*46d0*/  IMAD.MOV.U32 R10, RZ, RZ, R220 ;  /* 0x000000ffff0a7224 */ /* 0x000fe200078e00dc */
[----:B------:R-:W-:-:S07]  /*46e0*/  LOP3.LUT R7, R221, UR24, R222, 0x96, !PT ;  /* 0x00000018dd077c12 */ /* 0x000fce000f8e96de */
.L_x_28046:
[----:B------:R-:W-:Y:S05]  /*46f0*/  BSYNC B3 ;  /* 0x0000000000037941 */ /* 0x000fea0003800000 */
.L_x_28045:
[----:B------:R-:W2:Y:S01]  /*4700*/  LDL R221, [R1+0xac] ;  /* 0x0000ac0001dd7983 */ /* 0x000ea20000100800 */
[----:B------:R-:W-:Y:S01]  /*4710*/  I2FP.F32.U32 R155, R155 ;  /* 0x0000009b009b7245 */ /* 0x000fe20000201000 */
[----:B------:R-:W-:-:S04]  /*4720*/  IMAD.MOV.U32 R215, RZ, RZ, 0x2f800000 ;  /* 0x2f800000ffd77424 */ /* 0x000fc800078e00ff */
[----:B------:R-:W-:-:S05]  /*4730*/  FFMA.FTZ R155, R155, R215, 1.1641532182693481445e-10 ;  /* 0x2f0000009b9b7423 */ /* 0x000fca00000100d7 */
[----:B------:R-:W-:Y:S02]  /*4740*/  FSETP.GTU.FTZ.AND P3, PT, R155, UR25, PT ;  /* 0x000000199b007c0b */ /* 0x000fe4000bf7c000 */
[----:B------:R-:W-:Y:S02]  /*4750*/  PRMT R155, R139, 0x7632, R155 ;  /* 0x000076328b9b7816 */ /* 0x000fe4000000009b */
[----:B------:R-:W-:-:S03]  /*4760*/  SEL R215, RZ, 0x1, P3 ;  /* 0x00000001ffd77807 */ /* 0x000fc60001800000 */
[----:B------:R-:W-:Y:S01]  /*4770*/  IMAD.U32 R155, R155, 0x10000, RZ ;  /* 0x000100009b9b7824 */ /* 0x000fe200078e00ff */
[----:B------:R-:W-:-:S03]  /*4780*/  PRMT R220, R215, 0x7610, R220 ;  /* 0x00007610d7dc7816 */ /* 0x000fc600000000dc */
[----:B------:R-:W-:-:S04]  /*4790*/  FMUL.FTZ R155, R155, UR27 ;  /* 0x0000001b9b9b7c20 */ /* 0x000fc80008410000 */
[----:B------:R-:W-:-:S05]  /*47a0*/  FMUL.FTZ R155, R155, UR26 ;  /* 0x0000001a9b9b7c20 */ /* 0x000fca0008410000 */
[----:B------:R-:W-:-:S05]  /*47b0*/  FSEL R155, R155, RZ, !P3 ;  /* 0x000000ff9b9b7208 */ /* 0x000fca0005800000 */
[----:B--2---:R-:W-:-:S04]  /*47c0*/  FMUL.FTZ R155, R221, R155 ;  /* 0x0000009bdd9b7220 */ /* 0x004fc80000410000 */
[----:B------:R-:W-:-:S07]  /*47d0*/  @P2 FADD.FTZ R155, R147, R155 ;  /* 0x0000009b939b2221 */ /* 0x000fce0000010000 */
.L_x_28041:
[----:B------:R-:W-:Y:S05]  /*47e0*/  BSYNC B2 ;  /* 0x0000000000027941 */ /* 0x000fea0003800000 */
.L_x_28040:
[----:B------:R-:W0:Y:S01]  /*47f0*/  LDC.64 R222, c[0x0][0x238] ;  /* 0x00008e00ffde7b82 */ /* 0x000e220000000a00 */
[----:B------:R-:W-:Y:S01]  /*4800*/  BSSY B2, `(.L_x_28049) ;  /* 0x0000019000027945 */ /* 0x000fe20003800000 */
[----:B0-----:R-:W-:-:S05]  /*4810*/  IMAD.WIDE.U32 R222, R213, 0x20, R222 ;  /* 0x00000020d5de7825 */ /* 0x001fca00078e00de */
[----:B------:R0:W-:Y:S04]  /*4820*/  STG.E.128 desc[UR6][R222.64], R148 ;  /* 0x00000094de007986 */ /* 0x0001e8000c101d06 */
[----:B------:R0:W-:Y:S01]  /*4830*/  STG.E.128 desc[UR6][R222.64+0x10], R152 ;  /* 0x00001098de007986 */ /* 0x0001e2000c101d06 */
[----:B------:R-:W-:Y:S05]  /*4840*/  @!P1 BRA `(.L_x_28050) ;  /* 0x0000000000509947 */ /* 0x000fea0003800000 */
[----:B------:R-:W-:Y:S02]  /*4850*/  SHF.L.U32 R215, R219, 0x10, RZ ;  /* 0x00000010dbd77819 */ /* 0x000fe400000006ff */
[----:B------:R-:W-:Y:S02]  /*4860*/  LOP3.LUT R221, R220, 0xffff, RZ, 0xc0, !PT ;  /* 0x0000ffffdcdd7812 */ /* 0x000fe400078ec0ff */
[----:B------:R-:W-:Y:S02]  /*4870*/  LOP3.LUT R215, R215, 0xff0000, RZ, 0xc0, !PT ;  /* 0x00ff0000d7d77812 */ /* 0x000fe400078ec0ff */
[----:B0-----:R-:W-:Y:S02]  /*4880*/  LOP3.LUT R222, R216, 0xff, RZ, 0xc0, !PT ;  /* 0x000000ffd8de7812 */ /* 0x001fe400078ec0ff */
        /* <DEDUP_REMOVED lines=16> */
.L_x_28050:
[----:B------:R-:W-:Y:S05]  /*4990*/  BSYNC B2 ;  /* 0x0000000000027941 */ /* 0x000fea0003800000 */
.L_x_28049:
[----:B------:R-:W-:Y:S02]  /*49a0*/  VIADD R213, R213, 0x20 ;  /* 0x00000020d5d57836 */ /* 0x000fe40000000000 */
[----:B------:R-:W-:-:S07]  /*49b0*/  VIADD R214, R214, 0x20 ;  /* 0x00000020d6d67836 */ /* 0x000fce0000000000 */
.L_x_27976:
[----:B------:R-:W-:Y:S05]  /*49c0*/  BSYNC B1 ;  /* 0x0000000000017941 */ /* 0x000fea0003800000 */
.L_x_27975:
        /* <DEDUP_REMOVED lines=32> */
.L_x_28056:
[----:B------:R-:W-:-:S07]  /*4bd0*/  IMAD.MOV.U32 R13, RZ, RZ, R10 ;  /* 0x000000ffff0d7224 */ /* 0x000fce00078e000a */
.L_x_28057:
[----:B------:R-:W-:Y:S05]  /*4be0*/  BSYNC B3 ;  /* 0x0000000000037941 */ /* 0x000fea0003800000 */
.L_x_28055:
        /* <DEDUP_REMOVED lines=16> */
.L_x_28061:
[----:B------:R-:W-:Y:S05]  /*4cf0*/  BSYNC B4 ;  /* 0x0000000000047941 */ /* 0x000fea0003800000 */
.L_x_28060:
        /* <DEDUP_REMOVED lines=44> */
.L_x_28059:
[----:B------:R-:W-:Y:S05]  /*4fc0*/  BSYNC B3 ;  /* 0x0000000000037941 */ /* 0x000fea0003800000 */
.L_x_28058:
        /* <DEDUP_REMOVED lines=13> */
.L_x_28054:
[----:B------:R-:W-:Y:S05]  /*50a0*/  BSYNC B2 ;  /* 0x0000000000027941 */ /* 0x000fea0003800000 */
.L_x_28053:
        /* <DEDUP_REMOVED lines=18> */
.L_x_28065:
[----:B------:R-:W-:-:S07]  /*51d0*/  IMAD.MOV.U32 R9, RZ, RZ, R10 ;  /* 0x000000ffff097224 */ /* 0x000fce00078e000a */
.L_x_28066:
[----:B------:R-:W-:Y:S05]  /*51e0*/  BSYNC B3 ;  /* 0x0000000000037941 */ /* 0x000fea0003800000 */
.L_x_28064:
        /* <DEDUP_REMOVED lines=16> */
.L_x_28070:
[----:B------:R-:W-:Y:S05]  /*52f0*/  BSYNC B4 ;  /* 0x0000000000047941 */ /* 0x000fea0003800000 */
.L_x_28069:
        /* <DEDUP_REMOVED lines=44> */
.L_x_28068:
[----:B------:R-:W-:Y:S05]  /*55c0*/  BSYNC B3 ;  /* 0x0000000000037941 */ /* 0x000fea0003800000 */
.L_x_28067:
        /* <DEDUP_REMOVED lines=14> */
.L_x_28063:
[----:B------:R-:W-:Y:S05]  /*56b0*/  BSYNC B2 ;  /* 0x0000000000027941 */ /* 0x000fea0003800000 */
.L_x_28062:
        /* <DEDUP_REMOVED lines=18> */
.L_x_28074:
[----:B------:R-:W-:-:S07]  /*57e0*/  IMAD.MOV.U32 R9, RZ, RZ, R10 ;  /* 0x000000ffff097224 */ /* 0x000fce00078e000a */
.L_x_28075:
[----:B------:R-:W-:Y:S05]  /*57f0*/  BSYNC B3 ;  /* 0x0000000000037941 */ /* 0x000fea0003800000 */
.L_x_28073:
        /* <DEDUP_REMOVED lines=16> */
.L_x_28079:
[----:B------:R-:W-:Y:S05]  /*5900*/  BSYNC B4 ;  /* 0x0000000000047941 */ /* 0x000fea0003800000 */
.L_x_28078:
        /* <DEDUP_REMOVED lines=44> */
.L_x_28077:
[----:B------:R-:W-:Y:S05]  /*5bd0*/  BSYNC B3 ;  /* 0x0000000000037941 */ /* 0x000fea0003800000 */
.L_x_28076:
        /* <DEDUP_REMOVED lines=13> */
.L_x_28072:
[----:B------:R-:W-:Y:S05]  /*5cb0*/  BSYNC B2 ;  /* 0x0000000000027941 */ /* 0x000fea0003800000 */
.L_x_28071:
        /* <DEDUP_REMOVED lines=18> */
.L_x_28083:
[----:B------:R-:W-:-:S07]  /*5de0*/  IMAD.MOV.U32 R9, RZ, RZ, R10 ;  /* 0x000000ffff097224 */ /* 0x000fce00078e000a */
.L_x_28084:
[----:B------:R-:W-:Y:S05]  /*5df0*/  BSYNC B3 ;  /* 0x0000000000037941 */ /* 0x000fea0003800000 */
.L_x_28082:
        /* <DEDUP_REMOVED lines=16> */
.L_x_28088:
[----:B------:R-:W-:Y:S05]  /*5f00*/  BSYNC B4 ;  /* 0x0000000000047941 */ /* 0x000fea0003800000 */
.L_x_28087:
        /* <DEDUP_REMOVED lines=44> */
.L_x_28086:
[----:B------:R-:W-:Y:S05]  /*61d0*/  BSYNC B3 ;  /* 0x0000000000037941 */ /* 0x000fea0003800000 */
.L_x_28085:
        /* <DEDUP_REMOVED lines=14> */
.L_x_28081:
[----:B------:R-:W-:Y:S05]  /*62c0*/  BSYNC B2 ;  /* 0x0000000000027941 */ /* 0x000fea0003800000 */
.L_x_28080:
        /* <DEDUP_REMOVED lines=18> */
.L_x_28092:
[----:B------:R-:W-:-:S07]  /*63f0*/  IMAD.MOV.U32 R9, RZ, RZ, R10 ;  /* 0x000000ffff097224 */ /* 0x000fce00078e000a */
.L_x_28093:
[----:B------:R-:W-:Y:S05]  /*6400*/  BSYNC B3 ;  /* 0x0000000000037941 */ /* 0x000fea0003800000 */
.L_x_28091:
        /* <DEDUP_REMOVED lines=16> */
.L_x_28097:
[----:B------:R-:W-:Y:S05]  /*6510*/  BSYNC B4 ;  /* 0x0000000000047941 */ /* 0x000fea0003800000 */
.L_x_28096:
        /* <DEDUP_REMOVED lines=44> */
.L_x_28095:
[----:B------:R-:W-:Y:S05]  /*67e0*/  BSYNC B3 ;  /* 0x0000000000037941 */ /* 0x000fea0003800000 */
.L_x_28094:
        /* <DEDUP_REMOVED lines=13> */
.L_x_28090:
[----:B------:R-:W-:Y:S05]  /*68c0*/  BSYNC B2 ;  /* 0x0000000000027941 */ /* 0x000fea0003800000 */
.L_x_28089:
        /* <DEDUP_REMOVED lines=18> */
.L_x_28101:
[----:B------:R-:W-:-:S07]  /*69f0*/  IMAD.MOV.U32 R9, RZ, RZ, R10 ;  /* 0x000000ffff097224 */ /* 0x000fce00078e000a */
.L_x_28102:
[----:B------:R-:W-:Y:S05]  /*6a00*/  BSYNC B3 ;  /* 0x0000000000037941 */ /* 0x000fea0003800000 */
.L_x_28100:
        /* <DEDUP_REMOVED lines=16> */
.L_x_28106:
[----:B------:R-:W-:Y:S05]  /*6b10*/  BSYNC B4 ;  /* 0x0000000000047941 */ /* 0x000fea0003800000 */
.L_x_28105:
        /* <DEDUP_REMOVED lines=44> */
.L_x_28104:
[----:B------:R-:W-:Y:S05]  /*6de0*/  BSYNC B3 ;  /* 0x0000000000037941 */ /* 0x000fea0003800000 */
.L_x_28103:
        /* <DEDUP_REMOVED lines=14> */
.L_x_28099:
[----:B------:R-:W-:Y:S05]  /*6ed0*/  BSYNC B2 ;  /* 0x0000000000027941 */ /* 0x000fea0003800000 */
.L_x_28098:
        /* <DEDUP_REMOVED lines=18> */
.L_x_28110:
[----:B------:R-:W-:-:S07]  /*7000*/  IMAD.MOV.U32 R9, RZ, RZ, R10 ;  /* 0x000000ffff097224 */ /* 0x000fce00078e000a */
.L_x_28111:
[----:B------:R-:W-:Y:S05]  /*7010*/  BSYNC B3 ;  /* 0x0000000000037941 */ /* 0x000fea0003800000 */
.L_x_28109:
        /* <DEDUP_REMOVED lines=16> */
.L_x_28115:
[----:B------:R-:W-:Y:S05]  /*7120*/  BSYNC B4 ;  /* 0x0000000000047941 */ /* 0x000fea0003800000 */
.L_x_28114:
        /* <DEDUP_REMOVED lines=44> */
.L_x_28113:
[----:B------:R-:W-:Y:S05]  /*73f0*/  BSYNC B3 ;  /* 0x0000000000037941 */ /* 0x000fea0003800000 */
.L_x_28112:
        /* <DEDUP_REMOVED lines=13> */
.L_x_28108:
[----:B------:R-:W-:Y:S05]  /*74d0*/  BSYNC B2 ;  /* 0x0000000000027941 */ /* 0x000fea0003800000 */
.L_x_28107:
        /* <DEDUP_REMOVED lines=18> */
.L_x_28119:
[----:B------:R-:W-:-:S07]  /*7600*/  IMAD.MOV.U32 R163, RZ, RZ, R10 ;  /* 0x000000ffffa37224 */ /* 0x000fce00078e000a */
.L_x_28120:
[----:B------:R-:W-:Y:S05]  /*7610*/  BSYNC B3 ;  /* 0x0000000000037941 */ /* 0x000fea0003800000 */
.L_x_28118:
        /* <DEDUP_REMOVED lines=16> */
.L_x_28124:
[----:B------:R-:W-:Y:S05]  /*7720*/  BSYNC B4 ;  /* 0x0000000000047941 */ /* 0x000fea0003800000 */
.L_x_28123:
        /* <DEDUP_REMOVED lines=44> */
.L_x_28122:
[----:B------:R-:W-:Y:S05]  /*79f0*/  BSYNC B3 ;  /* 0x0000000000037941 */ /* 0x000fea0003800000 */
.L_x_28121:
        /* <DEDUP_REMOVED lines=14> */
.L_x_28117:
[----:B------:R-:W-:Y:S05]  /*7ae0*/  BSYNC B2 ;  /* 0x0000000000027941 */ /* 0x000fea0003800000 */
.L_x_28116:
        /* <DEDUP_REMOVED lines=26> */
.L_x_28126:
[----:B------:R-:W-:Y:S05]  /*7c90*/  BSYNC B2 ;  /* 0x0000000000027941 */ /* 0x000fea0003800000 */
.L_x_28125:
[----:B------:R-:W-:Y:S02]  /*7ca0*/  VIADD R213, R213, 0x20 ;  /* 0x00000020d5d57836 */ /* 0x000fe40000000000 */
[----:B------:R-:W-:-:S07]  /*7cb0*/  VIADD R214, R214, 0x20 ;  /* 0x00000020d6d67836 */ /* 0x000fce0000000000 */
.L_x_28052:
[----:B------:R-:W-:Y:S05]  /*7cc0*/  BSYNC B1 ;  /* 0x0000000000017941 */ /* 0x000fea0003800000 */
.L_x_28051:
        /* <DEDUP_REMOVED lines=32> */
.L_x_28132:
[----:B------:R-:W-:-:S07]  /*7ed0*/  IMAD.MOV.U32 R13, RZ, RZ, R10 ;  /* 0x000000ffff0d7224 */ /* 0x000fce00078e000a */
.L_x_28133:
[----:B------:R-:W-:Y:S05]  /*7ee0*/  BSYNC B3 ;  /* 0x0000000000037941 */ /* 0x000fea0003800000 */
.L_x_28131:
        /* <DEDUP_REMOVED lines=16> */
.L_x_28137:
[----:B------:R-:W-:Y:S05]  /*7ff0*/  BSYNC B4 ;  /* 0x0000000000047941 */ /* 0x000fea0003800000 */
.L_x_28136:
        /* <DEDUP_REMOVED lines=44> */
.L_x_28135:
[----:B------:R-:W-:Y:S05]  /*82c0*/  BSYNC B3 ;  /* 0x0000000000037941 */ /* 0x000fea0003800000 */
.L_x_28134:
        /* <DEDUP_REMOVED lines=13> */
.L_x_28130:
[----:B------:R-:W-:Y:S05]  /*83a0*/  BSYNC B2 ;  /* 0x0000000000027941 */ /* 0x000fea0003800000 */
.L_x_28129:
        /* <DEDUP_REMOVED lines=18> */
.L_x_28141:
[----:B------:R-:W-:-:S07]  /*84d0*/  IMAD.MOV.U32 R9, RZ, RZ, R10 ;  /* 0x000000ffff097224 */ /* 0x000fce00078e000a */
.L_x_28142:
[----:B------:R-:W-:Y:S05]  /*84e0*/  BSYNC B3 ;  /* 0x0000000000037941 */ /* 0x000fea0003800000 */
.L_x_28140:
        /* <DEDUP_REMOVED lines=16> */
.L_x_28146:
[----:B------:R-:W-:Y:S05]  /*85f0*/  BSYNC B4 ;  /* 0x0000000000047941 */ /* 0x000fea0003800000 */
.L_x_28145:
        /* <DEDUP_REMOVED lines=44> */
.L_x_28144:
[----:B------:R-:W-:Y:S05]  /*88c0*/  BSYNC B3 ;  /* 0x0000000000037941 */ /* 0x000fea0003800000 */
.L_x_28143:
        /* <DEDUP_REMOVED lines=14> */
.L_x_28139:
[----:B------:R-:W-:Y:S05]  /*89b0*/  BSYNC B2 ;  /* 0x0000000000027941 */ /* 0x000fea0003800000 */
.L_x_28138:
        /* <DEDUP_REMOVED lines=18> */
.L_x_28150:
[----:B------:R-:W-:-:S07]  /*8ae0*/  IMAD.MOV.U32 R9, RZ, RZ, R10 ;  /* 0x000000ffff097224 */ /* 0x000fce00078e000a */
.L_x_28151:
[----:B------:R-:W-:Y:S05]  /*8af0*/  BSYNC B3 ;  /* 0x0000000000037941 */ /* 0x000fea0003800000 */
.L_x_28149:
        /* <DEDUP_REMOVED lines=16> */
.L_x_28155:
[----:B------:R-:W-:Y:S05]  /*8c00*/  BSYNC B4 ;  /* 0x0000000000047941 */ /* 0x000fea0003800000 */
.L_x_28154:
        /* <DEDUP_REMOVED lines=44> */
.L_x_28153:
[----:B------:R-:W-:Y:S05]  /*8ed0*/  BSYNC B3 ;  /* 0x0000000000037941 */ /* 0x000fea0003800000 */
.L_x_28152:
        /* <DEDUP_REMOVED lines=13> */
.L_x_28148:
[----:B------:R-:W-:Y:S05]  /*8fb0*/  BSYNC B2 ;  /* 0x0000000000027941 */ /* 0x000fea0003800000 */
.L_x_28147:
        /* <DEDUP_REMOVED lines=18> */
.L_x_28159:
[----:B------:R-:W-:-:S07]  /*90e0*/  IMAD.MOV.U32 R9, RZ, RZ, R10 ;  /* 0x000000ffff097224 */ /* 0x000fce00078e000a */
.L_x_28160:
[----:B------:R-:W-:Y:S05]  /*90f0*/  BSYNC B3 ;  /* 0x0000000000037941 */ /* 0x000fea0003800000 */
.L_x_28158:
        /* <DEDUP_REMOVED lines=16> */
.L_x_28164:
[----:B------:R-:W-:Y:S05]  /*9200*/  BSYNC B4 ;  /* 0x0000000000047941 */ /* 0x000fea0003800000 */
.L_x_28163:
        /* <DEDUP_REMOVED lines=44> */
.L_x_28162:
[----:B------:R-:W-:Y:S05]  /*94d0*/  BSYNC B3 ;  /* 0x0000000000037941 */ /* 0x000fea0003800000 */
.L_x_28161:
        /* <DEDUP_REMOVED lines=14> */
.L_x_28157:
[----:B------:R-:W-:Y:S05]  /*95c0*/  BSYNC B2 ;  /* 0x0000000000027941 */ /* 0x000fea0003800000 */
.L_x_28156:
        /* <DEDUP_REMOVED lines=18> */
.L_x_28168:
[----:B------:R-:W-:-:S07]  /*96f0*/  IMAD.MOV.U32 R9, RZ, RZ, R10 ;  /* 0x000000ffff097224 */ /* 0x000fce00078e000a */
.L_x_28169:
[----:B------:R-:W-:Y:S05]  /*9700*/  BSYNC B3 ;  /* 0x0000000000037941 */ /* 0x000fea0003800000 */
.L_x_28167:
        /* <DEDUP_REMOVED lines=16> */
.L_x_28173:
[----:B------:R-:W-:Y:S05]  /*9810*/  BSYNC B4 ;  /* 0x0000000000047941 */ /* 0x000fea0003800000 */
.L_x_28172:
        /* <DEDUP_REMOVED lines=44> */
.L_x_28171:
[----:B------:R-:W-:Y:S05]  /*9ae0*/  BSYNC B3 ;  /* 0x0000000000037941 */ /* 0x000fea0003800000 */
.L_x_28170:
        /* <DEDUP_REMOVED lines=13> */
.L_x_28166:
[----:B------:R-:W-:Y:S05]  /*9bc0*/  BSYNC B2 ;  /* 0x0000000000027941 */ /* 0x000fea0003800000 */
.L_x_28165:
        /* <DEDUP_REMOVED lines=18> */
.L_x_28177:
[----:B------:R-:W-:-:S07]  /*9cf0*/  IMAD.MOV.U32 R9, RZ, RZ, R10 ;  /* 0x000000ffff097224 */ /* 0x000fce00078e000a */
.L_x_28178:
[----:B------:R-:W-:Y:S05]  /*9d00*/  BSYNC B3 ;  /* 0x0000000000037941 */ /* 0x000fea0003800000 */
.L_x_28176:
        /* <DEDUP_REMOVED lines=16> */
.L_x_28182:
[----:B------:R-:W-:Y:S05]  /*9e10*/  BSYNC B4 ;  /* 0x0000000000047941 */ /* 0x000fea0003800000 */
.L_x_28181:
        /* <DEDUP_REMOVED lines=44> */
.L_x_28180:
[----:B------:R-:W-:Y:S05]  /*a0e0*/  BSYNC B3 ;  /* 0x0000000000037941 */ /* 0x000fea0003800000 */
.L_x_28179:
        /* <DEDUP_REMOVED lines=14> */
.L_x_28175:
[----:B------:R-:W-:Y:S05]  /*a1d0*/  BSYNC B2 ;  /* 0x0000000000027941 */ /* 0x000fea0003800000 */
.L_x_28174:
        /* <DEDUP_REMOVED lines=18> */
.L_x_28186:
[----:B------:R-:W-:-:S07]  /*a300*/  IMAD.MOV.U32 R9, RZ, RZ, R10 ;  /* 0x000000ffff097224 */ /* 0x000fce00078e000a */
.L_x_28187:
[----:B------:R-:W-:Y:S05]  /*a310*/  BSYNC B3 ;  /* 0x0000000000037941 */ /* 0x000fea0003800000 */
.L_x_28185:
        /* <DEDUP_REMOVED lines=16> */
.L_x_28191:
[----:B------:R-:W-:Y:S05]  /*a420*/  BSYNC B4 ;  /* 0x0000000000047941 */ /* 0x000fea0003800000 */
.L_x_28190:
        /* <DEDUP_REMOVED lines=44> */
.L_x_28189:
[----:B------:R-:W-:Y:S05]  /*a6f0*/  BSYNC B3 ;  /* 0x0000000000037941 */ /* 0x000fea0003800000 */
.L_x_28188:
        /* <DEDUP_REMOVED lines=13> */
.L_x_28184:
[----:B------:R-:W-:Y:S05]  /*a7d0*/  BSYNC B2 ;  /* 0x0000000000027941 */ /* 0x000fea0003800000 */
.L_x_28183:
        /* <DEDUP_REMOVED lines=18> */
.L_x_28195:
[----:B------:R-:W-:-:S07]  /*a900*/  IMAD.MOV.U32 R171, RZ, RZ, R10 ;  /* 0x000000ffffab7224 */ /* 0x000fce00078e000a */
.L_x_28196:
[----:B------:R-:W-:Y:S05]  /*a910*/  BSYNC B3 ;  /* 0x0000000000037941 */ /* 0x000fea0003800000 */
.L_x_28194:
        /* <DEDUP_REMOVED lines=16> */
.L_x_28200:
[----:B------:R-:W-:Y:S05]  /*aa20*/  BSYNC B4 ;  /* 0x0000000000047941 */ /* 0x000fea0003800000 */
.L_x_28199:
        /* <DEDUP_REMOVED lines=44> */
.L_x_28198:
[----:B------:R-:W-:Y:S05]  /*acf0*/  BSYNC B3 ;  /* 0x0000000000037941 */ /* 0x000fea0003800000 */
.L_x_28197:
        /* <DEDUP_REMOVED lines=14> */
.L_x_28193:
[----:B------:R-:W-:Y:S05]  /*ade0*/  BSYNC B2 ;  /* 0x0000000000027941 */ /* 0x000fea0003800000 */
.L_x_28192:
        /* <DEDUP_REMOVED lines=26> */
.L_x_28202:
[----:B------:R-:W-:Y:S05]  /*af90*/  BSYNC B2 ;  /* 0x0000000000027941 */ /* 0x000fea0003800000 */
.L_x_28201:
[----:B------:R-:W-:Y:S02]  /*afa0*/  VIADD R213, R213, 0x20 ;  /* 0x00000020d5d57836 */ /* 0x000fe40000000000 */
[----:B------:R-:W-:-:S07]  /*afb0*/  VIADD R214, R214, 0x20 ;  /* 0x00000020d6d67836 */ /* 0x000fce0000000000 */
.L_x_28128:
[----:B------:R-:W-:Y:S05]  /*afc0*/  BSYNC B1 ;  /* 0x0000000000017941 */ /* 0x000fea0003800000 */
.L_x_28127:
        /* <DEDUP_REMOVED lines=32> */
.L_x_28208:
[----:B------:R-:W-:-:S07]  /*b1d0*/  IMAD.MOV.U32 R13, RZ, RZ, R10 ;  /* 0x000000ffff0d7224 */ /* 0x000fce00078e000a */
.L_x_28209:
[----:B------:R-:W-:Y:S05]  /*b1e0*/  BSYNC B3 ;  /* 0x0000000000037941 */ /* 0x000fea0003800000 */
.L_x_28207:
        /* <DEDUP_REMOVED lines=16> */
.L_x_28213:
[----:B------:R-:W-:Y:S05]  /*b2f0*/  BSYNC B4 ;  /* 0x0000000000047941 */ /* 0x000fea0003800000 */
.L_x_28212:
        /* <DEDUP_REMOVED lines=44> */
.L_x_28211:
[----:B------:R-:W-:Y:S05]  /*b5c0*/  BSYNC B3 ;  /* 0x0000000000037941 */ /* 0x000fea0003800000 */
.L_x_28210:
        /* <DEDUP_REMOVED lines=13> */
.L_x_28206:
[----:B------:R-:W-:Y:S05]  /*b6a0*/  BSYNC B2 ;  /* 0x0000000000027941 */ /* 0x000fea0003800000 */
.L_x_28205:
        /* <DEDUP_REMOVED lines=18> */
.L_x_28217:
[----:B------:R-:W-:-:S07]  /*b7d0*/  IMAD.MOV.U32 R9, RZ, RZ, R10 ;  /* 0x000000ffff097224 */ /* 0x000fce00078e000a */
.L_x_28218:
[----:B------:R-:W-:Y:S05]  /*b7e0*/  BSYNC B3 ;  /* 0x0000000000037941 */ /* 0x000fea0003800000 */
.L_x_28216:
        /* <DEDUP_REMOVED lines=16> */
.L_x_28222:
[----:B------:R-:W-:Y:S05]  /*b8f0*/  BSYNC B4 ;  /* 0x0000000000047941 */ /* 0x000fea0003800000 */
.L_x_28221:
        /* <DEDUP_REMOVED lines=44> */
.L_x_28220:
[----:B------:R-:W-:Y:S05]  /*bbc0*/  BSYNC B3 ;  /* 0x0000000000037941 */ /* 0x000fea0003800000 */
.L_x_28219:
        /* <DEDUP_REMOVED lines=14> */
.L_x_28215:
[----:B------:R-:W-:Y:S05]  /*bcb0*/  BSYNC B2 ;  /* 0x0000000000027941 */ /* 0x000fea0003800000 */
.L_x_28214:
        /* <DEDUP_REMOVED lines=18> */
.L_x_28226:
[----:B------:R-:W-:-:S07]  /*bde0*/  IMAD.MOV.U32 R9, RZ, RZ, R10 ;  /* 0x000000ffff097224 */ /* 0x000fce00078e000a */
.L_x_28227:
[----:B------:R-:W-:Y:S05]  /*bdf0*/  BSYNC B3 ;  /* 0x0000000000037941 */ /* 0x000fea0003800000 */
.L_x_28225:
        /* <DEDUP_REMOVED lines=16> */
.L_x_28231:
[----:B------:R-:W-:Y:S05]  /*bf00*/  BSYNC B4 ;  /* 0x0000000000047941 */ /* 0x000fea0003800000 */
.L_x_28230:
        /* <DEDUP_REMOVED lines=44> */
.L_x_28229:
[----:B------:R-:W-:Y:S05]  /*c1d0*/  BSYNC B3 ;  /* 0x0000000000037941 */ /* 0x000fea0003800000 */
.L_x_28228:
        /* <DEDUP_REMOVED lines=13> */
.L_x_28224:
[----:B------:R-:W-:Y:S05]  /*c2b0*/  BSYNC B2 ;  /* 0x0000000000027941 */ /* 0x000fea0003800000 */
.L_x_28223:
        /* <DEDUP_REMOVED lines=18> */
.L_x_28235:
[----:B------:R-:W-:-:S07]  /*c3e0*/  IMAD.MOV.U32 R9, RZ, RZ, R10 ;  /* 0x000000ffff097224 */ /* 0x000fce00078e000a */
.L_x_28236:
[----:B------:R-:W-:Y:S05]  /*c3f0*/  BSYNC B3 ;  /* 0x0000000000037941 */ /* 0x000fea0003800000 */
.L_x_28234:
        /* <DEDUP_REMOVED lines=16> */
.L_x_28240:
[----:B------:R-:W-:Y:S05]  /*c500*/  BSYNC B4 ;  /* 0x0000000000047941 */ /* 0x000fea0003800000 */
.L_x_28239:
        /* <DEDUP_REMOVED lines=44> */
.L_x_28238:
[----:B------:R-:W-:Y:S05]  /*c7d0*/  BSYNC B3 ;  /* 0x0000000000037941 */ /* 0x000fea0003800000 */
.L_x_28237:
        /* <DEDUP_REMOVED lines=14> */
.L_x_28233:
[----:B------:R-:W-:Y:S05]  /*c8c0*/  BSYNC B2 ;  /* 0x0000000000027941 */ /* 0x000fea0003800000 */
.L_x_28232:
        /* <DEDUP_REMOVED lines=18> */
.L_x_28244:
[----:B------:R-:W-:-:S07]  /*c9f0*/  IMAD.MOV.U32 R9, RZ, RZ, R10 ;  /* 0x000000ffff097224 */ /* 0x000fce00078e000a */
.L_x_28245:
[----:B------:R-:W-:Y:S05]  /*ca00*/  BSYNC B3 ;  /* 0x0000000000037941 */ /* 0x000fea0003800000 */
.L_x_28243:
        /* <DEDUP_REMOVED lines=16> */
.L_x_28249:
[----:B------:R-:W-:Y:S05]  /*cb10*/  BSYNC B4 ;  /* 0x0000000000047941 */ /* 0x000fea0003800000 */
.L_x_28248:
        /* <DEDUP_REMOVED lines=44> */
.L_x_28247:
[----:B------:R-:W-:Y:S05]  /*cde0*/  BSYNC B3 ;  /* 0x0000000000037941 */ /* 0x000fea0003800000 */
.L_x_28246:
        /* <DEDUP_REMOVED lines=13> */
.L_x_28242:
[----:B------:R-:W-:Y:S05]  /*cec0*/  BSYNC B2 ;  /* 0x0000000000027941 */ /* 0x000fea0003800000 */
.L_x_28241:
        /* <DEDUP_REMOVED lines=18> */
.L_x_28253:
[----:B------:R-:W-:-:S07]  /*cff0*/  IMAD.MOV.U32 R9, RZ, RZ, R10 ;  /* 0x000000ffff097224 */ /* 0x000fce00078e000a */
.L_x_28254:
[----:B------:R-:W-:Y:S05]  /*d000*/  BSYNC B3 ;  /* 0x0000000000037941 */ /* 0x000fea0003800000 */
.L_x_28252:
        /* <DEDUP_REMOVED lines=16> */
.L_x_28258:
[----:B------:R-:W-:Y:S05]  /*d110*/  BSYNC B4 ;  /* 0x0000000000047941 */ /* 0x000fea0003800000 */
.L_x_28257:
        /* <DEDUP_REMOVED lines=44> */
.L_x_28256:
[----:B------:R-:W-:Y:S05]  /*d3e0*/  BSYNC B3 ;  /* 0x0000000000037941 */ /* 0x000fea0003800000 */
.L_x_28255:
        /* <DEDUP_REMOVED lines=14> */
.L_x_28251:
[----:B------:R-:W-:Y:S05]  /*d4d0*/  BSYNC B2 ;  /* 0x0000000000027941 */ /* 0x000fea0003800000 */
.L_x_28250:
        /* <DEDUP_REMOVED lines=18> */
.L_x_28262:
[----:B------:R-:W-:-:S07]  /*d600*/  IMAD.MOV.U32 R9, RZ, RZ, R10 ;  /* 0x000000ffff097224 */ /* 0x000fce00078e000a */
.L_x_28263:
[----:B------:R-:W-:Y:S05]  /*d610*/  BSYNC B3 ;  /* 0x0000000000037941 */ /* 0x000fea0003800000 */
.L_x_28261:
        /* <DEDUP_REMOVED lines=16> */
.L_x_28267:
[----:B------:R-:W-:Y:S05]  /*d720*/  BSYNC B4 ;  /* 0x0000000000047941 */ /* 0x000fea0003800000 */
.L_x_28266:
        /* <DEDUP_REMOVED lines=44> */
.L_x_28265:
[----:B------:R-:W-:Y:S05]  /*d9f0*/  BSYNC B3 ;  /* 0x0000000000037941 */ /* 0x000fea0003800000 */
.L_x_28264:
        /* <DEDUP_REMOVED lines=13> */
.L_x_28260:
[----:B------:R-:W-:Y:S05]  /*dad0*/  BSYNC B2 ;  /* 0x0000000000027941 */ /* 0x000fea0003800000 */
.L_x_28259:
        /* <DEDUP_REMOVED lines=18> */
.L_x_28271:
[----:B------:R-:W-:-:S07]  /*dc00*/  IMAD.MOV.U32 R179, RZ, RZ, R10 ;  /* 0x000000ffffb37224 */ /* 0x000fce00078e000a */
.L_x_28272:
[----:B------:R-:W-:Y:S05]  /*dc10*/  BSYNC B3 ;  /* 0x0000000000037941 */ /* 0x000fea0003800000 */
.L_x_28270:
        /* <DEDUP_REMOVED lines=16> */
.L_x_28276:
[----:B------:R-:W-:Y:S05]  /*dd20*/  BSYNC B4 ;  /* 0x0000000000047941 */ /* 0x000fea0003800000 */
.L_x_28275:
        /* <DEDUP_REMOVED lines=44> */
.L_x_28274:
[----:B------:R-:W-:Y:S05]  /*dff0*/  BSYNC B3 ;  /* 0x0000000000037941 */ /* 0x000fea0003800000 */
.L_x_28273:
        /* <DEDUP_REMOVED lines=14> */
.L_x_28269:
[----:B------:R-:W-:Y:S05]  /*e0e0*/  BSYNC B2 ;  /* 0x0000000000027941 */ /* 0x000fea0003800000 */
.L_x_28268:
        /* <DEDUP_REMOVED lines=26> */
.L_x_28278:
[----:B------:R-:W-:Y:S05]  /*e290*/  BSYNC B2 ;  /* 0x0000000000027941 */ /* 0x000fea0003800000 */
.L_x_28277:
[----:B------:R-:W-:Y:S02]  /*e2a0*/  VIADD R213, R213, 0x20 ;  /* 0x00000020d5d57836 */ /* 0x000fe40000000000 */
[----:B------:R-:W-:-:S07]  /*e2b0*/  VIADD R214, R214, 0x20 ;  /* 0x00000020d6d67836 */ /* 0x000fce0000000000 */
.L_x_28204:
[----:B------:R-:W-:Y:S05]  /*e2c0*/  BSYNC B1 ;  /* 0x0000000000017941 */ /* 0x000fea0003800000 */
.L_x_28203:
        /* <DEDUP_REMOVED lines=32> */
.L_x_28284:
[----:B------:R-:W-:-:S07]  /*e4d0*/  IMAD.MOV.U32 R13, RZ, RZ, R10 ;  /* 0x000000ffff0d7224 */ /* 0x000fce00078e000a */
.L_x_28285:
[----:B------:R-:W-:Y:S05]  /*e4e0*/  BSYNC B3 ;  /* 0x0000000000037941 */ /* 0x000fea0003800000 */
.L_x_28283:
        /* <DEDUP_REMOVED lines=16> */
.L_x_28289:
[----:B------:R-:W-:Y:S05]  /*e5f0*/  BSYNC B4 ;  /* 0x0000000000047941 */ /* 0x000fea0003800000 */
.L_x_28288:
        /* <DEDUP_REMOVED lines=44> */
.L_x_28287:
[----:B------:R-:W-:Y:S05]  /*e8c0*/  BSYNC B3 ;  /* 0x0000000000037941 */ /* 0x000fea0003800000 */
.L_x_28286:
        /* <DEDUP_REMOVED lines=13> */
.L_x_28282:
[----:B------:R-:W-:Y:S05]  /*e9a0*/  BSYNC B2 ;  /* 0x0000000000027941 */ /* 0x000fea0003800000 */
.L_x_28281:
        /* <DEDUP_REMOVED lines=18> */
.L_x_28293:
[----:B------:R-:W-:-:S07]  /*ead0*/  IMAD.MOV.U32 R9, RZ, RZ, R10 ;  /* 0x000000ffff097224 */ /* 0x000fce00078e000a */
.L_x_28294:
[----:B------:R-:W-:Y:S05]  /*eae0*/  BSYNC B3 ;  /* 0x0000000000037941 */ /* 0x000fea0003800000 */
.L_x_28292:
        /* <DEDUP_REMOVED lines=16> */
.L_x_28298:
[----:B------:R-:W-:Y:S05]  /*ebf0*/  BSYNC B4 ;  /* 0x0000000000047941 */ /* 0x000fea0003800000 */
.L_x_28297:
        /* <DEDUP_REMOVED lines=44> */
.L_x_28296:
[----:B------:R-:W-:Y:S05]  /*eec0*/  BSYNC B3 ;  /* 0x0000000000037941 */ /* 0x000fea0003800000 */
.L_x_28295:
        /* <DEDUP_REMOVED lines=14> */
.L_x_28291:
[----:B------:R-:W-:Y:S05]  /*efb0*/  BSYNC B2 ;  /* 0x0000000000027941 */ /* 0x000fea0003800000 */
.L_x_28290:
        /* <DEDUP_REMOVED lines=18> */
.L_x_28302:
[----:B------:R-:W-:-:S07]  /*f0e0*/  IMAD.MOV.U32 R9, RZ, RZ, R10 ;  /* 0x000000ffff097224 */ /* 0x000fce00078e000a */
.L_x_28303:
[----:B------:R-:W-:Y:S05]  /*f0f0*/  BSYNC B3 ;  /* 0x0000000000037941 */ /* 0x000fea0003800000 */
.L_x_28301:
        /* <DEDUP_REMOVED lines=16> */
.L_x_28307:
[----:B------:R-:W-:Y:S05]  /*f200*/  BSYNC B4 ;  /* 0x0000000000047941 */ /* 0x000fea0003800000 */
.L_x_28306:
        /* <DEDUP_REMOVED lines=44> */
.L_x_28305:
[----:B------:R-:W-:Y:S05]  /*f4d0*/  BSYNC B3 ;  /* 0x0000000000037941 */ /* 0x000fea0003800000 */
.L_x_28304:
        /* <DEDUP_REMOVED lines=13> */
.L_x_28300:
[----:B------:R-:W-:Y:S05]  /*f5b0*/  BSYNC B2 ;  /* 0x0000000000027941 */ /* 0x000fea0003800000 */
.L_x_28299:
        /* <DEDUP_REMOVED lines=18> */
.L_x_28311:
[----:B------:R-:W-:-:S07]  /*f6e0*/  IMAD.MOV.U32 R9, RZ, RZ, R10 ;  /* 0x000000ffff097224 */ /* 0x000fce00078e000a */
.L_x_28312:
[----:B------:R-:W-:Y:S05]  /*f6f0*/  BSYNC B3 ;  /* 0x0000000000037941 */ /* 0x000fea0003800000 */
.L_x_28310:
        /* <DEDUP_REMOVED lines=16> */
.L_x_28316:
[----:B------:R-:W-:Y:S05]  /*f800*/  BSYNC B4 ;  /* 0x0000000000047941 */ /* 0x000fea0003800000 */
.L_x_28315:
        /* <DEDUP_REMOVED lines=44> */
.L_x_28314:
[----:B------:R-:W-:Y:S05]  /*fad0*/  BSYNC B3 ;  /* 0x0000000000037941 */ /* 0x000fea0003800000 */
.L_x_28313:
        /* <DEDUP_REMOVED lines=14> */
.L_x_28309:
[----:B------:R-:W-:Y:S05]  /*fbc0*/  BSYNC B2 ;  /* 0x0000000000027941 */ /* 0x000fea0003800000 */
.L_x_28308:
        /* <DEDUP_REMOVED lines=18> */
.L_x_28320:
[----:B------:R-:W-:-:S07]  /*fcf0*/  IMAD.MOV.U32 R9, RZ, RZ, R10 ;  /* 0x000000ffff097224 */ /* 0x000fce00078e000a */
.L_x_28321:
[----:B------:R-:W-:Y:S05]  /*fd00*/  BSYNC B3 ;  /* 0x0000000000037941 */ /* 0x000fea0003800000 */
.L_x_28319:
        /* <DEDUP_REMOVED lines=16> */
.L_x_28325:
[----:B------:R-:W-:Y:S05]  /*fe10*/  BSYNC B4 ;  /* 0x0000000000047941 */ /* 0x000fea0003800000 */
.L_x_28324:
        /* <DEDUP_REMOVED lines=44> */
.L_x_28323:
[----:B------:R-:W-:Y:S05]  /*100e0*/  BSYNC B3 ;  /* 0x0000000000037941 */ /* 0x000fea0003800000 */
.L_x_28322:
        /* <DEDUP_REMOVED lines=13> */
.L_x_28318:
[----:B------:R-:W-:Y:S05]  /*101c0*/  BSYNC B2 ;  /* 0x0000000000027941 */ /* 0x000fea0003800000 */
.L_x_28317:
        /* <DEDUP_REMOVED lines=18> */
.L_x_28329:
[----:B------:R-:W-:-:S07]  /*102f0*/  IMAD.MOV.U32 R9, RZ, RZ, R10 ;  /* 0x000000ffff097224 */ /* 0x000fce00078e000a */
.L_x_28330:
[----:B------:R-:W-:Y:S05]  /*10300*/  BSYNC B3 ;  /* 0x0000000000037941 */ /* 0x000fea0003800000 */
.L_x_28328:
        /* <DEDUP_REMOVED lines=16> */
.L_x_28334:
[----:B------:R-:W-:Y:S05]  /*10410*/  BSYNC B4 ;  /* 0x0000000000047941 */ /* 0x000fea0003800000 */
.L_x_28333:
        /* <DEDUP_REMOVED lines=44> */
.L_x_28332:
[----:B------:R-:W-:Y:S05]  /*106e0*/  BSYNC B3 ;  /* 0x0000000000037941 */ /* 0x000fea0003800000 */
.L_x_28331:
        /* <DEDUP_REMOVED lines=14> */
.L_x_28327:
[----:B------:R-:W-:Y:S05]  /*107d0*/  BSYNC B2 ;  /* 0x0000000000027941 */ /* 0x000fea0003800000 */
.L_x_28326:
        /* <DEDUP_REMOVED lines=18> */
.L_x_28338:
[----:B------:R-:W-:-:S07]  /*10900*/  IMAD.MOV.U32 R9, RZ, RZ, R10 ;  /* 0x000000ffff097224 */ /* 0x000fce00078e000a */
.L_x_28339:
[----:B------:R-:W-:Y:S05]  /*10910*/  BSYNC B3 ;  /* 0x0000000000037941 */ /* 0x000fea0003800000 */
.L_x_28337:
        /* <DEDUP_REMOVED lines=16> */
.L_x_28343:
[----:B------:R-:W-:Y:S05]  /*10a20*/  BSYNC B4 ;  /* 0x0000000000047941 */ /* 0x000fea0003800000 */
.L_x_28342:
        /* <DEDUP_REMOVED lines=44> */
.L_x_28341:
[----:B------:R-:W-:Y:S05]  /*10cf0*/  BSYNC B3 ;  /* 0x0000000000037941 */ /* 0x000fea0003800000 */
.L_x_28340:
        /* <DEDUP_REMOVED lines=13> */
.L_x_28336:
[----:B------:R-:W-:Y:S05]  /*10dd0*/  BSYNC B2 ;  /* 0x0000000000027941 */ /* 0x000fea0003800000 */
.L_x_28335:
        /* <DEDUP_REMOVED lines=18> */
.L_x_28347:
[----:B------:R-:W-:-:S07]  /*10f00*/  IMAD.MOV.U32 R187, RZ, RZ, R10 ;  /* 0x000000ffffbb7224 */ /* 0x000fce00078e000a */
.L_x_28348:
[----:B------:R-:W-:Y:S05]  /*10f10*/  BSYNC B3 ;  /* 0x0000000000037941 */ /* 0x000fea0003800000 */
.L_x_28346:
        /* <DEDUP_REMOVED lines=16> */
.L_x_28352:
[----:B------:R-:W-:Y:S05]  /*11020*/  BSYNC B4 ;  /* 0x0000000000047941 */ /* 0x000fea0003800000 */
.L_x_28351:
        /* <DEDUP_REMOVED lines=44> */
.L_x_28350:
[----:B------:R-:W-:Y:S05]  /*112f0*/  BSYNC B3 ;  /* 0x0000000000037941 */ /* 0x000fea0003800000 */
.L_x_28349:
        /* <DEDUP_REMOVED lines=14> */
.L_x_28345:
[----:B------:R-:W-:Y:S05]  /*113e0*/  BSYNC B2 ;  /* 0x0000000000027941 */ /* 0x000fea0003800000 */
.L_x_28344:
        /* <DEDUP_REMOVED lines=26> */
.L_x_28354:
[----:B------:R-:W-:Y:S05]  /*11590*/  BSYNC B2 ;  /* 0x0000000000027941 */ /* 0x000fea0003800000 */
.L_x_28353:
[----:B------:R-:W-:Y:S02]  /*115a0*/  VIADD R213, R213, 0x20 ;  /* 0x00000020d5d57836 */ /* 0x000fe40000000000 */
[----:B------:R-:W-:-:S07]  /*115b0*/  VIADD R214, R214, 0x20 ;  /* 0x00000020d6d67836 */ /* 0x000fce0000000000 */
.L_x_28280:
[----:B------:R-:W-:Y:S05]  /*115c0*/  BSYNC B1 ;  /* 0x0000000000017941 */ /* 0x000fea0003800000 */
.L_x_28279:
        /* <DEDUP_REMOVED lines=32> */
.L_x_28360:
[----:B------:R-:W-:-:S07]  /*117d0*/  IMAD.MOV.U32 R13, RZ, RZ, R10 ;  /* 0x000000ffff0d7224 */ /* 0x000fce00078e000a */
.L_x_28361:
[----:B------:R-:W-:Y:S05]  /*117e0*/  BSYNC B3 ;  /* 0x0000000000037941 */ /* 0x000fea0003800000 */
.L_x_28359:
        /* <DEDUP_REMOVED lines=16> */
.L_x_28365:
[----:B------:R-:W-:Y:S05]  /*118f0*/  BSYNC B4 ;  /* 0x0000000000047941 */ /* 0x000fea0003800000 */
.L_x_28364:
        /* <DEDUP_REMOVED lines=44> */
.L_x_28363:
[----:B------:R-:W-:Y:S05]  /*11bc0*/  BSYNC B3 ;  /* 0x0000000000037941 */ /* 0x000fea0003800000 */
.L_x_28362:
        /* <DEDUP_REMOVED lines=9> */
[----:B------:R-:W-:Y:S01]  /*11c60*/  FMUL.FTZ R188, R248, R13 ;  /* 0x0000000df8bc7220 */ /* 0x000fe20000410000 */
[----:B------:R-:W-:-:S03]  /*11c70*/  PRMT R13, R9, 0x7610, R13 ;  /* 0x00007610090d7816 */ /* 0x000fc6000000000d */
[----:B------:R-:W-:-:S07]  /*11c80*/  @P2 FADD.FTZ R188, R140, R188 ;  /* 0x000000bc8cbc2221 */ /* 0x000fce0000010000 */
.L_x_28358:
[----:B------:R-:W-:Y:S05]  /*11c90*/  BSYNC B2 ;  /* 0x0000000000027941 */ /* 0x000fea0003800000 */
.L_x_28357:
        /* <DEDUP_REMOVED lines=18> */
.L_x_28369:
[----:B------:R-:W-:-:S07]  /*11dc0*/  IMAD.MOV.U32 R9, RZ, RZ, R10 ;  /* 0x000000ffff097224 */ /* 0x000fce00078e000a */
.L_x_28370:
[----:B------:R-:W-:Y:S05]  /*11dd0*/  BSYNC B3 ;  /* 0x0000000000037941 */ /* 0x000fea0003800000 */
.L_x_28368:
        /* <DEDUP_REMOVED lines=16> */
.L_x_28374:
[----:B------:R-:W-:Y:S05]  /*11ee0*/  BSYNC B4 ;  /* 0x0000000000047941 */ /* 0x000fea0003800000 */
.L_x_28373:
        /* <DEDUP_REMOVED lines=44> */
.L_x_28372:
[----:B------:R-:W-:Y:S05]  /*121b0*/  BSYNC B3 ;  /* 0x0000000000037941 */ /* 0x000fea0003800000 */
.L_x_28371:
        /* <DEDUP_REMOVED lines=10> */
[----:B------:R-:W-:Y:S01]  /*12260*/  FMUL.FTZ R189, R249, R14 ;  /* 0x0000000ef9bd7220 */ /* 0x000fe20000410000 */
[----:B------:R-:W-:-:S03]  /*12270*/  PRMT R14, R9, 0x7610, R14 ;  /* 0x00007610090e7816 */ /* 0x000fc6000000000e */
[----:B------:R-:W-:-:S07]  /*12280*/  @P2 FADD.FTZ R189, R141, R189 ;  /* 0x000000bd8dbd2221 */ /* 0x000fce0000010000 */
.L_x_28367:
[----:B------:R-:W-:Y:S05]  /*12290*/  BSYNC B2 ;  /* 0x0000000000027941 */ /* 0x000fea0003800000 */
.L_x_28366:
        /* <DEDUP_REMOVED lines=18> */
.L_x_28378:
[----:B------:R-:W-:-:S07]  /*123c0*/  IMAD.MOV.U32 R9, RZ, RZ, R10 ;  /* 0x000000ffff097224 */ /* 0x000fce00078e000a */
.L_x_28379:
[----:B------:R-:W-:Y:S05]  /*123d0*/  BSYNC B3 ;  /* 0x0000000000037941 */ /* 0x000fea0003800000 */
.L_x_28377:
        /* <DEDUP_REMOVED lines=16> */
.L_x_28383:
[----:B------:R-:W-:Y:S05]  /*124e0*/  BSYNC B4 ;  /* 0x0000000000047941 */ /* 0x000fea0003800000 */
.L_x_28382:
        /* <DEDUP_REMOVED lines=44> */
.L_x_28381:
[----:B------:R-:W-:Y:S05]  /*127b0*/  BSYNC B3 ;  /* 0x0000000000037941 */ /* 0x000fea0003800000 */
.L_x_28380:
        /* <DEDUP_REMOVED lines=12> */
.L_x_28376:
[----:B------:R-:W-:Y:S05]  /*12880*/  BSYNC B2 ;  /* 0x0000000000027941 */ /* 0x000fea0003800000 */
.L_x_28375:
        /* <DEDUP_REMOVED lines=18> */
.L_x_28387:
[----:B------:R-:W-:-:S07]  /*129b0*/  IMAD.MOV.U32 R9, RZ, RZ, R10 ;  /* 0x000000ffff097224 */ /* 0x000fce00078e000a */
.L_x_28388:
[----:B------:R-:W-:Y:S05]  /*129c0*/  BSYNC B3 ;  /* 0x0000000000037941 */ /* 0x000fea0003800000 */
.L_x_28386:
        /* <DEDUP_REMOVED lines=16> */
.L_x_28392:
[----:B------:R-:W-:Y:S05]  /*12ad0*/  BSYNC B4 ;  /* 0x0000000000047941 */ /* 0x000fea0003800000 */
.L_x_28391:
        /* <DEDUP_REMOVED lines=44> */
.L_x_28390:
[----:B------:R-:W-:Y:S05]  /*12da0*/  BSYNC B3 ;  /* 0x0000000000037941 */ /* 0x000fea0003800000 */
.L_x_28389:
        /* <DEDUP_REMOVED lines=13> */
.L_x_28385:
[----:B------:R-:W-:Y:S05]  /*12e80*/  BSYNC B2 ;  /* 0x0000000000027941 */ /* 0x000fea0003800000 */
.L_x_28384:
        /* <DEDUP_REMOVED lines=18> */
.L_x_28396:
[----:B------:R-:W-:-:S07]  /*12fb0*/  IMAD.MOV.U32 R9, RZ, RZ, R10 ;  /* 0x000000ffff097224 */ /* 0x000fce00078e000a */
.L_x_28397:
[----:B------:R-:W-:Y:S05]  /*12fc0*/  BSYNC B3 ;  /* 0x0000000000037941 */ /* 0x000fea0003800000 */
.L_x_28395:
        /* <DEDUP_REMOVED lines=16> */
.L_x_28401:
[----:B------:R-:W-:Y:S05]  /*130d0*/  BSYNC B4 ;  /* 0x0000000000047941 */ /* 0x000fea0003800000 */
.L_x_28400:
        /* <DEDUP_REMOVED lines=44> */
.L_x_28399:
[----:B------:R-:W-:Y:S05]  /*133a0*/  BSYNC B3 ;  /* 0x0000000000037941 */ /* 0x000fea0003800000 */
.L_x_28398:
[----:B------:R-:W2:Y:S01]  /*133b0*/  LDL R193, [R1] ;  /* 0x0000000001c17983 */ /* 0x000ea20000100800 */
[----:B------:R-:W-:Y:S01]  /*133c0*/  HFMA2.MMA R192, -RZ, RZ, 0.1171875, 0 ;  /* 0x2f800000ffc07435 */ /* 0x000fe200000001ff */
[----:B------:R-:W-:-:S09]  /*133d0*/  I2FP.F32.U32 R9, R9 ;  /* 0x0000000900097245 */ /* 0x000fd20000201000 */
        /* <DEDUP_REMOVED lines=10> */
.L_x_28394:
[----:B------:R-:W-:Y:S05]  /*13480*/  BSYNC B2 ;  /* 0x0000000000027941 */ /* 0x000fea0003800000 */
.L_x_28393:
        /* <DEDUP_REMOVED lines=18> */
.L_x_28405:
[----:B------:R-:W-:-:S07]  /*135b0*/  IMAD.MOV.U32 R9, RZ, RZ, R10 ;  /* 0x000000ffff097224 */ /* 0x000fce00078e000a */
.L_x_28406:
[----:B------:R-:W-:Y:S05]  /*135c0*/  BSYNC B3 ;  /* 0x0000000000037941 */ /* 0x000fea0003800000 */
.L_x_28404:
        /* <DEDUP_REMOVED lines=16> */
.L_x_28410:
[----:B------:R-:W-:Y:S05]  /*136d0*/  BSYNC B4 ;  /* 0x0000000000047941 */ /* 0x000fea0003800000 */
.L_x_28409:
        /* <DEDUP_REMOVED lines=44> */
.L_x_28408:
[----:B------:R-:W-:Y:S05]  /*139a0*/  BSYNC B3 ;  /* 0x0000000000037941 */ /* 0x000fea0003800000 */
.L_x_28407:
[----:B------:R-:W2:Y:S01]  /*139b0*/  LDL R194, [R1+0x4] ;  /* 0x0000040001c27983 */ /* 0x000ea20000100800 */
[----:B------:R-:W-:Y:S01]  /*139c0*/  HFMA2.MMA R193, -RZ, RZ, 0.1171875, 0 ;  /* 0x2f800000ffc17435 */ /* 0x000fe200000001ff */
[----:B------:R-:W-:-:S09]  /*139d0*/  I2FP.F32.U32 R9, R9 ;  /* 0x0000000900097245 */ /* 0x000fd20000201000 */
        /* <DEDUP_REMOVED lines=11> */
.L_x_28403:
[----:B------:R-:W-:Y:S05]  /*13a90*/  BSYNC B2 ;  /* 0x0000000000027941 */ /* 0x000fea0003800000 */
.L_x_28402:
        /* <DEDUP_REMOVED lines=18> */
.L_x_28414:
[----:B------:R-:W-:-:S07]  /*13bc0*/  IMAD.MOV.U32 R9, RZ, RZ, R10 ;  /* 0x000000ffff097224 */ /* 0x000fce00078e000a */
.L_x_28415:
[----:B------:R-:W-:Y:S05]  /*13bd0*/  BSYNC B3 ;  /* 0x0000000000037941 */ /* 0x000fea0003800000 */
.L_x_28413:
        /* <DEDUP_REMOVED lines=16> */
.L_x_28419:
[----:B------:R-:W-:Y:S05]  /*13ce0*/  BSYNC B4 ;  /* 0x0000000000047941 */ /* 0x000fea0003800000 */
.L_x_28418:
        /* <DEDUP_REMOVED lines=44> */
.L_x_28417:
[----:B------:R-:W-:Y:S05]  /*13fb0*/  BSYNC B3 ;  /* 0x0000000000037941 */ /* 0x000fea0003800000 */
.L_x_28416:
[----:B------:R-:W2:Y:S01]  /*13fc0*/  LDL R195, [R1+0x8] ;  /* 0x0000080001c37983 */ /* 0x000ea20000100800 */
        /* <DEDUP_REMOVED lines=12> */
.L_x_28412:
[----:B------:R-:W-:Y:S05]  /*14090*/  BSYNC B2 ;  /* 0x0000000000027941 */ /* 0x000fea0003800000 */
.L_x_28411:
        /* <DEDUP_REMOVED lines=18> */
.L_x_28423:
[----:B------:R-:W-:-:S07]  /*141c0*/  IMAD.MOV.U32 R195, RZ, RZ, R10 ;  /* 0x000000ffffc37224 */ /* 0x000fce00078e000a */
.L_x_28424:
[----:B------:R-:W-:Y:S05]  /*141d0*/  BSYNC B3 ;  /* 0x0000000000037941 */ /* 0x000fea0003800000 */
.L_x_28422:
        /* <DEDUP_REMOVED lines=16> */
.L_x_28428:
[----:B------:R-:W-:Y:S05]  /*142e0*/  BSYNC B4 ;  /* 0x0000000000047941 */ /* 0x000fea0003800000 */
.L_x_28427:
        /* <DEDUP_REMOVED lines=44> */
.L_x_28426:
[----:B------:R-:W-:Y:S05]  /*145b0*/  BSYNC B3 ;  /* 0x0000000000037941 */ /* 0x000fea0003800000 */
.L_x_28425:
[----:B------:R-:W2:Y:S01]  /*145c0*/  LDL R221, [R1+0xc] ;  /* 0x00000c0001dd7983 */ /* 0x000ea20000100800 */
[----:B------:R-:W-:Y:S01]  /*145d0*/  HFMA2.MMA R215, -RZ, RZ, 0.1171875, 0 ;  /* 0x2f800000ffd77435 */ /* 0x000fe200000001ff */
[----:B------:R-:W-:-:S09]  /*145e0*/  I2FP.F32.U32 R195, R195 ;  /* 0x000000c300c37245 */ /* 0x000fd20000201000 */
        /* <DEDUP_REMOVED lines=11> */
.L_x_28421:
[----:B------:R-:W-:Y:S05]  /*146a0*/  BSYNC B2 ;  /* 0x0000000000027941 */ /* 0x000fea0003800000 */
.L_x_28420:
        /* <DEDUP_REMOVED lines=26> */
.L_x_28430:
[----:B------:R-:W-:Y:S05]  /*14850*/  BSYNC B2 ;  /* 0x0000000000027941 */ /* 0x000fea0003800000 */
.L_x_28429:
[----:B------:R-:W-:Y:S01]  /*14860*/  VIADD R213, R213, 0x20 ;  /* 0x00000020d5d57836 */ /* 0x000fe20000000000 */
[----:B------:R-:W-:-:S07]  /*14870*/  IADD3 R214, R214, 0x20, RZ ;  /* 0x00000020d6d67810 */ /* 0x000fce0007ffe0ff */
.L_x_28356:
[----:B------:R-:W-:Y:S05]  /*14880*/  BSYNC B1 ;  /* 0x0000000000017941 */ /* 0x000fea0003800000 */
.L_x_28355:
        /* <DEDUP_REMOVED lines=32> */
.L_x_28436:
[----:B------:R-:W-:-:S07]  /*14a90*/  MOV R13, R10 ;  /* 0x0000000a000d7202 */ /* 0x000fce0000000f00 */
.L_x_28437:
[----:B------:R-:W-:Y:S05]  /*14aa0*/  BSYNC B3 ;  /* 0x0000000000037941 */ /* 0x000fea0003800000 */
.L_x_28435:
        /* <DEDUP_REMOVED lines=16> */
.L_x_28441:
[----:B------:R-:W-:Y:S05]  /*14bb0*/  BSYNC B4 ;  /* 0x0000000000047941 */ /* 0x000fea0003800000 */
.L_x_28440:
        /* <DEDUP_REMOVED lines=44> */
.L_x_28439:
[----:B------:R-:W-:Y:S05]  /*14e80*/  BSYNC B3 ;  /* 0x0000000000037941 */ /* 0x000fea0003800000 */
.L_x_28438:
[----:B------:R-:W-:Y:S01]  /*14e90*/  I2FP.F32.U32 R9, R13 ;  /* 0x0000000d00097245 */ /* 0x000fe20000201000 */
[----:B------:R-:W-:-:S04]  /*14ea0*/  IMAD.MOV.U32 R13, RZ, RZ, 0x2f800000 ;  /* 0x2f800000ff0d7424 */ /* 0x000fc800078e00ff */
[----:B------:R-:W-:-:S05]  /*14eb0*/  FFMA.FTZ R9, R9, R13, 1.1641532182693481445e-10 ;  /* 0x2f00000009097423 */ /* 0x000fca000001000d */
[----:B------:R-:W-:Y:S02]  /*14ec0*/  FSETP.GTU.FTZ.AND P4, PT, R9, UR25, PT ;  /* 0x0000001909007c0b */ /* 0x000fe4000bf9c000 */
[----:B-----5:R-:W-:-:S05]  /*14ed0*/  SHF.L.U32 R9, R136, 0x10, RZ ;  /* 0x0000001088097819 */ /* 0x020fca00000006ff */
[----:B------:R-:W-:-:S04]  /*14ee0*/  FMUL.FTZ R9, R9, UR27 ;  /* 0x0000001b09097c20 */ /* 0x000fc80008410000 */
[----:B------:R-:W-:-:S05]  /*14ef0*/  FMUL.FTZ R9, R9, UR26 ;  /* 0x0000001a09097c20 */ /* 0x000fca0008410000 */
[----:B------:R-:W-:Y:S02]  /*14f00*/  FSEL R13, R9, RZ, !P4 ;  /* 0x000000ff090d7208 */ /* 0x000fe40006000000 */
[----:B------:R-:W-:-:S03]  /*14f10*/  SEL R9, RZ, 0x1, P4 ;  /* 0x00000001ff097807 */ /* 0x000fc60002000000 */
[----:B------:R-:W-:Y:S01]  /*14f20*/  FMUL.FTZ R196, R240, R13 ;  /* 0x0000000df0c47220 */ /* 0x000fe20000410000 */
[----:B------:R-:W-:-:S03]  /*14f30*/  PRMT R13, R9, 0x7610, R13 ;  /* 0x00007610090d7816 */ /* 0x000fc6000000000d */
[----:B------:R-:W-:-:S07]  /*14f40*/  @P2 FADD.FTZ R196, R140, R196 ;  /* 0x000000c48cc42221 */ /* 0x000fce0000010000 */
.L_x_28434:
[----:B------:R-:W-:Y:S05]  /*14f50*/  BSYNC B2 ;  /* 0x0000000000027941 */ /* 0x000fea0003800000 */
.L_x_28433:
        /* <DEDUP_REMOVED lines=18> */
.L_x_28445:
[----:B------:R-:W-:-:S07]  /*15080*/  MOV R9, R10 ;  /* 0x0000000a00097202 */ /* 0x000fce0000000f00 */
.L_x_28446:
[----:B------:R-:W-:Y:S05]  /*15090*/  BSYNC B3 ;  /* 0x0000000000037941 */ /* 0x000fea0003800000 */
.L_x_28444:
        /* <DEDUP_REMOVED lines=16> */
.L_x_28450:
[----:B------:R-:W-:Y:S05]  /*151a0*/  BSYNC B4 ;  /* 0x0000000000047941 */ /* 0x000fea0003800000 */
.L_x_28449:
        /* <DEDUP_REMOVED lines=44> */
.L_x_28448:
[----:B------:R-:W-:Y:S05]  /*15470*/  BSYNC B3 ;  /* 0x0000000000037941 */ /* 0x000fea0003800000 */
.L_x_28447:
        /* <DEDUP_REMOVED lines=9> */
[----:B------:R-:W-:-:S03]  /*15510*/  SEL R9, RZ, 0x1, P4 ;  /* 0x00000001ff097807 */ /* 0x000fc60002000000 */
[----:B------:R-:W-:Y:S01]  /*15520*/  FMUL.FTZ R197, R241, R14 ;  /* 0x0000000ef1c57220 */ /* 0x000fe20000410000 */
[----:B------:R-:W-:-:S03]  /*15530*/  PRMT R14, R9, 0x7610, R14 ;  /* 0x00007610090e7816 */ /* 0x000fc6000000000e */
[----:B------:R-:W-:-:S07]  /*15540*/  @P2 FADD.FTZ R197, R141, R197 ;  /* 0x000000c58dc52221 */ /* 0x000fce0000010000 */
.L_x_28443:
[----:B------:R-:W-:Y:S05]  /*15550*/  BSYNC B2 ;  /* 0x0000000000027941 */ /* 0x000fea0003800000 */
.L_x_28442:
        /* <DEDUP_REMOVED lines=18> */
.L_x_28454:
[----:B------:R-:W-:-:S07]  /*15680*/  MOV R9, R10 ;  /* 0x0000000a00097202 */ /* 0x000fce0000000f00 */
.L_x_28455:
[----:B------:R-:W-:Y:S05]  /*15690*/  BSYNC B3 ;  /* 0x0000000000037941 */ /* 0x000fea0003800000 */
.L_x_28453:
        /* <DEDUP_REMOVED lines=16> */
.L_x_28459:
[----:B------:R-:W-:Y:S05]  /*157a0*/  BSYNC B4 ;  /* 0x0000000000047941 */ /* 0x000fea0003800000 */
.L_x_28458:
        /* <DEDUP_REMOVED lines=44> */
.L_x_28457:
[----:B------:R-:W-:Y:S05]  /*15a70*/  BSYNC B3 ;  /* 0x0000000000037941 */ /* 0x000fea0003800000 */
.L_x_28456:
        /* <DEDUP_REMOVED lines=12> */
.L_x_28452:
[----:B------:R-:W-:Y:S05]  /*15b40*/  BSYNC B2 ;  /* 0x0000000000027941 */ /* 0x000fea0003800000 */
.L_x_28451:
        /* <DEDUP_REMOVED lines=18> */
.L_x_28463:
[----:B------:R-:W-:-:S07]  /*15c70*/  MOV R9, R10 ;  /* 0x0000000a00097202 */ /* 0x000fce0000000f00 */
.L_x_28464:
[----:B------:R-:W-:Y:S05]  /*15c80*/  BSYNC B3 ;  /* 0x0000000000037941 */ /* 0x000fea0003800000 */
.L_x_28462:
        /* <DEDUP_REMOVED lines=16> */
.L_x_28468:
[----:B------:R-:W-:Y:S05]  /*15d90*/  BSYNC B4 ;  /* 0x0000000000047941 */ /* 0x000fea0003800000 */
.L_x_28467:
        /* <DEDUP_REMOVED lines=44> */
.L_x_28466:
[----:B------:R-:W-:Y:S05]  /*16060*/  BSYNC B3 ;  /* 0x0000000000037941 */ /* 0x000fea0003800000 */
.L_x_28465:
        /* <DEDUP_REMOVED lines=13> */
.L_x_28461:
[----:B------:R-:W-:Y:S05]  /*16140*/  BSYNC B2 ;  /* 0x0000000000027941 */ /* 0x000fea0003800000 */
.L_x_28460:
        /* <DEDUP_REMOVED lines=18> */
.L_x_28472:
[----:B------:R-:W-:-:S07]  /*16270*/  MOV R9, R10 ;  /* 0x0000000a00097202 */ /* 0x000fce0000000f00 */
.L_x_28473:
[----:B------:R-:W-:Y:S05]  /*16280*/  BSYNC B3 ;  /* 0x0000000000037941 */ /* 0x000fea0003800000 */
.L_x_28471:
        /* <DEDUP_REMOVED lines=16> */
.L_x_28477:
[----:B------:R-:W-:Y:S05]  /*16390*/  BSYNC B4 ;  /* 0x0000000000047941 */ /* 0x000fea0003800000 */
.L_x_28476:
        /* <DEDUP_REMOVED lines=44> */
.L_x_28475:
[----:B------:R-:W-:Y:S05]  /*16660*/  BSYNC B3 ;  /* 0x0000000000037941 */ /* 0x000fea0003800000 */
.L_x_28474:
[----:B------:R-:W-:Y:S01]  /*16670*/  I2FP.F32.U32 R9, R9 ;  /* 0x0000000900097245 */ /* 0x000fe20000201000 */
[----:B------:R-:W-:-:S04]  /*16680*/  IMAD.MOV.U32 R200, RZ, RZ, 0x2f800000 ;  /* 0x2f800000ffc87424 */ /* 0x000fc800078e00ff */
[----:B------:R-:W-:-:S05]  /*16690*/  FFMA.FTZ R9, R9, R200, 1.1641532182693481445e-10 ;  /* 0x2f00000009097423 */ /* 0x000fca00000100c8 */
[----:B------:R-:W-:Y:S02]  /*166a0*/  FSETP.GTU.FTZ.AND P4, PT, R9, UR25, PT ;  /* 0x0000001909007c0b */ /* 0x000fe4000bf9c000 */
        /* <DEDUP_REMOVED lines=8> */
.L_x_28470:
[----:B------:R-:W-:Y:S05]  /*16730*/  BSYNC B2 ;  /* 0x0000000000027941 */ /* 0x000fea0003800000 */
.L_x_28469:
        /* <DEDUP_REMOVED lines=18> */
.L_x_28481:
[----:B------:R-:W-:-:S07]  /*16860*/  MOV R9, R10 ;  /* 0x0000000a00097202 */ /* 0x000fce0000000f00 */
.L_x_28482:
[----:B------:R-:W-:Y:S05]  /*16870*/  BSYNC B3 ;  /* 0x0000000000037941 */ /* 0x000fea0003800000 */
.L_x_28480:
        /* <DEDUP_REMOVED lines=16> */
.L_x_28486:
[----:B------:R-:W-:Y:S05]  /*16980*/  BSYNC B4 ;  /* 0x0000000000047941 */ /* 0x000fea0003800000 */
.L_x_28485:
        /* <DEDUP_REMOVED lines=44> */
.L_x_28484:
[----:B------:R-:W-:Y:S05]  /*16c50*/  BSYNC B3 ;  /* 0x0000000000037941 */ /* 0x000fea0003800000 */
.L_x_28483:
[----:B------:R-:W-:Y:S01]  /*16c60*/  I2FP.F32.U32 R9, R9 ;  /* 0x0000000900097245 */ /* 0x000fe20000201000 */
[----:B------:R-:W-:-:S04]  /*16c70*/  IMAD.MOV.U32 R201, RZ, RZ, 0x2f800000 ;  /* 0x2f800000ffc97424 */ /* 0x000fc800078e00ff */
[----:B------:R-:W-:-:S05]  /*16c80*/  FFMA.FTZ R9, R9, R201, 1.1641532182693481445e-10 ;  /* 0x2f00000009097423 */ /* 0x000fca00000100c9 */
[----:B------:R-:W-:Y:S02]  /*16c90*/  FSETP.GTU.FTZ.AND P4, PT, R9, UR25, PT ;  /* 0x0000001909007c0b */ /* 0x000fe4000bf9c000 */
[----:B------:R-:W-:-:S04]  /*16ca0*/  PRMT R9, R138, 0x7632, R9 ;  /* 0x000076328a097816 */ /* 0x000fc80000000009 */
        /* <DEDUP_REMOVED lines=8> */
.L_x_28479:
[----:B------:R-:W-:Y:S05]  /*16d30*/  BSYNC B2 ;  /* 0x0000000000027941 */ /* 0x000fea0003800000 */
.L_x_28478:
        /* <DEDUP_REMOVED lines=18> */
.L_x_28490:
[----:B------:R-:W-:-:S07]  /*16e60*/  MOV R9, R10 ;  /* 0x0000000a00097202 */ /* 0x000fce0000000f00 */
.L_x_28491:
[----:B------:R-:W-:Y:S05]  /*16e70*/  BSYNC B3 ;  /* 0x0000000000037941 */ /* 0x000fea0003800000 */
.L_x_28489:
        /* <DEDUP_REMOVED lines=16> */
.L_x_28495:
[----:B------:R-:W-:Y:S05]  /*16f80*/  BSYNC B4 ;  /* 0x0000000000047941 */ /* 0x000fea0003800000 */
.L_x_28494:
        /* <DEDUP_REMOVED lines=44> */
.L_x_28493:
[----:B------:R-:W-:Y:S05]  /*17250*/  BSYNC B3 ;  /* 0x0000000000037941 */ /* 0x000fea0003800000 */
.L_x_28492:
        /* <DEDUP_REMOVED lines=12> */
.L_x_28488:
[----:B------:R-:W-:Y:S05]  /*17320*/  BSYNC B2 ;  /* 0x0000000000027941 */ /* 0x000fea0003800000 */
.L_x_28487:
        /* <DEDUP_REMOVED lines=18> */
.L_x_28499:
[----:B------:R-:W-:-:S07]  /*17450*/  MOV R203, R10 ;  /* 0x0000000a00cb7202 */ /* 0x000fce0000000f00 */
.L_x_28500:
[----:B------:R-:W-:Y:S05]  /*17460*/  BSYNC B3 ;  /* 0x0000000000037941 */ /* 0x000fea0003800000 */
.L_x_28498:
        /* <DEDUP_REMOVED lines=16> */
.L_x_28504:
[----:B------:R-:W-:Y:S05]  /*17570*/  BSYNC B4 ;  /* 0x0000000000047941 */ /* 0x000fea0003800000 */
.L_x_28503:
        /* <DEDUP_REMOVED lines=38> */
[----:B------:R-:W-:-:S04]  /*177e0*/  HFMA2.MMA R9, -RZ, RZ, 0, 0 ;  /* 0x00000000ff097435 */ /* 0x000fc800000001ff */
[----:B------:R-:W-:Y:S02]  /*177f0*/  LOP3.LUT R8, R221, UR29, R8, 0x96, !PT ;  /* 0x0000001ddd087c12 */ /* 0x000fe4000f8e9608 */
[----:B------:R-:W-:Y:S01]  /*17800*/  MOV R12, R220 ;  /* 0x000000dc000c7202 */ /* 0x000fe20000000f00 */
[----:B------:R-:W-:-:S04]  /*17810*/  IMAD.WIDE.U32 R220, R7, -0x326172a9, RZ ;  /* 0xcd9e8d5707dc7825 */ /* 0x000fc800078e00ff */
[----:B------:R-:W-:Y:S01]  /*17820*/  IMAD.MOV.U32 R10, RZ, RZ, R220 ;  /* 0x000000ffff0a7224 */ /* 0x000fe200078e00dc */
[----:B------:R-:W-:-:S07]  /*17830*/  LOP3.LUT R7, R221, UR24, R222, 0x96, !PT ;  /* 0x00000018dd077c12 */ /* 0x000fce000f8e96de */
.L_x_28502:
[----:B------:R-:W-:Y:S05]  /*17840*/  BSYNC B3 ;  /* 0x0000000000037941 */ /* 0x000fea0003800000 */
.L_x_28501:
[----:B------:R-:W-:Y:S01]  /*17850*/  I2FP.F32.U32 R203, R203 ;  /* 0x000000cb00cb7245 */ /* 0x000fe20000201000 */
[----:B------:R-:W-:-:S04]  /*17860*/  IMAD.MOV.U32 R215, RZ, RZ, 0x2f800000 ;  /* 0x2f800000ffd77424 */ /* 0x000fc800078e00ff */
[----:B------:R-:W-:-:S05]  /*17870*/  FFMA.FTZ R203, R203, R215, 1.1641532182693481445e-10 ;  /* 0x2f000000cbcb7423 */ /* 0x000fca00000100d7 */
[----:B------:R-:W-:Y:S02]  /*17880*/  FSETP.GTU.FTZ.AND P3, PT, R203, UR25, PT ;  /* 0x00000019cb007c0b */ /* 0x000fe4000bf7c000 */
[----:B------:R-:W-:Y:S02]  /*17890*/  PRMT R203, R139, 0x7632, R203 ;  /* 0x000076328bcb7816 */ /* 0x000fe400000000cb */
[----:B------:R-:W-:Y:S02]  /*178a0*/  SEL R215, RZ, 0x1, P3 ;  /* 0x00000001ffd77807 */ /* 0x000fe40001800000 */
[----:B------:R-:W-:Y:S02]  /*178b0*/  SHF.L.U32 R203, R203, 0x10, RZ ;  /* 0x00000010cbcb7819 */ /* 0x000fe400000006ff */
[----:B------:R-:W-:-:S03]  /*178c0*/  PRMT R220, R215, 0x7610, R220 ;  /* 0x00007610d7dc7816 */ /* 0x000fc600000000dc */
[----:B------:R-:W-:-:S04]  /*178d0*/  FMUL.FTZ R203, R203, UR27 ;  /* 0x0000001bcbcb7c20 */ /* 0x000fc80008410000 */
[----:B------:R-:W-:-:S05]  /*178e0*/  FMUL.FTZ R203, R203, UR26 ;  /* 0x0000001acbcb7c20 */ /* 0x000fca0008410000 */
[----:B------:R-:W-:-:S05]  /*178f0*/  FSEL R203, R203, RZ, !P3 ;  /* 0x000000ffcbcb7208 */ /* 0x000fca0005800000 */
[----:B------:R-:W-:-:S04]  /*17900*/  FMUL.FTZ R203, R247, R203 ;  /* 0x000000cbf7cb7220 */ /* 0x000fc80000410000 */
[----:B------:R-:W-:-:S07]  /*17910*/  @P2 FADD.FTZ R203, R147, R203 ;  /* 0x000000cb93cb2221 */ /* 0x000fce0000010000 */
.L_x_28497:
[----:B------:R-:W-:Y:S05]  /*17920*/  BSYNC B2 ;  /* 0x0000000000027941 */ /* 0x000fea0003800000 */
.L_x_28496:
[----:B------:R-:W0:Y:S01]  /*17930*/  LDC.64 R222, c[0x0][0x238] ;  /* 0x00008e00ffde7b82 */ /* 0x000e220000000a00 */
[----:B------:R-:W-:Y:S01]  /*17940*/  BSSY B2, `(.L_x_28505) ;  /* 0x0000019000027945 */ /* 0x000fe20003800000 */
[----:B0-----:R-:W-:-:S05]  /*17950*/  IMAD.WIDE.U32 R222, R213, 0x20, R222 ;  /* 0x00000020d5de7825 */ /* 0x001fca00078e00de */
[----:B------:R0:W-:Y:S04]  /*17960*/  STG.E.128 desc[UR6][R222.64], R196 ;  /* 0x000000c4de007986 */ /* 0x0001e8000c101d06 */
[----:B------:R0:W-:Y:S01]  /*17970*/  STG.E.128 desc[UR6][R222.64+0x10], R200 ;  /* 0x000010c8de007986 */ /* 0x0001e2000c101d06 */
[----:B------:R-:W-:Y:S05]  /*17980*/  @!P1 BRA `(.L_x_28506) ;  /* 0x0000000000509947 */ /* 0x000fea0003800000 */
[----:B------:R-:W-:Y:S01]  /*17990*/  IMAD.U32 R215, R219, 0x10000, RZ ;  /* 0x00010000dbd77824 */ /* 0x000fe200078e00ff */
[----:B------:R-:W-:Y:S02]  /*179a0*/  LOP3.LUT R221, R220, 0xffff, RZ, 0xc0, !PT ;  /* 0x0000ffffdcdd7812 */ /* 0x000fe400078ec0ff */
[----:B0-----:R-:W-:Y:S02]  /*179b0*/  LOP3.LUT R222, R216, 0xff, RZ, 0xc0, !PT ;  /* 0x000000ffd8de7812 */ /* 0x001fe400078ec0ff */
        /* <DEDUP_REMOVED lines=17> */
.L_x_28506:
[----:B------:R-:W-:Y:S05]  /*17ad0*/  BSYNC B2 ;  /* 0x0000000000027941 */ /* 0x000fea0003800000 */
.L_x_28505:
[----:B------:R-:W-:Y:S01]  /*17ae0*/  IADD3 R213, R213, 0x20, RZ ;  /* 0x00000020d5d57810 */ /* 0x000fe20007ffe0ff */
[----:B------:R-:W-:-:S07]  /*17af0*/  VIADD R214, R214, 0x20 ;  /* 0x00000020d6d67836 */ /* 0x000fce0000000000 */
.L_x_28432:
[----:B------:R-:W-:Y:S05]  /*17b00*/  BSYNC B1 ;  /* 0x0000000000017941 */ /* 0x000fea0003800000 */
.L_x_28431:
        /* <DEDUP_REMOVED lines=32> */
.L_x_28512:
[----:B------:R-:W-:-:S07]  /*17d10*/  IMAD.MOV.U32 R13, RZ, RZ, R10 ;  /* 0x000000ffff0d7224 */ /* 0x000fce00078e000a */
.L_x_28513:
[----:B------:R-:W-:Y:S05]  /*17d20*/  BSYNC B3 ;  /* 0x0000000000037941 */ /* 0x000fea0003800000 */
.L_x_28511:
        /* <DEDUP_REMOVED lines=16> */
.L_x_28517:
[----:B------:R-:W-:Y:S05]  /*17e30*/  BSYNC B4 ;  /* 0x0000000000047941 */ /* 0x000fea0003800000 */
.L_x_28516:
        /* <DEDUP_REMOVED lines=44> */
.L_x_28515:
[----:B------:R-:W-:Y:S05]  /*18100*/  BSYNC B3 ;  /* 0x0000000000037941 */ /* 0x000fea0003800000 */
.L_x_28514:
[----:B------:R-:W-:Y:S01]  /*18110*/  I2FP.F32.U32 R9, R13 ;  /* 0x0000000d00097245 */ /* 0x000fe20000201000 */
[----:B------:R-:W-:-:S10]  /*18120*/  HFMA2.MMA R13, -RZ, RZ, 0.1171875, 0 ;  /* 0x2f800000ff0d7435 */ /* 0x000fd400000001ff */
        /* <DEDUP_REMOVED lines=10> */
.L_x_28510:
[----:B------:R-:W-:Y:S05]  /*181d0*/  BSYNC B2 ;  /* 0x0000000000027941 */ /* 0x000fea0003800000 */
.L_x_28509:
        /* <DEDUP_REMOVED lines=18> */
.L_x_28521:
[----:B------:R-:W-:-:S07]  /*18300*/  IMAD.MOV.U32 R9, RZ, RZ, R10 ;  /* 0x000000ffff097224 */ /* 0x000fce00078e000a */
.L_x_28522:
[----:B------:R-:W-:Y:S05]  /*18310*/  BSYNC B3 ;  /* 0x0000000000037941 */ /* 0x000fea0003800000 */
.L_x_28520:
        /* <DEDUP_REMOVED lines=16> */
.L_x_28526:
[----:B------:R-:W-:Y:S05]  /*18420*/  BSYNC B4 ;  /* 0x0000000000047941 */ /* 0x000fea0003800000 */
.L_x_28525:
        /* <DEDUP_REMOVED lines=44> */
.L_x_28524:
[----:B------:R-:W-:Y:S05]  /*186f0*/  BSYNC B3 ;  /* 0x0000000000037941 */ /* 0x000fea0003800000 */
.L_x_28523:
        /* <DEDUP_REMOVED lines=13> */
.L_x_28519:
[----:B------:R-:W-:Y:S05]  /*187d0*/  BSYNC B2 ;  /* 0x0000000000027941 */ /* 0x000fea0003800000 */
.L_x_28518:
        /* <DEDUP_REMOVED lines=18> */
.L_x_28530:
[----:B------:R-:W-:-:S07]  /*18900*/  IMAD.MOV.U32 R9, RZ, RZ, R10 ;  /* 0x000000ffff097224 */ /* 0x000fce00078e000a */
.L_x_28531:
[----:B------:R-:W-:Y:S05]  /*18910*/  BSYNC B3 ;  /* 0x0000000000037941 */ /* 0x000fea0003800000 */
.L_x_28529:
        /* <DEDUP_REMOVED lines=16> */
.L_x_28535:
[----:B------:R-:W-:Y:S05]  /*18a20*/  BSYNC B4 ;  /* 0x0000000000047941 */ /* 0x000fea0003800000 */
.L_x_28534:
        /* <DEDUP_REMOVED lines=44> */
.L_x_28533:
[----:B------:R-:W-:Y:S05]  /*18cf0*/  BSYNC B3 ;  /* 0x0000000000037941 */ /* 0x000fea0003800000 */
.L_x_28532:
        /* <DEDUP_REMOVED lines=12> */
.L_x_28528:
[----:B------:R-:W-:Y:S05]  /*18dc0*/  BSYNC B2 ;  /* 0x0000000000027941 */ /* 0x000fea0003800000 */
.L_x_28527:
        /* <DEDUP_REMOVED lines=18> */
.L_x_28539:
[----:B------:R-:W-:-:S07]  /*18ef0*/  IMAD.MOV.U32 R9, RZ, RZ, R10 ;  /* 0x000000ffff097224 */ /* 0x000fce00078e000a */
.L_x_28540:
[----:B------:R-:W-:Y:S05]  /*18f00*/  BSYNC B3 ;  /* 0x0000000000037941 */ /* 0x000fea0003800000 */
.L_x_28538:
        /* <DEDUP_REMOVED lines=16> */
.L_x_28544:
[----:B------:R-:W-:Y:S05]  /*19010*/  BSYNC B4 ;  /* 0x0000000000047941 */ /* 0x000fea0003800000 */
.L_x_28543:
        /* <DEDUP_REMOVED lines=44> */
.L_x_28542:
[----:B------:R-:W-:Y:S05]  /*192e0*/  BSYNC B3 ;  /* 0x0000000000037941 */ /* 0x000fea0003800000 */
.L_x_28541:
        /* <DEDUP_REMOVED lines=13> */
.L_x_28537:
[----:B------:R-:W-:Y:S05]  /*193c0*/  BSYNC B2 ;  /* 0x0000000000027941 */ /* 0x000fea0003800000 */
.L_x_28536:
        /* <DEDUP_REMOVED lines=18> */
.L_x_28548:
[----:B------:R-:W-:-:S07]  /*194f0*/  IMAD.MOV.U32 R9, RZ, RZ, R10 ;  /* 0x000000ffff097224 */ /* 0x000fce00078e000a */
.L_x_28549:
[----:B------:R-:W-:Y:S05]  /*19500*/  BSYNC B3 ;  /* 0x0000000000037941 */ /* 0x000fea0003800000 */
.L_x_28547:
        /* <DEDUP_REMOVED lines=16> */
.L_x_28553:
[----:B------:R-:W-:Y:S05]  /*19610*/  BSYNC B4 ;  /* 0x0000000000047941 */ /* 0x000fea0003800000 */
.L_x_28552:
        /* <DEDUP_REMOVED lines=44> */
.L_x_28551:
[----:B------:R-:W-:Y:S05]  /*198e0*/  BSYNC B3 ;  /* 0x0000000000037941 */ /* 0x000fea0003800000 */
.L_x_28550:
        /* <DEDUP_REMOVED lines=12> */
.L_x_28546:
[----:B------:R-:W-:Y:S05]  /*199b0*/  BSYNC B2 ;  /* 0x0000000000027941 */ /* 0x000fea0003800000 */
.L_x_28545:
        /* <DEDUP_REMOVED lines=18> */
.L_x_28557:
[----:B------:R-:W-:-:S07]  /*19ae0*/  IMAD.MOV.U32 R9, RZ, RZ, R10 ;  /* 0x000000ffff097224 */ /* 0x000fce00078e000a */
.L_x_28558:
[----:B------:R-:W-:Y:S05]  /*19af0*/  BSYNC B3 ;  /* 0x0000000000037941 */ /* 0x000fea0003800000 */
.L_x_28556:
        /* <DEDUP_REMOVED lines=16> */
.L_x_28562:
[----:B------:R-:W-:Y:S05]  /*19c00*/  BSYNC B4 ;  /* 0x0000000000047941 */ /* 0x000fea0003800000 */
.L_x_28561:
        /* <DEDUP_REMOVED lines=44> */
.L_x_28560:
[----:B------:R-:W-:Y:S05]  /*19ed0*/  BSYNC B3 ;  /* 0x0000000000037941 */ /* 0x000fea0003800000 */
.L_x_28559:
        /* <DEDUP_REMOVED lines=13> */
.L_x_28555:
[----:B------:R-:W-:Y:S05]  /*19fb0*/  BSYNC B2 ;  /* 0x0000000000027941 */ /* 0x000fea0003800000 */
.L_x_28554:
        /* <DEDUP_REMOVED lines=18> */
.L_x_28566:
[----:B------:R-:W-:-:S07]  /*1a0e0*/  IMAD.MOV.U32 R9, RZ, RZ, R10 ;  /* 0x000000ffff097224 */ /* 0x000fce00078e000a */
.L_x_28567:
[----:B------:R-:W-:Y:S05]  /*1a0f0*/  BSYNC B3 ;  /* 0x0000000000037941 */ /* 0x000fea0003800000 */
.L_x_28565:
        /* <DEDUP_REMOVED lines=16> */
.L_x_28571:
[----:B------:R-:W-:Y:S05]  /*1a200*/  BSYNC B4 ;  /* 0x0000000000047941 */ /* 0x000fea0003800000 */
.L_x_28570:
        /* <DEDUP_REMOVED lines=44> */
.L_x_28569:
[----:B------:R-:W-:Y:S05]  /*1a4d0*/  BSYNC B3 ;  /* 0x0000000000037941 */ /* 0x000fea0003800000 */
.L_x_28568:
        /* <DEDUP_REMOVED lines=12> */
.L_x_28564:
[----:B------:R-:W-:Y:S05]  /*1a5a0*/  BSYNC B2 ;  /* 0x0000000000027941 */ /* 0x000fea0003800000 */
.L_x_28563:
        /* <DEDUP_REMOVED lines=18> */
.L_x_28575:
[----:B------:R-:W-:-:S07]  /*1a6d0*/  IMAD.MOV.U32 R211, RZ, RZ, R10 ;  /* 0x000000ffffd37224 */ /* 0x000fce00078e000a */
.L_x_28576:
[----:B------:R-:W-:Y:S05]  /*1a6e0*/  BSYNC B3 ;  /* 0x0000000000037941 */ /* 0x000fea0003800000 */
.L_x_28574:
        /* <DEDUP_REMOVED lines=16> */
.L_x_28580:
[----:B------:R-:W-:Y:S05]  /*1a7f0*/  BSYNC B4 ;  /* 0x0000000000047941 */ /* 0x000fea0003800000 */
.L_x_28579:
        /* <DEDUP_REMOVED lines=44> */
.L_x_28578:
[----:B------:R-:W-:Y:S05]  /*1aac0*/  BSYNC B3 ;  /* 0x0000000000037941 */ /* 0x000fea0003800000 */
.L_x_28577:
        /* <DEDUP_REMOVED lines=11> */
[----:B------:R-:W-:-:S04]  /*1ab80*/  FMUL.FTZ R211, R131, R211 ;  /* 0x000000d383d37220 */ /* 0x000fc80000410000 */
[----:B------:R-:W-:-:S07]  /*1ab90*/  @P2 FADD.FTZ R211, R147, R211 ;  /* 0x000000d393d32221 */ /* 0x000fce0000010000 */
.L_x_28573:
[----:B------:R-:W-:Y:S05]  /*1aba0*/  BSYNC B2 ;  /* 0x0000000000027941 */ /* 0x000fea0003800000 */
.L_x_28572:
        /* <DEDUP_REMOVED lines=25> */
.L_x_28508:
[----:B------:R-:W-:Y:S05]  /*1ad40*/  BSYNC B1 ;  /* 0x0000000000017941 */ /* 0x000fea0003800000 */
.L_x_28507:
[----:B--23--:R-:W-:Y:S01]  /*1ad50*/  FADD.FTZ R212, RZ, R148 ;  /* 0x00000094ffd47221 */ /* 0x00cfe20000010000 */
        /* <DEDUP_REMOVED lines=80> */
[----:B------:R-:W2:Y:S01]  /*1b260*/  SHFL.BFLY PT, R212, R215, 0x1, 0x1f ;  /* 0x0c201f00d7d47f89 */ /* 0x000ea200000e0000 */
[----:B01----:R-:W0:Y:S01]  /*1b270*/  LDC R222, c[0x0][0x290] ;  /* 0x0000a400ffde7b82 */ /* 0x003e220000000800 */
[----:B------:R-:W-:-:S04]  /*1b280*/  LOP3.LUT R5, R5, 0xfffffbff, RZ, 0xc0, !PT ;  /* 0xfffffbff05057812 */ /* 0x000fc800078ec0ff */
[----:B------:R-:W-:-:S04]  /*1b290*/  @P5 LOP3.LUT R5, R5, 0x400, RZ, 0xfc, !PT ;  /* 0x0000040005055812 */ /* 0x000fc800078efcff */
[C---:B------:R-:W-:Y:S02]  /*1b2a0*/  LOP3.LUT P5, RZ, R5.reuse, 0x2, RZ, 0xc0, !PT ;  /* 0x0000000205ff7812 */ /* 0x040fe400078ac0ff */
[----:B------:R-:W-:Y:S01]  /*1b2b0*/  LOP3.LUT P6, RZ, R5, 0x1, RZ, 0xc0, !PT ;  /* 0x0000000105ff7812 */ /* 0x000fe200078cc0ff */
[----:B--2---:R-:W-:-:S05]  /*1b2c0*/  FADD.FTZ R215, R215, R212 ;  /* 0x000000d4d7d77221 */ /* 0x004fca0000010000 */
[----:B------:R-:W1:Y:S02]  /*1b2d0*/  SHFL.BFLY PT, R212, R215, 0x2, 0x1f ;  /* 0x0c401f00d7d47f89 */ /* 0x000e6400000e0000 */
[----:B-1----:R-:W-:-:S05]  /*1b2e0*/  FADD.FTZ R215, R215, R212 ;  /* 0x000000d4d7d77221 */ /* 0x002fca0000010000 */
[----:B------:R-:W1:Y:S02]  /*1b2f0*/  SHFL.BFLY PT, R212, R215, 0x4, 0x1f ;  /* 0x0c801f00d7d47f89 */ /* 0x000e6400000e0000 */
[----:B-1----:R-:W-:-:S05]  /*1b300*/  FADD.FTZ R215, R215, R212 ;  /* 0x000000d4d7d77221 */ /* 0x002fca0000010000 */
[----:B------:R-:W1:Y:S02]  /*1b310*/  SHFL.BFLY PT, R212, R215, 0x8, 0x1f ;  /* 0x0d001f00d7d47f89 */ /* 0x000e6400000e0000 */
[----:B-1----:R-:W-:-:S05]  /*1b320*/  FADD.FTZ R215, R215, R212 ;  /* 0x000000d4d7d77221 */ /* 0x002fca0000010000 */
[----:B------:R-:W1:Y:S02]  /*1b330*/  SHFL.BFLY PT, R212, R215, 0x10, 0x1f ;  /* 0x0e001f00d7d47f89 */ /* 0x000e6400000e0000 */
[----:B-1----:R-:W-:-:S04]  /*1b340*/  FADD.FTZ R215, R215, R212 ;  /* 0x000000d4d7d77221 */ /* 0x002fc80000010000 */
[----:B0-----:R-:W-:-:S04]  /*1b350*/  FMUL.FTZ R215, R215, R222 ;  /* 0x000000ded7d77220 */ /* 0x001fc80000410000 */
        /* <DEDUP_REMOVED lines=139> */
.L_x_28610:
        /* <DEDUP_REMOVED lines=19> */
[----:B-1----:R-:W-:Y:S01]  /*1bd40*/  VIADD R212, R237, 0xffffffff ;  /* 0xffffffffedd47836 */ /* 0x002fe20000000000 */
[----:B------:R-:W-:Y:S01]  /*1bd50*/  PLOP3.LUT P1, PT, PT, PT, UP0, 0x40, 0x0 ;  /* 0x000000000000781c */ /* 0x000fe20003f2e808 */
[----:B------:R-:W-:Y:S01]  /*1bd60*/  BSSY B2, `(.L_x_28584) ;  /* 0x0000030000027945 */ /* 0x000fe20003800000 */
[----:B------:R-:W-:Y:S01]  /*1bd70*/  LOP3.LUT R236, R239, 0x1f, RZ, 0xc0, !PT ;  /* 0x0000001fefec7812 */ /* 0x000fe200078ec0ff */
[----:B------:R-:W-:Y:S01]  /*1bd80*/  IMAD R212, R212, R252, RZ ;  /* 0x000000fcd4d47224 */ /* 0x000fe200078e02ff */
[----:B------:R-:W-:-:S04]  /*1bd90*/  FSEL R223, R215, RZ, P1 ;  /* 0x000000ffd7df7208 */ /* 0x000fc80000800000 */
[----:B------:R-:W-:-:S04]  /*1bda0*/  SHF.R.S32.HI R213, RZ, 0x1f, R212 ;  /* 0x0000001fffd57819 */ /* 0x000fc800000114d4 */
[----:B------:R-:W-:-:S04]  /*1bdb0*/  LEA.HI R213, R213, R212, RZ, 0x3 ;  /* 0x000000d4d5d57211 */ /* 0x000fc800078f18ff */
[----:B0-----:R-:W-:Y:S01]  /*1bdc0*/  LEA.HI.SX32 R221, R213, R236, 0x1d ;  /* 0x000000ecd5dd7211 */ /* 0x001fe200078feaff */
[----:B------:R-:W-:Y:S06]  /*1bdd0*/  @!P0 BRA `(.L_x_28585) ;  /* 0x0000000000a08947 */ /* 0x000fec0003800000 */
[----:B------:R-:W2:Y:S04]  /*1bde0*/  LDL R252, [R1+0xc0] ;  /* 0x0000c00001fc7983 */ /* 0x000ea80000100800 */
[----:B------:R-:W3:Y:S04]  /*1bdf0*/  LDL R214, [R1+0xc4] ;  /* 0x0000c40001d67983 */ /* 0x000ee80000100800 */
[----:B------:R-:W4:Y:S04]  /*1be00*/  LDL R237, [R1+0xc8] ;  /* 0x0000c80001ed7983 */ /* 0x000f280000100800 */
[----:B------:R-:W5:Y:S04]  /*1be10*/  LDL R238, [R1+0xcc] ;  /* 0x0000cc0001ee7983 */ /* 0x000f680000100800 */
[----:B------:R-:W5:Y:S04]  /*1be20*/  LDL R227, [R1+0xb0] ;  /* 0x0000b00001e37983 */ /* 0x000f680000100800 */
[----:B------:R-:W5:Y:S04]  /*1be30*/  LDL R224, [R1+0xb4] ;  /* 0x0000b40001e07983 */ /* 0x000f680000100800 */
[----:B------:R-:W5:Y:S04]  /*1be40*/  LDL R226, [R1+0xb8] ;  /* 0x0000b80001e27983 */ /* 0x000f680000100800 */
[----:B------:R-:W5:Y:S01]  /*1be50*/  LDL R225, [R1+0xbc] ;  /* 0x0000bc0001e17983 */ /* 0x000f620000100800 */
[--C-:B------:R-:W-:Y:S01]  /*1be60*/  FADD.FTZ R213, R148, -R223.reuse ;  /* 0x800000df94d57221 */ /* 0x100fe20000010000 */
[--C-:B------:R-:W-:Y:S01]  /*1be70*/  FADD.FTZ R212, R149, -R223.reuse ;  /* 0x800000df95d47221 */ /* 0x100fe20000010000 */
[----:B------:R-:W-:-:S02]  /*1be80*/  FADD.FTZ R215, R153, -R223 ;  /* 0x800000df99d77221 */ /* 0x000fc40000010000 */
[C---:B------:R-:W-:Y:S01]  /*1be90*/  FMUL.FTZ R213, R222.reuse, R213 ;  /* 0x000000d5ded57220 */ /* 0x040fe20000410000 */
[C---:B------:R-:W-:Y:S01]  /*1bea0*/  FMUL.FTZ R212, R222.reuse, R212 ;  /* 0x000000d4ded47220 */ /* 0x040fe20000410000 */
[----:B------:R-:W-:Y:S02]  /*1beb0*/  FMUL.FTZ R215, R222, R215 ;  /* 0x000000d7ded77220 */ /* 0x000fe40000410000 */
[----:B--2---:R-:W-:Y:S01]  /*1bec0*/  FFMA.FTZ R213, R252, R213, R16 ;  /* 0x000000d5fcd57223 */ /* 0x004fe20000010010 */
[----:B---3--:R-:W-:Y:S01]  /*1bed0*/  FFMA.FTZ R212, R214, R212, R17 ;  /* 0x000000d4d6d47223 */ /* 0x008fe20000010011 */
[----:B------:R-:W-:-:S04]  /*1bee0*/  FADD.FTZ R214, R150, -R223 ;  /* 0x800000df96d67221 */ /* 0x000fc80000010000 */
[----:B------:R-:W-:Y:S01]  /*1bef0*/  F2FP.BF16.F32.PACK_AB R212, R212, R213 ;  /* 0x000000d5d4d4723e */ /* 0x000fe200000010ff */
[----:B------:R-:W-:Y:S01]  /*1bf00*/  FADD.FTZ R213, R151, -R223 ;  /* 0x800000df97d57221 */ /* 0x000fe20000010000 */
[----:B------:R-:W-:-:S03]  /*1bf10*/  FMUL.FTZ R214, R222, R214 ;  /* 0x000000d6ded67220 */ /* 0x000fc60000410000 */
[----:B------:R-:W-:Y:S01]  /*1bf20*/  FMUL.FTZ R213, R222, R213 ;  /* 0x000000d5ded57220 */ /* 0x000fe20000410000 */
[----:B----4-:R-:W-:-:S03]  /*1bf30*/  FFMA.FTZ R214, R237, R214, R18 ;  /* 0x000000d6edd67223 */ /* 0x010fc60000010012 */
[----:B-----5:R-:W-:Y:S01]  /*1bf40*/  FFMA.FTZ R213, R238, R213, R19 ;  /* 0x000000d5eed57223 */ /* 0x020fe20000010013 */
[----:B------:R-:W-:Y:S01]  /*1bf50*/  FFMA.FTZ R215, R224, R215, R21 ;  /* 0x000000d7e0d77223 */ /* 0x000fe20000010015 */
[----:B------:R-:W-:-:S03]  /*1bf60*/  FADD.FTZ R224, R154, -R223 ;  /* 0x800000df9ae07221 */ /* 0x000fc60000010000 */
        /* <DEDUP_REMOVED lines=15> */
.L_x_28585:
[----:B------:R-:W-:Y:S05]  /*1c060*/  BSYNC B2 ;  /* 0x0000000000027941 */ /* 0x000fea0003800000 */
.L_x_28584:
        /* <DEDUP_REMOVED lines=35> */
.L_x_28587:
[----:B------:R-:W-:Y:S05]  /*1c2a0*/  BSYNC B2 ;  /* 0x0000000000027941 */ /* 0x000fea0003800000 */
.L_x_28586:
        /* <DEDUP_REMOVED lines=35> */
.L_x_28589:
[----:B------:R-:W-:Y:S05]  /*1c4e0*/  BSYNC B2 ;  /* 0x0000000000027941 */ /* 0x000fea0003800000 */
.L_x_28588:
        /* <DEDUP_REMOVED lines=35> */
.L_x_28591:
[----:B------:R-:W-:Y:S05]  /*1c720*/  BSYNC B2 ;  /* 0x0000000000027941 */ /* 0x000fea0003800000 */
.L_x_28590:
        /* <DEDUP_REMOVED lines=35> */
.L_x_28593:
[----:B------:R-:W-:Y:S05]  /*1c960*/  BSYNC B2 ;  /* 0x0000000000027941 */ /* 0x000fea0003800000 */
.L_x_28592:
        /* <DEDUP_REMOVED lines=35> */
.L_x_28595:
[----:B------:R-:W-:Y:S05]  /*1cba0*/  BSYNC B2 ;  /* 0x0000000000027941 */ /* 0x000fea0003800000 */
.L_x_28594:
        /* <DEDUP_REMOVED lines=35> */
.L_x_28597:
[----:B------:R-:W-:Y:S05]  /*1cde0*/  BSYNC B2 ;  /* 0x0000000000027941 */ /* 0x000fea0003800000 */
.L_x_28596:
        /* <DEDUP_REMOVED lines=33> */
.L_x_28583:
[----:B------:R-:W-:Y:S05]  /*1d000*/  BSYNC B1 ;  /* 0x0000000000017941 */ /* 0x000fea0003800000 */
.L_x_28582:
[----:B01234-:R-:W0:Y:S02]  /*1d010*/  LDC.64 R212, c[0x0][0x210] ;  /* 0x00008400ffd47b82 */ /* 0x01fe240000000a00 */
[----:B0-----:R-:W-:-:S05]  /*1d020*/  IMAD R6, R212, 0x4, R6 ;  /* 0x00000004d4067824 */ /* 0x001fca00078e0206 */
[----:B------:R-:W-:-:S13]  /*1d030*/  ISETP.GE.AND P1, PT, R6, R213, PT ;  /* 0x000000d50600720c */ /* 0x000fda0003f26270 */
[----:B------:R-:W-:Y:S05]  /*1d040*/  @!P1 BRA `(.L_x_28598) ;  /* 0xfffffe4400549947 */ /* 0x000fea000383ffff */
[----:B------:R-:W-:Y:S05]  /*1d050*/  BSYNC B0 ;  /* 0x0000000000007941 */ /* 0x000fea0003800000 */
.L_x_27974:
[----:B------:R-:W-:Y:S05]  /*1d060*/  EXIT ;  /* 0x000000000000794d */ /* 0x000fea0003800000 */
.L_x_28581:
[----:B------:R-:W-:Y:S01]  /*1d070*/  HFMA2.MMA R213, -RZ, RZ, 0, 1.847743988037109375e-06 ;  /* 0x0000001fffd57435 */ /* 0x000fe200000001ff */
[----:B------:R-:W-:Y:S01]  /*1d080*/  BSSY B1, `(.L_x_28599) ;  /* 0x0000007000017945 */ /* 0x000fe20003800000 */
[----:B01----:R-:W-:Y:S01]  /*1d090*/  MOV R223, R215 ;  /* 0x000000d700df7202 */ /* 0x003fe20000000f00 */
[----:B------:R-:W-:Y:S02]  /*1d0a0*/  IMAD.MOV.U32 R214, RZ, RZ, 0x1 ;  /* 0x00000001ffd67424 */ /* 0x000fe400078e00ff */
[----:B------:R-:W-:-:S07]  /*1d0b0*/  IMAD.MOV.U32 R212, RZ, RZ, -0x1 ;  /* 0xffffffffffd47424 */ /* 0x000fce00078e00ff */
[----:B-----5:R-:W-:Y:S05]  /*1d0c0*/  WARPSYNC.COLLECTIVE R212, `(.L_x_28600) ;  /* 0x00000000d4087348 */ /* 0x020fea0003c00000 */
[----:B------:R0:W1:Y:S02]  /*1d0d0*/  SHFL.BFLY P6, R212, R223, R214, R213 ;  /* 0x0c0000d6dfd47389 */ /* 0x00006400000c00d5 */
[----:B01---5:R-:W-:Y:S01]  /*1d0e0*/  ENDCOLLECTIVE ;  /* 0x000000000000791b */ /* 0x023fe20003800000 */
.L_x_28600:
[----:B------:R-:W-:Y:S05]  /*1d0f0*/  BSYNC B1 ;  /* 0x0000000000017941 */ /* 0x000fea0003800000 */
.L_x_28599:
        /* <DEDUP_REMOVED lines=10> */
.L_x_28601:
        /* <DEDUP_REMOVED lines=9> */
.L_x_28602:
[----:B------:R-:W-:Y:S01]  /*1d230*/  HFMA2.MMA R214, -RZ, RZ, 0, 4.76837158203125e-07 ;  /* 0x00000008ffd67435 */ /* 0x000fe200000001ff */
[----:B------:R-:W-:Y:S01]  /*1d240*/  FADD.FTZ R215, R215, R212 ;  /* 0x000000d4d7d77221 */ /* 0x000fe20000010000 */
[----:B------:R-:W-:-:S03]  /*1d250*/  IMAD.MOV.U32 R212, RZ, RZ, -0x1 ;  /* 0xffffffffffd47424 */ /* 0x000fc600078e00ff */
[----:B------:R-:W-:-:S07]  /*1d260*/  IMAD.MOV.U32 R223, RZ, RZ, R215 ;  /* 0x000000ffffdf7224 */ /* 0x000fce00078e00d7 */
[----:B------:R-:W-:Y:S05]  /*1d270*/  WARPSYNC.COLLECTIVE R212, `(.L_x_28603) ;  /* 0x00000000d4087348 */ /* 0x000fea0003c00000 */
[----:B------:R0:W1:Y:S02]  /*1d280*/  SHFL.BFLY P6, R212, R223, R214, R213 ;  /* 0x0c0000d6dfd47389 */ /* 0x00006400000c00d5 */
[----:B01----:R-:W-:Y:S01]  /*1d290*/  ENDCOLLECTIVE ;  /* 0x000000000000791b */ /* 0x003fe20003800000 */
.L_x_28603:
[----:B------:R-:W-:Y:S02]  /*1d2a0*/  IMAD.MOV.U32 R214, RZ, RZ, 0x10 ;  /* 0x00000010ffd67424 */ /* 0x000fe400078e00ff */
[----:B------:R-:W-:Y:S01]  /*1d2b0*/  FADD.FTZ R215, R215, R212 ;  /* 0x000000d4d7d77221 */ /* 0x000fe20000010000 */
[----:B------:R-:W-:-:S04]  /*1d2c0*/  MOV R212, 0xffffffff ;  /* 0xffffffff00d47802 */ /* 0x000fc80000000f00 */
[----:B------:R-:W-:-:S07]  /*1d2d0*/  MOV R223, R215 ;  /* 0x000000d700df7202 */ /* 0x000fce0000000f00 */
[----:B------:R-:W-:Y:S05]  /*1d2e0*/  WARPSYNC.COLLECTIVE R212, `(.L_x_28604) ;  /* 0x00000000d4087348 */ /* 0x000fea0003c00000 */
[----:B------:R0:W1:Y:S02]  /*1d2f0*/  SHFL.BFLY P6, R212, R223, R214, R213 ;  /* 0x0c0000d6dfd47389 */ /* 0x00006400000c00d5 */
[----:B01----:R-:W-:Y:S01]  /*1d300*/  ENDCOLLECTIVE ;  /* 0x000000000000791b */ /* 0x003fe20003800000 */
.L_x_28604:
        /* <DEDUP_REMOVED lines=140> */
.L_x_28605:
[----:B------:R-:W-:Y:S01]  /*1dbd0*/  HFMA2.MMA R214, -RZ, RZ, 0, 1.1920928955078125e-07 ;  /* 0x00000002ffd67435 */ /* 0x000fe200000001ff */
[----:B------:R-:W-:Y:S01]  /*1dbe0*/  FADD.FTZ R221, R221, R212 ;  /* 0x000000d4dddd7221 */ /* 0x000fe20000010000 */
[----:B------:R-:W-:-:S03]  /*1dbf0*/  IMAD.MOV.U32 R212, RZ, RZ, -0x1 ;  /* 0xffffffffffd47424 */ /* 0x000fc600078e00ff */
[----:B------:R-:W-:-:S07]  /*1dc00*/  IMAD.MOV.U32 R223, RZ, RZ, R221 ;  /* 0x000000ffffdf7224 */ /* 0x000fce00078e00dd */
[----:B------:R-:W-:Y:S05]  /*1dc10*/  WARPSYNC.COLLECTIVE R212, `(.L_x_28606) ;  /* 0x00000000d4087348 */ /* 0x000fea0003c00000 */
[----:B------:R0:W1:Y:S02]  /*1dc20*/  SHFL.BFLY P6, R212, R223, R214, R213 ;  /* 0x0c0000d6dfd47389 */ /* 0x00006400000c00d5 */
[----:B01----:R-:W-:Y:S01]  /*1dc30*/  ENDCOLLECTIVE ;  /* 0x000000000000791b */ /* 0x003fe20003800000 */
.L_x_28606:
[----:B------:R-:W-:Y:S02]  /*1dc40*/  IMAD.MOV.U32 R214, RZ, RZ, 0x4 ;  /* 0x00000004ffd67424 */ /* 0x000fe400078e00ff */
[----:B------:R-:W-:Y:S01]  /*1dc50*/  FADD.FTZ R221, R221, R212 ;  /* 0x000000d4dddd7221 */ /* 0x000fe20000010000 */
[----:B------:R-:W-:-:S04]  /*1dc60*/  MOV R212, 0xffffffff ;  /* 0xffffffff00d47802 */ /* 0x000fc80000000f00 */
[----:B------:R-:W-:-:S07]  /*1dc70*/  MOV R223, R221 ;  /* 0x000000dd00df7202 */ /* 0x000fce0000000f00 */
[----:B------:R-:W-:Y:S05]  /*1dc80*/  WARPSYNC.COLLECTIVE R212, `(.L_x_28607) ;  /* 0x00000000d4087348 */ /* 0x000fea0003c00000 */
[----:B------:R0:W1:Y:S02]  /*1dc90*/  SHFL.BFLY P6, R212, R223, R214, R213 ;  /* 0x0c0000d6dfd47389 */ /* 0x00006400000c00d5 */
[----:B01----:R-:W-:Y:S01]  /*1dca0*/  ENDCOLLECTIVE ;  /* 0x000000000000791b */ /* 0x003fe20003800000 */
.L_x_28607:
[----:B------:R-:W-:Y:S01]  /*1dcb0*/  HFMA2.MMA R214, -RZ, RZ, 0, 4.76837158203125e-07 ;  /* 0x00000008ffd67435 */ /* 0x000fe200000001ff */
[----:B------:R-:W-:Y:S01]  /*1dcc0*/  FADD.FTZ R221, R221, R212 ;  /* 0x000000d4dddd7221 */ /* 0x000fe20000010000 */
[----:B------:R-:W-:-:S03]  /*1dcd0*/  IMAD.MOV.U32 R212, RZ, RZ, -0x1 ;  /* 0xffffffffffd47424 */ /* 0x000fc600078e00ff */
[----:B------:R-:W-:-:S07]  /*1dce0*/  IMAD.MOV.U32 R223, RZ, RZ, R221 ;  /* 0x000000ffffdf7224 */ /* 0x000fce00078e00dd */
[----:B------:R-:W-:Y:S05]  /*1dcf0*/  WARPSYNC.COLLECTIVE R212, `(.L_x_28608) ;  /* 0x00000000d4087348 */ /* 0x000fea0003c00000 */
[----:B------:R0:W1:Y:S02]  /*1dd00*/  SHFL.BFLY P6, R212, R223, R214, R213 ;  /* 0x0c0000d6dfd47389 */ /* 0x00006400000c00d5 */
[----:B01----:R-:W-:Y:S01]  /*1dd10*/  ENDCOLLECTIVE ;  /* 0x000000000000791b */ /* 0x003fe20003800000 */
.L_x_28608:
[----:B------:R-:W-:Y:S02]  /*1dd20*/  IMAD.MOV.U32 R214, RZ, RZ, 0x10 ;  /* 0x00000010ffd67424 */ /* 0x000fe400078e00ff */
[----:B------:R-:W-:Y:S01]  /*1dd30*/  FADD.FTZ R221, R221, R212 ;  /* 0x000000d4dddd7221 */ /* 0x000fe20000010000 */
[----:B------:R-:W-:-:S04]  /*1dd40*/  MOV R212, 0xffffffff ;  /* 0xffffffff00d47802 */ /* 0x000fc80000000f00 */
[----:B------:R-:W-:-:S07]  /*1dd50*/  MOV R223, R221 ;  /* 0x000000dd00df7202 */ /* 0x000fce0000000f00 */
[----:B------:R-:W-:Y:S05]  /*1dd60*/  WARPSYNC.COLLECTIVE R212, `(.L_x_28609) ;  /* 0x00000000d4087348 */ /* 0x000fea0003c00000 */
[----:B------:R0:W1:Y:S02]  /*1dd70*/  SHFL.BFLY P6, R212, R223, R214, R213 ;  /* 0x0c0000d6dfd47389 */ /* 0x00006400000c00d5 */
[----:B01----:R-:W-:Y:S01]  /*1dd80*/  ENDCOLLECTIVE ;  /* 0x000000000000791b */ /* 0x003fe20003800000 */
.L_x_28609:
[----:B------:R-:W-:Y:S05]  /*1dd90*/  BRA `(.L_x_28610) ;  /* 0xffffffdc009c7947 */ /* 0x000fea000383ffff */
.L_x_28611:
        /* <DEDUP_REMOVED lines=14> */
.L_x_58398:


//--------------------- .text._ZN10layer_norm13ln_fwd_kernelINS_13Kernel_traitsIf13__nv_bfloat16fS2_fjLj2048ELj1ELj4ELj1ELj16ENS_18Kernel_traits_baseILj2048EfS2_fS2_fjLj128EEEEELb1ELb1ELb1ELb1EEEvNS_9FwdParamsE --------------------------
	.section	.text._ZN10layer_norm13ln_fwd_kernelINS_13Kernel_traitsIf13__nv_bfloat16fS2_fjLj2048ELj1ELj4ELj1ELj16ENS_18Kernel_traits_baseILj2048EfS2_fS2_fjLj128EEEEELb1ELb1ELb1ELb1EEEvNS_9FwdParamsE,"ax",@progbits
	.align	128
        .global         _ZN10layer_norm13ln_fwd_kernelINS_13Kernel_traitsIf13__nv_bfloat16fS2_fjLj2048ELj1ELj4ELj1ELj16ENS_18Kernel_traits_baseILj2048EfS2_fS2_fjLj128EEEEELb1ELb1ELb1ELb1EEEvNS_9FwdParamsE
        .type           _ZN10layer_norm13ln_fwd_kernelINS_13Kernel_traitsIf13__nv_bfloat16fS2_fjLj2048ELj1ELj4ELj1ELj16ENS_18Kernel_traits_baseILj2048EfS2_fS2_fjLj128EEEEELb1ELb1ELb1ELb1EEEvNS_9FwdParamsE,@function
        .size           _ZN10layer_norm13ln_fwd_kernelINS_13Kernel_traitsIf13__nv_bfloat16fS2_fjLj2048ELj1ELj4ELj1ELj16ENS_18Kernel_traits_baseILj2048EfS2_fS2_fjLj128EEEEELb1ELb1ELb1ELb1EEEvNS_9FwdParamsE,(.L_x_58399 - _ZN10layer_norm13ln_fwd_kernelINS_13Kernel_traitsIf13__nv_bfloat16fS2_fjLj2048ELj1ELj4ELj1ELj16ENS_18Kernel_traits_baseILj2048EfS2_fS2_fjLj128EEEEELb1ELb1ELb1ELb1EEEvNS_9FwdParamsE)
        .other          _ZN10layer_norm13ln_fwd_kernelINS_13Kernel_traitsIf13__nv_bfloat16fS2_fjLj2048ELj1ELj4ELj1ELj16ENS_18Kernel_traits_baseILj2048EfS2_fS2_fjLj128EEEEELb1ELb1ELb1ELb1EEEvNS_9FwdParamsE,@"STO_CUDA_ENTRY STV_DEFAULT"
_ZN10layer_norm13ln_fwd_kernelINS_13Kernel_traitsIf13__nv_bfloat16fS2_fjLj2048ELj1ELj4ELj1ELj16ENS_18Kernel_traits_baseILj2048EfS2_fS2_fjLj128EEEEELb1ELb1ELb1ELb1EEEvNS_9FwdParamsE:
.text._ZN10layer_norm13ln_fwd_kernelINS_13Kernel_traitsIf13__nv_bfloat16fS2_fjLj2048ELj1ELj4ELj1ELj16ENS_18Kernel_traits_baseILj2048EfS2_fS2_fjLj128EEEEELb1ELb1ELb1ELb1EEEvNS_9FwdParamsE:
        /* <DEDUP_REMOVED lines=9> */
[----:B------:R-:W0:Y:S01]  /*0090*/  LDC R7, c[0x0][0x2ec] ;  /* 0x0000bb00ff077b82 */ /* 0x000e220000000800 */
[----:B------:R-:W2:Y:S01]  /*00a0*/  S2R R9, SR_TID.X ;  /* 0x0000000000097919 */ /* 0x000ea20000002100 */
[----:B------:R-:W3:Y:S01]  /*00b0*/  S2R R16, SR_CTAID.X ;  /* 0x0000000000107919 */ /* 0x000ee20000002500 */
[----:B------:R-:W-:Y:S01]  /*00c0*/  ULDC UR8, c[0x0][0x0] ;  /* 0x0000000000087ab9 */ /* 0x000fe20000000800 */
[----:B------:R-:W-:-:S04]  /*00d0*/  ULDC.64 UR10, c[0x0][0x260] ;  /* 0x00009800000a7ab9 */ /* 0x000fc80000000a00 */
[----:B------:R-:W4:Y:S01]  /*00e0*/  @P0 LDC R11, c[0x0][0x2f0] ;  /* 0x0000bc00ff0b0b82 */ /* 0x000f220000000800 */
[----:B------:R-:W4:Y:S01]  /*00f0*/  @P0 LDG.E.64 R2, desc[UR6][R2.64] ;  /* 0x0000000602020981 */ /* 0x000f22000c1e1b00 */
[----:B------:R-:W-:Y:S01]  /*0100*/  ULDC.64 UR12, c[0x0][0x278] ;  /* 0x00009e00000c7ab9 */ /* 0x000fe20000000a00 */
[----:B-1----:R-:W-:-:S05]  /*0110*/  @P0 IMAD.MOV.U32 R6, RZ, RZ, R8 ;  /* 0x000000ffff060224 */ /* 0x002fca00078e0008 */
[----:B0-----:R-:W4:Y:S01]  /*0120*/  @P0 LDG.E.64 R4, desc[UR6][R6.64] ;  /* 0x0000000606040981 */ /* 0x001f22000c1e1b00 */
[----:B------:R-:W-:Y:S02]  /*0130*/  CS2R R18, SRZ ;  /* 0x0000000000127805 */ /* 0x000fe4000001ff00 */
[----:B------:R-:W-:Y:S02]  /*0140*/  CS2R R20, SRZ ;  /* 0x0000000000147805 */ /* 0x000fe4000001ff00 */
[----:B------:R-:W-:Y:S02]  /*0150*/  CS2R R22, SRZ ;  /* 0x0000000000167805 */ /* 0x000fe4000001ff00 */
[----:B------:R-:W-:Y:S02]  /*0160*/  CS2R R24, SRZ ;  /* 0x0000000000187805 */ /* 0x000fe4000001ff00 */
[----:B--2---:R-:W-:Y:S02]  /*0170*/  SHF.R.U32.HI R0, RZ, 0x5, R9 ;  /* 0x00000005ff007819 */ /* 0x004fe40000011609 */
[----:B------:R-:W-:-:S02]  /*0180*/  LOP3.LUT R17, R9, 0x1f, RZ, 0xc0, !PT ;  /* 0x0000001f09117812 */ /* 0x000fc400078ec0ff */
[----:B------:R-:W-:Y:S02]  /*0190*/  CS2R R26, SRZ ;  /* 0x00000000001a7805 */ /* 0x000fe4000001ff00 */
[----:B---3--:R-:W-:Y:S02]  /*01a0*/  LEA R0, R16, R0, 0x2 ;  /* 0x0000000010007211 */ /* 0x008fe400078e10ff */
        /* <DEDUP_REMOVED lines=26> */
[----:B----4-:R-:W-:Y:S02]  /*0350*/  @P0 R2UR UR4, R2 ;  /* 0x00000000020402ca */ /* 0x010fe400000e0000 */
[----:B------:R-:W-:-:S02]  /*0360*/  @P0 R2UR UR5, R3 ;  /* 0x00000000030502ca */ /* 0x000fc400000e0000 */
[----:B------:R-:W-:Y:S01]  /*0370*/  @P0 IADD3 R8, P1, R4, R11, RZ ;  /* 0x0000000b04080210 */ /* 0x000fe20007f3e0ff */
[----:B------:R-:W-:-:S10]  /*0380*/  IMAD R4, R16, UR8, R9 ;  /* 0x0000000810047c24 */ /* 0x000fd4000f8e0209 */
[----:B------:R-:W-:Y:S02]  /*0390*/  UIADD3 UR15, UR5, -0x4498517b, URZ ;  /* 0xbb67ae85050f7890 */ /* 0x000fe4000fffe03f */
[----:B------:R-:W-:Y:S01]  /*03a0*/  UIADD3 UR14, UR4, -0x61c88647, URZ ;  /* 0x9e3779b9040e7890 */ /* 0x000fe2000fffe03f */
[----:B------:R-:W-:Y:S01]  /*03b0*/  @P0 IMAD.X R7, RZ, RZ, R5, P1 ;  /* 0x000000ffff070224 */ /* 0x000fe200008e0605 */
[----:B------:R-:W-:Y:S01]  /*03c0*/  UIADD3 UR16, UR4, 0x3c6ef372, URZ ;  /* 0x3c6ef37204107890 */ /* 0x000fe2000fffe03f */
[----:B------:R-:W-:Y:S01]  /*03d0*/  IMAD.WIDE.U32 R10, R4, -0x326172a9, RZ ;  /* 0xcd9e8d57040a7825 */ /* 0x000fe200078e00ff */
[----:B------:R-:W-:Y:S02]  /*03e0*/  UIADD3 UR17, UR5, 0x76cf5d0a, URZ ;  /* 0x76cf5d0a05117890 */ /* 0x000fe4000fffe03f */
[--C-:B------:R-:W-:Y:S01]  /*03f0*/  SHF.R.U64 R5, R8, 0x2, R7.reuse ;  /* 0x0000000208057819 */ /* 0x100fe20000001207 */
[----:B------:R-:W-:Y:S01]  /*0400*/  UIADD3 UR19, UR5, 0x32370b8f, URZ ;  /* 0x32370b8f05137890 */ /* 0x000fe2000fffe03f */
[----:B------:R-:W-:Y:S01]  /*0410*/  SHF.R.U32.HI R6, RZ, 0x2, R7 ;  /* 0x00000002ff067819 */ /* 0x000fe20000011607 */
[----:B------:R-:W-:-:S02]  /*0420*/  UIADD3 UR18, UR4, -0x255992d5, URZ ;  /* 0xdaa66d2b04127890 */ /* 0x000fc4000fffe03f */
[----:B------:R-:W-:Y:S01]  /*0430*/  IMAD.WIDE.U32 R2, R5, -0x2daee0ad, RZ ;  /* 0xd2511f5305027825 */ /* 0x000fe200078e00ff */
[----:B------:R-:W-:Y:S01]  /*0440*/  LOP3.LUT R12, R11, UR4, R6, 0x96, !PT ;  /* 0x000000040b0c7c12 */ /* 0x000fe2000f8e9606 */
[----:B------:R-:W-:Y:S02]  /*0450*/  UIADD3 UR20, UR4, 0x78dde6e4, URZ ;  /* 0x78dde6e404147890 */ /* 0x000fe4000fffe03f */
[----:B------:R-:W-:Y:S02]  /*0460*/  UIADD3 UR21, UR5, -0x126145ec, URZ ;  /* 0xed9eba1405157890 */ /* 0x000fe4000fffe03f */
[----:B------:R-:W-:Y:S01]  /*0470*/  LOP3.LUT R14, R3, UR5, RZ, 0x3c, !PT ;  /* 0x00000005030e7c12 */ /* 0x000fe2000f8e3cff */
[----:B------:R-:W-:Y:S01]  /*0480*/  IMAD.WIDE.U32 R12, R12, -0x2daee0ad, RZ ;  /* 0xd2511f530c0c7825 */ /* 0x000fe200078e00ff */
[----:B------:R-:W-:Y:S02]  /*0490*/  UIADD3 UR23, UR5, -0x56f99767, URZ ;  /* 0xa906689905177890 */ /* 0x000fe4000fffe03f */
[----:B------:R-:W-:Y:S01]  /*04a0*/  UIADD3 UR22, UR4, 0x1715609d, URZ ;  /* 0x1715609d04167890 */ /* 0x000fe2000fffe03f */
[----:B------:R-:W-:Y:S01]  /*04b0*/  IMAD.WIDE.U32 R14, R14, -0x326172a9, RZ ;  /* 0xcd9e8d570e0e7825 */ /* 0x000fe200078e00ff */
[----:B------:R-:W-:Y:S01]  /*04c0*/  LOP3.LUT R11, R13, UR15, R2, 0x96, !PT ;  /* 0x0000000f0d0b7c12 */ /* 0x000fe2000f8e9602 */
[----:B------:R-:W-:-:S02]  /*04d0*/  UIADD3 UR24, UR4, -0x4ab325aa, URZ ;  /* 0xb54cda5604187890 */ /* 0x000fc4000fffe03f */
[----:B------:R-:W-:Y:S01]  /*04e0*/  UIADD3 UR25, UR5, 0x646e171e, URZ ;  /* 0x646e171e05197890 */ /* 0x000fe2000fffe03f */
[----:B------:R-:W-:Y:S01]  /*04f0*/  LOP3.LUT R2, R15, UR14, R10, 0x96, !PT ;  /* 0x0000000e0f027c12 */ /* 0x000fe2000f8e960a */
[----:B------:R-:W-:Y:S01]  /*0500*/  IMAD.WIDE.U32 R10, R11, -0x326172a9, RZ ;  /* 0xcd9e8d570b0a7825 */ /* 0x000fe200078e00ff */
[----:B------:R-:W-:Y:S02]  /*0510*/  UIADD3 UR27, UR5, 0x1fd5c5a3, URZ ;  /* 0x1fd5c5a3051b7890 */ /* 0x000fe4000fffe03f */
[----:B------:R-:W-:Y:S01]  /*0520*/  UIADD3 UR26, UR4, 0x5384540f, URZ ;  /* 0x5384540f041a7890 */ /* 0x000fe2000fffe03f */
        /* <DEDUP_REMOVED lines=24> */
[----:B------:R-:W-:Y:S02]  /*06b0*/  LOP3.LUT R15, R15, UR26, R10, 0x96, !PT ;  /* 0x0000001a0f0f7c12 */ /* 0x000fe4000f8e960a */
[----:B------:R-:W-:Y:S01]  /*06c0*/  ISETP.NE.U32.AND P0, PT, RZ, UR8, PT ;  /* 0x00000008ff007c0c */ /* 0x000fe2000bf05070 */
[----:B------:R-:W-:Y:S01]  /*06d0*/  UIADD3 UR29, UR5, -0x24c28bd8, URZ ;  /* 0xdb3d7428051d7890 */ /* 0x000fe2000fffe03f */
[----:B------:R-:W-:Y:S01]  /*06e0*/  LOP3.LUT R10, R2, 0x3e0, RZ, 0xc0, !PT ;  /* 0x000003e0020a7812 */ /* 0x000fe200078ec0ff */
[----:B------:R-:W-:Y:S01]  /*06f0*/  IMAD.HI.U32 R3, R15, -0x2daee0ad, RZ ;  /* 0xd2511f530f037827 */ /* 0x000fe200078e00ff */
[----:B------:R-:W-:Y:S02]  /*0700*/  ISETP.NE.AND.EX P0, PT, RZ, UR9, PT, P0 ;  /* 0x00000009ff007c0c */ /* 0x000fe4000bf05300 */
[C---:B------:R-:W-:Y:S02]  /*0710*/  IADD3 R2, P1, R10.reuse, UR10, RZ ;  /* 0x0000000a0a027c10 */ /* 0x040fe4000ff3e0ff */
[----:B------:R-:W-:Y:S01]  /*0720*/  IADD3 R10, P2, R10, UR8, RZ ;  /* 0x000000080a0a7c10 */ /* 0x000fe2000ff5e0ff */
[----:B------:R-:W-:Y:S01]  /*0730*/  ULDC UR8, c[0x0][0x214] ;  /* 0x0000850000087ab9 */ /* 0x000fe20000000800 */
[----:B------:R-:W-:-:S02]  /*0740*/  LOP3.LUT R157, R3, UR29, R12, 0x96, !PT ;  /* 0x0000001d039d7c12 */ /* 0x000fc4000f8e960c */
[----:B------:R-:W-:Y:S02]  /*0750*/  LEA R12, P3, R17, UR12, 0x5 ;  /* 0x0000000c110c7c11 */ /* 0x000fe4000f8628ff */
[----:B------:R-:W-:Y:S01]  /*0760*/  CS2R R16, SRZ ;  /* 0x0000000000107805 */ /* 0x000fe2000001ff00 */
[----:B------:R-:W-:-:S05]  /*0770*/  IMAD.X R11, RZ, RZ, UR9, P2 ;  /* 0x00000009ff0b7e24 */ /* 0x000fca00090e06ff */
        /* <DEDUP_REMOVED lines=16> */
[----:B------:R-:W-:-:S02]  /*0880*/  IADD3.X R3, RZ, UR11, RZ, P1, !PT ;  /* 0x0000000bff037c10 */ /* 0x000fc40008ffe4ff */
[----:B------:R-:W-:Y:S01]  /*0890*/  ISETP.GE.AND P1, PT, R0, UR8, PT ;  /* 0x0000000800007c0c */ /* 0x000fe2000bf26270 */
[----:B------:R-:W-:Y:S01]  /*08a0*/  UIADD3 UR28, UR4, -0xe443238, URZ ;  /* 0xf1bbcdc8041c7890 */ /* 0x000fe2000fffe03f */
[----:B------:R-:W-:-:S04]  /*08b0*/  IMAD.HI.U32 R7, R156, -0x326172a9, RZ ;  /* 0xcd9e8d579c077827 */ /* 0x000fc800078e00ff */
[----:B------:R-:W-:Y:S01]  /*08c0*/  IMAD.X R13, RZ, RZ, UR13, P3 ;  /* 0x0000000dff0d7e24 */ /* 0x000fe200098e06ff */
[----:B------:R-:W-:-:S06]  /*08d0*/  LOP3.LUT R14, R7, UR28, R14, 0x96, !PT ;  /* 0x0000001c070e7c12 */ /* 0x000fcc000f8e960e */
        /* <DEDUP_REMOVED lines=23> */
[----:B------:R-:W-:Y:S01]  /*0a50*/  IMAD.HI.U32 R7, R157, -0x326172a9, RZ ;  /* 0xcd9e8d579d077827 */ /* 0x000fe200078e00ff */
[----:B------:R-:W-:Y:S01]  /*0a60*/  UIADD3 UR13, UR5, -0x695add53, URZ ;  /* 0x96a522ad050d7890 */ /* 0x000fe2000fffe03f */
[----:B------:R-:W5:Y:S01]  /*0a70*/  LDG.E.128 R244, desc[UR6][R2.64+0xc00] ;  /* 0x000c000602f47981 */ /* 0x000f62000c1e1d00 */
[----:B------:R-:W-:Y:S01]  /*0a80*/  ULDC.U8 UR8, c[0x0][0x2a0] ;  /* 0x0000a80000087ab9 */ /* 0x000fe20000000000 */
[----:B------:R-:W-:Y:S01]  /*0a90*/  IMAD.HI.U32 R10, R14, -0x2daee0ad, RZ ;  /* 0xd2511f530e0a7827 */ /* 0x000fe200078e00ff */
[----:B------:R-:W-:Y:S01]  /*0aa0*/  ULDC UR9, c[0x0][0x2d8] ;  /* 0x0000b60000097ab9 */ /* 0x000fe20000000800 */
[----:B------:R-:W5:Y:S01]  /*0ab0*/  LDG.E.128 R80, desc[UR6][R2.64+0xc10] ;  /* 0x000c100602507981 */ /* 0x000f62000c1e1d00 */
[----:B------:R-:W-:-:S03]  /*0ac0*/  ULDC.64 UR10, c[0x0][0x298] ;  /* 0x0000a600000a7ab9 */ /* 0x000fc60000000a00 */
[----:B------:R-:W5:Y:S04]  /*0ad0*/  LDG.E.128 R84, desc[UR6][R2.64+0x1000] ;  /* 0x0010000602547981 */ /* 0x000f68000c1e1d00 */
[----:B------:R-:W5:Y:S04]  /*0ae0*/  LDG.E.128 R88, desc[UR6][R2.64+0x1010] ;  /* 0x0010100602587981 */ /* 0x000f68000c1e1d00 */
[----:B------:R-:W5:Y:S04]  /*0af0*/  LDG.E.128 R92, desc[UR6][R2.64+0x1400] ;  /* 0x00140006025c7981 */ /* 0x000f68000c1e1d00 */
[----:B------:R-:W5:Y:S04]  /*0b00*/  LDG.E.128 R96, desc[UR6][R2.64+0x1410] ;  /* 0x0014100602607981 */ /* 0x000f68000c1e1d00 */
[----:B------:R-:W5:Y:S04]  /*0b10*/  LDG.E.128 R100, desc[UR6][R2.64+0x1800] ;  /* 0x0018000602647981 */ /* 0x000f68000c1e1d00 */
[----:B------:R-:W5:Y:S04]  /*0b20*/  LDG.E.128 R104, desc[UR6][R2.64+0x1810] ;  /* 0x0018100602687981 */ /* 0x000f68000c1e1d00 */
[----:B------:R-:W5:Y:S04]  /*0b30*/  LDG.E.128 R108, desc[UR6][R2.64+0x1c00] ;  /* 0x001c0006026c7981 */ /* 0x000f68000c1e1d00 */
[----:B------:R0:W5:Y:S04]  /*0b40*/  LDG.E.128 R112, desc[UR6][R2.64+0x1c10] ;  /* 0x001c100602707981 */ /* 0x000168000c1e1d00 */
        /* <DEDUP_REMOVED lines=21> */
[----:B------:R1:W-:Y:S04]  /*0ca0*/  STL.64 [R1], R160 ;  /* 0x000000a001007387 */ /* 0x0003e80000100a00 */
[----:B------:R1:W-:Y:S01]  /*0cb0*/  STL.64 [R1+0x8], R162 ;  /* 0x000008a201007387 */ /* 0x0003e20000100a00 */
[----:B0-----:R-:W-:-:S02]  /*0cc0*/  IMAD R2, R156, -0x326172a9, RZ ;  /* 0xcd9e8d579c027824 */ /* 0x001fc400078e02ff */
[----:B------:R-:W-:Y:S01]  /*0cd0*/  IMAD R3, R15, -0x2daee0ad, RZ ;  /* 0xd2511f530f037824 */ /* 0x000fe200078e02ff */
[----:B------:R-:W-:Y:S02]  /*0ce0*/  BSSY B0, `(.L_x_28612) ;  /* 0x0001b22000007945 */ /* 0x000fe40003800000 */
[----:B------:R-:W-:Y:S01]  /*0cf0*/  LOP3.LUT R2, R7, UR12, R2, 0x96, !PT ;  /* 0x0000000c07027c12 */ /* 0x000fe2000f8e9602 */
[----:B------:R-:W-:Y:S01]  /*0d00*/  IMAD.MOV.U32 R9, RZ, RZ, RZ ;  /* 0x000000ffff097224 */ /* 0x000fe200078e00ff */
[----:B------:R-:W-:Y:S01]  /*0d10*/  LOP3.LUT R3, R10, UR13, R3, 0x96, !PT ;  /* 0x0000000d0a037c12 */ /* 0x000fe2000f8e9603 */
[----:B------:R-:W-:Y:S01]  /*0d20*/  IMAD R10, R14, -0x2daee0ad, RZ ;  /* 0xd2511f530e0a7824 */ /* 0x000fe200078e02ff */
[----:B------:R-:W-:Y:S01]  /*0d30*/  LOP3.LUT R7, R8, 0x3, RZ, 0xc0, !PT ;  /* 0x0000000308077812 */ /* 0x000fe200078ec0ff */
[----:B------:R-:W-:Y:S01]  /*0d40*/  IMAD R8, R157, -0x326172a9, RZ ;  /* 0xcd9e8d579d087824 */ /* 0x000fe200078e02ff */
[----:B------:R-:W-:Y:S01]  /*0d50*/  ISETP.NE.AND P2, PT, RZ, UR8, PT ;  /* 0x00000008ff007c0c */ /* 0x000fe2000bf45270 */
[----:B-1----:R-:W-:-:S12]  /*0d60*/  ULDC UR8, c[0x0][0x294] ;  /* 0x0000a50000087ab9 */ /* 0x002fd80000000800 */
.L_x_29208:
[----:B0-----:R-:W0:Y:S08]  /*0d70*/  LDC.64 R14, c[0x0][0x280] ;  /* 0x0000a000ff0e7b82 */ /* 0x001e300000000a00 */
[----:B------:R-:W1:Y:S08]  /*0d80*/  LDC.64 R234, c[0x0][0x230] ;  /* 0x00008c00ffea7b82 */ /* 0x000e700000000a00 */
[----:B------:R-:W2:Y:S01]  /*0d90*/  LDC R169, c[0x0][0x218] ;  /* 0x00008600ffa97b82 */ /* 0x000ea20000000800 */
[----:B0-----:R-:W-:-:S05]  /*0da0*/  IMAD.WIDE R14, R0, 0x4, R14 ;  /* 0x00000004000e7825 */ /* 0x001fca00078e020e */
[----:B------:R-:W3:Y:S01]  /*0db0*/  LDG.E R174, desc[UR6][R14.64] ;  /* 0x000000060eae7981 */ /* 0x000ee2000c1e1900 */
[----:B------:R-:W-:Y:S01]  /*0dc0*/  IMAD.MOV.U32 R199, RZ, RZ, RZ ;  /* 0x000000ffffc77224 */ /* 0x000fe200078e00ff */
[----:B-1----:R-:W-:Y:S01]  /*0dd0*/  ISETP.NE.U32.AND P0, PT, R234, RZ, PT ;  /* 0x000000ffea00720c */ /* 0x002fe20003f05070 */
[----:B------:R-:W0:Y:S03]  /*0de0*/  S2R R175, SR_TID.X ;  /* 0x0000000000af7919 */ /* 0x000e260000002100 */
[----:B------:R-:W-:Y:S01]  /*0df0*/  ISETP.NE.AND.EX P0, PT, R235, RZ, PT, P0 ;  /* 0x000000ffeb00720c */ /* 0x000fe20003f05300 */
[----:B--2---:R-:W-:-:S05]  /*0e00*/  IMAD R170, R0, R169, RZ ;  /* 0x000000a900aa7224 */ /* 0x004fca00078e02ff */
[----:B------:R-:W-:-:S07]  /*0e10*/  SHF.R.S32.HI R171, RZ, 0x1f, R170 ;  /* 0x0000001fffab7819 */ /* 0x000fce00000114aa */
[----:B------:R-:W1:Y:S01]  /*0e20*/  @P0 LDC.64 R12, c[0x0][0x230] ;  /* 0x00008c00ff0c0b82 */ /* 0x000e620000000a00 */
[----:B------:R-:W-:Y:S02]  /*0e30*/  LEA.HI R171, R171, R170, RZ, 0x3 ;  /* 0x000000aaabab7211 */ /* 0x000fe400078f18ff */
[----:B0-----:R-:W-:-:S04]  /*0e40*/  LOP3.LUT R175, R175, 0x1f, RZ, 0xc0, !PT ;  /* 0x0000001fafaf7812 */ /* 0x001fc800078ec0ff */
[----:B------:R-:W-:-:S05]  /*0e50*/  LEA.HI.SX32 R198, R171, R175, 0x1d ;  /* 0x000000afabc67211 */ /* 0x000fca00078feaff */
[----:B-1----:R-:W-:-:S05]  /*0e60*/  @P0 IMAD.WIDE.U32 R12, R198, 0x20, R12 ;  /* 0x00000020c60c0825 */ /* 0x002fca00078e000c */
[----:B------:R-:W2:Y:S01]  /*0e70*/  @P0 LDG.E.128 R156, desc[UR6][R12.64] ;  /* 0x000000060c9c0981 */ /* 0x000ea2000c1e1d00 */
[----:B------:R-:W-:Y:S01]  /*0e80*/  BSSY B1, `(.L_x_28613) ;  /* 0x000006d000017945 */ /* 0x000fe20003800000 */
[----:B------:R-:W-:Y:S02]  /*0e90*/  SHF.R.S32.HI R252, RZ, 0x1f, R0 ;  /* 0x0000001ffffc7819 */ /* 0x000fe40000011400 */
[----:B-----5:R2:W5:Y:S01]  /*0ea0*/  @P0 LDG.E.128 R164, desc[UR6][R12.64+0x10] ;  /* 0x000010060ca40981 */ /* 0x020562000c1e1d00 */
[----:B---3--:R-:W-:-:S13]  /*0eb0*/  ISETP.GE.AND P3, PT, R174, 0x1, PT ;  /* 0x00000001ae00780c */ /* 0x008fda0003f66270 */
[----:B------:R-:W-:Y:S01]  /*0ec0*/  @P3 IADD3 R168, R174, -0x1, RZ ;  /* 0xffffffffaea83810 */ /* 0x000fe20007ffe0ff */
[----:B------:R-:W0:Y:S04]  /*0ed0*/  @P3 LDC.64 R14, c[0x0][0x220] ;  /* 0x00008800ff0e3b82 */ /* 0x000e280000000a00 */
[----:B------:R-:W-:-:S04]  /*0ee0*/  @P3 IMAD R172, R168, R169, RZ ;  /* 0x000000a9a8ac3224 */ /* 0x000fc800078e02ff */
[----:B------:R-:W1:Y:S01]  /*0ef0*/  LDC.64 R168, c[0x0][0x288] ;  /* 0x0000a200ffa87b82 */ /* 0x000e620000000a00 */
[----:B------:R-:W-:-:S04]  /*0f00*/  @P3 SHF.R.S32.HI R173, RZ, 0x1f, R172 ;  /* 0x0000001fffad3819 */ /* 0x000fc800000114ac */
[----:B------:R-:W-:-:S04]  /*0f10*/  @P3 LEA.HI R173, R173, R172, RZ, 0x3 ;  /* 0x000000acadad3211 */ /* 0x000fc800078f18ff */
[----:B------:R-:W-:-:S05]  /*0f20*/  @P3 LEA.HI.SX32 R199, R173, R175, 0x1d ;  /* 0x000000afadc73211 */ /* 0x000fca00078feaff */
[----:B0-----:R-:W-:-:S05]  /*0f30*/  @P3 IMAD.WIDE.U32 R14, R199, 0x10, R14 ;  /* 0x00000010c70e3825 */ /* 0x001fca00078e000e */
[----:B------:R0:W5:Y:S01]  /*0f40*/  @P3 LDG.E.128 R160, desc[UR6][R14.64] ;  /* 0x000000060ea03981 */ /* 0x000162000c1e1d00 */
[----:B-1----:R-:W-:-:S05]  /*0f50*/  IMAD.WIDE R168, R0, 0x4, R168 ;  /* 0x0000000400a87825 */ /* 0x002fca00078e02a8 */
[----:B------:R0:W5:Y:S01]  /*0f60*/  LDG.E R243, desc[UR6][R168.64] ;  /* 0x00000006a8f37981 */ /* 0x000162000c1e1900 */
[----:B------:R-:W-:-:S13]  /*0f70*/  ISETP.GT.AND P4, PT, R174, RZ, PT ;  /* 0x000000ffae00720c */ /* 0x000fda0003f84270 */
[----:B------:R-:W-:-:S04]  /*0f80*/  @!P4 ISETP.NE.U32.AND P1, PT, R234, RZ, PT ;  /* 0x000000ffea00c20c */ /* 0x000fc80003f25070 */
[----:B------:R-:W-:Y:S01]  /*0f90*/  @!P4 ISETP.NE.AND.EX P1, PT, R235, RZ, PT, P1 ;  /* 0x000000ffeb00c20c */ /* 0x000fe20003f25310 */
[----:B------:R-:W-:-:S03]  /*0fa0*/  @!P4 IMAD.MOV.U32 R171, RZ, RZ, R7 ;  /* 0x000000ffffabc224 */ /* 0x000fc600078e0007 */
        /* <DEDUP_REMOVED lines=14> */
.L_x_28616:
[----:B------:R-:W-:-:S07]  /*1090*/  IMAD.MOV.U32 R170, RZ, RZ, R8 ;  /* 0x000000ffffaa7224 */ /* 0x000fce00078e0008 */
.L_x_28617:
[----:B------:R-:W-:Y:S05]  /*10a0*/  BSYNC B2 ;  /* 0x0000000000027941 */ /* 0x000fea0003800000 */
.L_x_28615:
        /* <DEDUP_REMOVED lines=16> */
.L_x_28621:
[----:B------:R-:W-:Y:S05]  /*11b0*/  BSYNC B3 ;  /* 0x0000000000037941 */ /* 0x000fea0003800000 */
.L_x_28620:
        /* <DEDUP_REMOVED lines=44> */
.L_x_28619:
[----:B------:R-:W-:Y:S05]  /*1480*/  BSYNC B2 ;  /* 0x0000000000027941 */ /* 0x000fea0003800000 */
.L_x_28618:
[----:B------:R-:W2:Y:S01]  /*1490*/  LDL R13, [R1+0x80] ;  /* 0x00008000010d7983 */ /* 0x000ea20000100800 */
        /* <DEDUP_REMOVED lines=9> */
[----:B--2---:R-:W-:-:S04]  /*1530*/  FMUL.FTZ R12, R13, R12 ;  /* 0x0000000c0d0c7220 */ /* 0x004fc80000410000 */
[----:B------:R-:W-:-:S07]  /*1540*/  @P0 FADD.FTZ R12, R156, R12 ;  /* 0x0000000c9c0c0221 */ /* 0x000fce0000010000 */
.L_x_28614:
[----:B------:R-:W-:Y:S05]  /*1550*/  BSYNC B1 ;  /* 0x0000000000017941 */ /* 0x000fea0003800000 */
.L_x_28613:
        /* <DEDUP_REMOVED lines=18> */
.L_x_28625:
[----:B------:R-:W-:-:S07]  /*1680*/  IMAD.MOV.U32 R7, RZ, RZ, R8 ;  /* 0x000000ffff077224 */ /* 0x000fce00078e0008 */
.L_x_28626:
[----:B------:R-:W-:Y:S05]  /*1690*/  BSYNC B2 ;  /* 0x0000000000027941 */ /* 0x000fea0003800000 */
.L_x_28624:
        /* <DEDUP_REMOVED lines=16> */
.L_x_28630:
[----:B------:R-:W-:Y:S05]  /*17a0*/  BSYNC B3 ;  /* 0x0000000000037941 */ /* 0x000fea0003800000 */
.L_x_28629:
        /* <DEDUP_REMOVED lines=44> */
.L_x_28628:
[----:B------:R-:W-:Y:S05]  /*1a70*/  BSYNC B2 ;  /* 0x0000000000027941 */ /* 0x000fea0003800000 */
.L_x_28627:
[----:B------:R-:W2:Y:S01]  /*1a80*/  LDL R168, [R1+0x84] ;  /* 0x0000840001a87983 */ /* 0x000ea20000100800 */
        /* <DEDUP_REMOVED lines=10> */
[----:B--2---:R-:W-:-:S04]  /*1b30*/  FMUL.FTZ R13, R168, R13 ;  /* 0x0000000da80d7220 */ /* 0x004fc80000410000 */
[----:B------:R-:W-:-:S07]  /*1b40*/  @P0 FADD.FTZ R13, R157, R13 ;  /* 0x0000000d9d0d0221 */ /* 0x000fce0000010000 */
.L_x_28623:
[----:B------:R-:W-:Y:S05]  /*1b50*/  BSYNC B1 ;  /* 0x0000000000017941 */ /* 0x000fea0003800000 */
.L_x_28622:
        /* <DEDUP_REMOVED lines=18> */
.L_x_28634:
[----:B------:R-:W-:-:S07]  /*1c80*/  IMAD.MOV.U32 R7, RZ, RZ, R8 ;  /* 0x000000ffff077224 */ /* 0x000fce00078e0008 */
.L_x_28635:
[----:B------:R-:W-:Y:S05]  /*1c90*/  BSYNC B2 ;  /* 0x0000000000027941 */ /* 0x000fea0003800000 */
.L_x_28633:
        /* <DEDUP_REMOVED lines=16> */
.L_x_28639:
[----:B------:R-:W-:Y:S05]  /*1da0*/  BSYNC B3 ;  /* 0x0000000000037941 */ /* 0x000fea0003800000 */
.L_x_28638:
        /* <DEDUP_REMOVED lines=44> */
.L_x_28637:
[----:B------:R-:W-:Y:S05]  /*2070*/  BSYNC B2 ;  /* 0x0000000000027941 */ /* 0x000fea0003800000 */
.L_x_28636:
        /* <DEDUP_REMOVED lines=12> */
.L_x_28632:
[----:B------:R-:W-:Y:S05]  /*2140*/  BSYNC B1 ;  /* 0x0000000000017941 */ /* 0x000fea0003800000 */
.L_x_28631:
        /* <DEDUP_REMOVED lines=18> */
.L_x_28643:
[----:B------:R-:W-:-:S07]  /*2270*/  IMAD.MOV.U32 R7, RZ, RZ, R8 ;  /* 0x000000ffff077224 */ /* 0x000fce00078e0008 */
.L_x_28644:
[----:B------:R-:W-:Y:S05]  /*2280*/  BSYNC B2 ;  /* 0x0000000000027941 */ /* 0x000fea0003800000 */
.L_x_28642:
        /* <DEDUP_REMOVED lines=16> */
.L_x_28648:
[----:B------:R-:W-:Y:S05]  /*2390*/  BSYNC B3 ;  /* 0x0000000000037941 */ /* 0x000fea0003800000 */
.L_x_28647:
        /* <DEDUP_REMOVED lines=39> */
[----:B------:R-:W-:Y:S01]  /*2610*/  IMAD.WIDE.U32 R168, R168, -0x2daee0ad, RZ ;  /* 0xd2511f53a8a87825 */ /* 0x000fe200078e00ff */
[----:B------:R-:W-:-:S03]  /*2620*/  MOV R8, R172 ;  /* 0x000000ac00087202 */ /* 0x000fc60000000f00 */
[----:B------:R-:W-:Y:S01]  /*2630*/  IMAD.MOV.U32 R10, RZ, RZ, R168 ;  /* 0x000000ffff0a7224 */ /* 0x000fe200078e00a8 */
[----:B------:R-:W-:Y:S01]  /*2640*/  LOP3.LUT R3, R169, UR13, R170, 0x96, !PT ;  /* 0x0000000da9037c12 */ /* 0x000fe2000f8e96aa */
[----:B------:R-:W-:-:S07]  /*2650*/  IMAD.MOV.U32 R169, RZ, RZ, RZ ;  /* 0x000000ffffa97224 */ /* 0x000fce00078e00ff */
.L_x_28646:
[----:B------:R-:W-:Y:S05]  /*2660*/  BSYNC B2 ;  /* 0x0000000000027941 */ /* 0x000fea0003800000 */
.L_x_28645:
        /* <DEDUP_REMOVED lines=13> */
.L_x_28641:
[----:B------:R-:W-:Y:S05]  /*2740*/  BSYNC B1 ;  /* 0x0000000000017941 */ /* 0x000fea0003800000 */
.L_x_28640:
        /* <DEDUP_REMOVED lines=18> */
.L_x_28652:
[----:B------:R-:W-:-:S07]  /*2870*/  IMAD.MOV.U32 R7, RZ, RZ, R8 ;  /* 0x000000ffff077224 */ /* 0x000fce00078e0008 */
.L_x_28653:
[----:B------:R-:W-:Y:S05]  /*2880*/  BSYNC B2 ;  /* 0x0000000000027941 */ /* 0x000fea0003800000 */
.L_x_28651:
        /* <DEDUP_REMOVED lines=16> */
.L_x_28657:
[----:B------:R-:W-:Y:S05]  /*2990*/  BSYNC B3 ;  /* 0x0000000000037941 */ /* 0x000fea0003800000 */
.L_x_28656:
        /* <DEDUP_REMOVED lines=43> */
[----:B------:R-:W-:-:S07]  /*2c50*/  IMAD.MOV.U32 R168, RZ, RZ, RZ ;  /* 0x000000ffffa87224 */ /* 0x000fce00078e00ff */
.L_x_28655:
[----:B------:R-:W-:Y:S05]  /*2c60*/  BSYNC B2 ;  /* 0x0000000000027941 */ /* 0x000fea0003800000 */
.L_x_28654:
[----:B------:R-:W2:Y:S01]  /*2c70*/  LDL R171, [R1+0x70] ;  /* 0x0000700001ab7983 */ /* 0x000ea20000100800 */
        /* <DEDUP_REMOVED lines=11> */
.L_x_28650:
[----:B------:R-:W-:Y:S05]  /*2d30*/  BSYNC B1 ;  /* 0x0000000000017941 */ /* 0x000fea0003800000 */
.L_x_28649:
        /* <DEDUP_REMOVED lines=18> */
.L_x_28661:
[----:B------:R-:W-:-:S07]  /*2e60*/  IMAD.MOV.U32 R7, RZ, RZ, R8 ;  /* 0x000000ffff077224 */ /* 0x000fce00078e0008 */
.L_x_28662:
[----:B------:R-:W-:Y:S05]  /*2e70*/  BSYNC B2 ;  /* 0x0000000000027941 */ /* 0x000fea0003800000 */
.L_x_28660:
        /* <DEDUP_REMOVED lines=16> */
.L_x_28666:
[----:B------:R-:W-:Y:S05]  /*2f80*/  BSYNC B3 ;  /* 0x0000000000037941 */ /* 0x000fea0003800000 */
.L_x_28665:
        /* <DEDUP_REMOVED lines=44> */
.L_x_28664:
[----:B------:R-:W-:Y:S05]  /*3250*/  BSYNC B2 ;  /* 0x0000000000027941 */ /* 0x000fea0003800000 */
.L_x_28663:
[----:B------:R-:W2:Y:S01]  /*3260*/  LDL R171, [R1+0x74] ;  /* 0x0000740001ab7983 */ /* 0x000ea20000100800 */
        /* <DEDUP_REMOVED lines=12> */
.L_x_28659:
[----:B------:R-:W-:Y:S05]  /*3330*/  BSYNC B1 ;  /* 0x0000000000017941 */ /* 0x000fea0003800000 */
.L_x_28658:
        /* <DEDUP_REMOVED lines=18> */
.L_x_28670:
[----:B------:R-:W-:-:S07]  /*3460*/  IMAD.MOV.U32 R7, RZ, RZ, R8 ;  /* 0x000000ffff077224 */ /* 0x000fce00078e0008 */
.L_x_28671:
[----:B------:R-:W-:Y:S05]  /*3470*/  BSYNC B2 ;  /* 0x0000000000027941 */ /* 0x000fea0003800000 */
.L_x_28669:
        /* <DEDUP_REMOVED lines=16> */
.L_x_28675:
[----:B------:R-:W-:Y:S05]  /*3580*/  BSYNC B3 ;  /* 0x0000000000037941 */ /* 0x000fea0003800000 */
.L_x_28674:
        /* <DEDUP_REMOVED lines=44> */
.L_x_28673:
[----:B------:R-:W-:Y:S05]  /*3850*/  BSYNC B2 ;  /* 0x0000000000027941 */ /* 0x000fea0003800000 */
.L_x_28672:
        /* <DEDUP_REMOVED lines=12> */
.L_x_28668:
[----:B------:R-:W-:Y:S05]  /*3920*/  BSYNC B1 ;  /* 0x0000000000017941 */ /* 0x000fea0003800000 */
.L_x_28667:
        /* <DEDUP_REMOVED lines=18> */
.L_x_28679:
[----:B------:R-:W-:-:S07]  /*3a50*/  IMAD.MOV.U32 R172, RZ, RZ, R8 ;  /* 0x000000ffffac7224 */ /* 0x000fce00078e0008 */
.L_x_28680:
[----:B------:R-:W-:Y:S05]  /*3a60*/  BSYNC B2 ;  /* 0x0000000000027941 */ /* 0x000fea0003800000 */
.L_x_28678:
        /* <DEDUP_REMOVED lines=16> */
.L_x_28684:
[----:B------:R-:W-:Y:S05]  /*3b70*/  BSYNC B3 ;  /* 0x0000000000037941 */ /* 0x000fea0003800000 */
.L_x_28683:
        /* <DEDUP_REMOVED lines=44> */
.L_x_28682:
[----:B------:R-:W-:Y:S05]  /*3e40*/  BSYNC B2 ;  /* 0x0000000000027941 */ /* 0x000fea0003800000 */
.L_x_28681:
        /* <DEDUP_REMOVED lines=13> */
.L_x_28677:
[----:B------:R-:W-:Y:S05]  /*3f20*/  BSYNC B1 ;  /* 0x0000000000017941 */ /* 0x000fea0003800000 */
.L_x_28676:
[----:B------:R-:W0:Y:S01]  /*3f30*/  LDC.64 R238, c[0x0][0x238] ;  /* 0x00008e00ffee7b82 */ /* 0x000e220000000a00 */
[----:B------:R-:W-:Y:S01]  /*3f40*/  BSSY B1, `(.L_x_28685) ;  /* 0x0000019000017945 */ /* 0x000fe20003800000 */
[----:B0-----:R-:W-:-:S05]  /*3f50*/  IMAD.WIDE.U32 R168, R198, 0x20, R238 ;  /* 0x00000020c6a87825 */ /* 0x001fca00078e00ee */
[----:B------:R0:W-:Y:S04]  /*3f60*/  STG.E.128 desc[UR6][R168.64], R12 ;  /* 0x0000000ca8007986 */ /* 0x0001e8000c101d06 */
[----:B------:R0:W-:Y:S01]  /*3f70*/  STG.E.128 desc[UR6][R168.64+0x10], R224 ;  /* 0x000010e0a8007986 */ /* 0x0001e2000c101d06 */
[----:B------:R-:W-:Y:S05]  /*3f80*/  @!P3 BRA `(.L_x_28686) ;  /* 0x000000000050b947 */ /* 0x000fea0003800000 */
[----:B0-----:R-:W-:Y:S01]  /*3f90*/  IMAD.U32 R168, R233, 0x10000, RZ ;  /* 0x00010000e9a87824 */ /* 0x001fe200078e00ff */
        /* <DEDUP_REMOVED lines=14> */
[----:B------:R-:W-:Y:S01]  /*4080*/  LOP3.LUT R168, R172, R168, R170, 0xfe, !PT ;  /* 0x000000a8aca87212 */ /* 0x000fe200078efeaa */
[----:B0-----:R-:W-:Y:S01]  /*4090*/  IMAD.WIDE.U32 R170, R199, 0x8, R174 ;  /* 0x00000008c7aa7825 */ /* 0x001fe200078e00ae */
[----:B------:R-:W-:Y:S02]  /*40a0*/  LOP3.LUT R169, R169, R173, RZ, 0xfc, !PT ;  /* 0x000000ada9a97212 */ /* 0x000fe400078efcff */
[----:B------:R-:W-:-:S05]  /*40b0*/  LOP3.LUT R168, R168, 0xff, R11, 0xf8, !PT ;  /* 0x000000ffa8a87812 */ /* 0x000fca00078ef80b */
[----:B------:R1:W-:Y:S02]  /*40c0*/  STG.E.64 desc[UR6][R170.64], R168 ;  /* 0x000000a8aa007986 */ /* 0x0003e4000c101b06 */
.L_x_28686:
[----:B------:R-:W-:Y:S05]  /*40d0*/  BSYNC B1 ;  /* 0x0000000000017941 */ /* 0x000fea0003800000 */
.L_x_28685:
[----:B-1----:R-:W1:Y:S01]  /*40e0*/  @P0 LDC.64 R170, c[0x0][0x230] ;  /* 0x00008c00ffaa0b82 */ /* 0x002e620000000a00 */
[----:B0-----:R-:W-:Y:S01]  /*40f0*/  IADD3 R168, R198, 0x20, RZ ;  /* 0x00000020c6a87810 */ /* 0x001fe20007ffe0ff */
[----:B------:R-:W-:-:S06]  /*4100*/  VIADD R174, R199, 0x20 ;  /* 0x00000020c7ae7836 */ /* 0x000fcc0000000000 */
[----:B------:R-:W0:Y:S01]  /*4110*/  @P3 LDC.64 R172, c[0x0][0x220] ;  /* 0x00008800ffac3b82 */ /* 0x000e220000000a00 */
[----:B-1----:R-:W-:-:S05]  /*4120*/  @P0 IMAD.WIDE.U32 R170, R168, 0x20, R170 ;  /* 0x00000020a8aa0825 */ /* 0x002fca00078e00aa */
[----:B------:R-:W2:Y:S01]  /*4130*/  @P0 LDG.E.128 R156, desc[UR6][R170.64] ;  /* 0x00000006aa9c0981 */ /* 0x000ea2000c1e1d00 */
[----:B0-----:R-:W-:-:S03]  /*4140*/  @P3 IMAD.WIDE.U32 R172, R174, 0x10, R172 ;  /* 0x00000010aeac3825 */ /* 0x001fc600078e00ac */
[----:B------:R0:W5:Y:S04]  /*4150*/  @P0 LDG.E.128 R164, desc[UR6][R170.64+0x10] ;  /* 0x00001006aaa40981 */ /* 0x000168000c1e1d00 */
[----:B------:R0:W5:Y:S01]  /*4160*/  @P3 LDG.E.128 R160, desc[UR6][R172.64] ;  /* 0x00000006aca03981 */ /* 0x000162000c1e1d00 */
[----:B------:R-:W-:Y:S01]  /*4170*/  @!P4 ISETP.NE.U32.AND P1, PT, R234, RZ, PT ;  /* 0x000000ffea00c20c */ /* 0x000fe20003f25070 */
[----:B------:R-:W-:Y:S03]  /*4180*/  BSSY B1, `(.L_x_28687) ;  /* 0x000005c000017945 */ /* 0x000fe60003800000 */
        /* <DEDUP_REMOVED lines=16> */
.L_x_28690:
[----:B------:R-:W-:-:S07]  /*4290*/  IMAD.MOV.U32 R169, RZ, RZ, R8 ;  /* 0x000000ffffa97224 */ /* 0x000fce00078e0008 */
.L_x_28691:
[----:B------:R-:W-:Y:S05]  /*42a0*/  BSYNC B2 ;  /* 0x0000000000027941 */ /* 0x000fea0003800000 */
.L_x_28689:
        /* <DEDUP_REMOVED lines=16> */
.L_x_28695:
[----:B------:R-:W-:Y:S05]  /*43b0*/  BSYNC B3 ;  /* 0x0000000000037941 */ /* 0x000fea0003800000 */
.L_x_28694:
        /* <DEDUP_REMOVED lines=41> */
[----:B------:R-:W-:-:S05]  /*4650*/  IMAD.WIDE.U32 R10, R3, -0x2daee0ad, RZ ;  /* 0xd2511f53030a7825 */ /* 0x000fca00078e00ff */
[----:B------:R-:W-:-:S07]  /*4660*/  LOP3.LUT R3, R11, UR13, R170, 0x96, !PT ;  /* 0x0000000d0b037c12 */ /* 0x000fce000f8e96aa */
.L_x_28693:
[----:B------:R-:W-:Y:S05]  /*4670*/  BSYNC B2 ;  /* 0x0000000000027941 */ /* 0x000fea0003800000 */
.L_x_28692:
[----:B------:R-:W2:Y:S01]  /*4680*/  LDL R171, [R1+0x40] ;  /* 0x0000400001ab7983 */ /* 0x000ea20000100800 */
[----:B------:R-:W-:Y:S01]  /*4690*/  I2FP.F32.U32 R7, R169 ;  /* 0x000000a900077245 */ /* 0x000fe20000201000 */
[----:B------:R-:W-:Y:S01]  /*46a0*/  IMAD.MOV.U32 R170, RZ, RZ, 0x2f800000 ;  /* 0x2f800000ffaa7424 */ /* 0x000fe200078e00ff */
[----:B-----5:R-:W-:-:S03]  /*46b0*/  SHF.L.U32 R11, R160, 0x10, RZ ;  /* 0x00000010a00b7819 */ /* 0x020fc600000006ff */
[----:B------:R-:W-:Y:S02]  /*46c0*/  FFMA.FTZ R7, R7, R170, 1.1641532182693481445e-10 ;  /* 0x2f00000007077423 */ /* 0x000fe400000100aa */
[----:B------:R-:W-:-:S03]  /*46d0*/  FMUL.FTZ R11, R11, UR11 ;  /* 0x0000000b0b0b7c20 */ /* 0x000fc60008410000 */
[----:B------:R-:W-:Y:S01]  /*46e0*/  FSETP.GTU.FTZ.AND P1, PT, R7, UR8, PT ;  /* 0x0000000807007c0b */ /* 0x000fe2000bf3c000 */
[----:B------:R-:W-:-:S05]  /*46f0*/  FMUL.FTZ R11, R11, UR10 ;  /* 0x0000000a0b0b7c20 */ /* 0x000fca0008410000 */
[----:B------:R-:W-:Y:S02]  /*4700*/  FSEL R216, R11, RZ, !P1 ;  /* 0x000000ff0bd87208 */ /* 0x000fe40004800000 */
[----:B------:R-:W-:-:S03]  /*4710*/  SEL R11, RZ, 0x1, P1 ;  /* 0x00000001ff0b7807 */ /* 0x000fc60000800000 */
[----:B--2---:R-:W-:-:S04]  /*4720*/  FMUL.FTZ R216, R171, R216 ;  /* 0x000000d8abd87220 */ /* 0x004fc80000410000 */
[----:B------:R-:W-:-:S07]  /*4730*/  @P0 FADD.FTZ R216, R156, R216 ;  /* 0x000000d89cd80221 */ /* 0x000fce0000010000 */
.L_x_28688:
[----:B------:R-:W-:Y:S05]  /*4740*/  BSYNC B1 ;  /* 0x0000000000017941 */ /* 0x000fea0003800000 */
.L_x_28687:
        /* <DEDUP_REMOVED lines=18> */
.L_x_28699:
[----:B------:R-:W-:-:S07]  /*4870*/  MOV R7, R8 ;  /* 0x0000000800077202 */ /* 0x000fce0000000f00 */
.L_x_28700:
[----:B------:R-:W-:Y:S05]  /*4880*/  BSYNC B2 ;  /* 0x0000000000027941 */ /* 0x000fea0003800000 */
.L_x_28698:
        /* <DEDUP_REMOVED lines=16> */
.L_x_28704:
[----:B------:R-:W-:Y:S05]  /*4990*/  BSYNC B3 ;  /* 0x0000000000037941 */ /* 0x000fea0003800000 */
.L_x_28703:
        /* <DEDUP_REMOVED lines=44> */
.L_x_28702:
[----:B------:R-:W-:Y:S05]  /*4c60*/  BSYNC B2 ;  /* 0x0000000000027941 */ /* 0x000fea0003800000 */
.L_x_28701:
        /* <DEDUP_REMOVED lines=11> */
[----:B--2---:R-:W-:-:S04]  /*4d20*/  FMUL.FTZ R217, R171, R170 ;  /* 0x000000aaabd97220 */ /* 0x004fc80000410000 */
[----:B------:R-:W-:-:S07]  /*4d30*/  @P0 FADD.FTZ R217, R157, R217 ;  /* 0x000000d99dd90221 */ /* 0x000fce0000010000 */
.L_x_28697:
[----:B------:R-:W-:Y:S05]  /*4d40*/  BSYNC B1 ;  /* 0x0000000000017941 */ /* 0x000fea0003800000 */
.L_x_28696:
        /* <DEDUP_REMOVED lines=18> */
.L_x_28708:
[----:B------:R-:W-:-:S07]  /*4e70*/  MOV R7, R8 ;  /* 0x0000000800077202 */ /* 0x000fce0000000f00 */
.L_x_28709:
[----:B------:R-:W-:Y:S05]  /*4e80*/  BSYNC B2 ;  /* 0x0000000000027941 */ /* 0x000fea0003800000 */
.L_x_28707:
        /* <DEDUP_REMOVED lines=16> */
.L_x_28713:
[----:B------:R-:W-:Y:S05]  /*4f90*/  BSYNC B3 ;  /* 0x0000000000037941 */ /* 0x000fea0003800000 */
.L_x_28712:
        /* <DEDUP_REMOVED lines=44> */
.L_x_28711:
[----:B------:R-:W-:Y:S05]  /*5260*/  BSYNC B2 ;  /* 0x0000000000027941 */ /* 0x000fea0003800000 */
.L_x_28710:
[----:B------:R-:W2:Y:S01]  /*5270*/  LDL R171, [R1+0x48] ;  /* 0x0000480001ab7983 */ /* 0x000ea20000100800 */
        /* <DEDUP_REMOVED lines=11> */
.L_x_28706:
[----:B------:R-:W-:Y:S05]  /*5330*/  BSYNC B1 ;  /* 0x0000000000017941 */ /* 0x000fea0003800000 */
.L_x_28705:
        /* <DEDUP_REMOVED lines=18> */
.L_x_28717:
[----:B------:R-:W-:-:S07]  /*5460*/  MOV R7, R8 ;  /* 0x0000000800077202 */ /* 0x000fce0000000f00 */
.L_x_28718:
[----:B------:R-:W-:Y:S05]  /*5470*/  BSYNC B2 ;  /* 0x0000000000027941 */ /* 0x000fea0003800000 */
.L_x_28716:
        /* <DEDUP_REMOVED lines=16> */
.L_x_28722:
[----:B------:R-:W-:Y:S05]  /*5580*/  BSYNC B3 ;  /* 0x0000000000037941 */ /* 0x000fea0003800000 */
.L_x_28721:
        /* <DEDUP_REMOVED lines=44> */
.L_x_28720:
[----:B------:R-:W-:Y:S05]  /*5850*/  BSYNC B2 ;  /* 0x0000000000027941 */ /* 0x000fea0003800000 */
.L_x_28719:
        /* <DEDUP_REMOVED lines=13> */
.L_x_28715:
[----:B------:R-:W-:Y:S05]  /*5930*/  BSYNC B1 ;  /* 0x0000000000017941 */ /* 0x000fea0003800000 */
.L_x_28714:
        /* <DEDUP_REMOVED lines=18> */
.L_x_28726:
[----:B------:R-:W-:-:S07]  /*5a60*/  MOV R7, R8 ;  /* 0x0000000800077202 */ /* 0x000fce0000000f00 */
.L_x_28727:
[----:B------:R-:W-:Y:S05]  /*5a70*/  BSYNC B2 ;  /* 0x0000000000027941 */ /* 0x000fea0003800000 */
.L_x_28725:
        /* <DEDUP_REMOVED lines=16> */
.L_x_28731:
[----:B------:R-:W-:Y:S05]  /*5b80*/  BSYNC B3 ;  /* 0x0000000000037941 */ /* 0x000fea0003800000 */
.L_x_28730:
        /* <DEDUP_REMOVED lines=44> */
.L_x_28729:
[----:B------:R-:W-:Y:S05]  /*5e50*/  BSYNC B2 ;  /* 0x0000000000027941 */ /* 0x000fea0003800000 */
.L_x_28728:
[----:B------:R-:W2:Y:S01]  /*5e60*/  LDL R171, [R1+0x30] ;  /* 0x0000300001ab7983 */ /* 0x000ea20000100800 */
        /* <DEDUP_REMOVED lines=11> */
.L_x_28724:
[----:B------:R-:W-:Y:S05]  /*5f20*/  BSYNC B1 ;  /* 0x0000000000017941 */ /* 0x000fea0003800000 */
.L_x_28723:
        /* <DEDUP_REMOVED lines=18> */
.L_x_28735:
[----:B------:R-:W-:-:S07]  /*6050*/  MOV R7, R8 ;  /* 0x0000000800077202 */ /* 0x000fce0000000f00 */
.L_x_28736:
[----:B------:R-:W-:Y:S05]  /*6060*/  BSYNC B2 ;  /* 0x0000000000027941 */ /* 0x000fea0003800000 */
.L_x_28734:
        /* <DEDUP_REMOVED lines=16> */
.L_x_28740:
[----:B------:R-:W-:Y:S05]  /*6170*/  BSYNC B3 ;  /* 0x0000000000037941 */ /* 0x000fea0003800000 */
.L_x_28739:
        /* <DEDUP_REMOVED lines=41> */
[----:B------:R-:W-:-:S03]  /*6410*/  MOV R10, R170 ;  /* 0x000000aa000a7202 */ /* 0x000fc60000000f00 */
[----:B------:R-:W-:Y:S01]  /*6420*/  IMAD.MOV.U32 R8, RZ, RZ, R172 ;  /* 0x000000ffff087224 */ /* 0x000fe200078e00ac */
[----:B------:R-:W-:-:S07]  /*6430*/  LOP3.LUT R2, R173, UR12, R2, 0x96, !PT ;  /* 0x0000000cad027c12 */ /* 0x000fce000f8e9602 */
.L_x_28738:
[----:B------:R-:W-:Y:S05]  /*6440*/  BSYNC B2 ;  /* 0x0000000000027941 */ /* 0x000fea0003800000 */
.L_x_28737:
[----:B------:R-:W2:Y:S01]  /*6450*/  LDL R171, [R1+0x34] ;  /* 0x0000340001ab7983 */ /* 0x000ea20000100800 */
        /* <DEDUP_REMOVED lines=12> */
.L_x_28733:
[----:B------:R-:W-:Y:S05]  /*6520*/  BSYNC B1 ;  /* 0x0000000000017941 */ /* 0x000fea0003800000 */
.L_x_28732:
        /* <DEDUP_REMOVED lines=18> */
.L_x_28744:
[----:B------:R-:W-:-:S07]  /*6650*/  MOV R7, R8 ;  /* 0x0000000800077202 */ /* 0x000fce0000000f00 */
.L_x_28745:
[----:B------:R-:W-:Y:S05]  /*6660*/  BSYNC B2 ;  /* 0x0000000000027941 */ /* 0x000fea0003800000 */
.L_x_28743:
        /* <DEDUP_REMOVED lines=16> */
.L_x_28749:
[----:B------:R-:W-:Y:S05]  /*6770*/  BSYNC B3 ;  /* 0x0000000000037941 */ /* 0x000fea0003800000 */
.L_x_28748:
        /* <DEDUP_REMOVED lines=44> */
.L_x_28747:
[----:B------:R-:W-:Y:S05]  /*6a40*/  BSYNC B2 ;  /* 0x0000000000027941 */ /* 0x000fea0003800000 */
.L_x_28746:
        /* <DEDUP_REMOVED lines=12> */
.L_x_28742:
[----:B------:R-:W-:Y:S05]  /*6b10*/  BSYNC B1 ;  /* 0x0000000000017941 */ /* 0x000fea0003800000 */
.L_x_28741:
        /* <DEDUP_REMOVED lines=18> */
.L_x_28753:
[----:B------:R-:W-:-:S07]  /*6c40*/  MOV R169, R8 ;  /* 0x0000000800a97202 */ /* 0x000fce0000000f00 */
.L_x_28754:
[----:B------:R-:W-:Y:S05]  /*6c50*/  BSYNC B2 ;  /* 0x0000000000027941 */ /* 0x000fea0003800000 */
.L_x_28752:
        /* <DEDUP_REMOVED lines=16> */
.L_x_28758:
[----:B------:R-:W-:Y:S05]  /*6d60*/  BSYNC B3 ;  /* 0x0000000000037941 */ /* 0x000fea0003800000 */
.L_x_28757:
        /* <DEDUP_REMOVED lines=44> */
.L_x_28756:
[----:B------:R-:W-:Y:S05]  /*7030*/  BSYNC B2 ;  /* 0x0000000000027941 */ /* 0x000fea0003800000 */
.L_x_28755:
[----:B------:R-:W2:Y:S01]  /*7040*/  LDL R171, [R1+0x3c] ;  /* 0x00003c0001ab7983 */ /* 0x000ea20000100800 */
        /* <DEDUP_REMOVED lines=10> */
[----:B--2---:R-:W-:-:S04]  /*70f0*/  FMUL.FTZ R223, R171, R169 ;  /* 0x000000a9abdf7220 */ /* 0x004fc80000410000 */
[----:B------:R-:W-:-:S07]  /*7100*/  @P0 FADD.FTZ R223, R167, R223 ;  /* 0x000000dfa7df0221 */ /* 0x000fce0000010000 */
.L_x_28751:
[----:B------:R-:W-:Y:S05]  /*7110*/  BSYNC B1 ;  /* 0x0000000000017941 */ /* 0x000fea0003800000 */
.L_x_28750:
[----:B------:R-:W-:Y:S01]  /*7120*/  IMAD.WIDE.U32 R168, R168, 0x20, R238 ;  /* 0x00000020a8a87825 */ /* 0x000fe200078e00ee */
[----:B------:R-:W-:Y:S04]  /*7130*/  BSSY B1, `(.L_x_28759) ;  /* 0x0000018000017945 */ /* 0x000fe80003800000 */
[----:B------:R0:W-:Y:S04]  /*7140*/  STG.E.128 desc[UR6][R168.64], R216 ;  /* 0x000000d8a8007986 */ /* 0x0001e8000c101d06 */
[----:B------:R0:W-:Y:S01]  /*7150*/  STG.E.128 desc[UR6][R168.64+0x10], R220 ;  /* 0x000010dca8007986 */ /* 0x0001e2000c101d06 */
[----:B------:R-:W-:Y:S05]  /*7160*/  @!P3 BRA `(.L_x_28760) ;  /* 0x000000000050b947 */ /* 0x000fea0003800000 */
[----:B0-----:R-:W-:Y:S01]  /*7170*/  IMAD.U32 R168, R233, 0x10000, RZ ;  /* 0x00010000e9a87824 */ /* 0x001fe200078e00ff */
[----:B------:R-:W-:-:S04]  /*7180*/  LOP3.LUT R170, R229, 0xff, RZ, 0xc0, !PT ;  /* 0x000000ffe5aa7812 */ /* 0x000fc800078ec0ff */
[----:B------:R-:W-:Y:S01]  /*7190*/  LOP3.LUT R169, R168, 0xff0000, RZ, 0xc0, !PT ;  /* 0x00ff0000a8a97812 */ /* 0x000fe200078ec0ff */
[----:B------:R-:W-:Y:S01]  /*71a0*/  IMAD.WIDE.U32 R170, R170, 0x10000, RZ ;  /* 0x00010000aaaa7825 */ /* 0x000fe200078e00ff */
[----:B------:R-:W-:-:S04]  /*71b0*/  LOP3.LUT R168, R236, 0xffff, RZ, 0xc0, !PT ;  /* 0x0000ffffeca87812 */ /* 0x000fc800078ec0ff */
[----:B------:R-:W-:Y:S02]  /*71c0*/  PRMT R168, R169, 0x4210, R168 ;  /* 0x00004210a9a87816 */ /* 0x000fe400000000a8 */
[----:B------:R-:W-:-:S04]  /*71d0*/  PRMT R169, R232, 0x7104, RZ ;  /* 0x00007104e8a97816 */ /* 0x000fc800000000ff */
[----:B------:R-:W-:Y:S02]  /*71e0*/  LOP3.LUT R172, R168, 0xff00, R169, 0xf8, !PT ;  /* 0x0000ff00a8ac7812 */ /* 0x000fe400078ef8a9 */
[----:B------:R-:W-:Y:S02]  /*71f0*/  LOP3.LUT R168, R230, 0xff, RZ, 0xc0, !PT ;  /* 0x000000ffe6a87812 */ /* 0x000fe400078ec0ff */
[----:B------:R-:W-:Y:S02]  /*7200*/  LOP3.LUT R175, R172, 0xff, R231, 0xf8, !PT ;  /* 0x000000ffacaf7812 */ /* 0x000fe400078ef8e7 */
[----:B------:R-:W-:Y:S01]  /*7210*/  LOP3.LUT R172, R228, 0xff, RZ, 0xc0, !PT ;  /* 0x000000ffe4ac7812 */ /* 0x000fe200078ec0ff */
        /* <DEDUP_REMOVED lines=9> */
.L_x_28760:
[----:B------:R-:W-:Y:S05]  /*72b0*/  BSYNC B1 ;  /* 0x0000000000017941 */ /* 0x000fea0003800000 */
.L_x_28759:
[----:B01----:R-:W0:Y:S01]  /*72c0*/  @P3 LDC.64 R168, c[0x0][0x220] ;  /* 0x00008800ffa83b82 */ /* 0x003e220000000a00 */
[----:B------:R-:W-:-:S07]  /*72d0*/  VIADD R174, R199, 0x40 ;  /* 0x00000040c7ae7836 */ /* 0x000fce0000000000 */
[----:B------:R-:W1:Y:S01]  /*72e0*/  @P0 LDC.64 R170, c[0x0][0x230] ;  /* 0x00008c00ffaa0b82 */ /* 0x000e620000000a00 */
[----:B0-----:R-:W-:-:S05]  /*72f0*/  @P3 IMAD.WIDE.U32 R168, R174, 0x10, R168 ;  /* 0x00000010aea83825 */ /* 0x001fca00078e00a8 */
[----:B------:R0:W5:Y:S02]  /*7300*/  @P3 LDG.E.128 R160, desc[UR6][R168.64] ;  /* 0x00000006a8a03981 */ /* 0x000164000c1e1d00 */
[----:B0-----:R-:W-:-:S05]  /*7310*/  IADD3 R168, R198, 0x40, RZ ;  /* 0x00000040c6a87810 */ /* 0x001fca0007ffe0ff */
[----:B-1----:R-:W-:-:S05]  /*7320*/  @P0 IMAD.WIDE.U32 R170, R168, 0x20, R170 ;  /* 0x00000020a8aa0825 */ /* 0x002fca00078e00aa */
[----:B------:R-:W2:Y:S01]  /*7330*/  @P0 LDG.E.128 R156, desc[UR6][R170.64] ;  /* 0x00000006aa9c0981 */ /* 0x000ea2000c1e1d00 */
[----:B------:R-:W-:Y:S01]  /*7340*/  @!P4 ISETP.NE.U32.AND P1, PT, R234, RZ, PT ;  /* 0x000000ffea00c20c */ /* 0x000fe20003f25070 */
[----:B------:R-:W-:Y:S02]  /*7350*/  BSSY B1, `(.L_x_28761) ;  /* 0x000005e000017945 */ /* 0x000fe40003800000 */
[----:B------:R0:W5:Y:S01]  /*7360*/  @P0 LDG.E.128 R164, desc[UR6][R170.64+0x10] ;  /* 0x00001006aaa40981 */ /* 0x000162000c1e1d00 */
[----:B------:R-:W-:Y:S01]  /*7370*/  @!P4 ISETP.NE.AND.EX P1, PT, R235, RZ, PT, P1 ;  /* 0x000000ffeb00c20c */ /* 0x000fe20003f25310 */
[----:B0-----:R-:W-:-:S03]  /*7380*/  @!P4 IMAD.MOV.U32 R170, RZ, RZ, R7 ;  /* 0x000000ffffaac224 */ /* 0x001fc600078e0007 */
        /* <DEDUP_REMOVED lines=14> */
.L_x_28764:
[----:B------:R-:W-:-:S07]  /*7470*/  MOV R11, R8 ;  /* 0x00000008000b7202 */ /* 0x000fce0000000f00 */
.L_x_28765:
[----:B------:R-:W-:Y:S05]  /*7480*/  BSYNC B2 ;  /* 0x0000000000027941 */ /* 0x000fea0003800000 */
.L_x_28763:
        /* <DEDUP_REMOVED lines=16> */
.L_x_28769:
[----:B------:R-:W-:Y:S05]  /*7590*/  BSYNC B3 ;  /* 0x0000000000037941 */ /* 0x000fea0003800000 */
.L_x_28768:
        /* <DEDUP_REMOVED lines=44> */
.L_x_28767:
[----:B------:R-:W-:Y:S05]  /*7860*/  BSYNC B2 ;  /* 0x0000000000027941 */ /* 0x000fea0003800000 */
.L_x_28766:
[----:B------:R-:W2:Y:S01]  /*7870*/  LDL R169, [R1] ;  /* 0x0000000001a97983 */ /* 0x000ea20000100800 */
        /* <DEDUP_REMOVED lines=11> */
.L_x_28762:
[----:B------:R-:W-:Y:S05]  /*7930*/  BSYNC B1 ;  /* 0x0000000000017941 */ /* 0x000fea0003800000 */
.L_x_28761:
        /* <DEDUP_REMOVED lines=18> */
.L_x_28773:
[----:B------:R-:W-:-:S07]  /*7a60*/  MOV R7, R8 ;  /* 0x0000000800077202 */ /* 0x000fce0000000f00 */
.L_x_28774:
[----:B------:R-:W-:Y:S05]  /*7a70*/  BSYNC B2 ;  /* 0x0000000000027941 */ /* 0x000fea0003800000 */
.L_x_28772:
        /* <DEDUP_REMOVED lines=16> */
.L_x_28778:
[----:B------:R-:W-:Y:S05]  /*7b80*/  BSYNC B3 ;  /* 0x0000000000037941 */ /* 0x000fea0003800000 */
.L_x_28777:
        /* <DEDUP_REMOVED lines=44> */
.L_x_28776:
[----:B------:R-:W-:Y:S05]  /*7e50*/  BSYNC B2 ;  /* 0x0000000000027941 */ /* 0x000fea0003800000 */
.L_x_28775:
[----:B------:R-:W2:Y:S01]  /*7e60*/  LDL R171, [R1+0x4] ;  /* 0x0000040001ab7983 */ /* 0x000ea20000100800 */
        /* <DEDUP_REMOVED lines=10> */
[----:B--2---:R-:W-:-:S04]  /*7f10*/  FMUL.FTZ R209, R171, R7 ;  /* 0x00000007abd17220 */ /* 0x004fc80000410000 */
[----:B------:R-:W-:-:S07]  /*7f20*/  @P0 FADD.FTZ R209, R157, R209 ;  /* 0x000000d19dd10221 */ /* 0x000fce0000010000 */
.L_x_28771:
[----:B------:R-:W-:Y:S05]  /*7f30*/  BSYNC B1 ;  /* 0x0000000000017941 */ /* 0x000fea0003800000 */
.L_x_28770:
        /* <DEDUP_REMOVED lines=18> */
.L_x_28782:
[----:B------:R-:W-:-:S07]  /*8060*/  MOV R7, R8 ;  /* 0x0000000800077202 */ /* 0x000fce0000000f00 */
.L_x_28783:
[----:B------:R-:W-:Y:S05]  /*8070*/  BSYNC B2 ;  /* 0x0000000000027941 */ /* 0x000fea0003800000 */
.L_x_28781:
        /* <DEDUP_REMOVED lines=16> */
.L_x_28787:
[----:B------:R-:W-:Y:S05]  /*8180*/  BSYNC B3 ;  /* 0x0000000000037941 */ /* 0x000fea0003800000 */
.L_x_28786:
[----:B------:R-:W-:Y:S01]  /*8190*/  LOP3.LUT R2, R2, UR5, R9, 0x96, !PT ;  /* 0x0000000502027c12 */ /* 0x000fe2000f8e9609 */
[----:B------:R-:W-:-:S04]  /*81a0*/  IMAD.HI.U32 R169, R4, -0x326172a9, RZ ;  /* 0xcd9e8d5704a97827 */ /* 0x000fc800078e00ff */
[----:B------:R-:W-:Y:S02]  /*81b0*/  IMAD R3, R4, -0x326172a9, RZ ;  /* 0xcd9e8d5704037824 */ /* 0x000fe400078e02ff */
[----:B------:R-:W-:Y:S01]  /*81c0*/  IMAD.WIDE.U32 R170, R2, -0x326172a9, RZ ;  /* 0xcd9e8d5702aa7825 */ /* 0x000fe200078e00ff */
[----:B------:R-:W-:-:S03]  /*81d0*/  LOP3.LUT R2, R169, UR4, R6, 0x96, !PT ;  /* 0x00000004a9027c12 */ /* 0x000fc6000f8e9606 */
        /* <DEDUP_REMOVED lines=39> */
.L_x_28785:
[----:B------:R-:W-:Y:S05]  /*8450*/  BSYNC B2 ;  /* 0x0000000000027941 */ /* 0x000fea0003800000 */
.L_x_28784:
        /* <DEDUP_REMOVED lines=12> */
.L_x_28780:
[----:B------:R-:W-:Y:S05]  /*8520*/  BSYNC B1 ;  /* 0x0000000000017941 */ /* 0x000fea0003800000 */
.L_x_28779:
        /* <DEDUP_REMOVED lines=18> */
.L_x_28791:
[----:B------:R-:W-:-:S07]  /*8650*/  MOV R7, R8 ;  /* 0x0000000800077202 */ /* 0x000fce0000000f00 */
.L_x_28792:
[----:B------:R-:W-:Y:S05]  /*8660*/  BSYNC B2 ;  /* 0x0000000000027941 */ /* 0x000fea0003800000 */
.L_x_28790:
        /* <DEDUP_REMOVED lines=16> */
.L_x_28796:
[----:B------:R-:W-:Y:S05]  /*8770*/  BSYNC B3 ;  /* 0x0000000000037941 */ /* 0x000fea0003800000 */
.L_x_28795:
[----:B------:R-:W-:Y:S01]  /*8780*/  LOP3.LUT R2, R2, UR5, R9, 0x96, !PT ;  /* 0x0000000502027c12 */ /* 0x000fe2000f8e9609 */
[----:B------:R-:W-:-:S04]  /*8790*/  IMAD.HI.U32 R169, R4, -0x326172a9, RZ ;  /* 0xcd9e8d5704a97827 */ /* 0x000fc800078e00ff */
[----:B------:R-:W-:Y:S02]  /*87a0*/  IMAD R3, R4, -0x326172a9, RZ ;  /* 0xcd9e8d5704037824 */ /* 0x000fe400078e02ff */
[----:B------:R-:W-:Y:S01]  /*87b0*/  IMAD.WIDE.U32 R170, R2, -0x326172a9, RZ ;  /* 0xcd9e8d5702aa7825 */ /* 0x000fe200078e00ff */
[----:B------:R-:W-:Y:S01]  /*87c0*/  LOP3.LUT R2, R169, UR4, R6, 0x96, !PT ;  /* 0x00000004a9027c12 */ /* 0x000fe2000f8e9606 */
[----:B------:R-:W-:Y:S02]  /*87d0*/  HFMA2.MMA R169, -RZ, RZ, 0, 0 ;  /* 0x00000000ffa97435 */ /* 0x000fe400000001ff */
        /* <DEDUP_REMOVED lines=38> */
.L_x_28794:
[----:B------:R-:W-:Y:S05]  /*8a40*/  BSYNC B2 ;  /* 0x0000000000027941 */ /* 0x000fea0003800000 */
.L_x_28793:
        /* <DEDUP_REMOVED lines=13> */
.L_x_28789:
[----:B------:R-:W-:Y:S05]  /*8b20*/  BSYNC B1 ;  /* 0x0000000000017941 */ /* 0x000fea0003800000 */
.L_x_28788:
        /* <DEDUP_REMOVED lines=18> */
.L_x_28800:
[----:B------:R-:W-:-:S07]  /*8c50*/  MOV R7, R8 ;  /* 0x0000000800077202 */ /* 0x000fce0000000f00 */
.L_x_28801:
[----:B------:R-:W-:Y:S05]  /*8c60*/  BSYNC B2 ;  /* 0x0000000000027941 */ /* 0x000fea0003800000 */
.L_x_28799:
        /* <DEDUP_REMOVED lines=16> */
.L_x_28805:
[----:B------:R-:W-:Y:S05]  /*8d70*/  BSYNC B3 ;  /* 0x0000000000037941 */ /* 0x000fea0003800000 */
.L_x_28804:
        /* <DEDUP_REMOVED lines=44> */
.L_x_28803:
[----:B------:R-:W-:Y:S05]  /*9040*/  BSYNC B2 ;  /* 0x0000000000027941 */ /* 0x000fea0003800000 */
.L_x_28802:
        /* <DEDUP_REMOVED lines=9> */
[----:B------:R-:W-:-:S04]  /*90e0*/  FMUL.FTZ R212, R248, R7 ;  /* 0x00000007f8d47220 */ /* 0x000fc80000410000 */
[----:B------:R-:W-:-:S07]  /*90f0*/  @P0 FADD.FTZ R212, R164, R212 ;  /* 0x000000d4a4d40221 */ /* 0x000fce0000010000 */
.L_x_28798:
[----:B------:R-:W-:Y:S05]  /*9100*/  BSYNC B1 ;  /* 0x0000000000017941 */ /* 0x000fea0003800000 */
.L_x_28797:
        /* <DEDUP_REMOVED lines=18> */
.L_x_28809:
[----:B------:R-:W-:-:S07]  /*9230*/  MOV R7, R8 ;  /* 0x0000000800077202 */ /* 0x000fce0000000f00 */
.L_x_28810:
[----:B------:R-:W-:Y:S05]  /*9240*/  BSYNC B2 ;  /* 0x0000000000027941 */ /* 0x000fea0003800000 */
.L_x_28808:
        /* <DEDUP_REMOVED lines=16> */
.L_x_28814:
[----:B------:R-:W-:Y:S05]  /*9350*/  BSYNC B3 ;  /* 0x0000000000037941 */ /* 0x000fea0003800000 */
.L_x_28813:
        /* <DEDUP_REMOVED lines=44> */
.L_x_28812:
[----:B------:R-:W-:Y:S05]  /*9620*/  BSYNC B2 ;  /* 0x0000000000027941 */ /* 0x000fea0003800000 */
.L_x_28811:
        /* <DEDUP_REMOVED lines=12> */
.L_x_28807:
[----:B------:R-:W-:Y:S05]  /*96f0*/  BSYNC B1 ;  /* 0x0000000000017941 */ /* 0x000fea0003800000 */
.L_x_28806:
        /* <DEDUP_REMOVED lines=18> */
.L_x_28818:
[----:B------:R-:W-:-:S07]  /*9820*/  MOV R7, R8 ;  /* 0x0000000800077202 */ /* 0x000fce0000000f00 */
.L_x_28819:
[----:B------:R-:W-:Y:S05]  /*9830*/  BSYNC B2 ;  /* 0x0000000000027941 */ /* 0x000fea0003800000 */
.L_x_28817:
        /* <DEDUP_REMOVED lines=16> */
.L_x_28823:
[----:B------:R-:W-:Y:S05]  /*9940*/  BSYNC B3 ;  /* 0x0000000000037941 */ /* 0x000fea0003800000 */
.L_x_28822:
        /* <DEDUP_REMOVED lines=44> */
.L_x_28821:
[----:B------:R-:W-:Y:S05]  /*9c10*/  BSYNC B2 ;  /* 0x0000000000027941 */ /* 0x000fea0003800000 */
.L_x_28820:
[----:B------:R-:W-:Y:S01]  /*9c20*/  I2FP.F32.U32 R7, R7 ;  /* 0x0000000700077245 */ /* 0x000fe20000201000 */
[----:B------:R-:W-:-:S04]  /*9c30*/  IMAD.MOV.U32 R169, RZ, RZ, 0x2f800000 ;  /* 0x2f800000ffa97424 */ /* 0x000fc800078e00ff */
[----:B------:R-:W-:-:S05]  /*9c40*/  FFMA.FTZ R7, R7, R169, 1.1641532182693481445e-10 ;  /* 0x2f00000007077423 */ /* 0x000fca00000100a9 */
[----:B------:R-:W-:Y:S02]  /*9c50*/  FSETP.GTU.FTZ.AND P1, PT, R7, UR8, PT ;  /* 0x0000000807007c0b */ /* 0x000fe4000bf3c000 */
[----:B------:R-:W-:-:S05]  /*9c60*/  SHF.L.U32 R7, R163, 0x10, RZ ;  /* 0x00000010a3077819 */ /* 0x000fca00000006ff */
[----:B------:R-:W-:-:S04]  /*9c70*/  FMUL.FTZ R7, R7, UR11 ;  /* 0x0000000b07077c20 */ /* 0x000fc80008410000 */
[----:B------:R-:W-:-:S05]  /*9c80*/  FMUL.FTZ R7, R7, UR10 ;  /* 0x0000000a07077c20 */ /* 0x000fca0008410000 */
[----:B------:R-:W-:-:S05]  /*9c90*/  FSEL R7, R7, RZ, !P1 ;  /* 0x000000ff07077208 */ /* 0x000fca0004800000 */
[----:B------:R-:W-:Y:S01]  /*9ca0*/  FMUL.FTZ R214, R250, R7 ;  /* 0x00000007fad67220 */ /* 0x000fe20000410000 */
[----:B------:R-:W-:-:S03]  /*9cb0*/  SEL R7, RZ, 0x1, P1 ;  /* 0x00000001ff077807 */ /* 0x000fc60000800000 */
[----:B------:R-:W-:Y:S01]  /*9cc0*/  @P0 FADD.FTZ R214, R166, R214 ;  /* 0x000000d6a6d60221 */ /* 0x000fe20000010000 */
[----:B------:R-:W-:-:S07]  /*9cd0*/  PRMT R233, R7, 0x7610, R233 ;  /* 0x0000761007e97816 */ /* 0x000fce00000000e9 */
.L_x_28816:
[----:B------:R-:W-:Y:S05]  /*9ce0*/  BSYNC B1 ;  /* 0x0000000000017941 */ /* 0x000fea0003800000 */
.L_x_28815:
        /* <DEDUP_REMOVED lines=18> */
.L_x_28827:
[----:B------:R-:W-:-:S07]  /*9e10*/  MOV R169, R8 ;  /* 0x0000000800a97202 */ /* 0x000fce0000000f00 */
.L_x_28828:
[----:B------:R-:W-:Y:S05]  /*9e20*/  BSYNC B2 ;  /* 0x0000000000027941 */ /* 0x000fea0003800000 */
.L_x_28826:
        /* <DEDUP_REMOVED lines=16> */
.L_x_28832:
[----:B------:R-:W-:Y:S05]  /*9f30*/  BSYNC B3 ;  /* 0x0000000000037941 */ /* 0x000fea0003800000 */
.L_x_28831:
        /* <DEDUP_REMOVED lines=44> */
.L_x_28830:
[----:B------:R-:W-:Y:S05]  /*a200*/  BSYNC B2 ;  /* 0x0000000000027941 */ /* 0x000fea0003800000 */
.L_x_28829:
        /* <DEDUP_REMOVED lines=13> */
.L_x_28825:
[----:B------:R-:W-:Y:S05]  /*a2e0*/  BSYNC B1 ;  /* 0x0000000000017941 */ /* 0x000fea0003800000 */
.L_x_28824:
[----:B------:R-:W-:Y:S01]  /*a2f0*/  IMAD.WIDE.U32 R168, R168, 0x20, R238 ;  /* 0x00000020a8a87825 */ /* 0x000fe200078e00ee */
[----:B------:R-:W-:Y:S04]  /*a300*/  BSSY B1, `(.L_x_28833) ;  /* 0x0000018000017945 */ /* 0x000fe80003800000 */
[----:B------:R0:W-:Y:S04]  /*a310*/  STG.E.128 desc[UR6][R168.64], R208 ;  /* 0x000000d0a8007986 */ /* 0x0001e8000c101d06 */
        /* <DEDUP_REMOVED lines=22> */
.L_x_28834:
[----:B------:R-:W-:Y:S05]  /*a480*/  BSYNC B1 ;  /* 0x0000000000017941 */ /* 0x000fea0003800000 */
.L_x_28833:
[----:B01----:R-:W0:Y:S01]  /*a490*/  @P3 LDC.64 R168, c[0x0][0x220] ;  /* 0x00008800ffa83b82 */ /* 0x003e220000000a00 */
[----:B------:R-:W-:-:S07]  /*a4a0*/  IADD3 R174, R199, 0x60, RZ ;  /* 0x00000060c7ae7810 */ /* 0x000fce0007ffe0ff */
[----:B------:R-:W1:Y:S01]  /*a4b0*/  @P0 LDC.64 R170, c[0x0][0x230] ;  /* 0x00008c00ffaa0b82 */ /* 0x000e620000000a00 */
[----:B0-----:R-:W-:-:S05]  /*a4c0*/  @P3 IMAD.WIDE.U32 R168, R174, 0x10, R168 ;  /* 0x00000010aea83825 */ /* 0x001fca00078e00a8 */
[----:B------:R0:W5:Y:S02]  /*a4d0*/  @P3 LDG.E.128 R160, desc[UR6][R168.64] ;  /* 0x00000006a8a03981 */ /* 0x000164000c1e1d00 */
[----:B0-----:R-:W-:-:S04]  /*a4e0*/  VIADD R168, R198, 0x60 ;  /* 0x00000060c6a87836 */ /* 0x001fc80000000000 */
[----:B-1----:R-:W-:-:S05]  /*a4f0*/  @P0 IMAD.WIDE.U32 R170, R168, 0x20, R170 ;  /* 0x00000020a8aa0825 */ /* 0x002fca00078e00aa */
[----:B------:R-:W2:Y:S01]  /*a500*/  @P0 LDG.E.128 R156, desc[UR6][R170.64] ;  /* 0x00000006aa9c0981 */ /* 0x000ea2000c1e1d00 */
[----:B------:R-:W-:Y:S01]  /*a510*/  @!P4 ISETP.NE.U32.AND P1, PT, R234, RZ, PT ;  /* 0x000000ffea00c20c */ /* 0x000fe20003f25070 */
[----:B------:R-:W-:Y:S02]  /*a520*/  BSSY B1, `(.L_x_28835) ;  /* 0x000005e000017945 */ /* 0x000fe40003800000 */
[----:B------:R0:W5:Y:S01]  /*a530*/  @P0 LDG.E.128 R164, desc[UR6][R170.64+0x10] ;  /* 0x00001006aaa40981 */ /* 0x000162000c1e1d00 */
[----:B------:R-:W-:Y:S02]  /*a540*/  @!P4 ISETP.NE.AND.EX P1, PT, R235, RZ, PT, P1 ;  /* 0x000000ffeb00c20c */ /* 0x000fe40003f25310 */
[----:B0-----:R-:W-:Y:S02]  /*a550*/  @!P4 MOV R170, R7 ;  /* 0x0000000700aac202 */ /* 0x001fe40000000f00 */
        /* <DEDUP_REMOVED lines=14> */
.L_x_28838:
[----:B------:R-:W-:-:S07]  /*a640*/  IMAD.MOV.U32 R11, RZ, RZ, R8 ;  /* 0x000000ffff0b7224 */ /* 0x000fce00078e0008 */
.L_x_28839:
[----:B------:R-:W-:Y:S05]  /*a650*/  BSYNC B2 ;  /* 0x0000000000027941 */ /* 0x000fea0003800000 */
.L_x_28837:
        /* <DEDUP_REMOVED lines=16> */
.L_x_28843:
[----:B------:R-:W-:Y:S05]  /*a760*/  BSYNC B3 ;  /* 0x0000000000037941 */ /* 0x000fea0003800000 */
.L_x_28842:
        /* <DEDUP_REMOVED lines=44> */
.L_x_28841:
[----:B------:R-:W-:Y:S05]  /*aa30*/  BSYNC B2 ;  /* 0x0000000000027941 */ /* 0x000fea0003800000 */
.L_x_28840:
[----:B------:R-:W-:Y:S01]  /*aa40*/  I2FP.F32.U32 R7, R11 ;  /* 0x0000000b00077245 */ /* 0x000fe20000201000 */
[----:B------:R-:W-:-:S10]  /*aa50*/  HFMA2.MMA R11, -RZ, RZ, 0.1171875, 0 ;  /* 0x2f800000ff0b7435 */ /* 0x000fd400000001ff */
[----:B------:R-:W-:-:S05]  /*aa60*/  FFMA.FTZ R7, R7, R11, 1.1641532182693481445e-10 ;  /* 0x2f00000007077423 */ /* 0x000fca000001000b */
[----:B------:R-:W-:Y:S01]  /*aa70*/  FSETP.GTU.FTZ.AND P1, PT, R7, UR8, PT ;  /* 0x0000000807007c0b */ /* 0x000fe2000bf3c000 */
[----:B-----5:R-:W-:-:S04]  /*aa80*/  IMAD.U32 R7, R160, 0x10000, RZ ;  /* 0x00010000a0077824 */ /* 0x020fc800078e00ff */
[----:B------:R-:W-:-:S04]  /*aa90*/  FMUL.FTZ R7, R7, UR11 ;  /* 0x0000000b07077c20 */ /* 0x000fc80008410000 */
[----:B------:R-:W-:-:S05]  /*aaa0*/  FMUL.FTZ R7, R7, UR10 ;  /* 0x0000000a07077c20 */ /* 0x000fca0008410000 */
[----:B------:R-:W-:-:S05]  /*aab0*/  FSEL R7, R7, RZ, !P1 ;  /* 0x000000ff07077208 */ /* 0x000fca0004800000 */
[----:B------:R-:W-:Y:S01]  /*aac0*/  FMUL.FTZ R204, R116, R7 ;  /* 0x0000000774cc7220 */ /* 0x000fe20000410000 */
[----:B------:R-:W-:-:S03]  /*aad0*/  SEL R7, RZ, 0x1, P1 ;  /* 0x00000001ff077807 */ /* 0x000fc60000800000 */
[----:B------:R-:W-:Y:S01]  /*aae0*/  @P0 FADD.FTZ R204, R156, R204 ;  /* 0x000000cc9ccc0221 */ /* 0x000fe20000010000 */
[----:B------:R-:W-:-:S07]  /*aaf0*/  PRMT R11, R7, 0x7610, R11 ;  /* 0x00007610070b7816 */ /* 0x000fce000000000b */
.L_x_28836:
[----:B------:R-:W-:Y:S05]  /*ab00*/  BSYNC B1 ;  /* 0x0000000000017941 */ /* 0x000fea0003800000 */
.L_x_28835:
        /* <DEDUP_REMOVED lines=18> */
.L_x_28847:
[----:B------:R-:W-:-:S07]  /*ac30*/  IMAD.MOV.U32 R7, RZ, RZ, R8 ;  /* 0x000000ffff077224 */ /* 0x000fce00078e0008 */
.L_x_28848:
[----:B------:R-:W-:Y:S05]  /*ac40*/  BSYNC B2 ;  /* 0x0000000000027941 */ /* 0x000fea0003800000 */
.L_x_28846:
        /* <DEDUP_REMOVED lines=16> */
.L_x_28852:
[----:B------:R-:W-:Y:S05]  /*ad50*/  BSYNC B3 ;  /* 0x0000000000037941 */ /* 0x000fea0003800000 */
.L_x_28851:
        /* <DEDUP_REMOVED lines=44> */
.L_x_28850:
[----:B------:R-:W-:Y:S05]  /*b020*/  BSYNC B2 ;  /* 0x0000000000027941 */ /* 0x000fea0003800000 */
.L_x_28849:
        /* <DEDUP_REMOVED lines=8> */
[----:B------:R-:W-:-:S05]  /*b0b0*/  FSEL R7, R7, RZ, !P1 ;  /* 0x000000ff07077208 */ /* 0x000fca0004800000 */
[----:B------:R-:W-:Y:S01]  /*b0c0*/  FMUL.FTZ R205, R117, R7 ;  /* 0x0000000775cd7220 */ /* 0x000fe20000410000 */
[----:B------:R-:W-:-:S03]  /*b0d0*/  SEL R7, RZ, 0x1, P1 ;  /* 0x00000001ff077807 */ /* 0x000fc60000800000 */
[----:B------:R-:W-:Y:S01]  /*b0e0*/  @P0 FADD.FTZ R205, R157, R205 ;  /* 0x000000cd9dcd0221 */ /* 0x000fe20000010000 */
[----:B------:R-:W-:-:S07]  /*b0f0*/  PRMT R228, R7, 0x7610, R228 ;  /* 0x0000761007e47816 */ /* 0x000fce00000000e4 */
.L_x_28845:
[----:B------:R-:W-:Y:S05]  /*b100*/  BSYNC B1 ;  /* 0x0000000000017941 */ /* 0x000fea0003800000 */
.L_x_28844:
        /* <DEDUP_REMOVED lines=18> */
.L_x_28856:
[----:B------:R-:W-:-:S07]  /*b230*/  IMAD.MOV.U32 R7, RZ, RZ, R8 ;  /* 0x000000ffff077224 */ /* 0x000fce00078e0008 */
.L_x_28857:
[----:B------:R-:W-:Y:S05]  /*b240*/  BSYNC B2 ;  /* 0x0000000000027941 */ /* 0x000fea0003800000 */
.L_x_28855:
        /* <DEDUP_REMOVED lines=16> */
.L_x_28861:
[----:B------:R-:W-:Y:S05]  /*b350*/  BSYNC B3 ;  /* 0x0000000000037941 */ /* 0x000fea0003800000 */
.L_x_28860:
        /* <DEDUP_REMOVED lines=44> */
.L_x_28859:
[----:B------:R-:W-:Y:S05]  /*b620*/  BSYNC B2 ;  /* 0x0000000000027941 */ /* 0x000fea0003800000 */
.L_x_28858:
        /* <DEDUP_REMOVED lines=12> */
.L_x_28854:
[----:B------:R-:W-:Y:S05]  /*b6f0*/  BSYNC B1 ;  /* 0x0000000000017941 */ /* 0x000fea0003800000 */
.L_x_28853:
        /* <DEDUP_REMOVED lines=18> */
.L_x_28865:
[----:B------:R-:W-:-:S07]  /*b820*/  IMAD.MOV.U32 R7, RZ, RZ, R8 ;  /* 0x000000ffff077224 */ /* 0x000fce00078e0008 */
.L_x_28866:
[----:B------:R-:W-:Y:S05]  /*b830*/  BSYNC B2 ;  /* 0x0000000000027941 */ /* 0x000fea0003800000 */
.L_x_28864:
        /* <DEDUP_REMOVED lines=16> */
.L_x_28870:
[----:B------:R-:W-:Y:S05]  /*b940*/  BSYNC B3 ;  /* 0x0000000000037941 */ /* 0x000fea0003800000 */
.L_x_28869:
        /* <DEDUP_REMOVED lines=44> */
.L_x_28868:
[----:B------:R-:W-:Y:S05]  /*bc10*/  BSYNC B2 ;  /* 0x0000000000027941 */ /* 0x000fea0003800000 */
.L_x_28867:
        /* <DEDUP_REMOVED lines=13> */
.L_x_28863:
[----:B------:R-:W-:Y:S05]  /*bcf0*/  BSYNC B1 ;  /* 0x0000000000017941 */ /* 0x000fea0003800000 */
.L_x_28862:
        /* <DEDUP_REMOVED lines=18> */
.L_x_28874:
[----:B------:R-:W-:-:S07]  /*be20*/  IMAD.MOV.U32 R7, RZ, RZ, R8 ;  /* 0x000000ffff077224 */ /* 0x000fce00078e0008 */
.L_x_28875:
[----:B------:R-:W-:Y:S05]  /*be30*/  BSYNC B2 ;  /* 0x0000000000027941 */ /* 0x000fea0003800000 */
.L_x_28873:
        /* <DEDUP_REMOVED lines=16> */
.L_x_28879:
[----:B------:R-:W-:Y:S05]  /*bf40*/  BSYNC B3 ;  /* 0x0000000000037941 */ /* 0x000fea0003800000 */
.L_x_28878:
        /* <DEDUP_REMOVED lines=44> */
.L_x_28877:
[----:B------:R-:W-:Y:S05]  /*c210*/  BSYNC B2 ;  /* 0x0000000000027941 */ /* 0x000fea0003800000 */
.L_x_28876:
[----:B------:R-:W-:Y:S01]  /*c220*/  HFMA2.MMA R169, -RZ, RZ, 0.1171875, 0 ;  /* 0x2f800000ffa97435 */ /* 0x000fe200000001ff */
[----:B------:R-:W-:-:S09]  /*c230*/  I2FP.F32.U32 R7, R7 ;  /* 0x0000000700077245 */ /* 0x000fd20000201000 */
[----:B------:R-:W-:-:S05]  /*c240*/  FFMA.FTZ R7, R7, R169, 1.1641532182693481445e-10 ;  /* 0x2f00000007077423 */ /* 0x000fca00000100a9 */
[----:B------:R-:W-:Y:S01]  /*c250*/  FSETP.GTU.FTZ.AND P1, PT, R7, UR8, PT ;  /* 0x0000000807007c0b */ /* 0x000fe2000bf3c000 */
        /* <DEDUP_REMOVED lines=8> */
.L_x_28872:
[----:B------:R-:W-:Y:S05]  /*c2e0*/  BSYNC B1 ;  /* 0x0000000000017941 */ /* 0x000fea0003800000 */
.L_x_28871:
        /* <DEDUP_REMOVED lines=18> */
.L_x_28883:
[----:B------:R-:W-:-:S07]  /*c410*/  IMAD.MOV.U32 R7, RZ, RZ, R8 ;  /* 0x000000ffff077224 */ /* 0x000fce00078e0008 */
.L_x_28884:
[----:B------:R-:W-:Y:S05]  /*c420*/  BSYNC B2 ;  /* 0x0000000000027941 */ /* 0x000fea0003800000 */
.L_x_28882:
        /* <DEDUP_REMOVED lines=16> */
.L_x_28888:
[----:B------:R-:W-:Y:S05]  /*c530*/  BSYNC B3 ;  /* 0x0000000000037941 */ /* 0x000fea0003800000 */
.L_x_28887:
        /* <DEDUP_REMOVED lines=44> */
.L_x_28886:
[----:B------:R-:W-:Y:S05]  /*c800*/  BSYNC B2 ;  /* 0x0000000000027941 */ /* 0x000fea0003800000 */
.L_x_28885:
        /* <DEDUP_REMOVED lines=13> */
.L_x_28881:
[----:B------:R-:W-:Y:S05]  /*c8e0*/  BSYNC B1 ;  /* 0x0000000000017941 */ /* 0x000fea0003800000 */
.L_x_28880:
        /* <DEDUP_REMOVED lines=18> */
.L_x_28892:
[----:B------:R-:W-:-:S07]  /*ca10*/  IMAD.MOV.U32 R7, RZ, RZ, R8 ;  /* 0x000000ffff077224 */ /* 0x000fce00078e0008 */
.L_x_28893:
[----:B------:R-:W-:Y:S05]  /*ca20*/  BSYNC B2 ;  /* 0x0000000000027941 */ /* 0x000fea0003800000 */
.L_x_28891:
        /* <DEDUP_REMOVED lines=16> */
.L_x_28897:
[----:B------:R-:W-:Y:S05]  /*cb30*/  BSYNC B3 ;  /* 0x0000000000037941 */ /* 0x000fea0003800000 */
.L_x_28896:
        /* <DEDUP_REMOVED lines=44> */
.L_x_28895:
[----:B------:R-:W-:Y:S05]  /*ce00*/  BSYNC B2 ;  /* 0x0000000000027941 */ /* 0x000fea0003800000 */
.L_x_28894:
        /* <DEDUP_REMOVED lines=12> */
.L_x_28890:
[----:B------:R-:W-:Y:S05]  /*ced0*/  BSYNC B1 ;  /* 0x0000000000017941 */ /* 0x000fea0003800000 */
.L_x_28889:
        /* <DEDUP_REMOVED lines=18> */
.L_x_28901:
[----:B------:R-:W-:-:S07]  /*d000*/  IMAD.MOV.U32 R169, RZ, RZ, R8 ;  /* 0x000000ffffa97224 */ /* 0x000fce00078e0008 */
.L_x_28902:
[----:B------:R-:W-:Y:S05]  /*d010*/  BSYNC B2 ;  /* 0x0000000000027941 */ /* 0x000fea0003800000 */
.L_x_28900:
        /* <DEDUP_REMOVED lines=16> */
.L_x_28906:
[----:B------:R-:W-:Y:S05]  /*d120*/  BSYNC B3 ;  /* 0x0000000000037941 */ /* 0x000fea0003800000 */
.L_x_28905:
        /* <DEDUP_REMOVED lines=44> */
.L_x_28904:
[----:B------:R-:W-:Y:S05]  /*d3f0*/  BSYNC B2 ;  /* 0x0000000000027941 */ /* 0x000fea0003800000 */
.L_x_28903:
        /* <DEDUP_REMOVED lines=13> */
.L_x_28899:
[----:B------:R-:W-:Y:S05]  /*d4d0*/  BSYNC B1 ;  /* 0x0000000000017941 */ /* 0x000fea0003800000 */
.L_x_28898:
[----:B------:R-:W-:Y:S01]  /*d4e0*/  IMAD.WIDE.U32 R168, R168, 0x20, R238 ;  /* 0x00000020a8a87825 */ /* 0x000fe200078e00ee */
[----:B------:R-:W-:Y:S04]  /*d4f0*/  BSSY B1, `(.L_x_28907) ;  /* 0x0000018000017945 */ /* 0x000fe80003800000 */
[----:B------:R0:W-:Y:S04]  /*d500*/  STG.E.128 desc[UR6][R168.64], R204 ;  /* 0x000000cca8007986 */ /* 0x0001e8000c101d06 */
        /* <DEDUP_REMOVED lines=22> */
.L_x_28908:
[----:B------:R-:W-:Y:S05]  /*d670*/  BSYNC B1 ;  /* 0x0000000000017941 */ /* 0x000fea0003800000 */
.L_x_28907:
        /* <DEDUP_REMOVED lines=27> */
.L_x_28912:
[----:B------:R-:W-:-:S07]  /*d830*/  MOV R11, R8 ;  /* 0x00000008000b7202 */ /* 0x000fce0000000f00 */
.L_x_28913:
[----:B------:R-:W-:Y:S05]  /*d840*/  BSYNC B2 ;  /* 0x0000000000027941 */ /* 0x000fea0003800000 */
.L_x_28911:
        /* <DEDUP_REMOVED lines=16> */
.L_x_28917:
[----:B------:R-:W-:Y:S05]  /*d950*/  BSYNC B3 ;  /* 0x0000000000037941 */ /* 0x000fea0003800000 */
.L_x_28916:
        /* <DEDUP_REMOVED lines=44> */
.L_x_28915:
[----:B------:R-:W-:Y:S05]  /*dc20*/  BSYNC B2 ;  /* 0x0000000000027941 */ /* 0x000fea0003800000 */
.L_x_28914:
        /* <DEDUP_REMOVED lines=9> */
[----:B------:R-:W-:-:S03]  /*dcc0*/  SEL R7, RZ, 0x1, P1 ;  /* 0x00000001ff077807 */ /* 0x000fc60000800000 */
[----:B------:R-:W-:Y:S01]  /*dcd0*/  @P0 FADD.FTZ R188, R156, R188 ;  /* 0x000000bc9cbc0221 */ /* 0x000fe20000010000 */
[----:B------:R-:W-:-:S07]  /*dce0*/  PRMT R11, R7, 0x7610, R11 ;  /* 0x00007610070b7816 */ /* 0x000fce000000000b */
.L_x_28910:
[----:B------:R-:W-:Y:S05]  /*dcf0*/  BSYNC B1 ;  /* 0x0000000000017941 */ /* 0x000fea0003800000 */
.L_x_28909:
        /* <DEDUP_REMOVED lines=18> */
.L_x_28921:
[----:B------:R-:W-:-:S07]  /*de20*/  MOV R7, R8 ;  /* 0x0000000800077202 */ /* 0x000fce0000000f00 */
.L_x_28922:
[----:B------:R-:W-:Y:S05]  /*de30*/  BSYNC B2 ;  /* 0x0000000000027941 */ /* 0x000fea0003800000 */
.L_x_28920:
        /* <DEDUP_REMOVED lines=16> */
.L_x_28926:
[----:B------:R-:W-:Y:S05]  /*df40*/  BSYNC B3 ;  /* 0x0000000000037941 */ /* 0x000fea0003800000 */
.L_x_28925:
        /* <DEDUP_REMOVED lines=44> */
.L_x_28924:
[----:B------:R-:W-:Y:S05]  /*e210*/  BSYNC B2 ;  /* 0x0000000000027941 */ /* 0x000fea0003800000 */
.L_x_28923:
        /* <DEDUP_REMOVED lines=13> */
.L_x_28919:
[----:B------:R-:W-:Y:S05]  /*e2f0*/  BSYNC B1 ;  /* 0x0000000000017941 */ /* 0x000fea0003800000 */
.L_x_28918:
        /* <DEDUP_REMOVED lines=18> */
.L_x_28930:
[----:B------:R-:W-:-:S07]  /*e420*/  MOV R7, R8 ;  /* 0x0000000800077202 */ /* 0x000fce0000000f00 */
.L_x_28931:
[----:B------:R-:W-:Y:S05]  /*e430*/  BSYNC B2 ;  /* 0x0000000000027941 */ /* 0x000fea0003800000 */
.L_x_28929:
        /* <DEDUP_REMOVED lines=16> */
.L_x_28935:
[----:B------:R-:W-:Y:S05]  /*e540*/  BSYNC B3 ;  /* 0x0000000000037941 */ /* 0x000fea0003800000 */
.L_x_28934:
        /* <DEDUP_REMOVED lines=44> */
.L_x_28933:
[----:B------:R-:W-:Y:S05]  /*e810*/  BSYNC B2 ;  /* 0x0000000000027941 */ /* 0x000fea0003800000 */
.L_x_28932:
        /* <DEDUP_REMOVED lines=12> */
.L_x_28928:
[----:B------:R-:W-:Y:S05]  /*e8e0*/  BSYNC B1 ;  /* 0x0000000000017941 */ /* 0x000fea0003800000 */
.L_x_28927:
        /* <DEDUP_REMOVED lines=18> */
.L_x_28939:
[----:B------:R-:W-:-:S07]  /*ea10*/  MOV R7, R8 ;  /* 0x0000000800077202 */ /* 0x000fce0000000f00 */
.L_x_28940:
[----:B------:R-:W-:Y:S05]  /*ea20*/  BSYNC B2 ;  /* 0x0000000000027941 */ /* 0x000fea0003800000 */
.L_x_28938:
        /* <DEDUP_REMOVED lines=16> */
.L_x_28944:
[----:B------:R-:W-:Y:S05]  /*eb30*/  BSYNC B3 ;  /* 0x0000000000037941 */ /* 0x000fea0003800000 */
.L_x_28943:
        /* <DEDUP_REMOVED lines=44> */
.L_x_28942:
[----:B------:R-:W-:Y:S05]  /*ee00*/  BSYNC B2 ;  /* 0x0000000000027941 */ /* 0x000fea0003800000 */
.L_x_28941:
        /* <DEDUP_REMOVED lines=13> */
.L_x_28937:
[----:B------:R-:W-:Y:S05]  /*eee0*/  BSYNC B1 ;  /* 0x0000000000017941 */ /* 0x000fea0003800000 */
.L_x_28936:
        /* <DEDUP_REMOVED lines=18> */
.L_x_28948:
[----:B------:R-:W-:-:S07]  /*f010*/  MOV R7, R8 ;  /* 0x0000000800077202 */ /* 0x000fce0000000f00 */
.L_x_28949:
[----:B------:R-:W-:Y:S05]  /*f020*/  BSYNC B2 ;  /* 0x0000000000027941 */ /* 0x000fea0003800000 */
.L_x_28947:
        /* <DEDUP_REMOVED lines=16> */
.L_x_28953:
[----:B------:R-:W-:Y:S05]  /*f130*/  BSYNC B3 ;  /* 0x0000000000037941 */ /* 0x000fea0003800000 */
.L_x_28952:
        /* <DEDUP_REMOVED lines=44> */
.L_x_28951:
[----:B------:R-:W-:Y:S05]  /*f400*/  BSYNC B2 ;  /* 0x0000000000027941 */ /* 0x000fea0003800000 */
.L_x_28950:
        /* <DEDUP_REMOVED lines=12> */
.L_x_28946:
[----:B------:R-:W-:Y:S05]  /*f4d0*/  BSYNC B1 ;  /* 0x0000000000017941 */ /* 0x000fea0003800000 */
.L_x_28945:
        /* <DEDUP_REMOVED lines=18> */
.L_x_28957:
[----:B------:R-:W-:-:S07]  /*f600*/  MOV R7, R8 ;  /* 0x0000000800077202 */ /* 0x000fce0000000f00 */
.L_x_28958:
[----:B------:R-:W-:Y:S05]  /*f610*/  BSYNC B2 ;  /* 0x0000000000027941 */ /* 0x000fea0003800000 */
.L_x_28956:
        /* <DEDUP_REMOVED lines=16> */
.L_x_28962:
[----:B------:R-:W-:Y:S05]  /*f720*/  BSYNC B3 ;  /* 0x0000000000037941 */ /* 0x000fea0003800000 */
.L_x_28961:
        /* <DEDUP_REMOVED lines=44> */
.L_x_28960:
[----:B------:R-:W-:Y:S05]  /*f9f0*/  BSYNC B2 ;  /* 0x0000000000027941 */ /* 0x000fea0003800000 */
.L_x_28959:
        /* <DEDUP_REMOVED lines=13> */
.L_x_28955:
[----:B------:R-:W-:Y:S05]  /*fad0*/  BSYNC B1 ;  /* 0x0000000000017941 */ /* 0x000fea0003800000 */
.L_x_28954:
        /* <DEDUP_REMOVED lines=18> */
.L_x_28966:
[----:B------:R-:W-:-:S07]  /*fc00*/  MOV R7, R8 ;  /* 0x0000000800077202 */ /* 0x000fce0000000f00 */
.L_x_28967:
[----:B------:R-:W-:Y:S05]  /*fc10*/  BSYNC B2 ;  /* 0x0000000000027941 */ /* 0x000fea0003800000 */
.L_x_28965:
        /* <DEDUP_REMOVED lines=16> */
.L_x_28971:
[----:B------:R-:W-:Y:S05]  /*fd20*/  BSYNC B3 ;  /* 0x0000000000037941 */ /* 0x000fea0003800000 */
.L_x_28970:
        /* <DEDUP_REMOVED lines=44> */
.L_x_28969:
[----:B------:R-:W-:Y:S05]  /*fff0*/  BSYNC B2 ;  /* 0x0000000000027941 */ /* 0x000fea0003800000 */
.L_x_28968:
        /* <DEDUP_REMOVED lines=12> */
.L_x_28964:
[----:B------:R-:W-:Y:S05]  /*100c0*/  BSYNC B1 ;  /* 0x0000000000017941 */ /* 0x000fea0003800000 */
.L_x_28963:
        /* <DEDUP_REMOVED lines=18> */
.L_x_28975:
[----:B------:R-:W-:-:S07]  /*101f0*/  MOV R169, R8 ;  /* 0x0000000800a97202 */ /* 0x000fce0000000f00 */
.L_x_28976:
[----:B------:R-:W-:Y:S05]  /*10200*/  BSYNC B2 ;  /* 0x0000000000027941 */ /* 0x000fea0003800000 */
.L_x_28974:
        /* <DEDUP_REMOVED lines=16> */
.L_x_28980:
[----:B------:R-:W-:Y:S05]  /*10310*/  BSYNC B3 ;  /* 0x0000000000037941 */ /* 0x000fea0003800000 */
.L_x_28979:
        /* <DEDUP_REMOVED lines=44> */
.L_x_28978:
[----:B------:R-:W-:Y:S05]  /*105e0*/  BSYNC B2 ;  /* 0x0000000000027941 */ /* 0x000fea0003800000 */
.L_x_28977:
        /* <DEDUP_REMOVED lines=13> */
.L_x_28973:
[----:B------:R-:W-:Y:S05]  /*106c0*/  BSYNC B1 ;  /* 0x0000000000017941 */ /* 0x000fea0003800000 */
.L_x_28972:
        /* <DEDUP_REMOVED lines=25> */
.L_x_28982:
[----:B------:R-:W-:Y:S05]  /*10860*/  BSYNC B1 ;  /* 0x0000000000017941 */ /* 0x000fea0003800000 */
.L_x_28981:
        /* <DEDUP_REMOVED lines=27> */
.L_x_28986:
[----:B------:R-:W-:-:S07]  /*10a20*/  IMAD.MOV.U32 R11, RZ, RZ, R8 ;  /* 0x000000ffff0b7224 */ /* 0x000fce00078e0008 */
.L_x_28987:
[----:B------:R-:W-:Y:S05]  /*10a30*/  BSYNC B2 ;  /* 0x0000000000027941 */ /* 0x000fea0003800000 */
.L_x_28985:
        /* <DEDUP_REMOVED lines=16> */
.L_x_28991:
[----:B------:R-:W-:Y:S05]  /*10b40*/  BSYNC B3 ;  /* 0x0000000000037941 */ /* 0x000fea0003800000 */
.L_x_28990:
        /* <DEDUP_REMOVED lines=44> */
.L_x_28989:
[----:B------:R-:W-:Y:S05]  /*10e10*/  BSYNC B2 ;  /* 0x0000000000027941 */ /* 0x000fea0003800000 */
.L_x_28988:
        /* <DEDUP_REMOVED lines=12> */
.L_x_28984:
[----:B------:R-:W-:Y:S05]  /*10ee0*/  BSYNC B1 ;  /* 0x0000000000017941 */ /* 0x000fea0003800000 */
.L_x_28983:
        /* <DEDUP_REMOVED lines=18> */
.L_x_28995:
[----:B------:R-:W-:-:S07]  /*11010*/  IMAD.MOV.U32 R7, RZ, RZ, R8 ;  /* 0x000000ffff077224 */ /* 0x000fce00078e0008 */
.L_x_28996:
[----:B------:R-:W-:Y:S05]  /*11020*/  BSYNC B2 ;  /* 0x0000000000027941 */ /* 0x000fea0003800000 */
.L_x_28994:
        /* <DEDUP_REMOVED lines=16> */
.L_x_29000:
[----:B------:R-:W-:Y:S05]  /*11130*/  BSYNC B3 ;  /* 0x0000000000037941 */ /* 0x000fea0003800000 */
.L_x_28999:
        /* <DEDUP_REMOVED lines=44> */
.L_x_28998:
[----:B------:R-:W-:Y:S05]  /*11400*/  BSYNC B2 ;  /* 0x0000000000027941 */ /* 0x000fea0003800000 */
.L_x_28997:
        /* <DEDUP_REMOVED lines=13> */
.L_x_28993:
[----:B------:R-:W-:Y:S05]  /*114e0*/  BSYNC B1 ;  /* 0x0000000000017941 */ /* 0x000fea0003800000 */
.L_x_28992:
        /* <DEDUP_REMOVED lines=18> */
.L_x_29004:
[----:B------:R-:W-:-:S07]  /*11610*/  IMAD.MOV.U32 R7, RZ, RZ, R8 ;  /* 0x000000ffff077224 */ /* 0x000fce00078e0008 */
.L_x_29005:
[----:B------:R-:W-:Y:S05]  /*11620*/  BSYNC B2 ;  /* 0x0000000000027941 */ /* 0x000fea0003800000 */
.L_x_29003:
        /* <DEDUP_REMOVED lines=16> */
.L_x_29009:
[----:B------:R-:W-:Y:S05]  /*11730*/  BSYNC B3 ;  /* 0x0000000000037941 */ /* 0x000fea0003800000 */
.L_x_29008:
        /* <DEDUP_REMOVED lines=44> */
.L_x_29007:
[----:B------:R-:W-:Y:S05]  /*11a00*/  BSYNC B2 ;  /* 0x0000000000027941 */ /* 0x000fea0003800000 */
.L_x_29006:
        /* <DEDUP_REMOVED lines=12> */
.L_x_29002:
[----:B------:R-:W-:Y:S05]  /*11ad0*/  BSYNC B1 ;  /* 0x0000000000017941 */ /* 0x000fea0003800000 */
.L_x_29001:
        /* <DEDUP_REMOVED lines=18> */
.L_x_29013:
[----:B------:R-:W-:-:S07]  /*11c00*/  IMAD.MOV.U32 R7, RZ, RZ, R8 ;  /* 0x000000ffff077224 */ /* 0x000fce00078e0008 */
.L_x_29014:
[----:B------:R-:W-:Y:S05]  /*11c10*/  BSYNC B2 ;  /* 0x0000000000027941 */ /* 0x000fea0003800000 */
.L_x_29012:
        /* <DEDUP_REMOVED lines=16> */
.L_x_29018:
[----:B------:R-:W-:Y:S05]  /*11d20*/  BSYNC B3 ;  /* 0x0000000000037941 */ /* 0x000fea0003800000 */
.L_x_29017:
        /* <DEDUP_REMOVED lines=44> */
.L_x_29016:
[----:B------:R-:W-:Y:S05]  /*11ff0*/  BSYNC B2 ;  /* 0x0000000000027941 */ /* 0x000fea0003800000 */
.L_x_29015:
        /* <DEDUP_REMOVED lines=13> */
.L_x_29011:
[----:B------:R-:W-:Y:S05]  /*120d0*/  BSYNC B1 ;  /* 0x0000000000017941 */ /* 0x000fea0003800000 */
.L_x_29010:
        /* <DEDUP_REMOVED lines=18> */
.L_x_29022:
[----:B------:R-:W-:-:S07]  /*12200*/  IMAD.MOV.U32 R7, RZ, RZ, R8 ;  /* 0x000000ffff077224 */ /* 0x000fce00078e0008 */
.L_x_29023:
[----:B------:R-:W-:Y:S05]  /*12210*/  BSYNC B2 ;  /* 0x0000000000027941 */ /* 0x000fea0003800000 */
.L_x_29021:
        /* <DEDUP_REMOVED lines=16> */
.L_x_29027:
[----:B------:R-:W-:Y:S05]  /*12320*/  BSYNC B3 ;  /* 0x0000000000037941 */ /* 0x000fea0003800000 */
.L_x_29026:
        /* <DEDUP_REMOVED lines=44> */
.L_x_29025:
[----:B------:R-:W-:Y:S05]  /*125f0*/  BSYNC B2 ;  /* 0x0000000000027941 */ /* 0x000fea0003800000 */
.L_x_29024:
        /* <DEDUP_REMOVED lines=12> */
.L_x_29020:
[----:B------:R-:W-:Y:S05]  /*126c0*/  BSYNC B1 ;  /* 0x0000000000017941 */ /* 0x000fea0003800000 */
.L_x_29019:
        /* <DEDUP_REMOVED lines=18> */
.L_x_29031:
[----:B------:R-:W-:-:S07]  /*127f0*/  IMAD.MOV.U32 R7, RZ, RZ, R8 ;  /* 0x000000ffff077224 */ /* 0x000fce00078e0008 */
.L_x_29032:
[----:B------:R-:W-:Y:S05]  /*12800*/  BSYNC B2 ;  /* 0x0000000000027941 */ /* 0x000fea0003800000 */
.L_x_29030:
        /* <DEDUP_REMOVED lines=16> */
.L_x_29036:
[----:B------:R-:W-:Y:S05]  /*12910*/  BSYNC B3 ;  /* 0x0000000000037941 */ /* 0x000fea0003800000 */
.L_x_29035:
        /* <DEDUP_REMOVED lines=44> */
.L_x_29034:
[----:B------:R-:W-:Y:S05]  /*12be0*/  BSYNC B2 ;  /* 0x0000000000027941 */ /* 0x000fea0003800000 */
.L_x_29033:
        /* <DEDUP_REMOVED lines=13> */
.L_x_29029:
[----:B------:R-:W-:Y:S05]  /*12cc0*/  BSYNC B1 ;  /* 0x0000000000017941 */ /* 0x000fea0003800000 */
.L_x_29028:
        /* <DEDUP_REMOVED lines=18> */
.L_x_29040:
[----:B------:R-:W-:-:S07]  /*12df0*/  IMAD.MOV.U32 R7, RZ, RZ, R8 ;  /* 0x000000ffff077224 */ /* 0x000fce00078e0008 */
.L_x_29041:
[----:B------:R-:W-:Y:S05]  /*12e00*/  BSYNC B2 ;  /* 0x0000000000027941 */ /* 0x000fea0003800000 */
.L_x_29039:
        /* <DEDUP_REMOVED lines=16> */
.L_x_29045:
[----:B------:R-:W-:Y:S05]  /*12f10*/  BSYNC B3 ;  /* 0x0000000000037941 */ /* 0x000fea0003800000 */
.L_x_29044:
        /* <DEDUP_REMOVED lines=44> */
.L_x_29043:
[----:B------:R-:W-:Y:S05]  /*131e0*/  BSYNC B2 ;  /* 0x0000000000027941 */ /* 0x000fea0003800000 */
.L_x_29042:
        /* <DEDUP_REMOVED lines=12> */
.L_x_29038:
[----:B------:R-:W-:Y:S05]  /*132b0*/  BSYNC B1 ;  /* 0x0000000000017941 */ /* 0x000fea0003800000 */
.L_x_29037:
        /* <DEDUP_REMOVED lines=18> */
.L_x_29049:
[----:B------:R-:W-:-:S07]  /*133e0*/  IMAD.MOV.U32 R169, RZ, RZ, R8 ;  /* 0x000000ffffa97224 */ /* 0x000fce00078e0008 */
.L_x_29050:
[----:B------:R-:W-:Y:S05]  /*133f0*/  BSYNC B2 ;  /* 0x0000000000027941 */ /* 0x000fea0003800000 */
.L_x_29048:
        /* <DEDUP_REMOVED lines=16> */
.L_x_29054:
[----:B------:R-:W-:Y:S05]  /*13500*/  BSYNC B3 ;  /* 0x0000000000037941 */ /* 0x000fea0003800000 */
.L_x_29053:
        /* <DEDUP_REMOVED lines=44> */
.L_x_29052:
[----:B------:R-:W-:Y:S05]  /*137d0*/  BSYNC B2 ;  /* 0x0000000000027941 */ /* 0x000fea0003800000 */
.L_x_29051:
        /* <DEDUP_REMOVED lines=13> */
.L_x_29047:
[----:B------:R-:W-:Y:S05]  /*138b0*/  BSYNC B1 ;  /* 0x0000000000017941 */ /* 0x000fea0003800000 */
.L_x_29046:
        /* <DEDUP_REMOVED lines=25> */
.L_x_29056:
[----:B------:R-:W-:Y:S05]  /*13a50*/  BSYNC B1 ;  /* 0x0000000000017941 */ /* 0x000fea0003800000 */
.L_x_29055:
[----:B01----:R-:W0:Y:S01]  /*13a60*/  @P3 LDC.64 R168, c[0x0][0x220] ;  /* 0x00008800ffa83b82 */ /* 0x003e220000000a00 */
[----:B------:R-:W-:-:S04]  /*13a70*/  VIADD R237, R199, 0xc0 ;  /* 0x000000c0c7ed7836 */ /* 0x000fc80000000000 */
[----:B0-----:R-:W-:-:S05]  /*13a80*/  @P3 IMAD.WIDE.U32 R168, R237, 0x10, R168 ;  /* 0x00000010eda83825 */ /* 0x001fca00078e00a8 */
[----:B------:R0:W5:Y:S01]  /*13a90*/  @P3 LDG.E.128 R160, desc[UR6][R168.64] ;  /* 0x00000006a8a03981 */ /* 0x000162000c1e1d00 */
[----:B------:R-:W-:Y:S01]  /*13aa0*/  IADD3 R196, R198, 0xc0, RZ ;  /* 0x000000c0c6c47810 */ /* 0x000fe20007ffe0ff */
[----:B0-----:R-:W0:Y:S04]  /*13ab0*/  @P0 LDC.64 R168, c[0x0][0x230] ;  /* 0x00008c00ffa80b82 */ /* 0x001e280000000a00 */
[----:B0-----:R-:W-:-:S05]  /*13ac0*/  @P0 IMAD.WIDE.U32 R168, R196, 0x20, R168 ;  /* 0x00000020c4a80825 */ /* 0x001fca00078e00a8 */
        /* <DEDUP_REMOVED lines=20> */
.L_x_29060:
[----:B------:R-:W-:-:S07]  /*13c10*/  MOV R11, R8 ;  /* 0x00000008000b7202 */ /* 0x000fce0000000f00 */
.L_x_29061:
[----:B------:R-:W-:Y:S05]  /*13c20*/  BSYNC B2 ;  /* 0x0000000000027941 */ /* 0x000fea0003800000 */
.L_x_29059:
        /* <DEDUP_REMOVED lines=16> */
.L_x_29065:
[----:B------:R-:W-:Y:S05]  /*13d30*/  BSYNC B3 ;  /* 0x0000000000037941 */ /* 0x000fea0003800000 */
.L_x_29064:
        /* <DEDUP_REMOVED lines=44> */
.L_x_29063:
[----:B------:R-:W-:Y:S05]  /*14000*/  BSYNC B2 ;  /* 0x0000000000027941 */ /* 0x000fea0003800000 */
.L_x_29062:
        /* <DEDUP_REMOVED lines=12> */
.L_x_29058:
[----:B------:R-:W-:Y:S05]  /*140d0*/  BSYNC B1 ;  /* 0x0000000000017941 */ /* 0x000fea0003800000 */
.L_x_29057:
        /* <DEDUP_REMOVED lines=18> */
.L_x_29069:
[----:B------:R-:W-:-:S07]  /*14200*/  MOV R7, R8 ;  /* 0x0000000800077202 */ /* 0x000fce0000000f00 */
.L_x_29070:
[----:B------:R-:W-:Y:S05]  /*14210*/  BSYNC B2 ;  /* 0x0000000000027941 */ /* 0x000fea0003800000 */
.L_x_29068:
        /* <DEDUP_REMOVED lines=16> */
.L_x_29074:
[----:B------:R-:W-:Y:S05]  /*14320*/  BSYNC B3 ;  /* 0x0000000000037941 */ /* 0x000fea0003800000 */
.L_x_29073:
        /* <DEDUP_REMOVED lines=44> */
.L_x_29072:
[----:B------:R-:W-:Y:S05]  /*145f0*/  BSYNC B2 ;  /* 0x0000000000027941 */ /* 0x000fea0003800000 */
.L_x_29071:
        /* <DEDUP_REMOVED lines=13> */
.L_x_29067:
[----:B------:R-:W-:Y:S05]  /*146d0*/  BSYNC B1 ;  /* 0x0000000000017941 */ /* 0x000fea0003800000 */
.L_x_29066:
        /* <DEDUP_REMOVED lines=18> */
.L_x_29078:
[----:B------:R-:W-:-:S07]  /*14800*/  MOV R7, R8 ;  /* 0x0000000800077202 */ /* 0x000fce0000000f00 */
.L_x_29079:
[----:B------:R-:W-:Y:S05]  /*14810*/  BSYNC B2 ;  /* 0x0000000000027941 */ /* 0x000fea0003800000 */
.L_x_29077:
        /* <DEDUP_REMOVED lines=16> */
.L_x_29083:
[----:B------:R-:W-:Y:S05]  /*14920*/  BSYNC B3 ;  /* 0x0000000000037941 */ /* 0x000fea0003800000 */
.L_x_29082:
        /* <DEDUP_REMOVED lines=44> */
.L_x_29081:
[----:B------:R-:W-:Y:S05]  /*14bf0*/  BSYNC B2 ;  /* 0x0000000000027941 */ /* 0x000fea0003800000 */
.L_x_29080:
        /* <DEDUP_REMOVED lines=12> */
.L_x_29076:
[----:B------:R-:W-:Y:S05]  /*14cc0*/  BSYNC B1 ;  /* 0x0000000000017941 */ /* 0x000fea0003800000 */
.L_x_29075:
        /* <DEDUP_REMOVED lines=18> */
.L_x_29087:
[----:B------:R-:W-:-:S07]  /*14df0*/  MOV R7, R8 ;  /* 0x0000000800077202 */ /* 0x000fce0000000f00 */
.L_x_29088:
[----:B------:R-:W-:Y:S05]  /*14e00*/  BSYNC B2 ;  /* 0x0000000000027941 */ /* 0x000fea0003800000 */
.L_x_29086:
        /* <DEDUP_REMOVED lines=16> */
.L_x_29092:
[----:B------:R-:W-:Y:S05]  /*14f10*/  BSYNC B3 ;  /* 0x0000000000037941 */ /* 0x000fea0003800000 */
.L_x_29091:
        /* <DEDUP_REMOVED lines=44> */
.L_x_29090:
[----:B------:R-:W-:Y:S05]  /*151e0*/  BSYNC B2 ;  /* 0x0000000000027941 */ /* 0x000fea0003800000 */
.L_x_29089:
        /* <DEDUP_REMOVED lines=13> */
.L_x_29085:
[----:B------:R-:W-:Y:S05]  /*152c0*/  BSYNC B1 ;  /* 0x0000000000017941 */ /* 0x000fea0003800000 */
.L_x_29084:
        /* <DEDUP_REMOVED lines=18> */
.L_x_29096:
[----:B------:R-:W-:-:S07]  /*153f0*/  MOV R7, R8 ;  /* 0x0000000800077202 */ /* 0x000fce0000000f00 */
.L_x_29097:
[----:B------:R-:W-:Y:S05]  /*15400*/  BSYNC B2 ;  /* 0x0000000000027941 */ /* 0x000fea0003800000 */
.L_x_29095:
        /* <DEDUP_REMOVED lines=16> */
.L_x_29101:
[----:B------:R-:W-:Y:S05]  /*15510*/  BSYNC B3 ;  /* 0x0000000000037941 */ /* 0x000fea0003800000 */
.L_x_29100:
        /* <DEDUP_REMOVED lines=44> */
.L_x_29099:
[----:B------:R-:W-:Y:S05]  /*157e0*/  BSYNC B2 ;  /* 0x0000000000027941 */ /* 0x000fea0003800000 */
.L_x_29098:
        /* <DEDUP_REMOVED lines=12> */
.L_x_29094:
[----:B------:R-:W-:Y:S05]  /*158b0*/  BSYNC B1 ;  /* 0x0000000000017941 */ /* 0x000fea0003800000 */
.L_x_29093:
        /* <DEDUP_REMOVED lines=18> */
.L_x_29105:
[----:B------:R-:W-:-:S07]  /*159e0*/  MOV R7, R8 ;  /* 0x0000000800077202 */ /* 0x000fce0000000f00 */
.L_x_29106:
[----:B------:R-:W-:Y:S05]  /*159f0*/  BSYNC B2 ;  /* 0x0000000000027941 */ /* 0x000fea0003800000 */
.L_x_29104:
        /* <DEDUP_REMOVED lines=16> */
.L_x_29110:
[----:B------:R-:W-:Y:S05]  /*15b00*/  BSYNC B3 ;  /* 0x0000000000037941 */ /* 0x000fea0003800000 */
.L_x_29109:
        /* <DEDUP_REMOVED lines=44> */
.L_x_29108:
[----:B------:R-:W-:Y:S05]  /*15dd0*/  BSYNC B2 ;  /* 0x0000000000027941 */ /* 0x000fea0003800000 */
.L_x_29107:
        /* <DEDUP_REMOVED lines=13> */
.L_x_29103:
[----:B------:R-:W-:Y:S05]  /*15eb0*/  BSYNC B1 ;  /* 0x0000000000017941 */ /* 0x000fea0003800000 */
.L_x_29102:
        /* <DEDUP_REMOVED lines=18> */
.L_x_29114:
[----:B------:R-:W-:-:S07]  /*15fe0*/  MOV R7, R8 ;  /* 0x0000000800077202 */ /* 0x000fce0000000f00 */
.L_x_29115:
[----:B------:R-:W-:Y:S05]  /*15ff0*/  BSYNC B2 ;  /* 0x0000000000027941 */ /* 0x000fea0003800000 */
.L_x_29113:
        /* <DEDUP_REMOVED lines=16> */
.L_x_29119:
[----:B------:R-:W-:Y:S05]  /*16100*/  BSYNC B3 ;  /* 0x0000000000037941 */ /* 0x000fea0003800000 */
.L_x_29118:
        /* <DEDUP_REMOVED lines=44> */
.L_x_29117:
[----:B------:R-:W-:Y:S05]  /*163d0*/  BSYNC B2 ;  /* 0x0000000000027941 */ /* 0x000fea0003800000 */
.L_x_29116:
        /* <DEDUP_REMOVED lines=12> */
.L_x_29112:
[----:B------:R-:W-:Y:S05]  /*164a0*/  BSYNC B1 ;  /* 0x0000000000017941 */ /* 0x000fea0003800000 */
.L_x_29111:
        /* <DEDUP_REMOVED lines=18> */
.L_x_29123:
[----:B------:R-:W-:-:S07]  /*165d0*/  MOV R171, R8 ;  /* 0x0000000800ab7202 */ /* 0x000fce0000000f00 */
.L_x_29124:
[----:B------:R-:W-:Y:S05]  /*165e0*/  BSYNC B2 ;  /* 0x0000000000027941 */ /* 0x000fea0003800000 */
.L_x_29122:
        /* <DEDUP_REMOVED lines=16> */
.L_x_29128:
[----:B------:R-:W-:Y:S05]  /*166f0*/  BSYNC B3 ;  /* 0x0000000000037941 */ /* 0x000fea0003800000 */
.L_x_29127:
        /* <DEDUP_REMOVED lines=44> */
.L_x_29126:
[----:B------:R-:W-:Y:S05]  /*169c0*/  BSYNC B2 ;  /* 0x0000000000027941 */ /* 0x000fea0003800000 */
.L_x_29125:
        /* <DEDUP_REMOVED lines=13> */
.L_x_29121:
[----:B------:R-:W-:Y:S05]  /*16aa0*/  BSYNC B1 ;  /* 0x0000000000017941 */ /* 0x000fea0003800000 */
.L_x_29120:
        /* <DEDUP_REMOVED lines=25> */
.L_x_29130:
[----:B------:R-:W-:Y:S05]  /*16c40*/  BSYNC B1 ;  /* 0x0000000000017941 */ /* 0x000fea0003800000 */
.L_x_29129:
[----:B01----:R-:W0:Y:S01]  /*16c50*/  @P3 LDC.64 R192, c[0x0][0x220] ;  /* 0x00008800ffc03b82 */ /* 0x003e220000000a00 */
[----:B------:R-:W-:-:S05]  /*16c60*/  IADD3 R242, R199, 0xe0, RZ ;  /* 0x000000e0c7f27810 */ /* 0x000fca0007ffe0ff */
[----:B0-----:R-:W-:-:S05]  /*16c70*/  @P3 IMAD.WIDE.U32 R192, R242, 0x10, R192 ;  /* 0x00000010f2c03825 */ /* 0x001fca00078e00c0 */
[----:B------:R0:W5:Y:S01]  /*16c80*/  @P3 LDG.E.128 R160, desc[UR6][R192.64] ;  /* 0x00000006c0a03981 */ /* 0x000162000c1e1d00 */
[----:B------:R-:W-:Y:S01]  /*16c90*/  VIADD R240, R198, 0xe0 ;  /* 0x000000e0c6f07836 */ /* 0x000fe20000000000 */
[----:B0-----:R-:W0:Y:S03]  /*16ca0*/  @P0 LDC.64 R192, c[0x0][0x230] ;  /* 0x00008c00ffc00b82 */ /* 0x001e260000000a00 */
[----:B0-----:R-:W-:-:S05]  /*16cb0*/  @P0 IMAD.WIDE.U32 R192, R240, 0x20, R192 ;  /* 0x00000020f0c00825 */ /* 0x001fca00078e00c0 */
        /* <DEDUP_REMOVED lines=20> */
.L_x_29134:
[----:B------:R-:W-:-:S07]  /*16e00*/  IMAD.MOV.U32 R11, RZ, RZ, R8 ;  /* 0x000000ffff0b7224 */ /* 0x000fce00078e0008 */
.L_x_29135:
[----:B------:R-:W-:Y:S05]  /*16e10*/  BSYNC B2 ;  /* 0x0000000000027941 */ /* 0x000fea0003800000 */
.L_x_29133:
        /* <DEDUP_REMOVED lines=16> */
.L_x_29139:
[----:B------:R-:W-:Y:S05]  /*16f20*/  BSYNC B3 ;  /* 0x0000000000037941 */ /* 0x000fea0003800000 */
.L_x_29138:
        /* <DEDUP_REMOVED lines=44> */
.L_x_29137:
[----:B------:R-:W-:Y:S05]  /*171f0*/  BSYNC B2 ;  /* 0x0000000000027941 */ /* 0x000fea0003800000 */
.L_x_29136:
        /* <DEDUP_REMOVED lines=12> */
.L_x_29132:
[----:B------:R-:W-:Y:S05]  /*172c0*/  BSYNC B1 ;  /* 0x0000000000017941 */ /* 0x000fea0003800000 */
.L_x_29131:
        /* <DEDUP_REMOVED lines=18> */
.L_x_29143:
[----:B------:R-:W-:-:S07]  /*173f0*/  IMAD.MOV.U32 R7, RZ, RZ, R8 ;  /* 0x000000ffff077224 */ /* 0x000fce00078e0008 */
.L_x_29144:
[----:B------:R-:W-:Y:S05]  /*17400*/  BSYNC B2 ;  /* 0x0000000000027941 */ /* 0x000fea0003800000 */
.L_x_29142:
        /* <DEDUP_REMOVED lines=16> */
.L_x_29148:
[----:B------:R-:W-:Y:S05]  /*17510*/  BSYNC B3 ;  /* 0x0000000000037941 */ /* 0x000fea0003800000 */
.L_x_29147:
        /* <DEDUP_REMOVED lines=44> */
.L_x_29146:
[----:B------:R-:W-:Y:S05]  /*177e0*/  BSYNC B2 ;  /* 0x0000000000027941 */ /* 0x000fea0003800000 */
.L_x_29145:
        /* <DEDUP_REMOVED lines=13> */
.L_x_29141:
[----:B------:R-:W-:Y:S05]  /*178c0*/  BSYNC B1 ;  /* 0x0000000000017941 */ /* 0x000fea0003800000 */
.L_x_29140:
        /* <DEDUP_REMOVED lines=18> */
.L_x_29152:
[----:B------:R-:W-:-:S07]  /*179f0*/  IMAD.MOV.U32 R7, RZ, RZ, R8 ;  /* 0x000000ffff077224 */ /* 0x000fce00078e0008 */
.L_x_29153:
[----:B------:R-:W-:Y:S05]  /*17a00*/  BSYNC B2 ;  /* 0x0000000000027941 */ /* 0x000fea0003800000 */
.L_x_29151:
        /* <DEDUP_REMOVED lines=16> */
.L_x_29157:
[----:B------:R-:W-:Y:S05]  /*17b10*/  BSYNC B3 ;  /* 0x0000000000037941 */ /* 0x000fea0003800000 */
.L_x_29156:
        /* <DEDUP_REMOVED lines=44> */
.L_x_29155:
[----:B------:R-:W-:Y:S05]  /*17de0*/  BSYNC B2 ;  /* 0x0000000000027941 */ /* 0x000fea0003800000 */
.L_x_29154:
        /* <DEDUP_REMOVED lines=12> */
.L_x_29150:
[----:B------:R-:W-:Y:S05]  /*17eb0*/  BSYNC B1 ;  /* 0x0000000000017941 */ /* 0x000fea0003800000 */
.L_x_29149:
        /* <DEDUP_REMOVED lines=18> */
.L_x_29161:
[----:B------:R-:W-:-:S07]  /*17fe0*/  IMAD.MOV.U32 R7, RZ, RZ, R8 ;  /* 0x000000ffff077224 */ /* 0x000fce00078e0008 */
.L_x_29162:
[----:B------:R-:W-:Y:S05]  /*17ff0*/  BSYNC B2 ;  /* 0x0000000000027941 */ /* 0x000fea0003800000 */
.L_x_29160:
        /* <DEDUP_REMOVED lines=16> */
.L_x_29166:
[----:B------:R-:W-:Y:S05]  /*18100*/  BSYNC B3 ;  /* 0x0000000000037941 */ /* 0x000fea0003800000 */
.L_x_29165:
        /* <DEDUP_REMOVED lines=44> */
.L_x_29164:
[----:B------:R-:W-:Y:S05]  /*183d0*/  BSYNC B2 ;  /* 0x0000000000027941 */ /* 0x000fea0003800000 */
.L_x_29163:
        /* <DEDUP_REMOVED lines=13> */
.L_x_29159:
[----:B------:R-:W-:Y:S05]  /*184b0*/  BSYNC B1 ;  /* 0x0000000000017941 */ /* 0x000fea0003800000 */
.L_x_29158:
        /* <DEDUP_REMOVED lines=18> */
.L_x_29170:
[----:B------:R-:W-:-:S07]  /*185e0*/  IMAD.MOV.U32 R7, RZ, RZ, R8 ;  /* 0x000000ffff077224 */ /* 0x000fce00078e0008 */
.L_x_29171:
[----:B------:R-:W-:Y:S05]  /*185f0*/  BSYNC B2 ;  /* 0x0000000000027941 */ /* 0x000fea0003800000 */
.L_x_29169:
        /* <DEDUP_REMOVED lines=16> */
.L_x_29175:
[----:B------:R-:W-:Y:S05]  /*18700*/  BSYNC B3 ;  /* 0x0000000000037941 */ /* 0x000fea0003800000 */
.L_x_29174:
        /* <DEDUP_REMOVED lines=44> */
.L_x_29173:
[----:B------:R-:W-:Y:S05]  /*189d0*/  BSYNC B2 ;  /* 0x0000000000027941 */ /* 0x000fea0003800000 */
.L_x_29172:
        /* <DEDUP_REMOVED lines=12> */
.L_x_29168:
[----:B------:R-:W-:Y:S05]  /*18aa0*/  BSYNC B1 ;  /* 0x0000000000017941 */ /* 0x000fea0003800000 */
.L_x_29167:
        /* <DEDUP_REMOVED lines=18> */
.L_x_29179:
[----:B------:R-:W-:-:S07]  /*18bd0*/  IMAD.MOV.U32 R7, RZ, RZ, R8 ;  /* 0x000000ffff077224 */ /* 0x000fce00078e0008 */
.L_x_29180:
[----:B------:R-:W-:Y:S05]  /*18be0*/  BSYNC B2 ;  /* 0x0000000000027941 */ /* 0x000fea0003800000 */
.L_x_29178:
        /* <DEDUP_REMOVED lines=16> */
.L_x_29184:
[----:B------:R-:W-:Y:S05]  /*18cf0*/  BSYNC B3 ;  /* 0x0000000000037941 */ /* 0x000fea0003800000 */
.L_x_29183:
        /* <DEDUP_REMOVED lines=44> */
.L_x_29182:
[----:B------:R-:W-:Y:S05]  /*18fc0*/  BSYNC B2 ;  /* 0x0000000000027941 */ /* 0x000fea0003800000 */
.L_x_29181:
        /* <DEDUP_REMOVED lines=13> */
.L_x_29177:
[----:B------:R-:W-:Y:S05]  /*190a0*/  BSYNC B1 ;  /* 0x0000000000017941 */ /* 0x000fea0003800000 */
.L_x_29176:
        /* <DEDUP_REMOVED lines=18> */
.L_x_29188:
[----:B------:R-:W-:-:S07]  /*191d0*/  IMAD.MOV.U32 R7, RZ, RZ, R8 ;  /* 0x000000ffff077224 */ /* 0x000fce00078e0008 */
.L_x_29189:
[----:B------:R-:W-:Y:S05]  /*191e0*/  BSYNC B2 ;  /* 0x0000000000027941 */ /* 0x000fea0003800000 */
.L_x_29187:
        /* <DEDUP_REMOVED lines=16> */
.L_x_29193:
[----:B------:R-:W-:Y:S05]  /*192f0*/  BSYNC B3 ;  /* 0x0000000000037941 */ /* 0x000fea0003800000 */
.L_x_29192:
        /* <DEDUP_REMOVED lines=44> */
.L_x_29191:
[----:B------:R-:W-:Y:S05]  /*195c0*/  BSYNC B2 ;  /* 0x0000000000027941 */ /* 0x000fea0003800000 */
.L_x_29190:
        /* <DEDUP_REMOVED lines=12> */
.L_x_29186:
[----:B------:R-:W-:Y:S05]  /*19690*/  BSYNC B1 ;  /* 0x0000000000017941 */ /* 0x000fea0003800000 */
.L_x_29185:
        /* <DEDUP_REMOVED lines=18> */
.L_x_29197:
[----:B------:R-:W-:-:S07]  /*197c0*/  IMAD.MOV.U32 R195, RZ, RZ, R8 ;  /* 0x000000ffffc37224 */ /* 0x000fce00078e0008 */
.L_x_29198:
[----:B------:R-:W-:Y:S05]  /*197d0*/  BSYNC B2 ;  /* 0x0000000000027941 */ /* 0x000fea0003800000 */
.L_x_29196:
        /* <DEDUP_REMOVED lines=16> */
.L_x_29202:
[----:B------:R-:W-:Y:S05]  /*198e0*/  BSYNC B3 ;  /* 0x0000000000037941 */ /* 0x000fea0003800000 */
.L_x_29201:
        /* <DEDUP_REMOVED lines=44> */
.L_x_29200:
[----:B------:R-:W-:Y:S05]  /*19bb0*/  BSYNC B2 ;  /* 0x0000000000027941 */ /* 0x000fea0003800000 */
.L_x_29199:
        /* <DEDUP_REMOVED lines=13> */
.L_x_29195:
[----:B------:R-:W-:Y:S05]  /*19c90*/  BSYNC B1 ;  /* 0x0000000000017941 */ /* 0x000fea0003800000 */
.L_x_29194:
        /* <DEDUP_REMOVED lines=12> */
[----:B------:R-:W-:-:S03]  /*19d60*/  IMAD.WIDE.U32 R240, R238, 0x1000000, RZ ;  /* 0x01000000eef07825 */ /* 0x000fc600078e00ff */
        /* <DEDUP_REMOVED lines=13> */
.L_x_29204:
[----:B------:R-:W-:Y:S05]  /*19e40*/  BSYNC B1 ;  /* 0x0000000000017941 */ /* 0x000fea0003800000 */
.L_x_29203:
        /* <DEDUP_REMOVED lines=218> */
.L_x_29220:
        /* <DEDUP_REMOVED lines=10> */
[----:B------:R-:W1:Y:S04]  /*1ac90*/  @!P0 LDC.64 R234, c[0x0][0x258] ;  /* 0x00009600ffea8b82 */ /* 0x000e680000000a00 */
[----:B------:R-:W2:Y:S01]  /*1aca0*/  MUFU.RSQ R237, R237 ;  /* 0x000000ed00ed7308 */ /* 0x000ea20000001400 */
[----:B-1----:R-:W-:-:S04]  /*1acb0*/  @!P0 LEA R234, P1, R0, R234, 0x2 ;  /* 0x000000ea00ea8211 */ /* 0x002fc800078210ff */
[----:B------:R-:W-:-:S05]  /*1acc0*/  @!P0 LEA.HI.X R235, R0, R235, R252, 0x2, P1 ;  /* 0x000000eb00eb8211 */ /* 0x000fca00008f14fc */
[----:B--2---:R1:W-:Y:S01]  /*1acd0*/  @!P0 STG.E desc[UR6][R234.64], R237 ;  /* 0x000000edea008986 */ /* 0x0043e2000c101906 */
[----:B------:R-:W-:-:S13]  /*1ace0*/  ISETP.GE.AND P0, PT, R243, 0x1, PT ;  /* 0x00000001f300780c */ /* 0x000fda0003f06270 */
[----:B-1----:R-:W-:Y:S05]  /*1acf0*/  @!P0 BRA `(.L_x_29207) ;  /* 0x00000010006c8947 */ /* 0x002fea0003800000 */
[----:B------:R-:W1:Y:S01]  /*1ad00*/  LDC R241, c[0x0][0x218] ;  /* 0x00008600fff17b82 */ /* 0x000e620000000800 */
[----:B------:R2:W-:Y:S01]  /*1ad10*/  STL [R1+0xb4], R2 ;  /* 0x0000b40201007387 */ /* 0x0005e20000100800 */
[----:B------:R-:W-:Y:S01]  /*1ad20*/  FSEL R234, R239, RZ, !P2 ;  /* 0x000000ffefea7208 */ /* 0x000fe20005000000 */
[----:B------:R-:W-:Y:S02]  /*1ad30*/  VIADD R235, R243, 0xffffffff ;  /* 0xfffffffff3eb7836 */ /* 0x000fe40000000000 */
[----:B--2---:R-:W2:Y:S04]  /*1ad40*/  LDL R2, [R1+0x98] ;  /* 0x0000980001027983 */ /* 0x004ea80000100800 */
[----:B------:R3:W-:Y:S04]  /*1ad50*/  STL [R1+0xb0], R0 ;  /* 0x0000b00001007387 */ /* 0x0007e80000100800 */
[----:B0-----:R-:W4:Y:S04]  /*1ad60*/  LDL R238, [R1+0xac] ;  /* 0x0000ac0001ee7983 */ /* 0x001f280000100800 */
[----:B------:R-:W4:Y:S01]  /*1ad70*/  LDL R239, [R1+0xa0] ;  /* 0x0000a00001ef7983 */ /* 0x000f220000100800 */
[----:B-1----:R-:W-:-:S03]  /*1ad80*/  IMAD R235, R235, R241, RZ ;  /* 0x000000f1ebeb7224 */ /* 0x002fc600078e02ff */
[----:B---3--:R-:W3:Y:S04]  /*1ad90*/  LDL R0, [R1+0x9c] ;  /* 0x00009c0001007983 */ /* 0x008ee80000100800 */
[----:B------:R-:W3:Y:S04]  /*1ada0*/  LDL R243, [R1+0x90] ;  /* 0x0000900001f37983 */ /* 0x000ee80000100800 */
[----:B------:R-:W3:Y:S04]  /*1adb0*/  LDL R241, [R1+0x94] ;  /* 0x0000940001f17983 */ /* 0x000ee80000100800 */
[----:B------:R-:W3:Y:S04]  /*1adc0*/  LDL R240, [R1+0xa4] ;  /* 0x0000a40001f07983 */ /* 0x000ee80000100800 */
[----:B------:R-:W3:Y:S01]  /*1add0*/  LDL R252, [R1+0xa8] ;  /* 0x0000a80001fc7983 */ /* 0x000ee20000100800 */
        /* <DEDUP_REMOVED lines=14> */
[----:B------:R-:W-:-:S04]  /*1aec0*/  FADD.FTZ R14, -R234, R14 ;  /* 0x0000000eea0e7221 */ /* 0x000fc80000010100 */
[----:B------:R-:W-:Y:S01]  /*1aed0*/  FMUL.FTZ R14, R237, R14 ;  /* 0x0000000eed0e7220 */ /* 0x000fe20000410000 */
[----:B--2---:R-:W-:Y:S02]  /*1aee0*/  FFMA.FTZ R226, R2, R226, R22 ;  /* 0x000000e202e27223 */ /* 0x004fe40000010016 */
[----:B------:R1:W5:Y:S01]  /*1aef0*/  LDL.LU R2, [R1+0xb4] ;  /* 0x0000b40001027983 */ /* 0x0003620000300800 */
[----:B----4-:R-:W-:Y:S01]  /*1af00*/  FFMA.FTZ R15, R238, R15, R19 ;  /* 0x0000000fee0f7223 */ /* 0x010fe20000010013 */
[----:B------:R-:W-:Y:S02]  /*1af10*/  FFMA.FTZ R12, R239, R12, R16 ;  /* 0x0000000cef0c7223 */ /* 0x000fe40000010010 */
[----:B------:R-:W0:Y:S01]  /*1af20*/  LDC.64 R238, c[0x0][0x2b8] ;  /* 0x0000ae00ffee7b82 */ /* 0x000e220000000a00 */
[----:B---3--:R-:W-:Y:S02]  /*1af30*/  FFMA.FTZ R227, R0, R227, R23 ;  /* 0x000000e300e37223 */ /* 0x008fe40000010017 */
[----:B------:R1:W5:Y:S01]  /*1af40*/  LDL.LU R0, [R1+0xb0] ;  /* 0x0000b00001007983 */ /* 0x0003620000300800 */
[----:B------:R-:W-:Y:S01]  /*1af50*/  FFMA.FTZ R224, R243, R224, R20 ;  /* 0x000000e0f3e07223 */ /* 0x000fe20000010014 */
[----:B------:R-:W-:Y:S01]  /*1af60*/  FFMA.FTZ R225, R241, R225, R21 ;  /* 0x000000e1f1e17223 */ /* 0x000fe20000010015 */
[----:B------:R-:W-:Y:S01]  /*1af70*/  F2FP.BF16.F32.PACK_AB R227, R227, R226 ;  /* 0x000000e2e3e3723e */ /* 0x000fe200000010ff */
[----:B------:R-:W2:Y:S01]  /*1af80*/  LDL R243, [R1+0x6c] ;  /* 0x00006c0001f37983 */ /* 0x000ea20000100800 */
[----:B------:R-:W-:-:S02]  /*1af90*/  FFMA.FTZ R13, R240, R13, R17 ;  /* 0x0000000df00d7223 */ /* 0x000fc40000010011 */
[----:B------:R-:W-:Y:S01]  /*1afa0*/  F2FP.BF16.F32.PACK_AB R226, R225, R224 ;  /* 0x000000e0e1e2723e */ /* 0x000fe200000010ff */
[----:B------:R-:W3:Y:S01]  /*1afb0*/  LDL R241, [R1+0x18] ;  /* 0x0000180001f17983 */ /* 0x000ee20000100800 */
[----:B------:R-:W-:Y:S01]  /*1afc0*/  FFMA.FTZ R14, R252, R14, R18 ;  /* 0x0000000efc0e7223 */ /* 0x000fe20000010012 */
[----:B------:R-:W-:Y:S02]  /*1afd0*/  F2FP.BF16.F32.PACK_AB R224, R13, R12 ;  /* 0x0000000c0de0723e */ /* 0x000fe400000010ff */
[----:B------:R-:W4:Y:S01]  /*1afe0*/  LDL R252, [R1+0x54] ;  /* 0x0000540001fc7983 */ /* 0x000f220000100800 */
[----:B------:R-:W-:Y:S02]  /*1aff0*/  SHF.R.S32.HI R12, RZ, 0x1f, R235 ;  /* 0x0000001fff0c7819 */ /* 0x000fe400000114eb */
[----:B------:R-:W-:Y:S01]  /*1b000*/  F2FP.BF16.F32.PACK_AB R225, R15, R14 ;  /* 0x0000000e0fe1723e */ /* 0x000fe200000010ff */
[----:B------:R-:W3:Y:S01]  /*1b010*/  LDL R240, [R1+0x1c] ;  /* 0x00001c0001f07983 */ /* 0x000ee20000100800 */
[----:B------:R-:W-:-:S03]  /*1b020*/  LEA.HI R12, R12, R235, RZ, 0x3 ;  /* 0x000000eb0c0c7211 */ /* 0x000fc600078f18ff */
[----:B------:R-:W2:Y:S01]  /*1b030*/  LDL R14, [R1+0x58] ;  /* 0x00005800010e7983 */ /* 0x000ea20000100800 */
[----:B------:R-:W-:-:S03]  /*1b040*/  LEA.HI.SX32 R235, R12, R242, 0x1d ;  /* 0x000000f20ceb7211 */ /* 0x000fc600078feaff */
[----:B------:R-:W4:Y:S02]  /*1b050*/  LDL R15, [R1+0x5c] ;  /* 0x00005c00010f7983 */ /* 0x000f240000100800 */
[----:B0-----:R-:W-:Y:S02]  /*1b060*/  IMAD.WIDE.U32 R12, R235, 0x10, R238 ;  /* 0x00000010eb0c7825 */ /* 0x001fe400078e00ee */
[----:B------:R-:W3:Y:S04]  /*1b070*/  LDL R242, [R1+0x64] ;  /* 0x0000640001f27983 */ /* 0x000ee80000100800 */
[----:B------:R0:W-:Y:S04]  /*1b080*/  STG.E.128 desc[UR6][R12.64], R224 ;  /* 0x000000e00c007986 */ /* 0x0001e8000c101d06 */
[----:B0-----:R-:W3:Y:S04]  /*1b090*/  LDL R225, [R1+0x60] ;  /* 0x0000600001e17983 */ /* 0x001ee80000100800 */
[----:B------:R-:W3:Y:S04]  /*1b0a0*/  LDL R226, [R1+0x68] ;  /* 0x0000680001e27983 */ /* 0x000ee80000100800 */
[----:B------:R-:W3:Y:S01]  /*1b0b0*/  LDL R227, [R1+0x50] ;  /* 0x0000500001e37983 */ /* 0x000ee20000100800 */
[C---:B------:R-:W-:Y:S01]  /*1b0c0*/  FADD.FTZ R12, -R234.reuse, R222 ;  /* 0x000000deea0c7221 */ /* 0x040fe20000010100 */
[----:B------:R-:W-:-:S02]  /*1b0d0*/  FADD.FTZ R13, -R234, R223 ;  /* 0x000000dfea0d7221 */ /* 0x000fc40000010100 */
[----:B------:R-:W3:Y:S01]  /*1b0e0*/  LDL R224, [R1+0x28] ;  /* 0x0000280001e07983 */ /* 0x000ee20000100800 */
[C---:B------:R-:W-:Y:S01]  /*1b0f0*/  FMUL.FTZ R12, R237.reuse, R12 ;  /* 0x0000000ced0c7220 */ /* 0x040fe20000410000 */
[----:B------:R-:W-:Y:S02]  /*1b100*/  FMUL.FTZ R13, R237, R13 ;  /* 0x0000000ded0d7220 */ /* 0x000fe40000410000 */
[----:B------:R-:W3:Y:S04]  /*1b110*/  LDL R223, [R1+0x10] ;  /* 0x0000100001df7983 */ /* 0x000ee80000100800 */
[----:B------:R-:W3:Y:S01]  /*1b120*/  LDL R222, [R1+0x14] ;  /* 0x0000140001de7983 */ /* 0x000ee20000100800 */
[----:B--2---:R-:W-:Y:S01]  /*1b130*/  FFMA.FTZ R12, R14, R12, R30 ;  /* 0x0000000c0e0c7223 */ /* 0x004fe2000001001e */
[----:B----4-:R-:W-:-:S05]  /*1b140*/  FFMA.FTZ R13, R15, R13, R31 ;  /* 0x0000000d0f0d7223 */ /* 0x010fca000001001f */
[----:B------:R-:W-:Y:S01]  /*1b150*/  F2FP.BF16.F32.PACK_AB R15, R13, R12 ;  /* 0x0000000c0d0f723e */ /* 0x000fe200000010ff */
[----:B------:R-:W-:-:S04]  /*1b160*/  FADD.FTZ R12, -R234, R216 ;  /* 0x000000d8ea0c7221 */ /* 0x000fc80000010100 */
[----:B------:R-:W-:Y:S01]  /*1b170*/  FMUL.FTZ R12, R237, R12 ;  /* 0x0000000ced0c7220 */ /* 0x000fe20000410000 */
[C---:B------:R-:W-:Y:S02]  /*1b180*/  FADD.FTZ R216, -R234.reuse, R220 ;  /* 0x000000dcead87221 */ /* 0x040fe40000010100 */
[----:B------:R-:W2:Y:S01]  /*1b190*/  LDL R220, [R1+0x24] ;  /* 0x0000240001dc7983 */ /* 0x000ea20000100800 */
[C---:B------:R-:W-:Y:S01]  /*1b1a0*/  FADD.FTZ R13, -R234.reuse, R217 ;  /* 0x000000d9ea0d7221 */ /* 0x040fe20000010100 */
[----:B------:R-:W-:Y:S02]  /*1b1b0*/  FADD.FTZ R217, -R234, R221 ;  /* 0x000000ddead97221 */ /* 0x000fe40000010100 */
[----:B------:R-:W4:Y:S01]  /*1b1c0*/  LDL R221, [R1+0x2c] ;  /* 0x00002c0001dd7983 */ /* 0x000f220000100800 */
[----:B---3--:R-:W-:-:S03]  /*1b1d0*/  FFMA.FTZ R12, R225, R12, R24 ;  /* 0x0000000ce10c7223 */ /* 0x008fc60000010018 */
[----:B------:R-:W3:Y:S01]  /*1b1e0*/  LDL R225, [R1+0x20] ;  /* 0x0000200001e17983 */ /* 0x000ee20000100800 */
[C---:B------:R-:W-:Y:S01]  /*1b1f0*/  FADD.FTZ R14, -R234.reuse, R218 ;  /* 0x000000daea0e7221 */ /* 0x040fe20000010100 */
[C---:B------:R-:W-:Y:S01]  /*1b200*/  FMUL.FTZ R216, R237.reuse, R216 ;  /* 0x000000d8edd87220 */ /* 0x040fe20000410000 */
[C---:B------:R-:W-:Y:S02]  /*1b210*/  FMUL.FTZ R13, R237.reuse, R13 ;  /* 0x0000000ded0d7220 */ /* 0x040fe40000410000 */
[----:B------:R-:W-:Y:S01]  /*1b220*/  FMUL.FTZ R14, R237, R14 ;  /* 0x0000000eed0e7220 */ /* 0x000fe20000410000 */
[----:B------:R-:W-:-:S03]  /*1b230*/  FADD.FTZ R219, -R234, R219 ;  /* 0x000000dbeadb7221 */ /* 0x000fc60000010100 */
[----:B------:R-:W-:Y:S01]  /*1b240*/  FFMA.FTZ R218, R226, R14, R26 ;  /* 0x0000000ee2da7223 */ /* 0x000fe2000001001a */
[----:B------:R-:W-:Y:S01]  /*1b250*/  FFMA.FTZ R14, R227, R216, R28 ;  /* 0x000000d8e30e7223 */ /* 0x000fe2000001001c */
[----:B------:R-:W-:Y:S01]  /*1b260*/  FFMA.FTZ R216, R242, R13, R25 ;  /* 0x0000000df2d87223 */ /* 0x000fe20000010019 */
[C---:B------:R-:W-:Y:S01]  /*1b270*/  FMUL.FTZ R217, R237.reuse, R217 ;  /* 0x000000d9edd97220 */ /* 0x040fe20000410000 */
[----:B------:R-:W-:-:S03]  /*1b280*/  FMUL.FTZ R219, R237, R219 ;  /* 0x000000dbeddb7220 */ /* 0x000fc60000410000 */
[----:B------:R-:W-:Y:S01]  /*1b290*/  FFMA.FTZ R217, R252, R217, R29 ;  /* 0x000000d9fcd97223 */ /* 0x000fe2000001001d */
[----:B------:R-:W-:Y:S01]  /*1b2a0*/  F2FP.BF16.F32.PACK_AB R12, R216, R12 ;  /* 0x0000000cd80c723e */ /* 0x000fe200000010ff */
[----:B------:R-:W-:Y:S01]  /*1b2b0*/  FFMA.FTZ R219, R243, R219, R27 ;  /* 0x000000dbf3db7223 */ /* 0x000fe2000001001b */
[----:B------:R-:W-:Y:S02]  /*1b2c0*/  IADD3 R216, R235, 0x20, RZ ;  /* 0x00000020ebd87810 */ /* 0x000fe40007ffe0ff */
[----:B------:R-:W-:Y:S02]  /*1b2d0*/  F2FP.BF16.F32.PACK_AB R14, R217, R14 ;  /* 0x0000000ed90e723e */ /* 0x000fe400000010ff */
[----:B------:R-:W-:Y:S01]  /*1b2e0*/  F2FP.BF16.F32.PACK_AB R13, R219, R218 ;  /* 0x000000dadb0d723e */ /* 0x000fe200000010ff */
[----:B------:R-:W-:-:S05]  /*1b2f0*/  IMAD.WIDE.U32 R216, R216, 0x10, R238 ;  /* 0x00000010d8d87825 */ /* 0x000fca00078e00ee */
[----:B------:R0:W-:Y:S02]  /*1b300*/  STG.E.128 desc[UR6][R216.64], R12 ;  /* 0x0000000cd8007986 */ /* 0x0001e4000c101d06 */
[C---:B0-----:R-:W-:Y:S01]  /*1b310*/  FADD.FTZ R12, -R234.reuse, R214 ;  /* 0x000000d6ea0c7221 */ /* 0x041fe20000010100 */
        /* <DEDUP_REMOVED lines=11> */
[C---:B------:R-:W-:Y:S01]  /*1b3d0*/  FADD.FTZ R209, -R234.reuse, R213 ;  /* 0x000000d5ead17221 */ /* 0x040fe20000010100 */
[C---:B------:R-:W-:Y:S01]  /*1b3e0*/  FMUL.FTZ R208, R237.reuse, R208 ;  /* 0x000000d0edd07220 */ /* 0x040fe20000410000 */
[C---:B------:R-:W-:Y:S01]  /*1b3f0*/  FMUL.FTZ R12, R237.reuse, R12 ;  /* 0x0000000ced0c7220 */ /* 0x040fe20000410000 */
[----:B------:R-:W-:Y:S01]  /*1b400*/  FMUL.FTZ R13, R237, R13 ;  /* 0x0000000ded0d7220 */ /* 0x000fe20000410000 */
[----:B------:R-:W-:Y:S01]  /*1b410*/  FADD.FTZ R211, -R234, R211 ;  /* 0x000000d3ead37221 */ /* 0x000fe20000010100 */
[----:B------:R-:W-:Y:S01]  /*1b420*/  FFMA.FTZ R210, R224, R14, R34 ;  /* 0x0000000ee0d27223 */ /* 0x000fe20000010022 */
[----:B------:R-:W-:Y:S01]  /*1b430*/  FFMA.FTZ R14, R223, R208, R36 ;  /* 0x000000d0df0e7223 */ /* 0x000fe20000010024 */
[C---:B------:R-:W-:Y:S01]  /*1b440*/  FMUL.FTZ R209, R237.reuse, R209 ;  /* 0x000000d1edd17220 */ /* 0x040fe20000410000 */
[----:B------:R-:W-:-:S03]  /*1b450*/  FMUL.FTZ R211, R237, R211 ;  /* 0x000000d3edd37220 */ /* 0x000fc60000410000 */
[----:B------:R-:W-:-:S05]  /*1b460*/  FFMA.FTZ R209, R222, R209, R37 ;  /* 0x000000d1ded17223 */ /* 0x000fca0000010025 */
[----:B------:R-:W-:Y:S01]  /*1b470*/  F2FP.BF16.F32.PACK_AB R14, R209, R14 ;  /* 0x0000000ed10e723e */ /* 0x000fe200000010ff */
        /* <DEDUP_REMOVED lines=24> */
[----:B------:R-:W-:Y:S01]  /*1b600*/  FMUL.FTZ R215, R237, R171 ;  /* 0x000000abedd77220 */ /* 0x000fe20000410000 */
[C---:B------:R-:W-:Y:S01]  /*1b610*/  IADD3 R170, R235.reuse, 0xe0, RZ ;  /* 0x000000e0ebaa7810 */ /* 0x040fe20007ffe0ff */
[C---:B------:R-:W-:Y:S01]  /*1b620*/  FADD.FTZ R172, -R234.reuse, R172 ;  /* 0x000000aceaac7221 */ /* 0x040fe20000010100 */
[----:B------:R-:W-:Y:S01]  /*1b630*/  FADD.FTZ R173, -R234, R173 ;  /* 0x000000adeaad7221 */ /* 0x000fe20000010100 */
[----:B------:R-:W-:-:S02]  /*1b640*/  VIADD R171, R235, 0xc0 ;  /* 0x000000c0ebab7836 */ /* 0x000fc40000000000 */
[C---:B------:R-:W-:Y:S01]  /*1b650*/  FADD.FTZ R190, -R234.reuse, R190 ;  /* 0x000000beeabe7221 */ /* 0x040fe20000010100 */
[----:B------:R-:W-:Y:S01]  /*1b660*/  FADD.FTZ R191, -R234, R191 ;  /* 0x000000bfeabf7221 */ /* 0x000fe20000010100 */
[C---:B------:R-:W-:Y:S01]  /*1b670*/  FMUL.FTZ R174, R237.reuse, R174 ;  /* 0x000000aeedae7220 */ /* 0x040fe20000410000 */
[C---:B------:R-:W-:Y:S01]  /*1b680*/  FMUL.FTZ R175, R237.reuse, R175 ;  /* 0x000000afedaf7220 */ /* 0x040fe20000410000 */
[C---:B------:R-:W-:Y:S01]  /*1b690*/  FMUL.FTZ R212, R237.reuse, R198 ;  /* 0x000000c6edd47220 */ /* 0x040fe20000410000 */
[C---:B------:R-:W-:Y:S01]  /*1b6a0*/  FMUL.FTZ R214, R237.reuse, R199 ;  /* 0x000000c7edd67220 */ /* 0x040fe20000410000 */
[----:B------:R-:W-:Y:S01]  /*1b6b0*/  FMUL.FTZ R172, R237, R172 ;  /* 0x000000acedac7220 */ /* 0x000fe20000410000 */
[----:B------:R-:W-:-:S04]  /*1b6c0*/  IMAD.WIDE.U32 R198, R171, 0x10, R238 ;  /* 0x00000010abc67825 */ /* 0x000fc800078e00ee */
[C---:B------:R-:W-:Y:S01]  /*1b6d0*/  FADD.FTZ R202, -R234.reuse, R202 ;  /* 0x000000caeaca7221 */ /* 0x040fe20000010100 */
[----:B------:R-:W-:Y:S01]  /*1b6e0*/  FADD.FTZ R203, -R234, R203 ;  /* 0x000000cbeacb7221 */ /* 0x000fe20000010100 */
[----:B------:R-:W-:Y:S01]  /*1b6f0*/  FFMA.FTZ R174, R98, R174, R62 ;  /* 0x000000ae62ae7223 */ /* 0x000fe2000001003e */
[----:B------:R-:W-:Y:S01]  /*1b700*/  FFMA.FTZ R175, R99, R175, R63 ;  /* 0x000000af63af7223 */ /* 0x000fe2000001003f */
[----:B------:R-:W-:Y:S01]  /*1b710*/  FADD.FTZ R183, -R234, R183 ;  /* 0x000000b7eab77221 */ /* 0x000fe20000010100 */
[----:B------:R-:W-:Y:S01]  /*1b720*/  FFMA.FTZ R172, R96, R172, R60 ;  /* 0x000000ac60ac7223 */ /* 0x000fe2000001003c */
[----:B------:R-:W-:Y:S02]  /*1b730*/  FMUL.FTZ R203, R237, R203 ;  /* 0x000000cbedcb7220 */ /* 0x000fe40000410000 */
[----:B------:R-:W-:Y:S01]  /*1b740*/  F2FP.BF16.F32.PACK_AB R175, R175, R174 ;  /* 0x000000aeafaf723e */ /* 0x000fe200000010ff */
[C---:B------:R-:W-:Y:S01]  /*1b750*/  FADD.FTZ R196, -R234.reuse, R196 ;  /* 0x000000c4eac47221 */ /* 0x040fe20000010100 */
[C---:B------:R-:W-:Y:S01]  /*1b760*/  FADD.FTZ R197, -R234.reuse, R197 ;  /* 0x000000c5eac57221 */ /* 0x040fe20000010100 */
[C---:B------:R-:W-:Y:S01]  /*1b770*/  FADD.FTZ R192, -R234.reuse, R192 ;  /* 0x000000c0eac07221 */ /* 0x040fe20000010100 */
[C---:B------:R-:W-:Y:S01]  /*1b780*/  FADD.FTZ R193, -R234.reuse, R193 ;  /* 0x000000c1eac17221 */ /* 0x040fe20000010100 */
[----:B------:R-:W-:-:S02]  /*1b790*/  FADD.FTZ R194, -R234, R194 ;  /* 0x000000c2eac27221 */ /* 0x000fc40000010100 */
[C---:B------:R-:W-:Y:S01]  /*1b7a0*/  FMUL.FTZ R216, R237.reuse, R192 ;  /* 0x000000c0edd87220 */ /* 0x040fe20000410000 */
[C---:B------:R-:W-:Y:S01]  /*1b7b0*/  FMUL.FTZ R217, R237.reuse, R193 ;  /* 0x000000c1edd97220 */ /* 0x040fe20000410000 */
[----:B------:R-:W-:Y:S01]  /*1b7c0*/  FMUL.FTZ R194, R237, R194 ;  /* 0x000000c2edc27220 */ /* 0x000fe20000410000 */
[----:B------:R-:W-:-:S04]  /*1b7d0*/  VIADD R192, R235, 0x80 ;  /* 0x00000080ebc07836 */ /* 0x000fc80000000000 */
[----:B------:R-:W-:-:S04]  /*1b7e0*/  IMAD.WIDE.U32 R192, R192, 0x10, R238 ;  /* 0x00000010c0c07825 */ /* 0x000fc800078e00ee */
[----:B--2---:R-:W-:Y:S01]  /*1b7f0*/  FFMA.FTZ R208, R220, R13, R33 ;  /* 0x0000000ddcd07223 */ /* 0x004fe20000010021 */
[----:B----4-:R-:W-:Y:S01]  /*1b800*/  FFMA.FTZ R211, R221, R211, R35 ;  /* 0x000000d3ddd37223 */ /* 0x010fe20000010023 */
[----:B---3--:R-:W-:-:S05]  /*1b810*/  FFMA.FTZ R12, R225, R12, R32 ;  /* 0x0000000ce10c7223 */ /* 0x008fca0000010020 */
[----:B------:R-:W-:Y:S01]  /*1b820*/  F2FP.BF16.F32.PACK_AB R12, R208, R12 ;  /* 0x0000000cd00c723e */ /* 0x000fe200000010ff */
[----:B------:R-:W-:Y:S01]  /*1b830*/  VIADD R208, R235, 0x40 ;  /* 0x00000040ebd07836 */ /* 0x000fe20000000000 */
[----:B------:R-:W-:-:S03]  /*1b840*/  F2FP.BF16.F32.PACK_AB R13, R211, R210 ;  /* 0x000000d2d30d723e */ /* 0x000fc600000010ff */
[----:B------:R-:W-:-:S05]  /*1b850*/  IMAD.WIDE.U32 R208, R208, 0x10, R238 ;  /* 0x00000010d0d07825 */ /* 0x000fca00078e00ee */
[----:B------:R0:W-:Y:S01]  /*1b860*/  STG.E.128 desc[UR6][R208.64], R12 ;  /* 0x0000000cd0007986 */ /* 0x0001e2000c101d06 */
[C---:B------:R-:W-:Y:S01]  /*1b870*/  FMUL.FTZ R210, R237.reuse, R168 ;  /* 0x000000a8edd27220 */ /* 0x040fe20000410000 */
[C---:B------:R-:W-:Y:S01]  /*1b880*/  FMUL.FTZ R211, R237.reuse, R169 ;  /* 0x000000a9edd37220 */ /* 0x040fe20000410000 */
[C---:B0-----:R-:W-:Y:S01]  /*1b890*/  FADD.FTZ R14, -R234.reuse, R206 ;  /* 0x000000ceea0e7221 */ /* 0x041fe20000010100 */
        /* <DEDUP_REMOVED lines=24> */
[----:B------:R-:W-:Y:S01]  /*1ba20*/  FMUL.FTZ R177, R237, R181 ;  /* 0x000000b5edb17220 */ /* 0x000fe20000410000 */
[----:B------:R-:W-:Y:S01]  /*1ba30*/  F2FP.BF16.F32.PACK_AB R15, R169, R15 ;  /* 0x0000000fa90f723e */ /* 0x000fe200000010ff */
[----:B------:R-:W-:Y:S01]  /*1ba40*/  FFMA.FTZ R168, R245, R13, R41 ;  /* 0x0000000df5a87223 */ /* 0x000fe20000010029 */
[C---:B------:R-:W-:Y:S01]  /*1ba50*/  FMUL.FTZ R178, R237.reuse, R182 ;  /* 0x000000b6edb27220 */ /* 0x040fe20000410000 */
[C---:B------:R-:W-:Y:S01]  /*1ba60*/  FMUL.FTZ R180, R237.reuse, R200 ;  /* 0x000000c8edb47220 */ /* 0x040fe20000410000 */
[----:B------:R-:W-:Y:S01]  /*1ba70*/  FMUL.FTZ R181, R237, R201 ;  /* 0x000000c9edb57220 */ /* 0x000fe20000410000 */
[----:B------:R-:W-:Y:S01]  /*1ba80*/  FFMA.FTZ R13, R246, R195, R42 ;  /* 0x000000c3f60d7223 */ /* 0x000fe2000001002a */
[----:B------:R-:W-:Y:S01]  /*1ba90*/  FFMA.FTZ R169, R247, R204, R43 ;  /* 0x000000ccf7a97223 */ /* 0x000fe2000001002b */
[----:B------:R-:W-:Y:S01]  /*1baa0*/  FMUL.FTZ R182, R237, R173 ;  /* 0x000000adedb67220 */ /* 0x000fe20000410000 */
[----:B------:R-:W-:-:S04]  /*1bab0*/  IMAD.WIDE.U32 R200, R170, 0x10, R238 ;  /* 0x00000010aac87825 */ /* 0x000fc800078e00ee */
[----:B------:R-:W-:Y:S01]  /*1bac0*/  FFMA.FTZ R12, R244, R12, R40 ;  /* 0x0000000cf40c7223 */ /* 0x000fe20000010028 */
[C---:B------:R-:W-:Y:S01]  /*1bad0*/  FMUL.FTZ R186, R237.reuse, R190 ;  /* 0x000000beedba7220 */ /* 0x040fe20000410000 */
[----:B------:R-:W-:Y:S01]  /*1bae0*/  FMUL.FTZ R187, R237, R191 ;  /* 0x000000bfedbb7220 */ /* 0x000fe20000410000 */
[----:B------:R-:W-:Y:S01]  /*1baf0*/  FFMA.FTZ R171, R90, R206, R54 ;  /* 0x000000ce5aab7223 */ /* 0x000fe20000010036 */
        /* <DEDUP_REMOVED lines=8> */
[----:B------:R-:W-:Y:S01]  /*1bb80*/  FMUL.FTZ R173, R237, R202 ;  /* 0x000000caedad7220 */ /* 0x000fe20000410000 */
[----:B------:R-:W-:Y:S01]  /*1bb90*/  FFMA.FTZ R185, R85, R185, R49 ;  /* 0x000000b955b97223 */ /* 0x000fe20000010031 */
[----:B------:R-:W-:Y:S01]  /*1bba0*/  FFMA.FTZ R170, R88, R188, R52 ;  /* 0x000000bc58aa7223 */ /* 0x000fe20000010034 */
[----:B------:R-:W-:Y:S01]  /*1bbb0*/  FFMA.FTZ R184, R89, R189, R53 ;  /* 0x000000bd59b87223 */ /* 0x000fe20000010035 */
[----:B------:R-:W-:Y:S01]  /*1bbc0*/  FMUL.FTZ R179, R237, R183 ;  /* 0x000000b7edb37220 */ /* 0x000fe20000410000 */
[----:B------:R-:W-:Y:S01]  /*1bbd0*/  F2FP.BF16.F32.PACK_AB R174, R182, R172 ;  /* 0x000000acb6ae723e */ /* 0x000fe200000010ff */
[----:B------:R-:W-:Y:S01]  /*1bbe0*/  FFMA.FTZ R172, R92, R176, R56 ;  /* 0x000000b05cac7223 */ /* 0x000fe20000010038 */
[----:B------:R-:W-:Y:S01]  /*1bbf0*/  F2FP.BF16.F32.PACK_AB R169, R187, R169 ;  /* 0x000000a9bba9723e */ /* 0x000fe200000010ff */
        /* <DEDUP_REMOVED lines=11> */
[C---:B------:R-:W-:Y:S01]  /*1bcb0*/  FMUL.FTZ R183, R237.reuse, R196 ;  /* 0x000000c4edb77220 */ /* 0x040fe20000410000 */
[C---:B------:R-:W-:Y:S01]  /*1bcc0*/  FMUL.FTZ R202, R237.reuse, R197 ;  /* 0x000000c5edca7220 */ /* 0x040fe20000410000 */
[----:B------:R-:W-:Y:S01]  /*1bcd0*/  FMUL.FTZ R205, R237, R205 ;  /* 0x000000cdedcd7220 */ /* 0x000fe20000410000 */
[----:B------:R-:W-:-:S02]  /*1bce0*/  IADD3 R190, R235, 0x60, RZ ;  /* 0x00000060ebbe7810 */ /* 0x000fc40007ffe0ff */
[----:B------:R-:W-:Y:S02]  /*1bcf0*/  F2FP.BF16.F32.PACK_AB R172, R177, R172 ;  /* 0x000000acb1ac723e */ /* 0x000fe400000010ff */
        /* <DEDUP_REMOVED lines=17> */
[----:B------:R-:W-:Y:S01]  /*1be10*/  IMAD.WIDE.U32 R196, R196, 0x10, R238 ;  /* 0x00000010c4c47825 */ /* 0x000fe200078e00ee */
[----:B------:R-:W-:Y:S01]  /*1be20*/  F2FP.BF16.F32.PACK_AB R183, R185, R183 ;  /* 0x000000b7b9b7723e */ /* 0x000fe200000010ff */
[----:B------:R1:W-:Y:S01]  /*1be30*/  STG.E.128 desc[UR6][R190.64], R12 ;  /* 0x0000000cbe007986 */ /* 0x0003e2000c101d06 */
[----:B------:R-:W-:Y:S02]  /*1be40*/  F2FP.BF16.F32.PACK_AB R182, R186, R184 ;  /* 0x000000b8bab6723e */ /* 0x000fe400000010ff */
[----:B------:R-:W-:Y:S02]  /*1be50*/  F2FP.BF16.F32.PACK_AB R181, R187, R181 ;  /* 0x000000b5bbb5723e */ /* 0x000fe400000010ff */
[----:B------:R-:W-:Y:S01]  /*1be60*/  F2FP.BF16.F32.PACK_AB R180, R188, R180 ;  /* 0x000000b4bcb4723e */ /* 0x000fe200000010ff */
[----:B------:R1:W-:Y:S04]  /*1be70*/  STG.E.128 desc[UR6][R192.64], R168 ;  /* 0x000000a8c0007986 */ /* 0x0003e8000c101d06 */
[----:B------:R1:W-:Y:S04]  /*1be80*/  STG.E.128 desc[UR6][R196.64], R172 ;  /* 0x000000acc4007986 */ /* 0x0003e8000c101d06 */
[----:B------:R1:W-:Y:S04]  /*1be90*/  STG.E.128 desc[UR6][R198.64], R176 ;  /* 0x000000b0c6007986 */ /* 0x0003e8000c101d06 */
[----:B------:R1:W-:Y:S02]  /*1bea0*/  STG.E.128 desc[UR6][R200.64], R180 ;  /* 0x000000b4c8007986 */ /* 0x0003e4000c101d06 */
.L_x_29207:
[----:B------:R-:W-:Y:S05]  /*1beb0*/  BSYNC B1 ;  /* 0x0000000000017941 */ /* 0x000fea0003800000 */
.L_x_29206:
[----:B-1----:R-:W1:Y:S02]  /*1bec0*/  LDC.64 R12, c[0x0][0x210] ;  /* 0x00008400ff0c7b82 */ /* 0x002e640000000a00 */
[----:B-1---5:R-:W-:-:S05]  /*1bed0*/  IMAD R0, R12, 0x4, R0 ;  /* 0x000000040c007824 */ /* 0x022fca00078e0200 */
[----:B------:R-:W-:-:S13]  /*1bee0*/  ISETP.GE.AND P0, PT, R0, R13, PT ;  /* 0x0000000d0000720c */ /* 0x000fda0003f06270 */
[----:B------:R-:W-:Y:S05]  /*1bef0*/  @!P0 BRA `(.L_x_29208) ;  /* 0xfffffe4c009c8947 */ /* 0x000fea000383ffff */
[----:B------:R-:W-:Y:S05]  /*1bf00*/  BSYNC B0 ;  /* 0x0000000000007941 */ /* 0x000fea0003800000 */
.L_x_28612:
[----:B------:R-:W-:Y:S05]  /*1bf10*/  EXIT ;  /* 0x000000000000794d */ /* 0x000fea0003800000 */
.L_x_29205:
        /* <DEDUP_REMOVED lines=8> */
.L_x_29210:
[----:B------:R-:W-:Y:S05]  /*1bfa0*/  BSYNC B1 ;  /* 0x0000000000017941 */ /* 0x000fea0003800000 */
.L_x_29209:
[----:B------:R-:W-:Y:S01]  /*1bfb0*/  FADD.FTZ R238, R238, R234 ;  /* 0x000000eaeeee7221 */ /* 0x000fe20000010000 */
[----:B------:R-:W-:Y:S01]  /*1bfc0*/  HFMA2.MMA R235, -RZ, RZ, 0, 1.847743988037109375e-06 ;  /* 0x0000001fffeb7435 */ /* 0x000fe200000001ff */
[----:B------:R-:W-:Y:S01]  /*1bfd0*/  IMAD.MOV.U32 R234, RZ, RZ, -0x1 ;  /* 0xffffffffffea7424 */ /* 0x000fe200078e00ff */
[----:B------:R-:W0:Y:S01]  /*1bfe0*/  LDC R241, c[0x0][0x290] ;  /* 0x0000a400fff17b82 */ /* 0x000e220000000800 */
[----:B------:R-:W-:Y:S01]  /*1bff0*/  IMAD.MOV.U32 R237, RZ, RZ, 0x2 ;  /* 0x00000002ffed7424 */ /* 0x000fe200078e00ff */
[----:B------:R-:W-:-:S07]  /*1c000*/  MOV R240, R238 ;  /* 0x000000ee00f07202 */ /* 0x000fce0000000f00 */
[----:B0-----:R-:W-:Y:S05]  /*1c010*/  WARPSYNC.COLLECTIVE R234, `(.L_x_29211) ;  /* 0x00000000ea087348 */ /* 0x001fea0003c00000 */
[----:B------:R1:W2:Y:S02]  /*1c020*/  SHFL.BFLY P1, R234, R240, R237, R235 ;  /* 0x0c0000edf0ea7389 */ /* 0x0002a400000200eb */
[----:B012---:R-:W-:Y:S01]  /*1c030*/  ENDCOLLECTIVE ;  /* 0x000000000000791b */ /* 0x007fe20003800000 */
.L_x_29211:
[----:B------:R-:W-:Y:S02]  /*1c040*/  IMAD.MOV.U32 R237, RZ, RZ, 0x4 ;  /* 0x00000004ffed7424 */ /* 0x000fe400078e00ff */
[----:B------:R-:W-:Y:S01]  /*1c050*/  FADD.FTZ R238, R238, R234 ;  /* 0x000000eaeeee7221 */ /* 0x000fe20000010000 */
[----:B------:R-:W-:-:S04]  /*1c060*/  MOV R234, 0xffffffff ;  /* 0xffffffff00ea7802 */ /* 0x000fc80000000f00 */
[----:B------:R-:W-:-:S07]  /*1c070*/  MOV R240, R238 ;  /* 0x000000ee00f07202 */ /* 0x000fce0000000f00 */
[----:B------:R-:W-:Y:S05]  /*1c080*/  WARPSYNC.COLLECTIVE R234, `(.L_x_29212) ;  /* 0x00000000ea087348 */ /* 0x000fea0003c00000 */
[----:B------:R0:W1:Y:S02]  /*1c090*/  SHFL.BFLY P1, R234, R240, R237, R235 ;  /* 0x0c0000edf0ea7389 */ /* 0x00006400000200eb */
[----:B01----:R-:W-:Y:S01]  /*1c0a0*/  ENDCOLLECTIVE ;  /* 0x000000000000791b */ /* 0x003fe20003800000 */
.L_x_29212:
[----:B------:R-:W-:Y:S01]  /*1c0b0*/  HFMA2.MMA R237, -RZ, RZ, 0, 4.76837158203125e-07 ;  /* 0x00000008ffed7435 */ /* 0x000fe200000001ff */
[----:B------:R-:W-:Y:S01]  /*1c0c0*/  FADD.FTZ R238, R238, R234 ;  /* 0x000000eaeeee7221 */ /* 0x000fe20000010000 */
[----:B------:R-:W-:-:S03]  /*1c0d0*/  IMAD.MOV.U32 R234, RZ, RZ, -0x1 ;  /* 0xffffffffffea7424 */ /* 0x000fc600078e00ff */
[----:B------:R-:W-:-:S07]  /*1c0e0*/  IMAD.MOV.U32 R240, RZ, RZ, R238 ;  /* 0x000000fffff07224 */ /* 0x000fce00078e00ee */
[----:B------:R-:W-:Y:S05]  /*1c0f0*/  WARPSYNC.COLLECTIVE R234, `(.L_x_29213) ;  /* 0x00000000ea087348 */ /* 0x000fea0003c00000 */
[----:B------:R0:W1:Y:S02]  /*1c100*/  SHFL.BFLY P1, R234, R240, R237, R235 ;  /* 0x0c0000edf0ea7389 */ /* 0x00006400000200eb */
[----:B01----:R-:W-:Y:S01]  /*1c110*/  ENDCOLLECTIVE ;  /* 0x000000000000791b */ /* 0x003fe20003800000 */
.L_x_29213:
[----:B------:R-:W-:Y:S02]  /*1c120*/  IMAD.MOV.U32 R237, RZ, RZ, 0x10 ;  /* 0x00000010ffed7424 */ /* 0x000fe400078e00ff */
[----:B------:R-:W-:Y:S01]  /*1c130*/  FADD.FTZ R238, R238, R234 ;  /* 0x000000eaeeee7221 */ /* 0x000fe20000010000 */
[----:B------:R-:W-:-:S04]  /*1c140*/  MOV R234, 0xffffffff ;  /* 0xffffffff00ea7802 */ /* 0x000fc80000000f00 */
[----:B------:R-:W-:-:S07]  /*1c150*/  MOV R240, R238 ;  /* 0x000000ee00f07202 */ /* 0x000fce0000000f00 */
[----:B------:R-:W-:Y:S05]  /*1c160*/  WARPSYNC.COLLECTIVE R234, `(.L_x_29214) ;  /* 0x00000000ea087348 */ /* 0x000fea0003c00000 */
[----:B------:R0:W1:Y:S02]  /*1c170*/  SHFL.BFLY P1, R234, R240, R237, R235 ;  /* 0x0c0000edf0ea7389 */ /* 0x00006400000200eb */
[----:B01----:R-:W-:Y:S01]  /*1c180*/  ENDCOLLECTIVE ;  /* 0x000000000000791b */ /* 0x003fe20003800000 */
.L_x_29214:
        /* <DEDUP_REMOVED lines=131> */
[----:B------:R-:W-:Y:S01]  /*1c9c0*/  MOV R234, 0xffffffff ;  /* 0xffffffff00ea7802 */ /* 0x000fe20000000f00 */
[----:B------:R-:W-:Y:S02]  /*1c9d0*/  IMAD.MOV.U32 R235, RZ, RZ, 0x1f ;  /* 0x0000001fffeb7424 */ /* 0x000fe400078e00ff */
[----:B------:R-:W-:-:S07]  /*1c9e0*/  IMAD.MOV.U32 R240, RZ, RZ, R238 ;  /* 0x000000fffff07224 */ /* 0x000fce00078e00ee */
[----:B------:R-:W-:Y:S05]  /*1c9f0*/  WARPSYNC.COLLECTIVE R234, `(.L_x_29215) ;  /* 0x00000000ea087348 */ /* 0x000fea0003c00000 */
[----:B------:R0:W1:Y:S02]  /*1ca00*/  SHFL.BFLY P1, R234, R240, R237, R235 ;  /* 0x0c0000edf0ea7389 */ /* 0x00006400000200eb */
[----:B01----:R-:W-:Y:S01]  /*1ca10*/  ENDCOLLECTIVE ;  /* 0x000000000000791b */ /* 0x003fe20003800000 */
.L_x_29215:
[----:B------:R-:W-:Y:S01]  /*1ca20*/  HFMA2.MMA R237, -RZ, RZ, 0, 1.1920928955078125e-07 ;  /* 0x00000002ffed7435 */ /* 0x000fe200000001ff */
[----:B------:R-:W-:Y:S01]  /*1ca30*/  FADD.FTZ R238, R238, R234 ;  /* 0x000000eaeeee7221 */ /* 0x000fe20000010000 */
[----:B------:R-:W-:-:S03]  /*1ca40*/  IMAD.MOV.U32 R234, RZ, RZ, -0x1 ;  /* 0xffffffffffea7424 */ /* 0x000fc600078e00ff */
[----:B------:R-:W-:-:S07]  /*1ca50*/  IMAD.MOV.U32 R240, RZ, RZ, R238 ;  /* 0x000000fffff07224 */ /* 0x000fce00078e00ee */
[----:B------:R-:W-:Y:S05]  /*1ca60*/  WARPSYNC.COLLECTIVE R234, `(.L_x_29216) ;  /* 0x00000000ea087348 */ /* 0x000fea0003c00000 */
[----:B------:R0:W1:Y:S02]  /*1ca70*/  SHFL.BFLY P1, R234, R240, R237, R235 ;  /* 0x0c0000edf0ea7389 */ /* 0x00006400000200eb */
[----:B01----:R-:W-:Y:S01]  /*1ca80*/  ENDCOLLECTIVE ;  /* 0x000000000000791b */ /* 0x003fe20003800000 */
.L_x_29216:
[----:B------:R-:W-:Y:S02]  /*1ca90*/  IMAD.MOV.U32 R237, RZ, RZ, 0x4 ;  /* 0x00000004ffed7424 */ /* 0x000fe400078e00ff */
[----:B------:R-:W-:Y:S01]  /*1caa0*/  FADD.FTZ R238, R238, R234 ;  /* 0x000000eaeeee7221 */ /* 0x000fe20000010000 */
[----:B------:R-:W-:-:S04]  /*1cab0*/  MOV R234, 0xffffffff ;  /* 0xffffffff00ea7802 */ /* 0x000fc80000000f00 */
[----:B------:R-:W-:-:S07]  /*1cac0*/  MOV R240, R238 ;  /* 0x000000ee00f07202 */ /* 0x000fce0000000f00 */
[----:B------:R-:W-:Y:S05]  /*1cad0*/  WARPSYNC.COLLECTIVE R234, `(.L_x_29217) ;  /* 0x00000000ea087348 */ /* 0x000fea0003c00000 */
[----:B------:R0:W1:Y:S02]  /*1cae0*/  SHFL.BFLY P1, R234, R240, R237, R235 ;  /* 0x0c0000edf0ea7389 */ /* 0x00006400000200eb */
[----:B01----:R-:W-:Y:S01]  /*1caf0*/  ENDCOLLECTIVE ;  /* 0x000000000000791b */ /* 0x003fe20003800000 */
.L_x_29217:
[----:B------:R-:W-:Y:S01]  /*1cb00*/  HFMA2.MMA R237, -RZ, RZ, 0, 4.76837158203125e-07 ;  /* 0x00000008ffed7435 */ /* 0x000fe200000001ff */
[----:B------:R-:W-:Y:S01]  /*1cb10*/  FADD.FTZ R238, R238, R234 ;  /* 0x000000eaeeee7221 */ /* 0x000fe20000010000 */
[----:B------:R-:W-:-:S03]  /*1cb20*/  IMAD.MOV.U32 R234, RZ, RZ, -0x1 ;  /* 0xffffffffffea7424 */ /* 0x000fc600078e00ff */
[----:B------:R-:W-:-:S07]  /*1cb30*/  IMAD.MOV.U32 R240, RZ, RZ, R238 ;  /* 0x000000fffff07224 */ /* 0x000fce00078e00ee */
[----:B------:R-:W-:Y:S05]  /*1cb40*/  WARPSYNC.COLLECTIVE R234, `(.L_x_29218) ;  /* 0x00000000ea087348 */ /* 0x000fea0003c00000 */
[----:B------:R0:W1:Y:S02]  /*1cb50*/  SHFL.BFLY P1, R234, R240, R237, R235 ;  /* 0x0c0000edf0ea7389 */ /* 0x00006400000200eb */
[----:B01----:R-:W-:Y:S01]  /*1cb60*/  ENDCOLLECTIVE ;  /* 0x000000000000791b */ /* 0x003fe20003800000 */
.L_x_29218:
[----:B------:R-:W-:Y:S02]  /*1cb70*/  IMAD.MOV.U32 R237, RZ, RZ, 0x10 ;  /* 0x00000010ffed7424 */ /* 0x000fe400078e00ff */
[----:B------:R-:W-:Y:S01]  /*1cb80*/  FADD.FTZ R238, R238, R234 ;  /* 0x000000eaeeee7221 */ /* 0x000fe20000010000 */
[----:B------:R-:W-:-:S04]  /*1cb90*/  MOV R234, 0xffffffff ;  /* 0xffffffff00ea7802 */ /* 0x000fc80000000f00 */
[----:B------:R-:W-:-:S07]  /*1cba0*/  MOV R240, R238 ;  /* 0x000000ee00f07202 */ /* 0x000fce0000000f00 */
[----:B------:R-:W-:Y:S05]  /*1cbb0*/  WARPSYNC.COLLECTIVE R234, `(.L_x_29219) ;  /* 0x00000000ea087348 */ /* 0x000fea0003c00000 */
[----:B------:R0:W1:Y:S02]  /*1cbc0*/  SHFL.BFLY P1, R234, R240, R237, R235 ;  /* 0x0c0000edf0ea7389 */ /* 0x00006400000200eb */
[----:B01----:R-:W-:Y:S01]  /*1cbd0*/  ENDCOLLECTIVE ;  /* 0x000000000000791b */ /* 0x003fe20003800000 */
.L_x_29219:
[----:B------:R-:W-:Y:S05]  /*1cbe0*/  BRA `(.L_x_29220) ;  /* 0xffffffe000007947 */ /* 0x000fea000383ffff */
.L_x_29221:
        /* <DEDUP_REMOVED lines=9> */
.L_x_58399:


//--------------------- .text._ZN10layer_norm13ln_fwd_kernelINS_13Kernel_traitsIf6__halfS2_S2_fjLj2048ELj1ELj4ELj1ELj16ENS_18Kernel_traits_baseILj2048EfS2_S2_S2_fjLj128EEEEELb0ELb0ELb0ELb0EEEvNS_9FwdParamsE --------------------------
	.section	.text._ZN10layer_norm13ln_fwd_kernelINS_13Kernel_traitsIf6__halfS2_S2_fjLj2048ELj1ELj4ELj1ELj16ENS_18Kernel_traits_baseILj2048EfS2_S2_S2_fjLj128EEEEELb0ELb0ELb0ELb0EEEvNS_9FwdParamsE,"ax",@progbits
	.align	128
        .global         _ZN10layer_norm13ln_fwd_kernelINS_13Kernel_traitsIf6__halfS2_S2_fjLj2048ELj1ELj4ELj1ELj16ENS_18Kernel_traits_baseILj2048EfS2_S2_S2_fjLj128EEEEELb0ELb0ELb0ELb0EEEvNS_9FwdParamsE
        .type           _ZN10layer_norm13ln_fwd_kernelINS_13Kernel_traitsIf6__halfS2_S2_fjLj2048ELj1ELj4ELj1ELj16ENS_18Kernel_traits_baseILj2048EfS2_S2_S2_fjLj128EEEEELb0ELb0ELb0ELb0EEEvNS_9FwdParamsE,@function
        .size           _ZN10layer_norm13ln_fwd_kernelINS_13Kernel_traitsIf6__halfS2_S2_fjLj2048ELj1ELj4ELj1ELj16ENS_18Kernel_traits_baseILj2048EfS2_S2_S2_fjLj128EEEEELb0ELb0ELb0ELb0EEEvNS_9FwdParamsE,(.L_x_58400 - _ZN10layer_norm13ln_fwd_kernelINS_13Kernel_traitsIf6__halfS2_S2_fjLj2048ELj1ELj4ELj1ELj16ENS_18Kernel_traits_baseILj2048EfS2_S2_S2_fjLj128EEEEELb0ELb0ELb0ELb0EEEvNS_9FwdParamsE)
        .other          _ZN10layer_norm13ln_fwd_kernelINS_13Kernel_traitsIf6__halfS2_S2_fjLj2048ELj1ELj4ELj1ELj16ENS_18Kernel_traits_baseILj2048EfS2_S2_S2_fjLj128EEEEELb0ELb0ELb0ELb0EEEvNS_9FwdParamsE,@"STO_CUDA_ENTRY STV_DEFAULT"
_ZN10layer_norm13ln_fwd_kernelINS_13Kernel_traitsIf6__halfS2_S2_fjLj2048ELj1ELj4ELj1ELj16ENS_18Kernel_traits_baseILj2048EfS2_S2_S2_fjLj128EEEEELb0ELb0ELb0ELb0EEEvNS_9FwdParamsE:
.text._ZN10layer_norm13ln_fwd_kernelINS_13Kernel_traitsIf6__halfS2_S2_fjLj2048ELj1ELj4ELj1ELj16ENS_18Kernel_traits_baseILj2048EfS2_S2_S2_fjLj128EEEEELb0ELb0ELb0ELb0EEEvNS_9FwdParamsE:
        /* <DEDUP_REMOVED lines=42> */
.L_x_29223:
[----:B------:R-:W-:Y:S05]  /*02a0*/  BSYNC B0 ;  /* 0x0000000000007941 */ /* 0x000fea0003800000 */
.L_x_29222:
        /* <DEDUP_REMOVED lines=18> */
.L_x_29225:
[----:B------:R-:W-:Y:S05]  /*03d0*/  BSYNC B0 ;  /* 0x0000000000007941 */ /* 0x000fea0003800000 */
.L_x_29224:
        /* <DEDUP_REMOVED lines=18> */
.L_x_29227:
[----:B------:R-:W-:Y:S05]  /*0500*/  BSYNC B0 ;  /* 0x0000000000007941 */ /* 0x000fea0003800000 */
.L_x_29226:
        /* <DEDUP_REMOVED lines=18> */
.L_x_29229:
[----:B------:R-:W-:Y:S05]  /*0630*/  BSYNC B0 ;  /* 0x0000000000007941 */ /* 0x000fea0003800000 */
.L_x_29228:
        /* <DEDUP_REMOVED lines=18> */
.L_x_29231:
[----:B------:R-:W-:Y:S05]  /*0760*/  BSYNC B0 ;  /* 0x0000000000007941 */ /* 0x000fea0003800000 */
.L_x_29230:
        /* <DEDUP_REMOVED lines=21> */
.L_x_29233:
[----:B------:R-:W-:Y:S05]  /*08c0*/  BSYNC B0 ;  /* 0x0000000000007941 */ /* 0x000fea0003800000 */
.L_x_29232:
        /* <DEDUP_REMOVED lines=23> */
.L_x_29235:
[----:B------:R-:W-:Y:S05]  /*0a40*/  BSYNC B0 ;  /* 0x0000000000007941 */ /* 0x000fea0003800000 */
.L_x_29234:
        /* <DEDUP_REMOVED lines=20> */
.L_x_29237:
[----:B------:R-:W-:Y:S05]  /*0b90*/  BSYNC B0 ;  /* 0x0000000000007941 */ /* 0x000fea0003800000 */
.L_x_29236:
        /* <DEDUP_REMOVED lines=13> */
[----:B01234-:R-:W-:Y:S02]  /*0c70*/  MOV R3, R0 ;  /* 0x0000000000037202 */ /* 0x01ffe40000000f00 */
[----:B------:R-:W-:-:S07]  /*0c80*/  ISETP.NE.AND.EX P0, PT, R13, RZ, PT, P0 ;  /* 0x000000ff0d00720c */ /* 0x000fce0003f05300 */
[----:B------:R-:W-:-:S07]  /*0c90*/  @P3 LOP3.LUT R4, R4, 0x1000, RZ, 0xfc, !PT ;  /* 0x0000100004043812 */ /* 0x000fce00078efcff */
.L_x_29463:
        /* <DEDUP_REMOVED lines=29> */
.L_x_29240:
[----:B-----5:R-:W-:-:S05]  /*0e70*/  HADD2.F32 R13, -RZ, R32.H0_H0 ;  /* 0x20000020ff0d7230 */ /* 0x020fca0000004100 */
[----:B------:R-:W-:-:S07]  /*0e80*/  FADD.FTZ R2, R13, R2 ;  /* 0x000000020d027221 */ /* 0x000fce0000010000 */
.L_x_29241:
[----:B------:R-:W-:-:S04]  /*0e90*/  F2FP.F16.F32.PACK_AB R12, RZ, R2 ;  /* 0x00000002ff0c723e */ /* 0x000fc800000000ff */
[----:B------:R-:W-:-:S07]  /*0ea0*/  PRMT R28, R12, 0x7610, R28 ;  /* 0x000076100c1c7816 */ /* 0x000fce000000001c */
.L_x_29242:
[----:B------:R-:W-:-:S05]  /*0eb0*/  HADD2.F32 R13, -RZ, R164.H1_H1 ;  /* 0x300000a4ff0d7230 */ /* 0x000fca0000004100 */
[----:B------:R-:W-:Y:S01]  /*0ec0*/  FMUL.FTZ R13, R13, R210 ;  /* 0x000000d20d0d7220 */ /* 0x000fe20000410000 */
[----:B------:R-:W-:Y:S06]  /*0ed0*/  @P3 BRA `(.L_x_29243) ;  /* 0x0000000000083947 */ /* 0x000fec0003800000 */
[----:B------:R-:W-:Y:S05]  /*0ee0*/  @P1 BRA `(.L_x_29244) ;  /* 0x00000000000c1947 */ /* 0x000fea0003800000 */
[----:B------:R-:W-:Y:S05]  /*0ef0*/  BRA `(.L_x_29245) ;  /* 0x0000000000107947 */ /* 0x000fea0003800000 */
.L_x_29243:
[----:B-----5:R-:W-:-:S05]  /*0f00*/  HADD2.F32 R12, -RZ, R32.H1_H1 ;  /* 0x30000020ff0c7230 */ /* 0x020fca0000004100 */
[----:B------:R-:W-:-:S07]  /*0f10*/  FADD.FTZ R13, R12, R13 ;  /* 0x0000000d0c0d7221 */ /* 0x000fce0000010000 */
.L_x_29244:
[----:B------:R-:W-:-:S04]  /*0f20*/  F2FP.F16.F32.PACK_AB R12, RZ, R13 ;  /* 0x0000000dff0c723e */ /* 0x000fc800000000ff */
[----:B------:R-:W-:-:S07]  /*0f30*/  PRMT R28, R28, 0x5410, R12 ;  /* 0x000054101c1c7816 */ /* 0x000fce000000000c */
.L_x_29245:
[----:B------:R-:W-:-:S05]  /*0f40*/  HADD2.F32 R169, -RZ, R165.H0_H0 ;  /* 0x200000a5ffa97230 */ /* 0x000fca0000004100 */
[----:B------:R-:W-:Y:S01]  /*0f50*/  FMUL.FTZ R12, R169, R210 ;  /* 0x000000d2a90c7220 */ /* 0x000fe20000410000 */
[----:B------:R-:W-:Y:S06]  /*0f60*/  @P3 BRA `(.L_x_29246) ;  /* 0x0000000000083947 */ /* 0x000fec0003800000 */
[----:B------:R-:W-:Y:S05]  /*0f70*/  @P1 BRA `(.L_x_29247) ;  /* 0x00000000000c1947 */ /* 0x000fea0003800000 */
[----:B------:R-:W-:Y:S05]  /*0f80*/  BRA `(.L_x_29248) ;  /* 0x0000000000107947 */ /* 0x000fea0003800000 */
.L_x_29246:
[----:B-----5:R-:W-:-:S05]  /*0f90*/  HADD2.F32 R169, -RZ, R33.H0_H0 ;  /* 0x20000021ffa97230 */ /* 0x020fca0000004100 */
[----:B------:R-:W-:-:S07]  /*0fa0*/  FADD.FTZ R12, R169, R12 ;  /* 0x0000000ca90c7221 */ /* 0x000fce0000010000 */
.L_x_29247:
[----:B------:R-:W-:-:S04]  /*0fb0*/  F2FP.F16.F32.PACK_AB R164, RZ, R12 ;  /* 0x0000000cffa4723e */ /* 0x000fc800000000ff */
[----:B------:R-:W-:-:S07]  /*0fc0*/  PRMT R29, R164, 0x7610, R29 ;  /* 0x00007610a41d7816 */ /* 0x000fce000000001d */
.L_x_29248:
[----:B------:R-:W-:-:S05]  /*0fd0*/  HADD2.F32 R165, -RZ, R165.H1_H1 ;  /* 0x300000a5ffa57230 */ /* 0x000fca0000004100 */
[----:B------:R-:W-:Y:S01]  /*0fe0*/  FMUL.FTZ R169, R165, R210 ;  /* 0x000000d2a5a97220 */ /* 0x000fe20000410000 */
[----:B------:R-:W-:Y:S06]  /*0ff0*/  @P3 BRA `(.L_x_29249) ;  /* 0x0000000000083947 */ /* 0x000fec0003800000 */
[----:B------:R-:W-:Y:S05]  /*1000*/  @P1 BRA `(.L_x_29250) ;  /* 0x00000000000c1947 */ /* 0x000fea0003800000 */
[----:B------:R-:W-:Y:S05]  /*1010*/  BRA `(.L_x_29251) ;  /* 0x0000000000107947 */ /* 0x000fea0003800000 */
.L_x_29249:
[----:B-----5:R-:W-:-:S05]  /*1020*/  HADD2.F32 R164, -RZ, R33.H1_H1 ;  /* 0x30000021ffa47230 */ /* 0x020fca0000004100 */
[----:B------:R-:W-:-:S07]  /*1030*/  FADD.FTZ R169, R164, R169 ;  /* 0x000000a9a4a97221 */ /* 0x000fce0000010000 */
.L_x_29250:
[----:B------:R-:W-:-:S04]  /*1040*/  F2FP.F16.F32.PACK_AB R164, RZ, R169 ;  /* 0x000000a9ffa4723e */ /* 0x000fc800000000ff */
[----:B------:R-:W-:-:S07]  /*1050*/  PRMT R29, R29, 0x5410, R164 ;  /* 0x000054101d1d7816 */ /* 0x000fce00000000a4 */
.L_x_29251:
[----:B------:R-:W-:-:S05]  /*1060*/  HADD2.F32 R165, -RZ, R166.H0_H0 ;  /* 0x200000a6ffa57230 */ /* 0x000fca0000004100 */
[----:B------:R-:W-:Y:S01]  /*1070*/  FMUL.FTZ R168, R165, R210 ;  /* 0x000000d2a5a87220 */ /* 0x000fe20000410000 */
[----:B------:R-:W-:Y:S06]  /*1080*/  @P3 BRA `(.L_x_29252) ;  /* 0x0000000000083947 */ /* 0x000fec0003800000 */
[----:B------:R-:W-:Y:S05]  /*1090*/  @P1 BRA `(.L_x_29253) ;  /* 0x00000000000c1947 */ /* 0x000fea0003800000 */
[----:B------:R-:W-:Y:S05]  /*10a0*/  BRA `(.L_x_29254) ;  /* 0x0000000000107947 */ /* 0x000fea0003800000 */
.L_x_29252:
[----:B-----5:R-:W-:-:S05]  /*10b0*/  HADD2.F32 R165, -RZ, R34.H0_H0 ;  /* 0x20000022ffa57230 */ /* 0x020fca0000004100 */
[----:B------:R-:W-:-:S07]  /*10c0*/  FADD.FTZ R168, R165, R168 ;  /* 0x000000a8a5a87221 */ /* 0x000fce0000010000 */
.L_x_29253:
[----:B------:R-:W-:-:S04]  /*10d0*/  F2FP.F16.F32.PACK_AB R164, RZ, R168 ;  /* 0x000000a8ffa4723e */ /* 0x000fc800000000ff */
[----:B------:R-:W-:-:S07]  /*10e0*/  PRMT R30, R164, 0x7610, R30 ;  /* 0x00007610a41e7816 */ /* 0x000fce000000001e */
.L_x_29254:
[----:B------:R-:W-:-:S05]  /*10f0*/  HADD2.F32 R195, -RZ, R166.H1_H1 ;  /* 0x300000a6ffc37230 */ /* 0x000fca0000004100 */
[----:B------:R-:W-:Y:S01]  /*1100*/  FMUL.FTZ R195, R195, R210 ;  /* 0x000000d2c3c37220 */ /* 0x000fe20000410000 */
[----:B------:R-:W-:Y:S06]  /*1110*/  @P3 BRA `(.L_x_29255) ;  /* 0x0000000000083947 */ /* 0x000fec0003800000 */
[----:B------:R-:W-:Y:S05]  /*1120*/  @P1 BRA `(.L_x_29256) ;  /* 0x00000000000c1947 */ /* 0x000fea0003800000 */
[----:B------:R-:W-:Y:S05]  /*1130*/  BRA `(.L_x_29257) ;  /* 0x0000000000107947 */ /* 0x000fea0003800000 */
.L_x_29255:
[----:B-----5:R-:W-:-:S05]  /*1140*/  HADD2.F32 R164, -RZ, R34.H1_H1 ;  /* 0x30000022ffa47230 */ /* 0x020fca0000004100 */
[----:B------:R-:W-:-:S07]  /*1150*/  FADD.FTZ R195, R164, R195 ;  /* 0x000000c3a4c37221 */ /* 0x000fce0000010000 */
.L_x_29256:
[----:B------:R-:W-:-:S04]  /*1160*/  F2FP.F16.F32.PACK_AB R164, RZ, R195 ;  /* 0x000000c3ffa4723e */ /* 0x000fc800000000ff */
[----:B------:R-:W-:-:S07]  /*1170*/  PRMT R30, R30, 0x5410, R164 ;  /* 0x000054101e1e7816 */ /* 0x000fce00000000a4 */
.L_x_29257:
[----:B------:R-:W-:-:S05]  /*1180*/  HADD2.F32 R165, -RZ, R167.H0_H0 ;  /* 0x200000a7ffa57230 */ /* 0x000fca0000004100 */
[----:B------:R-:W-:Y:S01]  /*1190*/  FMUL.FTZ R194, R165, R210 ;  /* 0x000000d2a5c27220 */ /* 0x000fe20000410000 */
[----:B------:R-:W-:Y:S06]  /*11a0*/  @P3 BRA `(.L_x_29258) ;  /* 0x0000000000083947 */ /* 0x000fec0003800000 */
[----:B------:R-:W-:Y:S05]  /*11b0*/  @P1 BRA `(.L_x_29259) ;  /* 0x00000000000c1947 */ /* 0x000fea0003800000 */
[----:B------:R-:W-:Y:S05]  /*11c0*/  BRA `(.L_x_29260) ;  /* 0x0000000000107947 */ /* 0x000fea0003800000 */
.L_x_29258:
[----:B-----5:R-:W-:-:S05]  /*11d0*/  HADD2.F32 R165, -RZ, R35.H0_H0 ;  /* 0x20000023ffa57230 */ /* 0x020fca0000004100 */
[----:B------:R-:W-:-:S07]  /*11e0*/  FADD.FTZ R194, R165, R194 ;  /* 0x000000c2a5c27221 */ /* 0x000fce0000010000 */
.L_x_29259:
[----:B------:R-:W-:-:S04]  /*11f0*/  F2FP.F16.F32.PACK_AB R164, RZ, R194 ;  /* 0x000000c2ffa4723e */ /* 0x000fc800000000ff */
[----:B------:R-:W-:-:S07]  /*1200*/  PRMT R31, R164, 0x7610, R31 ;  /* 0x00007610a41f7816 */ /* 0x000fce000000001f */
.L_x_29260:
[----:B------:R-:W-:-:S05]  /*1210*/  HADD2.F32 R167, -RZ, R167.H1_H1 ;  /* 0x300000a7ffa77230 */ /* 0x000fca0000004100 */
[----:B------:R-:W-:Y:S01]  /*1220*/  FMUL.FTZ R200, R167, R210 ;  /* 0x000000d2a7c87220 */ /* 0x000fe20000410000 */
[----:B------:R-:W-:Y:S06]  /*1230*/  @P3 BRA `(.L_x_29261) ;  /* 0x0000000000083947 */ /* 0x000fec0003800000 */
[----:B------:R-:W-:Y:S05]  /*1240*/  @P1 BRA `(.L_x_29262) ;  /* 0x00000000000c1947 */ /* 0x000fea0003800000 */
[----:B------:R-:W-:Y:S05]  /*1250*/  BRA `(.L_x_29263) ;  /* 0x0000000000107947 */ /* 0x000fea0003800000 */
.L_x_29261:
[----:B-----5:R-:W-:-:S05]  /*1260*/  HADD2.F32 R165, -RZ, R35.H1_H1 ;  /* 0x30000023ffa57230 */ /* 0x020fca0000004100 */
[----:B------:R-:W-:-:S07]  /*1270*/  FADD.FTZ R200, R165, R200 ;  /* 0x000000c8a5c87221 */ /* 0x000fce0000010000 */
.L_x_29262:
[----:B------:R-:W-:-:S04]  /*1280*/  F2FP.F16.F32.PACK_AB R164, RZ, R200 ;  /* 0x000000c8ffa4723e */ /* 0x000fc800000000ff */
[----:B------:R-:W-:-:S07]  /*1290*/  PRMT R31, R31, 0x5410, R164 ;  /* 0x000054101f1f7816 */ /* 0x000fce00000000a4 */
.L_x_29263:
[----:B------:R-:W0:Y:S01]  /*12a0*/  @P1 LDC.64 R164, c[0x0][0x238] ;  /* 0x00008e00ffa41b82 */ /* 0x000e220000000a00 */
[C---:B------:R-:W-:Y:S02]  /*12b0*/  IADD3 R211, R208.reuse, 0x20, RZ ;  /* 0x00000020d0d37810 */ /* 0x040fe40007ffe0ff */
[----:B0-----:R-:W-:-:S04]  /*12c0*/  @P1 LEA R164, P3, R208, R164, 0x4 ;  /* 0x000000a4d0a41211 */ /* 0x001fc800078620ff */
[----:B------:R-:W-:-:S05]  /*12d0*/  @P1 LEA.HI.X R165, R208, R165, RZ, 0x4, P3 ;  /* 0x000000a5d0a51211 */ /* 0x000fca00018f24ff */
[----:B------:R0:W-:Y:S04]  /*12e0*/  @P1 STG.E.128 desc[UR4][R164.64], R28 ;  /* 0x0000001ca4001986 */ /* 0x0001e8000c101d04 */
.L_x_29239:
[----:B------:R-:W-:Y:S05]  /*12f0*/  BSYNC B0 ;  /* 0x0000000000007941 */ /* 0x000fea0003800000 */
.L_x_29238:
        /* <DEDUP_REMOVED lines=8> */
[----:B-1----:R-:W-:-:S04]  /*1380*/  IMAD.WIDE.U32 R14, R211, 0x10, R14 ;  /* 0x00000010d30e7825 */ /* 0x002fc800078e000e */
[----:B-----5:R1:W5:Y:S04]  /*1390*/  @P3 LDG.E.128 R32, desc[UR4][R170.64] ;  /* 0x00000004aa203981 */ /* 0x020368000c1e1d00 */
[----:B0-----:R-:W2:Y:S01]  /*13a0*/  LDG.E.128 R164, desc[UR4][R14.64] ;  /* 0x000000040ea47981 */ /* 0x001ea2000c1e1d00 */
[----:B------:R-:W-:-:S04]  /*13b0*/  ISETP.NE.U32.AND P3, PT, RZ, UR10, PT ;  /* 0x0000000aff007c0c */ /* 0x000fc8000bf65070 */
[----:B------:R-:W-:Y:S01]  /*13c0*/  ISETP.NE.AND.EX P3, PT, RZ, UR11, PT, P3 ;  /* 0x0000000bff007c0c */ /* 0x000fe2000bf65330 */
[----:B--2---:R-:W-:-:S05]  /*13d0*/  HADD2.F32 R193, -RZ, R164.H0_H0 ;  /* 0x200000a4ffc17230 */ /* 0x004fca0000004100 */
[----:B------:R-:W-:-:S07]  /*13e0*/  FMUL.FTZ R0, R193, R210 ;  /* 0x000000d2c1007220 */ /* 0x000fce0000410000 */
[----:B-1----:R-:W-:Y:S05]  /*13f0*/  @P3 BRA `(.L_x_29266) ;  /* 0x0000000000083947 */ /* 0x002fea0003800000 */
[----:B------:R-:W-:Y:S05]  /*1400*/  @P1 BRA `(.L_x_29267) ;  /* 0x00000000000c1947 */ /* 0x000fea0003800000 */
[----:B------:R-:W-:Y:S05]  /*1410*/  BRA `(.L_x_29268) ;  /* 0x0000000000107947 */ /* 0x000fea0003800000 */
.L_x_29266:
[----:B-----5:R-:W-:-:S05]  /*1420*/  HADD2.F32 R15, -RZ, R32.H0_H0 ;  /* 0x20000020ff0f7230 */ /* 0x020fca0000004100 */
[----:B------:R-:W-:-:S07]  /*1430*/  FADD.FTZ R0, R15, R0 ;  /* 0x000000000f007221 */ /* 0x000fce0000010000 */
.L_x_29267:
[----:B------:R-:W-:-:S04]  /*1440*/  F2FP.F16.F32.PACK_AB R14, RZ, R0 ;  /* 0x00000000ff0e723e */ /* 0x000fc800000000ff */
[----:B------:R-:W-:-:S07]  /*1450*/  PRMT R28, R14, 0x7610, R28 ;  /* 0x000076100e1c7816 */ /* 0x000fce000000001c */
.L_x_29268:
[----:B------:R-:W-:-:S05]  /*1460*/  HADD2.F32 R15, -RZ, R164.H1_H1 ;  /* 0x300000a4ff0f7230 */ /* 0x000fca0000004100 */
[----:B------:R-:W-:Y:S01]  /*1470*/  FMUL.FTZ R14, R15, R210 ;  /* 0x000000d20f0e7220 */ /* 0x000fe20000410000 */
[----:B------:R-:W-:Y:S06]  /*1480*/  @P3 BRA `(.L_x_29269) ;  /* 0x0000000000083947 */ /* 0x000fec0003800000 */
[----:B------:R-:W-:Y:S05]  /*1490*/  @P1 BRA `(.L_x_29270) ;  /* 0x00000000000c1947 */ /* 0x000fea0003800000 */
[----:B------:R-:W-:Y:S05]  /*14a0*/  BRA `(.L_x_29271) ;  /* 0x0000000000107947 */ /* 0x000fea0003800000 */
.L_x_29269:
[----:B-----5:R-:W-:-:S05]  /*14b0*/  HADD2.F32 R15, -RZ, R32.H1_H1 ;  /* 0x30000020ff0f7230 */ /* 0x020fca0000004100 */
[----:B------:R-:W-:-:S07]  /*14c0*/  FADD.FTZ R14, R15, R14 ;  /* 0x0000000e0f0e7221 */ /* 0x000fce0000010000 */
.L_x_29270:
[----:B------:R-:W-:-:S04]  /*14d0*/  F2FP.F16.F32.PACK_AB R15, RZ, R14 ;  /* 0x0000000eff0f723e */ /* 0x000fc800000000ff */
[----:B------:R-:W-:-:S07]  /*14e0*/  PRMT R28, R28, 0x5410, R15 ;  /* 0x000054101c1c7816 */ /* 0x000fce000000000f */
.L_x_29271:
[----:B------:R-:W-:-:S05]  /*14f0*/  HADD2.F32 R15, -RZ, R165.H0_H0 ;  /* 0x200000a5ff0f7230 */ /* 0x000fca0000004100 */
[----:B------:R-:W-:Y:S01]  /*1500*/  FMUL.FTZ R15, R15, R210 ;  /* 0x000000d20f0f7220 */ /* 0x000fe20000410000 */
[----:B------:R-:W-:Y:S06]  /*1510*/  @P3 BRA `(.L_x_29272) ;  /* 0x0000000000083947 */ /* 0x000fec0003800000 */
[----:B------:R-:W-:Y:S05]  /*1520*/  @P1 BRA `(.L_x_29273) ;  /* 0x00000000000c1947 */ /* 0x000fea0003800000 */
[----:B------:R-:W-:Y:S05]  /*1530*/  BRA `(.L_x_29274) ;  /* 0x0000000000107947 */ /* 0x000fea0003800000 */
.L_x_29272:
[----:B-----5:R-:W-:-:S05]  /*1540*/  HADD2.F32 R164, -RZ, R33.H0_H0 ;  /* 0x20000021ffa47230 */ /* 0x020fca0000004100 */
[----:B------:R-:W-:-:S07]  /*1550*/  FADD.FTZ R15, R164, R15 ;  /* 0x0000000fa40f7221 */ /* 0x000fce0000010000 */
.L_x_29273:
[----:B------:R-:W-:-:S04]  /*1560*/  F2FP.F16.F32.PACK_AB R164, RZ, R15 ;  /* 0x0000000fffa4723e */ /* 0x000fc800000000ff */
[----:B------:R-:W-:-:S07]  /*1570*/  PRMT R29, R164, 0x7610, R29 ;  /* 0x00007610a41d7816 */ /* 0x000fce000000001d */
.L_x_29274:
[----:B------:R-:W-:-:S05]  /*1580*/  HADD2.F32 R165, -RZ, R165.H1_H1 ;  /* 0x300000a5ffa57230 */ /* 0x000fca0000004100 */
[----:B------:R-:W-:Y:S01]  /*1590*/  FMUL.FTZ R170, R165, R210 ;  /* 0x000000d2a5aa7220 */ /* 0x000fe20000410000 */
[----:B------:R-:W-:Y:S06]  /*15a0*/  @P3 BRA `(.L_x_29275) ;  /* 0x0000000000083947 */ /* 0x000fec0003800000 */
[----:B------:R-:W-:Y:S05]  /*15b0*/  @P1 BRA `(.L_x_29276) ;  /* 0x00000000000c1947 */ /* 0x000fea0003800000 */
[----:B------:R-:W-:Y:S05]  /*15c0*/  BRA `(.L_x_29277) ;  /* 0x0000000000107947 */ /* 0x000fea0003800000 */
.L_x_29275:
[----:B-----5:R-:W-:-:S05]  /*15d0*/  HADD2.F32 R165, -RZ, R33.H1_H1 ;  /* 0x30000021ffa57230 */ /* 0x020fca0000004100 */
[----:B------:R-:W-:-:S07]  /*15e0*/  FADD.FTZ R170, R165, R170 ;  /* 0x000000aaa5aa7221 */ /* 0x000fce0000010000 */
.L_x_29276:
[----:B------:R-:W-:-:S04]  /*15f0*/  F2FP.F16.F32.PACK_AB R164, RZ, R170 ;  /* 0x000000aaffa4723e */ /* 0x000fc800000000ff */
[----:B------:R-:W-:-:S07]  /*1600*/  PRMT R29, R29, 0x5410, R164 ;  /* 0x000054101d1d7816 */ /* 0x000fce00000000a4 */
.L_x_29277:
[----:B------:R-:W-:-:S05]  /*1610*/  HADD2.F32 R171, -RZ, R166.H0_H0 ;  /* 0x200000a6ffab7230 */ /* 0x000fca0000004100 */
[----:B------:R-:W-:Y:S01]  /*1620*/  FMUL.FTZ R171, R171, R210 ;  /* 0x000000d2abab7220 */ /* 0x000fe20000410000 */
[----:B------:R-:W-:Y:S06]  /*1630*/  @P3 BRA `(.L_x_29278) ;  /* 0x0000000000083947 */ /* 0x000fec0003800000 */
[----:B------:R-:W-:Y:S05]  /*1640*/  @P1 BRA `(.L_x_29279) ;  /* 0x00000000000c1947 */ /* 0x000fea0003800000 */
[----:B------:R-:W-:Y:S05]  /*1650*/  BRA `(.L_x_29280) ;  /* 0x0000000000107947 */ /* 0x000fea0003800000 */
.L_x_29278:
[----:B-----5:R-:W-:-:S05]  /*1660*/  HADD2.F32 R164, -RZ, R34.H0_H0 ;  /* 0x20000022ffa47230 */ /* 0x020fca0000004100 */
[----:B------:R-:W-:-:S07]  /*1670*/  FADD.FTZ R171, R164, R171 ;  /* 0x000000aba4ab7221 */ /* 0x000fce0000010000 */
.L_x_29279:
[----:B------:R-:W-:-:S04]  /*1680*/  F2FP.F16.F32.PACK_AB R164, RZ, R171 ;  /* 0x000000abffa4723e */ /* 0x000fc800000000ff */
[----:B------:R-:W-:-:S07]  /*1690*/  PRMT R30, R164, 0x7610, R30 ;  /* 0x00007610a41e7816 */ /* 0x000fce000000001e */
.L_x_29280:
[----:B------:R-:W-:-:S05]  /*16a0*/  HADD2.F32 R193, -RZ, R166.H1_H1 ;  /* 0x300000a6ffc17230 */ /* 0x000fca0000004100 */
[----:B------:R-:W-:Y:S01]  /*16b0*/  FMUL.FTZ R193, R193, R210 ;  /* 0x000000d2c1c17220 */ /* 0x000fe20000410000 */
[----:B------:R-:W-:Y:S06]  /*16c0*/  @P3 BRA `(.L_x_29281) ;  /* 0x0000000000083947 */ /* 0x000fec0003800000 */
[----:B------:R-:W-:Y:S05]  /*16d0*/  @P1 BRA `(.L_x_29282) ;  /* 0x00000000000c1947 */ /* 0x000fea0003800000 */
[----:B------:R-:W-:Y:S05]  /*16e0*/  BRA `(.L_x_29283) ;  /* 0x0000000000107947 */ /* 0x000fea0003800000 */
.L_x_29281:
[----:B-----5:R-:W-:-:S05]  /*16f0*/  HADD2.F32 R164, -RZ, R34.H1_H1 ;  /* 0x30000022ffa47230 */ /* 0x020fca0000004100 */
[----:B------:R-:W-:-:S07]  /*1700*/  FADD.FTZ R193, R164, R193 ;  /* 0x000000c1a4c17221 */ /* 0x000fce0000010000 */
.L_x_29282:
[----:B------:R-:W-:-:S04]  /*1710*/  F2FP.F16.F32.PACK_AB R164, RZ, R193 ;  /* 0x000000c1ffa4723e */ /* 0x000fc800000000ff */
[----:B------:R-:W-:-:S07]  /*1720*/  PRMT R30, R30, 0x5410, R164 ;  /* 0x000054101e1e7816 */ /* 0x000fce00000000a4 */
.L_x_29283:
[----:B------:R-:W-:-:S05]  /*1730*/  HADD2.F32 R165, -RZ, R167.H0_H0 ;  /* 0x200000a7ffa57230 */ /* 0x000fca0000004100 */
[----:B------:R-:W-:Y:S01]  /*1740*/  FMUL.FTZ R192, R165, R210 ;  /* 0x000000d2a5c07220 */ /* 0x000fe20000410000 */
[----:B------:R-:W-:Y:S06]  /*1750*/  @P3 BRA `(.L_x_29284) ;  /* 0x0000000000083947 */ /* 0x000fec0003800000 */
[----:B------:R-:W-:Y:S05]  /*1760*/  @P1 BRA `(.L_x_29285) ;  /* 0x00000000000c1947 */ /* 0x000fea0003800000 */
[----:B------:R-:W-:Y:S05]  /*1770*/  BRA `(.L_x_29286) ;  /* 0x0000000000107947 */ /* 0x000fea0003800000 */
.L_x_29284:
[----:B-----5:R-:W-:-:S05]  /*1780*/  HADD2.F32 R165, -RZ, R35.H0_H0 ;  /* 0x20000023ffa57230 */ /* 0x020fca0000004100 */
[----:B------:R-:W-:-:S07]  /*1790*/  FADD.FTZ R192, R165, R192 ;  /* 0x000000c0a5c07221 */ /* 0x000fce0000010000 */
.L_x_29285:
[----:B------:R-:W-:-:S04]  /*17a0*/  F2FP.F16.F32.PACK_AB R164, RZ, R192 ;  /* 0x000000c0ffa4723e */ /* 0x000fc800000000ff */
[----:B------:R-:W-:-:S07]  /*17b0*/  PRMT R31, R164, 0x7610, R31 ;  /* 0x00007610a41f7816 */ /* 0x000fce000000001f */
.L_x_29286:
[----:B------:R-:W-:-:S05]  /*17c0*/  HADD2.F32 R167, -RZ, R167.H1_H1 ;  /* 0x300000a7ffa77230 */ /* 0x000fca0000004100 */
[----:B------:R-:W-:Y:S01]  /*17d0*/  FMUL.FTZ R201, R167, R210 ;  /* 0x000000d2a7c97220 */ /* 0x000fe20000410000 */
[----:B------:R-:W-:Y:S06]  /*17e0*/  @P3 BRA `(.L_x_29287) ;  /* 0x0000000000083947 */ /* 0x000fec0003800000 */
[----:B------:R-:W-:Y:S05]  /*17f0*/  @P1 BRA `(.L_x_29288) ;  /* 0x00000000000c1947 */ /* 0x000fea0003800000 */
[----:B------:R-:W-:Y:S05]  /*1800*/  BRA `(.L_x_29289) ;  /* 0x0000000000107947 */ /* 0x000fea0003800000 */
.L_x_29287:
[----:B-----5:R-:W-:-:S05]  /*1810*/  HADD2.F32 R164, -RZ, R35.H1_H1 ;  /* 0x30000023ffa47230 */ /* 0x020fca0000004100 */
[----:B------:R-:W-:-:S07]  /*1820*/  FADD.FTZ R201, R164, R201 ;  /* 0x000000c9a4c97221 */ /* 0x000fce0000010000 */
.L_x_29288:
[----:B------:R-:W-:-:S04]  /*1830*/  F2FP.F16.F32.PACK_AB R164, RZ, R201 ;  /* 0x000000c9ffa4723e */ /* 0x000fc800000000ff */
[----:B------:R-:W-:-:S07]  /*1840*/  PRMT R31, R31, 0x5410, R164 ;  /* 0x000054101f1f7816 */ /* 0x000fce00000000a4 */
.L_x_29289:
[----:B------:R-:W0:Y:S02]  /*1850*/  @P1 LDC.64 R164, c[0x0][0x238] ;  /* 0x00008e00ffa41b82 */ /* 0x000e240000000a00 */
[----:B0-----:R-:W-:-:S04]  /*1860*/  @P1 LEA R164, P3, R211, R164, 0x4 ;  /* 0x000000a4d3a41211 */ /* 0x001fc800078620ff */
[C---:B------:R-:W-:Y:S02]  /*1870*/  @P1 LEA.HI.X R165, R211.reuse, R165, RZ, 0x4, P3 ;  /* 0x000000a5d3a51211 */ /* 0x040fe400018f24ff */
[----:B------:R-:W-:-:S03]  /*1880*/  IADD3 R211, R211, 0x20, RZ ;  /* 0x00000020d3d37810 */ /* 0x000fc60007ffe0ff */
[----:B------:R1:W-:Y:S04]  /*1890*/  @P1 STG.E.128 desc[UR4][R164.64], R28 ;  /* 0x0000001ca4001986 */ /* 0x0003e8000c101d04 */
.L_x_29265:
[----:B------:R-:W-:Y:S05]  /*18a0*/  BSYNC B0 ;  /* 0x0000000000007941 */ /* 0x000fea0003800000 */
.L_x_29264:
        /* <DEDUP_REMOVED lines=18> */
.L_x_29292:
[----:B-----5:R-:W-:-:S05]  /*19d0*/  HADD2.F32 R17, -RZ, R32.H0_H0 ;  /* 0x20000020ff117230 */ /* 0x020fca0000004100 */
[----:B------:R-:W-:-:S07]  /*19e0*/  FADD.FTZ R6, R17, R6 ;  /* 0x0000000611067221 */ /* 0x000fce0000010000 */
.L_x_29293:
[----:B------:R-:W-:-:S04]  /*19f0*/  F2FP.F16.F32.PACK_AB R16, RZ, R6 ;  /* 0x00000006ff10723e */ /* 0x000fc800000000ff */
[----:B------:R-:W-:-:S07]  /*1a00*/  PRMT R28, R16, 0x7610, R28 ;  /* 0x00007610101c7816 */ /* 0x000fce000000001c */
.L_x_29294:
[----:B------:R-:W-:-:S05]  /*1a10*/  HADD2.F32 R17, -RZ, R164.H1_H1 ;  /* 0x300000a4ff117230 */ /* 0x000fca0000004100 */
[----:B------:R-:W-:Y:S01]  /*1a20*/  FMUL.FTZ R16, R17, R210 ;  /* 0x000000d211107220 */ /* 0x000fe20000410000 */
[----:B------:R-:W-:Y:S06]  /*1a30*/  @P3 BRA `(.L_x_29295) ;  /* 0x0000000000083947 */ /* 0x000fec0003800000 */
[----:B------:R-:W-:Y:S05]  /*1a40*/  @P1 BRA `(.L_x_29296) ;  /* 0x00000000000c1947 */ /* 0x000fea0003800000 */
[----:B------:R-:W-:Y:S05]  /*1a50*/  BRA `(.L_x_29297) ;  /* 0x0000000000107947 */ /* 0x000fea0003800000 */
.L_x_29295:
[----:B-----5:R-:W-:-:S05]  /*1a60*/  HADD2.F32 R17, -RZ, R32.H1_H1 ;  /* 0x30000020ff117230 */ /* 0x020fca0000004100 */
[----:B------:R-:W-:-:S07]  /*1a70*/  FADD.FTZ R16, R17, R16 ;  /* 0x0000001011107221 */ /* 0x000fce0000010000 */
.L_x_29296:
[----:B------:R-:W-:-:S04]  /*1a80*/  F2FP.F16.F32.PACK_AB R17, RZ, R16 ;  /* 0x00000010ff11723e */ /* 0x000fc800000000ff */
[----:B------:R-:W-:-:S07]  /*1a90*/  PRMT R28, R28, 0x5410, R17 ;  /* 0x000054101c1c7816 */ /* 0x000fce0000000011 */
.L_x_29297:
[----:B------:R-:W-:-:S05]  /*1aa0*/  HADD2.F32 R17, -RZ, R165.H0_H0 ;  /* 0x200000a5ff117230 */ /* 0x000fca0000004100 */
[----:B------:R-:W-:Y:S01]  /*1ab0*/  FMUL.FTZ R17, R17, R210 ;  /* 0x000000d211117220 */ /* 0x000fe20000410000 */
[----:B------:R-:W-:Y:S06]  /*1ac0*/  @P3 BRA `(.L_x_29298) ;  /* 0x0000000000083947 */ /* 0x000fec0003800000 */
[----:B------:R-:W-:Y:S05]  /*1ad0*/  @P1 BRA `(.L_x_29299) ;  /* 0x00000000000c1947 */ /* 0x000fea0003800000 */
[----:B------:R-:W-:Y:S05]  /*1ae0*/  BRA `(.L_x_29300) ;  /* 0x0000000000107947 */ /* 0x000fea0003800000 */
.L_x_29298:
[----:B-----5:R-:W-:-:S05]  /*1af0*/  HADD2.F32 R164, -RZ, R33.H0_H0 ;  /* 0x20000021ffa47230 */ /* 0x020fca0000004100 */
[----:B------:R-:W-:-:S07]  /*1b00*/  FADD.FTZ R17, R164, R17 ;  /* 0x00000011a4117221 */ /* 0x000fce0000010000 */
.L_x_29299:
[----:B------:R-:W-:-:S04]  /*1b10*/  F2FP.F16.F32.PACK_AB R164, RZ, R17 ;  /* 0x00000011ffa4723e */ /* 0x000fc800000000ff */
[----:B------:R-:W-:-:S07]  /*1b20*/  PRMT R29, R164, 0x7610, R29 ;  /* 0x00007610a41d7816 */ /* 0x000fce000000001d */
.L_x_29300:
[----:B------:R-:W-:-:S05]  /*1b30*/  HADD2.F32 R165, -RZ, R165.H1_H1 ;  /* 0x300000a5ffa57230 */ /* 0x000fca0000004100 */
[----:B------:R-:W-:Y:S01]  /*1b40*/  FMUL.FTZ R172, R165, R210 ;  /* 0x000000d2a5ac7220 */ /* 0x000fe20000410000 */
[----:B------:R-:W-:Y:S06]  /*1b50*/  @P3 BRA `(.L_x_29301) ;  /* 0x0000000000083947 */ /* 0x000fec0003800000 */
[----:B------:R-:W-:Y:S05]  /*1b60*/  @P1 BRA `(.L_x_29302) ;  /* 0x00000000000c1947 */ /* 0x000fea0003800000 */
[----:B------:R-:W-:Y:S05]  /*1b70*/  BRA `(.L_x_29303) ;  /* 0x0000000000107947 */ /* 0x000fea0003800000 */
.L_x_29301:
[----:B-----5:R-:W-:-:S05]  /*1b80*/  HADD2.F32 R165, -RZ, R33.H1_H1 ;  /* 0x30000021ffa57230 */ /* 0x020fca0000004100 */
[----:B------:R-:W-:-:S07]  /*1b90*/  FADD.FTZ R172, R165, R172 ;  /* 0x000000aca5ac7221 */ /* 0x000fce0000010000 */
.L_x_29302:
[----:B------:R-:W-:-:S04]  /*1ba0*/  F2FP.F16.F32.PACK_AB R164, RZ, R172 ;  /* 0x000000acffa4723e */ /* 0x000fc800000000ff */
[----:B------:R-:W-:-:S07]  /*1bb0*/  PRMT R29, R29, 0x5410, R164 ;  /* 0x000054101d1d7816 */ /* 0x000fce00000000a4 */
.L_x_29303:
[----:B------:R-:W-:-:S05]  /*1bc0*/  HADD2.F32 R173, -RZ, R166.H0_H0 ;  /* 0x200000a6ffad7230 */ /* 0x000fca0000004100 */
[----:B------:R-:W-:Y:S01]  /*1bd0*/  FMUL.FTZ R173, R173, R210 ;  /* 0x000000d2adad7220 */ /* 0x000fe20000410000 */
[----:B------:R-:W-:Y:S06]  /*1be0*/  @P3 BRA `(.L_x_29304) ;  /* 0x0000000000083947 */ /* 0x000fec0003800000 */
[----:B------:R-:W-:Y:S05]  /*1bf0*/  @P1 BRA `(.L_x_29305) ;  /* 0x00000000000c1947 */ /* 0x000fea0003800000 */
[----:B------:R-:W-:Y:S05]  /*1c00*/  BRA `(.L_x_29306) ;  /* 0x0000000000107947 */ /* 0x000fea0003800000 */
.L_x_29304:
[----:B-----5:R-:W-:-:S05]  /*1c10*/  HADD2.F32 R164, -RZ, R34.H0_H0 ;  /* 0x20000022ffa47230 */ /* 0x020fca0000004100 */
[----:B------:R-:W-:-:S07]  /*1c20*/  FADD.FTZ R173, R164, R173 ;  /* 0x000000ada4ad7221 */ /* 0x000fce0000010000 */
.L_x_29305:
[----:B------:R-:W-:-:S04]  /*1c30*/  F2FP.F16.F32.PACK_AB R164, RZ, R173 ;  /* 0x000000adffa4723e */ /* 0x000fc800000000ff */
[----:B------:R-:W-:-:S07]  /*1c40*/  PRMT R30, R164, 0x7610, R30 ;  /* 0x00007610a41e7816 */ /* 0x000fce000000001e */
.L_x_29306:
[----:B------:R-:W-:-:S05]  /*1c50*/  HADD2.F32 R191, -RZ, R166.H1_H1 ;  /* 0x300000a6ffbf7230 */ /* 0x000fca0000004100 */
[----:B------:R-:W-:Y:S01]  /*1c60*/  FMUL.FTZ R191, R191, R210 ;  /* 0x000000d2bfbf7220 */ /* 0x000fe20000410000 */
[----:B------:R-:W-:Y:S06]  /*1c70*/  @P3 BRA `(.L_x_29307) ;  /* 0x0000000000083947 */ /* 0x000fec0003800000 */
[----:B------:R-:W-:Y:S05]  /*1c80*/  @P1 BRA `(.L_x_29308) ;  /* 0x00000000000c1947 */ /* 0x000fea0003800000 */
[----:B------:R-:W-:Y:S05]  /*1c90*/  BRA `(.L_x_29309) ;  /* 0x0000000000107947 */ /* 0x000fea0003800000 */
.L_x_29307:
[----:B-----5:R-:W-:-:S05]  /*1ca0*/  HADD2.F32 R164, -RZ, R34.H1_H1 ;  /* 0x30000022ffa47230 */ /* 0x020fca0000004100 */
[----:B------:R-:W-:-:S07]  /*1cb0*/  FADD.FTZ R191, R164, R191 ;  /* 0x000000bfa4bf7221 */ /* 0x000fce0000010000 */
.L_x_29308:
[----:B------:R-:W-:-:S04]  /*1cc0*/  F2FP.F16.F32.PACK_AB R164, RZ, R191 ;  /* 0x000000bfffa4723e */ /* 0x000fc800000000ff */
[----:B------:R-:W-:-:S07]  /*1cd0*/  PRMT R30, R30, 0x5410, R164 ;  /* 0x000054101e1e7816 */ /* 0x000fce00000000a4 */
.L_x_29309:
[----:B------:R-:W-:-:S05]  /*1ce0*/  HADD2.F32 R165, -RZ, R167.H0_H0 ;  /* 0x200000a7ffa57230 */ /* 0x000fca0000004100 */
[----:B------:R-:W-:Y:S01]  /*1cf0*/  FMUL.FTZ R190, R165, R210 ;  /* 0x000000d2a5be7220 */ /* 0x000fe20000410000 */
[----:B------:R-:W-:Y:S06]  /*1d00*/  @P3 BRA `(.L_x_29310) ;  /* 0x0000000000083947 */ /* 0x000fec0003800000 */
[----:B------:R-:W-:Y:S05]  /*1d10*/  @P1 BRA `(.L_x_29311) ;  /* 0x00000000000c1947 */ /* 0x000fea0003800000 */
[----:B------:R-:W-:Y:S05]  /*1d20*/  BRA `(.L_x_29312) ;  /* 0x0000000000107947 */ /* 0x000fea0003800000 */
.L_x_29310:
[----:B-----5:R-:W-:-:S05]  /*1d30*/  HADD2.F32 R165, -RZ, R35.H0_H0 ;  /* 0x20000023ffa57230 */ /* 0x020fca0000004100 */
[----:B------:R-:W-:-:S07]  /*1d40*/  FADD.FTZ R190, R165, R190 ;  /* 0x000000bea5be7221 */ /* 0x000fce0000010000 */
.L_x_29311:
[----:B------:R-:W-:-:S04]  /*1d50*/  F2FP.F16.F32.PACK_AB R164, RZ, R190 ;  /* 0x000000beffa4723e */ /* 0x000fc800000000ff */
[----:B------:R-:W-:-:S07]  /*1d60*/  PRMT R31, R164, 0x7610, R31 ;  /* 0x00007610a41f7816 */ /* 0x000fce000000001f */
.L_x_29312:
[----:B------:R-:W-:-:S05]  /*1d70*/  HADD2.F32 R167, -RZ, R167.H1_H1 ;  /* 0x300000a7ffa77230 */ /* 0x000fca0000004100 */
[----:B------:R-:W-:Y:S01]  /*1d80*/  FMUL.FTZ R202, R167, R210 ;  /* 0x000000d2a7ca7220 */ /* 0x000fe20000410000 */
[----:B------:R-:W-:Y:S06]  /*1d90*/  @P3 BRA `(.L_x_29313) ;  /* 0x0000000000083947 */ /* 0x000fec0003800000 */
[----:B------:R-:W-:Y:S05]  /*1da0*/  @P1 BRA `(.L_x_29314) ;  /* 0x00000000000c1947 */ /* 0x000fea0003800000 */
[----:B------:R-:W-:Y:S05]  /*1db0*/  BRA `(.L_x_29315) ;  /* 0x0000000000107947 */ /* 0x000fea0003800000 */
.L_x_29313:
[----:B-----5:R-:W-:-:S05]  /*1dc0*/  HADD2.F32 R165, -RZ, R35.H1_H1 ;  /* 0x30000023ffa57230 */ /* 0x020fca0000004100 */
[----:B------:R-:W-:-:S07]  /*1dd0*/  FADD.FTZ R202, R165, R202 ;  /* 0x000000caa5ca7221 */ /* 0x000fce0000010000 */
.L_x_29314:
[----:B------:R-:W-:-:S04]  /*1de0*/  F2FP.F16.F32.PACK_AB R164, RZ, R202 ;  /* 0x000000caffa4723e */ /* 0x000fc800000000ff */
[----:B------:R-:W-:-:S07]  /*1df0*/  PRMT R31, R31, 0x5410, R164 ;  /* 0x000054101f1f7816 */ /* 0x000fce00000000a4 */
.L_x_29315:
[----:B------:R-:W0:Y:S02]  /*1e00*/  @P1 LDC.64 R164, c[0x0][0x238] ;  /* 0x00008e00ffa41b82 */ /* 0x000e240000000a00 */
[----:B0-----:R-:W-:-:S04]  /*1e10*/  @P1 LEA R164, P3, R211, R164, 0x4 ;  /* 0x000000a4d3a41211 */ /* 0x001fc800078620ff */
[C---:B------:R-:W-:Y:S02]  /*1e20*/  @P1 LEA.HI.X R165, R211.reuse, R165, RZ, 0x4, P3 ;  /* 0x000000a5d3a51211 */ /* 0x040fe400018f24ff */
[----:B------:R-:W-:-:S03]  /*1e30*/  IADD3 R211, R211, 0x20, RZ ;  /* 0x00000020d3d37810 */ /* 0x000fc60007ffe0ff */
[----:B------:R2:W-:Y:S04]  /*1e40*/  @P1 STG.E.128 desc[UR4][R164.64], R28 ;  /* 0x0000001ca4001986 */ /* 0x0005e8000c101d04 */
.L_x_29291:
[----:B------:R-:W-:Y:S05]  /*1e50*/  BSYNC B0 ;  /* 0x0000000000007941 */ /* 0x000fea0003800000 */
.L_x_29290:
        /* <DEDUP_REMOVED lines=18> */
.L_x_29318:
[----:B-----5:R-:W-:-:S05]  /*1f80*/  HADD2.F32 R18, -RZ, R32.H0_H0 ;  /* 0x20000020ff127230 */ /* 0x020fca0000004100 */
[----:B------:R-:W-:-:S07]  /*1f90*/  FADD.FTZ R7, R18, R7 ;  /* 0x0000000712077221 */ /* 0x000fce0000010000 */
.L_x_29319:
[----:B------:R-:W-:-:S04]  /*1fa0*/  F2FP.F16.F32.PACK_AB R18, RZ, R7 ;  /* 0x00000007ff12723e */ /* 0x000fc800000000ff */
[----:B------:R-:W-:-:S07]  /*1fb0*/  PRMT R28, R18, 0x7610, R28 ;  /* 0x00007610121c7816 */ /* 0x000fce000000001c */
.L_x_29320:
[----:B------:R-:W-:-:S05]  /*1fc0*/  HADD2.F32 R19, -RZ, R164.H1_H1 ;  /* 0x300000a4ff137230 */ /* 0x000fca0000004100 */
[----:B------:R-:W-:Y:S01]  /*1fd0*/  FMUL.FTZ R18, R19, R210 ;  /* 0x000000d213127220 */ /* 0x000fe20000410000 */
[----:B------:R-:W-:Y:S06]  /*1fe0*/  @P3 BRA `(.L_x_29321) ;  /* 0x0000000000083947 */ /* 0x000fec0003800000 */
[----:B------:R-:W-:Y:S05]  /*1ff0*/  @P1 BRA `(.L_x_29322) ;  /* 0x00000000000c1947 */ /* 0x000fea0003800000 */
[----:B------:R-:W-:Y:S05]  /*2000*/  BRA `(.L_x_29323) ;  /* 0x0000000000107947 */ /* 0x000fea0003800000 */
.L_x_29321:
[----:B-----5:R-:W-:-:S05]  /*2010*/  HADD2.F32 R19, -RZ, R32.H1_H1 ;  /* 0x30000020ff137230 */ /* 0x020fca0000004100 */
[----:B------:R-:W-:-:S07]  /*2020*/  FADD.FTZ R18, R19, R18 ;  /* 0x0000001213127221 */ /* 0x000fce0000010000 */
.L_x_29322:
[----:B------:R-:W-:-:S04]  /*2030*/  F2FP.F16.F32.PACK_AB R19, RZ, R18 ;  /* 0x00000012ff13723e */ /* 0x000fc800000000ff */
[----:B------:R-:W-:-:S07]  /*2040*/  PRMT R28, R28, 0x5410, R19 ;  /* 0x000054101c1c7816 */ /* 0x000fce0000000013 */
.L_x_29323:
[----:B------:R-:W-:-:S05]  /*2050*/  HADD2.F32 R19, -RZ, R165.H0_H0 ;  /* 0x200000a5ff137230 */ /* 0x000fca0000004100 */
[----:B------:R-:W-:Y:S01]  /*2060*/  FMUL.FTZ R19, R19, R210 ;  /* 0x000000d213137220 */ /* 0x000fe20000410000 */
[----:B------:R-:W-:Y:S06]  /*2070*/  @P3 BRA `(.L_x_29324) ;  /* 0x0000000000083947 */ /* 0x000fec0003800000 */
[----:B------:R-:W-:Y:S05]  /*2080*/  @P1 BRA `(.L_x_29325) ;  /* 0x00000000000c1947 */ /* 0x000fea0003800000 */
[----:B------:R-:W-:Y:S05]  /*2090*/  BRA `(.L_x_29326) ;  /* 0x0000000000107947 */ /* 0x000fea0003800000 */
.L_x_29324:
[----:B-----5:R-:W-:-:S05]  /*20a0*/  HADD2.F32 R164, -RZ, R33.H0_H0 ;  /* 0x20000021ffa47230 */ /* 0x020fca0000004100 */
[----:B------:R-:W-:-:S07]  /*20b0*/  FADD.FTZ R19, R164, R19 ;  /* 0x00000013a4137221 */ /* 0x000fce0000010000 */
.L_x_29325:
[----:B------:R-:W-:-:S04]  /*20c0*/  F2FP.F16.F32.PACK_AB R164, RZ, R19 ;  /* 0x00000013ffa4723e */ /* 0x000fc800000000ff */
[----:B------:R-:W-:-:S07]  /*20d0*/  PRMT R29, R164, 0x7610, R29 ;  /* 0x00007610a41d7816 */ /* 0x000fce000000001d */
.L_x_29326:
[----:B------:R-:W-:-:S05]  /*20e0*/  HADD2.F32 R165, -RZ, R165.H1_H1 ;  /* 0x300000a5ffa57230 */ /* 0x000fca0000004100 */
[----:B------:R-:W-:Y:S01]  /*20f0*/  FMUL.FTZ R174, R165, R210 ;  /* 0x000000d2a5ae7220 */ /* 0x000fe20000410000 */
[----:B------:R-:W-:Y:S06]  /*2100*/  @P3 BRA `(.L_x_29327) ;  /* 0x0000000000083947 */ /* 0x000fec0003800000 */
[----:B------:R-:W-:Y:S05]  /*2110*/  @P1 BRA `(.L_x_29328) ;  /* 0x00000000000c1947 */ /* 0x000fea0003800000 */
[----:B------:R-:W-:Y:S05]  /*2120*/  BRA `(.L_x_29329) ;  /* 0x0000000000107947 */ /* 0x000fea0003800000 */
.L_x_29327:
[----:B-----5:R-:W-:-:S05]  /*2130*/  HADD2.F32 R165, -RZ, R33.H1_H1 ;  /* 0x30000021ffa57230 */ /* 0x020fca0000004100 */
[----:B------:R-:W-:-:S07]  /*2140*/  FADD.FTZ R174, R165, R174 ;  /* 0x000000aea5ae7221 */ /* 0x000fce0000010000 */
.L_x_29328:
[----:B------:R-:W-:-:S04]  /*2150*/  F2FP.F16.F32.PACK_AB R164, RZ, R174 ;  /* 0x000000aeffa4723e */ /* 0x000fc800000000ff */
[----:B------:R-:W-:-:S07]  /*2160*/  PRMT R29, R29, 0x5410, R164 ;  /* 0x000054101d1d7816 */ /* 0x000fce00000000a4 */
.L_x_29329:
[----:B------:R-:W-:-:S05]  /*2170*/  HADD2.F32 R175, -RZ, R166.H0_H0 ;  /* 0x200000a6ffaf7230 */ /* 0x000fca0000004100 */
[----:B------:R-:W-:Y:S01]  /*2180*/  FMUL.FTZ R175, R175, R210 ;  /* 0x000000d2afaf7220 */ /* 0x000fe20000410000 */
[----:B------:R-:W-:Y:S06]  /*2190*/  @P3 BRA `(.L_x_29330) ;  /* 0x0000000000083947 */ /* 0x000fec0003800000 */
[----:B------:R-:W-:Y:S05]  /*21a0*/  @P1 BRA `(.L_x_29331) ;  /* 0x00000000000c1947 */ /* 0x000fea0003800000 */
[----:B------:R-:W-:Y:S05]  /*21b0*/  BRA `(.L_x_29332) ;  /* 0x0000000000107947 */ /* 0x000fea0003800000 */
.L_x_29330:
[----:B-----5:R-:W-:-:S05]  /*21c0*/  HADD2.F32 R164, -RZ, R34.H0_H0 ;  /* 0x20000022ffa47230 */ /* 0x020fca0000004100 */
[----:B------:R-:W-:-:S07]  /*21d0*/  FADD.FTZ R175, R164, R175 ;  /* 0x000000afa4af7221 */ /* 0x000fce0000010000 */
.L_x_29331:
[----:B------:R-:W-:-:S04]  /*21e0*/  F2FP.F16.F32.PACK_AB R164, RZ, R175 ;  /* 0x000000afffa4723e */ /* 0x000fc800000000ff */
[----:B------:R-:W-:-:S07]  /*21f0*/  PRMT R30, R164, 0x7610, R30 ;  /* 0x00007610a41e7816 */ /* 0x000fce000000001e */
.L_x_29332:
[----:B------:R-:W-:-:S05]  /*2200*/  HADD2.F32 R189, -RZ, R166.H1_H1 ;  /* 0x300000a6ffbd7230 */ /* 0x000fca0000004100 */
[----:B------:R-:W-:Y:S01]  /*2210*/  FMUL.FTZ R189, R189, R210 ;  /* 0x000000d2bdbd7220 */ /* 0x000fe20000410000 */
[----:B------:R-:W-:Y:S06]  /*2220*/  @P3 BRA `(.L_x_29333) ;  /* 0x0000000000083947 */ /* 0x000fec0003800000 */
[----:B------:R-:W-:Y:S05]  /*2230*/  @P1 BRA `(.L_x_29334) ;  /* 0x00000000000c1947 */ /* 0x000fea0003800000 */
[----:B------:R-:W-:Y:S05]  /*2240*/  BRA `(.L_x_29335) ;  /* 0x0000000000107947 */ /* 0x000fea0003800000 */
.L_x_29333:
[----:B-----5:R-:W-:-:S05]  /*2250*/  HADD2.F32 R164, -RZ, R34.H1_H1 ;  /* 0x30000022ffa47230 */ /* 0x020fca0000004100 */
[----:B------:R-:W-:-:S07]  /*2260*/  FADD.FTZ R189, R164, R189 ;  /* 0x000000bda4bd7221 */ /* 0x000fce0000010000 */
.L_x_29334:
[----:B------:R-:W-:-:S04]  /*2270*/  F2FP.F16.F32.PACK_AB R164, RZ, R189 ;  /* 0x000000bdffa4723e */ /* 0x000fc800000000ff */
[----:B------:R-:W-:-:S07]  /*2280*/  PRMT R30, R30, 0x5410, R164 ;  /* 0x000054101e1e7816 */ /* 0x000fce00000000a4 */
.L_x_29335:
[----:B------:R-:W-:-:S05]  /*2290*/  HADD2.F32 R165, -RZ, R167.H0_H0 ;  /* 0x200000a7ffa57230 */ /* 0x000fca0000004100 */
[----:B------:R-:W-:Y:S01]  /*22a0*/  FMUL.FTZ R188, R165, R210 ;  /* 0x000000d2a5bc7220 */ /* 0x000fe20000410000 */
[----:B------:R-:W-:Y:S06]  /*22b0*/  @P3 BRA `(.L_x_29336) ;  /* 0x0000000000083947 */ /* 0x000fec0003800000 */
[----:B------:R-:W-:Y:S05]  /*22c0*/  @P1 BRA `(.L_x_29337) ;  /* 0x00000000000c1947 */ /* 0x000fea0003800000 */
[----:B------:R-:W-:Y:S05]  /*22d0*/  BRA `(.L_x_29338) ;  /* 0x0000000000107947 */ /* 0x000fea0003800000 */
.L_x_29336:
[----:B-----5:R-:W-:-:S05]  /*22e0*/  HADD2.F32 R165, -RZ, R35.H0_H0 ;  /* 0x20000023ffa57230 */ /* 0x020fca0000004100 */
[----:B------:R-:W-:-:S07]  /*22f0*/  FADD.FTZ R188, R165, R188 ;  /* 0x000000bca5bc7221 */ /* 0x000fce0000010000 */
.L_x_29337:
[----:B------:R-:W-:-:S04]  /*2300*/  F2FP.F16.F32.PACK_AB R164, RZ, R188 ;  /* 0x000000bcffa4723e */ /* 0x000fc800000000ff */
[----:B------:R-:W-:-:S07]  /*2310*/  PRMT R31, R164, 0x7610, R31 ;  /* 0x00007610a41f7816 */ /* 0x000fce000000001f */
.L_x_29338:
[----:B------:R-:W-:-:S05]  /*2320*/  HADD2.F32 R167, -RZ, R167.H1_H1 ;  /* 0x300000a7ffa77230 */ /* 0x000fca0000004100 */
[----:B------:R-:W-:Y:S01]  /*2330*/  FMUL.FTZ R203, R167, R210 ;  /* 0x000000d2a7cb7220 */ /* 0x000fe20000410000 */
[----:B------:R-:W-:Y:S06]  /*2340*/  @P3 BRA `(.L_x_29339) ;  /* 0x0000000000083947 */ /* 0x000fec0003800000 */
[----:B------:R-:W-:Y:S05]  /*2350*/  @P1 BRA `(.L_x_29340) ;  /* 0x00000000000c1947 */ /* 0x000fea0003800000 */
[----:B------:R-:W-:Y:S05]  /*2360*/  BRA `(.L_x_29341) ;  /* 0x0000000000107947 */ /* 0x000fea0003800000 */
.L_x_29339:
[----:B-----5:R-:W-:-:S05]  /*2370*/  HADD2.F32 R164, -RZ, R35.H1_H1 ;  /* 0x30000023ffa47230 */ /* 0x020fca0000004100 */
[----:B------:R-:W-:-:S07]  /*2380*/  FADD.FTZ R203, R164, R203 ;  /* 0x000000cba4cb7221 */ /* 0x000fce0000010000 */
.L_x_29340:
[----:B------:R-:W-:-:S04]  /*2390*/  F2FP.F16.F32.PACK_AB R164, RZ, R203 ;  /* 0x000000cbffa4723e */ /* 0x000fc800000000ff */
[----:B------:R-:W-:-:S07]  /*23a0*/  PRMT R31, R31, 0x5410, R164 ;  /* 0x000054101f1f7816 */ /* 0x000fce00000000a4 */
.L_x_29341:
[----:B------:R-:W0:Y:S02]  /*23b0*/  @P1 LDC.64 R164, c[0x0][0x238] ;  /* 0x00008e00ffa41b82 */ /* 0x000e240000000a00 */
[----:B0-----:R-:W-:-:S04]  /*23c0*/  @P1 LEA R164, P3, R211, R164, 0x4 ;  /* 0x000000a4d3a41211 */ /* 0x001fc800078620ff */
[C---:B------:R-:W-:Y:S02]  /*23d0*/  @P1 LEA.HI.X R165, R211.reuse, R165, RZ, 0x4, P3 ;  /* 0x000000a5d3a51211 */ /* 0x040fe400018f24ff */
[----:B------:R-:W-:-:S03]  /*23e0*/  IADD3 R211, R211, 0x20, RZ ;  /* 0x00000020d3d37810 */ /* 0x000fc60007ffe0ff */
[----:B------:R3:W-:Y:S04]  /*23f0*/  @P1 STG.E.128 desc[UR4][R164.64], R28 ;  /* 0x0000001ca4001986 */ /* 0x0007e8000c101d04 */
.L_x_29317:
[----:B------:R-:W-:Y:S05]  /*2400*/  BSYNC B0 ;  /* 0x0000000000007941 */ /* 0x000fea0003800000 */
.L_x_29316:
        /* <DEDUP_REMOVED lines=18> */
.L_x_29344:
[----:B-----5:R-:W-:-:S05]  /*2530*/  HADD2.F32 R21, -RZ, R32.H0_H0 ;  /* 0x20000020ff157230 */ /* 0x020fca0000004100 */
[----:B------:R-:W-:-:S07]  /*2540*/  FADD.FTZ R8, R21, R8 ;  /* 0x0000000815087221 */ /* 0x000fce0000010000 */
.L_x_29345:
[----:B------:R-:W-:-:S04]  /*2550*/  F2FP.F16.F32.PACK_AB R20, RZ, R8 ;  /* 0x00000008ff14723e */ /* 0x000fc800000000ff */
[----:B------:R-:W-:-:S07]  /*2560*/  PRMT R28, R20, 0x7610, R28 ;  /* 0x00007610141c7816 */ /* 0x000fce000000001c */
.L_x_29346:
[----:B------:R-:W-:-:S05]  /*2570*/  HADD2.F32 R21, -RZ, R164.H1_H1 ;  /* 0x300000a4ff157230 */ /* 0x000fca0000004100 */
[----:B------:R-:W-:Y:S01]  /*2580*/  FMUL.FTZ R20, R21, R210 ;  /* 0x000000d215147220 */ /* 0x000fe20000410000 */
[----:B------:R-:W-:Y:S06]  /*2590*/  @P3 BRA `(.L_x_29347) ;  /* 0x0000000000083947 */ /* 0x000fec0003800000 */
[----:B------:R-:W-:Y:S05]  /*25a0*/  @P1 BRA `(.L_x_29348) ;  /* 0x00000000000c1947 */ /* 0x000fea0003800000 */
[----:B------:R-:W-:Y:S05]  /*25b0*/  BRA `(.L_x_29349) ;  /* 0x0000000000107947 */ /* 0x000fea0003800000 */
.L_x_29347:
[----:B-----5:R-:W-:-:S05]  /*25c0*/  HADD2.F32 R21, -RZ, R32.H1_H1 ;  /* 0x30000020ff157230 */ /* 0x020fca0000004100 */
[----:B------:R-:W-:-:S07]  /*25d0*/  FADD.FTZ R20, R21, R20 ;  /* 0x0000001415147221 */ /* 0x000fce0000010000 */
.L_x_29348:
[----:B------:R-:W-:-:S04]  /*25e0*/  F2FP.F16.F32.PACK_AB R21, RZ, R20 ;  /* 0x00000014ff15723e */ /* 0x000fc800000000ff */
[----:B------:R-:W-:-:S07]  /*25f0*/  PRMT R28, R28, 0x5410, R21 ;  /* 0x000054101c1c7816 */ /* 0x000fce0000000015 */
.L_x_29349:
[----:B------:R-:W-:-:S05]  /*2600*/  HADD2.F32 R21, -RZ, R165.H0_H0 ;  /* 0x200000a5ff157230 */ /* 0x000fca0000004100 */
[----:B------:R-:W-:Y:S01]  /*2610*/  FMUL.FTZ R21, R21, R210 ;  /* 0x000000d215157220 */ /* 0x000fe20000410000 */
[----:B------:R-:W-:Y:S06]  /*2620*/  @P3 BRA `(.L_x_29350) ;  /* 0x0000000000083947 */ /* 0x000fec0003800000 */
[----:B------:R-:W-:Y:S05]  /*2630*/  @P1 BRA `(.L_x_29351) ;  /* 0x00000000000c1947 */ /* 0x000fea0003800000 */
[----:B------:R-:W-:Y:S05]  /*2640*/  BRA `(.L_x_29352) ;  /* 0x0000000000107947 */ /* 0x000fea0003800000 */
.L_x_29350:
[----:B-----5:R-:W-:-:S05]  /*2650*/  HADD2.F32 R164, -RZ, R33.H0_H0 ;  /* 0x20000021ffa47230 */ /* 0x020fca0000004100 */
[----:B------:R-:W-:-:S07]  /*2660*/  FADD.FTZ R21, R164, R21 ;  /* 0x00000015a4157221 */ /* 0x000fce0000010000 */
.L_x_29351:
[----:B------:R-:W-:-:S04]  /*2670*/  F2FP.F16.F32.PACK_AB R164, RZ, R21 ;  /* 0x00000015ffa4723e */ /* 0x000fc800000000ff */
[----:B------:R-:W-:-:S07]  /*2680*/  PRMT R29, R164, 0x7610, R29 ;  /* 0x00007610a41d7816 */ /* 0x000fce000000001d */
.L_x_29352:
[----:B------:R-:W-:-:S05]  /*2690*/  HADD2.F32 R165, -RZ, R165.H1_H1 ;  /* 0x300000a5ffa57230 */ /* 0x000fca0000004100 */
[----:B------:R-:W-:Y:S01]  /*26a0*/  FMUL.FTZ R176, R165, R210 ;  /* 0x000000d2a5b07220 */ /* 0x000fe20000410000 */
[----:B------:R-:W-:Y:S06]  /*26b0*/  @P3 BRA `(.L_x_29353) ;  /* 0x0000000000083947 */ /* 0x000fec0003800000 */
[----:B------:R-:W-:Y:S05]  /*26c0*/  @P1 BRA `(.L_x_29354) ;  /* 0x00000000000c1947 */ /* 0x000fea0003800000 */
[----:B------:R-:W-:Y:S05]  /*26d0*/  BRA `(.L_x_29355) ;  /* 0x0000000000107947 */ /* 0x000fea0003800000 */
.L_x_29353:
[----:B-----5:R-:W-:-:S05]  /*26e0*/  HADD2.F32 R165, -RZ, R33.H1_H1 ;  /* 0x30000021ffa57230 */ /* 0x020fca0000004100 */
[----:B------:R-:W-:-:S07]  /*26f0*/  FADD.FTZ R176, R165, R176 ;  /* 0x000000b0a5b07221 */ /* 0x000fce0000010000 */
.L_x_29354:
[----:B------:R-:W-:-:S04]  /*2700*/  F2FP.F16.F32.PACK_AB R164, RZ, R176 ;  /* 0x000000b0ffa4723e */ /* 0x000fc800000000ff */
[----:B------:R-:W-:-:S07]  /*2710*/  PRMT R29, R29, 0x5410, R164 ;  /* 0x000054101d1d7816 */ /* 0x000fce00000000a4 */
.L_x_29355:
[----:B------:R-:W-:-:S05]  /*2720*/  HADD2.F32 R177, -RZ, R166.H0_H0 ;  /* 0x200000a6ffb17230 */ /* 0x000fca0000004100 */
[----:B------:R-:W-:Y:S01]  /*2730*/  FMUL.FTZ R177, R177, R210 ;  /* 0x000000d2b1b17220 */ /* 0x000fe20000410000 */
[----:B------:R-:W-:Y:S06]  /*2740*/  @P3 BRA `(.L_x_29356) ;  /* 0x0000000000083947 */ /* 0x000fec0003800000 */
[----:B------:R-:W-:Y:S05]  /*2750*/  @P1 BRA `(.L_x_29357) ;  /* 0x00000000000c1947 */ /* 0x000fea0003800000 */
[----:B------:R-:W-:Y:S05]  /*2760*/  BRA `(.L_x_29358) ;  /* 0x0000000000107947 */ /* 0x000fea0003800000 */
.L_x_29356:
[----:B-----5:R-:W-:-:S05]  /*2770*/  HADD2.F32 R164, -RZ, R34.H0_H0 ;  /* 0x20000022ffa47230 */ /* 0x020fca0000004100 */
[----:B------:R-:W-:-:S07]  /*2780*/  FADD.FTZ R177, R164, R177 ;  /* 0x000000b1a4b17221 */ /* 0x000fce0000010000 */
.L_x_29357:
[----:B------:R-:W-:-:S04]  /*2790*/  F2FP.F16.F32.PACK_AB R164, RZ, R177 ;  /* 0x000000b1ffa4723e */ /* 0x000fc800000000ff */
[----:B------:R-:W-:-:S07]  /*27a0*/  PRMT R30, R164, 0x7610, R30 ;  /* 0x00007610a41e7816 */ /* 0x000fce000000001e */
.L_x_29358:
[----:B------:R-:W-:-:S05]  /*27b0*/  HADD2.F32 R187, -RZ, R166.H1_H1 ;  /* 0x300000a6ffbb7230 */ /* 0x000fca0000004100 */
[----:B------:R-:W-:Y:S01]  /*27c0*/  FMUL.FTZ R187, R187, R210 ;  /* 0x000000d2bbbb7220 */ /* 0x000fe20000410000 */
[----:B------:R-:W-:Y:S06]  /*27d0*/  @P3 BRA `(.L_x_29359) ;  /* 0x0000000000083947 */ /* 0x000fec0003800000 */
[----:B------:R-:W-:Y:S05]  /*27e0*/  @P1 BRA `(.L_x_29360) ;  /* 0x00000000000c1947 */ /* 0x000fea0003800000 */
[----:B------:R-:W-:Y:S05]  /*27f0*/  BRA `(.L_x_29361) ;  /* 0x0000000000107947 */ /* 0x000fea0003800000 */
.L_x_29359:
[----:B-----5:R-:W-:-:S05]  /*2800*/  HADD2.F32 R164, -RZ, R34.H1_H1 ;  /* 0x30000022ffa47230 */ /* 0x020fca0000004100 */
[----:B------:R-:W-:-:S07]  /*2810*/  FADD.FTZ R187, R164, R187 ;  /* 0x000000bba4bb7221 */ /* 0x000fce0000010000 */
.L_x_29360:
[----:B------:R-:W-:-:S04]  /*2820*/  F2FP.F16.F32.PACK_AB R164, RZ, R187 ;  /* 0x000000bbffa4723e */ /* 0x000fc800000000ff */
[----:B------:R-:W-:-:S07]  /*2830*/  PRMT R30, R30, 0x5410, R164 ;  /* 0x000054101e1e7816 */ /* 0x000fce00000000a4 */
.L_x_29361:
[----:B------:R-:W-:-:S05]  /*2840*/  HADD2.F32 R165, -RZ, R167.H0_H0 ;  /* 0x200000a7ffa57230 */ /* 0x000fca0000004100 */
[----:B------:R-:W-:Y:S01]  /*2850*/  FMUL.FTZ R186, R165, R210 ;  /* 0x000000d2a5ba7220 */ /* 0x000fe20000410000 */
[----:B------:R-:W-:Y:S06]  /*2860*/  @P3 BRA `(.L_x_29362) ;  /* 0x0000000000083947 */ /* 0x000fec0003800000 */
[----:B------:R-:W-:Y:S05]  /*2870*/  @P1 BRA `(.L_x_29363) ;  /* 0x00000000000c1947 */ /* 0x000fea0003800000 */
[----:B------:R-:W-:Y:S05]  /*2880*/  BRA `(.L_x_29364) ;  /* 0x0000000000107947 */ /* 0x000fea0003800000 */
.L_x_29362:
[----:B-----5:R-:W-:-:S05]  /*2890*/  HADD2.F32 R165, -RZ, R35.H0_H0 ;  /* 0x20000023ffa57230 */ /* 0x020fca0000004100 */
[----:B------:R-:W-:-:S07]  /*28a0*/  FADD.FTZ R186, R165, R186 ;  /* 0x000000baa5ba7221 */ /* 0x000fce0000010000 */
.L_x_29363:
[----:B------:R-:W-:-:S04]  /*28b0*/  F2FP.F16.F32.PACK_AB R164, RZ, R186 ;  /* 0x000000baffa4723e */ /* 0x000fc800000000ff */
[----:B------:R-:W-:-:S07]  /*28c0*/  PRMT R31, R164, 0x7610, R31 ;  /* 0x00007610a41f7816 */ /* 0x000fce000000001f */
.L_x_29364:
[----:B------:R-:W-:-:S05]  /*28d0*/  HADD2.F32 R167, -RZ, R167.H1_H1 ;  /* 0x300000a7ffa77230 */ /* 0x000fca0000004100 */
[----:B------:R-:W-:Y:S01]  /*28e0*/  FMUL.FTZ R204, R167, R210 ;  /* 0x000000d2a7cc7220 */ /* 0x000fe20000410000 */
[----:B------:R-:W-:Y:S06]  /*28f0*/  @P3 BRA `(.L_x_29365) ;  /* 0x0000000000083947 */ /* 0x000fec0003800000 */
[----:B------:R-:W-:Y:S05]  /*2900*/  @P1 BRA `(.L_x_29366) ;  /* 0x00000000000c1947 */ /* 0x000fea0003800000 */
[----:B------:R-:W-:Y:S05]  /*2910*/  BRA `(.L_x_29367) ;  /* 0x0000000000107947 */ /* 0x000fea0003800000 */
.L_x_29365:
[----:B-----5:R-:W-:-:S05]  /*2920*/  HADD2.F32 R165, -RZ, R35.H1_H1 ;  /* 0x30000023ffa57230 */ /* 0x020fca0000004100 */
[----:B------:R-:W-:-:S07]  /*2930*/  FADD.FTZ R204, R165, R204 ;  /* 0x000000cca5cc7221 */ /* 0x000fce0000010000 */
.L_x_29366:
[----:B------:R-:W-:-:S04]  /*2940*/  F2FP.F16.F32.PACK_AB R164, RZ, R204 ;  /* 0x000000ccffa4723e */ /* 0x000fc800000000ff */
[----:B------:R-:W-:-:S07]  /*2950*/  PRMT R31, R31, 0x5410, R164 ;  /* 0x000054101f1f7816 */ /* 0x000fce00000000a4 */
.L_x_29367:
[----:B------:R-:W0:Y:S02]  /*2960*/  @P1 LDC.64 R164, c[0x0][0x238] ;  /* 0x00008e00ffa41b82 */ /* 0x000e240000000a00 */
[----:B0-----:R-:W-:-:S04]  /*2970*/  @P1 LEA R164, P3, R211, R164, 0x4 ;  /* 0x000000a4d3a41211 */ /* 0x001fc800078620ff */
[C---:B------:R-:W-:Y:S02]  /*2980*/  @P1 LEA.HI.X R165, R211.reuse, R165, RZ, 0x4, P3 ;  /* 0x000000a5d3a51211 */ /* 0x040fe400018f24ff */
[----:B------:R-:W-:-:S03]  /*2990*/  IADD3 R211, R211, 0x20, RZ ;  /* 0x00000020d3d37810 */ /* 0x000fc60007ffe0ff */
[----:B------:R4:W-:Y:S04]  /*29a0*/  @P1 STG.E.128 desc[UR4][R164.64], R28 ;  /* 0x0000001ca4001986 */ /* 0x0009e8000c101d04 */
.L_x_29343:
[----:B------:R-:W-:Y:S05]  /*29b0*/  BSYNC B0 ;  /* 0x0000000000007941 */ /* 0x000fea0003800000 */
.L_x_29342:
        /* <DEDUP_REMOVED lines=18> */
.L_x_29370:
[----:B-----5:R-:W-:-:S05]  /*2ae0*/  HADD2.F32 R22, -RZ, R32.H0_H0 ;  /* 0x20000020ff167230 */ /* 0x020fca0000004100 */
[----:B------:R-:W-:-:S07]  /*2af0*/  FADD.FTZ R9, R22, R9 ;  /* 0x0000000916097221 */ /* 0x000fce0000010000 */
.L_x_29371:
[----:B------:R-:W-:-:S04]  /*2b00*/  F2FP.F16.F32.PACK_AB R22, RZ, R9 ;  /* 0x00000009ff16723e */ /* 0x000fc800000000ff */
[----:B------:R-:W-:-:S07]  /*2b10*/  PRMT R28, R22, 0x7610, R28 ;  /* 0x00007610161c7816 */ /* 0x000fce000000001c */
.L_x_29372:
[----:B------:R-:W-:-:S05]  /*2b20*/  HADD2.F32 R23, -RZ, R164.H1_H1 ;  /* 0x300000a4ff177230 */ /* 0x000fca0000004100 */
[----:B------:R-:W-:Y:S01]  /*2b30*/  FMUL.FTZ R22, R23, R210 ;  /* 0x000000d217167220 */ /* 0x000fe20000410000 */
[----:B------:R-:W-:Y:S06]  /*2b40*/  @P3 BRA `(.L_x_29373) ;  /* 0x0000000000083947 */ /* 0x000fec0003800000 */
[----:B------:R-:W-:Y:S05]  /*2b50*/  @P1 BRA `(.L_x_29374) ;  /* 0x00000000000c1947 */ /* 0x000fea0003800000 */
[----:B------:R-:W-:Y:S05]  /*2b60*/  BRA `(.L_x_29375) ;  /* 0x0000000000107947 */ /* 0x000fea0003800000 */
.L_x_29373:
[----:B-----5:R-:W-:-:S05]  /*2b70*/  HADD2.F32 R23, -RZ, R32.H1_H1 ;  /* 0x30000020ff177230 */ /* 0x020fca0000004100 */
[----:B------:R-:W-:-:S07]  /*2b80*/  FADD.FTZ R22, R23, R22 ;  /* 0x0000001617167221 */ /* 0x000fce0000010000 */
.L_x_29374:
[----:B------:R-:W-:-:S04]  /*2b90*/  F2FP.F16.F32.PACK_AB R23, RZ, R22 ;  /* 0x00000016ff17723e */ /* 0x000fc800000000ff */
[----:B------:R-:W-:-:S07]  /*2ba0*/  PRMT R28, R28, 0x5410, R23 ;  /* 0x000054101c1c7816 */ /* 0x000fce0000000017 */
.L_x_29375:
[----:B------:R-:W-:-:S05]  /*2bb0*/  HADD2.F32 R23, -RZ, R165.H0_H0 ;  /* 0x200000a5ff177230 */ /* 0x000fca0000004100 */
[----:B------:R-:W-:Y:S01]  /*2bc0*/  FMUL.FTZ R23, R23, R210 ;  /* 0x000000d217177220 */ /* 0x000fe20000410000 */
[----:B------:R-:W-:Y:S06]  /*2bd0*/  @P3 BRA `(.L_x_29376) ;  /* 0x0000000000083947 */ /* 0x000fec0003800000 */
[----:B------:R-:W-:Y:S05]  /*2be0*/  @P1 BRA `(.L_x_29377) ;  /* 0x00000000000c1947 */ /* 0x000fea0003800000 */
[----:B------:R-:W-:Y:S05]  /*2bf0*/  BRA `(.L_x_29378) ;  /* 0x0000000000107947 */ /* 0x000fea0003800000 */
.L_x_29376:
[----:B-----5:R-:W-:-:S05]  /*2c00*/  HADD2.F32 R164, -RZ, R33.H0_H0 ;  /* 0x20000021ffa47230 */ /* 0x020fca0000004100 */
[----:B------:R-:W-:-:S07]  /*2c10*/  FADD.FTZ R23, R164, R23 ;  /* 0x00000017a4177221 */ /* 0x000fce0000010000 */
.L_x_29377:
[----:B------:R-:W-:-:S04]  /*2c20*/  F2FP.F16.F32.PACK_AB R164, RZ, R23 ;  /* 0x00000017ffa4723e */ /* 0x000fc800000000ff */
[----:B------:R-:W-:-:S07]  /*2c30*/  PRMT R29, R164, 0x7610, R29 ;  /* 0x00007610a41d7816 */ /* 0x000fce000000001d */
.L_x_29378:
[----:B------:R-:W-:-:S05]  /*2c40*/  HADD2.F32 R165, -RZ, R165.H1_H1 ;  /* 0x300000a5ffa57230 */ /* 0x000fca0000004100 */
[----:B------:R-:W-:Y:S01]  /*2c50*/  FMUL.FTZ R178, R165, R210 ;  /* 0x000000d2a5b27220 */ /* 0x000fe20000410000 */
[----:B------:R-:W-:Y:S06]  /*2c60*/  @P3 BRA `(.L_x_29379) ;  /* 0x0000000000083947 */ /* 0x000fec0003800000 */
[----:B------:R-:W-:Y:S05]  /*2c70*/  @P1 BRA `(.L_x_29380) ;  /* 0x00000000000c1947 */ /* 0x000fea0003800000 */
[----:B------:R-:W-:Y:S05]  /*2c80*/  BRA `(.L_x_29381) ;  /* 0x0000000000107947 */ /* 0x000fea0003800000 */
.L_x_29379:
[----:B-----5:R-:W-:-:S05]  /*2c90*/  HADD2.F32 R165, -RZ, R33.H1_H1 ;  /* 0x30000021ffa57230 */ /* 0x020fca0000004100 */
[----:B------:R-:W-:-:S07]  /*2ca0*/  FADD.FTZ R178, R165, R178 ;  /* 0x000000b2a5b27221 */ /* 0x000fce0000010000 */
.L_x_29380:
[----:B------:R-:W-:-:S04]  /*2cb0*/  F2FP.F16.F32.PACK_AB R164, RZ, R178 ;  /* 0x000000b2ffa4723e */ /* 0x000fc800000000ff */
[----:B------:R-:W-:-:S07]  /*2cc0*/  PRMT R29, R29, 0x5410, R164 ;  /* 0x000054101d1d7816 */ /* 0x000fce00000000a4 */
.L_x_29381:
[----:B------:R-:W-:-:S05]  /*2cd0*/  HADD2.F32 R179, -RZ, R166.H0_H0 ;  /* 0x200000a6ffb37230 */ /* 0x000fca0000004100 */
[----:B------:R-:W-:Y:S01]  /*2ce0*/  FMUL.FTZ R179, R179, R210 ;  /* 0x000000d2b3b37220 */ /* 0x000fe20000410000 */
[----:B------:R-:W-:Y:S06]  /*2cf0*/  @P3 BRA `(.L_x_29382) ;  /* 0x0000000000083947 */ /* 0x000fec0003800000 */
[----:B------:R-:W-:Y:S05]  /*2d00*/  @P1 BRA `(.L_x_29383) ;  /* 0x00000000000c1947 */ /* 0x000fea0003800000 */
[----:B------:R-:W-:Y:S05]  /*2d10*/  BRA `(.L_x_29384) ;  /* 0x0000000000107947 */ /* 0x000fea0003800000 */
.L_x_29382:
[----:B-----5:R-:W-:-:S05]  /*2d20*/  HADD2.F32 R164, -RZ, R34.H0_H0 ;  /* 0x20000022ffa47230 */ /* 0x020fca0000004100 */
[----:B------:R-:W-:-:S07]  /*2d30*/  FADD.FTZ R179, R164, R179 ;  /* 0x000000b3a4b37221 */ /* 0x000fce0000010000 */
.L_x_29383:
[----:B------:R-:W-:-:S04]  /*2d40*/  F2FP.F16.F32.PACK_AB R164, RZ, R179 ;  /* 0x000000b3ffa4723e */ /* 0x000fc800000000ff */
[----:B------:R-:W-:-:S07]  /*2d50*/  PRMT R30, R164, 0x7610, R30 ;  /* 0x00007610a41e7816 */ /* 0x000fce000000001e */
.L_x_29384:
[----:B------:R-:W-:-:S05]  /*2d60*/  HADD2.F32 R185, -RZ, R166.H1_H1 ;  /* 0x300000a6ffb97230 */ /* 0x000fca0000004100 */
[----:B------:R-:W-:Y:S01]  /*2d70*/  FMUL.FTZ R185, R185, R210 ;  /* 0x000000d2b9b97220 */ /* 0x000fe20000410000 */
[----:B------:R-:W-:Y:S06]  /*2d80*/  @P3 BRA `(.L_x_29385) ;  /* 0x0000000000083947 */ /* 0x000fec0003800000 */
[----:B------:R-:W-:Y:S05]  /*2d90*/  @P1 BRA `(.L_x_29386) ;  /* 0x00000000000c1947 */ /* 0x000fea0003800000 */
[----:B------:R-:W-:Y:S05]  /*2da0*/  BRA `(.L_x_29387) ;  /* 0x0000000000107947 */ /* 0x000fea0003800000 */
.L_x_29385:
[----:B-----5:R-:W-:-:S05]  /*2db0*/  HADD2.F32 R164, -RZ, R34.H1_H1 ;  /* 0x30000022ffa47230 */ /* 0x020fca0000004100 */
[----:B------:R-:W-:-:S07]  /*2dc0*/  FADD.FTZ R185, R164, R185 ;  /* 0x000000b9a4b97221 */ /* 0x000fce0000010000 */
.L_x_29386:
[----:B------:R-:W-:-:S04]  /*2dd0*/  F2FP.F16.F32.PACK_AB R164, RZ, R185 ;  /* 0x000000b9ffa4723e */ /* 0x000fc800000000ff */
[----:B------:R-:W-:-:S07]  /*2de0*/  PRMT R30, R30, 0x5410, R164 ;  /* 0x000054101e1e7816 */ /* 0x000fce00000000a4 */
.L_x_29387:
[----:B------:R-:W-:-:S05]  /*2df0*/  HADD2.F32 R165, -RZ, R167.H0_H0 ;  /* 0x200000a7ffa57230 */ /* 0x000fca0000004100 */
[----:B------:R-:W-:Y:S01]  /*2e00*/  FMUL.FTZ R184, R165, R210 ;  /* 0x000000d2a5b87220 */ /* 0x000fe20000410000 */
[----:B------:R-:W-:Y:S06]  /*2e10*/  @P3 BRA `(.L_x_29388) ;  /* 0x0000000000083947 */ /* 0x000fec0003800000 */
[----:B------:R-:W-:Y:S05]  /*2e20*/  @P1 BRA `(.L_x_29389) ;  /* 0x00000000000c1947 */ /* 0x000fea0003800000 */
[----:B------:R-:W-:Y:S05]  /*2e30*/  BRA `(.L_x_29390) ;  /* 0x0000000000107947 */ /* 0x000fea0003800000 */
.L_x_29388:
[----:B-----5:R-:W-:-:S05]  /*2e40*/  HADD2.F32 R165, -RZ, R35.H0_H0 ;  /* 0x20000023ffa57230 */ /* 0x020fca0000004100 */
[----:B------:R-:W-:-:S07]  /*2e50*/  FADD.FTZ R184, R165, R184 ;  /* 0x000000b8a5b87221 */ /* 0x000fce0000010000 */
.L_x_29389:
[----:B------:R-:W-:-:S04]  /*2e60*/  F2FP.F16.F32.PACK_AB R164, RZ, R184 ;  /* 0x000000b8ffa4723e */ /* 0x000fc800000000ff */
[----:B------:R-:W-:-:S07]  /*2e70*/  PRMT R31, R164, 0x7610, R31 ;  /* 0x00007610a41f7816 */ /* 0x000fce000000001f */
.L_x_29390:
[----:B------:R-:W-:-:S05]  /*2e80*/  HADD2.F32 R167, -RZ, R167.H1_H1 ;  /* 0x300000a7ffa77230 */ /* 0x000fca0000004100 */
[----:B------:R-:W-:Y:S01]  /*2e90*/  FMUL.FTZ R205, R167, R210 ;  /* 0x000000d2a7cd7220 */ /* 0x000fe20000410000 */
[----:B------:R-:W-:Y:S06]  /*2ea0*/  @P3 BRA `(.L_x_29391) ;  /* 0x0000000000083947 */ /* 0x000fec0003800000 */
[----:B------:R-:W-:Y:S05]  /*2eb0*/  @P1 BRA `(.L_x_29392) ;  /* 0x00000000000c1947 */ /* 0x000fea0003800000 */
[----:B------:R-:W-:Y:S05]  /*2ec0*/  BRA `(.L_x_29393) ;  /* 0x0000000000107947 */ /* 0x000fea0003800000 */
.L_x_29391:
[----:B-----5:R-:W-:-:S05]  /*2ed0*/  HADD2.F32 R164, -RZ, R35.H1_H1 ;  /* 0x30000023ffa47230 */ /* 0x020fca0000004100 */
[----:B------:R-:W-:-:S07]  /*2ee0*/  FADD.FTZ R205, R164, R205 ;  /* 0x000000cda4cd7221 */ /* 0x000fce0000010000 */
.L_x_29392:
[----:B------:R-:W-:-:S04]  /*2ef0*/  F2FP.F16.F32.PACK_AB R164, RZ, R205 ;  /* 0x000000cdffa4723e */ /* 0x000fc800000000ff */
[----:B------:R-:W-:-:S07]  /*2f00*/  PRMT R31, R31, 0x5410, R164 ;  /* 0x000054101f1f7816 */ /* 0x000fce00000000a4 */
.L_x_29393:
[----:B------:R-:W0:Y:S02]  /*2f10*/  @P1 LDC.64 R164, c[0x0][0x238] ;  /* 0x00008e00ffa41b82 */ /* 0x000e240000000a00 */
[----:B0-----:R-:W-:-:S04]  /*2f20*/  @P1 LEA R164, P3, R211, R164, 0x4 ;  /* 0x000000a4d3a41211 */ /* 0x001fc800078620ff */
[C---:B------:R-:W-:Y:S02]  /*2f30*/  @P1 LEA.HI.X R165, R211.reuse, R165, RZ, 0x4, P3 ;  /* 0x000000a5d3a51211 */ /* 0x040fe400018f24ff */
[----:B------:R-:W-:-:S03]  /*2f40*/  IADD3 R211, R211, 0x20, RZ ;  /* 0x00000020d3d37810 */ /* 0x000fc60007ffe0ff */
[----:B------:R0:W-:Y:S04]  /*2f50*/  @P1 STG.E.128 desc[UR4][R164.64], R28 ;  /* 0x0000001ca4001986 */ /* 0x0001e8000c101d04 */
.L_x_29369:
[----:B------:R-:W-:Y:S05]  /*2f60*/  BSYNC B0 ;  /* 0x0000000000007941 */ /* 0x000fea0003800000 */
.L_x_29368:
        /* <DEDUP_REMOVED lines=18> */
.L_x_29396:
[----:B-----5:R-:W-:-:S05]  /*3090*/  HADD2.F32 R25, -RZ, R32.H0_H0 ;  /* 0x20000020ff197230 */ /* 0x020fca0000004100 */
[----:B------:R-:W-:-:S07]  /*30a0*/  FADD.FTZ R10, R25, R10 ;  /* 0x0000000a190a7221 */ /* 0x000fce0000010000 */
.L_x_29397:
[----:B------:R-:W-:-:S04]  /*30b0*/  F2FP.F16.F32.PACK_AB R24, RZ, R10 ;  /* 0x0000000aff18723e */ /* 0x000fc800000000ff */
[----:B------:R-:W-:-:S07]  /*30c0*/  PRMT R28, R24, 0x7610, R28 ;  /* 0x00007610181c7816 */ /* 0x000fce000000001c */
.L_x_29398:
[----:B------:R-:W-:-:S05]  /*30d0*/  HADD2.F32 R25, -RZ, R164.H1_H1 ;  /* 0x300000a4ff197230 */ /* 0x000fca0000004100 */
[----:B------:R-:W-:Y:S01]  /*30e0*/  FMUL.FTZ R24, R25, R210 ;  /* 0x000000d219187220 */ /* 0x000fe20000410000 */
[----:B------:R-:W-:Y:S06]  /*30f0*/  @P3 BRA `(.L_x_29399) ;  /* 0x0000000000083947 */ /* 0x000fec0003800000 */
[----:B------:R-:W-:Y:S05]  /*3100*/  @P1 BRA `(.L_x_29400) ;  /* 0x00000000000c1947 */ /* 0x000fea0003800000 */
[----:B------:R-:W-:Y:S05]  /*3110*/  BRA `(.L_x_29401) ;  /* 0x0000000000107947 */ /* 0x000fea0003800000 */
.L_x_29399:
[----:B-----5:R-:W-:-:S05]  /*3120*/  HADD2.F32 R25, -RZ, R32.H1_H1 ;  /* 0x30000020ff197230 */ /* 0x020fca0000004100 */
[----:B------:R-:W-:-:S07]  /*3130*/  FADD.FTZ R24, R25, R24 ;  /* 0x0000001819187221 */ /* 0x000fce0000010000 */
.L_x_29400:
[----:B------:R-:W-:-:S04]  /*3140*/  F2FP.F16.F32.PACK_AB R25, RZ, R24 ;  /* 0x00000018ff19723e */ /* 0x000fc800000000ff */
[----:B------:R-:W-:-:S07]  /*3150*/  PRMT R28, R28, 0x5410, R25 ;  /* 0x000054101c1c7816 */ /* 0x000fce0000000019 */
.L_x_29401:
[----:B------:R-:W-:-:S05]  /*3160*/  HADD2.F32 R25, -RZ, R165.H0_H0 ;  /* 0x200000a5ff197230 */ /* 0x000fca0000004100 */
[----:B------:R-:W-:Y:S01]  /*3170*/  FMUL.FTZ R25, R25, R210 ;  /* 0x000000d219197220 */ /* 0x000fe20000410000 */
[----:B------:R-:W-:Y:S06]  /*3180*/  @P3 BRA `(.L_x_29402) ;  /* 0x0000000000083947 */ /* 0x000fec0003800000 */
[----:B------:R-:W-:Y:S05]  /*3190*/  @P1 BRA `(.L_x_29403) ;  /* 0x00000000000c1947 */ /* 0x000fea0003800000 */
[----:B------:R-:W-:Y:S05]  /*31a0*/  BRA `(.L_x_29404) ;  /* 0x0000000000107947 */ /* 0x000fea0003800000 */
.L_x_29402:
[----:B-----5:R-:W-:-:S05]  /*31b0*/  HADD2.F32 R164, -RZ, R33.H0_H0 ;  /* 0x20000021ffa47230 */ /* 0x020fca0000004100 */
[----:B------:R-:W-:-:S07]  /*31c0*/  FADD.FTZ R25, R164, R25 ;  /* 0x00000019a4197221 */ /* 0x000fce0000010000 */
.L_x_29403:
[----:B------:R-:W-:-:S04]  /*31d0*/  F2FP.F16.F32.PACK_AB R164, RZ, R25 ;  /* 0x00000019ffa4723e */ /* 0x000fc800000000ff */
[----:B------:R-:W-:-:S07]  /*31e0*/  PRMT R29, R164, 0x7610, R29 ;  /* 0x00007610a41d7816 */ /* 0x000fce000000001d */
.L_x_29404:
[----:B------:R-:W-:-:S05]  /*31f0*/  HADD2.F32 R165, -RZ, R165.H1_H1 ;  /* 0x300000a5ffa57230 */ /* 0x000fca0000004100 */
[----:B------:R-:W-:Y:S01]  /*3200*/  FMUL.FTZ R180, R165, R210 ;  /* 0x000000d2a5b47220 */ /* 0x000fe20000410000 */
[----:B------:R-:W-:Y:S06]  /*3210*/  @P3 BRA `(.L_x_29405) ;  /* 0x0000000000083947 */ /* 0x000fec0003800000 */
[----:B------:R-:W-:Y:S05]  /*3220*/  @P1 BRA `(.L_x_29406) ;  /* 0x00000000000c1947 */ /* 0x000fea0003800000 */
[----:B------:R-:W-:Y:S05]  /*3230*/  BRA `(.L_x_29407) ;  /* 0x0000000000107947 */ /* 0x000fea0003800000 */
.L_x_29405:
[----:B-----5:R-:W-:-:S05]  /*3240*/  HADD2.F32 R165, -RZ, R33.H1_H1 ;  /* 0x30000021ffa57230 */ /* 0x020fca0000004100 */
[----:B------:R-:W-:-:S07]  /*3250*/  FADD.FTZ R180, R165, R180 ;  /* 0x000000b4a5b47221 */ /* 0x000fce0000010000 */
.L_x_29406:
[----:B------:R-:W-:-:S04]  /*3260*/  F2FP.F16.F32.PACK_AB R164, RZ, R180 ;  /* 0x000000b4ffa4723e */ /* 0x000fc800000000ff */
[----:B------:R-:W-:-:S07]  /*3270*/  PRMT R29, R29, 0x5410, R164 ;  /* 0x000054101d1d7816 */ /* 0x000fce00000000a4 */
.L_x_29407:
[----:B------:R-:W-:-:S05]  /*3280*/  HADD2.F32 R181, -RZ, R166.H0_H0 ;  /* 0x200000a6ffb57230 */ /* 0x000fca0000004100 */
[----:B------:R-:W-:Y:S01]  /*3290*/  FMUL.FTZ R181, R181, R210 ;  /* 0x000000d2b5b57220 */ /* 0x000fe20000410000 */
[----:B------:R-:W-:Y:S06]  /*32a0*/  @P3 BRA `(.L_x_29408) ;  /* 0x0000000000083947 */ /* 0x000fec0003800000 */
[----:B------:R-:W-:Y:S05]  /*32b0*/  @P1 BRA `(.L_x_29409) ;  /* 0x00000000000c1947 */ /* 0x000fea0003800000 */
[----:B------:R-:W-:Y:S05]  /*32c0*/  BRA `(.L_x_29410) ;  /* 0x0000000000107947 */ /* 0x000fea0003800000 */
.L_x_29408:
[----:B-----5:R-:W-:-:S05]  /*32d0*/  HADD2.F32 R164, -RZ, R34.H0_H0 ;  /* 0x20000022ffa47230 */ /* 0x020fca0000004100 */
[----:B------:R-:W-:-:S07]  /*32e0*/  FADD.FTZ R181, R164, R181 ;  /* 0x000000b5a4b57221 */ /* 0x000fce0000010000 */
.L_x_29409:
[----:B------:R-:W-:-:S04]  /*32f0*/  F2FP.F16.F32.PACK_AB R164, RZ, R181 ;  /* 0x000000b5ffa4723e */ /* 0x000fc800000000ff */
[----:B------:R-:W-:-:S07]  /*3300*/  PRMT R30, R164, 0x7610, R30 ;  /* 0x00007610a41e7816 */ /* 0x000fce000000001e */
.L_x_29410:
[----:B------:R-:W-:-:S05]  /*3310*/  HADD2.F32 R165, -RZ, R166.H1_H1 ;  /* 0x300000a6ffa57230 */ /* 0x000fca0000004100 */
[----:B------:R-:W-:Y:S01]  /*3320*/  FMUL.FTZ R196, R165, R210 ;  /* 0x000000d2a5c47220 */ /* 0x000fe20000410000 */
[----:B------:R-:W-:Y:S06]  /*3330*/  @P3 BRA `(.L_x_29411) ;  /* 0x0000000000083947 */ /* 0x000fec0003800000 */
[----:B------:R-:W-:Y:S05]  /*3340*/  @P1 BRA `(.L_x_29412) ;  /* 0x00000000000c1947 */ /* 0x000fea0003800000 */
[----:B------:R-:W-:Y:S05]  /*3350*/  BRA `(.L_x_29413) ;  /* 0x0000000000107947 */ /* 0x000fea0003800000 */
.L_x_29411:
[----:B-----5:R-:W-:-:S05]  /*3360*/  HADD2.F32 R165, -RZ, R34.H1_H1 ;  /* 0x30000022ffa57230 */ /* 0x020fca0000004100 */
[----:B------:R-:W-:-:S07]  /*3370*/  FADD.FTZ R196, R165, R196 ;  /* 0x000000c4a5c47221 */ /* 0x000fce0000010000 */
.L_x_29412:
[----:B------:R-:W-:-:S04]  /*3380*/  F2FP.F16.F32.PACK_AB R164, RZ, R196 ;  /* 0x000000c4ffa4723e */ /* 0x000fc800000000ff */
[----:B------:R-:W-:-:S07]  /*3390*/  PRMT R30, R30, 0x5410, R164 ;  /* 0x000054101e1e7816 */ /* 0x000fce00000000a4 */
.L_x_29413:
[----:B------:R-:W-:-:S05]  /*33a0*/  HADD2.F32 R197, -RZ, R167.H0_H0 ;  /* 0x200000a7ffc57230 */ /* 0x000fca0000004100 */
[----:B------:R-:W-:Y:S01]  /*33b0*/  FMUL.FTZ R197, R197, R210 ;  /* 0x000000d2c5c57220 */ /* 0x000fe20000410000 */
[----:B------:R-:W-:Y:S06]  /*33c0*/  @P3 BRA `(.L_x_29414) ;  /* 0x0000000000083947 */ /* 0x000fec0003800000 */
[----:B------:R-:W-:Y:S05]  /*33d0*/  @P1 BRA `(.L_x_29415) ;  /* 0x00000000000c1947 */ /* 0x000fea0003800000 */
[----:B------:R-:W-:Y:S05]  /*33e0*/  BRA `(.L_x_29416) ;  /* 0x0000000000107947 */ /* 0x000fea0003800000 */
.L_x_29414:
[----:B-----5:R-:W-:-:S05]  /*33f0*/  HADD2.F32 R164, -RZ, R35.H0_H0 ;  /* 0x20000023ffa47230 */ /* 0x020fca0000004100 */
[----:B------:R-:W-:-:S07]  /*3400*/  FADD.FTZ R197, R164, R197 ;  /* 0x000000c5a4c57221 */ /* 0x000fce0000010000 */
.L_x_29415:
[----:B------:R-:W-:-:S04]  /*3410*/  F2FP.F16.F32.PACK_AB R164, RZ, R197 ;  /* 0x000000c5ffa4723e */ /* 0x000fc800000000ff */
[----:B------:R-:W-:-:S07]  /*3420*/  PRMT R31, R164, 0x7610, R31 ;  /* 0x00007610a41f7816 */ /* 0x000fce000000001f */
.L_x_29416:
[----:B------:R-:W-:-:S05]  /*3430*/  HADD2.F32 R167, -RZ, R167.H1_H1 ;  /* 0x300000a7ffa77230 */ /* 0x000fca0000004100 */
[----:B------:R-:W-:Y:S01]  /*3440*/  FMUL.FTZ R206, R167, R210 ;  /* 0x000000d2a7ce7220 */ /* 0x000fe20000410000 */
[----:B------:R-:W-:Y:S06]  /*3450*/  @P3 BRA `(.L_x_29417) ;  /* 0x0000000000083947 */ /* 0x000fec0003800000 */
[----:B------:R-:W-:Y:S05]  /*3460*/  @P1 BRA `(.L_x_29418) ;  /* 0x00000000000c1947 */ /* 0x000fea0003800000 */
[----:B------:R-:W-:Y:S05]  /*3470*/  BRA `(.L_x_29419) ;  /* 0x0000000000107947 */ /* 0x000fea0003800000 */
.L_x_29417:
[----:B-----5:R-:W-:-:S05]  /*3480*/  HADD2.F32 R165, -RZ, R35.H1_H1 ;  /* 0x30000023ffa57230 */ /* 0x020fca0000004100 */
[----:B------:R-:W-:-:S07]  /*3490*/  FADD.FTZ R206, R165, R206 ;  /* 0x000000cea5ce7221 */ /* 0x000fce0000010000 */
.L_x_29418:
[----:B------:R-:W-:-:S04]  /*34a0*/  F2FP.F16.F32.PACK_AB R164, RZ, R206 ;  /* 0x000000ceffa4723e */ /* 0x000fc800000000ff */
[----:B------:R-:W-:-:S07]  /*34b0*/  PRMT R31, R31, 0x5410, R164 ;  /* 0x000054101f1f7816 */ /* 0x000fce00000000a4 */
.L_x_29419:
[----:B------:R-:W0:Y:S02]  /*34c0*/  @P1 LDC.64 R164, c[0x0][0x238] ;  /* 0x00008e00ffa41b82 */ /* 0x000e240000000a00 */
[----:B0-----:R-:W-:-:S04]  /*34d0*/  @P1 LEA R164, P3, R211, R164, 0x4 ;  /* 0x000000a4d3a41211 */ /* 0x001fc800078620ff */
[C---:B------:R-:W-:Y:S02]  /*34e0*/  @P1 LEA.HI.X R165, R211.reuse, R165, RZ, 0x4, P3 ;  /* 0x000000a5d3a51211 */ /* 0x040fe400018f24ff */
[----:B------:R-:W-:-:S03]  /*34f0*/  IADD3 R211, R211, 0x20, RZ ;  /* 0x00000020d3d37810 */ /* 0x000fc60007ffe0ff */
[----:B------:R0:W-:Y:S04]  /*3500*/  @P1 STG.E.128 desc[UR4][R164.64], R28 ;  /* 0x0000001ca4001986 */ /* 0x0001e8000c101d04 */
.L_x_29395:
[----:B------:R-:W-:Y:S05]  /*3510*/  BSYNC B0 ;  /* 0x0000000000007941 */ /* 0x000fea0003800000 */
.L_x_29394:
        /* <DEDUP_REMOVED lines=8> */
[----:B0-----:R-:W-:-:S04]  /*35a0*/  IMAD.WIDE.U32 R26, R211, 0x10, R26 ;  /* 0x00000010d31a7825 */ /* 0x001fc800078e001a */
[----:B-----5:R0:W5:Y:S04]  /*35b0*/  @P3 LDG.E.128 R32, desc[UR4][R182.64] ;  /* 0x00000004b6203981 */ /* 0x020168000c1e1d00 */
[----:B-1234-:R-:W2:Y:S01]  /*35c0*/  LDG.E.128 R164, desc[UR4][R26.64] ;  /* 0x000000041aa47981 */ /* 0x01eea2000c1e1d00 */
[----:B------:R-:W-:-:S04]  /*35d0*/  ISETP.NE.U32.AND P3, PT, RZ, UR10, PT ;  /* 0x0000000aff007c0c */ /* 0x000fc8000bf65070 */
[----:B------:R-:W-:Y:S01]  /*35e0*/  ISETP.NE.AND.EX P3, PT, RZ, UR11, PT, P3 ;  /* 0x0000000bff007c0c */ /* 0x000fe2000bf65330 */
[----:B--2---:R-:W-:-:S05]  /*35f0*/  HADD2.F32 R11, -RZ, R164.H0_H0 ;  /* 0x200000a4ff0b7230 */ /* 0x004fca0000004100 */
[----:B------:R-:W-:-:S07]  /*3600*/  FMUL.FTZ R11, R11, R210 ;  /* 0x000000d20b0b7220 */ /* 0x000fce0000410000 */
[----:B0-----:R-:W-:Y:S05]  /*3610*/  @P3 BRA `(.L_x_29422) ;  /* 0x0000000000083947 */ /* 0x001fea0003800000 */
[----:B------:R-:W-:Y:S05]  /*3620*/  @P1 BRA `(.L_x_29423) ;  /* 0x00000000000c1947 */ /* 0x000fea0003800000 */
[----:B------:R-:W-:Y:S05]  /*3630*/  BRA `(.L_x_29424) ;  /* 0x0000000000107947 */ /* 0x000fea0003800000 */
.L_x_29422:
[----:B-----5:R-:W-:-:S05]  /*3640*/  HADD2.F32 R26, -RZ, R32.H0_H0 ;  /* 0x20000020ff1a7230 */ /* 0x020fca0000004100 */
[----:B------:R-:W-:-:S07]  /*3650*/  FADD.FTZ R11, R26, R11 ;  /* 0x0000000b1a0b7221 */ /* 0x000fce0000010000 */
.L_x_29423:
[----:B------:R-:W-:-:S04]  /*3660*/  F2FP.F16.F32.PACK_AB R26, RZ, R11 ;  /* 0x0000000bff1a723e */ /* 0x000fc800000000ff */
[----:B------:R-:W-:-:S07]  /*3670*/  PRMT R28, R26, 0x7610, R28 ;  /* 0x000076101a1c7816 */ /* 0x000fce000000001c */
.L_x_29424:
[----:B------:R-:W-:-:S05]  /*3680*/  HADD2.F32 R27, -RZ, R164.H1_H1 ;  /* 0x300000a4ff1b7230 */ /* 0x000fca0000004100 */
[----:B------:R-:W-:Y:S01]  /*3690*/  FMUL.FTZ R26, R27, R210 ;  /* 0x000000d21b1a7220 */ /* 0x000fe20000410000 */
[----:B------:R-:W-:Y:S06]  /*36a0*/  @P3 BRA `(.L_x_29425) ;  /* 0x0000000000083947 */ /* 0x000fec0003800000 */
[----:B------:R-:W-:Y:S05]  /*36b0*/  @P1 BRA `(.L_x_29426) ;  /* 0x00000000000c1947 */ /* 0x000fea0003800000 */
[----:B------:R-:W-:Y:S05]  /*36c0*/  BRA `(.L_x_29427) ;  /* 0x0000000000107947 */ /* 0x000fea0003800000 */
.L_x_29425:
[----:B-----5:R-:W-:-:S05]  /*36d0*/  HADD2.F32 R27, -RZ, R32.H1_H1 ;  /* 0x30000020ff1b7230 */ /* 0x020fca0000004100 */
[----:B------:R-:W-:-:S07]  /*36e0*/  FADD.FTZ R26, R27, R26 ;  /* 0x0000001a1b1a7221 */ /* 0x000fce0000010000 */
.L_x_29426:
[----:B------:R-:W-:-:S04]  /*36f0*/  F2FP.F16.F32.PACK_AB R27, RZ, R26 ;  /* 0x0000001aff1b723e */ /* 0x000fc800000000ff */
[----:B------:R-:W-:-:S07]  /*3700*/  PRMT R28, R28, 0x5410, R27 ;  /* 0x000054101c1c7816 */ /* 0x000fce000000001b */
.L_x_29427:
[----:B------:R-:W-:-:S05]  /*3710*/  HADD2.F32 R27, -RZ, R165.H0_H0 ;  /* 0x200000a5ff1b7230 */ /* 0x000fca0000004100 */
[----:B------:R-:W-:Y:S01]  /*3720*/  FMUL.FTZ R27, R27, R210 ;  /* 0x000000d21b1b7220 */ /* 0x000fe20000410000 */
[----:B------:R-:W-:Y:S06]  /*3730*/  @P3 BRA `(.L_x_29428) ;  /* 0x0000000000083947 */ /* 0x000fec0003800000 */
[----:B------:R-:W-:Y:S05]  /*3740*/  @P1 BRA `(.L_x_29429) ;  /* 0x00000000000c1947 */ /* 0x000fea0003800000 */
[----:B------:R-:W-:Y:S05]  /*3750*/  BRA `(.L_x_29430) ;  /* 0x0000000000107947 */ /* 0x000fea0003800000 */
.L_x_29428:
[----:B-----5:R-:W-:-:S05]  /*3760*/  HADD2.F32 R164, -RZ, R33.H0_H0 ;  /* 0x20000021ffa47230 */ /* 0x020fca0000004100 */
[----:B------:R-:W-:-:S07]  /*3770*/  FADD.FTZ R27, R164, R27 ;  /* 0x0000001ba41b7221 */ /* 0x000fce0000010000 */
.L_x_29429:
[----:B------:R-:W-:-:S04]  /*3780*/  F2FP.F16.F32.PACK_AB R164, RZ, R27 ;  /* 0x0000001bffa4723e */ /* 0x000fc800000000ff */
[----:B------:R-:W-:-:S07]  /*3790*/  PRMT R29, R164, 0x7610, R29 ;  /* 0x00007610a41d7816 */ /* 0x000fce000000001d */
.L_x_29430:
[----:B------:R-:W-:-:S05]  /*37a0*/  HADD2.F32 R165, -RZ, R165.H1_H1 ;  /* 0x300000a5ffa57230 */ /* 0x000fca0000004100 */
[----:B------:R-:W-:Y:S01]  /*37b0*/  FMUL.FTZ R182, R165, R210 ;  /* 0x000000d2a5b67220 */ /* 0x000fe20000410000 */
[----:B------:R-:W-:Y:S06]  /*37c0*/  @P3 BRA `(.L_x_29431) ;  /* 0x0000000000083947 */ /* 0x000fec0003800000 */
[----:B------:R-:W-:Y:S05]  /*37d0*/  @P1 BRA `(.L_x_29432) ;  /* 0x00000000000c1947 */ /* 0x000fea0003800000 */
[----:B------:R-:W-:Y:S05]  /*37e0*/  BRA `(.L_x_29433) ;  /* 0x0000000000107947 */ /* 0x000fea0003800000 */
.L_x_29431:
[----:B-----5:R-:W-:-:S05]  /*37f0*/  HADD2.F32 R165, -RZ, R33.H1_H1 ;  /* 0x30000021ffa57230 */ /* 0x020fca0000004100 */
[----:B------:R-:W-:-:S07]  /*3800*/  FADD.FTZ R182, R165, R182 ;  /* 0x000000b6a5b67221 */ /* 0x000fce0000010000 */
.L_x_29432:
[----:B------:R-:W-:-:S04]  /*3810*/  F2FP.F16.F32.PACK_AB R164, RZ, R182 ;  /* 0x000000b6ffa4723e */ /* 0x000fc800000000ff */
[----:B------:R-:W-:-:S07]  /*3820*/  PRMT R29, R29, 0x5410, R164 ;  /* 0x000054101d1d7816 */ /* 0x000fce00000000a4 */
.L_x_29433:
[----:B------:R-:W-:-:S05]  /*3830*/  HADD2.F32 R183, -RZ, R166.H0_H0 ;  /* 0x200000a6ffb77230 */ /* 0x000fca0000004100 */
[----:B------:R-:W-:Y:S01]  /*3840*/  FMUL.FTZ R183, R183, R210 ;  /* 0x000000d2b7b77220 */ /* 0x000fe20000410000 */
[----:B------:R-:W-:Y:S06]  /*3850*/  @P3 BRA `(.L_x_29434) ;  /* 0x0000000000083947 */ /* 0x000fec0003800000 */
[----:B------:R-:W-:Y:S05]  /*3860*/  @P1 BRA `(.L_x_29435) ;  /* 0x00000000000c1947 */ /* 0x000fea0003800000 */
[----:B------:R-:W-:Y:S05]  /*3870*/  BRA `(.L_x_29436) ;  /* 0x0000000000107947 */ /* 0x000fea0003800000 */
.L_x_29434:
[----:B-----5:R-:W-:-:S05]  /*3880*/  HADD2.F32 R164, -RZ, R34.H0_H0 ;  /* 0x20000022ffa47230 */ /* 0x020fca0000004100 */
[----:B------:R-:W-:-:S07]  /*3890*/  FADD.FTZ R183, R164, R183 ;  /* 0x000000b7a4b77221 */ /* 0x000fce0000010000 */
.L_x_29435:
[----:B------:R-:W-:-:S04]  /*38a0*/  F2FP.F16.F32.PACK_AB R164, RZ, R183 ;  /* 0x000000b7ffa4723e */ /* 0x000fc800000000ff */
[----:B------:R-:W-:-:S07]  /*38b0*/  PRMT R30, R164, 0x7610, R30 ;  /* 0x00007610a41e7816 */ /* 0x000fce000000001e */
.L_x_29436:
[----:B------:R-:W-:-:S05]  /*38c0*/  HADD2.F32 R165, -RZ, R166.H1_H1 ;  /* 0x300000a6ffa57230 */ /* 0x000fca0000004100 */
[----:B------:R-:W-:Y:S01]  /*38d0*/  FMUL.FTZ R198, R165, R210 ;  /* 0x000000d2a5c67220 */ /* 0x000fe20000410000 */
[----:B------:R-:W-:Y:S06]  /*38e0*/  @P3 BRA `(.L_x_29437) ;  /* 0x0000000000083947 */ /* 0x000fec0003800000 */
[----:B------:R-:W-:Y:S05]  /*38f0*/  @P1 BRA `(.L_x_29438) ;  /* 0x00000000000c1947 */ /* 0x000fea0003800000 */
[----:B------:R-:W-:Y:S05]  /*3900*/  BRA `(.L_x_29439) ;  /* 0x0000000000107947 */ /* 0x000fea0003800000 */
.L_x_29437:
[----:B-----5:R-:W-:-:S05]  /*3910*/  HADD2.F32 R165, -RZ, R34.H1_H1 ;  /* 0x30000022ffa57230 */ /* 0x020fca0000004100 */
[----:B------:R-:W-:-:S07]  /*3920*/  FADD.FTZ R198, R165, R198 ;  /* 0x000000c6a5c67221 */ /* 0x000fce0000010000 */
.L_x_29438:
[----:B------:R-:W-:-:S04]  /*3930*/  F2FP.F16.F32.PACK_AB R164, RZ, R198 ;  /* 0x000000c6ffa4723e */ /* 0x000fc800000000ff */
[----:B------:R-:W-:-:S07]  /*3940*/  PRMT R30, R30, 0x5410, R164 ;  /* 0x000054101e1e7816 */ /* 0x000fce00000000a4 */
.L_x_29439:
[----:B------:R-:W-:-:S05]  /*3950*/  HADD2.F32 R199, -RZ, R167.H0_H0 ;  /* 0x200000a7ffc77230 */ /* 0x000fca0000004100 */
[----:B------:R-:W-:Y:S01]  /*3960*/  FMUL.FTZ R199, R199, R210 ;  /* 0x000000d2c7c77220 */ /* 0x000fe20000410000 */
[----:B------:R-:W-:Y:S06]  /*3970*/  @P3 BRA `(.L_x_29440) ;  /* 0x0000000000083947 */ /* 0x000fec0003800000 */
[----:B------:R-:W-:Y:S05]  /*3980*/  @P1 BRA `(.L_x_29441) ;  /* 0x00000000000c1947 */ /* 0x000fea0003800000 */
[----:B------:R-:W-:Y:S05]  /*3990*/  BRA `(.L_x_29442) ;  /* 0x0000000000107947 */ /* 0x000fea0003800000 */
.L_x_29440:
[----:B-----5:R-:W-:-:S05]  /*39a0*/  HADD2.F32 R164, -RZ, R35.H0_H0 ;  /* 0x20000023ffa47230 */ /* 0x020fca0000004100 */
[----:B------:R-:W-:-:S07]  /*39b0*/  FADD.FTZ R199, R164, R199 ;  /* 0x000000c7a4c77221 */ /* 0x000fce0000010000 */
.L_x_29441:
[----:B------:R-:W-:-:S04]  /*39c0*/  F2FP.F16.F32.PACK_AB R164, RZ, R199 ;  /* 0x000000c7ffa4723e */ /* 0x000fc800000000ff */
[----:B------:R-:W-:-:S07]  /*39d0*/  PRMT R31, R164, 0x7610, R31 ;  /* 0x00007610a41f7816 */ /* 0x000fce000000001f */
.L_x_29442:
[----:B------:R-:W-:-:S05]  /*39e0*/  HADD2.F32 R167, -RZ, R167.H1_H1 ;  /* 0x300000a7ffa77230 */ /* 0x000fca0000004100 */
[----:B------:R-:W-:Y:S01]  /*39f0*/  FMUL.FTZ R207, R167, R210 ;  /* 0x000000d2a7cf7220 */ /* 0x000fe20000410000 */
[----:B------:R-:W-:Y:S06]  /*3a00*/  @P3 BRA `(.L_x_29443) ;  /* 0x0000000000083947 */ /* 0x000fec0003800000 */
[----:B------:R-:W-:Y:S05]  /*3a10*/  @P1 BRA `(.L_x_29444) ;  /* 0x00000000000c1947 */ /* 0x000fea0003800000 */
[----:B------:R-:W-:Y:S05]  /*3a20*/  BRA `(.L_x_29445) ;  /* 0x0000000000107947 */ /* 0x000fea0003800000 */
.L_x_29443:
[----:B-----5:R-:W-:-:S05]  /*3a30*/  HADD2.F32 R164, -RZ, R35.H1_H1 ;  /* 0x30000023ffa47230 */ /* 0x020fca0000004100 */
[----:B------:R-:W-:-:S07]  /*3a40*/  FADD.FTZ R207, R164, R207 ;  /* 0x000000cfa4cf7221 */ /* 0x000fce0000010000 */
.L_x_29444:
[----:B------:R-:W-:-:S04]  /*3a50*/  F2FP.F16.F32.PACK_AB R164, RZ, R207 ;  /* 0x000000cfffa4723e */ /* 0x000fc800000000ff */
[----:B------:R-:W-:-:S07]  /*3a60*/  PRMT R31, R31, 0x5410, R164 ;  /* 0x000054101f1f7816 */ /* 0x000fce00000000a4 */
.L_x_29445:
[----:B------:R-:W0:Y:S02]  /*3a70*/  @P1 LDC.64 R164, c[0x0][0x238] ;  /* 0x00008e00ffa41b82 */ /* 0x000e240000000a00 */
[----:B0-----:R-:W-:-:S04]  /*3a80*/  @P1 LEA R164, P3, R211, R164, 0x4 ;  /* 0x000000a4d3a41211 */ /* 0x001fc800078620ff */
[----:B------:R-:W-:-:S05]  /*3a90*/  @P1 LEA.HI.X R165, R211, R165, RZ, 0x4, P3 ;  /* 0x000000a5d3a51211 */ /* 0x000fca00018f24ff */
[----:B------:R0:W-:Y:S04]  /*3aa0*/  @P1 STG.E.128 desc[UR4][R164.64], R28 ;  /* 0x0000001ca4001986 */ /* 0x0001e8000c101d04 */
.L_x_29421:
[----:B------:R-:W-:Y:S05]  /*3ab0*/  BSYNC B0 ;  /* 0x0000000000007941 */ /* 0x000fea0003800000 */
.L_x_29420:
        /* <DEDUP_REMOVED lines=240> */
.L_x_29475:
        /* <DEDUP_REMOVED lines=48> */
.L_x_29448:
[----:B------:R-:W-:Y:S05]  /*4cc0*/  BSYNC B0 ;  /* 0x0000000000007941 */ /* 0x000fea0003800000 */
.L_x_29447:
        /* <DEDUP_REMOVED lines=35> */
.L_x_29450:
[----:B------:R-:W-:Y:S05]  /*4f00*/  BSYNC B0 ;  /* 0x0000000000007941 */ /* 0x000fea0003800000 */
.L_x_29449:
        /* <DEDUP_REMOVED lines=35> */
.L_x_29452:
[----:B------:R-:W-:Y:S05]  /*5140*/  BSYNC B0 ;  /* 0x0000000000007941 */ /* 0x000fea0003800000 */
.L_x_29451:
        /* <DEDUP_REMOVED lines=35> */
.L_x_29454:
[----:B------:R-:W-:Y:S05]  /*5380*/  BSYNC B0 ;  /* 0x0000000000007941 */ /* 0x000fea0003800000 */
.L_x_29453:
        /* <DEDUP_REMOVED lines=35> */
.L_x_29456:
[----:B------:R-:W-:Y:S05]  /*55c0*/  BSYNC B0 ;  /* 0x0000000000007941 */ /* 0x000fea0003800000 */
.L_x_29455:
        /* <DEDUP_REMOVED lines=35> */
.L_x_29458:
[----:B------:R-:W-:Y:S05]  /*5800*/  BSYNC B0 ;  /* 0x0000000000007941 */ /* 0x000fea0003800000 */
.L_x_29457:
        /* <DEDUP_REMOVED lines=35> */
.L_x_29460:
[----:B------:R-:W-:Y:S05]  /*5a40*/  BSYNC B0 ;  /* 0x0000000000007941 */ /* 0x000fea0003800000 */
.L_x_29459:
        /* <DEDUP_REMOVED lines=34> */
.L_x_29462:
[----:B------:R-:W-:Y:S05]  /*5c70*/  BSYNC B0 ;  /* 0x0000000000007941 */ /* 0x000fea0003800000 */
.L_x_29461:
[----:B01234-:R-:W0:Y:S02]  /*5c80*/  LDC.64 R164, c[0x0][0x210] ;  /* 0x00008400ffa47b82 */ /* 0x01fe240000000a00 */
[----:B0-----:R-:W-:-:S04]  /*5c90*/  LEA R3, R164, R3, 0x2 ;  /* 0x00000003a4037211 */ /* 0x001fc800078e10ff */
[----:B------:R-:W-:-:S13]  /*5ca0*/  ISETP.GE.AND P3, PT, R3, R165, PT ;  /* 0x000000a50300720c */ /* 0x000fda0003f66270 */
[----:B------:R-:W-:Y:S05]  /*5cb0*/  @!P3 BRA `(.L_x_29463) ;  /* 0xffffffac00f8b947 */ /* 0x000fea000383ffff */
[----:B------:R-:W-:Y:S05]  /*5cc0*/  EXIT ;  /* 0x000000000000794d */ /* 0x000fea0003800000 */
.L_x_29446:
        /* <DEDUP_REMOVED lines=8> */
.L_x_29465:
[----:B------:R-:W-:Y:S05]  /*5d50*/  BSYNC B0 ;  /* 0x0000000000007941 */ /* 0x000fea0003800000 */
.L_x_29464:
        /* <DEDUP_REMOVED lines=9> */
.L_x_29466:
[----:B------:R-:W-:Y:S01]  /*5df0*/  HFMA2.MMA R216, -RZ, RZ, 0, 2.384185791015625e-07 ;  /* 0x00000004ffd87435 */ /* 0x000fe200000001ff */
[----:B------:R-:W-:-:S05]  /*5e00*/  MOV R167, R213 ;  /* 0x000000d500a77202 */ /* 0x000fca0000000f00 */
[----:B------:R-:W-:-:S05]  /*5e10*/  FADD.FTZ R167, R166, R167 ;  /* 0x000000a7a6a77221 */ /* 0x000fca0000010000 */
[----:B------:R-:W-:-:S07]  /*5e20*/  MOV R215, R167 ;  /* 0x000000a700d77202 */ /* 0x000fce0000000f00 */
[----:B------:R-:W-:Y:S05]  /*5e30*/  WARPSYNC.COLLECTIVE R214, `(.L_x_29467) ;  /* 0x00000000d6087348 */ /* 0x000fea0003c00000 */
[----:B------:R0:W1:Y:S02]  /*5e40*/  SHFL.BFLY P6, R213, R215, R216, R217 ;  /* 0x0c0000d8d7d57389 */ /* 0x00006400000c00d9 */
[----:B01----:R-:W-:Y:S01]  /*5e50*/  ENDCOLLECTIVE ;  /* 0x000000000000791b */ /* 0x003fe20003800000 */
.L_x_29467:
[----:B------:R-:W-:Y:S01]  /*5e60*/  HFMA2.MMA R216, -RZ, RZ, 0, 4.76837158203125e-07 ;  /* 0x00000008ffd87435 */ /* 0x000fe200000001ff */
[----:B------:R-:W-:-:S05]  /*5e70*/  MOV R164, R213 ;  /* 0x000000d500a47202 */ /* 0x000fca0000000f00 */
[----:B------:R-:W-:-:S05]  /*5e80*/  FADD.FTZ R210, R167, R164 ;  /* 0x000000a4a7d27221 */ /* 0x000fca0000010000 */
[----:B------:R-:W-:-:S07]  /*5e90*/  MOV R215, R210 ;  /* 0x000000d200d77202 */ /* 0x000fce0000000f00 */
[----:B------:R-:W-:Y:S05]  /*5ea0*/  WARPSYNC.COLLECTIVE R214, `(.L_x_29468) ;  /* 0x00000000d6087348 */ /* 0x000fea0003c00000 */
[----:B------:R0:W1:Y:S02]  /*5eb0*/  SHFL.BFLY P6, R213, R215, R216, R217 ;  /* 0x0c0000d8d7d57389 */ /* 0x00006400000c00d9 */
[----:B01----:R-:W-:Y:S01]  /*5ec0*/  ENDCOLLECTIVE ;  /* 0x000000000000791b */ /* 0x003fe20003800000 */
.L_x_29468:
        /* <DEDUP_REMOVED lines=8> */
.L_x_29469:
        /* <DEDUP_REMOVED lines=142> */
.L_x_29470:
[----:B------:R-:W-:Y:S01]  /*6830*/  HFMA2.MMA R216, -RZ, RZ, 0, 1.1920928955078125e-07 ;  /* 0x00000002ffd87435 */ /* 0x000fe200000001ff */
[----:B------:R-:W-:-:S05]  /*6840*/  MOV R165, R213 ;  /* 0x000000d500a57202 */ /* 0x000fca0000000f00 */
[----:B------:R-:W-:-:S05]  /*6850*/  FADD.FTZ R165, R164, R165 ;  /* 0x000000a5a4a57221 */ /* 0x000fca0000010000 */
[----:B------:R-:W-:-:S07]  /*6860*/  MOV R215, R165 ;  /* 0x000000a500d77202 */ /* 0x000fce0000000f00 */
[----:B------:R-:W-:Y:S05]  /*6870*/  WARPSYNC.COLLECTIVE R214, `(.L_x_29471) ;  /* 0x00000000d6087348 */ /* 0x000fea0003c00000 */
[----:B------:R0:W1:Y:S02]  /*6880*/  SHFL.BFLY P6, R213, R215, R216, R217 ;  /* 0x0c0000d8d7d57389 */ /* 0x00006400000c00d9 */
[----:B01----:R-:W-:Y:S01]  /*6890*/  ENDCOLLECTIVE ;  /* 0x000000000000791b */ /* 0x003fe20003800000 */
.L_x_29471:
[----:B------:R-:W-:Y:S01]  /*68a0*/  HFMA2.MMA R216, -RZ, RZ, 0, 2.384185791015625e-07 ;  /* 0x00000004ffd87435 */ /* 0x000fe200000001ff */
[----:B------:R-:W-:-:S05]  /*68b0*/  MOV R166, R213 ;  /* 0x000000d500a67202 */ /* 0x000fca0000000f00 */
[----:B------:R-:W-:-:S05]  /*68c0*/  FADD.FTZ R166, R165, R166 ;  /* 0x000000a6a5a67221 */ /* 0x000fca0000010000 */
[----:B------:R-:W-:-:S07]  /*68d0*/  MOV R215, R166 ;  /* 0x000000a600d77202 */ /* 0x000fce0000000f00 */
[----:B------:R-:W-:Y:S05]  /*68e0*/  WARPSYNC.COLLECTIVE R214, `(.L_x_29472) ;  /* 0x00000000d6087348 */ /* 0x000fea0003c00000 */
[----:B------:R0:W1:Y:S02]  /*68f0*/  SHFL.BFLY P6, R213, R215, R216, R217 ;  /* 0x0c0000d8d7d57389 */ /* 0x00006400000c00d9 */
[----:B01----:R-:W-:Y:S01]  /*6900*/  ENDCOLLECTIVE ;  /* 0x000000000000791b */ /* 0x003fe20003800000 */
.L_x_29472:
[----:B------:R-:W-:Y:S01]  /*6910*/  HFMA2.MMA R216, -RZ, RZ, 0, 4.76837158203125e-07 ;  /* 0x00000008ffd87435 */ /* 0x000fe200000001ff */
[----:B------:R-:W-:-:S05]  /*6920*/  MOV R167, R213 ;  /* 0x000000d500a77202 */ /* 0x000fca0000000f00 */
[----:B------:R-:W-:-:S05]  /*6930*/  FADD.FTZ R167, R166, R167 ;  /* 0x000000a7a6a77221 */ /* 0x000fca0000010000 */
[----:B------:R-:W-:-:S07]  /*6940*/  MOV R215, R167 ;  /* 0x000000a700d77202 */ /* 0x000fce0000000f00 */
[----:B------:R-:W-:Y:S05]  /*6950*/  WARPSYNC.COLLECTIVE R214, `(.L_x_29473) ;  /* 0x00000000d6087348 */ /* 0x000fea0003c00000 */
[----:B------:R0:W1:Y:S02]  /*6960*/  SHFL.BFLY P6, R213, R215, R216, R217 ;  /* 0x0c0000d8d7d57389 */ /* 0x00006400000c00d9 */
[----:B01----:R-:W-:Y:S01]  /*6970*/  ENDCOLLECTIVE ;  /* 0x000000000000791b */ /* 0x003fe20003800000 */
.L_x_29473:
[----:B------:R-:W-:Y:S01]  /*6980*/  HFMA2.MMA R216, -RZ, RZ, 0, 9.5367431640625e-07 ;  /* 0x00000010ffd87435 */ /* 0x000fe200000001ff */
[----:B------:R-:W-:-:S05]  /*6990*/  MOV R210, R213 ;  /* 0x000000d500d27202 */ /* 0x000fca0000000f00 */
[----:B------:R-:W-:-:S05]  /*69a0*/  FADD.FTZ R210, R167, R210 ;  /* 0x000000d2a7d27221 */ /* 0x000fca0000010000 */
[----:B------:R-:W-:-:S07]  /*69b0*/  MOV R215, R210 ;  /* 0x000000d200d77202 */ /* 0x000fce0000000f00 */
[----:B------:R-:W-:Y:S05]  /*69c0*/  WARPSYNC.COLLECTIVE R214, `(.L_x_29474) ;  /* 0x00000000d6087348 */ /* 0x000fea0003c00000 */
[----:B------:R0:W1:Y:S02]  /*69d0*/  SHFL.BFLY P6, R213, R215, R216, R217 ;  /* 0x0c0000d8d7d57389 */ /* 0x00006400000c00d9 */
[----:B01----:R-:W-:Y:S01]  /*69e0*/  ENDCOLLECTIVE ;  /* 0x000000000000791b */ /* 0x003fe20003800000 */
.L_x_29474:
[----:B------:R-:W-:Y:S05]  /*69f0*/  BRA `(.L_x_29475) ;  /* 0xffffffdc00f07947 */ /* 0x000fea000383ffff */
.L_x_29476:
        /* <DEDUP_REMOVED lines=16> */
.L_x_58400:


//--------------------- .text._ZN10layer_norm13ln_fwd_kernelINS_13Kernel_traitsIf6__halfS2_S2_fjLj2048ELj1ELj4ELj1ELj16ENS_18Kernel_traits_baseILj2048EfS2_S2_S2_fjLj128EEEEELb0ELb0ELb0ELb1EEEvNS_9FwdParamsE --------------------------
	.section	.text._ZN10layer_norm13ln_fwd_kernelINS_13Kernel_traitsIf6__halfS2_S2_fjLj2048ELj1ELj4ELj1ELj16ENS_18Kernel_traits_baseILj2048EfS2_S2_S2_fjLj128EEEEELb0ELb0ELb0ELb1EEEvNS_9FwdParamsE,"ax",@progbits
	.align	128
        .global         _ZN10layer_norm13ln_fwd_kernelINS_13Kernel_traitsIf6__halfS2_S2_fjLj2048ELj1ELj4ELj1ELj16ENS_18Kernel_traits_baseILj2048EfS2_S2_S2_fjLj128EEEEELb0ELb0ELb0ELb1EEEvNS_9FwdParamsE
        .type           _ZN10layer_norm13ln_fwd_kernelINS_13Kernel_traitsIf6__halfS2_S2_fjLj2048ELj1ELj4ELj1ELj16ENS_18Kernel_traits_baseILj2048EfS2_S2_S2_fjLj128EEEEELb0ELb0ELb0ELb1EEEvNS_9FwdParamsE,@function
        .size           _ZN10layer_norm13ln_fwd_kernelINS_13Kernel_traitsIf6__halfS2_S2_fjLj2048ELj1ELj4ELj1ELj16ENS_18Kernel_traits_baseILj2048EfS2_S2_S2_fjLj128EEEEELb0ELb0ELb0ELb1EEEvNS_9FwdParamsE,(.L_x_58401 - _ZN10layer_norm13ln_fwd_kernelINS_13Kernel_traitsIf6__halfS2_S2_fjLj2048ELj1ELj4ELj1ELj16ENS_18Kernel_traits_baseILj2048EfS2_S2_S2_fjLj128EEEEELb0ELb0ELb0ELb1EEEvNS_9FwdParamsE)
        .other          _ZN10layer_norm13ln_fwd_kernelINS_13Kernel_traitsIf6__halfS2_S2_fjLj2048ELj1ELj4ELj1ELj16ENS_18Kernel_traits_baseILj2048EfS2_S2_S2_fjLj128EEEEELb0ELb0ELb0ELb1EEEvNS_9FwdParamsE,@"STO_CUDA_ENTRY STV_DEFAULT"
_ZN10layer_norm13ln_fwd_kernelINS_13Kernel_traitsIf6__halfS2_S2_fjLj2048ELj1ELj4ELj1ELj16ENS_18Kernel_traits_baseILj2048EfS2_S2_S2_fjLj128EEEEELb0ELb0ELb0ELb1EEEvNS_9FwdParamsE:
.text._ZN10layer_norm13ln_fwd_kernelINS_13Kernel_traitsIf6__halfS2_S2_fjLj2048ELj1ELj4ELj1ELj16ENS_18Kernel_traits_baseILj2048EfS2_S2_S2_fjLj128EEEEELb0ELb0ELb0ELb1EEEvNS_9FwdParamsE:
        /* <DEDUP_REMOVED lines=95> */
.L_x_29670:
        /* <DEDUP_REMOVED lines=19> */
[----:B------:R-:W-:-:S05]  /*0720*/  HFMA2.MMA R187, -RZ, RZ, 1.875, 0 ;  /* 0x3f800000ffbb7435 */ /* 0x000fca00000001ff */
[----:B---3--:R-:W-:Y:S02]  /*0730*/  @P1 HADD2.F32 R187, -RZ, R144.H0_H0 ;  /* 0x20000090ffbb1230 */ /* 0x008fe40000004100 */
[----:B----4-:R-:W-:-:S05]  /*0740*/  HADD2.F32 R0, -RZ, R140.H0_H0 ;  /* 0x2000008cff007230 */ /* 0x010fca0000004100 */
[----:B------:R-:W-:Y:S01]  /*0750*/  FMUL.FTZ R167, R0, R187 ;  /* 0x000000bb00a77220 */ /* 0x000fe20000410000 */
[----:B0-----:R-:W-:Y:S06]  /*0760*/  @P3 BRA `(.L_x_29477) ;  /* 0x0000000000083947 */ /* 0x001fec0003800000 */
[----:B------:R-:W-:Y:S05]  /*0770*/  @P0 BRA `(.L_x_29478) ;  /* 0x00000000000c0947 */ /* 0x000fea0003800000 */
[----:B------:R-:W-:Y:S05]  /*0780*/  BRA `(.L_x_29479) ;  /* 0x0000000000107947 */ /* 0x000fea0003800000 */
.L_x_29477:
[----:B-----5:R-:W-:-:S05]  /*0790*/  HADD2.F32 R0, -RZ, R8.H0_H0 ;  /* 0x20000008ff007230 */ /* 0x020fca0000004100 */
[----:B------:R-:W-:-:S07]  /*07a0*/  FADD.FTZ R167, R167, R0 ;  /* 0x00000000a7a77221 */ /* 0x000fce0000010000 */
.L_x_29478:
[----:B------:R-:W-:-:S04]  /*07b0*/  F2FP.F16.F32.PACK_AB R0, RZ, R167 ;  /* 0x000000a7ff00723e */ /* 0x000fc800000000ff */
[----:B--2---:R-:W-:-:S07]  /*07c0*/  PRMT R4, R0, 0x7610, R4 ;  /* 0x0000761000047816 */ /* 0x004fce0000000004 */
.L_x_29479:
[----:B------:R-:W-:-:S05]  /*07d0*/  HADD2.F32 R140, -RZ, R140.H1_H1 ;  /* 0x3000008cff8c7230 */ /* 0x000fca0000004100 */
[----:B------:R-:W-:Y:S01]  /*07e0*/  FMUL.FTZ R166, R140, R187 ;  /* 0x000000bb8ca67220 */ /* 0x000fe20000410000 */
[----:B------:R-:W-:Y:S06]  /*07f0*/  @P3 BRA `(.L_x_29480) ;  /* 0x0000000000083947 */ /* 0x000fec0003800000 */
[----:B------:R-:W-:Y:S05]  /*0800*/  @P0 BRA `(.L_x_29481) ;  /* 0x00000000000c0947 */ /* 0x000fea0003800000 */
[----:B------:R-:W-:Y:S05]  /*0810*/  BRA `(.L_x_29482) ;  /* 0x0000000000107947 */ /* 0x000fea0003800000 */
.L_x_29480:
[----:B-----5:R-:W-:-:S05]  /*0820*/  HADD2.F32 R145, -RZ, R8.H1_H1 ;  /* 0x30000008ff917230 */ /* 0x020fca0000004100 */
[----:B------:R-:W-:-:S07]  /*0830*/  FADD.FTZ R166, R166, R145 ;  /* 0x00000091a6a67221 */ /* 0x000fce0000010000 */
.L_x_29481:
[----:B------:R-:W-:-:S04]  /*0840*/  F2FP.F16.F32.PACK_AB R0, RZ, R166 ;  /* 0x000000a6ff00723e */ /* 0x000fc800000000ff */
[----:B--2---:R-:W-:-:S07]  /*0850*/  PRMT R4, R4, 0x5410, R0 ;  /* 0x0000541004047816 */ /* 0x004fce0000000000 */
.L_x_29482:
[----:B------:R-:W-:-:S05]  /*0860*/  HADD2.F32 R0, -RZ, R141.H0_H0 ;  /* 0x2000008dff007230 */ /* 0x000fca0000004100 */
[----:B------:R-:W-:Y:S01]  /*0870*/  FMUL.FTZ R165, R0, R187 ;  /* 0x000000bb00a57220 */ /* 0x000fe20000410000 */
[----:B------:R-:W-:Y:S06]  /*0880*/  @P3 BRA `(.L_x_29483) ;  /* 0x0000000000083947 */ /* 0x000fec0003800000 */
[----:B------:R-:W-:Y:S05]  /*0890*/  @P0 BRA `(.L_x_29484) ;  /* 0x00000000000c0947 */ /* 0x000fea0003800000 */
[----:B------:R-:W-:Y:S05]  /*08a0*/  BRA `(.L_x_29485) ;  /* 0x0000000000107947 */ /* 0x000fea0003800000 */
.L_x_29483:
[----:B-----5:R-:W-:-:S05]  /*08b0*/  HADD2.F32 R0, -RZ, R9.H0_H0 ;  /* 0x20000009ff007230 */ /* 0x020fca0000004100 */
[----:B------:R-:W-:-:S07]  /*08c0*/  FADD.FTZ R165, R165, R0 ;  /* 0x00000000a5a57221 */ /* 0x000fce0000010000 */
.L_x_29484:
[----:B------:R-:W-:-:S04]  /*08d0*/  F2FP.F16.F32.PACK_AB R0, RZ, R165 ;  /* 0x000000a5ff00723e */ /* 0x000fc800000000ff */
[----:B--2---:R-:W-:-:S07]  /*08e0*/  PRMT R5, R0, 0x7610, R5 ;  /* 0x0000761000057816 */ /* 0x004fce0000000005 */
.L_x_29485:
[----:B------:R-:W-:-:S05]  /*08f0*/  HADD2.F32 R164, -RZ, R141.H1_H1 ;  /* 0x3000008dffa47230 */ /* 0x000fca0000004100 */
[----:B------:R-:W-:Y:S01]  /*0900*/  FMUL.FTZ R164, R164, R187 ;  /* 0x000000bba4a47220 */ /* 0x000fe20000410000 */
[----:B------:R-:W-:Y:S06]  /*0910*/  @P3 BRA `(.L_x_29486) ;  /* 0x0000000000083947 */ /* 0x000fec0003800000 */
[----:B------:R-:W-:Y:S05]  /*0920*/  @P0 BRA `(.L_x_29487) ;  /* 0x00000000000c0947 */ /* 0x000fea0003800000 */
[----:B------:R-:W-:Y:S05]  /*0930*/  BRA `(.L_x_29488) ;  /* 0x0000000000107947 */ /* 0x000fea0003800000 */
.L_x_29486:
[----:B-----5:R-:W-:-:S05]  /*0940*/  HADD2.F32 R141, -RZ, R9.H1_H1 ;  /* 0x30000009ff8d7230 */ /* 0x020fca0000004100 */
[----:B------:R-:W-:-:S07]  /*0950*/  FADD.FTZ R164, R164, R141 ;  /* 0x0000008da4a47221 */ /* 0x000fce0000010000 */
.L_x_29487:
[----:B------:R-:W-:-:S04]  /*0960*/  F2FP.F16.F32.PACK_AB R0, RZ, R164 ;  /* 0x000000a4ff00723e */ /* 0x000fc800000000ff */
[----:B--2---:R-:W-:-:S07]  /*0970*/  PRMT R5, R5, 0x5410, R0 ;  /* 0x0000541005057816 */ /* 0x004fce0000000000 */
.L_x_29488:
[----:B------:R-:W-:-:S05]  /*0980*/  HADD2.F32 R0, -RZ, R142.H0_H0 ;  /* 0x2000008eff007230 */ /* 0x000fca0000004100 */
[----:B------:R-:W-:Y:S01]  /*0990*/  FMUL.FTZ R163, R0, R187 ;  /* 0x000000bb00a37220 */ /* 0x000fe20000410000 */
[----:B------:R-:W-:Y:S06]  /*09a0*/  @P3 BRA `(.L_x_29489) ;  /* 0x0000000000083947 */ /* 0x000fec0003800000 */
[----:B------:R-:W-:Y:S05]  /*09b0*/  @P0 BRA `(.L_x_29490) ;  /* 0x00000000000c0947 */ /* 0x000fea0003800000 */
[----:B------:R-:W-:Y:S05]  /*09c0*/  BRA `(.L_x_29491) ;  /* 0x0000000000107947 */ /* 0x000fea0003800000 */
.L_x_29489:
[----:B-----5:R-:W-:-:S05]  /*09d0*/  HADD2.F32 R0, -RZ, R10.H0_H0 ;  /* 0x2000000aff007230 */ /* 0x020fca0000004100 */
[----:B------:R-:W-:-:S07]  /*09e0*/  FADD.FTZ R163, R163, R0 ;  /* 0x00000000a3a37221 */ /* 0x000fce0000010000 */
.L_x_29490:
[----:B------:R-:W-:-:S04]  /*09f0*/  F2FP.F16.F32.PACK_AB R0, RZ, R163 ;  /* 0x000000a3ff00723e */ /* 0x000fc800000000ff */
[----:B------:R-:W-:-:S07]  /*0a00*/  PRMT R6, R0, 0x7610, R6 ;  /* 0x0000761000067816 */ /* 0x000fce0000000006 */
.L_x_29491:
[----:B------:R-:W-:-:S05]  /*0a10*/  HADD2.F32 R142, -RZ, R142.H1_H1 ;  /* 0x3000008eff8e7230 */ /* 0x000fca0000004100 */
[----:B------:R-:W-:Y:S01]  /*0a20*/  FMUL.FTZ R162, R142, R187 ;  /* 0x000000bb8ea27220 */ /* 0x000fe20000410000 */
[----:B------:R-:W-:Y:S06]  /*0a30*/  @P3 BRA `(.L_x_29492) ;  /* 0x0000000000083947 */ /* 0x000fec0003800000 */
[----:B------:R-:W-:Y:S05]  /*0a40*/  @P0 BRA `(.L_x_29493) ;  /* 0x00000000000c0947 */ /* 0x000fea0003800000 */
[----:B------:R-:W-:Y:S05]  /*0a50*/  BRA `(.L_x_29494) ;  /* 0x0000000000107947 */ /* 0x000fea0003800000 */
.L_x_29492:
[----:B-----5:R-:W-:-:S05]  /*0a60*/  HADD2.F32 R141, -RZ, R10.H1_H1 ;  /* 0x3000000aff8d7230 */ /* 0x020fca0000004100 */
[----:B------:R-:W-:-:S07]  /*0a70*/  FADD.FTZ R162, R162, R141 ;  /* 0x0000008da2a27221 */ /* 0x000fce0000010000 */
.L_x_29493:
[----:B------:R-:W-:-:S04]  /*0a80*/  F2FP.F16.F32.PACK_AB R0, RZ, R162 ;  /* 0x000000a2ff00723e */ /* 0x000fc800000000ff */
[----:B------:R-:W-:-:S07]  /*0a90*/  PRMT R6, R6, 0x5410, R0 ;  /* 0x0000541006067816 */ /* 0x000fce0000000000 */
.L_x_29494:
[----:B------:R-:W-:-:S05]  /*0aa0*/  HADD2.F32 R0, -RZ, R143.H0_H0 ;  /* 0x2000008fff007230 */ /* 0x000fca0000004100 */
[----:B------:R-:W-:Y:S01]  /*0ab0*/  FMUL.FTZ R161, R0, R187 ;  /* 0x000000bb00a17220 */ /* 0x000fe20000410000 */
[----:B------:R-:W-:Y:S06]  /*0ac0*/  @P3 BRA `(.L_x_29495) ;  /* 0x0000000000083947 */ /* 0x000fec0003800000 */
[----:B------:R-:W-:Y:S05]  /*0ad0*/  @P0 BRA `(.L_x_29496) ;  /* 0x00000000000c0947 */ /* 0x000fea0003800000 */
[----:B------:R-:W-:Y:S05]  /*0ae0*/  BRA `(.L_x_29497) ;  /* 0x0000000000107947 */ /* 0x000fea0003800000 */
.L_x_29495:
[----:B-----5:R-:W-:-:S05]  /*0af0*/  HADD2.F32 R0, -RZ, R11.H0_H0 ;  /* 0x2000000bff007230 */ /* 0x020fca0000004100 */
[----:B------:R-:W-:-:S07]  /*0b00*/  FADD.FTZ R161, R161, R0 ;  /* 0x00000000a1a17221 */ /* 0x000fce0000010000 */
.L_x_29496:
[----:B------:R-:W-:-:S04]  /*0b10*/  F2FP.F16.F32.PACK_AB R0, RZ, R161 ;  /* 0x000000a1ff00723e */ /* 0x000fc800000000ff */
[----:B------:R-:W-:-:S07]  /*0b20*/  PRMT R7, R0, 0x7610, R7 ;  /* 0x0000761000077816 */ /* 0x000fce0000000007 */
.L_x_29497:
[----:B------:R-:W-:-:S05]  /*0b30*/  HADD2.F32 R160, -RZ, R143.H1_H1 ;  /* 0x3000008fffa07230 */ /* 0x000fca0000004100 */
[----:B------:R-:W-:Y:S01]  /*0b40*/  FMUL.FTZ R160, R160, R187 ;  /* 0x000000bba0a07220 */ /* 0x000fe20000410000 */
[----:B------:R-:W-:Y:S06]  /*0b50*/  @P3 BRA `(.L_x_29498) ;  /* 0x0000000000083947 */ /* 0x000fec0003800000 */
[----:B------:R-:W-:Y:S05]  /*0b60*/  @P0 BRA `(.L_x_29499) ;  /* 0x00000000000c0947 */ /* 0x000fea0003800000 */
[----:B------:R-:W-:Y:S05]  /*0b70*/  BRA `(.L_x_29500) ;  /* 0x0000000000107947 */ /* 0x000fea0003800000 */
.L_x_29498:
[----:B-----5:R-:W-:-:S05]  /*0b80*/  HADD2.F32 R141, -RZ, R11.H1_H1 ;  /* 0x3000000bff8d7230 */ /* 0x020fca0000004100 */
[----:B------:R-:W-:-:S07]  /*0b90*/  FADD.FTZ R160, R160, R141 ;  /* 0x0000008da0a07221 */ /* 0x000fce0000010000 */
.L_x_29499:
[----:B------:R-:W-:-:S04]  /*0ba0*/  F2FP.F16.F32.PACK_AB R0, RZ, R160 ;  /* 0x000000a0ff00723e */ /* 0x000fc800000000ff */
[----:B------:R-:W-:-:S07]  /*0bb0*/  PRMT R7, R7, 0x5410, R0 ;  /* 0x0000541007077816 */ /* 0x000fce0000000000 */
.L_x_29500:
        /* <DEDUP_REMOVED lines=10> */
[----:B---3--:R-:W-:-:S05]  /*0c60*/  HADD2.F32 R0, -RZ, R140.H0_H0 ;  /* 0x2000008cff007230 */ /* 0x008fca0000004100 */
[----:B------:R-:W-:Y:S01]  /*0c70*/  FMUL.FTZ R159, R0, R187 ;  /* 0x000000bb009f7220 */ /* 0x000fe20000410000 */
[----:B0-----:R-:W-:Y:S06]  /*0c80*/  @P3 BRA `(.L_x_29501) ;  /* 0x0000000000083947 */ /* 0x001fec0003800000 */
[----:B------:R-:W-:Y:S05]  /*0c90*/  @P0 BRA `(.L_x_29502) ;  /* 0x00000000000c0947 */ /* 0x000fea0003800000 */
[----:B------:R-:W-:Y:S05]  /*0ca0*/  BRA `(.L_x_29503) ;  /* 0x0000000000107947 */ /* 0x000fea0003800000 */
.L_x_29501:
[----:B-----5:R-:W-:-:S05]  /*0cb0*/  HADD2.F32 R0, -RZ, R8.H0_H0 ;  /* 0x20000008ff007230 */ /* 0x020fca0000004100 */
[----:B------:R-:W-:-:S07]  /*0cc0*/  FADD.FTZ R159, R0, R159 ;  /* 0x0000009f009f7221 */ /* 0x000fce0000010000 */
.L_x_29502:
[----:B------:R-:W-:-:S04]  /*0cd0*/  F2FP.F16.F32.PACK_AB R0, RZ, R159 ;  /* 0x0000009fff00723e */ /* 0x000fc800000000ff */
[----:B--2---:R-:W-:-:S07]  /*0ce0*/  PRMT R4, R0, 0x7610, R4 ;  /* 0x0000761000047816 */ /* 0x004fce0000000004 */
.L_x_29503:
[----:B------:R-:W-:-:S05]  /*0cf0*/  HADD2.F32 R140, -RZ, R140.H1_H1 ;  /* 0x3000008cff8c7230 */ /* 0x000fca0000004100 */
[----:B------:R-:W-:Y:S01]  /*0d00*/  FMUL.FTZ R158, R140, R187 ;  /* 0x000000bb8c9e7220 */ /* 0x000fe20000410000 */
[----:B------:R-:W-:Y:S06]  /*0d10*/  @P3 BRA `(.L_x_29504) ;  /* 0x0000000000083947 */ /* 0x000fec0003800000 */
[----:B------:R-:W-:Y:S05]  /*0d20*/  @P0 BRA `(.L_x_29505) ;  /* 0x00000000000c0947 */ /* 0x000fea0003800000 */
[----:B------:R-:W-:Y:S05]  /*0d30*/  BRA `(.L_x_29506) ;  /* 0x0000000000107947 */ /* 0x000fea0003800000 */
.L_x_29504:
[----:B-----5:R-:W-:-:S05]  /*0d40*/  HADD2.F32 R145, -RZ, R8.H1_H1 ;  /* 0x30000008ff917230 */ /* 0x020fca0000004100 */
[----:B------:R-:W-:-:S07]  /*0d50*/  FADD.FTZ R158, R145, R158 ;  /* 0x0000009e919e7221 */ /* 0x000fce0000010000 */
.L_x_29505:
[----:B------:R-:W-:-:S04]  /*0d60*/  F2FP.F16.F32.PACK_AB R0, RZ, R158 ;  /* 0x0000009eff00723e */ /* 0x000fc800000000ff */
[----:B--2---:R-:W-:-:S07]  /*0d70*/  PRMT R4, R4, 0x5410, R0 ;  /* 0x0000541004047816 */ /* 0x004fce0000000000 */
.L_x_29506:
[----:B------:R-:W-:-:S05]  /*0d80*/  HADD2.F32 R0, -RZ, R141.H0_H0 ;  /* 0x2000008dff007230 */ /* 0x000fca0000004100 */
[----:B------:R-:W-:Y:S01]  /*0d90*/  FMUL.FTZ R157, R0, R187 ;  /* 0x000000bb009d7220 */ /* 0x000fe20000410000 */
[----:B------:R-:W-:Y:S06]  /*0da0*/  @P3 BRA `(.L_x_29507) ;  /* 0x0000000000083947 */ /* 0x000fec0003800000 */
[----:B------:R-:W-:Y:S05]  /*0db0*/  @P0 BRA `(.L_x_29508) ;  /* 0x00000000000c0947 */ /* 0x000fea0003800000 */
[----:B------:R-:W-:Y:S05]  /*0dc0*/  BRA `(.L_x_29509) ;  /* 0x0000000000107947 */ /* 0x000fea0003800000 */
.L_x_29507:
[----:B-----5:R-:W-:-:S05]  /*0dd0*/  HADD2.F32 R0, -RZ, R9.H0_H0 ;  /* 0x20000009ff007230 */ /* 0x020fca0000004100 */
[----:B------:R-:W-:-:S07]  /*0de0*/  FADD.FTZ R157, R0, R157 ;  /* 0x0000009d009d7221 */ /* 0x000fce0000010000 */
.L_x_29508:
[----:B------:R-:W-:-:S04]  /*0df0*/  F2FP.F16.F32.PACK_AB R0, RZ, R157 ;  /* 0x0000009dff00723e */ /* 0x000fc800000000ff */
[----:B--2---:R-:W-:-:S07]  /*0e00*/  PRMT R5, R0, 0x7610, R5 ;  /* 0x0000761000057816 */ /* 0x004fce0000000005 */
.L_x_29509:
[----:B------:R-:W-:-:S05]  /*0e10*/  HADD2.F32 R156, -RZ, R141.H1_H1 ;  /* 0x3000008dff9c7230 */ /* 0x000fca0000004100 */
[----:B------:R-:W-:Y:S01]  /*0e20*/  FMUL.FTZ R156, R156, R187 ;  /* 0x000000bb9c9c7220 */ /* 0x000fe20000410000 */
[----:B------:R-:W-:Y:S06]  /*0e30*/  @P3 BRA `(.L_x_29510) ;  /* 0x0000000000083947 */ /* 0x000fec0003800000 */
[----:B------:R-:W-:Y:S05]  /*0e40*/  @P0 BRA `(.L_x_29511) ;  /* 0x00000000000c0947 */ /* 0x000fea0003800000 */
[----:B------:R-:W-:Y:S05]  /*0e50*/  BRA `(.L_x_29512) ;  /* 0x0000000000107947 */ /* 0x000fea0003800000 */
.L_x_29510:
[----:B-----5:R-:W-:-:S05]  /*0e60*/  HADD2.F32 R141, -RZ, R9.H1_H1 ;  /* 0x30000009ff8d7230 */ /* 0x020fca0000004100 */
[----:B------:R-:W-:-:S07]  /*0e70*/  FADD.FTZ R156, R141, R156 ;  /* 0x0000009c8d9c7221 */ /* 0x000fce0000010000 */
.L_x_29511:
[----:B------:R-:W-:-:S04]  /*0e80*/  F2FP.F16.F32.PACK_AB R0, RZ, R156 ;  /* 0x0000009cff00723e */ /* 0x000fc800000000ff */
[----:B--2---:R-:W-:-:S07]  /*0e90*/  PRMT R5, R5, 0x5410, R0 ;  /* 0x0000541005057816 */ /* 0x004fce0000000000 */
.L_x_29512:
[----:B------:R-:W-:-:S05]  /*0ea0*/  HADD2.F32 R154, -RZ, R142.H0_H0 ;  /* 0x2000008eff9a7230 */ /* 0x000fca0000004100 */
[----:B------:R-:W-:Y:S01]  /*0eb0*/  FMUL.FTZ R154, R154, R187 ;  /* 0x000000bb9a9a7220 */ /* 0x000fe20000410000 */
[----:B------:R-:W-:Y:S06]  /*0ec0*/  @P3 BRA `(.L_x_29513) ;  /* 0x0000000000083947 */ /* 0x000fec0003800000 */
[----:B------:R-:W-:Y:S05]  /*0ed0*/  @P0 BRA `(.L_x_29514) ;  /* 0x00000000000c0947 */ /* 0x000fea0003800000 */
[----:B------:R-:W-:Y:S05]  /*0ee0*/  BRA `(.L_x_29515) ;  /* 0x0000000000107947 */ /* 0x000fea0003800000 */
.L_x_29513:
[----:B-----5:R-:W-:-:S05]  /*0ef0*/  HADD2.F32 R141, -RZ, R10.H0_H0 ;  /* 0x2000000aff8d7230 */ /* 0x020fca0000004100 */
[----:B------:R-:W-:-:S07]  /*0f00*/  FADD.FTZ R154, R141, R154 ;  /* 0x0000009a8d9a7221 */ /* 0x000fce0000010000 */
.L_x_29514:
[----:B------:R-:W-:-:S04]  /*0f10*/  F2FP.F16.F32.PACK_AB R0, RZ, R154 ;  /* 0x0000009aff00723e */ /* 0x000fc800000000ff */
[----:B------:R-:W-:-:S07]  /*0f20*/  PRMT R6, R0, 0x7610, R6 ;  /* 0x0000761000067816 */ /* 0x000fce0000000006 */
.L_x_29515:
[----:B------:R-:W-:-:S05]  /*0f30*/  HADD2.F32 R142, -RZ, R142.H1_H1 ;  /* 0x3000008eff8e7230 */ /* 0x000fca0000004100 */
[----:B------:R-:W-:Y:S01]  /*0f40*/  FMUL.FTZ R152, R142, R187 ;  /* 0x000000bb8e987220 */ /* 0x000fe20000410000 */
[----:B------:R-:W-:Y:S06]  /*0f50*/  @P3 BRA `(.L_x_29516) ;  /* 0x0000000000083947 */ /* 0x000fec0003800000 */
[----:B------:R-:W-:Y:S05]  /*0f60*/  @P0 BRA `(.L_x_29517) ;  /* 0x00000000000c0947 */ /* 0x000fea0003800000 */
[----:B------:R-:W-:Y:S05]  /*0f70*/  BRA `(.L_x_29518) ;  /* 0x0000000000107947 */ /* 0x000fea0003800000 */
.L_x_29516:
[----:B-----5:R-:W-:-:S05]  /*0f80*/  HADD2.F32 R141, -RZ, R10.H1_H1 ;  /* 0x3000000aff8d7230 */ /* 0x020fca0000004100 */
[----:B------:R-:W-:-:S07]  /*0f90*/  FADD.FTZ R152, R141, R152 ;  /* 0x000000988d987221 */ /* 0x000fce0000010000 */
.L_x_29517:
[----:B------:R-:W-:-:S04]  /*0fa0*/  F2FP.F16.F32.PACK_AB R0, RZ, R152 ;  /* 0x00000098ff00723e */ /* 0x000fc800000000ff */
[----:B------:R-:W-:-:S07]  /*0fb0*/  PRMT R6, R6, 0x5410, R0 ;  /* 0x0000541006067816 */ /* 0x000fce0000000000 */
.L_x_29518:
[----:B------:R-:W-:-:S05]  /*0fc0*/  HADD2.F32 R150, -RZ, R143.H0_H0 ;  /* 0x2000008fff967230 */ /* 0x000fca0000004100 */
[----:B------:R-:W-:Y:S01]  /*0fd0*/  FMUL.FTZ R150, R150, R187 ;  /* 0x000000bb96967220 */ /* 0x000fe20000410000 */
[----:B------:R-:W-:Y:S06]  /*0fe0*/  @P3 BRA `(.L_x_29519) ;  /* 0x0000000000083947 */ /* 0x000fec0003800000 */
[----:B------:R-:W-:Y:S05]  /*0ff0*/  @P0 BRA `(.L_x_29520) ;  /* 0x00000000000c0947 */ /* 0x000fea0003800000 */
[----:B------:R-:W-:Y:S05]  /*1000*/  BRA `(.L_x_29521) ;  /* 0x0000000000107947 */ /* 0x000fea0003800000 */
.L_x_29519:
[----:B-----5:R-:W-:-:S05]  /*1010*/  HADD2.F32 R141, -RZ, R11.H0_H0 ;  /* 0x2000000bff8d7230 */ /* 0x020fca0000004100 */
[----:B------:R-:W-:-:S07]  /*1020*/  FADD.FTZ R150, R141, R150 ;  /* 0x000000968d967221 */ /* 0x000fce0000010000 */
.L_x_29520:
[----:B------:R-:W-:-:S04]  /*1030*/  F2FP.F16.F32.PACK_AB R0, RZ, R150 ;  /* 0x00000096ff00723e */ /* 0x000fc800000000ff */
[----:B------:R-:W-:-:S07]  /*1040*/  PRMT R7, R0, 0x7610, R7 ;  /* 0x0000761000077816 */ /* 0x000fce0000000007 */
.L_x_29521:
[----:B------:R-:W-:-:S05]  /*1050*/  HADD2.F32 R148, -RZ, R143.H1_H1 ;  /* 0x3000008fff947230 */ /* 0x000fca0000004100 */
[----:B------:R-:W-:Y:S01]  /*1060*/  FMUL.FTZ R148, R148, R187 ;  /* 0x000000bb94947220 */ /* 0x000fe20000410000 */
[----:B------:R-:W-:Y:S06]  /*1070*/  @P3 BRA `(.L_x_29522) ;  /* 0x0000000000083947 */ /* 0x000fec0003800000 */
[----:B------:R-:W-:Y:S05]  /*1080*/  @P0 BRA `(.L_x_29523) ;  /* 0x00000000000c0947 */ /* 0x000fea0003800000 */
[----:B------:R-:W-:Y:S05]  /*1090*/  BRA `(.L_x_29524) ;  /* 0x0000000000107947 */ /* 0x000fea0003800000 */
.L_x_29522:
[----:B-----5:R-:W-:-:S05]  /*10a0*/  HADD2.F32 R141, -RZ, R11.H1_H1 ;  /* 0x3000000bff8d7230 */ /* 0x020fca0000004100 */
[----:B------:R-:W-:-:S07]  /*10b0*/  FADD.FTZ R148, R141, R148 ;  /* 0x000000948d947221 */ /* 0x000fce0000010000 */
.L_x_29523:
[----:B------:R-:W-:-:S04]  /*10c0*/  F2FP.F16.F32.PACK_AB R0, RZ, R148 ;  /* 0x00000094ff00723e */ /* 0x000fc800000000ff */
[----:B------:R-:W-:-:S07]  /*10d0*/  PRMT R7, R7, 0x5410, R0 ;  /* 0x0000541007077816 */ /* 0x000fce0000000000 */
.L_x_29524:
        /* <DEDUP_REMOVED lines=14> */
.L_x_29525:
[----:B-----5:R-:W-:-:S05]  /*11c0*/  HADD2.F32 R145, -RZ, R8.H0_H0 ;  /* 0x20000008ff917230 */ /* 0x020fca0000004100 */
[----:B------:R-:W-:-:S07]  /*11d0*/  FADD.FTZ R0, R145, R0 ;  /* 0x0000000091007221 */ /* 0x000fce0000010000 */
.L_x_29526:
[----:B------:R-:W-:-:S04]  /*11e0*/  F2FP.F16.F32.PACK_AB R144, RZ, R0 ;  /* 0x00000000ff90723e */ /* 0x000fc800000000ff */
[----:B--2---:R-:W-:-:S07]  /*11f0*/  PRMT R4, R144, 0x7610, R4 ;  /* 0x0000761090047816 */ /* 0x004fce0000000004 */
.L_x_29527:
[----:B------:R-:W-:-:S05]  /*1200*/  HADD2.F32 R140, -RZ, R140.H1_H1 ;  /* 0x3000008cff8c7230 */ /* 0x000fca0000004100 */
[----:B------:R-:W-:Y:S01]  /*1210*/  FMUL.FTZ R169, R140, R187 ;  /* 0x000000bb8ca97220 */ /* 0x000fe20000410000 */
[----:B------:R-:W-:Y:S06]  /*1220*/  @P3 BRA `(.L_x_29528) ;  /* 0x0000000000083947 */ /* 0x000fec0003800000 */
[----:B------:R-:W-:Y:S05]  /*1230*/  @P0 BRA `(.L_x_29529) ;  /* 0x00000000000c0947 */ /* 0x000fea0003800000 */
[----:B------:R-:W-:Y:S05]  /*1240*/  BRA `(.L_x_29530) ;  /* 0x0000000000107947 */ /* 0x000fea0003800000 */
.L_x_29528:
[----:B-----5:R-:W-:-:S05]  /*1250*/  HADD2.F32 R140, -RZ, R8.H1_H1 ;  /* 0x30000008ff8c7230 */ /* 0x020fca0000004100 */
[----:B------:R-:W-:-:S07]  /*1260*/  FADD.FTZ R169, R140, R169 ;  /* 0x000000a98ca97221 */ /* 0x000fce0000010000 */
.L_x_29529:
[----:B------:R-:W-:-:S04]  /*1270*/  F2FP.F16.F32.PACK_AB R140, RZ, R169 ;  /* 0x000000a9ff8c723e */ /* 0x000fc800000000ff */
[----:B--2---:R-:W-:-:S07]  /*1280*/  PRMT R4, R4, 0x5410, R140 ;  /* 0x0000541004047816 */ /* 0x004fce000000008c */
.L_x_29530:
[----:B------:R-:W-:-:S05]  /*1290*/  HADD2.F32 R168, -RZ, R141.H0_H0 ;  /* 0x2000008dffa87230 */ /* 0x000fca0000004100 */
[----:B------:R-:W-:Y:S01]  /*12a0*/  FMUL.FTZ R168, R168, R187 ;  /* 0x000000bba8a87220 */ /* 0x000fe20000410000 */
[----:B------:R-:W-:Y:S06]  /*12b0*/  @P3 BRA `(.L_x_29531) ;  /* 0x0000000000083947 */ /* 0x000fec0003800000 */
[----:B------:R-:W-:Y:S05]  /*12c0*/  @P0 BRA `(.L_x_29532) ;  /* 0x00000000000c0947 */ /* 0x000fea0003800000 */
[----:B------:R-:W-:Y:S05]  /*12d0*/  BRA `(.L_x_29533) ;  /* 0x0000000000107947 */ /* 0x000fea0003800000 */
.L_x_29531:
[----:B-----5:R-:W-:-:S05]  /*12e0*/  HADD2.F32 R145, -RZ, R9.H0_H0 ;  /* 0x20000009ff917230 */ /* 0x020fca0000004100 */
[----:B------:R-:W-:-:S07]  /*12f0*/  FADD.FTZ R168, R145, R168 ;  /* 0x000000a891a87221 */ /* 0x000fce0000010000 */
.L_x_29532:
[----:B------:R-:W-:-:S04]  /*1300*/  F2FP.F16.F32.PACK_AB R140, RZ, R168 ;  /* 0x000000a8ff8c723e */ /* 0x000fc800000000ff */
[----:B--2---:R-:W-:-:S07]  /*1310*/  PRMT R5, R140, 0x7610, R5 ;  /* 0x000076108c057816 */ /* 0x004fce0000000005 */
.L_x_29533:
[----:B------:R-:W-:-:S05]  /*1320*/  HADD2.F32 R140, -RZ, R141.H1_H1 ;  /* 0x3000008dff8c7230 */ /* 0x000fca0000004100 */
[----:B------:R-:W-:Y:S01]  /*1330*/  FMUL.FTZ R171, R140, R187 ;  /* 0x000000bb8cab7220 */ /* 0x000fe20000410000 */
[----:B------:R-:W-:Y:S06]  /*1340*/  @P3 BRA `(.L_x_29534) ;  /* 0x0000000000083947 */ /* 0x000fec0003800000 */
[----:B------:R-:W-:Y:S05]  /*1350*/  @P0 BRA `(.L_x_29535) ;  /* 0x00000000000c0947 */ /* 0x000fea0003800000 */
[----:B------:R-:W-:Y:S05]  /*1360*/  BRA `(.L_x_29536) ;  /* 0x0000000000107947 */ /* 0x000fea0003800000 */
.L_x_29534:
[----:B-----5:R-:W-:-:S05]  /*1370*/  HADD2.F32 R140, -RZ, R9.H1_H1 ;  /* 0x30000009ff8c7230 */ /* 0x020fca0000004100 */
[----:B------:R-:W-:-:S07]  /*1380*/  FADD.FTZ R171, R140, R171 ;  /* 0x000000ab8cab7221 */ /* 0x000fce0000010000 */
.L_x_29535:
[----:B------:R-:W-:-:S04]  /*1390*/  F2FP.F16.F32.PACK_AB R140, RZ, R171 ;  /* 0x000000abff8c723e */ /* 0x000fc800000000ff */
[----:B--2---:R-:W-:-:S07]  /*13a0*/  PRMT R5, R5, 0x5410, R140 ;  /* 0x0000541005057816 */ /* 0x004fce000000008c */
.L_x_29536:
[----:B------:R-:W-:-:S05]  /*13b0*/  HADD2.F32 R170, -RZ, R142.H0_H0 ;  /* 0x2000008effaa7230 */ /* 0x000fca0000004100 */
[----:B------:R-:W-:Y:S01]  /*13c0*/  FMUL.FTZ R170, R170, R187 ;  /* 0x000000bbaaaa7220 */ /* 0x000fe20000410000 */
[----:B------:R-:W-:Y:S06]  /*13d0*/  @P3 BRA `(.L_x_29537) ;  /* 0x0000000000083947 */ /* 0x000fec0003800000 */
[----:B------:R-:W-:Y:S05]  /*13e0*/  @P0 BRA `(.L_x_29538) ;  /* 0x00000000000c0947 */ /* 0x000fea0003800000 */
[----:B------:R-:W-:Y:S05]  /*13f0*/  BRA `(.L_x_29539) ;  /* 0x0000000000107947 */ /* 0x000fea0003800000 */
.L_x_29537:
[----:B-----5:R-:W-:-:S05]  /*1400*/  HADD2.F32 R141, -RZ, R10.H0_H0 ;  /* 0x2000000aff8d7230 */ /* 0x020fca0000004100 */
[----:B------:R-:W-:-:S07]  /*1410*/  FADD.FTZ R170, R141, R170 ;  /* 0x000000aa8daa7221 */ /* 0x000fce0000010000 */
.L_x_29538:
[----:B------:R-:W-:-:S04]  /*1420*/  F2FP.F16.F32.PACK_AB R140, RZ, R170 ;  /* 0x000000aaff8c723e */ /* 0x000fc800000000ff */
[----:B------:R-:W-:-:S07]  /*1430*/  PRMT R6, R140, 0x7610, R6 ;  /* 0x000076108c067816 */ /* 0x000fce0000000006 */
.L_x_29539:
[----:B------:R-:W-:-:S05]  /*1440*/  HADD2.F32 R142, -RZ, R142.H1_H1 ;  /* 0x3000008eff8e7230 */ /* 0x000fca0000004100 */
[----:B------:R-:W-:Y:S01]  /*1450*/  FMUL.FTZ R174, R142, R187 ;  /* 0x000000bb8eae7220 */ /* 0x000fe20000410000 */
[----:B------:R-:W-:Y:S06]  /*1460*/  @P3 BRA `(.L_x_29540) ;  /* 0x0000000000083947 */ /* 0x000fec0003800000 */
[----:B------:R-:W-:Y:S05]  /*1470*/  @P0 BRA `(.L_x_29541) ;  /* 0x00000000000c0947 */ /* 0x000fea0003800000 */
[----:B------:R-:W-:Y:S05]  /*1480*/  BRA `(.L_x_29542) ;  /* 0x0000000000107947 */ /* 0x000fea0003800000 */
.L_x_29540:
[----:B-----5:R-:W-:-:S05]  /*1490*/  HADD2.F32 R141, -RZ, R10.H1_H1 ;  /* 0x3000000aff8d7230 */ /* 0x020fca0000004100 */
[----:B------:R-:W-:-:S07]  /*14a0*/  FADD.FTZ R174, R141, R174 ;  /* 0x000000ae8dae7221 */ /* 0x000fce0000010000 */
.L_x_29541:
[----:B------:R-:W-:-:S04]  /*14b0*/  F2FP.F16.F32.PACK_AB R140, RZ, R174 ;  /* 0x000000aeff8c723e */ /* 0x000fc800000000ff */
[----:B------:R-:W-:-:S07]  /*14c0*/  PRMT R6, R6, 0x5410, R140 ;  /* 0x0000541006067816 */ /* 0x000fce000000008c */
.L_x_29542:
[----:B------:R-:W-:-:S05]  /*14d0*/  HADD2.F32 R172, -RZ, R143.H0_H0 ;  /* 0x2000008fffac7230 */ /* 0x000fca0000004100 */
[----:B------:R-:W-:Y:S01]  /*14e0*/  FMUL.FTZ R172, R172, R187 ;  /* 0x000000bbacac7220 */ /* 0x000fe20000410000 */
[----:B------:R-:W-:Y:S06]  /*14f0*/  @P3 BRA `(.L_x_29543) ;  /* 0x0000000000083947 */ /* 0x000fec0003800000 */
[----:B------:R-:W-:Y:S05]  /*1500*/  @P0 BRA `(.L_x_29544) ;  /* 0x00000000000c0947 */ /* 0x000fea0003800000 */
[----:B------:R-:W-:Y:S05]  /*1510*/  BRA `(.L_x_29545) ;  /* 0x0000000000107947 */ /* 0x000fea0003800000 */
.L_x_29543:
[----:B-----5:R-:W-:-:S05]  /*1520*/  HADD2.F32 R141, -RZ, R11.H0_H0 ;  /* 0x2000000bff8d7230 */ /* 0x020fca0000004100 */
[----:B------:R-:W-:-:S07]  /*1530*/  FADD.FTZ R172, R141, R172 ;  /* 0x000000ac8dac7221 */ /* 0x000fce0000010000 */
.L_x_29544:
[----:B------:R-:W-:-:S04]  /*1540*/  F2FP.F16.F32.PACK_AB R140, RZ, R172 ;  /* 0x000000acff8c723e */ /* 0x000fc800000000ff */
[----:B------:R-:W-:-:S07]  /*1550*/  PRMT R7, R140, 0x7610, R7 ;  /* 0x000076108c077816 */ /* 0x000fce0000000007 */
.L_x_29545:
[----:B------:R-:W-:-:S05]  /*1560*/  HADD2.F32 R176, -RZ, R143.H1_H1 ;  /* 0x3000008fffb07230 */ /* 0x000fca0000004100 */
[----:B------:R-:W-:Y:S01]  /*1570*/  FMUL.FTZ R176, R176, R187 ;  /* 0x000000bbb0b07220 */ /* 0x000fe20000410000 */
[----:B------:R-:W-:Y:S06]  /*1580*/  @P3 BRA `(.L_x_29546) ;  /* 0x0000000000083947 */ /* 0x000fec0003800000 */
[----:B------:R-:W-:Y:S05]  /*1590*/  @P0 BRA `(.L_x_29547) ;  /* 0x00000000000c0947 */ /* 0x000fea0003800000 */
[----:B------:R-:W-:Y:S05]  /*15a0*/  BRA `(.L_x_29548) ;  /* 0x0000000000107947 */ /* 0x000fea0003800000 */
.L_x_29546:
[----:B-----5:R-:W-:-:S05]  /*15b0*/  HADD2.F32 R141, -RZ, R11.H1_H1 ;  /* 0x3000000bff8d7230 */ /* 0x020fca0000004100 */
[----:B------:R-:W-:-:S07]  /*15c0*/  FADD.FTZ R176, R141, R176 ;  /* 0x000000b08db07221 */ /* 0x000fce0000010000 */
.L_x_29547:
[----:B------:R-:W-:-:S04]  /*15d0*/  F2FP.F16.F32.PACK_AB R140, RZ, R176 ;  /* 0x000000b0ff8c723e */ /* 0x000fc800000000ff */
[----:B------:R-:W-:-:S07]  /*15e0*/  PRMT R7, R7, 0x5410, R140 ;  /* 0x0000541007077816 */ /* 0x000fce000000008c */
.L_x_29548:
        /* <DEDUP_REMOVED lines=14> */
.L_x_29549:
[----:B-----5:R-:W-:-:S05]  /*16d0*/  HADD2.F32 R144, -RZ, R8.H0_H0 ;  /* 0x20000008ff907230 */ /* 0x020fca0000004100 */
[----:B------:R-:W-:-:S07]  /*16e0*/  FADD.FTZ R175, R144, R175 ;  /* 0x000000af90af7221 */ /* 0x000fce0000010000 */
.L_x_29550:
[----:B------:R-:W-:-:S04]  /*16f0*/  F2FP.F16.F32.PACK_AB R144, RZ, R175 ;  /* 0x000000afff90723e */ /* 0x000fc800000000ff */
[----:B--2---:R-:W-:-:S07]  /*1700*/  PRMT R4, R144, 0x7610, R4 ;  /* 0x0000761090047816 */ /* 0x004fce0000000004 */
.L_x_29551:
[----:B------:R-:W-:-:S05]  /*1710*/  HADD2.F32 R140, -RZ, R140.H1_H1 ;  /* 0x3000008cff8c7230 */ /* 0x000fca0000004100 */
[----:B------:R-:W-:Y:S01]  /*1720*/  FMUL.FTZ R179, R140, R187 ;  /* 0x000000bb8cb37220 */ /* 0x000fe20000410000 */
[----:B------:R-:W-:Y:S06]  /*1730*/  @P3 BRA `(.L_x_29552) ;  /* 0x0000000000083947 */ /* 0x000fec0003800000 */
[----:B------:R-:W-:Y:S05]  /*1740*/  @P0 BRA `(.L_x_29553) ;  /* 0x00000000000c0947 */ /* 0x000fea0003800000 */
[----:B------:R-:W-:Y:S05]  /*1750*/  BRA `(.L_x_29554) ;  /* 0x0000000000107947 */ /* 0x000fea0003800000 */
.L_x_29552:
[----:B-----5:R-:W-:-:S05]  /*1760*/  HADD2.F32 R140, -RZ, R8.H1_H1 ;  /* 0x30000008ff8c7230 */ /* 0x020fca0000004100 */
[----:B------:R-:W-:-:S07]  /*1770*/  FADD.FTZ R179, R140, R179 ;  /* 0x000000b38cb37221 */ /* 0x000fce0000010000 */
.L_x_29553:
[----:B------:R-:W-:-:S04]  /*1780*/  F2FP.F16.F32.PACK_AB R140, RZ, R179 ;  /* 0x000000b3ff8c723e */ /* 0x000fc800000000ff */
[----:B--2---:R-:W-:-:S07]  /*1790*/  PRMT R4, R4, 0x5410, R140 ;  /* 0x0000541004047816 */ /* 0x004fce000000008c */
.L_x_29554:
[----:B------:R-:W-:-:S05]  /*17a0*/  HADD2.F32 R178, -RZ, R141.H0_H0 ;  /* 0x2000008dffb27230 */ /* 0x000fca0000004100 */
[----:B------:R-:W-:Y:S01]  /*17b0*/  FMUL.FTZ R178, R178, R187 ;  /* 0x000000bbb2b27220 */ /* 0x000fe20000410000 */
[----:B------:R-:W-:Y:S06]  /*17c0*/  @P3 BRA `(.L_x_29555) ;  /* 0x0000000000083947 */ /* 0x000fec0003800000 */
[----:B------:R-:W-:Y:S05]  /*17d0*/  @P0 BRA `(.L_x_29556) ;  /* 0x00000000000c0947 */ /* 0x000fea0003800000 */
[----:B------:R-:W-:Y:S05]  /*17e0*/  BRA `(.L_x_29557) ;  /* 0x0000000000107947 */ /* 0x000fea0003800000 */
.L_x_29555:
[----:B-----5:R-:W-:-:S05]  /*17f0*/  HADD2.F32 R145, -RZ, R9.H0_H0 ;  /* 0x20000009ff917230 */ /* 0x020fca0000004100 */
[----:B------:R-:W-:-:S07]  /*1800*/  FADD.FTZ R178, R145, R178 ;  /* 0x000000b291b27221 */ /* 0x000fce0000010000 */
.L_x_29556:
[----:B------:R-:W-:-:S04]  /*1810*/  F2FP.F16.F32.PACK_AB R140, RZ, R178 ;  /* 0x000000b2ff8c723e */ /* 0x000fc800000000ff */
[----:B--2---:R-:W-:-:S07]  /*1820*/  PRMT R5, R140, 0x7610, R5 ;  /* 0x000076108c057816 */ /* 0x004fce0000000005 */
.L_x_29557:
[----:B------:R-:W-:-:S05]  /*1830*/  HADD2.F32 R140, -RZ, R141.H1_H1 ;  /* 0x3000008dff8c7230 */ /* 0x000fca0000004100 */
[----:B------:R-:W-:Y:S01]  /*1840*/  FMUL.FTZ R181, R140, R187 ;  /* 0x000000bb8cb57220 */ /* 0x000fe20000410000 */
[----:B------:R-:W-:Y:S06]  /*1850*/  @P3 BRA `(.L_x_29558) ;  /* 0x0000000000083947 */ /* 0x000fec0003800000 */
[----:B------:R-:W-:Y:S05]  /*1860*/  @P0 BRA `(.L_x_29559) ;  /* 0x00000000000c0947 */ /* 0x000fea0003800000 */
[----:B------:R-:W-:Y:S05]  /*1870*/  BRA `(.L_x_29560) ;  /* 0x0000000000107947 */ /* 0x000fea0003800000 */
.L_x_29558:
[----:B-----5:R-:W-:-:S05]  /*1880*/  HADD2.F32 R140, -RZ, R9.H1_H1 ;  /* 0x30000009ff8c7230 */ /* 0x020fca0000004100 */
[----:B------:R-:W-:-:S07]  /*1890*/  FADD.FTZ R181, R140, R181 ;  /* 0x000000b58cb57221 */ /* 0x000fce0000010000 */
.L_x_29559:
[----:B------:R-:W-:-:S04]  /*18a0*/  F2FP.F16.F32.PACK_AB R140, RZ, R181 ;  /* 0x000000b5ff8c723e */ /* 0x000fc800000000ff */
[----:B--2---:R-:W-:-:S07]  /*18b0*/  PRMT R5, R5, 0x5410, R140 ;  /* 0x0000541005057816 */ /* 0x004fce000000008c */
.L_x_29560:
[----:B------:R-:W-:-:S05]  /*18c0*/  HADD2.F32 R180, -RZ, R142.H0_H0 ;  /* 0x2000008effb47230 */ /* 0x000fca0000004100 */
[----:B------:R-:W-:Y:S01]  /*18d0*/  FMUL.FTZ R180, R180, R187 ;  /* 0x000000bbb4b47220 */ /* 0x000fe20000410000 */
[----:B------:R-:W-:Y:S06]  /*18e0*/  @P3 BRA `(.L_x_29561) ;  /* 0x0000000000083947 */ /* 0x000fec0003800000 */
[----:B------:R-:W-:Y:S05]  /*18f0*/  @P0 BRA `(.L_x_29562) ;  /* 0x00000000000c0947 */ /* 0x000fea0003800000 */
[----:B------:R-:W-:Y:S05]  /*1900*/  BRA `(.L_x_29563) ;  /* 0x0000000000107947 */ /* 0x000fea0003800000 */
.L_x_29561:
[----:B-----5:R-:W-:-:S05]  /*1910*/  HADD2.F32 R141, -RZ, R10.H0_H0 ;  /* 0x2000000aff8d7230 */ /* 0x020fca0000004100 */
[----:B------:R-:W-:-:S07]  /*1920*/  FADD.FTZ R180, R141, R180 ;  /* 0x000000b48db47221 */ /* 0x000fce0000010000 */
.L_x_29562:
[----:B------:R-:W-:-:S04]  /*1930*/  F2FP.F16.F32.PACK_AB R140, RZ, R180 ;  /* 0x000000b4ff8c723e */ /* 0x000fc800000000ff */
[----:B------:R-:W-:-:S07]  /*1940*/  PRMT R6, R140, 0x7610, R6 ;  /* 0x000076108c067816 */ /* 0x000fce0000000006 */
.L_x_29563:
[----:B------:R-:W-:-:S05]  /*1950*/  HADD2.F32 R142, -RZ, R142.H1_H1 ;  /* 0x3000008eff8e7230 */ /* 0x000fca0000004100 */
[----:B------:R-:W-:Y:S01]  /*1960*/  FMUL.FTZ R184, R142, R187 ;  /* 0x000000bb8eb87220 */ /* 0x000fe20000410000 */
[----:B------:R-:W-:Y:S06]  /*1970*/  @P3 BRA `(.L_x_29564) ;  /* 0x0000000000083947 */ /* 0x000fec0003800000 */
[----:B------:R-:W-:Y:S05]  /*1980*/  @P0 BRA `(.L_x_29565) ;  /* 0x00000000000c0947 */ /* 0x000fea0003800000 */
[----:B------:R-:W-:Y:S05]  /*1990*/  BRA `(.L_x_29566) ;  /* 0x0000000000107947 */ /* 0x000fea0003800000 */
.L_x_29564:
[----:B-----5:R-:W-:-:S05]  /*19a0*/  HADD2.F32 R141, -RZ, R10.H1_H1 ;  /* 0x3000000aff8d7230 */ /* 0x020fca0000004100 */
[----:B------:R-:W-:-:S07]  /*19b0*/  FADD.FTZ R184, R141, R184 ;  /* 0x000000b88db87221 */ /* 0x000fce0000010000 */
.L_x_29565:
[----:B------:R-:W-:-:S04]  /*19c0*/  F2FP.F16.F32.PACK_AB R140, RZ, R184 ;  /* 0x000000b8ff8c723e */ /* 0x000fc800000000ff */
[----:B------:R-:W-:-:S07]  /*19d0*/  PRMT R6, R6, 0x5410, R140 ;  /* 0x0000541006067816 */ /* 0x000fce000000008c */
.L_x_29566:
[----:B------:R-:W-:-:S05]  /*19e0*/  HADD2.F32 R182, -RZ, R143.H0_H0 ;  /* 0x2000008fffb67230 */ /* 0x000fca0000004100 */
[----:B------:R-:W-:Y:S01]  /*19f0*/  FMUL.FTZ R182, R182, R187 ;  /* 0x000000bbb6b67220 */ /* 0x000fe20000410000 */
[----:B------:R-:W-:Y:S06]  /*1a00*/  @P3 BRA `(.L_x_29567) ;  /* 0x0000000000083947 */ /* 0x000fec0003800000 */
[----:B------:R-:W-:Y:S05]  /*1a10*/  @P0 BRA `(.L_x_29568) ;  /* 0x00000000000c0947 */ /* 0x000fea0003800000 */
[----:B------:R-:W-:Y:S05]  /*1a20*/  BRA `(.L_x_29569) ;  /* 0x0000000000107947 */ /* 0x000fea0003800000 */
.L_x_29567:
[----:B-----5:R-:W-:-:S05]  /*1a30*/  HADD2.F32 R141, -RZ, R11.H0_H0 ;  /* 0x2000000bff8d7230 */ /* 0x020fca0000004100 */
[----:B------:R-:W-:-:S07]  /*1a40*/  FADD.FTZ R182, R141, R182 ;  /* 0x000000b68db67221 */ /* 0x000fce0000010000 */
.L_x_29568:
[----:B------:R-:W-:-:S04]  /*1a50*/  F2FP.F16.F32.PACK_AB R140, RZ, R182 ;  /* 0x000000b6ff8c723e */ /* 0x000fc800000000ff */
[----:B------:R-:W-:-:S07]  /*1a60*/  PRMT R7, R140, 0x7610, R7 ;  /* 0x000076108c077816 */ /* 0x000fce0000000007 */
.L_x_29569:
[----:B------:R-:W-:-:S05]  /*1a70*/  HADD2.F32 R186, -RZ, R143.H1_H1 ;  /* 0x3000008fffba7230 */ /* 0x000fca0000004100 */
[----:B------:R-:W-:Y:S01]  /*1a80*/  FMUL.FTZ R186, R186, R187 ;  /* 0x000000bbbaba7220 */ /* 0x000fe20000410000 */
[----:B------:R-:W-:Y:S06]  /*1a90*/  @P3 BRA `(.L_x_29570) ;  /* 0x0000000000083947 */ /* 0x000fec0003800000 */
[----:B------:R-:W-:Y:S05]  /*1aa0*/  @P0 BRA `(.L_x_29571) ;  /* 0x00000000000c0947 */ /* 0x000fea0003800000 */
[----:B------:R-:W-:Y:S05]  /*1ab0*/  BRA `(.L_x_29572) ;  /* 0x0000000000107947 */ /* 0x000fea0003800000 */
.L_x_29570:
[----:B-----5:R-:W-:-:S05]  /*1ac0*/  HADD2.F32 R141, -RZ, R11.H1_H1 ;  /* 0x3000000bff8d7230 */ /* 0x020fca0000004100 */
[----:B------:R-:W-:-:S07]  /*1ad0*/  FADD.FTZ R186, R141, R186 ;  /* 0x000000ba8dba7221 */ /* 0x000fce0000010000 */
.L_x_29571:
[----:B------:R-:W-:-:S04]  /*1ae0*/  F2FP.F16.F32.PACK_AB R140, RZ, R186 ;  /* 0x000000baff8c723e */ /* 0x000fc800000000ff */
[----:B------:R-:W-:-:S07]  /*1af0*/  PRMT R7, R7, 0x5410, R140 ;  /* 0x0000541007077816 */ /* 0x000fce000000008c */
.L_x_29572:
        /* <DEDUP_REMOVED lines=14> */
.L_x_29573:
[----:B-----5:R-:W-:-:S05]  /*1be0*/  HADD2.F32 R144, -RZ, R8.H0_H0 ;  /* 0x20000008ff907230 */ /* 0x020fca0000004100 */
[----:B------:R-:W-:-:S07]  /*1bf0*/  FADD.FTZ R185, R144, R185 ;  /* 0x000000b990b97221 */ /* 0x000fce0000010000 */
.L_x_29574:
[----:B------:R-:W-:-:S04]  /*1c00*/  F2FP.F16.F32.PACK_AB R144, RZ, R185 ;  /* 0x000000b9ff90723e */ /* 0x000fc800000000ff */
[----:B--2---:R-:W-:-:S07]  /*1c10*/  PRMT R4, R144, 0x7610, R4 ;  /* 0x0000761090047816 */ /* 0x004fce0000000004 */
.L_x_29575:
[----:B------:R-:W-:-:S05]  /*1c20*/  HADD2.F32 R140, -RZ, R140.H1_H1 ;  /* 0x3000008cff8c7230 */ /* 0x000fca0000004100 */
[----:B------:R-:W-:Y:S01]  /*1c30*/  FMUL.FTZ R189, R140, R187 ;  /* 0x000000bb8cbd7220 */ /* 0x000fe20000410000 */
[----:B------:R-:W-:Y:S06]  /*1c40*/  @P3 BRA `(.L_x_29576) ;  /* 0x0000000000083947 */ /* 0x000fec0003800000 */
[----:B------:R-:W-:Y:S05]  /*1c50*/  @P0 BRA `(.L_x_29577) ;  /* 0x00000000000c0947 */ /* 0x000fea0003800000 */
[----:B------:R-:W-:Y:S05]  /*1c60*/  BRA `(.L_x_29578) ;  /* 0x0000000000107947 */ /* 0x000fea0003800000 */
.L_x_29576:
[----:B-----5:R-:W-:-:S05]  /*1c70*/  HADD2.F32 R140, -RZ, R8.H1_H1 ;  /* 0x30000008ff8c7230 */ /* 0x020fca0000004100 */
[----:B------:R-:W-:-:S07]  /*1c80*/  FADD.FTZ R189, R140, R189 ;  /* 0x000000bd8cbd7221 */ /* 0x000fce0000010000 */
.L_x_29577:
[----:B------:R-:W-:-:S04]  /*1c90*/  F2FP.F16.F32.PACK_AB R140, RZ, R189 ;  /* 0x000000bdff8c723e */ /* 0x000fc800000000ff */
[----:B--2---:R-:W-:-:S07]  /*1ca0*/  PRMT R4, R4, 0x5410, R140 ;  /* 0x0000541004047816 */ /* 0x004fce000000008c */
.L_x_29578:
[----:B------:R-:W-:-:S05]  /*1cb0*/  HADD2.F32 R188, -RZ, R141.H0_H0 ;  /* 0x2000008dffbc7230 */ /* 0x000fca0000004100 */
[----:B------:R-:W-:Y:S01]  /*1cc0*/  FMUL.FTZ R188, R188, R187 ;  /* 0x000000bbbcbc7220 */ /* 0x000fe20000410000 */
[----:B------:R-:W-:Y:S06]  /*1cd0*/  @P3 BRA `(.L_x_29579) ;  /* 0x0000000000083947 */ /* 0x000fec0003800000 */
[----:B------:R-:W-:Y:S05]  /*1ce0*/  @P0 BRA `(.L_x_29580) ;  /* 0x00000000000c0947 */ /* 0x000fea0003800000 */
[----:B------:R-:W-:Y:S05]  /*1cf0*/  BRA `(.L_x_29581) ;  /* 0x0000000000107947 */ /* 0x000fea0003800000 */
.L_x_29579:
[----:B-----5:R-:W-:-:S05]  /*1d00*/  HADD2.F32 R145, -RZ, R9.H0_H0 ;  /* 0x20000009ff917230 */ /* 0x020fca0000004100 */
[----:B------:R-:W-:-:S07]  /*1d10*/  FADD.FTZ R188, R145, R188 ;  /* 0x000000bc91bc7221 */ /* 0x000fce0000010000 */
.L_x_29580:
[----:B------:R-:W-:-:S04]  /*1d20*/  F2FP.F16.F32.PACK_AB R140, RZ, R188 ;  /* 0x000000bcff8c723e */ /* 0x000fc800000000ff */
[----:B--2---:R-:W-:-:S07]  /*1d30*/  PRMT R5, R140, 0x7610, R5 ;  /* 0x000076108c057816 */ /* 0x004fce0000000005 */
.L_x_29581:
[----:B------:R-:W-:-:S05]  /*1d40*/  HADD2.F32 R140, -RZ, R141.H1_H1 ;  /* 0x3000008dff8c7230 */ /* 0x000fca0000004100 */
[----:B------:R-:W-:Y:S01]  /*1d50*/  FMUL.FTZ R191, R140, R187 ;  /* 0x000000bb8cbf7220 */ /* 0x000fe20000410000 */
[----:B------:R-:W-:Y:S06]  /*1d60*/  @P3 BRA `(.L_x_29582) ;  /* 0x0000000000083947 */ /* 0x000fec0003800000 */
[----:B------:R-:W-:Y:S05]  /*1d70*/  @P0 BRA `(.L_x_29583) ;  /* 0x00000000000c0947 */ /* 0x000fea0003800000 */
[----:B------:R-:W-:Y:S05]  /*1d80*/  BRA `(.L_x_29584) ;  /* 0x0000000000107947 */ /* 0x000fea0003800000 */
.L_x_29582:
[----:B-----5:R-:W-:-:S05]  /*1d90*/  HADD2.F32 R140, -RZ, R9.H1_H1 ;  /* 0x30000009ff8c7230 */ /* 0x020fca0000004100 */
[----:B------:R-:W-:-:S07]  /*1da0*/  FADD.FTZ R191, R140, R191 ;  /* 0x000000bf8cbf7221 */ /* 0x000fce0000010000 */
.L_x_29583:
[----:B------:R-:W-:-:S04]  /*1db0*/  F2FP.F16.F32.PACK_AB R140, RZ, R191 ;  /* 0x000000bfff8c723e */ /* 0x000fc800000000ff */
[----:B--2---:R-:W-:-:S07]  /*1dc0*/  PRMT R5, R5, 0x5410, R140 ;  /* 0x0000541005057816 */ /* 0x004fce000000008c */
.L_x_29584:
[----:B------:R-:W-:-:S05]  /*1dd0*/  HADD2.F32 R190, -RZ, R142.H0_H0 ;  /* 0x2000008effbe7230 */ /* 0x000fca0000004100 */
[----:B------:R-:W-:Y:S01]  /*1de0*/  FMUL.FTZ R190, R190, R187 ;  /* 0x000000bbbebe7220 */ /* 0x000fe20000410000 */
[----:B------:R-:W-:Y:S06]  /*1df0*/  @P3 BRA `(.L_x_29585) ;  /* 0x0000000000083947 */ /* 0x000fec0003800000 */
[----:B------:R-:W-:Y:S05]  /*1e00*/  @P0 BRA `(.L_x_29586) ;  /* 0x00000000000c0947 */ /* 0x000fea0003800000 */
[----:B------:R-:W-:Y:S05]  /*1e10*/  BRA `(.L_x_29587) ;  /* 0x0000000000107947 */ /* 0x000fea0003800000 */
.L_x_29585:
[----:B-----5:R-:W-:-:S05]  /*1e20*/  HADD2.F32 R141, -RZ, R10.H0_H0 ;  /* 0x2000000aff8d7230 */ /* 0x020fca0000004100 */
[----:B------:R-:W-:-:S07]  /*1e30*/  FADD.FTZ R190, R141, R190 ;  /* 0x000000be8dbe7221 */ /* 0x000fce0000010000 */
.L_x_29586:
[----:B------:R-:W-:-:S04]  /*1e40*/  F2FP.F16.F32.PACK_AB R140, RZ, R190 ;  /* 0x000000beff8c723e */ /* 0x000fc800000000ff */
[----:B------:R-:W-:-:S07]  /*1e50*/  PRMT R6, R140, 0x7610, R6 ;  /* 0x000076108c067816 */ /* 0x000fce0000000006 */
.L_x_29587:
[----:B------:R-:W-:-:S05]  /*1e60*/  HADD2.F32 R142, -RZ, R142.H1_H1 ;  /* 0x3000008eff8e7230 */ /* 0x000fca0000004100 */
[----:B------:R-:W-:Y:S01]  /*1e70*/  FMUL.FTZ R194, R142, R187 ;  /* 0x000000bb8ec27220 */ /* 0x000fe20000410000 */
[----:B------:R-:W-:Y:S06]  /*1e80*/  @P3 BRA `(.L_x_29588) ;  /* 0x0000000000083947 */ /* 0x000fec0003800000 */
[----:B------:R-:W-:Y:S05]  /*1e90*/  @P0 BRA `(.L_x_29589) ;  /* 0x00000000000c0947 */ /* 0x000fea0003800000 */
[----:B------:R-:W-:Y:S05]  /*1ea0*/  BRA `(.L_x_29590) ;  /* 0x0000000000107947 */ /* 0x000fea0003800000 */
.L_x_29588:
[----:B-----5:R-:W-:-:S05]  /*1eb0*/  HADD2.F32 R141, -RZ, R10.H1_H1 ;  /* 0x3000000aff8d7230 */ /* 0x020fca0000004100 */
[----:B------:R-:W-:-:S07]  /*1ec0*/  FADD.FTZ R194, R141, R194 ;  /* 0x000000c28dc27221 */ /* 0x000fce0000010000 */
.L_x_29589:
[----:B------:R-:W-:-:S04]  /*1ed0*/  F2FP.F16.F32.PACK_AB R140, RZ, R194 ;  /* 0x000000c2ff8c723e */ /* 0x000fc800000000ff */
[----:B------:R-:W-:-:S07]  /*1ee0*/  PRMT R6, R6, 0x5410, R140 ;  /* 0x0000541006067816 */ /* 0x000fce000000008c */
.L_x_29590:
[----:B------:R-:W-:-:S05]  /*1ef0*/  HADD2.F32 R192, -RZ, R143.H0_H0 ;  /* 0x2000008fffc07230 */ /* 0x000fca0000004100 */
[----:B------:R-:W-:Y:S01]  /*1f00*/  FMUL.FTZ R192, R192, R187 ;  /* 0x000000bbc0c07220 */ /* 0x000fe20000410000 */
[----:B------:R-:W-:Y:S06]  /*1f10*/  @P3 BRA `(.L_x_29591) ;  /* 0x0000000000083947 */ /* 0x000fec0003800000 */
[----:B------:R-:W-:Y:S05]  /*1f20*/  @P0 BRA `(.L_x_29592) ;  /* 0x00000000000c0947 */ /* 0x000fea0003800000 */
[----:B------:R-:W-:Y:S05]  /*1f30*/  BRA `(.L_x_29593) ;  /* 0x0000000000107947 */ /* 0x000fea0003800000 */
.L_x_29591:
[----:B-----5:R-:W-:-:S05]  /*1f40*/  HADD2.F32 R141, -RZ, R11.H0_H0 ;  /* 0x2000000bff8d7230 */ /* 0x020fca0000004100 */
[----:B------:R-:W-:-:S07]  /*1f50*/  FADD.FTZ R192, R141, R192 ;  /* 0x000000c08dc07221 */ /* 0x000fce0000010000 */
.L_x_29592:
[----:B------:R-:W-:-:S04]  /*1f60*/  F2FP.F16.F32.PACK_AB R140, RZ, R192 ;  /* 0x000000c0ff8c723e */ /* 0x000fc800000000ff */
[----:B------:R-:W-:-:S07]  /*1f70*/  PRMT R7, R140, 0x7610, R7 ;  /* 0x000076108c077816 */ /* 0x000fce0000000007 */
.L_x_29593:
[----:B------:R-:W-:-:S05]  /*1f80*/  HADD2.F32 R196, -RZ, R143.H1_H1 ;  /* 0x3000008fffc47230 */ /* 0x000fca0000004100 */
[----:B------:R-:W-:Y:S01]  /*1f90*/  FMUL.FTZ R196, R196, R187 ;  /* 0x000000bbc4c47220 */ /* 0x000fe20000410000 */
[----:B------:R-:W-:Y:S06]  /*1fa0*/  @P3 BRA `(.L_x_29594) ;  /* 0x0000000000083947 */ /* 0x000fec0003800000 */
[----:B------:R-:W-:Y:S05]  /*1fb0*/  @P0 BRA `(.L_x_29595) ;  /* 0x00000000000c0947 */ /* 0x000fea0003800000 */
[----:B------:R-:W-:Y:S05]  /*1fc0*/  BRA `(.L_x_29596) ;  /* 0x0000000000107947 */ /* 0x000fea0003800000 */
.L_x_29594:
[----:B-----5:R-:W-:-:S05]  /*1fd0*/  HADD2.F32 R141, -RZ, R11.H1_H1 ;  /* 0x3000000bff8d7230 */ /* 0x020fca0000004100 */
[----:B------:R-:W-:-:S07]  /*1fe0*/  FADD.FTZ R196, R141, R196 ;  /* 0x000000c48dc47221 */ /* 0x000fce0000010000 */
.L_x_29595:
[----:B------:R-:W-:-:S04]  /*1ff0*/  F2FP.F16.F32.PACK_AB R140, RZ, R196 ;  /* 0x000000c4ff8c723e */ /* 0x000fc800000000ff */
[----:B------:R-:W-:-:S07]  /*2000*/  PRMT R7, R7, 0x5410, R140 ;  /* 0x0000541007077816 */ /* 0x000fce000000008c */
.L_x_29596:
        /* <DEDUP_REMOVED lines=14> */
.L_x_29597:
[----:B-----5:R-:W-:-:S05]  /*20f0*/  HADD2.F32 R144, -RZ, R8.H0_H0 ;  /* 0x20000008ff907230 */ /* 0x020fca0000004100 */
[----:B------:R-:W-:-:S07]  /*2100*/  FADD.FTZ R195, R144, R195 ;  /* 0x000000c390c37221 */ /* 0x000fce0000010000 */
.L_x_29598:
[----:B------:R-:W-:-:S04]  /*2110*/  F2FP.F16.F32.PACK_AB R144, RZ, R195 ;  /* 0x000000c3ff90723e */ /* 0x000fc800000000ff */
[----:B--2---:R-:W-:-:S07]  /*2120*/  PRMT R4, R144, 0x7610, R4 ;  /* 0x0000761090047816 */ /* 0x004fce0000000004 */
.L_x_29599:
[----:B------:R-:W-:-:S05]  /*2130*/  HADD2.F32 R140, -RZ, R140.H1_H1 ;  /* 0x3000008cff8c7230 */ /* 0x000fca0000004100 */
[----:B------:R-:W-:Y:S01]  /*2140*/  FMUL.FTZ R198, R140, R187 ;  /* 0x000000bb8cc67220 */ /* 0x000fe20000410000 */
[----:B------:R-:W-:Y:S06]  /*2150*/  @P3 BRA `(.L_x_29600) ;  /* 0x0000000000083947 */ /* 0x000fec0003800000 */
[----:B------:R-:W-:Y:S05]  /*2160*/  @P0 BRA `(.L_x_29601) ;  /* 0x00000000000c0947 */ /* 0x000fea0003800000 */
[----:B------:R-:W-:Y:S05]  /*2170*/  BRA `(.L_x_29602) ;  /* 0x0000000000107947 */ /* 0x000fea0003800000 */
.L_x_29600:
[----:B-----5:R-:W-:-:S05]  /*2180*/  HADD2.F32 R145, -RZ, R8.H1_H1 ;  /* 0x30000008ff917230 */ /* 0x020fca0000004100 */
[----:B------:R-:W-:-:S07]  /*2190*/  FADD.FTZ R198, R145, R198 ;  /* 0x000000c691c67221 */ /* 0x000fce0000010000 */
.L_x_29601:
[----:B------:R-:W-:-:S04]  /*21a0*/  F2FP.F16.F32.PACK_AB R140, RZ, R198 ;  /* 0x000000c6ff8c723e */ /* 0x000fc800000000ff */
[----:B--2---:R-:W-:-:S07]  /*21b0*/  PRMT R4, R4, 0x5410, R140 ;  /* 0x0000541004047816 */ /* 0x004fce000000008c */
.L_x_29602:
[----:B------:R-:W-:-:S05]  /*21c0*/  HADD2.F32 R140, -RZ, R141.H0_H0 ;  /* 0x2000008dff8c7230 */ /* 0x000fca0000004100 */
[----:B------:R-:W-:Y:S01]  /*21d0*/  FMUL.FTZ R197, R140, R187 ;  /* 0x000000bb8cc57220 */ /* 0x000fe20000410000 */
[----:B------:R-:W-:Y:S06]  /*21e0*/  @P3 BRA `(.L_x_29603) ;  /* 0x0000000000083947 */ /* 0x000fec0003800000 */
[----:B------:R-:W-:Y:S05]  /*21f0*/  @P0 BRA `(.L_x_29604) ;  /* 0x00000000000c0947 */ /* 0x000fea0003800000 */
[----:B------:R-:W-:Y:S05]  /*2200*/  BRA `(.L_x_29605) ;  /* 0x0000000000107947 */ /* 0x000fea0003800000 */
.L_x_29603:
[----:B-----5:R-:W-:-:S05]  /*2210*/  HADD2.F32 R140, -RZ, R9.H0_H0 ;  /* 0x20000009ff8c7230 */ /* 0x020fca0000004100 */
[----:B------:R-:W-:-:S07]  /*2220*/  FADD.FTZ R197, R140, R197 ;  /* 0x000000c58cc57221 */ /* 0x000fce0000010000 */
.L_x_29604:
[----:B------:R-:W-:-:S04]  /*2230*/  F2FP.F16.F32.PACK_AB R140, RZ, R197 ;  /* 0x000000c5ff8c723e */ /* 0x000fc800000000ff */
[----:B--2---:R-:W-:-:S07]  /*2240*/  PRMT R5, R140, 0x7610, R5 ;  /* 0x000076108c057816 */ /* 0x004fce0000000005 */
.L_x_29605:
[----:B------:R-:W-:-:S05]  /*2250*/  HADD2.F32 R200, -RZ, R141.H1_H1 ;  /* 0x3000008dffc87230 */ /* 0x000fca0000004100 */
[----:B------:R-:W-:Y:S01]  /*2260*/  FMUL.FTZ R200, R200, R187 ;  /* 0x000000bbc8c87220 */ /* 0x000fe20000410000 */
[----:B------:R-:W-:Y:S06]  /*2270*/  @P3 BRA `(.L_x_29606) ;  /* 0x0000000000083947 */ /* 0x000fec0003800000 */
[----:B------:R-:W-:Y:S05]  /*2280*/  @P0 BRA `(.L_x_29607) ;  /* 0x00000000000c0947 */ /* 0x000fea0003800000 */
[----:B------:R-:W-:Y:S05]  /*2290*/  BRA `(.L_x_29608) ;  /* 0x0000000000107947 */ /* 0x000fea0003800000 */
.L_x_29606:
[----:B-----5:R-:W-:-:S05]  /*22a0*/  HADD2.F32 R141, -RZ, R9.H1_H1 ;  /* 0x30000009ff8d7230 */ /* 0x020fca0000004100 */
[----:B------:R-:W-:-:S07]  /*22b0*/  FADD.FTZ R200, R141, R200 ;  /* 0x000000c88dc87221 */ /* 0x000fce0000010000 */
.L_x_29607:
[----:B------:R-:W-:-:S04]  /*22c0*/  F2FP.F16.F32.PACK_AB R140, RZ, R200 ;  /* 0x000000c8ff8c723e */ /* 0x000fc800000000ff */
[----:B--2---:R-:W-:-:S07]  /*22d0*/  PRMT R5, R5, 0x5410, R140 ;  /* 0x0000541005057816 */ /* 0x004fce000000008c */
.L_x_29608:
[----:B------:R-:W-:-:S05]  /*22e0*/  HADD2.F32 R140, -RZ, R142.H0_H0 ;  /* 0x2000008eff8c7230 */ /* 0x000fca0000004100 */
[----:B------:R-:W-:Y:S01]  /*22f0*/  FMUL.FTZ R199, R140, R187 ;  /* 0x000000bb8cc77220 */ /* 0x000fe20000410000 */
[----:B------:R-:W-:Y:S06]  /*2300*/  @P3 BRA `(.L_x_29609) ;  /* 0x0000000000083947 */ /* 0x000fec0003800000 */
[----:B------:R-:W-:Y:S05]  /*2310*/  @P0 BRA `(.L_x_29610) ;  /* 0x00000000000c0947 */ /* 0x000fea0003800000 */
[----:B------:R-:W-:Y:S05]  /*2320*/  BRA `(.L_x_29611) ;  /* 0x0000000000107947 */ /* 0x000fea0003800000 */
.L_x_29609:
[----:B-----5:R-:W-:-:S05]  /*2330*/  HADD2.F32 R140, -RZ, R10.H0_H0 ;  /* 0x2000000aff8c7230 */ /* 0x020fca0000004100 */
[----:B------:R-:W-:-:S07]  /*2340*/  FADD.FTZ R199, R140, R199 ;  /* 0x000000c78cc77221 */ /* 0x000fce0000010000 */
.L_x_29610:
[----:B------:R-:W-:-:S04]  /*2350*/  F2FP.F16.F32.PACK_AB R140, RZ, R199 ;  /* 0x000000c7ff8c723e */ /* 0x000fc800000000ff */
[----:B------:R-:W-:-:S07]  /*2360*/  PRMT R6, R140, 0x7610, R6 ;  /* 0x000076108c067816 */ /* 0x000fce0000000006 */
.L_x_29611:
[----:B------:R-:W-:-:S05]  /*2370*/  HADD2.F32 R142, -RZ, R142.H1_H1 ;  /* 0x3000008eff8e7230 */ /* 0x000fca0000004100 */
[----:B------:R-:W-:Y:S01]  /*2380*/  FMUL.FTZ R203, R142, R187 ;  /* 0x000000bb8ecb7220 */ /* 0x000fe20000410000 */
[----:B------:R-:W-:Y:S06]  /*2390*/  @P3 BRA `(.L_x_29612) ;  /* 0x0000000000083947 */ /* 0x000fec0003800000 */
[----:B------:R-:W-:Y:S05]  /*23a0*/  @P0 BRA `(.L_x_29613) ;  /* 0x00000000000c0947 */ /* 0x000fea0003800000 */
[----:B------:R-:W-:Y:S05]  /*23b0*/  BRA `(.L_x_29614) ;  /* 0x0000000000107947 */ /* 0x000fea0003800000 */
.L_x_29612:
[----:B-----5:R-:W-:-:S05]  /*23c0*/  HADD2.F32 R140, -RZ, R10.H1_H1 ;  /* 0x3000000aff8c7230 */ /* 0x020fca0000004100 */
[----:B------:R-:W-:-:S07]  /*23d0*/  FADD.FTZ R203, R140, R203 ;  /* 0x000000cb8ccb7221 */ /* 0x000fce0000010000 */
.L_x_29613:
[----:B------:R-:W-:-:S04]  /*23e0*/  F2FP.F16.F32.PACK_AB R140, RZ, R203 ;  /* 0x000000cbff8c723e */ /* 0x000fc800000000ff */
[----:B------:R-:W-:-:S07]  /*23f0*/  PRMT R6, R6, 0x5410, R140 ;  /* 0x0000541006067816 */ /* 0x000fce000000008c */
.L_x_29614:
[----:B------:R-:W-:-:S05]  /*2400*/  HADD2.F32 R202, -RZ, R143.H0_H0 ;  /* 0x2000008fffca7230 */ /* 0x000fca0000004100 */
[----:B------:R-:W-:Y:S01]  /*2410*/  FMUL.FTZ R202, R202, R187 ;  /* 0x000000bbcaca7220 */ /* 0x000fe20000410000 */
[----:B------:R-:W-:Y:S06]  /*2420*/  @P3 BRA `(.L_x_29615) ;  /* 0x0000000000083947 */ /* 0x000fec0003800000 */
[----:B------:R-:W-:Y:S05]  /*2430*/  @P0 BRA `(.L_x_29616) ;  /* 0x00000000000c0947 */ /* 0x000fea0003800000 */
[----:B------:R-:W-:Y:S05]  /*2440*/  BRA `(.L_x_29617) ;  /* 0x0000000000107947 */ /* 0x000fea0003800000 */
.L_x_29615:
[----:B-----5:R-:W-:-:S05]  /*2450*/  HADD2.F32 R141, -RZ, R11.H0_H0 ;  /* 0x2000000bff8d7230 */ /* 0x020fca0000004100 */
[----:B------:R-:W-:-:S07]  /*2460*/  FADD.FTZ R202, R141, R202 ;  /* 0x000000ca8dca7221 */ /* 0x000fce0000010000 */
.L_x_29616:
[----:B------:R-:W-:-:S04]  /*2470*/  F2FP.F16.F32.PACK_AB R140, RZ, R202 ;  /* 0x000000caff8c723e */ /* 0x000fc800000000ff */
[----:B------:R-:W-:-:S07]  /*2480*/  PRMT R7, R140, 0x7610, R7 ;  /* 0x000076108c077816 */ /* 0x000fce0000000007 */
.L_x_29617:
[----:B------:R-:W-:-:S05]  /*2490*/  HADD2.F32 R204, -RZ, R143.H1_H1 ;  /* 0x3000008fffcc7230 */ /* 0x000fca0000004100 */
[----:B------:R-:W-:Y:S01]  /*24a0*/  FMUL.FTZ R204, R204, R187 ;  /* 0x000000bbcccc7220 */ /* 0x000fe20000410000 */
[----:B------:R-:W-:Y:S06]  /*24b0*/  @P3 BRA `(.L_x_29618) ;  /* 0x0000000000083947 */ /* 0x000fec0003800000 */
[----:B------:R-:W-:Y:S05]  /*24c0*/  @P0 BRA `(.L_x_29619) ;  /* 0x00000000000c0947 */ /* 0x000fea0003800000 */
[----:B------:R-:W-:Y:S05]  /*24d0*/  BRA `(.L_x_29620) ;  /* 0x0000000000107947 */ /* 0x000fea0003800000 */
.L_x_29618:
[----:B-----5:R-:W-:-:S05]  /*24e0*/  HADD2.F32 R141, -RZ, R11.H1_H1 ;  /* 0x3000000bff8d7230 */ /* 0x020fca0000004100 */
[----:B------:R-:W-:-:S07]  /*24f0*/  FADD.FTZ R204, R141, R204 ;  /* 0x000000cc8dcc7221 */ /* 0x000fce0000010000 */
.L_x_29619:
[----:B------:R-:W-:-:S04]  /*2500*/  F2FP.F16.F32.PACK_AB R140, RZ, R204 ;  /* 0x000000ccff8c723e */ /* 0x000fc800000000ff */
[----:B------:R-:W-:-:S07]  /*2510*/  PRMT R7, R7, 0x5410, R140 ;  /* 0x0000541007077816 */ /* 0x000fce000000008c */
.L_x_29620:
        /* <DEDUP_REMOVED lines=14> */
.L_x_29621:
[----:B-----5:R-:W-:-:S05]  /*2600*/  HADD2.F32 R144, -RZ, R8.H0_H0 ;  /* 0x20000008ff907230 */ /* 0x020fca0000004100 */
[----:B------:R-:W-:-:S07]  /*2610*/  FADD.FTZ R205, R144, R205 ;  /* 0x000000cd90cd7221 */ /* 0x000fce0000010000 */
.L_x_29622:
[----:B------:R-:W-:-:S04]  /*2620*/  F2FP.F16.F32.PACK_AB R144, RZ, R205 ;  /* 0x000000cdff90723e */ /* 0x000fc800000000ff */
[----:B--2---:R-:W-:-:S07]  /*2630*/  PRMT R4, R144, 0x7610, R4 ;  /* 0x0000761090047816 */ /* 0x004fce0000000004 */
.L_x_29623:
[----:B------:R-:W-:-:S05]  /*2640*/  HADD2.F32 R140, -RZ, R140.H1_H1 ;  /* 0x3000008cff8c7230 */ /* 0x000fca0000004100 */
[----:B------:R-:W-:Y:S01]  /*2650*/  FMUL.FTZ R207, R140, R187 ;  /* 0x000000bb8ccf7220 */ /* 0x000fe20000410000 */
[----:B------:R-:W-:Y:S06]  /*2660*/  @P3 BRA `(.L_x_29624) ;  /* 0x0000000000083947 */ /* 0x000fec0003800000 */
[----:B------:R-:W-:Y:S05]  /*2670*/  @P0 BRA `(.L_x_29625) ;  /* 0x00000000000c0947 */ /* 0x000fea0003800000 */
[----:B------:R-:W-:Y:S05]  /*2680*/  BRA `(.L_x_29626) ;  /* 0x0000000000107947 */ /* 0x000fea0003800000 */
.L_x_29624:
[----:B-----5:R-:W-:-:S05]  /*2690*/  HADD2.F32 R140, -RZ, R8.H1_H1 ;  /* 0x30000008ff8c7230 */ /* 0x020fca0000004100 */
[----:B------:R-:W-:-:S07]  /*26a0*/  FADD.FTZ R207, R140, R207 ;  /* 0x000000cf8ccf7221 */ /* 0x000fce0000010000 */
.L_x_29625:
[----:B------:R-:W-:-:S04]  /*26b0*/  F2FP.F16.F32.PACK_AB R140, RZ, R207 ;  /* 0x000000cfff8c723e */ /* 0x000fc800000000ff */
[----:B--2---:R-:W-:-:S07]  /*26c0*/  PRMT R4, R4, 0x5410, R140 ;  /* 0x0000541004047816 */ /* 0x004fce000000008c */
.L_x_29626:
[----:B------:R-:W-:-:S05]  /*26d0*/  HADD2.F32 R206, -RZ, R141.H0_H0 ;  /* 0x2000008dffce7230 */ /* 0x000fca0000004100 */
[----:B------:R-:W-:Y:S01]  /*26e0*/  FMUL.FTZ R206, R206, R187 ;  /* 0x000000bbcece7220 */ /* 0x000fe20000410000 */
[----:B------:R-:W-:Y:S06]  /*26f0*/  @P3 BRA `(.L_x_29627) ;  /* 0x0000000000083947 */ /* 0x000fec0003800000 */
[----:B------:R-:W-:Y:S05]  /*2700*/  @P0 BRA `(.L_x_29628) ;  /* 0x00000000000c0947 */ /* 0x000fea0003800000 */
[----:B------:R-:W-:Y:S05]  /*2710*/  BRA `(.L_x_29629) ;  /* 0x0000000000107947 */ /* 0x000fea0003800000 */
.L_x_29627:
[----:B-----5:R-:W-:-:S05]  /*2720*/  HADD2.F32 R145, -RZ, R9.H0_H0 ;  /* 0x20000009ff917230 */ /* 0x020fca0000004100 */
[----:B------:R-:W-:-:S07]  /*2730*/  FADD.FTZ R206, R145, R206 ;  /* 0x000000ce91ce7221 */ /* 0x000fce0000010000 */
.L_x_29628:
[----:B------:R-:W-:-:S04]  /*2740*/  F2FP.F16.F32.PACK_AB R140, RZ, R206 ;  /* 0x000000ceff8c723e */ /* 0x000fc800000000ff */
[----:B--2---:R-:W-:-:S07]  /*2750*/  PRMT R5, R140, 0x7610, R5 ;  /* 0x000076108c057816 */ /* 0x004fce0000000005 */
.L_x_29629:
[----:B------:R-:W-:-:S05]  /*2760*/  HADD2.F32 R210, -RZ, R141.H1_H1 ;  /* 0x3000008dffd27230 */ /* 0x000fca0000004100 */
[----:B------:R-:W-:Y:S01]  /*2770*/  FMUL.FTZ R210, R210, R187 ;  /* 0x000000bbd2d27220 */ /* 0x000fe20000410000 */
[----:B------:R-:W-:Y:S06]  /*2780*/  @P3 BRA `(.L_x_29630) ;  /* 0x0000000000083947 */ /* 0x000fec0003800000 */
[----:B------:R-:W-:Y:S05]  /*2790*/  @P0 BRA `(.L_x_29631) ;  /* 0x00000000000c0947 */ /* 0x000fea0003800000 */
[----:B------:R-:W-:Y:S05]  /*27a0*/  BRA `(.L_x_29632) ;  /* 0x0000000000107947 */ /* 0x000fea0003800000 */
.L_x_29630:
[----:B-----5:R-:W-:-:S05]  /*27b0*/  HADD2.F32 R141, -RZ, R9.H1_H1 ;  /* 0x30000009ff8d7230 */ /* 0x020fca0000004100 */
[----:B------:R-:W-:-:S07]  /*27c0*/  FADD.FTZ R210, R141, R210 ;  /* 0x000000d28dd27221 */ /* 0x000fce0000010000 */
.L_x_29631:
[----:B------:R-:W-:-:S04]  /*27d0*/  F2FP.F16.F32.PACK_AB R140, RZ, R210 ;  /* 0x000000d2ff8c723e */ /* 0x000fc800000000ff */
[----:B--2---:R-:W-:-:S07]  /*27e0*/  PRMT R5, R5, 0x5410, R140 ;  /* 0x0000541005057816 */ /* 0x004fce000000008c */
.L_x_29632:
[----:B------:R-:W-:-:S05]  /*27f0*/  HADD2.F32 R208, -RZ, R142.H0_H0 ;  /* 0x2000008effd07230 */ /* 0x000fca0000004100 */
[----:B------:R-:W-:Y:S01]  /*2800*/  FMUL.FTZ R208, R208, R187 ;  /* 0x000000bbd0d07220 */ /* 0x000fe20000410000 */
[----:B------:R-:W-:Y:S06]  /*2810*/  @P3 BRA `(.L_x_29633) ;  /* 0x0000000000083947 */ /* 0x000fec0003800000 */
[----:B------:R-:W-:Y:S05]  /*2820*/  @P0 BRA `(.L_x_29634) ;  /* 0x00000000000c0947 */ /* 0x000fea0003800000 */
[----:B------:R-:W-:Y:S05]  /*2830*/  BRA `(.L_x_29635) ;  /* 0x0000000000107947 */ /* 0x000fea0003800000 */
.L_x_29633:
[----:B-----5:R-:W-:-:S05]  /*2840*/  HADD2.F32 R141, -RZ, R10.H0_H0 ;  /* 0x2000000aff8d7230 */ /* 0x020fca0000004100 */
[----:B------:R-:W-:-:S07]  /*2850*/  FADD.FTZ R208, R141, R208 ;  /* 0x000000d08dd07221 */ /* 0x000fce0000010000 */
.L_x_29634:
[----:B------:R-:W-:-:S04]  /*2860*/  F2FP.F16.F32.PACK_AB R140, RZ, R208 ;  /* 0x000000d0ff8c723e */ /* 0x000fc800000000ff */
[----:B------:R-:W-:-:S07]  /*2870*/  PRMT R6, R140, 0x7610, R6 ;  /* 0x000076108c067816 */ /* 0x000fce0000000006 */
.L_x_29635:
[----:B------:R-:W-:-:S05]  /*2880*/  HADD2.F32 R142, -RZ, R142.H1_H1 ;  /* 0x3000008eff8e7230 */ /* 0x000fca0000004100 */
[----:B------:R-:W-:Y:S01]  /*2890*/  FMUL.FTZ R211, R142, R187 ;  /* 0x000000bb8ed37220 */ /* 0x000fe20000410000 */
[----:B------:R-:W-:Y:S06]  /*28a0*/  @P3 BRA `(.L_x_29636) ;  /* 0x0000000000083947 */ /* 0x000fec0003800000 */
[----:B------:R-:W-:Y:S05]  /*28b0*/  @P0 BRA `(.L_x_29637) ;  /* 0x00000000000c0947 */ /* 0x000fea0003800000 */
[----:B------:R-:W-:Y:S05]  /*28c0*/  BRA `(.L_x_29638) ;  /* 0x0000000000107947 */ /* 0x000fea0003800000 */
.L_x_29636:
[----:B-----5:R-:W-:-:S05]  /*28d0*/  HADD2.F32 R140, -RZ, R10.H1_H1 ;  /* 0x3000000aff8c7230 */ /* 0x020fca0000004100 */
[----:B------:R-:W-:-:S07]  /*28e0*/  FADD.FTZ R211, R140, R211 ;  /* 0x000000d38cd37221 */ /* 0x000fce0000010000 */
.L_x_29637:
[----:B------:R-:W-:-:S04]  /*28f0*/  F2FP.F16.F32.PACK_AB R140, RZ, R211 ;  /* 0x000000d3ff8c723e */ /* 0x000fc800000000ff */
[----:B------:R-:W-:-:S07]  /*2900*/  PRMT R6, R6, 0x5410, R140 ;  /* 0x0000541006067816 */ /* 0x000fce000000008c */
.L_x_29638:
[----:B------:R-:W-:-:S05]  /*2910*/  HADD2.F32 R212, -RZ, R143.H0_H0 ;  /* 0x2000008fffd47230 */ /* 0x000fca0000004100 */
[----:B------:R-:W-:Y:S01]  /*2920*/  FMUL.FTZ R212, R212, R187 ;  /* 0x000000bbd4d47220 */ /* 0x000fe20000410000 */
[----:B------:R-:W-:Y:S06]  /*2930*/  @P3 BRA `(.L_x_29639) ;  /* 0x0000000000083947 */ /* 0x000fec0003800000 */
[----:B------:R-:W-:Y:S05]  /*2940*/  @P0 BRA `(.L_x_29640) ;  /* 0x00000000000c0947 */ /* 0x000fea0003800000 */
[----:B------:R-:W-:Y:S05]  /*2950*/  BRA `(.L_x_29641) ;  /* 0x0000000000107947 */ /* 0x000fea0003800000 */
.L_x_29639:
[----:B-----5:R-:W-:-:S05]  /*2960*/  HADD2.F32 R141, -RZ, R11.H0_H0 ;  /* 0x2000000bff8d7230 */ /* 0x020fca0000004100 */
[----:B------:R-:W-:-:S07]  /*2970*/  FADD.FTZ R212, R141, R212 ;  /* 0x000000d48dd47221 */ /* 0x000fce0000010000 */
.L_x_29640:
[----:B------:R-:W-:-:S04]  /*2980*/  F2FP.F16.F32.PACK_AB R140, RZ, R212 ;  /* 0x000000d4ff8c723e */ /* 0x000fc800000000ff */
[----:B------:R-:W-:-:S07]  /*2990*/  PRMT R7, R140, 0x7610, R7 ;  /* 0x000076108c077816 */ /* 0x000fce0000000007 */
.L_x_29641:
[----:B------:R-:W-:-:S05]  /*29a0*/  HADD2.F32 R140, -RZ, R143.H1_H1 ;  /* 0x3000008fff8c7230 */ /* 0x000fca0000004100 */
[----:B------:R-:W-:Y:S01]  /*29b0*/  FMUL.FTZ R213, R140, R187 ;  /* 0x000000bb8cd57220 */ /* 0x000fe20000410000 */
[----:B------:R-:W-:Y:S06]  /*29c0*/  @P3 BRA `(.L_x_29642) ;  /* 0x0000000000083947 */ /* 0x000fec0003800000 */
[----:B------:R-:W-:Y:S05]  /*29d0*/  @P0 BRA `(.L_x_29643) ;  /* 0x00000000000c0947 */ /* 0x000fea0003800000 */
[----:B------:R-:W-:Y:S05]  /*29e0*/  BRA `(.L_x_29644) ;  /* 0x0000000000107947 */ /* 0x000fea0003800000 */
.L_x_29642:
[----:B-----5:R-:W-:-:S05]  /*29f0*/  HADD2.F32 R140, -RZ, R11.H1_H1 ;  /* 0x3000000bff8c7230 */ /* 0x020fca0000004100 */
[----:B------:R-:W-:-:S07]  /*2a00*/  FADD.FTZ R213, R140, R213 ;  /* 0x000000d58cd57221 */ /* 0x000fce0000010000 */
.L_x_29643:
[----:B------:R-:W-:-:S04]  /*2a10*/  F2FP.F16.F32.PACK_AB R140, RZ, R213 ;  /* 0x000000d5ff8c723e */ /* 0x000fc800000000ff */
[----:B------:R-:W-:-:S07]  /*2a20*/  PRMT R7, R7, 0x5410, R140 ;  /* 0x0000541007077816 */ /* 0x000fce000000008c */
.L_x_29644:
        /* <DEDUP_REMOVED lines=14> */
.L_x_29645:
[----:B-----5:R-:W-:-:S05]  /*2b10*/  HADD2.F32 R3, -RZ, R8.H0_H0 ;  /* 0x20000008ff037230 */ /* 0x020fca0000004100 */
[----:B------:R-:W-:-:S07]  /*2b20*/  FADD.FTZ R214, R3, R214 ;  /* 0x000000d603d67221 */ /* 0x000fce0000010000 */
.L_x_29646:
[----:B------:R-:W-:-:S04]  /*2b30*/  F2FP.F16.F32.PACK_AB R2, RZ, R214 ;  /* 0x000000d6ff02723e */ /* 0x000fc800000000ff */
[----:B--2---:R-:W-:-:S07]  /*2b40*/  PRMT R4, R2, 0x7610, R4 ;  /* 0x0000761002047816 */ /* 0x004fce0000000004 */
.L_x_29647:
[----:B------:R-:W-:-:S05]  /*2b50*/  HADD2.F32 R140, -RZ, R140.H1_H1 ;  /* 0x3000008cff8c7230 */ /* 0x000fca0000004100 */
[----:B------:R-:W-:Y:S01]  /*2b60*/  FMUL.FTZ R147, R140, R187 ;  /* 0x000000bb8c937220 */ /* 0x000fe20000410000 */
[----:B------:R-:W-:Y:S06]  /*2b70*/  @P3 BRA `(.L_x_29648) ;  /* 0x0000000000083947 */ /* 0x000fec0003800000 */
[----:B------:R-:W-:Y:S05]  /*2b80*/  @P0 BRA `(.L_x_29649) ;  /* 0x00000000000c0947 */ /* 0x000fea0003800000 */
[----:B------:R-:W-:Y:S05]  /*2b90*/  BRA `(.L_x_29650) ;  /* 0x0000000000107947 */ /* 0x000fea0003800000 */
.L_x_29648:
[----:B-----5:R-:W-:-:S05]  /*2ba0*/  HADD2.F32 R2, -RZ, R8.H1_H1 ;  /* 0x30000008ff027230 */ /* 0x020fca0000004100 */
[----:B------:R-:W-:-:S07]  /*2bb0*/  FADD.FTZ R147, R2, R147 ;  /* 0x0000009302937221 */ /* 0x000fce0000010000 */
.L_x_29649:
[----:B------:R-:W-:-:S04]  /*2bc0*/  F2FP.F16.F32.PACK_AB R2, RZ, R147 ;  /* 0x00000093ff02723e */ /* 0x000fc800000000ff */
[----:B--2---:R-:W-:-:S07]  /*2bd0*/  PRMT R4, R4, 0x5410, R2 ;  /* 0x0000541004047816 */ /* 0x004fce0000000002 */
.L_x_29650:
[----:B------:R-:W-:-:S05]  /*2be0*/  HADD2.F32 R2, -RZ, R141.H0_H0 ;  /* 0x2000008dff027230 */ /* 0x000fca0000004100 */
[----:B------:R-:W-:Y:S01]  /*2bf0*/  FMUL.FTZ R145, R2, R187 ;  /* 0x000000bb02917220 */ /* 0x000fe20000410000 */
[----:B------:R-:W-:Y:S06]  /*2c00*/  @P3 BRA `(.L_x_29651) ;  /* 0x0000000000083947 */ /* 0x000fec0003800000 */
[----:B------:R-:W-:Y:S05]  /*2c10*/  @P0 BRA `(.L_x_29652) ;  /* 0x00000000000c0947 */ /* 0x000fea0003800000 */
[----:B------:R-:W-:Y:S05]  /*2c20*/  BRA `(.L_x_29653) ;  /* 0x0000000000107947 */ /* 0x000fea0003800000 */
.L_x_29651:
[----:B-----5:R-:W-:-:S05]  /*2c30*/  HADD2.F32 R2, -RZ, R9.H0_H0 ;  /* 0x20000009ff027230 */ /* 0x020fca0000004100 */
[----:B------:R-:W-:-:S07]  /*2c40*/  FADD.FTZ R145, R2, R145 ;  /* 0x0000009102917221 */ /* 0x000fce0000010000 */
.L_x_29652:
[----:B------:R-:W-:-:S04]  /*2c50*/  F2FP.F16.F32.PACK_AB R2, RZ, R145 ;  /* 0x00000091ff02723e */ /* 0x000fc800000000ff */
[----:B--2---:R-:W-:-:S07]  /*2c60*/  PRMT R5, R2, 0x7610, R5 ;  /* 0x0000761002057816 */ /* 0x004fce0000000005 */
.L_x_29653:
[----:B------:R-:W-:-:S05]  /*2c70*/  HADD2.F32 R2, -RZ, R141.H1_H1 ;  /* 0x3000008dff027230 */ /* 0x000fca0000004100 */
[----:B------:R-:W-:Y:S01]  /*2c80*/  FMUL.FTZ R215, R2, R187 ;  /* 0x000000bb02d77220 */ /* 0x000fe20000410000 */
[----:B------:R-:W-:Y:S06]  /*2c90*/  @P3 BRA `(.L_x_29654) ;  /* 0x0000000000083947 */ /* 0x000fec0003800000 */
[----:B------:R-:W-:Y:S05]  /*2ca0*/  @P0 BRA `(.L_x_29655) ;  /* 0x00000000000c0947 */ /* 0x000fea0003800000 */
[----:B------:R-:W-:Y:S05]  /*2cb0*/  BRA `(.L_x_29656) ;  /* 0x0000000000107947 */ /* 0x000fea0003800000 */
.L_x_29654:
[----:B-----5:R-:W-:-:S05]  /*2cc0*/  HADD2.F32 R2, -RZ, R9.H1_H1 ;  /* 0x30000009ff027230 */ /* 0x020fca0000004100 */
[----:B------:R-:W-:-:S07]  /*2cd0*/  FADD.FTZ R215, R2, R215 ;  /* 0x000000d702d77221 */ /* 0x000fce0000010000 */
.L_x_29655:
[----:B------:R-:W-:-:S04]  /*2ce0*/  F2FP.F16.F32.PACK_AB R2, RZ, R215 ;  /* 0x000000d7ff02723e */ /* 0x000fc800000000ff */
[----:B--2---:R-:W-:-:S07]  /*2cf0*/  PRMT R5, R5, 0x5410, R2 ;  /* 0x0000541005057816 */ /* 0x004fce0000000002 */
.L_x_29656:
[----:B------:R-:W-:-:S05]  /*2d00*/  HADD2.F32 R144, -RZ, R142.H0_H0 ;  /* 0x2000008eff907230 */ /* 0x000fca0000004100 */
[----:B------:R-:W-:Y:S01]  /*2d10*/  FMUL.FTZ R144, R144, R187 ;  /* 0x000000bb90907220 */ /* 0x000fe20000410000 */
[----:B------:R-:W-:Y:S06]  /*2d20*/  @P3 BRA `(.L_x_29657) ;  /* 0x0000000000083947 */ /* 0x000fec0003800000 */
[----:B------:R-:W-:Y:S05]  /*2d30*/  @P0 BRA `(.L_x_29658) ;  /* 0x00000000000c0947 */ /* 0x000fea0003800000 */
[----:B------:R-:W-:Y:S05]  /*2d40*/  BRA `(.L_x_29659) ;  /* 0x0000000000107947 */ /* 0x000fea0003800000 */
.L_x_29657:
[----:B-----5:R-:W-:-:S05]  /*2d50*/  HADD2.F32 R3, -RZ, R10.H0_H0 ;  /* 0x2000000aff037230 */ /* 0x020fca0000004100 */
[----:B------:R-:W-:-:S07]  /*2d60*/  FADD.FTZ R144, R3, R144 ;  /* 0x0000009003907221 */ /* 0x000fce0000010000 */
.L_x_29658:
[----:B------:R-:W-:-:S04]  /*2d70*/  F2FP.F16.F32.PACK_AB R3, RZ, R144 ;  /* 0x00000090ff03723e */ /* 0x000fc800000000ff */
[----:B------:R-:W-:-:S07]  /*2d80*/  PRMT R6, R3, 0x7610, R6 ;  /* 0x0000761003067816 */ /* 0x000fce0000000006 */
.L_x_29659:
[----:B------:R-:W-:-:S05]  /*2d90*/  HADD2.F32 R142, -RZ, R142.H1_H1 ;  /* 0x3000008eff8e7230 */ /* 0x000fca0000004100 */
[----:B------:R-:W-:Y:S01]  /*2da0*/  FMUL.FTZ R142, R142, R187 ;  /* 0x000000bb8e8e7220 */ /* 0x000fe20000410000 */
[----:B------:R-:W-:Y:S06]  /*2db0*/  @P3 BRA `(.L_x_29660) ;  /* 0x0000000000083947 */ /* 0x000fec0003800000 */
[----:B------:R-:W-:Y:S05]  /*2dc0*/  @P0 BRA `(.L_x_29661) ;  /* 0x00000000000c0947 */ /* 0x000fea0003800000 */
[----:B------:R-:W-:Y:S05]  /*2dd0*/  BRA `(.L_x_29662) ;  /* 0x0000000000107947 */ /* 0x000fea0003800000 */
.L_x_29660:
[----:B-----5:R-:W-:-:S05]  /*2de0*/  HADD2.F32 R3, -RZ, R10.H1_H1 ;  /* 0x3000000aff037230 */ /* 0x020fca0000004100 */
[----:B------:R-:W-:-:S07]  /*2df0*/  FADD.FTZ R142, R3, R142 ;  /* 0x0000008e038e7221 */ /* 0x000fce0000010000 */
.L_x_29661:
[----:B------:R-:W-:-:S04]  /*2e00*/  F2FP.F16.F32.PACK_AB R3, RZ, R142 ;  /* 0x0000008eff03723e */ /* 0x000fc800000000ff */
[----:B------:R-:W-:-:S07]  /*2e10*/  PRMT R6, R6, 0x5410, R3 ;  /* 0x0000541006067816 */ /* 0x000fce0000000003 */
.L_x_29662:
[----:B------:R-:W-:-:S05]  /*2e20*/  HADD2.F32 R146, -RZ, R143.H0_H0 ;  /* 0x2000008fff927230 */ /* 0x000fca0000004100 */
[----:B------:R-:W-:Y:S01]  /*2e30*/  FMUL.FTZ R146, R146, R187 ;  /* 0x000000bb92927220 */ /* 0x000fe20000410000 */
[----:B------:R-:W-:Y:S06]  /*2e40*/  @P3 BRA `(.L_x_29663) ;  /* 0x0000000000083947 */ /* 0x000fec0003800000 */
[----:B------:R-:W-:Y:S05]  /*2e50*/  @P0 BRA `(.L_x_29664) ;  /* 0x00000000000c0947 */ /* 0x000fea0003800000 */
[----:B------:R-:W-:Y:S05]  /*2e60*/  BRA `(.L_x_29665) ;  /* 0x0000000000107947 */ /* 0x000fea0003800000 */
.L_x_29663:
[----:B-----5:R-:W-:-:S05]  /*2e70*/  HADD2.F32 R3, -RZ, R11.H0_H0 ;  /* 0x2000000bff037230 */ /* 0x020fca0000004100 */
[----:B------:R-:W-:-:S07]  /*2e80*/  FADD.FTZ R146, R3, R146 ;  /* 0x0000009203927221 */ /* 0x000fce0000010000 */
.L_x_29664:
[----:B------:R-:W-:-:S04]  /*2e90*/  F2FP.F16.F32.PACK_AB R2, RZ, R146 ;  /* 0x00000092ff02723e */ /* 0x000fc800000000ff */
[----:B------:R-:W-:-:S07]  /*2ea0*/  PRMT R7, R2, 0x7610, R7 ;  /* 0x0000761002077816 */ /* 0x000fce0000000007 */
.L_x_29665:
[----:B------:R-:W-:-:S05]  /*2eb0*/  HADD2.F32 R2, -RZ, R143.H1_H1 ;  /* 0x3000008fff027230 */ /* 0x000fca0000004100 */
[----:B------:R-:W-:Y:S01]  /*2ec0*/  FMUL.FTZ R187, R2, R187 ;  /* 0x000000bb02bb7220 */ /* 0x000fe20000410000 */
[----:B------:R-:W-:Y:S06]  /*2ed0*/  @P3 BRA `(.L_x_29666) ;  /* 0x0000000000083947 */ /* 0x000fec0003800000 */
[----:B------:R-:W-:Y:S05]  /*2ee0*/  @P0 BRA `(.L_x_29667) ;  /* 0x00000000000c0947 */ /* 0x000fea0003800000 */
[----:B------:R-:W-:Y:S05]  /*2ef0*/  BRA `(.L_x_29668) ;  /* 0x0000000000107947 */ /* 0x000fea0003800000 */
.L_x_29666:
[----:B-----5:R-:W-:-:S05]  /*2f00*/  HADD2.F32 R2, -RZ, R11.H1_H1 ;  /* 0x3000000bff027230 */ /* 0x020fca0000004100 */
[----:B------:R-:W-:-:S07]  /*2f10*/  FADD.FTZ R187, R2, R187 ;  /* 0x000000bb02bb7221 */ /* 0x000fce0000010000 */
.L_x_29667:
[----:B------:R-:W-:-:S04]  /*2f20*/  F2FP.F16.F32.PACK_AB R2, RZ, R187 ;  /* 0x000000bbff02723e */ /* 0x000fc800000000ff */
[----:B------:R-:W-:-:S07]  /*2f30*/  PRMT R7, R7, 0x5410, R2 ;  /* 0x0000541007077816 */ /* 0x000fce0000000002 */
.L_x_29668:
        /* <DEDUP_REMOVED lines=219> */
.L_x_29682:
        /* <DEDUP_REMOVED lines=12> */
[----:B------:R-:W1:Y:S01]  /*3db0*/  MUFU.RSQ R217, R216 ;  /* 0x000000d800d97308 */ /* 0x000e620000001400 */
[C---:B------:R-:W-:Y:S01]  /*3dc0*/  FADD.FTZ R142, -R177.reuse, R142 ;  /* 0x0000008eb18e7221 */ /* 0x040fe20000010100 */
[----:B------:R-:W3:Y:S01]  /*3dd0*/  @!P2 LDC.64 R140, c[0x0][0x258] ;  /* 0x00009600ff8cab82 */ /* 0x000ee20000000a00 */
        /* <DEDUP_REMOVED lines=14> */
[----:B-1----:R-:W-:Y:S01]  /*3ec0*/  FMUL.FTZ R163, R217, R163 ;  /* 0x000000a3d9a37220 */ /* 0x002fe20000410000 */
[----:B0-----:R-:W-:-:S04]  /*3ed0*/  @!P2 IMAD.WIDE R2, R155, 0x4, R2 ;  /* 0x000000049b02a825 */ /* 0x001fc800078e0202 */
[C---:B------:R-:W-:Y:S01]  /*3ee0*/  FMUL.FTZ R162, R217.reuse, R162 ;  /* 0x000000a2d9a27220 */ /* 0x040fe20000410000 */
[C---:B------:R-:W-:Y:S01]  /*3ef0*/  FMUL.FTZ R147, R217.reuse, R161 ;  /* 0x000000a1d9937220 */ /* 0x040fe20000410000 */
[C---:B------:R-:W-:Y:S01]  /*3f00*/  FMUL.FTZ R211, R217.reuse, R182 ;  /* 0x000000b6d9d37220 */ /* 0x040fe20000410000 */
[C---:B------:R-:W-:Y:S01]  /*3f10*/  FMUL.FTZ R182, R217.reuse, R142 ;  /* 0x0000008ed9b67220 */ /* 0x040fe20000410000 */
[----:B------:R0:W-:Y:S01]  /*3f20*/  @!P2 STG.E desc[UR4][R2.64], R143 ;  /* 0x0000008f0200a986 */ /* 0x0001e2000c101904 */
[----:B------:R-:W-:Y:S01]  /*3f30*/  FFMA.FTZ R142, R68, R163, R132 ;  /* 0x000000a3448e7223 */ /* 0x000fe20000010084 */
[----:B------:R-:W-:Y:S01]  /*3f40*/  FMUL.FTZ R165, R217, R165 ;  /* 0x000000a5d9a57220 */ /* 0x000fe20000410000 */
[----:B---3--:R-:W-:-:S04]  /*3f50*/  @!P2 IMAD.WIDE R140, R155, 0x4, R140 ;  /* 0x000000049b8ca825 */ /* 0x008fc800078e028c */
[C---:B------:R-:W-:Y:S01]  /*3f60*/  FMUL.FTZ R164, R217.reuse, R164 ;  /* 0x000000a4d9a47220 */ /* 0x040fe20000410000 */
[C---:B------:R-:W-:Y:S01]  /*3f70*/  FMUL.FTZ R167, R217.reuse, R167 ;  /* 0x000000a7d9a77220 */ /* 0x040fe20000410000 */
[C---:B------:R-:W-:Y:S01]  /*3f80*/  FMUL.FTZ R166, R217.reuse, R166 ;  /* 0x000000a6d9a67220 */ /* 0x040fe20000410000 */
[C---:B------:R-:W-:Y:S01]  /*3f90*/  FMUL.FTZ R160, R217.reuse, R160 ;  /* 0x000000a0d9a07220 */ /* 0x040fe20000410000 */
[----:B------:R-:W-:Y:S01]  /*3fa0*/  FMUL.FTZ R223, R217, R144 ;  /* 0x00000090d9df7220 */ /* 0x000fe20000410000 */
[----:B------:R-:W-:Y:S01]  /*3fb0*/  FFMA.FTZ R165, R74, R165, R138 ;  /* 0x000000a54aa57223 */ /* 0x000fe2000001008a */
[----:B------:R-:W-:Y:S01]  /*3fc0*/  FFMA.FTZ R144, R75, R164, R139 ;  /* 0x000000a44b907223 */ /* 0x000fe2000001008b */
[----:B------:R-:W-:Y:S01]  /*3fd0*/  FMUL.FTZ R152, R217, R152 ;  /* 0x00000098d9987220 */ /* 0x000fe20000410000 */
[----:B0-----:R-:W-:Y:S01]  /*3fe0*/  FFMA.FTZ R143, R70, R147, R134 ;  /* 0x00000093468f7223 */ /* 0x001fe20000010086 */
[----:B------:R-:W-:Y:S01]  /*3ff0*/  FFMA.FTZ R147, R69, R162, R133 ;  /* 0x000000a245937223 */ /* 0x000fe20000010085 */
[----:B------:R-:W-:Y:S01]  /*4000*/  FMUL.FTZ R3, R217, R154 ;  /* 0x0000009ad9037220 */ /* 0x000fe20000410000 */
[----:B------:R-:W0:Y:S01]  /*4010*/  LDC.64 R162, c[0x0][0x2b8] ;  /* 0x0000ae00ffa27b82 */ /* 0x000e220000000a00 */
[----:B------:R1:W-:Y:S01]  /*4020*/  @!P2 STG.E desc[UR4][R140.64], R217 ;  /* 0x000000d98c00a986 */ /* 0x0003e2000c101904 */
[----:B------:R-:W-:Y:S01]  /*4030*/  FFMA.FTZ R167, R72, R167, R136 ;  /* 0x000000a748a77223 */ /* 0x000fe20000010088 */
[----:B------:R-:W-:Y:S01]  /*4040*/  FFMA.FTZ R160, R71, R160, R135 ;  /* 0x000000a047a07223 */ /* 0x000fe20000010087 */
[----:B------:R-:W-:Y:S01]  /*4050*/  FFMA.FTZ R166, R73, R166, R137 ;  /* 0x000000a649a67223 */ /* 0x000fe20000010089 */
[----:B------:R-:W-:Y:S01]  /*4060*/  LEA R164, P2, R153, UR8, 0x4 ;  /* 0x0000000899a47c11 */ /* 0x000fe2000f8420ff */
        /* <DEDUP_REMOVED lines=14> */
[----:B-1----:R-:W-:Y:S01]  /*4150*/  F2FP.F16.F32.PACK_AB R141, R144, R165 ;  /* 0x000000a5908d723e */ /* 0x002fe200000000ff */
[----:B------:R-:W-:Y:S01]  /*4160*/  FFMA.FTZ R3, R60, R3, R124 ;  /* 0x000000033c037223 */ /* 0x000fe2000001007c */
[----:B------:R-:W-:Y:S01]  /*4170*/  FFMA.FTZ R146, R61, R152, R125 ;  /* 0x000000983d927223 */ /* 0x000fe2000001007d */
[C---:B------:R-:W-:Y:S01]  /*4180*/  FMUL.FTZ R157, R217.reuse, R157 ;  /* 0x0000009dd99d7220 */ /* 0x040fe20000410000 */
[----:B------:R-:W-:Y:S01]  /*4190*/  FMUL.FTZ R156, R217, R156 ;  /* 0x0000009cd99c7220 */ /* 0x000fe20000410000 */
[----:B------:R-:W-:Y:S01]  /*41a0*/  F2FP.F16.F32.PACK_AB R143, R160, R143 ;  /* 0x0000008fa08f723e */ /* 0x000fe200000000ff */
[----:B------:R-:W-:Y:S01]  /*41b0*/  FADD.FTZ R216, -R177, R187 ;  /* 0x000000bbb1d87221 */ /* 0x000fe20000010100 */
[----:B------:R-:W-:Y:S01]  /*41c0*/  F2FP.F16.F32.PACK_AB R142, R147, R142 ;  /* 0x0000008e938e723e */ /* 0x000fe200000000ff */
[C---:B------:R-:W-:Y:S01]  /*41d0*/  FMUL.FTZ R159, R217.reuse, R159 ;  /* 0x0000009fd99f7220 */ /* 0x040fe20000410000 */
[----:B------:R-:W-:Y:S01]  /*41e0*/  F2FP.F16.F32.PACK_AB R140, R166, R167 ;  /* 0x000000a7a68c723e */ /* 0x000fe200000000ff */
[----:B------:R-:W-:Y:S01]  /*41f0*/  FMUL.FTZ R158, R217, R158 ;  /* 0x0000009ed99e7220 */ /* 0x000fe20000410000 */
[----:B------:R-:W-:Y:S01]  /*4200*/  LEA.HI.X R165, R153, UR9, RZ, 0x4, P2 ;  /* 0x0000000999a57c11 */ /* 0x000fe200090f24ff */
        /* <DEDUP_REMOVED lines=12> */
[----:B------:R-:W-:Y:S01]  /*42d0*/  FADD.FTZ R208, -R177, R208 ;  /* 0x000000d0b1d07221 */ /* 0x000fe20000010100 */
[----:B------:R-:W-:Y:S01]  /*42e0*/  FFMA.FTZ R157, R66, R157, R130 ;  /* 0x0000009d429d7223 */ /* 0x000fe20000010082 */
[----:B------:R-:W-:Y:S01]  /*42f0*/  FFMA.FTZ R156, R67, R156, R131 ;  /* 0x0000009c439c7223 */ /* 0x000fe20000010083 */
[----:B------:R-:W-:Y:S01]  /*4300*/  F2FP.F16.F32.PACK_AB R146, R146, R3 ;  /* 0x000000039292723e */ /* 0x000fe200000000ff */
        /* <DEDUP_REMOVED lines=18> */
[----:B-1----:R-:W-:Y:S01]  /*4430*/  FFMA.FTZ R142, R53, R174, R117 ;  /* 0x000000ae358e7223 */ /* 0x002fe20000010075 */
        /* <DEDUP_REMOVED lines=25> */
[----:B------:R-:W-:Y:S01]  /*45d0*/  F2FP.F16.F32.PACK_AB R147, R148, R145 ;  /* 0x000000919493723e */ /* 0x000fe200000000ff */
[----:B0-----:R-:W-:Y:S01]  /*45e0*/  IMAD.WIDE.U32 R158, R149, 0x10, R162 ;  /* 0x00000010959e7825 */ /* 0x001fe200078e00a2 */
[----:B------:R-:W-:-:S03]  /*45f0*/  F2FP.F16.F32.PACK_AB R145, R156, R157 ;  /* 0x0000009d9c91723e */ /* 0x000fc600000000ff */
[----:B------:R-:W-:Y:S01]  /*4600*/  FFMA.FTZ R177, R50, R177, R114 ;  /* 0x000000b132b17223 */ /* 0x000fe20000010072 */
[----:B------:R-:W-:Y:S01]  /*4610*/  F2FP.F16.F32.PACK_AB R144, R3, R144 ;  /* 0x000000900390723e */ /* 0x000fe200000000ff */
[----:B------:R-:W-:Y:S01]  /*4620*/  IMAD.WIDE.U32 R156, R151, 0x10, R162 ;  /* 0x00000010979c7825 */ /* 0x000fe200078e00a2 */
[----:B------:R-:W-:-:S03]  /*4630*/  F2FP.F16.F32.PACK_AB R143, R176, R187 ;  /* 0x000000bbb08f723e */ /* 0x000fc600000000ff */
[----:B------:R-:W-:Y:S01]  /*4640*/  FFMA.FTZ R168, R51, R168, R115 ;  /* 0x000000a833a87223 */ /* 0x000fe20000010073 */
[----:B------:R-:W-:Y:S01]  /*4650*/  F2FP.F16.F32.PACK_AB R142, R142, R171 ;  /* 0x000000ab8e8e723e */ /* 0x000fe200000000ff */
[----:B------:R-:W-:Y:S01]  /*4660*/  FFMA.FTZ R166, R20, R213, R84 ;  /* 0x000000d514a67223 */ /* 0x000fe20000010054 */
[----:B------:R-:W-:Y:S01]  /*4670*/  F2FP.F16.F32.PACK_AB R141, R150, R169 ;  /* 0x000000a9968d723e */ /* 0x000fe200000000ff */
[----:B------:R-:W-:Y:S01]  /*4680*/  FFMA.FTZ R169, R21, R218, R85 ;  /* 0x000000da15a97223 */ /* 0x000fe20000010055 */
[----:B------:R-:W-:Y:S01]  /*4690*/  F2FP.F16.F32.PACK_AB R140, R2, R161 ;  /* 0x000000a1028c723e */ /* 0x000fe200000000ff */
[C---:B------:R-:W-:Y:S01]  /*46a0*/  FMUL.FTZ R199, R217.reuse, R199 ;  /* 0x000000c7d9c77220 */ /* 0x040fe20000410000 */
[----:B------:R-:W-:Y:S01]  /*46b0*/  FMUL.FTZ R178, R217, R203 ;  /* 0x000000cbd9b27220 */ /* 0x000fe20000410000 */
[----:B------:R0:W-:Y:S01]  /*46c0*/  STG.E.128 desc[UR4][R156.64], R144 ;  /* 0x000000909c007986 */ /* 0x0001e2000c101d04 */
[----:B------:R-:W-:Y:S01]  /*46d0*/  F2FP.F16.F32.PACK_AB R166, R169, R166 ;  /* 0x000000a6a9a6723e */ /* 0x000fe200000000ff */
[----:B------:R-:W-:Y:S01]  /*46e0*/  FMUL.FTZ R185, R217, R185 ;  /* 0x000000b9d9b97220 */ /* 0x000fe20000410000 */
        /* <DEDUP_REMOVED lines=17> */
[C---:B------:R-:W-:Y:S01]  /*4800*/  FMUL.FTZ R196, R217.reuse, R196 ;  /* 0x000000c4d9c47220 */ /* 0x040fe20000410000 */
[----:B------:R-:W-:Y:S01]  /*4810*/  FFMA.FTZ R156, R32, R195, R96 ;  /* 0x000000c3209c7223 */ /* 0x000fe20000010060 */
[----:B-1----:R-:W-:Y:S01]  /*4820*/  F2FP.F16.F32.PACK_AB R141, R168, R177 ;  /* 0x000000b1a88d723e */ /* 0x002fe200000000ff */
[----:B------:R-:W-:Y:S01]  /*4830*/  FFMA.FTZ R158, R28, R199, R92 ;  /* 0x000000c71c9e7223 */ /* 0x000fe2000001005c */
[----:B------:R-:W0:Y:S01]  /*4840*/  LDC.64 R168, c[0x0][0x210] ;  /* 0x00008400ffa87b82 */ /* 0x000e220000000a00 */
[C---:B------:R-:W-:Y:S01]  /*4850*/  FMUL.FTZ R197, R217.reuse, R197 ;  /* 0x000000c5d9c57220 */ /* 0x040fe20000410000 */
[C---:B------:R-:W-:Y:S01]  /*4860*/  FMUL.FTZ R200, R217.reuse, R200 ;  /* 0x000000c8d9c87220 */ /* 0x040fe20000410000 */
[----:B------:R-:W-:Y:S01]  /*4870*/  FMUL.FTZ R203, R217, R202 ;  /* 0x000000cad9cb7220 */ /* 0x000fe20000410000 */
[----:B------:R-:W-:Y:S01]  /*4880*/  F2FP.F16.F32.PACK_AB R158, R161, R158 ;  /* 0x0000009ea19e723e */ /* 0x000fe200000000ff */
        /* <DEDUP_REMOVED lines=46> */
[----:B------:R-:W-:-:S02]  /*4b70*/  F2FP.F16.F32.PACK_AB R143, R186, R211 ;  /* 0x000000d3ba8f723e */ /* 0x000fc400000000ff */
[----:B------:R-:W-:Y:S01]  /*4b80*/  F2FP.F16.F32.PACK_AB R142, R184, R179 ;  /* 0x000000b3b88e723e */ /* 0x000fe200000000ff */
[--C-:B------:R-:W-:Y:S01]  /*4b90*/  IMAD.WIDE.U32 R148, R183, 0x10, R162.reuse ;  /* 0x00000010b7947825 */ /* 0x100fe200078e00a2 */
[----:B------:R-:W-:Y:S02]  /*4ba0*/  F2FP.F16.F32.PACK_AB R140, R154, R175 ;  /* 0x000000af9a8c723e */ /* 0x000fe400000000ff */
[----:B------:R-:W-:Y:S01]  /*4bb0*/  F2FP.F16.F32.PACK_AB R147, R196, R191 ;  /* 0x000000bfc493723e */ /* 0x000fe200000000ff */
[--C-:B------:R-:W-:Y:S01]  /*4bc0*/  IMAD.WIDE.U32 R150, R193, 0x10, R162.reuse ;  /* 0x00000010c1967825 */ /* 0x100fe200078e00a2 */
[----:B------:R-:W-:Y:S01]  /*4bd0*/  F2FP.F16.F32.PACK_AB R146, R159, R146 ;  /* 0x000000929f92723e */ /* 0x000fe200000000ff */
[----:B------:R1:W-:Y:S01]  /*4be0*/  STG.E.128 desc[UR4][R2.64], R140 ;  /* 0x0000008c02007986 */ /* 0x0003e2000c101d04 */
[----:B------:R-:W-:Y:S01]  /*4bf0*/  F2FP.F16.F32.PACK_AB R145, R172, R145 ;  /* 0x00000091ac91723e */ /* 0x000fe200000000ff */
[----:B------:R-:W-:Y:S01]  /*4c00*/  IMAD.WIDE.U32 R152, R201, 0x10, R162 ;  /* 0x00000010c9987825 */ /* 0x000fe200078e00a2 */
[----:B------:R-:W-:-:S02]  /*4c10*/  F2FP.F16.F32.PACK_AB R159, R204, R203 ;  /* 0x000000cbcc9f723e */ /* 0x000fc400000000ff */
[----:B------:R-:W-:Y:S01]  /*4c20*/  F2FP.F16.F32.PACK_AB R157, R200, R157 ;  /* 0x0000009dc89d723e */ /* 0x000fe200000000ff */
[----:B------:R-:W-:Y:S01]  /*4c30*/  IMAD.WIDE.U32 R162, R209, 0x10, R162 ;  /* 0x00000010d1a27825 */ /* 0x000fe200078e00a2 */
[----:B------:R-:W-:Y:S01]  /*4c40*/  F2FP.F16.F32.PACK_AB R167, R220, R167 ;  /* 0x000000a7dca7723e */ /* 0x000fe200000000ff */
[----:B------:R1:W-:Y:S01]  /*4c50*/  STG.E.128 desc[UR4][R148.64], R144 ;  /* 0x0000009094007986 */ /* 0x0003e2000c101d04 */
[----:B------:R-:W-:Y:S02]  /*4c60*/  F2FP.F16.F32.PACK_AB R165, R210, R165 ;  /* 0x000000a5d2a5723e */ /* 0x000fe400000000ff */
[----:B------:R-:W-:Y:S01]  /*4c70*/  F2FP.F16.F32.PACK_AB R164, R161, R164 ;  /* 0x000000a4a1a4723e */ /* 0x000fe200000000ff */
[----:B------:R1:W-:Y:S01]  /*4c80*/  STG.E.128 desc[UR4][R150.64], R156 ;  /* 0x0000009c96007986 */ /* 0x0003e2000c101d04 */
[----:B------:R-:W-:Y:S02]  /*4c90*/  F2FP.F16.F32.PACK_AB R183, R0, R225 ;  /* 0x000000e100b7723e */ /* 0x000fe400000000ff */
[----:B------:R-:W-:Y:S01]  /*4ca0*/  F2FP.F16.F32.PACK_AB R182, R182, R223 ;  /* 0x000000dfb6b6723e */ /* 0x000fe200000000ff */
[----:B------:R1:W-:Y:S01]  /*4cb0*/  STG.E.128 desc[UR4][R152.64], R164 ;  /* 0x000000a498007986 */ /* 0x0003e2000c101d04 */
[----:B------:R-:W-:-:S02]  /*4cc0*/  F2FP.F16.F32.PACK_AB R181, R226, R221 ;  /* 0x000000dde2b5723e */ /* 0x000fc400000000ff */
[----:B------:R-:W-:Y:S02]  /*4cd0*/  F2FP.F16.F32.PACK_AB R180, R222, R219 ;  /* 0x000000dbdeb4723e */ /* 0x000fe400000000ff */
[----:B0-----:R-:W-:-:S03]  /*4ce0*/  LEA R155, R168, R155, 0x2 ;  /* 0x0000009ba89b7211 */ /* 0x001fc600078e10ff */
[----:B------:R1:W-:Y:S01]  /*4cf0*/  STG.E.128 desc[UR4][R162.64], R180 ;  /* 0x000000b4a2007986 */ /* 0x0003e2000c101d04 */
[----:B------:R-:W-:-:S13]  /*4d00*/  ISETP.GE.AND P2, PT, R155, R169, PT ;  /* 0x000000a99b00720c */ /* 0x000fda0003f46270 */
[----:B------:R-:W-:Y:S05]  /*4d10*/  @!P2 BRA `(.L_x_29670) ;  /* 0xffffffb80034a947 */ /* 0x000fea000383ffff */
[----:B------:R-:W-:Y:S05]  /*4d20*/  EXIT ;  /* 0x000000000000794d */ /* 0x000fea0003800000 */
.L_x_29669:
        /* <DEDUP_REMOVED lines=8> */
.L_x_29672:
[----:B------:R-:W-:Y:S05]  /*4db0*/  BSYNC B0 ;  /* 0x0000000000007941 */ /* 0x000fea0003800000 */
.L_x_29671:
        /* <DEDUP_REMOVED lines=9> */
.L_x_29673:
[----:B------:R-:W-:Y:S01]  /*4e50*/  HFMA2.MMA R220, -RZ, RZ, 0, 2.384185791015625e-07 ;  /* 0x00000004ffdc7435 */ /* 0x000fe200000001ff */
[----:B------:R-:W-:-:S05]  /*4e60*/  MOV R2, R219 ;  /* 0x000000db00027202 */ /* 0x000fca0000000f00 */
[----:B------:R-:W-:-:S05]  /*4e70*/  FADD.FTZ R177, R141, R2 ;  /* 0x000000028db17221 */ /* 0x000fca0000010000 */
[----:B------:R-:W-:-:S07]  /*4e80*/  MOV R221, R177 ;  /* 0x000000b100dd7202 */ /* 0x000fce0000000f00 */
[----:B------:R-:W-:Y:S05]  /*4e90*/  WARPSYNC.COLLECTIVE R218, `(.L_x_29674) ;  /* 0x00000000da087348 */ /* 0x000fea0003c00000 */
[----:B------:R0:W1:Y:S02]  /*4ea0*/  SHFL.BFLY P3, R219, R221, R220, R223 ;  /* 0x0c0000dcdddb7389 */ /* 0x00006400000600df */
[----:B01----:R-:W-:Y:S01]  /*4eb0*/  ENDCOLLECTIVE ;  /* 0x000000000000791b */ /* 0x003fe20003800000 */
.L_x_29674:
[----:B------:R-:W-:Y:S01]  /*4ec0*/  HFMA2.MMA R220, -RZ, RZ, 0, 4.76837158203125e-07 ;  /* 0x00000008ffdc7435 */ /* 0x000fe200000001ff */
[----:B------:R-:W-:-:S05]  /*4ed0*/  MOV R2, R219 ;  /* 0x000000db00027202 */ /* 0x000fca0000000f00 */
[----:B------:R-:W-:-:S05]  /*4ee0*/  FADD.FTZ R216, R177, R2 ;  /* 0x00000002b1d87221 */ /* 0x000fca0000010000 */
[----:B------:R-:W-:-:S07]  /*4ef0*/  MOV R221, R216 ;  /* 0x000000d800dd7202 */ /* 0x000fce0000000f00 */
[----:B------:R-:W-:Y:S05]  /*4f00*/  WARPSYNC.COLLECTIVE R218, `(.L_x_29675) ;  /* 0x00000000da087348 */ /* 0x000fea0003c00000 */
[----:B------:R0:W1:Y:S02]  /*4f10*/  SHFL.BFLY P3, R219, R221, R220, R223 ;  /* 0x0c0000dcdddb7389 */ /* 0x00006400000600df */
[----:B01----:R-:W-:Y:S01]  /*4f20*/  ENDCOLLECTIVE ;  /* 0x000000000000791b */ /* 0x003fe20003800000 */
.L_x_29675:
        /* <DEDUP_REMOVED lines=8> */
.L_x_29676:
        /* <DEDUP_REMOVED lines=136> */
.L_x_29677:
[----:B------:R-:W-:Y:S01]  /*5830*/  HFMA2.MMA R220, -RZ, RZ, 0, 1.1920928955078125e-07 ;  /* 0x00000002ffdc7435 */ /* 0x000fe200000001ff */
[----:B------:R-:W-:-:S05]  /*5840*/  MOV R141, R219 ;  /* 0x000000db008d7202 */ /* 0x000fca0000000f00 */
[----:B------:R-:W-:-:S05]  /*5850*/  FADD.FTZ R141, R2, R141 ;  /* 0x0000008d028d7221 */ /* 0x000fca0000010000 */
[----:B------:R-:W-:-:S07]  /*5860*/  MOV R221, R141 ;  /* 0x0000008d00dd7202 */ /* 0x000fce0000000f00 */
[----:B------:R-:W-:Y:S05]  /*5870*/  WARPSYNC.COLLECTIVE R218, `(.L_x_29678) ;  /* 0x00000000da087348 */ /* 0x000fea0003c00000 */
[----:B------:R0:W1:Y:S02]  /*5880*/  SHFL.BFLY P3, R219, R221, R220, R223 ;  /* 0x0c0000dcdddb7389 */ /* 0x00006400000600df */
[----:B01----:R-:W-:Y:S01]  /*5890*/  ENDCOLLECTIVE ;  /* 0x000000000000791b */ /* 0x003fe20003800000 */
.L_x_29678:
[----:B------:R-:W-:Y:S01]  /*58a0*/  HFMA2.MMA R220, -RZ, RZ, 0, 2.384185791015625e-07 ;  /* 0x00000004ffdc7435 */ /* 0x000fe200000001ff */
[----:B------:R-:W-:-:S05]  /*58b0*/  MOV R140, R219 ;  /* 0x000000db008c7202 */ /* 0x000fca0000000f00 */
[----:B------:R-:W-:-:S05]  /*58c0*/  FADD.FTZ R140, R141, R140 ;  /* 0x0000008c8d8c7221 */ /* 0x000fca0000010000 */
[----:B------:R-:W-:-:S07]  /*58d0*/  MOV R221, R140 ;  /* 0x0000008c00dd7202 */ /* 0x000fce0000000f00 */
[----:B------:R-:W-:Y:S05]  /*58e0*/  WARPSYNC.COLLECTIVE R218, `(.L_x_29679) ;  /* 0x00000000da087348 */ /* 0x000fea0003c00000 */
[----:B------:R0:W1:Y:S02]  /*58f0*/  SHFL.BFLY P3, R219, R221, R220, R223 ;  /* 0x0c0000dcdddb7389 */ /* 0x00006400000600df */
[----:B01----:R-:W-:Y:S01]  /*5900*/  ENDCOLLECTIVE ;  /* 0x000000000000791b */ /* 0x003fe20003800000 */
.L_x_29679:
[----:B------:R-:W-:Y:S01]  /*5910*/  HFMA2.MMA R220, -RZ, RZ, 0, 4.76837158203125e-07 ;  /* 0x00000008ffdc7435 */ /* 0x000fe200000001ff */
[----:B------:R-:W-:-:S05]  /*5920*/  MOV R177, R219 ;  /* 0x000000db00b17202 */ /* 0x000fca0000000f00 */
[----:B------:R-:W-:-:S05]  /*5930*/  FADD.FTZ R177, R140, R177 ;  /* 0x000000b18cb17221 */ /* 0x000fca0000010000 */
[----:B------:R-:W-:-:S07]  /*5940*/  MOV R221, R177 ;  /* 0x000000b100dd7202 */ /* 0x000fce0000000f00 */
[----:B------:R-:W-:Y:S05]  /*5950*/  WARPSYNC.COLLECTIVE R218, `(.L_x_29680) ;  /* 0x00000000da087348 */ /* 0x000fea0003c00000 */
[----:B------:R0:W1:Y:S02]  /*5960*/  SHFL.BFLY P3, R219, R221, R220, R223 ;  /* 0x0c0000dcdddb7389 */ /* 0x00006400000600df */
[----:B01----:R-:W-:Y:S01]  /*5970*/  ENDCOLLECTIVE ;  /* 0x000000000000791b */ /* 0x003fe20003800000 */
.L_x_29680:
[----:B------:R-:W-:Y:S01]  /*5980*/  HFMA2.MMA R220, -RZ, RZ, 0, 9.5367431640625e-07 ;  /* 0x00000010ffdc7435 */ /* 0x000fe200000001ff */
[----:B------:R-:W-:-:S05]  /*5990*/  MOV R216, R219 ;  /* 0x000000db00d87202 */ /* 0x000fca0000000f00 */
[----:B------:R-:W-:-:S05]  /*59a0*/  FADD.FTZ R216, R177, R216 ;  /* 0x000000d8b1d87221 */ /* 0x000fca0000010000 */
[----:B------:R-:W-:-:S07]  /*59b0*/  MOV R221, R216 ;  /* 0x000000d800dd7202 */ /* 0x000fce0000000f00 */
[----:B------:R-:W-:Y:S05]  /*59c0*/  WARPSYNC.COLLECTIVE R218, `(.L_x_29681) ;  /* 0x00000000da087348 */ /* 0x000fea0003c00000 */
[----:B------:R0:W1:Y:S02]  /*59d0*/  SHFL.BFLY P3, R219, R221, R220, R223 ;  /* 0x0c0000dcdddb7389 */ /* 0x00006400000600df */
[----:B01----:R-:W-:Y:S01]  /*59e0*/  ENDCOLLECTIVE ;  /* 0x000000000000791b */ /* 0x003fe20003800000 */
.L_x_29681:
[----:B------:R-:W-:Y:S01]  /*59f0*/  MOV R217, R219 ;  /* 0x000000db00d97202 */ /* 0x000fe20000000f00 */
[----:B------:R-:W-:Y:S06]  /*5a00*/  BRA `(.L_x_29682) ;  /* 0xffffffe000b87947 */ /* 0x000fec000383ffff */
.L_x_29683:
        /* <DEDUP_REMOVED lines=15> */
.L_x_58401:


//--------------------- .text._ZN10layer_norm13ln_fwd_kernelINS_13Kernel_traitsIf6__halfS2_S2_fjLj2048ELj1ELj4ELj1ELj16ENS_18Kernel_traits_baseILj2048EfS2_S2_S2_fjLj128EEEEELb0ELb0ELb1ELb0EEEvNS_9FwdParamsE --------------------------
	.section	.text._ZN10layer_norm13ln_fwd_kernelINS_13Kernel_traitsIf6__halfS2_S2_fjLj2048ELj1ELj4ELj1ELj16ENS_18Kernel_traits_baseILj2048EfS2_S2_S2_fjLj128EEEEELb0ELb0ELb1ELb0EEEvNS_9FwdParamsE,"ax",@progbits
	.align	128
        .global         _ZN10layer_norm13ln_fwd_kernelINS_13Kernel_traitsIf6__halfS2_S2_fjLj2048ELj1ELj4ELj1ELj16ENS_18Kernel_traits_baseILj2048EfS2_S2_S2_fjLj128EEEEELb0ELb0ELb1ELb0EEEvNS_9FwdParamsE
        .type           _ZN10layer_norm13ln_fwd_kernelINS_13Kernel_traitsIf6__halfS2_S2_fjLj2048ELj1ELj4ELj1ELj16ENS_18Kernel_traits_baseILj2048EfS2_S2_S2_fjLj128EEEEELb0ELb0ELb1ELb0EEEvNS_9FwdParamsE,@function
        .size           _ZN10layer_norm13ln_fwd_kernelINS_13Kernel_traitsIf6__halfS2_S2_fjLj2048ELj1ELj4ELj1ELj16ENS_18Kernel_traits_baseILj2048EfS2_S2_S2_fjLj128EEEEELb0ELb0ELb1ELb0EEEvNS_9FwdParamsE,(.L_x_58402 - _ZN10layer_norm13ln_fwd_kernelINS_13Kernel_traitsIf6__halfS2_S2_fjLj2048ELj1ELj4ELj1ELj16ENS_18Kernel_traits_baseILj2048EfS2_S2_S2_fjLj128EEEEELb0ELb0ELb1ELb0EEEvNS_9FwdParamsE)
        .other          _ZN10layer_norm13ln_fwd_kernelINS_13Kernel_traitsIf6__halfS2_S2_fjLj2048ELj1ELj4ELj1ELj16ENS_18Kernel_traits_baseILj2048EfS2_S2_S2_fjLj128EEEEELb0ELb0ELb1ELb0EEEvNS_9FwdParamsE,@"STO_CUDA_ENTRY STV_DEFAULT"
_ZN10layer_norm13ln_fwd_kernelINS_13Kernel_traitsIf6__halfS2_S2_fjLj2048ELj1ELj4ELj1ELj16ENS_18Kernel_traits_baseILj2048EfS2_S2_S2_fjLj128EEEEELb0ELb0ELb1ELb0EEEvNS_9FwdParamsE:
.text._ZN10layer_norm13ln_fwd_kernelINS_13Kernel_traitsIf6__halfS2_S2_fjLj2048ELj1ELj4ELj1ELj16ENS_18Kernel_traits_baseILj2048EfS2_S2_S2_fjLj128EEEEELb0ELb0ELb1ELb0EEEvNS_9FwdParamsE:
        /* <DEDUP_REMOVED lines=42> */
.L_x_29685:
[----:B------:R-:W-:Y:S05]  /*02a0*/  BSYNC B0 ;  /* 0x0000000000007941 */ /* 0x000fea0003800000 */
.L_x_29684:
        /* <DEDUP_REMOVED lines=18> */
.L_x_29687:
[----:B------:R-:W-:Y:S05]  /*03d0*/  BSYNC B0 ;  /* 0x0000000000007941 */ /* 0x000fea0003800000 */
.L_x_29686:
        /* <DEDUP_REMOVED lines=18> */
.L_x_29689:
[----:B------:R-:W-:Y:S05]  /*0500*/  BSYNC B0 ;  /* 0x0000000000007941 */ /* 0x000fea0003800000 */
.L_x_29688:
        /* <DEDUP_REMOVED lines=18> */
.L_x_29691:
[----:B------:R-:W-:Y:S05]  /*0630*/  BSYNC B0 ;  /* 0x0000000000007941 */ /* 0x000fea0003800000 */
.L_x_29690:
        /* <DEDUP_REMOVED lines=18> */
.L_x_29693:
[----:B------:R-:W-:Y:S05]  /*0760*/  BSYNC B0 ;  /* 0x0000000000007941 */ /* 0x000fea0003800000 */
.L_x_29692:
        /* <DEDUP_REMOVED lines=21> */
.L_x_29695:
[----:B------:R-:W-:Y:S05]  /*08c0*/  BSYNC B0 ;  /* 0x0000000000007941 */ /* 0x000fea0003800000 */
.L_x_29694:
        /* <DEDUP_REMOVED lines=23> */
.L_x_29697:
[----:B------:R-:W-:Y:S05]  /*0a40*/  BSYNC B0 ;  /* 0x0000000000007941 */ /* 0x000fea0003800000 */
.L_x_29696:
        /* <DEDUP_REMOVED lines=20> */
.L_x_29699:
[----:B------:R-:W-:Y:S05]  /*0b90*/  BSYNC B0 ;  /* 0x0000000000007941 */ /* 0x000fea0003800000 */
.L_x_29698:
        /* <DEDUP_REMOVED lines=10> */
.L_x_29925:
        /* <DEDUP_REMOVED lines=37> */
.L_x_29703:
[----:B-----5:R-:W-:Y:S02]  /*0e90*/  HADD2.F32 R193, -RZ, R156.H0_H0 ;  /* 0x2000009cffc17230 */ /* 0x020fe40000004100 */
[----:B------:R-:W-:-:S03]  /*0ea0*/  @P2 HADD2.F32 R164, -RZ, R160.H0_H0 ;  /* 0x200000a0ffa42230 */ /* 0x000fc60000004100 */
[----:B------:R-:W-:-:S04]  /*0eb0*/  FMUL.FTZ R193, R193, UR7 ;  /* 0x00000007c1c17c20 */ /* 0x000fc80008410000 */
[----:B------:R-:W-:-:S07]  /*0ec0*/  @P2 FADD.FTZ R193, R164, R193 ;  /* 0x000000c1a4c12221 */ /* 0x000fce0000010000 */
.L_x_29704:
[----:B------:R-:W-:Y:S05]  /*0ed0*/  BSYNC B1 ;  /* 0x0000000000017941 */ /* 0x000fea0003800000 */
.L_x_29702:
[----:B------:R-:W-:Y:S04]  /*0ee0*/  BSSY B1, `(.L_x_29705) ;  /* 0x000000a000017945 */ /* 0x000fe80003800000 */
[----:B------:R-:W-:Y:S05]  /*0ef0*/  @P3 BRA `(.L_x_29706) ;  /* 0x0000000000103947 */ /* 0x000fea0003800000 */
[----:B------:R-:W-:Y:S01]  /*0f00*/  HFMA2.MMA R190, -RZ, RZ, 0, 0 ;  /* 0x00000000ffbe7435 */ /* 0x000fe200000001ff */
[----:B------:R-:W-:Y:S10]  /*0f10*/  @!P2 BRA `(.L_x_29707) ;  /* 0x000000000018a947 */ /* 0x000ff40003800000 */
[----:B-----5:R-:W-:Y:S01]  /*0f20*/  HADD2.F32 R190, -RZ, R160.H1_H1 ;  /* 0x300000a0ffbe7230 */ /* 0x020fe20000004100 */
[----:B------:R-:W-:Y:S06]  /*0f30*/  BRA `(.L_x_29707) ;  /* 0x0000000000107947 */ /* 0x000fec0003800000 */
.L_x_29706:
[----:B-----5:R-:W-:Y:S02]  /*0f40*/  HADD2.F32 R190, -RZ, R156.H1_H1 ;  /* 0x3000009cffbe7230 */ /* 0x020fe40000004100 */
[----:B------:R-:W-:-:S03]  /*0f50*/  @P2 HADD2.F32 R165, -RZ, R160.H1_H1 ;  /* 0x300000a0ffa52230 */ /* 0x000fc60000004100 */
[----:B------:R-:W-:-:S04]  /*0f60*/  FMUL.FTZ R190, R190, UR7 ;  /* 0x00000007bebe7c20 */ /* 0x000fc80008410000 */
[----:B------:R-:W-:-:S07]  /*0f70*/  @P2 FADD.FTZ R190, R165, R190 ;  /* 0x000000bea5be2221 */ /* 0x000fce0000010000 */
.L_x_29707:
[----:B------:R-:W-:Y:S05]  /*0f80*/  BSYNC B1 ;  /* 0x0000000000017941 */ /* 0x000fea0003800000 */
.L_x_29705:
[----:B------:R-:W-:Y:S04]  /*0f90*/  BSSY B1, `(.L_x_29708) ;  /* 0x000000a000017945 */ /* 0x000fe80003800000 */
[----:B------:R-:W-:Y:S05]  /*0fa0*/  @P3 BRA `(.L_x_29709) ;  /* 0x0000000000103947 */ /* 0x000fea0003800000 */
[----:B------:R-:W-:Y:S01]  /*0fb0*/  MOV R191, RZ ;  /* 0x000000ff00bf7202 */ /* 0x000fe20000000f00 */
[----:B------:R-:W-:Y:S06]  /*0fc0*/  @!P2 BRA `(.L_x_29710) ;  /* 0x000000000018a947 */ /* 0x000fec0003800000 */
[----:B-----5:R-:W-:Y:S01]  /*0fd0*/  HADD2.F32 R191, -RZ, R161.H0_H0 ;  /* 0x200000a1ffbf7230 */ /* 0x020fe20000004100 */
[----:B------:R-:W-:Y:S06]  /*0fe0*/  BRA `(.L_x_29710) ;  /* 0x0000000000107947 */ /* 0x000fec0003800000 */
.L_x_29709:
[----:B-----5:R-:W-:Y:S02]  /*0ff0*/  HADD2.F32 R191, -RZ, R157.H0_H0 ;  /* 0x2000009dffbf7230 */ /* 0x020fe40000004100 */
[----:B------:R-:W-:-:S03]  /*1000*/  @P2 HADD2.F32 R164, -RZ, R161.H0_H0 ;  /* 0x200000a1ffa42230 */ /* 0x000fc60000004100 */
[----:B------:R-:W-:-:S04]  /*1010*/  FMUL.FTZ R191, R191, UR7 ;  /* 0x00000007bfbf7c20 */ /* 0x000fc80008410000 */
[----:B------:R-:W-:-:S07]  /*1020*/  @P2 FADD.FTZ R191, R164, R191 ;  /* 0x000000bfa4bf2221 */ /* 0x000fce0000010000 */
.L_x_29710:
[----:B------:R-:W-:Y:S05]  /*1030*/  BSYNC B1 ;  /* 0x0000000000017941 */ /* 0x000fea0003800000 */
.L_x_29708:
[----:B------:R-:W-:Y:S04]  /*1040*/  BSSY B1, `(.L_x_29711) ;  /* 0x000000a000017945 */ /* 0x000fe80003800000 */
[----:B------:R-:W-:Y:S05]  /*1050*/  @P3 BRA `(.L_x_29712) ;  /* 0x0000000000103947 */ /* 0x000fea0003800000 */
[----:B------:R-:W-:Y:S01]  /*1060*/  HFMA2.MMA R188, -RZ, RZ, 0, 0 ;  /* 0x00000000ffbc7435 */ /* 0x000fe200000001ff */
[----:B------:R-:W-:Y:S10]  /*1070*/  @!P2 BRA `(.L_x_29713) ;  /* 0x000000000018a947 */ /* 0x000ff40003800000 */
[----:B-----5:R-:W-:Y:S01]  /*1080*/  HADD2.F32 R188, -RZ, R161.H1_H1 ;  /* 0x300000a1ffbc7230 */ /* 0x020fe20000004100 */
[----:B------:R-:W-:Y:S06]  /*1090*/  BRA `(.L_x_29713) ;  /* 0x0000000000107947 */ /* 0x000fec0003800000 */
.L_x_29712:
[----:B-----5:R-:W-:Y:S02]  /*10a0*/  HADD2.F32 R188, -RZ, R157.H1_H1 ;  /* 0x3000009dffbc7230 */ /* 0x020fe40000004100 */
[----:B------:R-:W-:-:S03]  /*10b0*/  @P2 HADD2.F32 R165, -RZ, R161.H1_H1 ;  /* 0x300000a1ffa52230 */ /* 0x000fc60000004100 */
[----:B------:R-:W-:-:S04]  /*10c0*/  FMUL.FTZ R188, R188, UR7 ;  /* 0x00000007bcbc7c20 */ /* 0x000fc80008410000 */
[----:B------:R-:W-:-:S07]  /*10d0*/  @P2 FADD.FTZ R188, R165, R188 ;  /* 0x000000bca5bc2221 */ /* 0x000fce0000010000 */
.L_x_29713:
[----:B------:R-:W-:Y:S05]  /*10e0*/  BSYNC B1 ;  /* 0x0000000000017941 */ /* 0x000fea0003800000 */
.L_x_29711:
[----:B------:R-:W-:Y:S04]  /*10f0*/  BSSY B1, `(.L_x_29714) ;  /* 0x000000a000017945 */ /* 0x000fe80003800000 */
[----:B------:R-:W-:Y:S05]  /*1100*/  @P3 BRA `(.L_x_29715) ;  /* 0x0000000000103947 */ /* 0x000fea0003800000 */
[----:B------:R-:W-:Y:S01]  /*1110*/  MOV R189, RZ ;  /* 0x000000ff00bd7202 */ /* 0x000fe20000000f00 */
[----:B------:R-:W-:Y:S06]  /*1120*/  @!P2 BRA `(.L_x_29716) ;  /* 0x000000000018a947 */ /* 0x000fec0003800000 */
[----:B-----5:R-:W-:Y:S01]  /*1130*/  HADD2.F32 R189, -RZ, R162.H0_H0 ;  /* 0x200000a2ffbd7230 */ /* 0x020fe20000004100 */
[----:B------:R-:W-:Y:S06]  /*1140*/  BRA `(.L_x_29716) ;  /* 0x0000000000107947 */ /* 0x000fec0003800000 */
.L_x_29715:
[----:B-----5:R-:W-:Y:S02]  /*1150*/  HADD2.F32 R189, -RZ, R158.H0_H0 ;  /* 0x2000009effbd7230 */ /* 0x020fe40000004100 */
[----:B------:R-:W-:-:S03]  /*1160*/  @P2 HADD2.F32 R164, -RZ, R162.H0_H0 ;  /* 0x200000a2ffa42230 */ /* 0x000fc60000004100 */
[----:B------:R-:W-:-:S04]  /*1170*/  FMUL.FTZ R189, R189, UR7 ;  /* 0x00000007bdbd7c20 */ /* 0x000fc80008410000 */
[----:B------:R-:W-:-:S07]  /*1180*/  @P2 FADD.FTZ R189, R164, R189 ;  /* 0x000000bda4bd2221 */ /* 0x000fce0000010000 */
.L_x_29716:
[----:B------:R-:W-:Y:S05]  /*1190*/  BSYNC B1 ;  /* 0x0000000000017941 */ /* 0x000fea0003800000 */
.L_x_29714:
[----:B------:R-:W-:Y:S04]  /*11a0*/  BSSY B1, `(.L_x_29717) ;  /* 0x000000a000017945 */ /* 0x000fe80003800000 */
[----:B------:R-:W-:Y:S05]  /*11b0*/  @P3 BRA `(.L_x_29718) ;  /* 0x0000000000103947 */ /* 0x000fea0003800000 */
[----:B------:R-:W-:Y:S01]  /*11c0*/  HFMA2.MMA R186, -RZ, RZ, 0, 0 ;  /* 0x00000000ffba7435 */ /* 0x000fe200000001ff */
[----:B------:R-:W-:Y:S10]  /*11d0*/  @!P2 BRA `(.L_x_29719) ;  /* 0x000000000018a947 */ /* 0x000ff40003800000 */
[----:B-----5:R-:W-:Y:S01]  /*11e0*/  HADD2.F32 R186, -RZ, R162.H1_H1 ;  /* 0x300000a2ffba7230 */ /* 0x020fe20000004100 */
[----:B------:R-:W-:Y:S06]  /*11f0*/  BRA `(.L_x_29719) ;  /* 0x0000000000107947 */ /* 0x000fec0003800000 */
.L_x_29718:
[----:B-----5:R-:W-:Y:S02]  /*1200*/  HADD2.F32 R186, -RZ, R158.H1_H1 ;  /* 0x3000009effba7230 */ /* 0x020fe40000004100 */
[----:B------:R-:W-:-:S03]  /*1210*/  @P2 HADD2.F32 R165, -RZ, R162.H1_H1 ;  /* 0x300000a2ffa52230 */ /* 0x000fc60000004100 */
[----:B------:R-:W-:-:S04]  /*1220*/  FMUL.FTZ R186, R186, UR7 ;  /* 0x00000007baba7c20 */ /* 0x000fc80008410000 */
[----:B------:R-:W-:-:S07]  /*1230*/  @P2 FADD.FTZ R186, R165, R186 ;  /* 0x000000baa5ba2221 */ /* 0x000fce0000010000 */
.L_x_29719:
[----:B------:R-:W-:Y:S05]  /*1240*/  BSYNC B1 ;  /* 0x0000000000017941 */ /* 0x000fea0003800000 */
.L_x_29717:
[----:B------:R-:W-:Y:S04]  /*1250*/  BSSY B1, `(.L_x_29720) ;  /* 0x000000a000017945 */ /* 0x000fe80003800000 */
[----:B------:R-:W-:Y:S05]  /*1260*/  @P3 BRA `(.L_x_29721) ;  /* 0x0000000000103947 */ /* 0x000fea0003800000 */
[----:B------:R-:W-:Y:S01]  /*1270*/  MOV R187, RZ ;  /* 0x000000ff00bb7202 */ /* 0x000fe20000000f00 */
[----:B------:R-:W-:Y:S06]  /*1280*/  @!P2 BRA `(.L_x_29722) ;  /* 0x000000000018a947 */ /* 0x000fec0003800000 */
[----:B-----5:R-:W-:Y:S01]  /*1290*/  HADD2.F32 R187, -RZ, R163.H0_H0 ;  /* 0x200000a3ffbb7230 */ /* 0x020fe20000004100 */
[----:B------:R-:W-:Y:S06]  /*12a0*/  BRA `(.L_x_29722) ;  /* 0x0000000000107947 */ /* 0x000fec0003800000 */
.L_x_29721:
[----:B-----5:R-:W-:Y:S02]  /*12b0*/  HADD2.F32 R187, -RZ, R159.H0_H0 ;  /* 0x2000009fffbb7230 */ /* 0x020fe40000004100 */
[----:B------:R-:W-:-:S03]  /*12c0*/  @P2 HADD2.F32 R164, -RZ, R163.H0_H0 ;  /* 0x200000a3ffa42230 */ /* 0x000fc60000004100 */
[----:B------:R-:W-:-:S04]  /*12d0*/  FMUL.FTZ R187, R187, UR7 ;  /* 0x00000007bbbb7c20 */ /* 0x000fc80008410000 */
[----:B------:R-:W-:-:S07]  /*12e0*/  @P2 FADD.FTZ R187, R164, R187 ;  /* 0x000000bba4bb2221 */ /* 0x000fce0000010000 */
.L_x_29722:
[----:B------:R-:W-:Y:S05]  /*12f0*/  BSYNC B1 ;  /* 0x0000000000017941 */ /* 0x000fea0003800000 */
.L_x_29720:
[----:B------:R-:W-:Y:S04]  /*1300*/  BSSY B1, `(.L_x_29723) ;  /* 0x000000a000017945 */ /* 0x000fe80003800000 */
[----:B------:R-:W-:Y:S05]  /*1310*/  @P3 BRA `(.L_x_29724) ;  /* 0x0000000000103947 */ /* 0x000fea0003800000 */
[----:B------:R-:W-:Y:S01]  /*1320*/  HFMA2.MMA R184, -RZ, RZ, 0, 0 ;  /* 0x00000000ffb87435 */ /* 0x000fe200000001ff */
[----:B------:R-:W-:Y:S10]  /*1330*/  @!P2 BRA `(.L_x_29725) ;  /* 0x000000000018a947 */ /* 0x000ff40003800000 */
[----:B-----5:R-:W-:Y:S01]  /*1340*/  HADD2.F32 R184, -RZ, R163.H1_H1 ;  /* 0x300000a3ffb87230 */ /* 0x020fe20000004100 */
[----:B------:R-:W-:Y:S06]  /*1350*/  BRA `(.L_x_29725) ;  /* 0x0000000000107947 */ /* 0x000fec0003800000 */
.L_x_29724:
[----:B-----5:R-:W-:Y:S02]  /*1360*/  HADD2.F32 R184, -RZ, R159.H1_H1 ;  /* 0x3000009fffb87230 */ /* 0x020fe40000004100 */
[----:B------:R-:W-:-:S03]  /*1370*/  @P2 HADD2.F32 R165, -RZ, R163.H1_H1 ;  /* 0x300000a3ffa52230 */ /* 0x000fc60000004100 */
[----:B------:R-:W-:-:S04]  /*1380*/  FMUL.FTZ R184, R184, UR7 ;  /* 0x00000007b8b87c20 */ /* 0x000fc80008410000 */
[----:B------:R-:W-:-:S07]  /*1390*/  @P2 FADD.FTZ R184, R165, R184 ;  /* 0x000000b8a5b82221 */ /* 0x000fce0000010000 */
.L_x_29725:
[----:B------:R-:W-:Y:S05]  /*13a0*/  BSYNC B1 ;  /* 0x0000000000017941 */ /* 0x000fea0003800000 */
.L_x_29723:
        /* <DEDUP_REMOVED lines=9> */
.L_x_29701:
[----:B------:R-:W-:Y:S05]  /*1440*/  BSYNC B0 ;  /* 0x0000000000007941 */ /* 0x000fea0003800000 */
.L_x_29700:
        /* <DEDUP_REMOVED lines=18> */
.L_x_29729:
[----:B-----5:R-:W-:Y:S02]  /*1570*/  HADD2.F32 R185, -RZ, R156.H0_H0 ;  /* 0x2000009cffb97230 */ /* 0x020fe40000004100 */
[----:B------:R-:W-:-:S03]  /*1580*/  @P2 HADD2.F32 R164, -RZ, R160.H0_H0 ;  /* 0x200000a0ffa42230 */ /* 0x000fc60000004100 */
[----:B------:R-:W-:-:S04]  /*1590*/  FMUL.FTZ R185, R185, UR7 ;  /* 0x00000007b9b97c20 */ /* 0x000fc80008410000 */
[----:B------:R-:W-:-:S07]  /*15a0*/  @P2 FADD.FTZ R185, R164, R185 ;  /* 0x000000b9a4b92221 */ /* 0x000fce0000010000 */
.L_x_29730:
[----:B------:R-:W-:Y:S05]  /*15b0*/  BSYNC B1 ;  /* 0x0000000000017941 */ /* 0x000fea0003800000 */
.L_x_29728:
[----:B------:R-:W-:Y:S04]  /*15c0*/  BSSY B1, `(.L_x_29731) ;  /* 0x000000a000017945 */ /* 0x000fe80003800000 */
[----:B------:R-:W-:Y:S05]  /*15d0*/  @P3 BRA `(.L_x_29732) ;  /* 0x0000000000103947 */ /* 0x000fea0003800000 */
[----:B------:R-:W-:Y:S01]  /*15e0*/  HFMA2.MMA R182, -RZ, RZ, 0, 0 ;  /* 0x00000000ffb67435 */ /* 0x000fe200000001ff */
[----:B------:R-:W-:Y:S10]  /*15f0*/  @!P2 BRA `(.L_x_29733) ;  /* 0x000000000018a947 */ /* 0x000ff40003800000 */
[----:B-----5:R-:W-:Y:S01]  /*1600*/  HADD2.F32 R182, -RZ, R160.H1_H1 ;  /* 0x300000a0ffb67230 */ /* 0x020fe20000004100 */
[----:B------:R-:W-:Y:S06]  /*1610*/  BRA `(.L_x_29733) ;  /* 0x0000000000107947 */ /* 0x000fec0003800000 */
.L_x_29732:
[----:B-----5:R-:W-:Y:S02]  /*1620*/  HADD2.F32 R182, -RZ, R156.H1_H1 ;  /* 0x3000009cffb67230 */ /* 0x020fe40000004100 */
[----:B------:R-:W-:-:S03]  /*1630*/  @P2 HADD2.F32 R165, -RZ, R160.H1_H1 ;  /* 0x300000a0ffa52230 */ /* 0x000fc60000004100 */
[----:B------:R-:W-:-:S04]  /*1640*/  FMUL.FTZ R182, R182, UR7 ;  /* 0x00000007b6b67c20 */ /* 0x000fc80008410000 */
[----:B------:R-:W-:-:S07]  /*1650*/  @P2 FADD.FTZ R182, R165, R182 ;  /* 0x000000b6a5b62221 */ /* 0x000fce0000010000 */
.L_x_29733:
[----:B------:R-:W-:Y:S05]  /*1660*/  BSYNC B1 ;  /* 0x0000000000017941 */ /* 0x000fea0003800000 */
.L_x_29731:
[----:B------:R-:W-:Y:S04]  /*1670*/  BSSY B1, `(.L_x_29734) ;  /* 0x000000a000017945 */ /* 0x000fe80003800000 */
[----:B------:R-:W-:Y:S05]  /*1680*/  @P3 BRA `(.L_x_29735) ;  /* 0x0000000000103947 */ /* 0x000fea0003800000 */
[----:B------:R-:W-:Y:S01]  /*1690*/  MOV R183, RZ ;  /* 0x000000ff00b77202 */ /* 0x000fe20000000f00 */
[----:B------:R-:W-:Y:S06]  /*16a0*/  @!P2 BRA `(.L_x_29736) ;  /* 0x000000000018a947 */ /* 0x000fec0003800000 */
[----:B-----5:R-:W-:Y:S01]  /*16b0*/  HADD2.F32 R183, -RZ, R161.H0_H0 ;  /* 0x200000a1ffb77230 */ /* 0x020fe20000004100 */
[----:B------:R-:W-:Y:S06]  /*16c0*/  BRA `(.L_x_29736) ;  /* 0x0000000000107947 */ /* 0x000fec0003800000 */
.L_x_29735:
[----:B-----5:R-:W-:Y:S02]  /*16d0*/  HADD2.F32 R183, -RZ, R157.H0_H0 ;  /* 0x2000009dffb77230 */ /* 0x020fe40000004100 */
[----:B------:R-:W-:-:S03]  /*16e0*/  @P2 HADD2.F32 R164, -RZ, R161.H0_H0 ;  /* 0x200000a1ffa42230 */ /* 0x000fc60000004100 */
[----:B------:R-:W-:-:S04]  /*16f0*/  FMUL.FTZ R183, R183, UR7 ;  /* 0x00000007b7b77c20 */ /* 0x000fc80008410000 */
[----:B------:R-:W-:-:S07]  /*1700*/  @P2 FADD.FTZ R183, R164, R183 ;  /* 0x000000b7a4b72221 */ /* 0x000fce0000010000 */
.L_x_29736:
[----:B------:R-:W-:Y:S05]  /*1710*/  BSYNC B1 ;  /* 0x0000000000017941 */ /* 0x000fea0003800000 */
.L_x_29734:
[----:B------:R-:W-:Y:S04]  /*1720*/  BSSY B1, `(.L_x_29737) ;  /* 0x000000a000017945 */ /* 0x000fe80003800000 */
[----:B------:R-:W-:Y:S05]  /*1730*/  @P3 BRA `(.L_x_29738) ;  /* 0x0000000000103947 */ /* 0x000fea0003800000 */
[----:B------:R-:W-:Y:S01]  /*1740*/  HFMA2.MMA R180, -RZ, RZ, 0, 0 ;  /* 0x00000000ffb47435 */ /* 0x000fe200000001ff */
[----:B------:R-:W-:Y:S10]  /*1750*/  @!P2 BRA `(.L_x_29739) ;  /* 0x000000000018a947 */ /* 0x000ff40003800000 */
[----:B-----5:R-:W-:Y:S01]  /*1760*/  HADD2.F32 R180, -RZ, R161.H1_H1 ;  /* 0x300000a1ffb47230 */ /* 0x020fe20000004100 */
[----:B------:R-:W-:Y:S06]  /*1770*/  BRA `(.L_x_29739) ;  /* 0x0000000000107947 */ /* 0x000fec0003800000 */
.L_x_29738:
[----:B-----5:R-:W-:Y:S02]  /*1780*/  HADD2.F32 R180, -RZ, R157.H1_H1 ;  /* 0x3000009dffb47230 */ /* 0x020fe40000004100 */
[----:B------:R-:W-:-:S03]  /*1790*/  @P2 HADD2.F32 R165, -RZ, R161.H1_H1 ;  /* 0x300000a1ffa52230 */ /* 0x000fc60000004100 */
[----:B------:R-:W-:-:S04]  /*17a0*/  FMUL.FTZ R180, R180, UR7 ;  /* 0x00000007b4b47c20 */ /* 0x000fc80008410000 */
[----:B------:R-:W-:-:S07]  /*17b0*/  @P2 FADD.FTZ R180, R165, R180 ;  /* 0x000000b4a5b42221 */ /* 0x000fce0000010000 */
.L_x_29739:
[----:B------:R-:W-:Y:S05]  /*17c0*/  BSYNC B1 ;  /* 0x0000000000017941 */ /* 0x000fea0003800000 */
.L_x_29737:
[----:B------:R-:W-:Y:S04]  /*17d0*/  BSSY B1, `(.L_x_29740) ;  /* 0x000000a000017945 */ /* 0x000fe80003800000 */
[----:B------:R-:W-:Y:S05]  /*17e0*/  @P3 BRA `(.L_x_29741) ;  /* 0x0000000000103947 */ /* 0x000fea0003800000 */
[----:B------:R-:W-:Y:S01]  /*17f0*/  MOV R181, RZ ;  /* 0x000000ff00b57202 */ /* 0x000fe20000000f00 */
[----:B------:R-:W-:Y:S06]  /*1800*/  @!P2 BRA `(.L_x_29742) ;  /* 0x000000000018a947 */ /* 0x000fec0003800000 */
[----:B-----5:R-:W-:Y:S01]  /*1810*/  HADD2.F32 R181, -RZ, R162.H0_H0 ;  /* 0x200000a2ffb57230 */ /* 0x020fe20000004100 */
[----:B------:R-:W-:Y:S06]  /*1820*/  BRA `(.L_x_29742) ;  /* 0x0000000000107947 */ /* 0x000fec0003800000 */
.L_x_29741:
[----:B-----5:R-:W-:Y:S02]  /*1830*/  HADD2.F32 R181, -RZ, R158.H0_H0 ;  /* 0x2000009effb57230 */ /* 0x020fe40000004100 */
[----:B------:R-:W-:-:S03]  /*1840*/  @P2 HADD2.F32 R164, -RZ, R162.H0_H0 ;  /* 0x200000a2ffa42230 */ /* 0x000fc60000004100 */
[----:B------:R-:W-:-:S04]  /*1850*/  FMUL.FTZ R181, R181, UR7 ;  /* 0x00000007b5b57c20 */ /* 0x000fc80008410000 */
[----:B------:R-:W-:-:S07]  /*1860*/  @P2 FADD.FTZ R181, R164, R181 ;  /* 0x000000b5a4b52221 */ /* 0x000fce0000010000 */
.L_x_29742:
[----:B------:R-:W-:Y:S05]  /*1870*/  BSYNC B1 ;  /* 0x0000000000017941 */ /* 0x000fea0003800000 */
.L_x_29740:
[----:B------:R-:W-:Y:S04]  /*1880*/  BSSY B1, `(.L_x_29743) ;  /* 0x000000a000017945 */ /* 0x000fe80003800000 */
[----:B------:R-:W-:Y:S05]  /*1890*/  @P3 BRA `(.L_x_29744) ;  /* 0x0000000000103947 */ /* 0x000fea0003800000 */
[----:B------:R-:W-:Y:S01]  /*18a0*/  HFMA2.MMA R178, -RZ, RZ, 0, 0 ;  /* 0x00000000ffb27435 */ /* 0x000fe200000001ff */
[----:B------:R-:W-:Y:S10]  /*18b0*/  @!P2 BRA `(.L_x_29745) ;  /* 0x000000000018a947 */ /* 0x000ff40003800000 */
[----:B-----5:R-:W-:Y:S01]  /*18c0*/  HADD2.F32 R178, -RZ, R162.H1_H1 ;  /* 0x300000a2ffb27230 */ /* 0x020fe20000004100 */
[----:B------:R-:W-:Y:S06]  /*18d0*/  BRA `(.L_x_29745) ;  /* 0x0000000000107947 */ /* 0x000fec0003800000 */
.L_x_29744:
[----:B-----5:R-:W-:Y:S02]  /*18e0*/  HADD2.F32 R178, -RZ, R158.H1_H1 ;  /* 0x3000009effb27230 */ /* 0x020fe40000004100 */
[----:B------:R-:W-:-:S03]  /*18f0*/  @P2 HADD2.F32 R165, -RZ, R162.H1_H1 ;  /* 0x300000a2ffa52230 */ /* 0x000fc60000004100 */
[----:B------:R-:W-:-:S04]  /*1900*/  FMUL.FTZ R178, R178, UR7 ;  /* 0x00000007b2b27c20 */ /* 0x000fc80008410000 */
[----:B------:R-:W-:-:S07]  /*1910*/  @P2 FADD.FTZ R178, R165, R178 ;  /* 0x000000b2a5b22221 */ /* 0x000fce0000010000 */
.L_x_29745:
[----:B------:R-:W-:Y:S05]  /*1920*/  BSYNC B1 ;  /* 0x0000000000017941 */ /* 0x000fea0003800000 */
.L_x_29743:
[----:B------:R-:W-:Y:S04]  /*1930*/  BSSY B1, `(.L_x_29746) ;  /* 0x000000a000017945 */ /* 0x000fe80003800000 */
[----:B------:R-:W-:Y:S05]  /*1940*/  @P3 BRA `(.L_x_29747) ;  /* 0x0000000000103947 */ /* 0x000fea0003800000 */
[----:B------:R-:W-:Y:S01]  /*1950*/  MOV R179, RZ ;  /* 0x000000ff00b37202 */ /* 0x000fe20000000f00 */
[----:B------:R-:W-:Y:S06]  /*1960*/  @!P2 BRA `(.L_x_29748) ;  /* 0x000000000018a947 */ /* 0x000fec0003800000 */
[----:B-----5:R-:W-:Y:S01]  /*1970*/  HADD2.F32 R179, -RZ, R163.H0_H0 ;  /* 0x200000a3ffb37230 */ /* 0x020fe20000004100 */
[----:B------:R-:W-:Y:S06]  /*1980*/  BRA `(.L_x_29748) ;  /* 0x0000000000107947 */ /* 0x000fec0003800000 */
.L_x_29747:
[----:B-----5:R-:W-:Y:S02]  /*1990*/  HADD2.F32 R179, -RZ, R159.H0_H0 ;  /* 0x2000009fffb37230 */ /* 0x020fe40000004100 */
[----:B------:R-:W-:-:S03]  /*19a0*/  @P2 HADD2.F32 R164, -RZ, R163.H0_H0 ;  /* 0x200000a3ffa42230 */ /* 0x000fc60000004100 */
[----:B------:R-:W-:-:S04]  /*19b0*/  FMUL.FTZ R179, R179, UR7 ;  /* 0x00000007b3b37c20 */ /* 0x000fc80008410000 */
[----:B------:R-:W-:-:S07]  /*19c0*/  @P2 FADD.FTZ R179, R164, R179 ;  /* 0x000000b3a4b32221 */ /* 0x000fce0000010000 */
.L_x_29748:
[----:B------:R-:W-:Y:S05]  /*19d0*/  BSYNC B1 ;  /* 0x0000000000017941 */ /* 0x000fea0003800000 */
.L_x_29746:
[----:B------:R-:W-:Y:S04]  /*19e0*/  BSSY B1, `(.L_x_29749) ;  /* 0x000000a000017945 */ /* 0x000fe80003800000 */
[----:B------:R-:W-:Y:S05]  /*19f0*/  @P3 BRA `(.L_x_29750) ;  /* 0x0000000000103947 */ /* 0x000fea0003800000 */
[----:B------:R-:W-:Y:S01]  /*1a00*/  HFMA2.MMA R176, -RZ, RZ, 0, 0 ;  /* 0x00000000ffb07435 */ /* 0x000fe200000001ff */
[----:B------:R-:W-:Y:S10]  /*1a10*/  @!P2 BRA `(.L_x_29751) ;  /* 0x000000000018a947 */ /* 0x000ff40003800000 */
[----:B-----5:R-:W-:Y:S01]  /*1a20*/  HADD2.F32 R176, -RZ, R163.H1_H1 ;  /* 0x300000a3ffb07230 */ /* 0x020fe20000004100 */
[----:B------:R-:W-:Y:S06]  /*1a30*/  BRA `(.L_x_29751) ;  /* 0x0000000000107947 */ /* 0x000fec0003800000 */
.L_x_29750:
[----:B-----5:R-:W-:Y:S02]  /*1a40*/  HADD2.F32 R176, -RZ, R159.H1_H1 ;  /* 0x3000009fffb07230 */ /* 0x020fe40000004100 */
[----:B------:R-:W-:-:S03]  /*1a50*/  @P2 HADD2.F32 R165, -RZ, R163.H1_H1 ;  /* 0x300000a3ffa52230 */ /* 0x000fc60000004100 */
[----:B------:R-:W-:-:S04]  /*1a60*/  FMUL.FTZ R176, R176, UR7 ;  /* 0x00000007b0b07c20 */ /* 0x000fc80008410000 */
[----:B------:R-:W-:-:S07]  /*1a70*/  @P2 FADD.FTZ R176, R165, R176 ;  /* 0x000000b0a5b02221 */ /* 0x000fce0000010000 */
.L_x_29751:
[----:B------:R-:W-:Y:S05]  /*1a80*/  BSYNC B1 ;  /* 0x0000000000017941 */ /* 0x000fea0003800000 */
.L_x_29749:
        /* <DEDUP_REMOVED lines=9> */
.L_x_29727:
[----:B------:R-:W-:Y:S05]  /*1b20*/  BSYNC B0 ;  /* 0x0000000000007941 */ /* 0x000fea0003800000 */
.L_x_29726:
        /* <DEDUP_REMOVED lines=18> */
.L_x_29755:
[----:B-----5:R-:W-:Y:S02]  /*1c50*/  HADD2.F32 R177, -RZ, R156.H0_H0 ;  /* 0x2000009cffb17230 */ /* 0x020fe40000004100 */
[----:B------:R-:W-:-:S03]  /*1c60*/  @P2 HADD2.F32 R164, -RZ, R160.H0_H0 ;  /* 0x200000a0ffa42230 */ /* 0x000fc60000004100 */
[----:B------:R-:W-:-:S04]  /*1c70*/  FMUL.FTZ R177, R177, UR7 ;  /* 0x00000007b1b17c20 */ /* 0x000fc80008410000 */
[----:B------:R-:W-:-:S07]  /*1c80*/  @P2 FADD.FTZ R177, R164, R177 ;  /* 0x000000b1a4b12221 */ /* 0x000fce0000010000 */
.L_x_29756:
[----:B------:R-:W-:Y:S05]  /*1c90*/  BSYNC B1 ;  /* 0x0000000000017941 */ /* 0x000fea0003800000 */
.L_x_29754:
[----:B------:R-:W-:Y:S04]  /*1ca0*/  BSSY B1, `(.L_x_29757) ;  /* 0x000000a000017945 */ /* 0x000fe80003800000 */
[----:B------:R-:W-:Y:S05]  /*1cb0*/  @P3 BRA `(.L_x_29758) ;  /* 0x0000000000103947 */ /* 0x000fea0003800000 */
[----:B------:R-:W-:Y:S01]  /*1cc0*/  HFMA2.MMA R174, -RZ, RZ, 0, 0 ;  /* 0x00000000ffae7435 */ /* 0x000fe200000001ff */
[----:B------:R-:W-:Y:S10]  /*1cd0*/  @!P2 BRA `(.L_x_29759) ;  /* 0x000000000018a947 */ /* 0x000ff40003800000 */
[----:B-----5:R-:W-:Y:S01]  /*1ce0*/  HADD2.F32 R174, -RZ, R160.H1_H1 ;  /* 0x300000a0ffae7230 */ /* 0x020fe20000004100 */
[----:B------:R-:W-:Y:S06]  /*1cf0*/  BRA `(.L_x_29759) ;  /* 0x0000000000107947 */ /* 0x000fec0003800000 */
.L_x_29758:
[----:B-----5:R-:W-:Y:S02]  /*1d00*/  HADD2.F32 R174, -RZ, R156.H1_H1 ;  /* 0x3000009cffae7230 */ /* 0x020fe40000004100 */
[----:B------:R-:W-:-:S03]  /*1d10*/  @P2 HADD2.F32 R165, -RZ, R160.H1_H1 ;  /* 0x300000a0ffa52230 */ /* 0x000fc60000004100 */
[----:B------:R-:W-:-:S04]  /*1d20*/  FMUL.FTZ R174, R174, UR7 ;  /* 0x00000007aeae7c20 */ /* 0x000fc80008410000 */
[----:B------:R-:W-:-:S07]  /*1d30*/  @P2 FADD.FTZ R174, R165, R174 ;  /* 0x000000aea5ae2221 */ /* 0x000fce0000010000 */
.L_x_29759:
[----:B------:R-:W-:Y:S05]  /*1d40*/  BSYNC B1 ;  /* 0x0000000000017941 */ /* 0x000fea0003800000 */
.L_x_29757:
[----:B------:R-:W-:Y:S04]  /*1d50*/  BSSY B1, `(.L_x_29760) ;  /* 0x000000a000017945 */ /* 0x000fe80003800000 */
[----:B------:R-:W-:Y:S05]  /*1d60*/  @P3 BRA `(.L_x_29761) ;  /* 0x0000000000103947 */ /* 0x000fea0003800000 */
[----:B------:R-:W-:Y:S01]  /*1d70*/  MOV R175, RZ ;  /* 0x000000ff00af7202 */ /* 0x000fe20000000f00 */
[----:B------:R-:W-:Y:S06]  /*1d80*/  @!P2 BRA `(.L_x_29762) ;  /* 0x000000000018a947 */ /* 0x000fec0003800000 */
[----:B-----5:R-:W-:Y:S01]  /*1d90*/  HADD2.F32 R175, -RZ, R161.H0_H0 ;  /* 0x200000a1ffaf7230 */ /* 0x020fe20000004100 */
[----:B------:R-:W-:Y:S06]  /*1da0*/  BRA `(.L_x_29762) ;  /* 0x0000000000107947 */ /* 0x000fec0003800000 */
.L_x_29761:
[----:B-----5:R-:W-:Y:S02]  /*1db0*/  HADD2.F32 R175, -RZ, R157.H0_H0 ;  /* 0x2000009dffaf7230 */ /* 0x020fe40000004100 */
[----:B------:R-:W-:-:S03]  /*1dc0*/  @P2 HADD2.F32 R164, -RZ, R161.H0_H0 ;  /* 0x200000a1ffa42230 */ /* 0x000fc60000004100 */
[----:B------:R-:W-:-:S04]  /*1dd0*/  FMUL.FTZ R175, R175, UR7 ;  /* 0x00000007afaf7c20 */ /* 0x000fc80008410000 */
[----:B------:R-:W-:-:S07]  /*1de0*/  @P2 FADD.FTZ R175, R164, R175 ;  /* 0x000000afa4af2221 */ /* 0x000fce0000010000 */
.L_x_29762:
[----:B------:R-:W-:Y:S05]  /*1df0*/  BSYNC B1 ;  /* 0x0000000000017941 */ /* 0x000fea0003800000 */
.L_x_29760:
[----:B------:R-:W-:Y:S04]  /*1e00*/  BSSY B1, `(.L_x_29763) ;  /* 0x000000a000017945 */ /* 0x000fe80003800000 */
[----:B------:R-:W-:Y:S05]  /*1e10*/  @P3 BRA `(.L_x_29764) ;  /* 0x0000000000103947 */ /* 0x000fea0003800000 */
[----:B------:R-:W-:Y:S01]  /*1e20*/  HFMA2.MMA R172, -RZ, RZ, 0, 0 ;  /* 0x00000000ffac7435 */ /* 0x000fe200000001ff */
[----:B------:R-:W-:Y:S10]  /*1e30*/  @!P2 BRA `(.L_x_29765) ;  /* 0x000000000018a947 */ /* 0x000ff40003800000 */
[----:B-----5:R-:W-:Y:S01]  /*1e40*/  HADD2.F32 R172, -RZ, R161.H1_H1 ;  /* 0x300000a1ffac7230 */ /* 0x020fe20000004100 */
[----:B------:R-:W-:Y:S06]  /*1e50*/  BRA `(.L_x_29765) ;  /* 0x0000000000107947 */ /* 0x000fec0003800000 */
.L_x_29764:
[----:B-----5:R-:W-:Y:S02]  /*1e60*/  HADD2.F32 R172, -RZ, R157.H1_H1 ;  /* 0x3000009dffac7230 */ /* 0x020fe40000004100 */
[----:B------:R-:W-:-:S03]  /*1e70*/  @P2 HADD2.F32 R165, -RZ, R161.H1_H1 ;  /* 0x300000a1ffa52230 */ /* 0x000fc60000004100 */
[----:B------:R-:W-:-:S04]  /*1e80*/  FMUL.FTZ R172, R172, UR7 ;  /* 0x00000007acac7c20 */ /* 0x000fc80008410000 */
[----:B------:R-:W-:-:S07]  /*1e90*/  @P2 FADD.FTZ R172, R165, R172 ;  /* 0x000000aca5ac2221 */ /* 0x000fce0000010000 */
.L_x_29765:
[----:B------:R-:W-:Y:S05]  /*1ea0*/  BSYNC B1 ;  /* 0x0000000000017941 */ /* 0x000fea0003800000 */
.L_x_29763:
[----:B------:R-:W-:Y:S04]  /*1eb0*/  BSSY B1, `(.L_x_29766) ;  /* 0x000000a000017945 */ /* 0x000fe80003800000 */
[----:B------:R-:W-:Y:S05]  /*1ec0*/  @P3 BRA `(.L_x_29767) ;  /* 0x0000000000103947 */ /* 0x000fea0003800000 */
[----:B------:R-:W-:Y:S01]  /*1ed0*/  MOV R173, RZ ;  /* 0x000000ff00ad7202 */ /* 0x000fe20000000f00 */
[----:B------:R-:W-:Y:S06]  /*1ee0*/  @!P2 BRA `(.L_x_29768) ;  /* 0x000000000018a947 */ /* 0x000fec0003800000 */
[----:B-----5:R-:W-:Y:S01]  /*1ef0*/  HADD2.F32 R173, -RZ, R162.H0_H0 ;  /* 0x200000a2ffad7230 */ /* 0x020fe20000004100 */
[----:B------:R-:W-:Y:S06]  /*1f00*/  BRA `(.L_x_29768) ;  /* 0x0000000000107947 */ /* 0x000fec0003800000 */
.L_x_29767:
[----:B-----5:R-:W-:Y:S02]  /*1f10*/  HADD2.F32 R173, -RZ, R158.H0_H0 ;  /* 0x2000009effad7230 */ /* 0x020fe40000004100 */
[----:B------:R-:W-:-:S03]  /*1f20*/  @P2 HADD2.F32 R164, -RZ, R162.H0_H0 ;  /* 0x200000a2ffa42230 */ /* 0x000fc60000004100 */
[----:B------:R-:W-:-:S04]  /*1f30*/  FMUL.FTZ R173, R173, UR7 ;  /* 0x00000007adad7c20 */ /* 0x000fc80008410000 */
[----:B------:R-:W-:-:S07]  /*1f40*/  @P2 FADD.FTZ R173, R164, R173 ;  /* 0x000000ada4ad2221 */ /* 0x000fce0000010000 */
.L_x_29768:
[----:B------:R-:W-:Y:S05]  /*1f50*/  BSYNC B1 ;  /* 0x0000000000017941 */ /* 0x000fea0003800000 */
.L_x_29766:
[----:B------:R-:W-:Y:S04]  /*1f60*/  BSSY B1, `(.L_x_29769) ;  /* 0x000000a000017945 */ /* 0x000fe80003800000 */
[----:B------:R-:W-:Y:S05]  /*1f70*/  @P3 BRA `(.L_x_29770) ;  /* 0x0000000000103947 */ /* 0x000fea0003800000 */
[----:B------:R-:W-:Y:S01]  /*1f80*/  HFMA2.MMA R170, -RZ, RZ, 0, 0 ;  /* 0x00000000ffaa7435 */ /* 0x000fe200000001ff */
[----:B------:R-:W-:Y:S10]  /*1f90*/  @!P2 BRA `(.L_x_29771) ;  /* 0x000000000018a947 */ /* 0x000ff40003800000 */
[----:B-----5:R-:W-:Y:S01]  /*1fa0*/  HADD2.F32 R170, -RZ, R162.H1_H1 ;  /* 0x300000a2ffaa7230 */ /* 0x020fe20000004100 */
[----:B------:R-:W-:Y:S06]  /*1fb0*/  BRA `(.L_x_29771) ;  /* 0x0000000000107947 */ /* 0x000fec0003800000 */
.L_x_29770:
[----:B-----5:R-:W-:Y:S02]  /*1fc0*/  HADD2.F32 R170, -RZ, R158.H1_H1 ;  /* 0x3000009effaa7230 */ /* 0x020fe40000004100 */
[----:B------:R-:W-:-:S03]  /*1fd0*/  @P2 HADD2.F32 R165, -RZ, R162.H1_H1 ;  /* 0x300000a2ffa52230 */ /* 0x000fc60000004100 */
[----:B------:R-:W-:-:S04]  /*1fe0*/  FMUL.FTZ R170, R170, UR7 ;  /* 0x00000007aaaa7c20 */ /* 0x000fc80008410000 */
[----:B------:R-:W-:-:S07]  /*1ff0*/  @P2 FADD.FTZ R170, R165, R170 ;  /* 0x000000aaa5aa2221 */ /* 0x000fce0000010000 */
.L_x_29771:
[----:B------:R-:W-:Y:S05]  /*2000*/  BSYNC B1 ;  /* 0x0000000000017941 */ /* 0x000fea0003800000 */
.L_x_29769:
[----:B------:R-:W-:Y:S04]  /*2010*/  BSSY B1, `(.L_x_29772) ;  /* 0x000000a000017945 */ /* 0x000fe80003800000 */
[----:B------:R-:W-:Y:S05]  /*2020*/  @P3 BRA `(.L_x_29773) ;  /* 0x0000000000103947 */ /* 0x000fea0003800000 */
[----:B------:R-:W-:Y:S01]  /*2030*/  MOV R171, RZ ;  /* 0x000000ff00ab7202 */ /* 0x000fe20000000f00 */
[----:B------:R-:W-:Y:S06]  /*2040*/  @!P2 BRA `(.L_x_29774) ;  /* 0x000000000018a947 */ /* 0x000fec0003800000 */
[----:B-----5:R-:W-:Y:S01]  /*2050*/  HADD2.F32 R171, -RZ, R163.H0_H0 ;  /* 0x200000a3ffab7230 */ /* 0x020fe20000004100 */
[----:B------:R-:W-:Y:S06]  /*2060*/  BRA `(.L_x_29774) ;  /* 0x0000000000107947 */ /* 0x000fec0003800000 */
.L_x_29773:
[----:B-----5:R-:W-:Y:S02]  /*2070*/  HADD2.F32 R171, -RZ, R159.H0_H0 ;  /* 0x2000009fffab7230 */ /* 0x020fe40000004100 */
[----:B------:R-:W-:-:S03]  /*2080*/  @P2 HADD2.F32 R164, -RZ, R163.H0_H0 ;  /* 0x200000a3ffa42230 */ /* 0x000fc60000004100 */
[----:B------:R-:W-:-:S04]  /*2090*/  FMUL.FTZ R171, R171, UR7 ;  /* 0x00000007abab7c20 */ /* 0x000fc80008410000 */
[----:B------:R-:W-:-:S07]  /*20a0*/  @P2 FADD.FTZ R171, R164, R171 ;  /* 0x000000aba4ab2221 */ /* 0x000fce0000010000 */
.L_x_29774:
[----:B------:R-:W-:Y:S05]  /*20b0*/  BSYNC B1 ;  /* 0x0000000000017941 */ /* 0x000fea0003800000 */
.L_x_29772:
[----:B------:R-:W-:Y:S04]  /*20c0*/  BSSY B1, `(.L_x_29775) ;  /* 0x000000a000017945 */ /* 0x000fe80003800000 */
[----:B------:R-:W-:Y:S05]  /*20d0*/  @P3 BRA `(.L_x_29776) ;  /* 0x0000000000103947 */ /* 0x000fea0003800000 */
[----:B------:R-:W-:Y:S01]  /*20e0*/  HFMA2.MMA R168, -RZ, RZ, 0, 0 ;  /* 0x00000000ffa87435 */ /* 0x000fe200000001ff */
[----:B------:R-:W-:Y:S10]  /*20f0*/  @!P2 BRA `(.L_x_29777) ;  /* 0x000000000018a947 */ /* 0x000ff40003800000 */
[----:B-----5:R-:W-:Y:S01]  /*2100*/  HADD2.F32 R168, -RZ, R163.H1_H1 ;  /* 0x300000a3ffa87230 */ /* 0x020fe20000004100 */
[----:B------:R-:W-:Y:S06]  /*2110*/  BRA `(.L_x_29777) ;  /* 0x0000000000107947 */ /* 0x000fec0003800000 */
.L_x_29776:
[----:B-----5:R-:W-:Y:S02]  /*2120*/  HADD2.F32 R168, -RZ, R159.H1_H1 ;  /* 0x3000009fffa87230 */ /* 0x020fe40000004100 */
[----:B------:R-:W-:-:S03]  /*2130*/  @P2 HADD2.F32 R165, -RZ, R163.H1_H1 ;  /* 0x300000a3ffa52230 */ /* 0x000fc60000004100 */
[----:B------:R-:W-:-:S04]  /*2140*/  FMUL.FTZ R168, R168, UR7 ;  /* 0x00000007a8a87c20 */ /* 0x000fc80008410000 */
[----:B------:R-:W-:-:S07]  /*2150*/  @P2 FADD.FTZ R168, R165, R168 ;  /* 0x000000a8a5a82221 */ /* 0x000fce0000010000 */
.L_x_29777:
[----:B------:R-:W-:Y:S05]  /*2160*/  BSYNC B1 ;  /* 0x0000000000017941 */ /* 0x000fea0003800000 */
.L_x_29775:
        /* <DEDUP_REMOVED lines=9> */
.L_x_29753:
[----:B------:R-:W-:Y:S05]  /*2200*/  BSYNC B0 ;  /* 0x0000000000007941 */ /* 0x000fea0003800000 */
.L_x_29752:
        /* <DEDUP_REMOVED lines=16> */
[----:B-----5:R-:W-:Y:S01]  /*2310*/  HADD2.F32 R169, -RZ, R160.H0_H0 ;  /* 0x200000a0ffa97230 */ /* 0x020fe20000004100 */
[----:B------:R-:W-:Y:S06]  /*2320*/  BRA `(.L_x_29782) ;  /* 0x0000000000107947 */ /* 0x000fec0003800000 */
.L_x_29781:
[----:B-----5:R-:W-:Y:S02]  /*2330*/  HADD2.F32 R169, -RZ, R156.H0_H0 ;  /* 0x2000009cffa97230 */ /* 0x020fe40000004100 */
[----:B------:R-:W-:-:S03]  /*2340*/  @P2 HADD2.F32 R20, -RZ, R160.H0_H0 ;  /* 0x200000a0ff142230 */ /* 0x000fc60000004100 */
[----:B------:R-:W-:-:S04]  /*2350*/  FMUL.FTZ R169, R169, UR7 ;  /* 0x00000007a9a97c20 */ /* 0x000fc80008410000 */
[----:B------:R-:W-:-:S07]  /*2360*/  @P2 FADD.FTZ R169, R20, R169 ;  /* 0x000000a914a92221 */ /* 0x000fce0000010000 */
.L_x_29782:
[----:B------:R-:W-:Y:S05]  /*2370*/  BSYNC B1 ;  /* 0x0000000000017941 */ /* 0x000fea0003800000 */
.L_x_29780:
[----:B------:R-:W-:Y:S04]  /*2380*/  BSSY B1, `(.L_x_29783) ;  /* 0x000000a000017945 */ /* 0x000fe80003800000 */
[----:B------:R-:W-:Y:S05]  /*2390*/  @P3 BRA `(.L_x_29784) ;  /* 0x0000000000103947 */ /* 0x000fea0003800000 */
[----:B------:R-:W-:Y:S01]  /*23a0*/  HFMA2.MMA R26, -RZ, RZ, 0, 0 ;  /* 0x00000000ff1a7435 */ /* 0x000fe200000001ff */
[----:B------:R-:W-:Y:S10]  /*23b0*/  @!P2 BRA `(.L_x_29785) ;  /* 0x000000000018a947 */ /* 0x000ff40003800000 */
[----:B-----5:R-:W-:Y:S01]  /*23c0*/  HADD2.F32 R26, -RZ, R160.H1_H1 ;  /* 0x300000a0ff1a7230 */ /* 0x020fe20000004100 */
[----:B------:R-:W-:Y:S06]  /*23d0*/  BRA `(.L_x_29785) ;  /* 0x0000000000107947 */ /* 0x000fec0003800000 */
.L_x_29784:
[----:B-----5:R-:W-:Y:S02]  /*23e0*/  HADD2.F32 R26, -RZ, R156.H1_H1 ;  /* 0x3000009cff1a7230 */ /* 0x020fe40000004100 */
[----:B------:R-:W-:-:S03]  /*23f0*/  @P2 HADD2.F32 R23, -RZ, R160.H1_H1 ;  /* 0x300000a0ff172230 */ /* 0x000fc60000004100 */
[----:B------:R-:W-:-:S04]  /*2400*/  FMUL.FTZ R26, R26, UR7 ;  /* 0x000000071a1a7c20 */ /* 0x000fc80008410000 */
[----:B------:R-:W-:-:S07]  /*2410*/  @P2 FADD.FTZ R26, R23, R26 ;  /* 0x0000001a171a2221 */ /* 0x000fce0000010000 */
.L_x_29785:
[----:B------:R-:W-:Y:S05]  /*2420*/  BSYNC B1 ;  /* 0x0000000000017941 */ /* 0x000fea0003800000 */
.L_x_29783:
[----:B------:R-:W-:Y:S04]  /*2430*/  BSSY B1, `(.L_x_29786) ;  /* 0x000000a000017945 */ /* 0x000fe80003800000 */
[----:B------:R-:W-:Y:S05]  /*2440*/  @P3 BRA `(.L_x_29787) ;  /* 0x0000000000103947 */ /* 0x000fea0003800000 */
[----:B------:R-:W-:Y:S01]  /*2450*/  MOV R27, RZ ;  /* 0x000000ff001b7202 */ /* 0x000fe20000000f00 */
[----:B------:R-:W-:Y:S06]  /*2460*/  @!P2 BRA `(.L_x_29788) ;  /* 0x000000000018a947 */ /* 0x000fec0003800000 */
[----:B-----5:R-:W-:Y:S01]  /*2470*/  HADD2.F32 R27, -RZ, R161.H0_H0 ;  /* 0x200000a1ff1b7230 */ /* 0x020fe20000004100 */
[----:B------:R-:W-:Y:S06]  /*2480*/  BRA `(.L_x_29788) ;  /* 0x0000000000107947 */ /* 0x000fec0003800000 */
.L_x_29787:
[----:B-----5:R-:W-:Y:S02]  /*2490*/  HADD2.F32 R27, -RZ, R157.H0_H0 ;  /* 0x2000009dff1b7230 */ /* 0x020fe40000004100 */
[----:B------:R-:W-:-:S03]  /*24a0*/  @P2 HADD2.F32 R20, -RZ, R161.H0_H0 ;  /* 0x200000a1ff142230 */ /* 0x000fc60000004100 */
[----:B------:R-:W-:-:S04]  /*24b0*/  FMUL.FTZ R27, R27, UR7 ;  /* 0x000000071b1b7c20 */ /* 0x000fc80008410000 */
[----:B------:R-:W-:-:S07]  /*24c0*/  @P2 FADD.FTZ R27, R20, R27 ;  /* 0x0000001b141b2221 */ /* 0x000fce0000010000 */
.L_x_29788:
[----:B------:R-:W-:Y:S05]  /*24d0*/  BSYNC B1 ;  /* 0x0000000000017941 */ /* 0x000fea0003800000 */
.L_x_29786:
[----:B------:R-:W-:Y:S04]  /*24e0*/  BSSY B1, `(.L_x_29789) ;  /* 0x000000a000017945 */ /* 0x000fe80003800000 */
[----:B------:R-:W-:Y:S05]  /*24f0*/  @P3 BRA `(.L_x_29790) ;  /* 0x0000000000103947 */ /* 0x000fea0003800000 */
[----:B------:R-:W-:Y:S01]  /*2500*/  HFMA2.MMA R24, -RZ, RZ, 0, 0 ;  /* 0x00000000ff187435 */ /* 0x000fe200000001ff */
[----:B------:R-:W-:Y:S10]  /*2510*/  @!P2 BRA `(.L_x_29791) ;  /* 0x000000000018a947 */ /* 0x000ff40003800000 */
[----:B-----5:R-:W-:Y:S01]  /*2520*/  HADD2.F32 R24, -RZ, R161.H1_H1 ;  /* 0x300000a1ff187230 */ /* 0x020fe20000004100 */
[----:B------:R-:W-:Y:S06]  /*2530*/  BRA `(.L_x_29791) ;  /* 0x0000000000107947 */ /* 0x000fec0003800000 */
.L_x_29790:
[----:B-----5:R-:W-:Y:S02]  /*2540*/  HADD2.F32 R24, -RZ, R157.H1_H1 ;  /* 0x3000009dff187230 */ /* 0x020fe40000004100 */
[----:B------:R-:W-:-:S03]  /*2550*/  @P2 HADD2.F32 R23, -RZ, R161.H1_H1 ;  /* 0x300000a1ff172230 */ /* 0x000fc60000004100 */
[----:B------:R-:W-:-:S04]  /*2560*/  FMUL.FTZ R24, R24, UR7 ;  /* 0x0000000718187c20 */ /* 0x000fc80008410000 */
[----:B------:R-:W-:-:S07]  /*2570*/  @P2 FADD.FTZ R24, R23, R24 ;  /* 0x0000001817182221 */ /* 0x000fce0000010000 */
.L_x_29791:
[----:B------:R-:W-:Y:S05]  /*2580*/  BSYNC B1 ;  /* 0x0000000000017941 */ /* 0x000fea0003800000 */
.L_x_29789:
[----:B------:R-:W-:Y:S04]  /*2590*/  BSSY B1, `(.L_x_29792) ;  /* 0x000000a000017945 */ /* 0x000fe80003800000 */
[----:B------:R-:W-:Y:S05]  /*25a0*/  @P3 BRA `(.L_x_29793) ;  /* 0x0000000000103947 */ /* 0x000fea0003800000 */
[----:B------:R-:W-:Y:S01]  /*25b0*/  MOV R25, RZ ;  /* 0x000000ff00197202 */ /* 0x000fe20000000f00 */
[----:B------:R-:W-:Y:S06]  /*25c0*/  @!P2 BRA `(.L_x_29794) ;  /* 0x000000000018a947 */ /* 0x000fec0003800000 */
[----:B-----5:R-:W-:Y:S01]  /*25d0*/  HADD2.F32 R25, -RZ, R162.H0_H0 ;  /* 0x200000a2ff197230 */ /* 0x020fe20000004100 */
[----:B------:R-:W-:Y:S06]  /*25e0*/  BRA `(.L_x_29794) ;  /* 0x0000000000107947 */ /* 0x000fec0003800000 */
.L_x_29793:
[----:B-----5:R-:W-:Y:S02]  /*25f0*/  HADD2.F32 R25, -RZ, R158.H0_H0 ;  /* 0x2000009eff197230 */ /* 0x020fe40000004100 */
[----:B------:R-:W-:-:S03]  /*2600*/  @P2 HADD2.F32 R20, -RZ, R162.H0_H0 ;  /* 0x200000a2ff142230 */ /* 0x000fc60000004100 */
[----:B------:R-:W-:-:S04]  /*2610*/  FMUL.FTZ R25, R25, UR7 ;  /* 0x0000000719197c20 */ /* 0x000fc80008410000 */
[----:B------:R-:W-:-:S07]  /*2620*/  @P2 FADD.FTZ R25, R20, R25 ;  /* 0x0000001914192221 */ /* 0x000fce0000010000 */
.L_x_29794:
[----:B------:R-:W-:Y:S05]  /*2630*/  BSYNC B1 ;  /* 0x0000000000017941 */ /* 0x000fea0003800000 */
.L_x_29792:
[----:B------:R-:W-:Y:S04]  /*2640*/  BSSY B1, `(.L_x_29795) ;  /* 0x000000a000017945 */ /* 0x000fe80003800000 */
[----:B------:R-:W-:Y:S05]  /*2650*/  @P3 BRA `(.L_x_29796) ;  /* 0x0000000000103947 */ /* 0x000fea0003800000 */
[----:B------:R-:W-:Y:S01]  /*2660*/  HFMA2.MMA R22, -RZ, RZ, 0, 0 ;  /* 0x00000000ff167435 */ /* 0x000fe200000001ff */
[----:B------:R-:W-:Y:S10]  /*2670*/  @!P2 BRA `(.L_x_29797) ;  /* 0x000000000018a947 */ /* 0x000ff40003800000 */
[----:B-----5:R-:W-:Y:S01]  /*2680*/  HADD2.F32 R22, -RZ, R162.H1_H1 ;  /* 0x300000a2ff167230 */ /* 0x020fe20000004100 */
[----:B------:R-:W-:Y:S06]  /*2690*/  BRA `(.L_x_29797) ;  /* 0x0000000000107947 */ /* 0x000fec0003800000 */
.L_x_29796:
[----:B-----5:R-:W-:Y:S02]  /*26a0*/  HADD2.F32 R22, -RZ, R158.H1_H1 ;  /* 0x3000009eff167230 */ /* 0x020fe40000004100 */
[----:B------:R-:W-:-:S03]  /*26b0*/  @P2 HADD2.F32 R23, -RZ, R162.H1_H1 ;  /* 0x300000a2ff172230 */ /* 0x000fc60000004100 */
[----:B------:R-:W-:-:S04]  /*26c0*/  FMUL.FTZ R22, R22, UR7 ;  /* 0x0000000716167c20 */ /* 0x000fc80008410000 */
[----:B------:R-:W-:-:S07]  /*26d0*/  @P2 FADD.FTZ R22, R23, R22 ;  /* 0x0000001617162221 */ /* 0x000fce0000010000 */
.L_x_29797:
[----:B------:R-:W-:Y:S05]  /*26e0*/  BSYNC B1 ;  /* 0x0000000000017941 */ /* 0x000fea0003800000 */
.L_x_29795:
[----:B------:R-:W-:Y:S04]  /*26f0*/  BSSY B1, `(.L_x_29798) ;  /* 0x000000a000017945 */ /* 0x000fe80003800000 */
[----:B------:R-:W-:Y:S05]  /*2700*/  @P3 BRA `(.L_x_29799) ;  /* 0x0000000000103947 */ /* 0x000fea0003800000 */
[----:B------:R-:W-:Y:S01]  /*2710*/  MOV R23, RZ ;  /* 0x000000ff00177202 */ /* 0x000fe20000000f00 */
[----:B------:R-:W-:Y:S06]  /*2720*/  @!P2 BRA `(.L_x_29800) ;  /* 0x000000000018a947 */ /* 0x000fec0003800000 */
[----:B-----5:R-:W-:Y:S01]  /*2730*/  HADD2.F32 R23, -RZ, R163.H0_H0 ;  /* 0x200000a3ff177230 */ /* 0x020fe20000004100 */
[----:B------:R-:W-:Y:S06]  /*2740*/  BRA `(.L_x_29800) ;  /* 0x0000000000107947 */ /* 0x000fec0003800000 */
.L_x_29799:
[----:B-----5:R-:W-:Y:S02]  /*2750*/  HADD2.F32 R23, -RZ, R159.H0_H0 ;  /* 0x2000009fff177230 */ /* 0x020fe40000004100 */
[----:B------:R-:W-:-:S03]  /*2760*/  @P2 HADD2.F32 R20, -RZ, R163.H0_H0 ;  /* 0x200000a3ff142230 */ /* 0x000fc60000004100 */
[----:B------:R-:W-:-:S04]  /*2770*/  FMUL.FTZ R23, R23, UR7 ;  /* 0x0000000717177c20 */ /* 0x000fc80008410000 */
[----:B------:R-:W-:-:S07]  /*2780*/  @P2 FADD.FTZ R23, R20, R23 ;  /* 0x0000001714172221 */ /* 0x000fce0000010000 */
.L_x_29800:
[----:B------:R-:W-:Y:S05]  /*2790*/  BSYNC B1 ;  /* 0x0000000000017941 */ /* 0x000fea0003800000 */
.L_x_29798:
[----:B------:R-:W-:Y:S04]  /*27a0*/  BSSY B1, `(.L_x_29801) ;  /* 0x000000a000017945 */ /* 0x000fe80003800000 */
[----:B------:R-:W-:Y:S05]  /*27b0*/  @P3 BRA `(.L_x_29802) ;  /* 0x0000000000103947 */ /* 0x000fea0003800000 */
[----:B------:R-:W-:Y:S01]  /*27c0*/  HFMA2.MMA R20, -RZ, RZ, 0, 0 ;  /* 0x00000000ff147435 */ /* 0x000fe200000001ff */
[----:B------:R-:W-:Y:S10]  /*27d0*/  @!P2 BRA `(.L_x_29803) ;  /* 0x000000000018a947 */ /* 0x000ff40003800000 */
[----:B-----5:R-:W-:Y:S01]  /*27e0*/  HADD2.F32 R20, -RZ, R163.H1_H1 ;  /* 0x300000a3ff147230 */ /* 0x020fe20000004100 */
[----:B------:R-:W-:Y:S06]  /*27f0*/  BRA `(.L_x_29803) ;  /* 0x0000000000107947 */ /* 0x000fec0003800000 */
.L_x_29802:
[----:B-----5:R-:W-:Y:S02]  /*2800*/  HADD2.F32 R20, -RZ, R159.H1_H1 ;  /* 0x3000009fff147230 */ /* 0x020fe40000004100 */
[----:B-12---:R-:W-:-:S03]  /*2810*/  @P2 HADD2.F32 R165, -RZ, R163.H1_H1 ;  /* 0x300000a3ffa52230 */ /* 0x006fc60000004100 */
[----:B------:R-:W-:-:S04]  /*2820*/  FMUL.FTZ R20, R20, UR7 ;  /* 0x0000000714147c20 */ /* 0x000fc80008410000 */
[----:B------:R-:W-:-:S07]  /*2830*/  @P2 FADD.FTZ R20, R165, R20 ;  /* 0x00000014a5142221 */ /* 0x000fce0000010000 */
.L_x_29803:
[----:B------:R-:W-:Y:S05]  /*2840*/  BSYNC B1 ;  /* 0x0000000000017941 */ /* 0x000fea0003800000 */
.L_x_29801:
[----:B-12---:R-:W0:Y:S01]  /*2850*/  LDC.64 R210, c[0x0][0x238] ;  /* 0x00008e00ffd27b82 */ /* 0x006e220000000a00 */
        /* <DEDUP_REMOVED lines=8> */
.L_x_29779:
[----:B------:R-:W-:Y:S05]  /*28e0*/  BSYNC B0 ;  /* 0x0000000000007941 */ /* 0x000fea0003800000 */
.L_x_29778:
        /* <DEDUP_REMOVED lines=18> */
.L_x_29807:
[----:B-----5:R-:W-:Y:S02]  /*2a10*/  HADD2.F32 R21, -RZ, R156.H0_H0 ;  /* 0x2000009cff157230 */ /* 0x020fe40000004100 */
[----:B------:R-:W-:-:S03]  /*2a20*/  @P2 HADD2.F32 R12, -RZ, R160.H0_H0 ;  /* 0x200000a0ff0c2230 */ /* 0x000fc60000004100 */
[----:B------:R-:W-:-:S04]  /*2a30*/  FMUL.FTZ R21, R21, UR7 ;  /* 0x0000000715157c20 */ /* 0x000fc80008410000 */
[----:B------:R-:W-:-:S07]  /*2a40*/  @P2 FADD.FTZ R21, R12, R21 ;  /* 0x000000150c152221 */ /* 0x000fce0000010000 */
.L_x_29808:
[----:B------:R-:W-:Y:S05]  /*2a50*/  BSYNC B1 ;  /* 0x0000000000017941 */ /* 0x000fea0003800000 */
.L_x_29806:
[----:B------:R-:W-:Y:S04]  /*2a60*/  BSSY B1, `(.L_x_29809) ;  /* 0x000000a000017945 */ /* 0x000fe80003800000 */
[----:B------:R-:W-:Y:S05]  /*2a70*/  @P3 BRA `(.L_x_29810) ;  /* 0x0000000000103947 */ /* 0x000fea0003800000 */
[----:B------:R-:W-:Y:S01]  /*2a80*/  HFMA2.MMA R18, -RZ, RZ, 0, 0 ;  /* 0x00000000ff127435 */ /* 0x000fe200000001ff */
[----:B------:R-:W-:Y:S10]  /*2a90*/  @!P2 BRA `(.L_x_29811) ;  /* 0x000000000018a947 */ /* 0x000ff40003800000 */
[----:B-----5:R-:W-:Y:S01]  /*2aa0*/  HADD2.F32 R18, -RZ, R160.H1_H1 ;  /* 0x300000a0ff127230 */ /* 0x020fe20000004100 */
[----:B------:R-:W-:Y:S06]  /*2ab0*/  BRA `(.L_x_29811) ;  /* 0x0000000000107947 */ /* 0x000fec0003800000 */
.L_x_29810:
[----:B-----5:R-:W-:Y:S02]  /*2ac0*/  HADD2.F32 R18, -RZ, R156.H1_H1 ;  /* 0x3000009cff127230 */ /* 0x020fe40000004100 */
[----:B------:R-:W-:-:S03]  /*2ad0*/  @P2 HADD2.F32 R15, -RZ, R160.H1_H1 ;  /* 0x300000a0ff0f2230 */ /* 0x000fc60000004100 */
[----:B------:R-:W-:-:S04]  /*2ae0*/  FMUL.FTZ R18, R18, UR7 ;  /* 0x0000000712127c20 */ /* 0x000fc80008410000 */
[----:B------:R-:W-:-:S07]  /*2af0*/  @P2 FADD.FTZ R18, R15, R18 ;  /* 0x000000120f122221 */ /* 0x000fce0000010000 */
.L_x_29811:
[----:B------:R-:W-:Y:S05]  /*2b00*/  BSYNC B1 ;  /* 0x0000000000017941 */ /* 0x000fea0003800000 */
.L_x_29809:
[----:B------:R-:W-:Y:S04]  /*2b10*/  BSSY B1, `(.L_x_29812) ;  /* 0x000000a000017945 */ /* 0x000fe80003800000 */
[----:B------:R-:W-:Y:S05]  /*2b20*/  @P3 BRA `(.L_x_29813) ;  /* 0x0000000000103947 */ /* 0x000fea0003800000 */
[----:B------:R-:W-:Y:S01]  /*2b30*/  MOV R19, RZ ;  /* 0x000000ff00137202 */ /* 0x000fe20000000f00 */
[----:B------:R-:W-:Y:S06]  /*2b40*/  @!P2 BRA `(.L_x_29814) ;  /* 0x000000000018a947 */ /* 0x000fec0003800000 */
[----:B-----5:R-:W-:Y:S01]  /*2b50*/  HADD2.F32 R19, -RZ, R161.H0_H0 ;  /* 0x200000a1ff137230 */ /* 0x020fe20000004100 */
[----:B------:R-:W-:Y:S06]  /*2b60*/  BRA `(.L_x_29814) ;  /* 0x0000000000107947 */ /* 0x000fec0003800000 */
.L_x_29813:
[----:B-----5:R-:W-:Y:S02]  /*2b70*/  HADD2.F32 R19, -RZ, R157.H0_H0 ;  /* 0x2000009dff137230 */ /* 0x020fe40000004100 */
[----:B------:R-:W-:-:S03]  /*2b80*/  @P2 HADD2.F32 R12, -RZ, R161.H0_H0 ;  /* 0x200000a1ff0c2230 */ /* 0x000fc60000004100 */
[----:B------:R-:W-:-:S04]  /*2b90*/  FMUL.FTZ R19, R19, UR7 ;  /* 0x0000000713137c20 */ /* 0x000fc80008410000 */
[----:B------:R-:W-:-:S07]  /*2ba0*/  @P2 FADD.FTZ R19, R12, R19 ;  /* 0x000000130c132221 */ /* 0x000fce0000010000 */
.L_x_29814:
[----:B------:R-:W-:Y:S05]  /*2bb0*/  BSYNC B1 ;  /* 0x0000000000017941 */ /* 0x000fea0003800000 */
.L_x_29812:
[----:B------:R-:W-:Y:S04]  /*2bc0*/  BSSY B1, `(.L_x_29815) ;  /* 0x000000a000017945 */ /* 0x000fe80003800000 */
[----:B------:R-:W-:Y:S05]  /*2bd0*/  @P3 BRA `(.L_x_29816) ;  /* 0x0000000000103947 */ /* 0x000fea0003800000 */
[----:B------:R-:W-:Y:S01]  /*2be0*/  HFMA2.MMA R16, -RZ, RZ, 0, 0 ;  /* 0x00000000ff107435 */ /* 0x000fe200000001ff */
[----:B------:R-:W-:Y:S10]  /*2bf0*/  @!P2 BRA `(.L_x_29817) ;  /* 0x000000000018a947 */ /* 0x000ff40003800000 */
[----:B-----5:R-:W-:Y:S01]  /*2c00*/  HADD2.F32 R16, -RZ, R161.H1_H1 ;  /* 0x300000a1ff107230 */ /* 0x020fe20000004100 */
[----:B------:R-:W-:Y:S06]  /*2c10*/  BRA `(.L_x_29817) ;  /* 0x0000000000107947 */ /* 0x000fec0003800000 */
.L_x_29816:
[----:B-----5:R-:W-:Y:S02]  /*2c20*/  HADD2.F32 R16, -RZ, R157.H1_H1 ;  /* 0x3000009dff107230 */ /* 0x020fe40000004100 */
[----:B------:R-:W-:-:S03]  /*2c30*/  @P2 HADD2.F32 R15, -RZ, R161.H1_H1 ;  /* 0x300000a1ff0f2230 */ /* 0x000fc60000004100 */
[----:B------:R-:W-:-:S04]  /*2c40*/  FMUL.FTZ R16, R16, UR7 ;  /* 0x0000000710107c20 */ /* 0x000fc80008410000 */
[----:B------:R-:W-:-:S07]  /*2c50*/  @P2 FADD.FTZ R16, R15, R16 ;  /* 0x000000100f102221 */ /* 0x000fce0000010000 */
.L_x_29817:
[----:B------:R-:W-:Y:S05]  /*2c60*/  BSYNC B1 ;  /* 0x0000000000017941 */ /* 0x000fea0003800000 */
.L_x_29815:
[----:B------:R-:W-:Y:S04]  /*2c70*/  BSSY B1, `(.L_x_29818) ;  /* 0x000000a000017945 */ /* 0x000fe80003800000 */
[----:B------:R-:W-:Y:S05]  /*2c80*/  @P3 BRA `(.L_x_29819) ;  /* 0x0000000000103947 */ /* 0x000fea0003800000 */
[----:B------:R-:W-:Y:S01]  /*2c90*/  MOV R17, RZ ;  /* 0x000000ff00117202 */ /* 0x000fe20000000f00 */
[----:B------:R-:W-:Y:S06]  /*2ca0*/  @!P2 BRA `(.L_x_29820) ;  /* 0x000000000018a947 */ /* 0x000fec0003800000 */
[----:B-----5:R-:W-:Y:S01]  /*2cb0*/  HADD2.F32 R17, -RZ, R162.H0_H0 ;  /* 0x200000a2ff117230 */ /* 0x020fe20000004100 */
[----:B------:R-:W-:Y:S06]  /*2cc0*/  BRA `(.L_x_29820) ;  /* 0x0000000000107947 */ /* 0x000fec0003800000 */
.L_x_29819:
[----:B-----5:R-:W-:Y:S02]  /*2cd0*/  HADD2.F32 R17, -RZ, R158.H0_H0 ;  /* 0x2000009eff117230 */ /* 0x020fe40000004100 */
[----:B------:R-:W-:-:S03]  /*2ce0*/  @P2 HADD2.F32 R12, -RZ, R162.H0_H0 ;  /* 0x200000a2ff0c2230 */ /* 0x000fc60000004100 */
[----:B------:R-:W-:-:S04]  /*2cf0*/  FMUL.FTZ R17, R17, UR7 ;  /* 0x0000000711117c20 */ /* 0x000fc80008410000 */
[----:B------:R-:W-:-:S07]  /*2d00*/  @P2 FADD.FTZ R17, R12, R17 ;  /* 0x000000110c112221 */ /* 0x000fce0000010000 */
.L_x_29820:
[----:B------:R-:W-:Y:S05]  /*2d10*/  BSYNC B1 ;  /* 0x0000000000017941 */ /* 0x000fea0003800000 */
.L_x_29818:
[----:B------:R-:W-:Y:S04]  /*2d20*/  BSSY B1, `(.L_x_29821) ;  /* 0x000000a000017945 */ /* 0x000fe80003800000 */
[----:B------:R-:W-:Y:S05]  /*2d30*/  @P3 BRA `(.L_x_29822) ;  /* 0x0000000000103947 */ /* 0x000fea0003800000 */
[----:B------:R-:W-:Y:S01]  /*2d40*/  HFMA2.MMA R14, -RZ, RZ, 0, 0 ;  /* 0x00000000ff0e7435 */ /* 0x000fe200000001ff */
[----:B------:R-:W-:Y:S10]  /*2d50*/  @!P2 BRA `(.L_x_29823) ;  /* 0x000000000018a947 */ /* 0x000ff40003800000 */
[----:B-----5:R-:W-:Y:S01]  /*2d60*/  HADD2.F32 R14, -RZ, R162.H1_H1 ;  /* 0x300000a2ff0e7230 */ /* 0x020fe20000004100 */
[----:B------:R-:W-:Y:S06]  /*2d70*/  BRA `(.L_x_29823) ;  /* 0x0000000000107947 */ /* 0x000fec0003800000 */
.L_x_29822:
[----:B-----5:R-:W-:Y:S02]  /*2d80*/  HADD2.F32 R14, -RZ, R158.H1_H1 ;  /* 0x3000009eff0e7230 */ /* 0x020fe40000004100 */
[----:B------:R-:W-:-:S03]  /*2d90*/  @P2 HADD2.F32 R15, -RZ, R162.H1_H1 ;  /* 0x300000a2ff0f2230 */ /* 0x000fc60000004100 */
[----:B------:R-:W-:-:S04]  /*2da0*/  FMUL.FTZ R14, R14, UR7 ;  /* 0x000000070e0e7c20 */ /* 0x000fc80008410000 */
[----:B------:R-:W-:-:S07]  /*2db0*/  @P2 FADD.FTZ R14, R15, R14 ;  /* 0x0000000e0f0e2221 */ /* 0x000fce0000010000 */
.L_x_29823:
[----:B------:R-:W-:Y:S05]  /*2dc0*/  BSYNC B1 ;  /* 0x0000000000017941 */ /* 0x000fea0003800000 */
.L_x_29821:
[----:B------:R-:W-:Y:S04]  /*2dd0*/  BSSY B1, `(.L_x_29824) ;  /* 0x000000a000017945 */ /* 0x000fe80003800000 */
[----:B------:R-:W-:Y:S05]  /*2de0*/  @P3 BRA `(.L_x_29825) ;  /* 0x0000000000103947 */ /* 0x000fea0003800000 */
[----:B------:R-:W-:Y:S01]  /*2df0*/  MOV R15, RZ ;  /* 0x000000ff000f7202 */ /* 0x000fe20000000f00 */
[----:B------:R-:W-:Y:S06]  /*2e00*/  @!P2 BRA `(.L_x_29826) ;  /* 0x000000000018a947 */ /* 0x000fec0003800000 */
[----:B-----5:R-:W-:Y:S01]  /*2e10*/  HADD2.F32 R15, -RZ, R163.H0_H0 ;  /* 0x200000a3ff0f7230 */ /* 0x020fe20000004100 */
[----:B------:R-:W-:Y:S06]  /*2e20*/  BRA `(.L_x_29826) ;  /* 0x0000000000107947 */ /* 0x000fec0003800000 */
.L_x_29825:
[----:B-----5:R-:W-:Y:S02]  /*2e30*/  HADD2.F32 R15, -RZ, R159.H0_H0 ;  /* 0x2000009fff0f7230 */ /* 0x020fe40000004100 */
[----:B------:R-:W-:-:S03]  /*2e40*/  @P2 HADD2.F32 R12, -RZ, R163.H0_H0 ;  /* 0x200000a3ff0c2230 */ /* 0x000fc60000004100 */
[----:B------:R-:W-:-:S04]  /*2e50*/  FMUL.FTZ R15, R15, UR7 ;  /* 0x000000070f0f7c20 */ /* 0x000fc80008410000 */
[----:B------:R-:W-:-:S07]  /*2e60*/  @P2 FADD.FTZ R15, R12, R15 ;  /* 0x0000000f0c0f2221 */ /* 0x000fce0000010000 */
.L_x_29826:
[----:B------:R-:W-:Y:S05]  /*2e70*/  BSYNC B1 ;  /* 0x0000000000017941 */ /* 0x000fea0003800000 */
.L_x_29824:
[----:B------:R-:W-:Y:S04]  /*2e80*/  BSSY B1, `(.L_x_29827) ;  /* 0x000000a000017945 */ /* 0x000fe80003800000 */
[----:B------:R-:W-:Y:S05]  /*2e90*/  @P3 BRA `(.L_x_29828) ;  /* 0x0000000000103947 */ /* 0x000fea0003800000 */
[----:B------:R-:W-:Y:S01]  /*2ea0*/  HFMA2.MMA R12, -RZ, RZ, 0, 0 ;  /* 0x00000000ff0c7435 */ /* 0x000fe200000001ff */
[----:B------:R-:W-:Y:S10]  /*2eb0*/  @!P2 BRA `(.L_x_29829) ;  /* 0x000000000018a947 */ /* 0x000ff40003800000 */
[----:B-----5:R-:W-:Y:S01]  /*2ec0*/  HADD2.F32 R12, -RZ, R163.H1_H1 ;  /* 0x300000a3ff0c7230 */ /* 0x020fe20000004100 */
[----:B------:R-:W-:Y:S06]  /*2ed0*/  BRA `(.L_x_29829) ;  /* 0x0000000000107947 */ /* 0x000fec0003800000 */
.L_x_29828:
[----:B-----5:R-:W-:Y:S02]  /*2ee0*/  HADD2.F32 R12, -RZ, R159.H1_H1 ;  /* 0x3000009fff0c7230 */ /* 0x020fe40000004100 */
[----:B--23--:R-:W-:-:S03]  /*2ef0*/  @P2 HADD2.F32 R165, -RZ, R163.H1_H1 ;  /* 0x300000a3ffa52230 */ /* 0x00cfc60000004100 */
[----:B------:R-:W-:-:S04]  /*2f00*/  FMUL.FTZ R12, R12, UR7 ;  /* 0x000000070c0c7c20 */ /* 0x000fc80008410000 */
[----:B------:R-:W-:-:S07]  /*2f10*/  @P2 FADD.FTZ R12, R165, R12 ;  /* 0x0000000ca50c2221 */ /* 0x000fce0000010000 */
.L_x_29829:
[----:B------:R-:W-:Y:S05]  /*2f20*/  BSYNC B1 ;  /* 0x0000000000017941 */ /* 0x000fea0003800000 */
.L_x_29827:
[----:B--23--:R-:W0:Y:S01]  /*2f30*/  LDC.64 R210, c[0x0][0x238] ;  /* 0x00008e00ffd27b82 */ /* 0x00ce220000000a00 */
        /* <DEDUP_REMOVED lines=8> */
.L_x_29805:
[----:B------:R-:W-:Y:S05]  /*2fc0*/  BSYNC B0 ;  /* 0x0000000000007941 */ /* 0x000fea0003800000 */
.L_x_29804:
        /* <DEDUP_REMOVED lines=18> */
.L_x_29833:
[----:B-----5:R-:W-:Y:S02]  /*30f0*/  HADD2.F32 R13, -RZ, R156.H0_H0 ;  /* 0x2000009cff0d7230 */ /* 0x020fe40000004100 */
[----:B----4-:R-:W-:-:S03]  /*3100*/  @P2 HADD2.F32 R4, -RZ, R160.H0_H0 ;  /* 0x200000a0ff042230 */ /* 0x010fc60000004100 */
[----:B------:R-:W-:-:S04]  /*3110*/  FMUL.FTZ R13, R13, UR7 ;  /* 0x000000070d0d7c20 */ /* 0x000fc80008410000 */
[----:B------:R-:W-:-:S07]  /*3120*/  @P2 FADD.FTZ R13, R4, R13 ;  /* 0x0000000d040d2221 */ /* 0x000fce0000010000 */
.L_x_29834:
[----:B------:R-:W-:Y:S05]  /*3130*/  BSYNC B1 ;  /* 0x0000000000017941 */ /* 0x000fea0003800000 */
.L_x_29832:
[----:B------:R-:W-:Y:S04]  /*3140*/  BSSY B1, `(.L_x_29835) ;  /* 0x000000a000017945 */ /* 0x000fe80003800000 */
[----:B------:R-:W-:Y:S05]  /*3150*/  @P3 BRA `(.L_x_29836) ;  /* 0x0000000000103947 */ /* 0x000fea0003800000 */
[----:B------:R-:W-:Y:S01]  /*3160*/  HFMA2.MMA R10, -RZ, RZ, 0, 0 ;  /* 0x00000000ff0a7435 */ /* 0x000fe200000001ff */
[----:B------:R-:W-:Y:S10]  /*3170*/  @!P2 BRA `(.L_x_29837) ;  /* 0x000000000018a947 */ /* 0x000ff40003800000 */
[----:B-----5:R-:W-:Y:S01]  /*3180*/  HADD2.F32 R10, -RZ, R160.H1_H1 ;  /* 0x300000a0ff0a7230 */ /* 0x020fe20000004100 */
[----:B------:R-:W-:Y:S06]  /*3190*/  BRA `(.L_x_29837) ;  /* 0x0000000000107947 */ /* 0x000fec0003800000 */
.L_x_29836:
[----:B-----5:R-:W-:Y:S02]  /*31a0*/  HADD2.F32 R10, -RZ, R156.H1_H1 ;  /* 0x3000009cff0a7230 */ /* 0x020fe40000004100 */
[----:B------:R-:W-:-:S03]  /*31b0*/  @P2 HADD2.F32 R7, -RZ, R160.H1_H1 ;  /* 0x300000a0ff072230 */ /* 0x000fc60000004100 */
[----:B------:R-:W-:-:S04]  /*31c0*/  FMUL.FTZ R10, R10, UR7 ;  /* 0x000000070a0a7c20 */ /* 0x000fc80008410000 */
[----:B------:R-:W-:-:S07]  /*31d0*/  @P2 FADD.FTZ R10, R7, R10 ;  /* 0x0000000a070a2221 */ /* 0x000fce0000010000 */
.L_x_29837:
[----:B------:R-:W-:Y:S05]  /*31e0*/  BSYNC B1 ;  /* 0x0000000000017941 */ /* 0x000fea0003800000 */
.L_x_29835:
[----:B------:R-:W-:Y:S04]  /*31f0*/  BSSY B1, `(.L_x_29838) ;  /* 0x000000a000017945 */ /* 0x000fe80003800000 */
[----:B------:R-:W-:Y:S05]  /*3200*/  @P3 BRA `(.L_x_29839) ;  /* 0x0000000000103947 */ /* 0x000fea0003800000 */
[----:B------:R-:W-:Y:S01]  /*3210*/  MOV R11, RZ ;  /* 0x000000ff000b7202 */ /* 0x000fe20000000f00 */
[----:B------:R-:W-:Y:S06]  /*3220*/  @!P2 BRA `(.L_x_29840) ;  /* 0x000000000018a947 */ /* 0x000fec0003800000 */
[----:B-----5:R-:W-:Y:S01]  /*3230*/  HADD2.F32 R11, -RZ, R161.H0_H0 ;  /* 0x200000a1ff0b7230 */ /* 0x020fe20000004100 */
[----:B------:R-:W-:Y:S06]  /*3240*/  BRA `(.L_x_29840) ;  /* 0x0000000000107947 */ /* 0x000fec0003800000 */
.L_x_29839:
[----:B-----5:R-:W-:Y:S02]  /*3250*/  HADD2.F32 R11, -RZ, R157.H0_H0 ;  /* 0x2000009dff0b7230 */ /* 0x020fe40000004100 */
[----:B----4-:R-:W-:-:S03]  /*3260*/  @P2 HADD2.F32 R4, -RZ, R161.H0_H0 ;  /* 0x200000a1ff042230 */ /* 0x010fc60000004100 */
[----:B------:R-:W-:-:S04]  /*3270*/  FMUL.FTZ R11, R11, UR7 ;  /* 0x000000070b0b7c20 */ /* 0x000fc80008410000 */
[----:B------:R-:W-:-:S07]  /*3280*/  @P2 FADD.FTZ R11, R4, R11 ;  /* 0x0000000b040b2221 */ /* 0x000fce0000010000 */
.L_x_29840:
[----:B------:R-:W-:Y:S05]  /*3290*/  BSYNC B1 ;  /* 0x0000000000017941 */ /* 0x000fea0003800000 */
.L_x_29838:
[----:B------:R-:W-:Y:S04]  /*32a0*/  BSSY B1, `(.L_x_29841) ;  /* 0x000000a000017945 */ /* 0x000fe80003800000 */
[----:B------:R-:W-:Y:S05]  /*32b0*/  @P3 BRA `(.L_x_29842) ;  /* 0x0000000000103947 */ /* 0x000fea0003800000 */
[----:B------:R-:W-:Y:S01]  /*32c0*/  HFMA2.MMA R8, -RZ, RZ, 0, 0 ;  /* 0x00000000ff087435 */ /* 0x000fe200000001ff */
[----:B------:R-:W-:Y:S10]  /*32d0*/  @!P2 BRA `(.L_x_29843) ;  /* 0x000000000018a947 */ /* 0x000ff40003800000 */
[----:B-----5:R-:W-:Y:S01]  /*32e0*/  HADD2.F32 R8, -RZ, R161.H1_H1 ;  /* 0x300000a1ff087230 */ /* 0x020fe20000004100 */
[----:B------:R-:W-:Y:S06]  /*32f0*/  BRA `(.L_x_29843) ;  /* 0x0000000000107947 */ /* 0x000fec0003800000 */
.L_x_29842:
[----:B-----5:R-:W-:Y:S02]  /*3300*/  HADD2.F32 R8, -RZ, R157.H1_H1 ;  /* 0x3000009dff087230 */ /* 0x020fe40000004100 */
[----:B------:R-:W-:-:S03]  /*3310*/  @P2 HADD2.F32 R7, -RZ, R161.H1_H1 ;  /* 0x300000a1ff072230 */ /* 0x000fc60000004100 */
[----:B------:R-:W-:-:S04]  /*3320*/  FMUL.FTZ R8, R8, UR7 ;  /* 0x0000000708087c20 */ /* 0x000fc80008410000 */
[----:B------:R-:W-:-:S07]  /*3330*/  @P2 FADD.FTZ R8, R7, R8 ;  /* 0x0000000807082221 */ /* 0x000fce0000010000 */
.L_x_29843:
[----:B------:R-:W-:Y:S05]  /*3340*/  BSYNC B1 ;  /* 0x0000000000017941 */ /* 0x000fea0003800000 */
.L_x_29841:
[----:B------:R-:W-:Y:S04]  /*3350*/  BSSY B1, `(.L_x_29844) ;  /* 0x000000a000017945 */ /* 0x000fe80003800000 */
[----:B------:R-:W-:Y:S05]  /*3360*/  @P3 BRA `(.L_x_29845) ;  /* 0x0000000000103947 */ /* 0x000fea0003800000 */
[----:B------:R-:W-:Y:S01]  /*3370*/  MOV R9, RZ ;  /* 0x000000ff00097202 */ /* 0x000fe20000000f00 */
[----:B------:R-:W-:Y:S06]  /*3380*/  @!P2 BRA `(.L_x_29846) ;  /* 0x000000000018a947 */ /* 0x000fec0003800000 */
[----:B-----5:R-:W-:Y:S01]  /*3390*/  HADD2.F32 R9, -RZ, R162.H0_H0 ;  /* 0x200000a2ff097230 */ /* 0x020fe20000004100 */
[----:B------:R-:W-:Y:S06]  /*33a0*/  BRA `(.L_x_29846) ;  /* 0x0000000000107947 */ /* 0x000fec0003800000 */
.L_x_29845:
[----:B-----5:R-:W-:Y:S02]  /*33b0*/  HADD2.F32 R9, -RZ, R158.H0_H0 ;  /* 0x2000009eff097230 */ /* 0x020fe40000004100 */
[----:B----4-:R-:W-:-:S03]  /*33c0*/  @P2 HADD2.F32 R4, -RZ, R162.H0_H0 ;  /* 0x200000a2ff042230 */ /* 0x010fc60000004100 */
[----:B------:R-:W-:-:S04]  /*33d0*/  FMUL.FTZ R9, R9, UR7 ;  /* 0x0000000709097c20 */ /* 0x000fc80008410000 */
[----:B------:R-:W-:-:S07]  /*33e0*/  @P2 FADD.FTZ R9, R4, R9 ;  /* 0x0000000904092221 */ /* 0x000fce0000010000 */
.L_x_29846:
[----:B------:R-:W-:Y:S05]  /*33f0*/  BSYNC B1 ;  /* 0x0000000000017941 */ /* 0x000fea0003800000 */
.L_x_29844:
[----:B------:R-:W-:Y:S04]  /*3400*/  BSSY B1, `(.L_x_29847) ;  /* 0x000000a000017945 */ /* 0x000fe80003800000 */
[----:B------:R-:W-:Y:S05]  /*3410*/  @P3 BRA `(.L_x_29848) ;  /* 0x0000000000103947 */ /* 0x000fea0003800000 */
[----:B------:R-:W-:Y:S01]  /*3420*/  HFMA2.MMA R6, -RZ, RZ, 0, 0 ;  /* 0x00000000ff067435 */ /* 0x000fe200000001ff */
[----:B------:R-:W-:Y:S10]  /*3430*/  @!P2 BRA `(.L_x_29849) ;  /* 0x000000000018a947 */ /* 0x000ff40003800000 */
[----:B-----5:R-:W-:Y:S01]  /*3440*/  HADD2.F32 R6, -RZ, R162.H1_H1 ;  /* 0x300000a2ff067230 */ /* 0x020fe20000004100 */
[----:B------:R-:W-:Y:S06]  /*3450*/  BRA `(.L_x_29849) ;  /* 0x0000000000107947 */ /* 0x000fec0003800000 */
.L_x_29848:
[----:B-----5:R-:W-:Y:S02]  /*3460*/  HADD2.F32 R6, -RZ, R158.H1_H1 ;  /* 0x3000009eff067230 */ /* 0x020fe40000004100 */
[----:B------:R-:W-:-:S03]  /*3470*/  @P2 HADD2.F32 R7, -RZ, R162.H1_H1 ;  /* 0x300000a2ff072230 */ /* 0x000fc60000004100 */
[----:B------:R-:W-:-:S04]  /*3480*/  FMUL.FTZ R6, R6, UR7 ;  /* 0x0000000706067c20 */ /* 0x000fc80008410000 */
[----:B------:R-:W-:-:S07]  /*3490*/  @P2 FADD.FTZ R6, R7, R6 ;  /* 0x0000000607062221 */ /* 0x000fce0000010000 */
.L_x_29849:
[----:B------:R-:W-:Y:S05]  /*34a0*/  BSYNC B1 ;  /* 0x0000000000017941 */ /* 0x000fea0003800000 */
.L_x_29847:
[----:B------:R-:W-:Y:S04]  /*34b0*/  BSSY B1, `(.L_x_29850) ;  /* 0x000000a000017945 */ /* 0x000fe80003800000 */
[----:B------:R-:W-:Y:S05]  /*34c0*/  @P3 BRA `(.L_x_29851) ;  /* 0x0000000000103947 */ /* 0x000fea0003800000 */
[----:B------:R-:W-:Y:S01]  /*34d0*/  MOV R7, RZ ;  /* 0x000000ff00077202 */ /* 0x000fe20000000f00 */
[----:B------:R-:W-:Y:S06]  /*34e0*/  @!P2 BRA `(.L_x_29852) ;  /* 0x000000000018a947 */ /* 0x000fec0003800000 */
[----:B-----5:R-:W-:Y:S01]  /*34f0*/  HADD2.F32 R7, -RZ, R163.H0_H0 ;  /* 0x200000a3ff077230 */ /* 0x020fe20000004100 */
[----:B------:R-:W-:Y:S06]  /*3500*/  BRA `(.L_x_29852) ;  /* 0x0000000000107947 */ /* 0x000fec0003800000 */
.L_x_29851:
[----:B-----5:R-:W-:Y:S02]  /*3510*/  HADD2.F32 R7, -RZ, R159.H0_H0 ;  /* 0x2000009fff077230 */ /* 0x020fe40000004100 */
[----:B----4-:R-:W-:-:S03]  /*3520*/  @P2 HADD2.F32 R4, -RZ, R163.H0_H0 ;  /* 0x200000a3ff042230 */ /* 0x010fc60000004100 */
[----:B------:R-:W-:-:S04]  /*3530*/  FMUL.FTZ R7, R7, UR7 ;  /* 0x0000000707077c20 */ /* 0x000fc80008410000 */
[----:B------:R-:W-:-:S07]  /*3540*/  @P2 FADD.FTZ R7, R4, R7 ;  /* 0x0000000704072221 */ /* 0x000fce0000010000 */
.L_x_29852:
[----:B------:R-:W-:Y:S05]  /*3550*/  BSYNC B1 ;  /* 0x0000000000017941 */ /* 0x000fea0003800000 */
.L_x_29850:
[----:B------:R-:W-:Y:S04]  /*3560*/  BSSY B1, `(.L_x_29853) ;  /* 0x000000a000017945 */ /* 0x000fe80003800000 */
[----:B------:R-:W-:Y:S05]  /*3570*/  @P3 BRA `(.L_x_29854) ;  /* 0x0000000000103947 */ /* 0x000fea0003800000 */
[----:B----4-:R-:W-:Y:S01]  /*3580*/  HFMA2.MMA R4, -RZ, RZ, 0, 0 ;  /* 0x00000000ff047435 */ /* 0x010fe200000001ff */
[----:B------:R-:W-:Y:S10]  /*3590*/  @!P2 BRA `(.L_x_29855) ;  /* 0x000000000018a947 */ /* 0x000ff40003800000 */
[----:B-----5:R-:W-:Y:S01]  /*35a0*/  HADD2.F32 R4, -RZ, R163.H1_H1 ;  /* 0x300000a3ff047230 */ /* 0x020fe20000004100 */
[----:B------:R-:W-:Y:S06]  /*35b0*/  BRA `(.L_x_29855) ;  /* 0x0000000000107947 */ /* 0x000fec0003800000 */
.L_x_29854:
[----:B----45:R-:W-:Y:S02]  /*35c0*/  HADD2.F32 R4, -RZ, R159.H1_H1 ;  /* 0x3000009fff047230 */ /* 0x030fe40000004100 */
[----:B--23--:R-:W-:-:S03]  /*35d0*/  @P2 HADD2.F32 R165, -RZ, R163.H1_H1 ;  /* 0x300000a3ffa52230 */ /* 0x00cfc60000004100 */
[----:B------:R-:W-:-:S04]  /*35e0*/  FMUL.FTZ R4, R4, UR7 ;  /* 0x0000000704047c20 */ /* 0x000fc80008410000 */
[----:B------:R-:W-:-:S07]  /*35f0*/  @P2 FADD.FTZ R4, R165, R4 ;  /* 0x00000004a5042221 */ /* 0x000fce0000010000 */
.L_x_29855:
[----:B------:R-:W-:Y:S05]  /*3600*/  BSYNC B1 ;  /* 0x0000000000017941 */ /* 0x000fea0003800000 */
.L_x_29853:
        /* <DEDUP_REMOVED lines=9> */
.L_x_29831:
[----:B------:R-:W-:Y:S05]  /*36a0*/  BSYNC B0 ;  /* 0x0000000000007941 */ /* 0x000fea0003800000 */
.L_x_29830:
        /* <DEDUP_REMOVED lines=18> */
.L_x_29859:
[----:B-----5:R-:W-:Y:S02]  /*37d0*/  HADD2.F32 R5, -RZ, R156.H0_H0 ;  /* 0x2000009cff057230 */ /* 0x020fe40000004100 */
[----:B------:R-:W-:-:S03]  /*37e0*/  @P2 HADD2.F32 R0, -RZ, R160.H0_H0 ;  /* 0x200000a0ff002230 */ /* 0x000fc60000004100 */
[----:B------:R-:W-:-:S04]  /*37f0*/  FMUL.FTZ R5, R5, UR7 ;  /* 0x0000000705057c20 */ /* 0x000fc80008410000 */
[----:B------:R-:W-:-:S07]  /*3800*/  @P2 FADD.FTZ R5, R0, R5 ;  /* 0x0000000500052221 */ /* 0x000fce0000010000 */
.L_x_29860:
[----:B------:R-:W-:Y:S05]  /*3810*/  BSYNC B1 ;  /* 0x0000000000017941 */ /* 0x000fea0003800000 */
.L_x_29858:
[----:B------:R-:W-:Y:S04]  /*3820*/  BSSY B1, `(.L_x_29861) ;  /* 0x000000a000017945 */ /* 0x000fe80003800000 */
[----:B------:R-:W-:Y:S05]  /*3830*/  @P3 BRA `(.L_x_29862) ;  /* 0x0000000000103947 */ /* 0x000fea0003800000 */
[----:B------:R-:W-:Y:S01]  /*3840*/  HFMA2.MMA R2, -RZ, RZ, 0, 0 ;  /* 0x00000000ff027435 */ /* 0x000fe200000001ff */
[----:B------:R-:W-:Y:S10]  /*3850*/  @!P2 BRA `(.L_x_29863) ;  /* 0x000000000018a947 */ /* 0x000ff40003800000 */
[----:B-----5:R-:W-:Y:S01]  /*3860*/  HADD2.F32 R2, -RZ, R160.H1_H1 ;  /* 0x300000a0ff027230 */ /* 0x020fe20000004100 */
[----:B------:R-:W-:Y:S06]  /*3870*/  BRA `(.L_x_29863) ;  /* 0x0000000000107947 */ /* 0x000fec0003800000 */
.L_x_29862:
[----:B-----5:R-:W-:Y:S02]  /*3880*/  HADD2.F32 R2, -RZ, R156.H1_H1 ;  /* 0x3000009cff027230 */ /* 0x020fe40000004100 */
[----:B------:R-:W-:-:S03]  /*3890*/  @P2 HADD2.F32 R3, -RZ, R160.H1_H1 ;  /* 0x300000a0ff032230 */ /* 0x000fc60000004100 */
[----:B------:R-:W-:-:S04]  /*38a0*/  FMUL.FTZ R2, R2, UR7 ;  /* 0x0000000702027c20 */ /* 0x000fc80008410000 */
[----:B------:R-:W-:-:S07]  /*38b0*/  @P2 FADD.FTZ R2, R3, R2 ;  /* 0x0000000203022221 */ /* 0x000fce0000010000 */
.L_x_29863:
[----:B------:R-:W-:Y:S05]  /*38c0*/  BSYNC B1 ;  /* 0x0000000000017941 */ /* 0x000fea0003800000 */
.L_x_29861:
[----:B------:R-:W-:Y:S04]  /*38d0*/  BSSY B1, `(.L_x_29864) ;  /* 0x000000a000017945 */ /* 0x000fe80003800000 */
[----:B------:R-:W-:Y:S05]  /*38e0*/  @P3 BRA `(.L_x_29865) ;  /* 0x0000000000103947 */ /* 0x000fea0003800000 */
[----:B------:R-:W-:Y:S01]  /*38f0*/  MOV R3, RZ ;  /* 0x000000ff00037202 */ /* 0x000fe20000000f00 */
[----:B------:R-:W-:Y:S06]  /*3900*/  @!P2 BRA `(.L_x_29866) ;  /* 0x000000000018a947 */ /* 0x000fec0003800000 */
[----:B-----5:R-:W-:Y:S01]  /*3910*/  HADD2.F32 R3, -RZ, R161.H0_H0 ;  /* 0x200000a1ff037230 */ /* 0x020fe20000004100 */
[----:B------:R-:W-:Y:S06]  /*3920*/  BRA `(.L_x_29866) ;  /* 0x0000000000107947 */ /* 0x000fec0003800000 */
.L_x_29865:
[----:B-----5:R-:W-:Y:S02]  /*3930*/  HADD2.F32 R3, -RZ, R157.H0_H0 ;  /* 0x2000009dff037230 */ /* 0x020fe40000004100 */
[----:B------:R-:W-:-:S03]  /*3940*/  @P2 HADD2.F32 R0, -RZ, R161.H0_H0 ;  /* 0x200000a1ff002230 */ /* 0x000fc60000004100 */
[----:B------:R-:W-:-:S04]  /*3950*/  FMUL.FTZ R3, R3, UR7 ;  /* 0x0000000703037c20 */ /* 0x000fc80008410000 */
[----:B------:R-:W-:-:S07]  /*3960*/  @P2 FADD.FTZ R3, R0, R3 ;  /* 0x0000000300032221 */ /* 0x000fce0000010000 */
.L_x_29866:
[----:B------:R-:W-:Y:S05]  /*3970*/  BSYNC B1 ;  /* 0x0000000000017941 */ /* 0x000fea0003800000 */
.L_x_29864:
[----:B------:R-:W-:Y:S04]  /*3980*/  BSSY B1, `(.L_x_29867) ;  /* 0x000000a000017945 */ /* 0x000fe80003800000 */
[----:B------:R-:W-:Y:S05]  /*3990*/  @P3 BRA `(.L_x_29868) ;  /* 0x0000000000103947 */ /* 0x000fea0003800000 */
[----:B------:R-:W-:Y:S01]  /*39a0*/  HFMA2.MMA R0, -RZ, RZ, 0, 0 ;  /* 0x00000000ff007435 */ /* 0x000fe200000001ff */
[----:B------:R-:W-:Y:S10]  /*39b0*/  @!P2 BRA `(.L_x_29869) ;  /* 0x000000000018a947 */ /* 0x000ff40003800000 */
[----:B-----5:R-:W-:Y:S01]  /*39c0*/  HADD2.F32 R0, -RZ, R161.H1_H1 ;  /* 0x300000a1ff007230 */ /* 0x020fe20000004100 */
[----:B------:R-:W-:Y:S06]  /*39d0*/  BRA `(.L_x_29869) ;  /* 0x0000000000107947 */ /* 0x000fec0003800000 */
.L_x_29868:
[----:B-----5:R-:W-:Y:S02]  /*39e0*/  HADD2.F32 R0, -RZ, R157.H1_H1 ;  /* 0x3000009dff007230 */ /* 0x020fe40000004100 */
[----:B------:R-:W-:-:S03]  /*39f0*/  @P2 HADD2.F32 R165, -RZ, R161.H1_H1 ;  /* 0x300000a1ffa52230 */ /* 0x000fc60000004100 */
[----:B------:R-:W-:-:S04]  /*3a00*/  FMUL.FTZ R0, R0, UR7 ;  /* 0x0000000700007c20 */ /* 0x000fc80008410000 */
[----:B------:R-:W-:-:S07]  /*3a10*/  @P2 FADD.FTZ R0, R165, R0 ;  /* 0x00000000a5002221 */ /* 0x000fce0000010000 */
.L_x_29869:
[----:B------:R-:W-:Y:S05]  /*3a20*/  BSYNC B1 ;  /* 0x0000000000017941 */ /* 0x000fea0003800000 */
.L_x_29867:
[----:B------:R-:W-:Y:S04]  /*3a30*/  BSSY B1, `(.L_x_29870) ;  /* 0x000000a000017945 */ /* 0x000fe80003800000 */
[----:B------:R-:W-:Y:S05]  /*3a40*/  @P3 BRA `(.L_x_29871) ;  /* 0x0000000000103947 */ /* 0x000fea0003800000 */
[----:B------:R-:W-:Y:S01]  /*3a50*/  MOV R192, RZ ;  /* 0x000000ff00c07202 */ /* 0x000fe20000000f00 */
[----:B------:R-:W-:Y:S06]  /*3a60*/  @!P2 BRA `(.L_x_29872) ;  /* 0x000000000018a947 */ /* 0x000fec0003800000 */
[----:B-----5:R-:W-:Y:S01]  /*3a70*/  HADD2.F32 R192, -RZ, R162.H0_H0 ;  /* 0x200000a2ffc07230 */ /* 0x020fe20000004100 */
[----:B------:R-:W-:Y:S06]  /*3a80*/  BRA `(.L_x_29872) ;  /* 0x0000000000107947 */ /* 0x000fec0003800000 */
.L_x_29871:
[----:B-----5:R-:W-:Y:S02]  /*3a90*/  HADD2.F32 R192, -RZ, R158.H0_H0 ;  /* 0x2000009effc07230 */ /* 0x020fe40000004100 */
[----:B------:R-:W-:-:S03]  /*3aa0*/  @P2 HADD2.F32 R165, -RZ, R162.H0_H0 ;  /* 0x200000a2ffa52230 */ /* 0x000fc60000004100 */
[----:B------:R-:W-:-:S04]  /*3ab0*/  FMUL.FTZ R192, R192, UR7 ;  /* 0x00000007c0c07c20 */ /* 0x000fc80008410000 */
[----:B------:R-:W-:-:S07]  /*3ac0*/  @P2 FADD.FTZ R192, R165, R192 ;  /* 0x000000c0a5c02221 */ /* 0x000fce0000010000 */
.L_x_29872:
[----:B------:R-:W-:Y:S05]  /*3ad0*/  BSYNC B1 ;  /* 0x0000000000017941 */ /* 0x000fea0003800000 */
.L_x_29870:
[----:B------:R-:W-:Y:S04]  /*3ae0*/  BSSY B1, `(.L_x_29873) ;  /* 0x000000a000017945 */ /* 0x000fe80003800000 */
[----:B------:R-:W-:Y:S05]  /*3af0*/  @P3 BRA `(.L_x_29874) ;  /* 0x0000000000103947 */ /* 0x000fea0003800000 */
[----:B------:R-:W-:Y:S01]  /*3b00*/  HFMA2.MMA R195, -RZ, RZ, 0, 0 ;  /* 0x00000000ffc37435 */ /* 0x000fe200000001ff */
[----:B------:R-:W-:Y:S10]  /*3b10*/  @!P2 BRA `(.L_x_29875) ;  /* 0x000000000018a947 */ /* 0x000ff40003800000 */
[----:B-----5:R-:W-:Y:S01]  /*3b20*/  HADD2.F32 R195, -RZ, R162.H1_H1 ;  /* 0x300000a2ffc37230 */ /* 0x020fe20000004100 */
[----:B------:R-:W-:Y:S06]  /*3b30*/  BRA `(.L_x_29875) ;  /* 0x0000000000107947 */ /* 0x000fec0003800000 */
.L_x_29874:
[----:B-----5:R-:W-:Y:S02]  /*3b40*/  HADD2.F32 R195, -RZ, R158.H1_H1 ;  /* 0x3000009effc37230 */ /* 0x020fe40000004100 */
[----:B------:R-:W-:-:S03]  /*3b50*/  @P2 HADD2.F32 R164, -RZ, R162.H1_H1 ;  /* 0x300000a2ffa42230 */ /* 0x000fc60000004100 */
[----:B------:R-:W-:-:S04]  /*3b60*/  FMUL.FTZ R195, R195, UR7 ;  /* 0x00000007c3c37c20 */ /* 0x000fc80008410000 */
[----:B------:R-:W-:-:S07]  /*3b70*/  @P2 FADD.FTZ R195, R164, R195 ;  /* 0x000000c3a4c32221 */ /* 0x000fce0000010000 */
.L_x_29875:
[----:B------:R-:W-:Y:S05]  /*3b80*/  BSYNC B1 ;  /* 0x0000000000017941 */ /* 0x000fea0003800000 */
.L_x_29873:
[----:B------:R-:W-:Y:S04]  /*3b90*/  BSSY B1, `(.L_x_29876) ;  /* 0x000000a000017945 */ /* 0x000fe80003800000 */
[----:B------:R-:W-:Y:S05]  /*3ba0*/  @P3 BRA `(.L_x_29877) ;  /* 0x0000000000103947 */ /* 0x000fea0003800000 */
[----:B------:R-:W-:Y:S01]  /*3bb0*/  MOV R194, RZ ;  /* 0x000000ff00c27202 */ /* 0x000fe20000000f00 */
[----:B------:R-:W-:Y:S06]  /*3bc0*/  @!P2 BRA `(.L_x_29878) ;  /* 0x000000000018a947 */ /* 0x000fec0003800000 */
[----:B-----5:R-:W-:Y:S01]  /*3bd0*/  HADD2.F32 R194, -RZ, R163.H0_H0 ;  /* 0x200000a3ffc27230 */ /* 0x020fe20000004100 */
[----:B------:R-:W-:Y:S06]  /*3be0*/  BRA `(.L_x_29878) ;  /* 0x0000000000107947 */ /* 0x000fec0003800000 */
.L_x_29877:
[----:B-----5:R-:W-:Y:S02]  /*3bf0*/  HADD2.F32 R194, -RZ, R159.H0_H0 ;  /* 0x2000009fffc27230 */ /* 0x020fe40000004100 */
[----:B------:R-:W-:-:S03]  /*3c00*/  @P2 HADD2.F32 R165, -RZ, R163.H0_H0 ;  /* 0x200000a3ffa52230 */ /* 0x000fc60000004100 */
[----:B------:R-:W-:-:S04]  /*3c10*/  FMUL.FTZ R194, R194, UR7 ;  /* 0x00000007c2c27c20 */ /* 0x000fc80008410000 */
[----:B------:R-:W-:-:S07]  /*3c20*/  @P2 FADD.FTZ R194, R165, R194 ;  /* 0x000000c2a5c22221 */ /* 0x000fce0000010000 */
.L_x_29878:
[----:B------:R-:W-:Y:S05]  /*3c30*/  BSYNC B1 ;  /* 0x0000000000017941 */ /* 0x000fea0003800000 */
.L_x_29876:
[----:B------:R-:W-:Y:S04]  /*3c40*/  BSSY B1, `(.L_x_29879) ;  /* 0x000000a000017945 */ /* 0x000fe80003800000 */
[----:B------:R-:W-:Y:S05]  /*3c50*/  @P3 BRA `(.L_x_29880) ;  /* 0x0000000000103947 */ /* 0x000fea0003800000 */
[----:B------:R-:W-:Y:S01]  /*3c60*/  HFMA2.MMA R197, -RZ, RZ, 0, 0 ;  /* 0x00000000ffc57435 */ /* 0x000fe200000001ff */
[----:B------:R-:W-:Y:S10]  /*3c70*/  @!P2 BRA `(.L_x_29881) ;  /* 0x000000000018a947 */ /* 0x000ff40003800000 */
[----:B-----5:R-:W-:Y:S01]  /*3c80*/  HADD2.F32 R197, -RZ, R163.H1_H1 ;  /* 0x300000a3ffc57230 */ /* 0x020fe20000004100 */
[----:B------:R-:W-:Y:S06]  /*3c90*/  BRA `(.L_x_29881) ;  /* 0x0000000000107947 */ /* 0x000fec0003800000 */
.L_x_29880:
[----:B-----5:R-:W-:Y:S02]  /*3ca0*/  HADD2.F32 R197, -RZ, R159.H1_H1 ;  /* 0x3000009fffc57230 */ /* 0x020fe40000004100 */
[----:B------:R-:W-:-:S03]  /*3cb0*/  @P2 HADD2.F32 R164, -RZ, R163.H1_H1 ;  /* 0x300000a3ffa42230 */ /* 0x000fc60000004100 */
[----:B------:R-:W-:-:S04]  /*3cc0*/  FMUL.FTZ R197, R197, UR7 ;  /* 0x00000007c5c57c20 */ /* 0x000fc80008410000 */
[----:B------:R-:W-:-:S07]  /*3cd0*/  @P2 FADD.FTZ R197, R164, R197 ;  /* 0x000000c5a4c52221 */ /* 0x000fce0000010000 */
.L_x_29881:
[----:B------:R-:W-:Y:S05]  /*3ce0*/  BSYNC B1 ;  /* 0x0000000000017941 */ /* 0x000fea0003800000 */
.L_x_29879:
        /* <DEDUP_REMOVED lines=9> */
.L_x_29857:
[----:B------:R-:W-:Y:S05]  /*3d80*/  BSYNC B0 ;  /* 0x0000000000007941 */ /* 0x000fea0003800000 */
.L_x_29856:
        /* <DEDUP_REMOVED lines=18> */
.L_x_29885:
[----:B-----5:R-:W-:Y:S02]  /*3eb0*/  HADD2.F32 R196, -RZ, R156.H0_H0 ;  /* 0x2000009cffc47230 */ /* 0x020fe40000004100 */
[----:B------:R-:W-:-:S03]  /*3ec0*/  @P1 HADD2.F32 R165, -RZ, R160.H0_H0 ;  /* 0x200000a0ffa51230 */ /* 0x000fc60000004100 */
[----:B------:R-:W-:-:S04]  /*3ed0*/  FMUL.FTZ R196, R196, UR7 ;  /* 0x00000007c4c47c20 */ /* 0x000fc80008410000 */
[----:B------:R-:W-:-:S07]  /*3ee0*/  @P1 FADD.FTZ R196, R165, R196 ;  /* 0x000000c4a5c41221 */ /* 0x000fce0000010000 */
.L_x_29886:
[----:B------:R-:W-:Y:S05]  /*3ef0*/  BSYNC B1 ;  /* 0x0000000000017941 */ /* 0x000fea0003800000 */
.L_x_29884:
[----:B------:R-:W-:Y:S04]  /*3f00*/  BSSY B1, `(.L_x_29887) ;  /* 0x000000a000017945 */ /* 0x000fe80003800000 */
[----:B------:R-:W-:Y:S05]  /*3f10*/  @P2 BRA `(.L_x_29888) ;  /* 0x0000000000102947 */ /* 0x000fea0003800000 */
[----:B------:R-:W-:Y:S01]  /*3f20*/  HFMA2.MMA R199, -RZ, RZ, 0, 0 ;  /* 0x00000000ffc77435 */ /* 0x000fe200000001ff */
[----:B------:R-:W-:Y:S10]  /*3f30*/  @!P1 BRA `(.L_x_29889) ;  /* 0x0000000000189947 */ /* 0x000ff40003800000 */
[----:B-----5:R-:W-:Y:S01]  /*3f40*/  HADD2.F32 R199, -RZ, R160.H1_H1 ;  /* 0x300000a0ffc77230 */ /* 0x020fe20000004100 */
[----:B------:R-:W-:Y:S06]  /*3f50*/  BRA `(.L_x_29889) ;  /* 0x0000000000107947 */ /* 0x000fec0003800000 */
.L_x_29888:
[----:B-----5:R-:W-:Y:S02]  /*3f60*/  HADD2.F32 R199, -RZ, R156.H1_H1 ;  /* 0x3000009cffc77230 */ /* 0x020fe40000004100 */
[----:B------:R-:W-:-:S03]  /*3f70*/  @P1 HADD2.F32 R164, -RZ, R160.H1_H1 ;  /* 0x300000a0ffa41230 */ /* 0x000fc60000004100 */
[----:B------:R-:W-:-:S04]  /*3f80*/  FMUL.FTZ R199, R199, UR7 ;  /* 0x00000007c7c77c20 */ /* 0x000fc80008410000 */
[----:B------:R-:W-:-:S07]  /*3f90*/  @P1 FADD.FTZ R199, R164, R199 ;  /* 0x000000c7a4c71221 */ /* 0x000fce0000010000 */
.L_x_29889:
[----:B------:R-:W-:Y:S05]  /*3fa0*/  BSYNC B1 ;  /* 0x0000000000017941 */ /* 0x000fea0003800000 */
.L_x_29887:
[----:B------:R-:W-:Y:S04]  /*3fb0*/  BSSY B1, `(.L_x_29890) ;  /* 0x000000a000017945 */ /* 0x000fe80003800000 */
[----:B------:R-:W-:Y:S05]  /*3fc0*/  @P2 BRA `(.L_x_29891) ;  /* 0x0000000000102947 */ /* 0x000fea0003800000 */
[----:B------:R-:W-:Y:S01]  /*3fd0*/  MOV R198, RZ ;  /* 0x000000ff00c67202 */ /* 0x000fe20000000f00 */
[----:B------:R-:W-:Y:S06]  /*3fe0*/  @!P1 BRA `(.L_x_29892) ;  /* 0x0000000000189947 */ /* 0x000fec0003800000 */
[----:B-----5:R-:W-:Y:S01]  /*3ff0*/  HADD2.F32 R198, -RZ, R161.H0_H0 ;  /* 0x200000a1ffc67230 */ /* 0x020fe20000004100 */
[----:B------:R-:W-:Y:S06]  /*4000*/  BRA `(.L_x_29892) ;  /* 0x0000000000107947 */ /* 0x000fec0003800000 */
.L_x_29891:
[----:B-----5:R-:W-:Y:S02]  /*4010*/  HADD2.F32 R198, -RZ, R157.H0_H0 ;  /* 0x2000009dffc67230 */ /* 0x020fe40000004100 */
[----:B------:R-:W-:-:S03]  /*4020*/  @P1 HADD2.F32 R165, -RZ, R161.H0_H0 ;  /* 0x200000a1ffa51230 */ /* 0x000fc60000004100 */
[----:B------:R-:W-:-:S04]  /*4030*/  FMUL.FTZ R198, R198, UR7 ;  /* 0x00000007c6c67c20 */ /* 0x000fc80008410000 */
[----:B------:R-:W-:-:S07]  /*4040*/  @P1 FADD.FTZ R198, R165, R198 ;  /* 0x000000c6a5c61221 */ /* 0x000fce0000010000 */
.L_x_29892:
[----:B------:R-:W-:Y:S05]  /*4050*/  BSYNC B1 ;  /* 0x0000000000017941 */ /* 0x000fea0003800000 */
.L_x_29890:
[----:B------:R-:W-:Y:S04]  /*4060*/  BSSY B1, `(.L_x_29893) ;  /* 0x000000a000017945 */ /* 0x000fe80003800000 */
[----:B------:R-:W-:Y:S05]  /*4070*/  @P2 BRA `(.L_x_29894) ;  /* 0x0000000000102947 */ /* 0x000fea0003800000 */
[----:B------:R-:W-:Y:S01]  /*4080*/  HFMA2.MMA R201, -RZ, RZ, 0, 0 ;  /* 0x00000000ffc97435 */ /* 0x000fe200000001ff */
[----:B------:R-:W-:Y:S10]  /*4090*/  @!P1 BRA `(.L_x_29895) ;  /* 0x0000000000189947 */ /* 0x000ff40003800000 */
[----:B-----5:R-:W-:Y:S01]  /*40a0*/  HADD2.F32 R201, -RZ, R161.H1_H1 ;  /* 0x300000a1ffc97230 */ /* 0x020fe20000004100 */
[----:B------:R-:W-:Y:S06]  /*40b0*/  BRA `(.L_x_29895) ;  /* 0x0000000000107947 */ /* 0x000fec0003800000 */
.L_x_29894:
[----:B-----5:R-:W-:Y:S02]  /*40c0*/  HADD2.F32 R201, -RZ, R157.H1_H1 ;  /* 0x3000009dffc97230 */ /* 0x020fe40000004100 */
[----:B------:R-:W-:-:S03]  /*40d0*/  @P1 HADD2.F32 R164, -RZ, R161.H1_H1 ;  /* 0x300000a1ffa41230 */ /* 0x000fc60000004100 */
[----:B------:R-:W-:-:S04]  /*40e0*/  FMUL.FTZ R201, R201, UR7 ;  /* 0x00000007c9c97c20 */ /* 0x000fc80008410000 */
[----:B------:R-:W-:-:S07]  /*40f0*/  @P1 FADD.FTZ R201, R164, R201 ;  /* 0x000000c9a4c91221 */ /* 0x000fce0000010000 */
.L_x_29895:
[----:B------:R-:W-:Y:S05]  /*4100*/  BSYNC B1 ;  /* 0x0000000000017941 */ /* 0x000fea0003800000 */
.L_x_29893:
[----:B------:R-:W-:Y:S04]  /*4110*/  BSSY B1, `(.L_x_29896) ;  /* 0x000000a000017945 */ /* 0x000fe80003800000 */
[----:B------:R-:W-:Y:S05]  /*4120*/  @P2 BRA `(.L_x_29897) ;  /* 0x0000000000102947 */ /* 0x000fea0003800000 */
[----:B------:R-:W-:Y:S01]  /*4130*/  MOV R200, RZ ;  /* 0x000000ff00c87202 */ /* 0x000fe20000000f00 */
[----:B------:R-:W-:Y:S06]  /*4140*/  @!P1 BRA `(.L_x_29898) ;  /* 0x0000000000189947 */ /* 0x000fec0003800000 */
[----:B-----5:R-:W-:Y:S01]  /*4150*/  HADD2.F32 R200, -RZ, R162.H0_H0 ;  /* 0x200000a2ffc87230 */ /* 0x020fe20000004100 */
[----:B------:R-:W-:Y:S06]  /*4160*/  BRA `(.L_x_29898) ;  /* 0x0000000000107947 */ /* 0x000fec0003800000 */
.L_x_29897:
[----:B-----5:R-:W-:Y:S02]  /*4170*/  HADD2.F32 R200, -RZ, R158.H0_H0 ;  /* 0x2000009effc87230 */ /* 0x020fe40000004100 */
[----:B------:R-:W-:-:S03]  /*4180*/  @P1 HADD2.F32 R165, -RZ, R162.H0_H0 ;  /* 0x200000a2ffa51230 */ /* 0x000fc60000004100 */
[----:B------:R-:W-:-:S04]  /*4190*/  FMUL.FTZ R200, R200, UR7 ;  /* 0x00000007c8c87c20 */ /* 0x000fc80008410000 */
[----:B------:R-:W-:-:S07]  /*41a0*/  @P1 FADD.FTZ R200, R165, R200 ;  /* 0x000000c8a5c81221 */ /* 0x000fce0000010000 */
.L_x_29898:
[----:B------:R-:W-:Y:S05]  /*41b0*/  BSYNC B1 ;  /* 0x0000000000017941 */ /* 0x000fea0003800000 */
.L_x_29896:
[----:B------:R-:W-:Y:S04]  /*41c0*/  BSSY B1, `(.L_x_29899) ;  /* 0x000000a000017945 */ /* 0x000fe80003800000 */
[----:B------:R-:W-:Y:S05]  /*41d0*/  @P2 BRA `(.L_x_29900) ;  /* 0x0000000000102947 */ /* 0x000fea0003800000 */
[----:B------:R-:W-:Y:S01]  /*41e0*/  HFMA2.MMA R203, -RZ, RZ, 0, 0 ;  /* 0x00000000ffcb7435 */ /* 0x000fe200000001ff */
[----:B------:R-:W-:Y:S10]  /*41f0*/  @!P1 BRA `(.L_x_29901) ;  /* 0x0000000000189947 */ /* 0x000ff40003800000 */
[----:B-----5:R-:W-:Y:S01]  /*4200*/  HADD2.F32 R203, -RZ, R162.H1_H1 ;  /* 0x300000a2ffcb7230 */ /* 0x020fe20000004100 */
[----:B------:R-:W-:Y:S06]  /*4210*/  BRA `(.L_x_29901) ;  /* 0x0000000000107947 */ /* 0x000fec0003800000 */
.L_x_29900:
[----:B-----5:R-:W-:Y:S02]  /*4220*/  HADD2.F32 R203, -RZ, R158.H1_H1 ;  /* 0x3000009effcb7230 */ /* 0x020fe40000004100 */
[----:B------:R-:W-:-:S03]  /*4230*/  @P1 HADD2.F32 R164, -RZ, R162.H1_H1 ;  /* 0x300000a2ffa41230 */ /* 0x000fc60000004100 */
[----:B------:R-:W-:-:S04]  /*4240*/  FMUL.FTZ R203, R203, UR7 ;  /* 0x00000007cbcb7c20 */ /* 0x000fc80008410000 */
[----:B------:R-:W-:-:S07]  /*4250*/  @P1 FADD.FTZ R203, R164, R203 ;  /* 0x000000cba4cb1221 */ /* 0x000fce0000010000 */
.L_x_29901:
[----:B------:R-:W-:Y:S05]  /*4260*/  BSYNC B1 ;  /* 0x0000000000017941 */ /* 0x000fea0003800000 */
.L_x_29899:
[----:B------:R-:W-:Y:S04]  /*4270*/  BSSY B1, `(.L_x_29902) ;  /* 0x000000a000017945 */ /* 0x000fe80003800000 */
[----:B------:R-:W-:Y:S05]  /*4280*/  @P2 BRA `(.L_x_29903) ;  /* 0x0000000000102947 */ /* 0x000fea0003800000 */
[----:B------:R-:W-:Y:S01]  /*4290*/  MOV R202, RZ ;  /* 0x000000ff00ca7202 */ /* 0x000fe20000000f00 */
[----:B------:R-:W-:Y:S06]  /*42a0*/  @!P1 BRA `(.L_x_29904) ;  /* 0x0000000000189947 */ /* 0x000fec0003800000 */
[----:B-----5:R-:W-:Y:S01]  /*42b0*/  HADD2.F32 R202, -RZ, R163.H0_H0 ;  /* 0x200000a3ffca7230 */ /* 0x020fe20000004100 */
[----:B------:R-:W-:Y:S06]  /*42c0*/  BRA `(.L_x_29904) ;  /* 0x0000000000107947 */ /* 0x000fec0003800000 */
.L_x_29903:
[----:B-----5:R-:W-:Y:S02]  /*42d0*/  HADD2.F32 R202, -RZ, R159.H0_H0 ;  /* 0x2000009fffca7230 */ /* 0x020fe40000004100 */
[----:B------:R-:W-:-:S03]  /*42e0*/  @P1 HADD2.F32 R165, -RZ, R163.H0_H0 ;  /* 0x200000a3ffa51230 */ /* 0x000fc60000004100 */
[----:B------:R-:W-:-:S04]  /*42f0*/  FMUL.FTZ R202, R202, UR7 ;  /* 0x00000007caca7c20 */ /* 0x000fc80008410000 */
[----:B------:R-:W-:-:S07]  /*4300*/  @P1 FADD.FTZ R202, R165, R202 ;  /* 0x000000caa5ca1221 */ /* 0x000fce0000010000 */
.L_x_29904:
[----:B------:R-:W-:Y:S05]  /*4310*/  BSYNC B1 ;  /* 0x0000000000017941 */ /* 0x000fea0003800000 */
.L_x_29902:
[----:B------:R-:W-:Y:S04]  /*4320*/  BSSY B1, `(.L_x_29905) ;  /* 0x000000a000017945 */ /* 0x000fe80003800000 */
[----:B------:R-:W-:Y:S05]  /*4330*/  @P2 BRA `(.L_x_29906) ;  /* 0x0000000000102947 */ /* 0x000fea0003800000 */
[----:B------:R-:W-:Y:S01]  /*4340*/  HFMA2.MMA R205, -RZ, RZ, 0, 0 ;  /* 0x00000000ffcd7435 */ /* 0x000fe200000001ff */
[----:B------:R-:W-:Y:S10]  /*4350*/  @!P1 BRA `(.L_x_29907) ;  /* 0x0000000000189947 */ /* 0x000ff40003800000 */
[----:B-----5:R-:W-:Y:S01]  /*4360*/  HADD2.F32 R205, -RZ, R163.H1_H1 ;  /* 0x300000a3ffcd7230 */ /* 0x020fe20000004100 */
[----:B------:R-:W-:Y:S06]  /*4370*/  BRA `(.L_x_29907) ;  /* 0x0000000000107947 */ /* 0x000fec0003800000 */
.L_x_29906:
[----:B-----5:R-:W-:Y:S02]  /*4380*/  HADD2.F32 R205, -RZ, R159.H1_H1 ;  /* 0x3000009fffcd7230 */ /* 0x020fe40000004100 */
[----:B------:R-:W-:-:S03]  /*4390*/  @P1 HADD2.F32 R164, -RZ, R163.H1_H1 ;  /* 0x300000a3ffa41230 */ /* 0x000fc60000004100 */
[----:B------:R-:W-:-:S04]  /*43a0*/  FMUL.FTZ R205, R205, UR7 ;  /* 0x00000007cdcd7c20 */ /* 0x000fc80008410000 */
[----:B------:R-:W-:-:S07]  /*43b0*/  @P1 FADD.FTZ R205, R164, R205 ;  /* 0x000000cda4cd1221 */ /* 0x000fce0000010000 */
.L_x_29907:
[----:B------:R-:W-:Y:S05]  /*43c0*/  BSYNC B1 ;  /* 0x0000000000017941 */ /* 0x000fea0003800000 */
.L_x_29905:
[----:B------:R-:W0:Y:S01]  /*43d0*/  LDC.64 R164, c[0x0][0x238] ;  /* 0x00008e00ffa47b82 */ /* 0x000e220000000a00 */
[----:B------:R-:W-:Y:S02]  /*43e0*/  F2FP.F16.F32.PACK_AB R167, R205, R202 ;  /* 0x000000cacda7723e */ /* 0x000fe400000000ff */
[----:B------:R-:W-:Y:S01]  /*43f0*/  F2FP.F16.F32.PACK_AB R166, R203, R200 ;  /* 0x000000c8cba6723e */ /* 0x000fe200000000ff */
[----:B0-----:R-:W-:Y:S01]  /*4400*/  IMAD.WIDE.U32 R210, R215, 0x10, R164 ;  /* 0x00000010d7d27825 */ /* 0x001fe200078e00a4 */
[----:B------:R-:W-:Y:S02]  /*4410*/  F2FP.F16.F32.PACK_AB R165, R201, R198 ;  /* 0x000000c6c9a5723e */ /* 0x000fe400000000ff */
[----:B------:R-:W-:-:S05]  /*4420*/  F2FP.F16.F32.PACK_AB R164, R199, R196 ;  /* 0x000000c4c7a4723e */ /* 0x000fca00000000ff */
[----:B------:R0:W-:Y:S02]  /*4430*/  STG.E.128 desc[UR4][R210.64], R164 ;  /* 0x000000a4d2007986 */ /* 0x0001e4000c101d04 */
.L_x_29883:
[----:B------:R-:W-:Y:S05]  /*4440*/  BSYNC B0 ;  /* 0x0000000000007941 */ /* 0x000fea0003800000 */
.L_x_29882:
        /* <DEDUP_REMOVED lines=235> */
.L_x_29937:
        /* <DEDUP_REMOVED lines=60> */
.L_x_29912:
[----:B------:R-:W-:Y:S05]  /*56c0*/  BSYNC B1 ;  /* 0x0000000000017941 */ /* 0x000fea0003800000 */
.L_x_29911:
        /* <DEDUP_REMOVED lines=35> */
.L_x_29914:
[----:B------:R-:W-:Y:S05]  /*5900*/  BSYNC B1 ;  /* 0x0000000000017941 */ /* 0x000fea0003800000 */
.L_x_29913:
        /* <DEDUP_REMOVED lines=35> */
.L_x_29916:
[----:B------:R-:W-:Y:S05]  /*5b40*/  BSYNC B1 ;  /* 0x0000000000017941 */ /* 0x000fea0003800000 */
.L_x_29915:
        /* <DEDUP_REMOVED lines=35> */
.L_x_29918:
[----:B------:R-:W-:Y:S05]  /*5d80*/  BSYNC B1 ;  /* 0x0000000000017941 */ /* 0x000fea0003800000 */
.L_x_29917:
        /* <DEDUP_REMOVED lines=35> */
.L_x_29920:
[----:B------:R-:W-:Y:S05]  /*5fc0*/  BSYNC B1 ;  /* 0x0000000000017941 */ /* 0x000fea0003800000 */
.L_x_29919:
        /* <DEDUP_REMOVED lines=35> */
.L_x_29922:
[----:B------:R-:W-:Y:S05]  /*6200*/  BSYNC B1 ;  /* 0x0000000000017941 */ /* 0x000fea0003800000 */
.L_x_29921:
        /* <DEDUP_REMOVED lines=35> */
.L_x_29924:
[----:B------:R-:W-:Y:S05]  /*6440*/  BSYNC B1 ;  /* 0x0000000000017941 */ /* 0x000fea0003800000 */
.L_x_29923:
        /* <DEDUP_REMOVED lines=33> */
.L_x_29910:
[----:B------:R-:W-:Y:S05]  /*6660*/  BSYNC B0 ;  /* 0x0000000000007941 */ /* 0x000fea0003800000 */
.L_x_29909:
[----:B0123--:R-:W0:Y:S02]  /*6670*/  LDC.64 R164, c[0x0][0x210] ;  /* 0x00008400ffa47b82 */ /* 0x00fe240000000a00 */
[----:B0-----:R-:W-:-:S04]  /*6680*/  LEA R206, R164, R206, 0x2 ;  /* 0x000000cea4ce7211 */ /* 0x001fc800078e10ff */
[----:B------:R-:W-:-:S13]  /*6690*/  ISETP.GE.AND P1, PT, R206, R165, PT ;  /* 0x000000a5ce00720c */ /* 0x000fda0003f26270 */
[----:B------:R-:W-:Y:S05]  /*66a0*/  @!P1 BRA `(.L_x_29925) ;  /* 0xffffffa400649947 */ /* 0x000fea000383ffff */
[----:B------:R-:W-:Y:S05]  /*66b0*/  EXIT ;  /* 0x000000000000794d */ /* 0x000fea0003800000 */
.L_x_29908:
        /* <DEDUP_REMOVED lines=8> */
.L_x_29927:
[----:B------:R-:W-:Y:S05]  /*6740*/  BSYNC B0 ;  /* 0x0000000000007941 */ /* 0x000fea0003800000 */
.L_x_29926:
        /* <DEDUP_REMOVED lines=11> */
.L_x_29928:
[----:B------:R-:W-:Y:S01]  /*6800*/  HFMA2.MMA R220, -RZ, RZ, 0, 2.384185791015625e-07 ;  /* 0x00000004ffdc7435 */ /* 0x000fe200000001ff */
[----:B------:R-:W-:-:S05]  /*6810*/  MOV R166, R219 ;  /* 0x000000db00a67202 */ /* 0x000fca0000000f00 */
[----:B------:R-:W-:-:S05]  /*6820*/  FADD.FTZ R166, R165, R166 ;  /* 0x000000a6a5a67221 */ /* 0x000fca0000010000 */
[----:B------:R-:W-:-:S07]  /*6830*/  MOV R221, R166 ;  /* 0x000000a600dd7202 */ /* 0x000fce0000000f00 */
[----:B------:R-:W-:Y:S05]  /*6840*/  WARPSYNC.COLLECTIVE R218, `(.L_x_29929) ;  /* 0x00000000da087348 */ /* 0x000fea0003c00000 */
[----:B------:R0:W1:Y:S02]  /*6850*/  SHFL.BFLY P6, R219, R221, R220, R223 ;  /* 0x0c0000dcdddb7389 */ /* 0x00006400000c00df */
[----:B01----:R-:W-:Y:S01]  /*6860*/  ENDCOLLECTIVE ;  /* 0x000000000000791b */ /* 0x003fe20003800000 */
.L_x_29929:
[----:B------:R-:W-:Y:S01]  /*6870*/  HFMA2.MMA R220, -RZ, RZ, 0, 4.76837158203125e-07 ;  /* 0x00000008ffdc7435 */ /* 0x000fe200000001ff */
[----:B------:R-:W-:-:S05]  /*6880*/  MOV R167, R219 ;  /* 0x000000db00a77202 */ /* 0x000fca0000000f00 */
[----:B------:R-:W-:-:S05]  /*6890*/  FADD.FTZ R167, R166, R167 ;  /* 0x000000a7a6a77221 */ /* 0x000fca0000010000 */
[----:B------:R-:W-:-:S07]  /*68a0*/  MOV R221, R167 ;  /* 0x000000a700dd7202 */ /* 0x000fce0000000f00 */
[----:B------:R-:W-:Y:S05]  /*68b0*/  WARPSYNC.COLLECTIVE R218, `(.L_x_29930) ;  /* 0x00000000da087348 */ /* 0x000fea0003c00000 */
[----:B------:R0:W1:Y:S02]  /*68c0*/  SHFL.BFLY P6, R219, R221, R220, R223 ;  /* 0x0c0000dcdddb7389 */ /* 0x00006400000c00df */
[----:B01----:R-:W-:Y:S01]  /*68d0*/  ENDCOLLECTIVE ;  /* 0x000000000000791b */ /* 0x003fe20003800000 */
.L_x_29930:
        /* <DEDUP_REMOVED lines=8> */
.L_x_29931:
        /* <DEDUP_REMOVED lines=139> */
.L_x_29932:
[----:B------:R-:W-:Y:S01]  /*7210*/  HFMA2.MMA R220, -RZ, RZ, 0, 1.1920928955078125e-07 ;  /* 0x00000002ffdc7435 */ /* 0x000fe200000001ff */
[----:B------:R-:W-:-:S05]  /*7220*/  MOV R165, R219 ;  /* 0x000000db00a57202 */ /* 0x000fca0000000f00 */
[----:B------:R-:W-:-:S05]  /*7230*/  FADD.FTZ R165, R164, R165 ;  /* 0x000000a5a4a57221 */ /* 0x000fca0000010000 */
[----:B------:R-:W-:-:S07]  /*7240*/  MOV R221, R165 ;  /* 0x000000a500dd7202 */ /* 0x000fce0000000f00 */
[----:B------:R-:W-:Y:S05]  /*7250*/  WARPSYNC.COLLECTIVE R218, `(.L_x_29933) ;  /* 0x00000000da087348 */ /* 0x000fea0003c00000 */
[----:B------:R0:W1:Y:S02]  /*7260*/  SHFL.BFLY P6, R219, R221, R220, R223 ;  /* 0x0c0000dcdddb7389 */ /* 0x00006400000c00df */
[----:B01----:R-:W-:Y:S01]  /*7270*/  ENDCOLLECTIVE ;  /* 0x000000000000791b */ /* 0x003fe20003800000 */
.L_x_29933:
[----:B------:R-:W-:Y:S01]  /*7280*/  HFMA2.MMA R220, -RZ, RZ, 0, 2.384185791015625e-07 ;  /* 0x00000004ffdc7435 */ /* 0x000fe200000001ff */
[----:B------:R-:W-:-:S05]  /*7290*/  MOV R166, R219 ;  /* 0x000000db00a67202 */ /* 0x000fca0000000f00 */
[----:B------:R-:W-:-:S05]  /*72a0*/  FADD.FTZ R166, R165, R166 ;  /* 0x000000a6a5a67221 */ /* 0x000fca0000010000 */
[----:B------:R-:W-:-:S07]  /*72b0*/  MOV R221, R166 ;  /* 0x000000a600dd7202 */ /* 0x000fce0000000f00 */
[----:B------:R-:W-:Y:S05]  /*72c0*/  WARPSYNC.COLLECTIVE R218, `(.L_x_29934) ;  /* 0x00000000da087348 */ /* 0x000fea0003c00000 */
[----:B------:R0:W1:Y:S02]  /*72d0*/  SHFL.BFLY P6, R219, R221, R220, R223 ;  /* 0x0c0000dcdddb7389 */ /* 0x00006400000c00df */
[----:B01----:R-:W-:Y:S01]  /*72e0*/  ENDCOLLECTIVE ;  /* 0x000000000000791b */ /* 0x003fe20003800000 */
.L_x_29934:
[----:B------:R-:W-:Y:S01]  /*72f0*/  HFMA2.MMA R220, -RZ, RZ, 0, 4.76837158203125e-07 ;  /* 0x00000008ffdc7435 */ /* 0x000fe200000001ff */
[----:B------:R-:W-:-:S05]  /*7300*/  MOV R167, R219 ;  /* 0x000000db00a77202 */ /* 0x000fca0000000f00 */
[----:B------:R-:W-:-:S05]  /*7310*/  FADD.FTZ R167, R166, R167 ;  /* 0x000000a7a6a77221 */ /* 0x000fca0000010000 */
[----:B------:R-:W-:-:S07]  /*7320*/  MOV R221, R167 ;  /* 0x000000a700dd7202 */ /* 0x000fce0000000f00 */
[----:B------:R-:W-:Y:S05]  /*7330*/  WARPSYNC.COLLECTIVE R218, `(.L_x_29935) ;  /* 0x00000000da087348 */ /* 0x000fea0003c00000 */
[----:B------:R0:W1:Y:S02]  /*7340*/  SHFL.BFLY P6, R219, R221, R220, R223 ;  /* 0x0c0000dcdddb7389 */ /* 0x00006400000c00df */
[----:B01----:R-:W-:Y:S01]  /*7350*/  ENDCOLLECTIVE ;  /* 0x000000000000791b */ /* 0x003fe20003800000 */
.L_x_29935:
[----:B------:R-:W-:Y:S01]  /*7360*/  HFMA2.MMA R220, -RZ, RZ, 0, 9.5367431640625e-07 ;  /* 0x00000010ffdc7435 */ /* 0x000fe200000001ff */
[----:B------:R-:W-:-:S05]  /*7370*/  MOV R216, R219 ;  /* 0x000000db00d87202 */ /* 0x000fca0000000f00 */
[----:B------:R-:W-:-:S05]  /*7380*/  FADD.FTZ R216, R167, R216 ;  /* 0x000000d8a7d87221 */ /* 0x000fca0000010000 */
[----:B------:R-:W-:-:S07]  /*7390*/  MOV R221, R216 ;  /* 0x000000d800dd7202 */ /* 0x000fce0000000f00 */
[----:B------:R-:W-:Y:S05]  /*73a0*/  WARPSYNC.COLLECTIVE R218, `(.L_x_29936) ;  /* 0x00000000da087348 */ /* 0x000fea0003c00000 */
[----:B------:R0:W1:Y:S02]  /*73b0*/  SHFL.BFLY P6, R219, R221, R220, R223 ;  /* 0x0c0000dcdddb7389 */ /* 0x00006400000c00df */
[----:B01----:R-:W-:Y:S01]  /*73c0*/  ENDCOLLECTIVE ;  /* 0x000000000000791b */ /* 0x003fe20003800000 */
.L_x_29936:
[----:B------:R-:W-:Y:S01]  /*73d0*/  MOV R215, R219 ;  /* 0x000000db00d77202 */ /* 0x000fe20000000f00 */
[----:B------:R-:W-:Y:S06]  /*73e0*/  BRA `(.L_x_29937) ;  /* 0xffffffdc00c47947 */ /* 0x000fec000383ffff */
.L_x_29938:
        /* <DEDUP_REMOVED lines=9> */
.L_x_58402:


//--------------------- .text._ZN10layer_norm13ln_fwd_kernelINS_13Kernel_traitsIf6__halfS2_S2_fjLj2048ELj1ELj4ELj1ELj16ENS_18Kernel_traits_baseILj2048EfS2_S2_S2_fjLj128EEEEELb0ELb0ELb1ELb1EEEvNS_9FwdParamsE --------------------------
	.section	.text._ZN10layer_norm13ln_fwd_kernelINS_13Kernel_traitsIf6__halfS2_S2_fjLj2048ELj1ELj4ELj1ELj16ENS_18Kernel_traits_baseILj2048EfS2_S2_S2_fjLj128EEEEELb0ELb0ELb1ELb1EEEvNS_9FwdParamsE,"ax",@progbits
	.align	128
        .global         _ZN10layer_norm13ln_fwd_kernelINS_13Kernel_traitsIf6__halfS2_S2_fjLj2048ELj1ELj4ELj1ELj16ENS_18Kernel_traits_baseILj2048EfS2_S2_S2_fjLj128EEEEELb0ELb0ELb1ELb1EEEvNS_9FwdParamsE
        .type           _ZN10layer_norm13ln_fwd_kernelINS_13Kernel_traitsIf6__halfS2_S2_fjLj2048ELj1ELj4ELj1ELj16ENS_18Kernel_traits_baseILj2048EfS2_S2_S2_fjLj128EEEEELb0ELb0ELb1ELb1EEEvNS_9FwdParamsE,@function
        .size           _ZN10layer_norm13ln_fwd_kernelINS_13Kernel_traitsIf6__halfS2_S2_fjLj2048ELj1ELj4ELj1ELj16ENS_18Kernel_traits_baseILj2048EfS2_S2_S2_fjLj128EEEEELb0ELb0ELb1ELb1EEEvNS_9FwdParamsE,(.L_x_58403 - _ZN10layer_norm13ln_fwd_kernelINS_13Kernel_traitsIf6__halfS2_S2_fjLj2048ELj1ELj4ELj1ELj16ENS_18Kernel_traits_baseILj2048EfS2_S2_S2_fjLj128EEEEELb0ELb0ELb1ELb1EEEvNS_9FwdParamsE)
        .other          _ZN10layer_norm13ln_fwd_kernelINS_13Kernel_traitsIf6__halfS2_S2_fjLj2048ELj1ELj4ELj1ELj16ENS_18Kernel_traits_baseILj2048EfS2_S2_S2_fjLj128EEEEELb0ELb0ELb1ELb1EEEvNS_9FwdParamsE,@"STO_CUDA_ENTRY STV_DEFAULT"
_ZN10layer_norm13ln_fwd_kernelINS_13Kernel_traitsIf6__halfS2_S2_fjLj2048ELj1ELj4ELj1ELj16ENS_18Kernel_traits_baseILj2048EfS2_S2_S2_fjLj128EEEEELb0ELb0ELb1ELb1EEEvNS_9FwdParamsE:
.text._ZN10layer_norm13ln_fwd_kernelINS_13Kernel_traitsIf6__halfS2_S2_fjLj2048ELj1ELj4ELj1ELj16ENS_18Kernel_traits_baseILj2048EfS2_S2_S2_fjLj128EEEEELb0ELb0ELb1ELb1EEEvNS_9FwdParamsE:
        /* <DEDUP_REMOVED lines=89> */
.L_x_30134:
        /* <DEDUP_REMOVED lines=35> */
.L_x_29940:
[----:B-----5:R-:W-:Y:S02]  /*07c0*/  HADD2.F32 R173, -RZ, R4.H0_H0 ;  /* 0x20000004ffad7230 */ /* 0x020fe40000004100 */
[----:B------:R-:W-:-:S03]  /*07d0*/  @P0 HADD2.F32 R2, -RZ, R8.H0_H0 ;  /* 0x20000008ff020230 */ /* 0x000fc60000004100 */
[----:B------:R-:W-:-:S04]  /*07e0*/  FMUL.FTZ R173, R173, UR8 ;  /* 0x00000008adad7c20 */ /* 0x000fc80008410000 */
[----:B------:R-:W-:-:S07]  /*07f0*/  @P0 FADD.FTZ R173, R173, R2 ;  /* 0x00000002adad0221 */ /* 0x000fce0000010000 */
.L_x_29941:
[----:B------:R-:W-:Y:S05]  /*0800*/  BSYNC B0 ;  /* 0x0000000000007941 */ /* 0x000fea0003800000 */
.L_x_29939:
[----:B------:R-:W-:Y:S04]  /*0810*/  BSSY B0, `(.L_x_29942) ;  /* 0x000000a000007945 */ /* 0x000fe80003800000 */
[----:B------:R-:W-:Y:S05]  /*0820*/  @P3 BRA `(.L_x_29943) ;  /* 0x0000000000103947 */ /* 0x000fea0003800000 */
[----:B------:R-:W-:Y:S01]  /*0830*/  MOV R172, RZ ;  /* 0x000000ff00ac7202 */ /* 0x000fe20000000f00 */
[----:B------:R-:W-:Y:S06]  /*0840*/  @!P0 BRA `(.L_x_29944) ;  /* 0x0000000000188947 */ /* 0x000fec0003800000 */
[----:B-----5:R-:W-:Y:S01]  /*0850*/  HADD2.F32 R172, -RZ, R8.H1_H1 ;  /* 0x30000008ffac7230 */ /* 0x020fe20000004100 */
[----:B------:R-:W-:Y:S06]  /*0860*/  BRA `(.L_x_29944) ;  /* 0x0000000000107947 */ /* 0x000fec0003800000 */
.L_x_29943:
[----:B-----5:R-:W-:Y:S02]  /*0870*/  HADD2.F32 R172, -RZ, R4.H1_H1 ;  /* 0x30000004ffac7230 */ /* 0x020fe40000004100 */
[----:B------:R-:W-:-:S03]  /*0880*/  @P0 HADD2.F32 R3, -RZ, R8.H1_H1 ;  /* 0x30000008ff030230 */ /* 0x000fc60000004100 */
[----:B------:R-:W-:-:S04]  /*0890*/  FMUL.FTZ R172, R172, UR8 ;  /* 0x00000008acac7c20 */ /* 0x000fc80008410000 */
[----:B------:R-:W-:-:S07]  /*08a0*/  @P0 FADD.FTZ R172, R172, R3 ;  /* 0x00000003acac0221 */ /* 0x000fce0000010000 */
.L_x_29944:
[----:B------:R-:W-:Y:S05]  /*08b0*/  BSYNC B0 ;  /* 0x0000000000007941 */ /* 0x000fea0003800000 */
.L_x_29942:
[----:B------:R-:W-:Y:S04]  /*08c0*/  BSSY B0, `(.L_x_29945) ;  /* 0x000000a000007945 */ /* 0x000fe80003800000 */
[----:B------:R-:W-:Y:S05]  /*08d0*/  @P3 BRA `(.L_x_29946) ;  /* 0x0000000000103947 */ /* 0x000fea0003800000 */
[----:B------:R-:W-:Y:S01]  /*08e0*/  HFMA2.MMA R171, -RZ, RZ, 0, 0 ;  /* 0x00000000ffab7435 */ /* 0x000fe200000001ff */
[----:B------:R-:W-:Y:S10]  /*08f0*/  @!P0 BRA `(.L_x_29947) ;  /* 0x0000000000188947 */ /* 0x000ff40003800000 */
[----:B-----5:R-:W-:Y:S01]  /*0900*/  HADD2.F32 R171, -RZ, R9.H0_H0 ;  /* 0x20000009ffab7230 */ /* 0x020fe20000004100 */
[----:B------:R-:W-:Y:S06]  /*0910*/  BRA `(.L_x_29947) ;  /* 0x0000000000107947 */ /* 0x000fec0003800000 */
.L_x_29946:
[----:B-----5:R-:W-:Y:S02]  /*0920*/  HADD2.F32 R171, -RZ, R5.H0_H0 ;  /* 0x20000005ffab7230 */ /* 0x020fe40000004100 */
[----:B------:R-:W-:-:S03]  /*0930*/  @P0 HADD2.F32 R2, -RZ, R9.H0_H0 ;  /* 0x20000009ff020230 */ /* 0x000fc60000004100 */
[----:B------:R-:W-:-:S04]  /*0940*/  FMUL.FTZ R171, R171, UR8 ;  /* 0x00000008abab7c20 */ /* 0x000fc80008410000 */
[----:B------:R-:W-:-:S07]  /*0950*/  @P0 FADD.FTZ R171, R171, R2 ;  /* 0x00000002abab0221 */ /* 0x000fce0000010000 */
.L_x_29947:
[----:B------:R-:W-:Y:S05]  /*0960*/  BSYNC B0 ;  /* 0x0000000000007941 */ /* 0x000fea0003800000 */
.L_x_29945:
[----:B------:R-:W-:Y:S04]  /*0970*/  BSSY B0, `(.L_x_29948) ;  /* 0x000000a000007945 */ /* 0x000fe80003800000 */
[----:B------:R-:W-:Y:S05]  /*0980*/  @P3 BRA `(.L_x_29949) ;  /* 0x0000000000103947 */ /* 0x000fea0003800000 */
[----:B------:R-:W-:Y:S01]  /*0990*/  MOV R170, RZ ;  /* 0x000000ff00aa7202 */ /* 0x000fe20000000f00 */
[----:B------:R-:W-:Y:S06]  /*09a0*/  @!P0 BRA `(.L_x_29950) ;  /* 0x0000000000188947 */ /* 0x000fec0003800000 */
[----:B-----5:R-:W-:Y:S01]  /*09b0*/  HADD2.F32 R170, -RZ, R9.H1_H1 ;  /* 0x30000009ffaa7230 */ /* 0x020fe20000004100 */
[----:B------:R-:W-:Y:S06]  /*09c0*/  BRA `(.L_x_29950) ;  /* 0x0000000000107947 */ /* 0x000fec0003800000 */
.L_x_29949:
[----:B-----5:R-:W-:Y:S02]  /*09d0*/  HADD2.F32 R170, -RZ, R5.H1_H1 ;  /* 0x30000005ffaa7230 */ /* 0x020fe40000004100 */
[----:B------:R-:W-:-:S03]  /*09e0*/  @P0 HADD2.F32 R3, -RZ, R9.H1_H1 ;  /* 0x30000009ff030230 */ /* 0x000fc60000004100 */
[----:B------:R-:W-:-:S04]  /*09f0*/  FMUL.FTZ R170, R170, UR8 ;  /* 0x00000008aaaa7c20 */ /* 0x000fc80008410000 */
[----:B------:R-:W-:-:S07]  /*0a00*/  @P0 FADD.FTZ R170, R170, R3 ;  /* 0x00000003aaaa0221 */ /* 0x000fce0000010000 */
.L_x_29950:
[----:B------:R-:W-:Y:S05]  /*0a10*/  BSYNC B0 ;  /* 0x0000000000007941 */ /* 0x000fea0003800000 */
.L_x_29948:
[----:B------:R-:W-:Y:S04]  /*0a20*/  BSSY B0, `(.L_x_29951) ;  /* 0x000000a000007945 */ /* 0x000fe80003800000 */
[----:B------:R-:W-:Y:S05]  /*0a30*/  @P3 BRA `(.L_x_29952) ;  /* 0x0000000000103947 */ /* 0x000fea0003800000 */
[----:B------:R-:W-:Y:S01]  /*0a40*/  HFMA2.MMA R169, -RZ, RZ, 0, 0 ;  /* 0x00000000ffa97435 */ /* 0x000fe200000001ff */
[----:B------:R-:W-:Y:S10]  /*0a50*/  @!P0 BRA `(.L_x_29953) ;  /* 0x0000000000188947 */ /* 0x000ff40003800000 */
[----:B-----5:R-:W-:Y:S01]  /*0a60*/  HADD2.F32 R169, -RZ, R10.H0_H0 ;  /* 0x2000000affa97230 */ /* 0x020fe20000004100 */
[----:B------:R-:W-:Y:S06]  /*0a70*/  BRA `(.L_x_29953) ;  /* 0x0000000000107947 */ /* 0x000fec0003800000 */
.L_x_29952:
[----:B-----5:R-:W-:Y:S02]  /*0a80*/  HADD2.F32 R169, -RZ, R6.H0_H0 ;  /* 0x20000006ffa97230 */ /* 0x020fe40000004100 */
[----:B------:R-:W-:-:S03]  /*0a90*/  @P0 HADD2.F32 R2, -RZ, R10.H0_H0 ;  /* 0x2000000aff020230 */ /* 0x000fc60000004100 */
[----:B------:R-:W-:-:S04]  /*0aa0*/  FMUL.FTZ R169, R169, UR8 ;  /* 0x00000008a9a97c20 */ /* 0x000fc80008410000 */
[----:B------:R-:W-:-:S07]  /*0ab0*/  @P0 FADD.FTZ R169, R169, R2 ;  /* 0x00000002a9a90221 */ /* 0x000fce0000010000 */
.L_x_29953:
[----:B------:R-:W-:Y:S05]  /*0ac0*/  BSYNC B0 ;  /* 0x0000000000007941 */ /* 0x000fea0003800000 */
.L_x_29951:
[----:B------:R-:W-:Y:S04]  /*0ad0*/  BSSY B0, `(.L_x_29954) ;  /* 0x000000a000007945 */ /* 0x000fe80003800000 */
[----:B------:R-:W-:Y:S05]  /*0ae0*/  @P3 BRA `(.L_x_29955) ;  /* 0x0000000000103947 */ /* 0x000fea0003800000 */
[----:B------:R-:W-:Y:S01]  /*0af0*/  MOV R168, RZ ;  /* 0x000000ff00a87202 */ /* 0x000fe20000000f00 */
[----:B------:R-:W-:Y:S06]  /*0b00*/  @!P0 BRA `(.L_x_29956) ;  /* 0x0000000000188947 */ /* 0x000fec0003800000 */
[----:B-----5:R-:W-:Y:S01]  /*0b10*/  HADD2.F32 R168, -RZ, R10.H1_H1 ;  /* 0x3000000affa87230 */ /* 0x020fe20000004100 */
[----:B------:R-:W-:Y:S06]  /*0b20*/  BRA `(.L_x_29956) ;  /* 0x0000000000107947 */ /* 0x000fec0003800000 */
.L_x_29955:
[----:B-----5:R-:W-:Y:S02]  /*0b30*/  HADD2.F32 R168, -RZ, R6.H1_H1 ;  /* 0x30000006ffa87230 */ /* 0x020fe40000004100 */
[----:B------:R-:W-:-:S03]  /*0b40*/  @P0 HADD2.F32 R3, -RZ, R10.H1_H1 ;  /* 0x3000000aff030230 */ /* 0x000fc60000004100 */
[----:B------:R-:W-:-:S04]  /*0b50*/  FMUL.FTZ R168, R168, UR8 ;  /* 0x00000008a8a87c20 */ /* 0x000fc80008410000 */
[----:B------:R-:W-:-:S07]  /*0b60*/  @P0 FADD.FTZ R168, R168, R3 ;  /* 0x00000003a8a80221 */ /* 0x000fce0000010000 */
.L_x_29956:
[----:B------:R-:W-:Y:S05]  /*0b70*/  BSYNC B0 ;  /* 0x0000000000007941 */ /* 0x000fea0003800000 */
.L_x_29954:
[----:B------:R-:W-:Y:S04]  /*0b80*/  BSSY B0, `(.L_x_29957) ;  /* 0x000000a000007945 */ /* 0x000fe80003800000 */
[----:B------:R-:W-:Y:S05]  /*0b90*/  @P3 BRA `(.L_x_29958) ;  /* 0x0000000000103947 */ /* 0x000fea0003800000 */
[----:B------:R-:W-:Y:S01]  /*0ba0*/  HFMA2.MMA R167, -RZ, RZ, 0, 0 ;  /* 0x00000000ffa77435 */ /* 0x000fe200000001ff */
[----:B------:R-:W-:Y:S10]  /*0bb0*/  @!P0 BRA `(.L_x_29959) ;  /* 0x0000000000188947 */ /* 0x000ff40003800000 */
[----:B-----5:R-:W-:Y:S01]  /*0bc0*/  HADD2.F32 R167, -RZ, R11.H0_H0 ;  /* 0x2000000bffa77230 */ /* 0x020fe20000004100 */
[----:B------:R-:W-:Y:S06]  /*0bd0*/  BRA `(.L_x_29959) ;  /* 0x0000000000107947 */ /* 0x000fec0003800000 */
.L_x_29958:
[----:B-----5:R-:W-:Y:S02]  /*0be0*/  HADD2.F32 R167, -RZ, R7.H0_H0 ;  /* 0x20000007ffa77230 */ /* 0x020fe40000004100 */
[----:B------:R-:W-:-:S03]  /*0bf0*/  @P0 HADD2.F32 R2, -RZ, R11.H0_H0 ;  /* 0x2000000bff020230 */ /* 0x000fc60000004100 */
[----:B------:R-:W-:-:S04]  /*0c00*/  FMUL.FTZ R167, R167, UR8 ;  /* 0x00000008a7a77c20 */ /* 0x000fc80008410000 */
[----:B------:R-:W-:-:S07]  /*0c10*/  @P0 FADD.FTZ R167, R167, R2 ;  /* 0x00000002a7a70221 */ /* 0x000fce0000010000 */
.L_x_29959:
[----:B------:R-:W-:Y:S05]  /*0c20*/  BSYNC B0 ;  /* 0x0000000000007941 */ /* 0x000fea0003800000 */
.L_x_29957:
[----:B------:R-:W-:Y:S04]  /*0c30*/  BSSY B0, `(.L_x_29960) ;  /* 0x000000a000007945 */ /* 0x000fe80003800000 */
[----:B------:R-:W-:Y:S05]  /*0c40*/  @P3 BRA `(.L_x_29961) ;  /* 0x0000000000103947 */ /* 0x000fea0003800000 */
[----:B------:R-:W-:Y:S01]  /*0c50*/  MOV R166, RZ ;  /* 0x000000ff00a67202 */ /* 0x000fe20000000f00 */
[----:B------:R-:W-:Y:S06]  /*0c60*/  @!P0 BRA `(.L_x_29962) ;  /* 0x0000000000188947 */ /* 0x000fec0003800000 */
[----:B-----5:R-:W-:Y:S01]  /*0c70*/  HADD2.F32 R166, -RZ, R11.H1_H1 ;  /* 0x3000000bffa67230 */ /* 0x020fe20000004100 */
[----:B------:R-:W-:Y:S06]  /*0c80*/  BRA `(.L_x_29962) ;  /* 0x0000000000107947 */ /* 0x000fec0003800000 */
.L_x_29961:
[----:B-----5:R-:W-:Y:S02]  /*0c90*/  HADD2.F32 R166, -RZ, R7.H1_H1 ;  /* 0x30000007ffa67230 */ /* 0x020fe40000004100 */
[----:B------:R-:W-:-:S03]  /*0ca0*/  @P0 HADD2.F32 R3, -RZ, R11.H1_H1 ;  /* 0x3000000bff030230 */ /* 0x000fc60000004100 */
[----:B------:R-:W-:-:S04]  /*0cb0*/  FMUL.FTZ R166, R166, UR8 ;  /* 0x00000008a6a67c20 */ /* 0x000fc80008410000 */
[----:B------:R-:W-:-:S07]  /*0cc0*/  @P0 FADD.FTZ R166, R166, R3 ;  /* 0x00000003a6a60221 */ /* 0x000fce0000010000 */
.L_x_29962:
[----:B------:R-:W-:Y:S05]  /*0cd0*/  BSYNC B0 ;  /* 0x0000000000007941 */ /* 0x000fea0003800000 */
.L_x_29960:
        /* <DEDUP_REMOVED lines=21> */
.L_x_29964:
[----:B-----5:R-:W-:Y:S02]  /*0e30*/  HADD2.F32 R165, -RZ, R4.H0_H0 ;  /* 0x20000004ffa57230 */ /* 0x020fe40000004100 */
[----:B0-----:R-:W-:-:S03]  /*0e40*/  @P0 HADD2.F32 R140, -RZ, R8.H0_H0 ;  /* 0x20000008ff8c0230 */ /* 0x001fc60000004100 */
[----:B------:R-:W-:-:S04]  /*0e50*/  FMUL.FTZ R165, R165, UR8 ;  /* 0x00000008a5a57c20 */ /* 0x000fc80008410000 */
[----:B------:R-:W-:-:S07]  /*0e60*/  @P0 FADD.FTZ R165, R140, R165 ;  /* 0x000000a58ca50221 */ /* 0x000fce0000010000 */
.L_x_29965:
[----:B------:R-:W-:Y:S05]  /*0e70*/  BSYNC B0 ;  /* 0x0000000000007941 */ /* 0x000fea0003800000 */
.L_x_29963:
[----:B------:R-:W-:Y:S04]  /*0e80*/  BSSY B0, `(.L_x_29966) ;  /* 0x000000a000007945 */ /* 0x000fe80003800000 */
[----:B------:R-:W-:Y:S05]  /*0e90*/  @P3 BRA `(.L_x_29967) ;  /* 0x0000000000103947 */ /* 0x000fea0003800000 */
[----:B------:R-:W-:Y:S01]  /*0ea0*/  MOV R164, RZ ;  /* 0x000000ff00a47202 */ /* 0x000fe20000000f00 */
[----:B------:R-:W-:Y:S06]  /*0eb0*/  @!P0 BRA `(.L_x_29968) ;  /* 0x0000000000188947 */ /* 0x000fec0003800000 */
[----:B-----5:R-:W-:Y:S01]  /*0ec0*/  HADD2.F32 R164, -RZ, R8.H1_H1 ;  /* 0x30000008ffa47230 */ /* 0x020fe20000004100 */
[----:B------:R-:W-:Y:S06]  /*0ed0*/  BRA `(.L_x_29968) ;  /* 0x0000000000107947 */ /* 0x000fec0003800000 */
.L_x_29967:
[----:B-----5:R-:W-:Y:S02]  /*0ee0*/  HADD2.F32 R164, -RZ, R4.H1_H1 ;  /* 0x30000004ffa47230 */ /* 0x020fe40000004100 */
[----:B0-----:R-:W-:-:S03]  /*0ef0*/  @P0 HADD2.F32 R141, -RZ, R8.H1_H1 ;  /* 0x30000008ff8d0230 */ /* 0x001fc60000004100 */
[----:B------:R-:W-:-:S04]  /*0f00*/  FMUL.FTZ R164, R164, UR8 ;  /* 0x00000008a4a47c20 */ /* 0x000fc80008410000 */
[----:B------:R-:W-:-:S07]  /*0f10*/  @P0 FADD.FTZ R164, R141, R164 ;  /* 0x000000a48da40221 */ /* 0x000fce0000010000 */
.L_x_29968:
[----:B------:R-:W-:Y:S05]  /*0f20*/  BSYNC B0 ;  /* 0x0000000000007941 */ /* 0x000fea0003800000 */
.L_x_29966:
[----:B------:R-:W-:Y:S04]  /*0f30*/  BSSY B0, `(.L_x_29969) ;  /* 0x000000a000007945 */ /* 0x000fe80003800000 */
[----:B------:R-:W-:Y:S05]  /*0f40*/  @P3 BRA `(.L_x_29970) ;  /* 0x0000000000103947 */ /* 0x000fea0003800000 */
[----:B------:R-:W-:Y:S01]  /*0f50*/  HFMA2.MMA R163, -RZ, RZ, 0, 0 ;  /* 0x00000000ffa37435 */ /* 0x000fe200000001ff */
[----:B------:R-:W-:Y:S10]  /*0f60*/  @!P0 BRA `(.L_x_29971) ;  /* 0x0000000000188947 */ /* 0x000ff40003800000 */
[----:B-----5:R-:W-:Y:S01]  /*0f70*/  HADD2.F32 R163, -RZ, R9.H0_H0 ;  /* 0x20000009ffa37230 */ /* 0x020fe20000004100 */
[----:B------:R-:W-:Y:S06]  /*0f80*/  BRA `(.L_x_29971) ;  /* 0x0000000000107947 */ /* 0x000fec0003800000 */
.L_x_29970:
[----:B-----5:R-:W-:Y:S02]  /*0f90*/  HADD2.F32 R163, -RZ, R5.H0_H0 ;  /* 0x20000005ffa37230 */ /* 0x020fe40000004100 */
[----:B0-----:R-:W-:-:S03]  /*0fa0*/  @P0 HADD2.F32 R140, -RZ, R9.H0_H0 ;  /* 0x20000009ff8c0230 */ /* 0x001fc60000004100 */
[----:B------:R-:W-:-:S04]  /*0fb0*/  FMUL.FTZ R163, R163, UR8 ;  /* 0x00000008a3a37c20 */ /* 0x000fc80008410000 */
[----:B------:R-:W-:-:S07]  /*0fc0*/  @P0 FADD.FTZ R163, R140, R163 ;  /* 0x000000a38ca30221 */ /* 0x000fce0000010000 */
.L_x_29971:
[----:B------:R-:W-:Y:S05]  /*0fd0*/  BSYNC B0 ;  /* 0x0000000000007941 */ /* 0x000fea0003800000 */
.L_x_29969:
[----:B------:R-:W-:Y:S04]  /*0fe0*/  BSSY B0, `(.L_x_29972) ;  /* 0x000000a000007945 */ /* 0x000fe80003800000 */
[----:B------:R-:W-:Y:S05]  /*0ff0*/  @P3 BRA `(.L_x_29973) ;  /* 0x0000000000103947 */ /* 0x000fea0003800000 */
[----:B------:R-:W-:Y:S01]  /*1000*/  MOV R162, RZ ;  /* 0x000000ff00a27202 */ /* 0x000fe20000000f00 */
[----:B------:R-:W-:Y:S06]  /*1010*/  @!P0 BRA `(.L_x_29974) ;  /* 0x0000000000188947 */ /* 0x000fec0003800000 */
[----:B-----5:R-:W-:Y:S01]  /*1020*/  HADD2.F32 R162, -RZ, R9.H1_H1 ;  /* 0x30000009ffa27230 */ /* 0x020fe20000004100 */
[----:B------:R-:W-:Y:S06]  /*1030*/  BRA `(.L_x_29974) ;  /* 0x0000000000107947 */ /* 0x000fec0003800000 */
.L_x_29973:
[----:B-----5:R-:W-:Y:S02]  /*1040*/  HADD2.F32 R162, -RZ, R5.H1_H1 ;  /* 0x30000005ffa27230 */ /* 0x020fe40000004100 */
[----:B0-----:R-:W-:-:S03]  /*1050*/  @P0 HADD2.F32 R141, -RZ, R9.H1_H1 ;  /* 0x30000009ff8d0230 */ /* 0x001fc60000004100 */
[----:B------:R-:W-:-:S04]  /*1060*/  FMUL.FTZ R162, R162, UR8 ;  /* 0x00000008a2a27c20 */ /* 0x000fc80008410000 */
[----:B------:R-:W-:-:S07]  /*1070*/  @P0 FADD.FTZ R162, R141, R162 ;  /* 0x000000a28da20221 */ /* 0x000fce0000010000 */
.L_x_29974:
[----:B------:R-:W-:Y:S05]  /*1080*/  BSYNC B0 ;  /* 0x0000000000007941 */ /* 0x000fea0003800000 */
.L_x_29972:
[----:B------:R-:W-:Y:S04]  /*1090*/  BSSY B0, `(.L_x_29975) ;  /* 0x000000a000007945 */ /* 0x000fe80003800000 */
[----:B------:R-:W-:Y:S05]  /*10a0*/  @P3 BRA `(.L_x_29976) ;  /* 0x0000000000103947 */ /* 0x000fea0003800000 */
[----:B------:R-:W-:Y:S01]  /*10b0*/  HFMA2.MMA R161, -RZ, RZ, 0, 0 ;  /* 0x00000000ffa17435 */ /* 0x000fe200000001ff */
[----:B------:R-:W-:Y:S10]  /*10c0*/  @!P0 BRA `(.L_x_29977) ;  /* 0x0000000000188947 */ /* 0x000ff40003800000 */
[----:B-----5:R-:W-:Y:S01]  /*10d0*/  HADD2.F32 R161, -RZ, R10.H0_H0 ;  /* 0x2000000affa17230 */ /* 0x020fe20000004100 */
[----:B------:R-:W-:Y:S06]  /*10e0*/  BRA `(.L_x_29977) ;  /* 0x0000000000107947 */ /* 0x000fec0003800000 */
.L_x_29976:
[----:B-----5:R-:W-:Y:S02]  /*10f0*/  HADD2.F32 R161, -RZ, R6.H0_H0 ;  /* 0x20000006ffa17230 */ /* 0x020fe40000004100 */
[----:B0-----:R-:W-:-:S03]  /*1100*/  @P0 HADD2.F32 R140, -RZ, R10.H0_H0 ;  /* 0x2000000aff8c0230 */ /* 0x001fc60000004100 */
[----:B------:R-:W-:-:S04]  /*1110*/  FMUL.FTZ R161, R161, UR8 ;  /* 0x00000008a1a17c20 */ /* 0x000fc80008410000 */
[----:B------:R-:W-:-:S07]  /*1120*/  @P0 FADD.FTZ R161, R140, R161 ;  /* 0x000000a18ca10221 */ /* 0x000fce0000010000 */
.L_x_29977:
[----:B------:R-:W-:Y:S05]  /*1130*/  BSYNC B0 ;  /* 0x0000000000007941 */ /* 0x000fea0003800000 */
.L_x_29975:
[----:B------:R-:W-:Y:S04]  /*1140*/  BSSY B0, `(.L_x_29978) ;  /* 0x000000a000007945 */ /* 0x000fe80003800000 */
[----:B------:R-:W-:Y:S05]  /*1150*/  @P3 BRA `(.L_x_29979) ;  /* 0x0000000000103947 */ /* 0x000fea0003800000 */
[----:B------:R-:W-:Y:S01]  /*1160*/  MOV R160, RZ ;  /* 0x000000ff00a07202 */ /* 0x000fe20000000f00 */
[----:B------:R-:W-:Y:S06]  /*1170*/  @!P0 BRA `(.L_x_29980) ;  /* 0x0000000000188947 */ /* 0x000fec0003800000 */
[----:B-----5:R-:W-:Y:S01]  /*1180*/  HADD2.F32 R160, -RZ, R10.H1_H1 ;  /* 0x3000000affa07230 */ /* 0x020fe20000004100 */
[----:B------:R-:W-:Y:S06]  /*1190*/  BRA `(.L_x_29980) ;  /* 0x0000000000107947 */ /* 0x000fec0003800000 */
.L_x_29979:
[----:B-----5:R-:W-:Y:S02]  /*11a0*/  HADD2.F32 R160, -RZ, R6.H1_H1 ;  /* 0x30000006ffa07230 */ /* 0x020fe40000004100 */
[----:B0-----:R-:W-:-:S03]  /*11b0*/  @P0 HADD2.F32 R141, -RZ, R10.H1_H1 ;  /* 0x3000000aff8d0230 */ /* 0x001fc60000004100 */
[----:B------:R-:W-:-:S04]  /*11c0*/  FMUL.FTZ R160, R160, UR8 ;  /* 0x00000008a0a07c20 */ /* 0x000fc80008410000 */
[----:B------:R-:W-:-:S07]  /*11d0*/  @P0 FADD.FTZ R160, R141, R160 ;  /* 0x000000a08da00221 */ /* 0x000fce0000010000 */
.L_x_29980:
[----:B------:R-:W-:Y:S05]  /*11e0*/  BSYNC B0 ;  /* 0x0000000000007941 */ /* 0x000fea0003800000 */
.L_x_29978:
[----:B------:R-:W-:Y:S04]  /*11f0*/  BSSY B0, `(.L_x_29981) ;  /* 0x000000a000007945 */ /* 0x000fe80003800000 */
[----:B------:R-:W-:Y:S05]  /*1200*/  @P3 BRA `(.L_x_29982) ;  /* 0x0000000000103947 */ /* 0x000fea0003800000 */
[----:B------:R-:W-:Y:S01]  /*1210*/  HFMA2.MMA R159, -RZ, RZ, 0, 0 ;  /* 0x00000000ff9f7435 */ /* 0x000fe200000001ff */
[----:B------:R-:W-:Y:S10]  /*1220*/  @!P0 BRA `(.L_x_29983) ;  /* 0x0000000000188947 */ /* 0x000ff40003800000 */
[----:B-----5:R-:W-:Y:S01]  /*1230*/  HADD2.F32 R159, -RZ, R11.H0_H0 ;  /* 0x2000000bff9f7230 */ /* 0x020fe20000004100 */
[----:B------:R-:W-:Y:S06]  /*1240*/  BRA `(.L_x_29983) ;  /* 0x0000000000107947 */ /* 0x000fec0003800000 */
.L_x_29982:
[----:B-----5:R-:W-:Y:S02]  /*1250*/  HADD2.F32 R159, -RZ, R7.H0_H0 ;  /* 0x20000007ff9f7230 */ /* 0x020fe40000004100 */
[----:B0-----:R-:W-:-:S03]  /*1260*/  @P0 HADD2.F32 R140, -RZ, R11.H0_H0 ;  /* 0x2000000bff8c0230 */ /* 0x001fc60000004100 */
[----:B------:R-:W-:-:S04]  /*1270*/  FMUL.FTZ R159, R159, UR8 ;  /* 0x000000089f9f7c20 */ /* 0x000fc80008410000 */
[----:B------:R-:W-:-:S07]  /*1280*/  @P0 FADD.FTZ R159, R140, R159 ;  /* 0x0000009f8c9f0221 */ /* 0x000fce0000010000 */
.L_x_29983:
[----:B------:R-:W-:Y:S05]  /*1290*/  BSYNC B0 ;  /* 0x0000000000007941 */ /* 0x000fea0003800000 */
.L_x_29981:
[----:B------:R-:W-:Y:S04]  /*12a0*/  BSSY B0, `(.L_x_29984) ;  /* 0x000000a000007945 */ /* 0x000fe80003800000 */
[----:B------:R-:W-:Y:S05]  /*12b0*/  @P3 BRA `(.L_x_29985) ;  /* 0x0000000000103947 */ /* 0x000fea0003800000 */
[----:B------:R-:W-:Y:S01]  /*12c0*/  MOV R158, RZ ;  /* 0x000000ff009e7202 */ /* 0x000fe20000000f00 */
[----:B------:R-:W-:Y:S06]  /*12d0*/  @!P0 BRA `(.L_x_29986) ;  /* 0x0000000000188947 */ /* 0x000fec0003800000 */
[----:B-----5:R-:W-:Y:S01]  /*12e0*/  HADD2.F32 R158, -RZ, R11.H1_H1 ;  /* 0x3000000bff9e7230 */ /* 0x020fe20000004100 */
[----:B------:R-:W-:Y:S06]  /*12f0*/  BRA `(.L_x_29986) ;  /* 0x0000000000107947 */ /* 0x000fec0003800000 */
.L_x_29985:
[----:B-----5:R-:W-:Y:S02]  /*1300*/  HADD2.F32 R158, -RZ, R7.H1_H1 ;  /* 0x30000007ff9e7230 */ /* 0x020fe40000004100 */
[----:B0-----:R-:W-:-:S03]  /*1310*/  @P0 HADD2.F32 R141, -RZ, R11.H1_H1 ;  /* 0x3000000bff8d0230 */ /* 0x001fc60000004100 */
[----:B------:R-:W-:-:S04]  /*1320*/  FMUL.FTZ R158, R158, UR8 ;  /* 0x000000089e9e7c20 */ /* 0x000fc80008410000 */
[----:B------:R-:W-:-:S07]  /*1330*/  @P0 FADD.FTZ R158, R141, R158 ;  /* 0x0000009e8d9e0221 */ /* 0x000fce0000010000 */
.L_x_29986:
[----:B------:R-:W-:Y:S05]  /*1340*/  BSYNC B0 ;  /* 0x0000000000007941 */ /* 0x000fea0003800000 */
.L_x_29984:
[----:B------:R-:W1:Y:S01]  /*1350*/  @P2 LDC.64 R146, c[0x0][0x220] ;  /* 0x00008800ff922b82 */ /* 0x000e620000000a00 */
[----:B0-----:R-:W-:Y:S01]  /*1360*/  @P2 IADD3 R151, R210, 0x40, RZ ;  /* 0x00000040d2972810 */ /* 0x001fe20007ffe0ff */
[----:B------:R-:W-:Y:S01]  /*1370*/  IMAD.WIDE.U32 R144, R153, 0x10, R2 ;  /* 0x0000001099907825 */ /* 0x000fe200078e0002 */
[----:B------:R-:W-:Y:S02]  /*1380*/  IADD3 R179, R211, 0x40, RZ ;  /* 0x00000040d3b37810 */ /* 0x000fe40007ffe0ff */
[----:B------:R-:W-:Y:S02]  /*1390*/  F2FP.F16.F32.PACK_AB R143, R158, R159 ;  /* 0x0000009f9e8f723e */ /* 0x000fe400000000ff */
[----:B------:R-:W-:Y:S01]  /*13a0*/  F2FP.F16.F32.PACK_AB R142, R160, R161 ;  /* 0x000000a1a08e723e */ /* 0x000fe200000000ff */
[----:B------:R-:W0:Y:S01]  /*13b0*/  @P0 LDC.64 R148, c[0x0][0x230] ;  /* 0x00008c00ff940b82 */ /* 0x000e220000000a00 */
[----:B------:R-:W-:Y:S02]  /*13c0*/  F2FP.F16.F32.PACK_AB R141, R162, R163 ;  /* 0x000000a3a28d723e */ /* 0x000fe400000000ff */
[----:B------:R-:W-:-:S05]  /*13d0*/  F2FP.F16.F32.PACK_AB R140, R164, R165 ;  /* 0x000000a5a48c723e */ /* 0x000fca00000000ff */
        /* <DEDUP_REMOVED lines=9> */
[----:B-----5:R-:W-:Y:S01]  /*1470*/  HADD2.F32 R157, -RZ, R8.H0_H0 ;  /* 0x20000008ff9d7230 */ /* 0x020fe20000004100 */
[----:B------:R-:W-:Y:S06]  /*1480*/  BRA `(.L_x_29989) ;  /* 0x0000000000107947 */ /* 0x000fec0003800000 */
.L_x_29988:
[----:B-----5:R-:W-:Y:S02]  /*1490*/  HADD2.F32 R157, -RZ, R4.H0_H0 ;  /* 0x20000004ff9d7230 */ /* 0x020fe40000004100 */
[----:B--2---:R-:W-:-:S03]  /*14a0*/  @P0 HADD2.F32 R140, -RZ, R8.H0_H0 ;  /* 0x20000008ff8c0230 */ /* 0x004fc60000004100 */
[----:B------:R-:W-:-:S04]  /*14b0*/  FMUL.FTZ R157, R157, UR8 ;  /* 0x000000089d9d7c20 */ /* 0x000fc80008410000 */
[----:B------:R-:W-:-:S07]  /*14c0*/  @P0 FADD.FTZ R157, R140, R157 ;  /* 0x0000009d8c9d0221 */ /* 0x000fce0000010000 */
.L_x_29989:
[----:B------:R-:W-:Y:S05]  /*14d0*/  BSYNC B0 ;  /* 0x0000000000007941 */ /* 0x000fea0003800000 */
.L_x_29987:
[----:B------:R-:W-:Y:S04]  /*14e0*/  BSSY B0, `(.L_x_29990) ;  /* 0x000000a000007945 */ /* 0x000fe80003800000 */
[----:B------:R-:W-:Y:S05]  /*14f0*/  @P3 BRA `(.L_x_29991) ;  /* 0x0000000000103947 */ /* 0x000fea0003800000 */
[----:B------:R-:W-:Y:S01]  /*1500*/  MOV R156, RZ ;  /* 0x000000ff009c7202 */ /* 0x000fe20000000f00 */
[----:B------:R-:W-:Y:S06]  /*1510*/  @!P0 BRA `(.L_x_29992) ;  /* 0x0000000000188947 */ /* 0x000fec0003800000 */
[----:B-----5:R-:W-:Y:S01]  /*1520*/  HADD2.F32 R156, -RZ, R8.H1_H1 ;  /* 0x30000008ff9c7230 */ /* 0x020fe20000004100 */
[----:B------:R-:W-:Y:S06]  /*1530*/  BRA `(.L_x_29992) ;  /* 0x0000000000107947 */ /* 0x000fec0003800000 */
.L_x_29991:
[----:B-----5:R-:W-:Y:S02]  /*1540*/  HADD2.F32 R156, -RZ, R4.H1_H1 ;  /* 0x30000004ff9c7230 */ /* 0x020fe40000004100 */
[----:B--2---:R-:W-:-:S03]  /*1550*/  @P0 HADD2.F32 R141, -RZ, R8.H1_H1 ;  /* 0x30000008ff8d0230 */ /* 0x004fc60000004100 */
[----:B------:R-:W-:-:S04]  /*1560*/  FMUL.FTZ R156, R156, UR8 ;  /* 0x000000089c9c7c20 */ /* 0x000fc80008410000 */
[----:B------:R-:W-:-:S07]  /*1570*/  @P0 FADD.FTZ R156, R141, R156 ;  /* 0x0000009c8d9c0221 */ /* 0x000fce0000010000 */
.L_x_29992:
[----:B------:R-:W-:Y:S05]  /*1580*/  BSYNC B0 ;  /* 0x0000000000007941 */ /* 0x000fea0003800000 */
.L_x_29990:
[----:B------:R-:W-:Y:S04]  /*1590*/  BSSY B0, `(.L_x_29993) ;  /* 0x000000a000007945 */ /* 0x000fe80003800000 */
[----:B------:R-:W-:Y:S05]  /*15a0*/  @P3 BRA `(.L_x_29994) ;  /* 0x0000000000103947 */ /* 0x000fea0003800000 */
[----:B------:R-:W-:Y:S01]  /*15b0*/  HFMA2.MMA R155, -RZ, RZ, 0, 0 ;  /* 0x00000000ff9b7435 */ /* 0x000fe200000001ff */
[----:B------:R-:W-:Y:S10]  /*15c0*/  @!P0 BRA `(.L_x_29995) ;  /* 0x0000000000188947 */ /* 0x000ff40003800000 */
[----:B-----5:R-:W-:Y:S01]  /*15d0*/  HADD2.F32 R155, -RZ, R9.H0_H0 ;  /* 0x20000009ff9b7230 */ /* 0x020fe20000004100 */
[----:B------:R-:W-:Y:S06]  /*15e0*/  BRA `(.L_x_29995) ;  /* 0x0000000000107947 */ /* 0x000fec0003800000 */
.L_x_29994:
[----:B-----5:R-:W-:Y:S02]  /*15f0*/  HADD2.F32 R155, -RZ, R5.H0_H0 ;  /* 0x20000005ff9b7230 */ /* 0x020fe40000004100 */
[----:B--2---:R-:W-:-:S03]  /*1600*/  @P0 HADD2.F32 R140, -RZ, R9.H0_H0 ;  /* 0x20000009ff8c0230 */ /* 0x004fc60000004100 */
[----:B------:R-:W-:-:S04]  /*1610*/  FMUL.FTZ R155, R155, UR8 ;  /* 0x000000089b9b7c20 */ /* 0x000fc80008410000 */
[----:B------:R-:W-:-:S07]  /*1620*/  @P0 FADD.FTZ R155, R140, R155 ;  /* 0x0000009b8c9b0221 */ /* 0x000fce0000010000 */
.L_x_29995:
[----:B------:R-:W-:Y:S05]  /*1630*/  BSYNC B0 ;  /* 0x0000000000007941 */ /* 0x000fea0003800000 */
.L_x_29993:
[----:B------:R-:W-:Y:S04]  /*1640*/  BSSY B0, `(.L_x_29996) ;  /* 0x000000a000007945 */ /* 0x000fe80003800000 */
[----:B------:R-:W-:Y:S05]  /*1650*/  @P3 BRA `(.L_x_29997) ;  /* 0x0000000000103947 */ /* 0x000fea0003800000 */
[----:B------:R-:W-:Y:S01]  /*1660*/  MOV R154, RZ ;  /* 0x000000ff009a7202 */ /* 0x000fe20000000f00 */
[----:B------:R-:W-:Y:S06]  /*1670*/  @!P0 BRA `(.L_x_29998) ;  /* 0x0000000000188947 */ /* 0x000fec0003800000 */
[----:B-----5:R-:W-:Y:S01]  /*1680*/  HADD2.F32 R154, -RZ, R9.H1_H1 ;  /* 0x30000009ff9a7230 */ /* 0x020fe20000004100 */
[----:B------:R-:W-:Y:S06]  /*1690*/  BRA `(.L_x_29998) ;  /* 0x0000000000107947 */ /* 0x000fec0003800000 */
.L_x_29997:
[----:B-----5:R-:W-:Y:S02]  /*16a0*/  HADD2.F32 R154, -RZ, R5.H1_H1 ;  /* 0x30000005ff9a7230 */ /* 0x020fe40000004100 */
[----:B--2---:R-:W-:-:S03]  /*16b0*/  @P0 HADD2.F32 R141, -RZ, R9.H1_H1 ;  /* 0x30000009ff8d0230 */ /* 0x004fc60000004100 */
[----:B------:R-:W-:-:S04]  /*16c0*/  FMUL.FTZ R154, R154, UR8 ;  /* 0x000000089a9a7c20 */ /* 0x000fc80008410000 */
[----:B------:R-:W-:-:S07]  /*16d0*/  @P0 FADD.FTZ R154, R141, R154 ;  /* 0x0000009a8d9a0221 */ /* 0x000fce0000010000 */
.L_x_29998:
[----:B------:R-:W-:Y:S05]  /*16e0*/  BSYNC B0 ;  /* 0x0000000000007941 */ /* 0x000fea0003800000 */
.L_x_29996:
[----:B------:R-:W-:Y:S04]  /*16f0*/  BSSY B0, `(.L_x_29999) ;  /* 0x000000a000007945 */ /* 0x000fe80003800000 */
[----:B------:R-:W-:Y:S05]  /*1700*/  @P3 BRA `(.L_x_30000) ;  /* 0x0000000000103947 */ /* 0x000fea0003800000 */
[----:B------:R-:W-:Y:S01]  /*1710*/  HFMA2.MMA R153, -RZ, RZ, 0, 0 ;  /* 0x00000000ff997435 */ /* 0x000fe200000001ff */
[----:B------:R-:W-:Y:S10]  /*1720*/  @!P0 BRA `(.L_x_30001) ;  /* 0x0000000000188947 */ /* 0x000ff40003800000 */
[----:B-----5:R-:W-:Y:S01]  /*1730*/  HADD2.F32 R153, -RZ, R10.H0_H0 ;  /* 0x2000000aff997230 */ /* 0x020fe20000004100 */
[----:B------:R-:W-:Y:S06]  /*1740*/  BRA `(.L_x_30001) ;  /* 0x0000000000107947 */ /* 0x000fec0003800000 */
.L_x_30000:
[----:B-----5:R-:W-:Y:S02]  /*1750*/  HADD2.F32 R153, -RZ, R6.H0_H0 ;  /* 0x20000006ff997230 */ /* 0x020fe40000004100 */
[----:B--2---:R-:W-:-:S03]  /*1760*/  @P0 HADD2.F32 R140, -RZ, R10.H0_H0 ;  /* 0x2000000aff8c0230 */ /* 0x004fc60000004100 */
[----:B------:R-:W-:-:S04]  /*1770*/  FMUL.FTZ R153, R153, UR8 ;  /* 0x0000000899997c20 */ /* 0x000fc80008410000 */
[----:B------:R-:W-:-:S07]  /*1780*/  @P0 FADD.FTZ R153, R140, R153 ;  /* 0x000000998c990221 */ /* 0x000fce0000010000 */
.L_x_30001:
[----:B------:R-:W-:Y:S05]  /*1790*/  BSYNC B0 ;  /* 0x0000000000007941 */ /* 0x000fea0003800000 */
.L_x_29999:
[----:B------:R-:W-:Y:S04]  /*17a0*/  BSSY B0, `(.L_x_30002) ;  /* 0x000000a000007945 */ /* 0x000fe80003800000 */
[----:B------:R-:W-:Y:S05]  /*17b0*/  @P3 BRA `(.L_x_30003) ;  /* 0x0000000000103947 */ /* 0x000fea0003800000 */
[----:B------:R-:W-:Y:S01]  /*17c0*/  MOV R152, RZ ;  /* 0x000000ff00987202 */ /* 0x000fe20000000f00 */
[----:B------:R-:W-:Y:S06]  /*17d0*/  @!P0 BRA `(.L_x_30004) ;  /* 0x0000000000188947 */ /* 0x000fec0003800000 */
[----:B-----5:R-:W-:Y:S01]  /*17e0*/  HADD2.F32 R152, -RZ, R10.H1_H1 ;  /* 0x3000000aff987230 */ /* 0x020fe20000004100 */
[----:B------:R-:W-:Y:S06]  /*17f0*/  BRA `(.L_x_30004) ;  /* 0x0000000000107947 */ /* 0x000fec0003800000 */
.L_x_30003:
[----:B-----5:R-:W-:Y:S02]  /*1800*/  HADD2.F32 R152, -RZ, R6.H1_H1 ;  /* 0x30000006ff987230 */ /* 0x020fe40000004100 */
[----:B--2---:R-:W-:-:S03]  /*1810*/  @P0 HADD2.F32 R141, -RZ, R10.H1_H1 ;  /* 0x3000000aff8d0230 */ /* 0x004fc60000004100 */
[----:B------:R-:W-:-:S04]  /*1820*/  FMUL.FTZ R152, R152, UR8 ;  /* 0x0000000898987c20 */ /* 0x000fc80008410000 */
[----:B------:R-:W-:-:S07]  /*1830*/  @P0 FADD.FTZ R152, R141, R152 ;  /* 0x000000988d980221 */ /* 0x000fce0000010000 */
.L_x_30004:
[----:B------:R-:W-:Y:S05]  /*1840*/  BSYNC B0 ;  /* 0x0000000000007941 */ /* 0x000fea0003800000 */
.L_x_30002:
[----:B------:R-:W-:Y:S04]  /*1850*/  BSSY B0, `(.L_x_30005) ;  /* 0x000000a000007945 */ /* 0x000fe80003800000 */
[----:B------:R-:W-:Y:S05]  /*1860*/  @P3 BRA `(.L_x_30006) ;  /* 0x0000000000103947 */ /* 0x000fea0003800000 */
[----:B------:R-:W-:Y:S01]  /*1870*/  HFMA2.MMA R151, -RZ, RZ, 0, 0 ;  /* 0x00000000ff977435 */ /* 0x000fe200000001ff */
[----:B------:R-:W-:Y:S10]  /*1880*/  @!P0 BRA `(.L_x_30007) ;  /* 0x0000000000188947 */ /* 0x000ff40003800000 */
[----:B-----5:R-:W-:Y:S01]  /*1890*/  HADD2.F32 R151, -RZ, R11.H0_H0 ;  /* 0x2000000bff977230 */ /* 0x020fe20000004100 */
[----:B------:R-:W-:Y:S06]  /*18a0*/  BRA `(.L_x_30007) ;  /* 0x0000000000107947 */ /* 0x000fec0003800000 */
.L_x_30006:
[----:B-----5:R-:W-:Y:S02]  /*18b0*/  HADD2.F32 R151, -RZ, R7.H0_H0 ;  /* 0x20000007ff977230 */ /* 0x020fe40000004100 */
[----:B--2---:R-:W-:-:S03]  /*18c0*/  @P0 HADD2.F32 R140, -RZ, R11.H0_H0 ;  /* 0x2000000bff8c0230 */ /* 0x004fc60000004100 */
[----:B------:R-:W-:-:S04]  /*18d0*/  FMUL.FTZ R151, R151, UR8 ;  /* 0x0000000897977c20 */ /* 0x000fc80008410000 */
[----:B------:R-:W-:-:S07]  /*18e0*/  @P0 FADD.FTZ R151, R140, R151 ;  /* 0x000000978c970221 */ /* 0x000fce0000010000 */
.L_x_30007:
[----:B------:R-:W-:Y:S05]  /*18f0*/  BSYNC B0 ;  /* 0x0000000000007941 */ /* 0x000fea0003800000 */
.L_x_30005:
[----:B------:R-:W-:Y:S04]  /*1900*/  BSSY B0, `(.L_x_30008) ;  /* 0x000000a000007945 */ /* 0x000fe80003800000 */
[----:B------:R-:W-:Y:S05]  /*1910*/  @P3 BRA `(.L_x_30009) ;  /* 0x0000000000103947 */ /* 0x000fea0003800000 */
[----:B------:R-:W-:Y:S01]  /*1920*/  MOV R150, RZ ;  /* 0x000000ff00967202 */ /* 0x000fe20000000f00 */
[----:B------:R-:W-:Y:S06]  /*1930*/  @!P0 BRA `(.L_x_30010) ;  /* 0x0000000000188947 */ /* 0x000fec0003800000 */
[----:B-----5:R-:W-:Y:S01]  /*1940*/  HADD2.F32 R150, -RZ, R11.H1_H1 ;  /* 0x3000000bff967230 */ /* 0x020fe20000004100 */
[----:B------:R-:W-:Y:S06]  /*1950*/  BRA `(.L_x_30010) ;  /* 0x0000000000107947 */ /* 0x000fec0003800000 */
.L_x_30009:
[----:B-----5:R-:W-:Y:S02]  /*1960*/  HADD2.F32 R150, -RZ, R7.H1_H1 ;  /* 0x30000007ff967230 */ /* 0x020fe40000004100 */
[----:B--2---:R-:W-:-:S03]  /*1970*/  @P0 HADD2.F32 R141, -RZ, R11.H1_H1 ;  /* 0x3000000bff8d0230 */ /* 0x004fc60000004100 */
[----:B------:R-:W-:-:S04]  /*1980*/  FMUL.FTZ R150, R150, UR8 ;  /* 0x0000000896967c20 */ /* 0x000fc80008410000 */
[----:B------:R-:W-:-:S07]  /*1990*/  @P0 FADD.FTZ R150, R141, R150 ;  /* 0x000000968d960221 */ /* 0x000fce0000010000 */
.L_x_30010:
[----:B------:R-:W-:Y:S05]  /*19a0*/  BSYNC B0 ;  /* 0x0000000000007941 */ /* 0x000fea0003800000 */
.L_x_30008:
        /* <DEDUP_REMOVED lines=20> */
.L_x_30012:
[----:B-----5:R-:W-:Y:S02]  /*1af0*/  HADD2.F32 R185, -RZ, R4.H0_H0 ;  /* 0x20000004ffb97230 */ /* 0x020fe40000004100 */
[----:B--2---:R-:W-:-:S03]  /*1b00*/  @P0 HADD2.F32 R140, -RZ, R8.H0_H0 ;  /* 0x20000008ff8c0230 */ /* 0x004fc60000004100 */
[----:B------:R-:W-:-:S04]  /*1b10*/  FMUL.FTZ R185, R185, UR8 ;  /* 0x00000008b9b97c20 */ /* 0x000fc80008410000 */
[----:B------:R-:W-:-:S07]  /*1b20*/  @P0 FADD.FTZ R185, R140, R185 ;  /* 0x000000b98cb90221 */ /* 0x000fce0000010000 */
.L_x_30013:
[----:B------:R-:W-:Y:S05]  /*1b30*/  BSYNC B0 ;  /* 0x0000000000007941 */ /* 0x000fea0003800000 */
.L_x_30011:
[----:B------:R-:W-:Y:S04]  /*1b40*/  BSSY B0, `(.L_x_30014) ;  /* 0x000000a000007945 */ /* 0x000fe80003800000 */
[----:B------:R-:W-:Y:S05]  /*1b50*/  @P3 BRA `(.L_x_30015) ;  /* 0x0000000000103947 */ /* 0x000fea0003800000 */
[----:B------:R-:W-:Y:S01]  /*1b60*/  MOV R184, RZ ;  /* 0x000000ff00b87202 */ /* 0x000fe20000000f00 */
[----:B------:R-:W-:Y:S06]  /*1b70*/  @!P0 BRA `(.L_x_30016) ;  /* 0x0000000000188947 */ /* 0x000fec0003800000 */
[----:B-----5:R-:W-:Y:S01]  /*1b80*/  HADD2.F32 R184, -RZ, R8.H1_H1 ;  /* 0x30000008ffb87230 */ /* 0x020fe20000004100 */
[----:B------:R-:W-:Y:S06]  /*1b90*/  BRA `(.L_x_30016) ;  /* 0x0000000000107947 */ /* 0x000fec0003800000 */
.L_x_30015:
[----:B-----5:R-:W-:Y:S02]  /*1ba0*/  HADD2.F32 R184, -RZ, R4.H1_H1 ;  /* 0x30000004ffb87230 */ /* 0x020fe40000004100 */
[----:B--2---:R-:W-:-:S03]  /*1bb0*/  @P0 HADD2.F32 R141, -RZ, R8.H1_H1 ;  /* 0x30000008ff8d0230 */ /* 0x004fc60000004100 */
[----:B------:R-:W-:-:S04]  /*1bc0*/  FMUL.FTZ R184, R184, UR8 ;  /* 0x00000008b8b87c20 */ /* 0x000fc80008410000 */
[----:B------:R-:W-:-:S07]  /*1bd0*/  @P0 FADD.FTZ R184, R141, R184 ;  /* 0x000000b88db80221 */ /* 0x000fce0000010000 */
.L_x_30016:
[----:B------:R-:W-:Y:S05]  /*1be0*/  BSYNC B0 ;  /* 0x0000000000007941 */ /* 0x000fea0003800000 */
.L_x_30014:
[----:B------:R-:W-:Y:S04]  /*1bf0*/  BSSY B0, `(.L_x_30017) ;  /* 0x000000a000007945 */ /* 0x000fe80003800000 */
[----:B------:R-:W-:Y:S05]  /*1c00*/  @P3 BRA `(.L_x_30018) ;  /* 0x0000000000103947 */ /* 0x000fea0003800000 */
[----:B------:R-:W-:Y:S01]  /*1c10*/  HFMA2.MMA R183, -RZ, RZ, 0, 0 ;  /* 0x00000000ffb77435 */ /* 0x000fe200000001ff */
[----:B------:R-:W-:Y:S10]  /*1c20*/  @!P0 BRA `(.L_x_30019) ;  /* 0x0000000000188947 */ /* 0x000ff40003800000 */
[----:B-----5:R-:W-:Y:S01]  /*1c30*/  HADD2.F32 R183, -RZ, R9.H0_H0 ;  /* 0x20000009ffb77230 */ /* 0x020fe20000004100 */
[----:B------:R-:W-:Y:S06]  /*1c40*/  BRA `(.L_x_30019) ;  /* 0x0000000000107947 */ /* 0x000fec0003800000 */
.L_x_30018:
[----:B-----5:R-:W-:Y:S02]  /*1c50*/  HADD2.F32 R183, -RZ, R5.H0_H0 ;  /* 0x20000005ffb77230 */ /* 0x020fe40000004100 */
[----:B--2---:R-:W-:-:S03]  /*1c60*/  @P0 HADD2.F32 R140, -RZ, R9.H0_H0 ;  /* 0x20000009ff8c0230 */ /* 0x004fc60000004100 */
[----:B------:R-:W-:-:S04]  /*1c70*/  FMUL.FTZ R183, R183, UR8 ;  /* 0x00000008b7b77c20 */ /* 0x000fc80008410000 */
[----:B------:R-:W-:-:S07]  /*1c80*/  @P0 FADD.FTZ R183, R140, R183 ;  /* 0x000000b78cb70221 */ /* 0x000fce0000010000 */
.L_x_30019:
[----:B------:R-:W-:Y:S05]  /*1c90*/  BSYNC B0 ;  /* 0x0000000000007941 */ /* 0x000fea0003800000 */
.L_x_30017:
[----:B------:R-:W-:Y:S04]  /*1ca0*/  BSSY B0, `(.L_x_30020) ;  /* 0x000000a000007945 */ /* 0x000fe80003800000 */
[----:B------:R-:W-:Y:S05]  /*1cb0*/  @P3 BRA `(.L_x_30021) ;  /* 0x0000000000103947 */ /* 0x000fea0003800000 */
[----:B------:R-:W-:Y:S01]  /*1cc0*/  MOV R182, RZ ;  /* 0x000000ff00b67202 */ /* 0x000fe20000000f00 */
[----:B------:R-:W-:Y:S06]  /*1cd0*/  @!P0 BRA `(.L_x_30022) ;  /* 0x0000000000188947 */ /* 0x000fec0003800000 */
[----:B-----5:R-:W-:Y:S01]  /*1ce0*/  HADD2.F32 R182, -RZ, R9.H1_H1 ;  /* 0x30000009ffb67230 */ /* 0x020fe20000004100 */
[----:B------:R-:W-:Y:S06]  /*1cf0*/  BRA `(.L_x_30022) ;  /* 0x0000000000107947 */ /* 0x000fec0003800000 */
.L_x_30021:
[----:B-----5:R-:W-:Y:S02]  /*1d00*/  HADD2.F32 R182, -RZ, R5.H1_H1 ;  /* 0x30000005ffb67230 */ /* 0x020fe40000004100 */
[----:B--2---:R-:W-:-:S03]  /*1d10*/  @P0 HADD2.F32 R141, -RZ, R9.H1_H1 ;  /* 0x30000009ff8d0230 */ /* 0x004fc60000004100 */
[----:B------:R-:W-:-:S04]  /*1d20*/  FMUL.FTZ R182, R182, UR8 ;  /* 0x00000008b6b67c20 */ /* 0x000fc80008410000 */
[----:B------:R-:W-:-:S07]  /*1d30*/  @P0 FADD.FTZ R182, R141, R182 ;  /* 0x000000b68db60221 */ /* 0x000fce0000010000 */
.L_x_30022:
[----:B------:R-:W-:Y:S05]  /*1d40*/  BSYNC B0 ;  /* 0x0000000000007941 */ /* 0x000fea0003800000 */
.L_x_30020:
[----:B------:R-:W-:Y:S04]  /*1d50*/  BSSY B0, `(.L_x_30023) ;  /* 0x000000a000007945 */ /* 0x000fe80003800000 */
[----:B------:R-:W-:Y:S05]  /*1d60*/  @P3 BRA `(.L_x_30024) ;  /* 0x0000000000103947 */ /* 0x000fea0003800000 */
[----:B------:R-:W-:Y:S01]  /*1d70*/  HFMA2.MMA R181, -RZ, RZ, 0, 0 ;  /* 0x00000000ffb57435 */ /* 0x000fe200000001ff */
[----:B------:R-:W-:Y:S10]  /*1d80*/  @!P0 BRA `(.L_x_30025) ;  /* 0x0000000000188947 */ /* 0x000ff40003800000 */
[----:B-----5:R-:W-:Y:S01]  /*1d90*/  HADD2.F32 R181, -RZ, R10.H0_H0 ;  /* 0x2000000affb57230 */ /* 0x020fe20000004100 */
[----:B------:R-:W-:Y:S06]  /*1da0*/  BRA `(.L_x_30025) ;  /* 0x0000000000107947 */ /* 0x000fec0003800000 */
.L_x_30024:
[----:B-----5:R-:W-:Y:S02]  /*1db0*/  HADD2.F32 R181, -RZ, R6.H0_H0 ;  /* 0x20000006ffb57230 */ /* 0x020fe40000004100 */
[----:B--2---:R-:W-:-:S03]  /*1dc0*/  @P0 HADD2.F32 R140, -RZ, R10.H0_H0 ;  /* 0x2000000aff8c0230 */ /* 0x004fc60000004100 */
[----:B------:R-:W-:-:S04]  /*1dd0*/  FMUL.FTZ R181, R181, UR8 ;  /* 0x00000008b5b57c20 */ /* 0x000fc80008410000 */
[----:B------:R-:W-:-:S07]  /*1de0*/  @P0 FADD.FTZ R181, R140, R181 ;  /* 0x000000b58cb50221 */ /* 0x000fce0000010000 */
.L_x_30025:
[----:B------:R-:W-:Y:S05]  /*1df0*/  BSYNC B0 ;  /* 0x0000000000007941 */ /* 0x000fea0003800000 */
.L_x_30023:
[----:B------:R-:W-:Y:S04]  /*1e00*/  BSSY B0, `(.L_x_30026) ;  /* 0x000000a000007945 */ /* 0x000fe80003800000 */
[----:B------:R-:W-:Y:S05]  /*1e10*/  @P3 BRA `(.L_x_30027) ;  /* 0x0000000000103947 */ /* 0x000fea0003800000 */
[----:B------:R-:W-:Y:S01]  /*1e20*/  MOV R180, RZ ;  /* 0x000000ff00b47202 */ /* 0x000fe20000000f00 */
[----:B------:R-:W-:Y:S06]  /*1e30*/  @!P0 BRA `(.L_x_30028) ;  /* 0x0000000000188947 */ /* 0x000fec0003800000 */
[----:B-----5:R-:W-:Y:S01]  /*1e40*/  HADD2.F32 R180, -RZ, R10.H1_H1 ;  /* 0x3000000affb47230 */ /* 0x020fe20000004100 */
[----:B------:R-:W-:Y:S06]  /*1e50*/  BRA `(.L_x_30028) ;  /* 0x0000000000107947 */ /* 0x000fec0003800000 */
.L_x_30027:
[----:B-----5:R-:W-:Y:S02]  /*1e60*/  HADD2.F32 R180, -RZ, R6.H1_H1 ;  /* 0x30000006ffb47230 */ /* 0x020fe40000004100 */
[----:B--2---:R-:W-:-:S03]  /*1e70*/  @P0 HADD2.F32 R141, -RZ, R10.H1_H1 ;  /* 0x3000000aff8d0230 */ /* 0x004fc60000004100 */
[----:B------:R-:W-:-:S04]  /*1e80*/  FMUL.FTZ R180, R180, UR8 ;  /* 0x00000008b4b47c20 */ /* 0x000fc80008410000 */
[----:B------:R-:W-:-:S07]  /*1e90*/  @P0 FADD.FTZ R180, R141, R180 ;  /* 0x000000b48db40221 */ /* 0x000fce0000010000 */
.L_x_30028:
[----:B------:R-:W-:Y:S05]  /*1ea0*/  BSYNC B0 ;  /* 0x0000000000007941 */ /* 0x000fea0003800000 */
.L_x_30026:
[----:B------:R-:W-:Y:S04]  /*1eb0*/  BSSY B0, `(.L_x_30029) ;  /* 0x000000a000007945 */ /* 0x000fe80003800000 */
[----:B------:R-:W-:Y:S05]  /*1ec0*/  @P3 BRA `(.L_x_30030) ;  /* 0x0000000000103947 */ /* 0x000fea0003800000 */
[----:B------:R-:W-:Y:S01]  /*1ed0*/  HFMA2.MMA R179, -RZ, RZ, 0, 0 ;  /* 0x00000000ffb37435 */ /* 0x000fe200000001ff */
[----:B------:R-:W-:Y:S10]  /*1ee0*/  @!P0 BRA `(.L_x_30031) ;  /* 0x0000000000188947 */ /* 0x000ff40003800000 */
[----:B-----5:R-:W-:Y:S01]  /*1ef0*/  HADD2.F32 R179, -RZ, R11.H0_H0 ;  /* 0x2000000bffb37230 */ /* 0x020fe20000004100 */
[----:B------:R-:W-:Y:S06]  /*1f00*/  BRA `(.L_x_30031) ;  /* 0x0000000000107947 */ /* 0x000fec0003800000 */
.L_x_30030:
[----:B-----5:R-:W-:Y:S02]  /*1f10*/  HADD2.F32 R179, -RZ, R7.H0_H0 ;  /* 0x20000007ffb37230 */ /* 0x020fe40000004100 */
[----:B--2---:R-:W-:-:S03]  /*1f20*/  @P0 HADD2.F32 R140, -RZ, R11.H0_H0 ;  /* 0x2000000bff8c0230 */ /* 0x004fc60000004100 */
[----:B------:R-:W-:-:S04]  /*1f30*/  FMUL.FTZ R179, R179, UR8 ;  /* 0x00000008b3b37c20 */ /* 0x000fc80008410000 */
[----:B------:R-:W-:-:S07]  /*1f40*/  @P0 FADD.FTZ R179, R140, R179 ;  /* 0x000000b38cb30221 */ /* 0x000fce0000010000 */
.L_x_30031:
[----:B------:R-:W-:Y:S05]  /*1f50*/  BSYNC B0 ;  /* 0x0000000000007941 */ /* 0x000fea0003800000 */
.L_x_30029:
[----:B------:R-:W-:Y:S04]  /*1f60*/  BSSY B0, `(.L_x_30032) ;  /* 0x000000a000007945 */ /* 0x000fe80003800000 */
[----:B------:R-:W-:Y:S05]  /*1f70*/  @P3 BRA `(.L_x_30033) ;  /* 0x0000000000103947 */ /* 0x000fea0003800000 */
[----:B------:R-:W-:Y:S01]  /*1f80*/  MOV R178, RZ ;  /* 0x000000ff00b27202 */ /* 0x000fe20000000f00 */
[----:B------:R-:W-:Y:S06]  /*1f90*/  @!P0 BRA `(.L_x_30034) ;  /* 0x0000000000188947 */ /* 0x000fec0003800000 */
[----:B-----5:R-:W-:Y:S01]  /*1fa0*/  HADD2.F32 R178, -RZ, R11.H1_H1 ;  /* 0x3000000bffb27230 */ /* 0x020fe20000004100 */
[----:B------:R-:W-:Y:S06]  /*1fb0*/  BRA `(.L_x_30034) ;  /* 0x0000000000107947 */ /* 0x000fec0003800000 */
.L_x_30033:
[----:B-----5:R-:W-:Y:S02]  /*1fc0*/  HADD2.F32 R178, -RZ, R7.H1_H1 ;  /* 0x30000007ffb27230 */ /* 0x020fe40000004100 */
[----:B--2---:R-:W-:-:S03]  /*1fd0*/  @P0 HADD2.F32 R141, -RZ, R11.H1_H1 ;  /* 0x3000000bff8d0230 */ /* 0x004fc60000004100 */
[----:B------:R-:W-:-:S04]  /*1fe0*/  FMUL.FTZ R178, R178, UR8 ;  /* 0x00000008b2b27c20 */ /* 0x000fc80008410000 */
[----:B------:R-:W-:-:S07]  /*1ff0*/  @P0 FADD.FTZ R178, R141, R178 ;  /* 0x000000b28db20221 */ /* 0x000fce0000010000 */
.L_x_30034:
[----:B------:R-:W-:Y:S05]  /*2000*/  BSYNC B0 ;  /* 0x0000000000007941 */ /* 0x000fea0003800000 */
.L_x_30032:
        /* <DEDUP_REMOVED lines=20> */
.L_x_30036:
[----:B-----5:R-:W-:Y:S02]  /*2150*/  HADD2.F32 R193, -RZ, R4.H0_H0 ;  /* 0x20000004ffc17230 */ /* 0x020fe40000004100 */
[----:B--2---:R-:W-:-:S03]  /*2160*/  @P0 HADD2.F32 R140, -RZ, R8.H0_H0 ;  /* 0x20000008ff8c0230 */ /* 0x004fc60000004100 */
[----:B------:R-:W-:-:S04]  /*2170*/  FMUL.FTZ R193, R193, UR8 ;  /* 0x00000008c1c17c20 */ /* 0x000fc80008410000 */
[----:B------:R-:W-:-:S07]  /*2180*/  @P0 FADD.FTZ R193, R140, R193 ;  /* 0x000000c18cc10221 */ /* 0x000fce0000010000 */
.L_x_30037:
[----:B------:R-:W-:Y:S05]  /*2190*/  BSYNC B0 ;  /* 0x0000000000007941 */ /* 0x000fea0003800000 */
.L_x_30035:
[----:B------:R-:W-:Y:S04]  /*21a0*/  BSSY B0, `(.L_x_30038) ;  /* 0x000000a000007945 */ /* 0x000fe80003800000 */
[----:B------:R-:W-:Y:S05]  /*21b0*/  @P3 BRA `(.L_x_30039) ;  /* 0x0000000000103947 */ /* 0x000fea0003800000 */
[----:B------:R-:W-:Y:S01]  /*21c0*/  MOV R192, RZ ;  /* 0x000000ff00c07202 */ /* 0x000fe20000000f00 */
[----:B------:R-:W-:Y:S06]  /*21d0*/  @!P0 BRA `(.L_x_30040) ;  /* 0x0000000000188947 */ /* 0x000fec0003800000 */
[----:B-----5:R-:W-:Y:S01]  /*21e0*/  HADD2.F32 R192, -RZ, R8.H1_H1 ;  /* 0x30000008ffc07230 */ /* 0x020fe20000004100 */
[----:B------:R-:W-:Y:S06]  /*21f0*/  BRA `(.L_x_30040) ;  /* 0x0000000000107947 */ /* 0x000fec0003800000 */
.L_x_30039:
[----:B-----5:R-:W-:Y:S02]  /*2200*/  HADD2.F32 R192, -RZ, R4.H1_H1 ;  /* 0x30000004ffc07230 */ /* 0x020fe40000004100 */
[----:B--2---:R-:W-:-:S03]  /*2210*/  @P0 HADD2.F32 R141, -RZ, R8.H1_H1 ;  /* 0x30000008ff8d0230 */ /* 0x004fc60000004100 */
[----:B------:R-:W-:-:S04]  /*2220*/  FMUL.FTZ R192, R192, UR8 ;  /* 0x00000008c0c07c20 */ /* 0x000fc80008410000 */
[----:B------:R-:W-:-:S07]  /*2230*/  @P0 FADD.FTZ R192, R141, R192 ;  /* 0x000000c08dc00221 */ /* 0x000fce0000010000 */
.L_x_30040:
[----:B------:R-:W-:Y:S05]  /*2240*/  BSYNC B0 ;  /* 0x0000000000007941 */ /* 0x000fea0003800000 */
.L_x_30038:
[----:B------:R-:W-:Y:S04]  /*2250*/  BSSY B0, `(.L_x_30041) ;  /* 0x000000a000007945 */ /* 0x000fe80003800000 */
[----:B------:R-:W-:Y:S05]  /*2260*/  @P3 BRA `(.L_x_30042) ;  /* 0x0000000000103947 */ /* 0x000fea0003800000 */
[----:B------:R-:W-:Y:S01]  /*2270*/  HFMA2.MMA R191, -RZ, RZ, 0, 0 ;  /* 0x00000000ffbf7435 */ /* 0x000fe200000001ff */
[----:B------:R-:W-:Y:S10]  /*2280*/  @!P0 BRA `(.L_x_30043) ;  /* 0x0000000000188947 */ /* 0x000ff40003800000 */
[----:B-----5:R-:W-:Y:S01]  /*2290*/  HADD2.F32 R191, -RZ, R9.H0_H0 ;  /* 0x20000009ffbf7230 */ /* 0x020fe20000004100 */
[----:B------:R-:W-:Y:S06]  /*22a0*/  BRA `(.L_x_30043) ;  /* 0x0000000000107947 */ /* 0x000fec0003800000 */
.L_x_30042:
[----:B-----5:R-:W-:Y:S02]  /*22b0*/  HADD2.F32 R191, -RZ, R5.H0_H0 ;  /* 0x20000005ffbf7230 */ /* 0x020fe40000004100 */
[----:B--2---:R-:W-:-:S03]  /*22c0*/  @P0 HADD2.F32 R140, -RZ, R9.H0_H0 ;  /* 0x20000009ff8c0230 */ /* 0x004fc60000004100 */
[----:B------:R-:W-:-:S04]  /*22d0*/  FMUL.FTZ R191, R191, UR8 ;  /* 0x00000008bfbf7c20 */ /* 0x000fc80008410000 */
[----:B------:R-:W-:-:S07]  /*22e0*/  @P0 FADD.FTZ R191, R140, R191 ;  /* 0x000000bf8cbf0221 */ /* 0x000fce0000010000 */
.L_x_30043:
[----:B------:R-:W-:Y:S05]  /*22f0*/  BSYNC B0 ;  /* 0x0000000000007941 */ /* 0x000fea0003800000 */
.L_x_30041:
[----:B------:R-:W-:Y:S04]  /*2300*/  BSSY B0, `(.L_x_30044) ;  /* 0x000000a000007945 */ /* 0x000fe80003800000 */
[----:B------:R-:W-:Y:S05]  /*2310*/  @P3 BRA `(.L_x_30045) ;  /* 0x0000000000103947 */ /* 0x000fea0003800000 */
[----:B------:R-:W-:Y:S01]  /*2320*/  MOV R190, RZ ;  /* 0x000000ff00be7202 */ /* 0x000fe20000000f00 */
[----:B------:R-:W-:Y:S06]  /*2330*/  @!P0 BRA `(.L_x_30046) ;  /* 0x0000000000188947 */ /* 0x000fec0003800000 */
[----:B-----5:R-:W-:Y:S01]  /*2340*/  HADD2.F32 R190, -RZ, R9.H1_H1 ;  /* 0x30000009ffbe7230 */ /* 0x020fe20000004100 */
[----:B------:R-:W-:Y:S06]  /*2350*/  BRA `(.L_x_30046) ;  /* 0x0000000000107947 */ /* 0x000fec0003800000 */
.L_x_30045:
[----:B-----5:R-:W-:Y:S02]  /*2360*/  HADD2.F32 R190, -RZ, R5.H1_H1 ;  /* 0x30000005ffbe7230 */ /* 0x020fe40000004100 */
[----:B--2---:R-:W-:-:S03]  /*2370*/  @P0 HADD2.F32 R141, -RZ, R9.H1_H1 ;  /* 0x30000009ff8d0230 */ /* 0x004fc60000004100 */
[----:B------:R-:W-:-:S04]  /*2380*/  FMUL.FTZ R190, R190, UR8 ;  /* 0x00000008bebe7c20 */ /* 0x000fc80008410000 */
[----:B------:R-:W-:-:S07]  /*2390*/  @P0 FADD.FTZ R190, R141, R190 ;  /* 0x000000be8dbe0221 */ /* 0x000fce0000010000 */
.L_x_30046:
[----:B------:R-:W-:Y:S05]  /*23a0*/  BSYNC B0 ;  /* 0x0000000000007941 */ /* 0x000fea0003800000 */
.L_x_30044:
[----:B------:R-:W-:Y:S04]  /*23b0*/  BSSY B0, `(.L_x_30047) ;  /* 0x000000a000007945 */ /* 0x000fe80003800000 */
[----:B------:R-:W-:Y:S05]  /*23c0*/  @P3 BRA `(.L_x_30048) ;  /* 0x0000000000103947 */ /* 0x000fea0003800000 */
[----:B------:R-:W-:Y:S01]  /*23d0*/  HFMA2.MMA R189, -RZ, RZ, 0, 0 ;  /* 0x00000000ffbd7435 */ /* 0x000fe200000001ff */
[----:B------:R-:W-:Y:S10]  /*23e0*/  @!P0 BRA `(.L_x_30049) ;  /* 0x0000000000188947 */ /* 0x000ff40003800000 */
[----:B-----5:R-:W-:Y:S01]  /*23f0*/  HADD2.F32 R189, -RZ, R10.H0_H0 ;  /* 0x2000000affbd7230 */ /* 0x020fe20000004100 */
[----:B------:R-:W-:Y:S06]  /*2400*/  BRA `(.L_x_30049) ;  /* 0x0000000000107947 */ /* 0x000fec0003800000 */
.L_x_30048:
[----:B-----5:R-:W-:Y:S02]  /*2410*/  HADD2.F32 R189, -RZ, R6.H0_H0 ;  /* 0x20000006ffbd7230 */ /* 0x020fe40000004100 */
[----:B--2---:R-:W-:-:S03]  /*2420*/  @P0 HADD2.F32 R140, -RZ, R10.H0_H0 ;  /* 0x2000000aff8c0230 */ /* 0x004fc60000004100 */
[----:B------:R-:W-:-:S04]  /*2430*/  FMUL.FTZ R189, R189, UR8 ;  /* 0x00000008bdbd7c20 */ /* 0x000fc80008410000 */
[----:B------:R-:W-:-:S07]  /*2440*/  @P0 FADD.FTZ R189, R140, R189 ;  /* 0x000000bd8cbd0221 */ /* 0x000fce0000010000 */
.L_x_30049:
[----:B------:R-:W-:Y:S05]  /*2450*/  BSYNC B0 ;  /* 0x0000000000007941 */ /* 0x000fea0003800000 */
.L_x_30047:
[----:B------:R-:W-:Y:S04]  /*2460*/  BSSY B0, `(.L_x_30050) ;  /* 0x000000a000007945 */ /* 0x000fe80003800000 */
[----:B------:R-:W-:Y:S05]  /*2470*/  @P3 BRA `(.L_x_30051) ;  /* 0x0000000000103947 */ /* 0x000fea0003800000 */
[----:B------:R-:W-:Y:S01]  /*2480*/  MOV R188, RZ ;  /* 0x000000ff00bc7202 */ /* 0x000fe20000000f00 */
[----:B------:R-:W-:Y:S06]  /*2490*/  @!P0 BRA `(.L_x_30052) ;  /* 0x0000000000188947 */ /* 0x000fec0003800000 */
[----:B-----5:R-:W-:Y:S01]  /*24a0*/  HADD2.F32 R188, -RZ, R10.H1_H1 ;  /* 0x3000000affbc7230 */ /* 0x020fe20000004100 */
[----:B------:R-:W-:Y:S06]  /*24b0*/  BRA `(.L_x_30052) ;  /* 0x0000000000107947 */ /* 0x000fec0003800000 */
.L_x_30051:
[----:B-----5:R-:W-:Y:S02]  /*24c0*/  HADD2.F32 R188, -RZ, R6.H1_H1 ;  /* 0x30000006ffbc7230 */ /* 0x020fe40000004100 */
[----:B--2---:R-:W-:-:S03]  /*24d0*/  @P0 HADD2.F32 R141, -RZ, R10.H1_H1 ;  /* 0x3000000aff8d0230 */ /* 0x004fc60000004100 */
[----:B------:R-:W-:-:S04]  /*24e0*/  FMUL.FTZ R188, R188, UR8 ;  /* 0x00000008bcbc7c20 */ /* 0x000fc80008410000 */
[----:B------:R-:W-:-:S07]  /*24f0*/  @P0 FADD.FTZ R188, R141, R188 ;  /* 0x000000bc8dbc0221 */ /* 0x000fce0000010000 */
.L_x_30052:
[----:B------:R-:W-:Y:S05]  /*2500*/  BSYNC B0 ;  /* 0x0000000000007941 */ /* 0x000fea0003800000 */
.L_x_30050:
[----:B------:R-:W-:Y:S04]  /*2510*/  BSSY B0, `(.L_x_30053) ;  /* 0x000000a000007945 */ /* 0x000fe80003800000 */
[----:B------:R-:W-:Y:S05]  /*2520*/  @P3 BRA `(.L_x_30054) ;  /* 0x0000000000103947 */ /* 0x000fea0003800000 */
[----:B------:R-:W-:Y:S01]  /*2530*/  HFMA2.MMA R187, -RZ, RZ, 0, 0 ;  /* 0x00000000ffbb7435 */ /* 0x000fe200000001ff */
[----:B------:R-:W-:Y:S10]  /*2540*/  @!P0 BRA `(.L_x_30055) ;  /* 0x0000000000188947 */ /* 0x000ff40003800000 */
[----:B-----5:R-:W-:Y:S01]  /*2550*/  HADD2.F32 R187, -RZ, R11.H0_H0 ;  /* 0x2000000bffbb7230 */ /* 0x020fe20000004100 */
[----:B------:R-:W-:Y:S06]  /*2560*/  BRA `(.L_x_30055) ;  /* 0x0000000000107947 */ /* 0x000fec0003800000 */
.L_x_30054:
[----:B-----5:R-:W-:Y:S02]  /*2570*/  HADD2.F32 R187, -RZ, R7.H0_H0 ;  /* 0x20000007ffbb7230 */ /* 0x020fe40000004100 */
[----:B--2---:R-:W-:-:S03]  /*2580*/  @P0 HADD2.F32 R140, -RZ, R11.H0_H0 ;  /* 0x2000000bff8c0230 */ /* 0x004fc60000004100 */
[----:B------:R-:W-:-:S04]  /*2590*/  FMUL.FTZ R187, R187, UR8 ;  /* 0x00000008bbbb7c20 */ /* 0x000fc80008410000 */
[----:B------:R-:W-:-:S07]  /*25a0*/  @P0 FADD.FTZ R187, R140, R187 ;  /* 0x000000bb8cbb0221 */ /* 0x000fce0000010000 */
.L_x_30055:
[----:B------:R-:W-:Y:S05]  /*25b0*/  BSYNC B0 ;  /* 0x0000000000007941 */ /* 0x000fea0003800000 */
.L_x_30053:
[----:B------:R-:W-:Y:S04]  /*25c0*/  BSSY B0, `(.L_x_30056) ;  /* 0x000000a000007945 */ /* 0x000fe80003800000 */
[----:B------:R-:W-:Y:S05]  /*25d0*/  @P3 BRA `(.L_x_30057) ;  /* 0x0000000000103947 */ /* 0x000fea0003800000 */
[----:B------:R-:W-:Y:S01]  /*25e0*/  MOV R186, RZ ;  /* 0x000000ff00ba7202 */ /* 0x000fe20000000f00 */
[----:B------:R-:W-:Y:S06]  /*25f0*/  @!P0 BRA `(.L_x_30058) ;  /* 0x0000000000188947 */ /* 0x000fec0003800000 */
[----:B-----5:R-:W-:Y:S01]  /*2600*/  HADD2.F32 R186, -RZ, R11.H1_H1 ;  /* 0x3000000bffba7230 */ /* 0x020fe20000004100 */
[----:B------:R-:W-:Y:S06]  /*2610*/  BRA `(.L_x_30058) ;  /* 0x0000000000107947 */ /* 0x000fec0003800000 */
.L_x_30057:
[----:B-----5:R-:W-:Y:S02]  /*2620*/  HADD2.F32 R186, -RZ, R7.H1_H1 ;  /* 0x30000007ffba7230 */ /* 0x020fe40000004100 */
[----:B--2---:R-:W-:-:S03]  /*2630*/  @P0 HADD2.F32 R141, -RZ, R11.H1_H1 ;  /* 0x3000000bff8d0230 */ /* 0x004fc60000004100 */
[----:B------:R-:W-:-:S04]  /*2640*/  FMUL.FTZ R186, R186, UR8 ;  /* 0x00000008baba7c20 */ /* 0x000fc80008410000 */
[----:B------:R-:W-:-:S07]  /*2650*/  @P0 FADD.FTZ R186, R141, R186 ;  /* 0x000000ba8dba0221 */ /* 0x000fce0000010000 */
.L_x_30058:
[----:B------:R-:W-:Y:S05]  /*2660*/  BSYNC B0 ;  /* 0x0000000000007941 */ /* 0x000fea0003800000 */
.L_x_30056:
        /* <DEDUP_REMOVED lines=20> */
.L_x_30060:
[----:B-----5:R-:W-:Y:S02]  /*27b0*/  HADD2.F32 R201, -RZ, R4.H0_H0 ;  /* 0x20000004ffc97230 */ /* 0x020fe40000004100 */
[----:B--2---:R-:W-:-:S03]  /*27c0*/  @P0 HADD2.F32 R140, -RZ, R8.H0_H0 ;  /* 0x20000008ff8c0230 */ /* 0x004fc60000004100 */
[----:B------:R-:W-:-:S04]  /*27d0*/  FMUL.FTZ R201, R201, UR8 ;  /* 0x00000008c9c97c20 */ /* 0x000fc80008410000 */
[----:B------:R-:W-:-:S07]  /*27e0*/  @P0 FADD.FTZ R201, R140, R201 ;  /* 0x000000c98cc90221 */ /* 0x000fce0000010000 */
.L_x_30061:
[----:B------:R-:W-:Y:S05]  /*27f0*/  BSYNC B0 ;  /* 0x0000000000007941 */ /* 0x000fea0003800000 */
.L_x_30059:
[----:B------:R-:W-:Y:S04]  /*2800*/  BSSY B0, `(.L_x_30062) ;  /* 0x000000a000007945 */ /* 0x000fe80003800000 */
[----:B------:R-:W-:Y:S05]  /*2810*/  @P3 BRA `(.L_x_30063) ;  /* 0x0000000000103947 */ /* 0x000fea0003800000 */
[----:B------:R-:W-:Y:S01]  /*2820*/  MOV R200, RZ ;  /* 0x000000ff00c87202 */ /* 0x000fe20000000f00 */
[----:B------:R-:W-:Y:S06]  /*2830*/  @!P0 BRA `(.L_x_30064) ;  /* 0x0000000000188947 */ /* 0x000fec0003800000 */
[----:B-----5:R-:W-:Y:S01]  /*2840*/  HADD2.F32 R200, -RZ, R8.H1_H1 ;  /* 0x30000008ffc87230 */ /* 0x020fe20000004100 */
[----:B------:R-:W-:Y:S06]  /*2850*/  BRA `(.L_x_30064) ;  /* 0x0000000000107947 */ /* 0x000fec0003800000 */
.L_x_30063:
[----:B-----5:R-:W-:Y:S02]  /*2860*/  HADD2.F32 R200, -RZ, R4.H1_H1 ;  /* 0x30000004ffc87230 */ /* 0x020fe40000004100 */
[----:B--2---:R-:W-:-:S03]  /*2870*/  @P0 HADD2.F32 R141, -RZ, R8.H1_H1 ;  /* 0x30000008ff8d0230 */ /* 0x004fc60000004100 */
[----:B------:R-:W-:-:S04]  /*2880*/  FMUL.FTZ R200, R200, UR8 ;  /* 0x00000008c8c87c20 */ /* 0x000fc80008410000 */
[----:B------:R-:W-:-:S07]  /*2890*/  @P0 FADD.FTZ R200, R141, R200 ;  /* 0x000000c88dc80221 */ /* 0x000fce0000010000 */
.L_x_30064:
[----:B------:R-:W-:Y:S05]  /*28a0*/  BSYNC B0 ;  /* 0x0000000000007941 */ /* 0x000fea0003800000 */
.L_x_30062:
[----:B------:R-:W-:Y:S04]  /*28b0*/  BSSY B0, `(.L_x_30065) ;  /* 0x000000a000007945 */ /* 0x000fe80003800000 */
[----:B------:R-:W-:Y:S05]  /*28c0*/  @P3 BRA `(.L_x_30066) ;  /* 0x0000000000103947 */ /* 0x000fea0003800000 */
[----:B------:R-:W-:Y:S01]  /*28d0*/  HFMA2.MMA R199, -RZ, RZ, 0, 0 ;  /* 0x00000000ffc77435 */ /* 0x000fe200000001ff */
[----:B------:R-:W-:Y:S10]  /*28e0*/  @!P0 BRA `(.L_x_30067) ;  /* 0x0000000000188947 */ /* 0x000ff40003800000 */
[----:B-----5:R-:W-:Y:S01]  /*28f0*/  HADD2.F32 R199, -RZ, R9.H0_H0 ;  /* 0x20000009ffc77230 */ /* 0x020fe20000004100 */
[----:B------:R-:W-:Y:S06]  /*2900*/  BRA `(.L_x_30067) ;  /* 0x0000000000107947 */ /* 0x000fec0003800000 */
.L_x_30066:
[----:B-----5:R-:W-:Y:S02]  /*2910*/  HADD2.F32 R199, -RZ, R5.H0_H0 ;  /* 0x20000005ffc77230 */ /* 0x020fe40000004100 */
[----:B--2---:R-:W-:-:S03]  /*2920*/  @P0 HADD2.F32 R140, -RZ, R9.H0_H0 ;  /* 0x20000009ff8c0230 */ /* 0x004fc60000004100 */
[----:B------:R-:W-:-:S04]  /*2930*/  FMUL.FTZ R199, R199, UR8 ;  /* 0x00000008c7c77c20 */ /* 0x000fc80008410000 */
[----:B------:R-:W-:-:S07]  /*2940*/  @P0 FADD.FTZ R199, R140, R199 ;  /* 0x000000c78cc70221 */ /* 0x000fce0000010000 */
.L_x_30067:
[----:B------:R-:W-:Y:S05]  /*2950*/  BSYNC B0 ;  /* 0x0000000000007941 */ /* 0x000fea0003800000 */
.L_x_30065:
[----:B------:R-:W-:Y:S04]  /*2960*/  BSSY B0, `(.L_x_30068) ;  /* 0x000000a000007945 */ /* 0x000fe80003800000 */
[----:B------:R-:W-:Y:S05]  /*2970*/  @P3 BRA `(.L_x_30069) ;  /* 0x0000000000103947 */ /* 0x000fea0003800000 */
[----:B------:R-:W-:Y:S01]  /*2980*/  MOV R198, RZ ;  /* 0x000000ff00c67202 */ /* 0x000fe20000000f00 */
[----:B------:R-:W-:Y:S06]  /*2990*/  @!P0 BRA `(.L_x_30070) ;  /* 0x0000000000188947 */ /* 0x000fec0003800000 */
[----:B-----5:R-:W-:Y:S01]  /*29a0*/  HADD2.F32 R198, -RZ, R9.H1_H1 ;  /* 0x30000009ffc67230 */ /* 0x020fe20000004100 */
[----:B------:R-:W-:Y:S06]  /*29b0*/  BRA `(.L_x_30070) ;  /* 0x0000000000107947 */ /* 0x000fec0003800000 */
.L_x_30069:
[----:B-----5:R-:W-:Y:S02]  /*29c0*/  HADD2.F32 R198, -RZ, R5.H1_H1 ;  /* 0x30000005ffc67230 */ /* 0x020fe40000004100 */
[----:B--2---:R-:W-:-:S03]  /*29d0*/  @P0 HADD2.F32 R141, -RZ, R9.H1_H1 ;  /* 0x30000009ff8d0230 */ /* 0x004fc60000004100 */
[----:B------:R-:W-:-:S04]  /*29e0*/  FMUL.FTZ R198, R198, UR8 ;  /* 0x00000008c6c67c20 */ /* 0x000fc80008410000 */
[----:B------:R-:W-:-:S07]  /*29f0*/  @P0 FADD.FTZ R198, R141, R198 ;  /* 0x000000c68dc60221 */ /* 0x000fce0000010000 */
.L_x_30070:
[----:B------:R-:W-:Y:S05]  /*2a00*/  BSYNC B0 ;  /* 0x0000000000007941 */ /* 0x000fea0003800000 */
.L_x_30068:
[----:B------:R-:W-:Y:S04]  /*2a10*/  BSSY B0, `(.L_x_30071) ;  /* 0x000000a000007945 */ /* 0x000fe80003800000 */
[----:B------:R-:W-:Y:S05]  /*2a20*/  @P3 BRA `(.L_x_30072) ;  /* 0x0000000000103947 */ /* 0x000fea0003800000 */
[----:B------:R-:W-:Y:S01]  /*2a30*/  HFMA2.MMA R197, -RZ, RZ, 0, 0 ;  /* 0x00000000ffc57435 */ /* 0x000fe200000001ff */
[----:B------:R-:W-:Y:S10]  /*2a40*/  @!P0 BRA `(.L_x_30073) ;  /* 0x0000000000188947 */ /* 0x000ff40003800000 */
[----:B-----5:R-:W-:Y:S01]  /*2a50*/  HADD2.F32 R197, -RZ, R10.H0_H0 ;  /* 0x2000000affc57230 */ /* 0x020fe20000004100 */
[----:B------:R-:W-:Y:S06]  /*2a60*/  BRA `(.L_x_30073) ;  /* 0x0000000000107947 */ /* 0x000fec0003800000 */
.L_x_30072:
[----:B-----5:R-:W-:Y:S02]  /*2a70*/  HADD2.F32 R197, -RZ, R6.H0_H0 ;  /* 0x20000006ffc57230 */ /* 0x020fe40000004100 */
[----:B--2---:R-:W-:-:S03]  /*2a80*/  @P0 HADD2.F32 R140, -RZ, R10.H0_H0 ;  /* 0x2000000aff8c0230 */ /* 0x004fc60000004100 */
[----:B------:R-:W-:-:S04]  /*2a90*/  FMUL.FTZ R197, R197, UR8 ;  /* 0x00000008c5c57c20 */ /* 0x000fc80008410000 */
[----:B------:R-:W-:-:S07]  /*2aa0*/  @P0 FADD.FTZ R197, R140, R197 ;  /* 0x000000c58cc50221 */ /* 0x000fce0000010000 */
.L_x_30073:
[----:B------:R-:W-:Y:S05]  /*2ab0*/  BSYNC B0 ;  /* 0x0000000000007941 */ /* 0x000fea0003800000 */
.L_x_30071:
[----:B------:R-:W-:Y:S04]  /*2ac0*/  BSSY B0, `(.L_x_30074) ;  /* 0x000000a000007945 */ /* 0x000fe80003800000 */
[----:B------:R-:W-:Y:S05]  /*2ad0*/  @P3 BRA `(.L_x_30075) ;  /* 0x0000000000103947 */ /* 0x000fea0003800000 */
[----:B------:R-:W-:Y:S01]  /*2ae0*/  MOV R196, RZ ;  /* 0x000000ff00c47202 */ /* 0x000fe20000000f00 */
[----:B------:R-:W-:Y:S06]  /*2af0*/  @!P0 BRA `(.L_x_30076) ;  /* 0x0000000000188947 */ /* 0x000fec0003800000 */
[----:B-----5:R-:W-:Y:S01]  /*2b00*/  HADD2.F32 R196, -RZ, R10.H1_H1 ;  /* 0x3000000affc47230 */ /* 0x020fe20000004100 */
[----:B------:R-:W-:Y:S06]  /*2b10*/  BRA `(.L_x_30076) ;  /* 0x0000000000107947 */ /* 0x000fec0003800000 */
.L_x_30075:
[----:B-----5:R-:W-:Y:S02]  /*2b20*/  HADD2.F32 R196, -RZ, R6.H1_H1 ;  /* 0x30000006ffc47230 */ /* 0x020fe40000004100 */
[----:B--2---:R-:W-:-:S03]  /*2b30*/  @P0 HADD2.F32 R141, -RZ, R10.H1_H1 ;  /* 0x3000000aff8d0230 */ /* 0x004fc60000004100 */
[----:B------:R-:W-:-:S04]  /*2b40*/  FMUL.FTZ R196, R196, UR8 ;  /* 0x00000008c4c47c20 */ /* 0x000fc80008410000 */
[----:B------:R-:W-:-:S07]  /*2b50*/  @P0 FADD.FTZ R196, R141, R196 ;  /* 0x000000c48dc40221 */ /* 0x000fce0000010000 */
.L_x_30076:
[----:B------:R-:W-:Y:S05]  /*2b60*/  BSYNC B0 ;  /* 0x0000000000007941 */ /* 0x000fea0003800000 */
.L_x_30074:
[----:B------:R-:W-:Y:S04]  /*2b70*/  BSSY B0, `(.L_x_30077) ;  /* 0x000000a000007945 */ /* 0x000fe80003800000 */
[----:B------:R-:W-:Y:S05]  /*2b80*/  @P3 BRA `(.L_x_30078) ;  /* 0x0000000000103947 */ /* 0x000fea0003800000 */
[----:B------:R-:W-:Y:S01]  /*2b90*/  HFMA2.MMA R195, -RZ, RZ, 0, 0 ;  /* 0x00000000ffc37435 */ /* 0x000fe200000001ff */
[----:B------:R-:W-:Y:S10]  /*2ba0*/  @!P0 BRA `(.L_x_30079) ;  /* 0x0000000000188947 */ /* 0x000ff40003800000 */
[----:B-----5:R-:W-:Y:S01]  /*2bb0*/  HADD2.F32 R195, -RZ, R11.H0_H0 ;  /* 0x2000000bffc37230 */ /* 0x020fe20000004100 */
[----:B------:R-:W-:Y:S06]  /*2bc0*/  BRA `(.L_x_30079) ;  /* 0x0000000000107947 */ /* 0x000fec0003800000 */
.L_x_30078:
[----:B-----5:R-:W-:Y:S02]  /*2bd0*/  HADD2.F32 R195, -RZ, R7.H0_H0 ;  /* 0x20000007ffc37230 */ /* 0x020fe40000004100 */
[----:B--2---:R-:W-:-:S03]  /*2be0*/  @P0 HADD2.F32 R140, -RZ, R11.H0_H0 ;  /* 0x2000000bff8c0230 */ /* 0x004fc60000004100 */
[----:B------:R-:W-:-:S04]  /*2bf0*/  FMUL.FTZ R195, R195, UR8 ;  /* 0x00000008c3c37c20 */ /* 0x000fc80008410000 */
[----:B------:R-:W-:-:S07]  /*2c00*/  @P0 FADD.FTZ R195, R140, R195 ;  /* 0x000000c38cc30221 */ /* 0x000fce0000010000 */
.L_x_30079:
[----:B------:R-:W-:Y:S05]  /*2c10*/  BSYNC B0 ;  /* 0x0000000000007941 */ /* 0x000fea0003800000 */
.L_x_30077:
[----:B------:R-:W-:Y:S04]  /*2c20*/  BSSY B0, `(.L_x_30080) ;  /* 0x000000a000007945 */ /* 0x000fe80003800000 */
[----:B------:R-:W-:Y:S05]  /*2c30*/  @P3 BRA `(.L_x_30081) ;  /* 0x0000000000103947 */ /* 0x000fea0003800000 */
[----:B------:R-:W-:Y:S01]  /*2c40*/  MOV R194, RZ ;  /* 0x000000ff00c27202 */ /* 0x000fe20000000f00 */
[----:B------:R-:W-:Y:S06]  /*2c50*/  @!P0 BRA `(.L_x_30082) ;  /* 0x0000000000188947 */ /* 0x000fec0003800000 */
[----:B-----5:R-:W-:Y:S01]  /*2c60*/  HADD2.F32 R194, -RZ, R11.H1_H1 ;  /* 0x3000000bffc27230 */ /* 0x020fe20000004100 */
[----:B------:R-:W-:Y:S06]  /*2c70*/  BRA `(.L_x_30082) ;  /* 0x0000000000107947 */ /* 0x000fec0003800000 */
.L_x_30081:
[----:B-----5:R-:W-:Y:S02]  /*2c80*/  HADD2.F32 R194, -RZ, R7.H1_H1 ;  /* 0x30000007ffc27230 */ /* 0x020fe40000004100 */
[----:B--2---:R-:W-:-:S03]  /*2c90*/  @P0 HADD2.F32 R141, -RZ, R11.H1_H1 ;  /* 0x3000000bff8d0230 */ /* 0x004fc60000004100 */
[----:B------:R-:W-:-:S04]  /*2ca0*/  FMUL.FTZ R194, R194, UR8 ;  /* 0x00000008c2c27c20 */ /* 0x000fc80008410000 */
[----:B------:R-:W-:-:S07]  /*2cb0*/  @P0 FADD.FTZ R194, R141, R194 ;  /* 0x000000c28dc20221 */ /* 0x000fce0000010000 */
.L_x_30082:
[----:B------:R-:W-:Y:S05]  /*2cc0*/  BSYNC B0 ;  /* 0x0000000000007941 */ /* 0x000fea0003800000 */
.L_x_30080:
        /* <DEDUP_REMOVED lines=20> */
.L_x_30084:
[----:B-----5:R-:W-:Y:S02]  /*2e10*/  HADD2.F32 R208, -RZ, R4.H0_H0 ;  /* 0x20000004ffd07230 */ /* 0x020fe40000004100 */
[----:B--2---:R-:W-:-:S03]  /*2e20*/  @P0 HADD2.F32 R141, -RZ, R8.H0_H0 ;  /* 0x20000008ff8d0230 */ /* 0x004fc60000004100 */
[----:B------:R-:W-:-:S04]  /*2e30*/  FMUL.FTZ R208, R208, UR8 ;  /* 0x00000008d0d07c20 */ /* 0x000fc80008410000 */
[----:B------:R-:W-:-:S07]  /*2e40*/  @P0 FADD.FTZ R208, R141, R208 ;  /* 0x000000d08dd00221 */ /* 0x000fce0000010000 */
.L_x_30085:
[----:B------:R-:W-:Y:S05]  /*2e50*/  BSYNC B0 ;  /* 0x0000000000007941 */ /* 0x000fea0003800000 */
.L_x_30083:
[----:B------:R-:W-:Y:S04]  /*2e60*/  BSSY B0, `(.L_x_30086) ;  /* 0x000000a000007945 */ /* 0x000fe80003800000 */
[----:B------:R-:W-:Y:S05]  /*2e70*/  @P3 BRA `(.L_x_30087) ;  /* 0x0000000000103947 */ /* 0x000fea0003800000 */
[----:B------:R-:W-:Y:S01]  /*2e80*/  MOV R209, RZ ;  /* 0x000000ff00d17202 */ /* 0x000fe20000000f00 */
[----:B------:R-:W-:Y:S06]  /*2e90*/  @!P0 BRA `(.L_x_30088) ;  /* 0x0000000000188947 */ /* 0x000fec0003800000 */
[----:B-----5:R-:W-:Y:S01]  /*2ea0*/  HADD2.F32 R209, -RZ, R8.H1_H1 ;  /* 0x30000008ffd17230 */ /* 0x020fe20000004100 */
[----:B------:R-:W-:Y:S06]  /*2eb0*/  BRA `(.L_x_30088) ;  /* 0x0000000000107947 */ /* 0x000fec0003800000 */
.L_x_30087:
[----:B-----5:R-:W-:Y:S02]  /*2ec0*/  HADD2.F32 R209, -RZ, R4.H1_H1 ;  /* 0x30000004ffd17230 */ /* 0x020fe40000004100 */
[----:B--2---:R-:W-:-:S03]  /*2ed0*/  @P0 HADD2.F32 R140, -RZ, R8.H1_H1 ;  /* 0x30000008ff8c0230 */ /* 0x004fc60000004100 */
[----:B------:R-:W-:-:S04]  /*2ee0*/  FMUL.FTZ R209, R209, UR8 ;  /* 0x00000008d1d17c20 */ /* 0x000fc80008410000 */
[----:B------:R-:W-:-:S07]  /*2ef0*/  @P0 FADD.FTZ R209, R140, R209 ;  /* 0x000000d18cd10221 */ /* 0x000fce0000010000 */
.L_x_30088:
[----:B------:R-:W-:Y:S05]  /*2f00*/  BSYNC B0 ;  /* 0x0000000000007941 */ /* 0x000fea0003800000 */
.L_x_30086:
[----:B------:R-:W-:Y:S04]  /*2f10*/  BSSY B0, `(.L_x_30089) ;  /* 0x000000a000007945 */ /* 0x000fe80003800000 */
[----:B------:R-:W-:Y:S05]  /*2f20*/  @P3 BRA `(.L_x_30090) ;  /* 0x0000000000103947 */ /* 0x000fea0003800000 */
[----:B------:R-:W-:Y:S01]  /*2f30*/  HFMA2.MMA R202, -RZ, RZ, 0, 0 ;  /* 0x00000000ffca7435 */ /* 0x000fe200000001ff */
[----:B------:R-:W-:Y:S10]  /*2f40*/  @!P0 BRA `(.L_x_30091) ;  /* 0x0000000000188947 */ /* 0x000ff40003800000 */
[----:B-----5:R-:W-:Y:S01]  /*2f50*/  HADD2.F32 R202, -RZ, R9.H0_H0 ;  /* 0x20000009ffca7230 */ /* 0x020fe20000004100 */
[----:B------:R-:W-:Y:S06]  /*2f60*/  BRA `(.L_x_30091) ;  /* 0x0000000000107947 */ /* 0x000fec0003800000 */
.L_x_30090:
[----:B-----5:R-:W-:Y:S02]  /*2f70*/  HADD2.F32 R202, -RZ, R5.H0_H0 ;  /* 0x20000005ffca7230 */ /* 0x020fe40000004100 */
[----:B--2---:R-:W-:-:S03]  /*2f80*/  @P0 HADD2.F32 R141, -RZ, R9.H0_H0 ;  /* 0x20000009ff8d0230 */ /* 0x004fc60000004100 */
[----:B------:R-:W-:-:S04]  /*2f90*/  FMUL.FTZ R202, R202, UR8 ;  /* 0x00000008caca7c20 */ /* 0x000fc80008410000 */
[----:B------:R-:W-:-:S07]  /*2fa0*/  @P0 FADD.FTZ R202, R141, R202 ;  /* 0x000000ca8dca0221 */ /* 0x000fce0000010000 */
.L_x_30091:
[----:B------:R-:W-:Y:S05]  /*2fb0*/  BSYNC B0 ;  /* 0x0000000000007941 */ /* 0x000fea0003800000 */
.L_x_30089:
[----:B------:R-:W-:Y:S04]  /*2fc0*/  BSSY B0, `(.L_x_30092) ;  /* 0x000000a000007945 */ /* 0x000fe80003800000 */
[----:B------:R-:W-:Y:S05]  /*2fd0*/  @P3 BRA `(.L_x_30093) ;  /* 0x0000000000103947 */ /* 0x000fea0003800000 */
[----:B------:R-:W-:Y:S01]  /*2fe0*/  MOV R207, RZ ;  /* 0x000000ff00cf7202 */ /* 0x000fe20000000f00 */
[----:B------:R-:W-:Y:S06]  /*2ff0*/  @!P0 BRA `(.L_x_30094) ;  /* 0x0000000000188947 */ /* 0x000fec0003800000 */
[----:B-----5:R-:W-:Y:S01]  /*3000*/  HADD2.F32 R207, -RZ, R9.H1_H1 ;  /* 0x30000009ffcf7230 */ /* 0x020fe20000004100 */
[----:B------:R-:W-:Y:S06]  /*3010*/  BRA `(.L_x_30094) ;  /* 0x0000000000107947 */ /* 0x000fec0003800000 */
.L_x_30093:
[----:B-----5:R-:W-:Y:S02]  /*3020*/  HADD2.F32 R207, -RZ, R5.H1_H1 ;  /* 0x30000005ffcf7230 */ /* 0x020fe40000004100 */
[----:B--2---:R-:W-:-:S03]  /*3030*/  @P0 HADD2.F32 R140, -RZ, R9.H1_H1 ;  /* 0x30000009ff8c0230 */ /* 0x004fc60000004100 */
[----:B------:R-:W-:-:S04]  /*3040*/  FMUL.FTZ R207, R207, UR8 ;  /* 0x00000008cfcf7c20 */ /* 0x000fc80008410000 */
[----:B------:R-:W-:-:S07]  /*3050*/  @P0 FADD.FTZ R207, R140, R207 ;  /* 0x000000cf8ccf0221 */ /* 0x000fce0000010000 */
.L_x_30094:
[----:B------:R-:W-:Y:S05]  /*3060*/  BSYNC B0 ;  /* 0x0000000000007941 */ /* 0x000fea0003800000 */
.L_x_30092:
[----:B------:R-:W-:Y:S04]  /*3070*/  BSSY B0, `(.L_x_30095) ;  /* 0x000000a000007945 */ /* 0x000fe80003800000 */
[----:B------:R-:W-:Y:S05]  /*3080*/  @P3 BRA `(.L_x_30096) ;  /* 0x0000000000103947 */ /* 0x000fea0003800000 */
[----:B------:R-:W-:Y:S01]  /*3090*/  HFMA2.MMA R203, -RZ, RZ, 0, 0 ;  /* 0x00000000ffcb7435 */ /* 0x000fe200000001ff */
[----:B------:R-:W-:Y:S10]  /*30a0*/  @!P0 BRA `(.L_x_30097) ;  /* 0x0000000000188947 */ /* 0x000ff40003800000 */
[----:B-----5:R-:W-:Y:S01]  /*30b0*/  HADD2.F32 R203, -RZ, R10.H0_H0 ;  /* 0x2000000affcb7230 */ /* 0x020fe20000004100 */
[----:B------:R-:W-:Y:S06]  /*30c0*/  BRA `(.L_x_30097) ;  /* 0x0000000000107947 */ /* 0x000fec0003800000 */
.L_x_30096:
[----:B-----5:R-:W-:Y:S02]  /*30d0*/  HADD2.F32 R203, -RZ, R6.H0_H0 ;  /* 0x20000006ffcb7230 */ /* 0x020fe40000004100 */
[----:B--2---:R-:W-:-:S03]  /*30e0*/  @P0 HADD2.F32 R140, -RZ, R10.H0_H0 ;  /* 0x2000000aff8c0230 */ /* 0x004fc60000004100 */
[----:B------:R-:W-:-:S04]  /*30f0*/  FMUL.FTZ R203, R203, UR8 ;  /* 0x00000008cbcb7c20 */ /* 0x000fc80008410000 */
[----:B------:R-:W-:-:S07]  /*3100*/  @P0 FADD.FTZ R203, R140, R203 ;  /* 0x000000cb8ccb0221 */ /* 0x000fce0000010000 */
.L_x_30097:
[----:B------:R-:W-:Y:S05]  /*3110*/  BSYNC B0 ;  /* 0x0000000000007941 */ /* 0x000fea0003800000 */
.L_x_30095:
[----:B------:R-:W-:Y:S04]  /*3120*/  BSSY B0, `(.L_x_30098) ;  /* 0x000000a000007945 */ /* 0x000fe80003800000 */
[----:B------:R-:W-:Y:S05]  /*3130*/  @P3 BRA `(.L_x_30099) ;  /* 0x0000000000103947 */ /* 0x000fea0003800000 */
[----:B------:R-:W-:Y:S01]  /*3140*/  MOV R204, RZ ;  /* 0x000000ff00cc7202 */ /* 0x000fe20000000f00 */
[----:B------:R-:W-:Y:S06]  /*3150*/  @!P0 BRA `(.L_x_30100) ;  /* 0x0000000000188947 */ /* 0x000fec0003800000 */
[----:B-----5:R-:W-:Y:S01]  /*3160*/  HADD2.F32 R204, -RZ, R10.H1_H1 ;  /* 0x3000000affcc7230 */ /* 0x020fe20000004100 */
[----:B------:R-:W-:Y:S06]  /*3170*/  BRA `(.L_x_30100) ;  /* 0x0000000000107947 */ /* 0x000fec0003800000 */
.L_x_30099:
[----:B-----5:R-:W-:Y:S02]  /*3180*/  HADD2.F32 R204, -RZ, R6.H1_H1 ;  /* 0x30000006ffcc7230 */ /* 0x020fe40000004100 */
[----:B--2---:R-:W-:-:S03]  /*3190*/  @P0 HADD2.F32 R141, -RZ, R10.H1_H1 ;  /* 0x3000000aff8d0230 */ /* 0x004fc60000004100 */
[----:B------:R-:W-:-:S04]  /*31a0*/  FMUL.FTZ R204, R204, UR8 ;  /* 0x00000008cccc7c20 */ /* 0x000fc80008410000 */
[----:B------:R-:W-:-:S07]  /*31b0*/  @P0 FADD.FTZ R204, R141, R204 ;  /* 0x000000cc8dcc0221 */ /* 0x000fce0000010000 */
.L_x_30100:
[----:B------:R-:W-:Y:S05]  /*31c0*/  BSYNC B0 ;  /* 0x0000000000007941 */ /* 0x000fea0003800000 */
.L_x_30098:
[----:B------:R-:W-:Y:S04]  /*31d0*/  BSSY B0, `(.L_x_30101) ;  /* 0x000000a000007945 */ /* 0x000fe80003800000 */
[----:B------:R-:W-:Y:S05]  /*31e0*/  @P3 BRA `(.L_x_30102) ;  /* 0x0000000000103947 */ /* 0x000fea0003800000 */
[----:B------:R-:W-:Y:S01]  /*31f0*/  HFMA2.MMA R206, -RZ, RZ, 0, 0 ;  /* 0x00000000ffce7435 */ /* 0x000fe200000001ff */
[----:B------:R-:W-:Y:S10]  /*3200*/  @!P0 BRA `(.L_x_30103) ;  /* 0x0000000000188947 */ /* 0x000ff40003800000 */
[----:B-----5:R-:W-:Y:S01]  /*3210*/  HADD2.F32 R206, -RZ, R11.H0_H0 ;  /* 0x2000000bffce7230 */ /* 0x020fe20000004100 */
[----:B------:R-:W-:Y:S06]  /*3220*/  BRA `(.L_x_30103) ;  /* 0x0000000000107947 */ /* 0x000fec0003800000 */
.L_x_30102:
[----:B-----5:R-:W-:Y:S02]  /*3230*/  HADD2.F32 R206, -RZ, R7.H0_H0 ;  /* 0x20000007ffce7230 */ /* 0x020fe40000004100 */
[----:B--2---:R-:W-:-:S03]  /*3240*/  @P0 HADD2.F32 R141, -RZ, R11.H0_H0 ;  /* 0x2000000bff8d0230 */ /* 0x004fc60000004100 */
[----:B------:R-:W-:-:S04]  /*3250*/  FMUL.FTZ R206, R206, UR8 ;  /* 0x00000008cece7c20 */ /* 0x000fc80008410000 */
[----:B------:R-:W-:-:S07]  /*3260*/  @P0 FADD.FTZ R206, R141, R206 ;  /* 0x000000ce8dce0221 */ /* 0x000fce0000010000 */
.L_x_30103:
[----:B------:R-:W-:Y:S05]  /*3270*/  BSYNC B0 ;  /* 0x0000000000007941 */ /* 0x000fea0003800000 */
.L_x_30101:
[----:B------:R-:W-:Y:S04]  /*3280*/  BSSY B0, `(.L_x_30104) ;  /* 0x000000a000007945 */ /* 0x000fe80003800000 */
[----:B------:R-:W-:Y:S05]  /*3290*/  @P3 BRA `(.L_x_30105) ;  /* 0x0000000000103947 */ /* 0x000fea0003800000 */
[----:B------:R-:W-:Y:S01]  /*32a0*/  MOV R205, RZ ;  /* 0x000000ff00cd7202 */ /* 0x000fe20000000f00 */
[----:B------:R-:W-:Y:S06]  /*32b0*/  @!P0 BRA `(.L_x_30106) ;  /* 0x0000000000188947 */ /* 0x000fec0003800000 */
[----:B-----5:R-:W-:Y:S01]  /*32c0*/  HADD2.F32 R205, -RZ, R11.H1_H1 ;  /* 0x3000000bffcd7230 */ /* 0x020fe20000004100 */
[----:B------:R-:W-:Y:S06]  /*32d0*/  BRA `(.L_x_30106) ;  /* 0x0000000000107947 */ /* 0x000fec0003800000 */
.L_x_30105:
[----:B-----5:R-:W-:Y:S02]  /*32e0*/  HADD2.F32 R205, -RZ, R7.H1_H1 ;  /* 0x30000007ffcd7230 */ /* 0x020fe40000004100 */
[----:B--2---:R-:W-:-:S03]  /*32f0*/  @P0 HADD2.F32 R140, -RZ, R11.H1_H1 ;  /* 0x3000000bff8c0230 */ /* 0x004fc60000004100 */
[----:B------:R-:W-:-:S04]  /*3300*/  FMUL.FTZ R205, R205, UR8 ;  /* 0x00000008cdcd7c20 */ /* 0x000fc80008410000 */
[----:B------:R-:W-:-:S07]  /*3310*/  @P0 FADD.FTZ R205, R140, R205 ;  /* 0x000000cd8ccd0221 */ /* 0x000fce0000010000 */
.L_x_30106:
[----:B------:R-:W-:Y:S05]  /*3320*/  BSYNC B0 ;  /* 0x0000000000007941 */ /* 0x000fea0003800000 */
.L_x_30104:
        /* <DEDUP_REMOVED lines=20> */
.L_x_30108:
[----:B-----5:R-:W-:Y:S02]  /*3470*/  HADD2.F32 R210, -RZ, R4.H0_H0 ;  /* 0x20000004ffd27230 */ /* 0x020fe40000004100 */
[----:B--2---:R-:W-:-:S03]  /*3480*/  @P0 HADD2.F32 R141, -RZ, R8.H0_H0 ;  /* 0x20000008ff8d0230 */ /* 0x004fc60000004100 */
[----:B------:R-:W-:-:S04]  /*3490*/  FMUL.FTZ R210, R210, UR8 ;  /* 0x00000008d2d27c20 */ /* 0x000fc80008410000 */
[----:B------:R-:W-:-:S07]  /*34a0*/  @P0 FADD.FTZ R210, R141, R210 ;  /* 0x000000d28dd20221 */ /* 0x000fce0000010000 */
.L_x_30109:
[----:B------:R-:W-:Y:S05]  /*34b0*/  BSYNC B0 ;  /* 0x0000000000007941 */ /* 0x000fea0003800000 */
.L_x_30107:
[----:B------:R-:W-:Y:S04]  /*34c0*/  BSSY B0, `(.L_x_30110) ;  /* 0x000000a000007945 */ /* 0x000fe80003800000 */
[----:B------:R-:W-:Y:S05]  /*34d0*/  @P3 BRA `(.L_x_30111) ;  /* 0x0000000000103947 */ /* 0x000fea0003800000 */
[----:B------:R-:W-:Y:S01]  /*34e0*/  MOV R211, RZ ;  /* 0x000000ff00d37202 */ /* 0x000fe20000000f00 */
[----:B------:R-:W-:Y:S06]  /*34f0*/  @!P0 BRA `(.L_x_30112) ;  /* 0x0000000000188947 */ /* 0x000fec0003800000 */
[----:B-----5:R-:W-:Y:S01]  /*3500*/  HADD2.F32 R211, -RZ, R8.H1_H1 ;  /* 0x30000008ffd37230 */ /* 0x020fe20000004100 */
[----:B------:R-:W-:Y:S06]  /*3510*/  BRA `(.L_x_30112) ;  /* 0x0000000000107947 */ /* 0x000fec0003800000 */
.L_x_30111:
[----:B-----5:R-:W-:Y:S02]  /*3520*/  HADD2.F32 R211, -RZ, R4.H1_H1 ;  /* 0x30000004ffd37230 */ /* 0x020fe40000004100 */
[----:B--2---:R-:W-:-:S03]  /*3530*/  @P0 HADD2.F32 R140, -RZ, R8.H1_H1 ;  /* 0x30000008ff8c0230 */ /* 0x004fc60000004100 */
[----:B------:R-:W-:-:S04]  /*3540*/  FMUL.FTZ R211, R211, UR8 ;  /* 0x00000008d3d37c20 */ /* 0x000fc80008410000 */
[----:B------:R-:W-:-:S07]  /*3550*/  @P0 FADD.FTZ R211, R140, R211 ;  /* 0x000000d38cd30221 */ /* 0x000fce0000010000 */
.L_x_30112:
[----:B------:R-:W-:Y:S05]  /*3560*/  BSYNC B0 ;  /* 0x0000000000007941 */ /* 0x000fea0003800000 */
.L_x_30110:
[----:B------:R-:W-:Y:S04]  /*3570*/  BSSY B0, `(.L_x_30113) ;  /* 0x000000a000007945 */ /* 0x000fe80003800000 */
[----:B------:R-:W-:Y:S05]  /*3580*/  @P3 BRA `(.L_x_30114) ;  /* 0x0000000000103947 */ /* 0x000fea0003800000 */
[----:B--2---:R-:W-:Y:S01]  /*3590*/  HFMA2.MMA R144, -RZ, RZ, 0, 0 ;  /* 0x00000000ff907435 */ /* 0x004fe200000001ff */
[----:B------:R-:W-:Y:S10]  /*35a0*/  @!P0 BRA `(.L_x_30115) ;  /* 0x0000000000188947 */ /* 0x000ff40003800000 */
[----:B-----5:R-:W-:Y:S01]  /*35b0*/  HADD2.F32 R144, -RZ, R9.H0_H0 ;  /* 0x20000009ff907230 */ /* 0x020fe20000004100 */
[----:B------:R-:W-:Y:S06]  /*35c0*/  BRA `(.L_x_30115) ;  /* 0x0000000000107947 */ /* 0x000fec0003800000 */
.L_x_30114:
[----:B--2--5:R-:W-:Y:S02]  /*35d0*/  HADD2.F32 R144, -RZ, R5.H0_H0 ;  /* 0x20000005ff907230 */ /* 0x024fe40000004100 */
[----:B------:R-:W-:-:S03]  /*35e0*/  @P0 HADD2.F32 R141, -RZ, R9.H0_H0 ;  /* 0x20000009ff8d0230 */ /* 0x000fc60000004100 */
[----:B------:R-:W-:-:S04]  /*35f0*/  FMUL.FTZ R144, R144, UR8 ;  /* 0x0000000890907c20 */ /* 0x000fc80008410000 */
[----:B------:R-:W-:-:S07]  /*3600*/  @P0 FADD.FTZ R144, R141, R144 ;  /* 0x000000908d900221 */ /* 0x000fce0000010000 */
.L_x_30115:
[----:B------:R-:W-:Y:S05]  /*3610*/  BSYNC B0 ;  /* 0x0000000000007941 */ /* 0x000fea0003800000 */
.L_x_30113:
[----:B------:R-:W-:Y:S04]  /*3620*/  BSSY B0, `(.L_x_30116) ;  /* 0x000000a000007945 */ /* 0x000fe80003800000 */
[----:B------:R-:W-:Y:S05]  /*3630*/  @P3 BRA `(.L_x_30117) ;  /* 0x0000000000103947 */ /* 0x000fea0003800000 */
[----:B------:R-:W-:Y:S01]  /*3640*/  MOV R145, RZ ;  /* 0x000000ff00917202 */ /* 0x000fe20000000f00 */
[----:B------:R-:W-:Y:S06]  /*3650*/  @!P0 BRA `(.L_x_30118) ;  /* 0x0000000000188947 */ /* 0x000fec0003800000 */
[----:B-----5:R-:W-:Y:S01]  /*3660*/  HADD2.F32 R145, -RZ, R9.H1_H1 ;  /* 0x30000009ff917230 */ /* 0x020fe20000004100 */
[----:B------:R-:W-:Y:S06]  /*3670*/  BRA `(.L_x_30118) ;  /* 0x0000000000107947 */ /* 0x000fec0003800000 */
.L_x_30117:
[----:B-----5:R-:W-:Y:S02]  /*3680*/  HADD2.F32 R145, -RZ, R5.H1_H1 ;  /* 0x30000005ff917230 */ /* 0x020fe40000004100 */
[----:B------:R-:W-:-:S03]  /*3690*/  @P0 HADD2.F32 R140, -RZ, R9.H1_H1 ;  /* 0x30000009ff8c0230 */ /* 0x000fc60000004100 */
[----:B------:R-:W-:-:S04]  /*36a0*/  FMUL.FTZ R145, R145, UR8 ;  /* 0x0000000891917c20 */ /* 0x000fc80008410000 */
[----:B------:R-:W-:-:S07]  /*36b0*/  @P0 FADD.FTZ R145, R140, R145 ;  /* 0x000000918c910221 */ /* 0x000fce0000010000 */
.L_x_30118:
[----:B------:R-:W-:Y:S05]  /*36c0*/  BSYNC B0 ;  /* 0x0000000000007941 */ /* 0x000fea0003800000 */
.L_x_30116:
[----:B------:R-:W-:Y:S04]  /*36d0*/  BSSY B0, `(.L_x_30119) ;  /* 0x000000a000007945 */ /* 0x000fe80003800000 */
[----:B------:R-:W-:Y:S05]  /*36e0*/  @P3 BRA `(.L_x_30120) ;  /* 0x0000000000103947 */ /* 0x000fea0003800000 */
[----:B------:R-:W-:Y:S01]  /*36f0*/  HFMA2.MMA R149, -RZ, RZ, 0, 0 ;  /* 0x00000000ff957435 */ /* 0x000fe200000001ff */
[----:B------:R-:W-:Y:S10]  /*3700*/  @!P0 BRA `(.L_x_30121) ;  /* 0x0000000000188947 */ /* 0x000ff40003800000 */
[----:B-----5:R-:W-:Y:S01]  /*3710*/  HADD2.F32 R149, -RZ, R10.H0_H0 ;  /* 0x2000000aff957230 */ /* 0x020fe20000004100 */
[----:B------:R-:W-:Y:S06]  /*3720*/  BRA `(.L_x_30121) ;  /* 0x0000000000107947 */ /* 0x000fec0003800000 */
.L_x_30120:
[----:B-----5:R-:W-:Y:S02]  /*3730*/  HADD2.F32 R149, -RZ, R6.H0_H0 ;  /* 0x20000006ff957230 */ /* 0x020fe40000004100 */
[----:B------:R-:W-:-:S03]  /*3740*/  @P0 HADD2.F32 R140, -RZ, R10.H0_H0 ;  /* 0x2000000aff8c0230 */ /* 0x000fc60000004100 */
[----:B------:R-:W-:-:S04]  /*3750*/  FMUL.FTZ R149, R149, UR8 ;  /* 0x0000000895957c20 */ /* 0x000fc80008410000 */
[----:B------:R-:W-:-:S07]  /*3760*/  @P0 FADD.FTZ R149, R140, R149 ;  /* 0x000000958c950221 */ /* 0x000fce0000010000 */
.L_x_30121:
[----:B------:R-:W-:Y:S05]  /*3770*/  BSYNC B0 ;  /* 0x0000000000007941 */ /* 0x000fea0003800000 */
.L_x_30119:
[----:B------:R-:W-:Y:S04]  /*3780*/  BSSY B0, `(.L_x_30122) ;  /* 0x000000a000007945 */ /* 0x000fe80003800000 */
[----:B------:R-:W-:Y:S05]  /*3790*/  @P3 BRA `(.L_x_30123) ;  /* 0x0000000000103947 */ /* 0x000fea0003800000 */
[----:B------:R-:W-:Y:S01]  /*37a0*/  MOV R146, RZ ;  /* 0x000000ff00927202 */ /* 0x000fe20000000f00 */
[----:B------:R-:W-:Y:S06]  /*37b0*/  @!P0 BRA `(.L_x_30124) ;  /* 0x0000000000188947 */ /* 0x000fec0003800000 */
[----:B-----5:R-:W-:Y:S01]  /*37c0*/  HADD2.F32 R146, -RZ, R10.H1_H1 ;  /* 0x3000000aff927230 */ /* 0x020fe20000004100 */
[----:B------:R-:W-:Y:S06]  /*37d0*/  BRA `(.L_x_30124) ;  /* 0x0000000000107947 */ /* 0x000fec0003800000 */
.L_x_30123:
[----:B-----5:R-:W-:Y:S02]  /*37e0*/  HADD2.F32 R146, -RZ, R6.H1_H1 ;  /* 0x30000006ff927230 */ /* 0x020fe40000004100 */
[----:B------:R-:W-:-:S03]  /*37f0*/  @P0 HADD2.F32 R141, -RZ, R10.H1_H1 ;  /* 0x3000000aff8d0230 */ /* 0x000fc60000004100 */
[----:B------:R-:W-:-:S04]  /*3800*/  FMUL.FTZ R146, R146, UR8 ;  /* 0x0000000892927c20 */ /* 0x000fc80008410000 */
[----:B------:R-:W-:-:S07]  /*3810*/  @P0 FADD.FTZ R146, R141, R146 ;  /* 0x000000928d920221 */ /* 0x000fce0000010000 */
.L_x_30124:
[----:B------:R-:W-:Y:S05]  /*3820*/  BSYNC B0 ;  /* 0x0000000000007941 */ /* 0x000fea0003800000 */
.L_x_30122:
[----:B------:R-:W-:Y:S04]  /*3830*/  BSSY B0, `(.L_x_30125) ;  /* 0x000000a000007945 */ /* 0x000fe80003800000 */
[----:B------:R-:W-:Y:S05]  /*3840*/  @P3 BRA `(.L_x_30126) ;  /* 0x0000000000103947 */ /* 0x000fea0003800000 */
[----:B------:R-:W-:Y:S01]  /*3850*/  HFMA2.MMA R148, -RZ, RZ, 0, 0 ;  /* 0x00000000ff947435 */ /* 0x000fe200000001ff */
[----:B------:R-:W-:Y:S10]  /*3860*/  @!P0 BRA `(.L_x_30127) ;  /* 0x0000000000188947 */ /* 0x000ff40003800000 */
[----:B-----5:R-:W-:Y:S01]  /*3870*/  HADD2.F32 R148, -RZ, R11.H0_H0 ;  /* 0x2000000bff947230 */ /* 0x020fe20000004100 */
[----:B------:R-:W-:Y:S06]  /*3880*/  BRA `(.L_x_30127) ;  /* 0x0000000000107947 */ /* 0x000fec0003800000 */
.L_x_30126:
[----:B-----5:R-:W-:Y:S02]  /*3890*/  HADD2.F32 R148, -RZ, R7.H0_H0 ;  /* 0x20000007ff947230 */ /* 0x020fe40000004100 */
[----:B------:R-:W-:-:S03]  /*38a0*/  @P0 HADD2.F32 R141, -RZ, R11.H0_H0 ;  /* 0x2000000bff8d0230 */ /* 0x000fc60000004100 */
[----:B------:R-:W-:-:S04]  /*38b0*/  FMUL.FTZ R148, R148, UR8 ;  /* 0x0000000894947c20 */ /* 0x000fc80008410000 */
[----:B------:R-:W-:-:S07]  /*38c0*/  @P0 FADD.FTZ R148, R141, R148 ;  /* 0x000000948d940221 */ /* 0x000fce0000010000 */
.L_x_30127:
[----:B------:R-:W-:Y:S05]  /*38d0*/  BSYNC B0 ;  /* 0x0000000000007941 */ /* 0x000fea0003800000 */
.L_x_30125:
[----:B------:R-:W-:Y:S04]  /*38e0*/  BSSY B0, `(.L_x_30128) ;  /* 0x000000a000007945 */ /* 0x000fe80003800000 */
[----:B------:R-:W-:Y:S05]  /*38f0*/  @P3 BRA `(.L_x_30129) ;  /* 0x0000000000103947 */ /* 0x000fea0003800000 */
[----:B------:R-:W-:Y:S01]  /*3900*/  MOV R147, RZ ;  /* 0x000000ff00937202 */ /* 0x000fe20000000f00 */
[----:B------:R-:W-:Y:S06]  /*3910*/  @!P0 BRA `(.L_x_30130) ;  /* 0x0000000000188947 */ /* 0x000fec0003800000 */
[----:B-----5:R-:W-:Y:S01]  /*3920*/  HADD2.F32 R147, -RZ, R11.H1_H1 ;  /* 0x3000000bff937230 */ /* 0x020fe20000004100 */
[----:B------:R-:W-:Y:S06]  /*3930*/  BRA `(.L_x_30130) ;  /* 0x0000000000107947 */ /* 0x000fec0003800000 */
.L_x_30129:
[----:B-----5:R-:W-:Y:S02]  /*3940*/  HADD2.F32 R147, -RZ, R7.H1_H1 ;  /* 0x30000007ff937230 */ /* 0x020fe40000004100 */
[----:B------:R-:W-:-:S03]  /*3950*/  @P0 HADD2.F32 R140, -RZ, R11.H1_H1 ;  /* 0x3000000bff8c0230 */ /* 0x000fc60000004100 */
[----:B------:R-:W-:-:S04]  /*3960*/  FMUL.FTZ R147, R147, UR8 ;  /* 0x0000000893937c20 */ /* 0x000fc80008410000 */
[----:B------:R-:W-:-:S07]  /*3970*/  @P0 FADD.FTZ R147, R140, R147 ;  /* 0x000000938c930221 */ /* 0x000fce0000010000 */
.L_x_30130:
[----:B------:R-:W-:Y:S05]  /*3980*/  BSYNC B0 ;  /* 0x0000000000007941 */ /* 0x000fea0003800000 */
.L_x_30128:
[----:B------:R-:W-:Y:S01]  /*3990*/  FADD.FTZ R141, RZ, R173 ;  /* 0x000000adff8d7221 */ /* 0x000fe20000010000 */
[----:B------:R-:W-:Y:S01]  /*39a0*/  IMAD.WIDE.U32 R2, R213, 0x10, R2 ;  /* 0x00000010d5027825 */ /* 0x000fe200078e0002 */
[----:B------:R-:W-:Y:S01]  /*39b0*/  F2FP.F16.F32.PACK_AB R143, R147, R148 ;  /* 0x00000094938f723e */ /* 0x000fe200000000ff */
[----:B------:R-:W-:Y:S02]  /*39c0*/  UMOV UR10, 0xffffffff ;  /* 0xffffffff000a7882 */ /* 0x000fe40000000000 */
        /* <DEDUP_REMOVED lines=218> */
.L_x_30146:
        /* <DEDUP_REMOVED lines=90> */
[----:B------:R-:W-:Y:S01]  /*4d10*/  F2FP.F16.F32.PACK_AB R144, R144, R3 ;  /* 0x000000039090723e */ /* 0x000fe200000000ff */
        /* <DEDUP_REMOVED lines=19> */
[----:B------:R-:W-:Y:S01]  /*4e50*/  F2FP.F16.F32.PACK_AB R146, R157, R146 ;  /* 0x000000929d92723e */ /* 0x000fe200000000ff */
[C---:B------:R-:W-:Y:S01]  /*4e60*/  FMUL.FTZ R157, R143.reuse, R166 ;  /* 0x000000a68f9d7220 */ /* 0x040fe20000410000 */
[C---:B------:R-:W-:Y:S01]  /*4e70*/  FMUL.FTZ R164, R143.reuse, R164 ;  /* 0x000000a48fa47220 */ /* 0x040fe20000410000 */
[C---:B------:R-:W-:Y:S01]  /*4e80*/  FMUL.FTZ R173, R143.reuse, R168 ;  /* 0x000000a88fad7220 */ /* 0x040fe20000410000 */
[C---:B------:R-:W-:Y:S01]  /*4e90*/  FMUL.FTZ R187, R143.reuse, R226 ;  /* 0x000000e28fbb7220 */ /* 0x040fe20000410000 */
[C---:B------:R-:W-:Y:S01]  /*4ea0*/  FMUL.FTZ R154, R143.reuse, R154 ;  /* 0x0000009a8f9a7220 */ /* 0x040fe20000410000 */
[C---:B------:R-:W-:Y:S01]  /*4eb0*/  FMUL.FTZ R195, R143.reuse, R202 ;  /* 0x000000ca8fc37220 */ /* 0x040fe20000410000 */
[----:B------:R-:W-:Y:S01]  /*4ec0*/  F2FP.F16.F32.PACK_AB R145, R170, R145 ;  /* 0x00000091aa91723e */ /* 0x000fe200000000ff */
        /* <DEDUP_REMOVED lines=64> */
[----:B------:R-:W-:Y:S01]  /*52d0*/  F2FP.F16.F32.PACK_AB R148, R143, R148 ;  /* 0x000000948f94723e */ /* 0x000fe200000000ff */
[----:B------:R-:W-:Y:S01]  /*52e0*/  FFMA.FTZ R181, R56, R181, R120 ;  /* 0x000000b538b57223 */ /* 0x000fe20000010078 */
[----:B------:R-:W-:Y:S01]  /*52f0*/  F2FP.F16.F32.PACK_AB R151, R166, R151 ;  /* 0x00000097a697723e */ /* 0x000fe200000000ff */
[----:B------:R-:W-:Y:S01]  /*5300*/  FFMA.FTZ R197, R52, R197, R116 ;  /* 0x000000c534c57223 */ /* 0x000fe20000010074 */
[----:B------:R-:W-:Y:S01]  /*5310*/  F2FP.F16.F32.PACK_AB R150, R153, R150 ;  /* 0x000000969996723e */ /* 0x000fe200000000ff */
[----:B------:R-:W-:Y:S01]  /*5320*/  FFMA.FTZ R159, R48, R159, R112 ;  /* 0x0000009f309f7223 */ /* 0x000fe20000010070 */
[----:B------:R-:W-:Y:S01]  /*5330*/  F2FP.F16.F32.PACK_AB R149, R162, R149 ;  /* 0x00000095a295723e */ /* 0x000fe200000000ff */
        /* <DEDUP_REMOVED lines=9> */
[----:B------:R-:W-:Y:S01]  /*53d0*/  F2FP.F16.F32.PACK_AB R145, R154, R187 ;  /* 0x000000bb9a91723e */ /* 0x000fe200000000ff */
[----:B------:R-:W-:Y:S01]  /*53e0*/  IMAD.WIDE.U32 R154, R155, 0x10, R2 ;  /* 0x000000109b9a7825 */ /* 0x000fe200078e0002 */
[----:B------:R-:W-:-:S03]  /*53f0*/  F2FP.F16.F32.PACK_AB R147, R172, R213 ;  /* 0x000000d5ac93723e */ /* 0x000fc600000000ff */
[----:B------:R-:W-:Y:S01]  /*5400*/  FFMA.FTZ R144, R57, R156, R121 ;  /* 0x0000009c39907223 */ /* 0x000fe20000010079 */
[----:B------:R-:W-:Y:S01]  /*5410*/  IADD3 R213, R163, 0x40, RZ ;  /* 0x00000040a3d57810 */ /* 0x000fe20007ffe0ff */
[--C-:B------:R-:W-:Y:S01]  /*5420*/  IMAD.WIDE.U32 R156, R157, 0x10, R2.reuse ;  /* 0x000000109d9c7825 */ /* 0x100fe200078e0002 */
[----:B------:R-:W-:Y:S01]  /*5430*/  IADD3 R141, R163, 0x60, RZ ;  /* 0x00000060a38d7810 */ /* 0x000fe20007ffe0ff */
[----:B------:R0:W-:Y:S01]  /*5440*/  STG.E.128 desc[UR4][R154.64], R148 ;  /* 0x000000949a007986 */ /* 0x0001e2000c101d04 */
[----:B------:R-:W-:Y:S01]  /*5450*/  F2FP.F16.F32.PACK_AB R146, R146, R197 ;  /* 0x000000c59292723e */ /* 0x000fe200000000ff */
[----:B------:R-:W-:-:S04]  /*5460*/  IMAD.WIDE.U32 R162, R143, 0x10, R2 ;  /* 0x000000108fa27825 */ /* 0x000fc800078e0002 */
[----:B------:R-:W-:Y:S01]  /*5470*/  FFMA.FTZ R143, R41, R192, R105 ;  /* 0x000000c0298f7223 */ /* 0x000fe20000010069 */
[----:B------:R-:W-:Y:S01]  /*5480*/  F2FP.F16.F32.PACK_AB R144, R144, R181 ;  /* 0x000000b59090723e */ /* 0x000fe200000000ff */
        /* <DEDUP_REMOVED lines=18> */
[----:B------:R-:W-:Y:S01]  /*55b0*/  F2FP.F16.F32.PACK_AB R148, R143, R148 ;  /* 0x000000948f94723e */ /* 0x000fe200000000ff */
[----:B------:R-:W-:Y:S01]  /*55c0*/  FFMA.FTZ R143, R21, R204, R85 ;  /* 0x000000cc158f7223 */ /* 0x000fe20000010055 */
[----:B------:R-:W-:Y:S01]  /*55d0*/  FFMA.FTZ R149, R42, R169, R106 ;  /* 0x000000a92a957223 */ /* 0x000fe2000001006a */
[----:B------:R-:W-:Y:S01]  /*55e0*/  F2FP.F16.F32.PACK_AB R150, R153, R150 ;  /* 0x000000969996723e */ /* 0x000fe200000000ff */
[----:B------:R-:W-:Y:S01]  /*55f0*/  FFMA.FTZ R154, R28, R193, R92 ;  /* 0x000000c11c9a7223 */ /* 0x000fe2000001005c */
[----:B------:R-:W-:Y:S01]  /*5600*/  FFMA.FTZ R155, R30, R201, R94 ;  /* 0x000000c91e9b7223 */ /* 0x000fe2000001005e */
[----:B-1----:R-:W-:Y:S01]  /*5610*/  F2FP.F16.F32.PACK_AB R144, R184, R159 ;  /* 0x0000009fb890723e */ /* 0x002fe200000000ff */
        /* <DEDUP_REMOVED lines=20> */
[----:B------:R-:W-:-:S02]  /*5760*/  F2FP.F16.F32.PACK_AB R147, R178, R175 ;  /* 0x000000afb293723e */ /* 0x000fc400000000ff */
[----:B------:R-:W-:Y:S02]  /*5770*/  F2FP.F16.F32.PACK_AB R145, R182, R161 ;  /* 0x000000a1b691723e */ /* 0x000fe400000000ff */
        /* <DEDUP_REMOVED lines=15> */
[----:B------:R-:W-:-:S05]  /*5870*/  F2FP.F16.F32.PACK_AB R200, R170, R199 ;  /* 0x000000c7aac8723e */ /* 0x000fca00000000ff */
[----:B------:R0:W-:Y:S02]  /*5880*/  STG.E.128 desc[UR4][R2.64], R200 ;  /* 0x000000c802007986 */ /* 0x0001e4000c101d04 */
.L_x_30133:
[----:B------:R-:W-:Y:S05]  /*5890*/  BSYNC B0 ;  /* 0x0000000000007941 */ /* 0x000fea0003800000 */
.L_x_30132:
[----:B01----:R-:W0:Y:S02]  /*58a0*/  LDC.64 R2, c[0x0][0x210] ;  /* 0x00008400ff027b82 */ /* 0x003e240000000a00 */
[----:B0-----:R-:W-:-:S04]  /*58b0*/  LEA R177, R2, R177, 0x2 ;  /* 0x000000b102b17211 */ /* 0x001fc800078e10ff */
[----:B------:R-:W-:-:S13]  /*58c0*/  ISETP.GE.AND P0, PT, R177, R3, PT ;  /* 0x00000003b100720c */ /* 0x000fda0003f06270 */
[----:B------:R-:W-:Y:S05]  /*58d0*/  @!P0 BRA `(.L_x_30134) ;  /* 0xffffffac002c8947 */ /* 0x000fea000383ffff */
[----:B------:R-:W-:Y:S05]  /*58e0*/  EXIT ;  /* 0x000000000000794d */ /* 0x000fea0003800000 */
.L_x_30131:
        /* <DEDUP_REMOVED lines=8> */
.L_x_30136:
[----:B------:R-:W-:Y:S05]  /*5970*/  BSYNC B0 ;  /* 0x0000000000007941 */ /* 0x000fea0003800000 */
.L_x_30135:
        /* <DEDUP_REMOVED lines=10> */
.L_x_30137:
[----:B------:R-:W-:Y:S01]  /*5a20*/  HFMA2.MMA R214, -RZ, RZ, 0, 2.384185791015625e-07 ;  /* 0x00000004ffd67435 */ /* 0x000fe200000001ff */
[----:B------:R-:W-:-:S05]  /*5a30*/  MOV R2, R215 ;  /* 0x000000d700027202 */ /* 0x000fca0000000f00 */
[----:B------:R-:W-:-:S05]  /*5a40*/  FADD.FTZ R2, R3, R2 ;  /* 0x0000000203027221 */ /* 0x000fca0000010000 */
[----:B------:R-:W-:-:S07]  /*5a50*/  MOV R217, R2 ;  /* 0x0000000200d97202 */ /* 0x000fce0000000f00 */
[----:B------:R-:W-:Y:S05]  /*5a60*/  WARPSYNC.COLLECTIVE R142, `(.L_x_30138) ;  /* 0x000000008e087348 */ /* 0x000fea0003c00000 */
[----:B------:R0:W1:Y:S02]  /*5a70*/  SHFL.BFLY P2, R215, R217, R214, R219 ;  /* 0x0c0000d6d9d77389 */ /* 0x00006400000400db */
[----:B01----:R-:W-:Y:S01]  /*5a80*/  ENDCOLLECTIVE ;  /* 0x000000000000791b */ /* 0x003fe20003800000 */
.L_x_30138:
[----:B------:R-:W-:Y:S01]  /*5a90*/  HFMA2.MMA R214, -RZ, RZ, 0, 4.76837158203125e-07 ;  /* 0x00000008ffd67435 */ /* 0x000fe200000001ff */
[----:B------:R-:W-:-:S05]  /*5aa0*/  MOV R141, R215 ;  /* 0x000000d7008d7202 */ /* 0x000fca0000000f00 */
[----:B------:R-:W-:-:S05]  /*5ab0*/  FADD.FTZ R141, R2, R141 ;  /* 0x0000008d028d7221 */ /* 0x000fca0000010000 */
[----:B------:R-:W-:-:S07]  /*5ac0*/  MOV R217, R141 ;  /* 0x0000008d00d97202 */ /* 0x000fce0000000f00 */
[----:B------:R-:W-:Y:S05]  /*5ad0*/  WARPSYNC.COLLECTIVE R142, `(.L_x_30139) ;  /* 0x000000008e087348 */ /* 0x000fea0003c00000 */
[----:B------:R0:W1:Y:S02]  /*5ae0*/  SHFL.BFLY P2, R215, R217, R214, R219 ;  /* 0x0c0000d6d9d77389 */ /* 0x00006400000400db */
[----:B01----:R-:W-:Y:S01]  /*5af0*/  ENDCOLLECTIVE ;  /* 0x000000000000791b */ /* 0x003fe20003800000 */
.L_x_30139:
[----:B------:R-:W-:Y:S01]  /*5b00*/  HFMA2.MMA R214, -RZ, RZ, 0, 9.5367431640625e-07 ;  /* 0x00000010ffd67435 */ /* 0x000fe200000001ff */
[----:B------:R-:W-:-:S05]  /*5b10*/  MOV R140, R215 ;  /* 0x000000d7008c7202 */ /* 0x000fca0000000f00 */
[----:B------:R-:W-:-:S05]  /*5b20*/  FADD.FTZ R140, R141, R140 ;  /* 0x0000008c8d8c7221 */ /* 0x000fca0000010000 */
[----:B------:R-:W-:-:S07]  /*5b30*/  MOV R217, R140 ;  /* 0x0000008c00d97202 */ /* 0x000fce0000000f00 */
[----:B------:R-:W-:Y:S05]  /*5b40*/  WARPSYNC.COLLECTIVE R142, `(.L_x_30140) ;  /* 0x000000008e087348 */ /* 0x000fea0003c00000 */
[----:B------:R0:W1:Y:S02]  /*5b50*/  SHFL.BFLY P2, R215, R217, R214, R219 ;  /* 0x0c0000d6d9d77389 */ /* 0x00006400000400db */
[----:B01----:R-:W-:Y:S01]  /*5b60*/  ENDCOLLECTIVE ;  /* 0x000000000000791b */ /* 0x003fe20003800000 */
.L_x_30140:
        /* <DEDUP_REMOVED lines=136> */
.L_x_30141:
[----:B------:R-:W-:Y:S01]  /*63f0*/  HFMA2.MMA R214, -RZ, RZ, 0, 1.1920928955078125e-07 ;  /* 0x00000002ffd67435 */ /* 0x000fe200000001ff */
[----:B------:R-:W-:-:S05]  /*6400*/  MOV R3, R215 ;  /* 0x000000d700037202 */ /* 0x000fca0000000f00 */
[----:B------:R-:W-:-:S05]  /*6410*/  FADD.FTZ R3, R0, R3 ;  /* 0x0000000300037221 */ /* 0x000fca0000010000 */
[----:B------:R-:W-:-:S07]  /*6420*/  MOV R217, R3 ;  /* 0x0000000300d97202 */ /* 0x000fce0000000f00 */
[----:B------:R-:W-:Y:S05]  /*6430*/  WARPSYNC.COLLECTIVE R142, `(.L_x_30142) ;  /* 0x000000008e087348 */ /* 0x000fea0003c00000 */
[----:B------:R0:W1:Y:S02]  /*6440*/  SHFL.BFLY P2, R215, R217, R214, R219 ;  /* 0x0c0000d6d9d77389 */ /* 0x00006400000400db */
[----:B01----:R-:W-:Y:S01]  /*6450*/  ENDCOLLECTIVE ;  /* 0x000000000000791b */ /* 0x003fe20003800000 */
.L_x_30142:
[----:B------:R-:W-:Y:S01]  /*6460*/  HFMA2.MMA R214, -RZ, RZ, 0, 2.384185791015625e-07 ;  /* 0x00000004ffd67435 */ /* 0x000fe200000001ff */
[----:B------:R-:W-:-:S05]  /*6470*/  MOV R2, R215 ;  /* 0x000000d700027202 */ /* 0x000fca0000000f00 */
[----:B------:R-:W-:-:S05]  /*6480*/  FADD.FTZ R2, R3, R2 ;  /* 0x0000000203027221 */ /* 0x000fca0000010000 */
[----:B------:R-:W-:-:S07]  /*6490*/  MOV R217, R2 ;  /* 0x0000000200d97202 */ /* 0x000fce0000000f00 */
[----:B------:R-:W-:Y:S05]  /*64a0*/  WARPSYNC.COLLECTIVE R142, `(.L_x_30143) ;  /* 0x000000008e087348 */ /* 0x000fea0003c00000 */
[----:B------:R0:W1:Y:S02]  /*64b0*/  SHFL.BFLY P2, R215, R217, R214, R219 ;  /* 0x0c0000d6d9d77389 */ /* 0x00006400000400db */
[----:B01----:R-:W-:Y:S01]  /*64c0*/  ENDCOLLECTIVE ;  /* 0x000000000000791b */ /* 0x003fe20003800000 */
.L_x_30143:
[----:B------:R-:W-:Y:S01]  /*64d0*/  HFMA2.MMA R214, -RZ, RZ, 0, 4.76837158203125e-07 ;  /* 0x00000008ffd67435 */ /* 0x000fe200000001ff */
[----:B------:R-:W-:-:S05]  /*64e0*/  MOV R141, R215 ;  /* 0x000000d7008d7202 */ /* 0x000fca0000000f00 */
[----:B------:R-:W-:-:S05]  /*64f0*/  FADD.FTZ R141, R2, R141 ;  /* 0x0000008d028d7221 */ /* 0x000fca0000010000 */
[----:B------:R-:W-:-:S07]  /*6500*/  MOV R217, R141 ;  /* 0x0000008d00d97202 */ /* 0x000fce0000000f00 */
[----:B------:R-:W-:Y:S05]  /*6510*/  WARPSYNC.COLLECTIVE R142, `(.L_x_30144) ;  /* 0x000000008e087348 */ /* 0x000fea0003c00000 */
[----:B------:R0:W1:Y:S02]  /*6520*/  SHFL.BFLY P2, R215, R217, R214, R219 ;  /* 0x0c0000d6d9d77389 */ /* 0x00006400000400db */
[----:B01----:R-:W-:Y:S01]  /*6530*/  ENDCOLLECTIVE ;  /* 0x000000000000791b */ /* 0x003fe20003800000 */
.L_x_30144:
[----:B------:R-:W-:Y:S01]  /*6540*/  HFMA2.MMA R214, -RZ, RZ, 0, 9.5367431640625e-07 ;  /* 0x00000010ffd67435 */ /* 0x000fe200000001ff */
[----:B------:R-:W-:-:S05]  /*6550*/  MOV R140, R215 ;  /* 0x000000d7008c7202 */ /* 0x000fca0000000f00 */
[----:B------:R-:W-:-:S05]  /*6560*/  FADD.FTZ R212, R141, R140 ;  /* 0x0000008c8dd47221 */ /* 0x000fca0000010000 */
[----:B------:R-:W-:-:S07]  /*6570*/  MOV R217, R212 ;  /* 0x000000d400d97202 */ /* 0x000fce0000000f00 */
[----:B------:R-:W-:Y:S05]  /*6580*/  WARPSYNC.COLLECTIVE R142, `(.L_x_30145) ;  /* 0x000000008e087348 */ /* 0x000fea0003c00000 */
[----:B------:R0:W1:Y:S02]  /*6590*/  SHFL.BFLY P2, R215, R217, R214, R219 ;  /* 0x0c0000d6d9d77389 */ /* 0x00006400000400db */
[----:B01----:R-:W-:Y:S01]  /*65a0*/  ENDCOLLECTIVE ;  /* 0x000000000000791b */ /* 0x003fe20003800000 */
.L_x_30145:
[----:B------:R-:W-:Y:S05]  /*65b0*/  BRA `(.L_x_30146) ;  /* 0xffffffe0006c7947 */ /* 0x000fea000383ffff */
.L_x_30147:
        /* <DEDUP_REMOVED lines=12> */
.L_x_58403:


//--------------------- .text._ZN10layer_norm13ln_fwd_kernelINS_13Kernel_traitsIf6__halfS2_S2_fjLj2048ELj1ELj4ELj1ELj16ENS_18Kernel_traits_baseILj2048EfS2_S2_S2_fjLj128EEEEELb0ELb1ELb0ELb0EEEvNS_9FwdParamsE --------------------------
	.section	.text._ZN10layer_norm13ln_fwd_kernelINS_13Kernel_traitsIf6__halfS2_S2_fjLj2048ELj1ELj4ELj1ELj16ENS_18Kernel_traits_baseILj2048EfS2_S2_S2_fjLj128EEEEELb0ELb1ELb0ELb0EEEvNS_9FwdParamsE,"ax",@progbits
	.align	128
        .global         _ZN10layer_norm13ln_fwd_kernelINS_13Kernel_traitsIf6__halfS2_S2_fjLj2048ELj1ELj4ELj1ELj16ENS_18Kernel_traits_baseILj2048EfS2_S2_S2_fjLj128EEEEELb0ELb1ELb0ELb0EEEvNS_9FwdParamsE
        .type           _ZN10layer_norm13ln_fwd_kernelINS_13Kernel_traitsIf6__halfS2_S2_fjLj2048ELj1ELj4ELj1ELj16ENS_18Kernel_traits_baseILj2048EfS2_S2_S2_fjLj128EEEEELb0ELb1ELb0ELb0EEEvNS_9FwdParamsE,@function
        .size           _ZN10layer_norm13ln_fwd_kernelINS_13Kernel_traitsIf6__halfS2_S2_fjLj2048ELj1ELj4ELj1ELj16ENS_18Kernel_traits_baseILj2048EfS2_S2_S2_fjLj128EEEEELb0ELb1ELb0ELb0EEEvNS_9FwdParamsE,(.L_x_58404 - _ZN10layer_norm13ln_fwd_kernelINS_13Kernel_traitsIf6__halfS2_S2_fjLj2048ELj1ELj4ELj1ELj16ENS_18Kernel_traits_baseILj2048EfS2_S2_S2_fjLj128EEEEELb0ELb1ELb0ELb0EEEvNS_9FwdParamsE)
        .other          _ZN10layer_norm13ln_fwd_kernelINS_13Kernel_traitsIf6__halfS2_S2_fjLj2048ELj1ELj4ELj1ELj16ENS_18Kernel_traits_baseILj2048EfS2_S2_S2_fjLj128EEEEELb0ELb1ELb0ELb0EEEvNS_9FwdParamsE,@"STO_CUDA_ENTRY STV_DEFAULT"
_ZN10layer_norm13ln_fwd_kernelINS_13Kernel_traitsIf6__halfS2_S2_fjLj2048ELj1ELj4ELj1ELj16ENS_18Kernel_traits_baseILj2048EfS2_S2_S2_fjLj128EEEEELb0ELb1ELb0ELb0EEEvNS_9FwdParamsE:
.text._ZN10layer_norm13ln_fwd_kernelINS_13Kernel_traitsIf6__halfS2_S2_fjLj2048ELj1ELj4ELj1ELj16ENS_18Kernel_traits_baseILj2048EfS2_S2_S2_fjLj128EEEEELb0ELb1ELb0ELb0EEEvNS_9FwdParamsE:
        /* <DEDUP_REMOVED lines=55> */
.L_x_30149:
[----:B------:R-:W-:Y:S05]  /*0370*/  BSYNC B0 ;  /* 0x0000000000007941 */ /* 0x000fea0003800000 */
.L_x_30148:
        /* <DEDUP_REMOVED lines=27> */
.L_x_30151:
[----:B------:R-:W-:Y:S05]  /*0530*/  BSYNC B0 ;  /* 0x0000000000007941 */ /* 0x000fea0003800000 */
.L_x_30150:
        /* <DEDUP_REMOVED lines=23> */
.L_x_30153:
[----:B------:R-:W-:Y:S05]  /*06b0*/  BSYNC B0 ;  /* 0x0000000000007941 */ /* 0x000fea0003800000 */
.L_x_30152:
        /* <DEDUP_REMOVED lines=23> */
.L_x_30155:
[----:B------:R-:W-:Y:S05]  /*0830*/  BSYNC B0 ;  /* 0x0000000000007941 */ /* 0x000fea0003800000 */
.L_x_30154:
        /* <DEDUP_REMOVED lines=23> */
.L_x_30157:
[----:B------:R-:W-:Y:S05]  /*09b0*/  BSYNC B0 ;  /* 0x0000000000007941 */ /* 0x000fea0003800000 */
.L_x_30156:
        /* <DEDUP_REMOVED lines=26> */
.L_x_30159:
[----:B------:R-:W-:Y:S05]  /*0b60*/  BSYNC B0 ;  /* 0x0000000000007941 */ /* 0x000fea0003800000 */
.L_x_30158:
        /* <DEDUP_REMOVED lines=28> */
.L_x_30161:
[----:B------:R-:W-:Y:S05]  /*0d30*/  BSYNC B0 ;  /* 0x0000000000007941 */ /* 0x000fea0003800000 */
.L_x_30160:
        /* <DEDUP_REMOVED lines=25> */
.L_x_30163:
[----:B------:R-:W-:Y:S05]  /*0ed0*/  BSYNC B0 ;  /* 0x0000000000007941 */ /* 0x000fea0003800000 */
.L_x_30162:
        /* <DEDUP_REMOVED lines=12> */
.L_x_30197:
        /* <DEDUP_REMOVED lines=11> */
[----:B--2---:R-:W-:Y:S02]  /*1050*/  @P1 HADD2.F32 R165, -RZ, R0.H0_H0 ;  /* 0x20000000ffa51230 */ /* 0x004fe40000004100 */
        /* <DEDUP_REMOVED lines=13> */
[----:B------:R-:W4:Y:S04]  /*1130*/  LDL R195, [R1+0x20] ;  /* 0x0000200001c37983 */ /* 0x000f280000100800 */
[----:B------:R-:W4:Y:S01]  /*1140*/  LDL R194, [R1+0x24] ;  /* 0x0000240001c27983 */ /* 0x000f220000100800 */
[----:B0-----:R-:W-:-:S03]  /*1150*/  IMAD.WIDE.U32 R38, R0, 0x10, R38 ;  /* 0x0000001000267825 */ /* 0x001fc600078e0026 */
[----:B------:R-:W4:Y:S04]  /*1160*/  LDL R167, [R1+0x28] ;  /* 0x0000280001a77983 */ /* 0x000f280000100800 */
[----:B------:R-:W2:Y:S01]  /*1170*/  LDG.E.128 R132, desc[UR4][R38.64] ;  /* 0x0000000426847981 */ /* 0x000ea2000c1e1d00 */
[----:B------:R-:W-:-:S03]  /*1180*/  @P1 LEA R24, P2, R0, UR8, 0x4 ;  /* 0x0000000800181c11 */ /* 0x000fc6000f8420ff */
[----:B------:R-:W4:Y:S01]  /*1190*/  LDL R166, [R1+0x2c] ;  /* 0x00002c0001a67983 */ /* 0x000f220000100800 */
[----:B------:R-:W-:-:S05]  /*11a0*/  @P1 LEA.HI.X R25, R0, UR9, RZ, 0x4, P2 ;  /* 0x0000000900191c11 */ /* 0x000fca00090f24ff */
[----:B------:R0:W3:Y:S01]  /*11b0*/  @P1 LDG.E.128 R128, desc[UR4][R24.64] ;  /* 0x0000000418801981 */ /* 0x0000e2000c1e1d00 */
[----:B------:R-:W-:Y:S01]  /*11c0*/  IADD3 R192, R0, 0x20, RZ ;  /* 0x0000002000c07810 */ /* 0x000fe20007ffe0ff */
[----:B--2---:R-:W-:-:S05]  /*11d0*/  HADD2.F32 R23, -RZ, R132.H0_H0 ;  /* 0x20000084ff177230 */ /* 0x004fca0000004100 */
[----:B------:R-:W-:Y:S01]  /*11e0*/  FMUL.FTZ R23, R23, R165 ;  /* 0x000000a517177220 */ /* 0x000fe20000410000 */
[----:B------:R-:W-:-:S03]  /*11f0*/  HADD2.F32 R38, -RZ, R132.H1_H1 ;  /* 0x30000084ff267230 */ /* 0x000fc60000004100 */
[----:B0-----:R-:W-:Y:S01]  /*1200*/  FMUL.FTZ R25, R136, R23 ;  /* 0x0000001788197220 */ /* 0x001fe20000410000 */
[----:B------:R-:W-:Y:S02]  /*1210*/  HADD2.F32 R23, -RZ, R133.H0_H0 ;  /* 0x20000085ff177230 */ /* 0x000fe40000004100 */
[--C-:B---3--:R-:W-:Y:S02]  /*1220*/  @P1 HADD2.F32 R24, -RZ, R128.reuse.H0_H0 ;  /* 0x20000080ff181230 */ /* 0x108fe40000004100 */
[-C--:B------:R-:W-:Y:S01]  /*1230*/  FMUL.FTZ R38, R38, R165.reuse ;  /* 0x000000a526267220 */ /* 0x080fe20000410000 */
[----:B------:R-:W-:Y:S01]  /*1240*/  FMUL.FTZ R23, R23, R165 ;  /* 0x000000a517177220 */ /* 0x000fe20000410000 */
[----:B------:R-:W-:Y:S02]  /*1250*/  @P1 HADD2.F32 R39, -RZ, R129.H0_H0 ;  /* 0x20000081ff271230 */ /* 0x000fe40000004100 */
[----:B------:R-:W-:Y:S01]  /*1260*/  @P1 FADD.FTZ R25, R24, R25 ;  /* 0x0000001918191221 */ /* 0x000fe20000010000 */
[----:B------:R-:W-:Y:S01]  /*1270*/  FMUL.FTZ R23, R138, R23 ;  /* 0x000000178a177220 */ /* 0x000fe20000410000 */
[----:B----4-:R-:W-:Y:S01]  /*1280*/  FMUL.FTZ R24, R137, R38 ;  /* 0x0000002689187220 */ /* 0x010fe20000410000 */
[----:B------:R-:W-:-:S02]  /*1290*/  @P1 HADD2.F32 R38, -RZ, R128.H1_H1 ;  /* 0x30000080ff261230 */ /* 0x000fc40000004100 */
[----:B------:R-:W-:Y:S01]  /*12a0*/  @P1 FADD.FTZ R23, R39, R23 ;  /* 0x0000001727171221 */ /* 0x000fe20000010000 */
[----:B------:R-:W-:Y:S02]  /*12b0*/  HADD2.F32 R39, -RZ, R133.H1_H1 ;  /* 0x30000085ff277230 */ /* 0x000fe40000004100 */
[----:B------:R-:W-:Y:S01]  /*12c0*/  @P1 FADD.FTZ R24, R38, R24 ;  /* 0x0000001826181221 */ /* 0x000fe20000010000 */
[--C-:B------:R-:W-:Y:S02]  /*12d0*/  HADD2.F32 R38, -RZ, R134.reuse.H0_H0 ;  /* 0x20000086ff267230 */ /* 0x100fe40000004100 */
[-C--:B------:R-:W-:Y:S01]  /*12e0*/  FMUL.FTZ R39, R39, R165.reuse ;  /* 0x000000a527277220 */ /* 0x080fe20000410000 */
        /* <DEDUP_REMOVED lines=29> */
.L_x_30165:
[----:B------:R-:W-:Y:S05]  /*14c0*/  BSYNC B0 ;  /* 0x0000000000007941 */ /* 0x000fea0003800000 */
.L_x_30164:
[----:B------:R-:W-:Y:S01]  /*14d0*/  ISETP.GE.U32.AND P1, PT, R4, 0x40, PT ;  /* 0x000000400400780c */ /* 0x000fe20003f26070 */
[----:B------:R-:W-:-:S12]  /*14e0*/  BSSY B0, `(.L_x_30166) ;  /* 0x0000042000007945 */ /* 0x000fd80003800000 */
[----:B------:R-:W-:Y:S05]  /*14f0*/  @!P1 BRA `(.L_x_30167) ;  /* 0x0000000400009947 */ /* 0x000fea0003800000 */
[----:B------:R-:W2:Y:S01]  /*1500*/  LDC.64 R36, c[0x0][0x220] ;  /* 0x00008800ff247b82 */ /* 0x000ea20000000a00 */
[----:B------:R-:W-:Y:S01]  /*1510*/  ISETP.NE.U32.AND P1, PT, RZ, UR8, PT ;  /* 0x00000008ff007c0c */ /* 0x000fe2000bf25070 */
[----:B------:R-:W3:Y:S03]  /*1520*/  LDL R139, [R1+0x10] ;  /* 0x00001000018b7983 */ /* 0x000ee60000100800 */
[----:B------:R-:W-:Y:S01]  /*1530*/  ISETP.NE.AND.EX P1, PT, RZ, UR9, PT, P1 ;  /* 0x00000009ff007c0c */ /* 0x000fe2000bf25310 */
[----:B------:R-:W4:Y:S04]  /*1540*/  LDL R141, [R1+0x18] ;  /* 0x00001800018d7983 */ /* 0x000f280000100800 */
[----:B------:R-:W4:Y:S04]  /*1550*/  LDL R140, [R1+0x14] ;  /* 0x00001400018c7983 */ /* 0x000f280000100800 */
[----:B------:R-:W4:Y:S04]  /*1560*/  LDL R252, [R1+0x1c] ;  /* 0x00001c0001fc7983 */ /* 0x000f280000100800 */
[C---:B------:R-:W-:Y:S01]  /*1570*/  @P1 LEA R20, P2, R192.reuse, UR8, 0x4 ;  /* 0x00000008c0141c11 */ /* 0x040fe2000f8420ff */
[----:B------:R-:W4:Y:S04]  /*1580*/  LDL R195, [R1] ;  /* 0x0000000001c37983 */ /* 0x000f280000100800 */
[----:B------:R-:W4:Y:S01]  /*1590*/  LDL R194, [R1+0x4] ;  /* 0x0000040001c27983 */ /* 0x000f220000100800 */
[C---:B--2---:R-:W-:Y:S01]  /*15a0*/  IMAD.WIDE.U32 R36, R192.reuse, 0x10, R36 ;  /* 0x00000010c0247825 */ /* 0x044fe200078e0024 */
[----:B------:R-:W-:-:S02]  /*15b0*/  @P1 LEA.HI.X R21, R192, UR9, RZ, 0x4, P2 ;  /* 0x00000009c0151c11 */ /* 0x000fc400090f24ff */
[----:B0-----:R-:W2:Y:S04]  /*15c0*/  LDL R167, [R1+0x8] ;  /* 0x0000080001a77983 */ /* 0x001ea80000100800 */
[----:B------:R-:W3:Y:S04]  /*15d0*/  LDG.E.128 R132, desc[UR4][R36.64] ;  /* 0x0000000424847981 */ /* 0x000ee8000c1e1d00 */
[----:B------:R0:W4:Y:S04]  /*15e0*/  @P1 LDG.E.128 R128, desc[UR4][R20.64] ;  /* 0x0000000414801981 */ /* 0x000128000c1e1d00 */
[----:B------:R-:W2:Y:S01]  /*15f0*/  LDL R166, [R1+0xc] ;  /* 0x00000c0001a67983 */ /* 0x000ea20000100800 */
[----:B---3--:R-:W-:-:S02]  /*1600*/  HADD2.F32 R22, -RZ, R132.H0_H0 ;  /* 0x20000084ff167230 */ /* 0x008fc40000004100 */
[----:B0-----:R-:W-:Y:S02]  /*1610*/  HADD2.F32 R20, -RZ, R133.H0_H0 ;  /* 0x20000085ff147230 */ /* 0x001fe40000004100 */
[----:B------:R-:W-:Y:S02]  /*1620*/  HADD2.F32 R36, -RZ, R132.H1_H1 ;  /* 0x30000084ff247230 */ /* 0x000fe40000004100 */
[-C--:B------:R-:W-:Y:S01]  /*1630*/  FMUL.FTZ R22, R22, R165.reuse ;  /* 0x000000a516167220 */ /* 0x080fe20000410000 */
[----:B----4-:R-:W-:Y:S02]  /*1640*/  @P1 HADD2.F32 R21, -RZ, R128.H0_H0 ;  /* 0x20000080ff151230 */ /* 0x010fe40000004100 */
[-C--:B------:R-:W-:Y:S01]  /*1650*/  FMUL.FTZ R20, R20, R165.reuse ;  /* 0x000000a514147220 */ /* 0x080fe20000410000 */
[----:B------:R-:W-:Y:S01]  /*1660*/  FMUL.FTZ R22, R139, R22 ;  /* 0x000000168b167220 */ /* 0x000fe20000410000 */
[----:B------:R-:W-:Y:S01]  /*1670*/  FMUL.FTZ R36, R36, R165 ;  /* 0x000000a524247220 */ /* 0x000fe20000410000 */
[----:B------:R-:W-:-:S02]  /*1680*/  @P1 HADD2.F32 R37, -RZ, R129.H0_H0 ;  /* 0x20000081ff251230 */ /* 0x000fc40000004100 */
[----:B------:R-:W-:Y:S01]  /*1690*/  FMUL.FTZ R20, R141, R20 ;  /* 0x000000148d147220 */ /* 0x000fe20000410000 */
[----:B------:R-:W-:Y:S01]  /*16a0*/  @P1 FADD.FTZ R22, R21, R22 ;  /* 0x0000001615161221 */ /* 0x000fe20000010000 */
[----:B------:R-:W-:Y:S01]  /*16b0*/  FMUL.FTZ R21, R140, R36 ;  /* 0x000000248c157220 */ /* 0x000fe20000410000 */
[----:B------:R-:W-:Y:S02]  /*16c0*/  @P1 HADD2.F32 R36, -RZ, R128.H1_H1 ;  /* 0x30000080ff241230 */ /* 0x000fe40000004100 */
[----:B------:R-:W-:Y:S01]  /*16d0*/  @P1 FADD.FTZ R20, R37, R20 ;  /* 0x0000001425141221 */ /* 0x000fe20000010000 */
[----:B------:R-:W-:Y:S02]  /*16e0*/  HADD2.F32 R37, -RZ, R133.H1_H1 ;  /* 0x30000085ff257230 */ /* 0x000fe40000004100 */
[----:B------:R-:W-:Y:S01]  /*16f0*/  @P1 FADD.FTZ R21, R36, R21 ;  /* 0x0000001524151221 */ /* 0x000fe20000010000 */
[----:B------:R-:W-:Y:S02]  /*1700*/  HADD2.F32 R36, -RZ, R134.H0_H0 ;  /* 0x20000086ff247230 */ /* 0x000fe40000004100 */
[----:B------:R-:W-:Y:S01]  /*1710*/  FMUL.FTZ R37, R37, R165 ;  /* 0x000000a525257220 */ /* 0x000fe20000410000 */
[----:B------:R-:W-:-:S02]  /*1720*/  @P1 HADD2.F32 R132, -RZ, R129.H1_H1 ;  /* 0x30000081ff841230 */ /* 0x000fc40000004100 */
[----:B------:R-:W-:Y:S02]  /*1730*/  HADD2.F32 R134, -RZ, R134.H1_H1 ;  /* 0x30000086ff867230 */ /* 0x000fe40000004100 */
[----:B------:R-:W-:Y:S01]  /*1740*/  FMUL.FTZ R36, R36, R165 ;  /* 0x000000a524247220 */ /* 0x000fe20000410000 */
[----:B------:R-:W-:Y:S01]  /*1750*/  FMUL.FTZ R37, R252, R37 ;  /* 0x00000025fc257220 */ /* 0x000fe20000410000 */
[----:B------:R-:W-:Y:S02]  /*1760*/  @P1 HADD2.F32 R133, -RZ, R130.H0_H0 ;  /* 0x20000082ff851230 */ /* 0x000fe40000004100 */
[----:B------:R-:W-:Y:S01]  /*1770*/  FMUL.FTZ R36, R195, R36 ;  /* 0x00000024c3247220 */ /* 0x000fe20000410000 */
[----:B------:R-:W-:Y:S01]  /*1780*/  @P1 FADD.FTZ R37, R132, R37 ;  /* 0x0000002584251221 */ /* 0x000fe20000010000 */
[--C-:B------:R-:W-:Y:S02]  /*1790*/  HADD2.F32 R132, -RZ, R135.reuse.H0_H0 ;  /* 0x20000087ff847230 */ /* 0x100fe40000004100 */
[----:B------:R-:W-:Y:S01]  /*17a0*/  FMUL.FTZ R134, R134, R165 ;  /* 0x000000a586867220 */ /* 0x000fe20000410000 */
[----:B------:R-:W-:-:S02]  /*17b0*/  HADD2.F32 R135, -RZ, R135.H1_H1 ;  /* 0x30000087ff877230 */ /* 0x000fc40000004100 */
[----:B------:R-:W-:Y:S01]  /*17c0*/  @P1 FADD.FTZ R36, R133, R36 ;  /* 0x0000002485241221 */ /* 0x000fe20000010000 */
[----:B------:R-:W-:Y:S02]  /*17d0*/  @P1 HADD2.F32 R133, -RZ, R130.H1_H1 ;  /* 0x30000082ff851230 */ /* 0x000fe40000004100 */
[----:B------:R-:W-:Y:S01]  /*17e0*/  FMUL.FTZ R139, R194, R134 ;  /* 0x00000086c28b7220 */ /* 0x000fe20000410000 */
[-C--:B------:R-:W-:Y:S01]  /*17f0*/  FMUL.FTZ R132, R132, R165.reuse ;  /* 0x000000a584847220 */ /* 0x080fe20000410000 */
[----:B------:R-:W-:Y:S02]  /*1800*/  FMUL.FTZ R135, R135, R165 ;  /* 0x000000a587877220 */ /* 0x000fe40000410000 */
[----:B------:R-:W-:Y:S01]  /*1810*/  @P1 FADD.FTZ R139, R133, R139 ;  /* 0x0000008b858b1221 */ /* 0x000fe20000010000 */
[----:B--2---:R-:W-:Y:S01]  /*1820*/  FMUL.FTZ R140, R167, R132 ;  /* 0x00000084a78c7220 */ /* 0x004fe20000410000 */
[--C-:B------:R-:W-:Y:S02]  /*1830*/  @P1 HADD2.F32 R132, -RZ, R131.reuse.H0_H0 ;  /* 0x20000083ff841230 */ /* 0x100fe40000004100 */
[----:B------:R-:W-:Y:S01]  /*1840*/  FMUL.FTZ R141, R166, R135 ;  /* 0x00000087a68d7220 */ /* 0x000fe20000410000 */
[----:B------:R-:W-:-:S02]  /*1850*/  @P1 HADD2.F32 R133, -RZ, R131.H1_H1 ;  /* 0x30000083ff851230 */ /* 0x000fc40000004100 */
        /* <DEDUP_REMOVED lines=10> */
.L_x_30167:
[----:B------:R-:W-:Y:S05]  /*1900*/  BSYNC B0 ;  /* 0x0000000000007941 */ /* 0x000fea0003800000 */
.L_x_30166:
[----:B------:R-:W-:Y:S01]  /*1910*/  ISETP.GE.U32.AND P1, PT, R4, 0x60, PT ;  /* 0x000000600400780c */ /* 0x000fe20003f26070 */
[----:B------:R-:W-:-:S12]  /*1920*/  BSSY B0, `(.L_x_30168) ;  /* 0x000003a000007945 */ /* 0x000fd80003800000 */
[----:B------:R-:W-:Y:S05]  /*1930*/  @!P1 BRA `(.L_x_30169) ;  /* 0x0000000000e09947 */ /* 0x000fea0003800000 */
[----:B------:R-:W0:Y:S01]  /*1940*/  LDC.64 R34, c[0x0][0x220] ;  /* 0x00008800ff227b82 */ /* 0x000e220000000a00 */
[----:B------:R-:W-:-:S04]  /*1950*/  ISETP.NE.U32.AND P1, PT, RZ, UR8, PT ;  /* 0x00000008ff007c0c */ /* 0x000fc8000bf25070 */
[----:B------:R-:W-:-:S13]  /*1960*/  ISETP.NE.AND.EX P1, PT, RZ, UR9, PT, P1 ;  /* 0x00000009ff007c0c */ /* 0x000fda000bf25310 */
[----:B-1----:R-:W-:-:S04]  /*1970*/  @P1 LEA R18, P2, R192, UR8, 0x4 ;  /* 0x00000008c0121c11 */ /* 0x002fc8000f8420ff */
[C---:B------:R-:W-:Y:S01]  /*1980*/  @P1 LEA.HI.X R19, R192.reuse, UR9, RZ, 0x4, P2 ;  /* 0x00000009c0131c11 */ /* 0x040fe200090f24ff */
[----:B0-----:R-:W-:-:S04]  /*1990*/  IMAD.WIDE.U32 R34, R192, 0x10, R34 ;  /* 0x00000010c0227825 */ /* 0x001fc800078e0022 */
[----:B------:R0:W3:Y:S04]  /*19a0*/  @P1 LDG.E.128 R128, desc[UR4][R18.64] ;  /* 0x0000000412801981 */ /* 0x0000e8000c1e1d00 */
[----:B--2---:R-:W0:Y:S02]  /*19b0*/  LDG.E.128 R132, desc[UR4][R34.64] ;  /* 0x0000000422847981 */ /* 0x004e24000c1e1d00 */
[--C-:B0-----:R-:W-:Y:S02]  /*19c0*/  HADD2.F32 R19, -RZ, R132.reuse.H0_H0 ;  /* 0x20000084ff137230 */ /* 0x101fe40000004100 */
[----:B------:R-:W-:Y:S02]  /*19d0*/  HADD2.F32 R17, -RZ, R133.H0_H0 ;  /* 0x20000085ff117230 */ /* 0x000fe40000004100 */
[----:B------:R-:W-:-:S02]  /*19e0*/  HADD2.F32 R34, -RZ, R132.H1_H1 ;  /* 0x30000084ff227230 */ /* 0x000fc40000004100 */
[-C--:B------:R-:W-:Y:S01]  /*19f0*/  FMUL.FTZ R19, R19, R165.reuse ;  /* 0x000000a513137220 */ /* 0x080fe20000410000 */
[--C-:B---3--:R-:W-:Y:S02]  /*1a00*/  @P1 HADD2.F32 R18, -RZ, R128.reuse.H0_H0 ;  /* 0x20000080ff121230 */ /* 0x108fe40000004100 */
[----:B------:R-:W-:Y:S01]  /*1a10*/  FMUL.FTZ R17, R17, R165 ;  /* 0x000000a511117220 */ /* 0x000fe20000410000 */
[----:B-----5:R-:W-:Y:S01]  /*1a20*/  FMUL.FTZ R19, R248, R19 ;  /* 0x00000013f8137220 */ /* 0x020fe20000410000 */
[----:B------:R-:W-:Y:S01]  /*1a30*/  FMUL.FTZ R34, R34, R165 ;  /* 0x000000a522227220 */ /* 0x000fe20000410000 */
[----:B------:R-:W-:Y:S02]  /*1a40*/  @P1 HADD2.F32 R35, -RZ, R129.H0_H0 ;  /* 0x20000081ff231230 */ /* 0x000fe40000004100 */
[----:B------:R-:W-:Y:S01]  /*1a50*/  FMUL.FTZ R17, R250, R17 ;  /* 0x00000011fa117220 */ /* 0x000fe20000410000 */
[----:B------:R-:W-:Y:S01]  /*1a60*/  @P1 FADD.FTZ R19, R18, R19 ;  /* 0x0000001312131221 */ /* 0x000fe20000010000 */
[----:B------:R-:W-:Y:S01]  /*1a70*/  FMUL.FTZ R18, R249, R34 ;  /* 0x00000022f9127220 */ /* 0x000fe20000410000 */
[----:B------:R-:W-:-:S02]  /*1a80*/  @P1 HADD2.F32 R34, -RZ, R128.H1_H1 ;  /* 0x30000080ff221230 */ /* 0x000fc40000004100 */
[----:B------:R-:W-:Y:S01]  /*1a90*/  @P1 FADD.FTZ R17, R35, R17 ;  /* 0x0000001123111221 */ /* 0x000fe20000010000 */
[----:B------:R-:W-:Y:S02]  /*1aa0*/  HADD2.F32 R35, -RZ, R133.H1_H1 ;  /* 0x30000085ff237230 */ /* 0x000fe40000004100 */
[----:B------:R-:W-:Y:S01]  /*1ab0*/  @P1 FADD.FTZ R18, R34, R18 ;  /* 0x0000001222121221 */ /* 0x000fe20000010000 */
[--C-:B------:R-:W-:Y:S02]  /*1ac0*/  HADD2.F32 R34, -RZ, R134.reuse.H0_H0 ;  /* 0x20000086ff227230 */ /* 0x100fe40000004100 */
[-C--:B------:R-:W-:Y:S01]  /*1ad0*/  FMUL.FTZ R35, R35, R165.reuse ;  /* 0x000000a523237220 */ /* 0x080fe20000410000 */
[----:B------:R-:W-:Y:S02]  /*1ae0*/  @P1 HADD2.F32 R132, -RZ, R129.H1_H1 ;  /* 0x30000081ff841230 */ /* 0x000fe40000004100 */
[----:B------:R-:W-:Y:S02]  /*1af0*/  HADD2.F32 R134, -RZ, R134.H1_H1 ;  /* 0x30000086ff867230 */ /* 0x000fe40000004100 */
[----:B------:R-:W-:Y:S01]  /*1b00*/  FMUL.FTZ R34, R34, R165 ;  /* 0x000000a522227220 */ /* 0x000fe20000410000 */
[----:B------:R-:W-:Y:S01]  /*1b10*/  FMUL.FTZ R35, R251, R35 ;  /* 0x00000023fb237220 */ /* 0x000fe20000410000 */
[----:B------:R-:W-:-:S02]  /*1b20*/  @P1 HADD2.F32 R133, -RZ, R130.H0_H0 ;  /* 0x20000082ff851230 */ /* 0x000fc40000004100 */
[----:B------:R-:W-:Y:S01]  /*1b30*/  FMUL.FTZ R34, R244, R34 ;  /* 0x00000022f4227220 */ /* 0x000fe20000410000 */
[----:B------:R-:W-:Y:S01]  /*1b40*/  @P1 FADD.FTZ R35, R132, R35 ;  /* 0x0000002384231221 */ /* 0x000fe20000010000 */
[--C-:B------:R-:W-:Y:S02]  /*1b50*/  HADD2.F32 R132, -RZ, R135.reuse.H0_H0 ;  /* 0x20000087ff847230 */ /* 0x100fe40000004100 */
[-C--:B------:R-:W-:Y:S01]  /*1b60*/  FMUL.FTZ R134, R134, R165.reuse ;  /* 0x000000a586867220 */ /* 0x080fe20000410000 */
[----:B------:R-:W-:Y:S02]  /*1b70*/  HADD2.F32 R135, -RZ, R135.H1_H1 ;  /* 0x30000087ff877230 */ /* 0x000fe40000004100 */
[----:B------:R-:W-:Y:S01]  /*1b80*/  @P1 FADD.FTZ R34, R133, R34 ;  /* 0x0000002285221221 */ /* 0x000fe20000010000 */
[----:B------:R-:W-:Y:S02]  /*1b90*/  @P1 HADD2.F32 R133, -RZ, R130.H1_H1 ;  /* 0x30000082ff851230 */ /* 0x000fe40000004100 */
[----:B------:R-:W-:Y:S01]  /*1ba0*/  FMUL.FTZ R142, R245, R134 ;  /* 0x00000086f58e7220 */ /* 0x000fe20000410000 */
[-C--:B------:R-:W-:Y:S01]  /*1bb0*/  FMUL.FTZ R132, R132, R165.reuse ;  /* 0x000000a584847220 */ /* 0x080fe20000410000 */
[----:B------:R-:W-:-:S02]  /*1bc0*/  FMUL.FTZ R135, R135, R165 ;  /* 0x000000a587877220 */ /* 0x000fc40000410000 */
        /* <DEDUP_REMOVED lines=15> */
.L_x_30169:
[----:B------:R-:W-:Y:S05]  /*1cc0*/  BSYNC B0 ;  /* 0x0000000000007941 */ /* 0x000fea0003800000 */
.L_x_30168:
        /* <DEDUP_REMOVED lines=9> */
[----:B------:R0:W3:Y:S04]  /*1d60*/  @P1 LDG.E.128 R128, desc[UR4][R14.64] ;  /* 0x000000040e801981 */ /* 0x0000e8000c1e1d00 */
[----:B--2---:R-:W0:Y:S02]  /*1d70*/  LDG.E.128 R132, desc[UR4][R32.64] ;  /* 0x0000000420847981 */ /* 0x004e24000c1e1d00 */
[----:B0-----:R-:W-:-:S05]  /*1d80*/  HADD2.F32 R14, -RZ, R132.H0_H0 ;  /* 0x20000084ff0e7230 */ /* 0x001fca0000004100 */
[----:B------:R-:W-:Y:S01]  /*1d90*/  FMUL.FTZ R14, R14, R165 ;  /* 0x000000a50e0e7220 */ /* 0x000fe20000410000 */
[----:B------:R-:W-:-:S03]  /*1da0*/  HADD2.F32 R32, -RZ, R132.H1_H1 ;  /* 0x30000084ff207230 */ /* 0x000fc60000004100 */
[----:B-1---5:R-:W-:Y:S01]  /*1db0*/  FMUL.FTZ R16, R240, R14 ;  /* 0x0000000ef0107220 */ /* 0x022fe20000410000 */
[----:B------:R-:W-:Y:S02]  /*1dc0*/  HADD2.F32 R14, -RZ, R133.H0_H0 ;  /* 0x20000085ff0e7230 */ /* 0x000fe40000004100 */
[--C-:B---3--:R-:W-:Y:S02]  /*1dd0*/  @P1 HADD2.F32 R15, -RZ, R128.reuse.H0_H0 ;  /* 0x20000080ff0f1230 */ /* 0x108fe40000004100 */
[-C--:B------:R-:W-:Y:S01]  /*1de0*/  FMUL.FTZ R32, R32, R165.reuse ;  /* 0x000000a520207220 */ /* 0x080fe20000410000 */
[----:B------:R-:W-:Y:S01]  /*1df0*/  FMUL.FTZ R14, R14, R165 ;  /* 0x000000a50e0e7220 */ /* 0x000fe20000410000 */
[----:B------:R-:W-:Y:S02]  /*1e00*/  @P1 HADD2.F32 R33, -RZ, R129.H0_H0 ;  /* 0x20000081ff211230 */ /* 0x000fe40000004100 */
[----:B------:R-:W-:Y:S01]  /*1e10*/  @P1 FADD.FTZ R16, R15, R16 ;  /* 0x000000100f101221 */ /* 0x000fe20000010000 */
[----:B------:R-:W-:Y:S01]  /*1e20*/  FMUL.FTZ R14, R242, R14 ;  /* 0x0000000ef20e7220 */ /* 0x000fe20000410000 */
        /* <DEDUP_REMOVED lines=37> */
.L_x_30171:
[----:B------:R-:W-:Y:S05]  /*2080*/  BSYNC B0 ;  /* 0x0000000000007941 */ /* 0x000fea0003800000 */
.L_x_30170:
        /* <DEDUP_REMOVED lines=10> */
[----:B--2---:R-:W1:Y:S02]  /*2130*/  LDG.E.128 R132, desc[UR4][R30.64] ;  /* 0x000000041e847981 */ /* 0x004e64000c1e1d00 */
[----:B-1-34-:R-:W-:-:S05]  /*2140*/  HADD2.F32 R11, -RZ, R132.H0_H0 ;  /* 0x20000084ff0b7230 */ /* 0x01afca0000004100 */
[----:B------:R-:W-:Y:S01]  /*2150*/  FMUL.FTZ R11, R11, R165 ;  /* 0x000000a50b0b7220 */ /* 0x000fe20000410000 */
[----:B------:R-:W-:-:S03]  /*2160*/  HADD2.F32 R30, -RZ, R132.H1_H1 ;  /* 0x30000084ff1e7230 */ /* 0x000fc60000004100 */
[----:B0----5:R-:W-:Y:S01]  /*2170*/  FMUL.FTZ R13, R232, R11 ;  /* 0x0000000be80d7220 */ /* 0x021fe20000410000 */
[----:B------:R-:W-:Y:S02]  /*2180*/  HADD2.F32 R11, -RZ, R133.H0_H0 ;  /* 0x20000085ff0b7230 */ /* 0x000fe40000004100 */
[--C-:B------:R-:W-:Y:S02]  /*2190*/  @P1 HADD2.F32 R12, -RZ, R128.reuse.H0_H0 ;  /* 0x20000080ff0c1230 */ /* 0x100fe40000004100 */
        /* <DEDUP_REMOVED lines=42> */
.L_x_30173:
[----:B------:R-:W-:Y:S05]  /*2440*/  BSYNC B0 ;  /* 0x0000000000007941 */ /* 0x000fea0003800000 */
.L_x_30172:
[----:B------:R-:W-:Y:S01]  /*2450*/  ISETP.GE.U32.AND P1, PT, R4, 0xc0, PT ;  /* 0x000000c00400780c */ /* 0x000fe20003f26070 */
[----:B------:R-:W-:-:S12]  /*2460*/  BSSY B0, `(.L_x_30174) ;  /* 0x000003a000007945 */ /* 0x000fd80003800000 */
[----:B------:R-:W-:Y:S05]  /*2470*/  @!P1 BRA `(.L_x_30175) ;  /* 0x0000000000e09947 */ /* 0x000fea0003800000 */
[----:B------:R-:W0:Y:S01]  /*2480*/  LDC.64 R28, c[0x0][0x220] ;  /* 0x00008800ff1c7b82 */ /* 0x000e220000000a00 */
[----:B------:R-:W-:-:S04]  /*2490*/  ISETP.NE.U32.AND P1, PT, RZ, UR8, PT ;  /* 0x00000008ff007c0c */ /* 0x000fc8000bf25070 */
[----:B------:R-:W-:-:S13]  /*24a0*/  ISETP.NE.AND.EX P1, PT, RZ, UR9, PT, P1 ;  /* 0x00000009ff007c0c */ /* 0x000fda000bf25310 */
[----:B-1-34-:R-:W-:-:S04]  /*24b0*/  @P1 LEA R8, P2, R192, UR8, 0x4 ;  /* 0x00000008c0081c11 */ /* 0x01afc8000f8420ff */
[C---:B------:R-:W-:Y:S01]  /*24c0*/  @P1 LEA.HI.X R9, R192.reuse, UR9, RZ, 0x4, P2 ;  /* 0x00000009c0091c11 */ /* 0x040fe200090f24ff */
[----:B0-----:R-:W-:-:S04]  /*24d0*/  IMAD.WIDE.U32 R28, R192, 0x10, R28 ;  /* 0x00000010c01c7825 */ /* 0x001fc800078e001c */
[----:B------:R0:W3:Y:S04]  /*24e0*/  @P1 LDG.E.128 R128, desc[UR4][R8.64] ;  /* 0x0000000408801981 */ /* 0x0000e8000c1e1d00 */
[----:B--2---:R-:W2:Y:S02]  /*24f0*/  LDG.E.128 R132, desc[UR4][R28.64] ;  /* 0x000000041c847981 */ /* 0x004ea4000c1e1d00 */
[--C-:B--2---:R-:W-:Y:S02]  /*2500*/  HADD2.F32 R10, -RZ, R132.reuse.H0_H0 ;  /* 0x20000084ff0a7230 */ /* 0x104fe40000004100 */
[----:B0-----:R-:W-:Y:S02]  /*2510*/  HADD2.F32 R8, -RZ, R133.H0_H0 ;  /* 0x20000085ff087230 */ /* 0x001fe40000004100 */
[----:B------:R-:W-:-:S02]  /*2520*/  HADD2.F32 R28, -RZ, R132.H1_H1 ;  /* 0x30000084ff1c7230 */ /* 0x000fc40000004100 */
[-C--:B------:R-:W-:Y:S01]  /*2530*/  FMUL.FTZ R10, R10, R165.reuse ;  /* 0x000000a50a0a7220 */ /* 0x080fe20000410000 */
[--C-:B---3--:R-:W-:Y:S02]  /*2540*/  @P1 HADD2.F32 R9, -RZ, R128.reuse.H0_H0 ;  /* 0x20000080ff091230 */ /* 0x108fe40000004100 */
[-C--:B------:R-:W-:Y:S01]  /*2550*/  FMUL.FTZ R8, R8, R165.reuse ;  /* 0x000000a508087220 */ /* 0x080fe20000410000 */
        /* <DEDUP_REMOVED lines=42> */
.L_x_30175:
[----:B------:R-:W-:Y:S05]  /*2800*/  BSYNC B0 ;  /* 0x0000000000007941 */ /* 0x000fea0003800000 */
.L_x_30174:
        /* <DEDUP_REMOVED lines=59> */
.L_x_30177:
[----:B------:R-:W-:Y:S05]  /*2bc0*/  BSYNC B0 ;  /* 0x0000000000007941 */ /* 0x000fea0003800000 */
.L_x_30176:
        /* <DEDUP_REMOVED lines=14> */
[----:B------:R-:W-:Y:S02]  /*2cb0*/  HADD2.F32 R133, -RZ, R133.H1_H1 ;  /* 0x30000085ff857230 */ /* 0x000fe40000004100 */
[----:B------:R-:W-:Y:S02]  /*2cc0*/  HADD2.F32 R132, -RZ, R134.H0_H0 ;  /* 0x20000086ff847230 */ /* 0x000fe40000004100 */
[--C-:B------:R-:W-:Y:S02]  /*2cd0*/  HADD2.F32 R162, -RZ, R135.reuse.H0_H0 ;  /* 0x20000087ffa27230 */ /* 0x100fe40000004100 */
[----:B------:R-:W-:Y:S02]  /*2ce0*/  HADD2.F32 R161, -RZ, R135.H1_H1 ;  /* 0x30000087ffa17230 */ /* 0x000fe40000004100 */
[-C--:B------:R-:W-:Y:S01]  /*2cf0*/  FMUL.FTZ R157, R157, R165.reuse ;  /* 0x000000a59d9d7220 */ /* 0x080fe20000410000 */
[-C--:B------:R-:W-:Y:S01]  /*2d00*/  FMUL.FTZ R158, R158, R165.reuse ;  /* 0x000000a59e9e7220 */ /* 0x080fe20000410000 */
[-C--:B------:R-:W-:Y:S01]  /*2d10*/  FMUL.FTZ R160, R133, R165.reuse ;  /* 0x000000a585a07220 */ /* 0x080fe20000410000 */
[-C--:B------:R-:W-:Y:S01]  /*2d20*/  FMUL.FTZ R135, R132, R165.reuse ;  /* 0x000000a584877220 */ /* 0x080fe20000410000 */
[-C--:B------:R-:W-:Y:S01]  /*2d30*/  FMUL.FTZ R132, R162, R165.reuse ;  /* 0x000000a5a2847220 */ /* 0x080fe20000410000 */
[----:B------:R-:W-:Y:S01]  /*2d40*/  FMUL.FTZ R133, R161, R165 ;  /* 0x000000a5a1857220 */ /* 0x000fe20000410000 */
[----:B--2---:R-:W-:-:S02]  /*2d50*/  @P1 HADD2.F32 R161, -RZ, R128.H0_H0 ;  /* 0x20000080ffa11230 */ /* 0x004fc40000004100 */
[----:B-----5:R-:W-:Y:S01]  /*2d60*/  FMUL.FTZ R157, R200, R157 ;  /* 0x0000009dc89d7220 */ /* 0x020fe20000410000 */
[----:B------:R-:W-:Y:S02]  /*2d70*/  @P1 HADD2.F32 R162, -RZ, R128.H1_H1 ;  /* 0x30000080ffa21230 */ /* 0x000fe40000004100 */
[----:B------:R-:W-:Y:S01]  /*2d80*/  FMUL.FTZ R158, R201, R158 ;  /* 0x0000009ec99e7220 */ /* 0x000fe20000410000 */
[----:B------:R-:W-:Y:S02]  /*2d90*/  HADD2.F32 R134, -RZ, R134.H1_H1 ;  /* 0x30000086ff867230 */ /* 0x000fe40000004100 */
[----:B------:R-:W-:Y:S01]  /*2da0*/  FMUL.FTZ R159, R159, R165 ;  /* 0x000000a59f9f7220 */ /* 0x000fe20000410000 */
[----:B------:R-:W-:Y:S01]  /*2db0*/  @P1 FADD.FTZ R157, R161, R157 ;  /* 0x0000009da19d1221 */ /* 0x000fe20000010000 */
[----:B------:R-:W-:Y:S01]  /*2dc0*/  @P1 FADD.FTZ R158, R162, R158 ;  /* 0x0000009ea29e1221 */ /* 0x000fe20000010000 */
[--C-:B------:R-:W-:Y:S02]  /*2dd0*/  @P1 HADD2.F32 R161, -RZ, R129.reuse.H0_H0 ;  /* 0x20000081ffa11230 */ /* 0x100fe40000004100 */
[----:B------:R-:W-:Y:S01]  /*2de0*/  FMUL.FTZ R159, R202, R159 ;  /* 0x0000009fca9f7220 */ /* 0x000fe20000410000 */
[----:B------:R-:W-:-:S02]  /*2df0*/  @P1 HADD2.F32 R162, -RZ, R129.H1_H1 ;  /* 0x30000081ffa21230 */ /* 0x000fc40000004100 */
        /* <DEDUP_REMOVED lines=8> */
[--C-:B------:R-:W-:Y:S02]  /*2e80*/  @P1 HADD2.F32 R134, -RZ, R130.reuse.H0_H0 ;  /* 0x20000082ff861230 */ /* 0x100fe40000004100 */
[----:B------:R-:W-:-:S02]  /*2e90*/  @P1 HADD2.F32 R135, -RZ, R130.H1_H1 ;  /* 0x30000082ff871230 */ /* 0x000fc40000004100 */
[--C-:B------:R-:W-:Y:S02]  /*2ea0*/  @P1 HADD2.F32 R132, -RZ, R131.reuse.H0_H0 ;  /* 0x20000083ff841230 */ /* 0x100fe40000004100 */
[----:B------:R-:W-:Y:S02]  /*2eb0*/  @P1 HADD2.F32 R133, -RZ, R131.H1_H1 ;  /* 0x30000083ff851230 */ /* 0x000fe40000004100 */
[----:B------:R-:W-:Y:S01]  /*2ec0*/  @P1 FADD.FTZ R161, R134, R161 ;  /* 0x000000a186a11221 */ /* 0x000fe20000010000 */
[----:B------:R-:W-:Y:S01]  /*2ed0*/  @P1 FADD.FTZ R162, R135, R162 ;  /* 0x000000a287a21221 */ /* 0x000fe20000010000 */
[----:B------:R-:W-:Y:S01]  /*2ee0*/  @P1 FADD.FTZ R163, R132, R163 ;  /* 0x000000a384a31221 */ /* 0x000fe20000010000 */
[----:B------:R-:W-:Y:S01]  /*2ef0*/  @P1 FADD.FTZ R164, R133, R164 ;  /* 0x000000a485a41221 */ /* 0x000fe20000010000 */
[----:B------:R-:W-:Y:S02]  /*2f00*/  LEA R166, P1, R192, UR10, 0x4 ;  /* 0x0000000ac0a67c11 */ /* 0x000fe4000f8220ff */
[----:B------:R-:W-:-:S02]  /*2f10*/  F2FP.F16.F32.PACK_AB R134, R162, R161 ;  /* 0x000000a1a286723e */ /* 0x000fc400000000ff */
[----:B------:R-:W-:Y:S02]  /*2f20*/  LEA.HI.X R167, R192, UR11, RZ, 0x4, P1 ;  /* 0x0000000bc0a77c11 */ /* 0x000fe400088f24ff */
[----:B------:R-:W-:Y:S02]  /*2f30*/  F2FP.F16.F32.PACK_AB R133, R160, R159 ;  /* 0x0000009fa085723e */ /* 0x000fe400000000ff */
[----:B------:R-:W-:Y:S02]  /*2f40*/  F2FP.F16.F32.PACK_AB R132, R158, R157 ;  /* 0x0000009d9e84723e */ /* 0x000fe400000000ff */
[----:B------:R-:W-:-:S05]  /*2f50*/  F2FP.F16.F32.PACK_AB R135, R164, R163 ;  /* 0x000000a3a487723e */ /* 0x000fca00000000ff */
[----:B------:R0:W-:Y:S02]  /*2f60*/  STG.E.128 desc[UR4][R166.64], R132 ;  /* 0x00000084a6007986 */ /* 0x0001e4000c101d04 */
.L_x_30179:
[----:B------:R-:W-:Y:S05]  /*2f70*/  BSYNC B0 ;  /* 0x0000000000007941 */ /* 0x000fea0003800000 */
.L_x_30178:
[----:B0-2---:R-:W-:Y:S01]  /*2f80*/  FADD.FTZ R132, RZ, R25 ;  /* 0x00000019ff847221 */ /* 0x005fe20000010000 */
        /* <DEDUP_REMOVED lines=81> */
[----:B------:R-:W2:Y:S01]  /*34a0*/  LDC R166, c[0x0][0x290] ;  /* 0x0000a400ffa67b82 */ /* 0x000ea20000000800 */
        /* <DEDUP_REMOVED lines=10> */
[----:B--2---:R-:W-:-:S04]  /*3550*/  FMUL.FTZ R135, R135, R166 ;  /* 0x000000a687877220 */ /* 0x004fc80000410000 */
        /* <DEDUP_REMOVED lines=140> */
.L_x_30209:
[----:B--2---:R-:W-:Y:S01]  /*3e20*/  FADD.FTZ R132, R165, R132 ;  /* 0x00000084a5847221 */ /* 0x004fe20000010000 */
[----:B------:R-:W-:Y:S01]  /*3e30*/  PLOP3.LUT P1, PT, PT, PT, UP1, 0x40, 0x0 ;  /* 0x000000000000781c */ /* 0x000fe20003f2e818 */
[----:B------:R-:W-:Y:S02]  /*3e40*/  BSSY B0, `(.L_x_30181) ;  /* 0x0000037000007945 */ /* 0x000fe40003800000 */
[----:B------:R-:W-:Y:S02]  /*3e50*/  FFMA.FTZ R134, R132, R166, UR12 ;  /* 0x0000000c84867e23 */ /* 0x000fe400080100a6 */
[----:B------:R-:W2:Y:S02]  /*3e60*/  @!P5 LDC.64 R132, c[0x0][0x250] ;  /* 0x00009400ff84db82 */ /* 0x000ea40000000a00 */
[----:B--2---:R-:W-:-:S05]  /*3e70*/  @!P5 IMAD.WIDE R132, R2, 0x4, R132 ;  /* 0x000000040284d825 */ /* 0x004fca00078e0284 */
[----:B------:R2:W-:Y:S02]  /*3e80*/  @!P5 STG.E desc[UR4][R132.64], R135 ;  /* 0x000000878400d986 */ /* 0x0005e4000c101904 */
[----:B--2---:R-:W-:-:S05]  /*3e90*/  FMUL.FTZ R132, R135, R135 ;  /* 0x0000008787847220 */ /* 0x004fca0000410000 */
[----:B------:R-:W-:Y:S02]  /*3ea0*/  FSEL R132, R132, RZ, !P1 ;  /* 0x000000ff84847208 */ /* 0x000fe40004800000 */
[----:B------:R-:W-:-:S03]  /*3eb0*/  PLOP3.LUT P1, PT, PT, PT, UP1, 0x40, 0x0 ;  /* 0x000000000000781c */ /* 0x000fc60003f2e818 */
[----:B------:R-:W-:Y:S01]  /*3ec0*/  FADD.FTZ R134, R134, R132 ;  /* 0x0000008486867221 */ /* 0x000fe20000010000 */
[----:B------:R-:W-:Y:S01]  /*3ed0*/  FSEL R192, R135, RZ, P1 ;  /* 0x000000ff87c07208 */ /* 0x000fe20000800000 */
[----:B------:R-:W2:Y:S02]  /*3ee0*/  @!P5 LDC.64 R132, c[0x0][0x258] ;  /* 0x00009600ff84db82 */ /* 0x000ea40000000a00 */
[----:B0-----:R-:W0:Y:S01]  /*3ef0*/  MUFU.RSQ R165, R134 ;  /* 0x0000008600a57308 */ /* 0x001e220000001400 */
[----:B--2---:R-:W-:-:S05]  /*3f00*/  @!P5 IMAD.WIDE R132, R2, 0x4, R132 ;  /* 0x000000040284d825 */ /* 0x004fca00078e0284 */
        /* <DEDUP_REMOVED lines=19> */
[----:B------:R-:W-:Y:S01]  /*4040*/  F2FP.F16.F32.PACK_AB R132, R133, R132 ;  /* 0x000000848584723e */ /* 0x000fe200000000ff */
        /* <DEDUP_REMOVED lines=8> */
[----:B------:R-:W-:Y:S01]  /*40d0*/  F2FP.F16.F32.PACK_AB R133, R133, R134 ;  /* 0x000000868585723e */ /* 0x000fe200000000ff */
[----:B------:R-:W-:Y:S01]  /*40e0*/  FADD.FTZ R134, R136, -R192 ;  /* 0x800000c088867221 */ /* 0x000fe20000010000 */
[----:B------:R-:W-:-:S03]  /*40f0*/  FFMA.FTZ R166, R193, R166, R46 ;  /* 0x000000a6c1a67223 */ /* 0x000fc6000001002e */
        /* <DEDUP_REMOVED lines=11> */
.L_x_30182:
[----:B------:R-:W-:Y:S05]  /*41b0*/  BSYNC B0 ;  /* 0x0000000000007941 */ /* 0x000fea0003800000 */
.L_x_30181:
[----:B------:R-:W-:Y:S01]  /*41c0*/  ISETP.GE.U32.AND P1, PT, R4, 0x40, PT ;  /* 0x000000400400780c */ /* 0x000fe20003f26070 */
[----:B------:R-:W-:-:S12]  /*41d0*/  BSSY B0, `(.L_x_30183) ;  /* 0x0000022000007945 */ /* 0x000fd80003800000 */
[----:B------:R-:W-:Y:S05]  /*41e0*/  @!P1 BRA `(.L_x_30184) ;  /* 0x0000000000809947 */ /* 0x000fea0003800000 */
[--C-:B0-2---:R-:W-:Y:S01]  /*41f0*/  FADD.FTZ R132, R22, -R192.reuse ;  /* 0x800000c016847221 */ /* 0x105fe20000010000 */
        /* <DEDUP_REMOVED lines=31> */
.L_x_30184:
[----:B------:R-:W-:Y:S05]  /*43f0*/  BSYNC B0 ;  /* 0x0000000000007941 */ /* 0x000fea0003800000 */
.L_x_30183:
        /* <DEDUP_REMOVED lines=35> */
.L_x_30186:
[----:B------:R-:W-:Y:S05]  /*4630*/  BSYNC B0 ;  /* 0x0000000000007941 */ /* 0x000fea0003800000 */
.L_x_30185:
        /* <DEDUP_REMOVED lines=35> */
.L_x_30188:
[----:B------:R-:W-:Y:S05]  /*4870*/  BSYNC B0 ;  /* 0x0000000000007941 */ /* 0x000fea0003800000 */
.L_x_30187:
        /* <DEDUP_REMOVED lines=35> */
.L_x_30190:
[----:B------:R-:W-:Y:S05]  /*4ab0*/  BSYNC B0 ;  /* 0x0000000000007941 */ /* 0x000fea0003800000 */
.L_x_30189:
        /* <DEDUP_REMOVED lines=35> */
.L_x_30192:
[----:B------:R-:W-:Y:S05]  /*4cf0*/  BSYNC B0 ;  /* 0x0000000000007941 */ /* 0x000fea0003800000 */
.L_x_30191:
        /* <DEDUP_REMOVED lines=35> */
.L_x_30194:
[----:B------:R-:W-:Y:S05]  /*4f30*/  BSYNC B0 ;  /* 0x0000000000007941 */ /* 0x000fea0003800000 */
.L_x_30193:
[----:B------:R-:W-:Y:S01]  /*4f40*/  ISETP.GE.U32.AND P1, PT, R4, 0x100, PT ;  /* 0x000001000400780c */ /* 0x000fe20003f26070 */
[----:B------:R-:W-:-:S12]  /*4f50*/  BSSY B0, `(.L_x_30195) ;  /* 0x0000021000007945 */ /* 0x000fd80003800000 */
[----:B------:R-:W-:Y:S05]  /*4f60*/  @!P1 BRA `(.L_x_30196) ;  /* 0x00000000007c9947 */ /* 0x000fea0003800000 */
[--C-:B0-2---:R-:W-:Y:S01]  /*4f70*/  FADD.FTZ R135, R162, -R192.reuse ;  /* 0x800000c0a2877221 */ /* 0x105fe20000010000 */
        /* <DEDUP_REMOVED lines=18> */
[----:B------:R-:W-:Y:S01]  /*50a0*/  F2FP.F16.F32.PACK_AB R135, R167, R135 ;  /* 0x00000087a787723e */ /* 0x000fe200000000ff */
[----:B------:R-:W-:Y:S01]  /*50b0*/  FFMA.FTZ R167, R205, R192, R125 ;  /* 0x000000c0cda77223 */ /* 0x000fe2000001007d */
[----:B------:R-:W-:Y:S01]  /*50c0*/  FFMA.FTZ R166, R208, R166, R120 ;  /* 0x000000a6d0a67223 */ /* 0x000fe20000010078 */
[----:B------:R-:W-:Y:S01]  /*50d0*/  FFMA.FTZ R165, R209, R193, R121 ;  /* 0x000000c1d1a57223 */ /* 0x000fe20000010079 */
[----:B------:R-:W-:Y:S01]  /*50e0*/  FFMA.FTZ R192, R211, R134, R123 ;  /* 0x00000086d3c07223 */ /* 0x000fe2000001007b */
[----:B------:R-:W-:Y:S01]  /*50f0*/  FFMA.FTZ R133, R210, R133, R122 ;  /* 0x00000085d2857223 */ /* 0x000fe2000001007a */
[----:B------:R-:W-:-:S02]  /*5100*/  F2FP.F16.F32.PACK_AB R134, R167, R132 ;  /* 0x00000084a786723e */ /* 0x000fc400000000ff */
[----:B------:R-:W-:Y:S02]  /*5110*/  F2FP.F16.F32.PACK_AB R132, R165, R166 ;  /* 0x000000a6a584723e */ /* 0x000fe400000000ff */
[----:B------:R-:W0:Y:S01]  /*5120*/  LDC.64 R166, c[0x0][0x2b8] ;  /* 0x0000ae00ffa67b82 */ /* 0x000e220000000a00 */
[----:B------:R-:W-:Y:S01]  /*5130*/  F2FP.F16.F32.PACK_AB R133, R192, R133 ;  /* 0x00000085c085723e */ /* 0x000fe200000000ff */
[----:B0-----:R-:W-:-:S05]  /*5140*/  IMAD.WIDE.U32 R166, R0, 0x10, R166 ;  /* 0x0000001000a67825 */ /* 0x001fca00078e00a6 */
[----:B------:R0:W-:Y:S02]  /*5150*/  STG.E.128 desc[UR4][R166.64], R132 ;  /* 0x00000084a6007986 */ /* 0x0001e4000c101d04 */
.L_x_30196:
[----:B------:R-:W-:Y:S05]  /*5160*/  BSYNC B0 ;  /* 0x0000000000007941 */ /* 0x000fea0003800000 */
.L_x_30195:
[----:B0-2---:R-:W0:Y:S02]  /*5170*/  LDC.64 R132, c[0x0][0x210] ;  /* 0x00008400ff847b82 */ /* 0x005e240000000a00 */
[----:B0-----:R-:W-:-:S04]  /*5180*/  LEA R2, R132, R2, 0x2 ;  /* 0x0000000284027211 */ /* 0x001fc800078e10ff */
[----:B------:R-:W-:-:S13]  /*5190*/  ISETP.GE.AND P1, PT, R2, R133, PT ;  /* 0x000000850200720c */ /* 0x000fda0003f26270 */
[----:B------:R-:W-:Y:S05]  /*51a0*/  @!P1 BRA `(.L_x_30197) ;  /* 0xffffffbc007c9947 */ /* 0x000fea000383ffff */
[----:B------:R-:W-:Y:S05]  /*51b0*/  EXIT ;  /* 0x000000000000794d */ /* 0x000fea0003800000 */
.L_x_30180:
        /* <DEDUP_REMOVED lines=8> */
.L_x_30199:
[----:B------:R-:W-:Y:S05]  /*5240*/  BSYNC B0 ;  /* 0x0000000000007941 */ /* 0x000fea0003800000 */
.L_x_30198:
        /* <DEDUP_REMOVED lines=9> */
.L_x_30200:
[----:B------:R-:W-:Y:S01]  /*52e0*/  HFMA2.MMA R134, -RZ, RZ, 0, 2.384185791015625e-07 ;  /* 0x00000004ff867435 */ /* 0x000fe200000001ff */
[----:B------:R-:W-:Y:S01]  /*52f0*/  FADD.FTZ R135, R135, R132 ;  /* 0x0000008487877221 */ /* 0x000fe20000010000 */
[----:B------:R-:W-:-:S04]  /*5300*/  MOV R132, 0xffffffff ;  /* 0xffffffff00847802 */ /* 0x000fc80000000f00 */
[----:B------:R-:W-:-:S07]  /*5310*/  MOV R167, R135 ;  /* 0x0000008700a77202 */ /* 0x000fce0000000f00 */
[----:B------:R-:W-:Y:S05]  /*5320*/  WARPSYNC.COLLECTIVE R132, `(.L_x_30201) ;  /* 0x0000000084087348 */ /* 0x000fea0003c00000 */
[----:B------:R0:W1:Y:S02]  /*5330*/  SHFL.BFLY P6, R132, R167, R134, R133 ;  /* 0x0c000086a7847389 */ /* 0x00006400000c0085 */
[----:B01----:R-:W-:Y:S01]  /*5340*/  ENDCOLLECTIVE ;  /* 0x000000000000791b */ /* 0x003fe20003800000 */
.L_x_30201:
[----:B------:R-:W-:Y:S01]  /*5350*/  HFMA2.MMA R134, -RZ, RZ, 0, 4.76837158203125e-07 ;  /* 0x00000008ff867435 */ /* 0x000fe200000001ff */
[----:B------:R-:W-:Y:S01]  /*5360*/  FADD.FTZ R135, R135, R132 ;  /* 0x0000008487877221 */ /* 0x000fe20000010000 */
[----:B------:R-:W-:-:S04]  /*5370*/  MOV R132, 0xffffffff ;  /* 0xffffffff00847802 */ /* 0x000fc80000000f00 */
[----:B------:R-:W-:-:S07]  /*5380*/  MOV R167, R135 ;  /* 0x0000008700a77202 */ /* 0x000fce0000000f00 */
[----:B------:R-:W-:Y:S05]  /*5390*/  WARPSYNC.COLLECTIVE R132, `(.L_x_30202) ;  /* 0x0000000084087348 */ /* 0x000fea0003c00000 */
[----:B------:R0:W1:Y:S02]  /*53a0*/  SHFL.BFLY P6, R132, R167, R134, R133 ;  /* 0x0c000086a7847389 */ /* 0x00006400000c0085 */
[----:B01----:R-:W-:Y:S01]  /*53b0*/  ENDCOLLECTIVE ;  /* 0x000000000000791b */ /* 0x003fe20003800000 */
.L_x_30202:
[----:B------:R-:W-:Y:S01]  /*53c0*/  HFMA2.MMA R134, -RZ, RZ, 0, 9.5367431640625e-07 ;  /* 0x00000010ff867435 */ /* 0x000fe200000001ff */
[----:B------:R-:W-:Y:S01]  /*53d0*/  FADD.FTZ R135, R135, R132 ;  /* 0x0000008487877221 */ /* 0x000fe20000010000 */
[----:B------:R-:W-:-:S04]  /*53e0*/  MOV R132, 0xffffffff ;  /* 0xffffffff00847802 */ /* 0x000fc80000000f00 */
[----:B------:R-:W-:-:S07]  /*53f0*/  MOV R167, R135 ;  /* 0x0000008700a77202 */ /* 0x000fce0000000f00 */
[----:B------:R-:W-:Y:S05]  /*5400*/  WARPSYNC.COLLECTIVE R132, `(.L_x_30203) ;  /* 0x0000000084087348 */ /* 0x000fea0003c00000 */
[----:B------:R0:W1:Y:S02]  /*5410*/  SHFL.BFLY P6, R132, R167, R134, R133 ;  /* 0x0c000086a7847389 */ /* 0x00006400000c0085 */
[----:B01----:R-:W-:Y:S01]  /*5420*/  ENDCOLLECTIVE ;  /* 0x000000000000791b */ /* 0x003fe20003800000 */
.L_x_30203:
        /* <DEDUP_REMOVED lines=141> */
.L_x_30204:
[----:B------:R-:W-:Y:S01]  /*5d00*/  HFMA2.MMA R134, -RZ, RZ, 0, 1.1920928955078125e-07 ;  /* 0x00000002ff867435 */ /* 0x000fe200000001ff */
[----:B------:R-:W-:Y:S01]  /*5d10*/  FADD.FTZ R165, R165, R132 ;  /* 0x00000084a5a57221 */ /* 0x000fe20000010000 */
[----:B------:R-:W-:-:S04]  /*5d20*/  MOV R132, 0xffffffff ;  /* 0xffffffff00847802 */ /* 0x000fc80000000f00 */
[----:B------:R-:W-:-:S07]  /*5d30*/  MOV R167, R165 ;  /* 0x000000a500a77202 */ /* 0x000fce0000000f00 */
[----:B------:R-:W-:Y:S05]  /*5d40*/  WARPSYNC.COLLECTIVE R132, `(.L_x_30205) ;  /* 0x0000000084087348 */ /* 0x000fea0003c00000 */
[----:B------:R0:W1:Y:S02]  /*5d50*/  SHFL.BFLY P6, R132, R167, R134, R133 ;  /* 0x0c000086a7847389 */ /* 0x00006400000c0085 */
[----:B01----:R-:W-:Y:S01]  /*5d60*/  ENDCOLLECTIVE ;  /* 0x000000000000791b */ /* 0x003fe20003800000 */
.L_x_30205:
[----:B------:R-:W-:Y:S01]  /*5d70*/  HFMA2.MMA R134, -RZ, RZ, 0, 2.384185791015625e-07 ;  /* 0x00000004ff867435 */ /* 0x000fe200000001ff */
[----:B------:R-:W-:Y:S01]  /*5d80*/  FADD.FTZ R165, R165, R132 ;  /* 0x00000084a5a57221 */ /* 0x000fe20000010000 */
[----:B------:R-:W-:-:S04]  /*5d90*/  MOV R132, 0xffffffff ;  /* 0xffffffff00847802 */ /* 0x000fc80000000f00 */
[----:B------:R-:W-:-:S07]  /*5da0*/  MOV R167, R165 ;  /* 0x000000a500a77202 */ /* 0x000fce0000000f00 */
[----:B------:R-:W-:Y:S05]  /*5db0*/  WARPSYNC.COLLECTIVE R132, `(.L_x_30206) ;  /* 0x0000000084087348 */ /* 0x000fea0003c00000 */
[----:B------:R0:W1:Y:S02]  /*5dc0*/  SHFL.BFLY P6, R132, R167, R134, R133 ;  /* 0x0c000086a7847389 */ /* 0x00006400000c0085 */
[----:B01----:R-:W-:Y:S01]  /*5dd0*/  ENDCOLLECTIVE ;  /* 0x000000000000791b */ /* 0x003fe20003800000 */
.L_x_30206:
[----:B------:R-:W-:Y:S01]  /*5de0*/  HFMA2.MMA R134, -RZ, RZ, 0, 4.76837158203125e-07 ;  /* 0x00000008ff867435 */ /* 0x000fe200000001ff */
[----:B------:R-:W-:Y:S01]  /*5df0*/  FADD.FTZ R165, R165, R132 ;  /* 0x00000084a5a57221 */ /* 0x000fe20000010000 */
[----:B------:R-:W-:-:S04]  /*5e00*/  MOV R132, 0xffffffff ;  /* 0xffffffff00847802 */ /* 0x000fc80000000f00 */
[----:B------:R-:W-:-:S07]  /*5e10*/  MOV R167, R165 ;  /* 0x000000a500a77202 */ /* 0x000fce0000000f00 */
[----:B------:R-:W-:Y:S05]  /*5e20*/  WARPSYNC.COLLECTIVE R132, `(.L_x_30207) ;  /* 0x0000000084087348 */ /* 0x000fea0003c00000 */
[----:B------:R0:W1:Y:S02]  /*5e30*/  SHFL.BFLY P6, R132, R167, R134, R133 ;  /* 0x0c000086a7847389 */ /* 0x00006400000c0085 */
[----:B01----:R-:W-:Y:S01]  /*5e40*/  ENDCOLLECTIVE ;  /* 0x000000000000791b */ /* 0x003fe20003800000 */
.L_x_30207:
[----:B------:R-:W-:Y:S01]  /*5e50*/  HFMA2.MMA R134, -RZ, RZ, 0, 9.5367431640625e-07 ;  /* 0x00000010ff867435 */ /* 0x000fe200000001ff */
[----:B------:R-:W-:Y:S01]  /*5e60*/  FADD.FTZ R165, R165, R132 ;  /* 0x00000084a5a57221 */ /* 0x000fe20000010000 */
[----:B------:R-:W-:-:S04]  /*5e70*/  MOV R132, 0xffffffff ;  /* 0xffffffff00847802 */ /* 0x000fc80000000f00 */
[----:B------:R-:W-:-:S07]  /*5e80*/  MOV R167, R165 ;  /* 0x000000a500a77202 */ /* 0x000fce0000000f00 */
[----:B------:R-:W-:Y:S05]  /*5e90*/  WARPSYNC.COLLECTIVE R132, `(.L_x_30208) ;  /* 0x0000000084087348 */ /* 0x000fea0003c00000 */
[----:B------:R0:W1:Y:S02]  /*5ea0*/  SHFL.BFLY P6, R132, R167, R134, R133 ;  /* 0x0c000086a7847389 */ /* 0x00006400000c0085 */
[----:B01----:R-:W-:Y:S01]  /*5eb0*/  ENDCOLLECTIVE ;  /* 0x000000000000791b */ /* 0x003fe20003800000 */
.L_x_30208:
[----:B------:R-:W-:Y:S05]  /*5ec0*/  BRA `(.L_x_30209) ;  /* 0xffffffdc00d47947 */ /* 0x000fea000383ffff */
.L_x_30210:
        /* <DEDUP_REMOVED lines=11> */
.L_x_58404:


//--------------------- .text._ZN10layer_norm13ln_fwd_kernelINS_13Kernel_traitsIf6__halfS2_S2_fjLj2048ELj1ELj4ELj1ELj16ENS_18Kernel_traits_baseILj2048EfS2_S2_S2_fjLj128EEEEELb0ELb1ELb0ELb1EEEvNS_9FwdParamsE --------------------------
	.section	.text._ZN10layer_norm13ln_fwd_kernelINS_13Kernel_traitsIf6__halfS2_S2_fjLj2048ELj1ELj4ELj1ELj16ENS_18Kernel_traits_baseILj2048EfS2_S2_S2_fjLj128EEEEELb0ELb1ELb0ELb1EEEvNS_9FwdParamsE,"ax",@progbits
	.align	128
        .global         _ZN10layer_norm13ln_fwd_kernelINS_13Kernel_traitsIf6__halfS2_S2_fjLj2048ELj1ELj4ELj1ELj16ENS_18Kernel_traits_baseILj2048EfS2_S2_S2_fjLj128EEEEELb0ELb1ELb0ELb1EEEvNS_9FwdParamsE
        .type           _ZN10layer_norm13ln_fwd_kernelINS_13Kernel_traitsIf6__halfS2_S2_fjLj2048ELj1ELj4ELj1ELj16ENS_18Kernel_traits_baseILj2048EfS2_S2_S2_fjLj128EEEEELb0ELb1ELb0ELb1EEEvNS_9FwdParamsE,@function
        .size           _ZN10layer_norm13ln_fwd_kernelINS_13Kernel_traitsIf6__halfS2_S2_fjLj2048ELj1ELj4ELj1ELj16ENS_18Kernel_traits_baseILj2048EfS2_S2_S2_fjLj128EEEEELb0ELb1ELb0ELb1EEEvNS_9FwdParamsE,(.L_x_58405 - _ZN10layer_norm13ln_fwd_kernelINS_13Kernel_traitsIf6__halfS2_S2_fjLj2048ELj1ELj4ELj1ELj16ENS_18Kernel_traits_baseILj2048EfS2_S2_S2_fjLj128EEEEELb0ELb1ELb0ELb1EEEvNS_9FwdParamsE)
        .other          _ZN10layer_norm13ln_fwd_kernelINS_13Kernel_traitsIf6__halfS2_S2_fjLj2048ELj1ELj4ELj1ELj16ENS_18Kernel_traits_baseILj2048EfS2_S2_S2_fjLj128EEEEELb0ELb1ELb0ELb1EEEvNS_9FwdParamsE,@"STO_CUDA_ENTRY STV_DEFAULT"
_ZN10layer_norm13ln_fwd_kernelINS_13Kernel_traitsIf6__halfS2_S2_fjLj2048ELj1ELj4ELj1ELj16ENS_18Kernel_traits_baseILj2048EfS2_S2_S2_fjLj128EEEEELb0ELb1ELb0ELb1EEEvNS_9FwdParamsE:
.text._ZN10layer_norm13ln_fwd_kernelINS_13Kernel_traitsIf6__halfS2_S2_fjLj2048ELj1ELj4ELj1ELj16ENS_18Kernel_traits_baseILj2048EfS2_S2_S2_fjLj128EEEEELb0ELb1ELb0ELb1EEEvNS_9FwdParamsE:
        /* <DEDUP_REMOVED lines=126> */
.L_x_30212:
[----:B--2---:R-:W2:Y:S01]  /*07e0*/  S2R R252, SR_TID.X ;  /* 0x0000000000fc7919 */ /* 0x004ea20000002100 */
[----:B------:R-:W-:Y:S01]  /*07f0*/  ISETP.NE.U32.AND P1, PT, RZ, UR8, PT ;  /* 0x00000008ff007c0c */ /* 0x000fe2000bf25070 */
[----:B0-----:R-:W0:Y:S01]  /*0800*/  @P0 LDC.64 R2, c[0x0][0x270] ;  /* 0x00009c00ff020b82 */ /* 0x001e220000000a00 */
[----:B------:R-:W3:Y:S02]  /*0810*/  LDL R189, [R1+0x30] ;  /* 0x0000300001bd7983 */ /* 0x000ee40000100800 */
[----:B------:R-:W-:Y:S02]  /*0820*/  ISETP.NE.AND.EX P1, PT, RZ, UR9, PT, P1 ;  /* 0x00000009ff007c0c */ /* 0x000fe4000bf25310 */
[----:B------:R-:W4:Y:S03]  /*0830*/  LDL R188, [R1+0x34] ;  /* 0x0000340001bc7983 */ /* 0x000f260000100800 */
[----:B------:R-:W0:Y:S01]  /*0840*/  LDC.64 R238, c[0x0][0x220] ;  /* 0x00008800ffee7b82 */ /* 0x000e220000000a00 */
        /* <DEDUP_REMOVED lines=11> */
[----:B0-----:R-:W-:Y:S01]  /*0900*/  @P0 IMAD.WIDE R2, R0, 0x2, R2 ;  /* 0x0000000200020825 */ /* 0x001fe200078e0202 */
[----:B------:R-:W-:Y:S01]  /*0910*/  HFMA2.MMA R198, -RZ, RZ, 1.875, 0 ;  /* 0x3f800000ffc67435 */ /* 0x000fe200000001ff */
[----:B------:R-:W0:Y:S01]  /*0920*/  LDC.64 R242, c[0x0][0x238] ;  /* 0x00008e00fff27b82 */ /* 0x000e220000000a00 */
[----:B------:R-:W-:-:S03]  /*0930*/  LEA.HI.SX32 R12, R5, R252, 0x1d ;  /* 0x000000fc050c7211 */ /* 0x000fc600078feaff */
[----:B------:R-:W2:Y:S02]  /*0940*/  @P0 LDG.E.U16 R2, desc[UR4][R2.64] ;  /* 0x0000000402020981 */ /* 0x000ea4000c1e1500 */
[C---:B------:R-:W-:Y:S02]  /*0950*/  IMAD.WIDE.U32 R4, R12.reuse, 0x10, R238 ;  /* 0x000000100c047825 */ /* 0x040fe400078e00ee */
[----:B------:R-:W0:Y:S04]  /*0960*/  @P1 LDC.64 R222, c[0x0][0x230] ;  /* 0x00008c00ffde1b82 */ /* 0x000e280000000a00 */
[----:B------:R-:W3:Y:S01]  /*0970*/  LDG.E.128 R4, desc[UR4][R4.64] ;  /* 0x0000000404047981 */ /* 0x000ee2000c1e1d00 */
[----:B-1----:R-:W-:-:S03]  /*0980*/  @P1 IMAD.WIDE.U32 R8, R12, 0x10, R8 ;  /* 0x000000100c081825 */ /* 0x002fc600078e0008 */
[----:B------:R-:W1:Y:S02]  /*0990*/  @P1 LDC.64 R228, c[0x0][0x230] ;  /* 0x00008c00ffe41b82 */ /* 0x000e640000000a00 */
[----:B------:R-:W4:Y:S06]  /*09a0*/  @P1 LDG.E.128 R24, desc[UR4][R8.64] ;  /* 0x0000000408181981 */ /* 0x000f2c000c1e1d00 */
[----:B------:R-:W1:Y:S01]  /*09b0*/  @P1 LDC.64 R236, c[0x0][0x230] ;  /* 0x00008c00ffec1b82 */ /* 0x000e620000000a00 */
[----:B--2---:R-:W-:Y:S02]  /*09c0*/  @P0 HADD2.F32 R198, -RZ, R2.H0_H0 ;  /* 0x20000002ffc60230 */ /* 0x004fe40000004100 */
[----:B---3--:R-:W-:-:S02]  /*09d0*/  HADD2.F32 R11, -RZ, R4.H0_H0 ;  /* 0x20000004ff0b7230 */ /* 0x008fc40000004100 */
[----:B------:R-:W-:Y:S02]  /*09e0*/  HADD2.F32 R13, -RZ, R4.H1_H1 ;  /* 0x30000004ff0d7230 */ /* 0x000fe40000004100 */
[----:B------:R-:W-:Y:S02]  /*09f0*/  HADD2.F32 R15, -RZ, R5.H0_H0 ;  /* 0x20000005ff0f7230 */ /* 0x000fe40000004100 */
[-C--:B------:R-:W-:Y:S01]  /*0a00*/  FMUL.FTZ R11, R11, R198.reuse ;  /* 0x000000c60b0b7220 */ /* 0x080fe20000410000 */
[----:B------:R-:W-:Y:S02]  /*0a10*/  HADD2.F32 R19, -RZ, R6.H0_H0 ;  /* 0x20000006ff137230 */ /* 0x000fe40000004100 */
[----:B------:R-:W-:Y:S01]  /*0a20*/  FMUL.FTZ R13, R13, R198 ;  /* 0x000000c60d0d7220 */ /* 0x000fe20000410000 */
[--C-:B----4-:R-:W-:Y:S02]  /*0a30*/  @P1 HADD2.F32 R2, -RZ, R24.reuse.H0_H0 ;  /* 0x20000018ff021230 */ /* 0x110fe40000004100 */
[----:B------:R-:W-:Y:S01]  /*0a40*/  FMUL.FTZ R195, R189, R11 ;  /* 0x0000000bbdc37220 */ /* 0x000fe20000410000 */
[----:B------:R-:W-:-:S02]  /*0a50*/  @P1 HADD2.F32 R3, -RZ, R24.H1_H1 ;  /* 0x30000018ff031230 */ /* 0x000fc40000004100 */
[----:B------:R-:W-:Y:S01]  /*0a60*/  FMUL.FTZ R194, R188, R13 ;  /* 0x0000000dbcc27220 */ /* 0x000fe20000410000 */
[----:B------:R-:W-:Y:S02]  /*0a70*/  HADD2.F32 R23, -RZ, R7.H0_H0 ;  /* 0x20000007ff177230 */ /* 0x000fe40000004100 */
[-C--:B------:R-:W-:Y:S01]  /*0a80*/  FMUL.FTZ R15, R15, R198.reuse ;  /* 0x000000c60f0f7220 */ /* 0x080fe20000410000 */
[----:B------:R-:W-:Y:S01]  /*0a90*/  FMUL.FTZ R19, R19, R198 ;  /* 0x000000c613137220 */ /* 0x000fe20000410000 */
[----:B------:R-:W-:Y:S02]  /*0aa0*/  HADD2.F32 R17, -RZ, R5.H1_H1 ;  /* 0x30000005ff117230 */ /* 0x000fe40000004100 */
[----:B------:R-:W-:Y:S02]  /*0ab0*/  HADD2.F32 R21, -RZ, R6.H1_H1 ;  /* 0x30000006ff157230 */ /* 0x000fe40000004100 */
[----:B------:R-:W-:Y:S02]  /*0ac0*/  HADD2.F32 R7, -RZ, R7.H1_H1 ;  /* 0x30000007ff077230 */ /* 0x000fe40000004100 */
[----:B------:R-:W-:Y:S01]  /*0ad0*/  @P1 FADD.FTZ R195, R195, R2 ;  /* 0x00000002c3c31221 */ /* 0x000fe20000010000 */
[----:B------:R-:W-:-:S02]  /*0ae0*/  @P1 HADD2.F32 R4, -RZ, R25.H0_H0 ;  /* 0x20000019ff041230 */ /* 0x000fc40000004100 */
[----:B------:R-:W-:Y:S01]  /*0af0*/  @P1 FADD.FTZ R194, R194, R3 ;  /* 0x00000003c2c21221 */ /* 0x000fe20000010000 */
[----:B------:R-:W-:Y:S02]  /*0b00*/  @P1 HADD2.F32 R5, -RZ, R26.H0_H0 ;  /* 0x2000001aff051230 */ /* 0x000fe40000004100 */
[----:B------:R-:W-:Y:S01]  /*0b10*/  FMUL.FTZ R193, R22, R15 ;  /* 0x0000000f16c17220 */ /* 0x000fe20000410000 */
[----:B------:R-:W-:Y:S01]  /*0b20*/  FMUL.FTZ R192, R20, R19 ;  /* 0x0000001314c07220 */ /* 0x000fe20000410000 */
[----:B------:R-:W2:Y:S01]  /*0b30*/  @P1 LDC.64 R2, c[0x0][0x230] ;  /* 0x00008c00ff021b82 */ /* 0x000ea20000000a00 */
[-C--:B------:R-:W-:Y:S01]  /*0b40*/  FMUL.FTZ R23, R23, R198.reuse ;  /* 0x000000c617177220 */ /* 0x080fe20000410000 */
[-C--:B------:R-:W-:Y:S01]  /*0b50*/  FMUL.FTZ R7, R7, R198.reuse ;  /* 0x000000c607077220 */ /* 0x080fe20000410000 */
[-C--:B------:R-:W-:Y:S01]  /*0b60*/  FMUL.FTZ R21, R21, R198.reuse ;  /* 0x000000c615157220 */ /* 0x080fe20000410000 */
[----:B------:R-:W-:Y:S01]  /*0b70*/  FMUL.FTZ R17, R17, R198 ;  /* 0x000000c611117220 */ /* 0x000fe20000410000 */
[----:B------:R-:W-:Y:S01]  /*0b80*/  @P1 FADD.FTZ R193, R193, R4 ;  /* 0x00000004c1c11221 */ /* 0x000fe20000010000 */
[----:B------:R-:W-:Y:S01]  /*0b90*/  @P1 FADD.FTZ R192, R192, R5 ;  /* 0x00000005c0c01221 */ /* 0x000fe20000010000 */
[----:B------:R-:W-:-:S02]  /*0ba0*/  @P1 HADD2.F32 R5, -RZ, R25.H1_H1 ;  /* 0x30000019ff051230 */ /* 0x000fc40000004100 */
[----:B------:R-:W-:Y:S01]  /*0bb0*/  FMUL.FTZ R197, R18, R23 ;  /* 0x0000001712c57220 */ /* 0x000fe20000410000 */
[----:B------:R-:W-:Y:S02]  /*0bc0*/  @P1 HADD2.F32 R4, -RZ, R26.H1_H1 ;  /* 0x3000001aff041230 */ /* 0x000fe40000004100 */
[----:B------:R-:W-:Y:S01]  /*0bd0*/  FMUL.FTZ R196, R16, R7 ;  /* 0x0000000710c47220 */ /* 0x000fe20000410000 */
[--C-:B------:R-:W-:Y:S02]  /*0be0*/  @P1 HADD2.F32 R6, -RZ, R27.reuse.H0_H0 ;  /* 0x2000001bff061230 */ /* 0x100fe40000004100 */
[----:B------:R-:W-:Y:S01]  /*0bf0*/  FMUL.FTZ R23, R14, R21 ;  /* 0x000000150e177220 */ /* 0x000fe20000410000 */
[----:B------:R-:W-:Y:S02]  /*0c00*/  @P1 HADD2.F32 R9, -RZ, R27.H1_H1 ;  /* 0x3000001bff091230 */ /* 0x000fe40000004100 */
[----:B------:R-:W-:Y:S01]  /*0c10*/  FMUL.FTZ R22, R10, R17 ;  /* 0x000000110a167220 */ /* 0x000fe20000410000 */
[----:B------:R-:W-:Y:S01]  /*0c20*/  @P1 FADD.FTZ R197, R197, R6 ;  /* 0x00000006c5c51221 */ /* 0x000fe20000010000 */
[----:B------:R-:W-:Y:S01]  /*0c30*/  @P1 FADD.FTZ R23, R23, R4 ;  /* 0x0000000417171221 */ /* 0x000fe20000010000 */
[----:B------:R-:W-:Y:S01]  /*0c40*/  @P1 FADD.FTZ R196, R196, R9 ;  /* 0x00000009c4c41221 */ /* 0x000fe20000010000 */
[----:B------:R-:W-:Y:S01]  /*0c50*/  @P1 FADD.FTZ R22, R22, R5 ;  /* 0x0000000516161221 */ /* 0x000fe20000010000 */
[C---:B------:R-:W-:Y:S01]  /*0c60*/  IADD3 R4, R12.reuse, 0x20, RZ ;  /* 0x000000200c047810 */ /* 0x040fe20007ffe0ff */
[----:B0-----:R-:W-:Y:S01]  /*0c70*/  IMAD.WIDE.U32 R6, R12, 0x10, R242 ;  /* 0x000000100c067825 */ /* 0x001fe200078e00f2 */
[----:B------:R-:W-:-:S02]  /*0c80*/  F2FP.F16.F32.PACK_AB R10, R23, R192 ;  /* 0x000000c0170a723e */ /* 0x000fc400000000ff */
[----:B------:R-:W-:Y:S01]  /*0c90*/  F2FP.F16.F32.PACK_AB R11, R196, R197 ;  /* 0x000000c5c40b723e */ /* 0x000fe200000000ff */
[----:B------:R-:W-:Y:S01]  /*0ca0*/  IMAD.WIDE.U32 R14, R4, 0x10, R238 ;  /* 0x00000010040e7825 */ /* 0x000fe200078e00ee */
[----:B------:R-:W-:Y:S02]  /*0cb0*/  F2FP.F16.F32.PACK_AB R9, R22, R193 ;  /* 0x000000c11609723e */ /* 0x000fe400000000ff */
[----:B------:R-:W-:Y:S01]  /*0cc0*/  F2FP.F16.F32.PACK_AB R8, R194, R195 ;  /* 0x000000c3c208723e */ /* 0x000fe200000000ff */
[----:B--2---:R-:W-:-:S04]  /*0cd0*/  @P1 IMAD.WIDE.U32 R2, R4, 0x10, R2 ;  /* 0x0000001004021825 */ /* 0x004fc800078e0002 */
[----:B------:R0:W-:Y:S04]  /*0ce0*/  STG.E.128 desc[UR4][R6.64], R8 ;  /* 0x0000000806007986 */ /* 0x0001e8000c101d04 */
[----:B------:R-:W2:Y:S04]  /*0cf0*/  @P1 LDG.E.128 R24, desc[UR4][R2.64] ;  /* 0x0000000402181981 */ /* 0x000ea8000c1e1d00 */
[----:B0-----:R2:W3:Y:S02]  /*0d00*/  LDG.E.128 R8, desc[UR4][R14.64] ;  /* 0x000000040e087981 */ /* 0x0014e4000c1e1d00 */
[----:B--2---:R-:W-:-:S02]  /*0d10*/  @P1 HADD2.F32 R15, -RZ, R24.H1_H1 ;  /* 0x30000018ff0f1230 */ /* 0x004fc40000004100 */
[----:B------:R-:W-:Y:S02]  /*0d20*/  @P1 HADD2.F32 R2, -RZ, R26.H0_H0 ;  /* 0x2000001aff021230 */ /* 0x000fe40000004100 */
[--C-:B---3--:R-:W-:Y:S02]  /*0d30*/  HADD2.F32 R13, -RZ, R8.reuse.H1_H1 ;  /* 0x30000008ff0d7230 */ /* 0x108fe40000004100 */
[----:B------:R-:W-:Y:S02]  /*0d40*/  HADD2.F32 R5, -RZ, R8.H0_H0 ;  /* 0x20000008ff057230 */ /* 0x000fe40000004100 */
[--C-:B------:R-:W-:Y:S02]  /*0d50*/  HADD2.F32 R21, -RZ, R10.reuse.H0_H0 ;  /* 0x2000000aff157230 */ /* 0x100fe40000004100 */
[-C--:B------:R-:W-:Y:S01]  /*0d60*/  FMUL.FTZ R8, R13, R198.reuse ;  /* 0x000000c60d087220 */ /* 0x080fe20000410000 */
[----:B------:R-:W-:Y:S02]  /*0d70*/  HADD2.F32 R17, -RZ, R9.H0_H0 ;  /* 0x20000009ff117230 */ /* 0x000fe40000004100 */
[-C--:B------:R-:W-:Y:S01]  /*0d80*/  FMUL.FTZ R5, R5, R198.reuse ;  /* 0x000000c605057220 */ /* 0x080fe20000410000 */
[----:B------:R-:W-:Y:S01]  /*0d90*/  FMUL.FTZ R21, R21, R198 ;  /* 0x000000c615157220 */ /* 0x000fe20000410000 */
[----:B------:R-:W-:-:S02]  /*0da0*/  HADD2.F32 R189, -RZ, R10.H1_H1 ;  /* 0x3000000affbd7230 */ /* 0x000fc40000004100 */
[----:B-----5:R-:W-:Y:S01]  /*0db0*/  FMUL.FTZ R8, R249, R8 ;  /* 0x00000008f9087220 */ /* 0x020fe20000410000 */
[----:B------:R-:W-:Y:S02]  /*0dc0*/  HADD2.F32 R19, -RZ, R9.H1_H1 ;  /* 0x30000009ff137230 */ /* 0x000fe40000004100 */
[----:B------:R-:W-:Y:S01]  /*0dd0*/  FMUL.FTZ R17, R17, R198 ;  /* 0x000000c611117220 */ /* 0x000fe20000410000 */
[--C-:B------:R-:W-:Y:S02]  /*0de0*/  HADD2.F32 R191, -RZ, R11.reuse.H0_H0 ;  /* 0x2000000bffbf7230 */ /* 0x100fe40000004100 */
[----:B------:R-:W-:Y:S01]  /*0df0*/  FMUL.FTZ R9, R248, R5 ;  /* 0x00000005f8097220 */ /* 0x000fe20000410000 */
[----:B------:R-:W-:Y:S02]  /*0e00*/  @P1 HADD2.F32 R10, -RZ, R24.H0_H0 ;  /* 0x20000018ff0a1230 */ /* 0x000fe40000004100 */
[----:B------:R-:W-:Y:S01]  /*0e10*/  FMUL.FTZ R7, R244, R21 ;  /* 0x00000015f4077220 */ /* 0x000fe20000410000 */
[----:B------:R-:W-:-:S02]  /*0e20*/  HADD2.F32 R11, -RZ, R11.H1_H1 ;  /* 0x3000000bff0b7230 */ /* 0x000fc40000004100 */
[----:B------:R-:W-:Y:S01]  /*0e30*/  @P1 FADD.FTZ R8, R15, R8 ;  /* 0x000000080f081221 */ /* 0x000fe20000010000 */
[--C-:B------:R-:W-:Y:S02]  /*0e40*/  @P1 HADD2.F32 R3, -RZ, R25.reuse.H0_H0 ;  /* 0x20000019ff031230 */ /* 0x100fe40000004100 */
[----:B------:R-:W-:Y:S01]  /*0e50*/  FMUL.FTZ R6, R250, R17 ;  /* 0x00000011fa067220 */ /* 0x000fe20000410000 */
[----:B------:R-:W0:Y:S01]  /*0e60*/  @P1 LDC.64 R14, c[0x0][0x230] ;  /* 0x00008c00ff0e1b82 */ /* 0x000e220000000a00 */
[----:B------:R-:W-:Y:S01]  /*0e70*/  @P1 FADD.FTZ R9, R10, R9 ;  /* 0x000000090a091221 */ /* 0x000fe20000010000 */
[----:B------:R-:W-:Y:S01]  /*0e80*/  @P1 FADD.FTZ R7, R2, R7 ;  /* 0x0000000702071221 */ /* 0x000fe20000010000 */
[-C--:B------:R-:W-:Y:S01]  /*0e90*/  FMUL.FTZ R191, R191, R198.reuse ;  /* 0x000000c6bfbf7220 */ /* 0x080fe20000410000 */
[-C--:B------:R-:W-:Y:S01]  /*0ea0*/  FMUL.FTZ R10, R11, R198.reuse ;  /* 0x000000c60b0a7220 */ /* 0x080fe20000410000 */
[-C--:B------:R-:W-:Y:S01]  /*0eb0*/  FMUL.FTZ R16, R189, R198.reuse ;  /* 0x000000c6bd107220 */ /* 0x080fe20000410000 */
[----:B------:R-:W-:Y:S01]  /*0ec0*/  FMUL.FTZ R2, R19, R198 ;  /* 0x000000c613027220 */ /* 0x000fe20000410000 */
        /* <DEDUP_REMOVED lines=13> */
[----:B------:R-:W-:Y:S01]  /*0fa0*/  IADD3 R3, R12, 0x40, RZ ;  /* 0x000000400c037810 */ /* 0x000fe20007ffe0ff */
[----:B------:R-:W-:Y:S01]  /*0fb0*/  IMAD.WIDE.U32 R20, R4, 0x10, R242 ;  /* 0x0000001004147825 */ /* 0x000fe200078e00f2 */
[----:B------:R-:W-:-:S02]  /*0fc0*/  F2FP.F16.F32.PACK_AB R18, R5, R7 ;  /* 0x000000070512723e */ /* 0x000fc400000000ff */
[----:B------:R-:W-:Y:S01]  /*0fd0*/  F2FP.F16.F32.PACK_AB R19, R10, R11 ;  /* 0x0000000b0a13723e */ /* 0x000fe200000000ff */
[C---:B------:R-:W-:Y:S01]  /*0fe0*/  IMAD.WIDE.U32 R188, R3.reuse, 0x10, R238 ;  /* 0x0000001003bc7825 */ /* 0x040fe200078e00ee */
[----:B------:R-:W-:Y:S02]  /*0ff0*/  F2FP.F16.F32.PACK_AB R17, R2, R6 ;  /* 0x000000060211723e */ /* 0x000fe400000000ff */
[----:B------:R-:W-:Y:S01]  /*1000*/  F2FP.F16.F32.PACK_AB R16, R8, R9 ;  /* 0x000000090810723e */ /* 0x000fe200000000ff */
[----:B0-----:R-:W-:-:S04]  /*1010*/  @P1 IMAD.WIDE.U32 R14, R3, 0x10, R14 ;  /* 0x00000010030e1825 */ /* 0x001fc800078e000e */
[----:B------:R0:W-:Y:S04]  /*1020*/  STG.E.128 desc[UR4][R20.64], R16 ;  /* 0x0000001014007986 */ /* 0x0001e8000c101d04 */
[----:B------:R-:W2:Y:S04]  /*1030*/  @P1 LDG.E.128 R24, desc[UR4][R14.64] ;  /* 0x000000040e181981 */ /* 0x000ea8000c1e1d00 */
[----:B0-----:R0:W3:Y:S01]  /*1040*/  LDG.E.128 R16, desc[UR4][R188.64] ;  /* 0x00000004bc107981 */ /* 0x0010e2000c1e1d00 */
[----:B--2---:R-:W-:Y:S02]  /*1050*/  @P1 HADD2.F32 R14, -RZ, R25.H0_H0 ;  /* 0x20000019ff0e1230 */ /* 0x004fe40000004100 */
[----:B0-----:R-:W-:-:S02]  /*1060*/  @P1 HADD2.F32 R189, -RZ, R24.H1_H1 ;  /* 0x30000018ffbd1230 */ /* 0x001fc40000004100 */
[--C-:B---3--:R-:W-:Y:S02]  /*1070*/  HADD2.F32 R191, -RZ, R16.reuse.H0_H0 ;  /* 0x20000010ffbf7230 */ /* 0x108fe40000004100 */
[--C-:B------:R-:W-:Y:S02]  /*1080*/  HADD2.F32 R201, -RZ, R17.reuse.H0_H0 ;  /* 0x20000011ffc97230 */ /* 0x100fe40000004100 */
[----:B------:R-:W-:Y:S02]  /*1090*/  HADD2.F32 R199, -RZ, R16.H1_H1 ;  /* 0x30000010ffc77230 */ /* 0x000fe40000004100 */
        /* <DEDUP_REMOVED lines=9> */
[----:B------:R-:W-:Y:S02]  /*1130*/  @P1 HADD2.F32 R16, -RZ, R24.H0_H0 ;  /* 0x20000018ff101230 */ /* 0x000fe40000004100 */
[----:B------:R-:W-:Y:S01]  /*1140*/  FMUL.FTZ R19, R142, R201 ;  /* 0x000000c98e137220 */ /* 0x000fe20000410000 */
[----:B------:R-:W-:-:S02]  /*1150*/  HADD2.F32 R205, -RZ, R18.H1_H1 ;  /* 0x30000012ffcd7230 */ /* 0x000fc40000004100 */
[----:B------:R-:W-:Y:S01]  /*1160*/  FMUL.FTZ R20, R141, R20 ;  /* 0x000000148d147220 */ /* 0x000fe20000410000 */
[----:B------:R-:W-:Y:S01]  /*1170*/  @P1 HADD2.F32 R15, -RZ, R26.H0_H0 ;  /* 0x2000001aff0f1230 */ /* 0x000fe20000004100 */
[----:B------:R-:W0:Y:S01]  /*1180*/  @P1 LDC.64 R200, c[0x0][0x230] ;  /* 0x00008c00ffc81b82 */ /* 0x000e220000000a00 */
[----:B------:R-:W-:Y:S01]  /*1190*/  FMUL.FTZ R18, R144, R203 ;  /* 0x000000cb90127220 */ /* 0x000fe20000410000 */
[----:B------:R-:W-:Y:S01]  /*11a0*/  @P1 FADD.FTZ R21, R16, R21 ;  /* 0x0000001510151221 */ /* 0x000fe20000010000 */
[----:B------:R-:W-:Y:S01]  /*11b0*/  @P1 FADD.FTZ R19, R14, R19 ;  /* 0x000000130e131221 */ /* 0x000fe20000010000 */
        /* <DEDUP_REMOVED lines=14> */
[----:B------:R-:W-:Y:S01]  /*12a0*/  IADD3 R13, R12, 0x60, RZ ;  /* 0x000000600c0d7810 */ /* 0x000fe20007ffe0ff */
[----:B------:R-:W-:Y:S01]  /*12b0*/  @P1 FADD.FTZ R17, R202, R17 ;  /* 0x00000011ca111221 */ /* 0x000fe20000010000 */
[----:B------:R-:W-:Y:S01]  /*12c0*/  @P1 FADD.FTZ R15, R190, R15 ;  /* 0x0000000fbe0f1221 */ /* 0x000fe20000010000 */
[----:B------:R-:W-:Y:S01]  /*12d0*/  @P1 FADD.FTZ R16, R191, R16 ;  /* 0x00000010bf101221 */ /* 0x000fe20000010000 */
[----:B------:R-:W-:Y:S01]  /*12e0*/  @P1 FADD.FTZ R14, R189, R14 ;  /* 0x0000000ebd0e1221 */ /* 0x000fe20000010000 */
[----:B------:R-:W-:Y:S01]  /*12f0*/  IMAD.WIDE.U32 R202, R3, 0x10, R242 ;  /* 0x0000001003ca7825 */ /* 0x000fe200078e00f2 */
[----:B------:R-:W-:-:S02]  /*1300*/  F2FP.F16.F32.PACK_AB R188, R20, R21 ;  /* 0x0000001514bc723e */ /* 0x000fc400000000ff */
[----:B------:R-:W-:Y:S01]  /*1310*/  F2FP.F16.F32.PACK_AB R191, R16, R17 ;  /* 0x0000001110bf723e */ /* 0x000fe200000000ff */
[----:B------:R-:W-:Y:S01]  /*1320*/  IMAD.WIDE.U32 R204, R13, 0x10, R238 ;  /* 0x000000100dcc7825 */ /* 0x000fe200078e00ee */
[----:B------:R-:W-:Y:S02]  /*1330*/  F2FP.F16.F32.PACK_AB R190, R15, R18 ;  /* 0x000000120fbe723e */ /* 0x000fe400000000ff */
[----:B------:R-:W-:Y:S01]  /*1340*/  F2FP.F16.F32.PACK_AB R189, R14, R19 ;  /* 0x000000130ebd723e */ /* 0x000fe200000000ff */
[----:B0-----:R-:W-:-:S04]  /*1350*/  @P1 IMAD.WIDE.U32 R200, R13, 0x10, R200 ;  /* 0x000000100dc81825 */ /* 0x001fc800078e00c8 */
[----:B------:R0:W-:Y:S04]  /*1360*/  STG.E.128 desc[UR4][R202.64], R188 ;  /* 0x000000bcca007986 */ /* 0x0001e8000c101d04 */
[----:B------:R-:W2:Y:S04]  /*1370*/  @P1 LDG.E.128 R24, desc[UR4][R200.64] ;  /* 0x00000004c8181981 */ /* 0x000ea8000c1e1d00 */
[----:B0-----:R-:W3:Y:S01]  /*1380*/  LDG.E.128 R188, desc[UR4][R204.64] ;  /* 0x00000004ccbc7981 */ /* 0x001ee2000c1e1d00 */
[----:B--2---:R-:W-:Y:S02]  /*1390*/  @P1 HADD2.F32 R201, -RZ, R26.H0_H0 ;  /* 0x2000001affc91230 */ /* 0x004fe40000004100 */
[----:B---3--:R-:W-:-:S02]  /*13a0*/  HADD2.F32 R207, -RZ, R188.H0_H0 ;  /* 0x200000bcffcf7230 */ /* 0x008fc40000004100 */
[----:B------:R-:W-:Y:S02]  /*13b0*/  HADD2.F32 R213, -RZ, R188.H1_H1 ;  /* 0x300000bcffd57230 */ /* 0x000fe40000004100 */
[----:B------:R-:W-:Y:S02]  /*13c0*/  HADD2.F32 R215, -RZ, R189.H0_H0 ;  /* 0x200000bdffd77230 */ /* 0x000fe40000004100 */
[----:B------:R-:W-:Y:S02]  /*13d0*/  HADD2.F32 R217, -RZ, R190.H0_H0 ;  /* 0x200000beffd97230 */ /* 0x000fe40000004100 */
[-C--:B------:R-:W-:Y:S01]  /*13e0*/  FMUL.FTZ R207, R207, R198.reuse ;  /* 0x000000c6cfcf7220 */ /* 0x080fe20000410000 */
[----:B------:R-:W-:Y:S02]  /*13f0*/  HADD2.F32 R211, -RZ, R191.H0_H0 ;  /* 0x200000bfffd37230 */ /* 0x000fe40000004100 */
[-C--:B------:R-:W-:Y:S01]  /*1400*/  FMUL.FTZ R206, R213, R198.reuse ;  /* 0x000000c6d5ce7220 */ /* 0x080fe20000410000 */
[----:B------:R-:W-:Y:S01]  /*1410*/  FMUL.FTZ R215, R215, R198 ;  /* 0x000000c6d7d77220 */ /* 0x000fe20000410000 */
[----:B------:R-:W-:-:S02]  /*1420*/  HADD2.F32 R199, -RZ, R189.H1_H1 ;  /* 0x300000bdffc77230 */ /* 0x000fc40000004100 */
[----:B------:R-:W-:Y:S01]  /*1430*/  FMUL.FTZ R217, R217, R198 ;  /* 0x000000c6d9d97220 */ /* 0x000fe20000410000 */
[----:B------:R-:W-:Y:S02]  /*1440*/  HADD2.F32 R209, -RZ, R190.H1_H1 ;  /* 0x300000beffd17230 */ /* 0x000fe40000004100 */
[----:B------:R-:W-:Y:S02]  /*1450*/  HADD2.F32 R191, -RZ, R191.H1_H1 ;  /* 0x300000bfffbf7230 */ /* 0x000fe40000004100 */
[----:B------:R-:W-:Y:S01]  /*1460*/  FMUL.FTZ R207, R148, R207 ;  /* 0x000000cf94cf7220 */ /* 0x000fe20000410000 */
[--C-:B------:R-:W-:Y:S02]  /*1470*/  @P1 HADD2.F32 R188, -RZ, R24.reuse.H0_H0 ;  /* 0x20000018ffbc1230 */ /* 0x100fe40000004100 */
[----:B------:R-:W-:Y:S01]  /*1480*/  FMUL.FTZ R206, R149, R206 ;  /* 0x000000ce95ce7220 */ /* 0x000fe20000410000 */
[----:B------:R-:W-:Y:S02]  /*1490*/  @P1 HADD2.F32 R189, -RZ, R24.H1_H1 ;  /* 0x30000018ffbd1230 */ /* 0x000fe40000004100 */
[----:B------:R-:W-:Y:S01]  /*14a0*/  FMUL.FTZ R205, R150, R215 ;  /* 0x000000d796cd7220 */ /* 0x000fe20000410000 */
[----:B------:R-:W-:-:S02]  /*14b0*/  @P1 HADD2.F32 R190, -RZ, R25.H0_H0 ;  /* 0x20000019ffbe1230 */ /* 0x000fc40000004100 */
[----:B------:R-:W-:Y:S01]  /*14c0*/  FMUL.FTZ R204, R152, R217 ;  /* 0x000000d998cc7220 */ /* 0x000fe20000410000 */
[----:B------:R-:W0:Y:S01]  /*14d0*/  @P1 LDC.64 R212, c[0x0][0x230] ;  /* 0x00008c00ffd41b82 */ /* 0x000e220000000a00 */
[-C--:B------:R-:W-:Y:S01]  /*14e0*/  FMUL.FTZ R211, R211, R198.reuse ;  /* 0x000000c6d3d37220 */ /* 0x080fe20000410000 */
[-C--:B------:R-:W-:Y:S01]  /*14f0*/  FMUL.FTZ R202, R191, R198.reuse ;  /* 0x000000c6bfca7220 */ /* 0x080fe20000410000 */
[-C--:B------:R-:W-:Y:S01]  /*1500*/  FMUL.FTZ R208, R209, R198.reuse ;  /* 0x000000c6d1d07220 */ /* 0x080fe20000410000 */
[----:B------:R-:W-:Y:S01]  /*1510*/  FMUL.FTZ R200, R199, R198 ;  /* 0x000000c6c7c87220 */ /* 0x000fe20000410000 */
[----:B------:R-:W-:Y:S01]  /*1520*/  @P1 FADD.FTZ R207, R188, R207 ;  /* 0x000000cfbccf1221 */ /* 0x000fe20000010000 */
[----:B------:R-:W-:Y:S01]  /*1530*/  @P1 FADD.FTZ R206, R189, R206 ;  /* 0x000000cebdce1221 */ /* 0x000fe20000010000 */
        /* <DEDUP_REMOVED lines=20> */
[----:B------:R-:W-:-:S05]  /*1680*/  F2FP.F16.F32.PACK_AB R189, R200, R205 ;  /* 0x000000cdc8bd723e */ /* 0x000fca00000000ff */
[----:B------:R2:W-:Y:S04]  /*1690*/  STG.E.128 desc[UR4][R208.64], R188 ;  /* 0x000000bcd0007986 */ /* 0x0005e8000c101d04 */
[----:B--2---:R-:W2:Y:S01]  /*16a0*/  LDG.E.128 R188, desc[UR4][R210.64] ;  /* 0x00000004d2bc7981 */ /* 0x004ea2000c1e1d00 */
[----:B0-----:R-:W-:-:S05]  /*16b0*/  @P1 IMAD.WIDE.U32 R208, R199, 0x10, R212 ;  /* 0x00000010c7d01825 */ /* 0x001fca00078e00d4 */
[----:B------:R0:W3:Y:S01]  /*16c0*/  @P1 LDG.E.128 R24, desc[UR4][R208.64] ;  /* 0x00000004d0181981 */ /* 0x0000e2000c1e1d00 */
[----:B------:R-:W-:-:S04]  /*16d0*/  IMAD.WIDE.U32 R220, R199, 0x10, R242 ;  /* 0x00000010c7dc7825 */ /* 0x000fc800078e00f2 */
[--C-:B--2---:R-:W-:Y:S02]  /*16e0*/  HADD2.F32 R214, -RZ, R188.reuse.H1_H1 ;  /* 0x300000bcffd67230 */ /* 0x104fe40000004100 */
[--C-:B------:R-:W-:Y:S02]  /*16f0*/  HADD2.F32 R213, -RZ, R189.reuse.H0_H0 ;  /* 0x200000bdffd57230 */ /* 0x100fe40000004100 */
[----:B0-----:R-:W-:Y:S02]  /*1700*/  HADD2.F32 R208, -RZ, R188.H0_H0 ;  /* 0x200000bcffd07230 */ /* 0x001fe40000004100 */
[----:B------:R-:W-:Y:S02]  /*1710*/  HADD2.F32 R215, -RZ, R190.H0_H0 ;  /* 0x200000beffd77230 */ /* 0x000fe40000004100 */
[-C--:B------:R-:W-:Y:S01]  /*1720*/  FMUL.FTZ R214, R214, R198.reuse ;  /* 0x000000c6d6d67220 */ /* 0x080fe20000410000 */
[-C--:B------:R-:W-:Y:S01]  /*1730*/  FMUL.FTZ R213, R213, R198.reuse ;  /* 0x000000c6d5d57220 */ /* 0x080fe20000410000 */
[----:B------:R-:W-:Y:S01]  /*1740*/  FMUL.FTZ R208, R208, R198 ;  /* 0x000000c6d0d07220 */ /* 0x000fe20000410000 */
[----:B------:R-:W-:-:S02]  /*1750*/  HADD2.F32 R209, -RZ, R189.H1_H1 ;  /* 0x300000bdffd17230 */ /* 0x000fc40000004100 */
[----:B------:R-:W-:Y:S01]  /*1760*/  FMUL.FTZ R217, R215, R198 ;  /* 0x000000c6d7d97220 */ /* 0x000fe20000410000 */
[----:B------:R-:W-:Y:S02]  /*1770*/  HADD2.F32 R210, -RZ, R190.H1_H1 ;  /* 0x300000beffd27230 */ /* 0x000fe40000004100 */
[----:B------:R-:W-:Y:S01]  /*1780*/  FMUL.FTZ R215, R157, R214 ;  /* 0x000000d69dd77220 */ /* 0x000fe20000410000 */
[--C-:B------:R-:W-:Y:S02]  /*1790*/  HADD2.F32 R212, -RZ, R191.reuse.H0_H0 ;  /* 0x200000bfffd47230 */ /* 0x100fe40000004100 */
[----:B------:R-:W-:Y:S02]  /*17a0*/  HADD2.F32 R211, -RZ, R191.H1_H1 ;  /* 0x300000bfffd37230 */ /* 0x000fe40000004100 */
[----:B------:R-:W-:Y:S01]  /*17b0*/  FMUL.FTZ R214, R158, R213 ;  /* 0x000000d59ed67220 */ /* 0x000fe20000410000 */
[--C-:B---3--:R-:W-:Y:S02]  /*17c0*/  @P1 HADD2.F32 R188, -RZ, R24.reuse.H0_H0 ;  /* 0x20000018ffbc1230 */ /* 0x108fe40000004100 */
[----:B------:R-:W-:Y:S01]  /*17d0*/  FMUL.FTZ R216, R156, R208 ;  /* 0x000000d09cd87220 */ /* 0x000fe20000410000 */
[----:B------:R-:W-:-:S02]  /*17e0*/  @P1 HADD2.F32 R189, -RZ, R24.H1_H1 ;  /* 0x30000018ffbd1230 */ /* 0x000fc40000004100 */
[----:B------:R-:W-:Y:S01]  /*17f0*/  FMUL.FTZ R213, R160, R217 ;  /* 0x000000d9a0d57220 */ /* 0x000fe20000410000 */
[--C-:B------:R-:W-:Y:S02]  /*1800*/  @P1 HADD2.F32 R190, -RZ, R25.reuse.H0_H0 ;  /* 0x20000019ffbe1230 */ /* 0x100fe40000004100 */
[----:B------:R-:W-:Y:S02]  /*1810*/  @P1 HADD2.F32 R191, -RZ, R26.H0_H0 ;  /* 0x2000001affbf1230 */ /* 0x000fe40000004100 */
        /* <DEDUP_REMOVED lines=21> */
[----:B------:R-:W-:Y:S01]  /*1970*/  F2FP.F16.F32.PACK_AB R188, R215, R216 ;  /* 0x000000d8d7bc723e */ /* 0x000fe200000000ff */
[----:B------:R-:W-:Y:S01]  /*1980*/  IMAD.WIDE.U32 R218, R208, 0x10, R238 ;  /* 0x00000010d0da7825 */ /* 0x000fe200078e00ee */
[----:B------:R-:W-:-:S02]  /*1990*/  F2FP.F16.F32.PACK_AB R190, R210, R213 ;  /* 0x000000d5d2be723e */ /* 0x000fc400000000ff */
[----:B------:R-:W-:Y:S02]  /*19a0*/  F2FP.F16.F32.PACK_AB R191, R211, R212 ;  /* 0x000000d4d3bf723e */ /* 0x000fe400000000ff */
[----:B------:R-:W-:-:S05]  /*19b0*/  F2FP.F16.F32.PACK_AB R189, R209, R214 ;  /* 0x000000d6d1bd723e */ /* 0x000fca00000000ff */
[----:B------:R0:W-:Y:S04]  /*19c0*/  STG.E.128 desc[UR4][R220.64], R188 ;  /* 0x000000bcdc007986 */ /* 0x0001e8000c101d04 */
[----:B0-----:R0:W2:Y:S02]  /*19d0*/  LDG.E.128 R188, desc[UR4][R218.64] ;  /* 0x00000004dabc7981 */ /* 0x0010a4000c1e1d00 */
[----:B0-----:R-:W-:-:S05]  /*19e0*/  @P1 IMAD.WIDE.U32 R218, R208, 0x10, R222 ;  /* 0x00000010d0da1825 */ /* 0x001fca00078e00de */
[----:B------:R0:W3:Y:S01]  /*19f0*/  @P1 LDG.E.128 R24, desc[UR4][R218.64] ;  /* 0x00000004da181981 */ /* 0x0000e2000c1e1d00 */
[----:B--2---:R-:W-:Y:S02]  /*1a00*/  HADD2.F32 R222, -RZ, R189.H0_H0 ;  /* 0x200000bdffde7230 */ /* 0x004fe40000004100 */
[----:B------:R-:W-:Y:S02]  /*1a10*/  HADD2.F32 R220, -RZ, R188.H0_H0 ;  /* 0x200000bcffdc7230 */ /* 0x000fe40000004100 */
[--C-:B------:R-:W-:Y:S02]  /*1a20*/  HADD2.F32 R223, -RZ, R190.reuse.H0_H0 ;  /* 0x200000beffdf7230 */ /* 0x100fe40000004100 */
[----:B------:R-:W-:Y:S02]  /*1a30*/  HADD2.F32 R224, -RZ, R191.H0_H0 ;  /* 0x200000bfffe07230 */ /* 0x000fe40000004100 */
[----:B------:R-:W-:Y:S01]  /*1a40*/  FMUL.FTZ R222, R222, R198 ;  /* 0x000000c6dede7220 */ /* 0x000fe20000410000 */
[----:B0-----:R-:W-:-:S02]  /*1a50*/  HADD2.F32 R218, -RZ, R190.H1_H1 ;  /* 0x300000beffda7230 */ /* 0x001fc40000004100 */
[-C--:B------:R-:W-:Y:S01]  /*1a60*/  FMUL.FTZ R220, R220, R198.reuse ;  /* 0x000000c6dcdc7220 */ /* 0x080fe20000410000 */
[-C--:B------:R-:W-:Y:S01]  /*1a70*/  FMUL.FTZ R223, R223, R198.reuse ;  /* 0x000000c6dfdf7220 */ /* 0x080fe20000410000 */
[----:B------:R-:W-:Y:S01]  /*1a80*/  FMUL.FTZ R226, R224, R198 ;  /* 0x000000c6e0e27220 */ /* 0x000fe20000410000 */
[----:B------:R-:W-:Y:S02]  /*1a90*/  HADD2.F32 R217, -RZ, R188.H1_H1 ;  /* 0x300000bcffd97230 */ /* 0x000fe40000004100 */
[----:B------:R-:W-:Y:S02]  /*1aa0*/  HADD2.F32 R219, -RZ, R189.H1_H1 ;  /* 0x300000bdffdb7230 */ /* 0x000fe40000004100 */
[----:B------:R-:W-:Y:S02]  /*1ab0*/  HADD2.F32 R221, -RZ, R191.H1_H1 ;  /* 0x300000bfffdd7230 */ /* 0x000fe40000004100 */
[----:B------:R-:W-:Y:S01]  /*1ac0*/  FMUL.FTZ R224, R166, R222 ;  /* 0x000000dea6e07220 */ /* 0x000fe20000410000 */
[----:B---3--:R-:W-:-:S02]  /*1ad0*/  @P1 HADD2.F32 R188, -RZ, R24.H0_H0 ;  /* 0x20000018ffbc1230 */ /* 0x008fc40000004100 */
[----:B------:R-:W-:Y:S01]  /*1ae0*/  FMUL.FTZ R225, R164, R220 ;  /* 0x000000dca4e17220 */ /* 0x000fe20000410000 */
[----:B------:R-:W-:Y:S02]  /*1af0*/  @P1 HADD2.F32 R191, -RZ, R25.H0_H0 ;  /* 0x20000019ffbf1230 */ /* 0x000fe40000004100 */
[----:B------:R-:W-:Y:S01]  /*1b00*/  FMUL.FTZ R223, R168, R223 ;  /* 0x000000dfa8df7220 */ /* 0x000fe20000410000 */
[----:B------:R-:W-:Y:S02]  /*1b10*/  @P1 HADD2.F32 R190, -RZ, R26.H0_H0 ;  /* 0x2000001affbe1230 */ /* 0x000fe40000004100 */
[----:B------:R-:W-:Y:S01]  /*1b20*/  FMUL.FTZ R222, R170, R226 ;  /* 0x000000e2aade7220 */ /* 0x000fe20000410000 */
        /* <DEDUP_REMOVED lines=13> */
[----:B------:R-:W-:Y:S02]  /*1c00*/  @P1 HADD2.F32 R191, -RZ, R26.H1_H1 ;  /* 0x3000001affbf1230 */ /* 0x000fe40000004100 */
[----:B------:R-:W-:Y:S01]  /*1c10*/  FMUL.FTZ R219, R167, R219 ;  /* 0x000000dba7db7220 */ /* 0x000fe20000410000 */
[----:B------:R-:W-:Y:S02]  /*1c20*/  @P1 HADD2.F32 R188, -RZ, R27.H1_H1 ;  /* 0x3000001bffbc1230 */ /* 0x000fe40000004100 */
[----:B------:R-:W-:Y:S01]  /*1c30*/  FMUL.FTZ R218, R165, R217 ;  /* 0x000000d9a5da7220 */ /* 0x000fe20000410000 */
[----:B------:R-:W-:Y:S01]  /*1c40*/  @P1 FADD.FTZ R220, R191, R220 ;  /* 0x000000dcbfdc1221 */ /* 0x000fe20000010000 */
[----:B------:R-:W-:Y:S01]  /*1c50*/  @P1 FADD.FTZ R219, R190, R219 ;  /* 0x000000dbbedb1221 */ /* 0x000fe20000010000 */
[----:B------:R-:W-:Y:S01]  /*1c60*/  @P1 FADD.FTZ R221, R188, R221 ;  /* 0x000000ddbcdd1221 */ /* 0x000fe20000010000 */
[----:B------:R-:W-:Y:S01]  /*1c70*/  @P1 FADD.FTZ R218, R189, R218 ;  /* 0x000000dabdda1221 */ /* 0x000fe20000010000 */
[----:B------:R-:W-:Y:S01]  /*1c80*/  IMAD.WIDE.U32 R226, R208, 0x10, R242 ;  /* 0x00000010d0e27825 */ /* 0x000fe200078e00f2 */
[----:B------:R-:W-:-:S02]  /*1c90*/  F2FP.F16.F32.PACK_AB R190, R220, R223 ;  /* 0x000000dfdcbe723e */ /* 0x000fc400000000ff */
[----:B------:R-:W-:Y:S02]  /*1ca0*/  F2FP.F16.F32.PACK_AB R191, R221, R222 ;  /* 0x000000deddbf723e */ /* 0x000fe400000000ff */
[----:B------:R-:W-:Y:S02]  /*1cb0*/  F2FP.F16.F32.PACK_AB R189, R219, R224 ;  /* 0x000000e0dbbd723e */ /* 0x000fe400000000ff */
[----:B------:R-:W-:Y:S02]  /*1cc0*/  F2FP.F16.F32.PACK_AB R188, R218, R225 ;  /* 0x000000e1dabc723e */ /* 0x000fe400000000ff */
[----:B------:R-:W-:-:S03]  /*1cd0*/  IADD3 R217, R12, 0xc0, RZ ;  /* 0x000000c00cd97810 */ /* 0x000fc60007ffe0ff */
[----:B------:R0:W-:Y:S02]  /*1ce0*/  STG.E.128 desc[UR4][R226.64], R188 ;  /* 0x000000bce2007986 */ /* 0x0001e4000c101d04 */
[----:B0-----:R-:W-:-:S06]  /*1cf0*/  IMAD.WIDE.U32 R188, R217, 0x10, R238 ;  /* 0x00000010d9bc7825 */ /* 0x001fcc00078e00ee */
[----:B------:R-:W2:Y:S01]  /*1d00*/  LDG.E.128 R188, desc[UR4][R188.64] ;  /* 0x00000004bcbc7981 */ /* 0x000ea2000c1e1d00 */
[----:B-1----:R-:W-:-:S05]  /*1d10*/  @P1 IMAD.WIDE.U32 R226, R217, 0x10, R228 ;  /* 0x00000010d9e21825 */ /* 0x002fca00078e00e4 */
[----:B------:R2:W3:Y:S01]  /*1d20*/  @P1 LDG.E.128 R24, desc[UR4][R226.64] ;  /* 0x00000004e2181981 */ /* 0x0004e2000c1e1d00 */
[----:B------:R-:W-:-:S04]  /*1d30*/  IMAD.WIDE.U32 R234, R217, 0x10, R242 ;  /* 0x00000010d9ea7825 */ /* 0x000fc800078e00f2 */
[----:B--2---:R-:W-:Y:S02]  /*1d40*/  HADD2.F32 R227, -RZ, R188.H0_H0 ;  /* 0x200000bcffe37230 */ /* 0x004fe40000004100 */
[----:B------:R-:W-:-:S03]  /*1d50*/  HADD2.F32 R226, -RZ, R189.H0_H0 ;  /* 0x200000bdffe27230 */ /* 0x000fc60000004100 */
[-C--:B------:R-:W-:Y:S01]  /*1d60*/  FMUL.FTZ R227, R227, R198.reuse ;  /* 0x000000c6e3e37220 */ /* 0x080fe20000410000 */
[----:B---3--:R-:W-:Y:S02]  /*1d70*/  @P1 HADD2.F32 R228, -RZ, R24.H0_H0 ;  /* 0x20000018ffe41230 */ /* 0x008fe40000004100 */
[----:B------:R-:W-:Y:S01]  /*1d80*/  FMUL.FTZ R226, R226, R198 ;  /* 0x000000c6e2e27220 */ /* 0x000fe20000410000 */
[--C-:B------:R-:W-:Y:S02]  /*1d90*/  HADD2.F32 R230, -RZ, R190.reuse.H0_H0 ;  /* 0x200000beffe67230 */ /* 0x100fe40000004100 */
[----:B------:R-:W-:Y:S01]  /*1da0*/  FMUL.FTZ R227, R172, R227 ;  /* 0x000000e3ace37220 */ /* 0x000fe20000410000 */
[----:B------:R-:W-:Y:S02]  /*1db0*/  @P1 HADD2.F32 R229, -RZ, R25.H0_H0 ;  /* 0x20000019ffe51230 */ /* 0x000fe40000004100 */
[----:B------:R-:W-:Y:S01]  /*1dc0*/  FMUL.FTZ R226, R174, R226 ;  /* 0x000000e2aee27220 */ /* 0x000fe20000410000 */
[----:B------:R-:W-:Y:S01]  /*1dd0*/  @P1 FADD.FTZ R227, R228, R227 ;  /* 0x000000e3e4e31221 */ /* 0x000fe20000010000 */
[----:B------:R-:W-:Y:S01]  /*1de0*/  FMUL.FTZ R228, R230, R198 ;  /* 0x000000c6e6e47220 */ /* 0x000fe20000410000 */
[----:B------:R-:W-:-:S02]  /*1df0*/  HADD2.F32 R230, -RZ, R190.H1_H1 ;  /* 0x300000beffe67230 */ /* 0x000fc40000004100 */
[----:B------:R-:W-:Y:S02]  /*1e00*/  HADD2.F32 R190, -RZ, R191.H0_H0 ;  /* 0x200000bfffbe7230 */ /* 0x000fe40000004100 */
[----:B------:R-:W-:Y:S01]  /*1e10*/  @P1 FADD.FTZ R226, R229, R226 ;  /* 0x000000e2e5e21221 */ /* 0x000fe20000010000 */
[----:B------:R-:W-:Y:S02]  /*1e20*/  @P1 HADD2.F32 R229, -RZ, R26.H0_H0 ;  /* 0x2000001affe51230 */ /* 0x000fe40000004100 */
[----:B------:R-:W-:Y:S01]  /*1e30*/  FMUL.FTZ R228, R176, R228 ;  /* 0x000000e4b0e47220 */ /* 0x000fe20000410000 */
[----:B------:R-:W-:Y:S02]  /*1e40*/  HADD2.F32 R188, -RZ, R188.H1_H1 ;  /* 0x300000bcffbc7230 */ /* 0x000fe40000004100 */
[-C--:B------:R-:W-:Y:S01]  /*1e50*/  FMUL.FTZ R190, R190, R198.reuse ;  /* 0x000000c6bebe7220 */ /* 0x080fe20000410000 */
[----:B------:R-:W-:Y:S02]  /*1e60*/  HADD2.F32 R189, -RZ, R189.H1_H1 ;  /* 0x300000bdffbd7230 */ /* 0x000fe40000004100 */
[----:B------:R-:W-:Y:S01]  /*1e70*/  FMUL.FTZ R230, R230, R198 ;  /* 0x000000c6e6e67220 */ /* 0x000fe20000410000 */
[----:B------:R-:W-:Y:S01]  /*1e80*/  @P1 FADD.FTZ R228, R229, R228 ;  /* 0x000000e4e5e41221 */ /* 0x000fe20000010000 */
[----:B------:R-:W-:-:S02]  /*1e90*/  HADD2.F32 R191, -RZ, R191.H1_H1 ;  /* 0x300000bfffbf7230 */ /* 0x000fc40000004100 */
[----:B------:R-:W-:Y:S01]  /*1ea0*/  FMUL.FTZ R229, R178, R190 ;  /* 0x000000beb2e57220 */ /* 0x000fe20000410000 */
[--C-:B------:R-:W-:Y:S02]  /*1eb0*/  @P1 HADD2.F32 R231, -RZ, R27.reuse.H0_H0 ;  /* 0x2000001bffe71230 */ /* 0x100fe40000004100 */
[----:B------:R-:W-:Y:S01]  /*1ec0*/  FMUL.FTZ R230, R177, R230 ;  /* 0x000000e6b1e67220 */ /* 0x000fe20000410000 */
[----:B------:R-:W-:Y:S02]  /*1ed0*/  @P1 HADD2.F32 R190, -RZ, R26.H1_H1 ;  /* 0x3000001affbe1230 */ /* 0x000fe40000004100 */
[-C--:B------:R-:W-:Y:S01]  /*1ee0*/  FMUL.FTZ R188, R188, R198.reuse ;  /* 0x000000c6bcbc7220 */ /* 0x080fe20000410000 */
[-C--:B------:R-:W-:Y:S01]  /*1ef0*/  FMUL.FTZ R189, R189, R198.reuse ;  /* 0x000000c6bdbd7220 */ /* 0x080fe20000410000 */
[----:B------:R-:W-:Y:S01]  /*1f00*/  FMUL.FTZ R191, R191, R198 ;  /* 0x000000c6bfbf7220 */ /* 0x000fe20000410000 */
[----:B------:R-:W-:Y:S01]  /*1f10*/  @P1 FADD.FTZ R229, R231, R229 ;  /* 0x000000e5e7e51221 */ /* 0x000fe20000010000 */
[----:B------:R-:W-:Y:S01]  /*1f20*/  @P1 FADD.FTZ R230, R190, R230 ;  /* 0x000000e6bee61221 */ /* 0x000fe20000010000 */
[----:B------:R-:W-:Y:S01]  /*1f30*/  FMUL.FTZ R232, R173, R188 ;  /* 0x000000bcade87220 */ /* 0x000fe20000410000 */
[----:B------:R-:W-:Y:S01]  /*1f40*/  FMUL.FTZ R231, R175, R189 ;  /* 0x000000bdafe77220 */ /* 0x000fe20000410000 */
[----:B------:R-:W-:-:S02]  /*1f50*/  @P1 HADD2.F32 R190, -RZ, R27.H1_H1 ;  /* 0x3000001bffbe1230 */ /* 0x000fc40000004100 */
[----:B------:R-:W-:Y:S01]  /*1f60*/  FMUL.FTZ R233, R179, R191 ;  /* 0x000000bfb3e97220 */ /* 0x000fe20000410000 */
[----:B------:R-:W-:Y:S02]  /*1f70*/  @P1 HADD2.F32 R188, -RZ, R25.H1_H1 ;  /* 0x30000019ffbc1230 */ /* 0x000fe40000004100 */
[----:B------:R-:W-:Y:S02]  /*1f80*/  @P1 HADD2.F32 R189, -RZ, R24.H1_H1 ;  /* 0x30000018ffbd1230 */ /* 0x000fe40000004100 */
[----:B------:R-:W-:Y:S01]  /*1f90*/  @P1 FADD.FTZ R233, R190, R233 ;  /* 0x000000e9bee91221 */ /* 0x000fe20000010000 */
[----:B------:R-:W-:Y:S02]  /*1fa0*/  @P1 FADD.FTZ R231, R188, R231 ;  /* 0x000000e7bce71221 */ /* 0x000fe40000010000 */
[----:B------:R-:W-:Y:S02]  /*1fb0*/  @P1 FADD.FTZ R232, R189, R232 ;  /* 0x000000e8bde81221 */ /* 0x000fe40000010000 */
[----:B------:R-:W-:-:S02]  /*1fc0*/  F2FP.F16.F32.PACK_AB R191, R233, R229 ;  /* 0x000000e5e9bf723e */ /* 0x000fc400000000ff */
[----:B------:R-:W-:Y:S02]  /*1fd0*/  F2FP.F16.F32.PACK_AB R190, R230, R228 ;  /* 0x000000e4e6be723e */ /* 0x000fe400000000ff */
[----:B------:R-:W-:Y:S02]  /*1fe0*/  F2FP.F16.F32.PACK_AB R189, R231, R226 ;  /* 0x000000e2e7bd723e */ /* 0x000fe400000000ff */
[----:B------:R-:W-:-:S05]  /*1ff0*/  F2FP.F16.F32.PACK_AB R188, R232, R227 ;  /* 0x000000e3e8bc723e */ /* 0x000fca00000000ff */
[----:B------:R0:W-:Y:S02]  /*2000*/  STG.E.128 desc[UR4][R234.64], R188 ;  /* 0x000000bcea007986 */ /* 0x0001e4000c101d04 */
[----:B0-----:R-:W-:-:S05]  /*2010*/  IADD3 R234, R12, 0xe0, RZ ;  /* 0x000000e00cea7810 */ /* 0x001fca0007ffe0ff */
[----:B------:R-:W-:-:S06]  /*2020*/  IMAD.WIDE.U32 R188, R234, 0x10, R238 ;  /* 0x00000010eabc7825 */ /* 0x000fcc00078e00ee */
[----:B------:R-:W2:Y:S01]  /*2030*/  LDG.E.128 R188, desc[UR4][R188.64] ;  /* 0x00000004bcbc7981 */ /* 0x000ea2000c1e1d00 */
[----:B------:R-:W-:-:S05]  /*2040*/  @P1 IMAD.WIDE.U32 R236, R234, 0x10, R236 ;  /* 0x00000010eaec1825 */ /* 0x000fca00078e00ec */
[----:B------:R0:W3:Y:S01]  /*2050*/  @P1 LDG.E.128 R24, desc[UR4][R236.64] ;  /* 0x00000004ec181981 */ /* 0x0000e2000c1e1d00 */
[----:B------:R-:W-:Y:S01]  /*2060*/  IMAD.WIDE.U32 R242, R234, 0x10, R242 ;  /* 0x00000010eaf27825 */ /* 0x000fe200078e00f2 */
[----:B------:R-:W-:-:S03]  /*2070*/  UMOV UR12, 0xffffffff ;  /* 0xffffffff000c7882 */ /* 0x000fc60000000000 */
[--C-:B--2---:R-:W-:Y:S02]  /*2080*/  HADD2.F32 R238, -RZ, R188.reuse.H0_H0 ;  /* 0x200000bcffee7230 */ /* 0x104fe40000004100 */
[----:B------:R-:W-:Y:S02]  /*2090*/  HADD2.F32 R235, -RZ, R188.H1_H1 ;  /* 0x300000bcffeb7230 */ /* 0x000fe40000004100 */
[--C-:B------:R-:W-:Y:S02]  /*20a0*/  HADD2.F32 R188, -RZ, R189.reuse.H0_H0 ;  /* 0x200000bdffbc7230 */ /* 0x100fe40000004100 */
[----:B0-----:R-:W-:Y:S02]  /*20b0*/  HADD2.F32 R236, -RZ, R189.H1_H1 ;  /* 0x300000bdffec7230 */ /* 0x001fe40000004100 */
[--C-:B------:R-:W-:Y:S02]  /*20c0*/  HADD2.F32 R237, -RZ, R190.reuse.H0_H0 ;  /* 0x200000beffed7230 */ /* 0x100fe40000004100 */
[----:B------:R-:W-:-:S02]  /*20d0*/  HADD2.F32 R190, -RZ, R190.H1_H1 ;  /* 0x300000beffbe7230 */ /* 0x000fc40000004100 */
[--C-:B------:R-:W-:Y:S02]  /*20e0*/  HADD2.F32 R239, -RZ, R191.reuse.H0_H0 ;  /* 0x200000bfffef7230 */ /* 0x100fe40000004100 */
[-C--:B------:R-:W-:Y:S01]  /*20f0*/  FMUL.FTZ R189, R235, R198.reuse ;  /* 0x000000c6ebbd7220 */ /* 0x080fe20000410000 */
[----:B------:R-:W-:Y:S02]  /*2100*/  HADD2.F32 R191, -RZ, R191.H1_H1 ;  /* 0x300000bfffbf7230 */ /* 0x000fe40000004100 */
        /* <DEDUP_REMOVED lines=8> */
[----:B---3--:R-:W-:-:S02]  /*2190*/  @P1 HADD2.F32 R198, -RZ, R24.H0_H0 ;  /* 0x20000018ffc61230 */ /* 0x008fc40000004100 */
[----:B------:R-:W-:Y:S01]  /*21a0*/  FMUL.FTZ R235, R182, R235 ;  /* 0x000000ebb6eb7220 */ /* 0x000fe20000410000 */
[----:B------:R-:W-:Y:S02]  /*21b0*/  @P1 HADD2.F32 R238, -RZ, R25.H0_H0 ;  /* 0x20000019ffee1230 */ /* 0x000fe40000004100 */
[----:B------:R-:W-:Y:S01]  /*21c0*/  @P1 FADD.FTZ R240, R198, R240 ;  /* 0x000000f0c6f01221 */ /* 0x000fe20000010000 */
[----:B------:R-:W-:Y:S02]  /*21d0*/  FMUL.FTZ R198, R184, R237 ;  /* 0x000000edb8c67220 */ /* 0x000fe40000410000 */
        /* <DEDUP_REMOVED lines=10> */
[--C-:B------:R-:W-:Y:S02]  /*2280*/  @P1 HADD2.F32 R190, -RZ, R27.reuse.H0_H0 ;  /* 0x2000001bffbe1230 */ /* 0x100fe40000004100 */
[----:B------:R-:W-:Y:S02]  /*2290*/  @P1 HADD2.F32 R191, -RZ, R27.H1_H1 ;  /* 0x3000001bffbf1230 */ /* 0x000fe40000004100 */
[----:B------:R-:W-:-:S02]  /*22a0*/  @P1 HADD2.F32 R188, -RZ, R25.H1_H1 ;  /* 0x30000019ffbc1230 */ /* 0x000fc40000004100 */
[----:B------:R-:W-:Y:S02]  /*22b0*/  @P1 HADD2.F32 R189, -RZ, R24.H1_H1 ;  /* 0x30000018ffbd1230 */ /* 0x000fe40000004100 */
[----:B------:R-:W-:Y:S01]  /*22c0*/  @P1 FADD.FTZ R237, R190, R237 ;  /* 0x000000edbeed1221 */ /* 0x000fe20000010000 */
[----:B------:R-:W-:Y:S01]  /*22d0*/  @P1 FADD.FTZ R239, R191, R239 ;  /* 0x000000efbfef1221 */ /* 0x000fe20000010000 */
[----:B------:R-:W-:Y:S01]  /*22e0*/  @P1 FADD.FTZ R238, R188, R238 ;  /* 0x000000eebcee1221 */ /* 0x000fe20000010000 */
[----:B------:R-:W-:Y:S01]  /*22f0*/  @P1 FADD.FTZ R241, R189, R241 ;  /* 0x000000f1bdf11221 */ /* 0x000fe20000010000 */
[----:B------:R-:W-:Y:S02]  /*2300*/  F2FP.F16.F32.PACK_AB R190, R236, R198 ;  /* 0x000000c6ecbe723e */ /* 0x000fe400000000ff */
[----:B------:R-:W-:Y:S02]  /*2310*/  F2FP.F16.F32.PACK_AB R191, R239, R237 ;  /* 0x000000edefbf723e */ /* 0x000fe400000000ff */
[----:B------:R-:W-:-:S02]  /*2320*/  F2FP.F16.F32.PACK_AB R189, R238, R235 ;  /* 0x000000ebeebd723e */ /* 0x000fc400000000ff */
[----:B------:R-:W-:-:S05]  /*2330*/  F2FP.F16.F32.PACK_AB R188, R241, R240 ;  /* 0x000000f0f1bc723e */ /* 0x000fca00000000ff */
        /* <DEDUP_REMOVED lines=216> */
.L_x_30224:
        /* <DEDUP_REMOVED lines=18> */
[----:B------:R-:W-:Y:S01]  /*31e0*/  F2FP.F16.F32.PACK_AB R191, R190, R189 ;  /* 0x000000bdbebf723e */ /* 0x000fe200000000ff */
[----:B0-----:R-:W-:-:S05]  /*31f0*/  @!P1 IMAD.WIDE R196, R0, 0x4, R196 ;  /* 0x0000000400c49825 */ /* 0x001fca00078e02c4 */
[----:B------:R0:W-:Y:S02]  /*3200*/  @!P1 STG.E desc[UR4][R196.64], R188 ;  /* 0x000000bcc4009986 */ /* 0x0001e4000c101904 */
[----:B0-----:R-:W0:Y:S01]  /*3210*/  @!P1 LDC.64 R188, c[0x0][0x258] ;  /* 0x00009600ffbc9b82 */ /* 0x001e220000000a00 */
[----:B------:R-:W-:Y:S01]  /*3220*/  FADD.FTZ R190, -R243, R193 ;  /* 0x000000c1f3be7221 */ /* 0x000fe20000010100 */
[----:B------:R-:W-:Y:S01]  /*3230*/  FMUL.FTZ R193, R242, R23 ;  /* 0x00000017f2c17220 */ /* 0x000fe20000410000 */
[----:B------:R-:W2:Y:S04]  /*3240*/  LDL R197, [R1+0x5c] ;  /* 0x00005c0001c57983 */ /* 0x000ea80000100800 */
[----:B------:R-:W4:Y:S04]  /*3250*/  LDL R23, [R1+0x50] ;  /* 0x0000500001177983 */ /* 0x000f280000100800 */
[----:B------:R-:W5:Y:S01]  /*3260*/  LDL R196, [R1+0x44] ;  /* 0x0000440001c47983 */ /* 0x000f620000100800 */
[----:B0-----:R-:W-:-:S05]  /*3270*/  @!P1 IMAD.WIDE R188, R0, 0x4, R188 ;  /* 0x0000000400bc9825 */ /* 0x001fca00078e02bc */
[----:B------:R0:W-:Y:S02]  /*3280*/  @!P1 STG.E desc[UR4][R188.64], R242 ;  /* 0x000000f2bc009986 */ /* 0x0001e4000c101904 */
[C---:B0-----:R-:W-:Y:S01]  /*3290*/  FADD.FTZ R189, -R243.reuse, R194 ;  /* 0x000000c2f3bd7221 */ /* 0x041fe20000010100 */
[C---:B------:R-:W-:Y:S01]  /*32a0*/  FADD.FTZ R188, -R243.reuse, R195 ;  /* 0x000000c3f3bc7221 */ /* 0x040fe20000010100 */
[----:B------:R-:W3:Y:S04]  /*32b0*/  LDL R194, [R1+0x58] ;  /* 0x0000580001c27983 */ /* 0x000ee80000100800 */
[----:B------:R-:W3:Y:S01]  /*32c0*/  LDL R195, [R1+0x40] ;  /* 0x0000400001c37983 */ /* 0x000ee20000100800 */
[----:B------:R-:W-:Y:S01]  /*32d0*/  FADD.FTZ R192, -R243, R192 ;  /* 0x000000c0f3c07221 */ /* 0x000fe20000010100 */
[C---:B------:R-:W-:Y:S01]  /*32e0*/  FMUL.FTZ R188, R242.reuse, R188 ;  /* 0x000000bcf2bc7220 */ /* 0x040fe20000410000 */
[----:B------:R-:W-:-:S02]  /*32f0*/  FMUL.FTZ R190, R242, R190 ;  /* 0x000000bef2be7220 */ /* 0x000fc40000410000 */
[----:B------:R-:W-:Y:S01]  /*3300*/  FMUL.FTZ R192, R242, R192 ;  /* 0x000000c0f2c07220 */ /* 0x000fe20000410000 */
[----:B------:R-:W-:-:S04]  /*3310*/  FADD.FTZ R22, -R243, R22 ;  /* 0x00000016f3167221 */ /* 0x000fc80000010100 */
[C---:B------:R-:W-:Y:S01]  /*3320*/  FMUL.FTZ R22, R242.reuse, R22 ;  /* 0x00000016f2167220 */ /* 0x040fe20000410000 */
[----:B------:R-:W-:Y:S01]  /*3330*/  FMUL.FTZ R189, R242, R189 ;  /* 0x000000bdf2bd7220 */ /* 0x000fe20000410000 */
[----:B----4-:R-:W-:Y:S02]  /*3340*/  FFMA.FTZ R23, R23, R188, R28 ;  /* 0x000000bc17177223 */ /* 0x010fe4000001001c */
[----:B--2---:R-:W-:Y:S02]  /*3350*/  FFMA.FTZ R22, R197, R22, R31 ;  /* 0x00000016c5167223 */ /* 0x004fe4000001001f */
[----:B------:R-:W2:Y:S01]  /*3360*/  LDL R197, [R1+0x1c] ;  /* 0x00001c0001c57983 */ /* 0x000ea20000100800 */
[----:B-----5:R-:W-:-:S03]  /*3370*/  FFMA.FTZ R193, R196, R193, R33 ;  /* 0x000000c1c4c17223 */ /* 0x020fc60000010021 */
[----:B------:R-:W4:Y:S01]  /*3380*/  LDL R196, [R1+0x14] ;  /* 0x0000140001c47983 */ /* 0x000f220000100800 */
[----:B---3--:R-:W-:-:S03]  /*3390*/  FFMA.FTZ R188, R194, R190, R30 ;  /* 0x000000bec2bc7223 */ /* 0x008fc6000001001e */
[----:B------:R-:W3:Y:S01]  /*33a0*/  LDL R194, [R1+0xc] ;  /* 0x00000c0001c27983 */ /* 0x000ee20000100800 */
[----:B------:R-:W-:-:S03]  /*33b0*/  FFMA.FTZ R190, R195, R192, R32 ;  /* 0x000000c0c3be7223 */ /* 0x000fc60000010020 */
[----:B------:R-:W5:Y:S01]  /*33c0*/  LDL R195, [R1+0x8] ;  /* 0x0000080001c37983 */ /* 0x000f620000100800 */
[----:B------:R-:W-:Y:S01]  /*33d0*/  FFMA.FTZ R192, R252, R189, R29 ;  /* 0x000000bdfcc07223 */ /* 0x000fe2000001001d */
[----:B------:R-:W-:Y:S02]  /*33e0*/  F2FP.F16.F32.PACK_AB R189, R22, R188 ;  /* 0x000000bc16bd723e */ /* 0x000fe400000000ff */
[----:B------:R-:W-:Y:S01]  /*33f0*/  LEA R22, P1, R12, UR10, 0x4 ;  /* 0x0000000a0c167c11 */ /* 0x000fe2000f8220ff */
[----:B------:R-:W5:Y:S01]  /*3400*/  LDL R252, [R1+0x4] ;  /* 0x0000040001fc7983 */ /* 0x000f620000100800 */
[----:B------:R-:W-:Y:S02]  /*3410*/  F2FP.F16.F32.PACK_AB R188, R192, R23 ;  /* 0x00000017c0bc723e */ /* 0x000fe400000000ff */
[----:B------:R-:W-:Y:S01]  /*3420*/  LEA.HI.X R23, R12, UR11, RZ, 0x4, P1 ;  /* 0x0000000b0c177c11 */ /* 0x000fe200088f24ff */
[----:B------:R-:W5:Y:S01]  /*3430*/  LDL R192, [R1+0x18] ;  /* 0x0000180001c07983 */ /* 0x000f620000100800 */
[----:B------:R-:W-:-:S03]  /*3440*/  F2FP.F16.F32.PACK_AB R190, R193, R190 ;  /* 0x000000bec1be723e */ /* 0x000fc600000000ff */
[----:B------:R-:W5:Y:S04]  /*3450*/  LDL R12, [R1+0x10] ;  /* 0x00001000010c7983 */ /* 0x000f680000100800 */
[----:B------:R-:W5:Y:S01]  /*3460*/  LDL R193, [R1] ;  /* 0x0000000001c17983 */ /* 0x000f620000100800 */
        /* <DEDUP_REMOVED lines=25> */
[C---:B------:R-:W-:Y:S01]  /*3600*/  FADD.FTZ R188, -R243.reuse, R218 ;  /* 0x000000daf3bc7221 */ /* 0x040fe20000010100 */
[----:B------:R-:W-:-:S04]  /*3610*/  FADD.FTZ R14, -R243, R202 ;  /* 0x000000caf30e7221 */ /* 0x000fc80000010100 */
[----:B------:R-:W-:-:S04]  /*3620*/  FMUL.FTZ R14, R242, R14 ;  /* 0x0000000ef20e7220 */ /* 0x000fc80000410000 */
        /* <DEDUP_REMOVED lines=15> */
[----:B--2---:R-:W-:Y:S01]  /*3720*/  FFMA.FTZ R2, R197, R2, R39 ;  /* 0x00000002c5027223 */ /* 0x004fe20000010027 */
[----:B----4-:R-:W-:Y:S01]  /*3730*/  FFMA.FTZ R8, R196, R8, R37 ;  /* 0x00000008c4087223 */ /* 0x010fe20000010025 */
[----:B---3--:R-:W-:Y:S01]  /*3740*/  FFMA.FTZ R10, R194, R10, R43 ;  /* 0x0000000ac20a7223 */ /* 0x008fe2000001002b */
[----:B-----5:R-:W-:Y:S02]  /*3750*/  FFMA.FTZ R11, R195, R11, R42 ;  /* 0x0000000bc30b7223 */ /* 0x020fe4000001002a */
[----:B------:R-:W0:Y:S03]  /*3760*/  LDC.64 R194, c[0x0][0x2b8] ;  /* 0x0000ae00ffc27b82 */ /* 0x000e260000000a00 */
[----:B------:R-:W-:Y:S01]  /*3770*/  F2FP.F16.F32.PACK_AB R11, R10, R11 ;  /* 0x0000000b0a0b723e */ /* 0x000fe200000000ff */
[----:B------:R-:W-:Y:S01]  /*3780*/  FMUL.FTZ R10, R242, R5 ;  /* 0x00000005f20a7220 */ /* 0x000fe20000410000 */
[----:B------:R-:W-:-:S03]  /*3790*/  FFMA.FTZ R6, R192, R6, R38 ;  /* 0x00000006c0067223 */ /* 0x000fc60000010026 */
[----:B------:R-:W-:Y:S01]  /*37a0*/  FFMA.FTZ R10, R252, R10, R41 ;  /* 0x0000000afc0a7223 */ /* 0x000fe20000010029 */
[----:B------:R-:W-:Y:S01]  /*37b0*/  FFMA.FTZ R5, R12, R9, R36 ;  /* 0x000000090c057223 */ /* 0x000fe20000010024 */
[----:B------:R-:W-:-:S04]  /*37c0*/  FFMA.FTZ R7, R193, R7, R40 ;  /* 0x00000007c1077223 */ /* 0x000fc80000010028 */
[----:B------:R-:W-:Y:S02]  /*37d0*/  F2FP.F16.F32.PACK_AB R8, R8, R5 ;  /* 0x000000050808723e */ /* 0x000fe400000000ff */
[----:B------:R-:W-:Y:S01]  /*37e0*/  F2FP.F16.F32.PACK_AB R9, R2, R6 ;  /* 0x000000060209723e */ /* 0x000fe200000000ff */
[C---:B------:R-:W-:Y:S01]  /*37f0*/  FADD.FTZ R2, -R243.reuse, R15 ;  /* 0x0000000ff3027221 */ /* 0x040fe20000010100 */
[----:B------:R-:W-:Y:S01]  /*3800*/  F2FP.F16.F32.PACK_AB R10, R10, R7 ;  /* 0x000000070a0a723e */ /* 0x000fe200000000ff */
[----:B------:R-:W-:Y:S01]  /*3810*/  FADD.FTZ R15, -R243, R216 ;  /* 0x000000d8f30f7221 */ /* 0x000fe20000010100 */
[----:B0-----:R-:W-:Y:S01]  /*3820*/  IMAD.WIDE.U32 R4, R4, 0x10, R194 ;  /* 0x0000001004047825 */ /* 0x001fe200078e00c2 */
[----:B------:R-:W-:-:S03]  /*3830*/  MOV R216, R23 ;  /* 0x0000001700d87202 */ /* 0x000fc60000000f00 */
[C---:B------:R-:W-:Y:S02]  /*3840*/  FADD.FTZ R23, -R243.reuse, R225 ;  /* 0x000000e1f3177221 */ /* 0x040fe40000010100 */
[----:B------:R-:W0:Y:S01]  /*3850*/  LDC.64 R224, c[0x0][0x2b8] ;  /* 0x0000ae00ffe07b82 */ /* 0x000e220000000a00 */
[----:B------:R1:W-:Y:S01]  /*3860*/  STG.E.128 desc[UR4][R4.64], R8 ;  /* 0x0000000804007986 */ /* 0x0003e2000c101d04 */
[C---:B------:R-:W-:Y:S01]  /*3870*/  FADD.FTZ R252, -R243.reuse, R18 ;  /* 0x00000012f3fc7221 */ /* 0x040fe20000010100 */
[C---:B------:R-:W-:Y:S01]  /*3880*/  FADD.FTZ R194, -R243.reuse, R221 ;  /* 0x000000ddf3c27221 */ /* 0x040fe20000010100 */
[C---:B------:R-:W-:Y:S01]  /*3890*/  FADD.FTZ R18, -R243.reuse, R209 ;  /* 0x000000d1f3127221 */ /* 0x040fe20000010100 */
[C---:B------:R-:W-:Y:S01]  /*38a0*/  FMUL.FTZ R221, R242.reuse, R212 ;  /* 0x000000d4f2dd7220 */ /* 0x040fe20000410000 */
[C---:B------:R-:W-:Y:S01]  /*38b0*/  FADD.FTZ R6, -R243.reuse, R207 ;  /* 0x000000cff3067221 */ /* 0x040fe20000010100 */
[C---:B------:R-:W-:Y:S01]  /*38c0*/  FADD.FTZ R192, -R243.reuse, R220 ;  /* 0x000000dcf3c07221 */ /* 0x040fe20000010100 */
[----:B------:R-:W-:Y:S01]  /*38d0*/  FMUL.FTZ R2, R242, R2 ;  /* 0x00000002f2027220 */ /* 0x000fe20000410000 */
[C---:B-1----:R-:W-:Y:S01]  /*38e0*/  FADD.FTZ R4, -R243.reuse, R17 ;  /* 0x00000011f3047221 */ /* 0x042fe20000010100 */
[C---:B------:R-:W-:Y:S01]  /*38f0*/  FADD.FTZ R5, -R243.reuse, R16 ;  /* 0x00000010f3057221 */ /* 0x040fe20000010100 */
[C---:B------:R-:W-:Y:S01]  /*3900*/  FADD.FTZ R17, -R243.reuse, R214 ;  /* 0x000000d6f3117221 */ /* 0x040fe20000010100 */
[----:B------:R-:W-:Y:S01]  /*3910*/  FADD.FTZ R16, -R243, R215 ;  /* 0x000000d7f3107221 */ /* 0x000fe20000010100 */
[----:B------:R-:W-:-:S02]  /*3920*/  MOV R214, R20 ;  /* 0x0000001400d67202 */ /* 0x000fc40000000f00 */
[----:B------:R-:W-:Y:S01]  /*3930*/  MOV R215, R19 ;  /* 0x0000001300d77202 */ /* 0x000fe20000000f00 */
[C---:B------:R-:W-:Y:S01]  /*3940*/  FADD.FTZ R20, -R243.reuse, R210 ;  /* 0x000000d2f3147221 */ /* 0x040fe20000010100 */
[C---:B------:R-:W-:Y:S01]  /*3950*/  FMUL.FTZ R4, R242.reuse, R4 ;  /* 0x00000004f2047220 */ /* 0x040fe20000410000 */
[C---:B------:R-:W-:Y:S01]  /*3960*/  FMUL.FTZ R219, R242.reuse, R214 ;  /* 0x000000d6f2db7220 */ /* 0x040fe20000410000 */
[C---:B------:R-:W-:Y:S01]  /*3970*/  FMUL.FTZ R5, R242.reuse, R5 ;  /* 0x00000005f2057220 */ /* 0x040fe20000410000 */
[C---:B------:R-:W-:Y:S01]  /*3980*/  FMUL.FTZ R212, R242.reuse, R215 ;  /* 0x000000d7f2d47220 */ /* 0x040fe20000410000 */
[C---:B------:R-:W-:Y:S01]  /*3990*/  FMUL.FTZ R214, R242.reuse, R216 ;  /* 0x000000d8f2d67220 */ /* 0x040fe20000410000 */
        /* <DEDUP_REMOVED lines=31> */
[----:B------:R-:W-:Y:S01]  /*3b90*/  F2FP.F16.F32.PACK_AB R23, R5, R4 ;  /* 0x000000040517723e */ /* 0x000fe200000000ff */
[----:B------:R-:W-:Y:S01]  /*3ba0*/  FFMA.FTZ R4, R100, R6, R52 ;  /* 0x0000000664047223 */ /* 0x000fe20000010034 */
[----:B------:R-:W-:Y:S01]  /*3bb0*/  F2FP.F16.F32.PACK_AB R21, R20, R21 ;  /* 0x000000151415723e */ /* 0x000fe200000000ff */
        /* <DEDUP_REMOVED lines=13> */
[----:B------:R-:W-:Y:S01]  /*3c90*/  IMAD.WIDE.U32 R10, R13, 0x10, R224 ;  /* 0x000000100d0a7825 */ /* 0x000fe200078e00e0 */
[----:B------:R-:W-:-:S03]  /*3ca0*/  F2FP.F16.F32.PACK_AB R7, R14, R12 ;  /* 0x0000000c0e07723e */ /* 0x000fc600000000ff */
[----:B------:R-:W-:Y:S01]  /*3cb0*/  FFMA.FTZ R17, R114, R17, R66 ;  /* 0x0000001172117223 */ /* 0x000fe20000010042 */
[----:B------:R-:W-:Y:S01]  /*3cc0*/  F2FP.F16.F32.PACK_AB R4, R2, R4 ;  /* 0x000000040204723e */ /* 0x000fe200000000ff */
        /* <DEDUP_REMOVED lines=11> */
[----:B0-----:R-:W-:Y:S01]  /*3d80*/  F2FP.F16.F32.PACK_AB R7, R18, R17 ;  /* 0x000000111207723e */ /* 0x001fe200000000ff */
[----:B------:R-:W-:Y:S01]  /*3d90*/  FFMA.FTZ R17, R109, R220, R61 ;  /* 0x000000dc6d117223 */ /* 0x000fe2000001003d */
[----:B------:R-:W-:-:S04]  /*3da0*/  F2FP.F16.F32.PACK_AB R9, R190, R189 ;  /* 0x000000bdbe09723e */ /* 0x000fc800000000ff */
[----:B------:R-:W-:Y:S01]  /*3db0*/  F2FP.F16.F32.PACK_AB R4, R17, R222 ;  /* 0x000000de1104723e */ /* 0x000fe200000000ff */
        /* <DEDUP_REMOVED lines=56> */
[----:B------:R-:W-:-:S02]  /*4140*/  F2FP.F16.F32.PACK_AB R5, R199, R218 ;  /* 0x000000dac705723e */ /* 0x000fc400000000ff */
[----:B------:R-:W-:Y:S01]  /*4150*/  F2FP.F16.F32.PACK_AB R8, R17, R8 ;  /* 0x000000081108723e */ /* 0x000fe200000000ff */
[----:B------:R-:W-:Y:S01]  /*4160*/  IMAD.WIDE.U32 R14, R217, 0x10, R224 ;  /* 0x00000010d90e7825 */ /* 0x000fe200078e00e0 */
[----:B------:R-:W-:Y:S02]  /*4170*/  F2FP.F16.F32.PACK_AB R19, R204, R19 ;  /* 0x00000013cc13723e */ /* 0x000fe400000000ff */
[----:B------:R-:W-:Y:S02]  /*4180*/  F2FP.F16.F32.PACK_AB R17, R200, R197 ;  /* 0x000000c5c811723e */ /* 0x000fe400000000ff */
[----:B------:R-:W-:Y:S02]  /*4190*/  F2FP.F16.F32.PACK_AB R22, R191, R22 ;  /* 0x00000016bf16723e */ /* 0x000fe400000000ff */
[----:B------:R-:W-:Y:S02]  /*41a0*/  F2FP.F16.F32.PACK_AB R23, R194, R23 ;  /* 0x00000017c217723e */ /* 0x000fe400000000ff */
[----:B------:R-:W-:-:S02]  /*41b0*/  F2FP.F16.F32.PACK_AB R21, R192, R21 ;  /* 0x00000015c015723e */ /* 0x000fc400000000ff */
[----:B------:R-:W-:Y:S02]  /*41c0*/  LEA.HI.X R191, R234, UR11, RZ, 0x4, P1 ;  /* 0x0000000beabf7c11 */ /* 0x000fe400088f24ff */
[----:B------:R-:W-:Y:S01]  /*41d0*/  F2FP.F16.F32.PACK_AB R20, R193, R20 ;  /* 0x00000014c114723e */ /* 0x000fe200000000ff */
        /* <DEDUP_REMOVED lines=8> */
.L_x_30211:
        /* <DEDUP_REMOVED lines=8> */
.L_x_30214:
[----:B------:R-:W-:Y:S05]  /*42e0*/  BSYNC B0 ;  /* 0x0000000000007941 */ /* 0x000fea0003800000 */
.L_x_30213:
        /* <DEDUP_REMOVED lines=9> */
.L_x_30215:
[----:B------:R-:W-:Y:S01]  /*4380*/  HFMA2.MMA R191, -RZ, RZ, 0, 2.384185791015625e-07 ;  /* 0x00000004ffbf7435 */ /* 0x000fe200000001ff */
[----:B------:R-:W-:Y:S01]  /*4390*/  FADD.FTZ R188, R188, R189 ;  /* 0x000000bdbcbc7221 */ /* 0x000fe20000010000 */
[----:B------:R-:W-:-:S04]  /*43a0*/  MOV R189, 0xffffffff ;  /* 0xffffffff00bd7802 */ /* 0x000fc80000000f00 */
[----:B------:R-:W-:-:S07]  /*43b0*/  MOV R252, R188 ;  /* 0x000000bc00fc7202 */ /* 0x000fce0000000f00 */
[----:B------:R-:W-:Y:S05]  /*43c0*/  WARPSYNC.COLLECTIVE R189, `(.L_x_30216) ;  /* 0x00000000bd087348 */ /* 0x000fea0003c00000 */
[----:B------:R0:W1:Y:S02]  /*43d0*/  SHFL.BFLY P3, R189, R252, R191, R190 ;  /* 0x0c0000bffcbd7389 */ /* 0x00006400000600be */
[----:B01----:R-:W-:Y:S01]  /*43e0*/  ENDCOLLECTIVE ;  /* 0x000000000000791b */ /* 0x003fe20003800000 */
.L_x_30216:
[----:B------:R-:W-:Y:S01]  /*43f0*/  HFMA2.MMA R191, -RZ, RZ, 0, 4.76837158203125e-07 ;  /* 0x00000008ffbf7435 */ /* 0x000fe200000001ff */
[----:B------:R-:W-:Y:S01]  /*4400*/  FADD.FTZ R188, R188, R189 ;  /* 0x000000bdbcbc7221 */ /* 0x000fe20000010000 */
[----:B------:R-:W-:-:S04]  /*4410*/  MOV R189, 0xffffffff ;  /* 0xffffffff00bd7802 */ /* 0x000fc80000000f00 */
[----:B------:R-:W-:-:S07]  /*4420*/  MOV R252, R188 ;  /* 0x000000bc00fc7202 */ /* 0x000fce0000000f00 */
[----:B------:R-:W-:Y:S05]  /*4430*/  WARPSYNC.COLLECTIVE R189, `(.L_x_30217) ;  /* 0x00000000bd087348 */ /* 0x000fea0003c00000 */
[----:B------:R0:W1:Y:S02]  /*4440*/  SHFL.BFLY P3, R189, R252, R191, R190 ;  /* 0x0c0000bffcbd7389 */ /* 0x00006400000600be */
[----:B01----:R-:W-:Y:S01]  /*4450*/  ENDCOLLECTIVE ;  /* 0x000000000000791b */ /* 0x003fe20003800000 */
.L_x_30217:
[----:B------:R-:W-:Y:S01]  /*4460*/  HFMA2.MMA R191, -RZ, RZ, 0, 9.5367431640625e-07 ;  /* 0x00000010ffbf7435 */ /* 0x000fe200000001ff */
[----:B------:R-:W-:Y:S01]  /*4470*/  FADD.FTZ R188, R188, R189 ;  /* 0x000000bdbcbc7221 */ /* 0x000fe20000010000 */
[----:B------:R-:W-:-:S04]  /*4480*/  MOV R189, 0xffffffff ;  /* 0xffffffff00bd7802 */ /* 0x000fc80000000f00 */
[----:B------:R-:W-:-:S07]  /*4490*/  MOV R252, R188 ;  /* 0x000000bc00fc7202 */ /* 0x000fce0000000f00 */
[----:B------:R-:W-:Y:S05]  /*44a0*/  WARPSYNC.COLLECTIVE R189, `(.L_x_30218) ;  /* 0x00000000bd087348 */ /* 0x000fea0003c00000 */
[----:B------:R0:W1:Y:S02]  /*44b0*/  SHFL.BFLY P3, R189, R252, R191, R190 ;  /* 0x0c0000bffcbd7389 */ /* 0x00006400000600be */
[----:B01----:R-:W-:Y:S01]  /*44c0*/  ENDCOLLECTIVE ;  /* 0x000000000000791b */ /* 0x003fe20003800000 */
.L_x_30218:
        /* <DEDUP_REMOVED lines=137> */
.L_x_30219:
[----:B------:R-:W-:Y:S01]  /*4d60*/  HFMA2.MMA R191, -RZ, RZ, 0, 1.1920928955078125e-07 ;  /* 0x00000002ffbf7435 */ /* 0x000fe200000001ff */
[----:B------:R-:W-:Y:S01]  /*4d70*/  FADD.FTZ R242, R242, R189 ;  /* 0x000000bdf2f27221 */ /* 0x000fe20000010000 */
[----:B------:R-:W-:-:S04]  /*4d80*/  MOV R189, 0xffffffff ;  /* 0xffffffff00bd7802 */ /* 0x000fc80000000f00 */
[----:B------:R-:W-:-:S07]  /*4d90*/  MOV R252, R242 ;  /* 0x000000f200fc7202 */ /* 0x000fce0000000f00 */
[----:B------:R-:W-:Y:S05]  /*4da0*/  WARPSYNC.COLLECTIVE R189, `(.L_x_30220) ;  /* 0x00000000bd087348 */ /* 0x000fea0003c00000 */
[----:B------:R0:W1:Y:S02]  /*4db0*/  SHFL.BFLY P3, R189, R252, R191, R190 ;  /* 0x0c0000bffcbd7389 */ /* 0x00006400000600be */
[----:B01----:R-:W-:Y:S01]  /*4dc0*/  ENDCOLLECTIVE ;  /* 0x000000000000791b */ /* 0x003fe20003800000 */
.L_x_30220:
[----:B------:R-:W-:Y:S01]  /*4dd0*/  HFMA2.MMA R191, -RZ, RZ, 0, 2.384185791015625e-07 ;  /* 0x00000004ffbf7435 */ /* 0x000fe200000001ff */
[----:B------:R-:W-:Y:S01]  /*4de0*/  FADD.FTZ R242, R242, R189 ;  /* 0x000000bdf2f27221 */ /* 0x000fe20000010000 */
[----:B------:R-:W-:-:S04]  /*4df0*/  MOV R189, 0xffffffff ;  /* 0xffffffff00bd7802 */ /* 0x000fc80000000f00 */
[----:B------:R-:W-:-:S07]  /*4e00*/  MOV R252, R242 ;  /* 0x000000f200fc7202 */ /* 0x000fce0000000f00 */
[----:B------:R-:W-:Y:S05]  /*4e10*/  WARPSYNC.COLLECTIVE R189, `(.L_x_30221) ;  /* 0x00000000bd087348 */ /* 0x000fea0003c00000 */
[----:B------:R0:W1:Y:S02]  /*4e20*/  SHFL.BFLY P3, R189, R252, R191, R190 ;  /* 0x0c0000bffcbd7389 */ /* 0x00006400000600be */
[----:B01----:R-:W-:Y:S01]  /*4e30*/  ENDCOLLECTIVE ;  /* 0x000000000000791b */ /* 0x003fe20003800000 */
.L_x_30221:
[----:B------:R-:W-:Y:S01]  /*4e40*/  HFMA2.MMA R191, -RZ, RZ, 0, 4.76837158203125e-07 ;  /* 0x00000008ffbf7435 */ /* 0x000fe200000001ff */
[----:B------:R-:W-:Y:S01]  /*4e50*/  FADD.FTZ R242, R242, R189 ;  /* 0x000000bdf2f27221 */ /* 0x000fe20000010000 */
[----:B------:R-:W-:-:S04]  /*4e60*/  MOV R189, 0xffffffff ;  /* 0xffffffff00bd7802 */ /* 0x000fc80000000f00 */
[----:B------:R-:W-:-:S07]  /*4e70*/  MOV R252, R242 ;  /* 0x000000f200fc7202 */ /* 0x000fce0000000f00 */
[----:B------:R-:W-:Y:S05]  /*4e80*/  WARPSYNC.COLLECTIVE R189, `(.L_x_30222) ;  /* 0x00000000bd087348 */ /* 0x000fea0003c00000 */
[----:B------:R0:W1:Y:S02]  /*4e90*/  SHFL.BFLY P3, R189, R252, R191, R190 ;  /* 0x0c0000bffcbd7389 */ /* 0x00006400000600be */
[----:B01----:R-:W-:Y:S01]  /*4ea0*/  ENDCOLLECTIVE ;  /* 0x000000000000791b */ /* 0x003fe20003800000 */
.L_x_30222:
[----:B------:R-:W-:Y:S01]  /*4eb0*/  HFMA2.MMA R191, -RZ, RZ, 0, 9.5367431640625e-07 ;  /* 0x00000010ffbf7435 */ /* 0x000fe200000001ff */
[----:B------:R-:W-:Y:S01]  /*4ec0*/  FADD.FTZ R242, R242, R189 ;  /* 0x000000bdf2f27221 */ /* 0x000fe20000010000 */
[----:B------:R-:W-:-:S04]  /*4ed0*/  MOV R189, 0xffffffff ;  /* 0xffffffff00bd7802 */ /* 0x000fc80000000f00 */
[----:B------:R-:W-:-:S07]  /*4ee0*/  MOV R252, R242 ;  /* 0x000000f200fc7202 */ /* 0x000fce0000000f00 */
[----:B------:R-:W-:Y:S05]  /*4ef0*/  WARPSYNC.COLLECTIVE R189, `(.L_x_30223) ;  /* 0x00000000bd087348 */ /* 0x000fea0003c00000 */
[----:B------:R0:W1:Y:S02]  /*4f00*/  SHFL.BFLY P3, R189, R252, R191, R190 ;  /* 0x0c0000bffcbd7389 */ /* 0x00006400000600be */
[----:B01----:R-:W-:Y:S01]  /*4f10*/  ENDCOLLECTIVE ;  /* 0x000000000000791b */ /* 0x003fe20003800000 */
.L_x_30223:
[----:B------:R-:W-:Y:S05]  /*4f20*/  BRA `(.L_x_30224) ;  /* 0xffffffe000647947 */ /* 0x000fea000383ffff */
.L_x_30225:
        /* <DEDUP_REMOVED lines=13> */
.L_x_58405:


//--------------------- .text._ZN10layer_norm13ln_fwd_kernelINS_13Kernel_traitsIf6__halfS2_S2_fjLj2048ELj1ELj4ELj1ELj16ENS_18Kernel_traits_baseILj2048EfS2_S2_S2_fjLj128EEEEELb0ELb1ELb1ELb0EEEvNS_9FwdParamsE --------------------------
	.section	.text._ZN10layer_norm13ln_fwd_kernelINS_13Kernel_traitsIf6__halfS2_S2_fjLj2048ELj1ELj4ELj1ELj16ENS_18Kernel_traits_baseILj2048EfS2_S2_S2_fjLj128EEEEELb0ELb1ELb1ELb0EEEvNS_9FwdParamsE,"ax",@progbits
	.align	128
        .global         _ZN10layer_norm13ln_fwd_kernelINS_13Kernel_traitsIf6__halfS2_S2_fjLj2048ELj1ELj4ELj1ELj16ENS_18Kernel_traits_baseILj2048EfS2_S2_S2_fjLj128EEEEELb0ELb1ELb1ELb0EEEvNS_9FwdParamsE
        .type           _ZN10layer_norm13ln_fwd_kernelINS_13Kernel_traitsIf6__halfS2_S2_fjLj2048ELj1ELj4ELj1ELj16ENS_18Kernel_traits_baseILj2048EfS2_S2_S2_fjLj128EEEEELb0ELb1ELb1ELb0EEEvNS_9FwdParamsE,@function
        .size           _ZN10layer_norm13ln_fwd_kernelINS_13Kernel_traitsIf6__halfS2_S2_fjLj2048ELj1ELj4ELj1ELj16ENS_18Kernel_traits_baseILj2048EfS2_S2_S2_fjLj128EEEEELb0ELb1ELb1ELb0EEEvNS_9FwdParamsE,(.L_x_58406 - _ZN10layer_norm13ln_fwd_kernelINS_13Kernel_traitsIf6__halfS2_S2_fjLj2048ELj1ELj4ELj1ELj16ENS_18Kernel_traits_baseILj2048EfS2_S2_S2_fjLj128EEEEELb0ELb1ELb1ELb0EEEvNS_9FwdParamsE)
        .other          _ZN10layer_norm13ln_fwd_kernelINS_13Kernel_traitsIf6__halfS2_S2_fjLj2048ELj1ELj4ELj1ELj16ENS_18Kernel_traits_baseILj2048EfS2_S2_S2_fjLj128EEEEELb0ELb1ELb1ELb0EEEvNS_9FwdParamsE,@"STO_CUDA_ENTRY STV_DEFAULT"
_ZN10layer_norm13ln_fwd_kernelINS_13Kernel_traitsIf6__halfS2_S2_fjLj2048ELj1ELj4ELj1ELj16ENS_18Kernel_traits_baseILj2048EfS2_S2_S2_fjLj128EEEEELb0ELb1ELb1ELb0EEEvNS_9FwdParamsE:
.text._ZN10layer_norm13ln_fwd_kernelINS_13Kernel_traitsIf6__halfS2_S2_fjLj2048ELj1ELj4ELj1ELj16ENS_18Kernel_traits_baseILj2048EfS2_S2_S2_fjLj128EEEEELb0ELb1ELb1ELb0EEEvNS_9FwdParamsE:
        /* <DEDUP_REMOVED lines=56> */
.L_x_30227:
[----:B------:R-:W-:Y:S05]  /*0380*/  BSYNC B0 ;  /* 0x0000000000007941 */ /* 0x000fea0003800000 */
.L_x_30226:
        /* <DEDUP_REMOVED lines=27> */
.L_x_30229:
[----:B------:R-:W-:Y:S05]  /*0540*/  BSYNC B0 ;  /* 0x0000000000007941 */ /* 0x000fea0003800000 */
.L_x_30228:
        /* <DEDUP_REMOVED lines=25> */
.L_x_30231:
[----:B------:R-:W-:Y:S05]  /*06e0*/  BSYNC B0 ;  /* 0x0000000000007941 */ /* 0x000fea0003800000 */
.L_x_30230:
        /* <DEDUP_REMOVED lines=23> */
.L_x_30233:
[----:B------:R-:W-:Y:S05]  /*0860*/  BSYNC B0 ;  /* 0x0000000000007941 */ /* 0x000fea0003800000 */
.L_x_30232:
        /* <DEDUP_REMOVED lines=23> */
.L_x_30235:
[----:B------:R-:W-:Y:S05]  /*09e0*/  BSYNC B0 ;  /* 0x0000000000007941 */ /* 0x000fea0003800000 */
.L_x_30234:
        /* <DEDUP_REMOVED lines=26> */
.L_x_30237:
[----:B------:R-:W-:Y:S05]  /*0b90*/  BSYNC B0 ;  /* 0x0000000000007941 */ /* 0x000fea0003800000 */
.L_x_30236:
        /* <DEDUP_REMOVED lines=28> */
.L_x_30239:
[----:B------:R-:W-:Y:S05]  /*0d60*/  BSYNC B0 ;  /* 0x0000000000007941 */ /* 0x000fea0003800000 */
.L_x_30238:
        /* <DEDUP_REMOVED lines=25> */
.L_x_30241:
[----:B------:R-:W-:Y:S05]  /*0f00*/  BSYNC B0 ;  /* 0x0000000000007941 */ /* 0x000fea0003800000 */
.L_x_30240:
        /* <DEDUP_REMOVED lines=8> */
.L_x_30467:
        /* <DEDUP_REMOVED lines=38> */
.L_x_30245:
[----:B------:R-:W2:Y:S01]  /*11f0*/  LDL R6, [R1+0x30] ;  /* 0x0000300001067983 */ /* 0x000ea20000100800 */
[----:B-----5:R-:W-:-:S05]  /*1200*/  HADD2.F32 R5, -RZ, R140.H0_H0 ;  /* 0x2000008cff057230 */ /* 0x020fca0000004100 */
[----:B------:R-:W-:-:S04]  /*1210*/  FMUL.FTZ R5, R5, UR8 ;  /* 0x0000000805057c20 */ /* 0x000fc80008410000 */
[----:B--2---:R-:W-:Y:S01]  /*1220*/  FMUL.FTZ R5, R6, R5 ;  /* 0x0000000506057220 */ /* 0x004fe20000410000 */
[----:B------:R-:W-:-:S05]  /*1230*/  @P2 HADD2.F32 R6, -RZ, R144.H0_H0 ;  /* 0x20000090ff062230 */ /* 0x000fca0000004100 */
[----:B------:R-:W-:-:S07]  /*1240*/  @P2 FADD.FTZ R5, R6, R5 ;  /* 0x0000000506052221 */ /* 0x000fce0000010000 */
.L_x_30246:
[----:B------:R-:W-:Y:S05]  /*1250*/  BSYNC B1 ;  /* 0x0000000000017941 */ /* 0x000fea0003800000 */
.L_x_30244:
[----:B------:R-:W-:Y:S04]  /*1260*/  BSSY B1, `(.L_x_30247) ;  /* 0x000000c000017945 */ /* 0x000fe80003800000 */
[----:B------:R-:W-:Y:S05]  /*1270*/  @P3 BRA `(.L_x_30248) ;  /* 0x0000000000103947 */ /* 0x000fea0003800000 */
[----:B------:R-:W-:Y:S01]  /*1280*/  HFMA2.MMA R6, -RZ, RZ, 0, 0 ;  /* 0x00000000ff067435 */ /* 0x000fe200000001ff */
[----:B------:R-:W-:Y:S10]  /*1290*/  @!P2 BRA `(.L_x_30249) ;  /* 0x000000000020a947 */ /* 0x000ff40003800000 */
[----:B-----5:R-:W-:Y:S01]  /*12a0*/  HADD2.F32 R6, -RZ, R144.H1_H1 ;  /* 0x30000090ff067230 */ /* 0x020fe20000004100 */
[----:B------:R-:W-:Y:S06]  /*12b0*/  BRA `(.L_x_30249) ;  /* 0x0000000000187947 */ /* 0x000fec0003800000 */
.L_x_30248:
[----:B------:R-:W2:Y:S01]  /*12c0*/  LDL R7, [R1+0x34] ;  /* 0x0000340001077983 */ /* 0x000ea20000100800 */
[----:B-----5:R-:W-:-:S05]  /*12d0*/  HADD2.F32 R6, -RZ, R140.H1_H1 ;  /* 0x3000008cff067230 */ /* 0x020fca0000004100 */
[----:B------:R-:W-:-:S04]  /*12e0*/  FMUL.FTZ R6, R6, UR8 ;  /* 0x0000000806067c20 */ /* 0x000fc80008410000 */
[----:B--2---:R-:W-:Y:S01]  /*12f0*/  FMUL.FTZ R6, R7, R6 ;  /* 0x0000000607067220 */ /* 0x004fe20000410000 */
[----:B------:R-:W-:-:S05]  /*1300*/  @P2 HADD2.F32 R7, -RZ, R144.H1_H1 ;  /* 0x30000090ff072230 */ /* 0x000fca0000004100 */
[----:B------:R-:W-:-:S07]  /*1310*/  @P2 FADD.FTZ R6, R7, R6 ;  /* 0x0000000607062221 */ /* 0x000fce0000010000 */
.L_x_30249:
[----:B------:R-:W-:Y:S05]  /*1320*/  BSYNC B1 ;  /* 0x0000000000017941 */ /* 0x000fea0003800000 */
.L_x_30247:
[----:B------:R-:W-:Y:S04]  /*1330*/  BSSY B1, `(.L_x_30250) ;  /* 0x000000c000017945 */ /* 0x000fe80003800000 */
[----:B------:R-:W-:Y:S05]  /*1340*/  @P3 BRA `(.L_x_30251) ;  /* 0x0000000000103947 */ /* 0x000fea0003800000 */
[----:B------:R-:W-:Y:S01]  /*1350*/  MOV R7, RZ ;  /* 0x000000ff00077202 */ /* 0x000fe20000000f00 */
[----:B------:R-:W-:Y:S06]  /*1360*/  @!P2 BRA `(.L_x_30252) ;  /* 0x000000000020a947 */ /* 0x000fec0003800000 */
[----:B-----5:R-:W-:Y:S01]  /*1370*/  HADD2.F32 R7, -RZ, R145.H0_H0 ;  /* 0x20000091ff077230 */ /* 0x020fe20000004100 */
[----:B------:R-:W-:Y:S06]  /*1380*/  BRA `(.L_x_30252) ;  /* 0x0000000000187947 */ /* 0x000fec0003800000 */
.L_x_30251:
[----:B------:R-:W2:Y:S01]  /*1390*/  LDL R8, [R1+0x38] ;  /* 0x0000380001087983 */ /* 0x000ea20000100800 */
[----:B-----5:R-:W-:-:S05]  /*13a0*/  HADD2.F32 R7, -RZ, R141.H0_H0 ;  /* 0x2000008dff077230 */ /* 0x020fca0000004100 */
[----:B------:R-:W-:-:S04]  /*13b0*/  FMUL.FTZ R7, R7, UR8 ;  /* 0x0000000807077c20 */ /* 0x000fc80008410000 */
[----:B--2---:R-:W-:Y:S01]  /*13c0*/  FMUL.FTZ R7, R8, R7 ;  /* 0x0000000708077220 */ /* 0x004fe20000410000 */
[----:B------:R-:W-:-:S05]  /*13d0*/  @P2 HADD2.F32 R8, -RZ, R145.H0_H0 ;  /* 0x20000091ff082230 */ /* 0x000fca0000004100 */
[----:B------:R-:W-:-:S07]  /*13e0*/  @P2 FADD.FTZ R7, R8, R7 ;  /* 0x0000000708072221 */ /* 0x000fce0000010000 */
.L_x_30252:
[----:B------:R-:W-:Y:S05]  /*13f0*/  BSYNC B1 ;  /* 0x0000000000017941 */ /* 0x000fea0003800000 */
.L_x_30250:
[----:B------:R-:W-:Y:S04]  /*1400*/  BSSY B1, `(.L_x_30253) ;  /* 0x000000c000017945 */ /* 0x000fe80003800000 */
[----:B------:R-:W-:Y:S05]  /*1410*/  @P3 BRA `(.L_x_30254) ;  /* 0x0000000000103947 */ /* 0x000fea0003800000 */
[----:B------:R-:W-:Y:S01]  /*1420*/  HFMA2.MMA R8, -RZ, RZ, 0, 0 ;  /* 0x00000000ff087435 */ /* 0x000fe200000001ff */
[----:B------:R-:W-:Y:S10]  /*1430*/  @!P2 BRA `(.L_x_30255) ;  /* 0x000000000020a947 */ /* 0x000ff40003800000 */
[----:B-----5:R-:W-:Y:S01]  /*1440*/  HADD2.F32 R8, -RZ, R145.H1_H1 ;  /* 0x30000091ff087230 */ /* 0x020fe20000004100 */
[----:B------:R-:W-:Y:S06]  /*1450*/  BRA `(.L_x_30255) ;  /* 0x0000000000187947 */ /* 0x000fec0003800000 */
.L_x_30254:
[----:B------:R-:W2:Y:S01]  /*1460*/  LDL R9, [R1+0x3c] ;  /* 0x00003c0001097983 */ /* 0x000ea20000100800 */
[----:B-----5:R-:W-:-:S05]  /*1470*/  HADD2.F32 R8, -RZ, R141.H1_H1 ;  /* 0x3000008dff087230 */ /* 0x020fca0000004100 */
[----:B------:R-:W-:-:S04]  /*1480*/  FMUL.FTZ R8, R8, UR8 ;  /* 0x0000000808087c20 */ /* 0x000fc80008410000 */
[----:B--2---:R-:W-:Y:S01]  /*1490*/  FMUL.FTZ R8, R9, R8 ;  /* 0x0000000809087220 */ /* 0x004fe20000410000 */
[----:B------:R-:W-:-:S05]  /*14a0*/  @P2 HADD2.F32 R9, -RZ, R145.H1_H1 ;  /* 0x30000091ff092230 */ /* 0x000fca0000004100 */
[----:B------:R-:W-:-:S07]  /*14b0*/  @P2 FADD.FTZ R8, R9, R8 ;  /* 0x0000000809082221 */ /* 0x000fce0000010000 */
.L_x_30255:
[----:B------:R-:W-:Y:S05]  /*14c0*/  BSYNC B1 ;  /* 0x0000000000017941 */ /* 0x000fea0003800000 */
.L_x_30253:
[----:B------:R-:W-:Y:S04]  /*14d0*/  BSSY B1, `(.L_x_30256) ;  /* 0x000000c000017945 */ /* 0x000fe80003800000 */
[----:B------:R-:W-:Y:S05]  /*14e0*/  @P3 BRA `(.L_x_30257) ;  /* 0x0000000000103947 */ /* 0x000fea0003800000 */
[----:B------:R-:W-:Y:S01]  /*14f0*/  MOV R9, RZ ;  /* 0x000000ff00097202 */ /* 0x000fe20000000f00 */
[----:B------:R-:W-:Y:S06]  /*1500*/  @!P2 BRA `(.L_x_30258) ;  /* 0x000000000020a947 */ /* 0x000fec0003800000 */
[----:B-----5:R-:W-:Y:S01]  /*1510*/  HADD2.F32 R9, -RZ, R146.H0_H0 ;  /* 0x20000092ff097230 */ /* 0x020fe20000004100 */
[----:B------:R-:W-:Y:S06]  /*1520*/  BRA `(.L_x_30258) ;  /* 0x0000000000187947 */ /* 0x000fec0003800000 */
.L_x_30257:
[----:B------:R-:W2:Y:S01]  /*1530*/  LDL R10, [R1+0x40] ;  /* 0x00004000010a7983 */ /* 0x000ea20000100800 */
[----:B-----5:R-:W-:-:S05]  /*1540*/  HADD2.F32 R9, -RZ, R142.H0_H0 ;  /* 0x2000008eff097230 */ /* 0x020fca0000004100 */
[----:B------:R-:W-:-:S04]  /*1550*/  FMUL.FTZ R9, R9, UR8 ;  /* 0x0000000809097c20 */ /* 0x000fc80008410000 */
[----:B--2---:R-:W-:Y:S01]  /*1560*/  FMUL.FTZ R9, R10, R9 ;  /* 0x000000090a097220 */ /* 0x004fe20000410000 */
[----:B------:R-:W-:-:S05]  /*1570*/  @P2 HADD2.F32 R10, -RZ, R146.H0_H0 ;  /* 0x20000092ff0a2230 */ /* 0x000fca0000004100 */
[----:B------:R-:W-:-:S07]  /*1580*/  @P2 FADD.FTZ R9, R10, R9 ;  /* 0x000000090a092221 */ /* 0x000fce0000010000 */
.L_x_30258:
[----:B------:R-:W-:Y:S05]  /*1590*/  BSYNC B1 ;  /* 0x0000000000017941 */ /* 0x000fea0003800000 */
.L_x_30256:
[----:B------:R-:W-:Y:S04]  /*15a0*/  BSSY B1, `(.L_x_30259) ;  /* 0x000000c000017945 */ /* 0x000fe80003800000 */
[----:B------:R-:W-:Y:S05]  /*15b0*/  @P3 BRA `(.L_x_30260) ;  /* 0x0000000000103947 */ /* 0x000fea0003800000 */
[----:B------:R-:W-:Y:S01]  /*15c0*/  HFMA2.MMA R10, -RZ, RZ, 0, 0 ;  /* 0x00000000ff0a7435 */ /* 0x000fe200000001ff */
[----:B------:R-:W-:Y:S10]  /*15d0*/  @!P2 BRA `(.L_x_30261) ;  /* 0x000000000020a947 */ /* 0x000ff40003800000 */
[----:B-----5:R-:W-:Y:S01]  /*15e0*/  HADD2.F32 R10, -RZ, R146.H1_H1 ;  /* 0x30000092ff0a7230 */ /* 0x020fe20000004100 */
[----:B------:R-:W-:Y:S06]  /*15f0*/  BRA `(.L_x_30261) ;  /* 0x0000000000187947 */ /* 0x000fec0003800000 */
.L_x_30260:
[----:B------:R-:W2:Y:S01]  /*1600*/  LDL R11, [R1+0x44] ;  /* 0x00004400010b7983 */ /* 0x000ea20000100800 */
[----:B-----5:R-:W-:-:S05]  /*1610*/  HADD2.F32 R10, -RZ, R142.H1_H1 ;  /* 0x3000008eff0a7230 */ /* 0x020fca0000004100 */
[----:B------:R-:W-:-:S04]  /*1620*/  FMUL.FTZ R10, R10, UR8 ;  /* 0x000000080a0a7c20 */ /* 0x000fc80008410000 */
[----:B--2---:R-:W-:Y:S01]  /*1630*/  FMUL.FTZ R10, R11, R10 ;  /* 0x0000000a0b0a7220 */ /* 0x004fe20000410000 */
[----:B------:R-:W-:-:S05]  /*1640*/  @P2 HADD2.F32 R11, -RZ, R146.H1_H1 ;  /* 0x30000092ff0b2230 */ /* 0x000fca0000004100 */
[----:B------:R-:W-:-:S07]  /*1650*/  @P2 FADD.FTZ R10, R11, R10 ;  /* 0x0000000a0b0a2221 */ /* 0x000fce0000010000 */
.L_x_30261:
[----:B------:R-:W-:Y:S05]  /*1660*/  BSYNC B1 ;  /* 0x0000000000017941 */ /* 0x000fea0003800000 */
.L_x_30259:
[----:B------:R-:W-:Y:S04]  /*1670*/  BSSY B1, `(.L_x_30262) ;  /* 0x000000c000017945 */ /* 0x000fe80003800000 */
[----:B------:R-:W-:Y:S05]  /*1680*/  @P3 BRA `(.L_x_30263) ;  /* 0x0000000000103947 */ /* 0x000fea0003800000 */
[----:B------:R-:W-:Y:S01]  /*1690*/  MOV R11, RZ ;  /* 0x000000ff000b7202 */ /* 0x000fe20000000f00 */
[----:B------:R-:W-:Y:S06]  /*16a0*/  @!P2 BRA `(.L_x_30264) ;  /* 0x000000000020a947 */ /* 0x000fec0003800000 */
[----:B-----5:R-:W-:Y:S01]  /*16b0*/  HADD2.F32 R11, -RZ, R147.H0_H0 ;  /* 0x20000093ff0b7230 */ /* 0x020fe20000004100 */
[----:B------:R-:W-:Y:S06]  /*16c0*/  BRA `(.L_x_30264) ;  /* 0x0000000000187947 */ /* 0x000fec0003800000 */
.L_x_30263:
[----:B------:R-:W2:Y:S01]  /*16d0*/  LDL R12, [R1+0x48] ;  /* 0x00004800010c7983 */ /* 0x000ea20000100800 */
[----:B-----5:R-:W-:-:S05]  /*16e0*/  HADD2.F32 R11, -RZ, R143.H0_H0 ;  /* 0x2000008fff0b7230 */ /* 0x020fca0000004100 */
[----:B------:R-:W-:-:S04]  /*16f0*/  FMUL.FTZ R11, R11, UR8 ;  /* 0x000000080b0b7c20 */ /* 0x000fc80008410000 */
[----:B--2---:R-:W-:Y:S01]  /*1700*/  FMUL.FTZ R11, R12, R11 ;  /* 0x0000000b0c0b7220 */ /* 0x004fe20000410000 */
[----:B------:R-:W-:-:S05]  /*1710*/  @P2 HADD2.F32 R12, -RZ, R147.H0_H0 ;  /* 0x20000093ff0c2230 */ /* 0x000fca0000004100 */
[----:B------:R-:W-:-:S07]  /*1720*/  @P2 FADD.FTZ R11, R12, R11 ;  /* 0x0000000b0c0b2221 */ /* 0x000fce0000010000 */
.L_x_30264:
[----:B------:R-:W-:Y:S05]  /*1730*/  BSYNC B1 ;  /* 0x0000000000017941 */ /* 0x000fea0003800000 */
.L_x_30262:
[----:B------:R-:W-:Y:S04]  /*1740*/  BSSY B1, `(.L_x_30265) ;  /* 0x000000c000017945 */ /* 0x000fe80003800000 */
[----:B------:R-:W-:Y:S05]  /*1750*/  @P3 BRA `(.L_x_30266) ;  /* 0x0000000000103947 */ /* 0x000fea0003800000 */
[----:B------:R-:W-:Y:S01]  /*1760*/  HFMA2.MMA R12, -RZ, RZ, 0, 0 ;  /* 0x00000000ff0c7435 */ /* 0x000fe200000001ff */
[----:B------:R-:W-:Y:S10]  /*1770*/  @!P2 BRA `(.L_x_30267) ;  /* 0x000000000020a947 */ /* 0x000ff40003800000 */
[----:B-----5:R-:W-:Y:S01]  /*1780*/  HADD2.F32 R12, -RZ, R147.H1_H1 ;  /* 0x30000093ff0c7230 */ /* 0x020fe20000004100 */
[----:B------:R-:W-:Y:S06]  /*1790*/  BRA `(.L_x_30267) ;  /* 0x0000000000187947 */ /* 0x000fec0003800000 */
.L_x_30266:
[----:B------:R-:W2:Y:S01]  /*17a0*/  LDL R148, [R1+0x4c] ;  /* 0x00004c0001947983 */ /* 0x000ea20000100800 */
[----:B-----5:R-:W-:-:S05]  /*17b0*/  HADD2.F32 R12, -RZ, R143.H1_H1 ;  /* 0x3000008fff0c7230 */ /* 0x020fca0000004100 */
[----:B------:R-:W-:-:S04]  /*17c0*/  FMUL.FTZ R12, R12, UR8 ;  /* 0x000000080c0c7c20 */ /* 0x000fc80008410000 */
[----:B--2---:R-:W-:Y:S01]  /*17d0*/  FMUL.FTZ R12, R148, R12 ;  /* 0x0000000c940c7220 */ /* 0x004fe20000410000 */
[----:B------:R-:W-:-:S05]  /*17e0*/  @P2 HADD2.F32 R148, -RZ, R147.H1_H1 ;  /* 0x30000093ff942230 */ /* 0x000fca0000004100 */
[----:B------:R-:W-:-:S07]  /*17f0*/  @P2 FADD.FTZ R12, R148, R12 ;  /* 0x0000000c940c2221 */ /* 0x000fce0000010000 */
.L_x_30267:
[----:B------:R-:W-:Y:S05]  /*1800*/  BSYNC B1 ;  /* 0x0000000000017941 */ /* 0x000fea0003800000 */
.L_x_30265:
        /* <DEDUP_REMOVED lines=9> */
.L_x_30243:
[----:B------:R-:W-:Y:S05]  /*18a0*/  BSYNC B0 ;  /* 0x0000000000007941 */ /* 0x000fea0003800000 */
.L_x_30242:
        /* <DEDUP_REMOVED lines=16> */
[----:B-----5:R-:W-:Y:S01]  /*19b0*/  HADD2.F32 R13, -RZ, R144.H0_H0 ;  /* 0x20000090ff0d7230 */ /* 0x020fe20000004100 */
[----:B------:R-:W-:Y:S06]  /*19c0*/  BRA `(.L_x_30272) ;  /* 0x0000000000187947 */ /* 0x000fec0003800000 */
.L_x_30271:
[----:B------:R-:W2:Y:S01]  /*19d0*/  LDL R14, [R1+0x10] ;  /* 0x00001000010e7983 */ /* 0x000ea20000100800 */
[----:B-----5:R-:W-:-:S05]  /*19e0*/  HADD2.F32 R13, -RZ, R140.H0_H0 ;  /* 0x2000008cff0d7230 */ /* 0x020fca0000004100 */
[----:B------:R-:W-:-:S04]  /*19f0*/  FMUL.FTZ R13, R13, UR8 ;  /* 0x000000080d0d7c20 */ /* 0x000fc80008410000 */
[----:B--2---:R-:W-:Y:S01]  /*1a00*/  FMUL.FTZ R13, R14, R13 ;  /* 0x0000000d0e0d7220 */ /* 0x004fe20000410000 */
[----:B------:R-:W-:-:S05]  /*1a10*/  @P2 HADD2.F32 R14, -RZ, R144.H0_H0 ;  /* 0x20000090ff0e2230 */ /* 0x000fca0000004100 */
[----:B------:R-:W-:-:S07]  /*1a20*/  @P2 FADD.FTZ R13, R14, R13 ;  /* 0x0000000d0e0d2221 */ /* 0x000fce0000010000 */
.L_x_30272:
[----:B------:R-:W-:Y:S05]  /*1a30*/  BSYNC B1 ;  /* 0x0000000000017941 */ /* 0x000fea0003800000 */
.L_x_30270:
[----:B------:R-:W-:Y:S04]  /*1a40*/  BSSY B1, `(.L_x_30273) ;  /* 0x000000c000017945 */ /* 0x000fe80003800000 */
[----:B------:R-:W-:Y:S05]  /*1a50*/  @P3 BRA `(.L_x_30274) ;  /* 0x0000000000103947 */ /* 0x000fea0003800000 */
[----:B------:R-:W-:Y:S01]  /*1a60*/  HFMA2.MMA R14, -RZ, RZ, 0, 0 ;  /* 0x00000000ff0e7435 */ /* 0x000fe200000001ff */
[----:B------:R-:W-:Y:S10]  /*1a70*/  @!P2 BRA `(.L_x_30275) ;  /* 0x000000000020a947 */ /* 0x000ff40003800000 */
[----:B-----5:R-:W-:Y:S01]  /*1a80*/  HADD2.F32 R14, -RZ, R144.H1_H1 ;  /* 0x30000090ff0e7230 */ /* 0x020fe20000004100 */
[----:B------:R-:W-:Y:S06]  /*1a90*/  BRA `(.L_x_30275) ;  /* 0x0000000000187947 */ /* 0x000fec0003800000 */
.L_x_30274:
[----:B------:R-:W2:Y:S01]  /*1aa0*/  LDL R15, [R1+0x14] ;  /* 0x00001400010f7983 */ /* 0x000ea20000100800 */
[----:B-----5:R-:W-:-:S05]  /*1ab0*/  HADD2.F32 R14, -RZ, R140.H1_H1 ;  /* 0x3000008cff0e7230 */ /* 0x020fca0000004100 */
[----:B------:R-:W-:-:S04]  /*1ac0*/  FMUL.FTZ R14, R14, UR8 ;  /* 0x000000080e0e7c20 */ /* 0x000fc80008410000 */
[----:B--2---:R-:W-:Y:S01]  /*1ad0*/  FMUL.FTZ R14, R15, R14 ;  /* 0x0000000e0f0e7220 */ /* 0x004fe20000410000 */
[----:B------:R-:W-:-:S05]  /*1ae0*/  @P2 HADD2.F32 R15, -RZ, R144.H1_H1 ;  /* 0x30000090ff0f2230 */ /* 0x000fca0000004100 */
[----:B------:R-:W-:-:S07]  /*1af0*/  @P2 FADD.FTZ R14, R15, R14 ;  /* 0x0000000e0f0e2221 */ /* 0x000fce0000010000 */
.L_x_30275:
[----:B------:R-:W-:Y:S05]  /*1b00*/  BSYNC B1 ;  /* 0x0000000000017941 */ /* 0x000fea0003800000 */
.L_x_30273:
[----:B------:R-:W-:Y:S04]  /*1b10*/  BSSY B1, `(.L_x_30276) ;  /* 0x000000c000017945 */ /* 0x000fe80003800000 */
[----:B------:R-:W-:Y:S05]  /*1b20*/  @P3 BRA `(.L_x_30277) ;  /* 0x0000000000103947 */ /* 0x000fea0003800000 */
[----:B------:R-:W-:Y:S01]  /*1b30*/  MOV R15, RZ ;  /* 0x000000ff000f7202 */ /* 0x000fe20000000f00 */
[----:B------:R-:W-:Y:S06]  /*1b40*/  @!P2 BRA `(.L_x_30278) ;  /* 0x000000000020a947 */ /* 0x000fec0003800000 */
[----:B-----5:R-:W-:Y:S01]  /*1b50*/  HADD2.F32 R15, -RZ, R145.H0_H0 ;  /* 0x20000091ff0f7230 */ /* 0x020fe20000004100 */
[----:B------:R-:W-:Y:S06]  /*1b60*/  BRA `(.L_x_30278) ;  /* 0x0000000000187947 */ /* 0x000fec0003800000 */
.L_x_30277:
[----:B------:R-:W2:Y:S01]  /*1b70*/  LDL R16, [R1+0x18] ;  /* 0x0000180001107983 */ /* 0x000ea20000100800 */
[----:B-----5:R-:W-:-:S05]  /*1b80*/  HADD2.F32 R15, -RZ, R141.H0_H0 ;  /* 0x2000008dff0f7230 */ /* 0x020fca0000004100 */
[----:B------:R-:W-:-:S04]  /*1b90*/  FMUL.FTZ R15, R15, UR8 ;  /* 0x000000080f0f7c20 */ /* 0x000fc80008410000 */
[----:B--2---:R-:W-:Y:S01]  /*1ba0*/  FMUL.FTZ R15, R16, R15 ;  /* 0x0000000f100f7220 */ /* 0x004fe20000410000 */
[----:B------:R-:W-:-:S05]  /*1bb0*/  @P2 HADD2.F32 R16, -RZ, R145.H0_H0 ;  /* 0x20000091ff102230 */ /* 0x000fca0000004100 */
[----:B------:R-:W-:-:S07]  /*1bc0*/  @P2 FADD.FTZ R15, R16, R15 ;  /* 0x0000000f100f2221 */ /* 0x000fce0000010000 */
.L_x_30278:
[----:B------:R-:W-:Y:S05]  /*1bd0*/  BSYNC B1 ;  /* 0x0000000000017941 */ /* 0x000fea0003800000 */
.L_x_30276:
[----:B------:R-:W-:Y:S04]  /*1be0*/  BSSY B1, `(.L_x_30279) ;  /* 0x000000c000017945 */ /* 0x000fe80003800000 */
[----:B------:R-:W-:Y:S05]  /*1bf0*/  @P3 BRA `(.L_x_30280) ;  /* 0x0000000000103947 */ /* 0x000fea0003800000 */
[----:B------:R-:W-:Y:S01]  /*1c00*/  HFMA2.MMA R16, -RZ, RZ, 0, 0 ;  /* 0x00000000ff107435 */ /* 0x000fe200000001ff */
[----:B------:R-:W-:Y:S10]  /*1c10*/  @!P2 BRA `(.L_x_30281) ;  /* 0x000000000020a947 */ /* 0x000ff40003800000 */
[----:B-----5:R-:W-:Y:S01]  /*1c20*/  HADD2.F32 R16, -RZ, R145.H1_H1 ;  /* 0x30000091ff107230 */ /* 0x020fe20000004100 */
[----:B------:R-:W-:Y:S06]  /*1c30*/  BRA `(.L_x_30281) ;  /* 0x0000000000187947 */ /* 0x000fec0003800000 */
.L_x_30280:
[----:B------:R-:W2:Y:S01]  /*1c40*/  LDL R17, [R1+0x1c] ;  /* 0x00001c0001117983 */ /* 0x000ea20000100800 */
[----:B-----5:R-:W-:-:S05]  /*1c50*/  HADD2.F32 R16, -RZ, R141.H1_H1 ;  /* 0x3000008dff107230 */ /* 0x020fca0000004100 */
[----:B------:R-:W-:-:S04]  /*1c60*/  FMUL.FTZ R16, R16, UR8 ;  /* 0x0000000810107c20 */ /* 0x000fc80008410000 */
[----:B--2---:R-:W-:Y:S01]  /*1c70*/  FMUL.FTZ R16, R17, R16 ;  /* 0x0000001011107220 */ /* 0x004fe20000410000 */
[----:B------:R-:W-:-:S05]  /*1c80*/  @P2 HADD2.F32 R17, -RZ, R145.H1_H1 ;  /* 0x30000091ff112230 */ /* 0x000fca0000004100 */
[----:B------:R-:W-:-:S07]  /*1c90*/  @P2 FADD.FTZ R16, R17, R16 ;  /* 0x0000001011102221 */ /* 0x000fce0000010000 */
.L_x_30281:
[----:B------:R-:W-:Y:S05]  /*1ca0*/  BSYNC B1 ;  /* 0x0000000000017941 */ /* 0x000fea0003800000 */
.L_x_30279:
[----:B------:R-:W-:Y:S04]  /*1cb0*/  BSSY B1, `(.L_x_30282) ;  /* 0x000000c000017945 */ /* 0x000fe80003800000 */
[----:B------:R-:W-:Y:S05]  /*1cc0*/  @P3 BRA `(.L_x_30283) ;  /* 0x0000000000103947 */ /* 0x000fea0003800000 */
[----:B------:R-:W-:Y:S01]  /*1cd0*/  MOV R17, RZ ;  /* 0x000000ff00117202 */ /* 0x000fe20000000f00 */
[----:B------:R-:W-:Y:S06]  /*1ce0*/  @!P2 BRA `(.L_x_30284) ;  /* 0x000000000020a947 */ /* 0x000fec0003800000 */
[----:B-----5:R-:W-:Y:S01]  /*1cf0*/  HADD2.F32 R17, -RZ, R146.H0_H0 ;  /* 0x20000092ff117230 */ /* 0x020fe20000004100 */
[----:B------:R-:W-:Y:S06]  /*1d00*/  BRA `(.L_x_30284) ;  /* 0x0000000000187947 */ /* 0x000fec0003800000 */
.L_x_30283:
[----:B------:R-:W2:Y:S01]  /*1d10*/  LDL R18, [R1+0x20] ;  /* 0x0000200001127983 */ /* 0x000ea20000100800 */
[----:B-----5:R-:W-:-:S05]  /*1d20*/  HADD2.F32 R17, -RZ, R142.H0_H0 ;  /* 0x2000008eff117230 */ /* 0x020fca0000004100 */
[----:B------:R-:W-:-:S04]  /*1d30*/  FMUL.FTZ R17, R17, UR8 ;  /* 0x0000000811117c20 */ /* 0x000fc80008410000 */
[----:B--2---:R-:W-:Y:S01]  /*1d40*/  FMUL.FTZ R17, R18, R17 ;  /* 0x0000001112117220 */ /* 0x004fe20000410000 */
[----:B------:R-:W-:-:S05]  /*1d50*/  @P2 HADD2.F32 R18, -RZ, R146.H0_H0 ;  /* 0x20000092ff122230 */ /* 0x000fca0000004100 */
[----:B------:R-:W-:-:S07]  /*1d60*/  @P2 FADD.FTZ R17, R18, R17 ;  /* 0x0000001112112221 */ /* 0x000fce0000010000 */
.L_x_30284:
[----:B------:R-:W-:Y:S05]  /*1d70*/  BSYNC B1 ;  /* 0x0000000000017941 */ /* 0x000fea0003800000 */
.L_x_30282:
[----:B------:R-:W-:Y:S04]  /*1d80*/  BSSY B1, `(.L_x_30285) ;  /* 0x000000c000017945 */ /* 0x000fe80003800000 */
[----:B------:R-:W-:Y:S05]  /*1d90*/  @P3 BRA `(.L_x_30286) ;  /* 0x0000000000103947 */ /* 0x000fea0003800000 */
[----:B------:R-:W-:Y:S01]  /*1da0*/  HFMA2.MMA R18, -RZ, RZ, 0, 0 ;  /* 0x00000000ff127435 */ /* 0x000fe200000001ff */
[----:B------:R-:W-:Y:S10]  /*1db0*/  @!P2 BRA `(.L_x_30287) ;  /* 0x000000000020a947 */ /* 0x000ff40003800000 */
[----:B-----5:R-:W-:Y:S01]  /*1dc0*/  HADD2.F32 R18, -RZ, R146.H1_H1 ;  /* 0x30000092ff127230 */ /* 0x020fe20000004100 */
[----:B------:R-:W-:Y:S06]  /*1dd0*/  BRA `(.L_x_30287) ;  /* 0x0000000000187947 */ /* 0x000fec0003800000 */
.L_x_30286:
[----:B------:R-:W2:Y:S01]  /*1de0*/  LDL R19, [R1+0x24] ;  /* 0x0000240001137983 */ /* 0x000ea20000100800 */
[----:B-----5:R-:W-:-:S05]  /*1df0*/  HADD2.F32 R18, -RZ, R142.H1_H1 ;  /* 0x3000008eff127230 */ /* 0x020fca0000004100 */
[----:B------:R-:W-:-:S04]  /*1e00*/  FMUL.FTZ R18, R18, UR8 ;  /* 0x0000000812127c20 */ /* 0x000fc80008410000 */
[----:B--2---:R-:W-:Y:S01]  /*1e10*/  FMUL.FTZ R18, R19, R18 ;  /* 0x0000001213127220 */ /* 0x004fe20000410000 */
[----:B------:R-:W-:-:S05]  /*1e20*/  @P2 HADD2.F32 R19, -RZ, R146.H1_H1 ;  /* 0x30000092ff132230 */ /* 0x000fca0000004100 */
[----:B------:R-:W-:-:S07]  /*1e30*/  @P2 FADD.FTZ R18, R19, R18 ;  /* 0x0000001213122221 */ /* 0x000fce0000010000 */
.L_x_30287:
[----:B------:R-:W-:Y:S05]  /*1e40*/  BSYNC B1 ;  /* 0x0000000000017941 */ /* 0x000fea0003800000 */
.L_x_30285:
[----:B------:R-:W-:Y:S04]  /*1e50*/  BSSY B1, `(.L_x_30288) ;  /* 0x000000c000017945 */ /* 0x000fe80003800000 */
[----:B------:R-:W-:Y:S05]  /*1e60*/  @P3 BRA `(.L_x_30289) ;  /* 0x0000000000103947 */ /* 0x000fea0003800000 */
[----:B------:R-:W-:Y:S01]  /*1e70*/  MOV R19, RZ ;  /* 0x000000ff00137202 */ /* 0x000fe20000000f00 */
[----:B------:R-:W-:Y:S06]  /*1e80*/  @!P2 BRA `(.L_x_30290) ;  /* 0x000000000020a947 */ /* 0x000fec0003800000 */
[----:B-----5:R-:W-:Y:S01]  /*1e90*/  HADD2.F32 R19, -RZ, R147.H0_H0 ;  /* 0x20000093ff137230 */ /* 0x020fe20000004100 */
[----:B------:R-:W-:Y:S06]  /*1ea0*/  BRA `(.L_x_30290) ;  /* 0x0000000000187947 */ /* 0x000fec0003800000 */
.L_x_30289:
[----:B------:R-:W2:Y:S01]  /*1eb0*/  LDL R20, [R1+0x28] ;  /* 0x0000280001147983 */ /* 0x000ea20000100800 */
[----:B-----5:R-:W-:-:S05]  /*1ec0*/  HADD2.F32 R19, -RZ, R143.H0_H0 ;  /* 0x2000008fff137230 */ /* 0x020fca0000004100 */
[----:B------:R-:W-:-:S04]  /*1ed0*/  FMUL.FTZ R19, R19, UR8 ;  /* 0x0000000813137c20 */ /* 0x000fc80008410000 */
[----:B--2---:R-:W-:Y:S01]  /*1ee0*/  FMUL.FTZ R19, R20, R19 ;  /* 0x0000001314137220 */ /* 0x004fe20000410000 */
[----:B------:R-:W-:-:S05]  /*1ef0*/  @P2 HADD2.F32 R20, -RZ, R147.H0_H0 ;  /* 0x20000093ff142230 */ /* 0x000fca0000004100 */
[----:B------:R-:W-:-:S07]  /*1f00*/  @P2 FADD.FTZ R19, R20, R19 ;  /* 0x0000001314132221 */ /* 0x000fce0000010000 */
.L_x_30290:
[----:B------:R-:W-:Y:S05]  /*1f10*/  BSYNC B1 ;  /* 0x0000000000017941 */ /* 0x000fea0003800000 */
.L_x_30288:
[----:B------:R-:W-:Y:S04]  /*1f20*/  BSSY B1, `(.L_x_30291) ;  /* 0x000000c000017945 */ /* 0x000fe80003800000 */
[----:B------:R-:W-:Y:S05]  /*1f30*/  @P3 BRA `(.L_x_30292) ;  /* 0x0000000000103947 */ /* 0x000fea0003800000 */
[----:B------:R-:W-:Y:S01]  /*1f40*/  HFMA2.MMA R20, -RZ, RZ, 0, 0 ;  /* 0x00000000ff147435 */ /* 0x000fe200000001ff */
[----:B------:R-:W-:Y:S10]  /*1f50*/  @!P2 BRA `(.L_x_30293) ;  /* 0x000000000020a947 */ /* 0x000ff40003800000 */
[----:B-----5:R-:W-:Y:S01]  /*1f60*/  HADD2.F32 R20, -RZ, R147.H1_H1 ;  /* 0x30000093ff147230 */ /* 0x020fe20000004100 */
[----:B------:R-:W-:Y:S06]  /*1f70*/  BRA `(.L_x_30293) ;  /* 0x0000000000187947 */ /* 0x000fec0003800000 */
.L_x_30292:
[----:B0-----:R-:W2:Y:S01]  /*1f80*/  LDL R148, [R1+0x2c] ;  /* 0x00002c0001947983 */ /* 0x001ea20000100800 */
[----:B-----5:R-:W-:-:S05]  /*1f90*/  HADD2.F32 R20, -RZ, R143.H1_H1 ;  /* 0x3000008fff147230 */ /* 0x020fca0000004100 */
[----:B------:R-:W-:-:S04]  /*1fa0*/  FMUL.FTZ R20, R20, UR8 ;  /* 0x0000000814147c20 */ /* 0x000fc80008410000 */
[----:B--2---:R-:W-:Y:S01]  /*1fb0*/  FMUL.FTZ R20, R148, R20 ;  /* 0x0000001494147220 */ /* 0x004fe20000410000 */
[----:B------:R-:W-:-:S05]  /*1fc0*/  @P2 HADD2.F32 R148, -RZ, R147.H1_H1 ;  /* 0x30000093ff942230 */ /* 0x000fca0000004100 */
[----:B------:R-:W-:-:S07]  /*1fd0*/  @P2 FADD.FTZ R20, R148, R20 ;  /* 0x0000001494142221 */ /* 0x000fce0000010000 */
.L_x_30293:
[----:B------:R-:W-:Y:S05]  /*1fe0*/  BSYNC B1 ;  /* 0x0000000000017941 */ /* 0x000fea0003800000 */
.L_x_30291:
[----:B0-----:R-:W0:Y:S01]  /*1ff0*/  LDC.64 R186, c[0x0][0x238] ;  /* 0x00008e00ffba7b82 */ /* 0x001e220000000a00 */
        /* <DEDUP_REMOVED lines=8> */
.L_x_30269:
[----:B------:R-:W-:Y:S05]  /*2080*/  BSYNC B0 ;  /* 0x0000000000007941 */ /* 0x000fea0003800000 */
.L_x_30268:
        /* <DEDUP_REMOVED lines=16> */
[----:B-----5:R-:W-:Y:S01]  /*2190*/  HADD2.F32 R21, -RZ, R144.H0_H0 ;  /* 0x20000090ff157230 */ /* 0x020fe20000004100 */
[----:B------:R-:W-:Y:S06]  /*21a0*/  BRA `(.L_x_30298) ;  /* 0x0000000000147947 */ /* 0x000fec0003800000 */
.L_x_30297:
[----:B-----5:R-:W-:Y:S02]  /*21b0*/  HADD2.F32 R21, -RZ, R140.H0_H0 ;  /* 0x2000008cff157230 */ /* 0x020fe40000004100 */
[----:B------:R-:W-:-:S03]  /*21c0*/  @P2 HADD2.F32 R22, -RZ, R144.H0_H0 ;  /* 0x20000090ff162230 */ /* 0x000fc60000004100 */
[----:B------:R-:W-:-:S04]  /*21d0*/  FMUL.FTZ R21, R21, UR8 ;  /* 0x0000000815157c20 */ /* 0x000fc80008410000 */
[----:B------:R-:W-:-:S04]  /*21e0*/  FMUL.FTZ R21, R248, R21 ;  /* 0x00000015f8157220 */ /* 0x000fc80000410000 */
[----:B------:R-:W-:-:S07]  /*21f0*/  @P2 FADD.FTZ R21, R22, R21 ;  /* 0x0000001516152221 */ /* 0x000fce0000010000 */
.L_x_30298:
[----:B------:R-:W-:Y:S05]  /*2200*/  BSYNC B1 ;  /* 0x0000000000017941 */ /* 0x000fea0003800000 */
.L_x_30296:
[----:B------:R-:W-:Y:S04]  /*2210*/  BSSY B1, `(.L_x_30299) ;  /* 0x000000b000017945 */ /* 0x000fe80003800000 */
[----:B------:R-:W-:Y:S05]  /*2220*/  @P3 BRA `(.L_x_30300) ;  /* 0x0000000000103947 */ /* 0x000fea0003800000 */
[----:B------:R-:W-:Y:S01]  /*2230*/  HFMA2.MMA R22, -RZ, RZ, 0, 0 ;  /* 0x00000000ff167435 */ /* 0x000fe200000001ff */
[----:B------:R-:W-:Y:S10]  /*2240*/  @!P2 BRA `(.L_x_30301) ;  /* 0x00000000001ca947 */ /* 0x000ff40003800000 */
[----:B-----5:R-:W-:Y:S01]  /*2250*/  HADD2.F32 R22, -RZ, R144.H1_H1 ;  /* 0x30000090ff167230 */ /* 0x020fe20000004100 */
[----:B------:R-:W-:Y:S06]  /*2260*/  BRA `(.L_x_30301) ;  /* 0x0000000000147947 */ /* 0x000fec0003800000 */
.L_x_30300:
[----:B-----5:R-:W-:Y:S02]  /*2270*/  HADD2.F32 R22, -RZ, R140.H1_H1 ;  /* 0x3000008cff167230 */ /* 0x020fe40000004100 */
[----:B------:R-:W-:-:S03]  /*2280*/  @P2 HADD2.F32 R23, -RZ, R144.H1_H1 ;  /* 0x30000090ff172230 */ /* 0x000fc60000004100 */
[----:B------:R-:W-:-:S04]  /*2290*/  FMUL.FTZ R22, R22, UR8 ;  /* 0x0000000816167c20 */ /* 0x000fc80008410000 */
[----:B------:R-:W-:-:S04]  /*22a0*/  FMUL.FTZ R22, R249, R22 ;  /* 0x00000016f9167220 */ /* 0x000fc80000410000 */
[----:B------:R-:W-:-:S07]  /*22b0*/  @P2 FADD.FTZ R22, R23, R22 ;  /* 0x0000001617162221 */ /* 0x000fce0000010000 */
.L_x_30301:
[----:B------:R-:W-:Y:S05]  /*22c0*/  BSYNC B1 ;  /* 0x0000000000017941 */ /* 0x000fea0003800000 */
.L_x_30299:
[----:B------:R-:W-:Y:S04]  /*22d0*/  BSSY B1, `(.L_x_30302) ;  /* 0x000000b000017945 */ /* 0x000fe80003800000 */
[----:B------:R-:W-:Y:S05]  /*22e0*/  @P3 BRA `(.L_x_30303) ;  /* 0x0000000000103947 */ /* 0x000fea0003800000 */
[----:B------:R-:W-:Y:S01]  /*22f0*/  MOV R23, RZ ;  /* 0x000000ff00177202 */ /* 0x000fe20000000f00 */
[----:B------:R-:W-:Y:S06]  /*2300*/  @!P2 BRA `(.L_x_30304) ;  /* 0x00000000001ca947 */ /* 0x000fec0003800000 */
[----:B-----5:R-:W-:Y:S01]  /*2310*/  HADD2.F32 R23, -RZ, R145.H0_H0 ;  /* 0x20000091ff177230 */ /* 0x020fe20000004100 */
[----:B------:R-:W-:Y:S06]  /*2320*/  BRA `(.L_x_30304) ;  /* 0x0000000000147947 */ /* 0x000fec0003800000 */
.L_x_30303:
[----:B-----5:R-:W-:Y:S02]  /*2330*/  HADD2.F32 R23, -RZ, R141.H0_H0 ;  /* 0x2000008dff177230 */ /* 0x020fe40000004100 */
[----:B------:R-:W-:-:S03]  /*2340*/  @P2 HADD2.F32 R24, -RZ, R145.H0_H0 ;  /* 0x20000091ff182230 */ /* 0x000fc60000004100 */
[----:B------:R-:W-:-:S04]  /*2350*/  FMUL.FTZ R23, R23, UR8 ;  /* 0x0000000817177c20 */ /* 0x000fc80008410000 */
[----:B------:R-:W-:-:S04]  /*2360*/  FMUL.FTZ R23, R250, R23 ;  /* 0x00000017fa177220 */ /* 0x000fc80000410000 */
[----:B------:R-:W-:-:S07]  /*2370*/  @P2 FADD.FTZ R23, R24, R23 ;  /* 0x0000001718172221 */ /* 0x000fce0000010000 */
.L_x_30304:
[----:B------:R-:W-:Y:S05]  /*2380*/  BSYNC B1 ;  /* 0x0000000000017941 */ /* 0x000fea0003800000 */
.L_x_30302:
[----:B------:R-:W-:Y:S04]  /*2390*/  BSSY B1, `(.L_x_30305) ;  /* 0x000000b000017945 */ /* 0x000fe80003800000 */
[----:B------:R-:W-:Y:S05]  /*23a0*/  @P3 BRA `(.L_x_30306) ;  /* 0x0000000000103947 */ /* 0x000fea0003800000 */
[----:B------:R-:W-:Y:S01]  /*23b0*/  HFMA2.MMA R24, -RZ, RZ, 0, 0 ;  /* 0x00000000ff187435 */ /* 0x000fe200000001ff */
[----:B------:R-:W-:Y:S10]  /*23c0*/  @!P2 BRA `(.L_x_30307) ;  /* 0x00000000001ca947 */ /* 0x000ff40003800000 */
[----:B-----5:R-:W-:Y:S01]  /*23d0*/  HADD2.F32 R24, -RZ, R145.H1_H1 ;  /* 0x30000091ff187230 */ /* 0x020fe20000004100 */
[----:B------:R-:W-:Y:S06]  /*23e0*/  BRA `(.L_x_30307) ;  /* 0x0000000000147947 */ /* 0x000fec0003800000 */
.L_x_30306:
[----:B-----5:R-:W-:Y:S02]  /*23f0*/  HADD2.F32 R24, -RZ, R141.H1_H1 ;  /* 0x3000008dff187230 */ /* 0x020fe40000004100 */
[----:B------:R-:W-:-:S03]  /*2400*/  @P2 HADD2.F32 R25, -RZ, R145.H1_H1 ;  /* 0x30000091ff192230 */ /* 0x000fc60000004100 */
[----:B------:R-:W-:-:S04]  /*2410*/  FMUL.FTZ R24, R24, UR8 ;  /* 0x0000000818187c20 */ /* 0x000fc80008410000 */
[----:B------:R-:W-:-:S04]  /*2420*/  FMUL.FTZ R24, R251, R24 ;  /* 0x00000018fb187220 */ /* 0x000fc80000410000 */
[----:B------:R-:W-:-:S07]  /*2430*/  @P2 FADD.FTZ R24, R25, R24 ;  /* 0x0000001819182221 */ /* 0x000fce0000010000 */
.L_x_30307:
[----:B------:R-:W-:Y:S05]  /*2440*/  BSYNC B1 ;  /* 0x0000000000017941 */ /* 0x000fea0003800000 */
.L_x_30305:
[----:B------:R-:W-:Y:S04]  /*2450*/  BSSY B1, `(.L_x_30308) ;  /* 0x000000c000017945 */ /* 0x000fe80003800000 */
[----:B------:R-:W-:Y:S05]  /*2460*/  @P3 BRA `(.L_x_30309) ;  /* 0x0000000000103947 */ /* 0x000fea0003800000 */
[----:B------:R-:W-:Y:S01]  /*2470*/  MOV R25, RZ ;  /* 0x000000ff00197202 */ /* 0x000fe20000000f00 */
[----:B------:R-:W-:Y:S06]  /*2480*/  @!P2 BRA `(.L_x_30310) ;  /* 0x000000000020a947 */ /* 0x000fec0003800000 */
[----:B-----5:R-:W-:Y:S01]  /*2490*/  HADD2.F32 R25, -RZ, R146.H0_H0 ;  /* 0x20000092ff197230 */ /* 0x020fe20000004100 */
[----:B------:R-:W-:Y:S06]  /*24a0*/  BRA `(.L_x_30310) ;  /* 0x0000000000187947 */ /* 0x000fec0003800000 */
.L_x_30309:
[----:B------:R-:W2:Y:S01]  /*24b0*/  LDL R26, [R1] ;  /* 0x00000000011a7983 */ /* 0x000ea20000100800 */
[----:B-----5:R-:W-:-:S05]  /*24c0*/  HADD2.F32 R25, -RZ, R142.H0_H0 ;  /* 0x2000008eff197230 */ /* 0x020fca0000004100 */
[----:B------:R-:W-:-:S04]  /*24d0*/  FMUL.FTZ R25, R25, UR8 ;  /* 0x0000000819197c20 */ /* 0x000fc80008410000 */
[----:B--2---:R-:W-:Y:S01]  /*24e0*/  FMUL.FTZ R25, R26, R25 ;  /* 0x000000191a197220 */ /* 0x004fe20000410000 */
[----:B------:R-:W-:-:S05]  /*24f0*/  @P2 HADD2.F32 R26, -RZ, R146.H0_H0 ;  /* 0x20000092ff1a2230 */ /* 0x000fca0000004100 */
[----:B------:R-:W-:-:S07]  /*2500*/  @P2 FADD.FTZ R25, R26, R25 ;  /* 0x000000191a192221 */ /* 0x000fce0000010000 */
.L_x_30310:
[----:B------:R-:W-:Y:S05]  /*2510*/  BSYNC B1 ;  /* 0x0000000000017941 */ /* 0x000fea0003800000 */
.L_x_30308:
[----:B------:R-:W-:Y:S04]  /*2520*/  BSSY B1, `(.L_x_30311) ;  /* 0x000000c000017945 */ /* 0x000fe80003800000 */
[----:B------:R-:W-:Y:S05]  /*2530*/  @P3 BRA `(.L_x_30312) ;  /* 0x0000000000103947 */ /* 0x000fea0003800000 */
[----:B------:R-:W-:Y:S01]  /*2540*/  HFMA2.MMA R26, -RZ, RZ, 0, 0 ;  /* 0x00000000ff1a7435 */ /* 0x000fe200000001ff */
[----:B------:R-:W-:Y:S10]  /*2550*/  @!P2 BRA `(.L_x_30313) ;  /* 0x000000000020a947 */ /* 0x000ff40003800000 */
[----:B-----5:R-:W-:Y:S01]  /*2560*/  HADD2.F32 R26, -RZ, R146.H1_H1 ;  /* 0x30000092ff1a7230 */ /* 0x020fe20000004100 */
[----:B------:R-:W-:Y:S06]  /*2570*/  BRA `(.L_x_30313) ;  /* 0x0000000000187947 */ /* 0x000fec0003800000 */
.L_x_30312:
[----:B------:R-:W2:Y:S01]  /*2580*/  LDL R27, [R1+0x4] ;  /* 0x00000400011b7983 */ /* 0x000ea20000100800 */
[----:B-----5:R-:W-:-:S05]  /*2590*/  HADD2.F32 R26, -RZ, R142.H1_H1 ;  /* 0x3000008eff1a7230 */ /* 0x020fca0000004100 */
[----:B------:R-:W-:-:S04]  /*25a0*/  FMUL.FTZ R26, R26, UR8 ;  /* 0x000000081a1a7c20 */ /* 0x000fc80008410000 */
[----:B--2---:R-:W-:Y:S01]  /*25b0*/  FMUL.FTZ R26, R27, R26 ;  /* 0x0000001a1b1a7220 */ /* 0x004fe20000410000 */
[----:B------:R-:W-:-:S05]  /*25c0*/  @P2 HADD2.F32 R27, -RZ, R146.H1_H1 ;  /* 0x30000092ff1b2230 */ /* 0x000fca0000004100 */
[----:B------:R-:W-:-:S07]  /*25d0*/  @P2 FADD.FTZ R26, R27, R26 ;  /* 0x0000001a1b1a2221 */ /* 0x000fce0000010000 */
.L_x_30313:
[----:B------:R-:W-:Y:S05]  /*25e0*/  BSYNC B1 ;  /* 0x0000000000017941 */ /* 0x000fea0003800000 */
.L_x_30311:
[----:B------:R-:W-:Y:S04]  /*25f0*/  BSSY B1, `(.L_x_30314) ;  /* 0x000000c000017945 */ /* 0x000fe80003800000 */
[----:B------:R-:W-:Y:S05]  /*2600*/  @P3 BRA `(.L_x_30315) ;  /* 0x0000000000103947 */ /* 0x000fea0003800000 */
[----:B------:R-:W-:Y:S01]  /*2610*/  MOV R27, RZ ;  /* 0x000000ff001b7202 */ /* 0x000fe20000000f00 */
[----:B------:R-:W-:Y:S06]  /*2620*/  @!P2 BRA `(.L_x_30316) ;  /* 0x000000000020a947 */ /* 0x000fec0003800000 */
[----:B-----5:R-:W-:Y:S01]  /*2630*/  HADD2.F32 R27, -RZ, R147.H0_H0 ;  /* 0x20000093ff1b7230 */ /* 0x020fe20000004100 */
[----:B------:R-:W-:Y:S06]  /*2640*/  BRA `(.L_x_30316) ;  /* 0x0000000000187947 */ /* 0x000fec0003800000 */
.L_x_30315:
[----:B------:R-:W2:Y:S01]  /*2650*/  LDL R28, [R1+0x8] ;  /* 0x00000800011c7983 */ /* 0x000ea20000100800 */
[----:B-----5:R-:W-:-:S05]  /*2660*/  HADD2.F32 R27, -RZ, R143.H0_H0 ;  /* 0x2000008fff1b7230 */ /* 0x020fca0000004100 */
[----:B------:R-:W-:-:S04]  /*2670*/  FMUL.FTZ R27, R27, UR8 ;  /* 0x000000081b1b7c20 */ /* 0x000fc80008410000 */
[----:B--2---:R-:W-:Y:S01]  /*2680*/  FMUL.FTZ R27, R28, R27 ;  /* 0x0000001b1c1b7220 */ /* 0x004fe20000410000 */
[----:B------:R-:W-:-:S05]  /*2690*/  @P2 HADD2.F32 R28, -RZ, R147.H0_H0 ;  /* 0x20000093ff1c2230 */ /* 0x000fca0000004100 */
[----:B------:R-:W-:-:S07]  /*26a0*/  @P2 FADD.FTZ R27, R28, R27 ;  /* 0x0000001b1c1b2221 */ /* 0x000fce0000010000 */
.L_x_30316:
[----:B------:R-:W-:Y:S05]  /*26b0*/  BSYNC B1 ;  /* 0x0000000000017941 */ /* 0x000fea0003800000 */
.L_x_30314:
[----:B------:R-:W-:Y:S04]  /*26c0*/  BSSY B1, `(.L_x_30317) ;  /* 0x000000c000017945 */ /* 0x000fe80003800000 */
[----:B------:R-:W-:Y:S05]  /*26d0*/  @P3 BRA `(.L_x_30318) ;  /* 0x0000000000103947 */ /* 0x000fea0003800000 */
[----:B------:R-:W-:Y:S01]  /*26e0*/  HFMA2.MMA R28, -RZ, RZ, 0, 0 ;  /* 0x00000000ff1c7435 */ /* 0x000fe200000001ff */
[----:B------:R-:W-:Y:S10]  /*26f0*/  @!P2 BRA `(.L_x_30319) ;  /* 0x000000000020a947 */ /* 0x000ff40003800000 */
[----:B-----5:R-:W-:Y:S01]  /*2700*/  HADD2.F32 R28, -RZ, R147.H1_H1 ;  /* 0x30000093ff1c7230 */ /* 0x020fe20000004100 */
[----:B------:R-:W-:Y:S06]  /*2710*/  BRA `(.L_x_30319) ;  /* 0x0000000000187947 */ /* 0x000fec0003800000 */
.L_x_30318:
[----:B01----:R-:W2:Y:S01]  /*2720*/  LDL R148, [R1+0xc] ;  /* 0x00000c0001947983 */ /* 0x003ea20000100800 */
[----:B-----5:R-:W-:-:S05]  /*2730*/  HADD2.F32 R28, -RZ, R143.H1_H1 ;  /* 0x3000008fff1c7230 */ /* 0x020fca0000004100 */
[----:B------:R-:W-:-:S04]  /*2740*/  FMUL.FTZ R28, R28, UR8 ;  /* 0x000000081c1c7c20 */ /* 0x000fc80008410000 */
[----:B--2---:R-:W-:Y:S01]  /*2750*/  FMUL.FTZ R28, R148, R28 ;  /* 0x0000001c941c7220 */ /* 0x004fe20000410000 */
[----:B------:R-:W-:-:S05]  /*2760*/  @P2 HADD2.F32 R148, -RZ, R147.H1_H1 ;  /* 0x30000093ff942230 */ /* 0x000fca0000004100 */
[----:B------:R-:W-:-:S07]  /*2770*/  @P2 FADD.FTZ R28, R148, R28 ;  /* 0x0000001c941c2221 */ /* 0x000fce0000010000 */
.L_x_30319:
[----:B------:R-:W-:Y:S05]  /*2780*/  BSYNC B1 ;  /* 0x0000000000017941 */ /* 0x000fea0003800000 */
.L_x_30317:
[----:B01----:R-:W0:Y:S01]  /*2790*/  LDC.64 R186, c[0x0][0x238] ;  /* 0x00008e00ffba7b82 */ /* 0x003e220000000a00 */
        /* <DEDUP_REMOVED lines=8> */
.L_x_30295:
[----:B------:R-:W-:Y:S05]  /*2820*/  BSYNC B0 ;  /* 0x0000000000007941 */ /* 0x000fea0003800000 */
.L_x_30294:
        /* <DEDUP_REMOVED lines=18> */
.L_x_30323:
[----:B-----5:R-:W-:Y:S02]  /*2950*/  HADD2.F32 R29, -RZ, R140.H0_H0 ;  /* 0x2000008cff1d7230 */ /* 0x020fe40000004100 */
[----:B------:R-:W-:-:S03]  /*2960*/  @P2 HADD2.F32 R30, -RZ, R144.H0_H0 ;  /* 0x20000090ff1e2230 */ /* 0x000fc60000004100 */
[----:B------:R-:W-:-:S04]  /*2970*/  FMUL.FTZ R29, R29, UR8 ;  /* 0x000000081d1d7c20 */ /* 0x000fc80008410000 */
[----:B------:R-:W-:-:S04]  /*2980*/  FMUL.FTZ R29, R240, R29 ;  /* 0x0000001df01d7220 */ /* 0x000fc80000410000 */
[----:B------:R-:W-:-:S07]  /*2990*/  @P2 FADD.FTZ R29, R30, R29 ;  /* 0x0000001d1e1d2221 */ /* 0x000fce0000010000 */
.L_x_30324:
[----:B------:R-:W-:Y:S05]  /*29a0*/  BSYNC B1 ;  /* 0x0000000000017941 */ /* 0x000fea0003800000 */
.L_x_30322:
[----:B------:R-:W-:Y:S04]  /*29b0*/  BSSY B1, `(.L_x_30325) ;  /* 0x000000b000017945 */ /* 0x000fe80003800000 */
[----:B------:R-:W-:Y:S05]  /*29c0*/  @P3 BRA `(.L_x_30326) ;  /* 0x0000000000103947 */ /* 0x000fea0003800000 */
[----:B------:R-:W-:Y:S01]  /*29d0*/  HFMA2.MMA R30, -RZ, RZ, 0, 0 ;  /* 0x00000000ff1e7435 */ /* 0x000fe200000001ff */
[----:B------:R-:W-:Y:S10]  /*29e0*/  @!P2 BRA `(.L_x_30327) ;  /* 0x00000000001ca947 */ /* 0x000ff40003800000 */
[----:B-----5:R-:W-:Y:S01]  /*29f0*/  HADD2.F32 R30, -RZ, R144.H1_H1 ;  /* 0x30000090ff1e7230 */ /* 0x020fe20000004100 */
[----:B------:R-:W-:Y:S06]  /*2a00*/  BRA `(.L_x_30327) ;  /* 0x0000000000147947 */ /* 0x000fec0003800000 */
.L_x_30326:
[----:B-----5:R-:W-:Y:S02]  /*2a10*/  HADD2.F32 R30, -RZ, R140.H1_H1 ;  /* 0x3000008cff1e7230 */ /* 0x020fe40000004100 */
[----:B------:R-:W-:-:S03]  /*2a20*/  @P2 HADD2.F32 R31, -RZ, R144.H1_H1 ;  /* 0x30000090ff1f2230 */ /* 0x000fc60000004100 */
[----:B------:R-:W-:-:S04]  /*2a30*/  FMUL.FTZ R30, R30, UR8 ;  /* 0x000000081e1e7c20 */ /* 0x000fc80008410000 */
[----:B------:R-:W-:-:S04]  /*2a40*/  FMUL.FTZ R30, R241, R30 ;  /* 0x0000001ef11e7220 */ /* 0x000fc80000410000 */
[----:B------:R-:W-:-:S07]  /*2a50*/  @P2 FADD.FTZ R30, R31, R30 ;  /* 0x0000001e1f1e2221 */ /* 0x000fce0000010000 */
.L_x_30327:
[----:B------:R-:W-:Y:S05]  /*2a60*/  BSYNC B1 ;  /* 0x0000000000017941 */ /* 0x000fea0003800000 */
.L_x_30325:
[----:B------:R-:W-:Y:S04]  /*2a70*/  BSSY B1, `(.L_x_30328) ;  /* 0x000000b000017945 */ /* 0x000fe80003800000 */
[----:B------:R-:W-:Y:S05]  /*2a80*/  @P3 BRA `(.L_x_30329) ;  /* 0x0000000000103947 */ /* 0x000fea0003800000 */
[----:B------:R-:W-:Y:S01]  /*2a90*/  MOV R31, RZ ;  /* 0x000000ff001f7202 */ /* 0x000fe20000000f00 */
[----:B------:R-:W-:Y:S06]  /*2aa0*/  @!P2 BRA `(.L_x_30330) ;  /* 0x00000000001ca947 */ /* 0x000fec0003800000 */
[----:B-----5:R-:W-:Y:S01]  /*2ab0*/  HADD2.F32 R31, -RZ, R145.H0_H0 ;  /* 0x20000091ff1f7230 */ /* 0x020fe20000004100 */
[----:B------:R-:W-:Y:S06]  /*2ac0*/  BRA `(.L_x_30330) ;  /* 0x0000000000147947 */ /* 0x000fec0003800000 */
.L_x_30329:
[----:B-----5:R-:W-:Y:S02]  /*2ad0*/  HADD2.F32 R31, -RZ, R141.H0_H0 ;  /* 0x2000008dff1f7230 */ /* 0x020fe40000004100 */
[----:B------:R-:W-:-:S03]  /*2ae0*/  @P2 HADD2.F32 R32, -RZ, R145.H0_H0 ;  /* 0x20000091ff202230 */ /* 0x000fc60000004100 */
[----:B------:R-:W-:-:S04]  /*2af0*/  FMUL.FTZ R31, R31, UR8 ;  /* 0x000000081f1f7c20 */ /* 0x000fc80008410000 */
[----:B------:R-:W-:-:S04]  /*2b00*/  FMUL.FTZ R31, R242, R31 ;  /* 0x0000001ff21f7220 */ /* 0x000fc80000410000 */
[----:B------:R-:W-:-:S07]  /*2b10*/  @P2 FADD.FTZ R31, R32, R31 ;  /* 0x0000001f201f2221 */ /* 0x000fce0000010000 */
.L_x_30330:
[----:B------:R-:W-:Y:S05]  /*2b20*/  BSYNC B1 ;  /* 0x0000000000017941 */ /* 0x000fea0003800000 */
.L_x_30328:
[----:B------:R-:W-:Y:S04]  /*2b30*/  BSSY B1, `(.L_x_30331) ;  /* 0x000000b000017945 */ /* 0x000fe80003800000 */
[----:B------:R-:W-:Y:S05]  /*2b40*/  @P3 BRA `(.L_x_30332) ;  /* 0x0000000000103947 */ /* 0x000fea0003800000 */
[----:B------:R-:W-:Y:S01]  /*2b50*/  HFMA2.MMA R32, -RZ, RZ, 0, 0 ;  /* 0x00000000ff207435 */ /* 0x000fe200000001ff */
[----:B------:R-:W-:Y:S10]  /*2b60*/  @!P2 BRA `(.L_x_30333) ;  /* 0x00000000001ca947 */ /* 0x000ff40003800000 */
[----:B-----5:R-:W-:Y:S01]  /*2b70*/  HADD2.F32 R32, -RZ, R145.H1_H1 ;  /* 0x30000091ff207230 */ /* 0x020fe20000004100 */
[----:B------:R-:W-:Y:S06]  /*2b80*/  BRA `(.L_x_30333) ;  /* 0x0000000000147947 */ /* 0x000fec0003800000 */
.L_x_30332:
[----:B-----5:R-:W-:Y:S02]  /*2b90*/  HADD2.F32 R32, -RZ, R141.H1_H1 ;  /* 0x3000008dff207230 */ /* 0x020fe40000004100 */
[----:B------:R-:W-:-:S03]  /*2ba0*/  @P2 HADD2.F32 R33, -RZ, R145.H1_H1 ;  /* 0x30000091ff212230 */ /* 0x000fc60000004100 */
[----:B------:R-:W-:-:S04]  /*2bb0*/  FMUL.FTZ R32, R32, UR8 ;  /* 0x0000000820207c20 */ /* 0x000fc80008410000 */
[----:B------:R-:W-:-:S04]  /*2bc0*/  FMUL.FTZ R32, R243, R32 ;  /* 0x00000020f3207220 */ /* 0x000fc80000410000 */
[----:B------:R-:W-:-:S07]  /*2bd0*/  @P2 FADD.FTZ R32, R33, R32 ;  /* 0x0000002021202221 */ /* 0x000fce0000010000 */
.L_x_30333:
[----:B------:R-:W-:Y:S05]  /*2be0*/  BSYNC B1 ;  /* 0x0000000000017941 */ /* 0x000fea0003800000 */
.L_x_30331:
[----:B------:R-:W-:Y:S04]  /*2bf0*/  BSSY B1, `(.L_x_30334) ;  /* 0x000000b000017945 */ /* 0x000fe80003800000 */
[----:B------:R-:W-:Y:S05]  /*2c00*/  @P3 BRA `(.L_x_30335) ;  /* 0x0000000000103947 */ /* 0x000fea0003800000 */
[----:B------:R-:W-:Y:S01]  /*2c10*/  MOV R33, RZ ;  /* 0x000000ff00217202 */ /* 0x000fe20000000f00 */
[----:B------:R-:W-:Y:S06]  /*2c20*/  @!P2 BRA `(.L_x_30336) ;  /* 0x00000000001ca947 */ /* 0x000fec0003800000 */
[----:B-----5:R-:W-:Y:S01]  /*2c30*/  HADD2.F32 R33, -RZ, R146.H0_H0 ;  /* 0x20000092ff217230 */ /* 0x020fe20000004100 */
[----:B------:R-:W-:Y:S06]  /*2c40*/  BRA `(.L_x_30336) ;  /* 0x0000000000147947 */ /* 0x000fec0003800000 */
.L_x_30335:
[----:B-----5:R-:W-:Y:S02]  /*2c50*/  HADD2.F32 R33, -RZ, R142.H0_H0 ;  /* 0x2000008eff217230 */ /* 0x020fe40000004100 */
[----:B------:R-:W-:-:S03]  /*2c60*/  @P2 HADD2.F32 R34, -RZ, R146.H0_H0 ;  /* 0x20000092ff222230 */ /* 0x000fc60000004100 */
[----:B------:R-:W-:-:S04]  /*2c70*/  FMUL.FTZ R33, R33, UR8 ;  /* 0x0000000821217c20 */ /* 0x000fc80008410000 */
[----:B------:R-:W-:-:S04]  /*2c80*/  FMUL.FTZ R33, R244, R33 ;  /* 0x00000021f4217220 */ /* 0x000fc80000410000 */
[----:B------:R-:W-:-:S07]  /*2c90*/  @P2 FADD.FTZ R33, R34, R33 ;  /* 0x0000002122212221 */ /* 0x000fce0000010000 */
.L_x_30336:
[----:B------:R-:W-:Y:S05]  /*2ca0*/  BSYNC B1 ;  /* 0x0000000000017941 */ /* 0x000fea0003800000 */
.L_x_30334:
[----:B------:R-:W-:Y:S04]  /*2cb0*/  BSSY B1, `(.L_x_30337) ;  /* 0x000000b000017945 */ /* 0x000fe80003800000 */
[----:B------:R-:W-:Y:S05]  /*2cc0*/  @P3 BRA `(.L_x_30338) ;  /* 0x0000000000103947 */ /* 0x000fea0003800000 */
[----:B------:R-:W-:Y:S01]  /*2cd0*/  HFMA2.MMA R34, -RZ, RZ, 0, 0 ;  /* 0x00000000ff227435 */ /* 0x000fe200000001ff */
[----:B------:R-:W-:Y:S10]  /*2ce0*/  @!P2 BRA `(.L_x_30339) ;  /* 0x00000000001ca947 */ /* 0x000ff40003800000 */
[----:B-----5:R-:W-:Y:S01]  /*2cf0*/  HADD2.F32 R34, -RZ, R146.H1_H1 ;  /* 0x30000092ff227230 */ /* 0x020fe20000004100 */
[----:B------:R-:W-:Y:S06]  /*2d00*/  BRA `(.L_x_30339) ;  /* 0x0000000000147947 */ /* 0x000fec0003800000 */
.L_x_30338:
[----:B-----5:R-:W-:Y:S02]  /*2d10*/  HADD2.F32 R34, -RZ, R142.H1_H1 ;  /* 0x3000008eff227230 */ /* 0x020fe40000004100 */
[----:B------:R-:W-:-:S03]  /*2d20*/  @P2 HADD2.F32 R35, -RZ, R146.H1_H1 ;  /* 0x30000092ff232230 */ /* 0x000fc60000004100 */
[----:B------:R-:W-:-:S04]  /*2d30*/  FMUL.FTZ R34, R34, UR8 ;  /* 0x0000000822227c20 */ /* 0x000fc80008410000 */
[----:B------:R-:W-:-:S04]  /*2d40*/  FMUL.FTZ R34, R245, R34 ;  /* 0x00000022f5227220 */ /* 0x000fc80000410000 */
[----:B------:R-:W-:-:S07]  /*2d50*/  @P2 FADD.FTZ R34, R35, R34 ;  /* 0x0000002223222221 */ /* 0x000fce0000010000 */
.L_x_30339:
[----:B------:R-:W-:Y:S05]  /*2d60*/  BSYNC B1 ;  /* 0x0000000000017941 */ /* 0x000fea0003800000 */
.L_x_30337:
[----:B------:R-:W-:Y:S04]  /*2d70*/  BSSY B1, `(.L_x_30340) ;  /* 0x000000b000017945 */ /* 0x000fe80003800000 */
[----:B------:R-:W-:Y:S05]  /*2d80*/  @P3 BRA `(.L_x_30341) ;  /* 0x0000000000103947 */ /* 0x000fea0003800000 */
[----:B------:R-:W-:Y:S01]  /*2d90*/  MOV R35, RZ ;  /* 0x000000ff00237202 */ /* 0x000fe20000000f00 */
[----:B------:R-:W-:Y:S06]  /*2da0*/  @!P2 BRA `(.L_x_30342) ;  /* 0x00000000001ca947 */ /* 0x000fec0003800000 */
[----:B-----5:R-:W-:Y:S01]  /*2db0*/  HADD2.F32 R35, -RZ, R147.H0_H0 ;  /* 0x20000093ff237230 */ /* 0x020fe20000004100 */
[----:B------:R-:W-:Y:S06]  /*2dc0*/  BRA `(.L_x_30342) ;  /* 0x0000000000147947 */ /* 0x000fec0003800000 */
.L_x_30341:
[----:B-----5:R-:W-:Y:S02]  /*2dd0*/  HADD2.F32 R35, -RZ, R143.H0_H0 ;  /* 0x2000008fff237230 */ /* 0x020fe40000004100 */
[----:B012---:R-:W-:-:S03]  /*2de0*/  @P2 HADD2.F32 R148, -RZ, R147.H0_H0 ;  /* 0x20000093ff942230 */ /* 0x007fc60000004100 */
[----:B------:R-:W-:-:S04]  /*2df0*/  FMUL.FTZ R35, R35, UR8 ;  /* 0x0000000823237c20 */ /* 0x000fc80008410000 */
[----:B------:R-:W-:-:S04]  /*2e00*/  FMUL.FTZ R35, R246, R35 ;  /* 0x00000023f6237220 */ /* 0x000fc80000410000 */
[----:B------:R-:W-:-:S07]  /*2e10*/  @P2 FADD.FTZ R35, R148, R35 ;  /* 0x0000002394232221 */ /* 0x000fce0000010000 */
.L_x_30342:
[----:B------:R-:W-:Y:S05]  /*2e20*/  BSYNC B1 ;  /* 0x0000000000017941 */ /* 0x000fea0003800000 */
.L_x_30340:
[----:B------:R-:W-:Y:S04]  /*2e30*/  BSSY B1, `(.L_x_30343) ;  /* 0x000000b000017945 */ /* 0x000fe80003800000 */
[----:B------:R-:W-:Y:S05]  /*2e40*/  @P3 BRA `(.L_x_30344) ;  /* 0x0000000000103947 */ /* 0x000fea0003800000 */
[----:B------:R-:W-:Y:S01]  /*2e50*/  HFMA2.MMA R152, -RZ, RZ, 0, 0 ;  /* 0x00000000ff987435 */ /* 0x000fe200000001ff */
[----:B------:R-:W-:Y:S10]  /*2e60*/  @!P2 BRA `(.L_x_30345) ;  /* 0x00000000001ca947 */ /* 0x000ff40003800000 */
[----:B-----5:R-:W-:Y:S01]  /*2e70*/  HADD2.F32 R152, -RZ, R147.H1_H1 ;  /* 0x30000093ff987230 */ /* 0x020fe20000004100 */
[----:B------:R-:W-:Y:S06]  /*2e80*/  BRA `(.L_x_30345) ;  /* 0x0000000000147947 */ /* 0x000fec0003800000 */
.L_x_30344:
[----:B012--5:R-:W-:-:S05]  /*2e90*/  HADD2.F32 R148, -RZ, R143.H1_H1 ;  /* 0x3000008fff947230 */ /* 0x027fca0000004100 */
[----:B------:R-:W-:-:S04]  /*2ea0*/  FMUL.FTZ R148, R148, UR8 ;  /* 0x0000000894947c20 */ /* 0x000fc80008410000 */
[----:B------:R-:W-:Y:S01]  /*2eb0*/  FMUL.FTZ R152, R247, R148 ;  /* 0x00000094f7987220 */ /* 0x000fe20000410000 */
[----:B------:R-:W-:-:S05]  /*2ec0*/  @P2 HADD2.F32 R148, -RZ, R147.H1_H1 ;  /* 0x30000093ff942230 */ /* 0x000fca0000004100 */
[----:B------:R-:W-:-:S07]  /*2ed0*/  @P2 FADD.FTZ R152, R148, R152 ;  /* 0x0000009894982221 */ /* 0x000fce0000010000 */
.L_x_30345:
[----:B------:R-:W-:Y:S05]  /*2ee0*/  BSYNC B1 ;  /* 0x0000000000017941 */ /* 0x000fea0003800000 */
.L_x_30343:
[----:B012---:R-:W0:Y:S01]  /*2ef0*/  LDC.64 R186, c[0x0][0x238] ;  /* 0x00008e00ffba7b82 */ /* 0x007e220000000a00 */
        /* <DEDUP_REMOVED lines=8> */
.L_x_30321:
[----:B------:R-:W-:Y:S05]  /*2f80*/  BSYNC B0 ;  /* 0x0000000000007941 */ /* 0x000fea0003800000 */
.L_x_30320:
        /* <DEDUP_REMOVED lines=18> */
.L_x_30349:
[----:B-----5:R-:W-:-:S05]  /*30b0*/  HADD2.F32 R148, -RZ, R140.H0_H0 ;  /* 0x2000008cff947230 */ /* 0x020fca0000004100 */
[----:B------:R-:W-:-:S04]  /*30c0*/  FMUL.FTZ R148, R148, UR8 ;  /* 0x0000000894947c20 */ /* 0x000fc80008410000 */
[----:B------:R-:W-:Y:S01]  /*30d0*/  FMUL.FTZ R153, R232, R148 ;  /* 0x00000094e8997220 */ /* 0x000fe20000410000 */
[----:B------:R-:W-:-:S05]  /*30e0*/  @P2 HADD2.F32 R148, -RZ, R144.H0_H0 ;  /* 0x20000090ff942230 */ /* 0x000fca0000004100 */
[----:B------:R-:W-:-:S07]  /*30f0*/  @P2 FADD.FTZ R153, R148, R153 ;  /* 0x0000009994992221 */ /* 0x000fce0000010000 */
.L_x_30350:
[----:B------:R-:W-:Y:S05]  /*3100*/  BSYNC B1 ;  /* 0x0000000000017941 */ /* 0x000fea0003800000 */
.L_x_30348:
[----:B------:R-:W-:Y:S04]  /*3110*/  BSSY B1, `(.L_x_30351) ;  /* 0x000000b000017945 */ /* 0x000fe80003800000 */
[----:B------:R-:W-:Y:S05]  /*3120*/  @P3 BRA `(.L_x_30352) ;  /* 0x0000000000103947 */ /* 0x000fea0003800000 */
[----:B------:R-:W-:Y:S01]  /*3130*/  HFMA2.MMA R154, -RZ, RZ, 0, 0 ;  /* 0x00000000ff9a7435 */ /* 0x000fe200000001ff */
[----:B------:R-:W-:Y:S10]  /*3140*/  @!P2 BRA `(.L_x_30353) ;  /* 0x00000000001ca947 */ /* 0x000ff40003800000 */
[----:B-----5:R-:W-:Y:S01]  /*3150*/  HADD2.F32 R154, -RZ, R144.H1_H1 ;  /* 0x30000090ff9a7230 */ /* 0x020fe20000004100 */
[----:B------:R-:W-:Y:S06]  /*3160*/  BRA `(.L_x_30353) ;  /* 0x0000000000147947 */ /* 0x000fec0003800000 */
.L_x_30352:
[----:B-----5:R-:W-:-:S05]  /*3170*/  HADD2.F32 R148, -RZ, R140.H1_H1 ;  /* 0x3000008cff947230 */ /* 0x020fca0000004100 */
[----:B------:R-:W-:-:S04]  /*3180*/  FMUL.FTZ R148, R148, UR8 ;  /* 0x0000000894947c20 */ /* 0x000fc80008410000 */
[----:B------:R-:W-:Y:S01]  /*3190*/  FMUL.FTZ R154, R233, R148 ;  /* 0x00000094e99a7220 */ /* 0x000fe20000410000 */
[----:B------:R-:W-:-:S05]  /*31a0*/  @P2 HADD2.F32 R148, -RZ, R144.H1_H1 ;  /* 0x30000090ff942230 */ /* 0x000fca0000004100 */
[----:B------:R-:W-:-:S07]  /*31b0*/  @P2 FADD.FTZ R154, R148, R154 ;  /* 0x0000009a949a2221 */ /* 0x000fce0000010000 */
.L_x_30353:
[----:B------:R-:W-:Y:S05]  /*31c0*/  BSYNC B1 ;  /* 0x0000000000017941 */ /* 0x000fea0003800000 */
.L_x_30351:
[----:B------:R-:W-:Y:S04]  /*31d0*/  BSSY B1, `(.L_x_30354) ;  /* 0x000000b000017945 */ /* 0x000fe80003800000 */
[----:B------:R-:W-:Y:S05]  /*31e0*/  @P3 BRA `(.L_x_30355) ;  /* 0x0000000000103947 */ /* 0x000fea0003800000 */
[----:B------:R-:W-:Y:S01]  /*31f0*/  MOV R155, RZ ;  /* 0x000000ff009b7202 */ /* 0x000fe20000000f00 */
[----:B------:R-:W-:Y:S06]  /*3200*/  @!P2 BRA `(.L_x_30356) ;  /* 0x00000000001ca947 */ /* 0x000fec0003800000 */
[----:B-----5:R-:W-:Y:S01]  /*3210*/  HADD2.F32 R155, -RZ, R145.H0_H0 ;  /* 0x20000091ff9b7230 */ /* 0x020fe20000004100 */
[----:B------:R-:W-:Y:S06]  /*3220*/  BRA `(.L_x_30356) ;  /* 0x0000000000147947 */ /* 0x000fec0003800000 */
.L_x_30355:
[----:B-----5:R-:W-:-:S05]  /*3230*/  HADD2.F32 R148, -RZ, R141.H0_H0 ;  /* 0x2000008dff947230 */ /* 0x020fca0000004100 */
[----:B------:R-:W-:-:S04]  /*3240*/  FMUL.FTZ R148, R148, UR8 ;  /* 0x0000000894947c20 */ /* 0x000fc80008410000 */
[----:B------:R-:W-:Y:S01]  /*3250*/  FMUL.FTZ R155, R234, R148 ;  /* 0x00000094ea9b7220 */ /* 0x000fe20000410000 */
[----:B------:R-:W-:-:S05]  /*3260*/  @P2 HADD2.F32 R148, -RZ, R145.H0_H0 ;  /* 0x20000091ff942230 */ /* 0x000fca0000004100 */
[----:B------:R-:W-:-:S07]  /*3270*/  @P2 FADD.FTZ R155, R148, R155 ;  /* 0x0000009b949b2221 */ /* 0x000fce0000010000 */
.L_x_30356:
[----:B------:R-:W-:Y:S05]  /*3280*/  BSYNC B1 ;  /* 0x0000000000017941 */ /* 0x000fea0003800000 */
.L_x_30354:
[----:B------:R-:W-:Y:S04]  /*3290*/  BSSY B1, `(.L_x_30357) ;  /* 0x000000b000017945 */ /* 0x000fe80003800000 */
[----:B------:R-:W-:Y:S05]  /*32a0*/  @P3 BRA `(.L_x_30358) ;  /* 0x0000000000103947 */ /* 0x000fea0003800000 */
[----:B------:R-:W-:Y:S01]  /*32b0*/  HFMA2.MMA R156, -RZ, RZ, 0, 0 ;  /* 0x00000000ff9c7435 */ /* 0x000fe200000001ff */
[----:B------:R-:W-:Y:S10]  /*32c0*/  @!P2 BRA `(.L_x_30359) ;  /* 0x00000000001ca947 */ /* 0x000ff40003800000 */
[----:B-----5:R-:W-:Y:S01]  /*32d0*/  HADD2.F32 R156, -RZ, R145.H1_H1 ;  /* 0x30000091ff9c7230 */ /* 0x020fe20000004100 */
[----:B------:R-:W-:Y:S06]  /*32e0*/  BRA `(.L_x_30359) ;  /* 0x0000000000147947 */ /* 0x000fec0003800000 */
.L_x_30358:
[----:B-----5:R-:W-:-:S05]  /*32f0*/  HADD2.F32 R148, -RZ, R141.H1_H1 ;  /* 0x3000008dff947230 */ /* 0x020fca0000004100 */
[----:B------:R-:W-:-:S04]  /*3300*/  FMUL.FTZ R148, R148, UR8 ;  /* 0x0000000894947c20 */ /* 0x000fc80008410000 */
[----:B------:R-:W-:Y:S01]  /*3310*/  FMUL.FTZ R156, R235, R148 ;  /* 0x00000094eb9c7220 */ /* 0x000fe20000410000 */
[----:B------:R-:W-:-:S05]  /*3320*/  @P2 HADD2.F32 R148, -RZ, R145.H1_H1 ;  /* 0x30000091ff942230 */ /* 0x000fca0000004100 */
[----:B------:R-:W-:-:S07]  /*3330*/  @P2 FADD.FTZ R156, R148, R156 ;  /* 0x0000009c949c2221 */ /* 0x000fce0000010000 */
.L_x_30359:
[----:B------:R-:W-:Y:S05]  /*3340*/  BSYNC B1 ;  /* 0x0000000000017941 */ /* 0x000fea0003800000 */
.L_x_30357:
[----:B------:R-:W-:Y:S04]  /*3350*/  BSSY B1, `(.L_x_30360) ;  /* 0x000000b000017945 */ /* 0x000fe80003800000 */
[----:B------:R-:W-:Y:S05]  /*3360*/  @P3 BRA `(.L_x_30361) ;  /* 0x0000000000103947 */ /* 0x000fea0003800000 */
[----:B------:R-:W-:Y:S01]  /*3370*/  MOV R157, RZ ;  /* 0x000000ff009d7202 */ /* 0x000fe20000000f00 */
[----:B------:R-:W-:Y:S06]  /*3380*/  @!P2 BRA `(.L_x_30362) ;  /* 0x00000000001ca947 */ /* 0x000fec0003800000 */
[----:B-----5:R-:W-:Y:S01]  /*3390*/  HADD2.F32 R157, -RZ, R146.H0_H0 ;  /* 0x20000092ff9d7230 */ /* 0x020fe20000004100 */
[----:B------:R-:W-:Y:S06]  /*33a0*/  BRA `(.L_x_30362) ;  /* 0x0000000000147947 */ /* 0x000fec0003800000 */
.L_x_30361:
[----:B-----5:R-:W-:-:S05]  /*33b0*/  HADD2.F32 R148, -RZ, R142.H0_H0 ;  /* 0x2000008eff947230 */ /* 0x020fca0000004100 */
[----:B------:R-:W-:-:S04]  /*33c0*/  FMUL.FTZ R148, R148, UR8 ;  /* 0x0000000894947c20 */ /* 0x000fc80008410000 */
[----:B------:R-:W-:Y:S01]  /*33d0*/  FMUL.FTZ R157, R236, R148 ;  /* 0x00000094ec9d7220 */ /* 0x000fe20000410000 */
[----:B------:R-:W-:-:S05]  /*33e0*/  @P2 HADD2.F32 R148, -RZ, R146.H0_H0 ;  /* 0x20000092ff942230 */ /* 0x000fca0000004100 */
[----:B------:R-:W-:-:S07]  /*33f0*/  @P2 FADD.FTZ R157, R148, R157 ;  /* 0x0000009d949d2221 */ /* 0x000fce0000010000 */
.L_x_30362:
[----:B------:R-:W-:Y:S05]  /*3400*/  BSYNC B1 ;  /* 0x0000000000017941 */ /* 0x000fea0003800000 */
.L_x_30360:
[----:B------:R-:W-:Y:S04]  /*3410*/  BSSY B1, `(.L_x_30363) ;  /* 0x000000b000017945 */ /* 0x000fe80003800000 */
[----:B------:R-:W-:Y:S05]  /*3420*/  @P3 BRA `(.L_x_30364) ;  /* 0x0000000000103947 */ /* 0x000fea0003800000 */
[----:B------:R-:W-:Y:S01]  /*3430*/  HFMA2.MMA R158, -RZ, RZ, 0, 0 ;  /* 0x00000000ff9e7435 */ /* 0x000fe200000001ff */
[----:B------:R-:W-:Y:S10]  /*3440*/  @!P2 BRA `(.L_x_30365) ;  /* 0x00000000001ca947 */ /* 0x000ff40003800000 */
[----:B-----5:R-:W-:Y:S01]  /*3450*/  HADD2.F32 R158, -RZ, R146.H1_H1 ;  /* 0x30000092ff9e7230 */ /* 0x020fe20000004100 */
[----:B------:R-:W-:Y:S06]  /*3460*/  BRA `(.L_x_30365) ;  /* 0x0000000000147947 */ /* 0x000fec0003800000 */
.L_x_30364:
[----:B-----5:R-:W-:-:S05]  /*3470*/  HADD2.F32 R148, -RZ, R142.H1_H1 ;  /* 0x3000008eff947230 */ /* 0x020fca0000004100 */
[----:B------:R-:W-:-:S04]  /*3480*/  FMUL.FTZ R148, R148, UR8 ;  /* 0x0000000894947c20 */ /* 0x000fc80008410000 */
[----:B------:R-:W-:Y:S01]  /*3490*/  FMUL.FTZ R158, R237, R148 ;  /* 0x00000094ed9e7220 */ /* 0x000fe20000410000 */
[----:B------:R-:W-:-:S05]  /*34a0*/  @P2 HADD2.F32 R148, -RZ, R146.H1_H1 ;  /* 0x30000092ff942230 */ /* 0x000fca0000004100 */
[----:B------:R-:W-:-:S07]  /*34b0*/  @P2 FADD.FTZ R158, R148, R158 ;  /* 0x0000009e949e2221 */ /* 0x000fce0000010000 */
.L_x_30365:
[----:B------:R-:W-:Y:S05]  /*34c0*/  BSYNC B1 ;  /* 0x0000000000017941 */ /* 0x000fea0003800000 */
.L_x_30363:
[----:B------:R-:W-:Y:S04]  /*34d0*/  BSSY B1, `(.L_x_30366) ;  /* 0x000000b000017945 */ /* 0x000fe80003800000 */
[----:B------:R-:W-:Y:S05]  /*34e0*/  @P3 BRA `(.L_x_30367) ;  /* 0x0000000000103947 */ /* 0x000fea0003800000 */
[----:B------:R-:W-:Y:S01]  /*34f0*/  MOV R159, RZ ;  /* 0x000000ff009f7202 */ /* 0x000fe20000000f00 */
[----:B------:R-:W-:Y:S06]  /*3500*/  @!P2 BRA `(.L_x_30368) ;  /* 0x00000000001ca947 */ /* 0x000fec0003800000 */
[----:B-----5:R-:W-:Y:S01]  /*3510*/  HADD2.F32 R159, -RZ, R147.H0_H0 ;  /* 0x20000093ff9f7230 */ /* 0x020fe20000004100 */
[----:B------:R-:W-:Y:S06]  /*3520*/  BRA `(.L_x_30368) ;  /* 0x0000000000147947 */ /* 0x000fec0003800000 */
.L_x_30367:
[----:B-----5:R-:W-:-:S05]  /*3530*/  HADD2.F32 R148, -RZ, R143.H0_H0 ;  /* 0x2000008fff947230 */ /* 0x020fca0000004100 */
[----:B------:R-:W-:-:S04]  /*3540*/  FMUL.FTZ R148, R148, UR8 ;  /* 0x0000000894947c20 */ /* 0x000fc80008410000 */
[----:B------:R-:W-:Y:S01]  /*3550*/  FMUL.FTZ R159, R238, R148 ;  /* 0x00000094ee9f7220 */ /* 0x000fe20000410000 */
[----:B------:R-:W-:-:S05]  /*3560*/  @P2 HADD2.F32 R148, -RZ, R147.H0_H0 ;  /* 0x20000093ff942230 */ /* 0x000fca0000004100 */
[----:B------:R-:W-:-:S07]  /*3570*/  @P2 FADD.FTZ R159, R148, R159 ;  /* 0x0000009f949f2221 */ /* 0x000fce0000010000 */
.L_x_30368:
[----:B------:R-:W-:Y:S05]  /*3580*/  BSYNC B1 ;  /* 0x0000000000017941 */ /* 0x000fea0003800000 */
.L_x_30366:
[----:B------:R-:W-:Y:S04]  /*3590*/  BSSY B1, `(.L_x_30369) ;  /* 0x000000b000017945 */ /* 0x000fe80003800000 */
[----:B------:R-:W-:Y:S05]  /*35a0*/  @P3 BRA `(.L_x_30370) ;  /* 0x0000000000103947 */ /* 0x000fea0003800000 */
[----:B------:R-:W-:Y:S01]  /*35b0*/  HFMA2.MMA R160, -RZ, RZ, 0, 0 ;  /* 0x00000000ffa07435 */ /* 0x000fe200000001ff */
[----:B------:R-:W-:Y:S10]  /*35c0*/  @!P2 BRA `(.L_x_30371) ;  /* 0x00000000001ca947 */ /* 0x000ff40003800000 */
[----:B-----5:R-:W-:Y:S01]  /*35d0*/  HADD2.F32 R160, -RZ, R147.H1_H1 ;  /* 0x30000093ffa07230 */ /* 0x020fe20000004100 */
[----:B------:R-:W-:Y:S06]  /*35e0*/  BRA `(.L_x_30371) ;  /* 0x0000000000147947 */ /* 0x000fec0003800000 */
.L_x_30370:
[----:B-----5:R-:W-:-:S05]  /*35f0*/  HADD2.F32 R148, -RZ, R143.H1_H1 ;  /* 0x3000008fff947230 */ /* 0x020fca0000004100 */
[----:B------:R-:W-:-:S04]  /*3600*/  FMUL.FTZ R148, R148, UR8 ;  /* 0x0000000894947c20 */ /* 0x000fc80008410000 */
[----:B------:R-:W-:Y:S01]  /*3610*/  FMUL.FTZ R160, R239, R148 ;  /* 0x00000094efa07220 */ /* 0x000fe20000410000 */
[----:B------:R-:W-:-:S05]  /*3620*/  @P2 HADD2.F32 R148, -RZ, R147.H1_H1 ;  /* 0x30000093ff942230 */ /* 0x000fca0000004100 */
[----:B------:R-:W-:-:S07]  /*3630*/  @P2 FADD.FTZ R160, R148, R160 ;  /* 0x000000a094a02221 */ /* 0x000fce0000010000 */
.L_x_30371:
[----:B------:R-:W-:Y:S05]  /*3640*/  BSYNC B1 ;  /* 0x0000000000017941 */ /* 0x000fea0003800000 */
.L_x_30369:
        /* <DEDUP_REMOVED lines=9> */
.L_x_30347:
[----:B------:R-:W-:Y:S05]  /*36e0*/  BSYNC B0 ;  /* 0x0000000000007941 */ /* 0x000fea0003800000 */
.L_x_30346:
        /* <DEDUP_REMOVED lines=18> */
.L_x_30375:
[----:B-----5:R-:W-:-:S05]  /*3810*/  HADD2.F32 R148, -RZ, R140.H0_H0 ;  /* 0x2000008cff947230 */ /* 0x020fca0000004100 */
[----:B------:R-:W-:-:S04]  /*3820*/  FMUL.FTZ R148, R148, UR8 ;  /* 0x0000000894947c20 */ /* 0x000fc80008410000 */
[----:B------:R-:W-:Y:S01]  /*3830*/  FMUL.FTZ R161, R224, R148 ;  /* 0x00000094e0a17220 */ /* 0x000fe20000410000 */
[----:B------:R-:W-:-:S05]  /*3840*/  @P2 HADD2.F32 R148, -RZ, R144.H0_H0 ;  /* 0x20000090ff942230 */ /* 0x000fca0000004100 */
[----:B------:R-:W-:-:S07]  /*3850*/  @P2 FADD.FTZ R161, R148, R161 ;  /* 0x000000a194a12221 */ /* 0x000fce0000010000 */
.L_x_30376:
[----:B------:R-:W-:Y:S05]  /*3860*/  BSYNC B1 ;  /* 0x0000000000017941 */ /* 0x000fea0003800000 */
.L_x_30374:
[----:B------:R-:W-:Y:S04]  /*3870*/  BSSY B1, `(.L_x_30377) ;  /* 0x000000b000017945 */ /* 0x000fe80003800000 */
[----:B------:R-:W-:Y:S05]  /*3880*/  @P3 BRA `(.L_x_30378) ;  /* 0x0000000000103947 */ /* 0x000fea0003800000 */
[----:B------:R-:W-:Y:S01]  /*3890*/  HFMA2.MMA R162, -RZ, RZ, 0, 0 ;  /* 0x00000000ffa27435 */ /* 0x000fe200000001ff */
[----:B------:R-:W-:Y:S10]  /*38a0*/  @!P2 BRA `(.L_x_30379) ;  /* 0x00000000001ca947 */ /* 0x000ff40003800000 */
[----:B-----5:R-:W-:Y:S01]  /*38b0*/  HADD2.F32 R162, -RZ, R144.H1_H1 ;  /* 0x30000090ffa27230 */ /* 0x020fe20000004100 */
[----:B------:R-:W-:Y:S06]  /*38c0*/  BRA `(.L_x_30379) ;  /* 0x0000000000147947 */ /* 0x000fec0003800000 */
.L_x_30378:
[----:B-----5:R-:W-:-:S05]  /*38d0*/  HADD2.F32 R148, -RZ, R140.H1_H1 ;  /* 0x3000008cff947230 */ /* 0x020fca0000004100 */
[----:B------:R-:W-:-:S04]  /*38e0*/  FMUL.FTZ R148, R148, UR8 ;  /* 0x0000000894947c20 */ /* 0x000fc80008410000 */
[----:B------:R-:W-:Y:S01]  /*38f0*/  FMUL.FTZ R162, R225, R148 ;  /* 0x00000094e1a27220 */ /* 0x000fe20000410000 */
[----:B------:R-:W-:-:S05]  /*3900*/  @P2 HADD2.F32 R148, -RZ, R144.H1_H1 ;  /* 0x30000090ff942230 */ /* 0x000fca0000004100 */
[----:B------:R-:W-:-:S07]  /*3910*/  @P2 FADD.FTZ R162, R148, R162 ;  /* 0x000000a294a22221 */ /* 0x000fce0000010000 */
.L_x_30379:
[----:B------:R-:W-:Y:S05]  /*3920*/  BSYNC B1 ;  /* 0x0000000000017941 */ /* 0x000fea0003800000 */
.L_x_30377:
[----:B------:R-:W-:Y:S04]  /*3930*/  BSSY B1, `(.L_x_30380) ;  /* 0x000000b000017945 */ /* 0x000fe80003800000 */
[----:B------:R-:W-:Y:S05]  /*3940*/  @P3 BRA `(.L_x_30381) ;  /* 0x0000000000103947 */ /* 0x000fea0003800000 */
[----:B------:R-:W-:Y:S01]  /*3950*/  MOV R163, RZ ;  /* 0x000000ff00a37202 */ /* 0x000fe20000000f00 */
[----:B------:R-:W-:Y:S06]  /*3960*/  @!P2 BRA `(.L_x_30382) ;  /* 0x00000000001ca947 */ /* 0x000fec0003800000 */
[----:B-----5:R-:W-:Y:S01]  /*3970*/  HADD2.F32 R163, -RZ, R145.H0_H0 ;  /* 0x20000091ffa37230 */ /* 0x020fe20000004100 */
[----:B------:R-:W-:Y:S06]  /*3980*/  BRA `(.L_x_30382) ;  /* 0x0000000000147947 */ /* 0x000fec0003800000 */
.L_x_30381:
[----:B-----5:R-:W-:-:S05]  /*3990*/  HADD2.F32 R148, -RZ, R141.H0_H0 ;  /* 0x2000008dff947230 */ /* 0x020fca0000004100 */
[----:B------:R-:W-:-:S04]  /*39a0*/  FMUL.FTZ R148, R148, UR8 ;  /* 0x0000000894947c20 */ /* 0x000fc80008410000 */
[----:B------:R-:W-:Y:S01]  /*39b0*/  FMUL.FTZ R163, R226, R148 ;  /* 0x00000094e2a37220 */ /* 0x000fe20000410000 */
[----:B------:R-:W-:-:S05]  /*39c0*/  @P2 HADD2.F32 R148, -RZ, R145.H0_H0 ;  /* 0x20000091ff942230 */ /* 0x000fca0000004100 */
[----:B------:R-:W-:-:S07]  /*39d0*/  @P2 FADD.FTZ R163, R148, R163 ;  /* 0x000000a394a32221 */ /* 0x000fce0000010000 */
.L_x_30382:
[----:B------:R-:W-:Y:S05]  /*39e0*/  BSYNC B1 ;  /* 0x0000000000017941 */ /* 0x000fea0003800000 */
.L_x_30380:
[----:B------:R-:W-:Y:S04]  /*39f0*/  BSSY B1, `(.L_x_30383) ;  /* 0x000000b000017945 */ /* 0x000fe80003800000 */
[----:B------:R-:W-:Y:S05]  /*3a00*/  @P3 BRA `(.L_x_30384) ;  /* 0x0000000000103947 */ /* 0x000fea0003800000 */
[----:B------:R-:W-:Y:S01]  /*3a10*/  HFMA2.MMA R164, -RZ, RZ, 0, 0 ;  /* 0x00000000ffa47435 */ /* 0x000fe200000001ff */
[----:B------:R-:W-:Y:S10]  /*3a20*/  @!P2 BRA `(.L_x_30385) ;  /* 0x00000000001ca947 */ /* 0x000ff40003800000 */
[----:B-----5:R-:W-:Y:S01]  /*3a30*/  HADD2.F32 R164, -RZ, R145.H1_H1 ;  /* 0x30000091ffa47230 */ /* 0x020fe20000004100 */
[----:B------:R-:W-:Y:S06]  /*3a40*/  BRA `(.L_x_30385) ;  /* 0x0000000000147947 */ /* 0x000fec0003800000 */
.L_x_30384:
[----:B-----5:R-:W-:-:S05]  /*3a50*/  HADD2.F32 R148, -RZ, R141.H1_H1 ;  /* 0x3000008dff947230 */ /* 0x020fca0000004100 */
[----:B------:R-:W-:-:S04]  /*3a60*/  FMUL.FTZ R148, R148, UR8 ;  /* 0x0000000894947c20 */ /* 0x000fc80008410000 */
[----:B------:R-:W-:Y:S01]  /*3a70*/  FMUL.FTZ R164, R227, R148 ;  /* 0x00000094e3a47220 */ /* 0x000fe20000410000 */
[----:B------:R-:W-:-:S05]  /*3a80*/  @P2 HADD2.F32 R148, -RZ, R145.H1_H1 ;  /* 0x30000091ff942230 */ /* 0x000fca0000004100 */
[----:B------:R-:W-:-:S07]  /*3a90*/  @P2 FADD.FTZ R164, R148, R164 ;  /* 0x000000a494a42221 */ /* 0x000fce0000010000 */
.L_x_30385:
[----:B------:R-:W-:Y:S05]  /*3aa0*/  BSYNC B1 ;  /* 0x0000000000017941 */ /* 0x000fea0003800000 */
.L_x_30383:
[----:B------:R-:W-:Y:S04]  /*3ab0*/  BSSY B1, `(.L_x_30386) ;  /* 0x000000b000017945 */ /* 0x000fe80003800000 */
[----:B------:R-:W-:Y:S05]  /*3ac0*/  @P3 BRA `(.L_x_30387) ;  /* 0x0000000000103947 */ /* 0x000fea0003800000 */
[----:B------:R-:W-:Y:S01]  /*3ad0*/  MOV R165, RZ ;  /* 0x000000ff00a57202 */ /* 0x000fe20000000f00 */
[----:B------:R-:W-:Y:S06]  /*3ae0*/  @!P2 BRA `(.L_x_30388) ;  /* 0x00000000001ca947 */ /* 0x000fec0003800000 */
[----:B-----5:R-:W-:Y:S01]  /*3af0*/  HADD2.F32 R165, -RZ, R146.H0_H0 ;  /* 0x20000092ffa57230 */ /* 0x020fe20000004100 */
[----:B------:R-:W-:Y:S06]  /*3b00*/  BRA `(.L_x_30388) ;  /* 0x0000000000147947 */ /* 0x000fec0003800000 */
.L_x_30387:
[----:B-----5:R-:W-:-:S05]  /*3b10*/  HADD2.F32 R148, -RZ, R142.H0_H0 ;  /* 0x2000008eff947230 */ /* 0x020fca0000004100 */
[----:B------:R-:W-:-:S04]  /*3b20*/  FMUL.FTZ R148, R148, UR8 ;  /* 0x0000000894947c20 */ /* 0x000fc80008410000 */
[----:B------:R-:W-:Y:S01]  /*3b30*/  FMUL.FTZ R165, R228, R148 ;  /* 0x00000094e4a57220 */ /* 0x000fe20000410000 */
[----:B------:R-:W-:-:S05]  /*3b40*/  @P2 HADD2.F32 R148, -RZ, R146.H0_H0 ;  /* 0x20000092ff942230 */ /* 0x000fca0000004100 */
[----:B------:R-:W-:-:S07]  /*3b50*/  @P2 FADD.FTZ R165, R148, R165 ;  /* 0x000000a594a52221 */ /* 0x000fce0000010000 */
.L_x_30388:
[----:B------:R-:W-:Y:S05]  /*3b60*/  BSYNC B1 ;  /* 0x0000000000017941 */ /* 0x000fea0003800000 */
.L_x_30386:
[----:B------:R-:W-:Y:S04]  /*3b70*/  BSSY B1, `(.L_x_30389) ;  /* 0x000000b000017945 */ /* 0x000fe80003800000 */
[----:B------:R-:W-:Y:S05]  /*3b80*/  @P3 BRA `(.L_x_30390) ;  /* 0x0000000000103947 */ /* 0x000fea0003800000 */
[----:B------:R-:W-:Y:S01]  /*3b90*/  HFMA2.MMA R166, -RZ, RZ, 0, 0 ;  /* 0x00000000ffa67435 */ /* 0x000fe200000001ff */
[----:B------:R-:W-:Y:S10]  /*3ba0*/  @!P2 BRA `(.L_x_30391) ;  /* 0x00000000001ca947 */ /* 0x000ff40003800000 */
[----:B-----5:R-:W-:Y:S01]  /*3bb0*/  HADD2.F32 R166, -RZ, R146.H1_H1 ;  /* 0x30000092ffa67230 */ /* 0x020fe20000004100 */
[----:B------:R-:W-:Y:S06]  /*3bc0*/  BRA `(.L_x_30391) ;  /* 0x0000000000147947 */ /* 0x000fec0003800000 */
.L_x_30390:
[----:B-----5:R-:W-:-:S05]  /*3bd0*/  HADD2.F32 R148, -RZ, R142.H1_H1 ;  /* 0x3000008eff947230 */ /* 0x020fca0000004100 */
[----:B------:R-:W-:-:S04]  /*3be0*/  FMUL.FTZ R148, R148, UR8 ;  /* 0x0000000894947c20 */ /* 0x000fc80008410000 */
[----:B------:R-:W-:Y:S01]  /*3bf0*/  FMUL.FTZ R166, R229, R148 ;  /* 0x00000094e5a67220 */ /* 0x000fe20000410000 */
[----:B------:R-:W-:-:S05]  /*3c00*/  @P2 HADD2.F32 R148, -RZ, R146.H1_H1 ;  /* 0x30000092ff942230 */ /* 0x000fca0000004100 */
[----:B------:R-:W-:-:S07]  /*3c10*/  @P2 FADD.FTZ R166, R148, R166 ;  /* 0x000000a694a62221 */ /* 0x000fce0000010000 */
.L_x_30391:
[----:B------:R-:W-:Y:S05]  /*3c20*/  BSYNC B1 ;  /* 0x0000000000017941 */ /* 0x000fea0003800000 */
.L_x_30389:
[----:B------:R-:W-:Y:S04]  /*3c30*/  BSSY B1, `(.L_x_30392) ;  /* 0x000000b000017945 */ /* 0x000fe80003800000 */
[----:B------:R-:W-:Y:S05]  /*3c40*/  @P3 BRA `(.L_x_30393) ;  /* 0x0000000000103947 */ /* 0x000fea0003800000 */
[----:B------:R-:W-:Y:S01]  /*3c50*/  MOV R167, RZ ;  /* 0x000000ff00a77202 */ /* 0x000fe20000000f00 */
[----:B------:R-:W-:Y:S06]  /*3c60*/  @!P2 BRA `(.L_x_30394) ;  /* 0x00000000001ca947 */ /* 0x000fec0003800000 */
[----:B-----5:R-:W-:Y:S01]  /*3c70*/  HADD2.F32 R167, -RZ, R147.H0_H0 ;  /* 0x20000093ffa77230 */ /* 0x020fe20000004100 */
[----:B------:R-:W-:Y:S06]  /*3c80*/  BRA `(.L_x_30394) ;  /* 0x0000000000147947 */ /* 0x000fec0003800000 */
.L_x_30393:
[----:B-----5:R-:W-:-:S05]  /*3c90*/  HADD2.F32 R148, -RZ, R143.H0_H0 ;  /* 0x2000008fff947230 */ /* 0x020fca0000004100 */
[----:B------:R-:W-:-:S04]  /*3ca0*/  FMUL.FTZ R148, R148, UR8 ;  /* 0x0000000894947c20 */ /* 0x000fc80008410000 */
[----:B------:R-:W-:Y:S01]  /*3cb0*/  FMUL.FTZ R167, R230, R148 ;  /* 0x00000094e6a77220 */ /* 0x000fe20000410000 */
[----:B------:R-:W-:-:S05]  /*3cc0*/  @P2 HADD2.F32 R148, -RZ, R147.H0_H0 ;  /* 0x20000093ff942230 */ /* 0x000fca0000004100 */
[----:B------:R-:W-:-:S07]  /*3cd0*/  @P2 FADD.FTZ R167, R148, R167 ;  /* 0x000000a794a72221 */ /* 0x000fce0000010000 */
.L_x_30394:
[----:B------:R-:W-:Y:S05]  /*3ce0*/  BSYNC B1 ;  /* 0x0000000000017941 */ /* 0x000fea0003800000 */
.L_x_30392:
[----:B------:R-:W-:Y:S04]  /*3cf0*/  BSSY B1, `(.L_x_30395) ;  /* 0x000000b000017945 */ /* 0x000fe80003800000 */
[----:B------:R-:W-:Y:S05]  /*3d00*/  @P3 BRA `(.L_x_30396) ;  /* 0x0000000000103947 */ /* 0x000fea0003800000 */
[----:B------:R-:W-:Y:S01]  /*3d10*/  HFMA2.MMA R168, -RZ, RZ, 0, 0 ;  /* 0x00000000ffa87435 */ /* 0x000fe200000001ff */
[----:B------:R-:W-:Y:S10]  /*3d20*/  @!P2 BRA `(.L_x_30397) ;  /* 0x00000000001ca947 */ /* 0x000ff40003800000 */
[----:B-----5:R-:W-:Y:S01]  /*3d30*/  HADD2.F32 R168, -RZ, R147.H1_H1 ;  /* 0x30000093ffa87230 */ /* 0x020fe20000004100 */
[----:B------:R-:W-:Y:S06]  /*3d40*/  BRA `(.L_x_30397) ;  /* 0x0000000000147947 */ /* 0x000fec0003800000 */
.L_x_30396:
[----:B-----5:R-:W-:-:S05]  /*3d50*/  HADD2.F32 R148, -RZ, R143.H1_H1 ;  /* 0x3000008fff947230 */ /* 0x020fca0000004100 */
[----:B------:R-:W-:-:S04]  /*3d60*/  FMUL.FTZ R148, R148, UR8 ;  /* 0x0000000894947c20 */ /* 0x000fc80008410000 */
[----:B------:R-:W-:Y:S01]  /*3d70*/  FMUL.FTZ R168, R231, R148 ;  /* 0x00000094e7a87220 */ /* 0x000fe20000410000 */
[----:B------:R-:W-:-:S05]  /*3d80*/  @P2 HADD2.F32 R148, -RZ, R147.H1_H1 ;  /* 0x30000093ff942230 */ /* 0x000fca0000004100 */
[----:B------:R-:W-:-:S07]  /*3d90*/  @P2 FADD.FTZ R168, R148, R168 ;  /* 0x000000a894a82221 */ /* 0x000fce0000010000 */
.L_x_30397:
[----:B------:R-:W-:Y:S05]  /*3da0*/  BSYNC B1 ;  /* 0x0000000000017941 */ /* 0x000fea0003800000 */
.L_x_30395:
        /* <DEDUP_REMOVED lines=9> */
.L_x_30373:
[----:B------:R-:W-:Y:S05]  /*3e40*/  BSYNC B0 ;  /* 0x0000000000007941 */ /* 0x000fea0003800000 */
.L_x_30372:
        /* <DEDUP_REMOVED lines=18> */
.L_x_30401:
[----:B-----5:R-:W-:-:S05]  /*3f70*/  HADD2.F32 R148, -RZ, R140.H0_H0 ;  /* 0x2000008cff947230 */ /* 0x020fca0000004100 */
[----:B------:R-:W-:-:S04]  /*3f80*/  FMUL.FTZ R148, R148, UR8 ;  /* 0x0000000894947c20 */ /* 0x000fc80008410000 */
[----:B------:R-:W-:Y:S01]  /*3f90*/  FMUL.FTZ R169, R216, R148 ;  /* 0x00000094d8a97220 */ /* 0x000fe20000410000 */
[----:B------:R-:W-:-:S05]  /*3fa0*/  @P2 HADD2.F32 R148, -RZ, R144.H0_H0 ;  /* 0x20000090ff942230 */ /* 0x000fca0000004100 */
[----:B------:R-:W-:-:S07]  /*3fb0*/  @P2 FADD.FTZ R169, R148, R169 ;  /* 0x000000a994a92221 */ /* 0x000fce0000010000 */
.L_x_30402:
[----:B------:R-:W-:Y:S05]  /*3fc0*/  BSYNC B1 ;  /* 0x0000000000017941 */ /* 0x000fea0003800000 */
.L_x_30400:
[----:B------:R-:W-:Y:S04]  /*3fd0*/  BSSY B1, `(.L_x_30403) ;  /* 0x000000b000017945 */ /* 0x000fe80003800000 */
[----:B------:R-:W-:Y:S05]  /*3fe0*/  @P3 BRA `(.L_x_30404) ;  /* 0x0000000000103947 */ /* 0x000fea0003800000 */
[----:B------:R-:W-:Y:S01]  /*3ff0*/  HFMA2.MMA R170, -RZ, RZ, 0, 0 ;  /* 0x00000000ffaa7435 */ /* 0x000fe200000001ff */
[----:B------:R-:W-:Y:S10]  /*4000*/  @!P2 BRA `(.L_x_30405) ;  /* 0x00000000001ca947 */ /* 0x000ff40003800000 */
[----:B-----5:R-:W-:Y:S01]  /*4010*/  HADD2.F32 R170, -RZ, R144.H1_H1 ;  /* 0x30000090ffaa7230 */ /* 0x020fe20000004100 */
[----:B------:R-:W-:Y:S06]  /*4020*/  BRA `(.L_x_30405) ;  /* 0x0000000000147947 */ /* 0x000fec0003800000 */
.L_x_30404:
[----:B-----5:R-:W-:-:S05]  /*4030*/  HADD2.F32 R148, -RZ, R140.H1_H1 ;  /* 0x3000008cff947230 */ /* 0x020fca0000004100 */
[----:B------:R-:W-:-:S04]  /*4040*/  FMUL.FTZ R148, R148, UR8 ;  /* 0x0000000894947c20 */ /* 0x000fc80008410000 */
[----:B------:R-:W-:Y:S01]  /*4050*/  FMUL.FTZ R170, R217, R148 ;  /* 0x00000094d9aa7220 */ /* 0x000fe20000410000 */
[----:B------:R-:W-:-:S05]  /*4060*/  @P2 HADD2.F32 R148, -RZ, R144.H1_H1 ;  /* 0x30000090ff942230 */ /* 0x000fca0000004100 */
[----:B------:R-:W-:-:S07]  /*4070*/  @P2 FADD.FTZ R170, R148, R170 ;  /* 0x000000aa94aa2221 */ /* 0x000fce0000010000 */
.L_x_30405:
[----:B------:R-:W-:Y:S05]  /*4080*/  BSYNC B1 ;  /* 0x0000000000017941 */ /* 0x000fea0003800000 */
.L_x_30403:
[----:B------:R-:W-:Y:S04]  /*4090*/  BSSY B1, `(.L_x_30406) ;  /* 0x000000b000017945 */ /* 0x000fe80003800000 */
[----:B------:R-:W-:Y:S05]  /*40a0*/  @P3 BRA `(.L_x_30407) ;  /* 0x0000000000103947 */ /* 0x000fea0003800000 */
[----:B------:R-:W-:Y:S01]  /*40b0*/  MOV R171, RZ ;  /* 0x000000ff00ab7202 */ /* 0x000fe20000000f00 */
[----:B------:R-:W-:Y:S06]  /*40c0*/  @!P2 BRA `(.L_x_30408) ;  /* 0x00000000001ca947 */ /* 0x000fec0003800000 */
[----:B-----5:R-:W-:Y:S01]  /*40d0*/  HADD2.F32 R171, -RZ, R145.H0_H0 ;  /* 0x20000091ffab7230 */ /* 0x020fe20000004100 */
[----:B------:R-:W-:Y:S06]  /*40e0*/  BRA `(.L_x_30408) ;  /* 0x0000000000147947 */ /* 0x000fec0003800000 */
.L_x_30407:
[----:B-----5:R-:W-:-:S05]  /*40f0*/  HADD2.F32 R148, -RZ, R141.H0_H0 ;  /* 0x2000008dff947230 */ /* 0x020fca0000004100 */
[----:B------:R-:W-:-:S04]  /*4100*/  FMUL.FTZ R148, R148, UR8 ;  /* 0x0000000894947c20 */ /* 0x000fc80008410000 */
[----:B------:R-:W-:Y:S01]  /*4110*/  FMUL.FTZ R171, R218, R148 ;  /* 0x00000094daab7220 */ /* 0x000fe20000410000 */
[----:B------:R-:W-:-:S05]  /*4120*/  @P2 HADD2.F32 R148, -RZ, R145.H0_H0 ;  /* 0x20000091ff942230 */ /* 0x000fca0000004100 */
[----:B------:R-:W-:-:S07]  /*4130*/  @P2 FADD.FTZ R171, R148, R171 ;  /* 0x000000ab94ab2221 */ /* 0x000fce0000010000 */
.L_x_30408:
[----:B------:R-:W-:Y:S05]  /*4140*/  BSYNC B1 ;  /* 0x0000000000017941 */ /* 0x000fea0003800000 */
.L_x_30406:
[----:B------:R-:W-:Y:S04]  /*4150*/  BSSY B1, `(.L_x_30409) ;  /* 0x000000b000017945 */ /* 0x000fe80003800000 */
[----:B------:R-:W-:Y:S05]  /*4160*/  @P3 BRA `(.L_x_30410) ;  /* 0x0000000000103947 */ /* 0x000fea0003800000 */
[----:B------:R-:W-:Y:S01]  /*4170*/  HFMA2.MMA R172, -RZ, RZ, 0, 0 ;  /* 0x00000000ffac7435 */ /* 0x000fe200000001ff */
[----:B------:R-:W-:Y:S10]  /*4180*/  @!P2 BRA `(.L_x_30411) ;  /* 0x00000000001ca947 */ /* 0x000ff40003800000 */
[----:B-----5:R-:W-:Y:S01]  /*4190*/  HADD2.F32 R172, -RZ, R145.H1_H1 ;  /* 0x30000091ffac7230 */ /* 0x020fe20000004100 */
[----:B------:R-:W-:Y:S06]  /*41a0*/  BRA `(.L_x_30411) ;  /* 0x0000000000147947 */ /* 0x000fec0003800000 */
.L_x_30410:
[----:B-----5:R-:W-:-:S05]  /*41b0*/  HADD2.F32 R148, -RZ, R141.H1_H1 ;  /* 0x3000008dff947230 */ /* 0x020fca0000004100 */
[----:B------:R-:W-:-:S04]  /*41c0*/  FMUL.FTZ R148, R148, UR8 ;  /* 0x0000000894947c20 */ /* 0x000fc80008410000 */
[----:B------:R-:W-:Y:S01]  /*41d0*/  FMUL.FTZ R172, R219, R148 ;  /* 0x00000094dbac7220 */ /* 0x000fe20000410000 */
[----:B------:R-:W-:-:S05]  /*41e0*/  @P2 HADD2.F32 R148, -RZ, R145.H1_H1 ;  /* 0x30000091ff942230 */ /* 0x000fca0000004100 */
[----:B------:R-:W-:-:S07]  /*41f0*/  @P2 FADD.FTZ R172, R148, R172 ;  /* 0x000000ac94ac2221 */ /* 0x000fce0000010000 */
.L_x_30411:
[----:B------:R-:W-:Y:S05]  /*4200*/  BSYNC B1 ;  /* 0x0000000000017941 */ /* 0x000fea0003800000 */
.L_x_30409:
[----:B------:R-:W-:Y:S04]  /*4210*/  BSSY B1, `(.L_x_30412) ;  /* 0x000000b000017945 */ /* 0x000fe80003800000 */
[----:B------:R-:W-:Y:S05]  /*4220*/  @P3 BRA `(.L_x_30413) ;  /* 0x0000000000103947 */ /* 0x000fea0003800000 */
[----:B------:R-:W-:Y:S01]  /*4230*/  MOV R173, RZ ;  /* 0x000000ff00ad7202 */ /* 0x000fe20000000f00 */
[----:B------:R-:W-:Y:S06]  /*4240*/  @!P2 BRA `(.L_x_30414) ;  /* 0x00000000001ca947 */ /* 0x000fec0003800000 */
[----:B-----5:R-:W-:Y:S01]  /*4250*/  HADD2.F32 R173, -RZ, R146.H0_H0 ;  /* 0x20000092ffad7230 */ /* 0x020fe20000004100 */
[----:B------:R-:W-:Y:S06]  /*4260*/  BRA `(.L_x_30414) ;  /* 0x0000000000147947 */ /* 0x000fec0003800000 */
.L_x_30413:
[----:B-----5:R-:W-:-:S05]  /*4270*/  HADD2.F32 R148, -RZ, R142.H0_H0 ;  /* 0x2000008eff947230 */ /* 0x020fca0000004100 */
[----:B------:R-:W-:-:S04]  /*4280*/  FMUL.FTZ R148, R148, UR8 ;  /* 0x0000000894947c20 */ /* 0x000fc80008410000 */
[----:B------:R-:W-:Y:S01]  /*4290*/  FMUL.FTZ R173, R220, R148 ;  /* 0x00000094dcad7220 */ /* 0x000fe20000410000 */
[----:B------:R-:W-:-:S05]  /*42a0*/  @P2 HADD2.F32 R148, -RZ, R146.H0_H0 ;  /* 0x20000092ff942230 */ /* 0x000fca0000004100 */
[----:B------:R-:W-:-:S07]  /*42b0*/  @P2 FADD.FTZ R173, R148, R173 ;  /* 0x000000ad94ad2221 */ /* 0x000fce0000010000 */
.L_x_30414:
[----:B------:R-:W-:Y:S05]  /*42c0*/  BSYNC B1 ;  /* 0x0000000000017941 */ /* 0x000fea0003800000 */
.L_x_30412:
[----:B------:R-:W-:Y:S04]  /*42d0*/  BSSY B1, `(.L_x_30415) ;  /* 0x000000b000017945 */ /* 0x000fe80003800000 */
[----:B------:R-:W-:Y:S05]  /*42e0*/  @P3 BRA `(.L_x_30416) ;  /* 0x0000000000103947 */ /* 0x000fea0003800000 */
[----:B------:R-:W-:Y:S01]  /*42f0*/  HFMA2.MMA R174, -RZ, RZ, 0, 0 ;  /* 0x00000000ffae7435 */ /* 0x000fe200000001ff */
[----:B------:R-:W-:Y:S10]  /*4300*/  @!P2 BRA `(.L_x_30417) ;  /* 0x00000000001ca947 */ /* 0x000ff40003800000 */
[----:B-----5:R-:W-:Y:S01]  /*4310*/  HADD2.F32 R174, -RZ, R146.H1_H1 ;  /* 0x30000092ffae7230 */ /* 0x020fe20000004100 */
[----:B------:R-:W-:Y:S06]  /*4320*/  BRA `(.L_x_30417) ;  /* 0x0000000000147947 */ /* 0x000fec0003800000 */
.L_x_30416:
[----:B-----5:R-:W-:-:S05]  /*4330*/  HADD2.F32 R148, -RZ, R142.H1_H1 ;  /* 0x3000008eff947230 */ /* 0x020fca0000004100 */
[----:B------:R-:W-:-:S04]  /*4340*/  FMUL.FTZ R148, R148, UR8 ;  /* 0x0000000894947c20 */ /* 0x000fc80008410000 */
[----:B------:R-:W-:Y:S01]  /*4350*/  FMUL.FTZ R174, R221, R148 ;  /* 0x00000094ddae7220 */ /* 0x000fe20000410000 */
[----:B------:R-:W-:-:S05]  /*4360*/  @P2 HADD2.F32 R148, -RZ, R146.H1_H1 ;  /* 0x30000092ff942230 */ /* 0x000fca0000004100 */
[----:B------:R-:W-:-:S07]  /*4370*/  @P2 FADD.FTZ R174, R148, R174 ;  /* 0x000000ae94ae2221 */ /* 0x000fce0000010000 */
.L_x_30417:
[----:B------:R-:W-:Y:S05]  /*4380*/  BSYNC B1 ;  /* 0x0000000000017941 */ /* 0x000fea0003800000 */
.L_x_30415:
[----:B------:R-:W-:Y:S04]  /*4390*/  BSSY B1, `(.L_x_30418) ;  /* 0x000000b000017945 */ /* 0x000fe80003800000 */
[----:B------:R-:W-:Y:S05]  /*43a0*/  @P3 BRA `(.L_x_30419) ;  /* 0x0000000000103947 */ /* 0x000fea0003800000 */
[----:B------:R-:W-:Y:S01]  /*43b0*/  MOV R175, RZ ;  /* 0x000000ff00af7202 */ /* 0x000fe20000000f00 */
[----:B------:R-:W-:Y:S06]  /*43c0*/  @!P2 BRA `(.L_x_30420) ;  /* 0x00000000001ca947 */ /* 0x000fec0003800000 */
[----:B-----5:R-:W-:Y:S01]  /*43d0*/  HADD2.F32 R175, -RZ, R147.H0_H0 ;  /* 0x20000093ffaf7230 */ /* 0x020fe20000004100 */
[----:B------:R-:W-:Y:S06]  /*43e0*/  BRA `(.L_x_30420) ;  /* 0x0000000000147947 */ /* 0x000fec0003800000 */
.L_x_30419:
[----:B-----5:R-:W-:-:S05]  /*43f0*/  HADD2.F32 R148, -RZ, R143.H0_H0 ;  /* 0x2000008fff947230 */ /* 0x020fca0000004100 */
[----:B------:R-:W-:-:S04]  /*4400*/  FMUL.FTZ R148, R148, UR8 ;  /* 0x0000000894947c20 */ /* 0x000fc80008410000 */
[----:B------:R-:W-:Y:S01]  /*4410*/  FMUL.FTZ R175, R222, R148 ;  /* 0x00000094deaf7220 */ /* 0x000fe20000410000 */
[----:B------:R-:W-:-:S05]  /*4420*/  @P2 HADD2.F32 R148, -RZ, R147.H0_H0 ;  /* 0x20000093ff942230 */ /* 0x000fca0000004100 */
[----:B------:R-:W-:-:S07]  /*4430*/  @P2 FADD.FTZ R175, R148, R175 ;  /* 0x000000af94af2221 */ /* 0x000fce0000010000 */
.L_x_30420:
[----:B------:R-:W-:Y:S05]  /*4440*/  BSYNC B1 ;  /* 0x0000000000017941 */ /* 0x000fea0003800000 */
.L_x_30418:
[----:B------:R-:W-:Y:S04]  /*4450*/  BSSY B1, `(.L_x_30421) ;  /* 0x000000b000017945 */ /* 0x000fe80003800000 */
[----:B------:R-:W-:Y:S05]  /*4460*/  @P3 BRA `(.L_x_30422) ;  /* 0x0000000000103947 */ /* 0x000fea0003800000 */
[----:B------:R-:W-:Y:S01]  /*4470*/  HFMA2.MMA R176, -RZ, RZ, 0, 0 ;  /* 0x00000000ffb07435 */ /* 0x000fe200000001ff */
[----:B------:R-:W-:Y:S10]  /*4480*/  @!P2 BRA `(.L_x_30423) ;  /* 0x00000000001ca947 */ /* 0x000ff40003800000 */
[----:B-----5:R-:W-:Y:S01]  /*4490*/  HADD2.F32 R176, -RZ, R147.H1_H1 ;  /* 0x30000093ffb07230 */ /* 0x020fe20000004100 */
[----:B------:R-:W-:Y:S06]  /*44a0*/  BRA `(.L_x_30423) ;  /* 0x0000000000147947 */ /* 0x000fec0003800000 */
.L_x_30422:
[----:B-----5:R-:W-:-:S05]  /*44b0*/  HADD2.F32 R148, -RZ, R143.H1_H1 ;  /* 0x3000008fff947230 */ /* 0x020fca0000004100 */
[----:B------:R-:W-:-:S04]  /*44c0*/  FMUL.FTZ R148, R148, UR8 ;  /* 0x0000000894947c20 */ /* 0x000fc80008410000 */
[----:B------:R-:W-:Y:S01]  /*44d0*/  FMUL.FTZ R176, R223, R148 ;  /* 0x00000094dfb07220 */ /* 0x000fe20000410000 */
[----:B------:R-:W-:-:S05]  /*44e0*/  @P2 HADD2.F32 R148, -RZ, R147.H1_H1 ;  /* 0x30000093ff942230 */ /* 0x000fca0000004100 */
[----:B------:R-:W-:-:S07]  /*44f0*/  @P2 FADD.FTZ R176, R148, R176 ;  /* 0x000000b094b02221 */ /* 0x000fce0000010000 */
.L_x_30423:
[----:B------:R-:W-:Y:S05]  /*4500*/  BSYNC B1 ;  /* 0x0000000000017941 */ /* 0x000fea0003800000 */
.L_x_30421:
        /* <DEDUP_REMOVED lines=9> */
.L_x_30399:
[----:B------:R-:W-:Y:S05]  /*45a0*/  BSYNC B0 ;  /* 0x0000000000007941 */ /* 0x000fea0003800000 */
.L_x_30398:
        /* <DEDUP_REMOVED lines=18> */
.L_x_30427:
[----:B-----5:R-:W-:-:S05]  /*46d0*/  HADD2.F32 R148, -RZ, R140.H0_H0 ;  /* 0x2000008cff947230 */ /* 0x020fca0000004100 */
[----:B------:R-:W-:-:S04]  /*46e0*/  FMUL.FTZ R148, R148, UR8 ;  /* 0x0000000894947c20 */ /* 0x000fc80008410000 */
[----:B------:R-:W-:Y:S01]  /*46f0*/  FMUL.FTZ R177, R200, R148 ;  /* 0x00000094c8b17220 */ /* 0x000fe20000410000 */
[----:B------:R-:W-:-:S05]  /*4700*/  @P1 HADD2.F32 R148, -RZ, R144.H0_H0 ;  /* 0x20000090ff941230 */ /* 0x000fca0000004100 */
[----:B------:R-:W-:-:S07]  /*4710*/  @P1 FADD.FTZ R177, R148, R177 ;  /* 0x000000b194b11221 */ /* 0x000fce0000010000 */
.L_x_30428:
[----:B------:R-:W-:Y:S05]  /*4720*/  BSYNC B1 ;  /* 0x0000000000017941 */ /* 0x000fea0003800000 */
.L_x_30426:
[----:B------:R-:W-:Y:S04]  /*4730*/  BSSY B1, `(.L_x_30429) ;  /* 0x000000b000017945 */ /* 0x000fe80003800000 */
[----:B------:R-:W-:Y:S05]  /*4740*/  @P2 BRA `(.L_x_30430) ;  /* 0x0000000000102947 */ /* 0x000fea0003800000 */
[----:B------:R-:W-:Y:S01]  /*4750*/  HFMA2.MMA R178, -RZ, RZ, 0, 0 ;  /* 0x00000000ffb27435 */ /* 0x000fe200000001ff */
[----:B------:R-:W-:Y:S10]  /*4760*/  @!P1 BRA `(.L_x_30431) ;  /* 0x00000000001c9947 */ /* 0x000ff40003800000 */
[----:B-----5:R-:W-:Y:S01]  /*4770*/  HADD2.F32 R178, -RZ, R144.H1_H1 ;  /* 0x30000090ffb27230 */ /* 0x020fe20000004100 */
[----:B------:R-:W-:Y:S06]  /*4780*/  BRA `(.L_x_30431) ;  /* 0x0000000000147947 */ /* 0x000fec0003800000 */
.L_x_30430:
[----:B-----5:R-:W-:-:S05]  /*4790*/  HADD2.F32 R148, -RZ, R140.H1_H1 ;  /* 0x3000008cff947230 */ /* 0x020fca0000004100 */
[----:B------:R-:W-:-:S04]  /*47a0*/  FMUL.FTZ R148, R148, UR8 ;  /* 0x0000000894947c20 */ /* 0x000fc80008410000 */
[----:B------:R-:W-:Y:S01]  /*47b0*/  FMUL.FTZ R178, R201, R148 ;  /* 0x00000094c9b27220 */ /* 0x000fe20000410000 */
[----:B------:R-:W-:-:S05]  /*47c0*/  @P1 HADD2.F32 R148, -RZ, R144.H1_H1 ;  /* 0x30000090ff941230 */ /* 0x000fca0000004100 */
[----:B------:R-:W-:-:S07]  /*47d0*/  @P1 FADD.FTZ R178, R148, R178 ;  /* 0x000000b294b21221 */ /* 0x000fce0000010000 */
.L_x_30431:
[----:B------:R-:W-:Y:S05]  /*47e0*/  BSYNC B1 ;  /* 0x0000000000017941 */ /* 0x000fea0003800000 */
.L_x_30429:
[----:B------:R-:W-:Y:S04]  /*47f0*/  BSSY B1, `(.L_x_30432) ;  /* 0x000000b000017945 */ /* 0x000fe80003800000 */
[----:B------:R-:W-:Y:S05]  /*4800*/  @P2 BRA `(.L_x_30433) ;  /* 0x0000000000102947 */ /* 0x000fea0003800000 */
[----:B------:R-:W-:Y:S01]  /*4810*/  MOV R179, RZ ;  /* 0x000000ff00b37202 */ /* 0x000fe20000000f00 */
[----:B------:R-:W-:Y:S06]  /*4820*/  @!P1 BRA `(.L_x_30434) ;  /* 0x00000000001c9947 */ /* 0x000fec0003800000 */
[----:B-----5:R-:W-:Y:S01]  /*4830*/  HADD2.F32 R179, -RZ, R145.H0_H0 ;  /* 0x20000091ffb37230 */ /* 0x020fe20000004100 */
[----:B------:R-:W-:Y:S06]  /*4840*/  BRA `(.L_x_30434) ;  /* 0x0000000000147947 */ /* 0x000fec0003800000 */
.L_x_30433:
[----:B-----5:R-:W-:-:S05]  /*4850*/  HADD2.F32 R148, -RZ, R141.H0_H0 ;  /* 0x2000008dff947230 */ /* 0x020fca0000004100 */
[----:B------:R-:W-:-:S04]  /*4860*/  FMUL.FTZ R148, R148, UR8 ;  /* 0x0000000894947c20 */ /* 0x000fc80008410000 */
[----:B------:R-:W-:Y:S01]  /*4870*/  FMUL.FTZ R179, R202, R148 ;  /* 0x00000094cab37220 */ /* 0x000fe20000410000 */
[----:B------:R-:W-:-:S05]  /*4880*/  @P1 HADD2.F32 R148, -RZ, R145.H0_H0 ;  /* 0x20000091ff941230 */ /* 0x000fca0000004100 */
[----:B------:R-:W-:-:S07]  /*4890*/  @P1 FADD.FTZ R179, R148, R179 ;  /* 0x000000b394b31221 */ /* 0x000fce0000010000 */
.L_x_30434:
[----:B------:R-:W-:Y:S05]  /*48a0*/  BSYNC B1 ;  /* 0x0000000000017941 */ /* 0x000fea0003800000 */
.L_x_30432:
[----:B------:R-:W-:Y:S04]  /*48b0*/  BSSY B1, `(.L_x_30435) ;  /* 0x000000b000017945 */ /* 0x000fe80003800000 */
[----:B------:R-:W-:Y:S05]  /*48c0*/  @P2 BRA `(.L_x_30436) ;  /* 0x0000000000102947 */ /* 0x000fea0003800000 */
[----:B------:R-:W-:Y:S01]  /*48d0*/  HFMA2.MMA R180, -RZ, RZ, 0, 0 ;  /* 0x00000000ffb47435 */ /* 0x000fe200000001ff */
[----:B------:R-:W-:Y:S10]  /*48e0*/  @!P1 BRA `(.L_x_30437) ;  /* 0x00000000001c9947 */ /* 0x000ff40003800000 */
[----:B-----5:R-:W-:Y:S01]  /*48f0*/  HADD2.F32 R180, -RZ, R145.H1_H1 ;  /* 0x30000091ffb47230 */ /* 0x020fe20000004100 */
[----:B------:R-:W-:Y:S06]  /*4900*/  BRA `(.L_x_30437) ;  /* 0x0000000000147947 */ /* 0x000fec0003800000 */
.L_x_30436:
[----:B-----5:R-:W-:-:S05]  /*4910*/  HADD2.F32 R148, -RZ, R141.H1_H1 ;  /* 0x3000008dff947230 */ /* 0x020fca0000004100 */
[----:B------:R-:W-:-:S04]  /*4920*/  FMUL.FTZ R148, R148, UR8 ;  /* 0x0000000894947c20 */ /* 0x000fc80008410000 */
[----:B------:R-:W-:Y:S01]  /*4930*/  FMUL.FTZ R180, R203, R148 ;  /* 0x00000094cbb47220 */ /* 0x000fe20000410000 */
[----:B------:R-:W-:-:S05]  /*4940*/  @P1 HADD2.F32 R148, -RZ, R145.H1_H1 ;  /* 0x30000091ff941230 */ /* 0x000fca0000004100 */
[----:B------:R-:W-:-:S07]  /*4950*/  @P1 FADD.FTZ R180, R148, R180 ;  /* 0x000000b494b41221 */ /* 0x000fce0000010000 */
.L_x_30437:
[----:B------:R-:W-:Y:S05]  /*4960*/  BSYNC B1 ;  /* 0x0000000000017941 */ /* 0x000fea0003800000 */
.L_x_30435:
[----:B------:R-:W-:Y:S04]  /*4970*/  BSSY B1, `(.L_x_30438) ;  /* 0x000000b000017945 */ /* 0x000fe80003800000 */
[----:B------:R-:W-:Y:S05]  /*4980*/  @P2 BRA `(.L_x_30439) ;  /* 0x0000000000102947 */ /* 0x000fea0003800000 */
[----:B------:R-:W-:Y:S01]  /*4990*/  MOV R181, RZ ;  /* 0x000000ff00b57202 */ /* 0x000fe20000000f00 */
[----:B------:R-:W-:Y:S06]  /*49a0*/  @!P1 BRA `(.L_x_30440) ;  /* 0x00000000001c9947 */ /* 0x000fec0003800000 */
[----:B-----5:R-:W-:Y:S01]  /*49b0*/  HADD2.F32 R181, -RZ, R146.H0_H0 ;  /* 0x20000092ffb57230 */ /* 0x020fe20000004100 */
[----:B------:R-:W-:Y:S06]  /*49c0*/  BRA `(.L_x_30440) ;  /* 0x0000000000147947 */ /* 0x000fec0003800000 */
.L_x_30439:
[----:B-----5:R-:W-:-:S05]  /*49d0*/  HADD2.F32 R148, -RZ, R142.H0_H0 ;  /* 0x2000008eff947230 */ /* 0x020fca0000004100 */
[----:B------:R-:W-:-:S04]  /*49e0*/  FMUL.FTZ R148, R148, UR8 ;  /* 0x0000000894947c20 */ /* 0x000fc80008410000 */
[----:B------:R-:W-:Y:S01]  /*49f0*/  FMUL.FTZ R181, R204, R148 ;  /* 0x00000094ccb57220 */ /* 0x000fe20000410000 */
[----:B------:R-:W-:-:S05]  /*4a00*/  @P1 HADD2.F32 R148, -RZ, R146.H0_H0 ;  /* 0x20000092ff941230 */ /* 0x000fca0000004100 */
[----:B------:R-:W-:-:S07]  /*4a10*/  @P1 FADD.FTZ R181, R148, R181 ;  /* 0x000000b594b51221 */ /* 0x000fce0000010000 */
.L_x_30440:
[----:B------:R-:W-:Y:S05]  /*4a20*/  BSYNC B1 ;  /* 0x0000000000017941 */ /* 0x000fea0003800000 */
.L_x_30438:
[----:B------:R-:W-:Y:S04]  /*4a30*/  BSSY B1, `(.L_x_30441) ;  /* 0x000000b000017945 */ /* 0x000fe80003800000 */
[----:B------:R-:W-:Y:S05]  /*4a40*/  @P2 BRA `(.L_x_30442) ;  /* 0x0000000000102947 */ /* 0x000fea0003800000 */
[----:B------:R-:W-:Y:S01]  /*4a50*/  HFMA2.MMA R182, -RZ, RZ, 0, 0 ;  /* 0x00000000ffb67435 */ /* 0x000fe200000001ff */
[----:B------:R-:W-:Y:S10]  /*4a60*/  @!P1 BRA `(.L_x_30443) ;  /* 0x00000000001c9947 */ /* 0x000ff40003800000 */
[----:B-----5:R-:W-:Y:S01]  /*4a70*/  HADD2.F32 R182, -RZ, R146.H1_H1 ;  /* 0x30000092ffb67230 */ /* 0x020fe20000004100 */
[----:B------:R-:W-:Y:S06]  /*4a80*/  BRA `(.L_x_30443) ;  /* 0x0000000000147947 */ /* 0x000fec0003800000 */
.L_x_30442:
[----:B-----5:R-:W-:-:S05]  /*4a90*/  HADD2.F32 R148, -RZ, R142.H1_H1 ;  /* 0x3000008eff947230 */ /* 0x020fca0000004100 */
[----:B------:R-:W-:-:S04]  /*4aa0*/  FMUL.FTZ R148, R148, UR8 ;  /* 0x0000000894947c20 */ /* 0x000fc80008410000 */
[----:B------:R-:W-:Y:S01]  /*4ab0*/  FMUL.FTZ R182, R205, R148 ;  /* 0x00000094cdb67220 */ /* 0x000fe20000410000 */
[----:B------:R-:W-:-:S05]  /*4ac0*/  @P1 HADD2.F32 R148, -RZ, R146.H1_H1 ;  /* 0x30000092ff941230 */ /* 0x000fca0000004100 */
[----:B------:R-:W-:-:S07]  /*4ad0*/  @P1 FADD.FTZ R182, R148, R182 ;  /* 0x000000b694b61221 */ /* 0x000fce0000010000 */
.L_x_30443:
[----:B------:R-:W-:Y:S05]  /*4ae0*/  BSYNC B1 ;  /* 0x0000000000017941 */ /* 0x000fea0003800000 */
.L_x_30441:
[----:B------:R-:W-:Y:S04]  /*4af0*/  BSSY B1, `(.L_x_30444) ;  /* 0x000000b000017945 */ /* 0x000fe80003800000 */
[----:B------:R-:W-:Y:S05]  /*4b00*/  @P2 BRA `(.L_x_30445) ;  /* 0x0000000000102947 */ /* 0x000fea0003800000 */
[----:B------:R-:W-:Y:S01]  /*4b10*/  MOV R183, RZ ;  /* 0x000000ff00b77202 */ /* 0x000fe20000000f00 */
[----:B------:R-:W-:Y:S06]  /*4b20*/  @!P1 BRA `(.L_x_30446) ;  /* 0x00000000001c9947 */ /* 0x000fec0003800000 */
[----:B-----5:R-:W-:Y:S01]  /*4b30*/  HADD2.F32 R183, -RZ, R147.H0_H0 ;  /* 0x20000093ffb77230 */ /* 0x020fe20000004100 */
[----:B------:R-:W-:Y:S06]  /*4b40*/  BRA `(.L_x_30446) ;  /* 0x0000000000147947 */ /* 0x000fec0003800000 */
.L_x_30445:
[----:B-----5:R-:W-:-:S05]  /*4b50*/  HADD2.F32 R148, -RZ, R143.H0_H0 ;  /* 0x2000008fff947230 */ /* 0x020fca0000004100 */
[----:B------:R-:W-:-:S04]  /*4b60*/  FMUL.FTZ R148, R148, UR8 ;  /* 0x0000000894947c20 */ /* 0x000fc80008410000 */
[----:B------:R-:W-:Y:S01]  /*4b70*/  FMUL.FTZ R183, R206, R148 ;  /* 0x00000094ceb77220 */ /* 0x000fe20000410000 */
[----:B------:R-:W-:-:S05]  /*4b80*/  @P1 HADD2.F32 R148, -RZ, R147.H0_H0 ;  /* 0x20000093ff941230 */ /* 0x000fca0000004100 */
[----:B------:R-:W-:-:S07]  /*4b90*/  @P1 FADD.FTZ R183, R148, R183 ;  /* 0x000000b794b71221 */ /* 0x000fce0000010000 */
.L_x_30446:
[----:B------:R-:W-:Y:S05]  /*4ba0*/  BSYNC B1 ;  /* 0x0000000000017941 */ /* 0x000fea0003800000 */
.L_x_30444:
[----:B------:R-:W-:Y:S04]  /*4bb0*/  BSSY B1, `(.L_x_30447) ;  /* 0x000000b000017945 */ /* 0x000fe80003800000 */
[----:B------:R-:W-:Y:S05]  /*4bc0*/  @P2 BRA `(.L_x_30448) ;  /* 0x0000000000102947 */ /* 0x000fea0003800000 */
[----:B------:R-:W-:Y:S01]  /*4bd0*/  HFMA2.MMA R184, -RZ, RZ, 0, 0 ;  /* 0x00000000ffb87435 */ /* 0x000fe200000001ff */
[----:B------:R-:W-:Y:S10]  /*4be0*/  @!P1 BRA `(.L_x_30449) ;  /* 0x00000000001c9947 */ /* 0x000ff40003800000 */
[----:B-----5:R-:W-:Y:S01]  /*4bf0*/  HADD2.F32 R184, -RZ, R147.H1_H1 ;  /* 0x30000093ffb87230 */ /* 0x020fe20000004100 */
[----:B------:R-:W-:Y:S06]  /*4c00*/  BRA `(.L_x_30449) ;  /* 0x0000000000147947 */ /* 0x000fec0003800000 */
.L_x_30448:
[----:B-----5:R-:W-:-:S05]  /*4c10*/  HADD2.F32 R148, -RZ, R143.H1_H1 ;  /* 0x3000008fff947230 */ /* 0x020fca0000004100 */
[----:B------:R-:W-:-:S04]  /*4c20*/  FMUL.FTZ R148, R148, UR8 ;  /* 0x0000000894947c20 */ /* 0x000fc80008410000 */
[----:B------:R-:W-:Y:S01]  /*4c30*/  FMUL.FTZ R184, R207, R148 ;  /* 0x00000094cfb87220 */ /* 0x000fe20000410000 */
[----:B------:R-:W-:-:S05]  /*4c40*/  @P1 HADD2.F32 R148, -RZ, R147.H1_H1 ;  /* 0x30000093ff941230 */ /* 0x000fca0000004100 */
[----:B------:R-:W-:-:S07]  /*4c50*/  @P1 FADD.FTZ R184, R148, R184 ;  /* 0x000000b894b81221 */ /* 0x000fce0000010000 */
.L_x_30449:
[----:B------:R-:W-:Y:S05]  /*4c60*/  BSYNC B1 ;  /* 0x0000000000017941 */ /* 0x000fea0003800000 */
.L_x_30447:
[----:B------:R-:W0:Y:S01]  /*4c70*/  LDC.64 R186, c[0x0][0x238] ;  /* 0x00008e00ffba7b82 */ /* 0x000e220000000a00 */
[----:B------:R-:W-:Y:S02]  /*4c80*/  F2FP.F16.F32.PACK_AB R151, R184, R183 ;  /* 0x000000b7b897723e */ /* 0x000fe400000000ff */
[----:B------:R-:W-:Y:S02]  /*4c90*/  F2FP.F16.F32.PACK_AB R150, R182, R181 ;  /* 0x000000b5b696723e */ /* 0x000fe400000000ff */
[----:B------:R-:W-:Y:S02]  /*4ca0*/  F2FP.F16.F32.PACK_AB R149, R180, R179 ;  /* 0x000000b3b495723e */ /* 0x000fe400000000ff */
[----:B------:R-:W-:Y:S01]  /*4cb0*/  F2FP.F16.F32.PACK_AB R148, R178, R177 ;  /* 0x000000b1b294723e */ /* 0x000fe200000000ff */
[----:B0-----:R-:W-:-:S05]  /*4cc0*/  IMAD.WIDE.U32 R186, R196, 0x10, R186 ;  /* 0x00000010c4ba7825 */ /* 0x001fca00078e00ba */
[----:B------:R0:W-:Y:S02]  /*4cd0*/  STG.E.128 desc[UR4][R186.64], R148 ;  /* 0x00000094ba007986 */ /* 0x0001e4000c101d04 */
.L_x_30425:
[----:B------:R-:W-:Y:S05]  /*4ce0*/  BSYNC B0 ;  /* 0x0000000000007941 */ /* 0x000fea0003800000 */
.L_x_30424:
        /* <DEDUP_REMOVED lines=237> */
.L_x_30479:
        /* <DEDUP_REMOVED lines=47> */
[----:B------:R-:W-:Y:S01]  /*5eb0*/  F2FP.F16.F32.PACK_AB R148, R148, R149 ;  /* 0x000000959494723e */ /* 0x000fe200000000ff */
[----:B------:R-:W-:Y:S01]  /*5ec0*/  FADD.FTZ R149, R8, -R197 ;  /* 0x800000c508957221 */ /* 0x000fe20000010000 */
[----:B------:R-:W-:-:S03]  /*5ed0*/  FMUL.FTZ R150, R196, R150 ;  /* 0x00000096c4967220 */ /* 0x000fc60000410000 */
[----:B------:R-:W-:Y:S01]  /*5ee0*/  FMUL.FTZ R149, R196, R149 ;  /* 0x00000095c4957220 */ /* 0x000fe20000410000 */
[----:B---3--:R-:W-:-:S03]  /*5ef0*/  FFMA.FTZ R150, R252, R150, R38 ;  /* 0x00000096fc967223 */ /* 0x008fc60000010026 */
[----:B------:R-:W-:Y:S01]  /*5f00*/  FFMA.FTZ R149, R151, R149, R39 ;  /* 0x0000009597957223 */ /* 0x000fe20000010027 */
[----:B------:R-:W-:-:S04]  /*5f10*/  FADD.FTZ R151, R9, -R197 ;  /* 0x800000c509977221 */ /* 0x000fc80000010000 */
[----:B------:R-:W-:Y:S01]  /*5f20*/  F2FP.F16.F32.PACK_AB R149, R149, R150 ;  /* 0x000000969595723e */ /* 0x000fe200000000ff */
[----:B------:R-:W-:Y:S01]  /*5f30*/  FADD.FTZ R150, R10, -R197 ;  /* 0x800000c50a967221 */ /* 0x000fe20000010000 */
[----:B------:R-:W-:-:S03]  /*5f40*/  FMUL.FTZ R151, R196, R151 ;  /* 0x00000097c4977220 */ /* 0x000fc60000410000 */
[----:B------:R-:W-:Y:S01]  /*5f50*/  FMUL.FTZ R150, R196, R150 ;  /* 0x00000096c4967220 */ /* 0x000fe20000410000 */
[----:B------:R-:W-:-:S03]  /*5f60*/  FFMA.FTZ R151, R199, R151, R40 ;  /* 0x00000097c7977223 */ /* 0x000fc60000010028 */
[----:B------:R-:W-:Y:S01]  /*5f70*/  FFMA.FTZ R150, R186, R150, R41 ;  /* 0x00000096ba967223 */ /* 0x000fe20000010029 */
[----:B------:R-:W-:-:S04]  /*5f80*/  FADD.FTZ R186, R12, -R197 ;  /* 0x800000c50cba7221 */ /* 0x000fc80000010000 */
[----:B------:R-:W-:Y:S01]  /*5f90*/  F2FP.F16.F32.PACK_AB R150, R150, R151 ;  /* 0x000000979696723e */ /* 0x000fe200000000ff */
[----:B------:R-:W-:Y:S01]  /*5fa0*/  FADD.FTZ R151, R11, -R197 ;  /* 0x800000c50b977221 */ /* 0x000fe20000010000 */
[----:B------:R-:W-:-:S03]  /*5fb0*/  FMUL.FTZ R186, R196, R186 ;  /* 0x000000bac4ba7220 */ /* 0x000fc60000410000 */
[----:B------:R-:W-:Y:S01]  /*5fc0*/  FMUL.FTZ R151, R196, R151 ;  /* 0x00000097c4977220 */ /* 0x000fe20000410000 */
[----:B------:R-:W-:-:S03]  /*5fd0*/  FFMA.FTZ R186, R187, R186, R43 ;  /* 0x000000babbba7223 */ /* 0x000fc6000001002b */
[----:B------:R-:W-:-:S05]  /*5fe0*/  FFMA.FTZ R151, R198, R151, R42 ;  /* 0x00000097c6977223 */ /* 0x000fca000001002a */
[----:B------:R-:W-:Y:S02]  /*5ff0*/  F2FP.F16.F32.PACK_AB R151, R186, R151 ;  /* 0x00000097ba97723e */ /* 0x000fe400000000ff */
[----:B------:R-:W1:Y:S02]  /*6000*/  LDC.64 R186, c[0x0][0x2b8] ;  /* 0x0000ae00ffba7b82 */ /* 0x000e640000000a00 */
[----:B-1----:R-:W-:-:S05]  /*6010*/  IMAD.WIDE.U32 R186, R185, 0x10, R186 ;  /* 0x00000010b9ba7825 */ /* 0x002fca00078e00ba */
[----:B------:R0:W-:Y:S01]  /*6020*/  STG.E.128 desc[UR4][R186.64], R148 ;  /* 0x00000094ba007986 */ /* 0x0001e2000c101d04 */
[----:B------:R-:W-:-:S07]  /*6030*/  IADD3 R185, R185, 0x20, RZ ;  /* 0x00000020b9b97810 */ /* 0x000fce0007ffe0ff */
.L_x_30454:
[----:B------:R-:W-:Y:S05]  /*6040*/  BSYNC B1 ;  /* 0x0000000000017941 */ /* 0x000fea0003800000 */
.L_x_30453:
        /* <DEDUP_REMOVED lines=35> */
.L_x_30456:
[----:B------:R-:W-:Y:S05]  /*6280*/  BSYNC B1 ;  /* 0x0000000000017941 */ /* 0x000fea0003800000 */
.L_x_30455:
        /* <DEDUP_REMOVED lines=35> */
.L_x_30458:
[----:B------:R-:W-:Y:S05]  /*64c0*/  BSYNC B1 ;  /* 0x0000000000017941 */ /* 0x000fea0003800000 */
.L_x_30457:
        /* <DEDUP_REMOVED lines=35> */
.L_x_30460:
[----:B------:R-:W-:Y:S05]  /*6700*/  BSYNC B1 ;  /* 0x0000000000017941 */ /* 0x000fea0003800000 */
.L_x_30459:
        /* <DEDUP_REMOVED lines=35> */
.L_x_30462:
[----:B------:R-:W-:Y:S05]  /*6940*/  BSYNC B1 ;  /* 0x0000000000017941 */ /* 0x000fea0003800000 */
.L_x_30461:
        /* <DEDUP_REMOVED lines=35> */
.L_x_30464:
[----:B------:R-:W-:Y:S05]  /*6b80*/  BSYNC B1 ;  /* 0x0000000000017941 */ /* 0x000fea0003800000 */
.L_x_30463:
        /* <DEDUP_REMOVED lines=35> */
.L_x_30466:
[----:B------:R-:W-:Y:S05]  /*6dc0*/  BSYNC B1 ;  /* 0x0000000000017941 */ /* 0x000fea0003800000 */
.L_x_30465:
        /* <DEDUP_REMOVED lines=21> */
[--C-:B------:R-:W-:Y:S01]  /*6f20*/  FADD.FTZ R149, R179, -R197.reuse ;  /* 0x800000c5b3957221 */ /* 0x100fe20000010000 */
[----:B------:R-:W-:-:S02]  /*6f30*/  FADD.FTZ R199, R180, -R197 ;  /* 0x800000c5b4c77221 */ /* 0x000fc40000010000 */
[----:B------:R-:W-:Y:S01]  /*6f40*/  F2FP.F16.F32.PACK_AB R150, R150, R186 ;  /* 0x000000ba9696723e */ /* 0x000fe200000000ff */
[----:B------:R-:W-:Y:S01]  /*6f50*/  FMUL.FTZ R149, R196, R149 ;  /* 0x00000095c4957220 */ /* 0x000fe20000410000 */
[----:B------:R-:W-:Y:S01]  /*6f60*/  F2FP.F16.F32.PACK_AB R148, R148, R187 ;  /* 0x000000bb9494723e */ /* 0x000fe200000000ff */
[----:B------:R-:W-:Y:S01]  /*6f70*/  FMUL.FTZ R199, R196, R199 ;  /* 0x000000c7c4c77220 */ /* 0x000fe20000410000 */
[----:B------:R-:W0:Y:S01]  /*6f80*/  LDC.64 R186, c[0x0][0x2b8] ;  /* 0x0000ae00ffba7b82 */ /* 0x000e220000000a00 */
[----:B------:R-:W-:Y:S02]  /*6f90*/  FFMA.FTZ R149, R214, R149, R134 ;  /* 0x00000095d6957223 */ /* 0x000fe40000010086 */
[----:B------:R-:W-:-:S05]  /*6fa0*/  FFMA.FTZ R196, R215, R199, R135 ;  /* 0x000000c7d7c47223 */ /* 0x000fca0000010087 */
[----:B------:R-:W-:Y:S01]  /*6fb0*/  F2FP.F16.F32.PACK_AB R149, R196, R149 ;  /* 0x00000095c495723e */ /* 0x000fe200000000ff */
[----:B0-----:R-:W-:-:S05]  /*6fc0*/  IMAD.WIDE.U32 R186, R185, 0x10, R186 ;  /* 0x00000010b9ba7825 */ /* 0x001fca00078e00ba */
[----:B------:R0:W-:Y:S02]  /*6fd0*/  STG.E.128 desc[UR4][R186.64], R148 ;  /* 0x00000094ba007986 */ /* 0x0001e4000c101d04 */
.L_x_30452:
[----:B------:R-:W-:Y:S05]  /*6fe0*/  BSYNC B0 ;  /* 0x0000000000007941 */ /* 0x000fea0003800000 */
.L_x_30451:
[----:B0123--:R-:W0:Y:S02]  /*6ff0*/  LDC.64 R148, c[0x0][0x210] ;  /* 0x00008400ff947b82 */ /* 0x00fe240000000a00 */
[----:B0----5:R-:W-:-:S04]  /*7000*/  LEA R0, R148, R0, 0x2 ;  /* 0x0000000094007211 */ /* 0x021fc800078e10ff */
[----:B------:R-:W-:-:S13]  /*7010*/  ISETP.GE.AND P1, PT, R0, R149, PT ;  /* 0x000000950000720c */ /* 0x000fda0003f26270 */
[----:B------:R-:W-:Y:S05]  /*7020*/  @!P1 BRA `(.L_x_30467) ;  /* 0xffffff9c00d89947 */ /* 0x000fea000383ffff */
[----:B------:R-:W-:Y:S05]  /*7030*/  EXIT ;  /* 0x000000000000794d */ /* 0x000fea0003800000 */
.L_x_30450:
        /* <DEDUP_REMOVED lines=8> */
.L_x_30469:
[----:B------:R-:W-:Y:S05]  /*70c0*/  BSYNC B0 ;  /* 0x0000000000007941 */ /* 0x000fea0003800000 */
.L_x_30468:
        /* <DEDUP_REMOVED lines=10> */
.L_x_30470:
        /* <DEDUP_REMOVED lines=9> */
.L_x_30471:
[----:B------:R-:W-:Y:S01]  /*7200*/  HFMA2.MMA R150, -RZ, RZ, 0, 4.76837158203125e-07 ;  /* 0x00000008ff967435 */ /* 0x000fe200000001ff */
[----:B------:R-:W-:Y:S01]  /*7210*/  FADD.FTZ R151, R151, R148 ;  /* 0x0000009497977221 */ /* 0x000fe20000010000 */
[----:B------:R-:W-:-:S04]  /*7220*/  MOV R148, 0xffffffff ;  /* 0xffffffff00947802 */ /* 0x000fc80000000f00 */
[----:B------:R-:W-:-:S07]  /*7230*/  MOV R187, R151 ;  /* 0x0000009700bb7202 */ /* 0x000fce0000000f00 */
[----:B------:R-:W-:Y:S05]  /*7240*/  WARPSYNC.COLLECTIVE R148, `(.L_x_30472) ;  /* 0x0000000094087348 */ /* 0x000fea0003c00000 */
[----:B------:R0:W1:Y:S02]  /*7250*/  SHFL.BFLY P6, R148, R187, R150, R149 ;  /* 0x0c000096bb947389 */ /* 0x00006400000c0095 */
[----:B01----:R-:W-:Y:S01]  /*7260*/  ENDCOLLECTIVE ;  /* 0x000000000000791b */ /* 0x003fe20003800000 */
.L_x_30472:
[----:B------:R-:W-:Y:S01]  /*7270*/  HFMA2.MMA R150, -RZ, RZ, 0, 9.5367431640625e-07 ;  /* 0x00000010ff967435 */ /* 0x000fe200000001ff */
[----:B------:R-:W-:Y:S01]  /*7280*/  FADD.FTZ R151, R151, R148 ;  /* 0x0000009497977221 */ /* 0x000fe20000010000 */
[----:B------:R-:W-:-:S04]  /*7290*/  MOV R148, 0xffffffff ;  /* 0xffffffff00947802 */ /* 0x000fc80000000f00 */
[----:B------:R-:W-:-:S07]  /*72a0*/  MOV R187, R151 ;  /* 0x0000009700bb7202 */ /* 0x000fce0000000f00 */
[----:B------:R-:W-:Y:S05]  /*72b0*/  WARPSYNC.COLLECTIVE R148, `(.L_x_30473) ;  /* 0x0000000094087348 */ /* 0x000fea0003c00000 */
[----:B------:R0:W1:Y:S02]  /*72c0*/  SHFL.BFLY P6, R148, R187, R150, R149 ;  /* 0x0c000096bb947389 */ /* 0x00006400000c0095 */
[----:B01----:R-:W-:Y:S01]  /*72d0*/  ENDCOLLECTIVE ;  /* 0x000000000000791b */ /* 0x003fe20003800000 */
.L_x_30473:
        /* <DEDUP_REMOVED lines=140> */
.L_x_30474:
[----:B------:R-:W-:Y:S01]  /*7ba0*/  HFMA2.MMA R150, -RZ, RZ, 0, 1.1920928955078125e-07 ;  /* 0x00000002ff967435 */ /* 0x000fe200000001ff */
[----:B------:R-:W-:Y:S01]  /*7bb0*/  FADD.FTZ R185, R185, R148 ;  /* 0x00000094b9b97221 */ /* 0x000fe20000010000 */
[----:B------:R-:W-:-:S04]  /*7bc0*/  MOV R148, 0xffffffff ;  /* 0xffffffff00947802 */ /* 0x000fc80000000f00 */
[----:B------:R-:W-:-:S07]  /*7bd0*/  MOV R187, R185 ;  /* 0x000000b900bb7202 */ /* 0x000fce0000000f00 */
[----:B------:R-:W-:Y:S05]  /*7be0*/  WARPSYNC.COLLECTIVE R148, `(.L_x_30475) ;  /* 0x0000000094087348 */ /* 0x000fea0003c00000 */
[----:B------:R0:W1:Y:S02]  /*7bf0*/  SHFL.BFLY P6, R148, R187, R150, R149 ;  /* 0x0c000096bb947389 */ /* 0x00006400000c0095 */
[----:B01----:R-:W-:Y:S01]  /*7c00*/  ENDCOLLECTIVE ;  /* 0x000000000000791b */ /* 0x003fe20003800000 */
.L_x_30475:
[----:B------:R-:W-:Y:S01]  /*7c10*/  HFMA2.MMA R150, -RZ, RZ, 0, 2.384185791015625e-07 ;  /* 0x00000004ff967435 */ /* 0x000fe200000001ff */
[----:B------:R-:W-:Y:S01]  /*7c20*/  FADD.FTZ R185, R185, R148 ;  /* 0x00000094b9b97221 */ /* 0x000fe20000010000 */
[----:B------:R-:W-:-:S04]  /*7c30*/  MOV R148, 0xffffffff ;  /* 0xffffffff00947802 */ /* 0x000fc80000000f00 */
[----:B------:R-:W-:-:S07]  /*7c40*/  MOV R187, R185 ;  /* 0x000000b900bb7202 */ /* 0x000fce0000000f00 */
[----:B------:R-:W-:Y:S05]  /*7c50*/  WARPSYNC.COLLECTIVE R148, `(.L_x_30476) ;  /* 0x0000000094087348 */ /* 0x000fea0003c00000 */
[----:B------:R0:W1:Y:S02]  /*7c60*/  SHFL.BFLY P6, R148, R187, R150, R149 ;  /* 0x0c000096bb947389 */ /* 0x00006400000c0095 */
[----:B01----:R-:W-:Y:S01]  /*7c70*/  ENDCOLLECTIVE ;  /* 0x000000000000791b */ /* 0x003fe20003800000 */
.L_x_30476:
[----:B------:R-:W-:Y:S01]  /*7c80*/  HFMA2.MMA R150, -RZ, RZ, 0, 4.76837158203125e-07 ;  /* 0x00000008ff967435 */ /* 0x000fe200000001ff */
[----:B------:R-:W-:Y:S01]  /*7c90*/  FADD.FTZ R185, R185, R148 ;  /* 0x00000094b9b97221 */ /* 0x000fe20000010000 */
[----:B------:R-:W-:-:S04]  /*7ca0*/  MOV R148, 0xffffffff ;  /* 0xffffffff00947802 */ /* 0x000fc80000000f00 */
[----:B------:R-:W-:-:S07]  /*7cb0*/  MOV R187, R185 ;  /* 0x000000b900bb7202 */ /* 0x000fce0000000f00 */
[----:B------:R-:W-:Y:S05]  /*7cc0*/  WARPSYNC.COLLECTIVE R148, `(.L_x_30477) ;  /* 0x0000000094087348 */ /* 0x000fea0003c00000 */
[----:B------:R0:W1:Y:S02]  /*7cd0*/  SHFL.BFLY P6, R148, R187, R150, R149 ;  /* 0x0c000096bb947389 */ /* 0x00006400000c0095 */
[----:B01----:R-:W-:Y:S01]  /*7ce0*/  ENDCOLLECTIVE ;  /* 0x000000000000791b */ /* 0x003fe20003800000 */
.L_x_30477:
[----:B------:R-:W-:Y:S01]  /*7cf0*/  HFMA2.MMA R150, -RZ, RZ, 0, 9.5367431640625e-07 ;  /* 0x00000010ff967435 */ /* 0x000fe200000001ff */
[----:B------:R-:W-:Y:S01]  /*7d00*/  FADD.FTZ R185, R185, R148 ;  /* 0x00000094b9b97221 */ /* 0x000fe20000010000 */
[----:B------:R-:W-:-:S04]  /*7d10*/  MOV R148, 0xffffffff ;  /* 0xffffffff00947802 */ /* 0x000fc80000000f00 */
[----:B------:R-:W-:-:S07]  /*7d20*/  MOV R187, R185 ;  /* 0x000000b900bb7202 */ /* 0x000fce0000000f00 */
[----:B------:R-:W-:Y:S05]  /*7d30*/  WARPSYNC.COLLECTIVE R148, `(.L_x_30478) ;  /* 0x0000000094087348 */ /* 0x000fea0003c00000 */
[----:B------:R0:W1:Y:S02]  /*7d40*/  SHFL.BFLY P6, R148, R187, R150, R149 ;  /* 0x0c000096bb947389 */ /* 0x00006400000c0095 */
[----:B01----:R-:W-:Y:S01]  /*7d50*/  ENDCOLLECTIVE ;  /* 0x000000000000791b */ /* 0x003fe20003800000 */
.L_x_30478:
[----:B------:R-:W-:Y:S05]  /*7d60*/  BRA `(.L_x_30479) ;  /* 0xffffffdc00947947 */ /* 0x000fea000383ffff */
.L_x_30480:
        /* <DEDUP_REMOVED lines=9> */
.L_x_58406:


//--------------------- .text._ZN10layer_norm13ln_fwd_kernelINS_13Kernel_traitsIf6__halfS2_S2_fjLj2048ELj1ELj4ELj1ELj16ENS_18Kernel_traits_baseILj2048EfS2_S2_S2_fjLj128EEEEELb0ELb1ELb1ELb1EEEvNS_9FwdParamsE --------------------------
	.section	.text._ZN10layer_norm13ln_fwd_kernelINS_13Kernel_traitsIf6__halfS2_S2_fjLj2048ELj1ELj4ELj1ELj16ENS_18Kernel_traits_baseILj2048EfS2_S2_S2_fjLj128EEEEELb0ELb1ELb1ELb1EEEvNS_9FwdParamsE,"ax",@progbits
	.align	128
        .global         _ZN10layer_norm13ln_fwd_kernelINS_13Kernel_traitsIf6__halfS2_S2_fjLj2048ELj1ELj4ELj1ELj16ENS_18Kernel_traits_baseILj2048EfS2_S2_S2_fjLj128EEEEELb0ELb1ELb1ELb1EEEvNS_9FwdParamsE
        .type           _ZN10layer_norm13ln_fwd_kernelINS_13Kernel_traitsIf6__halfS2_S2_fjLj2048ELj1ELj4ELj1ELj16ENS_18Kernel_traits_baseILj2048EfS2_S2_S2_fjLj128EEEEELb0ELb1ELb1ELb1EEEvNS_9FwdParamsE,@function
        .size           _ZN10layer_norm13ln_fwd_kernelINS_13Kernel_traitsIf6__halfS2_S2_fjLj2048ELj1ELj4ELj1ELj16ENS_18Kernel_traits_baseILj2048EfS2_S2_S2_fjLj128EEEEELb0ELb1ELb1ELb1EEEvNS_9FwdParamsE,(.L_x_58407 - _ZN10layer_norm13ln_fwd_kernelINS_13Kernel_traitsIf6__halfS2_S2_fjLj2048ELj1ELj4ELj1ELj16ENS_18Kernel_traits_baseILj2048EfS2_S2_S2_fjLj128EEEEELb0ELb1ELb1ELb1EEEvNS_9FwdParamsE)
        .other          _ZN10layer_norm13ln_fwd_kernelINS_13Kernel_traitsIf6__halfS2_S2_fjLj2048ELj1ELj4ELj1ELj16ENS_18Kernel_traits_baseILj2048EfS2_S2_S2_fjLj128EEEEELb0ELb1ELb1ELb1EEEvNS_9FwdParamsE,@"STO_CUDA_ENTRY STV_DEFAULT"
_ZN10layer_norm13ln_fwd_kernelINS_13Kernel_traitsIf6__halfS2_S2_fjLj2048ELj1ELj4ELj1ELj16ENS_18Kernel_traits_baseILj2048EfS2_S2_S2_fjLj128EEEEELb0ELb1ELb1ELb1EEEvNS_9FwdParamsE:
.text._ZN10layer_norm13ln_fwd_kernelINS_13Kernel_traitsIf6__halfS2_S2_fjLj2048ELj1ELj4ELj1ELj16ENS_18Kernel_traits_baseILj2048EfS2_S2_S2_fjLj128EEEEELb0ELb1ELb1ELb1EEEvNS_9FwdParamsE:
        /* <DEDUP_REMOVED lines=120> */
.L_x_30676:
        /* <DEDUP_REMOVED lines=35> */
[----:B-----5:R-:W-:Y:S01]  /*09b0*/  HADD2.F32 R203, -RZ, R176.H0_H0 ;  /* 0x200000b0ffcb7230 */ /* 0x020fe20000004100 */
[----:B------:R-:W-:Y:S06]  /*09c0*/  BRA `(.L_x_30483) ;  /* 0x0000000000187947 */ /* 0x000fec0003800000 */
.L_x_30482:
[----:B------:R-:W2:Y:S01]  /*09d0*/  LDL R3, [R1+0x28] ;  /* 0x0000280001037983 */ /* 0x000ea20000100800 */
[----:B-----5:R-:W-:Y:S02]  /*09e0*/  HADD2.F32 R2, -RZ, R180.H0_H0 ;  /* 0x200000b4ff027230 */ /* 0x020fe40000004100 */
[----:B------:R-:W-:-:S03]  /*09f0*/  @P0 HADD2.F32 R4, -RZ, R176.H0_H0 ;  /* 0x200000b0ff040230 */ /* 0x000fc60000004100 */
[----:B------:R-:W-:-:S04]  /*0a00*/  FMUL.FTZ R2, R2, UR8 ;  /* 0x0000000802027c20 */ /* 0x000fc80008410000 */
[----:B--2---:R-:W-:-:S04]  /*0a10*/  FMUL.FTZ R203, R3, R2 ;  /* 0x0000000203cb7220 */ /* 0x004fc80000410000 */
[----:B------:R-:W-:-:S07]  /*0a20*/  @P0 FADD.FTZ R203, R203, R4 ;  /* 0x00000004cbcb0221 */ /* 0x000fce0000010000 */
.L_x_30483:
[----:B------:R-:W-:Y:S05]  /*0a30*/  BSYNC B0 ;  /* 0x0000000000007941 */ /* 0x000fea0003800000 */
.L_x_30481:
[----:B------:R-:W-:Y:S04]  /*0a40*/  BSSY B0, `(.L_x_30484) ;  /* 0x000000c000007945 */ /* 0x000fe80003800000 */
[----:B------:R-:W-:Y:S05]  /*0a50*/  @P3 BRA `(.L_x_30485) ;  /* 0x0000000000103947 */ /* 0x000fea0003800000 */
[----:B------:R-:W-:Y:S01]  /*0a60*/  MOV R202, RZ ;  /* 0x000000ff00ca7202 */ /* 0x000fe20000000f00 */
[----:B------:R-:W-:Y:S06]  /*0a70*/  @!P0 BRA `(.L_x_30486) ;  /* 0x0000000000208947 */ /* 0x000fec0003800000 */
[----:B-----5:R-:W-:Y:S01]  /*0a80*/  HADD2.F32 R202, -RZ, R176.H1_H1 ;  /* 0x300000b0ffca7230 */ /* 0x020fe20000004100 */
[----:B------:R-:W-:Y:S06]  /*0a90*/  BRA `(.L_x_30486) ;  /* 0x0000000000187947 */ /* 0x000fec0003800000 */
.L_x_30485:
[----:B------:R-:W2:Y:S01]  /*0aa0*/  LDL R4, [R1+0x2c] ;  /* 0x00002c0001047983 */ /* 0x000ea20000100800 */
[----:B-----5:R-:W-:Y:S02]  /*0ab0*/  HADD2.F32 R2, -RZ, R180.H1_H1 ;  /* 0x300000b4ff027230 */ /* 0x020fe40000004100 */
[----:B------:R-:W-:-:S03]  /*0ac0*/  @P0 HADD2.F32 R3, -RZ, R176.H1_H1 ;  /* 0x300000b0ff030230 */ /* 0x000fc60000004100 */
[----:B------:R-:W-:-:S04]  /*0ad0*/  FMUL.FTZ R2, R2, UR8 ;  /* 0x0000000802027c20 */ /* 0x000fc80008410000 */
[----:B--2---:R-:W-:-:S04]  /*0ae0*/  FMUL.FTZ R202, R4, R2 ;  /* 0x0000000204ca7220 */ /* 0x004fc80000410000 */
[----:B------:R-:W-:-:S07]  /*0af0*/  @P0 FADD.FTZ R202, R202, R3 ;  /* 0x00000003caca0221 */ /* 0x000fce0000010000 */
.L_x_30486:
[----:B------:R-:W-:Y:S05]  /*0b00*/  BSYNC B0 ;  /* 0x0000000000007941 */ /* 0x000fea0003800000 */
.L_x_30484:
[----:B------:R-:W-:Y:S04]  /*0b10*/  BSSY B0, `(.L_x_30487) ;  /* 0x000000c000007945 */ /* 0x000fe80003800000 */
[----:B------:R-:W-:Y:S05]  /*0b20*/  @P3 BRA `(.L_x_30488) ;  /* 0x0000000000103947 */ /* 0x000fea0003800000 */
[----:B------:R-:W-:Y:S01]  /*0b30*/  HFMA2.MMA R201, -RZ, RZ, 0, 0 ;  /* 0x00000000ffc97435 */ /* 0x000fe200000001ff */
[----:B------:R-:W-:Y:S10]  /*0b40*/  @!P0 BRA `(.L_x_30489) ;  /* 0x0000000000208947 */ /* 0x000ff40003800000 */
[----:B-----5:R-:W-:Y:S01]  /*0b50*/  HADD2.F32 R201, -RZ, R177.H0_H0 ;  /* 0x200000b1ffc97230 */ /* 0x020fe20000004100 */
[----:B------:R-:W-:Y:S06]  /*0b60*/  BRA `(.L_x_30489) ;  /* 0x0000000000187947 */ /* 0x000fec0003800000 */
.L_x_30488:
[----:B------:R-:W2:Y:S01]  /*0b70*/  LDL R3, [R1+0x30] ;  /* 0x0000300001037983 */ /* 0x000ea20000100800 */
[----:B-----5:R-:W-:Y:S02]  /*0b80*/  HADD2.F32 R2, -RZ, R181.H0_H0 ;  /* 0x200000b5ff027230 */ /* 0x020fe40000004100 */
[----:B------:R-:W-:-:S03]  /*0b90*/  @P0 HADD2.F32 R4, -RZ, R177.H0_H0 ;  /* 0x200000b1ff040230 */ /* 0x000fc60000004100 */
[----:B------:R-:W-:-:S04]  /*0ba0*/  FMUL.FTZ R2, R2, UR8 ;  /* 0x0000000802027c20 */ /* 0x000fc80008410000 */
[----:B--2---:R-:W-:-:S04]  /*0bb0*/  FMUL.FTZ R201, R3, R2 ;  /* 0x0000000203c97220 */ /* 0x004fc80000410000 */
[----:B------:R-:W-:-:S07]  /*0bc0*/  @P0 FADD.FTZ R201, R201, R4 ;  /* 0x00000004c9c90221 */ /* 0x000fce0000010000 */
.L_x_30489:
[----:B------:R-:W-:Y:S05]  /*0bd0*/  BSYNC B0 ;  /* 0x0000000000007941 */ /* 0x000fea0003800000 */
.L_x_30487:
[----:B------:R-:W-:Y:S04]  /*0be0*/  BSSY B0, `(.L_x_30490) ;  /* 0x000000c000007945 */ /* 0x000fe80003800000 */
[----:B------:R-:W-:Y:S05]  /*0bf0*/  @P3 BRA `(.L_x_30491) ;  /* 0x0000000000103947 */ /* 0x000fea0003800000 */
[----:B------:R-:W-:Y:S01]  /*0c00*/  MOV R200, RZ ;  /* 0x000000ff00c87202 */ /* 0x000fe20000000f00 */
[----:B------:R-:W-:Y:S06]  /*0c10*/  @!P0 BRA `(.L_x_30492) ;  /* 0x0000000000208947 */ /* 0x000fec0003800000 */
[----:B-----5:R-:W-:Y:S01]  /*0c20*/  HADD2.F32 R200, -RZ, R177.H1_H1 ;  /* 0x300000b1ffc87230 */ /* 0x020fe20000004100 */
[----:B------:R-:W-:Y:S06]  /*0c30*/  BRA `(.L_x_30492) ;  /* 0x0000000000187947 */ /* 0x000fec0003800000 */
.L_x_30491:
[----:B------:R-:W2:Y:S01]  /*0c40*/  LDL R4, [R1+0x34] ;  /* 0x0000340001047983 */ /* 0x000ea20000100800 */
[----:B-----5:R-:W-:Y:S02]  /*0c50*/  HADD2.F32 R2, -RZ, R181.H1_H1 ;  /* 0x300000b5ff027230 */ /* 0x020fe40000004100 */
[----:B------:R-:W-:-:S03]  /*0c60*/  @P0 HADD2.F32 R3, -RZ, R177.H1_H1 ;  /* 0x300000b1ff030230 */ /* 0x000fc60000004100 */
[----:B------:R-:W-:-:S04]  /*0c70*/  FMUL.FTZ R2, R2, UR8 ;  /* 0x0000000802027c20 */ /* 0x000fc80008410000 */
[----:B--2---:R-:W-:-:S04]  /*0c80*/  FMUL.FTZ R200, R4, R2 ;  /* 0x0000000204c87220 */ /* 0x004fc80000410000 */
[----:B------:R-:W-:-:S07]  /*0c90*/  @P0 FADD.FTZ R200, R200, R3 ;  /* 0x00000003c8c80221 */ /* 0x000fce0000010000 */
.L_x_30492:
[----:B------:R-:W-:Y:S05]  /*0ca0*/  BSYNC B0 ;  /* 0x0000000000007941 */ /* 0x000fea0003800000 */
.L_x_30490:
[----:B------:R-:W-:Y:S04]  /*0cb0*/  BSSY B0, `(.L_x_30493) ;  /* 0x000000c000007945 */ /* 0x000fe80003800000 */
[----:B------:R-:W-:Y:S05]  /*0cc0*/  @P3 BRA `(.L_x_30494) ;  /* 0x0000000000103947 */ /* 0x000fea0003800000 */
[----:B------:R-:W-:Y:S01]  /*0cd0*/  HFMA2.MMA R199, -RZ, RZ, 0, 0 ;  /* 0x00000000ffc77435 */ /* 0x000fe200000001ff */
[----:B------:R-:W-:Y:S10]  /*0ce0*/  @!P0 BRA `(.L_x_30495) ;  /* 0x0000000000208947 */ /* 0x000ff40003800000 */
[----:B-----5:R-:W-:Y:S01]  /*0cf0*/  HADD2.F32 R199, -RZ, R178.H0_H0 ;  /* 0x200000b2ffc77230 */ /* 0x020fe20000004100 */
[----:B------:R-:W-:Y:S06]  /*0d00*/  BRA `(.L_x_30495) ;  /* 0x0000000000187947 */ /* 0x000fec0003800000 */
.L_x_30494:
[----:B------:R-:W2:Y:S01]  /*0d10*/  LDL R3, [R1+0x18] ;  /* 0x0000180001037983 */ /* 0x000ea20000100800 */
[----:B-----5:R-:W-:Y:S02]  /*0d20*/  HADD2.F32 R2, -RZ, R182.H0_H0 ;  /* 0x200000b6ff027230 */ /* 0x020fe40000004100 */
[----:B------:R-:W-:-:S03]  /*0d30*/  @P0 HADD2.F32 R4, -RZ, R178.H0_H0 ;  /* 0x200000b2ff040230 */ /* 0x000fc60000004100 */
[----:B------:R-:W-:-:S04]  /*0d40*/  FMUL.FTZ R2, R2, UR8 ;  /* 0x0000000802027c20 */ /* 0x000fc80008410000 */
[----:B--2---:R-:W-:-:S04]  /*0d50*/  FMUL.FTZ R199, R3, R2 ;  /* 0x0000000203c77220 */ /* 0x004fc80000410000 */
[----:B------:R-:W-:-:S07]  /*0d60*/  @P0 FADD.FTZ R199, R199, R4 ;  /* 0x00000004c7c70221 */ /* 0x000fce0000010000 */
.L_x_30495:
[----:B------:R-:W-:Y:S05]  /*0d70*/  BSYNC B0 ;  /* 0x0000000000007941 */ /* 0x000fea0003800000 */
.L_x_30493:
[----:B------:R-:W-:Y:S04]  /*0d80*/  BSSY B0, `(.L_x_30496) ;  /* 0x000000c000007945 */ /* 0x000fe80003800000 */
[----:B------:R-:W-:Y:S05]  /*0d90*/  @P3 BRA `(.L_x_30497) ;  /* 0x0000000000103947 */ /* 0x000fea0003800000 */
[----:B------:R-:W-:Y:S01]  /*0da0*/  MOV R198, RZ ;  /* 0x000000ff00c67202 */ /* 0x000fe20000000f00 */
[----:B------:R-:W-:Y:S06]  /*0db0*/  @!P0 BRA `(.L_x_30498) ;  /* 0x0000000000208947 */ /* 0x000fec0003800000 */
[----:B-----5:R-:W-:Y:S01]  /*0dc0*/  HADD2.F32 R198, -RZ, R178.H1_H1 ;  /* 0x300000b2ffc67230 */ /* 0x020fe20000004100 */
[----:B------:R-:W-:Y:S06]  /*0dd0*/  BRA `(.L_x_30498) ;  /* 0x0000000000187947 */ /* 0x000fec0003800000 */
.L_x_30497:
[----:B------:R-:W2:Y:S01]  /*0de0*/  LDL R4, [R1+0x1c] ;  /* 0x00001c0001047983 */ /* 0x000ea20000100800 */
[----:B-----5:R-:W-:Y:S02]  /*0df0*/  HADD2.F32 R2, -RZ, R182.H1_H1 ;  /* 0x300000b6ff027230 */ /* 0x020fe40000004100 */
[----:B------:R-:W-:-:S03]  /*0e00*/  @P0 HADD2.F32 R3, -RZ, R178.H1_H1 ;  /* 0x300000b2ff030230 */ /* 0x000fc60000004100 */
[----:B------:R-:W-:-:S04]  /*0e10*/  FMUL.FTZ R2, R2, UR8 ;  /* 0x0000000802027c20 */ /* 0x000fc80008410000 */
[----:B--2---:R-:W-:-:S04]  /*0e20*/  FMUL.FTZ R198, R4, R2 ;  /* 0x0000000204c67220 */ /* 0x004fc80000410000 */
[----:B------:R-:W-:-:S07]  /*0e30*/  @P0 FADD.FTZ R198, R198, R3 ;  /* 0x00000003c6c60221 */ /* 0x000fce0000010000 */
.L_x_30498:
[----:B------:R-:W-:Y:S05]  /*0e40*/  BSYNC B0 ;  /* 0x0000000000007941 */ /* 0x000fea0003800000 */
.L_x_30496:
[----:B------:R-:W-:Y:S04]  /*0e50*/  BSSY B0, `(.L_x_30499) ;  /* 0x000000c000007945 */ /* 0x000fe80003800000 */
[----:B------:R-:W-:Y:S05]  /*0e60*/  @P3 BRA `(.L_x_30500) ;  /* 0x0000000000103947 */ /* 0x000fea0003800000 */
[----:B------:R-:W-:Y:S01]  /*0e70*/  HFMA2.MMA R213, -RZ, RZ, 0, 0 ;  /* 0x00000000ffd57435 */ /* 0x000fe200000001ff */
[----:B------:R-:W-:Y:S10]  /*0e80*/  @!P0 BRA `(.L_x_30501) ;  /* 0x0000000000208947 */ /* 0x000ff40003800000 */
[----:B-----5:R-:W-:Y:S01]  /*0e90*/  HADD2.F32 R213, -RZ, R179.H0_H0 ;  /* 0x200000b3ffd57230 */ /* 0x020fe20000004100 */
[----:B------:R-:W-:Y:S06]  /*0ea0*/  BRA `(.L_x_30501) ;  /* 0x0000000000187947 */ /* 0x000fec0003800000 */
.L_x_30500:
[----:B------:R-:W2:Y:S01]  /*0eb0*/  LDL R3, [R1+0x20] ;  /* 0x0000200001037983 */ /* 0x000ea20000100800 */
[----:B-----5:R-:W-:Y:S02]  /*0ec0*/  HADD2.F32 R2, -RZ, R183.H0_H0 ;  /* 0x200000b7ff027230 */ /* 0x020fe40000004100 */
[----:B------:R-:W-:-:S03]  /*0ed0*/  @P0 HADD2.F32 R4, -RZ, R179.H0_H0 ;  /* 0x200000b3ff040230 */ /* 0x000fc60000004100 */
[----:B------:R-:W-:-:S04]  /*0ee0*/  FMUL.FTZ R2, R2, UR8 ;  /* 0x0000000802027c20 */ /* 0x000fc80008410000 */
[----:B--2---:R-:W-:-:S04]  /*0ef0*/  FMUL.FTZ R213, R3, R2 ;  /* 0x0000000203d57220 */ /* 0x004fc80000410000 */
[----:B------:R-:W-:-:S07]  /*0f00*/  @P0 FADD.FTZ R213, R213, R4 ;  /* 0x00000004d5d50221 */ /* 0x000fce0000010000 */
.L_x_30501:
[----:B------:R-:W-:Y:S05]  /*0f10*/  BSYNC B0 ;  /* 0x0000000000007941 */ /* 0x000fea0003800000 */
.L_x_30499:
[----:B------:R-:W-:Y:S04]  /*0f20*/  BSSY B0, `(.L_x_30502) ;  /* 0x000000c000007945 */ /* 0x000fe80003800000 */
[----:B------:R-:W-:Y:S05]  /*0f30*/  @P3 BRA `(.L_x_30503) ;  /* 0x0000000000103947 */ /* 0x000fea0003800000 */
[----:B------:R-:W-:Y:S01]  /*0f40*/  MOV R212, RZ ;  /* 0x000000ff00d47202 */ /* 0x000fe20000000f00 */
[----:B------:R-:W-:Y:S06]  /*0f50*/  @!P0 BRA `(.L_x_30504) ;  /* 0x0000000000208947 */ /* 0x000fec0003800000 */
[----:B-----5:R-:W-:Y:S01]  /*0f60*/  HADD2.F32 R212, -RZ, R179.H1_H1 ;  /* 0x300000b3ffd47230 */ /* 0x020fe20000004100 */
[----:B------:R-:W-:Y:S06]  /*0f70*/  BRA `(.L_x_30504) ;  /* 0x0000000000187947 */ /* 0x000fec0003800000 */
.L_x_30503:
[----:B------:R-:W2:Y:S01]  /*0f80*/  LDL R4, [R1+0x24] ;  /* 0x0000240001047983 */ /* 0x000ea20000100800 */
[----:B-----5:R-:W-:Y:S02]  /*0f90*/  HADD2.F32 R2, -RZ, R183.H1_H1 ;  /* 0x300000b7ff027230 */ /* 0x020fe40000004100 */
[----:B------:R-:W-:-:S03]  /*0fa0*/  @P0 HADD2.F32 R3, -RZ, R179.H1_H1 ;  /* 0x300000b3ff030230 */ /* 0x000fc60000004100 */
[----:B------:R-:W-:-:S04]  /*0fb0*/  FMUL.FTZ R2, R2, UR8 ;  /* 0x0000000802027c20 */ /* 0x000fc80008410000 */
[----:B--2---:R-:W-:-:S04]  /*0fc0*/  FMUL.FTZ R212, R4, R2 ;  /* 0x0000000204d47220 */ /* 0x004fc80000410000 */
[----:B------:R-:W-:-:S07]  /*0fd0*/  @P0 FADD.FTZ R212, R212, R3 ;  /* 0x00000003d4d40221 */ /* 0x000fce0000010000 */
.L_x_30504:
[----:B------:R-:W-:Y:S05]  /*0fe0*/  BSYNC B0 ;  /* 0x0000000000007941 */ /* 0x000fea0003800000 */
.L_x_30502:
        /* <DEDUP_REMOVED lines=21> */
.L_x_30506:
[----:B0----5:R-:W-:-:S05]  /*1140*/  HADD2.F32 R2, -RZ, R180.H0_H0 ;  /* 0x200000b4ff027230 */ /* 0x021fca0000004100 */
[----:B------:R-:W-:Y:S01]  /*1150*/  FMUL.FTZ R195, R2, UR8 ;  /* 0x0000000802c37c20 */ /* 0x000fe20008410000 */
[----:B------:R-:W-:-:S03]  /*1160*/  @P0 HADD2.F32 R2, -RZ, R176.H0_H0 ;  /* 0x200000b0ff020230 */ /* 0x000fc60000004100 */
[----:B------:R-:W-:-:S04]  /*1170*/  FMUL.FTZ R195, R244, R195 ;  /* 0x000000c3f4c37220 */ /* 0x000fc80000410000 */
[----:B------:R-:W-:-:S07]  /*1180*/  @P0 FADD.FTZ R195, R2, R195 ;  /* 0x000000c302c30221 */ /* 0x000fce0000010000 */
.L_x_30507:
[----:B------:R-:W-:Y:S05]  /*1190*/  BSYNC B0 ;  /* 0x0000000000007941 */ /* 0x000fea0003800000 */
.L_x_30505:
[----:B------:R-:W-:Y:S04]  /*11a0*/  BSSY B0, `(.L_x_30508) ;  /* 0x000000b000007945 */ /* 0x000fe80003800000 */
[----:B------:R-:W-:Y:S05]  /*11b0*/  @P3 BRA `(.L_x_30509) ;  /* 0x0000000000103947 */ /* 0x000fea0003800000 */
[----:B------:R-:W-:Y:S01]  /*11c0*/  MOV R194, RZ ;  /* 0x000000ff00c27202 */ /* 0x000fe20000000f00 */
[----:B------:R-:W-:Y:S06]  /*11d0*/  @!P0 BRA `(.L_x_30510) ;  /* 0x00000000001c8947 */ /* 0x000fec0003800000 */
[----:B-----5:R-:W-:Y:S01]  /*11e0*/  HADD2.F32 R194, -RZ, R176.H1_H1 ;  /* 0x300000b0ffc27230 */ /* 0x020fe20000004100 */
[----:B------:R-:W-:Y:S06]  /*11f0*/  BRA `(.L_x_30510) ;  /* 0x0000000000147947 */ /* 0x000fec0003800000 */
.L_x_30509:
[----:B0----5:R-:W-:Y:S02]  /*1200*/  HADD2.F32 R2, -RZ, R180.H1_H1 ;  /* 0x300000b4ff027230 */ /* 0x021fe40000004100 */
[----:B------:R-:W-:-:S03]  /*1210*/  @P0 HADD2.F32 R3, -RZ, R176.H1_H1 ;  /* 0x300000b0ff030230 */ /* 0x000fc60000004100 */
[----:B------:R-:W-:-:S04]  /*1220*/  FMUL.FTZ R2, R2, UR8 ;  /* 0x0000000802027c20 */ /* 0x000fc80008410000 */
[----:B------:R-:W-:-:S04]  /*1230*/  FMUL.FTZ R194, R245, R2 ;  /* 0x00000002f5c27220 */ /* 0x000fc80000410000 */
[----:B------:R-:W-:-:S07]  /*1240*/  @P0 FADD.FTZ R194, R3, R194 ;  /* 0x000000c203c20221 */ /* 0x000fce0000010000 */
.L_x_30510:
[----:B------:R-:W-:Y:S05]  /*1250*/  BSYNC B0 ;  /* 0x0000000000007941 */ /* 0x000fea0003800000 */
.L_x_30508:
[----:B------:R-:W-:Y:S04]  /*1260*/  BSSY B0, `(.L_x_30511) ;  /* 0x000000b000007945 */ /* 0x000fe80003800000 */
[----:B------:R-:W-:Y:S05]  /*1270*/  @P3 BRA `(.L_x_30512) ;  /* 0x0000000000103947 */ /* 0x000fea0003800000 */
[----:B------:R-:W-:Y:S01]  /*1280*/  HFMA2.MMA R193, -RZ, RZ, 0, 0 ;  /* 0x00000000ffc17435 */ /* 0x000fe200000001ff */
[----:B------:R-:W-:Y:S10]  /*1290*/  @!P0 BRA `(.L_x_30513) ;  /* 0x00000000001c8947 */ /* 0x000ff40003800000 */
[----:B-----5:R-:W-:Y:S01]  /*12a0*/  HADD2.F32 R193, -RZ, R177.H0_H0 ;  /* 0x200000b1ffc17230 */ /* 0x020fe20000004100 */
[----:B------:R-:W-:Y:S06]  /*12b0*/  BRA `(.L_x_30513) ;  /* 0x0000000000147947 */ /* 0x000fec0003800000 */
.L_x_30512:
[----:B0----5:R-:W-:-:S05]  /*12c0*/  HADD2.F32 R2, -RZ, R181.H0_H0 ;  /* 0x200000b5ff027230 */ /* 0x021fca0000004100 */
[----:B------:R-:W-:Y:S01]  /*12d0*/  FMUL.FTZ R193, R2, UR8 ;  /* 0x0000000802c17c20 */ /* 0x000fe20008410000 */
[----:B------:R-:W-:-:S03]  /*12e0*/  @P0 HADD2.F32 R2, -RZ, R177.H0_H0 ;  /* 0x200000b1ff020230 */ /* 0x000fc60000004100 */
[----:B------:R-:W-:-:S04]  /*12f0*/  FMUL.FTZ R193, R246, R193 ;  /* 0x000000c1f6c17220 */ /* 0x000fc80000410000 */
[----:B------:R-:W-:-:S07]  /*1300*/  @P0 FADD.FTZ R193, R2, R193 ;  /* 0x000000c102c10221 */ /* 0x000fce0000010000 */
.L_x_30513:
[----:B------:R-:W-:Y:S05]  /*1310*/  BSYNC B0 ;  /* 0x0000000000007941 */ /* 0x000fea0003800000 */
.L_x_30511:
[----:B------:R-:W-:Y:S04]  /*1320*/  BSSY B0, `(.L_x_30514) ;  /* 0x000000b000007945 */ /* 0x000fe80003800000 */
[----:B------:R-:W-:Y:S05]  /*1330*/  @P3 BRA `(.L_x_30515) ;  /* 0x0000000000103947 */ /* 0x000fea0003800000 */
[----:B------:R-:W-:Y:S01]  /*1340*/  MOV R192, RZ ;  /* 0x000000ff00c07202 */ /* 0x000fe20000000f00 */
[----:B------:R-:W-:Y:S06]  /*1350*/  @!P0 BRA `(.L_x_30516) ;  /* 0x00000000001c8947 */ /* 0x000fec0003800000 */
[----:B-----5:R-:W-:Y:S01]  /*1360*/  HADD2.F32 R192, -RZ, R177.H1_H1 ;  /* 0x300000b1ffc07230 */ /* 0x020fe20000004100 */
[----:B------:R-:W-:Y:S06]  /*1370*/  BRA `(.L_x_30516) ;  /* 0x0000000000147947 */ /* 0x000fec0003800000 */
.L_x_30515:
[----:B0----5:R-:W-:Y:S02]  /*1380*/  HADD2.F32 R2, -RZ, R181.H1_H1 ;  /* 0x300000b5ff027230 */ /* 0x021fe40000004100 */
[----:B------:R-:W-:-:S03]  /*1390*/  @P0 HADD2.F32 R3, -RZ, R177.H1_H1 ;  /* 0x300000b1ff030230 */ /* 0x000fc60000004100 */
[----:B------:R-:W-:-:S04]  /*13a0*/  FMUL.FTZ R2, R2, UR8 ;  /* 0x0000000802027c20 */ /* 0x000fc80008410000 */
[----:B------:R-:W-:-:S04]  /*13b0*/  FMUL.FTZ R192, R247, R2 ;  /* 0x00000002f7c07220 */ /* 0x000fc80000410000 */
[----:B------:R-:W-:-:S07]  /*13c0*/  @P0 FADD.FTZ R192, R3, R192 ;  /* 0x000000c003c00221 */ /* 0x000fce0000010000 */
.L_x_30516:
[----:B------:R-:W-:Y:S05]  /*13d0*/  BSYNC B0 ;  /* 0x0000000000007941 */ /* 0x000fea0003800000 */
.L_x_30514:
[----:B------:R-:W-:Y:S04]  /*13e0*/  BSSY B0, `(.L_x_30517) ;  /* 0x000000b000007945 */ /* 0x000fe80003800000 */
[----:B------:R-:W-:Y:S05]  /*13f0*/  @P3 BRA `(.L_x_30518) ;  /* 0x0000000000103947 */ /* 0x000fea0003800000 */
[----:B------:R-:W-:Y:S01]  /*1400*/  HFMA2.MMA R191, -RZ, RZ, 0, 0 ;  /* 0x00000000ffbf7435 */ /* 0x000fe200000001ff */
[----:B------:R-:W-:Y:S10]  /*1410*/  @!P0 BRA `(.L_x_30519) ;  /* 0x00000000001c8947 */ /* 0x000ff40003800000 */
[----:B-----5:R-:W-:Y:S01]  /*1420*/  HADD2.F32 R191, -RZ, R178.H0_H0 ;  /* 0x200000b2ffbf7230 */ /* 0x020fe20000004100 */
[----:B------:R-:W-:Y:S06]  /*1430*/  BRA `(.L_x_30519) ;  /* 0x0000000000147947 */ /* 0x000fec0003800000 */
.L_x_30518:
[----:B0----5:R-:W-:-:S05]  /*1440*/  HADD2.F32 R2, -RZ, R182.H0_H0 ;  /* 0x200000b6ff027230 */ /* 0x021fca0000004100 */
[----:B------:R-:W-:Y:S01]  /*1450*/  FMUL.FTZ R191, R2, UR8 ;  /* 0x0000000802bf7c20 */ /* 0x000fe20008410000 */
[----:B------:R-:W-:-:S03]  /*1460*/  @P0 HADD2.F32 R2, -RZ, R178.H0_H0 ;  /* 0x200000b2ff020230 */ /* 0x000fc60000004100 */
[----:B------:R-:W-:-:S04]  /*1470*/  FMUL.FTZ R191, R240, R191 ;  /* 0x000000bff0bf7220 */ /* 0x000fc80000410000 */
[----:B------:R-:W-:-:S07]  /*1480*/  @P0 FADD.FTZ R191, R2, R191 ;  /* 0x000000bf02bf0221 */ /* 0x000fce0000010000 */
.L_x_30519:
[----:B------:R-:W-:Y:S05]  /*1490*/  BSYNC B0 ;  /* 0x0000000000007941 */ /* 0x000fea0003800000 */
.L_x_30517:
[----:B------:R-:W-:Y:S04]  /*14a0*/  BSSY B0, `(.L_x_30520) ;  /* 0x000000b000007945 */ /* 0x000fe80003800000 */
[----:B------:R-:W-:Y:S05]  /*14b0*/  @P3 BRA `(.L_x_30521) ;  /* 0x0000000000103947 */ /* 0x000fea0003800000 */
[----:B------:R-:W-:Y:S01]  /*14c0*/  MOV R190, RZ ;  /* 0x000000ff00be7202 */ /* 0x000fe20000000f00 */
[----:B------:R-:W-:Y:S06]  /*14d0*/  @!P0 BRA `(.L_x_30522) ;  /* 0x00000000001c8947 */ /* 0x000fec0003800000 */
[----:B-----5:R-:W-:Y:S01]  /*14e0*/  HADD2.F32 R190, -RZ, R178.H1_H1 ;  /* 0x300000b2ffbe7230 */ /* 0x020fe20000004100 */
[----:B------:R-:W-:Y:S06]  /*14f0*/  BRA `(.L_x_30522) ;  /* 0x0000000000147947 */ /* 0x000fec0003800000 */
.L_x_30521:
[----:B0----5:R-:W-:Y:S02]  /*1500*/  HADD2.F32 R2, -RZ, R182.H1_H1 ;  /* 0x300000b6ff027230 */ /* 0x021fe40000004100 */
[----:B------:R-:W-:-:S03]  /*1510*/  @P0 HADD2.F32 R3, -RZ, R178.H1_H1 ;  /* 0x300000b2ff030230 */ /* 0x000fc60000004100 */
[----:B------:R-:W-:-:S04]  /*1520*/  FMUL.FTZ R2, R2, UR8 ;  /* 0x0000000802027c20 */ /* 0x000fc80008410000 */
[----:B------:R-:W-:-:S04]  /*1530*/  FMUL.FTZ R190, R241, R2 ;  /* 0x00000002f1be7220 */ /* 0x000fc80000410000 */
[----:B------:R-:W-:-:S07]  /*1540*/  @P0 FADD.FTZ R190, R3, R190 ;  /* 0x000000be03be0221 */ /* 0x000fce0000010000 */
.L_x_30522:
[----:B------:R-:W-:Y:S05]  /*1550*/  BSYNC B0 ;  /* 0x0000000000007941 */ /* 0x000fea0003800000 */
.L_x_30520:
[----:B------:R-:W-:Y:S04]  /*1560*/  BSSY B0, `(.L_x_30523) ;  /* 0x000000b000007945 */ /* 0x000fe80003800000 */
[----:B------:R-:W-:Y:S05]  /*1570*/  @P3 BRA `(.L_x_30524) ;  /* 0x0000000000103947 */ /* 0x000fea0003800000 */
[----:B------:R-:W-:Y:S01]  /*1580*/  HFMA2.MMA R197, -RZ, RZ, 0, 0 ;  /* 0x00000000ffc57435 */ /* 0x000fe200000001ff */
[----:B------:R-:W-:Y:S10]  /*1590*/  @!P0 BRA `(.L_x_30525) ;  /* 0x00000000001c8947 */ /* 0x000ff40003800000 */
[----:B-----5:R-:W-:Y:S01]  /*15a0*/  HADD2.F32 R197, -RZ, R179.H0_H0 ;  /* 0x200000b3ffc57230 */ /* 0x020fe20000004100 */
[----:B------:R-:W-:Y:S06]  /*15b0*/  BRA `(.L_x_30525) ;  /* 0x0000000000147947 */ /* 0x000fec0003800000 */
.L_x_30524:
[----:B0----5:R-:W-:-:S05]  /*15c0*/  HADD2.F32 R2, -RZ, R183.H0_H0 ;  /* 0x200000b7ff027230 */ /* 0x021fca0000004100 */
[----:B------:R-:W-:Y:S01]  /*15d0*/  FMUL.FTZ R197, R2, UR8 ;  /* 0x0000000802c57c20 */ /* 0x000fe20008410000 */
[----:B------:R-:W-:-:S03]  /*15e0*/  @P0 HADD2.F32 R2, -RZ, R179.H0_H0 ;  /* 0x200000b3ff020230 */ /* 0x000fc60000004100 */
[----:B------:R-:W-:-:S04]  /*15f0*/  FMUL.FTZ R197, R242, R197 ;  /* 0x000000c5f2c57220 */ /* 0x000fc80000410000 */
[----:B------:R-:W-:-:S07]  /*1600*/  @P0 FADD.FTZ R197, R2, R197 ;  /* 0x000000c502c50221 */ /* 0x000fce0000010000 */
.L_x_30525:
[----:B------:R-:W-:Y:S05]  /*1610*/  BSYNC B0 ;  /* 0x0000000000007941 */ /* 0x000fea0003800000 */
.L_x_30523:
[----:B------:R-:W-:Y:S04]  /*1620*/  BSSY B0, `(.L_x_30526) ;  /* 0x000000b000007945 */ /* 0x000fe80003800000 */
[----:B------:R-:W-:Y:S05]  /*1630*/  @P3 BRA `(.L_x_30527) ;  /* 0x0000000000103947 */ /* 0x000fea0003800000 */
[----:B------:R-:W-:Y:S01]  /*1640*/  MOV R196, RZ ;  /* 0x000000ff00c47202 */ /* 0x000fe20000000f00 */
[----:B------:R-:W-:Y:S06]  /*1650*/  @!P0 BRA `(.L_x_30528) ;  /* 0x00000000001c8947 */ /* 0x000fec0003800000 */
[----:B-----5:R-:W-:Y:S01]  /*1660*/  HADD2.F32 R196, -RZ, R179.H1_H1 ;  /* 0x300000b3ffc47230 */ /* 0x020fe20000004100 */
[----:B------:R-:W-:Y:S06]  /*1670*/  BRA `(.L_x_30528) ;  /* 0x0000000000147947 */ /* 0x000fec0003800000 */
.L_x_30527:
[----:B0----5:R-:W-:Y:S02]  /*1680*/  HADD2.F32 R2, -RZ, R183.H1_H1 ;  /* 0x300000b7ff027230 */ /* 0x021fe40000004100 */
[----:B------:R-:W-:-:S03]  /*1690*/  @P0 HADD2.F32 R3, -RZ, R179.H1_H1 ;  /* 0x300000b3ff030230 */ /* 0x000fc60000004100 */
[----:B------:R-:W-:-:S04]  /*16a0*/  FMUL.FTZ R2, R2, UR8 ;  /* 0x0000000802027c20 */ /* 0x000fc80008410000 */
[----:B------:R-:W-:-:S04]  /*16b0*/  FMUL.FTZ R196, R243, R2 ;  /* 0x00000002f3c47220 */ /* 0x000fc80000410000 */
[----:B------:R-:W-:-:S07]  /*16c0*/  @P0 FADD.FTZ R196, R3, R196 ;  /* 0x000000c403c40221 */ /* 0x000fce0000010000 */
.L_x_30528:
[----:B------:R-:W-:Y:S05]  /*16d0*/  BSYNC B0 ;  /* 0x0000000000007941 */ /* 0x000fea0003800000 */
.L_x_30526:
[----:B0-----:R-:W0:Y:S01]  /*16e0*/  @P2 LDC.64 R2, c[0x0][0x220] ;  /* 0x00008800ff022b82 */ /* 0x001e220000000a00 */
[----:B------:R-:W-:Y:S01]  /*16f0*/  @P2 IADD3 R15, R222, 0x40, RZ ;  /* 0x00000040de0f2810 */ /* 0x000fe20007ffe0ff */
[----:B------:R-:W-:Y:S01]  /*1700*/  IMAD.WIDE.U32 R10, R10, 0x10, R226 ;  /* 0x000000100a0a7825 */ /* 0x000fe200078e00e2 */
[----:B------:R-:W-:Y:S02]  /*1710*/  IADD3 R13, R223, 0x40, RZ ;  /* 0x00000040df0d7810 */ /* 0x000fe40007ffe0ff */
        /* <DEDUP_REMOVED lines=16> */
.L_x_30530:
[----:B--2--5:R-:W-:-:S05]  /*1820*/  HADD2.F32 R2, -RZ, R180.H0_H0 ;  /* 0x200000b4ff027230 */ /* 0x024fca0000004100 */
[----:B------:R-:W-:Y:S01]  /*1830*/  FMUL.FTZ R23, R2, UR8 ;  /* 0x0000000802177c20 */ /* 0x000fe20008410000 */
[----:B------:R-:W-:-:S03]  /*1840*/  @P0 HADD2.F32 R2, -RZ, R176.H0_H0 ;  /* 0x200000b0ff020230 */ /* 0x000fc60000004100 */
[----:B------:R-:W-:-:S04]  /*1850*/  FMUL.FTZ R23, R128, R23 ;  /* 0x0000001780177220 */ /* 0x000fc80000410000 */
[----:B------:R-:W-:-:S07]  /*1860*/  @P0 FADD.FTZ R23, R2, R23 ;  /* 0x0000001702170221 */ /* 0x000fce0000010000 */
.L_x_30531:
[----:B------:R-:W-:Y:S05]  /*1870*/  BSYNC B0 ;  /* 0x0000000000007941 */ /* 0x000fea0003800000 */
.L_x_30529:
[----:B------:R-:W-:Y:S04]  /*1880*/  BSSY B0, `(.L_x_30532) ;  /* 0x000000b000007945 */ /* 0x000fe80003800000 */
[----:B------:R-:W-:Y:S05]  /*1890*/  @P3 BRA `(.L_x_30533) ;  /* 0x0000000000103947 */ /* 0x000fea0003800000 */
[----:B------:R-:W-:Y:S01]  /*18a0*/  MOV R22, RZ ;  /* 0x000000ff00167202 */ /* 0x000fe20000000f00 */
[----:B------:R-:W-:Y:S06]  /*18b0*/  @!P0 BRA `(.L_x_30534) ;  /* 0x00000000001c8947 */ /* 0x000fec0003800000 */
[----:B-----5:R-:W-:Y:S01]  /*18c0*/  HADD2.F32 R22, -RZ, R176.H1_H1 ;  /* 0x300000b0ff167230 */ /* 0x020fe20000004100 */
[----:B------:R-:W-:Y:S06]  /*18d0*/  BRA `(.L_x_30534) ;  /* 0x0000000000147947 */ /* 0x000fec0003800000 */
.L_x_30533:
[----:B--2--5:R-:W-:Y:S02]  /*18e0*/  HADD2.F32 R2, -RZ, R180.H1_H1 ;  /* 0x300000b4ff027230 */ /* 0x024fe40000004100 */
[----:B------:R-:W-:-:S03]  /*18f0*/  @P0 HADD2.F32 R3, -RZ, R176.H1_H1 ;  /* 0x300000b0ff030230 */ /* 0x000fc60000004100 */
[----:B------:R-:W-:-:S04]  /*1900*/  FMUL.FTZ R2, R2, UR8 ;  /* 0x0000000802027c20 */ /* 0x000fc80008410000 */
[----:B------:R-:W-:-:S04]  /*1910*/  FMUL.FTZ R22, R129, R2 ;  /* 0x0000000281167220 */ /* 0x000fc80000410000 */
[----:B------:R-:W-:-:S07]  /*1920*/  @P0 FADD.FTZ R22, R3, R22 ;  /* 0x0000001603160221 */ /* 0x000fce0000010000 */
.L_x_30534:
[----:B------:R-:W-:Y:S05]  /*1930*/  BSYNC B0 ;  /* 0x0000000000007941 */ /* 0x000fea0003800000 */
.L_x_30532:
[----:B------:R-:W-:Y:S04]  /*1940*/  BSSY B0, `(.L_x_30535) ;  /* 0x000000b000007945 */ /* 0x000fe80003800000 */
[----:B------:R-:W-:Y:S05]  /*1950*/  @P3 BRA `(.L_x_30536) ;  /* 0x0000000000103947 */ /* 0x000fea0003800000 */
[----:B--2---:R-:W-:Y:S01]  /*1960*/  HFMA2.MMA R5, -RZ, RZ, 0, 0 ;  /* 0x00000000ff057435 */ /* 0x004fe200000001ff */
[----:B------:R-:W-:Y:S10]  /*1970*/  @!P0 BRA `(.L_x_30537) ;  /* 0x00000000001c8947 */ /* 0x000ff40003800000 */
[----:B-----5:R-:W-:Y:S01]  /*1980*/  HADD2.F32 R5, -RZ, R177.H0_H0 ;  /* 0x200000b1ff057230 */ /* 0x020fe20000004100 */
[----:B------:R-:W-:Y:S06]  /*1990*/  BRA `(.L_x_30537) ;  /* 0x0000000000147947 */ /* 0x000fec0003800000 */
.L_x_30536:
[----:B--2--5:R-:W-:-:S05]  /*19a0*/  HADD2.F32 R2, -RZ, R181.H0_H0 ;  /* 0x200000b5ff027230 */ /* 0x024fca0000004100 */
[----:B------:R-:W-:Y:S01]  /*19b0*/  FMUL.FTZ R5, R2, UR8 ;  /* 0x0000000802057c20 */ /* 0x000fe20008410000 */
[----:B------:R-:W-:-:S03]  /*19c0*/  @P0 HADD2.F32 R2, -RZ, R177.H0_H0 ;  /* 0x200000b1ff020230 */ /* 0x000fc60000004100 */
[----:B------:R-:W-:-:S04]  /*19d0*/  FMUL.FTZ R5, R130, R5 ;  /* 0x0000000582057220 */ /* 0x000fc80000410000 */
[----:B------:R-:W-:-:S07]  /*19e0*/  @P0 FADD.FTZ R5, R2, R5 ;  /* 0x0000000502050221 */ /* 0x000fce0000010000 */
.L_x_30537:
[----:B------:R-:W-:Y:S05]  /*19f0*/  BSYNC B0 ;  /* 0x0000000000007941 */ /* 0x000fea0003800000 */
.L_x_30535:
[----:B------:R-:W-:Y:S04]  /*1a00*/  BSSY B0, `(.L_x_30538) ;  /* 0x000000b000007945 */ /* 0x000fe80003800000 */
[----:B------:R-:W-:Y:S05]  /*1a10*/  @P3 BRA `(.L_x_30539) ;  /* 0x0000000000103947 */ /* 0x000fea0003800000 */
[----:B------:R-:W-:Y:S01]  /*1a20*/  MOV R4, RZ ;  /* 0x000000ff00047202 */ /* 0x000fe20000000f00 */
[----:B------:R-:W-:Y:S06]  /*1a30*/  @!P0 BRA `(.L_x_30540) ;  /* 0x00000000001c8947 */ /* 0x000fec0003800000 */
[----:B-----5:R-:W-:Y:S01]  /*1a40*/  HADD2.F32 R4, -RZ, R177.H1_H1 ;  /* 0x300000b1ff047230 */ /* 0x020fe20000004100 */
[----:B------:R-:W-:Y:S06]  /*1a50*/  BRA `(.L_x_30540) ;  /* 0x0000000000147947 */ /* 0x000fec0003800000 */
.L_x_30539:
[----:B-----5:R-:W-:Y:S02]  /*1a60*/  HADD2.F32 R2, -RZ, R181.H1_H1 ;  /* 0x300000b5ff027230 */ /* 0x020fe40000004100 */
[----:B------:R-:W-:-:S03]  /*1a70*/  @P0 HADD2.F32 R3, -RZ, R177.H1_H1 ;  /* 0x300000b1ff030230 */ /* 0x000fc60000004100 */
[----:B------:R-:W-:-:S04]  /*1a80*/  FMUL.FTZ R2, R2, UR8 ;  /* 0x0000000802027c20 */ /* 0x000fc80008410000 */
[----:B------:R-:W-:-:S04]  /*1a90*/  FMUL.FTZ R4, R131, R2 ;  /* 0x0000000283047220 */ /* 0x000fc80000410000 */
[----:B------:R-:W-:-:S07]  /*1aa0*/  @P0 FADD.FTZ R4, R3, R4 ;  /* 0x0000000403040221 */ /* 0x000fce0000010000 */
.L_x_30540:
[----:B------:R-:W-:Y:S05]  /*1ab0*/  BSYNC B0 ;  /* 0x0000000000007941 */ /* 0x000fea0003800000 */
.L_x_30538:
[----:B------:R-:W-:Y:S04]  /*1ac0*/  BSSY B0, `(.L_x_30541) ;  /* 0x000000b000007945 */ /* 0x000fe80003800000 */
[----:B------:R-:W-:Y:S05]  /*1ad0*/  @P3 BRA `(.L_x_30542) ;  /* 0x0000000000103947 */ /* 0x000fea0003800000 */
[----:B------:R-:W-:Y:S01]  /*1ae0*/  HFMA2.MMA R3, -RZ, RZ, 0, 0 ;  /* 0x00000000ff037435 */ /* 0x000fe200000001ff */
[----:B------:R-:W-:Y:S10]  /*1af0*/  @!P0 BRA `(.L_x_30543) ;  /* 0x00000000001c8947 */ /* 0x000ff40003800000 */
[----:B-----5:R-:W-:Y:S01]  /*1b00*/  HADD2.F32 R3, -RZ, R178.H0_H0 ;  /* 0x200000b2ff037230 */ /* 0x020fe20000004100 */
[----:B------:R-:W-:Y:S06]  /*1b10*/  BRA `(.L_x_30543) ;  /* 0x0000000000147947 */ /* 0x000fec0003800000 */
.L_x_30542:
[----:B-----5:R-:W-:-:S05]  /*1b20*/  HADD2.F32 R2, -RZ, R182.H0_H0 ;  /* 0x200000b6ff027230 */ /* 0x020fca0000004100 */
[----:B------:R-:W-:Y:S01]  /*1b30*/  FMUL.FTZ R3, R2, UR8 ;  /* 0x0000000802037c20 */ /* 0x000fe20008410000 */
[----:B------:R-:W-:-:S03]  /*1b40*/  @P0 HADD2.F32 R2, -RZ, R178.H0_H0 ;  /* 0x200000b2ff020230 */ /* 0x000fc60000004100 */
[----:B------:R-:W-:-:S04]  /*1b50*/  FMUL.FTZ R3, R132, R3 ;  /* 0x0000000384037220 */ /* 0x000fc80000410000 */
[----:B------:R-:W-:-:S07]  /*1b60*/  @P0 FADD.FTZ R3, R2, R3 ;  /* 0x0000000302030221 */ /* 0x000fce0000010000 */
.L_x_30543:
[----:B------:R-:W-:Y:S05]  /*1b70*/  BSYNC B0 ;  /* 0x0000000000007941 */ /* 0x000fea0003800000 */
.L_x_30541:
[----:B------:R-:W-:Y:S04]  /*1b80*/  BSSY B0, `(.L_x_30544) ;  /* 0x000000b000007945 */ /* 0x000fe80003800000 */
[----:B------:R-:W-:Y:S05]  /*1b90*/  @P3 BRA `(.L_x_30545) ;  /* 0x0000000000103947 */ /* 0x000fea0003800000 */
[----:B------:R-:W-:Y:S01]  /*1ba0*/  MOV R2, RZ ;  /* 0x000000ff00027202 */ /* 0x000fe20000000f00 */
[----:B------:R-:W-:Y:S06]  /*1bb0*/  @!P0 BRA `(.L_x_30546) ;  /* 0x00000000001c8947 */ /* 0x000fec0003800000 */
[----:B-----5:R-:W-:Y:S01]  /*1bc0*/  HADD2.F32 R2, -RZ, R178.H1_H1 ;  /* 0x300000b2ff027230 */ /* 0x020fe20000004100 */
[----:B------:R-:W-:Y:S06]  /*1bd0*/  BRA `(.L_x_30546) ;  /* 0x0000000000147947 */ /* 0x000fec0003800000 */
.L_x_30545:
[----:B-----5:R-:W-:Y:S02]  /*1be0*/  HADD2.F32 R2, -RZ, R182.H1_H1 ;  /* 0x300000b6ff027230 */ /* 0x020fe40000004100 */
[----:B------:R-:W-:-:S03]  /*1bf0*/  @P0 HADD2.F32 R7, -RZ, R178.H1_H1 ;  /* 0x300000b2ff070230 */ /* 0x000fc60000004100 */
[----:B------:R-:W-:-:S04]  /*1c00*/  FMUL.FTZ R2, R2, UR8 ;  /* 0x0000000802027c20 */ /* 0x000fc80008410000 */
[----:B------:R-:W-:-:S04]  /*1c10*/  FMUL.FTZ R2, R133, R2 ;  /* 0x0000000285027220 */ /* 0x000fc80000410000 */
[----:B------:R-:W-:-:S07]  /*1c20*/  @P0 FADD.FTZ R2, R7, R2 ;  /* 0x0000000207020221 */ /* 0x000fce0000010000 */
.L_x_30546:
[----:B------:R-:W-:Y:S05]  /*1c30*/  BSYNC B0 ;  /* 0x0000000000007941 */ /* 0x000fea0003800000 */
.L_x_30544:
[----:B------:R-:W-:Y:S04]  /*1c40*/  BSSY B0, `(.L_x_30547) ;  /* 0x000000b000007945 */ /* 0x000fe80003800000 */
[----:B------:R-:W-:Y:S05]  /*1c50*/  @P3 BRA `(.L_x_30548) ;  /* 0x0000000000103947 */ /* 0x000fea0003800000 */
[----:B------:R-:W-:Y:S01]  /*1c60*/  HFMA2.MMA R189, -RZ, RZ, 0, 0 ;  /* 0x00000000ffbd7435 */ /* 0x000fe200000001ff */
[----:B------:R-:W-:Y:S10]  /*1c70*/  @!P0 BRA `(.L_x_30549) ;  /* 0x00000000001c8947 */ /* 0x000ff40003800000 */
[----:B-----5:R-:W-:Y:S01]  /*1c80*/  HADD2.F32 R189, -RZ, R179.H0_H0 ;  /* 0x200000b3ffbd7230 */ /* 0x020fe20000004100 */
[----:B------:R-:W-:Y:S06]  /*1c90*/  BRA `(.L_x_30549) ;  /* 0x0000000000147947 */ /* 0x000fec0003800000 */
.L_x_30548:
[----:B-----5:R-:W-:-:S05]  /*1ca0*/  HADD2.F32 R6, -RZ, R183.H0_H0 ;  /* 0x200000b7ff067230 */ /* 0x020fca0000004100 */
[----:B------:R-:W-:Y:S01]  /*1cb0*/  FMUL.FTZ R189, R6, UR8 ;  /* 0x0000000806bd7c20 */ /* 0x000fe20008410000 */
[----:B------:R-:W-:-:S03]  /*1cc0*/  @P0 HADD2.F32 R6, -RZ, R179.H0_H0 ;  /* 0x200000b3ff060230 */ /* 0x000fc60000004100 */
[----:B------:R-:W-:-:S04]  /*1cd0*/  FMUL.FTZ R189, R134, R189 ;  /* 0x000000bd86bd7220 */ /* 0x000fc80000410000 */
[----:B------:R-:W-:-:S07]  /*1ce0*/  @P0 FADD.FTZ R189, R6, R189 ;  /* 0x000000bd06bd0221 */ /* 0x000fce0000010000 */
.L_x_30549:
[----:B------:R-:W-:Y:S05]  /*1cf0*/  BSYNC B0 ;  /* 0x0000000000007941 */ /* 0x000fea0003800000 */
.L_x_30547:
[----:B------:R-:W-:Y:S04]  /*1d00*/  BSSY B0, `(.L_x_30550) ;  /* 0x000000b000007945 */ /* 0x000fe80003800000 */
[----:B------:R-:W-:Y:S05]  /*1d10*/  @P3 BRA `(.L_x_30551) ;  /* 0x0000000000103947 */ /* 0x000fea0003800000 */
[----:B------:R-:W-:Y:S01]  /*1d20*/  MOV R188, RZ ;  /* 0x000000ff00bc7202 */ /* 0x000fe20000000f00 */
[----:B------:R-:W-:Y:S06]  /*1d30*/  @!P0 BRA `(.L_x_30552) ;  /* 0x00000000001c8947 */ /* 0x000fec0003800000 */
[----:B-----5:R-:W-:Y:S01]  /*1d40*/  HADD2.F32 R188, -RZ, R179.H1_H1 ;  /* 0x300000b3ffbc7230 */ /* 0x020fe20000004100 */
[----:B------:R-:W-:Y:S06]  /*1d50*/  BRA `(.L_x_30552) ;  /* 0x0000000000147947 */ /* 0x000fec0003800000 */
.L_x_30551:
[----:B-----5:R-:W-:Y:S02]  /*1d60*/  HADD2.F32 R6, -RZ, R183.H1_H1 ;  /* 0x300000b7ff067230 */ /* 0x020fe40000004100 */
[----:B------:R-:W-:-:S03]  /*1d70*/  @P0 HADD2.F32 R7, -RZ, R179.H1_H1 ;  /* 0x300000b3ff070230 */ /* 0x000fc60000004100 */
[----:B------:R-:W-:-:S04]  /*1d80*/  FMUL.FTZ R6, R6, UR8 ;  /* 0x0000000806067c20 */ /* 0x000fc80008410000 */
[----:B------:R-:W-:-:S04]  /*1d90*/  FMUL.FTZ R188, R135, R6 ;  /* 0x0000000687bc7220 */ /* 0x000fc80000410000 */
[----:B------:R-:W-:-:S07]  /*1da0*/  @P0 FADD.FTZ R188, R7, R188 ;  /* 0x000000bc07bc0221 */ /* 0x000fce0000010000 */
.L_x_30552:
[----:B------:R-:W-:Y:S05]  /*1db0*/  BSYNC B0 ;  /* 0x0000000000007941 */ /* 0x000fea0003800000 */
.L_x_30550:
[----:B------:R-:W-:Y:S01]  /*1dc0*/  IMAD.WIDE.U32 R6, R13, 0x10, R226 ;  /* 0x000000100d067825 */ /* 0x000fe200078e00e2 */
[----:B------:R-:W-:Y:S02]  /*1dd0*/  F2FP.F16.F32.PACK_AB R11, R188, R189 ;  /* 0x000000bdbc0b723e */ /* 0x000fe400000000ff */
[----:B------:R-:W-:Y:S02]  /*1de0*/  F2FP.F16.F32.PACK_AB R10, R2, R3 ;  /* 0x00000003020a723e */ /* 0x000fe400000000ff */
[----:B------:R-:W-:Y:S02]  /*1df0*/  F2FP.F16.F32.PACK_AB R9, R4, R5 ;  /* 0x000000050409723e */ /* 0x000fe400000000ff */
[----:B------:R-:W-:Y:S02]  /*1e00*/  F2FP.F16.F32.PACK_AB R8, R22, R23 ;  /* 0x000000171608723e */ /* 0x000fe400000000ff */
        /* <DEDUP_REMOVED lines=15> */
.L_x_30554:
[----:B0----5:R-:W-:-:S05]  /*1f00*/  HADD2.F32 R6, -RZ, R180.H0_H0 ;  /* 0x200000b4ff067230 */ /* 0x021fca0000004100 */
[----:B------:R-:W-:Y:S01]  /*1f10*/  FMUL.FTZ R13, R6, UR8 ;  /* 0x00000008060d7c20 */ /* 0x000fe20008410000 */
[----:B------:R-:W-:-:S03]  /*1f20*/  @P0 HADD2.F32 R6, -RZ, R176.H0_H0 ;  /* 0x200000b0ff060230 */ /* 0x000fc60000004100 */
[----:B------:R-:W-:-:S04]  /*1f30*/  FMUL.FTZ R13, R136, R13 ;  /* 0x0000000d880d7220 */ /* 0x000fc80000410000 */
[----:B------:R-:W-:-:S07]  /*1f40*/  @P0 FADD.FTZ R13, R6, R13 ;  /* 0x0000000d060d0221 */ /* 0x000fce0000010000 */
.L_x_30555:
[----:B------:R-:W-:Y:S05]  /*1f50*/  BSYNC B0 ;  /* 0x0000000000007941 */ /* 0x000fea0003800000 */
.L_x_30553:
[----:B------:R-:W-:Y:S04]  /*1f60*/  BSSY B0, `(.L_x_30556) ;  /* 0x000000b000007945 */ /* 0x000fe80003800000 */
[----:B------:R-:W-:Y:S05]  /*1f70*/  @P3 BRA `(.L_x_30557) ;  /* 0x0000000000103947 */ /* 0x000fea0003800000 */
[----:B------:R-:W-:Y:S01]  /*1f80*/  MOV R12, RZ ;  /* 0x000000ff000c7202 */ /* 0x000fe20000000f00 */
[----:B------:R-:W-:Y:S06]  /*1f90*/  @!P0 BRA `(.L_x_30558) ;  /* 0x00000000001c8947 */ /* 0x000fec0003800000 */
[----:B-----5:R-:W-:Y:S01]  /*1fa0*/  HADD2.F32 R12, -RZ, R176.H1_H1 ;  /* 0x300000b0ff0c7230 */ /* 0x020fe20000004100 */
[----:B------:R-:W-:Y:S06]  /*1fb0*/  BRA `(.L_x_30558) ;  /* 0x0000000000147947 */ /* 0x000fec0003800000 */
.L_x_30557:
[----:B0----5:R-:W-:Y:S02]  /*1fc0*/  HADD2.F32 R6, -RZ, R180.H1_H1 ;  /* 0x300000b4ff067230 */ /* 0x021fe40000004100 */
[----:B------:R-:W-:-:S03]  /*1fd0*/  @P0 HADD2.F32 R7, -RZ, R176.H1_H1 ;  /* 0x300000b0ff070230 */ /* 0x000fc60000004100 */
[----:B------:R-:W-:-:S04]  /*1fe0*/  FMUL.FTZ R6, R6, UR8 ;  /* 0x0000000806067c20 */ /* 0x000fc80008410000 */
[----:B------:R-:W-:-:S04]  /*1ff0*/  FMUL.FTZ R12, R137, R6 ;  /* 0x00000006890c7220 */ /* 0x000fc80000410000 */
[----:B------:R-:W-:-:S07]  /*2000*/  @P0 FADD.FTZ R12, R7, R12 ;  /* 0x0000000c070c0221 */ /* 0x000fce0000010000 */
.L_x_30558:
[----:B------:R-:W-:Y:S05]  /*2010*/  BSYNC B0 ;  /* 0x0000000000007941 */ /* 0x000fea0003800000 */
.L_x_30556:
[----:B------:R-:W-:Y:S04]  /*2020*/  BSSY B0, `(.L_x_30559) ;  /* 0x000000b000007945 */ /* 0x000fe80003800000 */
[----:B------:R-:W-:Y:S05]  /*2030*/  @P3 BRA `(.L_x_30560) ;  /* 0x0000000000103947 */ /* 0x000fea0003800000 */
[----:B------:R-:W-:Y:S01]  /*2040*/  HFMA2.MMA R11, -RZ, RZ, 0, 0 ;  /* 0x00000000ff0b7435 */ /* 0x000fe200000001ff */
[----:B------:R-:W-:Y:S10]  /*2050*/  @!P0 BRA `(.L_x_30561) ;  /* 0x00000000001c8947 */ /* 0x000ff40003800000 */
[----:B-----5:R-:W-:Y:S01]  /*2060*/  HADD2.F32 R11, -RZ, R177.H0_H0 ;  /* 0x200000b1ff0b7230 */ /* 0x020fe20000004100 */
[----:B------:R-:W-:Y:S06]  /*2070*/  BRA `(.L_x_30561) ;  /* 0x0000000000147947 */ /* 0x000fec0003800000 */
.L_x_30560:
[----:B0----5:R-:W-:-:S05]  /*2080*/  HADD2.F32 R6, -RZ, R181.H0_H0 ;  /* 0x200000b5ff067230 */ /* 0x021fca0000004100 */
[----:B------:R-:W-:Y:S01]  /*2090*/  FMUL.FTZ R11, R6, UR8 ;  /* 0x00000008060b7c20 */ /* 0x000fe20008410000 */
[----:B------:R-:W-:-:S03]  /*20a0*/  @P0 HADD2.F32 R6, -RZ, R177.H0_H0 ;  /* 0x200000b1ff060230 */ /* 0x000fc60000004100 */
[----:B------:R-:W-:-:S04]  /*20b0*/  FMUL.FTZ R11, R138, R11 ;  /* 0x0000000b8a0b7220 */ /* 0x000fc80000410000 */
[----:B------:R-:W-:-:S07]  /*20c0*/  @P0 FADD.FTZ R11, R6, R11 ;  /* 0x0000000b060b0221 */ /* 0x000fce0000010000 */
.L_x_30561:
[----:B------:R-:W-:Y:S05]  /*20d0*/  BSYNC B0 ;  /* 0x0000000000007941 */ /* 0x000fea0003800000 */
.L_x_30559:
[----:B------:R-:W-:Y:S04]  /*20e0*/  BSSY B0, `(.L_x_30562) ;  /* 0x000000b000007945 */ /* 0x000fe80003800000 */
[----:B------:R-:W-:Y:S05]  /*20f0*/  @P3 BRA `(.L_x_30563) ;  /* 0x0000000000103947 */ /* 0x000fea0003800000 */
[----:B------:R-:W-:Y:S01]  /*2100*/  MOV R10, RZ ;  /* 0x000000ff000a7202 */ /* 0x000fe20000000f00 */
[----:B------:R-:W-:Y:S06]  /*2110*/  @!P0 BRA `(.L_x_30564) ;  /* 0x00000000001c8947 */ /* 0x000fec0003800000 */
[----:B-----5:R-:W-:Y:S01]  /*2120*/  HADD2.F32 R10, -RZ, R177.H1_H1 ;  /* 0x300000b1ff0a7230 */ /* 0x020fe20000004100 */
[----:B------:R-:W-:Y:S06]  /*2130*/  BRA `(.L_x_30564) ;  /* 0x0000000000147947 */ /* 0x000fec0003800000 */
.L_x_30563:
[----:B0----5:R-:W-:Y:S02]  /*2140*/  HADD2.F32 R6, -RZ, R181.H1_H1 ;  /* 0x300000b5ff067230 */ /* 0x021fe40000004100 */
[----:B------:R-:W-:-:S03]  /*2150*/  @P0 HADD2.F32 R7, -RZ, R177.H1_H1 ;  /* 0x300000b1ff070230 */ /* 0x000fc60000004100 */
[----:B------:R-:W-:-:S04]  /*2160*/  FMUL.FTZ R6, R6, UR8 ;  /* 0x0000000806067c20 */ /* 0x000fc80008410000 */
[----:B------:R-:W-:-:S04]  /*2170*/  FMUL.FTZ R10, R139, R6 ;  /* 0x000000068b0a7220 */ /* 0x000fc80000410000 */
[----:B------:R-:W-:-:S07]  /*2180*/  @P0 FADD.FTZ R10, R7, R10 ;  /* 0x0000000a070a0221 */ /* 0x000fce0000010000 */
.L_x_30564:
[----:B------:R-:W-:Y:S05]  /*2190*/  BSYNC B0 ;  /* 0x0000000000007941 */ /* 0x000fea0003800000 */
.L_x_30562:
[----:B------:R-:W-:Y:S04]  /*21a0*/  BSSY B0, `(.L_x_30565) ;  /* 0x000000b000007945 */ /* 0x000fe80003800000 */
[----:B------:R-:W-:Y:S05]  /*21b0*/  @P3 BRA `(.L_x_30566) ;  /* 0x0000000000103947 */ /* 0x000fea0003800000 */
[----:B0-----:R-:W-:Y:S01]  /*21c0*/  HFMA2.MMA R9, -RZ, RZ, 0, 0 ;  /* 0x00000000ff097435 */ /* 0x001fe200000001ff */
[----:B------:R-:W-:Y:S10]  /*21d0*/  @!P0 BRA `(.L_x_30567) ;  /* 0x00000000001c8947 */ /* 0x000ff40003800000 */
[----:B-----5:R-:W-:Y:S01]  /*21e0*/  HADD2.F32 R9, -RZ, R178.H0_H0 ;  /* 0x200000b2ff097230 */ /* 0x020fe20000004100 */
[----:B------:R-:W-:Y:S06]  /*21f0*/  BRA `(.L_x_30567) ;  /* 0x0000000000147947 */ /* 0x000fec0003800000 */
.L_x_30566:
[----:B0----5:R-:W-:-:S05]  /*2200*/  HADD2.F32 R6, -RZ, R182.H0_H0 ;  /* 0x200000b6ff067230 */ /* 0x021fca0000004100 */
[----:B------:R-:W-:Y:S01]  /*2210*/  FMUL.FTZ R9, R6, UR8 ;  /* 0x0000000806097c20 */ /* 0x000fe20008410000 */
[----:B------:R-:W-:-:S03]  /*2220*/  @P0 HADD2.F32 R6, -RZ, R178.H0_H0 ;  /* 0x200000b2ff060230 */ /* 0x000fc60000004100 */
[----:B------:R-:W-:-:S04]  /*2230*/  FMUL.FTZ R9, R140, R9 ;  /* 0x000000098c097220 */ /* 0x000fc80000410000 */
[----:B------:R-:W-:-:S07]  /*2240*/  @P0 FADD.FTZ R9, R6, R9 ;  /* 0x0000000906090221 */ /* 0x000fce0000010000 */
.L_x_30567:
[----:B------:R-:W-:Y:S05]  /*2250*/  BSYNC B0 ;  /* 0x0000000000007941 */ /* 0x000fea0003800000 */
.L_x_30565:
[----:B------:R-:W-:Y:S04]  /*2260*/  BSSY B0, `(.L_x_30568) ;  /* 0x000000b000007945 */ /* 0x000fe80003800000 */
[----:B------:R-:W-:Y:S05]  /*2270*/  @P3 BRA `(.L_x_30569) ;  /* 0x0000000000103947 */ /* 0x000fea0003800000 */
[----:B------:R-:W-:Y:S01]  /*2280*/  MOV R8, RZ ;  /* 0x000000ff00087202 */ /* 0x000fe20000000f00 */
[----:B------:R-:W-:Y:S06]  /*2290*/  @!P0 BRA `(.L_x_30570) ;  /* 0x00000000001c8947 */ /* 0x000fec0003800000 */
[----:B-----5:R-:W-:Y:S01]  /*22a0*/  HADD2.F32 R8, -RZ, R178.H1_H1 ;  /* 0x300000b2ff087230 */ /* 0x020fe20000004100 */
[----:B------:R-:W-:Y:S06]  /*22b0*/  BRA `(.L_x_30570) ;  /* 0x0000000000147947 */ /* 0x000fec0003800000 */
.L_x_30569:
[----:B-----5:R-:W-:Y:S02]  /*22c0*/  HADD2.F32 R6, -RZ, R182.H1_H1 ;  /* 0x300000b6ff067230 */ /* 0x020fe40000004100 */
[----:B------:R-:W-:-:S03]  /*22d0*/  @P0 HADD2.F32 R7, -RZ, R178.H1_H1 ;  /* 0x300000b2ff070230 */ /* 0x000fc60000004100 */
[----:B------:R-:W-:-:S04]  /*22e0*/  FMUL.FTZ R6, R6, UR8 ;  /* 0x0000000806067c20 */ /* 0x000fc80008410000 */
[----:B------:R-:W-:-:S04]  /*22f0*/  FMUL.FTZ R8, R141, R6 ;  /* 0x000000068d087220 */ /* 0x000fc80000410000 */
[----:B------:R-:W-:-:S07]  /*2300*/  @P0 FADD.FTZ R8, R7, R8 ;  /* 0x0000000807080221 */ /* 0x000fce0000010000 */
.L_x_30570:
[----:B------:R-:W-:Y:S05]  /*2310*/  BSYNC B0 ;  /* 0x0000000000007941 */ /* 0x000fea0003800000 */
.L_x_30568:
[----:B------:R-:W-:Y:S04]  /*2320*/  BSSY B0, `(.L_x_30571) ;  /* 0x000000b000007945 */ /* 0x000fe80003800000 */
[----:B------:R-:W-:Y:S05]  /*2330*/  @P3 BRA `(.L_x_30572) ;  /* 0x0000000000103947 */ /* 0x000fea0003800000 */
[----:B------:R-:W-:Y:S01]  /*2340*/  HFMA2.MMA R7, -RZ, RZ, 0, 0 ;  /* 0x00000000ff077435 */ /* 0x000fe200000001ff */
[----:B------:R-:W-:Y:S10]  /*2350*/  @!P0 BRA `(.L_x_30573) ;  /* 0x00000000001c8947 */ /* 0x000ff40003800000 */
[----:B-----5:R-:W-:Y:S01]  /*2360*/  HADD2.F32 R7, -RZ, R179.H0_H0 ;  /* 0x200000b3ff077230 */ /* 0x020fe20000004100 */
[----:B------:R-:W-:Y:S06]  /*2370*/  BRA `(.L_x_30573) ;  /* 0x0000000000147947 */ /* 0x000fec0003800000 */
.L_x_30572:
[----:B-----5:R-:W-:-:S05]  /*2380*/  HADD2.F32 R6, -RZ, R183.H0_H0 ;  /* 0x200000b7ff067230 */ /* 0x020fca0000004100 */
[----:B------:R-:W-:Y:S01]  /*2390*/  FMUL.FTZ R7, R6, UR8 ;  /* 0x0000000806077c20 */ /* 0x000fe20008410000 */
[----:B------:R-:W-:-:S03]  /*23a0*/  @P0 HADD2.F32 R6, -RZ, R179.H0_H0 ;  /* 0x200000b3ff060230 */ /* 0x000fc60000004100 */
[----:B------:R-:W-:-:S04]  /*23b0*/  FMUL.FTZ R7, R142, R7 ;  /* 0x000000078e077220 */ /* 0x000fc80000410000 */
[----:B------:R-:W-:-:S07]  /*23c0*/  @P0 FADD.FTZ R7, R6, R7 ;  /* 0x0000000706070221 */ /* 0x000fce0000010000 */
.L_x_30573:
[----:B------:R-:W-:Y:S05]  /*23d0*/  BSYNC B0 ;  /* 0x0000000000007941 */ /* 0x000fea0003800000 */
.L_x_30571:
[----:B------:R-:W-:Y:S04]  /*23e0*/  BSSY B0, `(.L_x_30574) ;  /* 0x000000b000007945 */ /* 0x000fe80003800000 */
[----:B------:R-:W-:Y:S05]  /*23f0*/  @P3 BRA `(.L_x_30575) ;  /* 0x0000000000103947 */ /* 0x000fea0003800000 */
[----:B------:R-:W-:Y:S01]  /*2400*/  MOV R6, RZ ;  /* 0x000000ff00067202 */ /* 0x000fe20000000f00 */
[----:B------:R-:W-:Y:S06]  /*2410*/  @!P0 BRA `(.L_x_30576) ;  /* 0x00000000001c8947 */ /* 0x000fec0003800000 */
[----:B-----5:R-:W-:Y:S01]  /*2420*/  HADD2.F32 R6, -RZ, R179.H1_H1 ;  /* 0x300000b3ff067230 */ /* 0x020fe20000004100 */
[----:B------:R-:W-:Y:S06]  /*2430*/  BRA `(.L_x_30576) ;  /* 0x0000000000147947 */ /* 0x000fec0003800000 */
.L_x_30575:
[----:B-----5:R-:W-:Y:S02]  /*2440*/  HADD2.F32 R6, -RZ, R183.H1_H1 ;  /* 0x300000b7ff067230 */ /* 0x020fe40000004100 */
[----:B------:R-:W-:-:S03]  /*2450*/  @P0 HADD2.F32 R17, -RZ, R179.H1_H1 ;  /* 0x300000b3ff110230 */ /* 0x000fc60000004100 */
[----:B------:R-:W-:-:S04]  /*2460*/  FMUL.FTZ R6, R6, UR8 ;  /* 0x0000000806067c20 */ /* 0x000fc80008410000 */
[----:B------:R-:W-:-:S04]  /*2470*/  FMUL.FTZ R6, R143, R6 ;  /* 0x000000068f067220 */ /* 0x000fc80000410000 */
[----:B------:R-:W-:-:S07]  /*2480*/  @P0 FADD.FTZ R6, R17, R6 ;  /* 0x0000000611060221 */ /* 0x000fce0000010000 */
.L_x_30576:
[----:B------:R-:W-:Y:S05]  /*2490*/  BSYNC B0 ;  /* 0x0000000000007941 */ /* 0x000fea0003800000 */
.L_x_30574:
        /* <DEDUP_REMOVED lines=20> */
.L_x_30578:
[----:B0----5:R-:W-:-:S05]  /*25e0*/  HADD2.F32 R14, -RZ, R180.H0_H0 ;  /* 0x200000b4ff0e7230 */ /* 0x021fca0000004100 */
[----:B------:R-:W-:Y:S01]  /*25f0*/  FMUL.FTZ R21, R14, UR8 ;  /* 0x000000080e157c20 */ /* 0x000fe20008410000 */
[----:B------:R-:W-:-:S03]  /*2600*/  @P0 HADD2.F32 R14, -RZ, R176.H0_H0 ;  /* 0x200000b0ff0e0230 */ /* 0x000fc60000004100 */
[----:B------:R-:W-:-:S04]  /*2610*/  FMUL.FTZ R21, R144, R21 ;  /* 0x0000001590157220 */ /* 0x000fc80000410000 */
[----:B------:R-:W-:-:S07]  /*2620*/  @P0 FADD.FTZ R21, R14, R21 ;  /* 0x000000150e150221 */ /* 0x000fce0000010000 */
.L_x_30579:
[----:B------:R-:W-:Y:S05]  /*2630*/  BSYNC B0 ;  /* 0x0000000000007941 */ /* 0x000fea0003800000 */
.L_x_30577:
[----:B------:R-:W-:Y:S04]  /*2640*/  BSSY B0, `(.L_x_30580) ;  /* 0x000000b000007945 */ /* 0x000fe80003800000 */
[----:B------:R-:W-:Y:S05]  /*2650*/  @P3 BRA `(.L_x_30581) ;  /* 0x0000000000103947 */ /* 0x000fea0003800000 */
[----:B------:R-:W-:Y:S01]  /*2660*/  MOV R20, RZ ;  /* 0x000000ff00147202 */ /* 0x000fe20000000f00 */
[----:B------:R-:W-:Y:S06]  /*2670*/  @!P0 BRA `(.L_x_30582) ;  /* 0x00000000001c8947 */ /* 0x000fec0003800000 */
[----:B-----5:R-:W-:Y:S01]  /*2680*/  HADD2.F32 R20, -RZ, R176.H1_H1 ;  /* 0x300000b0ff147230 */ /* 0x020fe20000004100 */
[----:B------:R-:W-:Y:S06]  /*2690*/  BRA `(.L_x_30582) ;  /* 0x0000000000147947 */ /* 0x000fec0003800000 */
.L_x_30581:
[----:B0----5:R-:W-:Y:S02]  /*26a0*/  HADD2.F32 R14, -RZ, R180.H1_H1 ;  /* 0x300000b4ff0e7230 */ /* 0x021fe40000004100 */
[----:B------:R-:W-:-:S03]  /*26b0*/  @P0 HADD2.F32 R15, -RZ, R176.H1_H1 ;  /* 0x300000b0ff0f0230 */ /* 0x000fc60000004100 */
[----:B------:R-:W-:-:S04]  /*26c0*/  FMUL.FTZ R14, R14, UR8 ;  /* 0x000000080e0e7c20 */ /* 0x000fc80008410000 */
[----:B------:R-:W-:-:S04]  /*26d0*/  FMUL.FTZ R20, R145, R14 ;  /* 0x0000000e91147220 */ /* 0x000fc80000410000 */
[----:B------:R-:W-:-:S07]  /*26e0*/  @P0 FADD.FTZ R20, R15, R20 ;  /* 0x000000140f140221 */ /* 0x000fce0000010000 */
.L_x_30582:
[----:B------:R-:W-:Y:S05]  /*26f0*/  BSYNC B0 ;  /* 0x0000000000007941 */ /* 0x000fea0003800000 */
.L_x_30580:
[----:B------:R-:W-:Y:S04]  /*2700*/  BSSY B0, `(.L_x_30583) ;  /* 0x000000b000007945 */ /* 0x000fe80003800000 */
[----:B------:R-:W-:Y:S05]  /*2710*/  @P3 BRA `(.L_x_30584) ;  /* 0x0000000000103947 */ /* 0x000fea0003800000 */
[----:B------:R-:W-:Y:S01]  /*2720*/  HFMA2.MMA R19, -RZ, RZ, 0, 0 ;  /* 0x00000000ff137435 */ /* 0x000fe200000001ff */
[----:B------:R-:W-:Y:S10]  /*2730*/  @!P0 BRA `(.L_x_30585) ;  /* 0x00000000001c8947 */ /* 0x000ff40003800000 */
[----:B-----5:R-:W-:Y:S01]  /*2740*/  HADD2.F32 R19, -RZ, R177.H0_H0 ;  /* 0x200000b1ff137230 */ /* 0x020fe20000004100 */
[----:B------:R-:W-:Y:S06]  /*2750*/  BRA `(.L_x_30585) ;  /* 0x0000000000147947 */ /* 0x000fec0003800000 */
.L_x_30584:
[----:B0----5:R-:W-:-:S05]  /*2760*/  HADD2.F32 R14, -RZ, R181.H0_H0 ;  /* 0x200000b5ff0e7230 */ /* 0x021fca0000004100 */
[----:B------:R-:W-:Y:S01]  /*2770*/  FMUL.FTZ R19, R14, UR8 ;  /* 0x000000080e137c20 */ /* 0x000fe20008410000 */
[----:B------:R-:W-:-:S03]  /*2780*/  @P0 HADD2.F32 R14, -RZ, R177.H0_H0 ;  /* 0x200000b1ff0e0230 */ /* 0x000fc60000004100 */
[----:B------:R-:W-:-:S04]  /*2790*/  FMUL.FTZ R19, R146, R19 ;  /* 0x0000001392137220 */ /* 0x000fc80000410000 */
[----:B------:R-:W-:-:S07]  /*27a0*/  @P0 FADD.FTZ R19, R14, R19 ;  /* 0x000000130e130221 */ /* 0x000fce0000010000 */
.L_x_30585:
[----:B------:R-:W-:Y:S05]  /*27b0*/  BSYNC B0 ;  /* 0x0000000000007941 */ /* 0x000fea0003800000 */
.L_x_30583:
[----:B------:R-:W-:Y:S04]  /*27c0*/  BSSY B0, `(.L_x_30586) ;  /* 0x000000b000007945 */ /* 0x000fe80003800000 */
[----:B------:R-:W-:Y:S05]  /*27d0*/  @P3 BRA `(.L_x_30587) ;  /* 0x0000000000103947 */ /* 0x000fea0003800000 */
[----:B------:R-:W-:Y:S01]  /*27e0*/  MOV R18, RZ ;  /* 0x000000ff00127202 */ /* 0x000fe20000000f00 */
[----:B------:R-:W-:Y:S06]  /*27f0*/  @!P0 BRA `(.L_x_30588) ;  /* 0x00000000001c8947 */ /* 0x000fec0003800000 */
[----:B-----5:R-:W-:Y:S01]  /*2800*/  HADD2.F32 R18, -RZ, R177.H1_H1 ;  /* 0x300000b1ff127230 */ /* 0x020fe20000004100 */
[----:B------:R-:W-:Y:S06]  /*2810*/  BRA `(.L_x_30588) ;  /* 0x0000000000147947 */ /* 0x000fec0003800000 */
.L_x_30587:
[----:B0----5:R-:W-:Y:S02]  /*2820*/  HADD2.F32 R14, -RZ, R181.H1_H1 ;  /* 0x300000b5ff0e7230 */ /* 0x021fe40000004100 */
[----:B------:R-:W-:-:S03]  /*2830*/  @P0 HADD2.F32 R15, -RZ, R177.H1_H1 ;  /* 0x300000b1ff0f0230 */ /* 0x000fc60000004100 */
[----:B------:R-:W-:-:S04]  /*2840*/  FMUL.FTZ R14, R14, UR8 ;  /* 0x000000080e0e7c20 */ /* 0x000fc80008410000 */
[----:B------:R-:W-:-:S04]  /*2850*/  FMUL.FTZ R18, R147, R14 ;  /* 0x0000000e93127220 */ /* 0x000fc80000410000 */
[----:B------:R-:W-:-:S07]  /*2860*/  @P0 FADD.FTZ R18, R15, R18 ;  /* 0x000000120f120221 */ /* 0x000fce0000010000 */
.L_x_30588:
[----:B------:R-:W-:Y:S05]  /*2870*/  BSYNC B0 ;  /* 0x0000000000007941 */ /* 0x000fea0003800000 */
.L_x_30586:
[----:B------:R-:W-:Y:S04]  /*2880*/  BSSY B0, `(.L_x_30589) ;  /* 0x000000b000007945 */ /* 0x000fe80003800000 */
[----:B------:R-:W-:Y:S05]  /*2890*/  @P3 BRA `(.L_x_30590) ;  /* 0x0000000000103947 */ /* 0x000fea0003800000 */
[----:B------:R-:W-:Y:S01]  /*28a0*/  HFMA2.MMA R17, -RZ, RZ, 0, 0 ;  /* 0x00000000ff117435 */ /* 0x000fe200000001ff */
[----:B------:R-:W-:Y:S10]  /*28b0*/  @!P0 BRA `(.L_x_30591) ;  /* 0x00000000001c8947 */ /* 0x000ff40003800000 */
[----:B-----5:R-:W-:Y:S01]  /*28c0*/  HADD2.F32 R17, -RZ, R178.H0_H0 ;  /* 0x200000b2ff117230 */ /* 0x020fe20000004100 */
[----:B------:R-:W-:Y:S06]  /*28d0*/  BRA `(.L_x_30591) ;  /* 0x0000000000147947 */ /* 0x000fec0003800000 */
.L_x_30590:
[----:B0----5:R-:W-:-:S05]  /*28e0*/  HADD2.F32 R14, -RZ, R182.H0_H0 ;  /* 0x200000b6ff0e7230 */ /* 0x021fca0000004100 */
[----:B------:R-:W-:Y:S01]  /*28f0*/  FMUL.FTZ R17, R14, UR8 ;  /* 0x000000080e117c20 */ /* 0x000fe20008410000 */
[----:B------:R-:W-:-:S03]  /*2900*/  @P0 HADD2.F32 R14, -RZ, R178.H0_H0 ;  /* 0x200000b2ff0e0230 */ /* 0x000fc60000004100 */
[----:B------:R-:W-:-:S04]  /*2910*/  FMUL.FTZ R17, R148, R17 ;  /* 0x0000001194117220 */ /* 0x000fc80000410000 */
[----:B------:R-:W-:-:S07]  /*2920*/  @P0 FADD.FTZ R17, R14, R17 ;  /* 0x000000110e110221 */ /* 0x000fce0000010000 */
.L_x_30591:
[----:B------:R-:W-:Y:S05]  /*2930*/  BSYNC B0 ;  /* 0x0000000000007941 */ /* 0x000fea0003800000 */
.L_x_30589:
[----:B------:R-:W-:Y:S04]  /*2940*/  BSSY B0, `(.L_x_30592) ;  /* 0x000000b000007945 */ /* 0x000fe80003800000 */
[----:B------:R-:W-:Y:S05]  /*2950*/  @P3 BRA `(.L_x_30593) ;  /* 0x0000000000103947 */ /* 0x000fea0003800000 */
[----:B------:R-:W-:Y:S01]  /*2960*/  MOV R16, RZ ;  /* 0x000000ff00107202 */ /* 0x000fe20000000f00 */
[----:B------:R-:W-:Y:S06]  /*2970*/  @!P0 BRA `(.L_x_30594) ;  /* 0x00000000001c8947 */ /* 0x000fec0003800000 */
[----:B-----5:R-:W-:Y:S01]  /*2980*/  HADD2.F32 R16, -RZ, R178.H1_H1 ;  /* 0x300000b2ff107230 */ /* 0x020fe20000004100 */
[----:B------:R-:W-:Y:S06]  /*2990*/  BRA `(.L_x_30594) ;  /* 0x0000000000147947 */ /* 0x000fec0003800000 */
.L_x_30593:
[----:B0----5:R-:W-:Y:S02]  /*29a0*/  HADD2.F32 R14, -RZ, R182.H1_H1 ;  /* 0x300000b6ff0e7230 */ /* 0x021fe40000004100 */
[----:B------:R-:W-:-:S03]  /*29b0*/  @P0 HADD2.F32 R15, -RZ, R178.H1_H1 ;  /* 0x300000b2ff0f0230 */ /* 0x000fc60000004100 */
[----:B------:R-:W-:-:S04]  /*29c0*/  FMUL.FTZ R14, R14, UR8 ;  /* 0x000000080e0e7c20 */ /* 0x000fc80008410000 */
[----:B------:R-:W-:-:S04]  /*29d0*/  FMUL.FTZ R16, R149, R14 ;  /* 0x0000000e95107220 */ /* 0x000fc80000410000 */
[----:B------:R-:W-:-:S07]  /*29e0*/  @P0 FADD.FTZ R16, R15, R16 ;  /* 0x000000100f100221 */ /* 0x000fce0000010000 */
.L_x_30594:
[----:B------:R-:W-:Y:S05]  /*29f0*/  BSYNC B0 ;  /* 0x0000000000007941 */ /* 0x000fea0003800000 */
.L_x_30592:
[----:B------:R-:W-:Y:S04]  /*2a00*/  BSSY B0, `(.L_x_30595) ;  /* 0x000000b000007945 */ /* 0x000fe80003800000 */
[----:B------:R-:W-:Y:S05]  /*2a10*/  @P3 BRA `(.L_x_30596) ;  /* 0x0000000000103947 */ /* 0x000fea0003800000 */
[----:B0-----:R-:W-:Y:S01]  /*2a20*/  HFMA2.MMA R15, -RZ, RZ, 0, 0 ;  /* 0x00000000ff0f7435 */ /* 0x001fe200000001ff */
[----:B------:R-:W-:Y:S10]  /*2a30*/  @!P0 BRA `(.L_x_30597) ;  /* 0x00000000001c8947 */ /* 0x000ff40003800000 */
[----:B-----5:R-:W-:Y:S01]  /*2a40*/  HADD2.F32 R15, -RZ, R179.H0_H0 ;  /* 0x200000b3ff0f7230 */ /* 0x020fe20000004100 */
[----:B------:R-:W-:Y:S06]  /*2a50*/  BRA `(.L_x_30597) ;  /* 0x0000000000147947 */ /* 0x000fec0003800000 */
.L_x_30596:
[----:B0----5:R-:W-:-:S05]  /*2a60*/  HADD2.F32 R14, -RZ, R183.H0_H0 ;  /* 0x200000b7ff0e7230 */ /* 0x021fca0000004100 */
[----:B------:R-:W-:Y:S01]  /*2a70*/  FMUL.FTZ R15, R14, UR8 ;  /* 0x000000080e0f7c20 */ /* 0x000fe20008410000 */
[----:B------:R-:W-:-:S03]  /*2a80*/  @P0 HADD2.F32 R14, -RZ, R179.H0_H0 ;  /* 0x200000b3ff0e0230 */ /* 0x000fc60000004100 */
[----:B------:R-:W-:-:S04]  /*2a90*/  FMUL.FTZ R15, R150, R15 ;  /* 0x0000000f960f7220 */ /* 0x000fc80000410000 */
[----:B------:R-:W-:-:S07]  /*2aa0*/  @P0 FADD.FTZ R15, R14, R15 ;  /* 0x0000000f0e0f0221 */ /* 0x000fce0000010000 */
.L_x_30597:
[----:B------:R-:W-:Y:S05]  /*2ab0*/  BSYNC B0 ;  /* 0x0000000000007941 */ /* 0x000fea0003800000 */
.L_x_30595:
[----:B------:R-:W-:Y:S04]  /*2ac0*/  BSSY B0, `(.L_x_30598) ;  /* 0x000000b000007945 */ /* 0x000fe80003800000 */
[----:B------:R-:W-:Y:S05]  /*2ad0*/  @P3 BRA `(.L_x_30599) ;  /* 0x0000000000103947 */ /* 0x000fea0003800000 */
[----:B------:R-:W-:Y:S01]  /*2ae0*/  MOV R14, RZ ;  /* 0x000000ff000e7202 */ /* 0x000fe20000000f00 */
[----:B------:R-:W-:Y:S06]  /*2af0*/  @!P0 BRA `(.L_x_30600) ;  /* 0x00000000001c8947 */ /* 0x000fec0003800000 */
[----:B-----5:R-:W-:Y:S01]  /*2b00*/  HADD2.F32 R14, -RZ, R179.H1_H1 ;  /* 0x300000b3ff0e7230 */ /* 0x020fe20000004100 */
[----:B------:R-:W-:Y:S06]  /*2b10*/  BRA `(.L_x_30600) ;  /* 0x0000000000147947 */ /* 0x000fec0003800000 */
.L_x_30599:
[----:B-----5:R-:W-:Y:S02]  /*2b20*/  HADD2.F32 R14, -RZ, R183.H1_H1 ;  /* 0x300000b7ff0e7230 */ /* 0x020fe40000004100 */
[----:B------:R-:W-:-:S03]  /*2b30*/  @P0 HADD2.F32 R185, -RZ, R179.H1_H1 ;  /* 0x300000b3ffb90230 */ /* 0x000fc60000004100 */
[----:B------:R-:W-:-:S04]  /*2b40*/  FMUL.FTZ R14, R14, UR8 ;  /* 0x000000080e0e7c20 */ /* 0x000fc80008410000 */
[----:B------:R-:W-:-:S04]  /*2b50*/  FMUL.FTZ R14, R151, R14 ;  /* 0x0000000e970e7220 */ /* 0x000fc80000410000 */
[----:B------:R-:W-:-:S07]  /*2b60*/  @P0 FADD.FTZ R14, R185, R14 ;  /* 0x0000000eb90e0221 */ /* 0x000fce0000010000 */
.L_x_30600:
[----:B------:R-:W-:Y:S05]  /*2b70*/  BSYNC B0 ;  /* 0x0000000000007941 */ /* 0x000fea0003800000 */
.L_x_30598:
[----:B------:R-:W-:Y:S01]  /*2b80*/  IMAD.WIDE.U32 R204, R204, 0x10, R226 ;  /* 0x00000010cccc7825 */ /* 0x000fe200078e00e2 */
[----:B------:R-:W-:Y:S02]  /*2b90*/  F2FP.F16.F32.PACK_AB R187, R14, R15 ;  /* 0x0000000f0ebb723e */ /* 0x000fe400000000ff */
[----:B------:R-:W-:Y:S02]  /*2ba0*/  F2FP.F16.F32.PACK_AB R186, R16, R17 ;  /* 0x0000001110ba723e */ /* 0x000fe400000000ff */
[----:B------:R-:W-:Y:S02]  /*2bb0*/  F2FP.F16.F32.PACK_AB R185, R18, R19 ;  /* 0x0000001312b9723e */ /* 0x000fe400000000ff */
[----:B------:R-:W-:-:S05]  /*2bc0*/  F2FP.F16.F32.PACK_AB R184, R20, R21 ;  /* 0x0000001514b8723e */ /* 0x000fca00000000ff */
        /* <DEDUP_REMOVED lines=15> */
.L_x_30602:
[----:B0----5:R-:W-:-:S05]  /*2cc0*/  HADD2.F32 R184, -RZ, R180.H0_H0 ;  /* 0x200000b4ffb87230 */ /* 0x021fca0000004100 */
[----:B------:R-:W-:Y:S01]  /*2cd0*/  FMUL.FTZ R211, R184, UR8 ;  /* 0x00000008b8d37c20 */ /* 0x000fe20008410000 */
[----:B------:R-:W-:-:S03]  /*2ce0*/  @P0 HADD2.F32 R184, -RZ, R176.H0_H0 ;  /* 0x200000b0ffb80230 */ /* 0x000fc60000004100 */
[----:B------:R-:W-:-:S04]  /*2cf0*/  FMUL.FTZ R211, R152, R211 ;  /* 0x000000d398d37220 */ /* 0x000fc80000410000 */
[----:B------:R-:W-:-:S07]  /*2d00*/  @P0 FADD.FTZ R211, R184, R211 ;  /* 0x000000d3b8d30221 */ /* 0x000fce0000010000 */
.L_x_30603:
[----:B------:R-:W-:Y:S05]  /*2d10*/  BSYNC B0 ;  /* 0x0000000000007941 */ /* 0x000fea0003800000 */
.L_x_30601:
[----:B------:R-:W-:Y:S04]  /*2d20*/  BSSY B0, `(.L_x_30604) ;  /* 0x000000b000007945 */ /* 0x000fe80003800000 */
[----:B------:R-:W-:Y:S05]  /*2d30*/  @P3 BRA `(.L_x_30605) ;  /* 0x0000000000103947 */ /* 0x000fea0003800000 */
[----:B------:R-:W-:Y:S01]  /*2d40*/  MOV R210, RZ ;  /* 0x000000ff00d27202 */ /* 0x000fe20000000f00 */
[----:B------:R-:W-:Y:S06]  /*2d50*/  @!P0 BRA `(.L_x_30606) ;  /* 0x00000000001c8947 */ /* 0x000fec0003800000 */
[----:B-----5:R-:W-:Y:S01]  /*2d60*/  HADD2.F32 R210, -RZ, R176.H1_H1 ;  /* 0x300000b0ffd27230 */ /* 0x020fe20000004100 */
[----:B------:R-:W-:Y:S06]  /*2d70*/  BRA `(.L_x_30606) ;  /* 0x0000000000147947 */ /* 0x000fec0003800000 */
.L_x_30605:
[----:B0----5:R-:W-:-:S05]  /*2d80*/  HADD2.F32 R184, -RZ, R180.H1_H1 ;  /* 0x300000b4ffb87230 */ /* 0x021fca0000004100 */
[----:B------:R-:W-:-:S04]  /*2d90*/  FMUL.FTZ R184, R184, UR8 ;  /* 0x00000008b8b87c20 */ /* 0x000fc80008410000 */
[----:B------:R-:W-:Y:S01]  /*2da0*/  FMUL.FTZ R210, R153, R184 ;  /* 0x000000b899d27220 */ /* 0x000fe20000410000 */
[----:B------:R-:W-:-:S05]  /*2db0*/  @P0 HADD2.F32 R184, -RZ, R176.H1_H1 ;  /* 0x300000b0ffb80230 */ /* 0x000fca0000004100 */
[----:B------:R-:W-:-:S07]  /*2dc0*/  @P0 FADD.FTZ R210, R184, R210 ;  /* 0x000000d2b8d20221 */ /* 0x000fce0000010000 */
.L_x_30606:
[----:B------:R-:W-:Y:S05]  /*2dd0*/  BSYNC B0 ;  /* 0x0000000000007941 */ /* 0x000fea0003800000 */
.L_x_30604:
[----:B------:R-:W-:Y:S04]  /*2de0*/  BSSY B0, `(.L_x_30607) ;  /* 0x000000b000007945 */ /* 0x000fe80003800000 */
[----:B------:R-:W-:Y:S05]  /*2df0*/  @P3 BRA `(.L_x_30608) ;  /* 0x0000000000103947 */ /* 0x000fea0003800000 */
[----:B------:R-:W-:Y:S01]  /*2e00*/  HFMA2.MMA R209, -RZ, RZ, 0, 0 ;  /* 0x00000000ffd17435 */ /* 0x000fe200000001ff */
[----:B------:R-:W-:Y:S10]  /*2e10*/  @!P0 BRA `(.L_x_30609) ;  /* 0x00000000001c8947 */ /* 0x000ff40003800000 */
[----:B-----5:R-:W-:Y:S01]  /*2e20*/  HADD2.F32 R209, -RZ, R177.H0_H0 ;  /* 0x200000b1ffd17230 */ /* 0x020fe20000004100 */
[----:B------:R-:W-:Y:S06]  /*2e30*/  BRA `(.L_x_30609) ;  /* 0x0000000000147947 */ /* 0x000fec0003800000 */
.L_x_30608:
[----:B0----5:R-:W-:-:S05]  /*2e40*/  HADD2.F32 R184, -RZ, R181.H0_H0 ;  /* 0x200000b5ffb87230 */ /* 0x021fca0000004100 */
[----:B------:R-:W-:-:S04]  /*2e50*/  FMUL.FTZ R184, R184, UR8 ;  /* 0x00000008b8b87c20 */ /* 0x000fc80008410000 */
[----:B------:R-:W-:Y:S01]  /*2e60*/  FMUL.FTZ R209, R154, R184 ;  /* 0x000000b89ad17220 */ /* 0x000fe20000410000 */
[----:B------:R-:W-:-:S05]  /*2e70*/  @P0 HADD2.F32 R184, -RZ, R177.H0_H0 ;  /* 0x200000b1ffb80230 */ /* 0x000fca0000004100 */
[----:B------:R-:W-:-:S07]  /*2e80*/  @P0 FADD.FTZ R209, R184, R209 ;  /* 0x000000d1b8d10221 */ /* 0x000fce0000010000 */
.L_x_30609:
[----:B------:R-:W-:Y:S05]  /*2e90*/  BSYNC B0 ;  /* 0x0000000000007941 */ /* 0x000fea0003800000 */
.L_x_30607:
[----:B------:R-:W-:Y:S04]  /*2ea0*/  BSSY B0, `(.L_x_30610) ;  /* 0x000000b000007945 */ /* 0x000fe80003800000 */
[----:B------:R-:W-:Y:S05]  /*2eb0*/  @P3 BRA `(.L_x_30611) ;  /* 0x0000000000103947 */ /* 0x000fea0003800000 */
[----:B------:R-:W-:Y:S01]  /*2ec0*/  MOV R208, RZ ;  /* 0x000000ff00d07202 */ /* 0x000fe20000000f00 */
[----:B------:R-:W-:Y:S06]  /*2ed0*/  @!P0 BRA `(.L_x_30612) ;  /* 0x00000000001c8947 */ /* 0x000fec0003800000 */
[----:B-----5:R-:W-:Y:S01]  /*2ee0*/  HADD2.F32 R208, -RZ, R177.H1_H1 ;  /* 0x300000b1ffd07230 */ /* 0x020fe20000004100 */
[----:B------:R-:W-:Y:S06]  /*2ef0*/  BRA `(.L_x_30612) ;  /* 0x0000000000147947 */ /* 0x000fec0003800000 */
.L_x_30611:
[----:B0----5:R-:W-:-:S05]  /*2f00*/  HADD2.F32 R184, -RZ, R181.H1_H1 ;  /* 0x300000b5ffb87230 */ /* 0x021fca0000004100 */
[----:B------:R-:W-:-:S04]  /*2f10*/  FMUL.FTZ R184, R184, UR8 ;  /* 0x00000008b8b87c20 */ /* 0x000fc80008410000 */
[----:B------:R-:W-:Y:S01]  /*2f20*/  FMUL.FTZ R208, R155, R184 ;  /* 0x000000b89bd07220 */ /* 0x000fe20000410000 */
[----:B------:R-:W-:-:S05]  /*2f30*/  @P0 HADD2.F32 R184, -RZ, R177.H1_H1 ;  /* 0x300000b1ffb80230 */ /* 0x000fca0000004100 */
[----:B------:R-:W-:-:S07]  /*2f40*/  @P0 FADD.FTZ R208, R184, R208 ;  /* 0x000000d0b8d00221 */ /* 0x000fce0000010000 */
.L_x_30612:
[----:B------:R-:W-:Y:S05]  /*2f50*/  BSYNC B0 ;  /* 0x0000000000007941 */ /* 0x000fea0003800000 */
.L_x_30610:
[----:B------:R-:W-:Y:S04]  /*2f60*/  BSSY B0, `(.L_x_30613) ;  /* 0x000000b000007945 */ /* 0x000fe80003800000 */
[----:B------:R-:W-:Y:S05]  /*2f70*/  @P3 BRA `(.L_x_30614) ;  /* 0x0000000000103947 */ /* 0x000fea0003800000 */
[----:B------:R-:W-:Y:S01]  /*2f80*/  HFMA2.MMA R207, -RZ, RZ, 0, 0 ;  /* 0x00000000ffcf7435 */ /* 0x000fe200000001ff */
[----:B------:R-:W-:Y:S10]  /*2f90*/  @!P0 BRA `(.L_x_30615) ;  /* 0x00000000001c8947 */ /* 0x000ff40003800000 */
[----:B-----5:R-:W-:Y:S01]  /*2fa0*/  HADD2.F32 R207, -RZ, R178.H0_H0 ;  /* 0x200000b2ffcf7230 */ /* 0x020fe20000004100 */
[----:B------:R-:W-:Y:S06]  /*2fb0*/  BRA `(.L_x_30615) ;  /* 0x0000000000147947 */ /* 0x000fec0003800000 */
.L_x_30614:
[----:B0----5:R-:W-:-:S05]  /*2fc0*/  HADD2.F32 R184, -RZ, R182.H0_H0 ;  /* 0x200000b6ffb87230 */ /* 0x021fca0000004100 */
[----:B------:R-:W-:-:S04]  /*2fd0*/  FMUL.FTZ R184, R184, UR8 ;  /* 0x00000008b8b87c20 */ /* 0x000fc80008410000 */
[----:B------:R-:W-:Y:S01]  /*2fe0*/  FMUL.FTZ R207, R156, R184 ;  /* 0x000000b89ccf7220 */ /* 0x000fe20000410000 */
[----:B------:R-:W-:-:S05]  /*2ff0*/  @P0 HADD2.F32 R184, -RZ, R178.H0_H0 ;  /* 0x200000b2ffb80230 */ /* 0x000fca0000004100 */
[----:B------:R-:W-:-:S07]  /*3000*/  @P0 FADD.FTZ R207, R184, R207 ;  /* 0x000000cfb8cf0221 */ /* 0x000fce0000010000 */
.L_x_30615:
[----:B------:R-:W-:Y:S05]  /*3010*/  BSYNC B0 ;  /* 0x0000000000007941 */ /* 0x000fea0003800000 */
.L_x_30613:
[----:B------:R-:W-:Y:S04]  /*3020*/  BSSY B0, `(.L_x_30616) ;  /* 0x000000b000007945 */ /* 0x000fe80003800000 */
[----:B------:R-:W-:Y:S05]  /*3030*/  @P3 BRA `(.L_x_30617) ;  /* 0x0000000000103947 */ /* 0x000fea0003800000 */
[----:B------:R-:W-:Y:S01]  /*3040*/  MOV R206, RZ ;  /* 0x000000ff00ce7202 */ /* 0x000fe20000000f00 */
[----:B------:R-:W-:Y:S06]  /*3050*/  @!P0 BRA `(.L_x_30618) ;  /* 0x00000000001c8947 */ /* 0x000fec0003800000 */
[----:B-----5:R-:W-:Y:S01]  /*3060*/  HADD2.F32 R206, -RZ, R178.H1_H1 ;  /* 0x300000b2ffce7230 */ /* 0x020fe20000004100 */
[----:B------:R-:W-:Y:S06]  /*3070*/  BRA `(.L_x_30618) ;  /* 0x0000000000147947 */ /* 0x000fec0003800000 */
.L_x_30617:
[----:B0----5:R-:W-:-:S05]  /*3080*/  HADD2.F32 R184, -RZ, R182.H1_H1 ;  /* 0x300000b6ffb87230 */ /* 0x021fca0000004100 */
[----:B------:R-:W-:-:S04]  /*3090*/  FMUL.FTZ R184, R184, UR8 ;  /* 0x00000008b8b87c20 */ /* 0x000fc80008410000 */
[----:B------:R-:W-:Y:S01]  /*30a0*/  FMUL.FTZ R206, R157, R184 ;  /* 0x000000b89dce7220 */ /* 0x000fe20000410000 */
[----:B------:R-:W-:-:S05]  /*30b0*/  @P0 HADD2.F32 R184, -RZ, R178.H1_H1 ;  /* 0x300000b2ffb80230 */ /* 0x000fca0000004100 */
[----:B------:R-:W-:-:S07]  /*30c0*/  @P0 FADD.FTZ R206, R184, R206 ;  /* 0x000000ceb8ce0221 */ /* 0x000fce0000010000 */
.L_x_30618:
[----:B------:R-:W-:Y:S05]  /*30d0*/  BSYNC B0 ;  /* 0x0000000000007941 */ /* 0x000fea0003800000 */
.L_x_30616:
[----:B------:R-:W-:Y:S04]  /*30e0*/  BSSY B0, `(.L_x_30619) ;  /* 0x000000b000007945 */ /* 0x000fe80003800000 */
[----:B------:R-:W-:Y:S05]  /*30f0*/  @P3 BRA `(.L_x_30620) ;  /* 0x0000000000103947 */ /* 0x000fea0003800000 */
[----:B------:R-:W-:Y:S01]  /*3100*/  HFMA2.MMA R205, -RZ, RZ, 0, 0 ;  /* 0x00000000ffcd7435 */ /* 0x000fe200000001ff */
[----:B------:R-:W-:Y:S10]  /*3110*/  @!P0 BRA `(.L_x_30621) ;  /* 0x00000000001c8947 */ /* 0x000ff40003800000 */
[----:B-----5:R-:W-:Y:S01]  /*3120*/  HADD2.F32 R205, -RZ, R179.H0_H0 ;  /* 0x200000b3ffcd7230 */ /* 0x020fe20000004100 */
[----:B------:R-:W-:Y:S06]  /*3130*/  BRA `(.L_x_30621) ;  /* 0x0000000000147947 */ /* 0x000fec0003800000 */
.L_x_30620:
[----:B0----5:R-:W-:-:S05]  /*3140*/  HADD2.F32 R184, -RZ, R183.H0_H0 ;  /* 0x200000b7ffb87230 */ /* 0x021fca0000004100 */
[----:B------:R-:W-:-:S04]  /*3150*/  FMUL.FTZ R184, R184, UR8 ;  /* 0x00000008b8b87c20 */ /* 0x000fc80008410000 */
[----:B------:R-:W-:Y:S01]  /*3160*/  FMUL.FTZ R205, R158, R184 ;  /* 0x000000b89ecd7220 */ /* 0x000fe20000410000 */
[----:B------:R-:W-:-:S05]  /*3170*/  @P0 HADD2.F32 R184, -RZ, R179.H0_H0 ;  /* 0x200000b3ffb80230 */ /* 0x000fca0000004100 */
[----:B------:R-:W-:-:S07]  /*3180*/  @P0 FADD.FTZ R205, R184, R205 ;  /* 0x000000cdb8cd0221 */ /* 0x000fce0000010000 */
.L_x_30621:
[----:B------:R-:W-:Y:S05]  /*3190*/  BSYNC B0 ;  /* 0x0000000000007941 */ /* 0x000fea0003800000 */
.L_x_30619:
[----:B------:R-:W-:Y:S04]  /*31a0*/  BSSY B0, `(.L_x_30622) ;  /* 0x000000b000007945 */ /* 0x000fe80003800000 */
[----:B------:R-:W-:Y:S05]  /*31b0*/  @P3 BRA `(.L_x_30623) ;  /* 0x0000000000103947 */ /* 0x000fea0003800000 */
[----:B------:R-:W-:Y:S01]  /*31c0*/  MOV R204, RZ ;  /* 0x000000ff00cc7202 */ /* 0x000fe20000000f00 */
[----:B------:R-:W-:Y:S06]  /*31d0*/  @!P0 BRA `(.L_x_30624) ;  /* 0x00000000001c8947 */ /* 0x000fec0003800000 */
[----:B-----5:R-:W-:Y:S01]  /*31e0*/  HADD2.F32 R204, -RZ, R179.H1_H1 ;  /* 0x300000b3ffcc7230 */ /* 0x020fe20000004100 */
[----:B------:R-:W-:Y:S06]  /*31f0*/  BRA `(.L_x_30624) ;  /* 0x0000000000147947 */ /* 0x000fec0003800000 */
.L_x_30623:
[----:B0----5:R-:W-:-:S05]  /*3200*/  HADD2.F32 R184, -RZ, R183.H1_H1 ;  /* 0x300000b7ffb87230 */ /* 0x021fca0000004100 */
[----:B------:R-:W-:-:S04]  /*3210*/  FMUL.FTZ R184, R184, UR8 ;  /* 0x00000008b8b87c20 */ /* 0x000fc80008410000 */
[----:B------:R-:W-:Y:S01]  /*3220*/  FMUL.FTZ R204, R159, R184 ;  /* 0x000000b89fcc7220 */ /* 0x000fe20000410000 */
[----:B------:R-:W-:-:S05]  /*3230*/  @P0 HADD2.F32 R184, -RZ, R179.H1_H1 ;  /* 0x300000b3ffb80230 */ /* 0x000fca0000004100 */
[----:B------:R-:W-:-:S07]  /*3240*/  @P0 FADD.FTZ R204, R184, R204 ;  /* 0x000000ccb8cc0221 */ /* 0x000fce0000010000 */
.L_x_30624:
[----:B------:R-:W-:Y:S05]  /*3250*/  BSYNC B0 ;  /* 0x0000000000007941 */ /* 0x000fea0003800000 */
.L_x_30622:
[----:B------:R-:W-:Y:S01]  /*3260*/  IMAD.WIDE.U32 R214, R214, 0x10, R226 ;  /* 0x00000010d6d67825 */ /* 0x000fe200078e00e2 */
[----:B------:R-:W-:Y:S02]  /*3270*/  F2FP.F16.F32.PACK_AB R187, R204, R205 ;  /* 0x000000cdccbb723e */ /* 0x000fe400000000ff */
[----:B------:R-:W-:Y:S02]  /*3280*/  F2FP.F16.F32.PACK_AB R186, R206, R207 ;  /* 0x000000cfceba723e */ /* 0x000fe400000000ff */
[----:B0-----:R-:W-:Y:S02]  /*3290*/  F2FP.F16.F32.PACK_AB R185, R208, R209 ;  /* 0x000000d1d0b9723e */ /* 0x001fe400000000ff */
        /* <DEDUP_REMOVED lines=16> */
.L_x_30626:
[----:B0----5:R-:W-:-:S05]  /*33a0*/  HADD2.F32 R184, -RZ, R180.H0_H0 ;  /* 0x200000b4ffb87230 */ /* 0x021fca0000004100 */
[----:B------:R-:W-:-:S04]  /*33b0*/  FMUL.FTZ R184, R184, UR8 ;  /* 0x00000008b8b87c20 */ /* 0x000fc80008410000 */
[----:B------:R-:W-:Y:S01]  /*33c0*/  FMUL.FTZ R221, R160, R184 ;  /* 0x000000b8a0dd7220 */ /* 0x000fe20000410000 */
[----:B------:R-:W-:-:S05]  /*33d0*/  @P0 HADD2.F32 R184, -RZ, R176.H0_H0 ;  /* 0x200000b0ffb80230 */ /* 0x000fca0000004100 */
[----:B------:R-:W-:-:S07]  /*33e0*/  @P0 FADD.FTZ R221, R184, R221 ;  /* 0x000000ddb8dd0221 */ /* 0x000fce0000010000 */
.L_x_30627:
[----:B------:R-:W-:Y:S05]  /*33f0*/  BSYNC B0 ;  /* 0x0000000000007941 */ /* 0x000fea0003800000 */
.L_x_30625:
[----:B------:R-:W-:Y:S04]  /*3400*/  BSSY B0, `(.L_x_30628) ;  /* 0x000000b000007945 */ /* 0x000fe80003800000 */
[----:B------:R-:W-:Y:S05]  /*3410*/  @P3 BRA `(.L_x_30629) ;  /* 0x0000000000103947 */ /* 0x000fea0003800000 */
[----:B------:R-:W-:Y:S01]  /*3420*/  MOV R220, RZ ;  /* 0x000000ff00dc7202 */ /* 0x000fe20000000f00 */
[----:B------:R-:W-:Y:S06]  /*3430*/  @!P0 BRA `(.L_x_30630) ;  /* 0x00000000001c8947 */ /* 0x000fec0003800000 */
[----:B-----5:R-:W-:Y:S01]  /*3440*/  HADD2.F32 R220, -RZ, R176.H1_H1 ;  /* 0x300000b0ffdc7230 */ /* 0x020fe20000004100 */
[----:B------:R-:W-:Y:S06]  /*3450*/  BRA `(.L_x_30630) ;  /* 0x0000000000147947 */ /* 0x000fec0003800000 */
.L_x_30629:
[----:B0----5:R-:W-:-:S05]  /*3460*/  HADD2.F32 R184, -RZ, R180.H1_H1 ;  /* 0x300000b4ffb87230 */ /* 0x021fca0000004100 */
[----:B------:R-:W-:-:S04]  /*3470*/  FMUL.FTZ R184, R184, UR8 ;  /* 0x00000008b8b87c20 */ /* 0x000fc80008410000 */
[----:B------:R-:W-:Y:S01]  /*3480*/  FMUL.FTZ R220, R161, R184 ;  /* 0x000000b8a1dc7220 */ /* 0x000fe20000410000 */
[----:B------:R-:W-:-:S05]  /*3490*/  @P0 HADD2.F32 R184, -RZ, R176.H1_H1 ;  /* 0x300000b0ffb80230 */ /* 0x000fca0000004100 */
[----:B------:R-:W-:-:S07]  /*34a0*/  @P0 FADD.FTZ R220, R184, R220 ;  /* 0x000000dcb8dc0221 */ /* 0x000fce0000010000 */
.L_x_30630:
[----:B------:R-:W-:Y:S05]  /*34b0*/  BSYNC B0 ;  /* 0x0000000000007941 */ /* 0x000fea0003800000 */
.L_x_30628:
[----:B------:R-:W-:Y:S04]  /*34c0*/  BSSY B0, `(.L_x_30631) ;  /* 0x000000b000007945 */ /* 0x000fe80003800000 */
[----:B------:R-:W-:Y:S05]  /*34d0*/  @P3 BRA `(.L_x_30632) ;  /* 0x0000000000103947 */ /* 0x000fea0003800000 */
[----:B------:R-:W-:Y:S01]  /*34e0*/  HFMA2.MMA R219, -RZ, RZ, 0, 0 ;  /* 0x00000000ffdb7435 */ /* 0x000fe200000001ff */
[----:B------:R-:W-:Y:S10]  /*34f0*/  @!P0 BRA `(.L_x_30633) ;  /* 0x00000000001c8947 */ /* 0x000ff40003800000 */
[----:B-----5:R-:W-:Y:S01]  /*3500*/  HADD2.F32 R219, -RZ, R177.H0_H0 ;  /* 0x200000b1ffdb7230 */ /* 0x020fe20000004100 */
[----:B------:R-:W-:Y:S06]  /*3510*/  BRA `(.L_x_30633) ;  /* 0x0000000000147947 */ /* 0x000fec0003800000 */
.L_x_30632:
[----:B0----5:R-:W-:-:S05]  /*3520*/  HADD2.F32 R184, -RZ, R181.H0_H0 ;  /* 0x200000b5ffb87230 */ /* 0x021fca0000004100 */
[----:B------:R-:W-:-:S04]  /*3530*/  FMUL.FTZ R184, R184, UR8 ;  /* 0x00000008b8b87c20 */ /* 0x000fc80008410000 */
[----:B------:R-:W-:Y:S01]  /*3540*/  FMUL.FTZ R219, R162, R184 ;  /* 0x000000b8a2db7220 */ /* 0x000fe20000410000 */
[----:B------:R-:W-:-:S05]  /*3550*/  @P0 HADD2.F32 R184, -RZ, R177.H0_H0 ;  /* 0x200000b1ffb80230 */ /* 0x000fca0000004100 */
[----:B------:R-:W-:-:S07]  /*3560*/  @P0 FADD.FTZ R219, R184, R219 ;  /* 0x000000dbb8db0221 */ /* 0x000fce0000010000 */
.L_x_30633:
[----:B------:R-:W-:Y:S05]  /*3570*/  BSYNC B0 ;  /* 0x0000000000007941 */ /* 0x000fea0003800000 */
.L_x_30631:
[----:B------:R-:W-:Y:S04]  /*3580*/  BSSY B0, `(.L_x_30634) ;  /* 0x000000b000007945 */ /* 0x000fe80003800000 */
[----:B------:R-:W-:Y:S05]  /*3590*/  @P3 BRA `(.L_x_30635) ;  /* 0x0000000000103947 */ /* 0x000fea0003800000 */
[----:B------:R-:W-:Y:S01]  /*35a0*/  MOV R218, RZ ;  /* 0x000000ff00da7202 */ /* 0x000fe20000000f00 */
[----:B------:R-:W-:Y:S06]  /*35b0*/  @!P0 BRA `(.L_x_30636) ;  /* 0x00000000001c8947 */ /* 0x000fec0003800000 */
[----:B-----5:R-:W-:Y:S01]  /*35c0*/  HADD2.F32 R218, -RZ, R177.H1_H1 ;  /* 0x300000b1ffda7230 */ /* 0x020fe20000004100 */
[----:B------:R-:W-:Y:S06]  /*35d0*/  BRA `(.L_x_30636) ;  /* 0x0000000000147947 */ /* 0x000fec0003800000 */
.L_x_30635:
[----:B0----5:R-:W-:-:S05]  /*35e0*/  HADD2.F32 R184, -RZ, R181.H1_H1 ;  /* 0x300000b5ffb87230 */ /* 0x021fca0000004100 */
[----:B------:R-:W-:-:S04]  /*35f0*/  FMUL.FTZ R184, R184, UR8 ;  /* 0x00000008b8b87c20 */ /* 0x000fc80008410000 */
[----:B------:R-:W-:Y:S01]  /*3600*/  FMUL.FTZ R218, R163, R184 ;  /* 0x000000b8a3da7220 */ /* 0x000fe20000410000 */
[----:B------:R-:W-:-:S05]  /*3610*/  @P0 HADD2.F32 R184, -RZ, R177.H1_H1 ;  /* 0x300000b1ffb80230 */ /* 0x000fca0000004100 */
[----:B------:R-:W-:-:S07]  /*3620*/  @P0 FADD.FTZ R218, R184, R218 ;  /* 0x000000dab8da0221 */ /* 0x000fce0000010000 */
.L_x_30636:
[----:B------:R-:W-:Y:S05]  /*3630*/  BSYNC B0 ;  /* 0x0000000000007941 */ /* 0x000fea0003800000 */
.L_x_30634:
[----:B------:R-:W-:Y:S04]  /*3640*/  BSSY B0, `(.L_x_30637) ;  /* 0x000000b000007945 */ /* 0x000fe80003800000 */
[----:B------:R-:W-:Y:S05]  /*3650*/  @P3 BRA `(.L_x_30638) ;  /* 0x0000000000103947 */ /* 0x000fea0003800000 */
[----:B------:R-:W-:Y:S01]  /*3660*/  HFMA2.MMA R217, -RZ, RZ, 0, 0 ;  /* 0x00000000ffd97435 */ /* 0x000fe200000001ff */
[----:B------:R-:W-:Y:S10]  /*3670*/  @!P0 BRA `(.L_x_30639) ;  /* 0x00000000001c8947 */ /* 0x000ff40003800000 */
[----:B-----5:R-:W-:Y:S01]  /*3680*/  HADD2.F32 R217, -RZ, R178.H0_H0 ;  /* 0x200000b2ffd97230 */ /* 0x020fe20000004100 */
[----:B------:R-:W-:Y:S06]  /*3690*/  BRA `(.L_x_30639) ;  /* 0x0000000000147947 */ /* 0x000fec0003800000 */
.L_x_30638:
[----:B0----5:R-:W-:-:S05]  /*36a0*/  HADD2.F32 R184, -RZ, R182.H0_H0 ;  /* 0x200000b6ffb87230 */ /* 0x021fca0000004100 */
[----:B------:R-:W-:-:S04]  /*36b0*/  FMUL.FTZ R184, R184, UR8 ;  /* 0x00000008b8b87c20 */ /* 0x000fc80008410000 */
[----:B------:R-:W-:Y:S01]  /*36c0*/  FMUL.FTZ R217, R164, R184 ;  /* 0x000000b8a4d97220 */ /* 0x000fe20000410000 */
[----:B------:R-:W-:-:S05]  /*36d0*/  @P0 HADD2.F32 R184, -RZ, R178.H0_H0 ;  /* 0x200000b2ffb80230 */ /* 0x000fca0000004100 */
[----:B------:R-:W-:-:S07]  /*36e0*/  @P0 FADD.FTZ R217, R184, R217 ;  /* 0x000000d9b8d90221 */ /* 0x000fce0000010000 */
.L_x_30639:
[----:B------:R-:W-:Y:S05]  /*36f0*/  BSYNC B0 ;  /* 0x0000000000007941 */ /* 0x000fea0003800000 */
.L_x_30637:
[----:B------:R-:W-:Y:S04]  /*3700*/  BSSY B0, `(.L_x_30640) ;  /* 0x000000b000007945 */ /* 0x000fe80003800000 */
[----:B------:R-:W-:Y:S05]  /*3710*/  @P3 BRA `(.L_x_30641) ;  /* 0x0000000000103947 */ /* 0x000fea0003800000 */
[----:B------:R-:W-:Y:S01]  /*3720*/  MOV R216, RZ ;  /* 0x000000ff00d87202 */ /* 0x000fe20000000f00 */
[----:B------:R-:W-:Y:S06]  /*3730*/  @!P0 BRA `(.L_x_30642) ;  /* 0x00000000001c8947 */ /* 0x000fec0003800000 */
[----:B-----5:R-:W-:Y:S01]  /*3740*/  HADD2.F32 R216, -RZ, R178.H1_H1 ;  /* 0x300000b2ffd87230 */ /* 0x020fe20000004100 */
[----:B------:R-:W-:Y:S06]  /*3750*/  BRA `(.L_x_30642) ;  /* 0x0000000000147947 */ /* 0x000fec0003800000 */
.L_x_30641:
[----:B0----5:R-:W-:-:S05]  /*3760*/  HADD2.F32 R184, -RZ, R182.H1_H1 ;  /* 0x300000b6ffb87230 */ /* 0x021fca0000004100 */
[----:B------:R-:W-:-:S04]  /*3770*/  FMUL.FTZ R184, R184, UR8 ;  /* 0x00000008b8b87c20 */ /* 0x000fc80008410000 */
[----:B------:R-:W-:Y:S01]  /*3780*/  FMUL.FTZ R216, R165, R184 ;  /* 0x000000b8a5d87220 */ /* 0x000fe20000410000 */
[----:B------:R-:W-:-:S05]  /*3790*/  @P0 HADD2.F32 R184, -RZ, R178.H1_H1 ;  /* 0x300000b2ffb80230 */ /* 0x000fca0000004100 */
[----:B------:R-:W-:-:S07]  /*37a0*/  @P0 FADD.FTZ R216, R184, R216 ;  /* 0x000000d8b8d80221 */ /* 0x000fce0000010000 */
.L_x_30642:
[----:B------:R-:W-:Y:S05]  /*37b0*/  BSYNC B0 ;  /* 0x0000000000007941 */ /* 0x000fea0003800000 */
.L_x_30640:
[----:B------:R-:W-:Y:S04]  /*37c0*/  BSSY B0, `(.L_x_30643) ;  /* 0x000000b000007945 */ /* 0x000fe80003800000 */
[----:B------:R-:W-:Y:S05]  /*37d0*/  @P3 BRA `(.L_x_30644) ;  /* 0x0000000000103947 */ /* 0x000fea0003800000 */
[----:B------:R-:W-:Y:S01]  /*37e0*/  HFMA2.MMA R215, -RZ, RZ, 0, 0 ;  /* 0x00000000ffd77435 */ /* 0x000fe200000001ff */
[----:B------:R-:W-:Y:S10]  /*37f0*/  @!P0 BRA `(.L_x_30645) ;  /* 0x00000000001c8947 */ /* 0x000ff40003800000 */
[----:B-----5:R-:W-:Y:S01]  /*3800*/  HADD2.F32 R215, -RZ, R179.H0_H0 ;  /* 0x200000b3ffd77230 */ /* 0x020fe20000004100 */
[----:B------:R-:W-:Y:S06]  /*3810*/  BRA `(.L_x_30645) ;  /* 0x0000000000147947 */ /* 0x000fec0003800000 */
.L_x_30644:
[----:B0----5:R-:W-:-:S05]  /*3820*/  HADD2.F32 R184, -RZ, R183.H0_H0 ;  /* 0x200000b7ffb87230 */ /* 0x021fca0000004100 */
[----:B------:R-:W-:-:S04]  /*3830*/  FMUL.FTZ R184, R184, UR8 ;  /* 0x00000008b8b87c20 */ /* 0x000fc80008410000 */
[----:B------:R-:W-:Y:S01]  /*3840*/  FMUL.FTZ R215, R166, R184 ;  /* 0x000000b8a6d77220 */ /* 0x000fe20000410000 */
[----:B------:R-:W-:-:S05]  /*3850*/  @P0 HADD2.F32 R184, -RZ, R179.H0_H0 ;  /* 0x200000b3ffb80230 */ /* 0x000fca0000004100 */
[----:B------:R-:W-:-:S07]  /*3860*/  @P0 FADD.FTZ R215, R184, R215 ;  /* 0x000000d7b8d70221 */ /* 0x000fce0000010000 */
.L_x_30645:
[----:B------:R-:W-:Y:S05]  /*3870*/  BSYNC B0 ;  /* 0x0000000000007941 */ /* 0x000fea0003800000 */
.L_x_30643:
[----:B------:R-:W-:Y:S04]  /*3880*/  BSSY B0, `(.L_x_30646) ;  /* 0x000000b000007945 */ /* 0x000fe80003800000 */
[----:B------:R-:W-:Y:S05]  /*3890*/  @P3 BRA `(.L_x_30647) ;  /* 0x0000000000103947 */ /* 0x000fea0003800000 */
[----:B------:R-:W-:Y:S01]  /*38a0*/  MOV R214, RZ ;  /* 0x000000ff00d67202 */ /* 0x000fe20000000f00 */
[----:B------:R-:W-:Y:S06]  /*38b0*/  @!P0 BRA `(.L_x_30648) ;  /* 0x00000000001c8947 */ /* 0x000fec0003800000 */
[----:B-----5:R-:W-:Y:S01]  /*38c0*/  HADD2.F32 R214, -RZ, R179.H1_H1 ;  /* 0x300000b3ffd67230 */ /* 0x020fe20000004100 */
[----:B------:R-:W-:Y:S06]  /*38d0*/  BRA `(.L_x_30648) ;  /* 0x0000000000147947 */ /* 0x000fec0003800000 */
.L_x_30647:
[----:B0----5:R-:W-:-:S05]  /*38e0*/  HADD2.F32 R184, -RZ, R183.H1_H1 ;  /* 0x300000b7ffb87230 */ /* 0x021fca0000004100 */
[----:B------:R-:W-:-:S04]  /*38f0*/  FMUL.FTZ R184, R184, UR8 ;  /* 0x00000008b8b87c20 */ /* 0x000fc80008410000 */
[----:B------:R-:W-:Y:S01]  /*3900*/  FMUL.FTZ R214, R167, R184 ;  /* 0x000000b8a7d67220 */ /* 0x000fe20000410000 */
[----:B------:R-:W-:-:S05]  /*3910*/  @P0 HADD2.F32 R184, -RZ, R179.H1_H1 ;  /* 0x300000b3ffb80230 */ /* 0x000fca0000004100 */
[----:B------:R-:W-:-:S07]  /*3920*/  @P0 FADD.FTZ R214, R184, R214 ;  /* 0x000000d6b8d60221 */ /* 0x000fce0000010000 */
.L_x_30648:
[----:B------:R-:W-:Y:S05]  /*3930*/  BSYNC B0 ;  /* 0x0000000000007941 */ /* 0x000fea0003800000 */
.L_x_30646:
[----:B------:R-:W-:Y:S01]  /*3940*/  IMAD.WIDE.U32 R224, R224, 0x10, R226 ;  /* 0x00000010e0e07825 */ /* 0x000fe200078e00e2 */
[----:B------:R-:W-:Y:S02]  /*3950*/  F2FP.F16.F32.PACK_AB R187, R214, R215 ;  /* 0x000000d7d6bb723e */ /* 0x000fe400000000ff */
[----:B------:R-:W-:Y:S02]  /*3960*/  F2FP.F16.F32.PACK_AB R186, R216, R217 ;  /* 0x000000d9d8ba723e */ /* 0x000fe400000000ff */
[----:B0-----:R-:W-:Y:S02]  /*3970*/  F2FP.F16.F32.PACK_AB R185, R218, R219 ;  /* 0x000000dbdab9723e */ /* 0x001fe400000000ff */
        /* <DEDUP_REMOVED lines=16> */
.L_x_30650:
[----:B0----5:R-:W-:-:S05]  /*3a80*/  HADD2.F32 R184, -RZ, R180.H0_H0 ;  /* 0x200000b4ffb87230 */ /* 0x021fca0000004100 */
[----:B------:R-:W-:-:S04]  /*3a90*/  FMUL.FTZ R184, R184, UR8 ;  /* 0x00000008b8b87c20 */ /* 0x000fc80008410000 */
[----:B------:R-:W-:Y:S01]  /*3aa0*/  FMUL.FTZ R222, R168, R184 ;  /* 0x000000b8a8de7220 */ /* 0x000fe20000410000 */
[----:B------:R-:W-:-:S05]  /*3ab0*/  @P0 HADD2.F32 R184, -RZ, R176.H0_H0 ;  /* 0x200000b0ffb80230 */ /* 0x000fca0000004100 */
[----:B------:R-:W-:-:S07]  /*3ac0*/  @P0 FADD.FTZ R222, R184, R222 ;  /* 0x000000deb8de0221 */ /* 0x000fce0000010000 */
.L_x_30651:
[----:B------:R-:W-:Y:S05]  /*3ad0*/  BSYNC B0 ;  /* 0x0000000000007941 */ /* 0x000fea0003800000 */
.L_x_30649:
[----:B------:R-:W-:Y:S04]  /*3ae0*/  BSSY B0, `(.L_x_30652) ;  /* 0x000000b000007945 */ /* 0x000fe80003800000 */
[----:B------:R-:W-:Y:S05]  /*3af0*/  @P3 BRA `(.L_x_30653) ;  /* 0x0000000000103947 */ /* 0x000fea0003800000 */
[----:B------:R-:W-:Y:S01]  /*3b00*/  MOV R223, RZ ;  /* 0x000000ff00df7202 */ /* 0x000fe20000000f00 */
[----:B------:R-:W-:Y:S06]  /*3b10*/  @!P0 BRA `(.L_x_30654) ;  /* 0x00000000001c8947 */ /* 0x000fec0003800000 */
[----:B-----5:R-:W-:Y:S01]  /*3b20*/  HADD2.F32 R223, -RZ, R176.H1_H1 ;  /* 0x300000b0ffdf7230 */ /* 0x020fe20000004100 */
[----:B------:R-:W-:Y:S06]  /*3b30*/  BRA `(.L_x_30654) ;  /* 0x0000000000147947 */ /* 0x000fec0003800000 */
.L_x_30653:
[----:B0----5:R-:W-:-:S05]  /*3b40*/  HADD2.F32 R184, -RZ, R180.H1_H1 ;  /* 0x300000b4ffb87230 */ /* 0x021fca0000004100 */
[----:B------:R-:W-:-:S04]  /*3b50*/  FMUL.FTZ R184, R184, UR8 ;  /* 0x00000008b8b87c20 */ /* 0x000fc80008410000 */
[----:B------:R-:W-:Y:S01]  /*3b60*/  FMUL.FTZ R223, R169, R184 ;  /* 0x000000b8a9df7220 */ /* 0x000fe20000410000 */
[----:B------:R-:W-:-:S05]  /*3b70*/  @P0 HADD2.F32 R184, -RZ, R176.H1_H1 ;  /* 0x300000b0ffb80230 */ /* 0x000fca0000004100 */
[----:B------:R-:W-:-:S07]  /*3b80*/  @P0 FADD.FTZ R223, R184, R223 ;  /* 0x000000dfb8df0221 */ /* 0x000fce0000010000 */
.L_x_30654:
[----:B------:R-:W-:Y:S05]  /*3b90*/  BSYNC B0 ;  /* 0x0000000000007941 */ /* 0x000fea0003800000 */
.L_x_30652:
[----:B------:R-:W-:Y:S04]  /*3ba0*/  BSSY B0, `(.L_x_30655) ;  /* 0x000000b000007945 */ /* 0x000fe80003800000 */
[----:B------:R-:W-:Y:S05]  /*3bb0*/  @P3 BRA `(.L_x_30656) ;  /* 0x0000000000103947 */ /* 0x000fea0003800000 */
[----:B------:R-:W-:Y:S01]  /*3bc0*/  HFMA2.MMA R224, -RZ, RZ, 0, 0 ;  /* 0x00000000ffe07435 */ /* 0x000fe200000001ff */
[----:B------:R-:W-:Y:S10]  /*3bd0*/  @!P0 BRA `(.L_x_30657) ;  /* 0x00000000001c8947 */ /* 0x000ff40003800000 */
[----:B-----5:R-:W-:Y:S01]  /*3be0*/  HADD2.F32 R224, -RZ, R177.H0_H0 ;  /* 0x200000b1ffe07230 */ /* 0x020fe20000004100 */
[----:B------:R-:W-:Y:S06]  /*3bf0*/  BRA `(.L_x_30657) ;  /* 0x0000000000147947 */ /* 0x000fec0003800000 */
.L_x_30656:
[----:B0----5:R-:W-:-:S05]  /*3c00*/  HADD2.F32 R184, -RZ, R181.H0_H0 ;  /* 0x200000b5ffb87230 */ /* 0x021fca0000004100 */
[----:B------:R-:W-:-:S04]  /*3c10*/  FMUL.FTZ R184, R184, UR8 ;  /* 0x00000008b8b87c20 */ /* 0x000fc80008410000 */
[----:B------:R-:W-:Y:S01]  /*3c20*/  FMUL.FTZ R224, R170, R184 ;  /* 0x000000b8aae07220 */ /* 0x000fe20000410000 */
[----:B------:R-:W-:-:S05]  /*3c30*/  @P0 HADD2.F32 R184, -RZ, R177.H0_H0 ;  /* 0x200000b1ffb80230 */ /* 0x000fca0000004100 */
[----:B------:R-:W-:-:S07]  /*3c40*/  @P0 FADD.FTZ R224, R184, R224 ;  /* 0x000000e0b8e00221 */ /* 0x000fce0000010000 */
.L_x_30657:
[----:B------:R-:W-:Y:S05]  /*3c50*/  BSYNC B0 ;  /* 0x0000000000007941 */ /* 0x000fea0003800000 */
.L_x_30655:
[----:B------:R-:W-:Y:S04]  /*3c60*/  BSSY B0, `(.L_x_30658) ;  /* 0x000000b000007945 */ /* 0x000fe80003800000 */
[----:B------:R-:W-:Y:S05]  /*3c70*/  @P3 BRA `(.L_x_30659) ;  /* 0x0000000000103947 */ /* 0x000fea0003800000 */
[----:B------:R-:W-:Y:S01]  /*3c80*/  MOV R225, RZ ;  /* 0x000000ff00e17202 */ /* 0x000fe20000000f00 */
[----:B------:R-:W-:Y:S06]  /*3c90*/  @!P0 BRA `(.L_x_30660) ;  /* 0x00000000001c8947 */ /* 0x000fec0003800000 */
[----:B-----5:R-:W-:Y:S01]  /*3ca0*/  HADD2.F32 R225, -RZ, R177.H1_H1 ;  /* 0x300000b1ffe17230 */ /* 0x020fe20000004100 */
[----:B------:R-:W-:Y:S06]  /*3cb0*/  BRA `(.L_x_30660) ;  /* 0x0000000000147947 */ /* 0x000fec0003800000 */
.L_x_30659:
[----:B0----5:R-:W-:-:S05]  /*3cc0*/  HADD2.F32 R184, -RZ, R181.H1_H1 ;  /* 0x300000b5ffb87230 */ /* 0x021fca0000004100 */
[----:B------:R-:W-:-:S04]  /*3cd0*/  FMUL.FTZ R184, R184, UR8 ;  /* 0x00000008b8b87c20 */ /* 0x000fc80008410000 */
[----:B------:R-:W-:Y:S01]  /*3ce0*/  FMUL.FTZ R225, R171, R184 ;  /* 0x000000b8abe17220 */ /* 0x000fe20000410000 */
[----:B------:R-:W-:-:S05]  /*3cf0*/  @P0 HADD2.F32 R184, -RZ, R177.H1_H1 ;  /* 0x300000b1ffb80230 */ /* 0x000fca0000004100 */
[----:B------:R-:W-:-:S07]  /*3d00*/  @P0 FADD.FTZ R225, R184, R225 ;  /* 0x000000e1b8e10221 */ /* 0x000fce0000010000 */
.L_x_30660:
[----:B------:R-:W-:Y:S05]  /*3d10*/  BSYNC B0 ;  /* 0x0000000000007941 */ /* 0x000fea0003800000 */
.L_x_30658:
[----:B------:R-:W-:Y:S04]  /*3d20*/  BSSY B0, `(.L_x_30661) ;  /* 0x000000b000007945 */ /* 0x000fe80003800000 */
[----:B------:R-:W-:Y:S05]  /*3d30*/  @P3 BRA `(.L_x_30662) ;  /* 0x0000000000103947 */ /* 0x000fea0003800000 */
[----:B------:R-:W-:Y:S01]  /*3d40*/  HFMA2.MMA R226, -RZ, RZ, 0, 0 ;  /* 0x00000000ffe27435 */ /* 0x000fe200000001ff */
[----:B------:R-:W-:Y:S10]  /*3d50*/  @!P0 BRA `(.L_x_30663) ;  /* 0x00000000001c8947 */ /* 0x000ff40003800000 */
[----:B-----5:R-:W-:Y:S01]  /*3d60*/  HADD2.F32 R226, -RZ, R178.H0_H0 ;  /* 0x200000b2ffe27230 */ /* 0x020fe20000004100 */
[----:B------:R-:W-:Y:S06]  /*3d70*/  BRA `(.L_x_30663) ;  /* 0x0000000000147947 */ /* 0x000fec0003800000 */
.L_x_30662:
[----:B0----5:R-:W-:-:S05]  /*3d80*/  HADD2.F32 R184, -RZ, R182.H0_H0 ;  /* 0x200000b6ffb87230 */ /* 0x021fca0000004100 */
[----:B------:R-:W-:-:S04]  /*3d90*/  FMUL.FTZ R184, R184, UR8 ;  /* 0x00000008b8b87c20 */ /* 0x000fc80008410000 */
[----:B------:R-:W-:Y:S01]  /*3da0*/  FMUL.FTZ R226, R172, R184 ;  /* 0x000000b8ace27220 */ /* 0x000fe20000410000 */
[----:B------:R-:W-:-:S05]  /*3db0*/  @P0 HADD2.F32 R184, -RZ, R178.H0_H0 ;  /* 0x200000b2ffb80230 */ /* 0x000fca0000004100 */
[----:B------:R-:W-:-:S07]  /*3dc0*/  @P0 FADD.FTZ R226, R184, R226 ;  /* 0x000000e2b8e20221 */ /* 0x000fce0000010000 */
.L_x_30663:
[----:B------:R-:W-:Y:S05]  /*3dd0*/  BSYNC B0 ;  /* 0x0000000000007941 */ /* 0x000fea0003800000 */
.L_x_30661:
[----:B------:R-:W-:Y:S04]  /*3de0*/  BSSY B0, `(.L_x_30664) ;  /* 0x000000b000007945 */ /* 0x000fe80003800000 */
[----:B------:R-:W-:Y:S05]  /*3df0*/  @P3 BRA `(.L_x_30665) ;  /* 0x0000000000103947 */ /* 0x000fea0003800000 */
[----:B------:R-:W-:Y:S01]  /*3e00*/  MOV R227, RZ ;  /* 0x000000ff00e37202 */ /* 0x000fe20000000f00 */
[----:B------:R-:W-:Y:S06]  /*3e10*/  @!P0 BRA `(.L_x_30666) ;  /* 0x00000000001c8947 */ /* 0x000fec0003800000 */
[----:B-----5:R-:W-:Y:S01]  /*3e20*/  HADD2.F32 R227, -RZ, R178.H1_H1 ;  /* 0x300000b2ffe37230 */ /* 0x020fe20000004100 */
[----:B------:R-:W-:Y:S06]  /*3e30*/  BRA `(.L_x_30666) ;  /* 0x0000000000147947 */ /* 0x000fec0003800000 */
.L_x_30665:
[----:B0----5:R-:W-:-:S05]  /*3e40*/  HADD2.F32 R184, -RZ, R182.H1_H1 ;  /* 0x300000b6ffb87230 */ /* 0x021fca0000004100 */
[----:B------:R-:W-:-:S04]  /*3e50*/  FMUL.FTZ R184, R184, UR8 ;  /* 0x00000008b8b87c20 */ /* 0x000fc80008410000 */
[----:B------:R-:W-:Y:S01]  /*3e60*/  FMUL.FTZ R227, R173, R184 ;  /* 0x000000b8ade37220 */ /* 0x000fe20000410000 */
[----:B------:R-:W-:-:S05]  /*3e70*/  @P0 HADD2.F32 R184, -RZ, R178.H1_H1 ;  /* 0x300000b2ffb80230 */ /* 0x000fca0000004100 */
[----:B------:R-:W-:-:S07]  /*3e80*/  @P0 FADD.FTZ R227, R184, R227 ;  /* 0x000000e3b8e30221 */ /* 0x000fce0000010000 */
.L_x_30666:
[----:B------:R-:W-:Y:S05]  /*3e90*/  BSYNC B0 ;  /* 0x0000000000007941 */ /* 0x000fea0003800000 */
.L_x_30664:
[----:B------:R-:W-:Y:S04]  /*3ea0*/  BSSY B0, `(.L_x_30667) ;  /* 0x000000b000007945 */ /* 0x000fe80003800000 */
[----:B------:R-:W-:Y:S05]  /*3eb0*/  @P3 BRA `(.L_x_30668) ;  /* 0x0000000000103947 */ /* 0x000fea0003800000 */
[----:B------:R-:W-:Y:S01]  /*3ec0*/  HFMA2.MMA R228, -RZ, RZ, 0, 0 ;  /* 0x00000000ffe47435 */ /* 0x000fe200000001ff */
[----:B------:R-:W-:Y:S10]  /*3ed0*/  @!P0 BRA `(.L_x_30669) ;  /* 0x00000000001c8947 */ /* 0x000ff40003800000 */
[----:B-----5:R-:W-:Y:S01]  /*3ee0*/  HADD2.F32 R228, -RZ, R179.H0_H0 ;  /* 0x200000b3ffe47230 */ /* 0x020fe20000004100 */
[----:B------:R-:W-:Y:S06]  /*3ef0*/  BRA `(.L_x_30669) ;  /* 0x0000000000147947 */ /* 0x000fec0003800000 */
.L_x_30668:
[----:B0----5:R-:W-:-:S05]  /*3f00*/  HADD2.F32 R184, -RZ, R183.H0_H0 ;  /* 0x200000b7ffb87230 */ /* 0x021fca0000004100 */
[----:B------:R-:W-:-:S04]  /*3f10*/  FMUL.FTZ R184, R184, UR8 ;  /* 0x00000008b8b87c20 */ /* 0x000fc80008410000 */
[----:B------:R-:W-:Y:S01]  /*3f20*/  FMUL.FTZ R228, R174, R184 ;  /* 0x000000b8aee47220 */ /* 0x000fe20000410000 */
[----:B------:R-:W-:-:S05]  /*3f30*/  @P0 HADD2.F32 R184, -RZ, R179.H0_H0 ;  /* 0x200000b3ffb80230 */ /* 0x000fca0000004100 */
[----:B------:R-:W-:-:S07]  /*3f40*/  @P0 FADD.FTZ R228, R184, R228 ;  /* 0x000000e4b8e40221 */ /* 0x000fce0000010000 */
.L_x_30669:
[----:B------:R-:W-:Y:S05]  /*3f50*/  BSYNC B0 ;  /* 0x0000000000007941 */ /* 0x000fea0003800000 */
.L_x_30667:
[----:B------:R-:W-:Y:S04]  /*3f60*/  BSSY B0, `(.L_x_30670) ;  /* 0x000000b000007945 */ /* 0x000fe80003800000 */
[----:B------:R-:W-:Y:S05]  /*3f70*/  @P3 BRA `(.L_x_30671) ;  /* 0x0000000000103947 */ /* 0x000fea0003800000 */
[----:B------:R-:W-:Y:S01]  /*3f80*/  MOV R229, RZ ;  /* 0x000000ff00e57202 */ /* 0x000fe20000000f00 */
[----:B------:R-:W-:Y:S06]  /*3f90*/  @!P0 BRA `(.L_x_30672) ;  /* 0x00000000001c8947 */ /* 0x000fec0003800000 */
[----:B-----5:R-:W-:Y:S01]  /*3fa0*/  HADD2.F32 R229, -RZ, R179.H1_H1 ;  /* 0x300000b3ffe57230 */ /* 0x020fe20000004100 */
[----:B------:R-:W-:Y:S06]  /*3fb0*/  BRA `(.L_x_30672) ;  /* 0x0000000000147947 */ /* 0x000fec0003800000 */
.L_x_30671:
[----:B0----5:R-:W-:-:S05]  /*3fc0*/  HADD2.F32 R184, -RZ, R183.H1_H1 ;  /* 0x300000b7ffb87230 */ /* 0x021fca0000004100 */
[----:B------:R-:W-:-:S04]  /*3fd0*/  FMUL.FTZ R184, R184, UR8 ;  /* 0x00000008b8b87c20 */ /* 0x000fc80008410000 */
[----:B------:R-:W-:Y:S01]  /*3fe0*/  FMUL.FTZ R229, R175, R184 ;  /* 0x000000b8afe57220 */ /* 0x000fe20000410000 */
[----:B------:R-:W-:-:S05]  /*3ff0*/  @P0 HADD2.F32 R184, -RZ, R179.H1_H1 ;  /* 0x300000b3ffb80230 */ /* 0x000fca0000004100 */
[----:B------:R-:W-:-:S07]  /*4000*/  @P0 FADD.FTZ R229, R184, R229 ;  /* 0x000000e5b8e50221 */ /* 0x000fce0000010000 */
.L_x_30672:
[----:B------:R-:W-:Y:S05]  /*4010*/  BSYNC B0 ;  /* 0x0000000000007941 */ /* 0x000fea0003800000 */
.L_x_30670:
[----:B0-----:R-:W0:Y:S01]  /*4020*/  LDC.64 R184, c[0x0][0x238] ;  /* 0x00008e00ffb87b82 */ /* 0x001e220000000a00 */
[----:B------:R-:W-:Y:S01]  /*4030*/  F2FP.F16.F32.PACK_AB R187, R229, R228 ;  /* 0x000000e4e5bb723e */ /* 0x000fe200000000ff */
[----:B------:R-:W-:Y:S01]  /*4040*/  UMOV UR10, 0xffffffff ;  /* 0xffffffff000a7882 */ /* 0x000fe20000000000 */
[----:B------:R-:W-:Y:S01]  /*4050*/  F2FP.F16.F32.PACK_AB R186, R227, R226 ;  /* 0x000000e2e3ba723e */ /* 0x000fe200000000ff */
[----:B0-----:R-:W-:Y:S01]  /*4060*/  IMAD.WIDE.U32 R230, R230, 0x10, R184 ;  /* 0x00000010e6e67825 */ /* 0x001fe200078e00b8 */
[----:B------:R-:W-:Y:S02]  /*4070*/  F2FP.F16.F32.PACK_AB R185, R225, R224 ;  /* 0x000000e0e1b9723e */ /* 0x000fe400000000ff */
[----:B------:R-:W-:-:S05]  /*4080*/  F2FP.F16.F32.PACK_AB R184, R223, R222 ;  /* 0x000000dedfb8723e */ /* 0x000fca00000000ff */
        /* <DEDUP_REMOVED lines=218> */
.L_x_30688:
        /* <DEDUP_REMOVED lines=37> */
[----:B------:R-:W-:Y:S01]  /*5080*/  F2FP.F16.F32.PACK_AB R187, R185, R184 ;  /* 0x000000b8b9bb723e */ /* 0x000fe200000000ff */
        /* <DEDUP_REMOVED lines=17> */
[----:B------:R-:W-:Y:S02]  /*51a0*/  F2FP.F16.F32.PACK_AB R185, R199, R201 ;  /* 0x000000c9c7b9723e */ /* 0x000fe400000000ff */
[----:B------:R-:W0:Y:S01]  /*51b0*/  S2R R199, SR_TID.X ;  /* 0x0000000000c77919 */ /* 0x000e220000002100 */
[----:B---3--:R-:W-:Y:S01]  /*51c0*/  FFMA.FTZ R198, R203, R198, R29 ;  /* 0x000000c6cbc67223 */ /* 0x008fe2000001001d */
[----:B------:R-:W-:Y:S01]  /*51d0*/  FFMA.FTZ R184, R0, R184, R24 ;  /* 0x000000b800b87223 */ /* 0x000fe20000010018 */
[----:B------:R-:W1:Y:S01]  /*51e0*/  LDC.64 R202, c[0x0][0x2b8] ;  /* 0x0000ae00ffca7b82 */ /* 0x000e620000000a00 */
[----:B------:R2:W5:Y:S02]  /*51f0*/  LDL.LU R0, [R1+0x58] ;  /* 0x0000580001007983 */ /* 0x0005640000300800 */
[----:B------:R-:W-:Y:S02]  /*5200*/  F2FP.F16.F32.PACK_AB R186, R198, R186 ;  /* 0x000000bac6ba723e */ /* 0x000fe400000000ff */
        /* <DEDUP_REMOVED lines=8> */
[----:B------:R-:W-:Y:S02]  /*5290*/  F2FP.F16.F32.PACK_AB R184, R200, R184 ;  /* 0x000000b8c8b8723e */ /* 0x000fe400000000ff */
        /* <DEDUP_REMOVED lines=16> */
[----:B------:R-:W-:Y:S01]  /*53a0*/  F2FP.F16.F32.PACK_AB R187, R185, R184 ;  /* 0x000000b8b9bb723e */ /* 0x000fe200000000ff */
        /* <DEDUP_REMOVED lines=38> */
[----:B------:R-:W-:Y:S01]  /*5610*/  F2FP.F16.F32.PACK_AB R7, R6, R7 ;  /* 0x000000070607723e */ /* 0x000fe200000000ff */
        /* <DEDUP_REMOVED lines=21> */
[----:B------:R-:W-:Y:S02]  /*5770*/  F2FP.F16.F32.PACK_AB R186, R190, R186 ;  /* 0x000000babeba723e */ /* 0x000fe400000000ff */
[----:B------:R-:W-:Y:S02]  /*5780*/  IADD3 R190, R198, 0x20, RZ ;  /* 0x00000020c6be7810 */ /* 0x000fe40007ffe0ff */
[----:B------:R-:W-:Y:S02]  /*5790*/  F2FP.F16.F32.PACK_AB R185, R191, R193 ;  /* 0x000000c1bfb9723e */ /* 0x000fe400000000ff */
[----:B------:R-:W-:Y:S01]  /*57a0*/  F2FP.F16.F32.PACK_AB R184, R192, R184 ;  /* 0x000000b8c0b8723e */ /* 0x000fe200000000ff */
[----:B------:R-:W-:-:S05]  /*57b0*/  IMAD.WIDE.U32 R190, R190, 0x10, R202 ;  /* 0x00000010bebe7825 */ /* 0x000fca00078e00ca */
[----:B------:R0:W-:Y:S02]  /*57c0*/  STG.E.128 desc[UR4][R190.64], R184 ;  /* 0x000000b8be007986 */ /* 0x0001e4000c101d04 */
[----:B0-----:R-:W-:Y:S01]  /*57d0*/  FMUL.FTZ R184, R230, R2 ;  /* 0x00000002e6b87220 */ /* 0x001fe20000410000 */
[----:B------:R-:W-:Y:S01]  /*57e0*/  FFMA.FTZ R2, R236, R23, R40 ;  /* 0x00000017ec027223 */ /* 0x000fe20000010028 */
[----:B------:R-:W-:Y:S02]  /*57f0*/  FFMA.FTZ R187, R234, R189, R46 ;  /* 0x000000bdeabb7223 */ /* 0x000fe4000001002e */
[----:B------:R-:W-:Y:S02]  /*5800*/  FFMA.FTZ R23, R233, R184, R45 ;  /* 0x000000b8e9177223 */ /* 0x000fe4000001002d */
[----:B------:R-:W-:Y:S02]  /*5810*/  F2FP.F16.F32.PACK_AB R184, R22, R2 ;  /* 0x0000000216b8723e */ /* 0x000fe400000000ff */
[----:B------:R-:W-:-:S02]  /*5820*/  IADD3 R2, R198, 0x40, RZ ;  /* 0x00000040c6027810 */ /* 0x000fc40007ffe0ff */
[----:B------:R-:W-:Y:S02]  /*5830*/  F2FP.F16.F32.PACK_AB R186, R23, R3 ;  /* 0x0000000317ba723e */ /* 0x000fe400000000ff */
[----:B------:R-:W-:Y:S01]  /*5840*/  F2FP.F16.F32.PACK_AB R187, R188, R187 ;  /* 0x000000bbbcbb723e */ /* 0x000fe200000000ff */
[----:B------:R-:W-:Y:S01]  /*5850*/  IMAD.WIDE.U32 R2, R2, 0x10, R202 ;  /* 0x0000001002027825 */ /* 0x000fe200078e00ca */
[----:B------:R-:W-:-:S03]  /*5860*/  F2FP.F16.F32.PACK_AB R185, R4, R5 ;  /* 0x0000000504b9723e */ /* 0x000fc600000000ff */
        /* <DEDUP_REMOVED lines=63> */
[----:B------:R-:W-:Y:S01]  /*5c60*/  F2FP.F16.F32.PACK_AB R187, R187, R8 ;  /* 0x00000008bbbb723e */ /* 0x000fe200000000ff */
        /* <DEDUP_REMOVED lines=27> */
[----:B------:R-:W-:Y:S01]  /*5e20*/  F2FP.F16.F32.PACK_AB R13, R12, R13 ;  /* 0x0000000d0c0d723e */ /* 0x000fe200000000ff */
[----:B------:R-:W-:Y:S01]  /*5e30*/  FFMA.FTZ R208, R118, R208, R78 ;  /* 0x000000d076d07223 */ /* 0x000fe2000001004e */
[----:B------:R-:W-:Y:S01]  /*5e40*/  IADD3 R194, R198, 0xc0, RZ ;  /* 0x000000c0c6c27810 */ /* 0x000fe20007ffe0ff */
[----:B------:R-:W-:Y:S01]  /*5e50*/  FFMA.FTZ R213, R119, R213, R79 ;  /* 0x000000d577d57223 */ /* 0x000fe2000001004f */
[----:B------:R-:W-:Y:S01]  /*5e60*/  F2FP.F16.F32.PACK_AB R186, R16, R17 ;  /* 0x0000001110ba723e */ /* 0x000fe200000000ff */
[----:B------:R-:W-:Y:S01]  /*5e70*/  FFMA.FTZ R12, R112, R20, R72 ;  /* 0x00000014700c7223 */ /* 0x000fe20000010048 */
[----:B------:R-:W-:Y:S01]  /*5e80*/  F2FP.F16.F32.PACK_AB R9, R2, R9 ;  /* 0x000000090209723e */ /* 0x000fe200000000ff */
[----:B------:R-:W-:Y:S01]  /*5e90*/  FFMA.FTZ R21, R113, R21, R73 ;  /* 0x0000001571157223 */ /* 0x000fe20000010049 */
[----:B------:R-:W-:Y:S01]  /*5ea0*/  F2FP.F16.F32.PACK_AB R14, R3, R14 ;  /* 0x0000000e030e723e */ /* 0x000fe200000000ff */
        /* <DEDUP_REMOVED lines=23> */
[----:B------:R0:W-:Y:S04]  /*6020*/  STG.E.128 desc[UR4][R198.64], R184 ;  /* 0x000000b8c6007986 */ /* 0x0001e8000c101d04 */
[----:B------:R0:W-:Y:S04]  /*6030*/  STG.E.128 desc[UR4][R196.64], R8 ;  /* 0x00000008c4007986 */ /* 0x0001e8000c101d04 */
[----:B------:R0:W-:Y:S04]  /*6040*/  STG.E.128 desc[UR4][R194.64], R12 ;  /* 0x0000000cc2007986 */ /* 0x0001e8000c101d04 */
[----:B------:R0:W-:Y:S02]  /*6050*/  STG.E.128 desc[UR4][R192.64], R16 ;  /* 0x00000010c0007986 */ /* 0x0001e4000c101d04 */
.L_x_30675:
[----:B------:R-:W-:Y:S05]  /*6060*/  BSYNC B0 ;  /* 0x0000000000007941 */ /* 0x000fea0003800000 */
.L_x_30674:
[----:B------:R-:W1:Y:S02]  /*6070*/  LDC.64 R2, c[0x0][0x210] ;  /* 0x00008400ff027b82 */ /* 0x000e640000000a00 */
[----:B-1---5:R-:W-:-:S04]  /*6080*/  LEA R0, R2, R0, 0x2 ;  /* 0x0000000002007211 */ /* 0x022fc800078e10ff */
[----:B------:R-:W-:-:S13]  /*6090*/  ISETP.GE.AND P0, PT, R0, R3, PT ;  /* 0x000000030000720c */ /* 0x000fda0003f06270 */
[----:B------:R-:W-:Y:S05]  /*60a0*/  @!P0 BRA `(.L_x_30676) ;  /* 0xffffffa400b48947 */ /* 0x000fea000383ffff */
[----:B------:R-:W-:Y:S05]  /*60b0*/  EXIT ;  /* 0x000000000000794d */ /* 0x000fea0003800000 */
.L_x_30673:
        /* <DEDUP_REMOVED lines=8> */
.L_x_30678:
[----:B------:R-:W-:Y:S05]  /*6140*/  BSYNC B0 ;  /* 0x0000000000007941 */ /* 0x000fea0003800000 */
.L_x_30677:
        /* <DEDUP_REMOVED lines=9> */
.L_x_30679:
[----:B------:R-:W-:Y:S01]  /*61e0*/  HFMA2.MMA R186, -RZ, RZ, 0, 2.384185791015625e-07 ;  /* 0x00000004ffba7435 */ /* 0x000fe200000001ff */
[----:B------:R-:W-:Y:S01]  /*61f0*/  FADD.FTZ R187, R187, R184 ;  /* 0x000000b8bbbb7221 */ /* 0x000fe20000010000 */
[----:B------:R-:W-:-:S04]  /*6200*/  MOV R184, 0xffffffff ;  /* 0xffffffff00b87802 */ /* 0x000fc80000000f00 */
[----:B------:R-:W-:-:S07]  /*6210*/  MOV R231, R187 ;  /* 0x000000bb00e77202 */ /* 0x000fce0000000f00 */
[----:B------:R-:W-:Y:S05]  /*6220*/  WARPSYNC.COLLECTIVE R184, `(.L_x_30680) ;  /* 0x00000000b8087348 */ /* 0x000fea0003c00000 */
[----:B------:R0:W1:Y:S02]  /*6230*/  SHFL.BFLY P2, R184, R231, R186, R185 ;  /* 0x0c0000bae7b87389 */ /* 0x00006400000400b9 */
[----:B01----:R-:W-:Y:S01]  /*6240*/  ENDCOLLECTIVE ;  /* 0x000000000000791b */ /* 0x003fe20003800000 */
.L_x_30680:
[----:B------:R-:W-:Y:S01]  /*6250*/  HFMA2.MMA R186, -RZ, RZ, 0, 4.76837158203125e-07 ;  /* 0x00000008ffba7435 */ /* 0x000fe200000001ff */
[----:B------:R-:W-:Y:S01]  /*6260*/  FADD.FTZ R187, R187, R184 ;  /* 0x000000b8bbbb7221 */ /* 0x000fe20000010000 */
[----:B------:R-:W-:-:S04]  /*6270*/  MOV R184, 0xffffffff ;  /* 0xffffffff00b87802 */ /* 0x000fc80000000f00 */
[----:B------:R-:W-:-:S07]  /*6280*/  MOV R231, R187 ;  /* 0x000000bb00e77202 */ /* 0x000fce0000000f00 */
[----:B------:R-:W-:Y:S05]  /*6290*/  WARPSYNC.COLLECTIVE R184, `(.L_x_30681) ;  /* 0x00000000b8087348 */ /* 0x000fea0003c00000 */
[----:B------:R0:W1:Y:S02]  /*62a0*/  SHFL.BFLY P2, R184, R231, R186, R185 ;  /* 0x0c0000bae7b87389 */ /* 0x00006400000400b9 */
[----:B01----:R-:W-:Y:S01]  /*62b0*/  ENDCOLLECTIVE ;  /* 0x000000000000791b */ /* 0x003fe20003800000 */
.L_x_30681:
[----:B------:R-:W-:Y:S01]  /*62c0*/  HFMA2.MMA R186, -RZ, RZ, 0, 9.5367431640625e-07 ;  /* 0x00000010ffba7435 */ /* 0x000fe200000001ff */
[----:B------:R-:W-:Y:S01]  /*62d0*/  FADD.FTZ R187, R187, R184 ;  /* 0x000000b8bbbb7221 */ /* 0x000fe20000010000 */
[----:B------:R-:W-:-:S04]  /*62e0*/  MOV R184, 0xffffffff ;  /* 0xffffffff00b87802 */ /* 0x000fc80000000f00 */
[----:B------:R-:W-:-:S07]  /*62f0*/  MOV R231, R187 ;  /* 0x000000bb00e77202 */ /* 0x000fce0000000f00 */
[----:B------:R-:W-:Y:S05]  /*6300*/  WARPSYNC.COLLECTIVE R184, `(.L_x_30682) ;  /* 0x00000000b8087348 */ /* 0x000fea0003c00000 */
[----:B------:R0:W1:Y:S02]  /*6310*/  SHFL.BFLY P2, R184, R231, R186, R185 ;  /* 0x0c0000bae7b87389 */ /* 0x00006400000400b9 */
[----:B01----:R-:W-:Y:S01]  /*6320*/  ENDCOLLECTIVE ;  /* 0x000000000000791b */ /* 0x003fe20003800000 */
.L_x_30682:
        /* <DEDUP_REMOVED lines=137> */
.L_x_30683:
[----:B------:R-:W-:Y:S01]  /*6bc0*/  HFMA2.MMA R186, -RZ, RZ, 0, 1.1920928955078125e-07 ;  /* 0x00000002ffba7435 */ /* 0x000fe200000001ff */
[----:B------:R-:W-:Y:S01]  /*6bd0*/  FADD.FTZ R230, R230, R184 ;  /* 0x000000b8e6e67221 */ /* 0x000fe20000010000 */
[----:B------:R-:W-:-:S04]  /*6be0*/  MOV R184, 0xffffffff ;  /* 0xffffffff00b87802 */ /* 0x000fc80000000f00 */
[----:B------:R-:W-:-:S07]  /*6bf0*/  MOV R231, R230 ;  /* 0x000000e600e77202 */ /* 0x000fce0000000f00 */
[----:B------:R-:W-:Y:S05]  /*6c00*/  WARPSYNC.COLLECTIVE R184, `(.L_x_30684) ;  /* 0x00000000b8087348 */ /* 0x000fea0003c00000 */
[----:B------:R0:W1:Y:S02]  /*6c10*/  SHFL.BFLY P2, R184, R231, R186, R185 ;  /* 0x0c0000bae7b87389 */ /* 0x00006400000400b9 */
[----:B01----:R-:W-:Y:S01]  /*6c20*/  ENDCOLLECTIVE ;  /* 0x000000000000791b */ /* 0x003fe20003800000 */
.L_x_30684:
[----:B------:R-:W-:Y:S01]  /*6c30*/  HFMA2.MMA R186, -RZ, RZ, 0, 2.384185791015625e-07 ;  /* 0x00000004ffba7435 */ /* 0x000fe200000001ff */
[----:B------:R-:W-:Y:S01]  /*6c40*/  FADD.FTZ R230, R230, R184 ;  /* 0x000000b8e6e67221 */ /* 0x000fe20000010000 */
[----:B------:R-:W-:-:S04]  /*6c50*/  MOV R184, 0xffffffff ;  /* 0xffffffff00b87802 */ /* 0x000fc80000000f00 */
[----:B------:R-:W-:-:S07]  /*6c60*/  MOV R231, R230 ;  /* 0x000000e600e77202 */ /* 0x000fce0000000f00 */
[----:B------:R-:W-:Y:S05]  /*6c70*/  WARPSYNC.COLLECTIVE R184, `(.L_x_30685) ;  /* 0x00000000b8087348 */ /* 0x000fea0003c00000 */
[----:B------:R0:W1:Y:S02]  /*6c80*/  SHFL.BFLY P2, R184, R231, R186, R185 ;  /* 0x0c0000bae7b87389 */ /* 0x00006400000400b9 */
[----:B01----:R-:W-:Y:S01]  /*6c90*/  ENDCOLLECTIVE ;  /* 0x000000000000791b */ /* 0x003fe20003800000 */
.L_x_30685:
[----:B------:R-:W-:Y:S01]  /*6ca0*/  HFMA2.MMA R186, -RZ, RZ, 0, 4.76837158203125e-07 ;  /* 0x00000008ffba7435 */ /* 0x000fe200000001ff */
[----:B------:R-:W-:Y:S01]  /*6cb0*/  FADD.FTZ R230, R230, R184 ;  /* 0x000000b8e6e67221 */ /* 0x000fe20000010000 */
[----:B------:R-:W-:-:S04]  /*6cc0*/  MOV R184, 0xffffffff ;  /* 0xffffffff00b87802 */ /* 0x000fc80000000f00 */
[----:B------:R-:W-:-:S07]  /*6cd0*/  MOV R231, R230 ;  /* 0x000000e600e77202 */ /* 0x000fce0000000f00 */
[----:B------:R-:W-:Y:S05]  /*6ce0*/  WARPSYNC.COLLECTIVE R184, `(.L_x_30686) ;  /* 0x00000000b8087348 */ /* 0x000fea0003c00000 */
[----:B------:R0:W1:Y:S02]  /*6cf0*/  SHFL.BFLY P2, R184, R231, R186, R185 ;  /* 0x0c0000bae7b87389 */ /* 0x00006400000400b9 */
[----:B01----:R-:W-:Y:S01]  /*6d00*/  ENDCOLLECTIVE ;  /* 0x000000000000791b */ /* 0x003fe20003800000 */
.L_x_30686:
[----:B------:R-:W-:Y:S01]  /*6d10*/  HFMA2.MMA R186, -RZ, RZ, 0, 9.5367431640625e-07 ;  /* 0x00000010ffba7435 */ /* 0x000fe200000001ff */
[----:B------:R-:W-:Y:S01]  /*6d20*/  FADD.FTZ R230, R230, R184 ;  /* 0x000000b8e6e67221 */ /* 0x000fe20000010000 */
[----:B------:R-:W-:-:S04]  /*6d30*/  MOV R184, 0xffffffff ;  /* 0xffffffff00b87802 */ /* 0x000fc80000000f00 */
[----:B------:R-:W-:-:S07]  /*6d40*/  MOV R231, R230 ;  /* 0x000000e600e77202 */ /* 0x000fce0000000f00 */
[----:B------:R-:W-:Y:S05]  /*6d50*/  WARPSYNC.COLLECTIVE R184, `(.L_x_30687) ;  /* 0x00000000b8087348 */ /* 0x000fea0003c00000 */
[----:B------:R0:W1:Y:S02]  /*6d60*/  SHFL.BFLY P2, R184, R231, R186, R185 ;  /* 0x0c0000bae7b87389 */ /* 0x00006400000400b9 */
[----:B01----:R-:W-:Y:S01]  /*6d70*/  ENDCOLLECTIVE ;  /* 0x000000000000791b */ /* 0x003fe20003800000 */
.L_x_30687:
[----:B------:R-:W-:Y:S05]  /*6d80*/  BRA `(.L_x_30688) ;  /* 0xffffffe000287947 */ /* 0x000fea000383ffff */
.L_x_30689:
        /* <DEDUP_REMOVED lines=15> */
.L_x_58407:


//--------------------- .text._ZN10layer_norm13ln_fwd_kernelINS_13Kernel_traitsIf6__halfS2_S2_fjLj2048ELj1ELj4ELj1ELj16ENS_18Kernel_traits_baseILj2048EfS2_S2_S2_fjLj128EEEEELb1ELb0ELb0ELb0EEEvNS_9FwdParamsE --------------------------
	.section	.text._ZN10layer_norm13ln_fwd_kernelINS_13Kernel_traitsIf6__halfS2_S2_fjLj2048ELj1ELj4ELj1ELj16ENS_18Kernel_traits_baseILj2048EfS2_S2_S2_fjLj128EEEEELb1ELb0ELb0ELb0EEEvNS_9FwdParamsE,"ax",@progbits
	.align	128
        .global         _ZN10layer_norm13ln_fwd_kernelINS_13Kernel_traitsIf6__halfS2_S2_fjLj2048ELj1ELj4ELj1ELj16ENS_18Kernel_traits_baseILj2048EfS2_S2_S2_fjLj128EEEEELb1ELb0ELb0ELb0EEEvNS_9FwdParamsE
        .type           _ZN10layer_norm13ln_fwd_kernelINS_13Kernel_traitsIf6__halfS2_S2_fjLj2048ELj1ELj4ELj1ELj16ENS_18Kernel_traits_baseILj2048EfS2_S2_S2_fjLj128EEEEELb1ELb0ELb0ELb0EEEvNS_9FwdParamsE,@function
        .size           _ZN10layer_norm13ln_fwd_kernelINS_13Kernel_traitsIf6__halfS2_S2_fjLj2048ELj1ELj4ELj1ELj16ENS_18Kernel_traits_baseILj2048EfS2_S2_S2_fjLj128EEEEELb1ELb0ELb0ELb0EEEvNS_9FwdParamsE,(.L_x_58408 - _ZN10layer_norm13ln_fwd_kernelINS_13Kernel_traitsIf6__halfS2_S2_fjLj2048ELj1ELj4ELj1ELj16ENS_18Kernel_traits_baseILj2048EfS2_S2_S2_fjLj128EEEEELb1ELb0ELb0ELb0EEEvNS_9FwdParamsE)
        .other          _ZN10layer_norm13ln_fwd_kernelINS_13Kernel_traitsIf6__halfS2_S2_fjLj2048ELj1ELj4ELj1ELj16ENS_18Kernel_traits_baseILj2048EfS2_S2_S2_fjLj128EEEEELb1ELb0ELb0ELb0EEEvNS_9FwdParamsE,@"STO_CUDA_ENTRY STV_DEFAULT"
_ZN10layer_norm13ln_fwd_kernelINS_13Kernel_traitsIf6__halfS2_S2_fjLj2048ELj1ELj4ELj1ELj16ENS_18Kernel_traits_baseILj2048EfS2_S2_S2_fjLj128EEEEELb1ELb0ELb0ELb0EEEvNS_9FwdParamsE:
.text._ZN10layer_norm13ln_fwd_kernelINS_13Kernel_traitsIf6__halfS2_S2_fjLj2048ELj1ELj4ELj1ELj16ENS_18Kernel_traits_baseILj2048EfS2_S2_S2_fjLj128EEEEELb1ELb0ELb0ELb0EEEvNS_9FwdParamsE:
        /* <DEDUP_REMOVED lines=106> */
.L_x_30691:
[----:B------:R-:W-:Y:S05]  /*06a0*/  BSYNC B0 ;  /* 0x0000000000007941 */ /* 0x000fea0003800000 */
.L_x_30690:
        /* <DEDUP_REMOVED lines=18> */
.L_x_30693:
[----:B------:R-:W-:Y:S05]  /*07d0*/  BSYNC B0 ;  /* 0x0000000000007941 */ /* 0x000fea0003800000 */
.L_x_30692:
        /* <DEDUP_REMOVED lines=18> */
.L_x_30695:
[----:B------:R-:W-:Y:S05]  /*0900*/  BSYNC B0 ;  /* 0x0000000000007941 */ /* 0x000fea0003800000 */
.L_x_30694:
        /* <DEDUP_REMOVED lines=18> */
.L_x_30697:
[----:B------:R-:W-:Y:S05]  /*0a30*/  BSYNC B0 ;  /* 0x0000000000007941 */ /* 0x000fea0003800000 */
.L_x_30696:
        /* <DEDUP_REMOVED lines=18> */
.L_x_30699:
[----:B------:R-:W-:Y:S05]  /*0b60*/  BSYNC B0 ;  /* 0x0000000000007941 */ /* 0x000fea0003800000 */
.L_x_30698:
        /* <DEDUP_REMOVED lines=27> */
.L_x_30701:
[----:B------:R-:W-:Y:S05]  /*0d20*/  BSYNC B0 ;  /* 0x0000000000007941 */ /* 0x000fea0003800000 */
.L_x_30700:
        /* <DEDUP_REMOVED lines=26> */
.L_x_30703:
[----:B------:R-:W-:Y:S05]  /*0ed0*/  BSYNC B0 ;  /* 0x0000000000007941 */ /* 0x000fea0003800000 */
.L_x_30702:
        /* <DEDUP_REMOVED lines=21> */
.L_x_30705:
[----:B------:R-:W-:Y:S05]  /*1030*/  BSYNC B0 ;  /* 0x0000000000007941 */ /* 0x000fea0003800000 */
.L_x_30704:
        /* <DEDUP_REMOVED lines=12> */
[----:B------:R-:W-:Y:S01]  /*1100*/  ULDC.U8 UR8, c[0x0][0x2a0] ;  /* 0x0000a80000087ab9 */ /* 0x000fe20000000000 */
[----:B------:R-:W-:-:S02]  /*1110*/  UISETP.NE.AND.EX UP0, UPT, UR9, URZ, UPT, UP0 ;  /* 0x0000003f0900728c */ /* 0x000fc4000bf05300 */
[----:B------:R-:W-:Y:S01]  /*1120*/  IMAD R12, R11, -0x2daee0ad, RZ ;  /* 0xd2511f530b0c7824 */ /* 0x000fe200078e02ff */
[----:B------:R-:W-:Y:S01]  /*1130*/  LOP3.LUT R8, R9, UR34, R8, 0x96, !PT ;  /* 0x0000002209087c12 */ /* 0x000fe2000f8e9608 */
[----:B------:R-:W-:Y:S01]  /*1140*/  HFMA2.MMA R11, -RZ, RZ, 0, 0 ;  /* 0x00000000ff0b7435 */ /* 0x000fe200000001ff */
[----:B------:R-:W-:Y:S01]  /*1150*/  LOP3.LUT R9, R10, 0x3, RZ, 0xc0, !PT ;  /* 0x000000030a097812 */ /* 0x000fe200078ec0ff */
[----:B------:R-:W-:Y:S01]  /*1160*/  IMAD R10, R18, -0x326172a9, RZ ;  /* 0xcd9e8d57120a7824 */ /* 0x000fe200078e02ff */
[----:B------:R-:W-:Y:S01]  /*1170*/  ULDC UR35, c[0x0][0x218] ;  /* 0x0000860000237ab9 */ /* 0x000fe20000000800 */
[----:B------:R-:W-:Y:S01]  /*1180*/  ULDC UR16, c[0x0][0x2d8] ;  /* 0x0000b60000107ab9 */ /* 0x000fe20000000800 */
[----:B------:R-:W-:Y:S01]  /*1190*/  UISETP.NE.AND UP1, UPT, UR8, URZ, UPT ;  /* 0x0000003f0800728c */ /* 0x000fe2000bf25270 */
[----:B------:R-:W-:Y:S01]  /*11a0*/  ULDC.64 UR10, c[0x0][0x230] ;  /* 0x00008c00000a7ab9 */ /* 0x000fe20000000a00 */
[----:B------:R-:W-:Y:S01]  /*11b0*/  ULDC.64 UR12, c[0x0][0x238] ;  /* 0x00008e00000c7ab9 */ /* 0x000fe20000000a00 */
[----:B------:R-:W-:-:S08]  /*11c0*/  ULDC.64 UR14, c[0x0][0x240] ;  /* 0x00009000000e7ab9 */ /* 0x000fd00000000a00 */
.L_x_31188:
        /* <DEDUP_REMOVED lines=39> */
.L_x_30710:
[----:B------:R-:W-:-:S07]  /*1440*/  MOV R21, R10 ;  /* 0x0000000a00157202 */ /* 0x000fce0000000f00 */
.L_x_30711:
[----:B------:R-:W-:Y:S05]  /*1450*/  BSYNC B2 ;  /* 0x0000000000027941 */ /* 0x000fea0003800000 */
.L_x_30709:
        /* <DEDUP_REMOVED lines=16> */
.L_x_30715:
[----:B------:R-:W-:Y:S05]  /*1560*/  BSYNC B3 ;  /* 0x0000000000037941 */ /* 0x000fea0003800000 */
.L_x_30714:
        /* <DEDUP_REMOVED lines=43> */
.L_x_30713:
[----:B------:R-:W-:Y:S05]  /*1820*/  BSYNC B2 ;  /* 0x0000000000027941 */ /* 0x000fea0003800000 */
.L_x_30712:
[----:B------:R-:W0:Y:S01]  /*1830*/  LDC R220, c[0x0][0x294] ;  /* 0x0000a500ffdc7b82 */ /* 0x000e220000000800 */
[----:B------:R-:W-:Y:S01]  /*1840*/  HFMA2.MMA R221, -RZ, RZ, 0.1171875, 0 ;  /* 0x2f800000ffdd7435 */ /* 0x000fe200000001ff */
[----:B------:R-:W-:Y:S01]  /*1850*/  I2FP.F32.U32 R30, R21 ;  /* 0x00000015001e7245 */ /* 0x000fe20000201000 */
[----:B-----5:R-:W-:Y:S01]  /*1860*/  HADD2.F32 R176, -RZ, R164.H0_H0 ;  /* 0x200000a4ffb07230 */ /* 0x020fe20000004100 */
[----:B------:R-:W-:Y:S01]  /*1870*/  LOP3.LUT R5, R5, 0xfffffffb, RZ, 0xc0, !PT ;  /* 0xfffffffb05057812 */ /* 0x000fe200078ec0ff */
[----:B------:R-:W-:Y:S03]  /*1880*/  BSSY B2, `(.L_x_30716) ;  /* 0x0000016000027945 */ /* 0x000fe60003800000 */
[----:B------:R-:W1:Y:S01]  /*1890*/  LDC R208, c[0x0][0x298] ;  /* 0x0000a600ffd07b82 */ /* 0x000e620000000800 */
[----:B------:R-:W-:Y:S01]  /*18a0*/  FMUL.FTZ R13, R176, R217 ;  /* 0x000000d9b00d7220 */ /* 0x000fe20000410000 */
[----:B------:R-:W-:-:S02]  /*18b0*/  VIADD R176, R22, 0x1 ;  /* 0x0000000116b07836 */ /* 0x000fc40000000000 */
        /* <DEDUP_REMOVED lines=17> */
.L_x_30717:
[----:B------:R-:W-:-:S07]  /*19d0*/  IMAD.MOV.U32 R21, RZ, RZ, R10 ;  /* 0x000000ffff157224 */ /* 0x000fce00078e000a */
.L_x_30718:
[----:B------:R-:W-:Y:S05]  /*19e0*/  BSYNC B2 ;  /* 0x0000000000027941 */ /* 0x000fea0003800000 */
.L_x_30716:
        /* <DEDUP_REMOVED lines=16> */
.L_x_30722:
[----:B------:R-:W-:Y:S05]  /*1af0*/  BSYNC B3 ;  /* 0x0000000000037941 */ /* 0x000fea0003800000 */
.L_x_30721:
        /* <DEDUP_REMOVED lines=44> */
.L_x_30720:
[----:B------:R-:W-:Y:S05]  /*1dc0*/  BSYNC B2 ;  /* 0x0000000000027941 */ /* 0x000fea0003800000 */
.L_x_30719:
        /* <DEDUP_REMOVED lines=23> */
.L_x_30724:
[----:B------:R-:W-:-:S07]  /*1f40*/  MOV R21, R10 ;  /* 0x0000000a00157202 */ /* 0x000fce0000000f00 */
.L_x_30725:
[----:B------:R-:W-:Y:S05]  /*1f50*/  BSYNC B2 ;  /* 0x0000000000027941 */ /* 0x000fea0003800000 */
.L_x_30723:
        /* <DEDUP_REMOVED lines=16> */
.L_x_30729:
[----:B------:R-:W-:Y:S05]  /*2060*/  BSYNC B3 ;  /* 0x0000000000037941 */ /* 0x000fea0003800000 */
.L_x_30728:
        /* <DEDUP_REMOVED lines=44> */
.L_x_30727:
[----:B------:R-:W-:Y:S05]  /*2330*/  BSYNC B2 ;  /* 0x0000000000027941 */ /* 0x000fea0003800000 */
.L_x_30726:
        /* <DEDUP_REMOVED lines=21> */
.L_x_30731:
[----:B------:R-:W-:-:S07]  /*2490*/  IMAD.MOV.U32 R164, RZ, RZ, R10 ;  /* 0x000000ffffa47224 */ /* 0x000fce00078e000a */
.L_x_30732:
[----:B------:R-:W-:Y:S05]  /*24a0*/  BSYNC B2 ;  /* 0x0000000000027941 */ /* 0x000fea0003800000 */
.L_x_30730:
        /* <DEDUP_REMOVED lines=16> */
.L_x_30736:
[----:B------:R-:W-:Y:S05]  /*25b0*/  BSYNC B3 ;  /* 0x0000000000037941 */ /* 0x000fea0003800000 */
.L_x_30735:
        /* <DEDUP_REMOVED lines=44> */
.L_x_30734:
[----:B------:R-:W-:Y:S05]  /*2880*/  BSYNC B2 ;  /* 0x0000000000027941 */ /* 0x000fea0003800000 */
.L_x_30733:
        /* <DEDUP_REMOVED lines=21> */
.L_x_30738:
[----:B------:R-:W-:-:S07]  /*29e0*/  MOV R177, R10 ;  /* 0x0000000a00b17202 */ /* 0x000fce0000000f00 */
.L_x_30739:
[----:B------:R-:W-:Y:S05]  /*29f0*/  BSYNC B2 ;  /* 0x0000000000027941 */ /* 0x000fea0003800000 */
.L_x_30737:
        /* <DEDUP_REMOVED lines=16> */
.L_x_30743:
[----:B------:R-:W-:Y:S05]  /*2b00*/  BSYNC B3 ;  /* 0x0000000000037941 */ /* 0x000fea0003800000 */
.L_x_30742:
        /* <DEDUP_REMOVED lines=44> */
.L_x_30741:
[----:B------:R-:W-:Y:S05]  /*2dd0*/  BSYNC B2 ;  /* 0x0000000000027941 */ /* 0x000fea0003800000 */
.L_x_30740:
[----:B------:R-:W-:Y:S01]  /*2de0*/  I2FP.F32.U32 R30, R177 ;  /* 0x000000b1001e7245 */ /* 0x000fe20000201000 */
[----:B------:R-:W-:Y:S01]  /*2df0*/  HADD2.F32 R164, -RZ, R166.H0_H0 ;  /* 0x200000a6ffa47230 */ /* 0x000fe20000004100 */
[----:B------:R-:W-:Y:S01]  /*2e00*/  ISETP.NE.AND P4, PT, R192, 0x1, PT ;  /* 0x00000001c000780c */ /* 0x000fe20003f85270 */
[----:B------:R-:W-:Y:S02]  /*2e10*/  BSSY B2, `(.L_x_30744) ;  /* 0x0000013000027945 */ /* 0x000fe40003800000 */
[----:B------:R-:W-:Y:S01]  /*2e20*/  FFMA.FTZ R9, R30, R221, 1.1641532182693481445e-10 ;  /* 0x2f0000001e097423 */ /* 0x000fe200000100dd */
[----:B------:R-:W-:Y:S01]  /*2e30*/  FMUL.FTZ R31, R164, R217 ;  /* 0x000000d9a41f7220 */ /* 0x000fe20000410000 */
[----:B------:R-:W-:Y:S02]  /*2e40*/  @P0 HADD2.F32 R30, -RZ, R34.H0_H0 ;  /* 0x20000022ff1e0230 */ /* 0x000fe40000004100 */
        /* <DEDUP_REMOVED lines=14> */
.L_x_30745:
[----:B------:R-:W-:-:S07]  /*2f30*/  IMAD.MOV.U32 R191, RZ, RZ, R10 ;  /* 0x000000ffffbf7224 */ /* 0x000fce00078e000a */
.L_x_30746:
[----:B------:R-:W-:Y:S05]  /*2f40*/  BSYNC B2 ;  /* 0x0000000000027941 */ /* 0x000fea0003800000 */
.L_x_30744:
        /* <DEDUP_REMOVED lines=16> */
.L_x_30750:
[----:B------:R-:W-:Y:S05]  /*3050*/  BSYNC B3 ;  /* 0x0000000000037941 */ /* 0x000fea0003800000 */
.L_x_30749:
        /* <DEDUP_REMOVED lines=44> */
.L_x_30748:
[----:B------:R-:W-:Y:S05]  /*3320*/  BSYNC B2 ;  /* 0x0000000000027941 */ /* 0x000fea0003800000 */
.L_x_30747:
        /* <DEDUP_REMOVED lines=21> */
.L_x_30752:
[----:B------:R-:W-:-:S07]  /*3480*/  MOV R166, R10 ;  /* 0x0000000a00a67202 */ /* 0x000fce0000000f00 */
.L_x_30753:
[----:B------:R-:W-:Y:S05]  /*3490*/  BSYNC B2 ;  /* 0x0000000000027941 */ /* 0x000fea0003800000 */
.L_x_30751:
        /* <DEDUP_REMOVED lines=16> */
.L_x_30757:
[----:B------:R-:W-:Y:S05]  /*35a0*/  BSYNC B3 ;  /* 0x0000000000037941 */ /* 0x000fea0003800000 */
.L_x_30756:
        /* <DEDUP_REMOVED lines=44> */
.L_x_30755:
[----:B------:R-:W-:Y:S05]  /*3870*/  BSYNC B2 ;  /* 0x0000000000027941 */ /* 0x000fea0003800000 */
.L_x_30754:
[----:B------:R-:W-:Y:S01]  /*3880*/  I2FP.F32.U32 R30, R166 ;  /* 0x000000a6001e7245 */ /* 0x000fe20000201000 */
[----:B------:R-:W-:Y:S01]  /*3890*/  HADD2.F32 R164, -RZ, R167.H0_H0 ;  /* 0x200000a7ffa47230 */ /* 0x000fe20000004100 */
[----:B------:R-:W-:Y:S01]  /*38a0*/  ISETP.NE.AND P6, PT, R218, 0x1, PT ;  /* 0x00000001da00780c */ /* 0x000fe20003fc5270 */
[----:B------:R-:W-:Y:S02]  /*38b0*/  BSSY B2, `(.L_x_30758) ;  /* 0x0000013000027945 */ /* 0x000fe40003800000 */
[----:B------:R-:W-:Y:S01]  /*38c0*/  FFMA.FTZ R9, R30, R221, 1.1641532182693481445e-10 ;  /* 0x2f0000001e097423 */ /* 0x000fe200000100dd */
[----:B------:R-:W-:Y:S01]  /*38d0*/  FMUL.FTZ R31, R164, R217 ;  /* 0x000000d9a41f7220 */ /* 0x000fe20000410000 */
[----:B------:R-:W-:-:S03]  /*38e0*/  @P0 HADD2.F32 R30, -RZ, R35.H0_H0 ;  /* 0x20000023ff1e0230 */ /* 0x000fc60000004100 */
[----:B------:R-:W-:Y:S01]  /*38f0*/  FMUL.FTZ R31, R31, R208 ;  /* 0x000000d01f1f7220 */ /* 0x000fe20000410000 */
[----:B------:R-:W-:Y:S01]  /*3900*/  FSETP.GTU.FTZ.AND P5, PT, R9, R220, PT ;  /* 0x000000dc0900720b */ /* 0x000fe20003fbc000 */
[----:B------:R-:W-:-:S03]  /*3910*/  VIADD R9, R218, 0x1 ;  /* 0x00000001da097836 */ /* 0x000fc60000000000 */
        /* <DEDUP_REMOVED lines=11> */
.L_x_30759:
[----:B------:R-:W-:-:S07]  /*39d0*/  IMAD.MOV.U32 R166, RZ, RZ, R10 ;  /* 0x000000ffffa67224 */ /* 0x000fce00078e000a */
.L_x_30760:
[----:B------:R-:W-:Y:S05]  /*39e0*/  BSYNC B2 ;  /* 0x0000000000027941 */ /* 0x000fea0003800000 */
.L_x_30758:
        /* <DEDUP_REMOVED lines=18> */
.L_x_30764:
[----:B------:R-:W-:Y:S05]  /*3b10*/  BSYNC B3 ;  /* 0x0000000000037941 */ /* 0x000fea0003800000 */
.L_x_30763:
        /* <DEDUP_REMOVED lines=44> */
.L_x_30762:
[----:B------:R-:W-:Y:S05]  /*3de0*/  BSYNC B2 ;  /* 0x0000000000027941 */ /* 0x000fea0003800000 */
.L_x_30761:
        /* <DEDUP_REMOVED lines=38> */
.L_x_30708:
[----:B------:R-:W-:Y:S05]  /*4050*/  BSYNC B1 ;  /* 0x0000000000017941 */ /* 0x000fea0003800000 */
.L_x_30707:
        /* <DEDUP_REMOVED lines=23> */
.L_x_30768:
[----:B------:R-:W-:-:S07]  /*41d0*/  IMAD.MOV.U32 R14, RZ, RZ, R10 ;  /* 0x000000ffff0e7224 */ /* 0x000fce00078e000a */
.L_x_30769:
[----:B------:R-:W-:Y:S05]  /*41e0*/  BSYNC B2 ;  /* 0x0000000000027941 */ /* 0x000fea0003800000 */
.L_x_30767:
        /* <DEDUP_REMOVED lines=16> */
.L_x_30773:
[----:B------:R-:W-:Y:S05]  /*42f0*/  BSYNC B3 ;  /* 0x0000000000037941 */ /* 0x000fea0003800000 */
.L_x_30772:
        /* <DEDUP_REMOVED lines=44> */
.L_x_30771:
[----:B------:R-:W-:Y:S05]  /*45c0*/  BSYNC B2 ;  /* 0x0000000000027941 */ /* 0x000fea0003800000 */
.L_x_30770:
[----:B------:R-:W0:Y:S01]  /*45d0*/  LDC R219, c[0x0][0x294] ;  /* 0x0000a500ffdb7b82 */ /* 0x000e220000000800 */
[----:B------:R-:W-:Y:S01]  /*45e0*/  HFMA2.MMA R222, -RZ, RZ, 0.1171875, 0 ;  /* 0x2f800000ffde7435 */ /* 0x000fe200000001ff */
[----:B------:R-:W-:Y:S01]  /*45f0*/  I2FP.F32.U32 R9, R14 ;  /* 0x0000000e00097245 */ /* 0x000fe20000201000 */
[----:B-----5:R-:W-:Y:S01]  /*4600*/  HADD2.F32 R30, -RZ, R164.H0_H0 ;  /* 0x200000a4ff1e7230 */ /* 0x020fe20000004100 */
[----:B------:R-:W-:Y:S01]  /*4610*/  LOP3.LUT R5, R5, 0xfffffffb, RZ, 0xc0, !PT ;  /* 0xfffffffb05057812 */ /* 0x000fe200078ec0ff */
[----:B------:R-:W-:Y:S01]  /*4620*/  BSSY B2, `(.L_x_30774) ;  /* 0x0000016000027945 */ /* 0x000fe20003800000 */
[----:B------:R-:W-:Y:S02]  /*4630*/  VIADD R31, R24, 0x1 ;  /* 0x00000001181f7836 */ /* 0x000fe40000000000 */
[----:B------:R-:W1:Y:S01]  /*4640*/  LDC R207, c[0x0][0x298] ;  /* 0x0000a600ffcf7b82 */ /* 0x000e620000000800 */
[----:B------:R-:W-:Y:S02]  /*4650*/  FMUL.FTZ R30, R30, R217 ;  /* 0x000000d91e1e7220 */ /* 0x000fe40000410000 */
        /* <DEDUP_REMOVED lines=17> */
.L_x_30775:
[----:B------:R-:W-:-:S07]  /*4770*/  IMAD.MOV.U32 R23, RZ, RZ, R10 ;  /* 0x000000ffff177224 */ /* 0x000fce00078e000a */
.L_x_30776:
[----:B------:R-:W-:Y:S05]  /*4780*/  BSYNC B2 ;  /* 0x0000000000027941 */ /* 0x000fea0003800000 */
.L_x_30774:
        /* <DEDUP_REMOVED lines=16> */
.L_x_30780:
[----:B------:R-:W-:Y:S05]  /*4890*/  BSYNC B3 ;  /* 0x0000000000037941 */ /* 0x000fea0003800000 */
.L_x_30779:
        /* <DEDUP_REMOVED lines=44> */
.L_x_30778:
[----:B------:R-:W-:Y:S05]  /*4b60*/  BSYNC B2 ;  /* 0x0000000000027941 */ /* 0x000fea0003800000 */
.L_x_30777:
        /* <DEDUP_REMOVED lines=23> */
.L_x_30782:
[----:B------:R-:W-:-:S07]  /*4ce0*/  MOV R24, R10 ;  /* 0x0000000a00187202 */ /* 0x000fce0000000f00 */
.L_x_30783:
[----:B------:R-:W-:Y:S05]  /*4cf0*/  BSYNC B2 ;  /* 0x0000000000027941 */ /* 0x000fea0003800000 */
.L_x_30781:
        /* <DEDUP_REMOVED lines=16> */
.L_x_30787:
[----:B------:R-:W-:Y:S05]  /*4e00*/  BSYNC B3 ;  /* 0x0000000000037941 */ /* 0x000fea0003800000 */
.L_x_30786:
        /* <DEDUP_REMOVED lines=44> */
.L_x_30785:
[----:B------:R-:W-:Y:S05]  /*50d0*/  BSYNC B2 ;  /* 0x0000000000027941 */ /* 0x000fea0003800000 */
.L_x_30784:
        /* <DEDUP_REMOVED lines=21> */
.L_x_30789:
[----:B------:R-:W-:-:S07]  /*5230*/  IMAD.MOV.U32 R164, RZ, RZ, R10 ;  /* 0x000000ffffa47224 */ /* 0x000fce00078e000a */
.L_x_30790:
[----:B------:R-:W-:Y:S05]  /*5240*/  BSYNC B2 ;  /* 0x0000000000027941 */ /* 0x000fea0003800000 */
.L_x_30788:
        /* <DEDUP_REMOVED lines=16> */
.L_x_30794:
[----:B------:R-:W-:Y:S05]  /*5350*/  BSYNC B3 ;  /* 0x0000000000037941 */ /* 0x000fea0003800000 */
.L_x_30793:
        /* <DEDUP_REMOVED lines=44> */
.L_x_30792:
[----:B------:R-:W-:Y:S05]  /*5620*/  BSYNC B2 ;  /* 0x0000000000027941 */ /* 0x000fea0003800000 */
.L_x_30791:
        /* <DEDUP_REMOVED lines=21> */
.L_x_30796:
[----:B------:R-:W-:-:S07]  /*5780*/  MOV R178, R10 ;  /* 0x0000000a00b27202 */ /* 0x000fce0000000f00 */
.L_x_30797:
[----:B------:R-:W-:Y:S05]  /*5790*/  BSYNC B2 ;  /* 0x0000000000027941 */ /* 0x000fea0003800000 */
.L_x_30795:
        /* <DEDUP_REMOVED lines=16> */
.L_x_30801:
[----:B------:R-:W-:Y:S05]  /*58a0*/  BSYNC B3 ;  /* 0x0000000000037941 */ /* 0x000fea0003800000 */
.L_x_30800:
        /* <DEDUP_REMOVED lines=44> */
.L_x_30799:
[----:B------:R-:W-:Y:S05]  /*5b70*/  BSYNC B2 ;  /* 0x0000000000027941 */ /* 0x000fea0003800000 */
.L_x_30798:
        /* <DEDUP_REMOVED lines=21> */
.L_x_30803:
[----:B------:R-:W-:-:S07]  /*5cd0*/  IMAD.MOV.U32 R193, RZ, RZ, R10 ;  /* 0x000000ffffc17224 */ /* 0x000fce00078e000a */
.L_x_30804:
[----:B------:R-:W-:Y:S05]  /*5ce0*/  BSYNC B2 ;  /* 0x0000000000027941 */ /* 0x000fea0003800000 */
.L_x_30802:
        /* <DEDUP_REMOVED lines=16> */
.L_x_30808:
[----:B------:R-:W-:Y:S05]  /*5df0*/  BSYNC B3 ;  /* 0x0000000000037941 */ /* 0x000fea0003800000 */
.L_x_30807:
        /* <DEDUP_REMOVED lines=44> */
.L_x_30806:
[----:B------:R-:W-:Y:S05]  /*60c0*/  BSYNC B2 ;  /* 0x0000000000027941 */ /* 0x000fea0003800000 */
.L_x_30805:
        /* <DEDUP_REMOVED lines=21> */
.L_x_30810:
[----:B------:R-:W-:-:S07]  /*6220*/  MOV R166, R10 ;  /* 0x0000000a00a67202 */ /* 0x000fce0000000f00 */
.L_x_30811:
[----:B------:R-:W-:Y:S05]  /*6230*/  BSYNC B2 ;  /* 0x0000000000027941 */ /* 0x000fea0003800000 */
.L_x_30809:
        /* <DEDUP_REMOVED lines=16> */
.L_x_30815:
[----:B------:R-:W-:Y:S05]  /*6340*/  BSYNC B3 ;  /* 0x0000000000037941 */ /* 0x000fea0003800000 */
.L_x_30814:
        /* <DEDUP_REMOVED lines=44> */
.L_x_30813:
[----:B------:R-:W-:Y:S05]  /*6610*/  BSYNC B2 ;  /* 0x0000000000027941 */ /* 0x000fea0003800000 */
.L_x_30812:
        /* <DEDUP_REMOVED lines=21> */
.L_x_30817:
[----:B------:R-:W-:-:S07]  /*6770*/  IMAD.MOV.U32 R166, RZ, RZ, R10 ;  /* 0x000000ffffa67224 */ /* 0x000fce00078e000a */
.L_x_30818:
[----:B------:R-:W-:Y:S05]  /*6780*/  BSYNC B2 ;  /* 0x0000000000027941 */ /* 0x000fea0003800000 */
.L_x_30816:
        /* <DEDUP_REMOVED lines=18> */
.L_x_30822:
[----:B------:R-:W-:Y:S05]  /*68b0*/  BSYNC B3 ;  /* 0x0000000000037941 */ /* 0x000fea0003800000 */
.L_x_30821:
        /* <DEDUP_REMOVED lines=44> */
.L_x_30820:
[----:B------:R-:W-:Y:S05]  /*6b80*/  BSYNC B2 ;  /* 0x0000000000027941 */ /* 0x000fea0003800000 */
.L_x_30819:
        /* <DEDUP_REMOVED lines=38> */
.L_x_30766:
[----:B------:R-:W-:Y:S05]  /*6df0*/  BSYNC B1 ;  /* 0x0000000000017941 */ /* 0x000fea0003800000 */
.L_x_30765:
        /* <DEDUP_REMOVED lines=23> */
.L_x_30826:
[----:B------:R-:W-:-:S07]  /*6f70*/  IMAD.MOV.U32 R15, RZ, RZ, R10 ;  /* 0x000000ffff0f7224 */ /* 0x000fce00078e000a */
.L_x_30827:
[----:B------:R-:W-:Y:S05]  /*6f80*/  BSYNC B2 ;  /* 0x0000000000027941 */ /* 0x000fea0003800000 */
.L_x_30825:
        /* <DEDUP_REMOVED lines=16> */
.L_x_30831:
[----:B------:R-:W-:Y:S05]  /*7090*/  BSYNC B3 ;  /* 0x0000000000037941 */ /* 0x000fea0003800000 */
.L_x_30830:
        /* <DEDUP_REMOVED lines=44> */
.L_x_30829:
[----:B------:R-:W-:Y:S05]  /*7360*/  BSYNC B2 ;  /* 0x0000000000027941 */ /* 0x000fea0003800000 */
.L_x_30828:
[----:B------:R-:W0:Y:S01]  /*7370*/  LDC R219, c[0x0][0x294] ;  /* 0x0000a500ffdb7b82 */ /* 0x000e220000000800 */
[----:B------:R-:W-:Y:S01]  /*7380*/  HFMA2.MMA R222, -RZ, RZ, 0.1171875, 0 ;  /* 0x2f800000ffde7435 */ /* 0x000fe200000001ff */
[----:B------:R-:W-:Y:S01]  /*7390*/  I2FP.F32.U32 R9, R15 ;  /* 0x0000000f00097245 */ /* 0x000fe20000201000 */
[----:B-----5:R-:W-:Y:S01]  /*73a0*/  HADD2.F32 R180, -RZ, R164.H0_H0 ;  /* 0x200000a4ffb47230 */ /* 0x020fe20000004100 */
[----:B------:R-:W-:Y:S01]  /*73b0*/  LOP3.LUT R5, R5, 0xfffffffb, RZ, 0xc0, !PT ;  /* 0xfffffffb05057812 */ /* 0x000fe200078ec0ff */
[----:B------:R-:W-:Y:S03]  /*73c0*/  BSSY B2, `(.L_x_30832) ;  /* 0x0000016000027945 */ /* 0x000fe60003800000 */
[----:B------:R-:W1:Y:S03]  /*73d0*/  LDC R210, c[0x0][0x298] ;  /* 0x0000a600ffd27b82 */ /* 0x000e660000000800 */
[----:B------:R-:W-:Y:S01]  /*73e0*/  FFMA.FTZ R30, R9, R222, 1.1641532182693481445e-10 ;  /* 0x2f000000091e7423 */ /* 0x000fe200000100de */
[----:B------:R-:W-:Y:S01]  /*73f0*/  FMUL.FTZ R9, R180, R217 ;  /* 0x000000d9b4097220 */ /* 0x000fe20000410000 */
[----:B------:R-:W-:-:S03]  /*7400*/  @P0 HADD2.F32 R180, -RZ, R32.H0_H0 ;  /* 0x20000020ffb40230 */ /* 0x000fc60000004100 */
        /* <DEDUP_REMOVED lines=16> */
.L_x_30833:
[----:B------:R-:W-:-:S07]  /*7510*/  IMAD.MOV.U32 R25, RZ, RZ, R10 ;  /* 0x000000ffff197224 */ /* 0x000fce00078e000a */
.L_x_30834:
[----:B------:R-:W-:Y:S05]  /*7520*/  BSYNC B2 ;  /* 0x0000000000027941 */ /* 0x000fea0003800000 */
.L_x_30832:
        /* <DEDUP_REMOVED lines=16> */
.L_x_30838:
[----:B------:R-:W-:Y:S05]  /*7630*/  BSYNC B3 ;  /* 0x0000000000037941 */ /* 0x000fea0003800000 */
.L_x_30837:
        /* <DEDUP_REMOVED lines=44> */
.L_x_30836:
[----:B------:R-:W-:Y:S05]  /*7900*/  BSYNC B2 ;  /* 0x0000000000027941 */ /* 0x000fea0003800000 */
.L_x_30835:
        /* <DEDUP_REMOVED lines=23> */
.L_x_30840:
[----:B------:R-:W-:-:S07]  /*7a80*/  MOV R25, R10 ;  /* 0x0000000a00197202 */ /* 0x000fce0000000f00 */
.L_x_30841:
[----:B------:R-:W-:Y:S05]  /*7a90*/  BSYNC B2 ;  /* 0x0000000000027941 */ /* 0x000fea0003800000 */
.L_x_30839:
        /* <DEDUP_REMOVED lines=16> */
.L_x_30845:
[----:B------:R-:W-:Y:S05]  /*7ba0*/  BSYNC B3 ;  /* 0x0000000000037941 */ /* 0x000fea0003800000 */
.L_x_30844:
        /* <DEDUP_REMOVED lines=44> */
.L_x_30843:
[----:B------:R-:W-:Y:S05]  /*7e70*/  BSYNC B2 ;  /* 0x0000000000027941 */ /* 0x000fea0003800000 */
.L_x_30842:
        /* <DEDUP_REMOVED lines=21> */
.L_x_30847:
[----:B------:R-:W-:-:S07]  /*7fd0*/  IMAD.MOV.U32 R164, RZ, RZ, R10 ;  /* 0x000000ffffa47224 */ /* 0x000fce00078e000a */
.L_x_30848:
[----:B------:R-:W-:Y:S05]  /*7fe0*/  BSYNC B2 ;  /* 0x0000000000027941 */ /* 0x000fea0003800000 */
.L_x_30846:
        /* <DEDUP_REMOVED lines=16> */
.L_x_30852:
[----:B------:R-:W-:Y:S05]  /*80f0*/  BSYNC B3 ;  /* 0x0000000000037941 */ /* 0x000fea0003800000 */
.L_x_30851:
        /* <DEDUP_REMOVED lines=44> */
.L_x_30850:
[----:B------:R-:W-:Y:S05]  /*83c0*/  BSYNC B2 ;  /* 0x0000000000027941 */ /* 0x000fea0003800000 */
.L_x_30849:
        /* <DEDUP_REMOVED lines=21> */
.L_x_30854:
[----:B------:R-:W-:-:S07]  /*8520*/  MOV R181, R10 ;  /* 0x0000000a00b57202 */ /* 0x000fce0000000f00 */
.L_x_30855:
[----:B------:R-:W-:Y:S05]  /*8530*/  BSYNC B2 ;  /* 0x0000000000027941 */ /* 0x000fea0003800000 */
.L_x_30853:
        /* <DEDUP_REMOVED lines=16> */
.L_x_30859:
[----:B------:R-:W-:Y:S05]  /*8640*/  BSYNC B3 ;  /* 0x0000000000037941 */ /* 0x000fea0003800000 */
.L_x_30858:
        /* <DEDUP_REMOVED lines=44> */
.L_x_30857:
[----:B------:R-:W-:Y:S05]  /*8910*/  BSYNC B2 ;  /* 0x0000000000027941 */ /* 0x000fea0003800000 */
.L_x_30856:
        /* <DEDUP_REMOVED lines=21> */
.L_x_30861:
[----:B------:R-:W-:-:S07]  /*8a70*/  IMAD.MOV.U32 R195, RZ, RZ, R10 ;  /* 0x000000ffffc37224 */ /* 0x000fce00078e000a */
.L_x_30862:
[----:B------:R-:W-:Y:S05]  /*8a80*/  BSYNC B2 ;  /* 0x0000000000027941 */ /* 0x000fea0003800000 */
.L_x_30860:
        /* <DEDUP_REMOVED lines=16> */
.L_x_30866:
[----:B------:R-:W-:Y:S05]  /*8b90*/  BSYNC B3 ;  /* 0x0000000000037941 */ /* 0x000fea0003800000 */
.L_x_30865:
        /* <DEDUP_REMOVED lines=44> */
.L_x_30864:
[----:B------:R-:W-:Y:S05]  /*8e60*/  BSYNC B2 ;  /* 0x0000000000027941 */ /* 0x000fea0003800000 */
.L_x_30863:
        /* <DEDUP_REMOVED lines=21> */
.L_x_30868:
[----:B------:R-:W-:-:S07]  /*8fc0*/  MOV R166, R10 ;  /* 0x0000000a00a67202 */ /* 0x000fce0000000f00 */
.L_x_30869:
[----:B------:R-:W-:Y:S05]  /*8fd0*/  BSYNC B2 ;  /* 0x0000000000027941 */ /* 0x000fea0003800000 */
.L_x_30867:
        /* <DEDUP_REMOVED lines=16> */
.L_x_30873:
[----:B------:R-:W-:Y:S05]  /*90e0*/  BSYNC B3 ;  /* 0x0000000000037941 */ /* 0x000fea0003800000 */
.L_x_30872:
        /* <DEDUP_REMOVED lines=44> */
.L_x_30871:
[----:B------:R-:W-:Y:S05]  /*93b0*/  BSYNC B2 ;  /* 0x0000000000027941 */ /* 0x000fea0003800000 */
.L_x_30870:
        /* <DEDUP_REMOVED lines=21> */
.L_x_30875:
[----:B------:R-:W-:-:S07]  /*9510*/  IMAD.MOV.U32 R166, RZ, RZ, R10 ;  /* 0x000000ffffa67224 */ /* 0x000fce00078e000a */
.L_x_30876:
[----:B------:R-:W-:Y:S05]  /*9520*/  BSYNC B2 ;  /* 0x0000000000027941 */ /* 0x000fea0003800000 */
.L_x_30874:
        /* <DEDUP_REMOVED lines=18> */
.L_x_30880:
[----:B------:R-:W-:Y:S05]  /*9650*/  BSYNC B3 ;  /* 0x0000000000037941 */ /* 0x000fea0003800000 */
.L_x_30879:
        /* <DEDUP_REMOVED lines=44> */
.L_x_30878:
[----:B------:R-:W-:Y:S05]  /*9920*/  BSYNC B2 ;  /* 0x0000000000027941 */ /* 0x000fea0003800000 */
.L_x_30877:
        /* <DEDUP_REMOVED lines=38> */
.L_x_30824:
[----:B------:R-:W-:Y:S05]  /*9b90*/  BSYNC B1 ;  /* 0x0000000000017941 */ /* 0x000fea0003800000 */
.L_x_30823:
        /* <DEDUP_REMOVED lines=23> */
.L_x_30884:
[----:B------:R-:W-:-:S07]  /*9d10*/  IMAD.MOV.U32 R16, RZ, RZ, R10 ;  /* 0x000000ffff107224 */ /* 0x000fce00078e000a */
.L_x_30885:
[----:B------:R-:W-:Y:S05]  /*9d20*/  BSYNC B2 ;  /* 0x0000000000027941 */ /* 0x000fea0003800000 */
.L_x_30883:
        /* <DEDUP_REMOVED lines=16> */
.L_x_30889:
[----:B------:R-:W-:Y:S05]  /*9e30*/  BSYNC B3 ;  /* 0x0000000000037941 */ /* 0x000fea0003800000 */
.L_x_30888:
        /* <DEDUP_REMOVED lines=44> */
.L_x_30887:
[----:B------:R-:W-:Y:S05]  /*a100*/  BSYNC B2 ;  /* 0x0000000000027941 */ /* 0x000fea0003800000 */
.L_x_30886:
        /* <DEDUP_REMOVED lines=26> */
.L_x_30891:
[----:B------:R-:W-:-:S07]  /*a2b0*/  IMAD.MOV.U32 R27, RZ, RZ, R10 ;  /* 0x000000ffff1b7224 */ /* 0x000fce00078e000a */
.L_x_30892:
[----:B------:R-:W-:Y:S05]  /*a2c0*/  BSYNC B2 ;  /* 0x0000000000027941 */ /* 0x000fea0003800000 */
.L_x_30890:
        /* <DEDUP_REMOVED lines=16> */
.L_x_30896:
[----:B------:R-:W-:Y:S05]  /*a3d0*/  BSYNC B3 ;  /* 0x0000000000037941 */ /* 0x000fea0003800000 */
.L_x_30895:
        /* <DEDUP_REMOVED lines=44> */
.L_x_30894:
[----:B------:R-:W-:Y:S05]  /*a6a0*/  BSYNC B2 ;  /* 0x0000000000027941 */ /* 0x000fea0003800000 */
.L_x_30893:
        /* <DEDUP_REMOVED lines=23> */
.L_x_30898:
[----:B------:R-:W-:-:S07]  /*a820*/  MOV R28, R10 ;  /* 0x0000000a001c7202 */ /* 0x000fce0000000f00 */
.L_x_30899:
[----:B------:R-:W-:Y:S05]  /*a830*/  BSYNC B2 ;  /* 0x0000000000027941 */ /* 0x000fea0003800000 */
.L_x_30897:
        /* <DEDUP_REMOVED lines=16> */
.L_x_30903:
[----:B------:R-:W-:Y:S05]  /*a940*/  BSYNC B3 ;  /* 0x0000000000037941 */ /* 0x000fea0003800000 */
.L_x_30902:
        /* <DEDUP_REMOVED lines=44> */
.L_x_30901:
[----:B------:R-:W-:Y:S05]  /*ac10*/  BSYNC B2 ;  /* 0x0000000000027941 */ /* 0x000fea0003800000 */
.L_x_30900:
        /* <DEDUP_REMOVED lines=21> */
.L_x_30905:
[----:B------:R-:W-:-:S07]  /*ad70*/  IMAD.MOV.U32 R182, RZ, RZ, R10 ;  /* 0x000000ffffb67224 */ /* 0x000fce00078e000a */
.L_x_30906:
[----:B------:R-:W-:Y:S05]  /*ad80*/  BSYNC B2 ;  /* 0x0000000000027941 */ /* 0x000fea0003800000 */
.L_x_30904:
        /* <DEDUP_REMOVED lines=16> */
.L_x_30910:
[----:B------:R-:W-:Y:S05]  /*ae90*/  BSYNC B3 ;  /* 0x0000000000037941 */ /* 0x000fea0003800000 */
.L_x_30909:
        /* <DEDUP_REMOVED lines=44> */
.L_x_30908:
[----:B------:R-:W-:Y:S05]  /*b160*/  BSYNC B2 ;  /* 0x0000000000027941 */ /* 0x000fea0003800000 */
.L_x_30907:
        /* <DEDUP_REMOVED lines=21> */
.L_x_30912:
[----:B------:R-:W-:-:S07]  /*b2c0*/  MOV R182, R10 ;  /* 0x0000000a00b67202 */ /* 0x000fce0000000f00 */
.L_x_30913:
[----:B------:R-:W-:Y:S05]  /*b2d0*/  BSYNC B2 ;  /* 0x0000000000027941 */ /* 0x000fea0003800000 */
.L_x_30911:
        /* <DEDUP_REMOVED lines=16> */
.L_x_30917:
[----:B------:R-:W-:Y:S05]  /*b3e0*/  BSYNC B3 ;  /* 0x0000000000037941 */ /* 0x000fea0003800000 */
.L_x_30916:
        /* <DEDUP_REMOVED lines=44> */
.L_x_30915:
[----:B------:R-:W-:Y:S05]  /*b6b0*/  BSYNC B2 ;  /* 0x0000000000027941 */ /* 0x000fea0003800000 */
.L_x_30914:
        /* <DEDUP_REMOVED lines=21> */
.L_x_30919:
[----:B------:R-:W-:-:S07]  /*b810*/  IMAD.MOV.U32 R197, RZ, RZ, R10 ;  /* 0x000000ffffc57224 */ /* 0x000fce00078e000a */
.L_x_30920:
[----:B------:R-:W-:Y:S05]  /*b820*/  BSYNC B2 ;  /* 0x0000000000027941 */ /* 0x000fea0003800000 */
.L_x_30918:
        /* <DEDUP_REMOVED lines=16> */
.L_x_30924:
[----:B------:R-:W-:Y:S05]  /*b930*/  BSYNC B3 ;  /* 0x0000000000037941 */ /* 0x000fea0003800000 */
.L_x_30923:
        /* <DEDUP_REMOVED lines=44> */
.L_x_30922:
[----:B------:R-:W-:Y:S05]  /*bc00*/  BSYNC B2 ;  /* 0x0000000000027941 */ /* 0x000fea0003800000 */
.L_x_30921:
        /* <DEDUP_REMOVED lines=21> */
.L_x_30926:
[----:B------:R-:W-:-:S07]  /*bd60*/  MOV R30, R10 ;  /* 0x0000000a001e7202 */ /* 0x000fce0000000f00 */
.L_x_30927:
[----:B------:R-:W-:Y:S05]  /*bd70*/  BSYNC B2 ;  /* 0x0000000000027941 */ /* 0x000fea0003800000 */
.L_x_30925:
        /* <DEDUP_REMOVED lines=16> */
.L_x_30931:
[----:B------:R-:W-:Y:S05]  /*be80*/  BSYNC B3 ;  /* 0x0000000000037941 */ /* 0x000fea0003800000 */
.L_x_30930:
        /* <DEDUP_REMOVED lines=44> */
.L_x_30929:
[----:B------:R-:W-:Y:S05]  /*c150*/  BSYNC B2 ;  /* 0x0000000000027941 */ /* 0x000fea0003800000 */
.L_x_30928:
        /* <DEDUP_REMOVED lines=21> */
.L_x_30933:
[----:B------:R-:W-:-:S07]  /*c2b0*/  IMAD.MOV.U32 R30, RZ, RZ, R10 ;  /* 0x000000ffff1e7224 */ /* 0x000fce00078e000a */
.L_x_30934:
[----:B------:R-:W-:Y:S05]  /*c2c0*/  BSYNC B2 ;  /* 0x0000000000027941 */ /* 0x000fea0003800000 */
.L_x_30932:
        /* <DEDUP_REMOVED lines=18> */
.L_x_30938:
[----:B------:R-:W-:Y:S05]  /*c3f0*/  BSYNC B3 ;  /* 0x0000000000037941 */ /* 0x000fea0003800000 */
.L_x_30937:
        /* <DEDUP_REMOVED lines=44> */
.L_x_30936:
[----:B------:R-:W-:Y:S05]  /*c6c0*/  BSYNC B2 ;  /* 0x0000000000027941 */ /* 0x000fea0003800000 */
.L_x_30935:
        /* <DEDUP_REMOVED lines=38> */
.L_x_30882:
[----:B------:R-:W-:Y:S05]  /*c930*/  BSYNC B1 ;  /* 0x0000000000017941 */ /* 0x000fea0003800000 */
.L_x_30881:
        /* <DEDUP_REMOVED lines=23> */
.L_x_30942:
[----:B------:R-:W-:-:S07]  /*cab0*/  IMAD.MOV.U32 R17, RZ, RZ, R10 ;  /* 0x000000ffff117224 */ /* 0x000fce00078e000a */
.L_x_30943:
[----:B------:R-:W-:Y:S05]  /*cac0*/  BSYNC B2 ;  /* 0x0000000000027941 */ /* 0x000fea0003800000 */
.L_x_30941:
        /* <DEDUP_REMOVED lines=16> */
.L_x_30947:
[----:B------:R-:W-:Y:S05]  /*cbd0*/  BSYNC B3 ;  /* 0x0000000000037941 */ /* 0x000fea0003800000 */
.L_x_30946:
        /* <DEDUP_REMOVED lines=44> */
.L_x_30945:
[----:B------:R-:W-:Y:S05]  /*cea0*/  BSYNC B2 ;  /* 0x0000000000027941 */ /* 0x000fea0003800000 */
.L_x_30944:
[----:B------:R-:W0:Y:S01]  /*ceb0*/  LDC R219, c[0x0][0x294] ;  /* 0x0000a500ffdb7b82 */ /* 0x000e220000000800 */
[----:B------:R-:W-:Y:S01]  /*cec0*/  HFMA2.MMA R222, -RZ, RZ, 0.1171875, 0 ;  /* 0x2f800000ffde7435 */ /* 0x000fe200000001ff */
[----:B------:R-:W-:Y:S01]  /*ced0*/  I2FP.F32.U32 R9, R17 ;  /* 0x0000001100097245 */ /* 0x000fe20000201000 */
[----:B-----5:R-:W-:Y:S01]  /*cee0*/  HADD2.F32 R184, -RZ, R164.H0_H0 ;  /* 0x200000a4ffb87230 */ /* 0x020fe20000004100 */
[----:B------:R-:W-:Y:S01]  /*cef0*/  LOP3.LUT R5, R5, 0xfffffffb, RZ, 0xc0, !PT ;  /* 0xfffffffb05057812 */ /* 0x000fe200078ec0ff */
[----:B------:R-:W-:Y:S01]  /*cf00*/  BSSY B2, `(.L_x_30948) ;  /* 0x0000016000027945 */ /* 0x000fe20003800000 */
[----:B------:R-:W-:Y:S02]  /*cf10*/  VIADD R169, R168, 0x1 ;  /* 0x00000001a8a97836 */ /* 0x000fe40000000000 */
        /* <DEDUP_REMOVED lines=19> */
.L_x_30949:
[----:B------:R-:W-:-:S07]  /*d050*/  IMAD.MOV.U32 R183, RZ, RZ, R10 ;  /* 0x000000ffffb77224 */ /* 0x000fce00078e000a */
.L_x_30950:
[----:B------:R-:W-:Y:S05]  /*d060*/  BSYNC B2 ;  /* 0x0000000000027941 */ /* 0x000fea0003800000 */
.L_x_30948:
        /* <DEDUP_REMOVED lines=16> */
.L_x_30954:
[----:B------:R-:W-:Y:S05]  /*d170*/  BSYNC B3 ;  /* 0x0000000000037941 */ /* 0x000fea0003800000 */
.L_x_30953:
        /* <DEDUP_REMOVED lines=44> */
.L_x_30952:
[----:B------:R-:W-:Y:S05]  /*d440*/  BSYNC B2 ;  /* 0x0000000000027941 */ /* 0x000fea0003800000 */
.L_x_30951:
        /* <DEDUP_REMOVED lines=23> */
.L_x_30956:
[----:B------:R-:W-:-:S07]  /*d5c0*/  MOV R164, R10 ;  /* 0x0000000a00a47202 */ /* 0x000fce0000000f00 */
.L_x_30957:
[----:B------:R-:W-:Y:S05]  /*d5d0*/  BSYNC B2 ;  /* 0x0000000000027941 */ /* 0x000fea0003800000 */
.L_x_30955:
        /* <DEDUP_REMOVED lines=16> */
.L_x_30961:
[----:B------:R-:W-:Y:S05]  /*d6e0*/  BSYNC B3 ;  /* 0x0000000000037941 */ /* 0x000fea0003800000 */
.L_x_30960:
        /* <DEDUP_REMOVED lines=44> */
.L_x_30959:
[----:B------:R-:W-:Y:S05]  /*d9b0*/  BSYNC B2 ;  /* 0x0000000000027941 */ /* 0x000fea0003800000 */
.L_x_30958:
        /* <DEDUP_REMOVED lines=21> */
.L_x_30963:
[----:B------:R-:W-:-:S07]  /*db10*/  IMAD.MOV.U32 R164, RZ, RZ, R10 ;  /* 0x000000ffffa47224 */ /* 0x000fce00078e000a */
.L_x_30964:
[----:B------:R-:W-:Y:S05]  /*db20*/  BSYNC B2 ;  /* 0x0000000000027941 */ /* 0x000fea0003800000 */
.L_x_30962:
        /* <DEDUP_REMOVED lines=16> */
.L_x_30968:
[----:B------:R-:W-:Y:S05]  /*dc30*/  BSYNC B3 ;  /* 0x0000000000037941 */ /* 0x000fea0003800000 */
.L_x_30967:
        /* <DEDUP_REMOVED lines=44> */
.L_x_30966:
[----:B------:R-:W-:Y:S05]  /*df00*/  BSYNC B2 ;  /* 0x0000000000027941 */ /* 0x000fea0003800000 */
.L_x_30965:
        /* <DEDUP_REMOVED lines=21> */
.L_x_30970:
[----:B------:R-:W-:-:S07]  /*e060*/  MOV R183, R10 ;  /* 0x0000000a00b77202 */ /* 0x000fce0000000f00 */
.L_x_30971:
[----:B------:R-:W-:Y:S05]  /*e070*/  BSYNC B2 ;  /* 0x0000000000027941 */ /* 0x000fea0003800000 */
.L_x_30969:
        /* <DEDUP_REMOVED lines=16> */
.L_x_30975:
[----:B------:R-:W-:Y:S05]  /*e180*/  BSYNC B3 ;  /* 0x0000000000037941 */ /* 0x000fea0003800000 */
.L_x_30974:
        /* <DEDUP_REMOVED lines=44> */
.L_x_30973:
[----:B------:R-:W-:Y:S05]  /*e450*/  BSYNC B2 ;  /* 0x0000000000027941 */ /* 0x000fea0003800000 */
.L_x_30972:
        /* <DEDUP_REMOVED lines=21> */
.L_x_30977:
[----:B------:R-:W-:-:S07]  /*e5b0*/  IMAD.MOV.U32 R199, RZ, RZ, R10 ;  /* 0x000000ffffc77224 */ /* 0x000fce00078e000a */
.L_x_30978:
[----:B------:R-:W-:Y:S05]  /*e5c0*/  BSYNC B2 ;  /* 0x0000000000027941 */ /* 0x000fea0003800000 */
.L_x_30976:
        /* <DEDUP_REMOVED lines=16> */
.L_x_30982:
[----:B------:R-:W-:Y:S05]  /*e6d0*/  BSYNC B3 ;  /* 0x0000000000037941 */ /* 0x000fea0003800000 */
.L_x_30981:
        /* <DEDUP_REMOVED lines=44> */
.L_x_30980:
[----:B------:R-:W-:Y:S05]  /*e9a0*/  BSYNC B2 ;  /* 0x0000000000027941 */ /* 0x000fea0003800000 */
.L_x_30979:
        /* <DEDUP_REMOVED lines=21> */
.L_x_30984:
[----:B------:R-:W-:-:S07]  /*eb00*/  MOV R166, R10 ;  /* 0x0000000a00a67202 */ /* 0x000fce0000000f00 */
.L_x_30985:
[----:B------:R-:W-:Y:S05]  /*eb10*/  BSYNC B2 ;  /* 0x0000000000027941 */ /* 0x000fea0003800000 */
.L_x_30983:
        /* <DEDUP_REMOVED lines=16> */
.L_x_30989:
[----:B------:R-:W-:Y:S05]  /*ec20*/  BSYNC B3 ;  /* 0x0000000000037941 */ /* 0x000fea0003800000 */
.L_x_30988:
        /* <DEDUP_REMOVED lines=44> */
.L_x_30987:
[----:B------:R-:W-:Y:S05]  /*eef0*/  BSYNC B2 ;  /* 0x0000000000027941 */ /* 0x000fea0003800000 */
.L_x_30986:
        /* <DEDUP_REMOVED lines=21> */
.L_x_30991:
[----:B------:R-:W-:-:S07]  /*f050*/  IMAD.MOV.U32 R166, RZ, RZ, R10 ;  /* 0x000000ffffa67224 */ /* 0x000fce00078e000a */
.L_x_30992:
[----:B------:R-:W-:Y:S05]  /*f060*/  BSYNC B2 ;  /* 0x0000000000027941 */ /* 0x000fea0003800000 */
.L_x_30990:
        /* <DEDUP_REMOVED lines=18> */
.L_x_30996:
[----:B------:R-:W-:Y:S05]  /*f190*/  BSYNC B3 ;  /* 0x0000000000037941 */ /* 0x000fea0003800000 */
.L_x_30995:
        /* <DEDUP_REMOVED lines=44> */
.L_x_30994:
[----:B------:R-:W-:Y:S05]  /*f460*/  BSYNC B2 ;  /* 0x0000000000027941 */ /* 0x000fea0003800000 */
.L_x_30993:
        /* <DEDUP_REMOVED lines=38> */
.L_x_30940:
[----:B------:R-:W-:Y:S05]  /*f6d0*/  BSYNC B1 ;  /* 0x0000000000017941 */ /* 0x000fea0003800000 */
.L_x_30939:
        /* <DEDUP_REMOVED lines=23> */
.L_x_31000:
[----:B------:R-:W-:-:S07]  /*f850*/  IMAD.MOV.U32 R18, RZ, RZ, R10 ;  /* 0x000000ffff127224 */ /* 0x000fce00078e000a */
.L_x_31001:
[----:B------:R-:W-:Y:S05]  /*f860*/  BSYNC B2 ;  /* 0x0000000000027941 */ /* 0x000fea0003800000 */
.L_x_30999:
        /* <DEDUP_REMOVED lines=16> */
.L_x_31005:
[----:B------:R-:W-:Y:S05]  /*f970*/  BSYNC B3 ;  /* 0x0000000000037941 */ /* 0x000fea0003800000 */
.L_x_31004:
        /* <DEDUP_REMOVED lines=44> */
.L_x_31003:
[----:B------:R-:W-:Y:S05]  /*fc40*/  BSYNC B2 ;  /* 0x0000000000027941 */ /* 0x000fea0003800000 */
.L_x_31002:
        /* <DEDUP_REMOVED lines=26> */
.L_x_31007:
[----:B------:R-:W-:-:S07]  /*fdf0*/  IMAD.MOV.U32 R185, RZ, RZ, R10 ;  /* 0x000000ffffb97224 */ /* 0x000fce00078e000a */
.L_x_31008:
[----:B------:R-:W-:Y:S05]  /*fe00*/  BSYNC B2 ;  /* 0x0000000000027941 */ /* 0x000fea0003800000 */
.L_x_31006:
        /* <DEDUP_REMOVED lines=16> */
.L_x_31012:
[----:B------:R-:W-:Y:S05]  /*ff10*/  BSYNC B3 ;  /* 0x0000000000037941 */ /* 0x000fea0003800000 */
.L_x_31011:
        /* <DEDUP_REMOVED lines=44> */
.L_x_31010:
[----:B------:R-:W-:Y:S05]  /*101e0*/  BSYNC B2 ;  /* 0x0000000000027941 */ /* 0x000fea0003800000 */
.L_x_31009:
        /* <DEDUP_REMOVED lines=23> */
.L_x_31014:
[----:B------:R-:W-:-:S07]  /*10360*/  MOV R164, R10 ;  /* 0x0000000a00a47202 */ /* 0x000fce0000000f00 */
.L_x_31015:
[----:B------:R-:W-:Y:S05]  /*10370*/  BSYNC B2 ;  /* 0x0000000000027941 */ /* 0x000fea0003800000 */
.L_x_31013:
        /* <DEDUP_REMOVED lines=16> */
.L_x_31019:
[----:B------:R-:W-:Y:S05]  /*10480*/  BSYNC B3 ;  /* 0x0000000000037941 */ /* 0x000fea0003800000 */
.L_x_31018:
        /* <DEDUP_REMOVED lines=44> */
.L_x_31017:
[----:B------:R-:W-:Y:S05]  /*10750*/  BSYNC B2 ;  /* 0x0000000000027941 */ /* 0x000fea0003800000 */
.L_x_31016:
        /* <DEDUP_REMOVED lines=21> */
.L_x_31021:
[----:B------:R-:W-:-:S07]  /*108b0*/  IMAD.MOV.U32 R164, RZ, RZ, R10 ;  /* 0x000000ffffa47224 */ /* 0x000fce00078e000a */
.L_x_31022:
[----:B------:R-:W-:Y:S05]  /*108c0*/  BSYNC B2 ;  /* 0x0000000000027941 */ /* 0x000fea0003800000 */
.L_x_31020:
        /* <DEDUP_REMOVED lines=16> */
.L_x_31026:
[----:B------:R-:W-:Y:S05]  /*109d0*/  BSYNC B3 ;  /* 0x0000000000037941 */ /* 0x000fea0003800000 */
.L_x_31025:
        /* <DEDUP_REMOVED lines=44> */
.L_x_31024:
[----:B------:R-:W-:Y:S05]  /*10ca0*/  BSYNC B2 ;  /* 0x0000000000027941 */ /* 0x000fea0003800000 */
.L_x_31023:
        /* <DEDUP_REMOVED lines=21> */
.L_x_31028:
[----:B------:R-:W-:-:S07]  /*10e00*/  MOV R186, R10 ;  /* 0x0000000a00ba7202 */ /* 0x000fce0000000f00 */
.L_x_31029:
[----:B------:R-:W-:Y:S05]  /*10e10*/  BSYNC B2 ;  /* 0x0000000000027941 */ /* 0x000fea0003800000 */
.L_x_31027:
        /* <DEDUP_REMOVED lines=16> */
.L_x_31033:
[----:B------:R-:W-:Y:S05]  /*10f20*/  BSYNC B3 ;  /* 0x0000000000037941 */ /* 0x000fea0003800000 */
.L_x_31032:
        /* <DEDUP_REMOVED lines=44> */
.L_x_31031:
[----:B------:R-:W-:Y:S05]  /*111f0*/  BSYNC B2 ;  /* 0x0000000000027941 */ /* 0x000fea0003800000 */
.L_x_31030:
        /* <DEDUP_REMOVED lines=21> */
.L_x_31035:
[----:B------:R-:W-:-:S07]  /*11350*/  IMAD.MOV.U32 R201, RZ, RZ, R10 ;  /* 0x000000ffffc97224 */ /* 0x000fce00078e000a */
.L_x_31036:
[----:B------:R-:W-:Y:S05]  /*11360*/  BSYNC B2 ;  /* 0x0000000000027941 */ /* 0x000fea0003800000 */
.L_x_31034:
        /* <DEDUP_REMOVED lines=16> */
.L_x_31040:
[----:B------:R-:W-:Y:S05]  /*11470*/  BSYNC B3 ;  /* 0x0000000000037941 */ /* 0x000fea0003800000 */
.L_x_31039:
        /* <DEDUP_REMOVED lines=44> */
.L_x_31038:
[----:B------:R-:W-:Y:S05]  /*11740*/  BSYNC B2 ;  /* 0x0000000000027941 */ /* 0x000fea0003800000 */
.L_x_31037:
        /* <DEDUP_REMOVED lines=21> */
.L_x_31042:
[----:B------:R-:W-:-:S07]  /*118a0*/  MOV R166, R10 ;  /* 0x0000000a00a67202 */ /* 0x000fce0000000f00 */
.L_x_31043:
[----:B------:R-:W-:Y:S05]  /*118b0*/  BSYNC B2 ;  /* 0x0000000000027941 */ /* 0x000fea0003800000 */
.L_x_31041:
        /* <DEDUP_REMOVED lines=16> */
.L_x_31047:
[----:B------:R-:W-:Y:S05]  /*119c0*/  BSYNC B3 ;  /* 0x0000000000037941 */ /* 0x000fea0003800000 */
.L_x_31046:
        /* <DEDUP_REMOVED lines=44> */
.L_x_31045:
[----:B------:R-:W-:Y:S05]  /*11c90*/  BSYNC B2 ;  /* 0x0000000000027941 */ /* 0x000fea0003800000 */
.L_x_31044:
        /* <DEDUP_REMOVED lines=21> */
.L_x_31049:
[----:B------:R-:W-:-:S07]  /*11df0*/  IMAD.MOV.U32 R166, RZ, RZ, R10 ;  /* 0x000000ffffa67224 */ /* 0x000fce00078e000a */
.L_x_31050:
[----:B------:R-:W-:Y:S05]  /*11e00*/  BSYNC B2 ;  /* 0x0000000000027941 */ /* 0x000fea0003800000 */
.L_x_31048:
        /* <DEDUP_REMOVED lines=18> */
.L_x_31054:
[----:B------:R-:W-:Y:S05]  /*11f30*/  BSYNC B3 ;  /* 0x0000000000037941 */ /* 0x000fea0003800000 */
.L_x_31053:
        /* <DEDUP_REMOVED lines=44> */
.L_x_31052:
[----:B------:R-:W-:Y:S05]  /*12200*/  BSYNC B2 ;  /* 0x0000000000027941 */ /* 0x000fea0003800000 */
.L_x_31051:
        /* <DEDUP_REMOVED lines=38> */
.L_x_30998:
[----:B------:R-:W-:Y:S05]  /*12470*/  BSYNC B1 ;  /* 0x0000000000017941 */ /* 0x000fea0003800000 */
.L_x_30997:
        /* <DEDUP_REMOVED lines=23> */
.L_x_31058:
[----:B------:R-:W-:-:S07]  /*125f0*/  IMAD.MOV.U32 R19, RZ, RZ, R10 ;  /* 0x000000ffff137224 */ /* 0x000fce00078e000a */
.L_x_31059:
[----:B------:R-:W-:Y:S05]  /*12600*/  BSYNC B2 ;  /* 0x0000000000027941 */ /* 0x000fea0003800000 */
.L_x_31057:
        /* <DEDUP_REMOVED lines=16> */
.L_x_31063:
[----:B------:R-:W-:Y:S05]  /*12710*/  BSYNC B3 ;  /* 0x0000000000037941 */ /* 0x000fea0003800000 */
.L_x_31062:
        /* <DEDUP_REMOVED lines=44> */
.L_x_31061:
[----:B------:R-:W-:Y:S05]  /*129e0*/  BSYNC B2 ;  /* 0x0000000000027941 */ /* 0x000fea0003800000 */
.L_x_31060:
        /* <DEDUP_REMOVED lines=26> */
.L_x_31065:
[----:B------:R-:W-:-:S07]  /*12b90*/  IMAD.MOV.U32 R187, RZ, RZ, R10 ;  /* 0x000000ffffbb7224 */ /* 0x000fce00078e000a */
.L_x_31066:
[----:B------:R-:W-:Y:S05]  /*12ba0*/  BSYNC B2 ;  /* 0x0000000000027941 */ /* 0x000fea0003800000 */
.L_x_31064:
        /* <DEDUP_REMOVED lines=16> */
.L_x_31070:
[----:B------:R-:W-:Y:S05]  /*12cb0*/  BSYNC B3 ;  /* 0x0000000000037941 */ /* 0x000fea0003800000 */
.L_x_31069:
        /* <DEDUP_REMOVED lines=44> */
.L_x_31068:
[----:B------:R-:W-:Y:S05]  /*12f80*/  BSYNC B2 ;  /* 0x0000000000027941 */ /* 0x000fea0003800000 */
.L_x_31067:
        /* <DEDUP_REMOVED lines=23> */
.L_x_31072:
[----:B------:R-:W-:-:S07]  /*13100*/  MOV R164, R10 ;  /* 0x0000000a00a47202 */ /* 0x000fce0000000f00 */
.L_x_31073:
[----:B------:R-:W-:Y:S05]  /*13110*/  BSYNC B2 ;  /* 0x0000000000027941 */ /* 0x000fea0003800000 */
.L_x_31071:
        /* <DEDUP_REMOVED lines=16> */
.L_x_31077:
[----:B------:R-:W-:Y:S05]  /*13220*/  BSYNC B3 ;  /* 0x0000000000037941 */ /* 0x000fea0003800000 */
.L_x_31076:
        /* <DEDUP_REMOVED lines=44> */
.L_x_31075:
[----:B------:R-:W-:Y:S05]  /*134f0*/  BSYNC B2 ;  /* 0x0000000000027941 */ /* 0x000fea0003800000 */
.L_x_31074:
        /* <DEDUP_REMOVED lines=21> */
.L_x_31079:
[----:B------:R-:W-:-:S07]  /*13650*/  IMAD.MOV.U32 R164, RZ, RZ, R10 ;  /* 0x000000ffffa47224 */ /* 0x000fce00078e000a */
.L_x_31080:
[----:B------:R-:W-:Y:S05]  /*13660*/  BSYNC B2 ;  /* 0x0000000000027941 */ /* 0x000fea0003800000 */
.L_x_31078:
        /* <DEDUP_REMOVED lines=16> */
.L_x_31084:
[----:B------:R-:W-:Y:S05]  /*13770*/  BSYNC B3 ;  /* 0x0000000000037941 */ /* 0x000fea0003800000 */
.L_x_31083:
        /* <DEDUP_REMOVED lines=44> */
.L_x_31082:
[----:B------:R-:W-:Y:S05]  /*13a40*/  BSYNC B2 ;  /* 0x0000000000027941 */ /* 0x000fea0003800000 */
.L_x_31081:
        /* <DEDUP_REMOVED lines=21> */
.L_x_31086:
[----:B------:R-:W-:-:S07]  /*13ba0*/  MOV R187, R10 ;  /* 0x0000000a00bb7202 */ /* 0x000fce0000000f00 */
.L_x_31087:
[----:B------:R-:W-:Y:S05]  /*13bb0*/  BSYNC B2 ;  /* 0x0000000000027941 */ /* 0x000fea0003800000 */
.L_x_31085:
        /* <DEDUP_REMOVED lines=16> */
.L_x_31091:
[----:B------:R-:W-:Y:S05]  /*13cc0*/  BSYNC B3 ;  /* 0x0000000000037941 */ /* 0x000fea0003800000 */
.L_x_31090:
        /* <DEDUP_REMOVED lines=44> */
.L_x_31089:
[----:B------:R-:W-:Y:S05]  /*13f90*/  BSYNC B2 ;  /* 0x0000000000027941 */ /* 0x000fea0003800000 */
.L_x_31088:
        /* <DEDUP_REMOVED lines=21> */
.L_x_31093:
[----:B------:R-:W-:-:S07]  /*140f0*/  IMAD.MOV.U32 R203, RZ, RZ, R10 ;  /* 0x000000ffffcb7224 */ /* 0x000fce00078e000a */
.L_x_31094:
[----:B------:R-:W-:Y:S05]  /*14100*/  BSYNC B2 ;  /* 0x0000000000027941 */ /* 0x000fea0003800000 */
.L_x_31092:
        /* <DEDUP_REMOVED lines=16> */
.L_x_31098:
[----:B------:R-:W-:Y:S05]  /*14210*/  BSYNC B3 ;  /* 0x0000000000037941 */ /* 0x000fea0003800000 */
.L_x_31097:
        /* <DEDUP_REMOVED lines=44> */
.L_x_31096:
[----:B------:R-:W-:Y:S05]  /*144e0*/  BSYNC B2 ;  /* 0x0000000000027941 */ /* 0x000fea0003800000 */
.L_x_31095:
        /* <DEDUP_REMOVED lines=21> */
.L_x_31100:
[----:B------:R-:W-:-:S07]  /*14640*/  MOV R166, R10 ;  /* 0x0000000a00a67202 */ /* 0x000fce0000000f00 */
.L_x_31101:
[----:B------:R-:W-:Y:S05]  /*14650*/  BSYNC B2 ;  /* 0x0000000000027941 */ /* 0x000fea0003800000 */
.L_x_31099:
        /* <DEDUP_REMOVED lines=16> */
.L_x_31105:
[----:B------:R-:W-:Y:S05]  /*14760*/  BSYNC B3 ;  /* 0x0000000000037941 */ /* 0x000fea0003800000 */
.L_x_31104:
        /* <DEDUP_REMOVED lines=44> */
.L_x_31103:
[----:B------:R-:W-:Y:S05]  /*14a30*/  BSYNC B2 ;  /* 0x0000000000027941 */ /* 0x000fea0003800000 */
.L_x_31102:
        /* <DEDUP_REMOVED lines=21> */
.L_x_31107:
[----:B------:R-:W-:-:S07]  /*14b90*/  IMAD.MOV.U32 R166, RZ, RZ, R10 ;  /* 0x000000ffffa67224 */ /* 0x000fce00078e000a */
.L_x_31108:
[----:B------:R-:W-:Y:S05]  /*14ba0*/  BSYNC B2 ;  /* 0x0000000000027941 */ /* 0x000fea0003800000 */
.L_x_31106:
        /* <DEDUP_REMOVED lines=18> */
.L_x_31112:
[----:B------:R-:W-:Y:S05]  /*14cd0*/  BSYNC B3 ;  /* 0x0000000000037941 */ /* 0x000fea0003800000 */
.L_x_31111:
        /* <DEDUP_REMOVED lines=44> */
.L_x_31110:
[----:B------:R-:W-:Y:S05]  /*14fa0*/  BSYNC B2 ;  /* 0x0000000000027941 */ /* 0x000fea0003800000 */
.L_x_31109:
        /* <DEDUP_REMOVED lines=38> */
.L_x_31056:
[----:B------:R-:W-:Y:S05]  /*15210*/  BSYNC B1 ;  /* 0x0000000000017941 */ /* 0x000fea0003800000 */
.L_x_31055:
        /* <DEDUP_REMOVED lines=23> */
.L_x_31116:
[----:B------:R-:W-:-:S07]  /*15390*/  IMAD.MOV.U32 R20, RZ, RZ, R10 ;  /* 0x000000ffff147224 */ /* 0x000fce00078e000a */
.L_x_31117:
[----:B------:R-:W-:Y:S05]  /*153a0*/  BSYNC B2 ;  /* 0x0000000000027941 */ /* 0x000fea0003800000 */
.L_x_31115:
        /* <DEDUP_REMOVED lines=16> */
.L_x_31121:
[----:B------:R-:W-:Y:S05]  /*154b0*/  BSYNC B3 ;  /* 0x0000000000037941 */ /* 0x000fea0003800000 */
.L_x_31120:
        /* <DEDUP_REMOVED lines=44> */
.L_x_31119:
[----:B------:R-:W-:Y:S05]  /*15780*/  BSYNC B2 ;  /* 0x0000000000027941 */ /* 0x000fea0003800000 */
.L_x_31118:
        /* <DEDUP_REMOVED lines=26> */
.L_x_31123:
[----:B------:R-:W-:-:S07]  /*15930*/  IMAD.MOV.U32 R189, RZ, RZ, R10 ;  /* 0x000000ffffbd7224 */ /* 0x000fce00078e000a */
.L_x_31124:
[----:B------:R-:W-:Y:S05]  /*15940*/  BSYNC B2 ;  /* 0x0000000000027941 */ /* 0x000fea0003800000 */
.L_x_31122:
        /* <DEDUP_REMOVED lines=16> */
.L_x_31128:
[----:B------:R-:W-:Y:S05]  /*15a50*/  BSYNC B3 ;  /* 0x0000000000037941 */ /* 0x000fea0003800000 */
.L_x_31127:
        /* <DEDUP_REMOVED lines=44> */
.L_x_31126:
[----:B------:R-:W-:Y:S05]  /*15d20*/  BSYNC B2 ;  /* 0x0000000000027941 */ /* 0x000fea0003800000 */
.L_x_31125:
        /* <DEDUP_REMOVED lines=23> */
.L_x_31130:
[----:B------:R-:W-:-:S07]  /*15ea0*/  MOV R164, R10 ;  /* 0x0000000a00a47202 */ /* 0x000fce0000000f00 */
.L_x_31131:
[----:B------:R-:W-:Y:S05]  /*15eb0*/  BSYNC B2 ;  /* 0x0000000000027941 */ /* 0x000fea0003800000 */
.L_x_31129:
        /* <DEDUP_REMOVED lines=16> */
.L_x_31135:
[----:B------:R-:W-:Y:S05]  /*15fc0*/  BSYNC B3 ;  /* 0x0000000000037941 */ /* 0x000fea0003800000 */
.L_x_31134:
        /* <DEDUP_REMOVED lines=44> */
.L_x_31133:
[----:B------:R-:W-:Y:S05]  /*16290*/  BSYNC B2 ;  /* 0x0000000000027941 */ /* 0x000fea0003800000 */
.L_x_31132:
        /* <DEDUP_REMOVED lines=21> */
.L_x_31137:
[----:B------:R-:W-:-:S07]  /*163f0*/  IMAD.MOV.U32 R164, RZ, RZ, R10 ;  /* 0x000000ffffa47224 */ /* 0x000fce00078e000a */
.L_x_31138:
[----:B------:R-:W-:Y:S05]  /*16400*/  BSYNC B2 ;  /* 0x0000000000027941 */ /* 0x000fea0003800000 */
.L_x_31136:
        /* <DEDUP_REMOVED lines=16> */
.L_x_31142:
[----:B------:R-:W-:Y:S05]  /*16510*/  BSYNC B3 ;  /* 0x0000000000037941 */ /* 0x000fea0003800000 */
.L_x_31141:
        /* <DEDUP_REMOVED lines=44> */
.L_x_31140:
[----:B------:R-:W-:Y:S05]  /*167e0*/  BSYNC B2 ;  /* 0x0000000000027941 */ /* 0x000fea0003800000 */
.L_x_31139:
        /* <DEDUP_REMOVED lines=21> */
.L_x_31144:
[----:B------:R-:W-:-:S07]  /*16940*/  MOV R190, R10 ;  /* 0x0000000a00be7202 */ /* 0x000fce0000000f00 */
.L_x_31145:
[----:B------:R-:W-:Y:S05]  /*16950*/  BSYNC B2 ;  /* 0x0000000000027941 */ /* 0x000fea0003800000 */
.L_x_31143:
        /* <DEDUP_REMOVED lines=16> */
.L_x_31149:
[----:B------:R-:W-:Y:S05]  /*16a60*/  BSYNC B3 ;  /* 0x0000000000037941 */ /* 0x000fea0003800000 */
.L_x_31148:
        /* <DEDUP_REMOVED lines=44> */
.L_x_31147:
[----:B------:R-:W-:Y:S05]  /*16d30*/  BSYNC B2 ;  /* 0x0000000000027941 */ /* 0x000fea0003800000 */
.L_x_31146:
        /* <DEDUP_REMOVED lines=21> */
.L_x_31151:
[----:B------:R-:W-:-:S07]  /*16e90*/  IMAD.MOV.U32 R205, RZ, RZ, R10 ;  /* 0x000000ffffcd7224 */ /* 0x000fce00078e000a */
.L_x_31152:
[----:B------:R-:W-:Y:S05]  /*16ea0*/  BSYNC B2 ;  /* 0x0000000000027941 */ /* 0x000fea0003800000 */
.L_x_31150:
        /* <DEDUP_REMOVED lines=16> */
.L_x_31156:
[----:B------:R-:W-:Y:S05]  /*16fb0*/  BSYNC B3 ;  /* 0x0000000000037941 */ /* 0x000fea0003800000 */
.L_x_31155:
        /* <DEDUP_REMOVED lines=44> */
.L_x_31154:
[----:B------:R-:W-:Y:S05]  /*17280*/  BSYNC B2 ;  /* 0x0000000000027941 */ /* 0x000fea0003800000 */
.L_x_31153:
        /* <DEDUP_REMOVED lines=21> */
.L_x_31158:
[----:B------:R-:W-:-:S07]  /*173e0*/  MOV R166, R10 ;  /* 0x0000000a00a67202 */ /* 0x000fce0000000f00 */
.L_x_31159:
[----:B------:R-:W-:Y:S05]  /*173f0*/  BSYNC B2 ;  /* 0x0000000000027941 */ /* 0x000fea0003800000 */
.L_x_31157:
        /* <DEDUP_REMOVED lines=16> */
.L_x_31163:
[----:B------:R-:W-:Y:S05]  /*17500*/  BSYNC B3 ;  /* 0x0000000000037941 */ /* 0x000fea0003800000 */
.L_x_31162:
        /* <DEDUP_REMOVED lines=44> */
.L_x_31161:
[----:B------:R-:W-:Y:S05]  /*177d0*/  BSYNC B2 ;  /* 0x0000000000027941 */ /* 0x000fea0003800000 */
.L_x_31160:
        /* <DEDUP_REMOVED lines=21> */
.L_x_31165:
[----:B------:R-:W-:-:S07]  /*17930*/  IMAD.MOV.U32 R166, RZ, RZ, R10 ;  /* 0x000000ffffa67224 */ /* 0x000fce00078e000a */
.L_x_31166:
[----:B------:R-:W-:Y:S05]  /*17940*/  BSYNC B2 ;  /* 0x0000000000027941 */ /* 0x000fea0003800000 */
.L_x_31164:
        /* <DEDUP_REMOVED lines=18> */
.L_x_31170:
[----:B------:R-:W-:Y:S05]  /*17a70*/  BSYNC B3 ;  /* 0x0000000000037941 */ /* 0x000fea0003800000 */
.L_x_31169:
        /* <DEDUP_REMOVED lines=44> */
.L_x_31168:
[----:B------:R-:W-:Y:S05]  /*17d40*/  BSYNC B2 ;  /* 0x0000000000027941 */ /* 0x000fea0003800000 */
.L_x_31167:
        /* <DEDUP_REMOVED lines=37> */
.L_x_31114:
[----:B------:R-:W-:Y:S05]  /*17fa0*/  BSYNC B1 ;  /* 0x0000000000017941 */ /* 0x000fea0003800000 */
.L_x_31113:
        /* <DEDUP_REMOVED lines=235> */
.L_x_31200:
        /* <DEDUP_REMOVED lines=50> */
.L_x_31173:
[----:B------:R-:W-:Y:S05]  /*19180*/  BSYNC B1 ;  /* 0x0000000000017941 */ /* 0x000fea0003800000 */
.L_x_31172:
        /* <DEDUP_REMOVED lines=35> */
.L_x_31175:
[----:B------:R-:W-:Y:S05]  /*193c0*/  BSYNC B1 ;  /* 0x0000000000017941 */ /* 0x000fea0003800000 */
.L_x_31174:
        /* <DEDUP_REMOVED lines=35> */
.L_x_31177:
[----:B------:R-:W-:Y:S05]  /*19600*/  BSYNC B1 ;  /* 0x0000000000017941 */ /* 0x000fea0003800000 */
.L_x_31176:
        /* <DEDUP_REMOVED lines=35> */
.L_x_31179:
[----:B------:R-:W-:Y:S05]  /*19840*/  BSYNC B1 ;  /* 0x0000000000017941 */ /* 0x000fea0003800000 */
.L_x_31178:
        /* <DEDUP_REMOVED lines=35> */
.L_x_31181:
[----:B------:R-:W-:Y:S05]  /*19a80*/  BSYNC B1 ;  /* 0x0000000000017941 */ /* 0x000fea0003800000 */
.L_x_31180:
        /* <DEDUP_REMOVED lines=35> */
.L_x_31183:
[----:B------:R-:W-:Y:S05]  /*19cc0*/  BSYNC B1 ;  /* 0x0000000000017941 */ /* 0x000fea0003800000 */
.L_x_31182:
        /* <DEDUP_REMOVED lines=35> */
.L_x_31185:
[----:B------:R-:W-:Y:S05]  /*19f00*/  BSYNC B1 ;  /* 0x0000000000017941 */ /* 0x000fea0003800000 */
.L_x_31184:
        /* <DEDUP_REMOVED lines=34> */
.L_x_31187:
[----:B------:R-:W-:Y:S05]  /*1a130*/  BSYNC B1 ;  /* 0x0000000000017941 */ /* 0x000fea0003800000 */
.L_x_31186:
[----:B01234-:R-:W0:Y:S02]  /*1a140*/  LDC.64 R30, c[0x0][0x210] ;  /* 0x00008400ff1e7b82 */ /* 0x01fe240000000a00 */
[----:B0-----:R-:W-:-:S04]  /*1a150*/  LEA R6, R30, R6, 0x2 ;  /* 0x000000061e067211 */ /* 0x001fc800078e10ff */
[----:B------:R-:W-:-:S13]  /*1a160*/  ISETP.GE.AND P0, PT, R6, R31, PT ;  /* 0x0000001f0600720c */ /* 0x000fda0003f06270 */
[----:B------:R-:W-:Y:S05]  /*1a170*/  @!P0 BRA `(.L_x_31188) ;  /* 0xfffffe7000148947 */ /* 0x000fea000383ffff */
[----:B------:R-:W-:Y:S05]  /*1a180*/  BSYNC B0 ;  /* 0x0000000000007941 */ /* 0x000fea0003800000 */
.L_x_30706:
[----:B------:R-:W-:Y:S05]  /*1a190*/  EXIT ;  /* 0x000000000000794d */ /* 0x000fea0003800000 */
.L_x_31171:
        /* <DEDUP_REMOVED lines=8> */
.L_x_31190:
[----:B------:R-:W-:Y:S05]  /*1a220*/  BSYNC B1 ;  /* 0x0000000000017941 */ /* 0x000fea0003800000 */
.L_x_31189:
        /* <DEDUP_REMOVED lines=12> */
.L_x_31191:
[----:B------:R-:W-:Y:S01]  /*1a2f0*/  HFMA2.MMA R222, -RZ, RZ, 0, 2.384185791015625e-07 ;  /* 0x00000004ffde7435 */ /* 0x000fe200000001ff */
[----:B------:R-:W-:-:S04]  /*1a300*/  IMAD.MOV.U32 R165, RZ, RZ, R219 ;  /* 0x000000ffffa57224 */ /* 0x000fc800078e00db */
[----:B------:R-:W-:-:S05]  /*1a310*/  FADD.FTZ R165, R164, R165 ;  /* 0x000000a5a4a57221 */ /* 0x000fca0000010000 */
[----:B------:R-:W-:-:S07]  /*1a320*/  MOV R221, R165 ;  /* 0x000000a500dd7202 */ /* 0x000fce0000000f00 */
[----:B------:R-:W-:Y:S05]  /*1a330*/  WARPSYNC.COLLECTIVE R220, `(.L_x_31192) ;  /* 0x00000000dc087348 */ /* 0x000fea0003c00000 */
[----:B------:R0:W1:Y:S02]  /*1a340*/  SHFL.BFLY P6, R219, R221, R222, R223 ;  /* 0x0c0000dedddb7389 */ /* 0x00006400000c00df */
[----:B01----:R-:W-:Y:S01]  /*1a350*/  ENDCOLLECTIVE ;  /* 0x000000000000791b */ /* 0x003fe20003800000 */
.L_x_31192:
[----:B------:R-:W-:Y:S01]  /*1a360*/  HFMA2.MMA R222, -RZ, RZ, 0, 4.76837158203125e-07 ;  /* 0x00000008ffde7435 */ /* 0x000fe200000001ff */
[----:B------:R-:W-:-:S04]  /*1a370*/  IMAD.MOV.U32 R30, RZ, RZ, R219 ;  /* 0x000000ffff1e7224 */ /* 0x000fc800078e00db */
[----:B------:R-:W-:-:S05]  /*1a380*/  FADD.FTZ R216, R165, R30 ;  /* 0x0000001ea5d87221 */ /* 0x000fca0000010000 */
[----:B------:R-:W-:-:S07]  /*1a390*/  MOV R221, R216 ;  /* 0x000000d800dd7202 */ /* 0x000fce0000000f00 */
[----:B------:R-:W-:Y:S05]  /*1a3a0*/  WARPSYNC.COLLECTIVE R220, `(.L_x_31193) ;  /* 0x00000000dc087348 */ /* 0x000fea0003c00000 */
[----:B------:R0:W1:Y:S02]  /*1a3b0*/  SHFL.BFLY P6, R219, R221, R222, R223 ;  /* 0x0c0000dedddb7389 */ /* 0x00006400000c00df */
[----:B01----:R-:W-:Y:S01]  /*1a3c0*/  ENDCOLLECTIVE ;  /* 0x000000000000791b */ /* 0x003fe20003800000 */
.L_x_31193:
[----:B------:R-:W-:Y:S01]  /*1a3d0*/  HFMA2.MMA R222, -RZ, RZ, 0, 9.5367431640625e-07 ;  /* 0x00000010ffde7435 */ /* 0x000fe200000001ff */
[----:B------:R-:W-:-:S04]  /*1a3e0*/  IMAD.MOV.U32 R167, RZ, RZ, R219 ;  /* 0x000000ffffa77224 */ /* 0x000fc800078e00db */
[----:B------:R-:W-:-:S05]  /*1a3f0*/  FADD.FTZ R217, R216, R167 ;  /* 0x000000a7d8d97221 */ /* 0x000fca0000010000 */
[----:B------:R-:W-:-:S07]  /*1a400*/  MOV R221, R217 ;  /* 0x000000d900dd7202 */ /* 0x000fce0000000f00 */
[----:B------:R-:W-:Y:S05]  /*1a410*/  WARPSYNC.COLLECTIVE R220, `(.L_x_31194) ;  /* 0x00000000dc087348 */ /* 0x000fea0003c00000 */
[----:B------:R0:W1:Y:S02]  /*1a420*/  SHFL.BFLY P6, R219, R221, R222, R223 ;  /* 0x0c0000dedddb7389 */ /* 0x00006400000c00df */
[----:B01----:R-:W-:Y:S01]  /*1a430*/  ENDCOLLECTIVE ;  /* 0x000000000000791b */ /* 0x003fe20003800000 */
.L_x_31194:
        /* <DEDUP_REMOVED lines=140> */
.L_x_31195:
[----:B------:R-:W-:Y:S01]  /*1ad00*/  HFMA2.MMA R222, -RZ, RZ, 0, 1.1920928955078125e-07 ;  /* 0x00000002ffde7435 */ /* 0x000fe200000001ff */
[----:B------:R-:W-:-:S04]  /*1ad10*/  IMAD.MOV.U32 R31, RZ, RZ, R219 ;  /* 0x000000ffff1f7224 */ /* 0x000fc800078e00db */
[----:B------:R-:W-:-:S05]  /*1ad20*/  FADD.FTZ R31, R30, R31 ;  /* 0x0000001f1e1f7221 */ /* 0x000fca0000010000 */
[----:B------:R-:W-:-:S07]  /*1ad30*/  MOV R221, R31 ;  /* 0x0000001f00dd7202 */ /* 0x000fce0000000f00 */
[----:B------:R-:W-:Y:S05]  /*1ad40*/  WARPSYNC.COLLECTIVE R220, `(.L_x_31196) ;  /* 0x00000000dc087348 */ /* 0x000fea0003c00000 */
[----:B------:R0:W1:Y:S02]  /*1ad50*/  SHFL.BFLY P6, R219, R221, R222, R223 ;  /* 0x0c0000dedddb7389 */ /* 0x00006400000c00df */
[----:B01----:R-:W-:Y:S01]  /*1ad60*/  ENDCOLLECTIVE ;  /* 0x000000000000791b */ /* 0x003fe20003800000 */
.L_x_31196:
[----:B------:R-:W-:Y:S01]  /*1ad70*/  HFMA2.MMA R222, -RZ, RZ, 0, 2.384185791015625e-07 ;  /* 0x00000004ffde7435 */ /* 0x000fe200000001ff */
[----:B------:R-:W-:-:S04]  /*1ad80*/  IMAD.MOV.U32 R164, RZ, RZ, R219 ;  /* 0x000000ffffa47224 */ /* 0x000fc800078e00db */
[----:B------:R-:W-:-:S05]  /*1ad90*/  FADD.FTZ R164, R31, R164 ;  /* 0x000000a41fa47221 */ /* 0x000fca0000010000 */
[----:B------:R-:W-:-:S07]  /*1ada0*/  MOV R221, R164 ;  /* 0x000000a400dd7202 */ /* 0x000fce0000000f00 */
[----:B------:R-:W-:Y:S05]  /*1adb0*/  WARPSYNC.COLLECTIVE R220, `(.L_x_31197) ;  /* 0x00000000dc087348 */ /* 0x000fea0003c00000 */
[----:B------:R0:W1:Y:S02]  /*1adc0*/  SHFL.BFLY P6, R219, R221, R222, R223 ;  /* 0x0c0000dedddb7389 */ /* 0x00006400000c00df */
[----:B01----:R-:W-:Y:S01]  /*1add0*/  ENDCOLLECTIVE ;  /* 0x000000000000791b */ /* 0x003fe20003800000 */
.L_x_31197:
[----:B------:R-:W-:Y:S01]  /*1ade0*/  HFMA2.MMA R222, -RZ, RZ, 0, 4.76837158203125e-07 ;  /* 0x00000008ffde7435 */ /* 0x000fe200000001ff */
[----:B------:R-:W-:-:S04]  /*1adf0*/  IMAD.MOV.U32 R165, RZ, RZ, R219 ;  /* 0x000000ffffa57224 */ /* 0x000fc800078e00db */
[----:B------:R-:W-:-:S05]  /*1ae00*/  FADD.FTZ R165, R164, R165 ;  /* 0x000000a5a4a57221 */ /* 0x000fca0000010000 */
[----:B------:R-:W-:-:S07]  /*1ae10*/  MOV R221, R165 ;  /* 0x000000a500dd7202 */ /* 0x000fce0000000f00 */
[----:B------:R-:W-:Y:S05]  /*1ae20*/  WARPSYNC.COLLECTIVE R220, `(.L_x_31198) ;  /* 0x00000000dc087348 */ /* 0x000fea0003c00000 */
[----:B------:R0:W1:Y:S02]  /*1ae30*/  SHFL.BFLY P6, R219, R221, R222, R223 ;  /* 0x0c0000dedddb7389 */ /* 0x00006400000c00df */
[----:B01----:R-:W-:Y:S01]  /*1ae40*/  ENDCOLLECTIVE ;  /* 0x000000000000791b */ /* 0x003fe20003800000 */
.L_x_31198:
[----:B------:R-:W-:Y:S01]  /*1ae50*/  HFMA2.MMA R222, -RZ, RZ, 0, 9.5367431640625e-07 ;  /* 0x00000010ffde7435 */ /* 0x000fe200000001ff */
[----:B------:R-:W-:-:S04]  /*1ae60*/  IMAD.MOV.U32 R216, RZ, RZ, R219 ;  /* 0x000000ffffd87224 */ /* 0x000fc800078e00db */
[----:B------:R-:W-:-:S05]  /*1ae70*/  FADD.FTZ R216, R165, R216 ;  /* 0x000000d8a5d87221 */ /* 0x000fca0000010000 */
[----:B------:R-:W-:-:S07]  /*1ae80*/  MOV R221, R216 ;  /* 0x000000d800dd7202 */ /* 0x000fce0000000f00 */
[----:B------:R-:W-:Y:S05]  /*1ae90*/  WARPSYNC.COLLECTIVE R220, `(.L_x_31199) ;  /* 0x00000000dc087348 */ /* 0x000fea0003c00000 */
[----:B------:R0:W1:Y:S02]  /*1aea0*/  SHFL.BFLY P6, R219, R221, R222, R223 ;  /* 0x0c0000dedddb7389 */ /* 0x00006400000c00df */
[----:B01----:R-:W-:Y:S01]  /*1aeb0*/  ENDCOLLECTIVE ;  /* 0x000000000000791b */ /* 0x003fe20003800000 */
.L_x_31199:
[----:B------:R-:W-:Y:S05]  /*1aec0*/  BRA `(.L_x_31200) ;  /* 0xffffffdc00e47947 */ /* 0x000fea000383ffff */
.L_x_31201:
        /* <DEDUP_REMOVED lines=11> */
.L_x_58408:


//--------------------- .text._ZN10layer_norm13ln_fwd_kernelINS_13Kernel_traitsIf6__halfS2_S2_fjLj2048ELj1ELj4ELj1ELj16ENS_18Kernel_traits_baseILj2048EfS2_S2_S2_fjLj128EEEEELb1ELb0ELb0ELb1EEEvNS_9FwdParamsE --------------------------
	.section	.text._ZN10layer_norm13ln_fwd_kernelINS_13Kernel_traitsIf6__halfS2_S2_fjLj2048ELj1ELj4ELj1ELj16ENS_18Kernel_traits_baseILj2048EfS2_S2_S2_fjLj128EEEEELb1ELb0ELb0ELb1EEEvNS_9FwdParamsE,"ax",@progbits
	.align	128
        .global         _ZN10layer_norm13ln_fwd_kernelINS_13Kernel_traitsIf6__halfS2_S2_fjLj2048ELj1ELj4ELj1ELj16ENS_18Kernel_traits_baseILj2048EfS2_S2_S2_fjLj128EEEEELb1ELb0ELb0ELb1EEEvNS_9FwdParamsE
        .type           _ZN10layer_norm13ln_fwd_kernelINS_13Kernel_traitsIf6__halfS2_S2_fjLj2048ELj1ELj4ELj1ELj16ENS_18Kernel_traits_baseILj2048EfS2_S2_S2_fjLj128EEEEELb1ELb0ELb0ELb1EEEvNS_9FwdParamsE,@function
        .size           _ZN10layer_norm13ln_fwd_kernelINS_13Kernel_traitsIf6__halfS2_S2_fjLj2048ELj1ELj4ELj1ELj16ENS_18Kernel_traits_baseILj2048EfS2_S2_S2_fjLj128EEEEELb1ELb0ELb0ELb1EEEvNS_9FwdParamsE,(.L_x_58409 - _ZN10layer_norm13ln_fwd_kernelINS_13Kernel_traitsIf6__halfS2_S2_fjLj2048ELj1ELj4ELj1ELj16ENS_18Kernel_traits_baseILj2048EfS2_S2_S2_fjLj128EEEEELb1ELb0ELb0ELb1EEEvNS_9FwdParamsE)
        .other          _ZN10layer_norm13ln_fwd_kernelINS_13Kernel_traitsIf6__halfS2_S2_fjLj2048ELj1ELj4ELj1ELj16ENS_18Kernel_traits_baseILj2048EfS2_S2_S2_fjLj128EEEEELb1ELb0ELb0ELb1EEEvNS_9FwdParamsE,@"STO_CUDA_ENTRY STV_DEFAULT"
_ZN10layer_norm13ln_fwd_kernelINS_13Kernel_traitsIf6__halfS2_S2_fjLj2048ELj1ELj4ELj1ELj16ENS_18Kernel_traits_baseILj2048EfS2_S2_S2_fjLj128EEEEELb1ELb0ELb0ELb1EEEvNS_9FwdParamsE:
.text._ZN10layer_norm13ln_fwd_kernelINS_13Kernel_traitsIf6__halfS2_S2_fjLj2048ELj1ELj4ELj1ELj16ENS_18Kernel_traits_baseILj2048EfS2_S2_S2_fjLj128EEEEELb1ELb0ELb0ELb1EEEvNS_9FwdParamsE:
        /* <DEDUP_REMOVED lines=177> */
.L_x_31652:
[----:B------:R-:W0:Y:S01]  /*0b10*/  S2R R12, SR_TID.X ;  /* 0x00000000000c7919 */ /* 0x000e220000002100 */
[----:B------:R-:W-:Y:S01]  /*0b20*/  ISETP.NE.U32.AND P0, PT, RZ, UR12, PT ;  /* 0x0000000cff007c0c */ /* 0x000fe2000bf05070 */
[----:B-1----:R-:W1:Y:S01]  /*0b30*/  LDC.64 R176, c[0x0][0x220] ;  /* 0x00008800ffb07b82 */ /* 0x002e620000000a00 */
[----:B------:R-:W-:Y:S01]  /*0b40*/  IMAD R6, R21, UR10, RZ ;  /* 0x0000000a15067c24 */ /* 0x000fe2000f8e02ff */
        /* <DEDUP_REMOVED lines=21> */
[----:B------:R-:W-:-:S10]  /*0ca0*/  VIADD R6, R168, 0x1 ;  /* 0x00000001a8067836 */ /* 0x000fd40000000000 */
[----:B---3--:R-:W-:Y:S01]  /*0cb0*/  @P2 HADD2.F32 R29, -RZ, R2.H0_H0 ;  /* 0x20000002ff1d2230 */ /* 0x008fe20000004100 */
        /* <DEDUP_REMOVED lines=9> */
.L_x_31204:
[----:B------:R-:W-:-:S07]  /*0d50*/  IMAD.MOV.U32 R10, RZ, RZ, R16 ;  /* 0x000000ffff0a7224 */ /* 0x000fce00078e0010 */
.L_x_31205:
[----:B------:R-:W-:Y:S05]  /*0d60*/  BSYNC B1 ;  /* 0x0000000000017941 */ /* 0x000fea0003800000 */
.L_x_31203:
[----:B------:R-:W-:Y:S01]  /*0d70*/  ISETP.NE.AND P1, PT, R6, 0x4, PT ;  /* 0x000000040600780c */ /* 0x000fe20003f25270 */
[----:B------:R-:W-:Y:S01]  /*0d80*/  IMAD.U32 R27, RZ, RZ, UR7 ;  /* 0x00000007ff1b7e24 */ /* 0x000fe2000f8e00ff */
[----:B------:R-:W-:Y:S01]  /*0d90*/  MOV R28, UR6 ;  /* 0x00000006001c7c02 */ /* 0x000fe20008000f00 */
[----:B------:R-:W-:Y:S01]  /*0da0*/  BSSY B1, `(.L_x_31206) ;  /* 0x0000040000017945 */ /* 0x000fe20003800000 */
[----:B------:R-:W-:Y:S02]  /*0db0*/  MOV R26, UR6 ;  /* 0x00000006001a7c02 */ /* 0x000fe40008000f00 */
[----:B------:R-:W-:Y:S01]  /*0dc0*/  IADD3 R27, R27, -0x4498517b, RZ ;  /* 0xbb67ae851b1b7810 */ /* 0x000fe20007ffe0ff */
[----:B------:R-:W-:Y:S02]  /*0dd0*/  VIADD R28, R28, 0x9e3779b9 ;  /* 0x9e3779b91c1c7836 */ /* 0x000fe40000000000 */
[----:B------:R-:W-:-:S04]  /*0de0*/  VIADD R26, R26, 0x3c6ef372 ;  /* 0x3c6ef3721a1a7836 */ /* 0x000fc80000000000 */
        /* <DEDUP_REMOVED lines=14> */
.L_x_31209:
[----:B------:R-:W-:Y:S05]  /*0ed0*/  BSYNC B2 ;  /* 0x0000000000027941 */ /* 0x000fea0003800000 */
.L_x_31208:
        /* <DEDUP_REMOVED lines=44> */
.L_x_31207:
[----:B------:R-:W-:Y:S05]  /*11a0*/  BSYNC B1 ;  /* 0x0000000000017941 */ /* 0x000fea0003800000 */
.L_x_31206:
[----:B------:R-:W0:Y:S01]  /*11b0*/  LDC R25, c[0x0][0x298] ;  /* 0x0000a600ff197b82 */ /* 0x000e220000000800 */
[----:B------:R-:W-:Y:S01]  /*11c0*/  HFMA2.MMA R23, -RZ, RZ, 0.1171875, 0 ;  /* 0x2f800000ff177435 */ /* 0x000fe200000001ff */
[----:B------:R-:W-:Y:S01]  /*11d0*/  I2FP.F32.U32 R2, R10 ;  /* 0x0000000a00027245 */ /* 0x000fe20000201000 */
[----:B-----5:R-:W-:Y:S01]  /*11e0*/  HADD2.F32 R4, -RZ, R164.H0_H0 ;  /* 0x200000a4ff047230 */ /* 0x020fe20000004100 */
[----:B------:R-:W-:Y:S01]  /*11f0*/  ISETP.NE.AND P1, PT, R6, 0x1, PT ;  /* 0x000000010600780c */ /* 0x000fe20003f25270 */
[----:B------:R-:W-:Y:S03]  /*1200*/  BSSY B1, `(.L_x_31210) ;  /* 0x0000015000017945 */ /* 0x000fe60003800000 */
[----:B------:R-:W1:Y:S01]  /*1210*/  LDC R24, c[0x0][0x294] ;  /* 0x0000a500ff187b82 */ /* 0x000e620000000800 */
[----:B------:R-:W-:Y:S02]  /*1220*/  FMUL.FTZ R4, R4, R29 ;  /* 0x0000001d04047220 */ /* 0x000fe40000410000 */
[----:B------:R-:W-:-:S02]  /*1230*/  FFMA.FTZ R3, R2, R23, 1.1641532182693481445e-10 ;  /* 0x2f00000002037423 */ /* 0x000fc40000010017 */
[----:B0-----:R-:W-:-:S03]  /*1240*/  FMUL.FTZ R4, R4, R25 ;  /* 0x0000001904047220 */ /* 0x001fc60000410000 */
[----:B-1----:R-:W-:Y:S01]  /*1250*/  FSETP.GTU.FTZ.AND P2, PT, R3, R24, PT ;  /* 0x000000180300720b */ /* 0x002fe20003f5c000 */
[----:B------:R-:W-:-:S03]  /*1260*/  @P0 HADD2.F32 R3, -RZ, R32.H0_H0 ;  /* 0x20000020ff030230 */ /* 0x000fc60000004100 */
[----:B------:R-:W-:Y:S01]  /*1270*/  FSEL R10, R4, RZ, !P2 ;  /* 0x000000ff040a7208 */ /* 0x000fe20005000000 */
[----:B------:R-:W-:Y:S01]  /*1280*/  VIADD R4, R6, 0x1 ;  /* 0x0000000106047836 */ /* 0x000fe20000000000 */
        /* <DEDUP_REMOVED lines=11> */
.L_x_31211:
[----:B------:R-:W-:-:S07]  /*1340*/  IMAD.MOV.U32 R30, RZ, RZ, R16 ;  /* 0x000000ffff1e7224 */ /* 0x000fce00078e0010 */
.L_x_31212:
[----:B------:R-:W-:Y:S05]  /*1350*/  BSYNC B1 ;  /* 0x0000000000017941 */ /* 0x000fea0003800000 */
.L_x_31210:
        /* <DEDUP_REMOVED lines=16> */
.L_x_31216:
[----:B------:R-:W-:Y:S05]  /*1460*/  BSYNC B2 ;  /* 0x0000000000027941 */ /* 0x000fea0003800000 */
.L_x_31215:
        /* <DEDUP_REMOVED lines=44> */
.L_x_31214:
[----:B------:R-:W-:Y:S05]  /*1730*/  BSYNC B1 ;  /* 0x0000000000017941 */ /* 0x000fea0003800000 */
.L_x_31213:
        /* <DEDUP_REMOVED lines=22> */
.L_x_31218:
[----:B------:R-:W-:-:S07]  /*18a0*/  MOV R8, R16 ;  /* 0x0000001000087202 */ /* 0x000fce0000000f00 */
.L_x_31219:
[----:B------:R-:W-:Y:S05]  /*18b0*/  BSYNC B1 ;  /* 0x0000000000017941 */ /* 0x000fea0003800000 */
.L_x_31217:
        /* <DEDUP_REMOVED lines=16> */
.L_x_31223:
[----:B------:R-:W-:Y:S05]  /*19c0*/  BSYNC B2 ;  /* 0x0000000000027941 */ /* 0x000fea0003800000 */
.L_x_31222:
        /* <DEDUP_REMOVED lines=44> */
.L_x_31221:
[----:B------:R-:W-:Y:S05]  /*1c90*/  BSYNC B1 ;  /* 0x0000000000017941 */ /* 0x000fea0003800000 */
.L_x_31220:
        /* <DEDUP_REMOVED lines=21> */
.L_x_31225:
[----:B------:R-:W-:-:S07]  /*1df0*/  IMAD.MOV.U32 R164, RZ, RZ, R16 ;  /* 0x000000ffffa47224 */ /* 0x000fce00078e0010 */
.L_x_31226:
[----:B------:R-:W-:Y:S05]  /*1e00*/  BSYNC B1 ;  /* 0x0000000000017941 */ /* 0x000fea0003800000 */
.L_x_31224:
        /* <DEDUP_REMOVED lines=16> */
.L_x_31230:
[----:B------:R-:W-:Y:S05]  /*1f10*/  BSYNC B2 ;  /* 0x0000000000027941 */ /* 0x000fea0003800000 */
.L_x_31229:
        /* <DEDUP_REMOVED lines=44> */
.L_x_31228:
[----:B------:R-:W-:Y:S05]  /*21e0*/  BSYNC B1 ;  /* 0x0000000000017941 */ /* 0x000fea0003800000 */
.L_x_31227:
        /* <DEDUP_REMOVED lines=21> */
.L_x_31232:
[----:B------:R-:W-:-:S07]  /*2340*/  MOV R6, R16 ;  /* 0x0000001000067202 */ /* 0x000fce0000000f00 */
.L_x_31233:
[----:B------:R-:W-:Y:S05]  /*2350*/  BSYNC B1 ;  /* 0x0000000000017941 */ /* 0x000fea0003800000 */
.L_x_31231:
        /* <DEDUP_REMOVED lines=16> */
.L_x_31237:
[----:B------:R-:W-:Y:S05]  /*2460*/  BSYNC B2 ;  /* 0x0000000000027941 */ /* 0x000fea0003800000 */
.L_x_31236:
        /* <DEDUP_REMOVED lines=44> */
.L_x_31235:
[----:B------:R-:W-:Y:S05]  /*2730*/  BSYNC B1 ;  /* 0x0000000000017941 */ /* 0x000fea0003800000 */
.L_x_31234:
        /* <DEDUP_REMOVED lines=21> */
.L_x_31239:
[----:B------:R-:W-:-:S07]  /*2890*/  IMAD.MOV.U32 R169, RZ, RZ, R16 ;  /* 0x000000ffffa97224 */ /* 0x000fce00078e0010 */
.L_x_31240:
[----:B------:R-:W-:Y:S05]  /*28a0*/  BSYNC B1 ;  /* 0x0000000000017941 */ /* 0x000fea0003800000 */
.L_x_31238:
        /* <DEDUP_REMOVED lines=16> */
.L_x_31244:
[----:B------:R-:W-:Y:S05]  /*29b0*/  BSYNC B2 ;  /* 0x0000000000027941 */ /* 0x000fea0003800000 */
.L_x_31243:
        /* <DEDUP_REMOVED lines=44> */
.L_x_31242:
[----:B------:R-:W-:Y:S05]  /*2c80*/  BSYNC B1 ;  /* 0x0000000000017941 */ /* 0x000fea0003800000 */
.L_x_31241:
        /* <DEDUP_REMOVED lines=21> */
.L_x_31246:
[----:B------:R-:W-:-:S07]  /*2de0*/  MOV R4, R16 ;  /* 0x0000001000047202 */ /* 0x000fce0000000f00 */
.L_x_31247:
[----:B------:R-:W-:Y:S05]  /*2df0*/  BSYNC B1 ;  /* 0x0000000000017941 */ /* 0x000fea0003800000 */
.L_x_31245:
        /* <DEDUP_REMOVED lines=16> */
.L_x_31251:
[----:B------:R-:W-:Y:S05]  /*2f00*/  BSYNC B2 ;  /* 0x0000000000027941 */ /* 0x000fea0003800000 */
.L_x_31250:
        /* <DEDUP_REMOVED lines=44> */
.L_x_31249:
[----:B------:R-:W-:Y:S05]  /*31d0*/  BSYNC B1 ;  /* 0x0000000000017941 */ /* 0x000fea0003800000 */
.L_x_31248:
        /* <DEDUP_REMOVED lines=21> */
.L_x_31253:
[----:B------:R-:W-:-:S07]  /*3330*/  IMAD.MOV.U32 R166, RZ, RZ, R16 ;  /* 0x000000ffffa67224 */ /* 0x000fce00078e0010 */
.L_x_31254:
[----:B------:R-:W-:Y:S05]  /*3340*/  BSYNC B1 ;  /* 0x0000000000017941 */ /* 0x000fea0003800000 */
.L_x_31252:
        /* <DEDUP_REMOVED lines=18> */
.L_x_31258:
[----:B------:R-:W-:Y:S05]  /*3470*/  BSYNC B2 ;  /* 0x0000000000027941 */ /* 0x000fea0003800000 */
.L_x_31257:
        /* <DEDUP_REMOVED lines=44> */
.L_x_31256:
[----:B------:R-:W-:Y:S05]  /*3740*/  BSYNC B1 ;  /* 0x0000000000017941 */ /* 0x000fea0003800000 */
.L_x_31255:
[----:B------:R-:W-:Y:S01]  /*3750*/  I2FP.F32.U32 R2, R166 ;  /* 0x000000a600027245 */ /* 0x000fe20000201000 */
[----:B------:R-:W0:Y:S01]  /*3760*/  LDC.64 R172, c[0x0][0x238] ;  /* 0x00008e00ffac7b82 */ /* 0x000e220000000a00 */
[----:B------:R-:W-:Y:S02]  /*3770*/  SEL R170, RZ, 0x10000, P5 ;  /* 0x00010000ffaa7807 */ /* 0x000fe40002800000 */
[----:B------:R-:W-:Y:S01]  /*3780*/  ISETP.NE.AND P5, PT, R168, RZ, PT ;  /* 0x000000ffa800720c */ /* 0x000fe20003fa5270 */
[----:B------:R-:W-:Y:S01]  /*3790*/  FFMA.FTZ R3, R2, R23, 1.1641532182693481445e-10 ;  /* 0x2f00000002037423 */ /* 0x000fe20000010017 */
[----:B------:R-:W-:Y:S01]  /*37a0*/  HADD2.F32 R2, -RZ, R167.H1_H1 ;  /* 0x300000a7ff027230 */ /* 0x000fe20000004100 */
[----:B------:R-:W-:Y:S02]  /*37b0*/  SEL R164, RZ, 0x1, P2 ;  /* 0x00000001ffa47807 */ /* 0x000fe40001000000 */
[----:B------:R-:W1:Y:S01]  /*37c0*/  LDC.64 R30, c[0x0][0x240] ;  /* 0x00009000ff1e7b82 */ /* 0x000e620000000a00 */
[----:B------:R-:W-:Y:S01]  /*37d0*/  SEL R166, RZ, 0x1, P1 ;  /* 0x00000001ffa67807 */ /* 0x000fe20000800000 */
[----:B------:R-:W-:Y:S01]  /*37e0*/  FMUL.FTZ R2, R2, R29 ;  /* 0x0000001d02027220 */ /* 0x000fe20000410000 */
[----:B------:R-:W-:Y:S01]  /*37f0*/  SEL R178, RZ, 0x1, P5 ;  /* 0x00000001ffb27807 */ /* 0x000fe20002800000 */
[----:B------:R-:W-:Y:S01]  /*3800*/  IMAD.WIDE.U32 R164, R164, 0x1000000, RZ ;  /* 0x01000000a4a47825 */ /* 0x000fe200078e00ff */
[----:B------:R-:W-:-:S03]  /*3810*/  FSETP.GTU.FTZ.AND P2, PT, R3, R24, PT ;  /* 0x000000180300720b */ /* 0x000fc60003f5c000 */
[----:B------:R-:W-:Y:S01]  /*3820*/  FMUL.FTZ R2, R2, R25 ;  /* 0x0000001902027220 */ /* 0x000fe20000410000 */
[----:B------:R-:W-:Y:S01]  /*3830*/  SEL R169, RZ, 0x100, P4 ;  /* 0x00000100ffa97807 */ /* 0x000fe20002000000 */
[----:B------:R-:W2:Y:S01]  /*3840*/  @P0 LDC.64 R180, c[0x0][0x230] ;  /* 0x00008c00ffb40b82 */ /* 0x000ea20000000a00 */
[----:B------:R-:W-:Y:S01]  /*3850*/  IMAD.WIDE.U32 R166, R166, 0x10000, RZ ;  /* 0x00010000a6a67825 */ /* 0x000fe200078e00ff */
[----:B------:R-:W-:Y:S02]  /*3860*/  SEL R168, RZ, 0x1000000, P2 ;  /* 0x01000000ffa87807 */ /* 0x000fe40001000000 */
[----:B------:R-:W-:Y:S01]  /*3870*/  ISETP.NE.AND P6, PT, R22, RZ, PT ;  /* 0x000000ff1600720c */ /* 0x000fe20003fc5270 */
[----:B------:R-:W-:Y:S01]  /*3880*/  IMAD.WIDE.U32 R178, R178, 0x100, RZ ;  /* 0x00000100b2b27825 */ /* 0x000fe200078e00ff */
[----:B------:R-:W-:Y:S02]  /*3890*/  FSEL R3, R2, RZ, !P2 ;  /* 0x000000ff02037208 */ /* 0x000fe40005000000 */
[----:B------:R-:W-:Y:S01]  /*38a0*/  LOP3.LUT R169, R169, R168, R170, 0xfe, !PT ;  /* 0x000000a8a9a97212 */ /* 0x000fe200078efeaa */
[----:B------:R-:W-:Y:S01]  /*38b0*/  @P0 HADD2.F32 R22, -RZ, R35.H1_H1 ;  /* 0x30000023ff160230 */ /* 0x000fe20000004100 */
[----:B------:R-:W-:Y:S01]  /*38c0*/  LOP3.LUT R182, R178, R164, R166, 0xfe, !PT ;  /* 0x000000a4b2b67212 */ /* 0x000fe200078efea6 */
[----:B0-----:R-:W-:Y:S01]  /*38d0*/  IMAD.WIDE.U32 R174, R11, 0x10, R172 ;  /* 0x000000100bae7825 */ /* 0x001fe200078e00ac */
[----:B------:R-:W-:-:S02]  /*38e0*/  SEL R164, RZ, 0x1, P3 ;  /* 0x00000001ffa47807 */ /* 0x000fc40001800000 */
[----:B------:R-:W-:Y:S01]  /*38f0*/  SEL R183, RZ, 0x1, P6 ;  /* 0x00000001ffb77807 */ /* 0x000fe20003000000 */
[----:B------:R-:W-:Y:S01]  /*3900*/  @P0 FADD.FTZ R3, R3, R22 ;  /* 0x0000001603030221 */ /* 0x000fe20000010000 */
[----:B------:R-:W-:Y:S02]  /*3910*/  LOP3.LUT R165, R165, R169, R164, 0xfe, !PT ;  /* 0x000000a9a5a57212 */ /* 0x000fe400078efea4 */
[----:B------:R-:W-:Y:S02]  /*3920*/  IADD3 R2, R11, 0x20, RZ ;  /* 0x000000200b027810 */ /* 0x000fe40007ffe0ff */
[----:B------:R-:W-:Y:S02]  /*3930*/  LOP3.LUT R182, R182, R183, RZ, 0xfc, !PT ;  /* 0x000000b7b6b67212 */ /* 0x000fe400078efcff */
[----:B------:R-:W-:Y:S02]  /*3940*/  F2FP.F16.F32.PACK_AB R170, R5, R6 ;  /* 0x0000000605aa723e */ /* 0x000fe400000000ff */
[----:B------:R-:W-:Y:S01]  /*3950*/  F2FP.F16.F32.PACK_AB R169, R7, R8 ;  /* 0x0000000807a9723e */ /* 0x000fe200000000ff */
[----:B--2---:R-:W-:Y:S01]  /*3960*/  @P0 IMAD.WIDE.U32 R180, R2, 0x10, R180 ;  /* 0x0000001002b40825 */ /* 0x004fe200078e00b4 */
[----:B------:R-:W-:-:S02]  /*3970*/  F2FP.F16.F32.PACK_AB R168, R9, R10 ;  /* 0x0000000a09a8723e */ /* 0x000fc400000000ff */
[----:B------:R-:W-:Y:S02]  /*3980*/  F2FP.F16.F32.PACK_AB R171, R3, R4 ;  /* 0x0000000403ab723e */ /* 0x000fe400000000ff */
        /* <DEDUP_REMOVED lines=19> */
.L_x_31260:
[----:B------:R-:W-:-:S07]  /*3ac0*/  IMAD.MOV.U32 R22, RZ, RZ, R16 ;  /* 0x000000ffff167224 */ /* 0x000fce00078e0010 */
.L_x_31261:
[----:B------:R-:W-:Y:S05]  /*3ad0*/  BSYNC B1 ;  /* 0x0000000000017941 */ /* 0x000fea0003800000 */
.L_x_31259:
        /* <DEDUP_REMOVED lines=16> */
.L_x_31265:
[----:B------:R-:W-:Y:S05]  /*3be0*/  BSYNC B2 ;  /* 0x0000000000027941 */ /* 0x000fea0003800000 */
.L_x_31264:
        /* <DEDUP_REMOVED lines=44> */
.L_x_31263:
[----:B------:R-:W-:Y:S05]  /*3eb0*/  BSYNC B1 ;  /* 0x0000000000017941 */ /* 0x000fea0003800000 */
.L_x_31262:
[----:B------:R-:W-:Y:S01]  /*3ec0*/  I2FP.F32.U32 R22, R22 ;  /* 0x0000001600167245 */ /* 0x000fe20000201000 */
[----:B-----5:R-:W-:Y:S01]  /*3ed0*/  HADD2.F32 R168, -RZ, R164.H0_H0 ;  /* 0x200000a4ffa87230 */ /* 0x020fe20000004100 */
        /* <DEDUP_REMOVED lines=20> */
.L_x_31267:
[----:B------:R-:W-:-:S07]  /*4020*/  MOV R180, R16 ;  /* 0x0000001000b47202 */ /* 0x000fce0000000f00 */
.L_x_31268:
[----:B------:R-:W-:Y:S05]  /*4030*/  BSYNC B1 ;  /* 0x0000000000017941 */ /* 0x000fea0003800000 */
.L_x_31266:
        /* <DEDUP_REMOVED lines=16> */
.L_x_31272:
[----:B------:R-:W-:Y:S05]  /*4140*/  BSYNC B2 ;  /* 0x0000000000027941 */ /* 0x000fea0003800000 */
.L_x_31271:
        /* <DEDUP_REMOVED lines=44> */
.L_x_31270:
[----:B------:R-:W-:Y:S05]  /*4410*/  BSYNC B1 ;  /* 0x0000000000017941 */ /* 0x000fea0003800000 */
.L_x_31269:
        /* <DEDUP_REMOVED lines=22> */
.L_x_31274:
[----:B------:R-:W-:-:S07]  /*4580*/  IMAD.MOV.U32 R164, RZ, RZ, R16 ;  /* 0x000000ffffa47224 */ /* 0x000fce00078e0010 */
.L_x_31275:
[----:B------:R-:W-:Y:S05]  /*4590*/  BSYNC B1 ;  /* 0x0000000000017941 */ /* 0x000fea0003800000 */
.L_x_31273:
        /* <DEDUP_REMOVED lines=16> */
.L_x_31279:
[----:B------:R-:W-:Y:S05]  /*46a0*/  BSYNC B2 ;  /* 0x0000000000027941 */ /* 0x000fea0003800000 */
.L_x_31278:
        /* <DEDUP_REMOVED lines=44> */
.L_x_31277:
[----:B------:R-:W-:Y:S05]  /*4970*/  BSYNC B1 ;  /* 0x0000000000017941 */ /* 0x000fea0003800000 */
.L_x_31276:
        /* <DEDUP_REMOVED lines=21> */
.L_x_31281:
[----:B------:R-:W-:-:S07]  /*4ad0*/  MOV R164, R16 ;  /* 0x0000001000a47202 */ /* 0x000fce0000000f00 */
.L_x_31282:
[----:B------:R-:W-:Y:S05]  /*4ae0*/  BSYNC B1 ;  /* 0x0000000000017941 */ /* 0x000fea0003800000 */
.L_x_31280:
        /* <DEDUP_REMOVED lines=16> */
.L_x_31286:
[----:B------:R-:W-:Y:S05]  /*4bf0*/  BSYNC B2 ;  /* 0x0000000000027941 */ /* 0x000fea0003800000 */
.L_x_31285:
        /* <DEDUP_REMOVED lines=44> */
.L_x_31284:
[----:B------:R-:W-:Y:S05]  /*4ec0*/  BSYNC B1 ;  /* 0x0000000000017941 */ /* 0x000fea0003800000 */
.L_x_31283:
        /* <DEDUP_REMOVED lines=21> */
.L_x_31288:
[----:B------:R-:W-:-:S07]  /*5020*/  IMAD.MOV.U32 R178, RZ, RZ, R16 ;  /* 0x000000ffffb27224 */ /* 0x000fce00078e0010 */
.L_x_31289:
[----:B------:R-:W-:Y:S05]  /*5030*/  BSYNC B1 ;  /* 0x0000000000017941 */ /* 0x000fea0003800000 */
.L_x_31287:
        /* <DEDUP_REMOVED lines=16> */
.L_x_31293:
[----:B------:R-:W-:Y:S05]  /*5140*/  BSYNC B2 ;  /* 0x0000000000027941 */ /* 0x000fea0003800000 */
.L_x_31292:
        /* <DEDUP_REMOVED lines=44> */
.L_x_31291:
[----:B------:R-:W-:Y:S05]  /*5410*/  BSYNC B1 ;  /* 0x0000000000017941 */ /* 0x000fea0003800000 */
.L_x_31290:
[----:B------:R-:W-:Y:S01]  /*5420*/  I2FP.F32.U32 R164, R178 ;  /* 0x000000b200a47245 */ /* 0x000fe20000201000 */
[----:B------:R-:W-:Y:S01]  /*5430*/  HADD2.F32 R168, -RZ, R166.H0_H0 ;  /* 0x200000a6ffa87230 */ /* 0x000fe20000004100 */
[----:B------:R-:W-:Y:S01]  /*5440*/  ISETP.NE.AND P4, PT, R169, 0x1, PT ;  /* 0x00000001a900780c */ /* 0x000fe20003f85270 */
[----:B------:R-:W-:Y:S02]  /*5450*/  BSSY B1, `(.L_x_31294) ;  /* 0x0000013000017945 */ /* 0x000fe40003800000 */
[----:B------:R-:W-:Y:S01]  /*5460*/  FFMA.FTZ R165, R164, R23, 1.1641532182693481445e-10 ;  /* 0x2f000000a4a57423 */ /* 0x000fe20000010017 */
[----:B------:R-:W-:-:S04]  /*5470*/  FMUL.FTZ R168, R168, R29 ;  /* 0x0000001da8a87220 */ /* 0x000fc80000410000 */
[----:B------:R-:W-:Y:S01]  /*5480*/  FMUL.FTZ R168, R168, R25 ;  /* 0x00000019a8a87220 */ /* 0x000fe20000410000 */
[----:B------:R-:W-:Y:S01]  /*5490*/  FSETP.GTU.FTZ.AND P3, PT, R165, R24, PT ;  /* 0x00000018a500720b */ /* 0x000fe20003f7c000 */
[----:B------:R-:W-:-:S03]  /*54a0*/  @P0 HADD2.F32 R165, -RZ, R34.H0_H0 ;  /* 0x20000022ffa50230 */ /* 0x000fc60000004100 */
        /* <DEDUP_REMOVED lines=12> */
.L_x_31295:
[----:B------:R-:W-:-:S07]  /*5570*/  MOV R184, R16 ;  /* 0x0000001000b87202 */ /* 0x000fce0000000f00 */
.L_x_31296:
[----:B------:R-:W-:Y:S05]  /*5580*/  BSYNC B1 ;  /* 0x0000000000017941 */ /* 0x000fea0003800000 */
.L_x_31294:
        /* <DEDUP_REMOVED lines=16> */
.L_x_31300:
[----:B------:R-:W-:Y:S05]  /*5690*/  BSYNC B2 ;  /* 0x0000000000027941 */ /* 0x000fea0003800000 */
.L_x_31299:
        /* <DEDUP_REMOVED lines=44> */
.L_x_31298:
[----:B------:R-:W-:Y:S05]  /*5960*/  BSYNC B1 ;  /* 0x0000000000017941 */ /* 0x000fea0003800000 */
.L_x_31297:
        /* <DEDUP_REMOVED lines=21> */
.L_x_31302:
[----:B------:R-:W-:-:S07]  /*5ac0*/  IMAD.MOV.U32 R166, RZ, RZ, R16 ;  /* 0x000000ffffa67224 */ /* 0x000fce00078e0010 */
.L_x_31303:
[----:B------:R-:W-:Y:S05]  /*5ad0*/  BSYNC B1 ;  /* 0x0000000000017941 */ /* 0x000fea0003800000 */
.L_x_31301:
        /* <DEDUP_REMOVED lines=16> */
.L_x_31307:
[----:B------:R-:W-:Y:S05]  /*5be0*/  BSYNC B2 ;  /* 0x0000000000027941 */ /* 0x000fea0003800000 */
.L_x_31306:
        /* <DEDUP_REMOVED lines=44> */
.L_x_31305:
[----:B------:R-:W-:Y:S05]  /*5eb0*/  BSYNC B1 ;  /* 0x0000000000017941 */ /* 0x000fea0003800000 */
.L_x_31304:
        /* <DEDUP_REMOVED lines=21> */
.L_x_31309:
[----:B------:R-:W-:-:S07]  /*6010*/  MOV R166, R16 ;  /* 0x0000001000a67202 */ /* 0x000fce0000000f00 */
.L_x_31310:
[----:B------:R-:W-:Y:S05]  /*6020*/  BSYNC B1 ;  /* 0x0000000000017941 */ /* 0x000fea0003800000 */
.L_x_31308:
        /* <DEDUP_REMOVED lines=18> */
.L_x_31314:
[----:B------:R-:W-:Y:S05]  /*6150*/  BSYNC B2 ;  /* 0x0000000000027941 */ /* 0x000fea0003800000 */
.L_x_31313:
        /* <DEDUP_REMOVED lines=44> */
.L_x_31312:
[----:B------:R-:W-:Y:S05]  /*6420*/  BSYNC B1 ;  /* 0x0000000000017941 */ /* 0x000fea0003800000 */
.L_x_31311:
[----:B------:R-:W-:Y:S01]  /*6430*/  I2FP.F32.U32 R164, R166 ;  /* 0x000000a600a47245 */ /* 0x000fe20000201000 */
[----:B------:R-:W-:Y:S01]  /*6440*/  HADD2.F32 R166, -RZ, R167.H1_H1 ;  /* 0x300000a7ffa67230 */ /* 0x000fe20000004100 */
[----:B------:R-:W-:Y:S01]  /*6450*/  ISETP.NE.AND P6, PT, R182, RZ, PT ;  /* 0x000000ffb600720c */ /* 0x000fe20003fc5270 */
[----:B------:R-:W-:Y:S01]  /*6460*/  @P0 HADD2.F32 R186, -RZ, R35.H1_H1 ;  /* 0x30000023ffba0230 */ /* 0x000fe20000004100 */
        /* <DEDUP_REMOVED lines=9> */
[----:B------:R-:W-:Y:S01]  /*6500*/  SEL R167, RZ, 0x1, P1 ;  /* 0x00000001ffa77807 */ /* 0x000fe20000800000 */
[----:B------:R-:W-:Y:S01]  /*6510*/  VIADD R185, R11, 0x40 ;  /* 0x000000400bb97836 */ /* 0x000fe20000000000 */
[----:B------:R-:W-:Y:S02]  /*6520*/  SEL R188, RZ, 0x1, P5 ;  /* 0x00000001ffbc7807 */ /* 0x000fe40002800000 */
[----:B------:R-:W-:Y:S01]  /*6530*/  SEL R171, RZ, 0x100, P4 ;  /* 0x00000100ffab7807 */ /* 0x000fe20002000000 */
[----:B------:R-:W-:Y:S01]  /*6540*/  IMAD.WIDE.U32 R166, R167, 0x10000, RZ ;  /* 0x00010000a7a67825 */ /* 0x000fe200078e00ff */
[----:B------:R-:W-:Y:S02]  /*6550*/  SEL R184, RZ, 0x1000000, P2 ;  /* 0x01000000ffb87807 */ /* 0x000fe40001000000 */
[----:B------:R-:W-:Y:S01]  /*6560*/  FSEL R183, R170, RZ, !P2 ;  /* 0x000000ffaab77208 */ /* 0x000fe20005000000 */
[----:B------:R-:W-:Y:S01]  /*6570*/  IMAD.WIDE.U32 R188, R188, 0x100, RZ ;  /* 0x00000100bcbc7825 */ /* 0x000fe200078e00ff */
[----:B------:R-:W-:-:S02]  /*6580*/  SEL R191, RZ, 0x1, P3 ;  /* 0x00000001ffbf7807 */ /* 0x000fc40001800000 */
[----:B------:R-:W-:Y:S01]  /*6590*/  SEL R193, RZ, 0x1, P6 ;  /* 0x00000001ffc17807 */ /* 0x000fe20003000000 */
[----:B------:R-:W-:Y:S01]  /*65a0*/  @P0 FADD.FTZ R183, R186, R183 ;  /* 0x000000b7bab70221 */ /* 0x000fe20000010000 */
[----:B------:R-:W-:Y:S01]  /*65b0*/  LOP3.LUT R192, R188, R168, R166, 0xfe, !PT ;  /* 0x000000a8bcc07212 */ /* 0x000fe200078efea6 */
[----:B------:R-:W-:Y:S01]  /*65c0*/  IMAD.WIDE.U32 R186, R2, 0x10, R172 ;  /* 0x0000001002ba7825 */ /* 0x000fe200078e00ac */
[----:B------:R-:W-:Y:S02]  /*65d0*/  LOP3.LUT R168, R171, R184, R182, 0xfe, !PT ;  /* 0x000000b8aba87212 */ /* 0x000fe400078efeb6 */
[----:B------:R-:W-:Y:S02]  /*65e0*/  LOP3.LUT R192, R192, R193, RZ, 0xfc, !PT ;  /* 0x000000c1c0c07212 */ /* 0x000fe400078efcff */
[----:B------:R-:W-:Y:S02]  /*65f0*/  LOP3.LUT R191, R169, R168, R191, 0xfe, !PT ;  /* 0x000000a8a9bf7212 */ /* 0x000fe400078efebf */
[----:B------:R-:W-:-:S02]  /*6600*/  F2FP.F16.F32.PACK_AB R170, R181, R178 ;  /* 0x000000b2b5aa723e */ /* 0x000fc400000000ff */
[----:B------:R-:W-:Y:S01]  /*6610*/  LOP3.LUT R193, R189, R191, R167, 0xfe, !PT ;  /* 0x000000bfbdc17212 */ /* 0x000fe200078efea7 */
[----:B0-----:R-:W-:Y:S01]  /*6620*/  @P0 IMAD.WIDE.U32 R190, R185, 0x10, R164 ;  /* 0x00000010b9be0825 */ /* 0x001fe200078e00a4 */
[----:B------:R-:W-:Y:S02]  /*6630*/  F2FP.F16.F32.PACK_AB R169, R179, R174 ;  /* 0x000000aeb3a9723e */ /* 0x000fe400000000ff */
[----:B------:R-:W-:Y:S01]  /*6640*/  F2FP.F16.F32.PACK_AB R168, R175, R22 ;  /* 0x00000016afa8723e */ /* 0x000fe200000000ff */
[----:B------:R-:W-:Y:S01]  /*6650*/  IMAD.WIDE.U32 R188, R2, 0x8, R30 ;  /* 0x0000000802bc7825 */ /* 0x000fe200078e001e */
[----:B------:R-:W-:-:S03]  /*6660*/  F2FP.F16.F32.PACK_AB R171, R183, R180 ;  /* 0x000000b4b7ab723e */ /* 0x000fc600000000ff */
        /* <DEDUP_REMOVED lines=17> */
.L_x_31316:
[----:B------:R-:W-:-:S07]  /*6780*/  MOV R182, R16 ;  /* 0x0000001000b67202 */ /* 0x000fce0000000f00 */
.L_x_31317:
[----:B------:R-:W-:Y:S05]  /*6790*/  BSYNC B1 ;  /* 0x0000000000017941 */ /* 0x000fea0003800000 */
.L_x_31315:
        /* <DEDUP_REMOVED lines=16> */
.L_x_31321:
[----:B------:R-:W-:Y:S05]  /*68a0*/  BSYNC B2 ;  /* 0x0000000000027941 */ /* 0x000fea0003800000 */
.L_x_31320:
        /* <DEDUP_REMOVED lines=44> */
.L_x_31319:
[----:B------:R-:W-:Y:S05]  /*6b70*/  BSYNC B1 ;  /* 0x0000000000017941 */ /* 0x000fea0003800000 */
.L_x_31318:
[----:B------:R-:W-:Y:S01]  /*6b80*/  I2FP.F32.U32 R168, R182 ;  /* 0x000000b600a87245 */ /* 0x000fe20000201000 */
[----:B-----5:R-:W-:Y:S01]  /*6b90*/  HADD2.F32 R170, -RZ, R164.H0_H0 ;  /* 0x200000a4ffaa7230 */ /* 0x020fe20000004100 */
[----:B------:R-:W-:Y:S01]  /*6ba0*/  ISETP.NE.AND P1, PT, R184, 0x1, PT ;  /* 0x00000001b800780c */ /* 0x000fe20003f25270 */
[----:B------:R-:W-:Y:S02]  /*6bb0*/  BSSY B1, `(.L_x_31322) ;  /* 0x0000014000017945 */ /* 0x000fe40003800000 */
[----:B------:R-:W-:Y:S01]  /*6bc0*/  FFMA.FTZ R169, R168, R23, 1.1641532182693481445e-10 ;  /* 0x2f000000a8a97423 */ /* 0x000fe20000010017 */
[----:B------:R-:W-:-:S04]  /*6bd0*/  FMUL.FTZ R170, R170, R29 ;  /* 0x0000001daaaa7220 */ /* 0x000fc80000410000 */
[----:B------:R-:W-:Y:S01]  /*6be0*/  FMUL.FTZ R170, R170, R25 ;  /* 0x00000019aaaa7220 */ /* 0x000fe20000410000 */
[----:B------:R-:W-:Y:S01]  /*6bf0*/  FSETP.GTU.FTZ.AND P2, PT, R169, R24, PT ;  /* 0x00000018a900720b */ /* 0x000fe20003f5c000 */
        /* <DEDUP_REMOVED lines=14> */
.L_x_31323:
[----:B------:R-:W-:-:S07]  /*6ce0*/  IMAD.MOV.U32 R190, RZ, RZ, R16 ;  /* 0x000000ffffbe7224 */ /* 0x000fce00078e0010 */
.L_x_31324:
[----:B------:R-:W-:Y:S05]  /*6cf0*/  BSYNC B1 ;  /* 0x0000000000017941 */ /* 0x000fea0003800000 */
.L_x_31322:
        /* <DEDUP_REMOVED lines=16> */
.L_x_31328:
[----:B------:R-:W-:Y:S05]  /*6e00*/  BSYNC B2 ;  /* 0x0000000000027941 */ /* 0x000fea0003800000 */
.L_x_31327:
        /* <DEDUP_REMOVED lines=44> */
.L_x_31326:
[----:B------:R-:W-:Y:S05]  /*70d0*/  BSYNC B1 ;  /* 0x0000000000017941 */ /* 0x000fea0003800000 */
.L_x_31325:
        /* <DEDUP_REMOVED lines=22> */
.L_x_31330:
[----:B------:R-:W-:-:S07]  /*7240*/  MOV R184, R16 ;  /* 0x0000001000b87202 */ /* 0x000fce0000000f00 */
.L_x_31331:
[----:B------:R-:W-:Y:S05]  /*7250*/  BSYNC B1 ;  /* 0x0000000000017941 */ /* 0x000fea0003800000 */
.L_x_31329:
        /* <DEDUP_REMOVED lines=16> */
.L_x_31335:
[----:B------:R-:W-:Y:S05]  /*7360*/  BSYNC B2 ;  /* 0x0000000000027941 */ /* 0x000fea0003800000 */
.L_x_31334:
        /* <DEDUP_REMOVED lines=44> */
.L_x_31333:
[----:B------:R-:W-:Y:S05]  /*7630*/  BSYNC B1 ;  /* 0x0000000000017941 */ /* 0x000fea0003800000 */
.L_x_31332:
        /* <DEDUP_REMOVED lines=21> */
.L_x_31337:
[----:B------:R-:W-:-:S07]  /*7790*/  IMAD.MOV.U32 R186, RZ, RZ, R16 ;  /* 0x000000ffffba7224 */ /* 0x000fce00078e0010 */
.L_x_31338:
[----:B------:R-:W-:Y:S05]  /*77a0*/  BSYNC B1 ;  /* 0x0000000000017941 */ /* 0x000fea0003800000 */
.L_x_31336:
        /* <DEDUP_REMOVED lines=16> */
.L_x_31342:
[----:B------:R-:W-:Y:S05]  /*78b0*/  BSYNC B2 ;  /* 0x0000000000027941 */ /* 0x000fea0003800000 */
.L_x_31341:
        /* <DEDUP_REMOVED lines=44> */
.L_x_31340:
[----:B------:R-:W-:Y:S05]  /*7b80*/  BSYNC B1 ;  /* 0x0000000000017941 */ /* 0x000fea0003800000 */
.L_x_31339:
        /* <DEDUP_REMOVED lines=21> */
.L_x_31344:
[----:B------:R-:W-:-:S07]  /*7ce0*/  MOV R165, R16 ;  /* 0x0000001000a57202 */ /* 0x000fce0000000f00 */
.L_x_31345:
[----:B------:R-:W-:Y:S05]  /*7cf0*/  BSYNC B1 ;  /* 0x0000000000017941 */ /* 0x000fea0003800000 */
.L_x_31343:
        /* <DEDUP_REMOVED lines=16> */
.L_x_31349:
[----:B------:R-:W-:Y:S05]  /*7e00*/  BSYNC B2 ;  /* 0x0000000000027941 */ /* 0x000fea0003800000 */
.L_x_31348:
        /* <DEDUP_REMOVED lines=44> */
.L_x_31347:
[----:B------:R-:W-:Y:S05]  /*80d0*/  BSYNC B1 ;  /* 0x0000000000017941 */ /* 0x000fea0003800000 */
.L_x_31346:
        /* <DEDUP_REMOVED lines=21> */
.L_x_31351:
[----:B------:R-:W-:-:S07]  /*8230*/  IMAD.MOV.U32 R165, RZ, RZ, R16 ;  /* 0x000000ffffa57224 */ /* 0x000fce00078e0010 */
.L_x_31352:
[----:B------:R-:W-:Y:S05]  /*8240*/  BSYNC B1 ;  /* 0x0000000000017941 */ /* 0x000fea0003800000 */
.L_x_31350:
        /* <DEDUP_REMOVED lines=16> */
.L_x_31356:
[----:B------:R-:W-:Y:S05]  /*8350*/  BSYNC B2 ;  /* 0x0000000000027941 */ /* 0x000fea0003800000 */
.L_x_31355:
        /* <DEDUP_REMOVED lines=44> */
.L_x_31354:
[----:B------:R-:W-:Y:S05]  /*8620*/  BSYNC B1 ;  /* 0x0000000000017941 */ /* 0x000fea0003800000 */
.L_x_31353:
        /* <DEDUP_REMOVED lines=21> */
.L_x_31358:
[----:B------:R-:W-:-:S07]  /*8780*/  MOV R165, R16 ;  /* 0x0000001000a57202 */ /* 0x000fce0000000f00 */
.L_x_31359:
[----:B------:R-:W-:Y:S05]  /*8790*/  BSYNC B1 ;  /* 0x0000000000017941 */ /* 0x000fea0003800000 */
.L_x_31357:
        /* <DEDUP_REMOVED lines=16> */
.L_x_31363:
[----:B------:R-:W-:Y:S05]  /*88a0*/  BSYNC B2 ;  /* 0x0000000000027941 */ /* 0x000fea0003800000 */
.L_x_31362:
        /* <DEDUP_REMOVED lines=44> */
.L_x_31361:
[----:B------:R-:W-:Y:S05]  /*8b70*/  BSYNC B1 ;  /* 0x0000000000017941 */ /* 0x000fea0003800000 */
.L_x_31360:
        /* <DEDUP_REMOVED lines=21> */
.L_x_31365:
[----:B------:R-:W-:-:S07]  /*8cd0*/  IMAD.MOV.U32 R165, RZ, RZ, R16 ;  /* 0x000000ffffa57224 */ /* 0x000fce00078e0010 */
.L_x_31366:
[----:B------:R-:W-:Y:S05]  /*8ce0*/  BSYNC B1 ;  /* 0x0000000000017941 */ /* 0x000fea0003800000 */
.L_x_31364:
        /* <DEDUP_REMOVED lines=18> */
.L_x_31370:
[----:B------:R-:W-:Y:S05]  /*8e10*/  BSYNC B2 ;  /* 0x0000000000027941 */ /* 0x000fea0003800000 */
.L_x_31369:
        /* <DEDUP_REMOVED lines=44> */
.L_x_31368:
[----:B------:R-:W-:Y:S05]  /*90e0*/  BSYNC B1 ;  /* 0x0000000000017941 */ /* 0x000fea0003800000 */
.L_x_31367:
[----:B------:R-:W-:Y:S01]  /*90f0*/  SEL R195, RZ, 0x10000, P5 ;  /* 0x00010000ffc37807 */ /* 0x000fe20002800000 */
[----:B------:R-:W-:Y:S01]  /*9100*/  HADD2.F32 R166, -RZ, R167.H1_H1 ;  /* 0x300000a7ffa67230 */ /* 0x000fe20000004100 */
[----:B------:R-:W-:Y:S01]  /*9110*/  ISETP.NE.AND P5, PT, R164, RZ, PT ;  /* 0x000000ffa400720c */ /* 0x000fe20003fa5270 */
[----:B------:R-:W-:Y:S01]  /*9120*/  @P0 HADD2.F32 R194, -RZ, R35.H1_H1 ;  /* 0x30000023ffc20230 */ /* 0x000fe20000004100 */
[----:B------:R-:W-:Y:S01]  /*9130*/  I2FP.F32.U32 R164, R165 ;  /* 0x000000a500a47245 */ /* 0x000fe20000201000 */
[----:B------:R-:W-:Y:S01]  /*9140*/  IMAD.WIDE.U32 R198, R185, 0x10, R172 ;  /* 0x00000010b9c67825 */ /* 0x000fe200078e00ac */
[----:B------:R-:W-:-:S03]  /*9150*/  SEL R168, RZ, 0x1, P2 ;  /* 0x00000001ffa87807 */ /* 0x000fc60001000000 */
[----:B------:R-:W-:Y:S01]  /*9160*/  FMUL.FTZ R170, R166, R29 ;  /* 0x0000001da6aa7220 */ /* 0x000fe20000410000 */
[----:B------:R-:W-:Y:S01]  /*9170*/  SEL R167, RZ, 0x1, P1 ;  /* 0x00000001ffa77807 */ /* 0x000fe20000800000 */
[----:B------:R-:W-:Y:S01]  /*9180*/  FFMA.FTZ R165, R164, R23, 1.1641532182693481445e-10 ;  /* 0x2f000000a4a57423 */ /* 0x000fe20000010017 */
[----:B------:R-:W-:Y:S01]  /*9190*/  SEL R196, RZ, 0x1, P5 ;  /* 0x00000001ffc47807 */ /* 0x000fe20002800000 */
[----:B------:R-:W-:Y:S01]  /*91a0*/  FMUL.FTZ R170, R170, R25 ;  /* 0x00000019aaaa7220 */ /* 0x000fe20000410000 */
[----:B------:R-:W-:Y:S01]  /*91b0*/  IMAD.WIDE.U32 R168, R168, 0x1000000, RZ ;  /* 0x01000000a8a87825 */ /* 0x000fe200078e00ff */
[----:B------:R-:W-:Y:S02]  /*91c0*/  ISETP.NE.AND P6, PT, R192, RZ, PT ;  /* 0x000000ffc000720c */ /* 0x000fe40003fc5270 */
[----:B------:R-:W-:Y:S01]  /*91d0*/  FSETP.GTU.FTZ.AND P2, PT, R165, R24, PT ;  /* 0x00000018a500720b */ /* 0x000fe20003f5c000 */
[----:B------:R-:W-:Y:S01]  /*91e0*/  IMAD.WIDE.U32 R166, R167, 0x10000, RZ ;  /* 0x00010000a7a67825 */ /* 0x000fe200078e00ff */
[----:B------:R-:W0:Y:S01]  /*91f0*/  @P0 LDC.64 R164, c[0x0][0x230] ;  /* 0x00008c00ffa40b82 */ /* 0x000e220000000a00 */
[----:B------:R-:W-:-:S02]  /*9200*/  SEL R190, RZ, 0x100, P4 ;  /* 0x00000100ffbe7807 */ /* 0x000fc40002000000 */
[----:B------:R-:W-:Y:S01]  /*9210*/  IMAD.WIDE.U32 R196, R196, 0x100, RZ ;  /* 0x00000100c4c47825 */ /* 0x000fe200078e00ff */
[----:B------:R-:W-:Y:S02]  /*9220*/  SEL R192, RZ, 0x1000000, P2 ;  /* 0x01000000ffc07807 */ /* 0x000fe40001000000 */
[----:B------:R-:W-:Y:S02]  /*9230*/  FSEL R193, R170, RZ, !P2 ;  /* 0x000000ffaac17208 */ /* 0x000fe40005000000 */
[----:B------:R-:W-:Y:S02]  /*9240*/  LOP3.LUT R196, R196, R168, R166, 0xfe, !PT ;  /* 0x000000a8c4c47212 */ /* 0x000fe400078efea6 */
[----:B------:R-:W-:Y:S01]  /*9250*/  LOP3.LUT R168, R190, R192, R195, 0xfe, !PT ;  /* 0x000000c0bea87212 */ /* 0x000fe200078efec3 */
[----:B------:R-:W-:Y:S01]  /*9260*/  @P0 FADD.FTZ R193, R194, R193 ;  /* 0x000000c1c2c10221 */ /* 0x000fe20000010000 */
[----:B------:R-:W-:Y:S02]  /*9270*/  SEL R201, RZ, 0x1, P3 ;  /* 0x00000001ffc97807 */ /* 0x000fe40001800000 */
[----:B------:R-:W-:-:S02]  /*9280*/  SEL R171, RZ, 0x1, P6 ;  /* 0x00000001ffab7807 */ /* 0x000fc40003000000 */
[----:B------:R-:W-:Y:S02]  /*9290*/  IADD3 R195, R11, 0x60, RZ ;  /* 0x000000600bc37810 */ /* 0x000fe40007ffe0ff */
[----:B------:R-:W-:Y:S02]  /*92a0*/  LOP3.LUT R201, R169, R168, R201, 0xfe, !PT ;  /* 0x000000a8a9c97212 */ /* 0x000fe400078efec9 */
[----:B------:R-:W-:Y:S02]  /*92b0*/  LOP3.LUT R196, R196, R171, RZ, 0xfc, !PT ;  /* 0x000000abc4c47212 */ /* 0x000fe400078efcff */
[----:B------:R-:W-:Y:S02]  /*92c0*/  F2FP.F16.F32.PACK_AB R170, R191, R186 ;  /* 0x000000babfaa723e */ /* 0x000fe400000000ff */
[----:B------:R-:W-:Y:S01]  /*92d0*/  F2FP.F16.F32.PACK_AB R169, R189, R184 ;  /* 0x000000b8bda9723e */ /* 0x000fe200000000ff */
[----:B0-----:R-:W-:Y:S01]  /*92e0*/  @P0 IMAD.WIDE.U32 R202, R195, 0x10, R164 ;  /* 0x00000010c3ca0825 */ /* 0x001fe200078e00a4 */
[----:B------:R-:W-:-:S02]  /*92f0*/  F2FP.F16.F32.PACK_AB R168, R187, R182 ;  /* 0x000000b6bba8723e */ /* 0x000fc400000000ff */
[----:B------:R-:W-:Y:S01]  /*9300*/  F2FP.F16.F32.PACK_AB R171, R193, R188 ;  /* 0x000000bcc1ab723e */ /* 0x000fe200000000ff */
[----:B------:R-:W-:Y:S01]  /*9310*/  IMAD.WIDE.U32 R164, R195, 0x10, R176 ;  /* 0x00000010c3a47825 */ /* 0x000fe200078e00b0 */
        /* <DEDUP_REMOVED lines=18> */
.L_x_31372:
[----:B------:R-:W-:-:S07]  /*9440*/  IMAD.MOV.U32 R190, RZ, RZ, R16 ;  /* 0x000000ffffbe7224 */ /* 0x000fce00078e0010 */
.L_x_31373:
[----:B------:R-:W-:Y:S05]  /*9450*/  BSYNC B1 ;  /* 0x0000000000017941 */ /* 0x000fea0003800000 */
.L_x_31371:
        /* <DEDUP_REMOVED lines=16> */
.L_x_31377:
[----:B------:R-:W-:Y:S05]  /*9560*/  BSYNC B2 ;  /* 0x0000000000027941 */ /* 0x000fea0003800000 */
.L_x_31376:
        /* <DEDUP_REMOVED lines=44> */
.L_x_31375:
[----:B------:R-:W-:Y:S05]  /*9830*/  BSYNC B1 ;  /* 0x0000000000017941 */ /* 0x000fea0003800000 */
.L_x_31374:
[----:B------:R-:W-:Y:S01]  /*9840*/  I2FP.F32.U32 R168, R190 ;  /* 0x000000be00a87245 */ /* 0x000fe20000201000 */
[----:B-----5:R-:W-:Y:S01]  /*9850*/  HADD2.F32 R170, -RZ, R164.H0_H0 ;  /* 0x200000a4ffaa7230 */ /* 0x020fe20000004100 */
[----:B------:R-:W-:Y:S01]  /*9860*/  ISETP.NE.AND P1, PT, R192, 0x1, PT ;  /* 0x00000001c000780c */ /* 0x000fe20003f25270 */
[----:B------:R-:W-:Y:S01]  /*9870*/  BSSY B1, `(.L_x_31378) ;  /* 0x0000015000017945 */ /* 0x000fe20003800000 */
[----:B------:R-:W-:Y:S01]  /*9880*/  LOP3.LUT R0, R0, 0xfffffffb, RZ, 0xc0, !PT ;  /* 0xfffffffb00007812 */ /* 0x000fe200078ec0ff */
[----:B------:R-:W-:Y:S01]  /*9890*/  FFMA.FTZ R169, R168, R23, 1.1641532182693481445e-10 ;  /* 0x2f000000a8a97423 */ /* 0x000fe20000010017 */
[----:B------:R-:W-:-:S04]  /*98a0*/  FMUL.FTZ R170, R170, R29 ;  /* 0x0000001daaaa7220 */ /* 0x000fc80000410000 */
[----:B------:R-:W-:Y:S01]  /*98b0*/  FSETP.GTU.FTZ.AND P2, PT, R169, R24, PT ;  /* 0x00000018a900720b */ /* 0x000fe20003f5c000 */
[----:B------:R-:W-:Y:S01]  /*98c0*/  FMUL.FTZ R170, R170, R25 ;  /* 0x00000019aaaa7220 */ /* 0x000fe20000410000 */
[----:B------:R-:W-:-:S04]  /*98d0*/  @P0 HADD2.F32 R169, -RZ, R32.H0_H0 ;  /* 0x20000020ffa90230 */ /* 0x000fc80000004100 */
[----:B------:R-:W-:Y:S02]  /*98e0*/  FSEL R190, R170, RZ, !P2 ;  /* 0x000000ffaabe7208 */ /* 0x000fe40005000000 */
[----:B------:R-:W-:-:S03]  /*98f0*/  IADD3 R170, R192, 0x1, RZ ;  /* 0x00000001c0aa7810 */ /* 0x000fc60007ffe0ff */
        /* <DEDUP_REMOVED lines=11> */
.L_x_31379:
[----:B------:R-:W-:-:S07]  /*99b0*/  MOV R194, R16 ;  /* 0x0000001000c27202 */ /* 0x000fce0000000f00 */
.L_x_31380:
[----:B------:R-:W-:Y:S05]  /*99c0*/  BSYNC B1 ;  /* 0x0000000000017941 */ /* 0x000fea0003800000 */
.L_x_31378:
        /* <DEDUP_REMOVED lines=16> */
.L_x_31384:
[----:B------:R-:W-:Y:S05]  /*9ad0*/  BSYNC B2 ;  /* 0x0000000000027941 */ /* 0x000fea0003800000 */
.L_x_31383:
        /* <DEDUP_REMOVED lines=44> */
.L_x_31382:
[----:B------:R-:W-:Y:S05]  /*9da0*/  BSYNC B1 ;  /* 0x0000000000017941 */ /* 0x000fea0003800000 */
.L_x_31381:
        /* <DEDUP_REMOVED lines=22> */
.L_x_31386:
[----:B------:R-:W-:-:S07]  /*9f10*/  IMAD.MOV.U32 R164, RZ, RZ, R16 ;  /* 0x000000ffffa47224 */ /* 0x000fce00078e0010 */
.L_x_31387:
[----:B------:R-:W-:Y:S05]  /*9f20*/  BSYNC B1 ;  /* 0x0000000000017941 */ /* 0x000fea0003800000 */
.L_x_31385:
        /* <DEDUP_REMOVED lines=16> */
.L_x_31391:
[----:B------:R-:W-:Y:S05]  /*a030*/  BSYNC B2 ;  /* 0x0000000000027941 */ /* 0x000fea0003800000 */
.L_x_31390:
        /* <DEDUP_REMOVED lines=44> */
.L_x_31389:
[----:B------:R-:W-:Y:S05]  /*a300*/  BSYNC B1 ;  /* 0x0000000000017941 */ /* 0x000fea0003800000 */
.L_x_31388:
        /* <DEDUP_REMOVED lines=21> */
.L_x_31393:
[----:B------:R-:W-:-:S07]  /*a460*/  MOV R164, R16 ;  /* 0x0000001000a47202 */ /* 0x000fce0000000f00 */
.L_x_31394:
[----:B------:R-:W-:Y:S05]  /*a470*/  BSYNC B1 ;  /* 0x0000000000017941 */ /* 0x000fea0003800000 */
.L_x_31392:
        /* <DEDUP_REMOVED lines=16> */
.L_x_31398:
[----:B------:R-:W-:Y:S05]  /*a580*/  BSYNC B2 ;  /* 0x0000000000027941 */ /* 0x000fea0003800000 */
.L_x_31397:
        /* <DEDUP_REMOVED lines=44> */
.L_x_31396:
[----:B------:R-:W-:Y:S05]  /*a850*/  BSYNC B1 ;  /* 0x0000000000017941 */ /* 0x000fea0003800000 */
.L_x_31395:
        /* <DEDUP_REMOVED lines=21> */
.L_x_31400:
[----:B------:R-:W-:-:S07]  /*a9b0*/  IMAD.MOV.U32 R194, RZ, RZ, R16 ;  /* 0x000000ffffc27224 */ /* 0x000fce00078e0010 */
.L_x_31401:
[----:B------:R-:W-:Y:S05]  /*a9c0*/  BSYNC B1 ;  /* 0x0000000000017941 */ /* 0x000fea0003800000 */
.L_x_31399:
        /* <DEDUP_REMOVED lines=16> */
.L_x_31405:
[----:B------:R-:W-:Y:S05]  /*aad0*/  BSYNC B2 ;  /* 0x0000000000027941 */ /* 0x000fea0003800000 */
.L_x_31404:
        /* <DEDUP_REMOVED lines=44> */
.L_x_31403:
[----:B------:R-:W-:Y:S05]  /*ada0*/  BSYNC B1 ;  /* 0x0000000000017941 */ /* 0x000fea0003800000 */
.L_x_31402:
        /* <DEDUP_REMOVED lines=21> */
.L_x_31407:
[----:B------:R-:W-:-:S07]  /*af00*/  MOV R196, R16 ;  /* 0x0000001000c47202 */ /* 0x000fce0000000f00 */
.L_x_31408:
[----:B------:R-:W-:Y:S05]  /*af10*/  BSYNC B1 ;  /* 0x0000000000017941 */ /* 0x000fea0003800000 */
.L_x_31406:
        /* <DEDUP_REMOVED lines=16> */
.L_x_31412:
[----:B------:R-:W-:Y:S05]  /*b020*/  BSYNC B2 ;  /* 0x0000000000027941 */ /* 0x000fea0003800000 */
.L_x_31411:
        /* <DEDUP_REMOVED lines=44> */
.L_x_31410:
[----:B------:R-:W-:Y:S05]  /*b2f0*/  BSYNC B1 ;  /* 0x0000000000017941 */ /* 0x000fea0003800000 */
.L_x_31409:
        /* <DEDUP_REMOVED lines=21> */
.L_x_31414:
[----:B------:R-:W-:-:S07]  /*b450*/  MOV R166, R16 ;  /* 0x0000001000a67202 */ /* 0x000fce0000000f00 */
.L_x_31415:
[----:B------:R-:W-:Y:S05]  /*b460*/  BSYNC B1 ;  /* 0x0000000000017941 */ /* 0x000fea0003800000 */
.L_x_31413:
        /* <DEDUP_REMOVED lines=16> */
.L_x_31419:
[----:B------:R-:W-:Y:S05]  /*b570*/  BSYNC B2 ;  /* 0x0000000000027941 */ /* 0x000fea0003800000 */
.L_x_31418:
        /* <DEDUP_REMOVED lines=44> */
.L_x_31417:
[----:B------:R-:W-:Y:S05]  /*b840*/  BSYNC B1 ;  /* 0x0000000000017941 */ /* 0x000fea0003800000 */
.L_x_31416:
        /* <DEDUP_REMOVED lines=21> */
.L_x_31421:
[----:B------:R-:W-:-:S07]  /*b9a0*/  MOV R166, R16 ;  /* 0x0000001000a67202 */ /* 0x000fce0000000f00 */
.L_x_31422:
[----:B------:R-:W-:Y:S05]  /*b9b0*/  BSYNC B1 ;  /* 0x0000000000017941 */ /* 0x000fea0003800000 */
.L_x_31420:
        /* <DEDUP_REMOVED lines=18> */
.L_x_31426:
[----:B------:R-:W-:Y:S05]  /*bae0*/  BSYNC B2 ;  /* 0x0000000000027941 */ /* 0x000fea0003800000 */
.L_x_31425:
        /* <DEDUP_REMOVED lines=42> */
[----:B------:R-:W-:Y:S02]  /*bd90*/  LOP3.LUT R19, R169, UR30, R164, 0x96, !PT ;  /* 0x0000001ea9137c12 */ /* 0x000fe4000f8e96a4 */
[----:B------:R-:W-:-:S07]  /*bda0*/  MOV R14, R168 ;  /* 0x000000a8000e7202 */ /* 0x000fce0000000f00 */
.L_x_31424:
[----:B------:R-:W-:Y:S05]  /*bdb0*/  BSYNC B1 ;  /* 0x0000000000017941 */ /* 0x000fea0003800000 */
.L_x_31423:
[----:B------:R-:W-:Y:S01]  /*bdc0*/  I2FP.F32.U32 R164, R166 ;  /* 0x000000a600a47245 */ /* 0x000fe20000201000 */
[----:B------:R-:W0:Y:S01]  /*bdd0*/  @P0 LDC.64 R208, c[0x0][0x230] ;  /* 0x00008c00ffd00b82 */ /* 0x000e220000000a00 */
[----:B------:R-:W-:Y:S01]  /*bde0*/  SEL R200, RZ, 0x10000, P5 ;  /* 0x00010000ffc87807 */ /* 0x000fe20002800000 */
[----:B------:R-:W-:Y:S01]  /*bdf0*/  @P0 HADD2.F32 R202, -RZ, R35.H1_H1 ;  /* 0x30000023ffca0230 */ /* 0x000fe20000004100 */
[----:B------:R-:W-:Y:S01]  /*be00*/  ISETP.NE.AND P5, PT, R198, RZ, PT ;  /* 0x000000ffc600720c */ /* 0x000fe20003fa5270 */
[----:B------:R-:W-:Y:S01]  /*be10*/  FFMA.FTZ R165, R164, R23, 1.1641532182693481445e-10 ;  /* 0x2f000000a4a57423 */ /* 0x000fe20000010017 */
[----:B------:R-:W-:Y:S01]  /*be20*/  HADD2.F32 R164, -RZ, R167.H1_H1 ;  /* 0x300000a7ffa47230 */ /* 0x000fe20000004100 */
[----:B------:R-:W-:Y:S01]  /*be30*/  SEL R168, RZ, 0x1, P2 ;  /* 0x00000001ffa87807 */ /* 0x000fe20001000000 */
[----:B------:R-:W-:Y:S01]  /*be40*/  IMAD.WIDE.U32 R212, R195, 0x10, R172 ;  /* 0x00000010c3d47825 */ /* 0x000fe200078e00ac */
[----:B------:R-:W-:Y:S02]  /*be50*/  SEL R166, RZ, 0x1, P1 ;  /* 0x00000001ffa67807 */ /* 0x000fe40000800000 */
[----:B------:R-:W-:Y:S01]  /*be60*/  FSETP.GTU.FTZ.AND P2, PT, R165, R24, PT ;  /* 0x00000018a500720b */ /* 0x000fe20003f5c000 */
[----:B------:R-:W-:Y:S01]  /*be70*/  FMUL.FTZ R170, R164, R29 ;  /* 0x0000001da4aa7220 */ /* 0x000fe20000410000 */
[----:B------:R-:W-:Y:S01]  /*be80*/  SEL R165, RZ, 0x1, P5 ;  /* 0x00000001ffa57807 */ /* 0x000fe20002800000 */
[----:B------:R-:W-:Y:S01]  /*be90*/  IMAD.WIDE.U32 R168, R168, 0x1000000, RZ ;  /* 0x01000000a8a87825 */ /* 0x000fe200078e00ff */
[----:B------:R-:W-:-:S03]  /*bea0*/  LOP3.LUT P6, RZ, R0, 0x4, RZ, 0xc0, !PT ;  /* 0x0000000400ff7812 */ /* 0x000fc600078cc0ff */
[----:B------:R-:W-:Y:S01]  /*beb0*/  FMUL.FTZ R170, R170, R25 ;  /* 0x00000019aaaa7220 */ /* 0x000fe20000410000 */
[----:B------:R-:W-:Y:S01]  /*bec0*/  SEL R171, RZ, 0x100, P4 ;  /* 0x00000100ffab7807 */ /* 0x000fe20002000000 */
[----:B------:R-:W-:Y:S01]  /*bed0*/  IMAD.WIDE.U32 R166, R166, 0x10000, RZ ;  /* 0x00010000a6a67825 */ /* 0x000fe200078e00ff */
[----:B------:R-:W-:Y:S02]  /*bee0*/  SEL R198, RZ, 0x1000000, P2 ;  /* 0x01000000ffc67807 */ /* 0x000fe40001000000 */
[----:B------:R-:W-:Y:S01]  /*bef0*/  FSEL R203, R170, RZ, !P2 ;  /* 0x000000ffaacb7208 */ /* 0x000fe20005000000 */
[----:B------:R-:W-:Y:S01]  /*bf00*/  IMAD.WIDE.U32 R164, R165, 0x100, RZ ;  /* 0x00000100a5a47825 */ /* 0x000fe200078e00ff */
[----:B------:R-:W-:Y:S02]  /*bf10*/  SEL R207, RZ, 0x1, P6 ;  /* 0x00000001ffcf7807 */ /* 0x000fe40003000000 */
[----:B------:R-:W-:Y:S01]  /*bf20*/  LOP3.LUT R171, R171, R198, R200, 0xfe, !PT ;  /* 0x000000c6abab7212 */ /* 0x000fe200078efec8 */
[----:B------:R-:W-:Y:S01]  /*bf30*/  @P0 FADD.FTZ R203, R202, R203 ;  /* 0x000000cbcacb0221 */ /* 0x000fe20000010000 */
[----:B------:R-:W-:Y:S01]  /*bf40*/  LOP3.LUT R206, R164, R168, R166, 0xfe, !PT ;  /* 0x000000a8a4ce7212 */ /* 0x000fe200078efea6 */
[----:B------:R-:W-:Y:S01]  /*bf50*/  IMAD.WIDE.U32 R210, R195, 0x8, R30 ;  /* 0x00000008c3d27825 */ /* 0x000fe200078e001e */
[----:B------:R-:W-:-:S02]  /*bf60*/  SEL R168, RZ, 0x1, P3 ;  /* 0x00000001ffa87807 */ /* 0x000fc40001800000 */
[----:B------:R-:W-:Y:S02]  /*bf70*/  LOP3.LUT R206, R206, R207, RZ, 0xfc, !PT ;  /* 0x000000cfcece7212 */ /* 0x000fe400078efcff */
[----:B------:R-:W-:Y:S02]  /*bf80*/  LOP3.LUT R207, R169, R171, R168, 0xfe, !PT ;  /* 0x000000aba9cf7212 */ /* 0x000fe400078efea8 */
[----:B------:R-:W-:Y:S02]  /*bf90*/  IADD3 R205, R11, 0x80, RZ ;  /* 0x000000800bcd7810 */ /* 0x000fe40007ffe0ff */
[----:B------:R-:W-:Y:S02]  /*bfa0*/  F2FP.F16.F32.PACK_AB R170, R201, R194 ;  /* 0x000000c2c9aa723e */ /* 0x000fe400000000ff */
[----:B------:R-:W-:Y:S01]  /*bfb0*/  F2FP.F16.F32.PACK_AB R169, R199, R192 ;  /* 0x000000c0c7a9723e */ /* 0x000fe200000000ff */
[----:B0-----:R-:W-:Y:S01]  /*bfc0*/  @P0 IMAD.WIDE.U32 R208, R205, 0x10, R208 ;  /* 0x00000010cdd00825 */ /* 0x001fe200078e00d0 */
        /* <DEDUP_REMOVED lines=20> */
.L_x_31428:
[----:B------:R-:W-:-:S07]  /*c110*/  IMAD.MOV.U32 R198, RZ, RZ, R16 ;  /* 0x000000ffffc67224 */ /* 0x000fce00078e0010 */
.L_x_31429:
[----:B------:R-:W-:Y:S05]  /*c120*/  BSYNC B1 ;  /* 0x0000000000017941 */ /* 0x000fea0003800000 */
.L_x_31427:
        /* <DEDUP_REMOVED lines=16> */
.L_x_31433:
[----:B------:R-:W-:Y:S05]  /*c230*/  BSYNC B2 ;  /* 0x0000000000027941 */ /* 0x000fea0003800000 */
.L_x_31432:
        /* <DEDUP_REMOVED lines=44> */
.L_x_31431:
[----:B------:R-:W-:Y:S05]  /*c500*/  BSYNC B1 ;  /* 0x0000000000017941 */ /* 0x000fea0003800000 */
.L_x_31430:
        /* <DEDUP_REMOVED lines=23> */
.L_x_31435:
[----:B------:R-:W-:-:S07]  /*c680*/  IMAD.MOV.U32 R200, RZ, RZ, R16 ;  /* 0x000000ffffc87224 */ /* 0x000fce00078e0010 */
.L_x_31436:
[----:B------:R-:W-:Y:S05]  /*c690*/  BSYNC B1 ;  /* 0x0000000000017941 */ /* 0x000fea0003800000 */
.L_x_31434:
        /* <DEDUP_REMOVED lines=16> */
.L_x_31440:
[----:B------:R-:W-:Y:S05]  /*c7a0*/  BSYNC B2 ;  /* 0x0000000000027941 */ /* 0x000fea0003800000 */
.L_x_31439:
        /* <DEDUP_REMOVED lines=44> */
.L_x_31438:
[----:B------:R-:W-:Y:S05]  /*ca70*/  BSYNC B1 ;  /* 0x0000000000017941 */ /* 0x000fea0003800000 */
.L_x_31437:
[----:B------:R-:W-:Y:S01]  /*ca80*/  I2FP.F32.U32 R168, R200 ;  /* 0x000000c800a87245 */ /* 0x000fe20000201000 */
[----:B------:R-:W-:Y:S01]  /*ca90*/  HADD2.F32 R164, -RZ, R164.H1_H1 ;  /* 0x300000a4ffa47230 */ /* 0x000fe20000004100 */
[----:B------:R-:W-:Y:S01]  /*caa0*/  ISETP.NE.AND P1, PT, R170, 0x1, PT ;  /* 0x00000001aa00780c */ /* 0x000fe20003f25270 */
[----:B------:R-:W-:Y:S01]  /*cab0*/  BSSY B1, `(.L_x_31441) ;  /* 0x0000015000017945 */ /* 0x000fe20003800000 */
[----:B------:R-:W-:Y:S01]  /*cac0*/  LOP3.LUT R0, R0, 0xfffffffd, RZ, 0xc0, !PT ;  /* 0xfffffffd00007812 */ /* 0x000fe200078ec0ff */
[----:B------:R-:W-:Y:S01]  /*cad0*/  FFMA.FTZ R169, R168, R23, 1.1641532182693481445e-10 ;  /* 0x2f000000a8a97423 */ /* 0x000fe20000010017 */
[----:B------:R-:W-:Y:S01]  /*cae0*/  FMUL.FTZ R164, R164, R29 ;  /* 0x0000001da4a47220 */ /* 0x000fe20000410000 */
[----:B------:R-:W-:Y:S01]  /*caf0*/  @P0 HADD2.F32 R168, -RZ, R32.H1_H1 ;  /* 0x30000020ffa80230 */ /* 0x000fe20000004100 */
        /* <DEDUP_REMOVED lines=15> */
.L_x_31442:
[----:B------:R-:W-:-:S07]  /*cbf0*/  IMAD.MOV.U32 R164, RZ, RZ, R16 ;  /* 0x000000ffffa47224 */ /* 0x000fce00078e0010 */
.L_x_31443:
[----:B------:R-:W-:Y:S05]  /*cc00*/  BSYNC B1 ;  /* 0x0000000000017941 */ /* 0x000fea0003800000 */
.L_x_31441:
        /* <DEDUP_REMOVED lines=16> */
.L_x_31447:
[----:B------:R-:W-:Y:S05]  /*cd10*/  BSYNC B2 ;  /* 0x0000000000027941 */ /* 0x000fea0003800000 */
.L_x_31446:
        /* <DEDUP_REMOVED lines=44> */
.L_x_31445:
[----:B------:R-:W-:Y:S05]  /*cfe0*/  BSYNC B1 ;  /* 0x0000000000017941 */ /* 0x000fea0003800000 */
.L_x_31444:
        /* <DEDUP_REMOVED lines=21> */
.L_x_31449:
[----:B------:R-:W-:-:S07]  /*d140*/  IMAD.MOV.U32 R164, RZ, RZ, R16 ;  /* 0x000000ffffa47224 */ /* 0x000fce00078e0010 */
.L_x_31450:
[----:B------:R-:W-:Y:S05]  /*d150*/  BSYNC B1 ;  /* 0x0000000000017941 */ /* 0x000fea0003800000 */
.L_x_31448:
        /* <DEDUP_REMOVED lines=16> */
.L_x_31454:
[----:B------:R-:W-:Y:S05]  /*d260*/  BSYNC B2 ;  /* 0x0000000000027941 */ /* 0x000fea0003800000 */
.L_x_31453:
        /* <DEDUP_REMOVED lines=44> */
.L_x_31452:
[----:B------:R-:W-:Y:S05]  /*d530*/  BSYNC B1 ;  /* 0x0000000000017941 */ /* 0x000fea0003800000 */
.L_x_31451:
        /* <DEDUP_REMOVED lines=21> */
.L_x_31456:
[----:B------:R-:W-:-:S07]  /*d690*/  IMAD.MOV.U32 R202, RZ, RZ, R16 ;  /* 0x000000ffffca7224 */ /* 0x000fce00078e0010 */
.L_x_31457:
[----:B------:R-:W-:Y:S05]  /*d6a0*/  BSYNC B1 ;  /* 0x0000000000017941 */ /* 0x000fea0003800000 */
.L_x_31455:
        /* <DEDUP_REMOVED lines=16> */
.L_x_31461:
[----:B------:R-:W-:Y:S05]  /*d7b0*/  BSYNC B2 ;  /* 0x0000000000027941 */ /* 0x000fea0003800000 */
.L_x_31460:
        /* <DEDUP_REMOVED lines=44> */
.L_x_31459:
[----:B------:R-:W-:Y:S05]  /*da80*/  BSYNC B1 ;  /* 0x0000000000017941 */ /* 0x000fea0003800000 */
.L_x_31458:
        /* <DEDUP_REMOVED lines=21> */
.L_x_31463:
[----:B------:R-:W-:-:S07]  /*dbe0*/  IMAD.MOV.U32 R204, RZ, RZ, R16 ;  /* 0x000000ffffcc7224 */ /* 0x000fce00078e0010 */
.L_x_31464:
[----:B------:R-:W-:Y:S05]  /*dbf0*/  BSYNC B1 ;  /* 0x0000000000017941 */ /* 0x000fea0003800000 */
.L_x_31462:
        /* <DEDUP_REMOVED lines=16> */
.L_x_31468:
[----:B------:R-:W-:Y:S05]  /*dd00*/  BSYNC B2 ;  /* 0x0000000000027941 */ /* 0x000fea0003800000 */
.L_x_31467:
        /* <DEDUP_REMOVED lines=44> */
.L_x_31466:
[----:B------:R-:W-:Y:S05]  /*dfd0*/  BSYNC B1 ;  /* 0x0000000000017941 */ /* 0x000fea0003800000 */
.L_x_31465:
        /* <DEDUP_REMOVED lines=21> */
.L_x_31470:
[----:B------:R-:W-:-:S07]  /*e130*/  IMAD.MOV.U32 R166, RZ, RZ, R16 ;  /* 0x000000ffffa67224 */ /* 0x000fce00078e0010 */
.L_x_31471:
[----:B------:R-:W-:Y:S05]  /*e140*/  BSYNC B1 ;  /* 0x0000000000017941 */ /* 0x000fea0003800000 */
.L_x_31469:
        /* <DEDUP_REMOVED lines=16> */
.L_x_31475:
[----:B------:R-:W-:Y:S05]  /*e250*/  BSYNC B2 ;  /* 0x0000000000027941 */ /* 0x000fea0003800000 */
.L_x_31474:
        /* <DEDUP_REMOVED lines=44> */
.L_x_31473:
[----:B------:R-:W-:Y:S05]  /*e520*/  BSYNC B1 ;  /* 0x0000000000017941 */ /* 0x000fea0003800000 */
.L_x_31472:
        /* <DEDUP_REMOVED lines=21> */
.L_x_31477:
[----:B------:R-:W-:-:S07]  /*e680*/  IMAD.MOV.U32 R166, RZ, RZ, R16 ;  /* 0x000000ffffa67224 */ /* 0x000fce00078e0010 */
.L_x_31478:
[----:B------:R-:W-:Y:S05]  /*e690*/  BSYNC B1 ;  /* 0x0000000000017941 */ /* 0x000fea0003800000 */
.L_x_31476:
        /* <DEDUP_REMOVED lines=18> */
.L_x_31482:
[----:B------:R-:W-:Y:S05]  /*e7c0*/  BSYNC B2 ;  /* 0x0000000000027941 */ /* 0x000fea0003800000 */
.L_x_31481:
        /* <DEDUP_REMOVED lines=44> */
.L_x_31480:
[----:B------:R-:W-:Y:S05]  /*ea90*/  BSYNC B1 ;  /* 0x0000000000017941 */ /* 0x000fea0003800000 */
.L_x_31479:
[----:B------:R-:W-:Y:S01]  /*eaa0*/  I2FP.F32.U32 R164, R166 ;  /* 0x000000a600a47245 */ /* 0x000fe20000201000 */
[----:B------:R-:W0:Y:S01]  /*eab0*/  @P0 LDC.64 R218, c[0x0][0x230] ;  /* 0x00008c00ffda0b82 */ /* 0x000e220000000a00 */
[----:B------:R-:W-:Y:S01]  /*eac0*/  SEL R206, RZ, 0x10000, P5 ;  /* 0x00010000ffce7807 */ /* 0x000fe20002800000 */
[----:B------:R-:W-:Y:S01]  /*ead0*/  @P0 HADD2.F32 R210, -RZ, R35.H1_H1 ;  /* 0x30000023ffd20230 */ /* 0x000fe20000004100 */
[----:B------:R-:W-:Y:S01]  /*eae0*/  LOP3.LUT P5, RZ, R0, 0x2, RZ, 0xc0, !PT ;  /* 0x0000000200ff7812 */ /* 0x000fe200078ac0ff */
        /* <DEDUP_REMOVED lines=48> */
.L_x_31484:
[----:B------:R-:W-:-:S07]  /*edf0*/  MOV R206, R16 ;  /* 0x0000001000ce7202 */ /* 0x000fce0000000f00 */
.L_x_31485:
[----:B------:R-:W-:Y:S05]  /*ee00*/  BSYNC B1 ;  /* 0x0000000000017941 */ /* 0x000fea0003800000 */
.L_x_31483:
        /* <DEDUP_REMOVED lines=16> */
.L_x_31489:
[----:B------:R-:W-:Y:S05]  /*ef10*/  BSYNC B2 ;  /* 0x0000000000027941 */ /* 0x000fea0003800000 */
.L_x_31488:
        /* <DEDUP_REMOVED lines=44> */
.L_x_31487:
[----:B------:R-:W-:Y:S05]  /*f1e0*/  BSYNC B1 ;  /* 0x0000000000017941 */ /* 0x000fea0003800000 */
.L_x_31486:
        /* <DEDUP_REMOVED lines=10> */
[----:B------:R-:W-:Y:S01]  /*f290*/  FSEL R206, R170, RZ, !P2 ;  /* 0x000000ffaace7208 */ /* 0x000fe20005000000 */
[----:B------:R-:W-:-:S04]  /*f2a0*/  VIADD R170, R210, 0x1 ;  /* 0x00000001d2aa7836 */ /* 0x000fc80000000000 */
        /* <DEDUP_REMOVED lines=11> */
.L_x_31491:
[----:B------:R-:W-:-:S07]  /*f360*/  MOV R208, R16 ;  /* 0x0000001000d07202 */ /* 0x000fce0000000f00 */
.L_x_31492:
[----:B------:R-:W-:Y:S05]  /*f370*/  BSYNC B1 ;  /* 0x0000000000017941 */ /* 0x000fea0003800000 */
.L_x_31490:
        /* <DEDUP_REMOVED lines=16> */
.L_x_31496:
[----:B------:R-:W-:Y:S05]  /*f480*/  BSYNC B2 ;  /* 0x0000000000027941 */ /* 0x000fea0003800000 */
.L_x_31495:
        /* <DEDUP_REMOVED lines=44> */
.L_x_31494:
[----:B------:R-:W-:Y:S05]  /*f750*/  BSYNC B1 ;  /* 0x0000000000017941 */ /* 0x000fea0003800000 */
.L_x_31493:
[----:B------:R-:W-:Y:S01]  /*f760*/  I2FP.F32.U32 R168, R208 ;  /* 0x000000d000a87245 */ /* 0x000fe20000201000 */
[----:B------:R-:W-:Y:S01]  /*f770*/  HADD2.F32 R164, -RZ, R164.H1_H1 ;  /* 0x300000a4ffa47230 */ /* 0x000fe20000004100 */
[----:B------:R-:W-:Y:S01]  /*f780*/  ISETP.NE.AND P1, PT, R170, 0x1, PT ;  /* 0x00000001aa00780c */ /* 0x000fe20003f25270 */
[----:B------:R-:W-:Y:S01]  /*f790*/  BSSY B1, `(.L_x_31497) ;  /* 0x0000015000017945 */ /* 0x000fe20003800000 */
[----:B------:R-:W-:Y:S01]  /*f7a0*/  LOP3.LUT R0, R0, 0xfffffffd, RZ, 0xc0, !PT ;  /* 0xfffffffd00007812 */ /* 0x000fe200078ec0ff */
[----:B------:R-:W-:Y:S01]  /*f7b0*/  FFMA.FTZ R169, R168, R23, 1.1641532182693481445e-10 ;  /* 0x2f000000a8a97423 */ /* 0x000fe20000010017 */
[----:B------:R-:W-:Y:S01]  /*f7c0*/  FMUL.FTZ R164, R164, R29 ;  /* 0x0000001da4a47220 */ /* 0x000fe20000410000 */
[----:B------:R-:W-:Y:S02]  /*f7d0*/  @P0 HADD2.F32 R168, -RZ, R32.H1_H1 ;  /* 0x30000020ffa80230 */ /* 0x000fe40000004100 */
        /* <DEDUP_REMOVED lines=15> */
.L_x_31498:
[----:B------:R-:W-:-:S07]  /*f8d0*/  MOV R164, R16 ;  /* 0x0000001000a47202 */ /* 0x000fce0000000f00 */
.L_x_31499:
[----:B------:R-:W-:Y:S05]  /*f8e0*/  BSYNC B1 ;  /* 0x0000000000017941 */ /* 0x000fea0003800000 */
.L_x_31497:
        /* <DEDUP_REMOVED lines=16> */
.L_x_31503:
[----:B------:R-:W-:Y:S05]  /*f9f0*/  BSYNC B2 ;  /* 0x0000000000027941 */ /* 0x000fea0003800000 */
.L_x_31502:
        /* <DEDUP_REMOVED lines=42> */
[----:B------:R-:W-:Y:S02]  /*fca0*/  LOP3.LUT R19, R169, UR30, R170, 0x96, !PT ;  /* 0x0000001ea9137c12 */ /* 0x000fe4000f8e96aa */
[----:B------:R-:W-:-:S07]  /*fcb0*/  MOV R14, R168 ;  /* 0x000000a8000e7202 */ /* 0x000fce0000000f00 */
.L_x_31501:
[----:B------:R-:W-:Y:S05]  /*fcc0*/  BSYNC B1 ;  /* 0x0000000000017941 */ /* 0x000fea0003800000 */
.L_x_31500:
        /* <DEDUP_REMOVED lines=21> */
.L_x_31505:
[----:B------:R-:W-:-:S07]  /*fe20*/  MOV R164, R16 ;  /* 0x0000001000a47202 */ /* 0x000fce0000000f00 */
.L_x_31506:
[----:B------:R-:W-:Y:S05]  /*fe30*/  BSYNC B1 ;  /* 0x0000000000017941 */ /* 0x000fea0003800000 */
.L_x_31504:
        /* <DEDUP_REMOVED lines=16> */
.L_x_31510:
[----:B------:R-:W-:Y:S05]  /*ff40*/  BSYNC B2 ;  /* 0x0000000000027941 */ /* 0x000fea0003800000 */
.L_x_31509:
        /* <DEDUP_REMOVED lines=44> */
.L_x_31508:
[----:B------:R-:W-:Y:S05]  /*10210*/  BSYNC B1 ;  /* 0x0000000000017941 */ /* 0x000fea0003800000 */
.L_x_31507:
        /* <DEDUP_REMOVED lines=21> */
.L_x_31512:
[----:B------:R-:W-:-:S07]  /*10370*/  MOV R210, R16 ;  /* 0x0000001000d27202 */ /* 0x000fce0000000f00 */
.L_x_31513:
[----:B------:R-:W-:Y:S05]  /*10380*/  BSYNC B1 ;  /* 0x0000000000017941 */ /* 0x000fea0003800000 */
.L_x_31511:
        /* <DEDUP_REMOVED lines=16> */
.L_x_31517:
[----:B------:R-:W-:Y:S05]  /*10490*/  BSYNC B2 ;  /* 0x0000000000027941 */ /* 0x000fea0003800000 */
.L_x_31516:
        /* <DEDUP_REMOVED lines=44> */
.L_x_31515:
[----:B------:R-:W-:Y:S05]  /*10760*/  BSYNC B1 ;  /* 0x0000000000017941 */ /* 0x000fea0003800000 */
.L_x_31514:
        /* <DEDUP_REMOVED lines=21> */
.L_x_31519:
[----:B------:R-:W-:-:S07]  /*108c0*/  MOV R212, R16 ;  /* 0x0000001000d47202 */ /* 0x000fce0000000f00 */
.L_x_31520:
[----:B------:R-:W-:Y:S05]  /*108d0*/  BSYNC B1 ;  /* 0x0000000000017941 */ /* 0x000fea0003800000 */
.L_x_31518:
        /* <DEDUP_REMOVED lines=16> */
.L_x_31524:
[----:B------:R-:W-:Y:S05]  /*109e0*/  BSYNC B2 ;  /* 0x0000000000027941 */ /* 0x000fea0003800000 */
.L_x_31523:
        /* <DEDUP_REMOVED lines=44> */
.L_x_31522:
[----:B------:R-:W-:Y:S05]  /*10cb0*/  BSYNC B1 ;  /* 0x0000000000017941 */ /* 0x000fea0003800000 */
.L_x_31521:
        /* <DEDUP_REMOVED lines=21> */
.L_x_31526:
[----:B------:R-:W-:-:S07]  /*10e10*/  MOV R166, R16 ;  /* 0x0000001000a67202 */ /* 0x000fce0000000f00 */
.L_x_31527:
[----:B------:R-:W-:Y:S05]  /*10e20*/  BSYNC B1 ;  /* 0x0000000000017941 */ /* 0x000fea0003800000 */
.L_x_31525:
        /* <DEDUP_REMOVED lines=16> */
.L_x_31531:
[----:B------:R-:W-:Y:S05]  /*10f30*/  BSYNC B2 ;  /* 0x0000000000027941 */ /* 0x000fea0003800000 */
.L_x_31530:
        /* <DEDUP_REMOVED lines=44> */
.L_x_31529:
[----:B------:R-:W-:Y:S05]  /*11200*/  BSYNC B1 ;  /* 0x0000000000017941 */ /* 0x000fea0003800000 */
.L_x_31528:
        /* <DEDUP_REMOVED lines=21> */
.L_x_31533:
[----:B------:R-:W-:-:S07]  /*11360*/  MOV R166, R16 ;  /* 0x0000001000a67202 */ /* 0x000fce0000000f00 */
.L_x_31534:
[----:B------:R-:W-:Y:S05]  /*11370*/  BSYNC B1 ;  /* 0x0000000000017941 */ /* 0x000fea0003800000 */
.L_x_31532:
        /* <DEDUP_REMOVED lines=18> */
.L_x_31538:
[----:B------:R-:W-:Y:S05]  /*114a0*/  BSYNC B2 ;  /* 0x0000000000027941 */ /* 0x000fea0003800000 */
.L_x_31537:
        /* <DEDUP_REMOVED lines=44> */
.L_x_31536:
[----:B------:R-:W-:Y:S05]  /*11770*/  BSYNC B1 ;  /* 0x0000000000017941 */ /* 0x000fea0003800000 */
.L_x_31535:
        /* <DEDUP_REMOVED lines=8> */
[----:B------:R-:W-:Y:S01]  /*11800*/  VIADD R223, R11, 0xc0 ;  /* 0x000000c00bdf7836 */ /* 0x000fe20000000000 */
[----:B------:R-:W-:Y:S01]  /*11810*/  SEL R166, RZ, 0x1, P1 ;  /* 0x00000001ffa67807 */ /* 0x000fe20000800000 */
[----:B------:R-:W-:Y:S01]  /*11820*/  IMAD.WIDE.U32 R232, R213, 0x10, R172 ;  /* 0x00000010d5e87825 */ /* 0x000fe200078e00ac */
[----:B------:R-:W-:-:S03]  /*11830*/  FSETP.GTU.FTZ.AND P2, PT, R165, R24, PT ;  /* 0x00000018a500720b */ /* 0x000fc60003f5c000 */
        /* <DEDUP_REMOVED lines=16> */
[----:B------:R-:W-:Y:S01]  /*11940*/  LOP3.LUT R226, R226, R227, RZ, 0xfc, !PT ;  /* 0x000000e3e2e27212 */ /* 0x000fe200078efcff */
[----:B0-----:R-:W-:Y:S01]  /*11950*/  @P0 IMAD.WIDE.U32 R228, R223, 0x10, R228 ;  /* 0x00000010dfe40825 */ /* 0x001fe200078e00e4 */
[----:B------:R-:W-:Y:S02]  /*11960*/  LOP3.LUT R227, R169, R171, R168, 0xfe, !PT ;  /* 0x000000aba9e37212 */ /* 0x000fe400078efea8 */
[----:B------:R-:W-:Y:S02]  /*11970*/  F2FP.F16.F32.PACK_AB R170, R221, R210 ;  /* 0x000000d2ddaa723e */ /* 0x000fe400000000ff */
[----:B------:R-:W-:Y:S02]  /*11980*/  F2FP.F16.F32.PACK_AB R169, R219, R208 ;  /* 0x000000d0dba9723e */ /* 0x000fe400000000ff */
[----:B------:R-:W-:Y:S02]  /*11990*/  F2FP.F16.F32.PACK_AB R168, R217, R206 ;  /* 0x000000ced9a8723e */ /* 0x000fe400000000ff */
[----:B------:R-:W-:-:S02]  /*119a0*/  F2FP.F16.F32.PACK_AB R171, R225, R212 ;  /* 0x000000d4e1ab723e */ /* 0x000fc400000000ff */
        /* <DEDUP_REMOVED lines=18> */
.L_x_31540:
[----:B------:R-:W-:-:S07]  /*11ad0*/  MOV R214, R16 ;  /* 0x0000001000d67202 */ /* 0x000fce0000000f00 */
.L_x_31541:
[----:B------:R-:W-:Y:S05]  /*11ae0*/  BSYNC B1 ;  /* 0x0000000000017941 */ /* 0x000fea0003800000 */
.L_x_31539:
        /* <DEDUP_REMOVED lines=16> */
.L_x_31545:
[----:B------:R-:W-:Y:S05]  /*11bf0*/  BSYNC B2 ;  /* 0x0000000000027941 */ /* 0x000fea0003800000 */
.L_x_31544:
        /* <DEDUP_REMOVED lines=44> */
.L_x_31543:
[----:B------:R-:W-:Y:S05]  /*11ec0*/  BSYNC B1 ;  /* 0x0000000000017941 */ /* 0x000fea0003800000 */
.L_x_31542:
        /* <DEDUP_REMOVED lines=23> */
.L_x_31547:
[----:B------:R-:W-:-:S07]  /*12040*/  MOV R216, R16 ;  /* 0x0000001000d87202 */ /* 0x000fce0000000f00 */
.L_x_31548:
[----:B------:R-:W-:Y:S05]  /*12050*/  BSYNC B1 ;  /* 0x0000000000017941 */ /* 0x000fea0003800000 */
.L_x_31546:
        /* <DEDUP_REMOVED lines=16> */
.L_x_31552:
[----:B------:R-:W-:Y:S05]  /*12160*/  BSYNC B2 ;  /* 0x0000000000027941 */ /* 0x000fea0003800000 */
.L_x_31551:
        /* <DEDUP_REMOVED lines=44> */
.L_x_31550:
[----:B------:R-:W-:Y:S05]  /*12430*/  BSYNC B1 ;  /* 0x0000000000017941 */ /* 0x000fea0003800000 */
.L_x_31549:
        /* <DEDUP_REMOVED lines=23> */
.L_x_31554:
[----:B------:R-:W-:-:S07]  /*125b0*/  MOV R164, R16 ;  /* 0x0000001000a47202 */ /* 0x000fce0000000f00 */
.L_x_31555:
[----:B------:R-:W-:Y:S05]  /*125c0*/  BSYNC B1 ;  /* 0x0000000000017941 */ /* 0x000fea0003800000 */
.L_x_31553:
        /* <DEDUP_REMOVED lines=16> */
.L_x_31559:
[----:B------:R-:W-:Y:S05]  /*126d0*/  BSYNC B2 ;  /* 0x0000000000027941 */ /* 0x000fea0003800000 */
.L_x_31558:
        /* <DEDUP_REMOVED lines=44> */
.L_x_31557:
[----:B------:R-:W-:Y:S05]  /*129a0*/  BSYNC B1 ;  /* 0x0000000000017941 */ /* 0x000fea0003800000 */
.L_x_31556:
        /* <DEDUP_REMOVED lines=21> */
.L_x_31561:
[----:B------:R-:W-:-:S07]  /*12b00*/  MOV R164, R16 ;  /* 0x0000001000a47202 */ /* 0x000fce0000000f00 */
.L_x_31562:
[----:B------:R-:W-:Y:S05]  /*12b10*/  BSYNC B1 ;  /* 0x0000000000017941 */ /* 0x000fea0003800000 */
.L_x_31560:
        /* <DEDUP_REMOVED lines=16> */
.L_x_31566:
[----:B------:R-:W-:Y:S05]  /*12c20*/  BSYNC B2 ;  /* 0x0000000000027941 */ /* 0x000fea0003800000 */
.L_x_31565:
        /* <DEDUP_REMOVED lines=44> */
.L_x_31564:
[----:B------:R-:W-:Y:S05]  /*12ef0*/  BSYNC B1 ;  /* 0x0000000000017941 */ /* 0x000fea0003800000 */
.L_x_31563:
        /* <DEDUP_REMOVED lines=21> */
.L_x_31568:
[----:B------:R-:W-:-:S07]  /*13050*/  MOV R218, R16 ;  /* 0x0000001000da7202 */ /* 0x000fce0000000f00 */
.L_x_31569:
[----:B------:R-:W-:Y:S05]  /*13060*/  BSYNC B1 ;  /* 0x0000000000017941 */ /* 0x000fea0003800000 */
.L_x_31567:
        /* <DEDUP_REMOVED lines=16> */
.L_x_31573:
[----:B------:R-:W-:Y:S05]  /*13170*/  BSYNC B2 ;  /* 0x0000000000027941 */ /* 0x000fea0003800000 */
.L_x_31572:
        /* <DEDUP_REMOVED lines=44> */
.L_x_31571:
[----:B------:R-:W-:Y:S05]  /*13440*/  BSYNC B1 ;  /* 0x0000000000017941 */ /* 0x000fea0003800000 */
.L_x_31570:
        /* <DEDUP_REMOVED lines=21> */
.L_x_31575:
[----:B------:R-:W-:-:S07]  /*135a0*/  MOV R220, R16 ;  /* 0x0000001000dc7202 */ /* 0x000fce0000000f00 */
.L_x_31576:
[----:B------:R-:W-:Y:S05]  /*135b0*/  BSYNC B1 ;  /* 0x0000000000017941 */ /* 0x000fea0003800000 */
.L_x_31574:
        /* <DEDUP_REMOVED lines=16> */
.L_x_31580:
[----:B------:R-:W-:Y:S05]  /*136c0*/  BSYNC B2 ;  /* 0x0000000000027941 */ /* 0x000fea0003800000 */
.L_x_31579:
        /* <DEDUP_REMOVED lines=44> */
.L_x_31578:
[----:B------:R-:W-:Y:S05]  /*13990*/  BSYNC B1 ;  /* 0x0000000000017941 */ /* 0x000fea0003800000 */
.L_x_31577:
        /* <DEDUP_REMOVED lines=21> */
.L_x_31582:
[----:B------:R-:W-:-:S07]  /*13af0*/  MOV R166, R16 ;  /* 0x0000001000a67202 */ /* 0x000fce0000000f00 */
.L_x_31583:
[----:B------:R-:W-:Y:S05]  /*13b00*/  BSYNC B1 ;  /* 0x0000000000017941 */ /* 0x000fea0003800000 */
.L_x_31581:
        /* <DEDUP_REMOVED lines=16> */
.L_x_31587:
[----:B------:R-:W-:Y:S05]  /*13c10*/  BSYNC B2 ;  /* 0x0000000000027941 */ /* 0x000fea0003800000 */
.L_x_31586:
        /* <DEDUP_REMOVED lines=44> */
.L_x_31585:
[----:B------:R-:W-:Y:S05]  /*13ee0*/  BSYNC B1 ;  /* 0x0000000000017941 */ /* 0x000fea0003800000 */
.L_x_31584:
        /* <DEDUP_REMOVED lines=21> */
.L_x_31589:
[----:B------:R-:W-:-:S07]  /*14040*/  MOV R166, R16 ;  /* 0x0000001000a67202 */ /* 0x000fce0000000f00 */
.L_x_31590:
[----:B------:R-:W-:Y:S05]  /*14050*/  BSYNC B1 ;  /* 0x0000000000017941 */ /* 0x000fea0003800000 */
.L_x_31588:
        /* <DEDUP_REMOVED lines=18> */
.L_x_31594:
[----:B------:R-:W-:Y:S05]  /*14180*/  BSYNC B2 ;  /* 0x0000000000027941 */ /* 0x000fea0003800000 */
.L_x_31593:
        /* <DEDUP_REMOVED lines=44> */
.L_x_31592:
[----:B------:R-:W-:Y:S05]  /*14450*/  BSYNC B1 ;  /* 0x0000000000017941 */ /* 0x000fea0003800000 */
.L_x_31591:
[----:B------:R-:W-:Y:S01]  /*14460*/  I2FP.F32.U32 R164, R166 ;  /* 0x000000a600a47245 */ /* 0x000fe20000201000 */
[----:B------:R-:W-:Y:S01]  /*14470*/  @P0 HADD2.F32 R222, -RZ, R35.H1_H1 ;  /* 0x30000023ffde0230 */ /* 0x000fe20000004100 */
[----:B------:R-:W-:Y:S01]  /*14480*/  SEL R170, RZ, 0x100, P4 ;  /* 0x00000100ffaa7807 */ /* 0x000fe20002000000 */
[----:B------:R-:W-:Y:S01]  /*14490*/  IMAD.WIDE.U32 R240, R223, 0x10, R172 ;  /* 0x00000010dff07825 */ /* 0x000fe200078e00ac */
[----:B------:R-:W-:-:S03]  /*144a0*/  SEL R169, RZ, 0x10000, P5 ;  /* 0x00010000ffa97807 */ /* 0x000fc60002800000 */
[----:B------:R-:W-:Y:S01]  /*144b0*/  FFMA.FTZ R165, R164, R23, 1.1641532182693481445e-10 ;  /* 0x2f000000a4a57423 */ /* 0x000fe20000010017 */
[----:B------:R-:W-:Y:S01]  /*144c0*/  LOP3.LUT P5, RZ, R0, 0x2, RZ, 0xc0, !PT ;  /* 0x0000000200ff7812 */ /* 0x000fe200078ac0ff */
[----:B------:R-:W-:Y:S01]  /*144d0*/  HADD2.F32 R164, -RZ, R167.H1_H1 ;  /* 0x300000a7ffa47230 */ /* 0x000fe20000004100 */
[----:B------:R-:W-:Y:S01]  /*144e0*/  SEL R168, RZ, 0x1, P2 ;  /* 0x00000001ffa87807 */ /* 0x000fe20001000000 */
[----:B------:R-:W-:Y:S01]  /*144f0*/  IMAD.WIDE.U32 R238, R223, 0x8, R30 ;  /* 0x00000008dfee7825 */ /* 0x000fe200078e001e */
[----:B------:R-:W-:-:S03]  /*14500*/  FSETP.GTU.FTZ.AND P4, PT, R165, R24, PT ;  /* 0x00000018a500720b */ /* 0x000fc60003f9c000 */
[----:B------:R-:W-:Y:S01]  /*14510*/  FMUL.FTZ R166, R164, R29 ;  /* 0x0000001da4a67220 */ /* 0x000fe20000410000 */
[----:B------:R-:W-:Y:S02]  /*14520*/  SEL R167, RZ, 0x1, P1 ;  /* 0x00000001ffa77807 */ /* 0x000fe40000800000 */
[----:B------:R-:W-:Y:S01]  /*14530*/  SEL R165, RZ, 0x1000000, P4 ;  /* 0x01000000ffa57807 */ /* 0x000fe20002000000 */
[----:B------:R-:W-:Y:S01]  /*14540*/  FMUL.FTZ R233, R166, R25 ;  /* 0x00000019a6e97220 */ /* 0x000fe20000410000 */
[----:B------:R-:W-:Y:S01]  /*14550*/  SEL R236, RZ, 0x1, P5 ;  /* 0x00000001ffec7807 */ /* 0x000fe20002800000 */
[----:B------:R-:W-:Y:S01]  /*14560*/  IMAD.WIDE.U32 R166, R167, 0x10000, RZ ;  /* 0x00010000a7a67825 */ /* 0x000fe200078e00ff */
[----:B------:R-:W-:Y:S02]  /*14570*/  LOP3.LUT R170, R170, R165, R169, 0xfe, !PT ;  /* 0x000000a5aaaa7212 */ /* 0x000fe400078efea9 */
[----:B------:R-:W0:Y:S01]  /*14580*/  @P0 LDC.64 R164, c[0x0][0x230] ;  /* 0x00008c00ffa40b82 */ /* 0x000e220000000a00 */
[----:B------:R-:W-:Y:S01]  /*14590*/  IMAD.WIDE.U32 R168, R168, 0x1000000, RZ ;  /* 0x01000000a8a87825 */ /* 0x000fe200078e00ff */
[----:B------:R-:W-:-:S02]  /*145a0*/  SEL R171, RZ, 0x1, P3 ;  /* 0x00000001ffab7807 */ /* 0x000fc40001800000 */
[----:B------:R-:W-:Y:S01]  /*145b0*/  FSEL R233, R233, RZ, !P4 ;  /* 0x000000ffe9e97208 */ /* 0x000fe20006000000 */
[----:B------:R-:W-:Y:S01]  /*145c0*/  IMAD.WIDE.U32 R236, R236, 0x100, RZ ;  /* 0x00000100ecec7825 */ /* 0x000fe200078e00ff */
[----:B------:R-:W-:Y:S02]  /*145d0*/  LOP3.LUT R169, R169, R170, R171, 0xfe, !PT ;  /* 0x000000aaa9a97212 */ /* 0x000fe400078efeab */
[----:B------:R-:W-:Y:S01]  /*145e0*/  LOP3.LUT P6, RZ, R0, 0x4, RZ, 0xc0, !PT ;  /* 0x0000000400ff7812 */ /* 0x000fe200078cc0ff */
[----:B------:R-:W-:Y:S01]  /*145f0*/  @P0 FADD.FTZ R233, R222, R233 ;  /* 0x000000e9dee90221 */ /* 0x000fe20000010000 */
[----:B------:R-:W-:Y:S02]  /*14600*/  IADD3 R235, R11, 0xe0, RZ ;  /* 0x000000e00beb7810 */ /* 0x000fe40007ffe0ff */
[----:B------:R-:W-:Y:S02]  /*14610*/  LOP3.LUT R237, R237, R169, R167, 0xfe, !PT ;  /* 0x000000a9eded7212 */ /* 0x000fe400078efea7 */
[----:B------:R-:W-:-:S02]  /*14620*/  LOP3.LUT R166, R236, R168, R166, 0xfe, !PT ;  /* 0x000000a8eca67212 */ /* 0x000fc400078efea6 */
[----:B------:R-:W-:Y:S02]  /*14630*/  SEL R167, RZ, 0x1, P6 ;  /* 0x00000001ffa77807 */ /* 0x000fe40003000000 */
[----:B------:R-:W-:Y:S02]  /*14640*/  F2FP.F16.F32.PACK_AB R170, R231, R218 ;  /* 0x000000dae7aa723e */ /* 0x000fe400000000ff */
[----:B------:R-:W-:Y:S02]  /*14650*/  F2FP.F16.F32.PACK_AB R169, R229, R216 ;  /* 0x000000d8e5a9723e */ /* 0x000fe400000000ff */
[----:B------:R-:W-:Y:S02]  /*14660*/  F2FP.F16.F32.PACK_AB R168, R227, R214 ;  /* 0x000000d6e3a8723e */ /* 0x000fe400000000ff */
[----:B------:R-:W-:Y:S01]  /*14670*/  F2FP.F16.F32.PACK_AB R171, R233, R220 ;  /* 0x000000dce9ab723e */ /* 0x000fe200000000ff */
[----:B0-----:R-:W-:Y:S01]  /*14680*/  @P0 IMAD.WIDE.U32 R242, R235, 0x10, R164 ;  /* 0x00000010ebf20825 */ /* 0x001fe200078e00a4 */
[----:B------:R-:W-:-:S03]  /*14690*/  LOP3.LUT R236, R166, R167, RZ, 0xfc, !PT ;  /* 0x000000a7a6ec7212 */ /* 0x000fc600078efcff */
        /* <DEDUP_REMOVED lines=17> */
.L_x_31596:
[----:B------:R-:W-:-:S07]  /*147b0*/  IMAD.MOV.U32 R222, RZ, RZ, R16 ;  /* 0x000000ffffde7224 */ /* 0x000fce00078e0010 */
.L_x_31597:
[----:B------:R-:W-:Y:S05]  /*147c0*/  BSYNC B1 ;  /* 0x0000000000017941 */ /* 0x000fea0003800000 */
.L_x_31595:
        /* <DEDUP_REMOVED lines=16> */
.L_x_31601:
[----:B------:R-:W-:Y:S05]  /*148d0*/  BSYNC B2 ;  /* 0x0000000000027941 */ /* 0x000fea0003800000 */
.L_x_31600:
        /* <DEDUP_REMOVED lines=44> */
.L_x_31599:
[----:B------:R-:W-:Y:S05]  /*14ba0*/  BSYNC B1 ;  /* 0x0000000000017941 */ /* 0x000fea0003800000 */
.L_x_31598:
        /* <DEDUP_REMOVED lines=23> */
.L_x_31603:
[----:B------:R-:W-:-:S07]  /*14d20*/  IMAD.MOV.U32 R177, RZ, RZ, R16 ;  /* 0x000000ffffb17224 */ /* 0x000fce00078e0010 */
.L_x_31604:
[----:B------:R-:W-:Y:S05]  /*14d30*/  BSYNC B1 ;  /* 0x0000000000017941 */ /* 0x000fea0003800000 */
.L_x_31602:
        /* <DEDUP_REMOVED lines=16> */
.L_x_31608:
[----:B------:R-:W-:Y:S05]  /*14e40*/  BSYNC B2 ;  /* 0x0000000000027941 */ /* 0x000fea0003800000 */
.L_x_31607:
        /* <DEDUP_REMOVED lines=44> */
.L_x_31606:
[----:B------:R-:W-:Y:S05]  /*15110*/  BSYNC B1 ;  /* 0x0000000000017941 */ /* 0x000fea0003800000 */
.L_x_31605:
        /* <DEDUP_REMOVED lines=23> */
.L_x_31610:
[----:B------:R-:W-:-:S07]  /*15290*/  IMAD.MOV.U32 R164, RZ, RZ, R16 ;  /* 0x000000ffffa47224 */ /* 0x000fce00078e0010 */
.L_x_31611:
[----:B------:R-:W-:Y:S05]  /*152a0*/  BSYNC B1 ;  /* 0x0000000000017941 */ /* 0x000fea0003800000 */
.L_x_31609:
        /* <DEDUP_REMOVED lines=16> */
.L_x_31615:
[----:B------:R-:W-:Y:S05]  /*153b0*/  BSYNC B2 ;  /* 0x0000000000027941 */ /* 0x000fea0003800000 */
.L_x_31614:
        /* <DEDUP_REMOVED lines=44> */
.L_x_31613:
[----:B------:R-:W-:Y:S05]  /*15680*/  BSYNC B1 ;  /* 0x0000000000017941 */ /* 0x000fea0003800000 */
.L_x_31612:
        /* <DEDUP_REMOVED lines=21> */
.L_x_31617:
[----:B------:R-:W-:-:S07]  /*157e0*/  IMAD.MOV.U32 R164, RZ, RZ, R16 ;  /* 0x000000ffffa47224 */ /* 0x000fce00078e0010 */
.L_x_31618:
[----:B------:R-:W-:Y:S05]  /*157f0*/  BSYNC B1 ;  /* 0x0000000000017941 */ /* 0x000fea0003800000 */
.L_x_31616:
        /* <DEDUP_REMOVED lines=16> */
.L_x_31622:
[----:B------:R-:W-:Y:S05]  /*15900*/  BSYNC B2 ;  /* 0x0000000000027941 */ /* 0x000fea0003800000 */
.L_x_31621:
        /* <DEDUP_REMOVED lines=44> */
.L_x_31620:
[----:B------:R-:W-:Y:S05]  /*15bd0*/  BSYNC B1 ;  /* 0x0000000000017941 */ /* 0x000fea0003800000 */
.L_x_31619:
        /* <DEDUP_REMOVED lines=8> */
[----:B------:R-:W-:Y:S01]  /*15c60*/  FSETP.GTU.FTZ.AND P2, PT, R165, R24, PT ;  /* 0x00000018a500720b */ /* 0x000fe20003f5c000 */
[----:B------:R-:W-:-:S03]  /*15c70*/  @P0 HADD2.F32 R165, -RZ, R33.H1_H1 ;  /* 0x30000021ffa50230 */ /* 0x000fc60000004100 */
        /* <DEDUP_REMOVED lines=11> */
.L_x_31624:
[----:B------:R-:W-:-:S07]  /*15d30*/  IMAD.MOV.U32 R224, RZ, RZ, R16 ;  /* 0x000000ffffe07224 */ /* 0x000fce00078e0010 */
.L_x_31625:
[----:B------:R-:W-:Y:S05]  /*15d40*/  BSYNC B1 ;  /* 0x0000000000017941 */ /* 0x000fea0003800000 */
.L_x_31623:
        /* <DEDUP_REMOVED lines=16> */
.L_x_31629:
[----:B------:R-:W-:Y:S05]  /*15e50*/  BSYNC B2 ;  /* 0x0000000000027941 */ /* 0x000fea0003800000 */
.L_x_31628:
        /* <DEDUP_REMOVED lines=44> */
.L_x_31627:
[----:B------:R-:W-:Y:S05]  /*16120*/  BSYNC B1 ;  /* 0x0000000000017941 */ /* 0x000fea0003800000 */
.L_x_31626:
        /* <DEDUP_REMOVED lines=21> */
.L_x_31631:
[----:B------:R-:W-:-:S07]  /*16280*/  IMAD.MOV.U32 R226, RZ, RZ, R16 ;  /* 0x000000ffffe27224 */ /* 0x000fce00078e0010 */
.L_x_31632:
[----:B------:R-:W-:Y:S05]  /*16290*/  BSYNC B1 ;  /* 0x0000000000017941 */ /* 0x000fea0003800000 */
.L_x_31630:
        /* <DEDUP_REMOVED lines=16> */
.L_x_31636:
[----:B------:R-:W-:Y:S05]  /*163a0*/  BSYNC B2 ;  /* 0x0000000000027941 */ /* 0x000fea0003800000 */
.L_x_31635:
        /* <DEDUP_REMOVED lines=44> */
.L_x_31634:
[----:B------:R-:W-:Y:S05]  /*16670*/  BSYNC B1 ;  /* 0x0000000000017941 */ /* 0x000fea0003800000 */
.L_x_31633:
        /* <DEDUP_REMOVED lines=21> */
.L_x_31638:
[----:B------:R-:W-:-:S07]  /*167d0*/  IMAD.MOV.U32 R166, RZ, RZ, R16 ;  /* 0x000000ffffa67224 */ /* 0x000fce00078e0010 */
.L_x_31639:
[----:B------:R-:W-:Y:S05]  /*167e0*/  BSYNC B1 ;  /* 0x0000000000017941 */ /* 0x000fea0003800000 */
.L_x_31637:
        /* <DEDUP_REMOVED lines=16> */
.L_x_31643:
[----:B------:R-:W-:Y:S05]  /*168f0*/  BSYNC B2 ;  /* 0x0000000000027941 */ /* 0x000fea0003800000 */
.L_x_31642:
        /* <DEDUP_REMOVED lines=44> */
.L_x_31641:
[----:B------:R-:W-:Y:S05]  /*16bc0*/  BSYNC B1 ;  /* 0x0000000000017941 */ /* 0x000fea0003800000 */
.L_x_31640:
        /* <DEDUP_REMOVED lines=21> */
.L_x_31645:
[----:B------:R-:W-:-:S07]  /*16d20*/  IMAD.MOV.U32 R166, RZ, RZ, R16 ;  /* 0x000000ffffa67224 */ /* 0x000fce00078e0010 */
.L_x_31646:
[----:B------:R-:W-:Y:S05]  /*16d30*/  BSYNC B1 ;  /* 0x0000000000017941 */ /* 0x000fea0003800000 */
.L_x_31644:
        /* <DEDUP_REMOVED lines=18> */
.L_x_31650:
[----:B------:R-:W-:Y:S05]  /*16e60*/  BSYNC B2 ;  /* 0x0000000000027941 */ /* 0x000fea0003800000 */
.L_x_31649:
        /* <DEDUP_REMOVED lines=46> */
.L_x_31648:
[----:B------:R-:W-:Y:S05]  /*17150*/  BSYNC B1 ;  /* 0x0000000000017941 */ /* 0x000fea0003800000 */
.L_x_31647:
[----:B------:R-:W-:Y:S01]  /*17160*/  FADD.FTZ R164, RZ, R10 ;  /* 0x0000000affa47221 */ /* 0x000fe20000010000 */
[----:B------:R-:W-:Y:S01]  /*17170*/  SEL R26, RZ, 0x1, P2 ;  /* 0x00000001ff1a7807 */ /* 0x000fe20001000000 */
[----:B------:R-:W-:Y:S01]  /*17180*/  @P0 HADD2.F32 R226, -RZ, R35.H1_H1 ;  /* 0x30000023ffe20230 */ /* 0x000fe20000004100 */
[----:B------:R-:W-:Y:S01]  /*17190*/  LOP3.LUT P2, RZ, R0, 0x2, RZ, 0xc0, !PT ;  /* 0x0000000200ff7812 */ /* 0x000fe2000784c0ff */
[----:B------:R-:W-:Y:S01]  /*171a0*/  FADD.FTZ R27, R164, R9 ;  /* 0x00000009a41b7221 */ /* 0x000fe20000010000 */
[----:B------:R-:W-:Y:S01]  /*171b0*/  LOP3.LUT P6, RZ, R0, 0x4, RZ, 0xc0, !PT ;  /* 0x0000000400ff7812 */ /* 0x000fe200078cc0ff */
[----:B------:R-:W-:Y:S01]  /*171c0*/  IMAD.WIDE.U32 R172, R235, 0x10, R172 ;  /* 0x00000010ebac7825 */ /* 0x000fe200078e00ac */
[----:B------:R-:W-:-:S03]  /*171d0*/  SEL R169, RZ, 0x100, P4 ;  /* 0x00000100ffa97807 */ /* 0x000fc60002000000 */
[----:B------:R-:W-:Y:S01]  /*171e0*/  FADD.FTZ R164, R27, R8 ;  /* 0x000000081ba47221 */ /* 0x000fe20000010000 */
[----:B------:R-:W-:Y:S01]  /*171f0*/  UMOV UR8, 0xffffffff ;  /* 0xffffffff00087882 */ /* 0x000fe20000000000 */
        /* <DEDUP_REMOVED lines=45> */
[----:B------:R-:W-:Y:S01]  /*174d0*/  HADD2.F32 R166, -RZ, R167.H1_H1 ;  /* 0x300000a7ffa67230 */ /* 0x000fe20000004100 */
[----:B------:R-:W-:Y:S01]  /*174e0*/  SEL R167, RZ, 0x1, P1 ;  /* 0x00000001ffa77807 */ /* 0x000fe20000800000 */
[----:B------:R-:W-:Y:S02]  /*174f0*/  FADD.FTZ R170, R27, R212 ;  /* 0x000000d41baa7221 */ /* 0x000fe40000010000 */
[----:B------:R-:W-:Y:S01]  /*17500*/  FFMA.FTZ R23, R164, R23, 1.1641532182693481445e-10 ;  /* 0x2f000000a4177423 */ /* 0x000fe20000010017 */
[----:B------:R-:W-:Y:S01]  /*17510*/  FMUL.FTZ R166, R166, R29 ;  /* 0x0000001da6a67220 */ /* 0x000fe20000410000 */
[----:B------:R-:W-:Y:S01]  /*17520*/  FADD.FTZ R27, R170, R225 ;  /* 0x000000e1aa1b7221 */ /* 0x000fe20000010000 */
[----:B------:R-:W-:Y:S02]  /*17530*/  SEL R164, RZ, 0x1, P2 ;  /* 0x00000001ffa47807 */ /* 0x000fe40001000000 */
[----:B------:R-:W-:Y:S01]  /*17540*/  FSETP.GTU.FTZ.AND P1, PT, R23, R24, PT ;  /* 0x000000181700720b */ /* 0x000fe20003f3c000 */
[----:B------:R-:W-:Y:S01]  /*17550*/  FADD.FTZ R170, R27, R214 ;  /* 0x000000d61baa7221 */ /* 0x000fe20000010000 */
[----:B------:R-:W-:Y:S01]  /*17560*/  FMUL.FTZ R23, R166, R25 ;  /* 0x00000019a6177220 */ /* 0x000fe20000410000 */
[----:B------:R-:W-:Y:S01]  /*17570*/  IMAD.WIDE.U32 R166, R167, 0x10000, RZ ;  /* 0x00010000a7a67825 */ /* 0x000fe200078e00ff */
[----:B------:R-:W-:-:S03]  /*17580*/  SEL R171, RZ, 0x1000000, P1 ;  /* 0x01000000ffab7807 */ /* 0x000fc60000800000 */
[----:B------:R-:W-:Y:S01]  /*17590*/  FADD.FTZ R27, R170, R227 ;  /* 0x000000e3aa1b7221 */ /* 0x000fe20000010000 */
[----:B------:R-:W-:Y:S01]  /*175a0*/  SEL R170, RZ, 0x10000, P5 ;  /* 0x00010000ffaa7807 */ /* 0x000fe20002800000 */
[----:B------:R-:W-:Y:S01]  /*175b0*/  IMAD.WIDE.U32 R164, R164, 0x100, RZ ;  /* 0x00000100a4a47825 */ /* 0x000fe200078e00ff */
[----:B------:R-:W-:-:S03]  /*175c0*/  FSEL R23, R23, RZ, !P1 ;  /* 0x000000ff17177208 */ /* 0x000fc60004800000 */
[----:B------:R-:W-:Y:S01]  /*175d0*/  FADD.FTZ R24, R27, R216 ;  /* 0x000000d81b187221 */ /* 0x000fe20000010000 */
[----:B------:R-:W-:-:S03]  /*175e0*/  SEL R29, RZ, 0x1, P6 ;  /* 0x00000001ff1d7807 */ /* 0x000fc60003000000 */
[----:B------:R-:W-:Y:S01]  /*175f0*/  FADD.FTZ R27, R24, R229 ;  /* 0x000000e5181b7221 */ /* 0x000fe20000010000 */
[----:B------:R-:W-:-:S04]  /*17600*/  IMAD.WIDE.U32 R24, R26, 0x1000000, RZ ;  /* 0x010000001a187825 */ /* 0x000fc800078e00ff */
[----:B------:R-:W-:Y:S01]  /*17610*/  @P0 FADD.FTZ R23, R226, R23 ;  /* 0x00000017e2170221 */ /* 0x000fe20000010000 */
[----:B------:R-:W-:Y:S01]  /*17620*/  ISETP.NE.AND P0, PT, R12, RZ, PT ;  /* 0x000000ff0c00720c */ /* 0x000fe20003f05270 */
[----:B------:R-:W-:Y:S01]  /*17630*/  FADD.FTZ R26, R27, R218 ;  /* 0x000000da1b1a7221 */ /* 0x000fe20000010000 */
[----:B------:R-:W-:-:S03]  /*17640*/  LOP3.LUT R164, R164, R24, R166, 0xfe, !PT ;  /* 0x00000018a4a47212 */ /* 0x000fc600078efea6 */
[----:B------:R-:W-:Y:S01]  /*17650*/  FADD.FTZ R27, R26, R231 ;  /* 0x000000e71a1b7221 */ /* 0x000fe20000010000 */
[----:B------:R-:W-:Y:S02]  /*17660*/  LOP3.LUT R26, R169, R171, R170, 0xfe, !PT ;  /* 0x000000aba91a7212 */ /* 0x000fe400078efeaa */
[----:B------:R-:W-:Y:S01]  /*17670*/  SEL R169, RZ, 0x1, P3 ;  /* 0x00000001ffa97807 */ /* 0x000fe20001800000 */
[----:B------:R-:W-:Y:S01]  /*17680*/  FADD.FTZ R24, R27, R220 ;  /* 0x000000dc1b187221 */ /* 0x000fe20000010000 */
[----:B------:R-:W-:Y:S02]  /*17690*/  LOP3.LUT R164, R164, R29, RZ, 0xfc, !PT ;  /* 0x0000001da4a47212 */ /* 0x000fe400078efcff */
[----:B------:R-:W-:Y:S01]  /*176a0*/  LOP3.LUT R29, R25, R26, R169, 0xfe, !PT ;  /* 0x0000001a191d7212 */ /* 0x000fe200078efea9 */
[----:B------:R-:W-:Y:S01]  /*176b0*/  FADD.FTZ R27, R24, R233 ;  /* 0x000000e9181b7221 */ /* 0x000fe20000010000 */
[----:B------:R-:W-:Y:S02]  /*176c0*/  F2FP.F16.F32.PACK_AB R26, R239, R224 ;  /* 0x000000e0ef1a723e */ /* 0x000fe400000000ff */
[----:B------:R-:W-:Y:S01]  /*176d0*/  F2FP.F16.F32.PACK_AB R25, R222, R177 ;  /* 0x000000b1de19723e */ /* 0x000fe200000000ff */
[----:B------:R-:W-:Y:S01]  /*176e0*/  FADD.FTZ R166, R27, R176 ;  /* 0x000000b01ba67221 */ /* 0x000fe20000010000 */
[----:B------:R-:W-:-:S02]  /*176f0*/  F2FP.F16.F32.PACK_AB R24, R237, R176 ;  /* 0x000000b0ed18723e */ /* 0x000fc400000000ff */
[----:B------:R-:W-:Y:S01]  /*17700*/  F2FP.F16.F32.PACK_AB R27, R23, R28 ;  /* 0x0000001c171b723e */ /* 0x000fe200000000ff */
[----:B------:R-:W-:Y:S01]  /*17710*/  FADD.FTZ R166, R166, R237 ;  /* 0x000000eda6a67221 */ /* 0x000fe20000010000 */
[----:B------:R-:W-:-:S03]  /*17720*/  LOP3.LUT R165, R165, R29, R167, 0xfe, !PT ;  /* 0x0000001da5a57212 */ /* 0x000fc600078efea7 */
        /* <DEDUP_REMOVED lines=158> */
.L_x_31664:
        /* <DEDUP_REMOVED lines=11> */
[----:B------:R2:W3:Y:S01]  /*181c0*/  MUFU.RSQ R31, R26 ;  /* 0x0000001a001f7308 */ /* 0x0004e20000001400 */
        /* <DEDUP_REMOVED lines=59> */
[C---:B--2---:R-:W-:Y:S01]  /*18580*/  FADD.FTZ R26, -R12.reuse, R239 ;  /* 0x000000ef0c1a7221 */ /* 0x044fe20000010100 */
[C---:B------:R-:W-:Y:S01]  /*18590*/  FADD.FTZ R226, -R12.reuse, R28 ;  /* 0x0000001c0ce27221 */ /* 0x040fe20000010100 */
[----:B------:R-:W-:Y:S01]  /*185a0*/  FADD.FTZ R12, -R12, R23 ;  /* 0x000000170c0c7221 */ /* 0x000fe20000010100 */
[----:B------:R-:W0:Y:S01]  /*185b0*/  @!P0 LDC.64 R28, c[0x0][0x258] ;  /* 0x00009600ff1c8b82 */ /* 0x000e220000000a00 */
[C---:B---3--:R-:W-:Y:S01]  /*185c0*/  FMUL.FTZ R23, R31.reuse, R10 ;  /* 0x0000000a1f177220 */ /* 0x048fe20000410000 */
[C---:B------:R-:W-:Y:S01]  /*185d0*/  FMUL.FTZ R10, R31.reuse, R9 ;  /* 0x000000091f0a7220 */ /* 0x040fe20000410000 */
[C---:B------:R-:W-:Y:S01]  /*185e0*/  FMUL.FTZ R9, R31.reuse, R8 ;  /* 0x000000081f097220 */ /* 0x040fe20000410000 */
[----:B------:R-:W-:Y:S01]  /*185f0*/  FMUL.FTZ R8, R31, R7 ;  /* 0x000000071f087220 */ /* 0x000fe20000410000 */
[----:B-1----:R-:W-:-:S04]  /*18600*/  @!P0 IMAD.WIDE R24, R21, 0x4, R24 ;  /* 0x0000000415188825 */ /* 0x002fc800078e0218 */
[C---:B------:R-:W-:Y:S01]  /*18610*/  FMUL.FTZ R7, R31.reuse, R6 ;  /* 0x000000061f077220 */ /* 0x040fe20000410000 */
[C---:B------:R-:W-:Y:S01]  /*18620*/  FMUL.FTZ R228, R31.reuse, R5 ;  /* 0x000000051fe47220 */ /* 0x040fe20000410000 */
[C---:B------:R-:W-:Y:S01]  /*18630*/  FMUL.FTZ R5, R31.reuse, R4 ;  /* 0x000000041f057220 */ /* 0x040fe20000410000 */
[----:B------:R-:W-:Y:S01]  /*18640*/  FMUL.FTZ R230, R31, R3 ;  /* 0x000000031fe67220 */ /* 0x000fe20000410000 */
[----:B------:R-:W-:Y:S01]  /*18650*/  FFMA.FTZ R6, R92, R7, R156 ;  /* 0x000000075c067223 */ /* 0x000fe2000001009c */
[----:B------:R1:W-:Y:S01]  /*18660*/  @!P0 STG.E desc[UR4][R24.64], R27 ;  /* 0x0000001b18008986 */ /* 0x0003e2000c101904 */
        /* <DEDUP_REMOVED lines=8> */
[----:B------:R-:W-:Y:S01]  /*186f0*/  F2FP.F16.F32.PACK_AB R7, R230, R7 ;  /* 0x00000007e607723e */ /* 0x000fe200000000ff */
[----:B------:R-:W-:Y:S01]  /*18700*/  FMUL.FTZ R228, R31, R181 ;  /* 0x000000b51fe47220 */ /* 0x000fe20000410000 */
[----:B------:R-:W-:Y:S01]  /*18710*/  F2FP.F16.F32.PACK_AB R6, R23, R6 ;  /* 0x000000061706723e */ /* 0x000fe200000000ff */
[----:B-1----:R-:W-:Y:S01]  /*18720*/  FFMA.FTZ R24, R99, R8, R163 ;  /* 0x0000000863187223 */ /* 0x002fe200000100a3 */
[----:B------:R-:W-:Y:S01]  /*18730*/  LEA R8, P1, R11, UR14, 0x4 ;  /* 0x0000000e0b087c11 */ /* 0x000fe2000f8220ff */
[----:B0-----:R-:W-:Y:S01]  /*18740*/  @!P0 IMAD.WIDE R28, R21, 0x4, R28 ;  /* 0x00000004151c8825 */ /* 0x001fe200078e021c */
[----:B------:R-:W-:-:S03]  /*18750*/  F2FP.F16.F32.PACK_AB R4, R3, R4 ;  /* 0x000000040304723e */ /* 0x000fc600000000ff */
[C---:B------:R-:W-:Y:S01]  /*18760*/  FMUL.FTZ R3, R31.reuse, R22 ;  /* 0x000000161f037220 */ /* 0x040fe20000410000 */
[----:B------:R-:W-:Y:S01]  /*18770*/  F2FP.F16.F32.PACK_AB R5, R24, R5 ;  /* 0x000000051805723e */ /* 0x000fe200000000ff */
[----:B------:R-:W-:Y:S01]  /*18780*/  FMUL.FTZ R22, R31, R179 ;  /* 0x000000b31f167220 */ /* 0x000fe20000410000 */
[----:B------:R-:W0:Y:S01]  /*18790*/  LDC.64 R24, c[0x0][0x2b8] ;  /* 0x0000ae00ff187b82 */ /* 0x000e220000000a00 */
[----:B------:R-:W-:Y:S01]  /*187a0*/  LEA.HI.X R9, R11, UR15, RZ, 0x4, P1 ;  /* 0x0000000f0b097c11 */ /* 0x000fe200088f24ff */
[----:B------:R-:W-:Y:S01]  /*187b0*/  @!P0 STG.E desc[UR4][R28.64], R31 ;  /* 0x0000001f1c008986 */ /* 0x000fe2000c101904 */
[C---:B------:R-:W-:Y:S01]  /*187c0*/  FMUL.FTZ R11, R31.reuse, R174 ;  /* 0x000000ae1f0b7220 */ /* 0x040fe20000410000 */
        /* <DEDUP_REMOVED lines=19> */
[----:B------:R-:W-:Y:S01]  /*18900*/  FMUL.FTZ R203, R31, R208 ;  /* 0x000000d01fcb7220 */ /* 0x000fe20000410000 */
[----:B-1----:R-:W-:Y:S01]  /*18910*/  FFMA.FTZ R4, R89, R10, R153 ;  /* 0x0000000a59047223 */ /* 0x002fe20000010099 */
        /* <DEDUP_REMOVED lines=26> */
[----:B------:R-:W-:Y:S01]  /*18ac0*/  FMUL.FTZ R197, R31, R206 ;  /* 0x000000ce1fc57220 */ /* 0x000fe20000410000 */
[----:B------:R-:W-:Y:S01]  /*18ad0*/  F2FP.F16.F32.PACK_AB R10, R29, R10 ;  /* 0x0000000a1d0a723e */ /* 0x000fe200000000ff */
[----:B------:R-:W-:Y:S01]  /*18ae0*/  FMUL.FTZ R206, R31, R227 ;  /* 0x000000e31fce7220 */ /* 0x000fe20000410000 */
[----:B------:R-:W-:Y:S01]  /*18af0*/  F2FP.F16.F32.PACK_AB R9, R178, R9 ;  /* 0x00000009b209723e */ /* 0x000fe200000000ff */
[----:B------:R-:W-:Y:S01]  /*18b00*/  STG.E.128 desc[UR4][R26.64], R4 ;  /* 0x000000041a007986 */ /* 0x000fe2000c101d04 */
[----:B------:R-:W-:Y:S01]  /*18b10*/  F2FP.F16.F32.PACK_AB R8, R3, R8 ;  /* 0x000000080308723e */ /* 0x000fe200000000ff */
[----:B------:R-:W-:Y:S01]  /*18b20*/  FMUL.FTZ R190, R31, R199 ;  /* 0x000000c71fbe7220 */ /* 0x000fe20000410000 */
[----:B------:R-:W-:Y:S01]  /*18b30*/  F2FP.F16.F32.PACK_AB R28, R23, R28 ;  /* 0x0000001c171c723e */ /* 0x000fe200000000ff */
[----:B------:R-:W-:Y:S01]  /*18b40*/  FMUL.FTZ R181, R31, R200 ;  /* 0x000000c81fb57220 */ /* 0x000fe20000410000 */
[----:B------:R-:W-:Y:S01]  /*18b50*/  FFMA.FTZ R23, R49, R206, R113 ;  /* 0x000000ce31177223 */ /* 0x000fe20000010071 */
[----:B------:R0:W-:Y:S01]  /*18b60*/  STG.E.128 desc[UR4][R164.64], R8 ;  /* 0x00000008a4007986 */ /* 0x0001e2000c101d04 */
        /* <DEDUP_REMOVED lines=9> */
[----:B------:R-:W-:Y:S01]  /*18c00*/  FMUL.FTZ R225, R31, R172 ;  /* 0x000000ac1fe17220 */ /* 0x000fe20000410000 */
[----:B------:R-:W-:Y:S01]  /*18c10*/  F2FP.F16.F32.PACK_AB R174, R3, R174 ;  /* 0x000000ae03ae723e */ /* 0x000fe200000000ff */
[C---:B------:R-:W-:Y:S01]  /*18c20*/  FMUL.FTZ R179, R31.reuse, R192 ;  /* 0x000000c01fb37220 */ /* 0x040fe20000410000 */
[----:B------:R-:W-:Y:S01]  /*18c30*/  FMUL.FTZ R194, R31, R201 ;  /* 0x000000c91fc27220 */ /* 0x000fe20000410000 */
[----:B------:R-:W-:Y:S01]  /*18c40*/  FFMA.FTZ R172, R64, R173, R128 ;  /* 0x000000ad40ac7223 */ /* 0x000fe20000010080 */
[----:B------:R-:W-:Y:S01]  /*18c50*/  FFMA.FTZ R3, R65, R184, R129 ;  /* 0x000000b841037223 */ /* 0x000fe20000010081 */
[C---:B------:R-:W-:Y:S01]  /*18c60*/  FMUL.FTZ R192, R31.reuse, R209 ;  /* 0x000000d11fc07220 */ /* 0x040fe20000410000 */
[C---:B------:R-:W-:Y:S01]  /*18c70*/  FMUL.FTZ R201, R31.reuse, R204 ;  /* 0x000000cc1fc97220 */ /* 0x040fe20000410000 */
[----:B0-----:R-:W-:Y:S01]  /*18c80*/  FFMA.FTZ R8, R48, R207, R112 ;  /* 0x000000cf30087223 */ /* 0x001fe20000010070 */
[C---:B------:R-:W-:Y:S01]  /*18c90*/  FMUL.FTZ R198, R31.reuse, R217 ;  /* 0x000000d91fc67220 */ /* 0x040fe20000410000 */
[C---:B------:R-:W-:Y:S01]  /*18ca0*/  FMUL.FTZ R204, R31.reuse, R219 ;  /* 0x000000db1fcc7220 */ /* 0x040fe20000410000 */
[C---:B------:R-:W-:Y:S01]  /*18cb0*/  FMUL.FTZ R209, R31.reuse, R210 ;  /* 0x000000d21fd17220 */ /* 0x040fe20000410000 */
[----:B------:R-:W-:Y:S01]  /*18cc0*/  FMUL.FTZ R211, R31, R216 ;  /* 0x000000d81fd37220 */ /* 0x000fe20000410000 */
[----:B------:R-:W-:Y:S01]  /*18cd0*/  F2FP.F16.F32.PACK_AB R8, R23, R8 ;  /* 0x000000081708723e */ /* 0x000fe200000000ff */
[C---:B------:R-:W-:Y:S01]  /*18ce0*/  FMUL.FTZ R210, R31.reuse, R30 ;  /* 0x0000001e1fd27220 */ /* 0x040fe20000410000 */
[----:B------:R-:W0:Y:S01]  /*18cf0*/  LDC.64 R22, c[0x0][0x210] ;  /* 0x00008400ff167b82 */ /* 0x000e220000000a00 */
        /* <DEDUP_REMOVED lines=46> */
[----:B------:R-:W-:Y:S01]  /*18fe0*/  LEA R2, P0, R235, UR14, 0x4 ;  /* 0x0000000eeb027c11 */ /* 0x000fe2000f8020ff */
[--C-:B------:R-:W-:Y:S01]  /*18ff0*/  IMAD.WIDE.U32 R188, R213, 0x10, R24.reuse ;  /* 0x00000010d5bc7825 */ /* 0x100fe200078e0018 */
[----:B------:R-:W-:Y:S01]  /*19000*/  F2FP.F16.F32.PACK_AB R175, R202, R175 ;  /* 0x000000afcaaf723e */ /* 0x000fe200000000ff */
[----:B------:R1:W-:Y:S01]  /*19010*/  STG.E.128 desc[UR4][R166.64], R28 ;  /* 0x0000001ca6007986 */ /* 0x0003e2000c101d04 */
[----:B------:R-:W-:Y:S01]  /*19020*/  F2FP.F16.F32.PACK_AB R173, R192, R173 ;  /* 0x000000adc0ad723e */ /* 0x000fe200000000ff */
[----:B------:R-:W-:Y:S01]  /*19030*/  IMAD.WIDE.U32 R24, R223, 0x10, R24 ;  /* 0x00000010df187825 */ /* 0x000fe200078e0018 */
[----:B------:R-:W-:-:S02]  /*19040*/  F2FP.F16.F32.PACK_AB R7, R212, R7 ;  /* 0x00000007d407723e */ /* 0x000fc400000000ff */
        /* <DEDUP_REMOVED lines=18> */
[----:B------:R-:W-:Y:S05]  /*19170*/  BSYNC B0 ;  /* 0x0000000000007941 */ /* 0x000fea0003800000 */
.L_x_31202:
[----:B------:R-:W-:Y:S05]  /*19180*/  EXIT ;  /* 0x000000000000794d */ /* 0x000fea0003800000 */
.L_x_31651:
        /* <DEDUP_REMOVED lines=8> */
.L_x_31654:
[----:B------:R-:W-:Y:S05]  /*19210*/  BSYNC B1 ;  /* 0x0000000000017941 */ /* 0x000fea0003800000 */
.L_x_31653:
        /* <DEDUP_REMOVED lines=9> */
.L_x_31655:
[----:B------:R-:W-:Y:S01]  /*192b0*/  HFMA2.MMA R166, -RZ, RZ, 0, 2.384185791015625e-07 ;  /* 0x00000004ffa67435 */ /* 0x000fe200000001ff */
[----:B------:R-:W-:-:S04]  /*192c0*/  IMAD.MOV.U32 R24, RZ, RZ, R31 ;  /* 0x000000ffff187224 */ /* 0x000fc800078e001f */
[----:B------:R-:W-:-:S05]  /*192d0*/  FADD.FTZ R24, R25, R24 ;  /* 0x0000001819187221 */ /* 0x000fca0000010000 */
[----:B------:R-:W-:-:S07]  /*192e0*/  MOV R165, R24 ;  /* 0x0000001800a57202 */ /* 0x000fce0000000f00 */
[----:B------:R-:W-:Y:S05]  /*192f0*/  WARPSYNC.COLLECTIVE R164, `(.L_x_31656) ;  /* 0x00000000a4087348 */ /* 0x000fea0003c00000 */
[----:B------:R0:W1:Y:S02]  /*19300*/  SHFL.BFLY P1, R31, R165, R166, R167 ;  /* 0x0c0000a6a51f7389 */ /* 0x00006400000200a7 */
[----:B01----:R-:W-:Y:S01]  /*19310*/  ENDCOLLECTIVE ;  /* 0x000000000000791b */ /* 0x003fe20003800000 */
.L_x_31656:
[----:B------:R-:W-:Y:S01]  /*19320*/  HFMA2.MMA R166, -RZ, RZ, 0, 4.76837158203125e-07 ;  /* 0x00000008ffa67435 */ /* 0x000fe200000001ff */
[----:B------:R-:W-:-:S04]  /*19330*/  IMAD.MOV.U32 R27, RZ, RZ, R31 ;  /* 0x000000ffff1b7224 */ /* 0x000fc800078e001f */
[----:B------:R-:W-:-:S05]  /*19340*/  FADD.FTZ R29, R24, R27 ;  /* 0x0000001b181d7221 */ /* 0x000fca0000010000 */
[----:B------:R-:W-:-:S07]  /*19350*/  MOV R165, R29 ;  /* 0x0000001d00a57202 */ /* 0x000fce0000000f00 */
[----:B------:R-:W-:Y:S05]  /*19360*/  WARPSYNC.COLLECTIVE R164, `(.L_x_31657) ;  /* 0x00000000a4087348 */ /* 0x000fea0003c00000 */
[----:B------:R0:W1:Y:S02]  /*19370*/  SHFL.BFLY P1, R31, R165, R166, R167 ;  /* 0x0c0000a6a51f7389 */ /* 0x00006400000200a7 */
[----:B01----:R-:W-:Y:S01]  /*19380*/  ENDCOLLECTIVE ;  /* 0x000000000000791b */ /* 0x003fe20003800000 */
.L_x_31657:
        /* <DEDUP_REMOVED lines=8> */
.L_x_31658:
        /* <DEDUP_REMOVED lines=136> */
.L_x_31659:
[----:B------:R-:W-:Y:S01]  /*19c90*/  HFMA2.MMA R166, -RZ, RZ, 0, 1.1920928955078125e-07 ;  /* 0x00000002ffa67435 */ /* 0x000fe200000001ff */
[----:B------:R-:W-:-:S04]  /*19ca0*/  IMAD.MOV.U32 R25, RZ, RZ, R31 ;  /* 0x000000ffff197224 */ /* 0x000fc800078e001f */
[----:B------:R-:W-:-:S05]  /*19cb0*/  FADD.FTZ R25, R12, R25 ;  /* 0x000000190c197221 */ /* 0x000fca0000010000 */
[----:B------:R-:W-:-:S07]  /*19cc0*/  MOV R165, R25 ;  /* 0x0000001900a57202 */ /* 0x000fce0000000f00 */
[----:B------:R-:W-:Y:S05]  /*19cd0*/  WARPSYNC.COLLECTIVE R164, `(.L_x_31660) ;  /* 0x00000000a4087348 */ /* 0x000fea0003c00000 */
[----:B------:R0:W1:Y:S02]  /*19ce0*/  SHFL.BFLY P1, R31, R165, R166, R167 ;  /* 0x0c0000a6a51f7389 */ /* 0x00006400000200a7 */
[----:B01----:R-:W-:Y:S01]  /*19cf0*/  ENDCOLLECTIVE ;  /* 0x000000000000791b */ /* 0x003fe20003800000 */
.L_x_31660:
[----:B------:R-:W-:Y:S01]  /*19d00*/  HFMA2.MMA R166, -RZ, RZ, 0, 2.384185791015625e-07 ;  /* 0x00000004ffa67435 */ /* 0x000fe200000001ff */
[----:B------:R-:W-:-:S04]  /*19d10*/  IMAD.MOV.U32 R24, RZ, RZ, R31 ;  /* 0x000000ffff187224 */ /* 0x000fc800078e001f */
[----:B------:R-:W-:-:S05]  /*19d20*/  FADD.FTZ R24, R25, R24 ;  /* 0x0000001819187221 */ /* 0x000fca0000010000 */
[----:B------:R-:W-:-:S07]  /*19d30*/  MOV R165, R24 ;  /* 0x0000001800a57202 */ /* 0x000fce0000000f00 */
[----:B------:R-:W-:Y:S05]  /*19d40*/  WARPSYNC.COLLECTIVE R164, `(.L_x_31661) ;  /* 0x00000000a4087348 */ /* 0x000fea0003c00000 */
[----:B------:R0:W1:Y:S02]  /*19d50*/  SHFL.BFLY P1, R31, R165, R166, R167 ;  /* 0x0c0000a6a51f7389 */ /* 0x00006400000200a7 */
[----:B01----:R-:W-:Y:S01]  /*19d60*/  ENDCOLLECTIVE ;  /* 0x000000000000791b */ /* 0x003fe20003800000 */
.L_x_31661:
[----:B------:R-:W-:Y:S01]  /*19d70*/  HFMA2.MMA R166, -RZ, RZ, 0, 4.76837158203125e-07 ;  /* 0x00000008ffa67435 */ /* 0x000fe200000001ff */
[----:B------:R-:W-:-:S04]  /*19d80*/  IMAD.MOV.U32 R29, RZ, RZ, R31 ;  /* 0x000000ffff1d7224 */ /* 0x000fc800078e001f */
[----:B------:R-:W-:-:S05]  /*19d90*/  FADD.FTZ R29, R24, R29 ;  /* 0x0000001d181d7221 */ /* 0x000fca0000010000 */
[----:B------:R-:W-:-:S07]  /*19da0*/  MOV R165, R29 ;  /* 0x0000001d00a57202 */ /* 0x000fce0000000f00 */
[----:B------:R-:W-:Y:S05]  /*19db0*/  WARPSYNC.COLLECTIVE R164, `(.L_x_31662) ;  /* 0x00000000a4087348 */ /* 0x000fea0003c00000 */
[----:B------:R0:W1:Y:S02]  /*19dc0*/  SHFL.BFLY P1, R31, R165, R166, R167 ;  /* 0x0c0000a6a51f7389 */ /* 0x00006400000200a7 */
[----:B01----:R-:W-:Y:S01]  /*19dd0*/  ENDCOLLECTIVE ;  /* 0x000000000000791b */ /* 0x003fe20003800000 */
.L_x_31662:
[----:B------:R-:W-:Y:S01]  /*19de0*/  HFMA2.MMA R166, -RZ, RZ, 0, 9.5367431640625e-07 ;  /* 0x00000010ffa67435 */ /* 0x000fe200000001ff */
[----:B------:R-:W-:-:S04]  /*19df0*/  IMAD.MOV.U32 R30, RZ, RZ, R31 ;  /* 0x000000ffff1e7224 */ /* 0x000fc800078e001f */
[----:B------:R-:W-:-:S05]  /*19e00*/  FADD.FTZ R30, R29, R30 ;  /* 0x0000001e1d1e7221 */ /* 0x000fca0000010000 */
[----:B------:R-:W-:-:S07]  /*19e10*/  MOV R165, R30 ;  /* 0x0000001e00a57202 */ /* 0x000fce0000000f00 */
[----:B------:R-:W-:Y:S05]  /*19e20*/  WARPSYNC.COLLECTIVE R164, `(.L_x_31663) ;  /* 0x00000000a4087348 */ /* 0x000fea0003c00000 */
[----:B------:R0:W1:Y:S02]  /*19e30*/  SHFL.BFLY P1, R31, R165, R166, R167 ;  /* 0x0c0000a6a51f7389 */ /* 0x00006400000200a7 */
[----:B01----:R-:W-:Y:S01]  /*19e40*/  ENDCOLLECTIVE ;  /* 0x000000000000791b */ /* 0x003fe20003800000 */
.L_x_31663:
[----:B------:R-:W-:Y:S05]  /*19e50*/  BRA `(.L_x_31664) ;  /* 0xffffffe000ac7947 */ /* 0x000fea000383ffff */
.L_x_31665:
        /* <DEDUP_REMOVED lines=10> */
.L_x_58409:


//--------------------- .text._ZN10layer_norm13ln_fwd_kernelINS_13Kernel_traitsIf6__halfS2_S2_fjLj2048ELj1ELj4ELj1ELj16ENS_18Kernel_traits_baseILj2048EfS2_S2_S2_fjLj128EEEEELb1ELb0ELb1ELb0EEEvNS_9FwdParamsE --------------------------
	.section	.text._ZN10layer_norm13ln_fwd_kernelINS_13Kernel_traitsIf6__halfS2_S2_fjLj2048ELj1ELj4ELj1ELj16ENS_18Kernel_traits_baseILj2048EfS2_S2_S2_fjLj128EEEEELb1ELb0ELb1ELb0EEEvNS_9FwdParamsE,"ax",@progbits
	.align	128
        .global         _ZN10layer_norm13ln_fwd_kernelINS_13Kernel_traitsIf6__halfS2_S2_fjLj2048ELj1ELj4ELj1ELj16ENS_18Kernel_traits_baseILj2048EfS2_S2_S2_fjLj128EEEEELb1ELb0ELb1ELb0EEEvNS_9FwdParamsE
        .type           _ZN10layer_norm13ln_fwd_kernelINS_13Kernel_traitsIf6__halfS2_S2_fjLj2048ELj1ELj4ELj1ELj16ENS_18Kernel_traits_baseILj2048EfS2_S2_S2_fjLj128EEEEELb1ELb0ELb1ELb0EEEvNS_9FwdParamsE,@function
        .size           _ZN10layer_norm13ln_fwd_kernelINS_13Kernel_traitsIf6__halfS2_S2_fjLj2048ELj1ELj4ELj1ELj16ENS_18Kernel_traits_baseILj2048EfS2_S2_S2_fjLj128EEEEELb1ELb0ELb1ELb0EEEvNS_9FwdParamsE,(.L_x_58410 - _ZN10layer_norm13ln_fwd_kernelINS_13Kernel_traitsIf6__halfS2_S2_fjLj2048ELj1ELj4ELj1ELj16ENS_18Kernel_traits_baseILj2048EfS2_S2_S2_fjLj128EEEEELb1ELb0ELb1ELb0EEEvNS_9FwdParamsE)
        .other          _ZN10layer_norm13ln_fwd_kernelINS_13Kernel_traitsIf6__halfS2_S2_fjLj2048ELj1ELj4ELj1ELj16ENS_18Kernel_traits_baseILj2048EfS2_S2_S2_fjLj128EEEEELb1ELb0ELb1ELb0EEEvNS_9FwdParamsE,@"STO_CUDA_ENTRY STV_DEFAULT"
_ZN10layer_norm13ln_fwd_kernelINS_13Kernel_traitsIf6__halfS2_S2_fjLj2048ELj1ELj4ELj1ELj16ENS_18Kernel_traits_baseILj2048EfS2_S2_S2_fjLj128EEEEELb1ELb0ELb1ELb0EEEvNS_9FwdParamsE:
.text._ZN10layer_norm13ln_fwd_kernelINS_13Kernel_traitsIf6__halfS2_S2_fjLj2048ELj1ELj4ELj1ELj16ENS_18Kernel_traits_baseILj2048EfS2_S2_S2_fjLj128EEEEELb1ELb0ELb1ELb0EEEvNS_9FwdParamsE:
        /* <DEDUP_REMOVED lines=105> */
.L_x_31667:
[----:B------:R-:W-:Y:S05]  /*0690*/  BSYNC B0 ;  /* 0x0000000000007941 */ /* 0x000fea0003800000 */
.L_x_31666:
        /* <DEDUP_REMOVED lines=18> */
.L_x_31669:
[----:B------:R-:W-:Y:S05]  /*07c0*/  BSYNC B0 ;  /* 0x0000000000007941 */ /* 0x000fea0003800000 */
.L_x_31668:
        /* <DEDUP_REMOVED lines=18> */
.L_x_31671:
[----:B------:R-:W-:Y:S05]  /*08f0*/  BSYNC B0 ;  /* 0x0000000000007941 */ /* 0x000fea0003800000 */
.L_x_31670:
        /* <DEDUP_REMOVED lines=18> */
.L_x_31673:
[----:B------:R-:W-:Y:S05]  /*0a20*/  BSYNC B0 ;  /* 0x0000000000007941 */ /* 0x000fea0003800000 */
.L_x_31672:
        /* <DEDUP_REMOVED lines=18> */
.L_x_31675:
[----:B------:R-:W-:Y:S05]  /*0b50*/  BSYNC B0 ;  /* 0x0000000000007941 */ /* 0x000fea0003800000 */
.L_x_31674:
        /* <DEDUP_REMOVED lines=27> */
.L_x_31677:
[----:B------:R-:W-:Y:S05]  /*0d10*/  BSYNC B0 ;  /* 0x0000000000007941 */ /* 0x000fea0003800000 */
.L_x_31676:
        /* <DEDUP_REMOVED lines=26> */
.L_x_31679:
[----:B------:R-:W-:Y:S05]  /*0ec0*/  BSYNC B0 ;  /* 0x0000000000007941 */ /* 0x000fea0003800000 */
.L_x_31678:
        /* <DEDUP_REMOVED lines=21> */
.L_x_31681:
[----:B------:R-:W-:Y:S05]  /*1020*/  BSYNC B0 ;  /* 0x0000000000007941 */ /* 0x000fea0003800000 */
.L_x_31680:
        /* <DEDUP_REMOVED lines=21> */
.L_x_32370:
        /* <DEDUP_REMOVED lines=38> */
.L_x_31686:
        /* <DEDUP_REMOVED lines=12> */
.L_x_31689:
[----:B------:R-:W-:-:S07]  /*14a0*/  IMAD.MOV.U32 R188, RZ, RZ, R222 ;  /* 0x000000ffffbc7224 */ /* 0x000fce00078e00de */
.L_x_31690:
[----:B------:R-:W-:Y:S05]  /*14b0*/  BSYNC B3 ;  /* 0x0000000000037941 */ /* 0x000fea0003800000 */
.L_x_31688:
        /* <DEDUP_REMOVED lines=16> */
.L_x_31694:
[----:B------:R-:W-:Y:S05]  /*15c0*/  BSYNC B4 ;  /* 0x0000000000047941 */ /* 0x000fea0003800000 */
.L_x_31693:
        /* <DEDUP_REMOVED lines=44> */
.L_x_31692:
[----:B------:R-:W-:Y:S05]  /*1890*/  BSYNC B3 ;  /* 0x0000000000037941 */ /* 0x000fea0003800000 */
.L_x_31691:
[----:B------:R-:W-:Y:S01]  /*18a0*/  HFMA2.MMA R184, -RZ, RZ, 0.1171875, 0 ;  /* 0x2f800000ffb87435 */ /* 0x000fe200000001ff */
[----:B------:R-:W-:Y:S01]  /*18b0*/  I2FP.F32.U32 R165, R188 ;  /* 0x000000bc00a57245 */ /* 0x000fe20000201000 */
[----:B-----5:R-:W-:-:S05]  /*18c0*/  HADD2.F32 R166, -RZ, R156.H0_H0 ;  /* 0x2000009cffa67230 */ /* 0x020fca0000004100 */
[----:B------:R-:W-:-:S03]  /*18d0*/  FMUL.FTZ R166, R166, UR13 ;  /* 0x0000000da6a67c20 */ /* 0x000fc60008410000 */
[----:B------:R-:W-:Y:S01]  /*18e0*/  FFMA.FTZ R165, R165, R184, 1.1641532182693481445e-10 ;  /* 0x2f000000a5a57423 */ /* 0x000fe200000100b8 */
[----:B------:R-:W-:-:S04]  /*18f0*/  FMUL.FTZ R166, R166, UR12 ;  /* 0x0000000ca6a67c20 */ /* 0x000fc80008410000 */
[----:B------:R-:W-:-:S04]  /*1900*/  FSETP.GTU.FTZ.AND P4, PT, R165, UR10, PT ;  /* 0x0000000aa5007c0b */ /* 0x000fc8000bf9c000 */
[----:B------:R-:W-:Y:S01]  /*1910*/  FSEL R191, R166, RZ, !P4 ;  /* 0x000000ffa6bf7208 */ /* 0x000fe20006000000 */
[----:B------:R-:W-:Y:S01]  /*1920*/  @P2 HADD2.F32 R166, -RZ, R160.H0_H0 ;  /* 0x200000a0ffa62230 */ /* 0x000fe20000004100 */
[----:B------:R-:W-:-:S04]  /*1930*/  SEL R214, RZ, 0x1, P4 ;  /* 0x00000001ffd67807 */ /* 0x000fc80002000000 */
[----:B------:R-:W-:-:S07]  /*1940*/  @P2 FADD.FTZ R191, R166, R191 ;  /* 0x000000bfa6bf2221 */ /* 0x000fce0000010000 */
.L_x_31687:
[----:B------:R-:W-:Y:S05]  /*1950*/  BSYNC B2 ;  /* 0x0000000000027941 */ /* 0x000fea0003800000 */
.L_x_31685:
        /* <DEDUP_REMOVED lines=8> */
.L_x_31696:
        /* <DEDUP_REMOVED lines=12> */
.L_x_31699:
[----:B------:R-:W-:-:S07]  /*1aa0*/  MOV R188, R222 ;  /* 0x000000de00bc7202 */ /* 0x000fce0000000f00 */
.L_x_31700:
[----:B------:R-:W-:Y:S05]  /*1ab0*/  BSYNC B3 ;  /* 0x0000000000037941 */ /* 0x000fea0003800000 */
.L_x_31698:
        /* <DEDUP_REMOVED lines=16> */
.L_x_31704:
[----:B------:R-:W-:Y:S05]  /*1bc0*/  BSYNC B4 ;  /* 0x0000000000047941 */ /* 0x000fea0003800000 */
.L_x_31703:
        /* <DEDUP_REMOVED lines=44> */
.L_x_31702:
[----:B------:R-:W-:Y:S05]  /*1e90*/  BSYNC B3 ;  /* 0x0000000000037941 */ /* 0x000fea0003800000 */
.L_x_31701:
        /* <DEDUP_REMOVED lines=11> */
.L_x_31697:
[----:B------:R-:W-:Y:S05]  /*1f50*/  BSYNC B2 ;  /* 0x0000000000027941 */ /* 0x000fea0003800000 */
.L_x_31695:
        /* <DEDUP_REMOVED lines=8> */
.L_x_31706:
        /* <DEDUP_REMOVED lines=12> */
.L_x_31709:
[----:B------:R-:W-:-:S07]  /*20a0*/  IMAD.MOV.U32 R188, RZ, RZ, R222 ;  /* 0x000000ffffbc7224 */ /* 0x000fce00078e00de */
.L_x_31710:
[----:B------:R-:W-:Y:S05]  /*20b0*/  BSYNC B3 ;  /* 0x0000000000037941 */ /* 0x000fea0003800000 */
.L_x_31708:
        /* <DEDUP_REMOVED lines=16> */
.L_x_31714:
[----:B------:R-:W-:Y:S05]  /*21c0*/  BSYNC B4 ;  /* 0x0000000000047941 */ /* 0x000fea0003800000 */
.L_x_31713:
        /* <DEDUP_REMOVED lines=44> */
.L_x_31712:
[----:B------:R-:W-:Y:S05]  /*2490*/  BSYNC B3 ;  /* 0x0000000000037941 */ /* 0x000fea0003800000 */
.L_x_31711:
        /* <DEDUP_REMOVED lines=11> */
.L_x_31707:
[----:B------:R-:W-:Y:S05]  /*2550*/  BSYNC B2 ;  /* 0x0000000000027941 */ /* 0x000fea0003800000 */
.L_x_31705:
        /* <DEDUP_REMOVED lines=8> */
.L_x_31716:
        /* <DEDUP_REMOVED lines=12> */
.L_x_31719:
[----:B------:R-:W-:-:S07]  /*26a0*/  MOV R188, R222 ;  /* 0x000000de00bc7202 */ /* 0x000fce0000000f00 */
.L_x_31720:
[----:B------:R-:W-:Y:S05]  /*26b0*/  BSYNC B3 ;  /* 0x0000000000037941 */ /* 0x000fea0003800000 */
.L_x_31718:
        /* <DEDUP_REMOVED lines=16> */
.L_x_31724:
[----:B------:R-:W-:Y:S05]  /*27c0*/  BSYNC B4 ;  /* 0x0000000000047941 */ /* 0x000fea0003800000 */
.L_x_31723:
        /* <DEDUP_REMOVED lines=44> */
.L_x_31722:
[----:B------:R-:W-:Y:S05]  /*2a90*/  BSYNC B3 ;  /* 0x0000000000037941 */ /* 0x000fea0003800000 */
.L_x_31721:
        /* <DEDUP_REMOVED lines=11> */
.L_x_31717:
[----:B------:R-:W-:Y:S05]  /*2b50*/  BSYNC B2 ;  /* 0x0000000000027941 */ /* 0x000fea0003800000 */
.L_x_31715:
        /* <DEDUP_REMOVED lines=8> */
.L_x_31726:
        /* <DEDUP_REMOVED lines=12> */
.L_x_31729:
[----:B------:R-:W-:-:S07]  /*2ca0*/  IMAD.MOV.U32 R210, RZ, RZ, R222 ;  /* 0x000000ffffd27224 */ /* 0x000fce00078e00de */
.L_x_31730:
[----:B------:R-:W-:Y:S05]  /*2cb0*/  BSYNC B3 ;  /* 0x0000000000037941 */ /* 0x000fea0003800000 */
.L_x_31728:
        /* <DEDUP_REMOVED lines=16> */
.L_x_31734:
[----:B------:R-:W-:Y:S05]  /*2dc0*/  BSYNC B4 ;  /* 0x0000000000047941 */ /* 0x000fea0003800000 */
.L_x_31733:
        /* <DEDUP_REMOVED lines=44> */
.L_x_31732:
[----:B------:R-:W-:Y:S05]  /*3090*/  BSYNC B3 ;  /* 0x0000000000037941 */ /* 0x000fea0003800000 */
.L_x_31731:
        /* <DEDUP_REMOVED lines=11> */
.L_x_31727:
[----:B------:R-:W-:Y:S05]  /*3150*/  BSYNC B2 ;  /* 0x0000000000027941 */ /* 0x000fea0003800000 */
.L_x_31725:
        /* <DEDUP_REMOVED lines=8> */
.L_x_31736:
        /* <DEDUP_REMOVED lines=12> */
.L_x_31739:
[----:B------:R-:W-:-:S07]  /*32a0*/  MOV R186, R222 ;  /* 0x000000de00ba7202 */ /* 0x000fce0000000f00 */
.L_x_31740:
[----:B------:R-:W-:Y:S05]  /*32b0*/  BSYNC B3 ;  /* 0x0000000000037941 */ /* 0x000fea0003800000 */
.L_x_31738:
        /* <DEDUP_REMOVED lines=16> */
.L_x_31744:
[----:B------:R-:W-:Y:S05]  /*33c0*/  BSYNC B4 ;  /* 0x0000000000047941 */ /* 0x000fea0003800000 */
.L_x_31743:
        /* <DEDUP_REMOVED lines=44> */
.L_x_31742:
[----:B------:R-:W-:Y:S05]  /*3690*/  BSYNC B3 ;  /* 0x0000000000037941 */ /* 0x000fea0003800000 */
.L_x_31741:
        /* <DEDUP_REMOVED lines=11> */
.L_x_31737:
[----:B------:R-:W-:Y:S05]  /*3750*/  BSYNC B2 ;  /* 0x0000000000027941 */ /* 0x000fea0003800000 */
.L_x_31735:
        /* <DEDUP_REMOVED lines=8> */
.L_x_31746:
        /* <DEDUP_REMOVED lines=12> */
.L_x_31749:
[----:B------:R-:W-:-:S07]  /*38a0*/  IMAD.MOV.U32 R208, RZ, RZ, R222 ;  /* 0x000000ffffd07224 */ /* 0x000fce00078e00de */
.L_x_31750:
[----:B------:R-:W-:Y:S05]  /*38b0*/  BSYNC B3 ;  /* 0x0000000000037941 */ /* 0x000fea0003800000 */
.L_x_31748:
        /* <DEDUP_REMOVED lines=16> */
.L_x_31754:
[----:B------:R-:W-:Y:S05]  /*39c0*/  BSYNC B4 ;  /* 0x0000000000047941 */ /* 0x000fea0003800000 */
.L_x_31753:
        /* <DEDUP_REMOVED lines=44> */
.L_x_31752:
[----:B------:R-:W-:Y:S05]  /*3c90*/  BSYNC B3 ;  /* 0x0000000000037941 */ /* 0x000fea0003800000 */
.L_x_31751:
        /* <DEDUP_REMOVED lines=11> */
.L_x_31747:
[----:B------:R-:W-:Y:S05]  /*3d50*/  BSYNC B2 ;  /* 0x0000000000027941 */ /* 0x000fea0003800000 */
.L_x_31745:
        /* <DEDUP_REMOVED lines=8> */
.L_x_31756:
        /* <DEDUP_REMOVED lines=12> */
.L_x_31759:
[----:B------:R-:W-:-:S07]  /*3ea0*/  MOV R184, R222 ;  /* 0x000000de00b87202 */ /* 0x000fce0000000f00 */
.L_x_31760:
[----:B------:R-:W-:Y:S05]  /*3eb0*/  BSYNC B3 ;  /* 0x0000000000037941 */ /* 0x000fea0003800000 */
.L_x_31758:
        /* <DEDUP_REMOVED lines=16> */
.L_x_31764:
[----:B------:R-:W-:Y:S05]  /*3fc0*/  BSYNC B4 ;  /* 0x0000000000047941 */ /* 0x000fea0003800000 */
.L_x_31763:
        /* <DEDUP_REMOVED lines=44> */
.L_x_31762:
[----:B------:R-:W-:Y:S05]  /*4290*/  BSYNC B3 ;  /* 0x0000000000037941 */ /* 0x000fea0003800000 */
.L_x_31761:
        /* <DEDUP_REMOVED lines=11> */
.L_x_31757:
[----:B------:R-:W-:Y:S05]  /*4350*/  BSYNC B2 ;  /* 0x0000000000027941 */ /* 0x000fea0003800000 */
.L_x_31755:
        /* <DEDUP_REMOVED lines=29> */
.L_x_31766:
[----:B------:R-:W-:Y:S05]  /*4530*/  BSYNC B2 ;  /* 0x0000000000027941 */ /* 0x000fea0003800000 */
.L_x_31765:
[----:B------:R-:W-:Y:S01]  /*4540*/  VIADD R230, R230, 0x20 ;  /* 0x00000020e6e67836 */ /* 0x000fe20000000000 */
[----:B------:R-:W-:-:S07]  /*4550*/  IADD3 R229, R229, 0x20, RZ ;  /* 0x00000020e5e57810 */ /* 0x000fce0007ffe0ff */
.L_x_31684:
[----:B------:R-:W-:Y:S05]  /*4560*/  BSYNC B1 ;  /* 0x0000000000017941 */ /* 0x000fea0003800000 */
.L_x_31683:
        /* <DEDUP_REMOVED lines=20> */
.L_x_31770:
        /* <DEDUP_REMOVED lines=12> */
.L_x_31773:
[----:B------:R-:W-:-:S07]  /*4770*/  MOV R180, R222 ;  /* 0x000000de00b47202 */ /* 0x000fce0000000f00 */
.L_x_31774:
[----:B------:R-:W-:Y:S05]  /*4780*/  BSYNC B3 ;  /* 0x0000000000037941 */ /* 0x000fea0003800000 */
.L_x_31772:
        /* <DEDUP_REMOVED lines=16> */
.L_x_31778:
[----:B------:R-:W-:Y:S05]  /*4890*/  BSYNC B4 ;  /* 0x0000000000047941 */ /* 0x000fea0003800000 */
.L_x_31777:
        /* <DEDUP_REMOVED lines=44> */
.L_x_31776:
[----:B------:R-:W-:Y:S05]  /*4b60*/  BSYNC B3 ;  /* 0x0000000000037941 */ /* 0x000fea0003800000 */
.L_x_31775:
        /* <DEDUP_REMOVED lines=11> */
.L_x_31771:
[----:B------:R-:W-:Y:S05]  /*4c20*/  BSYNC B2 ;  /* 0x0000000000027941 */ /* 0x000fea0003800000 */
.L_x_31769:
        /* <DEDUP_REMOVED lines=8> */
.L_x_31780:
        /* <DEDUP_REMOVED lines=12> */
.L_x_31783:
[----:B------:R-:W-:-:S07]  /*4d70*/  IMAD.MOV.U32 R180, RZ, RZ, R222 ;  /* 0x000000ffffb47224 */ /* 0x000fce00078e00de */
.L_x_31784:
[----:B------:R-:W-:Y:S05]  /*4d80*/  BSYNC B3 ;  /* 0x0000000000037941 */ /* 0x000fea0003800000 */
.L_x_31782:
        /* <DEDUP_REMOVED lines=16> */
.L_x_31788:
[----:B------:R-:W-:Y:S05]  /*4e90*/  BSYNC B4 ;  /* 0x0000000000047941 */ /* 0x000fea0003800000 */
.L_x_31787:
        /* <DEDUP_REMOVED lines=44> */
.L_x_31786:
[----:B------:R-:W-:Y:S05]  /*5160*/  BSYNC B3 ;  /* 0x0000000000037941 */ /* 0x000fea0003800000 */
.L_x_31785:
        /* <DEDUP_REMOVED lines=11> */
.L_x_31781:
[----:B------:R-:W-:Y:S05]  /*5220*/  BSYNC B2 ;  /* 0x0000000000027941 */ /* 0x000fea0003800000 */
.L_x_31779:
        /* <DEDUP_REMOVED lines=8> */
.L_x_31790:
        /* <DEDUP_REMOVED lines=12> */
.L_x_31793:
[----:B------:R-:W-:-:S07]  /*5370*/  MOV R180, R222 ;  /* 0x000000de00b47202 */ /* 0x000fce0000000f00 */
.L_x_31794:
[----:B------:R-:W-:Y:S05]  /*5380*/  BSYNC B3 ;  /* 0x0000000000037941 */ /* 0x000fea0003800000 */
.L_x_31792:
        /* <DEDUP_REMOVED lines=16> */
.L_x_31798:
[----:B------:R-:W-:Y:S05]  /*5490*/  BSYNC B4 ;  /* 0x0000000000047941 */ /* 0x000fea0003800000 */
.L_x_31797:
        /* <DEDUP_REMOVED lines=44> */
.L_x_31796:
[----:B------:R-:W-:Y:S05]  /*5760*/  BSYNC B3 ;  /* 0x0000000000037941 */ /* 0x000fea0003800000 */
.L_x_31795:
        /* <DEDUP_REMOVED lines=11> */
.L_x_31791:
[----:B------:R-:W-:Y:S05]  /*5820*/  BSYNC B2 ;  /* 0x0000000000027941 */ /* 0x000fea0003800000 */
.L_x_31789:
        /* <DEDUP_REMOVED lines=8> */
.L_x_31800:
        /* <DEDUP_REMOVED lines=12> */
.L_x_31803:
[----:B------:R-:W-:-:S07]  /*5970*/  IMAD.MOV.U32 R180, RZ, RZ, R222 ;  /* 0x000000ffffb47224 */ /* 0x000fce00078e00de */
.L_x_31804:
[----:B------:R-:W-:Y:S05]  /*5980*/  BSYNC B3 ;  /* 0x0000000000037941 */ /* 0x000fea0003800000 */
.L_x_31802:
        /* <DEDUP_REMOVED lines=16> */
.L_x_31808:
[----:B------:R-:W-:Y:S05]  /*5a90*/  BSYNC B4 ;  /* 0x0000000000047941 */ /* 0x000fea0003800000 */
.L_x_31807:
        /* <DEDUP_REMOVED lines=44> */
.L_x_31806:
[----:B------:R-:W-:Y:S05]  /*5d60*/  BSYNC B3 ;  /* 0x0000000000037941 */ /* 0x000fea0003800000 */
.L_x_31805:
        /* <DEDUP_REMOVED lines=11> */
.L_x_31801:
[----:B------:R-:W-:Y:S05]  /*5e20*/  BSYNC B2 ;  /* 0x0000000000027941 */ /* 0x000fea0003800000 */
.L_x_31799:
        /* <DEDUP_REMOVED lines=8> */
.L_x_31810:
        /* <DEDUP_REMOVED lines=12> */
.L_x_31813:
[----:B------:R-:W-:-:S07]  /*5f70*/  MOV R210, R222 ;  /* 0x000000de00d27202 */ /* 0x000fce0000000f00 */
.L_x_31814:
[----:B------:R-:W-:Y:S05]  /*5f80*/  BSYNC B3 ;  /* 0x0000000000037941 */ /* 0x000fea0003800000 */
.L_x_31812:
        /* <DEDUP_REMOVED lines=16> */
.L_x_31818:
[----:B------:R-:W-:Y:S05]  /*6090*/  BSYNC B4 ;  /* 0x0000000000047941 */ /* 0x000fea0003800000 */
.L_x_31817:
        /* <DEDUP_REMOVED lines=44> */
.L_x_31816:
[----:B------:R-:W-:Y:S05]  /*6360*/  BSYNC B3 ;  /* 0x0000000000037941 */ /* 0x000fea0003800000 */
.L_x_31815:
        /* <DEDUP_REMOVED lines=11> */
.L_x_31811:
[----:B------:R-:W-:Y:S05]  /*6420*/  BSYNC B2 ;  /* 0x0000000000027941 */ /* 0x000fea0003800000 */
.L_x_31809:
        /* <DEDUP_REMOVED lines=8> */
.L_x_31820:
        /* <DEDUP_REMOVED lines=12> */
.L_x_31823:
[----:B------:R-:W-:-:S07]  /*6570*/  IMAD.MOV.U32 R178, RZ, RZ, R222 ;  /* 0x000000ffffb27224 */ /* 0x000fce00078e00de */
.L_x_31824:
[----:B------:R-:W-:Y:S05]  /*6580*/  BSYNC B3 ;  /* 0x0000000000037941 */ /* 0x000fea0003800000 */
.L_x_31822:
        /* <DEDUP_REMOVED lines=16> */
.L_x_31828:
[----:B------:R-:W-:Y:S05]  /*6690*/  BSYNC B4 ;  /* 0x0000000000047941 */ /* 0x000fea0003800000 */
.L_x_31827:
        /* <DEDUP_REMOVED lines=44> */
.L_x_31826:
[----:B------:R-:W-:Y:S05]  /*6960*/  BSYNC B3 ;  /* 0x0000000000037941 */ /* 0x000fea0003800000 */
.L_x_31825:
        /* <DEDUP_REMOVED lines=11> */
.L_x_31821:
[----:B------:R-:W-:Y:S05]  /*6a20*/  BSYNC B2 ;  /* 0x0000000000027941 */ /* 0x000fea0003800000 */
.L_x_31819:
        /* <DEDUP_REMOVED lines=8> */
.L_x_31830:
        /* <DEDUP_REMOVED lines=12> */
.L_x_31833:
[----:B------:R-:W-:-:S07]  /*6b70*/  MOV R208, R222 ;  /* 0x000000de00d07202 */ /* 0x000fce0000000f00 */
.L_x_31834:
[----:B------:R-:W-:Y:S05]  /*6b80*/  BSYNC B3 ;  /* 0x0000000000037941 */ /* 0x000fea0003800000 */
.L_x_31832:
        /* <DEDUP_REMOVED lines=16> */
.L_x_31838:
[----:B------:R-:W-:Y:S05]  /*6c90*/  BSYNC B4 ;  /* 0x0000000000047941 */ /* 0x000fea0003800000 */
.L_x_31837:
        /* <DEDUP_REMOVED lines=44> */
.L_x_31836:
[----:B------:R-:W-:Y:S05]  /*6f60*/  BSYNC B3 ;  /* 0x0000000000037941 */ /* 0x000fea0003800000 */
.L_x_31835:
        /* <DEDUP_REMOVED lines=11> */
.L_x_31831:
[----:B------:R-:W-:Y:S05]  /*7020*/  BSYNC B2 ;  /* 0x0000000000027941 */ /* 0x000fea0003800000 */
.L_x_31829:
        /* <DEDUP_REMOVED lines=8> */
.L_x_31840:
        /* <DEDUP_REMOVED lines=12> */
.L_x_31843:
[----:B------:R-:W-:-:S07]  /*7170*/  IMAD.MOV.U32 R176, RZ, RZ, R222 ;  /* 0x000000ffffb07224 */ /* 0x000fce00078e00de */
.L_x_31844:
[----:B------:R-:W-:Y:S05]  /*7180*/  BSYNC B3 ;  /* 0x0000000000037941 */ /* 0x000fea0003800000 */
.L_x_31842:
        /* <DEDUP_REMOVED lines=16> */
.L_x_31848:
[----:B------:R-:W-:Y:S05]  /*7290*/  BSYNC B4 ;  /* 0x0000000000047941 */ /* 0x000fea0003800000 */
.L_x_31847:
        /* <DEDUP_REMOVED lines=44> */
.L_x_31846:
[----:B------:R-:W-:Y:S05]  /*7560*/  BSYNC B3 ;  /* 0x0000000000037941 */ /* 0x000fea0003800000 */
.L_x_31845:
        /* <DEDUP_REMOVED lines=11> */
.L_x_31841:
[----:B------:R-:W-:Y:S05]  /*7620*/  BSYNC B2 ;  /* 0x0000000000027941 */ /* 0x000fea0003800000 */
.L_x_31839:
        /* <DEDUP_REMOVED lines=29> */
.L_x_31850:
[----:B------:R-:W-:Y:S05]  /*7800*/  BSYNC B2 ;  /* 0x0000000000027941 */ /* 0x000fea0003800000 */
.L_x_31849:
[----:B------:R-:W-:Y:S01]  /*7810*/  IADD3 R230, R230, 0x20, RZ ;  /* 0x00000020e6e67810 */ /* 0x000fe20007ffe0ff */
[----:B------:R-:W-:-:S07]  /*7820*/  VIADD R229, R229, 0x20 ;  /* 0x00000020e5e57836 */ /* 0x000fce0000000000 */
.L_x_31768:
[----:B------:R-:W-:Y:S05]  /*7830*/  BSYNC B1 ;  /* 0x0000000000017941 */ /* 0x000fea0003800000 */
.L_x_31767:
        /* <DEDUP_REMOVED lines=20> */
.L_x_31854:
        /* <DEDUP_REMOVED lines=12> */
.L_x_31857:
[----:B------:R-:W-:-:S07]  /*7a40*/  IMAD.MOV.U32 R172, RZ, RZ, R222 ;  /* 0x000000ffffac7224 */ /* 0x000fce00078e00de */
.L_x_31858:
[----:B------:R-:W-:Y:S05]  /*7a50*/  BSYNC B3 ;  /* 0x0000000000037941 */ /* 0x000fea0003800000 */
.L_x_31856:
        /* <DEDUP_REMOVED lines=16> */
.L_x_31862:
[----:B------:R-:W-:Y:S05]  /*7b60*/  BSYNC B4 ;  /* 0x0000000000047941 */ /* 0x000fea0003800000 */
.L_x_31861:
        /* <DEDUP_REMOVED lines=44> */
.L_x_31860:
[----:B------:R-:W-:Y:S05]  /*7e30*/  BSYNC B3 ;  /* 0x0000000000037941 */ /* 0x000fea0003800000 */
.L_x_31859:
        /* <DEDUP_REMOVED lines=11> */
.L_x_31855:
[----:B------:R-:W-:Y:S05]  /*7ef0*/  BSYNC B2 ;  /* 0x0000000000027941 */ /* 0x000fea0003800000 */
.L_x_31853:
        /* <DEDUP_REMOVED lines=8> */
.L_x_31864:
        /* <DEDUP_REMOVED lines=12> */
.L_x_31867:
[----:B------:R-:W-:-:S07]  /*8040*/  MOV R172, R222 ;  /* 0x000000de00ac7202 */ /* 0x000fce0000000f00 */
.L_x_31868:
[----:B------:R-:W-:Y:S05]  /*8050*/  BSYNC B3 ;  /* 0x0000000000037941 */ /* 0x000fea0003800000 */
.L_x_31866:
        /* <DEDUP_REMOVED lines=16> */
.L_x_31872:
[----:B------:R-:W-:Y:S05]  /*8160*/  BSYNC B4 ;  /* 0x0000000000047941 */ /* 0x000fea0003800000 */
.L_x_31871:
        /* <DEDUP_REMOVED lines=44> */
.L_x_31870:
[----:B------:R-:W-:Y:S05]  /*8430*/  BSYNC B3 ;  /* 0x0000000000037941 */ /* 0x000fea0003800000 */
.L_x_31869:
        /* <DEDUP_REMOVED lines=11> */
.L_x_31865:
[----:B------:R-:W-:Y:S05]  /*84f0*/  BSYNC B2 ;  /* 0x0000000000027941 */ /* 0x000fea0003800000 */
.L_x_31863:
        /* <DEDUP_REMOVED lines=8> */
.L_x_31874:
        /* <DEDUP_REMOVED lines=12> */
.L_x_31877:
[----:B------:R-:W-:-:S07]  /*8640*/  IMAD.MOV.U32 R172, RZ, RZ, R222 ;  /* 0x000000ffffac7224 */ /* 0x000fce00078e00de */
.L_x_31878:
[----:B------:R-:W-:Y:S05]  /*8650*/  BSYNC B3 ;  /* 0x0000000000037941 */ /* 0x000fea0003800000 */
.L_x_31876:
        /* <DEDUP_REMOVED lines=16> */
.L_x_31882:
[----:B------:R-:W-:Y:S05]  /*8760*/  BSYNC B4 ;  /* 0x0000000000047941 */ /* 0x000fea0003800000 */
.L_x_31881:
        /* <DEDUP_REMOVED lines=44> */
.L_x_31880:
[----:B------:R-:W-:Y:S05]  /*8a30*/  BSYNC B3 ;  /* 0x0000000000037941 */ /* 0x000fea0003800000 */
.L_x_31879:
        /* <DEDUP_REMOVED lines=11> */
.L_x_31875:
[----:B------:R-:W-:Y:S05]  /*8af0*/  BSYNC B2 ;  /* 0x0000000000027941 */ /* 0x000fea0003800000 */
.L_x_31873:
        /* <DEDUP_REMOVED lines=8> */
.L_x_31884:
        /* <DEDUP_REMOVED lines=12> */
.L_x_31887:
[----:B------:R-:W-:-:S07]  /*8c40*/  MOV R172, R222 ;  /* 0x000000de00ac7202 */ /* 0x000fce0000000f00 */
.L_x_31888:
[----:B------:R-:W-:Y:S05]  /*8c50*/  BSYNC B3 ;  /* 0x0000000000037941 */ /* 0x000fea0003800000 */
.L_x_31886:
        /* <DEDUP_REMOVED lines=16> */
.L_x_31892:
[----:B------:R-:W-:Y:S05]  /*8d60*/  BSYNC B4 ;  /* 0x0000000000047941 */ /* 0x000fea0003800000 */
.L_x_31891:
        /* <DEDUP_REMOVED lines=44> */
.L_x_31890:
[----:B------:R-:W-:Y:S05]  /*9030*/  BSYNC B3 ;  /* 0x0000000000037941 */ /* 0x000fea0003800000 */
.L_x_31889:
        /* <DEDUP_REMOVED lines=11> */
.L_x_31885:
[----:B------:R-:W-:Y:S05]  /*90f0*/  BSYNC B2 ;  /* 0x0000000000027941 */ /* 0x000fea0003800000 */
.L_x_31883:
        /* <DEDUP_REMOVED lines=8> */
.L_x_31894:
        /* <DEDUP_REMOVED lines=12> */
.L_x_31897:
[----:B------:R-:W-:-:S07]  /*9240*/  IMAD.MOV.U32 R210, RZ, RZ, R222 ;  /* 0x000000ffffd27224 */ /* 0x000fce00078e00de */
.L_x_31898:
[----:B------:R-:W-:Y:S05]  /*9250*/  BSYNC B3 ;  /* 0x0000000000037941 */ /* 0x000fea0003800000 */
.L_x_31896:
        /* <DEDUP_REMOVED lines=16> */
.L_x_31902:
[----:B------:R-:W-:Y:S05]  /*9360*/  BSYNC B4 ;  /* 0x0000000000047941 */ /* 0x000fea0003800000 */
.L_x_31901:
        /* <DEDUP_REMOVED lines=44> */
.L_x_31900:
[----:B------:R-:W-:Y:S05]  /*9630*/  BSYNC B3 ;  /* 0x0000000000037941 */ /* 0x000fea0003800000 */
.L_x_31899:
        /* <DEDUP_REMOVED lines=11> */
.L_x_31895:
[----:B------:R-:W-:Y:S05]  /*96f0*/  BSYNC B2 ;  /* 0x0000000000027941 */ /* 0x000fea0003800000 */
.L_x_31893:
        /* <DEDUP_REMOVED lines=8> */
.L_x_31904:
        /* <DEDUP_REMOVED lines=12> */
.L_x_31907:
[----:B------:R-:W-:-:S07]  /*9840*/  MOV R170, R222 ;  /* 0x000000de00aa7202 */ /* 0x000fce0000000f00 */
.L_x_31908:
[----:B------:R-:W-:Y:S05]  /*9850*/  BSYNC B3 ;  /* 0x0000000000037941 */ /* 0x000fea0003800000 */
.L_x_31906:
        /* <DEDUP_REMOVED lines=16> */
.L_x_31912:
[----:B------:R-:W-:Y:S05]  /*9960*/  BSYNC B4 ;  /* 0x0000000000047941 */ /* 0x000fea0003800000 */
.L_x_31911:
        /* <DEDUP_REMOVED lines=44> */
.L_x_31910:
[----:B------:R-:W-:Y:S05]  /*9c30*/  BSYNC B3 ;  /* 0x0000000000037941 */ /* 0x000fea0003800000 */
.L_x_31909:
        /* <DEDUP_REMOVED lines=11> */
.L_x_31905:
[----:B------:R-:W-:Y:S05]  /*9cf0*/  BSYNC B2 ;  /* 0x0000000000027941 */ /* 0x000fea0003800000 */
.L_x_31903:
        /* <DEDUP_REMOVED lines=8> */
.L_x_31914:
        /* <DEDUP_REMOVED lines=12> */
.L_x_31917:
[----:B------:R-:W-:-:S07]  /*9e40*/  IMAD.MOV.U32 R208, RZ, RZ, R222 ;  /* 0x000000ffffd07224 */ /* 0x000fce00078e00de */
.L_x_31918:
[----:B------:R-:W-:Y:S05]  /*9e50*/  BSYNC B3 ;  /* 0x0000000000037941 */ /* 0x000fea0003800000 */
.L_x_31916:
        /* <DEDUP_REMOVED lines=16> */
.L_x_31922:
[----:B------:R-:W-:Y:S05]  /*9f60*/  BSYNC B4 ;  /* 0x0000000000047941 */ /* 0x000fea0003800000 */
.L_x_31921:
        /* <DEDUP_REMOVED lines=44> */
.L_x_31920:
[----:B------:R-:W-:Y:S05]  /*a230*/  BSYNC B3 ;  /* 0x0000000000037941 */ /* 0x000fea0003800000 */
.L_x_31919:
        /* <DEDUP_REMOVED lines=11> */
.L_x_31915:
[----:B------:R-:W-:Y:S05]  /*a2f0*/  BSYNC B2 ;  /* 0x0000000000027941 */ /* 0x000fea0003800000 */
.L_x_31913:
        /* <DEDUP_REMOVED lines=8> */
.L_x_31924:
        /* <DEDUP_REMOVED lines=12> */
.L_x_31927:
[----:B------:R-:W-:-:S07]  /*a440*/  MOV R168, R222 ;  /* 0x000000de00a87202 */ /* 0x000fce0000000f00 */
.L_x_31928:
[----:B------:R-:W-:Y:S05]  /*a450*/  BSYNC B3 ;  /* 0x0000000000037941 */ /* 0x000fea0003800000 */
.L_x_31926:
        /* <DEDUP_REMOVED lines=16> */
.L_x_31932:
[----:B------:R-:W-:Y:S05]  /*a560*/  BSYNC B4 ;  /* 0x0000000000047941 */ /* 0x000fea0003800000 */
.L_x_31931:
        /* <DEDUP_REMOVED lines=44> */
.L_x_31930:
[----:B------:R-:W-:Y:S05]  /*a830*/  BSYNC B3 ;  /* 0x0000000000037941 */ /* 0x000fea0003800000 */
.L_x_31929:
        /* <DEDUP_REMOVED lines=11> */
.L_x_31925:
[----:B------:R-:W-:Y:S05]  /*a8f0*/  BSYNC B2 ;  /* 0x0000000000027941 */ /* 0x000fea0003800000 */
.L_x_31923:
        /* <DEDUP_REMOVED lines=29> */
.L_x_31934:
[----:B------:R-:W-:Y:S05]  /*aad0*/  BSYNC B2 ;  /* 0x0000000000027941 */ /* 0x000fea0003800000 */
.L_x_31933:
[----:B------:R-:W-:Y:S01]  /*aae0*/  VIADD R230, R230, 0x20 ;  /* 0x00000020e6e67836 */ /* 0x000fe20000000000 */
[----:B------:R-:W-:-:S07]  /*aaf0*/  IADD3 R229, R229, 0x20, RZ ;  /* 0x00000020e5e57810 */ /* 0x000fce0007ffe0ff */
.L_x_31852:
[----:B------:R-:W-:Y:S05]  /*ab00*/  BSYNC B1 ;  /* 0x0000000000017941 */ /* 0x000fea0003800000 */
.L_x_31851:
        /* <DEDUP_REMOVED lines=17> */
[----:B------:R-:W-:Y:S02]  /*ac20*/  IMAD.MOV.U32 R20, RZ, RZ, R218 ;  /* 0x000000ffff147224 */ /* 0x000fe400078e00da */
[----:B-----5:R-:W-:Y:S01]  /*ac30*/  HADD2.F32 R27, -RZ, R160.H0_H0 ;  /* 0x200000a0ff1b7230 */ /* 0x020fe20000004100 */
[----:B------:R-:W-:Y:S06]  /*ac40*/  BRA `(.L_x_31939) ;  /* 0x00000004005c7947 */ /* 0x000fec0003800000 */
.L_x_31938:
        /* <DEDUP_REMOVED lines=12> */
.L_x_31941:
[----:B01----:R-:W-:-:S07]  /*ad10*/  MOV R164, R222 ;  /* 0x000000de00a47202 */ /* 0x003fce0000000f00 */
.L_x_31942:
[----:B------:R-:W-:Y:S05]  /*ad20*/  BSYNC B3 ;  /* 0x0000000000037941 */ /* 0x000fea0003800000 */
.L_x_31940:
        /* <DEDUP_REMOVED lines=16> */
.L_x_31946:
[----:B------:R-:W-:Y:S05]  /*ae30*/  BSYNC B4 ;  /* 0x0000000000047941 */ /* 0x000fea0003800000 */
.L_x_31945:
        /* <DEDUP_REMOVED lines=44> */
.L_x_31944:
[----:B------:R-:W-:Y:S05]  /*b100*/  BSYNC B3 ;  /* 0x0000000000037941 */ /* 0x000fea0003800000 */
.L_x_31943:
        /* <DEDUP_REMOVED lines=11> */
.L_x_31939:
[----:B------:R-:W-:Y:S05]  /*b1c0*/  BSYNC B2 ;  /* 0x0000000000027941 */ /* 0x000fea0003800000 */
.L_x_31937:
        /* <DEDUP_REMOVED lines=8> */
.L_x_31948:
        /* <DEDUP_REMOVED lines=12> */
.L_x_31951:
[----:B------:R-:W-:-:S07]  /*b310*/  IMAD.MOV.U32 R26, RZ, RZ, R222 ;  /* 0x000000ffff1a7224 */ /* 0x000fce00078e00de */
.L_x_31952:
[----:B------:R-:W-:Y:S05]  /*b320*/  BSYNC B3 ;  /* 0x0000000000037941 */ /* 0x000fea0003800000 */
.L_x_31950:
        /* <DEDUP_REMOVED lines=16> */
.L_x_31956:
[----:B------:R-:W-:Y:S05]  /*b430*/  BSYNC B4 ;  /* 0x0000000000047941 */ /* 0x000fea0003800000 */
.L_x_31955:
        /* <DEDUP_REMOVED lines=44> */
.L_x_31954:
[----:B------:R-:W-:Y:S05]  /*b700*/  BSYNC B3 ;  /* 0x0000000000037941 */ /* 0x000fea0003800000 */
.L_x_31953:
        /* <DEDUP_REMOVED lines=11> */
.L_x_31949:
[----:B------:R-:W-:Y:S05]  /*b7c0*/  BSYNC B2 ;  /* 0x0000000000027941 */ /* 0x000fea0003800000 */
.L_x_31947:
        /* <DEDUP_REMOVED lines=8> */
.L_x_31958:
        /* <DEDUP_REMOVED lines=12> */
.L_x_31961:
[----:B01----:R-:W-:-:S07]  /*b910*/  MOV R166, R222 ;  /* 0x000000de00a67202 */ /* 0x003fce0000000f00 */
.L_x_31962:
[----:B------:R-:W-:Y:S05]  /*b920*/  BSYNC B3 ;  /* 0x0000000000037941 */ /* 0x000fea0003800000 */
.L_x_31960:
        /* <DEDUP_REMOVED lines=16> */
.L_x_31966:
[----:B------:R-:W-:Y:S05]  /*ba30*/  BSYNC B4 ;  /* 0x0000000000047941 */ /* 0x000fea0003800000 */
.L_x_31965:
        /* <DEDUP_REMOVED lines=44> */
.L_x_31964:
[----:B------:R-:W-:Y:S05]  /*bd00*/  BSYNC B3 ;  /* 0x0000000000037941 */ /* 0x000fea0003800000 */
.L_x_31963:
        /* <DEDUP_REMOVED lines=11> */
.L_x_31959:
[----:B------:R-:W-:Y:S05]  /*bdc0*/  BSYNC B2 ;  /* 0x0000000000027941 */ /* 0x000fea0003800000 */
.L_x_31957:
        /* <DEDUP_REMOVED lines=8> */
.L_x_31968:
        /* <DEDUP_REMOVED lines=12> */
.L_x_31971:
[----:B------:R-:W-:-:S07]  /*bf10*/  IMAD.MOV.U32 R24, RZ, RZ, R222 ;  /* 0x000000ffff187224 */ /* 0x000fce00078e00de */
.L_x_31972:
[----:B------:R-:W-:Y:S05]  /*bf20*/  BSYNC B3 ;  /* 0x0000000000037941 */ /* 0x000fea0003800000 */
.L_x_31970:
        /* <DEDUP_REMOVED lines=16> */
.L_x_31976:
[----:B------:R-:W-:Y:S05]  /*c030*/  BSYNC B4 ;  /* 0x0000000000047941 */ /* 0x000fea0003800000 */
.L_x_31975:
        /* <DEDUP_REMOVED lines=44> */
.L_x_31974:
[----:B------:R-:W-:Y:S05]  /*c300*/  BSYNC B3 ;  /* 0x0000000000037941 */ /* 0x000fea0003800000 */
.L_x_31973:
        /* <DEDUP_REMOVED lines=11> */
.L_x_31969:
[----:B------:R-:W-:Y:S05]  /*c3c0*/  BSYNC B2 ;  /* 0x0000000000027941 */ /* 0x000fea0003800000 */
.L_x_31967:
        /* <DEDUP_REMOVED lines=8> */
.L_x_31978:
        /* <DEDUP_REMOVED lines=12> */
.L_x_31981:
[----:B------:R-:W-:-:S07]  /*c510*/  MOV R210, R222 ;  /* 0x000000de00d27202 */ /* 0x000fce0000000f00 */
.L_x_31982:
[----:B------:R-:W-:Y:S05]  /*c520*/  BSYNC B3 ;  /* 0x0000000000037941 */ /* 0x000fea0003800000 */
.L_x_31980:
        /* <DEDUP_REMOVED lines=16> */
.L_x_31986:
[----:B------:R-:W-:Y:S05]  /*c630*/  BSYNC B4 ;  /* 0x0000000000047941 */ /* 0x000fea0003800000 */
.L_x_31985:
        /* <DEDUP_REMOVED lines=44> */
.L_x_31984:
[----:B------:R-:W-:Y:S05]  /*c900*/  BSYNC B3 ;  /* 0x0000000000037941 */ /* 0x000fea0003800000 */
.L_x_31983:
        /* <DEDUP_REMOVED lines=11> */
.L_x_31979:
[----:B------:R-:W-:Y:S05]  /*c9c0*/  BSYNC B2 ;  /* 0x0000000000027941 */ /* 0x000fea0003800000 */
.L_x_31977:
[----:B------:R-:W-:Y:S04]  /*c9d0*/  BSSY B2, `(.L_x_31987) ;  /* 0x000005f000027945 */ /* 0x000fe80003800000 */
[----:B------:R-:W-:Y:S05]  /*c9e0*/  @P3 BRA `(.L_x_31988) ;  /* 0x0000000000183947 */ /* 0x000fea0003800000 */
[----:B------:R-:W-:Y:S01]  /*c9f0*/  MOV R22, RZ ;  /* 0x000000ff00167202 */ /* 0x000fe20000000f00 */
[----:B01----:R-:W-:Y:S01]  /*ca00*/  IMAD.MOV.U32 R164, RZ, RZ, R20 ;  /* 0x000000ffffa47224 */ /* 0x003fe200078e0014 */
[----:B------:R-:W-:Y:S06]  /*ca10*/  @!P2 BRA `(.L_x_31989) ;  /* 0x000000040068a947 */ /* 0x000fec0003800000 */
[----:B------:R-:W-:Y:S01]  /*ca20*/  MOV R164, R20 ;  /* 0x0000001400a47202 */ /* 0x000fe20000000f00 */
[----:B-----5:R-:W-:Y:S01]  /*ca30*/  HADD2.F32 R22, -RZ, R162.H1_H1 ;  /* 0x300000a2ff167230 */ /* 0x020fe20000004100 */
[----:B------:R-:W-:Y:S06]  /*ca40*/  BRA `(.L_x_31989) ;  /* 0x00000004005c7947 */ /* 0x000fec0003800000 */
.L_x_31988:
        /* <DEDUP_REMOVED lines=12> */
.L_x_31991:
[----:B------:R-:W-:-:S07]  /*cb10*/  IMAD.MOV.U32 R22, RZ, RZ, R222 ;  /* 0x000000ffff167224 */ /* 0x000fce00078e00de */
.L_x_31992:
[----:B------:R-:W-:Y:S05]  /*cb20*/  BSYNC B3 ;  /* 0x0000000000037941 */ /* 0x000fea0003800000 */
.L_x_31990:
        /* <DEDUP_REMOVED lines=16> */
.L_x_31996:
[----:B------:R-:W-:Y:S05]  /*cc30*/  BSYNC B4 ;  /* 0x0000000000047941 */ /* 0x000fea0003800000 */
.L_x_31995:
        /* <DEDUP_REMOVED lines=44> */
.L_x_31994:
[----:B------:R-:W-:Y:S05]  /*cf00*/  BSYNC B3 ;  /* 0x0000000000037941 */ /* 0x000fea0003800000 */
.L_x_31993:
        /* <DEDUP_REMOVED lines=11> */
.L_x_31989:
[----:B------:R-:W-:Y:S05]  /*cfc0*/  BSYNC B2 ;  /* 0x0000000000027941 */ /* 0x000fea0003800000 */
.L_x_31987:
        /* <DEDUP_REMOVED lines=8> */
.L_x_31998:
        /* <DEDUP_REMOVED lines=12> */
.L_x_32001:
[----:B------:R-:W-:-:S07]  /*d110*/  MOV R208, R222 ;  /* 0x000000de00d07202 */ /* 0x000fce0000000f00 */
.L_x_32002:
[----:B------:R-:W-:Y:S05]  /*d120*/  BSYNC B3 ;  /* 0x0000000000037941 */ /* 0x000fea0003800000 */
.L_x_32000:
        /* <DEDUP_REMOVED lines=16> */
.L_x_32006:
[----:B------:R-:W-:Y:S05]  /*d230*/  BSYNC B4 ;  /* 0x0000000000047941 */ /* 0x000fea0003800000 */
.L_x_32005:
        /* <DEDUP_REMOVED lines=44> */
.L_x_32004:
[----:B------:R-:W-:Y:S05]  /*d500*/  BSYNC B3 ;  /* 0x0000000000037941 */ /* 0x000fea0003800000 */
.L_x_32003:
        /* <DEDUP_REMOVED lines=11> */
.L_x_31999:
[----:B------:R-:W-:Y:S05]  /*d5c0*/  BSYNC B2 ;  /* 0x0000000000027941 */ /* 0x000fea0003800000 */
.L_x_31997:
        /* <DEDUP_REMOVED lines=8> */
.L_x_32008:
        /* <DEDUP_REMOVED lines=12> */
.L_x_32011:
[----:B------:R-:W-:-:S07]  /*d710*/  IMAD.MOV.U32 R20, RZ, RZ, R222 ;  /* 0x000000ffff147224 */ /* 0x000fce00078e00de */
.L_x_32012:
[----:B------:R-:W-:Y:S05]  /*d720*/  BSYNC B3 ;  /* 0x0000000000037941 */ /* 0x000fea0003800000 */
.L_x_32010:
        /* <DEDUP_REMOVED lines=16> */
.L_x_32016:
[----:B------:R-:W-:Y:S05]  /*d830*/  BSYNC B4 ;  /* 0x0000000000047941 */ /* 0x000fea0003800000 */
.L_x_32015:
        /* <DEDUP_REMOVED lines=44> */
.L_x_32014:
[----:B------:R-:W-:Y:S05]  /*db00*/  BSYNC B3 ;  /* 0x0000000000037941 */ /* 0x000fea0003800000 */
.L_x_32013:
        /* <DEDUP_REMOVED lines=11> */
.L_x_32009:
[----:B------:R-:W-:Y:S05]  /*dbc0*/  BSYNC B2 ;  /* 0x0000000000027941 */ /* 0x000fea0003800000 */
.L_x_32007:
        /* <DEDUP_REMOVED lines=29> */
.L_x_32018:
[----:B------:R-:W-:Y:S05]  /*dda0*/  BSYNC B2 ;  /* 0x0000000000027941 */ /* 0x000fea0003800000 */
.L_x_32017:
[----:B------:R-:W-:Y:S01]  /*ddb0*/  IADD3 R230, R230, 0x20, RZ ;  /* 0x00000020e6e67810 */ /* 0x000fe20007ffe0ff */
[----:B------:R-:W-:-:S07]  /*ddc0*/  VIADD R229, R229, 0x20 ;  /* 0x00000020e5e57836 */ /* 0x000fce0000000000 */
.L_x_31936:
[----:B------:R-:W-:Y:S05]  /*ddd0*/  BSYNC B1 ;  /* 0x0000000000017941 */ /* 0x000fea0003800000 */
.L_x_31935:
        /* <DEDUP_REMOVED lines=18> */
[----:B-----5:R-:W-:Y:S01]  /*df00*/  HADD2.F32 R19, -RZ, R160.H0_H0 ;  /* 0x200000a0ff137230 */ /* 0x020fe20000004100 */
[----:B------:R-:W-:Y:S06]  /*df10*/  BRA `(.L_x_32023) ;  /* 0x00000004005c7947 */ /* 0x000fec0003800000 */
.L_x_32022:
        /* <DEDUP_REMOVED lines=12> */
.L_x_32025:
[----:B01----:R-:W-:-:S07]  /*dfe0*/  IMAD.MOV.U32 R164, RZ, RZ, R222 ;  /* 0x000000ffffa47224 */ /* 0x003fce00078e00de */
.L_x_32026:
[----:B------:R-:W-:Y:S05]  /*dff0*/  BSYNC B3 ;  /* 0x0000000000037941 */ /* 0x000fea0003800000 */
.L_x_32024:
        /* <DEDUP_REMOVED lines=16> */
.L_x_32030:
[----:B------:R-:W-:Y:S05]  /*e100*/  BSYNC B4 ;  /* 0x0000000000047941 */ /* 0x000fea0003800000 */
.L_x_32029:
        /* <DEDUP_REMOVED lines=44> */
.L_x_32028:
[----:B------:R-:W-:Y:S05]  /*e3d0*/  BSYNC B3 ;  /* 0x0000000000037941 */ /* 0x000fea0003800000 */
.L_x_32027:
        /* <DEDUP_REMOVED lines=11> */
.L_x_32023:
[----:B------:R-:W-:Y:S05]  /*e490*/  BSYNC B2 ;  /* 0x0000000000027941 */ /* 0x000fea0003800000 */
.L_x_32021:
        /* <DEDUP_REMOVED lines=8> */
.L_x_32032:
        /* <DEDUP_REMOVED lines=12> */
.L_x_32035:
[----:B------:R-:W-:-:S07]  /*e5e0*/  MOV R18, R222 ;  /* 0x000000de00127202 */ /* 0x000fce0000000f00 */
.L_x_32036:
[----:B------:R-:W-:Y:S05]  /*e5f0*/  BSYNC B3 ;  /* 0x0000000000037941 */ /* 0x000fea0003800000 */
.L_x_32034:
        /* <DEDUP_REMOVED lines=16> */
.L_x_32040:
[----:B------:R-:W-:Y:S05]  /*e700*/  BSYNC B4 ;  /* 0x0000000000047941 */ /* 0x000fea0003800000 */
.L_x_32039:
        /* <DEDUP_REMOVED lines=44> */
.L_x_32038:
[----:B------:R-:W-:Y:S05]  /*e9d0*/  BSYNC B3 ;  /* 0x0000000000037941 */ /* 0x000fea0003800000 */
.L_x_32037:
        /* <DEDUP_REMOVED lines=11> */
.L_x_32033:
[----:B------:R-:W-:Y:S05]  /*ea90*/  BSYNC B2 ;  /* 0x0000000000027941 */ /* 0x000fea0003800000 */
.L_x_32031:
        /* <DEDUP_REMOVED lines=8> */
.L_x_32042:
        /* <DEDUP_REMOVED lines=12> */
.L_x_32045:
[----:B01----:R-:W-:-:S07]  /*ebe0*/  IMAD.MOV.U32 R166, RZ, RZ, R222 ;  /* 0x000000ffffa67224 */ /* 0x003fce00078e00de */
.L_x_32046:
[----:B------:R-:W-:Y:S05]  /*ebf0*/  BSYNC B3 ;  /* 0x0000000000037941 */ /* 0x000fea0003800000 */
.L_x_32044:
        /* <DEDUP_REMOVED lines=16> */
.L_x_32050:
[----:B------:R-:W-:Y:S05]  /*ed00*/  BSYNC B4 ;  /* 0x0000000000047941 */ /* 0x000fea0003800000 */
.L_x_32049:
        /* <DEDUP_REMOVED lines=44> */
.L_x_32048:
[----:B------:R-:W-:Y:S05]  /*efd0*/  BSYNC B3 ;  /* 0x0000000000037941 */ /* 0x000fea0003800000 */
.L_x_32047:
        /* <DEDUP_REMOVED lines=11> */
.L_x_32043:
[----:B------:R-:W-:Y:S05]  /*f090*/  BSYNC B2 ;  /* 0x0000000000027941 */ /* 0x000fea0003800000 */
.L_x_32041:
        /* <DEDUP_REMOVED lines=8> */
.L_x_32052:
        /* <DEDUP_REMOVED lines=12> */
.L_x_32055:
[----:B------:R-:W-:-:S07]  /*f1e0*/  MOV R16, R222 ;  /* 0x000000de00107202 */ /* 0x000fce0000000f00 */
.L_x_32056:
[----:B------:R-:W-:Y:S05]  /*f1f0*/  BSYNC B3 ;  /* 0x0000000000037941 */ /* 0x000fea0003800000 */
.L_x_32054:
        /* <DEDUP_REMOVED lines=16> */
.L_x_32060:
[----:B------:R-:W-:Y:S05]  /*f300*/  BSYNC B4 ;  /* 0x0000000000047941 */ /* 0x000fea0003800000 */
.L_x_32059:
        /* <DEDUP_REMOVED lines=44> */
.L_x_32058:
[----:B------:R-:W-:Y:S05]  /*f5d0*/  BSYNC B3 ;  /* 0x0000000000037941 */ /* 0x000fea0003800000 */
.L_x_32057:
        /* <DEDUP_REMOVED lines=11> */
.L_x_32053:
[----:B------:R-:W-:Y:S05]  /*f690*/  BSYNC B2 ;  /* 0x0000000000027941 */ /* 0x000fea0003800000 */
.L_x_32051:
        /* <DEDUP_REMOVED lines=8> */
.L_x_32062:
        /* <DEDUP_REMOVED lines=12> */
.L_x_32065:
[----:B------:R-:W-:-:S07]  /*f7e0*/  IMAD.MOV.U32 R210, RZ, RZ, R222 ;  /* 0x000000ffffd27224 */ /* 0x000fce00078e00de */
.L_x_32066:
[----:B------:R-:W-:Y:S05]  /*f7f0*/  BSYNC B3 ;  /* 0x0000000000037941 */ /* 0x000fea0003800000 */
.L_x_32064:
        /* <DEDUP_REMOVED lines=16> */
.L_x_32070:
[----:B------:R-:W-:Y:S05]  /*f900*/  BSYNC B4 ;  /* 0x0000000000047941 */ /* 0x000fea0003800000 */
.L_x_32069:
        /* <DEDUP_REMOVED lines=44> */
.L_x_32068:
[----:B------:R-:W-:Y:S05]  /*fbd0*/  BSYNC B3 ;  /* 0x0000000000037941 */ /* 0x000fea0003800000 */
.L_x_32067:
        /* <DEDUP_REMOVED lines=11> */
.L_x_32063:
[----:B------:R-:W-:Y:S05]  /*fc90*/  BSYNC B2 ;  /* 0x0000000000027941 */ /* 0x000fea0003800000 */
.L_x_32061:
[----:B------:R-:W-:Y:S04]  /*fca0*/  BSSY B2, `(.L_x_32071) ;  /* 0x000005f000027945 */ /* 0x000fe80003800000 */
[----:B------:R-:W-:Y:S05]  /*fcb0*/  @P3 BRA `(.L_x_32072) ;  /* 0x0000000000183947 */ /* 0x000fea0003800000 */
[----:B------:R-:W-:Y:S01]  /*fcc0*/  IMAD.MOV.U32 R14, RZ, RZ, RZ ;  /* 0x000000ffff0e7224 */ /* 0x000fe200078e00ff */
[----:B01----:R-:W-:Y:S01]  /*fcd0*/  MOV R164, R12 ;  /* 0x0000000c00a47202 */ /* 0x003fe20000000f00 */
[----:B------:R-:W-:Y:S06]  /*fce0*/  @!P2 BRA `(.L_x_32073) ;  /* 0x000000040068a947 */ /* 0x000fec0003800000 */
[----:B------:R-:W-:Y:S02]  /*fcf0*/  IMAD.MOV.U32 R164, RZ, RZ, R12 ;  /* 0x000000ffffa47224 */ /* 0x000fe400078e000c */
[----:B-----5:R-:W-:Y:S01]  /*fd00*/  HADD2.F32 R14, -RZ, R162.H1_H1 ;  /* 0x300000a2ff0e7230 */ /* 0x020fe20000004100 */
[----:B------:R-:W-:Y:S06]  /*fd10*/  BRA `(.L_x_32073) ;  /* 0x00000004005c7947 */ /* 0x000fec0003800000 */
.L_x_32072:
        /* <DEDUP_REMOVED lines=12> */
.L_x_32075:
[----:B------:R-:W-:-:S07]  /*fde0*/  MOV R14, R222 ;  /* 0x000000de000e7202 */ /* 0x000fce0000000f00 */
.L_x_32076:
[----:B------:R-:W-:Y:S05]  /*fdf0*/  BSYNC B3 ;  /* 0x0000000000037941 */ /* 0x000fea0003800000 */
.L_x_32074:
        /* <DEDUP_REMOVED lines=16> */
.L_x_32080:
[----:B------:R-:W-:Y:S05]  /*ff00*/  BSYNC B4 ;  /* 0x0000000000047941 */ /* 0x000fea0003800000 */
.L_x_32079:
        /* <DEDUP_REMOVED lines=44> */
.L_x_32078:
[----:B------:R-:W-:Y:S05]  /*101d0*/  BSYNC B3 ;  /* 0x0000000000037941 */ /* 0x000fea0003800000 */
.L_x_32077:
        /* <DEDUP_REMOVED lines=11> */
.L_x_32073:
[----:B------:R-:W-:Y:S05]  /*10290*/  BSYNC B2 ;  /* 0x0000000000027941 */ /* 0x000fea0003800000 */
.L_x_32071:
        /* <DEDUP_REMOVED lines=8> */
.L_x_32082:
        /* <DEDUP_REMOVED lines=12> */
.L_x_32085:
[----:B------:R-:W-:-:S07]  /*103e0*/  IMAD.MOV.U32 R208, RZ, RZ, R222 ;  /* 0x000000ffffd07224 */ /* 0x000fce00078e00de */
.L_x_32086:
[----:B------:R-:W-:Y:S05]  /*103f0*/  BSYNC B3 ;  /* 0x0000000000037941 */ /* 0x000fea0003800000 */
.L_x_32084:
        /* <DEDUP_REMOVED lines=16> */
.L_x_32090:
[----:B------:R-:W-:Y:S05]  /*10500*/  BSYNC B4 ;  /* 0x0000000000047941 */ /* 0x000fea0003800000 */
.L_x_32089:
        /* <DEDUP_REMOVED lines=44> */
.L_x_32088:
[----:B------:R-:W-:Y:S05]  /*107d0*/  BSYNC B3 ;  /* 0x0000000000037941 */ /* 0x000fea0003800000 */
.L_x_32087:
        /* <DEDUP_REMOVED lines=11> */
.L_x_32083:
[----:B------:R-:W-:Y:S05]  /*10890*/  BSYNC B2 ;  /* 0x0000000000027941 */ /* 0x000fea0003800000 */
.L_x_32081:
        /* <DEDUP_REMOVED lines=8> */
.L_x_32092:
        /* <DEDUP_REMOVED lines=12> */
.L_x_32095:
[----:B------:R-:W-:-:S07]  /*109e0*/  MOV R12, R222 ;  /* 0x000000de000c7202 */ /* 0x000fce0000000f00 */
.L_x_32096:
[----:B------:R-:W-:Y:S05]  /*109f0*/  BSYNC B3 ;  /* 0x0000000000037941 */ /* 0x000fea0003800000 */
.L_x_32094:
        /* <DEDUP_REMOVED lines=16> */
.L_x_32100:
[----:B------:R-:W-:Y:S05]  /*10b00*/  BSYNC B4 ;  /* 0x0000000000047941 */ /* 0x000fea0003800000 */
.L_x_32099:
        /* <DEDUP_REMOVED lines=44> */
.L_x_32098:
[----:B------:R-:W-:Y:S05]  /*10dd0*/  BSYNC B3 ;  /* 0x0000000000037941 */ /* 0x000fea0003800000 */
.L_x_32097:
        /* <DEDUP_REMOVED lines=11> */
.L_x_32093:
[----:B------:R-:W-:Y:S05]  /*10e90*/  BSYNC B2 ;  /* 0x0000000000027941 */ /* 0x000fea0003800000 */
.L_x_32091:
        /* <DEDUP_REMOVED lines=29> */
.L_x_32102:
[----:B------:R-:W-:Y:S05]  /*11070*/  BSYNC B2 ;  /* 0x0000000000027941 */ /* 0x000fea0003800000 */
.L_x_32101:
[----:B------:R-:W-:Y:S01]  /*11080*/  VIADD R230, R230, 0x20 ;  /* 0x00000020e6e67836 */ /* 0x000fe20000000000 */
[----:B------:R-:W-:-:S07]  /*11090*/  IADD3 R229, R229, 0x20, RZ ;  /* 0x00000020e5e57810 */ /* 0x000fce0007ffe0ff */
.L_x_32020:
[----:B------:R-:W-:Y:S05]  /*110a0*/  BSYNC B1 ;  /* 0x0000000000017941 */ /* 0x000fea0003800000 */
.L_x_32019:
        /* <DEDUP_REMOVED lines=20> */
.L_x_32106:
        /* <DEDUP_REMOVED lines=12> */
.L_x_32109:
[----:B01----:R-:W-:-:S07]  /*112b0*/  MOV R164, R222 ;  /* 0x000000de00a47202 */ /* 0x003fce0000000f00 */
.L_x_32110:
[----:B------:R-:W-:Y:S05]  /*112c0*/  BSYNC B3 ;  /* 0x0000000000037941 */ /* 0x000fea0003800000 */
.L_x_32108:
        /* <DEDUP_REMOVED lines=16> */
.L_x_32114:
[----:B------:R-:W-:Y:S05]  /*113d0*/  BSYNC B4 ;  /* 0x0000000000047941 */ /* 0x000fea0003800000 */
.L_x_32113:
        /* <DEDUP_REMOVED lines=44> */
.L_x_32112:
[----:B------:R-:W-:Y:S05]  /*116a0*/  BSYNC B3 ;  /* 0x0000000000037941 */ /* 0x000fea0003800000 */
.L_x_32111:
        /* <DEDUP_REMOVED lines=11> */
.L_x_32107:
[----:B------:R-:W-:Y:S05]  /*11760*/  BSYNC B2 ;  /* 0x0000000000027941 */ /* 0x000fea0003800000 */
.L_x_32105:
        /* <DEDUP_REMOVED lines=8> */
.L_x_32116:
        /* <DEDUP_REMOVED lines=12> */
.L_x_32119:
[----:B------:R-:W-:-:S07]  /*118b0*/  IMAD.MOV.U32 R10, RZ, RZ, R222 ;  /* 0x000000ffff0a7224 */ /* 0x000fce00078e00de */
.L_x_32120:
[----:B------:R-:W-:Y:S05]  /*118c0*/  BSYNC B3 ;  /* 0x0000000000037941 */ /* 0x000fea0003800000 */
.L_x_32118:
        /* <DEDUP_REMOVED lines=16> */
.L_x_32124:
[----:B------:R-:W-:Y:S05]  /*119d0*/  BSYNC B4 ;  /* 0x0000000000047941 */ /* 0x000fea0003800000 */
.L_x_32123:
        /* <DEDUP_REMOVED lines=44> */
.L_x_32122:
[----:B------:R-:W-:Y:S05]  /*11ca0*/  BSYNC B3 ;  /* 0x0000000000037941 */ /* 0x000fea0003800000 */
.L_x_32121:
        /* <DEDUP_REMOVED lines=11> */
.L_x_32117:
[----:B------:R-:W-:Y:S05]  /*11d60*/  BSYNC B2 ;  /* 0x0000000000027941 */ /* 0x000fea0003800000 */
.L_x_32115:
        /* <DEDUP_REMOVED lines=8> */
.L_x_32126:
        /* <DEDUP_REMOVED lines=12> */
.L_x_32129:
[----:B01----:R-:W-:-:S07]  /*11eb0*/  MOV R166, R222 ;  /* 0x000000de00a67202 */ /* 0x003fce0000000f00 */
.L_x_32130:
[----:B------:R-:W-:Y:S05]  /*11ec0*/  BSYNC B3 ;  /* 0x0000000000037941 */ /* 0x000fea0003800000 */
.L_x_32128:
        /* <DEDUP_REMOVED lines=16> */
.L_x_32134:
[----:B------:R-:W-:Y:S05]  /*11fd0*/  BSYNC B4 ;  /* 0x0000000000047941 */ /* 0x000fea0003800000 */
.L_x_32133:
        /* <DEDUP_REMOVED lines=44> */
.L_x_32132:
[----:B------:R-:W-:Y:S05]  /*122a0*/  BSYNC B3 ;  /* 0x0000000000037941 */ /* 0x000fea0003800000 */
.L_x_32131:
        /* <DEDUP_REMOVED lines=11> */
.L_x_32127:
[----:B------:R-:W-:Y:S05]  /*12360*/  BSYNC B2 ;  /* 0x0000000000027941 */ /* 0x000fea0003800000 */
.L_x_32125:
        /* <DEDUP_REMOVED lines=8> */
.L_x_32136:
        /* <DEDUP_REMOVED lines=12> */
.L_x_32139:
[----:B------:R-:W-:-:S07]  /*124b0*/  IMAD.MOV.U32 R8, RZ, RZ, R222 ;  /* 0x000000ffff087224 */ /* 0x000fce00078e00de */
.L_x_32140:
[----:B------:R-:W-:Y:S05]  /*124c0*/  BSYNC B3 ;  /* 0x0000000000037941 */ /* 0x000fea0003800000 */
.L_x_32138:
        /* <DEDUP_REMOVED lines=16> */
.L_x_32144:
[----:B------:R-:W-:Y:S05]  /*125d0*/  BSYNC B4 ;  /* 0x0000000000047941 */ /* 0x000fea0003800000 */
.L_x_32143:
        /* <DEDUP_REMOVED lines=44> */
.L_x_32142:
[----:B------:R-:W-:Y:S05]  /*128a0*/  BSYNC B3 ;  /* 0x0000000000037941 */ /* 0x000fea0003800000 */
.L_x_32141:
        /* <DEDUP_REMOVED lines=11> */
.L_x_32137:
[----:B------:R-:W-:Y:S05]  /*12960*/  BSYNC B2 ;  /* 0x0000000000027941 */ /* 0x000fea0003800000 */
.L_x_32135:
        /* <DEDUP_REMOVED lines=8> */
.L_x_32146:
        /* <DEDUP_REMOVED lines=12> */
.L_x_32149:
[----:B------:R-:W-:-:S07]  /*12ab0*/  MOV R210, R222 ;  /* 0x000000de00d27202 */ /* 0x000fce0000000f00 */
.L_x_32150:
[----:B------:R-:W-:Y:S05]  /*12ac0*/  BSYNC B3 ;  /* 0x0000000000037941 */ /* 0x000fea0003800000 */
.L_x_32148:
        /* <DEDUP_REMOVED lines=16> */
.L_x_32154:
[----:B------:R-:W-:Y:S05]  /*12bd0*/  BSYNC B4 ;  /* 0x0000000000047941 */ /* 0x000fea0003800000 */
.L_x_32153:
        /* <DEDUP_REMOVED lines=44> */
.L_x_32152:
[----:B------:R-:W-:Y:S05]  /*12ea0*/  BSYNC B3 ;  /* 0x0000000000037941 */ /* 0x000fea0003800000 */
.L_x_32151:
        /* <DEDUP_REMOVED lines=11> */
.L_x_32147:
[----:B------:R-:W-:Y:S05]  /*12f60*/  BSYNC B2 ;  /* 0x0000000000027941 */ /* 0x000fea0003800000 */
.L_x_32145:
        /* <DEDUP_REMOVED lines=8> */
.L_x_32156:
        /* <DEDUP_REMOVED lines=12> */
.L_x_32159:
[----:B------:R-:W-:-:S07]  /*130b0*/  IMAD.MOV.U32 R6, RZ, RZ, R222 ;  /* 0x000000ffff067224 */ /* 0x000fce00078e00de */
.L_x_32160:
[----:B------:R-:W-:Y:S05]  /*130c0*/  BSYNC B3 ;  /* 0x0000000000037941 */ /* 0x000fea0003800000 */
.L_x_32158:
        /* <DEDUP_REMOVED lines=16> */
.L_x_32164:
[----:B------:R-:W-:Y:S05]  /*131d0*/  BSYNC B4 ;  /* 0x0000000000047941 */ /* 0x000fea0003800000 */
.L_x_32163:
        /* <DEDUP_REMOVED lines=44> */
.L_x_32162:
[----:B------:R-:W-:Y:S05]  /*134a0*/  BSYNC B3 ;  /* 0x0000000000037941 */ /* 0x000fea0003800000 */
.L_x_32161:
        /* <DEDUP_REMOVED lines=11> */
.L_x_32157:
[----:B------:R-:W-:Y:S05]  /*13560*/  BSYNC B2 ;  /* 0x0000000000027941 */ /* 0x000fea0003800000 */
.L_x_32155:
        /* <DEDUP_REMOVED lines=8> */
.L_x_32166:
        /* <DEDUP_REMOVED lines=12> */
.L_x_32169:
[----:B------:R-:W-:-:S07]  /*136b0*/  MOV R208, R222 ;  /* 0x000000de00d07202 */ /* 0x000fce0000000f00 */
.L_x_32170:
[----:B------:R-:W-:Y:S05]  /*136c0*/  BSYNC B3 ;  /* 0x0000000000037941 */ /* 0x000fea0003800000 */
.L_x_32168:
        /* <DEDUP_REMOVED lines=16> */
.L_x_32174:
[----:B------:R-:W-:Y:S05]  /*137d0*/  BSYNC B4 ;  /* 0x0000000000047941 */ /* 0x000fea0003800000 */
.L_x_32173:
        /* <DEDUP_REMOVED lines=44> */
.L_x_32172:
[----:B------:R-:W-:Y:S05]  /*13aa0*/  BSYNC B3 ;  /* 0x0000000000037941 */ /* 0x000fea0003800000 */
.L_x_32171:
        /* <DEDUP_REMOVED lines=11> */
.L_x_32167:
[----:B------:R-:W-:Y:S05]  /*13b60*/  BSYNC B2 ;  /* 0x0000000000027941 */ /* 0x000fea0003800000 */
.L_x_32165:
        /* <DEDUP_REMOVED lines=8> */
.L_x_32176:
        /* <DEDUP_REMOVED lines=12> */
.L_x_32179:
[----:B------:R-:W-:-:S07]  /*13cb0*/  IMAD.MOV.U32 R4, RZ, RZ, R222 ;  /* 0x000000ffff047224 */ /* 0x000fce00078e00de */
.L_x_32180:
[----:B------:R-:W-:Y:S05]  /*13cc0*/  BSYNC B3 ;  /* 0x0000000000037941 */ /* 0x000fea0003800000 */
.L_x_32178:
        /* <DEDUP_REMOVED lines=16> */
.L_x_32184:
[----:B------:R-:W-:Y:S05]  /*13dd0*/  BSYNC B4 ;  /* 0x0000000000047941 */ /* 0x000fea0003800000 */
.L_x_32183:
        /* <DEDUP_REMOVED lines=44> */
.L_x_32182:
[----:B------:R-:W-:Y:S05]  /*140a0*/  BSYNC B3 ;  /* 0x0000000000037941 */ /* 0x000fea0003800000 */
.L_x_32181:
        /* <DEDUP_REMOVED lines=11> */
.L_x_32177:
[----:B------:R-:W-:Y:S05]  /*14160*/  BSYNC B2 ;  /* 0x0000000000027941 */ /* 0x000fea0003800000 */
.L_x_32175:
        /* <DEDUP_REMOVED lines=29> */
.L_x_32186:
[----:B------:R-:W-:Y:S05]  /*14340*/  BSYNC B2 ;  /* 0x0000000000027941 */ /* 0x000fea0003800000 */
.L_x_32185:
[----:B------:R-:W-:Y:S02]  /*14350*/  IADD3 R230, R230, 0x20, RZ ;  /* 0x00000020e6e67810 */ /* 0x000fe40007ffe0ff */
[----:B------:R-:W-:-:S07]  /*14360*/  IADD3 R229, R229, 0x20, RZ ;  /* 0x00000020e5e57810 */ /* 0x000fce0007ffe0ff */
.L_x_32104:
[----:B------:R-:W-:Y:S05]  /*14370*/  BSYNC B1 ;  /* 0x0000000000017941 */ /* 0x000fea0003800000 */
.L_x_32103:
        /* <DEDUP_REMOVED lines=20> */
.L_x_32190:
        /* <DEDUP_REMOVED lines=12> */
.L_x_32193:
[----:B------:R-:W-:-:S07]  /*14580*/  MOV R0, R222 ;  /* 0x000000de00007202 */ /* 0x000fce0000000f00 */
.L_x_32194:
[----:B------:R-:W-:Y:S05]  /*14590*/  BSYNC B3 ;  /* 0x0000000000037941 */ /* 0x000fea0003800000 */
.L_x_32192:
        /* <DEDUP_REMOVED lines=16> */
.L_x_32198:
[----:B------:R-:W-:Y:S05]  /*146a0*/  BSYNC B4 ;  /* 0x0000000000047941 */ /* 0x000fea0003800000 */
.L_x_32197:
        /* <DEDUP_REMOVED lines=44> */
.L_x_32196:
[----:B------:R-:W-:Y:S05]  /*14970*/  BSYNC B3 ;  /* 0x0000000000037941 */ /* 0x000fea0003800000 */
.L_x_32195:
        /* <DEDUP_REMOVED lines=11> */
.L_x_32191:
[----:B------:R-:W-:Y:S05]  /*14a30*/  BSYNC B2 ;  /* 0x0000000000027941 */ /* 0x000fea0003800000 */
.L_x_32189:
        /* <DEDUP_REMOVED lines=8> */
.L_x_32200:
        /* <DEDUP_REMOVED lines=12> */
.L_x_32203:
[----:B------:R-:W-:-:S07]  /*14b80*/  MOV R0, R222 ;  /* 0x000000de00007202 */ /* 0x000fce0000000f00 */
.L_x_32204:
[----:B------:R-:W-:Y:S05]  /*14b90*/  BSYNC B3 ;  /* 0x0000000000037941 */ /* 0x000fea0003800000 */
.L_x_32202:
        /* <DEDUP_REMOVED lines=16> */
.L_x_32208:
[----:B------:R-:W-:Y:S05]  /*14ca0*/  BSYNC B4 ;  /* 0x0000000000047941 */ /* 0x000fea0003800000 */
.L_x_32207:
        /* <DEDUP_REMOVED lines=44> */
.L_x_32206:
[----:B------:R-:W-:Y:S05]  /*14f70*/  BSYNC B3 ;  /* 0x0000000000037941 */ /* 0x000fea0003800000 */
.L_x_32205:
        /* <DEDUP_REMOVED lines=11> */
.L_x_32201:
[----:B------:R-:W-:Y:S05]  /*15030*/  BSYNC B2 ;  /* 0x0000000000027941 */ /* 0x000fea0003800000 */
.L_x_32199:
        /* <DEDUP_REMOVED lines=8> */
.L_x_32210:
        /* <DEDUP_REMOVED lines=12> */
.L_x_32213:
[----:B------:R-:W-:-:S07]  /*15180*/  IMAD.MOV.U32 R0, RZ, RZ, R222 ;  /* 0x000000ffff007224 */ /* 0x000fce00078e00de */
.L_x_32214:
[----:B------:R-:W-:Y:S05]  /*15190*/  BSYNC B3 ;  /* 0x0000000000037941 */ /* 0x000fea0003800000 */
.L_x_32212:
        /* <DEDUP_REMOVED lines=16> */
.L_x_32218:
[----:B------:R-:W-:Y:S05]  /*152a0*/  BSYNC B4 ;  /* 0x0000000000047941 */ /* 0x000fea0003800000 */
.L_x_32217:
        /* <DEDUP_REMOVED lines=44> */
.L_x_32216:
[----:B------:R-:W-:Y:S05]  /*15570*/  BSYNC B3 ;  /* 0x0000000000037941 */ /* 0x000fea0003800000 */
.L_x_32215:
        /* <DEDUP_REMOVED lines=11> */
.L_x_32211:
[----:B------:R-:W-:Y:S05]  /*15630*/  BSYNC B2 ;  /* 0x0000000000027941 */ /* 0x000fea0003800000 */
.L_x_32209:
        /* <DEDUP_REMOVED lines=8> */
.L_x_32220:
        /* <DEDUP_REMOVED lines=12> */
.L_x_32223:
[----:B------:R-:W-:-:S07]  /*15780*/  MOV R193, R222 ;  /* 0x000000de00c17202 */ /* 0x000fce0000000f00 */
.L_x_32224:
[----:B------:R-:W-:Y:S05]  /*15790*/  BSYNC B3 ;  /* 0x0000000000037941 */ /* 0x000fea0003800000 */
.L_x_32222:
        /* <DEDUP_REMOVED lines=16> */
.L_x_32228:
[----:B------:R-:W-:Y:S05]  /*158a0*/  BSYNC B4 ;  /* 0x0000000000047941 */ /* 0x000fea0003800000 */
.L_x_32227:
        /* <DEDUP_REMOVED lines=44> */
.L_x_32226:
[----:B------:R-:W-:Y:S05]  /*15b70*/  BSYNC B3 ;  /* 0x0000000000037941 */ /* 0x000fea0003800000 */
.L_x_32225:
        /* <DEDUP_REMOVED lines=11> */
.L_x_32221:
[----:B------:R-:W-:Y:S05]  /*15c30*/  BSYNC B2 ;  /* 0x0000000000027941 */ /* 0x000fea0003800000 */
.L_x_32219:
        /* <DEDUP_REMOVED lines=8> */
.L_x_32230:
        /* <DEDUP_REMOVED lines=12> */
.L_x_32233:
[----:B------:R-:W-:-:S07]  /*15d80*/  MOV R210, R222 ;  /* 0x000000de00d27202 */ /* 0x000fce0000000f00 */
.L_x_32234:
[----:B------:R-:W-:Y:S05]  /*15d90*/  BSYNC B3 ;  /* 0x0000000000037941 */ /* 0x000fea0003800000 */
.L_x_32232:
        /* <DEDUP_REMOVED lines=16> */
.L_x_32238:
[----:B------:R-:W-:Y:S05]  /*15ea0*/  BSYNC B4 ;  /* 0x0000000000047941 */ /* 0x000fea0003800000 */
.L_x_32237:
        /* <DEDUP_REMOVED lines=44> */
.L_x_32236:
[----:B------:R-:W-:Y:S05]  /*16170*/  BSYNC B3 ;  /* 0x0000000000037941 */ /* 0x000fea0003800000 */
.L_x_32235:
        /* <DEDUP_REMOVED lines=11> */
.L_x_32231:
[----:B------:R-:W-:Y:S05]  /*16230*/  BSYNC B2 ;  /* 0x0000000000027941 */ /* 0x000fea0003800000 */
.L_x_32229:
        /* <DEDUP_REMOVED lines=8> */
.L_x_32240:
        /* <DEDUP_REMOVED lines=12> */
.L_x_32243:
[----:B------:R-:W-:-:S07]  /*16380*/  IMAD.MOV.U32 R195, RZ, RZ, R222 ;  /* 0x000000ffffc37224 */ /* 0x000fce00078e00de */
.L_x_32244:
[----:B------:R-:W-:Y:S05]  /*16390*/  BSYNC B3 ;  /* 0x0000000000037941 */ /* 0x000fea0003800000 */
.L_x_32242:
        /* <DEDUP_REMOVED lines=16> */
.L_x_32248:
[----:B------:R-:W-:Y:S05]  /*164a0*/  BSYNC B4 ;  /* 0x0000000000047941 */ /* 0x000fea0003800000 */
.L_x_32247:
        /* <DEDUP_REMOVED lines=44> */
.L_x_32246:
[----:B------:R-:W-:Y:S05]  /*16770*/  BSYNC B3 ;  /* 0x0000000000037941 */ /* 0x000fea0003800000 */
.L_x_32245:
        /* <DEDUP_REMOVED lines=11> */
.L_x_32241:
[----:B------:R-:W-:Y:S05]  /*16830*/  BSYNC B2 ;  /* 0x0000000000027941 */ /* 0x000fea0003800000 */
.L_x_32239:
        /* <DEDUP_REMOVED lines=8> */
.L_x_32250:
        /* <DEDUP_REMOVED lines=12> */
.L_x_32253:
[----:B------:R-:W-:-:S07]  /*16980*/  MOV R208, R222 ;  /* 0x000000de00d07202 */ /* 0x000fce0000000f00 */
.L_x_32254:
[----:B------:R-:W-:Y:S05]  /*16990*/  BSYNC B3 ;  /* 0x0000000000037941 */ /* 0x000fea0003800000 */
.L_x_32252:
        /* <DEDUP_REMOVED lines=16> */
.L_x_32258:
[----:B------:R-:W-:Y:S05]  /*16aa0*/  BSYNC B4 ;  /* 0x0000000000047941 */ /* 0x000fea0003800000 */
.L_x_32257:
        /* <DEDUP_REMOVED lines=44> */
.L_x_32256:
[----:B------:R-:W-:Y:S05]  /*16d70*/  BSYNC B3 ;  /* 0x0000000000037941 */ /* 0x000fea0003800000 */
.L_x_32255:
        /* <DEDUP_REMOVED lines=11> */
.L_x_32251:
[----:B------:R-:W-:Y:S05]  /*16e30*/  BSYNC B2 ;  /* 0x0000000000027941 */ /* 0x000fea0003800000 */
.L_x_32249:
        /* <DEDUP_REMOVED lines=8> */
.L_x_32260:
        /* <DEDUP_REMOVED lines=12> */
.L_x_32263:
[----:B------:R-:W-:-:S07]  /*16f80*/  MOV R197, R222 ;  /* 0x000000de00c57202 */ /* 0x000fce0000000f00 */
.L_x_32264:
[----:B------:R-:W-:Y:S05]  /*16f90*/  BSYNC B3 ;  /* 0x0000000000037941 */ /* 0x000fea0003800000 */
.L_x_32262:
        /* <DEDUP_REMOVED lines=16> */
.L_x_32268:
[----:B------:R-:W-:Y:S05]  /*170a0*/  BSYNC B4 ;  /* 0x0000000000047941 */ /* 0x000fea0003800000 */
.L_x_32267:
        /* <DEDUP_REMOVED lines=44> */
.L_x_32266:
[----:B------:R-:W-:Y:S05]  /*17370*/  BSYNC B3 ;  /* 0x0000000000037941 */ /* 0x000fea0003800000 */
.L_x_32265:
        /* <DEDUP_REMOVED lines=11> */
.L_x_32261:
[----:B------:R-:W-:Y:S05]  /*17430*/  BSYNC B2 ;  /* 0x0000000000027941 */ /* 0x000fea0003800000 */
.L_x_32259:
        /* <DEDUP_REMOVED lines=29> */
.L_x_32270:
[----:B------:R-:W-:Y:S05]  /*17610*/  BSYNC B2 ;  /* 0x0000000000027941 */ /* 0x000fea0003800000 */
.L_x_32269:
[----:B------:R-:W-:Y:S01]  /*17620*/  VIADD R230, R230, 0x20 ;  /* 0x00000020e6e67836 */ /* 0x000fe20000000000 */
[----:B------:R-:W-:-:S07]  /*17630*/  IADD3 R229, R229, 0x20, RZ ;  /* 0x00000020e5e57810 */ /* 0x000fce0007ffe0ff */
.L_x_32188:
[----:B------:R-:W-:Y:S05]  /*17640*/  BSYNC B1 ;  /* 0x0000000000017941 */ /* 0x000fea0003800000 */
.L_x_32187:
        /* <DEDUP_REMOVED lines=20> */
.L_x_32274:
        /* <DEDUP_REMOVED lines=12> */
.L_x_32277:
[----:B------:R-:W-:-:S07]  /*17850*/  IMAD.MOV.U32 R202, RZ, RZ, R222 ;  /* 0x000000ffffca7224 */ /* 0x000fce00078e00de */
.L_x_32278:
[----:B------:R-:W-:Y:S05]  /*17860*/  BSYNC B3 ;  /* 0x0000000000037941 */ /* 0x000fea0003800000 */
.L_x_32276:
        /* <DEDUP_REMOVED lines=16> */
.L_x_32282:
[----:B------:R-:W-:Y:S05]  /*17970*/  BSYNC B4 ;  /* 0x0000000000047941 */ /* 0x000fea0003800000 */
.L_x_32281:
        /* <DEDUP_REMOVED lines=44> */
.L_x_32280:
[----:B------:R-:W-:Y:S05]  /*17c40*/  BSYNC B3 ;  /* 0x0000000000037941 */ /* 0x000fea0003800000 */
.L_x_32279:
        /* <DEDUP_REMOVED lines=11> */
.L_x_32275:
[----:B------:R-:W-:Y:S05]  /*17d00*/  BSYNC B2 ;  /* 0x0000000000027941 */ /* 0x000fea0003800000 */
.L_x_32273:
        /* <DEDUP_REMOVED lines=8> */
.L_x_32284:
        /* <DEDUP_REMOVED lines=12> */
.L_x_32287:
[----:B------:R-:W-:-:S07]  /*17e50*/  MOV R199, R222 ;  /* 0x000000de00c77202 */ /* 0x000fce0000000f00 */
.L_x_32288:
[----:B------:R-:W-:Y:S05]  /*17e60*/  BSYNC B3 ;  /* 0x0000000000037941 */ /* 0x000fea0003800000 */
.L_x_32286:
        /* <DEDUP_REMOVED lines=16> */
.L_x_32292:
[----:B------:R-:W-:Y:S05]  /*17f70*/  BSYNC B4 ;  /* 0x0000000000047941 */ /* 0x000fea0003800000 */
.L_x_32291:
        /* <DEDUP_REMOVED lines=44> */
.L_x_32290:
[----:B------:R-:W-:Y:S05]  /*18240*/  BSYNC B3 ;  /* 0x0000000000037941 */ /* 0x000fea0003800000 */
.L_x_32289:
        /* <DEDUP_REMOVED lines=11> */
.L_x_32285:
[----:B------:R-:W-:Y:S05]  /*18300*/  BSYNC B2 ;  /* 0x0000000000027941 */ /* 0x000fea0003800000 */
.L_x_32283:
        /* <DEDUP_REMOVED lines=8> */
.L_x_32294:
        /* <DEDUP_REMOVED lines=12> */
.L_x_32297:
[----:B------:R-:W-:-:S07]  /*18450*/  MOV R204, R222 ;  /* 0x000000de00cc7202 */ /* 0x000fce0000000f00 */
.L_x_32298:
[----:B------:R-:W-:Y:S05]  /*18460*/  BSYNC B3 ;  /* 0x0000000000037941 */ /* 0x000fea0003800000 */
.L_x_32296:
        /* <DEDUP_REMOVED lines=16> */
.L_x_32302:
[----:B------:R-:W-:Y:S05]  /*18570*/  BSYNC B4 ;  /* 0x0000000000047941 */ /* 0x000fea0003800000 */
.L_x_32301:
        /* <DEDUP_REMOVED lines=44> */
.L_x_32300:
[----:B------:R-:W-:Y:S05]  /*18840*/  BSYNC B3 ;  /* 0x0000000000037941 */ /* 0x000fea0003800000 */
.L_x_32299:
        /* <DEDUP_REMOVED lines=11> */
.L_x_32295:
[----:B------:R-:W-:Y:S05]  /*18900*/  BSYNC B2 ;  /* 0x0000000000027941 */ /* 0x000fea0003800000 */
.L_x_32293:
        /* <DEDUP_REMOVED lines=8> */
.L_x_32304:
        /* <DEDUP_REMOVED lines=12> */
.L_x_32307:
[----:B------:R-:W-:-:S07]  /*18a50*/  IMAD.MOV.U32 R201, RZ, RZ, R222 ;  /* 0x000000ffffc97224 */ /* 0x000fce00078e00de */
.L_x_32308:
[----:B------:R-:W-:Y:S05]  /*18a60*/  BSYNC B3 ;  /* 0x0000000000037941 */ /* 0x000fea0003800000 */
.L_x_32306:
        /* <DEDUP_REMOVED lines=16> */
.L_x_32312:
[----:B------:R-:W-:Y:S05]  /*18b70*/  BSYNC B4 ;  /* 0x0000000000047941 */ /* 0x000fea0003800000 */
.L_x_32311:
        /* <DEDUP_REMOVED lines=44> */
.L_x_32310:
[----:B------:R-:W-:Y:S05]  /*18e40*/  BSYNC B3 ;  /* 0x0000000000037941 */ /* 0x000fea0003800000 */
.L_x_32309:
        /* <DEDUP_REMOVED lines=11> */
.L_x_32305:
[----:B------:R-:W-:Y:S05]  /*18f00*/  BSYNC B2 ;  /* 0x0000000000027941 */ /* 0x000fea0003800000 */
.L_x_32303:
        /* <DEDUP_REMOVED lines=8> */
.L_x_32314:
        /* <DEDUP_REMOVED lines=12> */
.L_x_32317:
[----:B------:R-:W-:-:S07]  /*19050*/  MOV R210, R222 ;  /* 0x000000de00d27202 */ /* 0x000fce0000000f00 */
.L_x_32318:
[----:B------:R-:W-:Y:S05]  /*19060*/  BSYNC B3 ;  /* 0x0000000000037941 */ /* 0x000fea0003800000 */
.L_x_32316:
        /* <DEDUP_REMOVED lines=16> */
.L_x_32322:
[----:B------:R-:W-:Y:S05]  /*19170*/  BSYNC B4 ;  /* 0x0000000000047941 */ /* 0x000fea0003800000 */
.L_x_32321:
        /* <DEDUP_REMOVED lines=44> */
.L_x_32320:
[----:B------:R-:W-:Y:S05]  /*19440*/  BSYNC B3 ;  /* 0x0000000000037941 */ /* 0x000fea0003800000 */
.L_x_32319:
        /* <DEDUP_REMOVED lines=11> */
.L_x_32315:
[----:B------:R-:W-:Y:S05]  /*19500*/  BSYNC B2 ;  /* 0x0000000000027941 */ /* 0x000fea0003800000 */
.L_x_32313:
        /* <DEDUP_REMOVED lines=8> */
.L_x_32324:
        /* <DEDUP_REMOVED lines=12> */
.L_x_32327:
[----:B------:R-:W-:-:S07]  /*19650*/  MOV R203, R222 ;  /* 0x000000de00cb7202 */ /* 0x000fce0000000f00 */
.L_x_32328:
[----:B------:R-:W-:Y:S05]  /*19660*/  BSYNC B3 ;  /* 0x0000000000037941 */ /* 0x000fea0003800000 */
.L_x_32326:
        /* <DEDUP_REMOVED lines=16> */
.L_x_32332:
[----:B------:R-:W-:Y:S05]  /*19770*/  BSYNC B4 ;  /* 0x0000000000047941 */ /* 0x000fea0003800000 */
.L_x_32331:
        /* <DEDUP_REMOVED lines=44> */
.L_x_32330:
[----:B------:R-:W-:Y:S05]  /*19a40*/  BSYNC B3 ;  /* 0x0000000000037941 */ /* 0x000fea0003800000 */
.L_x_32329:
        /* <DEDUP_REMOVED lines=11> */
.L_x_32325:
[----:B------:R-:W-:Y:S05]  /*19b00*/  BSYNC B2 ;  /* 0x0000000000027941 */ /* 0x000fea0003800000 */
.L_x_32323:
        /* <DEDUP_REMOVED lines=8> */
.L_x_32334:
        /* <DEDUP_REMOVED lines=12> */
.L_x_32337:
[----:B------:R-:W-:-:S07]  /*19c50*/  IMAD.MOV.U32 R208, RZ, RZ, R222 ;  /* 0x000000ffffd07224 */ /* 0x000fce00078e00de */
.L_x_32338:
[----:B------:R-:W-:Y:S05]  /*19c60*/  BSYNC B3 ;  /* 0x0000000000037941 */ /* 0x000fea0003800000 */
.L_x_32336:
        /* <DEDUP_REMOVED lines=16> */
.L_x_32342:
[----:B------:R-:W-:Y:S05]  /*19d70*/  BSYNC B4 ;  /* 0x0000000000047941 */ /* 0x000fea0003800000 */
.L_x_32341:
        /* <DEDUP_REMOVED lines=44> */
.L_x_32340:
[----:B------:R-:W-:Y:S05]  /*1a040*/  BSYNC B3 ;  /* 0x0000000000037941 */ /* 0x000fea0003800000 */
.L_x_32339:
        /* <DEDUP_REMOVED lines=11> */
.L_x_32335:
[----:B------:R-:W-:Y:S05]  /*1a100*/  BSYNC B2 ;  /* 0x0000000000027941 */ /* 0x000fea0003800000 */
.L_x_32333:
        /* <DEDUP_REMOVED lines=8> */
.L_x_32344:
        /* <DEDUP_REMOVED lines=12> */
.L_x_32347:
[----:B------:R-:W-:-:S07]  /*1a250*/  MOV R205, R222 ;  /* 0x000000de00cd7202 */ /* 0x000fce0000000f00 */
.L_x_32348:
[----:B------:R-:W-:Y:S05]  /*1a260*/  BSYNC B3 ;  /* 0x0000000000037941 */ /* 0x000fea0003800000 */
.L_x_32346:
        /* <DEDUP_REMOVED lines=16> */
.L_x_32352:
[----:B------:R-:W-:Y:S05]  /*1a370*/  BSYNC B4 ;  /* 0x0000000000047941 */ /* 0x000fea0003800000 */
.L_x_32351:
        /* <DEDUP_REMOVED lines=44> */
.L_x_32350:
[----:B------:R-:W-:Y:S05]  /*1a640*/  BSYNC B3 ;  /* 0x0000000000037941 */ /* 0x000fea0003800000 */
.L_x_32349:
        /* <DEDUP_REMOVED lines=11> */
.L_x_32345:
[----:B------:R-:W-:Y:S05]  /*1a700*/  BSYNC B2 ;  /* 0x0000000000027941 */ /* 0x000fea0003800000 */
.L_x_32343:
        /* <DEDUP_REMOVED lines=28> */
.L_x_32272:
[----:B------:R-:W-:Y:S05]  /*1a8d0*/  BSYNC B1 ;  /* 0x0000000000017941 */ /* 0x000fea0003800000 */
.L_x_32271:
        /* <DEDUP_REMOVED lines=236> */
.L_x_32382:
        /* <DEDUP_REMOVED lines=61> */
.L_x_32357:
[----:B------:R-:W-:Y:S05]  /*1bb70*/  BSYNC B2 ;  /* 0x0000000000027941 */ /* 0x000fea0003800000 */
.L_x_32356:
        /* <DEDUP_REMOVED lines=35> */
.L_x_32359:
[----:B------:R-:W-:Y:S05]  /*1bdb0*/  BSYNC B2 ;  /* 0x0000000000027941 */ /* 0x000fea0003800000 */
.L_x_32358:
        /* <DEDUP_REMOVED lines=35> */
.L_x_32361:
[----:B------:R-:W-:Y:S05]  /*1bff0*/  BSYNC B2 ;  /* 0x0000000000027941 */ /* 0x000fea0003800000 */
.L_x_32360:
        /* <DEDUP_REMOVED lines=35> */
.L_x_32363:
[----:B------:R-:W-:Y:S05]  /*1c230*/  BSYNC B2 ;  /* 0x0000000000027941 */ /* 0x000fea0003800000 */
.L_x_32362:
        /* <DEDUP_REMOVED lines=35> */
.L_x_32365:
[----:B------:R-:W-:Y:S05]  /*1c470*/  BSYNC B2 ;  /* 0x0000000000027941 */ /* 0x000fea0003800000 */
.L_x_32364:
        /* <DEDUP_REMOVED lines=35> */
.L_x_32367:
[----:B------:R-:W-:Y:S05]  /*1c6b0*/  BSYNC B2 ;  /* 0x0000000000027941 */ /* 0x000fea0003800000 */
.L_x_32366:
        /* <DEDUP_REMOVED lines=35> */
.L_x_32369:
[----:B------:R-:W-:Y:S05]  /*1c8f0*/  BSYNC B2 ;  /* 0x0000000000027941 */ /* 0x000fea0003800000 */
.L_x_32368:
        /* <DEDUP_REMOVED lines=33> */
.L_x_32355:
[----:B------:R-:W-:Y:S05]  /*1cb10*/  BSYNC B1 ;  /* 0x0000000000017941 */ /* 0x000fea0003800000 */
.L_x_32354:
[----:B01234-:R-:W0:Y:S02]  /*1cb20*/  LDC.64 R164, c[0x0][0x210] ;  /* 0x00008400ffa47b82 */ /* 0x01fe240000000a00 */
[----:B0-----:R-:W-:-:S04]  /*1cb30*/  LEA R224, R164, R224, 0x2 ;  /* 0x000000e0a4e07211 */ /* 0x001fc800078e10ff */
[----:B------:R-:W-:-:S13]  /*1cb40*/  ISETP.GE.AND P1, PT, R224, R165, PT ;  /* 0x000000a5e000720c */ /* 0x000fda0003f26270 */
[----:B------:R-:W-:Y:S05]  /*1cb50*/  @!P1 BRA `(.L_x_32370) ;  /* 0xfffffe4400889947 */ /* 0x000fea000383ffff */
[----:B------:R-:W-:Y:S05]  /*1cb60*/  BSYNC B0 ;  /* 0x0000000000007941 */ /* 0x000fea0003800000 */
.L_x_31682:
[----:B------:R-:W-:Y:S05]  /*1cb70*/  EXIT ;  /* 0x000000000000794d */ /* 0x000fea0003800000 */
.L_x_32353:
        /* <DEDUP_REMOVED lines=8> */
.L_x_32372:
[----:B------:R-:W-:Y:S05]  /*1cc00*/  BSYNC B1 ;  /* 0x0000000000017941 */ /* 0x000fea0003800000 */
.L_x_32371:
        /* <DEDUP_REMOVED lines=11> */
.L_x_32373:
[----:B------:R-:W-:Y:S01]  /*1ccc0*/  HFMA2.MMA R236, -RZ, RZ, 0, 2.384185791015625e-07 ;  /* 0x00000004ffec7435 */ /* 0x000fe200000001ff */
[----:B------:R-:W-:-:S05]  /*1ccd0*/  MOV R166, R235 ;  /* 0x000000eb00a67202 */ /* 0x000fca0000000f00 */
[----:B------:R-:W-:-:S04]  /*1cce0*/  FADD.FTZ R166, R165, R166 ;  /* 0x000000a6a5a67221 */ /* 0x000fc80000010000 */
[----:B------:R-:W-:-:S07]  /*1ccf0*/  IMAD.MOV.U32 R237, RZ, RZ, R166 ;  /* 0x000000ffffed7224 */ /* 0x000fce00078e00a6 */
[----:B------:R-:W-:Y:S05]  /*1cd00*/  WARPSYNC.COLLECTIVE R234, `(.L_x_32374) ;  /* 0x00000000ea087348 */ /* 0x000fea0003c00000 */
[----:B------:R0:W1:Y:S02]  /*1cd10*/  SHFL.BFLY P6, R235, R237, R236, R239 ;  /* 0x0c0000ecedeb7389 */ /* 0x00006400000c00ef */
[----:B01----:R-:W-:Y:S01]  /*1cd20*/  ENDCOLLECTIVE ;  /* 0x000000000000791b */ /* 0x003fe20003800000 */
.L_x_32374:
[----:B------:R-:W-:Y:S01]  /*1cd30*/  HFMA2.MMA R236, -RZ, RZ, 0, 4.76837158203125e-07 ;  /* 0x00000008ffec7435 */ /* 0x000fe200000001ff */
[----:B------:R-:W-:-:S05]  /*1cd40*/  MOV R167, R235 ;  /* 0x000000eb00a77202 */ /* 0x000fca0000000f00 */
[----:B------:R-:W-:-:S04]  /*1cd50*/  FADD.FTZ R167, R166, R167 ;  /* 0x000000a7a6a77221 */ /* 0x000fc80000010000 */
[----:B------:R-:W-:-:S07]  /*1cd60*/  IMAD.MOV.U32 R237, RZ, RZ, R167 ;  /* 0x000000ffffed7224 */ /* 0x000fce00078e00a7 */
[----:B------:R-:W-:Y:S05]  /*1cd70*/  WARPSYNC.COLLECTIVE R234, `(.L_x_32375) ;  /* 0x00000000ea087348 */ /* 0x000fea0003c00000 */
[----:B------:R0:W1:Y:S02]  /*1cd80*/  SHFL.BFLY P6, R235, R237, R236, R239 ;  /* 0x0c0000ecedeb7389 */ /* 0x00006400000c00ef */
[----:B01----:R-:W-:Y:S01]  /*1cd90*/  ENDCOLLECTIVE ;  /* 0x000000000000791b */ /* 0x003fe20003800000 */
.L_x_32375:
        /* <DEDUP_REMOVED lines=8> */
.L_x_32376:
        /* <DEDUP_REMOVED lines=139> */
.L_x_32377:
[----:B------:R-:W-:Y:S01]  /*1d6d0*/  HFMA2.MMA R236, -RZ, RZ, 0, 1.1920928955078125e-07 ;  /* 0x00000002ffec7435 */ /* 0x000fe200000001ff */
[----:B------:R-:W-:-:S05]  /*1d6e0*/  MOV R165, R235 ;  /* 0x000000eb00a57202 */ /* 0x000fca0000000f00 */
[----:B------:R-:W-:-:S04]  /*1d6f0*/  FADD.FTZ R165, R164, R165 ;  /* 0x000000a5a4a57221 */ /* 0x000fc80000010000 */
[----:B------:R-:W-:-:S07]  /*1d700*/  IMAD.MOV.U32 R237, RZ, RZ, R165 ;  /* 0x000000ffffed7224 */ /* 0x000fce00078e00a5 */
[----:B------:R-:W-:Y:S05]  /*1d710*/  WARPSYNC.COLLECTIVE R234, `(.L_x_32378) ;  /* 0x00000000ea087348 */ /* 0x000fea0003c00000 */
[----:B------:R0:W1:Y:S02]  /*1d720*/  SHFL.BFLY P6, R235, R237, R236, R239 ;  /* 0x0c0000ecedeb7389 */ /* 0x00006400000c00ef */
[----:B01----:R-:W-:Y:S01]  /*1d730*/  ENDCOLLECTIVE ;  /* 0x000000000000791b */ /* 0x003fe20003800000 */
.L_x_32378:
[----:B------:R-:W-:Y:S01]  /*1d740*/  HFMA2.MMA R236, -RZ, RZ, 0, 2.384185791015625e-07 ;  /* 0x00000004ffec7435 */ /* 0x000fe200000001ff */
[----:B------:R-:W-:-:S05]  /*1d750*/  MOV R166, R235 ;  /* 0x000000eb00a67202 */ /* 0x000fca0000000f00 */
[----:B------:R-:W-:-:S04]  /*1d760*/  FADD.FTZ R166, R165, R166 ;  /* 0x000000a6a5a67221 */ /* 0x000fc80000010000 */
[----:B------:R-:W-:-:S07]  /*1d770*/  IMAD.MOV.U32 R237, RZ, RZ, R166 ;  /* 0x000000ffffed7224 */ /* 0x000fce00078e00a6 */
[----:B------:R-:W-:Y:S05]  /*1d780*/  WARPSYNC.COLLECTIVE R234, `(.L_x_32379) ;  /* 0x00000000ea087348 */ /* 0x000fea0003c00000 */
[----:B------:R0:W1:Y:S02]  /*1d790*/  SHFL.BFLY P6, R235, R237, R236, R239 ;  /* 0x0c0000ecedeb7389 */ /* 0x00006400000c00ef */
[----:B01----:R-:W-:Y:S01]  /*1d7a0*/  ENDCOLLECTIVE ;  /* 0x000000000000791b */ /* 0x003fe20003800000 */
.L_x_32379:
[----:B------:R-:W-:Y:S01]  /*1d7b0*/  HFMA2.MMA R236, -RZ, RZ, 0, 4.76837158203125e-07 ;  /* 0x00000008ffec7435 */ /* 0x000fe200000001ff */
[----:B------:R-:W-:-:S05]  /*1d7c0*/  MOV R167, R235 ;  /* 0x000000eb00a77202 */ /* 0x000fca0000000f00 */
[----:B------:R-:W-:-:S04]  /*1d7d0*/  FADD.FTZ R167, R166, R167 ;  /* 0x000000a7a6a77221 */ /* 0x000fc80000010000 */
[----:B------:R-:W-:-:S07]  /*1d7e0*/  IMAD.MOV.U32 R237, RZ, RZ, R167 ;  /* 0x000000ffffed7224 */ /* 0x000fce00078e00a7 */
[----:B------:R-:W-:Y:S05]  /*1d7f0*/  WARPSYNC.COLLECTIVE R234, `(.L_x_32380) ;  /* 0x00000000ea087348 */ /* 0x000fea0003c00000 */
[----:B------:R0:W1:Y:S02]  /*1d800*/  SHFL.BFLY P6, R235, R237, R236, R239 ;  /* 0x0c0000ecedeb7389 */ /* 0x00006400000c00ef */
[----:B01----:R-:W-:Y:S01]  /*1d810*/  ENDCOLLECTIVE ;  /* 0x000000000000791b */ /* 0x003fe20003800000 */
.L_x_32380:
[----:B------:R-:W-:Y:S01]  /*1d820*/  HFMA2.MMA R236, -RZ, RZ, 0, 9.5367431640625e-07 ;  /* 0x00000010ffec7435 */ /* 0x000fe200000001ff */
[----:B------:R-:W-:-:S05]  /*1d830*/  MOV R232, R235 ;  /* 0x000000eb00e87202 */ /* 0x000fca0000000f00 */
[----:B------:R-:W-:-:S04]  /*1d840*/  FADD.FTZ R232, R167, R232 ;  /* 0x000000e8a7e87221 */ /* 0x000fc80000010000 */
[----:B------:R-:W-:-:S07]  /*1d850*/  IMAD.MOV.U32 R237, RZ, RZ, R232 ;  /* 0x000000ffffed7224 */ /* 0x000fce00078e00e8 */
[----:B------:R-:W-:Y:S05]  /*1d860*/  WARPSYNC.COLLECTIVE R234, `(.L_x_32381) ;  /* 0x00000000ea087348 */ /* 0x000fea0003c00000 */
[----:B------:R0:W1:Y:S02]  /*1d870*/  SHFL.BFLY P6, R235, R237, R236, R239 ;  /* 0x0c0000ecedeb7389 */ /* 0x00006400000c00ef */
[----:B01----:R-:W-:Y:S01]  /*1d880*/  ENDCOLLECTIVE ;  /* 0x000000000000791b */ /* 0x003fe20003800000 */
.L_x_32381:
[----:B------:R-:W-:Y:S01]  /*1d890*/  MOV R233, R235 ;  /* 0x000000eb00e97202 */ /* 0x000fe20000000f00 */
[----:B------:R-:W-:Y:S06]  /*1d8a0*/  BRA `(.L_x_32382) ;  /* 0xffffffdc00bc7947 */ /* 0x000fec000383ffff */
.L_x_32383:
        /* <DEDUP_REMOVED lines=13> */
.L_x_58410:


//--------------------- .text._ZN10layer_norm13ln_fwd_kernelINS_13Kernel_traitsIf6__halfS2_S2_fjLj2048ELj1ELj4ELj1ELj16ENS_18Kernel_traits_baseILj2048EfS2_S2_S2_fjLj128EEEEELb1ELb0ELb1ELb1EEEvNS_9FwdParamsE --------------------------
	.section	.text._ZN10layer_norm13ln_fwd_kernelINS_13Kernel_traitsIf6__halfS2_S2_fjLj2048ELj1ELj4ELj1ELj16ENS_18Kernel_traits_baseILj2048EfS2_S2_S2_fjLj128EEEEELb1ELb0ELb1ELb1EEEvNS_9FwdParamsE,"ax",@progbits
	.align	128
        .global         _ZN10layer_norm13ln_fwd_kernelINS_13Kernel_traitsIf6__halfS2_S2_fjLj2048ELj1ELj4ELj1ELj16ENS_18Kernel_traits_baseILj2048EfS2_S2_S2_fjLj128EEEEELb1ELb0ELb1ELb1EEEvNS_9FwdParamsE
        .type           _ZN10layer_norm13ln_fwd_kernelINS_13Kernel_traitsIf6__halfS2_S2_fjLj2048ELj1ELj4ELj1ELj16ENS_18Kernel_traits_baseILj2048EfS2_S2_S2_fjLj128EEEEELb1ELb0ELb1ELb1EEEvNS_9FwdParamsE,@function
        .size           _ZN10layer_norm13ln_fwd_kernelINS_13Kernel_traitsIf6__halfS2_S2_fjLj2048ELj1ELj4ELj1ELj16ENS_18Kernel_traits_baseILj2048EfS2_S2_S2_fjLj128EEEEELb1ELb0ELb1ELb1EEEvNS_9FwdParamsE,(.L_x_58411 - _ZN10layer_norm13ln_fwd_kernelINS_13Kernel_traitsIf6__halfS2_S2_fjLj2048ELj1ELj4ELj1ELj16ENS_18Kernel_traits_baseILj2048EfS2_S2_S2_fjLj128EEEEELb1ELb0ELb1ELb1EEEvNS_9FwdParamsE)
        .other          _ZN10layer_norm13ln_fwd_kernelINS_13Kernel_traitsIf6__halfS2_S2_fjLj2048ELj1ELj4ELj1ELj16ENS_18Kernel_traits_baseILj2048EfS2_S2_S2_fjLj128EEEEELb1ELb0ELb1ELb1EEEvNS_9FwdParamsE,@"STO_CUDA_ENTRY STV_DEFAULT"
_ZN10layer_norm13ln_fwd_kernelINS_13Kernel_traitsIf6__halfS2_S2_fjLj2048ELj1ELj4ELj1ELj16ENS_18Kernel_traits_baseILj2048EfS2_S2_S2_fjLj128EEEEELb1ELb0ELb1ELb1EEEvNS_9FwdParamsE:
.text._ZN10layer_norm13ln_fwd_kernelINS_13Kernel_traitsIf6__halfS2_S2_fjLj2048ELj1ELj4ELj1ELj16ENS_18Kernel_traits_baseILj2048EfS2_S2_S2_fjLj128EEEEELb1ELb0ELb1ELb1EEEvNS_9FwdParamsE:
        /* <DEDUP_REMOVED lines=8> */
[----:B------:R-:W-:Y:S01]  /*0080*/  IMAD.U32 R3, RZ, RZ, UR5 ;  /* 0x00000005ff037e24 */ /* 0x000fe2000f8e00ff */
[----:B------:R-:W2:Y:S01]  /*0090*/  S2R R24, SR_TID.X ;  /* 0x0000000000187919 */ /* 0x000ea20000002100 */
[----:B------:R-:W3:Y:S04]  /*00a0*/  S2R R0, SR_CTAID.X ;  /* 0x0000000000007919 */ /* 0x000ee80000002500 */
[----:B------:R-:W4:Y:S01]  /*00b0*/  @P0 LDC R9, c[0x0][0x2f0] ;  /* 0x0000bc00ff090b82 */ /* 0x000f220000000800 */
[----:B------:R-:W-:Y:S01]  /*00c0*/  ULDC UR8, c[0x0][0x0] ;  /* 0x0000000000087ab9 */ /* 0x000fe20000000800 */
        /* <DEDUP_REMOVED lines=9> */
[----:B------:R-:W-:Y:S02]  /*0160*/  CS2R R40, SRZ ;  /* 0x0000000000287805 */ /* 0x000fe4000001ff00 */
[----:B--2---:R-:W-:-:S02]  /*0170*/  SHF.R.U32.HI R25, RZ, 0x5, R24 ;  /* 0x00000005ff197819 */ /* 0x004fc40000011618 */
[----:B------:R-:W-:Y:S02]  /*0180*/  CS2R R42, SRZ ;  /* 0x00000000002a7805 */ /* 0x000fe4000001ff00 */
[----:B------:R-:W-:Y:S02]  /*0190*/  CS2R R44, SRZ ;  /* 0x00000000002c7805 */ /* 0x000fe4000001ff00 */
[----:B------:R-:W-:Y:S01]  /*01a0*/  CS2R R46, SRZ ;  /* 0x00000000002e7805 */ /* 0x000fe2000001ff00 */
[C---:B---3--:R-:W-:Y:S01]  /*01b0*/  IMAD R23, R0.reuse, UR8, R24 ;  /* 0x0000000800177c24 */ /* 0x048fe2000f8e0218 */
[----:B------:R-:W-:Y:S01]  /*01c0*/  CS2R R48, SRZ ;  /* 0x0000000000307805 */ /* 0x000fe2000001ff00 */
[----:B------:R-:W-:Y:S01]  /*01d0*/  IMAD R25, R0, 0x4, R25 ;  /* 0x0000000400197824 */ /* 0x000fe200078e0219 */
[----:B------:R-:W-:Y:S02]  /*01e0*/  SHF.L.U32 R0, R24, 0x5, RZ ;  /* 0x0000000518007819 */ /* 0x000fe400000006ff */
[----:B------:R-:W-:-:S02]  /*01f0*/  CS2R R50, SRZ ;  /* 0x0000000000327805 */ /* 0x000fc4000001ff00 */
[----:B------:R-:W-:Y:S02]  /*0200*/  CS2R R52, SRZ ;  /* 0x0000000000347805 */ /* 0x000fe4000001ff00 */
[----:B------:R-:W-:Y:S02]  /*0210*/  CS2R R54, SRZ ;  /* 0x0000000000367805 */ /* 0x000fe4000001ff00 */
[----:B------:R-:W-:Y:S02]  /*0220*/  LOP3.LUT R0, R0, 0x3e0, RZ, 0xc0, !PT ;  /* 0x000003e000007812 */ /* 0x000fe400078ec0ff */
        /* <DEDUP_REMOVED lines=27> */
[----:B------:R-:W-:Y:S01]  /*03e0*/  UIADD3 UR18, UR5, 0x32370b8f, URZ ;  /* 0x32370b8f05127890 */ /* 0x000fe2000fffe03f */
        /* <DEDUP_REMOVED lines=22> */
[----:B------:R-:W-:Y:S01]  /*0550*/  ULDC.64 UR8, c[0x0][0x2c8] ;  /* 0x0000b20000087ab9 */ /* 0x000fe20000000a00 */
[----:B------:R-:W-:Y:S01]  /*0560*/  UIADD3 UR28, UR5, -0x24c28bd8, URZ ;  /* 0xdb3d7428051c7890 */ /* 0x000fe2000fffe03f */
        /* <DEDUP_REMOVED lines=88> */
.L_x_33044:
        /* <DEDUP_REMOVED lines=9> */
[----:B------:R-:W-:Y:S01]  /*0b80*/  SHF.R.S32.HI R3, RZ, 0x1f, R0 ;  /* 0x0000001fff037819 */ /* 0x000fe20000011400 */
[----:B--2---:R-:W-:-:S03]  /*0b90*/  IMAD.WIDE R8, R25, 0x4, R12 ;  /* 0x0000000419087825 */ /* 0x004fc600078e020c */
[----:B------:R-:W-:Y:S01]  /*0ba0*/  LEA.HI R0, R3, R0, RZ, 0x3 ;  /* 0x0000000003007211 */ /* 0x000fe200078f18ff */
[----:B------:R-:W0:Y:S01]  /*0bb0*/  @P0 LDC.64 R168, c[0x0][0x230] ;  /* 0x00008c00ffa80b82 */ /* 0x000e220000000a00 */
[----:B-----5:R1:W5:Y:S02]  /*0bc0*/  LDG.E R15, desc[UR6][R8.64] ;  /* 0x00000006080f7981 */ /* 0x020364000c1e1900 */
        /* <DEDUP_REMOVED lines=13> */
[----:B------:R-:W-:Y:S02]  /*0ca0*/  ISETP.GT.AND P3, PT, R18, RZ, PT ;  /* 0x000000ff1200720c */ /* 0x000fe40003f64270 */
[----:B------:R-:W-:Y:S01]  /*0cb0*/  MOV R196, UR4 ;  /* 0x0000000400c47c02 */ /* 0x000fe20008000f00 */
[----:B------:R-:W-:Y:S01]  /*0cc0*/  BSSY B1, `(.L_x_32385) ;  /* 0x0000061000017945 */ /* 0x000fe20003800000 */
[----:B------:R-:W-:-:S03]  /*0cd0*/  SHF.R.S32.HI R18, RZ, 0x1f, R25 ;  /* 0x0000001fff127819 */ /* 0x000fc60000011419 */
[----:B------:R-:W-:-:S06]  /*0ce0*/  VIADD R196, R196, 0x9e3779b9 ;  /* 0x9e3779b9c4c47836 */ /* 0x000fcc0000000000 */
[----:B-1----:R-:W-:Y:S05]  /*0cf0*/  @P3 BRA `(.L_x_32386) ;  /* 0x0000000000183947 */ /* 0x002fea0003800000 */
[----:B------:R-:W-:Y:S01]  /*0d00*/  HFMA2.MMA R16, -RZ, RZ, 0, 0 ;  /* 0x00000000ff107435 */ /* 0x000fe200000001ff */
[----:B------:R-:W-:Y:S01]  /*0d10*/  IMAD.MOV.U32 R0, RZ, RZ, R232 ;  /* 0x000000ffff007224 */ /* 0x000fe200078e00e8 */
[----:B------:R-:W-:Y:S09]  /*0d20*/  @!P0 BRA `(.L_x_32387) ;  /* 0x0000000400688947 */ /* 0x000ff20003800000 */
[----:B------:R-:W-:Y:S01]  /*0d30*/  MOV R0, R232 ;  /* 0x000000e800007202 */ /* 0x000fe20000000f00 */
[----:B-----5:R-:W-:Y:S01]  /*0d40*/  HADD2.F32 R16, -RZ, R160.H0_H0 ;  /* 0x200000a0ff107230 */ /* 0x020fe20000004100 */
[----:B------:R-:W-:Y:S06]  /*0d50*/  BRA `(.L_x_32387) ;  /* 0x00000004005c7947 */ /* 0x000fec0003800000 */
.L_x_32386:
        /* <DEDUP_REMOVED lines=12> */
.L_x_32389:
[----:B------:R-:W-:-:S07]  /*0e20*/  IMAD.MOV.U32 R3, RZ, RZ, R28 ;  /* 0x000000ffff037224 */ /* 0x000fce00078e001c */
.L_x_32390:
[----:B------:R-:W-:Y:S05]  /*0e30*/  BSYNC B2 ;  /* 0x0000000000027941 */ /* 0x000fea0003800000 */
.L_x_32388:
        /* <DEDUP_REMOVED lines=16> */
.L_x_32394:
[----:B------:R-:W-:Y:S05]  /*0f40*/  BSYNC B3 ;  /* 0x0000000000037941 */ /* 0x000fea0003800000 */
.L_x_32393:
        /* <DEDUP_REMOVED lines=44> */
.L_x_32392:
[----:B------:R-:W-:Y:S05]  /*1210*/  BSYNC B2 ;  /* 0x0000000000027941 */ /* 0x000fea0003800000 */
.L_x_32391:
        /* <DEDUP_REMOVED lines=11> */
.L_x_32387:
[----:B------:R-:W-:Y:S05]  /*12d0*/  BSYNC B1 ;  /* 0x0000000000017941 */ /* 0x000fea0003800000 */
.L_x_32385:
        /* <DEDUP_REMOVED lines=8> */
.L_x_32396:
        /* <DEDUP_REMOVED lines=12> */
.L_x_32399:
[----:B------:R-:W-:-:S07]  /*1420*/  MOV R5, R28 ;  /* 0x0000001c00057202 */ /* 0x000fce0000000f00 */
.L_x_32400:
[----:B------:R-:W-:Y:S05]  /*1430*/  BSYNC B2 ;  /* 0x0000000000027941 */ /* 0x000fea0003800000 */
.L_x_32398:
        /* <DEDUP_REMOVED lines=16> */
.L_x_32404:
[----:B------:R-:W-:Y:S05]  /*1540*/  BSYNC B3 ;  /* 0x0000000000037941 */ /* 0x000fea0003800000 */
.L_x_32403:
        /* <DEDUP_REMOVED lines=44> */
.L_x_32402:
[----:B------:R-:W-:Y:S05]  /*1810*/  BSYNC B2 ;  /* 0x0000000000027941 */ /* 0x000fea0003800000 */
.L_x_32401:
        /* <DEDUP_REMOVED lines=11> */
.L_x_32397:
[----:B------:R-:W-:Y:S05]  /*18d0*/  BSYNC B1 ;  /* 0x0000000000017941 */ /* 0x000fea0003800000 */
.L_x_32395:
        /* <DEDUP_REMOVED lines=8> */
.L_x_32406:
        /* <DEDUP_REMOVED lines=12> */
.L_x_32409:
[----:B------:R-:W-:-:S07]  /*1a20*/  IMAD.MOV.U32 R5, RZ, RZ, R28 ;  /* 0x000000ffff057224 */ /* 0x000fce00078e001c */
.L_x_32410:
[----:B------:R-:W-:Y:S05]  /*1a30*/  BSYNC B2 ;  /* 0x0000000000027941 */ /* 0x000fea0003800000 */
.L_x_32408:
        /* <DEDUP_REMOVED lines=16> */
.L_x_32414:
[----:B------:R-:W-:Y:S05]  /*1b40*/  BSYNC B3 ;  /* 0x0000000000037941 */ /* 0x000fea0003800000 */
.L_x_32413:
        /* <DEDUP_REMOVED lines=44> */
.L_x_32412:
[----:B------:R-:W-:Y:S05]  /*1e10*/  BSYNC B2 ;  /* 0x0000000000027941 */ /* 0x000fea0003800000 */
.L_x_32411:
        /* <DEDUP_REMOVED lines=11> */
.L_x_32407:
[----:B------:R-:W-:Y:S05]  /*1ed0*/  BSYNC B1 ;  /* 0x0000000000017941 */ /* 0x000fea0003800000 */
.L_x_32405:
        /* <DEDUP_REMOVED lines=8> */
.L_x_32416:
        /* <DEDUP_REMOVED lines=12> */
.L_x_32419:
[----:B------:R-:W-:-:S07]  /*2020*/  MOV R5, R28 ;  /* 0x0000001c00057202 */ /* 0x000fce0000000f00 */
.L_x_32420:
[----:B------:R-:W-:Y:S05]  /*2030*/  BSYNC B2 ;  /* 0x0000000000027941 */ /* 0x000fea0003800000 */
.L_x_32418:
        /* <DEDUP_REMOVED lines=16> */
.L_x_32424:
[----:B------:R-:W-:Y:S05]  /*2140*/  BSYNC B3 ;  /* 0x0000000000037941 */ /* 0x000fea0003800000 */
.L_x_32423:
        /* <DEDUP_REMOVED lines=44> */
.L_x_32422:
[----:B------:R-:W-:Y:S05]  /*2410*/  BSYNC B2 ;  /* 0x0000000000027941 */ /* 0x000fea0003800000 */
.L_x_32421:
        /* <DEDUP_REMOVED lines=11> */
.L_x_32417:
[----:B------:R-:W-:Y:S05]  /*24d0*/  BSYNC B1 ;  /* 0x0000000000017941 */ /* 0x000fea0003800000 */
.L_x_32415:
        /* <DEDUP_REMOVED lines=8> */
.L_x_32426:
        /* <DEDUP_REMOVED lines=12> */
.L_x_32429:
[----:B------:R-:W-:-:S07]  /*2620*/  IMAD.MOV.U32 R5, RZ, RZ, R28 ;  /* 0x000000ffff057224 */ /* 0x000fce00078e001c */
.L_x_32430:
[----:B------:R-:W-:Y:S05]  /*2630*/  BSYNC B2 ;  /* 0x0000000000027941 */ /* 0x000fea0003800000 */
.L_x_32428:
        /* <DEDUP_REMOVED lines=16> */
.L_x_32434:
[----:B------:R-:W-:Y:S05]  /*2740*/  BSYNC B3 ;  /* 0x0000000000037941 */ /* 0x000fea0003800000 */
.L_x_32433:
        /* <DEDUP_REMOVED lines=43> */
.L_x_32432:
[----:B------:R-:W-:Y:S05]  /*2a00*/  BSYNC B2 ;  /* 0x0000000000027941 */ /* 0x000fea0003800000 */
.L_x_32431:
        /* <DEDUP_REMOVED lines=11> */
.L_x_32427:
[----:B------:R-:W-:Y:S05]  /*2ac0*/  BSYNC B1 ;  /* 0x0000000000017941 */ /* 0x000fea0003800000 */
.L_x_32425:
        /* <DEDUP_REMOVED lines=8> */
.L_x_32436:
        /* <DEDUP_REMOVED lines=12> */
.L_x_32439:
[----:B------:R-:W-:-:S07]  /*2c10*/  IMAD.MOV.U32 R3, RZ, RZ, R28 ;  /* 0x000000ffff037224 */ /* 0x000fce00078e001c */
.L_x_32440:
[----:B------:R-:W-:Y:S05]  /*2c20*/  BSYNC B2 ;  /* 0x0000000000027941 */ /* 0x000fea0003800000 */
.L_x_32438:
        /* <DEDUP_REMOVED lines=16> */
.L_x_32444:
[----:B------:R-:W-:Y:S05]  /*2d30*/  BSYNC B3 ;  /* 0x0000000000037941 */ /* 0x000fea0003800000 */
.L_x_32443:
        /* <DEDUP_REMOVED lines=44> */
.L_x_32442:
[----:B------:R-:W-:Y:S05]  /*3000*/  BSYNC B2 ;  /* 0x0000000000027941 */ /* 0x000fea0003800000 */
.L_x_32441:
        /* <DEDUP_REMOVED lines=11> */
.L_x_32437:
[----:B------:R-:W-:Y:S05]  /*30c0*/  BSYNC B1 ;  /* 0x0000000000017941 */ /* 0x000fea0003800000 */
.L_x_32435:
        /* <DEDUP_REMOVED lines=8> */
.L_x_32446:
        /* <DEDUP_REMOVED lines=12> */
.L_x_32449:
[----:B------:R-:W-:-:S07]  /*3210*/  MOV R0, R28 ;  /* 0x0000001c00007202 */ /* 0x000fce0000000f00 */
.L_x_32450:
[----:B------:R-:W-:Y:S05]  /*3220*/  BSYNC B2 ;  /* 0x0000000000027941 */ /* 0x000fea0003800000 */
.L_x_32448:
        /* <DEDUP_REMOVED lines=16> */
.L_x_32454:
[----:B------:R-:W-:Y:S05]  /*3330*/  BSYNC B3 ;  /* 0x0000000000037941 */ /* 0x000fea0003800000 */
.L_x_32453:
        /* <DEDUP_REMOVED lines=42> */
[----:B------:R-:W-:Y:S01]  /*35e0*/  LOP3.LUT R27, R3, UR30, R30, 0x96, !PT ;  /* 0x0000001e031b7c12 */ /* 0x000fe2000f8e961e */
[----:B------:R-:W-:-:S07]  /*35f0*/  IMAD.MOV.U32 R30, RZ, RZ, R2 ;  /* 0x000000ffff1e7224 */ /* 0x000fce00078e0002 */
.L_x_32452:
[----:B------:R-:W-:Y:S05]  /*3600*/  BSYNC B2 ;  /* 0x0000000000027941 */ /* 0x000fea0003800000 */
.L_x_32451:
        /* <DEDUP_REMOVED lines=11> */
.L_x_32447:
[----:B------:R-:W-:Y:S05]  /*36c0*/  BSYNC B1 ;  /* 0x0000000000017941 */ /* 0x000fea0003800000 */
.L_x_32445:
        /* <DEDUP_REMOVED lines=8> */
.L_x_32456:
        /* <DEDUP_REMOVED lines=12> */
.L_x_32459:
[----:B------:R-:W-:-:S07]  /*3810*/  IMAD.MOV.U32 R0, RZ, RZ, R28 ;  /* 0x000000ffff007224 */ /* 0x000fce00078e001c */
.L_x_32460:
[----:B------:R-:W-:Y:S05]  /*3820*/  BSYNC B2 ;  /* 0x0000000000027941 */ /* 0x000fea0003800000 */
.L_x_32458:
        /* <DEDUP_REMOVED lines=16> */
.L_x_32464:
[----:B------:R-:W-:Y:S05]  /*3930*/  BSYNC B3 ;  /* 0x0000000000037941 */ /* 0x000fea0003800000 */
.L_x_32463:
        /* <DEDUP_REMOVED lines=43> */
.L_x_32462:
[----:B------:R-:W-:Y:S05]  /*3bf0*/  BSYNC B2 ;  /* 0x0000000000027941 */ /* 0x000fea0003800000 */
.L_x_32461:
        /* <DEDUP_REMOVED lines=11> */
.L_x_32457:
[----:B------:R-:W-:Y:S05]  /*3cb0*/  BSYNC B1 ;  /* 0x0000000000017941 */ /* 0x000fea0003800000 */
.L_x_32455:
[----:B------:R-:W0:Y:S01]  /*3cc0*/  LDC.64 R184, c[0x0][0x238] ;  /* 0x00008e00ffb87b82 */ /* 0x000e220000000a00 */
[----:B------:R-:W-:Y:S01]  /*3cd0*/  F2FP.F16.F32.PACK_AB R171, R0, R3 ;  /* 0x0000000300ab723e */ /* 0x000fe200000000ff */
[----:B------:R-:W-:Y:S01]  /*3ce0*/  VIADD R181, R197, 0x20 ;  /* 0x00000020c5b57836 */ /* 0x000fe20000000000 */
[----:B------:R-:W-:Y:S01]  /*3cf0*/  F2FP.F16.F32.PACK_AB R170, R5, R8 ;  /* 0x0000000805aa723e */ /* 0x000fe200000000ff */
[----:B------:R-:W-:Y:S01]  /*3d00*/  BSSY B1, `(.L_x_32465) ;  /* 0x000001f000017945 */ /* 0x000fe20003800000 */
[----:B------:R-:W-:Y:S02]  /*3d10*/  F2FP.F16.F32.PACK_AB R169, R9, R12 ;  /* 0x0000000c09a9723e */ /* 0x000fe400000000ff */
[----:B------:R-:W-:Y:S01]  /*3d20*/  F2FP.F16.F32.PACK_AB R168, R13, R16 ;  /* 0x000000100da8723e */ /* 0x000fe200000000ff */
        /* <DEDUP_REMOVED lines=28> */
.L_x_32466:
[----:B------:R-:W-:Y:S05]  /*3ef0*/  BSYNC B1 ;  /* 0x0000000000017941 */ /* 0x000fea0003800000 */
.L_x_32465:
[----:B-----5:R2:W5:Y:S04]  /*3f00*/  @P2 LDG.E.128 R164, desc[UR6][R172.64] ;  /* 0x00000006aca42981 */ /* 0x020568000c1e1d00 */
[----:B------:R2:W5:Y:S01]  /*3f10*/  @P0 LDG.E.128 R160, desc[UR6][R174.64] ;  /* 0x00000006aea00981 */ /* 0x000562000c1e1d00 */
[----:B------:R-:W-:Y:S04]  /*3f20*/  BSSY B1, `(.L_x_32467) ;  /* 0x000005e000017945 */ /* 0x000fe80003800000 */
[----:B------:R-:W-:Y:S05]  /*3f30*/  @P3 BRA `(.L_x_32468) ;  /* 0x0000000000183947 */ /* 0x000fea0003800000 */
[----:B------:R-:W-:Y:S01]  /*3f40*/  IMAD.MOV.U32 R178, RZ, RZ, RZ ;  /* 0x000000ffffb27224 */ /* 0x000fe200078e00ff */
[----:B01----:R-:W-:Y:S01]  /*3f50*/  MOV R168, R31 ;  /* 0x0000001f00a87202 */ /* 0x003fe20000000f00 */
[----:B------:R-:W-:Y:S06]  /*3f60*/  @!P0 BRA `(.L_x_32469) ;  /* 0x0000000400648947 */ /* 0x000fec0003800000 */
[----:B------:R-:W-:Y:S02]  /*3f70*/  IMAD.MOV.U32 R168, RZ, RZ, R31 ;  /* 0x000000ffffa87224 */ /* 0x000fe400078e001f */
[----:B-----5:R-:W-:Y:S01]  /*3f80*/  HADD2.F32 R178, -RZ, R160.H0_H0 ;  /* 0x200000a0ffb27230 */ /* 0x020fe20000004100 */
[----:B------:R-:W-:Y:S06]  /*3f90*/  BRA `(.L_x_32469) ;  /* 0x0000000400587947 */ /* 0x000fec0003800000 */
.L_x_32468:
        /* <DEDUP_REMOVED lines=12> */
.L_x_32471:
[----:B------:R-:W-:-:S07]  /*4060*/  MOV R14, R28 ;  /* 0x0000001c000e7202 */ /* 0x000fce0000000f00 */
.L_x_32472:
[----:B------:R-:W-:Y:S05]  /*4070*/  BSYNC B2 ;  /* 0x0000000000027941 */ /* 0x000fea0003800000 */
.L_x_32470:
        /* <DEDUP_REMOVED lines=16> */
.L_x_32476:
[----:B------:R-:W-:Y:S05]  /*4180*/  BSYNC B3 ;  /* 0x0000000000037941 */ /* 0x000fea0003800000 */
.L_x_32475:
        /* <DEDUP_REMOVED lines=43> */
.L_x_32474:
[----:B------:R-:W-:Y:S05]  /*4440*/  BSYNC B2 ;  /* 0x0000000000027941 */ /* 0x000fea0003800000 */
.L_x_32473:
        /* <DEDUP_REMOVED lines=11> */
.L_x_32469:
[----:B------:R-:W-:Y:S05]  /*4500*/  BSYNC B1 ;  /* 0x0000000000017941 */ /* 0x000fea0003800000 */
.L_x_32467:
        /* <DEDUP_REMOVED lines=8> */
.L_x_32478:
        /* <DEDUP_REMOVED lines=12> */
.L_x_32481:
[----:B------:R-:W-:-:S07]  /*4650*/  MOV R11, R28 ;  /* 0x0000001c000b7202 */ /* 0x000fce0000000f00 */
.L_x_32482:
[----:B------:R-:W-:Y:S05]  /*4660*/  BSYNC B2 ;  /* 0x0000000000027941 */ /* 0x000fea0003800000 */
.L_x_32480:
        /* <DEDUP_REMOVED lines=16> */
.L_x_32486:
[----:B------:R-:W-:Y:S05]  /*4770*/  BSYNC B3 ;  /* 0x0000000000037941 */ /* 0x000fea0003800000 */
.L_x_32485:
        /* <DEDUP_REMOVED lines=43> */
.L_x_32484:
[----:B------:R-:W-:Y:S05]  /*4a30*/  BSYNC B2 ;  /* 0x0000000000027941 */ /* 0x000fea0003800000 */
.L_x_32483:
        /* <DEDUP_REMOVED lines=11> */
.L_x_32479:
[----:B------:R-:W-:Y:S05]  /*4af0*/  BSYNC B1 ;  /* 0x0000000000017941 */ /* 0x000fea0003800000 */
.L_x_32477:
        /* <DEDUP_REMOVED lines=8> */
.L_x_32488:
        /* <DEDUP_REMOVED lines=12> */
.L_x_32491:
[----:B------:R-:W-:-:S07]  /*4c40*/  MOV R10, R28 ;  /* 0x0000001c000a7202 */ /* 0x000fce0000000f00 */
.L_x_32492:
[----:B------:R-:W-:Y:S05]  /*4c50*/  BSYNC B2 ;  /* 0x0000000000027941 */ /* 0x000fea0003800000 */
.L_x_32490:
        /* <DEDUP_REMOVED lines=16> */
.L_x_32496:
[----:B------:R-:W-:Y:S05]  /*4d60*/  BSYNC B3 ;  /* 0x0000000000037941 */ /* 0x000fea0003800000 */
.L_x_32495:
        /* <DEDUP_REMOVED lines=43> */
.L_x_32494:
[----:B------:R-:W-:Y:S05]  /*5020*/  BSYNC B2 ;  /* 0x0000000000027941 */ /* 0x000fea0003800000 */
.L_x_32493:
        /* <DEDUP_REMOVED lines=11> */
.L_x_32489:
[----:B------:R-:W-:Y:S05]  /*50e0*/  BSYNC B1 ;  /* 0x0000000000017941 */ /* 0x000fea0003800000 */
.L_x_32487:
[----:B------:R-:W-:Y:S04]  /*50f0*/  BSSY B1, `(.L_x_32497) ;  /* 0x000005e000017945 */ /* 0x000fe80003800000 */
[----:B------:R-:W-:Y:S05]  /*5100*/  @P3 BRA `(.L_x_32498) ;  /* 0x0000000000183947 */ /* 0x000fea0003800000 */
[----:B--2---:R-:W-:Y:S01]  /*5110*/  IMAD.MOV.U32 R175, RZ, RZ, RZ ;  /* 0x000000ffffaf7224 */ /* 0x004fe200078e00ff */
[----:B------:R-:W-:Y:S01]  /*5120*/  MOV R31, R168 ;  /* 0x000000a8001f7202 */ /* 0x000fe20000000f00 */
[----:B------:R-:W-:Y:S06]  /*5130*/  @!P0 BRA `(.L_x_32499) ;  /* 0x0000000400648947 */ /* 0x000fec0003800000 */
[----:B------:R-:W-:Y:S02]  /*5140*/  IMAD.MOV.U32 R31, RZ, RZ, R168 ;  /* 0x000000ffff1f7224 */ /* 0x000fe400078e00a8 */
[----:B-----5:R-:W-:Y:S01]  /*5150*/  HADD2.F32 R175, -RZ, R161.H1_H1 ;  /* 0x300000a1ffaf7230 */ /* 0x020fe20000004100 */
[----:B------:R-:W-:Y:S06]  /*5160*/  BRA `(.L_x_32499) ;  /* 0x0000000400587947 */ /* 0x000fec0003800000 */
.L_x_32498:
        /* <DEDUP_REMOVED lines=12> */
.L_x_32501:
[----:B------:R-:W-:-:S07]  /*5230*/  MOV R7, R28 ;  /* 0x0000001c00077202 */ /* 0x000fce0000000f00 */
.L_x_32502:
[----:B------:R-:W-:Y:S05]  /*5240*/  BSYNC B2 ;  /* 0x0000000000027941 */ /* 0x000fea0003800000 */
.L_x_32500:
        /* <DEDUP_REMOVED lines=16> */
.L_x_32506:
[----:B------:R-:W-:Y:S05]  /*5350*/  BSYNC B3 ;  /* 0x0000000000037941 */ /* 0x000fea0003800000 */
.L_x_32505:
        /* <DEDUP_REMOVED lines=43> */
.L_x_32504:
[----:B------:R-:W-:Y:S05]  /*5610*/  BSYNC B2 ;  /* 0x0000000000027941 */ /* 0x000fea0003800000 */
.L_x_32503:
        /* <DEDUP_REMOVED lines=8> */
[----:B--2---:R-:W-:Y:S02]  /*56a0*/  FSEL R175, R169, RZ, !P4 ;  /* 0x000000ffa9af7208 */ /* 0x004fe40006000000 */
[----:B------:R-:W-:-:S03]  /*56b0*/  SEL R7, RZ, 0x1, P4 ;  /* 0x00000001ff077807 */ /* 0x000fc60002000000 */
[----:B------:R-:W-:-:S07]  /*56c0*/  @P0 FADD.FTZ R175, R168, R175 ;  /* 0x000000afa8af0221 */ /* 0x000fce0000010000 */
.L_x_32499:
[----:B------:R-:W-:Y:S05]  /*56d0*/  BSYNC B1 ;  /* 0x0000000000017941 */ /* 0x000fea0003800000 */
.L_x_32497:
        /* <DEDUP_REMOVED lines=8> */
.L_x_32508:
        /* <DEDUP_REMOVED lines=12> */
.L_x_32511:
[----:B------:R-:W-:-:S07]  /*5820*/  MOV R6, R28 ;  /* 0x0000001c00067202 */ /* 0x000fce0000000f00 */
.L_x_32512:
[----:B------:R-:W-:Y:S05]  /*5830*/  BSYNC B2 ;  /* 0x0000000000027941 */ /* 0x000fea0003800000 */
.L_x_32510:
        /* <DEDUP_REMOVED lines=16> */
.L_x_32516:
[----:B------:R-:W-:Y:S05]  /*5940*/  BSYNC B3 ;  /* 0x0000000000037941 */ /* 0x000fea0003800000 */
.L_x_32515:
        /* <DEDUP_REMOVED lines=43> */
.L_x_32514:
[----:B------:R-:W-:Y:S05]  /*5c00*/  BSYNC B2 ;  /* 0x0000000000027941 */ /* 0x000fea0003800000 */
.L_x_32513:
        /* <DEDUP_REMOVED lines=11> */
.L_x_32509:
[----:B------:R-:W-:Y:S05]  /*5cc0*/  BSYNC B1 ;  /* 0x0000000000017941 */ /* 0x000fea0003800000 */
.L_x_32507:
        /* <DEDUP_REMOVED lines=8> */
.L_x_32518:
        /* <DEDUP_REMOVED lines=12> */
.L_x_32521:
[----:B------:R-:W-:-:S07]  /*5e10*/  MOV R4, R28 ;  /* 0x0000001c00047202 */ /* 0x000fce0000000f00 */
.L_x_32522:
[----:B------:R-:W-:Y:S05]  /*5e20*/  BSYNC B2 ;  /* 0x0000000000027941 */ /* 0x000fea0003800000 */
.L_x_32520:
        /* <DEDUP_REMOVED lines=16> */
.L_x_32526:
[----:B------:R-:W-:Y:S05]  /*5f30*/  BSYNC B3 ;  /* 0x0000000000037941 */ /* 0x000fea0003800000 */
.L_x_32525:
        /* <DEDUP_REMOVED lines=43> */
.L_x_32524:
[----:B------:R-:W-:Y:S05]  /*61f0*/  BSYNC B2 ;  /* 0x0000000000027941 */ /* 0x000fea0003800000 */
.L_x_32523:
[----:B------:R-:W-:Y:S01]  /*6200*/  HFMA2.MMA R169, -RZ, RZ, 0.1171875, 0 ;  /* 0x2f800000ffa97435 */ /* 0x000fe200000001ff */
[----:B------:R-:W-:Y:S01]  /*6210*/  I2FP.F32.U32 R4, R4 ;  /* 0x0000000400047245 */ /* 0x000fe20000201000 */
[----:B-----5:R-:W-:Y:S02]  /*6220*/  HADD2.F32 R168, -RZ, R166.H1_H1 ;  /* 0x300000a6ffa87230 */ /* 0x020fe40000004100 */
[----:B------:R-:W-:-:S03]  /*6230*/  @P0 HADD2.F32 R170, -RZ, R162.H1_H1 ;  /* 0x300000a2ffaa0230 */ /* 0x000fc60000004100 */
[----:B------:R-:W-:-:S03]  /*6240*/  FMUL.FTZ R168, R168, UR13 ;  /* 0x0000000da8a87c20 */ /* 0x000fc60008410000 */
[----:B------:R-:W-:Y:S01]  /*6250*/  FFMA.FTZ R4, R4, R169, 1.1641532182693481445e-10 ;  /* 0x2f00000004047423 */ /* 0x000fe200000100a9 */
[----:B------:R-:W-:-:S04]  /*6260*/  FMUL.FTZ R168, R168, UR12 ;  /* 0x0000000ca8a87c20 */ /* 0x000fc80008410000 */
[----:B------:R-:W-:-:S04]  /*6270*/  FSETP.GTU.FTZ.AND P4, PT, R4, UR10, PT ;  /* 0x0000000a04007c0b */ /* 0x000fc8000bf9c000 */
[----:B------:R-:W-:Y:S02]  /*6280*/  FSEL R173, R168, RZ, !P4 ;  /* 0x000000ffa8ad7208 */ /* 0x000fe40006000000 */
[----:B------:R-:W-:-:S03]  /*6290*/  SEL R4, RZ, 0x1, P4 ;  /* 0x00000001ff047807 */ /* 0x000fc60002000000 */
[----:B------:R-:W-:-:S07]  /*62a0*/  @P0 FADD.FTZ R173, R170, R173 ;  /* 0x000000adaaad0221 */ /* 0x000fce0000010000 */
.L_x_32519:
[----:B------:R-:W-:Y:S05]  /*62b0*/  BSYNC B1 ;  /* 0x0000000000017941 */ /* 0x000fea0003800000 */
.L_x_32517:
        /* <DEDUP_REMOVED lines=8> */
.L_x_32528:
        /* <DEDUP_REMOVED lines=12> */
.L_x_32531:
[----:B------:R-:W-:-:S07]  /*6400*/  MOV R2, R28 ;  /* 0x0000001c00027202 */ /* 0x000fce0000000f00 */
.L_x_32532:
[----:B------:R-:W-:Y:S05]  /*6410*/  BSYNC B2 ;  /* 0x0000000000027941 */ /* 0x000fea0003800000 */
.L_x_32530:
        /* <DEDUP_REMOVED lines=16> */
.L_x_32536:
[----:B------:R-:W-:Y:S05]  /*6520*/  BSYNC B3 ;  /* 0x0000000000037941 */ /* 0x000fea0003800000 */
.L_x_32535:
        /* <DEDUP_REMOVED lines=43> */
.L_x_32534:
[----:B------:R-:W-:Y:S05]  /*67e0*/  BSYNC B2 ;  /* 0x0000000000027941 */ /* 0x000fea0003800000 */
.L_x_32533:
        /* <DEDUP_REMOVED lines=11> */
.L_x_32529:
[----:B------:R-:W-:Y:S05]  /*68a0*/  BSYNC B1 ;  /* 0x0000000000017941 */ /* 0x000fea0003800000 */
.L_x_32527:
        /* <DEDUP_REMOVED lines=8> */
.L_x_32538:
        /* <DEDUP_REMOVED lines=12> */
.L_x_32541:
[----:B------:R-:W-:-:S07]  /*69f0*/  MOV R180, R28 ;  /* 0x0000001c00b47202 */ /* 0x000fce0000000f00 */
.L_x_32542:
[----:B------:R-:W-:Y:S05]  /*6a00*/  BSYNC B2 ;  /* 0x0000000000027941 */ /* 0x000fea0003800000 */
.L_x_32540:
        /* <DEDUP_REMOVED lines=16> */
.L_x_32546:
[----:B------:R-:W-:Y:S05]  /*6b10*/  BSYNC B3 ;  /* 0x0000000000037941 */ /* 0x000fea0003800000 */
.L_x_32545:
        /* <DEDUP_REMOVED lines=43> */
.L_x_32544:
[----:B------:R-:W-:Y:S05]  /*6dd0*/  BSYNC B2 ;  /* 0x0000000000027941 */ /* 0x000fea0003800000 */
.L_x_32543:
        /* <DEDUP_REMOVED lines=11> */
.L_x_32539:
[----:B------:R-:W-:Y:S05]  /*6e90*/  BSYNC B1 ;  /* 0x0000000000017941 */ /* 0x000fea0003800000 */
.L_x_32537:
[----:B------:R-:W0:Y:S01]  /*6ea0*/  @P2 LDC.64 R182, c[0x0][0x220] ;  /* 0x00008800ffb62b82 */ /* 0x000e220000000a00 */
[----:B------:R-:W-:Y:S01]  /*6eb0*/  IMAD.WIDE.U32 R186, R181, 0x10, R184 ;  /* 0x00000010b5ba7825 */ /* 0x000fe200078e00b8 */
[----:B------:R-:W-:Y:S01]  /*6ec0*/  F2FP.F16.F32.PACK_AB R171, R31, R172 ;  /* 0x000000ac1fab723e */ /* 0x000fe200000000ff */
[----:B------:R-:W-:Y:S01]  /*6ed0*/  BSSY B1, `(.L_x_32547) ;  /* 0x000001f000017945 */ /* 0x000fe20003800000 */
[----:B------:R-:W-:Y:S01]  /*6ee0*/  F2FP.F16.F32.PACK_AB R170, R173, R174 ;  /* 0x000000aeadaa723e */ /* 0x000fe200000000ff */
[----:B------:R-:W-:Y:S01]  /*6ef0*/  VIADD R189, R225, 0x40 ;  /* 0x00000040e1bd7836 */ /* 0x000fe20000000000 */
[----:B------:R-:W-:Y:S02]  /*6f00*/  F2FP.F16.F32.PACK_AB R169, R175, R176 ;  /* 0x000000b0afa9723e */ /* 0x000fe400000000ff */
[----:B------:R-:W-:Y:S01]  /*6f10*/  F2FP.F16.F32.PACK_AB R168, R177, R178 ;  /* 0x000000b2b1a8723e */ /* 0x000fe200000000ff */
        /* <DEDUP_REMOVED lines=26> */
.L_x_32548:
[----:B------:R-:W-:Y:S05]  /*70c0*/  BSYNC B1 ;  /* 0x0000000000017941 */ /* 0x000fea0003800000 */
.L_x_32547:
        /* <DEDUP_REMOVED lines=10> */
.L_x_32550:
        /* <DEDUP_REMOVED lines=12> */
.L_x_32553:
[----:B------:R-:W-:-:S07]  /*7230*/  IMAD.MOV.U32 R14, RZ, RZ, R28 ;  /* 0x000000ffff0e7224 */ /* 0x000fce00078e001c */
.L_x_32554:
[----:B------:R-:W-:Y:S05]  /*7240*/  BSYNC B2 ;  /* 0x0000000000027941 */ /* 0x000fea0003800000 */
.L_x_32552:
        /* <DEDUP_REMOVED lines=16> */
.L_x_32558:
[----:B------:R-:W-:Y:S05]  /*7350*/  BSYNC B3 ;  /* 0x0000000000037941 */ /* 0x000fea0003800000 */
.L_x_32557:
        /* <DEDUP_REMOVED lines=44> */
.L_x_32556:
[----:B------:R-:W-:Y:S05]  /*7620*/  BSYNC B2 ;  /* 0x0000000000027941 */ /* 0x000fea0003800000 */
.L_x_32555:
        /* <DEDUP_REMOVED lines=11> */
.L_x_32551:
[----:B------:R-:W-:Y:S05]  /*76e0*/  BSYNC B1 ;  /* 0x0000000000017941 */ /* 0x000fea0003800000 */
.L_x_32549:
        /* <DEDUP_REMOVED lines=8> */
.L_x_32560:
        /* <DEDUP_REMOVED lines=12> */
.L_x_32563:
[----:B------:R-:W-:-:S07]  /*7830*/  MOV R11, R28 ;  /* 0x0000001c000b7202 */ /* 0x000fce0000000f00 */
.L_x_32564:
[----:B------:R-:W-:Y:S05]  /*7840*/  BSYNC B2 ;  /* 0x0000000000027941 */ /* 0x000fea0003800000 */
.L_x_32562:
        /* <DEDUP_REMOVED lines=16> */
.L_x_32568:
[----:B------:R-:W-:Y:S05]  /*7950*/  BSYNC B3 ;  /* 0x0000000000037941 */ /* 0x000fea0003800000 */
.L_x_32567:
        /* <DEDUP_REMOVED lines=44> */
.L_x_32566:
[----:B------:R-:W-:Y:S05]  /*7c20*/  BSYNC B2 ;  /* 0x0000000000027941 */ /* 0x000fea0003800000 */
.L_x_32565:
        /* <DEDUP_REMOVED lines=11> */
.L_x_32561:
[----:B------:R-:W-:Y:S05]  /*7ce0*/  BSYNC B1 ;  /* 0x0000000000017941 */ /* 0x000fea0003800000 */
.L_x_32559:
        /* <DEDUP_REMOVED lines=8> */
.L_x_32570:
        /* <DEDUP_REMOVED lines=12> */
.L_x_32573:
[----:B------:R-:W-:-:S07]  /*7e30*/  IMAD.MOV.U32 R10, RZ, RZ, R28 ;  /* 0x000000ffff0a7224 */ /* 0x000fce00078e001c */
.L_x_32574:
[----:B------:R-:W-:Y:S05]  /*7e40*/  BSYNC B2 ;  /* 0x0000000000027941 */ /* 0x000fea0003800000 */
.L_x_32572:
        /* <DEDUP_REMOVED lines=16> */
.L_x_32578:
[----:B------:R-:W-:Y:S05]  /*7f50*/  BSYNC B3 ;  /* 0x0000000000037941 */ /* 0x000fea0003800000 */
.L_x_32577:
        /* <DEDUP_REMOVED lines=44> */
.L_x_32576:
[----:B------:R-:W-:Y:S05]  /*8220*/  BSYNC B2 ;  /* 0x0000000000027941 */ /* 0x000fea0003800000 */
.L_x_32575:
        /* <DEDUP_REMOVED lines=11> */
.L_x_32571:
[----:B------:R-:W-:Y:S05]  /*82e0*/  BSYNC B1 ;  /* 0x0000000000017941 */ /* 0x000fea0003800000 */
.L_x_32569:
[----:B------:R-:W-:Y:S04]  /*82f0*/  BSSY B1, `(.L_x_32579) ;  /* 0x000005f000017945 */ /* 0x000fe80003800000 */
[----:B------:R-:W-:Y:S05]  /*8300*/  @P3 BRA `(.L_x_32580) ;  /* 0x0000000000183947 */ /* 0x000fea0003800000 */
[----:B-1----:R-:W-:Y:S01]  /*8310*/  IMAD.MOV.U32 R183, RZ, RZ, RZ ;  /* 0x000000ffffb77224 */ /* 0x002fe200078e00ff */
[----:B------:R-:W-:Y:S01]  /*8320*/  MOV R169, R168 ;  /* 0x000000a800a97202 */ /* 0x000fe20000000f00 */
[----:B------:R-:W-:Y:S06]  /*8330*/  @!P0 BRA `(.L_x_32581) ;  /* 0x0000000400688947 */ /* 0x000fec0003800000 */
[----:B------:R-:W-:Y:S02]  /*8340*/  IMAD.MOV.U32 R169, RZ, RZ, R168 ;  /* 0x000000ffffa97224 */ /* 0x000fe400078e00a8 */
[----:B-----5:R-:W-:Y:S01]  /*8350*/  HADD2.F32 R183, -RZ, R161.H1_H1 ;  /* 0x300000a1ffb77230 */ /* 0x020fe20000004100 */
[----:B------:R-:W-:Y:S06]  /*8360*/  BRA `(.L_x_32581) ;  /* 0x00000004005c7947 */ /* 0x000fec0003800000 */
.L_x_32580:
        /* <DEDUP_REMOVED lines=12> */
.L_x_32583:
[----:B------:R-:W-:-:S07]  /*8430*/  MOV R7, R28 ;  /* 0x0000001c00077202 */ /* 0x000fce0000000f00 */
.L_x_32584:
[----:B------:R-:W-:Y:S05]  /*8440*/  BSYNC B2 ;  /* 0x0000000000027941 */ /* 0x000fea0003800000 */
.L_x_32582:
        /* <DEDUP_REMOVED lines=16> */
.L_x_32588:
[----:B------:R-:W-:Y:S05]  /*8550*/  BSYNC B3 ;  /* 0x0000000000037941 */ /* 0x000fea0003800000 */
.L_x_32587:
        /* <DEDUP_REMOVED lines=44> */
.L_x_32586:
[----:B------:R-:W-:Y:S05]  /*8820*/  BSYNC B2 ;  /* 0x0000000000027941 */ /* 0x000fea0003800000 */
.L_x_32585:
        /* <DEDUP_REMOVED lines=8> */
[----:B-1----:R-:W-:Y:S02]  /*88b0*/  FSEL R183, R170, RZ, !P4 ;  /* 0x000000ffaab77208 */ /* 0x002fe40006000000 */
[----:B------:R-:W-:-:S03]  /*88c0*/  SEL R7, RZ, 0x1, P4 ;  /* 0x00000001ff077807 */ /* 0x000fc60002000000 */
[----:B------:R-:W-:-:S07]  /*88d0*/  @P0 FADD.FTZ R183, R168, R183 ;  /* 0x000000b7a8b70221 */ /* 0x000fce0000010000 */
.L_x_32581:
[----:B------:R-:W-:Y:S05]  /*88e0*/  BSYNC B1 ;  /* 0x0000000000017941 */ /* 0x000fea0003800000 */
.L_x_32579:
        /* <DEDUP_REMOVED lines=8> */
.L_x_32590:
        /* <DEDUP_REMOVED lines=12> */
.L_x_32593:
[----:B------:R-:W-:-:S07]  /*8a30*/  IMAD.MOV.U32 R6, RZ, RZ, R28 ;  /* 0x000000ffff067224 */ /* 0x000fce00078e001c */
.L_x_32594:
[----:B------:R-:W-:Y:S05]  /*8a40*/  BSYNC B2 ;  /* 0x0000000000027941 */ /* 0x000fea0003800000 */
.L_x_32592:
        /* <DEDUP_REMOVED lines=16> */
.L_x_32598:
[----:B------:R-:W-:Y:S05]  /*8b50*/  BSYNC B3 ;  /* 0x0000000000037941 */ /* 0x000fea0003800000 */
.L_x_32597:
        /* <DEDUP_REMOVED lines=44> */
.L_x_32596:
[----:B------:R-:W-:Y:S05]  /*8e20*/  BSYNC B2 ;  /* 0x0000000000027941 */ /* 0x000fea0003800000 */
.L_x_32595:
        /* <DEDUP_REMOVED lines=11> */
.L_x_32591:
[----:B------:R-:W-:Y:S05]  /*8ee0*/  BSYNC B1 ;  /* 0x0000000000017941 */ /* 0x000fea0003800000 */
.L_x_32589:
        /* <DEDUP_REMOVED lines=8> */
.L_x_32600:
        /* <DEDUP_REMOVED lines=12> */
.L_x_32603:
[----:B------:R-:W-:-:S07]  /*9030*/  MOV R4, R28 ;  /* 0x0000001c00047202 */ /* 0x000fce0000000f00 */
.L_x_32604:
[----:B------:R-:W-:Y:S05]  /*9040*/  BSYNC B2 ;  /* 0x0000000000027941 */ /* 0x000fea0003800000 */
.L_x_32602:
        /* <DEDUP_REMOVED lines=16> */
.L_x_32608:
[----:B------:R-:W-:Y:S05]  /*9150*/  BSYNC B3 ;  /* 0x0000000000037941 */ /* 0x000fea0003800000 */
.L_x_32607:
        /* <DEDUP_REMOVED lines=44> */
.L_x_32606:
[----:B------:R-:W-:Y:S05]  /*9420*/  BSYNC B2 ;  /* 0x0000000000027941 */ /* 0x000fea0003800000 */
.L_x_32605:
[----:B------:R-:W-:Y:S01]  /*9430*/  I2FP.F32.U32 R4, R4 ;  /* 0x0000000400047245 */ /* 0x000fe20000201000 */
[----:B-----5:R-:W-:Y:S02]  /*9440*/  HADD2.F32 R168, -RZ, R166.H1_H1 ;  /* 0x300000a6ffa87230 */ /* 0x020fe40000004100 */
[----:B------:R-:W-:Y:S02]  /*9450*/  IMAD.MOV.U32 R171, RZ, RZ, 0x2f800000 ;  /* 0x2f800000ffab7424 */ /* 0x000fe400078e00ff */
[----:B------:R-:W-:Y:S02]  /*9460*/  @P0 HADD2.F32 R170, -RZ, R162.H1_H1 ;  /* 0x300000a2ffaa0230 */ /* 0x000fe40000004100 */
[----:B------:R-:W-:Y:S01]  /*9470*/  FMUL.FTZ R168, R168, UR13 ;  /* 0x0000000da8a87c20 */ /* 0x000fe20008410000 */
[----:B------:R-:W-:-:S03]  /*9480*/  FFMA.FTZ R4, R4, R171, 1.1641532182693481445e-10 ;  /* 0x2f00000004047423 */ /* 0x000fc600000100ab */
[----:B------:R-:W-:Y:S02]  /*9490*/  FMUL.FTZ R168, R168, UR12 ;  /* 0x0000000ca8a87c20 */ /* 0x000fe40008410000 */
[----:B------:R-:W-:-:S04]  /*94a0*/  FSETP.GTU.FTZ.AND P4, PT, R4, UR10, PT ;  /* 0x0000000a04007c0b */ /* 0x000fc8000bf9c000 */
[----:B------:R-:W-:Y:S02]  /*94b0*/  FSEL R181, R168, RZ, !P4 ;  /* 0x000000ffa8b57208 */ /* 0x000fe40006000000 */
[----:B------:R-:W-:-:S03]  /*94c0*/  SEL R4, RZ, 0x1, P4 ;  /* 0x00000001ff047807 */ /* 0x000fc60002000000 */
[----:B------:R-:W-:-:S07]  /*94d0*/  @P0 FADD.FTZ R181, R170, R181 ;  /* 0x000000b5aab50221 */ /* 0x000fce0000010000 */
.L_x_32601:
[----:B------:R-:W-:Y:S05]  /*94e0*/  BSYNC B1 ;  /* 0x0000000000017941 */ /* 0x000fea0003800000 */
.L_x_32599:
        /* <DEDUP_REMOVED lines=8> */
.L_x_32610:
        /* <DEDUP_REMOVED lines=12> */
.L_x_32613:
[----:B------:R-:W-:-:S07]  /*9630*/  IMAD.MOV.U32 R2, RZ, RZ, R28 ;  /* 0x000000ffff027224 */ /* 0x000fce00078e001c */
.L_x_32614:
[----:B------:R-:W-:Y:S05]  /*9640*/  BSYNC B2 ;  /* 0x0000000000027941 */ /* 0x000fea0003800000 */
.L_x_32612:
        /* <DEDUP_REMOVED lines=16> */
.L_x_32618:
[----:B------:R-:W-:Y:S05]  /*9750*/  BSYNC B3 ;  /* 0x0000000000037941 */ /* 0x000fea0003800000 */
.L_x_32617:
        /* <DEDUP_REMOVED lines=44> */
.L_x_32616:
[----:B------:R-:W-:Y:S05]  /*9a20*/  BSYNC B2 ;  /* 0x0000000000027941 */ /* 0x000fea0003800000 */
.L_x_32615:
        /* <DEDUP_REMOVED lines=11> */
.L_x_32611:
[----:B------:R-:W-:Y:S05]  /*9ae0*/  BSYNC B1 ;  /* 0x0000000000017941 */ /* 0x000fea0003800000 */
.L_x_32609:
        /* <DEDUP_REMOVED lines=8> */
.L_x_32620:
        /* <DEDUP_REMOVED lines=12> */
.L_x_32623:
[----:B------:R-:W-:-:S07]  /*9c30*/  MOV R179, R28 ;  /* 0x0000001c00b37202 */ /* 0x000fce0000000f00 */
.L_x_32624:
[----:B------:R-:W-:Y:S05]  /*9c40*/  BSYNC B2 ;  /* 0x0000000000027941 */ /* 0x000fea0003800000 */
.L_x_32622:
        /* <DEDUP_REMOVED lines=16> */
.L_x_32628:
[----:B------:R-:W-:Y:S05]  /*9d50*/  BSYNC B3 ;  /* 0x0000000000037941 */ /* 0x000fea0003800000 */
.L_x_32627:
        /* <DEDUP_REMOVED lines=43> */
.L_x_32626:
[----:B------:R-:W-:Y:S05]  /*a010*/  BSYNC B2 ;  /* 0x0000000000027941 */ /* 0x000fea0003800000 */
.L_x_32625:
        /* <DEDUP_REMOVED lines=11> */
.L_x_32621:
[----:B------:R-:W-:Y:S05]  /*a0d0*/  BSYNC B1 ;  /* 0x0000000000017941 */ /* 0x000fea0003800000 */
.L_x_32619:
        /* <DEDUP_REMOVED lines=34> */
.L_x_32630:
[----:B------:R-:W-:Y:S05]  /*a300*/  BSYNC B1 ;  /* 0x0000000000017941 */ /* 0x000fea0003800000 */
.L_x_32629:
        /* <DEDUP_REMOVED lines=10> */
.L_x_32632:
        /* <DEDUP_REMOVED lines=12> */
.L_x_32635:
[----:B------:R-:W-:-:S07]  /*a470*/  IMAD.MOV.U32 R14, RZ, RZ, R28 ;  /* 0x000000ffff0e7224 */ /* 0x000fce00078e001c */
.L_x_32636:
[----:B------:R-:W-:Y:S05]  /*a480*/  BSYNC B2 ;  /* 0x0000000000027941 */ /* 0x000fea0003800000 */
.L_x_32634:
        /* <DEDUP_REMOVED lines=16> */
.L_x_32640:
[----:B------:R-:W-:Y:S05]  /*a590*/  BSYNC B3 ;  /* 0x0000000000037941 */ /* 0x000fea0003800000 */
.L_x_32639:
        /* <DEDUP_REMOVED lines=44> */
.L_x_32638:
[----:B------:R-:W-:Y:S05]  /*a860*/  BSYNC B2 ;  /* 0x0000000000027941 */ /* 0x000fea0003800000 */
.L_x_32637:
        /* <DEDUP_REMOVED lines=11> */
.L_x_32633:
[----:B------:R-:W-:Y:S05]  /*a920*/  BSYNC B1 ;  /* 0x0000000000017941 */ /* 0x000fea0003800000 */
.L_x_32631:
        /* <DEDUP_REMOVED lines=8> */
.L_x_32642:
        /* <DEDUP_REMOVED lines=12> */
.L_x_32645:
[----:B------:R-:W-:-:S07]  /*aa70*/  MOV R11, R28 ;  /* 0x0000001c000b7202 */ /* 0x000fce0000000f00 */
.L_x_32646:
[----:B------:R-:W-:Y:S05]  /*aa80*/  BSYNC B2 ;  /* 0x0000000000027941 */ /* 0x000fea0003800000 */
.L_x_32644:
        /* <DEDUP_REMOVED lines=16> */
.L_x_32650:
[----:B------:R-:W-:Y:S05]  /*ab90*/  BSYNC B3 ;  /* 0x0000000000037941 */ /* 0x000fea0003800000 */
.L_x_32649:
        /* <DEDUP_REMOVED lines=44> */
.L_x_32648:
[----:B------:R-:W-:Y:S05]  /*ae60*/  BSYNC B2 ;  /* 0x0000000000027941 */ /* 0x000fea0003800000 */
.L_x_32647:
        /* <DEDUP_REMOVED lines=11> */
.L_x_32643:
[----:B------:R-:W-:Y:S05]  /*af20*/  BSYNC B1 ;  /* 0x0000000000017941 */ /* 0x000fea0003800000 */
.L_x_32641:
        /* <DEDUP_REMOVED lines=8> */
.L_x_32652:
        /* <DEDUP_REMOVED lines=12> */
.L_x_32655:
[----:B------:R-:W-:-:S07]  /*b070*/  IMAD.MOV.U32 R10, RZ, RZ, R28 ;  /* 0x000000ffff0a7224 */ /* 0x000fce00078e001c */
.L_x_32656:
[----:B------:R-:W-:Y:S05]  /*b080*/  BSYNC B2 ;  /* 0x0000000000027941 */ /* 0x000fea0003800000 */
.L_x_32654:
        /* <DEDUP_REMOVED lines=16> */
.L_x_32660:
[----:B------:R-:W-:Y:S05]  /*b190*/  BSYNC B3 ;  /* 0x0000000000037941 */ /* 0x000fea0003800000 */
.L_x_32659:
        /* <DEDUP_REMOVED lines=44> */
.L_x_32658:
[----:B------:R-:W-:Y:S05]  /*b460*/  BSYNC B2 ;  /* 0x0000000000027941 */ /* 0x000fea0003800000 */
.L_x_32657:
        /* <DEDUP_REMOVED lines=11> */
.L_x_32653:
[----:B------:R-:W-:Y:S05]  /*b520*/  BSYNC B1 ;  /* 0x0000000000017941 */ /* 0x000fea0003800000 */
.L_x_32651:
        /* <DEDUP_REMOVED lines=8> */
.L_x_32662:
        /* <DEDUP_REMOVED lines=12> */
.L_x_32665:
[----:B------:R-:W-:-:S07]  /*b670*/  MOV R7, R28 ;  /* 0x0000001c00077202 */ /* 0x000fce0000000f00 */
.L_x_32666:
[----:B------:R-:W-:Y:S05]  /*b680*/  BSYNC B2 ;  /* 0x0000000000027941 */ /* 0x000fea0003800000 */
.L_x_32664:
        /* <DEDUP_REMOVED lines=16> */
.L_x_32670:
[----:B------:R-:W-:Y:S05]  /*b790*/  BSYNC B3 ;  /* 0x0000000000037941 */ /* 0x000fea0003800000 */
.L_x_32669:
        /* <DEDUP_REMOVED lines=44> */
.L_x_32668:
[----:B------:R-:W-:Y:S05]  /*ba60*/  BSYNC B2 ;  /* 0x0000000000027941 */ /* 0x000fea0003800000 */
.L_x_32667:
        /* <DEDUP_REMOVED lines=11> */
.L_x_32663:
[----:B------:R-:W-:Y:S05]  /*bb20*/  BSYNC B1 ;  /* 0x0000000000017941 */ /* 0x000fea0003800000 */
.L_x_32661:
        /* <DEDUP_REMOVED lines=8> */
.L_x_32672:
        /* <DEDUP_REMOVED lines=12> */
.L_x_32675:
[----:B------:R-:W-:-:S07]  /*bc70*/  IMAD.MOV.U32 R6, RZ, RZ, R28 ;  /* 0x000000ffff067224 */ /* 0x000fce00078e001c */
.L_x_32676:
[----:B------:R-:W-:Y:S05]  /*bc80*/  BSYNC B2 ;  /* 0x0000000000027941 */ /* 0x000fea0003800000 */
.L_x_32674:
        /* <DEDUP_REMOVED lines=16> */
.L_x_32680:
[----:B------:R-:W-:Y:S05]  /*bd90*/  BSYNC B3 ;  /* 0x0000000000037941 */ /* 0x000fea0003800000 */
.L_x_32679:
        /* <DEDUP_REMOVED lines=44> */
.L_x_32678:
[----:B------:R-:W-:Y:S05]  /*c060*/  BSYNC B2 ;  /* 0x0000000000027941 */ /* 0x000fea0003800000 */
.L_x_32677:
        /* <DEDUP_REMOVED lines=11> */
.L_x_32673:
[----:B------:R-:W-:Y:S05]  /*c120*/  BSYNC B1 ;  /* 0x0000000000017941 */ /* 0x000fea0003800000 */
.L_x_32671:
        /* <DEDUP_REMOVED lines=8> */
.L_x_32682:
        /* <DEDUP_REMOVED lines=12> */
.L_x_32685:
[----:B------:R-:W-:-:S07]  /*c270*/  MOV R4, R28 ;  /* 0x0000001c00047202 */ /* 0x000fce0000000f00 */
.L_x_32686:
[----:B------:R-:W-:Y:S05]  /*c280*/  BSYNC B2 ;  /* 0x0000000000027941 */ /* 0x000fea0003800000 */
.L_x_32684:
        /* <DEDUP_REMOVED lines=16> */
.L_x_32690:
[----:B------:R-:W-:Y:S05]  /*c390*/  BSYNC B3 ;  /* 0x0000000000037941 */ /* 0x000fea0003800000 */
.L_x_32689:
        /* <DEDUP_REMOVED lines=44> */
.L_x_32688:
[----:B------:R-:W-:Y:S05]  /*c660*/  BSYNC B2 ;  /* 0x0000000000027941 */ /* 0x000fea0003800000 */
.L_x_32687:
        /* <DEDUP_REMOVED lines=11> */
.L_x_32683:
[----:B------:R-:W-:Y:S05]  /*c720*/  BSYNC B1 ;  /* 0x0000000000017941 */ /* 0x000fea0003800000 */
.L_x_32681:
        /* <DEDUP_REMOVED lines=8> */
.L_x_32692:
        /* <DEDUP_REMOVED lines=12> */
.L_x_32695:
[----:B------:R-:W-:-:S07]  /*c870*/  IMAD.MOV.U32 R2, RZ, RZ, R28 ;  /* 0x000000ffff027224 */ /* 0x000fce00078e001c */
.L_x_32696:
[----:B------:R-:W-:Y:S05]  /*c880*/  BSYNC B2 ;  /* 0x0000000000027941 */ /* 0x000fea0003800000 */
.L_x_32694:
        /* <DEDUP_REMOVED lines=16> */
.L_x_32700:
[----:B------:R-:W-:Y:S05]  /*c990*/  BSYNC B3 ;  /* 0x0000000000037941 */ /* 0x000fea0003800000 */
.L_x_32699:
        /* <DEDUP_REMOVED lines=44> */
.L_x_32698:
[----:B------:R-:W-:Y:S05]  /*cc60*/  BSYNC B2 ;  /* 0x0000000000027941 */ /* 0x000fea0003800000 */
.L_x_32697:
        /* <DEDUP_REMOVED lines=11> */
.L_x_32693:
[----:B------:R-:W-:Y:S05]  /*cd20*/  BSYNC B1 ;  /* 0x0000000000017941 */ /* 0x000fea0003800000 */
.L_x_32691:
        /* <DEDUP_REMOVED lines=8> */
.L_x_32702:
        /* <DEDUP_REMOVED lines=12> */
.L_x_32705:
[----:B------:R-:W-:-:S07]  /*ce70*/  MOV R189, R28 ;  /* 0x0000001c00bd7202 */ /* 0x000fce0000000f00 */
.L_x_32706:
[----:B------:R-:W-:Y:S05]  /*ce80*/  BSYNC B2 ;  /* 0x0000000000027941 */ /* 0x000fea0003800000 */
.L_x_32704:
        /* <DEDUP_REMOVED lines=16> */
.L_x_32710:
[----:B------:R-:W-:Y:S05]  /*cf90*/  BSYNC B3 ;  /* 0x0000000000037941 */ /* 0x000fea0003800000 */
.L_x_32709:
        /* <DEDUP_REMOVED lines=43> */
.L_x_32708:
[----:B------:R-:W-:Y:S05]  /*d250*/  BSYNC B2 ;  /* 0x0000000000027941 */ /* 0x000fea0003800000 */
.L_x_32707:
        /* <DEDUP_REMOVED lines=11> */
.L_x_32703:
[----:B------:R-:W-:Y:S05]  /*d310*/  BSYNC B1 ;  /* 0x0000000000017941 */ /* 0x000fea0003800000 */
.L_x_32701:
        /* <DEDUP_REMOVED lines=34> */
.L_x_32712:
[----:B------:R-:W-:Y:S05]  /*d540*/  BSYNC B1 ;  /* 0x0000000000017941 */ /* 0x000fea0003800000 */
.L_x_32711:
        /* <DEDUP_REMOVED lines=10> */
.L_x_32714:
        /* <DEDUP_REMOVED lines=12> */
.L_x_32717:
[----:B------:R-:W-:-:S07]  /*d6b0*/  MOV R14, R28 ;  /* 0x0000001c000e7202 */ /* 0x000fce0000000f00 */
.L_x_32718:
[----:B------:R-:W-:Y:S05]  /*d6c0*/  BSYNC B2 ;  /* 0x0000000000027941 */ /* 0x000fea0003800000 */
.L_x_32716:
        /* <DEDUP_REMOVED lines=16> */
.L_x_32722:
[----:B------:R-:W-:Y:S05]  /*d7d0*/  BSYNC B3 ;  /* 0x0000000000037941 */ /* 0x000fea0003800000 */
.L_x_32721:
        /* <DEDUP_REMOVED lines=44> */
.L_x_32720:
[----:B------:R-:W-:Y:S05]  /*daa0*/  BSYNC B2 ;  /* 0x0000000000027941 */ /* 0x000fea0003800000 */
.L_x_32719:
        /* <DEDUP_REMOVED lines=11> */
.L_x_32715:
[----:B------:R-:W-:Y:S05]  /*db60*/  BSYNC B1 ;  /* 0x0000000000017941 */ /* 0x000fea0003800000 */
.L_x_32713:
        /* <DEDUP_REMOVED lines=8> */
.L_x_32724:
        /* <DEDUP_REMOVED lines=12> */
.L_x_32727:
[----:B------:R-:W-:-:S07]  /*dcb0*/  MOV R11, R28 ;  /* 0x0000001c000b7202 */ /* 0x000fce0000000f00 */
.L_x_32728:
[----:B------:R-:W-:Y:S05]  /*dcc0*/  BSYNC B2 ;  /* 0x0000000000027941 */ /* 0x000fea0003800000 */
.L_x_32726:
        /* <DEDUP_REMOVED lines=16> */
.L_x_32732:
[----:B------:R-:W-:Y:S05]  /*ddd0*/  BSYNC B3 ;  /* 0x0000000000037941 */ /* 0x000fea0003800000 */
.L_x_32731:
        /* <DEDUP_REMOVED lines=44> */
.L_x_32730:
[----:B------:R-:W-:Y:S05]  /*e0a0*/  BSYNC B2 ;  /* 0x0000000000027941 */ /* 0x000fea0003800000 */
.L_x_32729:
        /* <DEDUP_REMOVED lines=11> */
.L_x_32725:
[----:B------:R-:W-:Y:S05]  /*e160*/  BSYNC B1 ;  /* 0x0000000000017941 */ /* 0x000fea0003800000 */
.L_x_32723:
        /* <DEDUP_REMOVED lines=8> */
.L_x_32734:
        /* <DEDUP_REMOVED lines=12> */
.L_x_32737:
[----:B------:R-:W-:-:S07]  /*e2b0*/  IMAD.MOV.U32 R10, RZ, RZ, R28 ;  /* 0x000000ffff0a7224 */ /* 0x000fce00078e001c */
.L_x_32738:
[----:B------:R-:W-:Y:S05]  /*e2c0*/  BSYNC B2 ;  /* 0x0000000000027941 */ /* 0x000fea0003800000 */
.L_x_32736:
        /* <DEDUP_REMOVED lines=16> */
.L_x_32742:
[----:B------:R-:W-:Y:S05]  /*e3d0*/  BSYNC B3 ;  /* 0x0000000000037941 */ /* 0x000fea0003800000 */
.L_x_32741:
        /* <DEDUP_REMOVED lines=44> */
.L_x_32740:
[----:B------:R-:W-:Y:S05]  /*e6a0*/  BSYNC B2 ;  /* 0x0000000000027941 */ /* 0x000fea0003800000 */
.L_x_32739:
        /* <DEDUP_REMOVED lines=11> */
.L_x_32735:
[----:B------:R-:W-:Y:S05]  /*e760*/  BSYNC B1 ;  /* 0x0000000000017941 */ /* 0x000fea0003800000 */
.L_x_32733:
        /* <DEDUP_REMOVED lines=8> */
.L_x_32744:
        /* <DEDUP_REMOVED lines=12> */
.L_x_32747:
[----:B------:R-:W-:-:S07]  /*e8b0*/  MOV R7, R28 ;  /* 0x0000001c00077202 */ /* 0x000fce0000000f00 */
.L_x_32748:
[----:B------:R-:W-:Y:S05]  /*e8c0*/  BSYNC B2 ;  /* 0x0000000000027941 */ /* 0x000fea0003800000 */
.L_x_32746:
        /* <DEDUP_REMOVED lines=16> */
.L_x_32752:
[----:B------:R-:W-:Y:S05]  /*e9d0*/  BSYNC B3 ;  /* 0x0000000000037941 */ /* 0x000fea0003800000 */
.L_x_32751:
        /* <DEDUP_REMOVED lines=44> */
.L_x_32750:
[----:B------:R-:W-:Y:S05]  /*eca0*/  BSYNC B2 ;  /* 0x0000000000027941 */ /* 0x000fea0003800000 */
.L_x_32749:
        /* <DEDUP_REMOVED lines=11> */
.L_x_32745:
[----:B------:R-:W-:Y:S05]  /*ed60*/  BSYNC B1 ;  /* 0x0000000000017941 */ /* 0x000fea0003800000 */
.L_x_32743:
        /* <DEDUP_REMOVED lines=8> */
.L_x_32754:
        /* <DEDUP_REMOVED lines=12> */
.L_x_32757:
[----:B------:R-:W-:-:S07]  /*eeb0*/  MOV R6, R28 ;  /* 0x0000001c00067202 */ /* 0x000fce0000000f00 */
.L_x_32758:
[----:B------:R-:W-:Y:S05]  /*eec0*/  BSYNC B2 ;  /* 0x0000000000027941 */ /* 0x000fea0003800000 */
.L_x_32756:
        /* <DEDUP_REMOVED lines=16> */
.L_x_32762:
[----:B------:R-:W-:Y:S05]  /*efd0*/  BSYNC B3 ;  /* 0x0000000000037941 */ /* 0x000fea0003800000 */
.L_x_32761:
        /* <DEDUP_REMOVED lines=44> */
.L_x_32760:
[----:B------:R-:W-:Y:S05]  /*f2a0*/  BSYNC B2 ;  /* 0x0000000000027941 */ /* 0x000fea0003800000 */
.L_x_32759:
        /* <DEDUP_REMOVED lines=11> */
.L_x_32755:
[----:B------:R-:W-:Y:S05]  /*f360*/  BSYNC B1 ;  /* 0x0000000000017941 */ /* 0x000fea0003800000 */
.L_x_32753:
        /* <DEDUP_REMOVED lines=8> */
.L_x_32764:
        /* <DEDUP_REMOVED lines=12> */
.L_x_32767:
[----:B------:R-:W-:-:S07]  /*f4b0*/  IMAD.MOV.U32 R4, RZ, RZ, R28 ;  /* 0x000000ffff047224 */ /* 0x000fce00078e001c */
.L_x_32768:
[----:B------:R-:W-:Y:S05]  /*f4c0*/  BSYNC B2 ;  /* 0x0000000000027941 */ /* 0x000fea0003800000 */
.L_x_32766:
        /* <DEDUP_REMOVED lines=16> */
.L_x_32772:
[----:B------:R-:W-:Y:S05]  /*f5d0*/  BSYNC B3 ;  /* 0x0000000000037941 */ /* 0x000fea0003800000 */
.L_x_32771:
        /* <DEDUP_REMOVED lines=44> */
.L_x_32770:
[----:B------:R-:W-:Y:S05]  /*f8a0*/  BSYNC B2 ;  /* 0x0000000000027941 */ /* 0x000fea0003800000 */
.L_x_32769:
[----:B------:R-:W-:Y:S01]  /*f8b0*/  I2FP.F32.U32 R4, R4 ;  /* 0x0000000400047245 */ /* 0x000fe20000201000 */
[----:B-----5:R-:W-:Y:S01]  /*f8c0*/  HADD2.F32 R168, -RZ, R166.H1_H1 ;  /* 0x300000a6ffa87230 */ /* 0x020fe20000004100 */
[----:B------:R-:W-:Y:S01]  /*f8d0*/  MOV R171, 0x2f800000 ;  /* 0x2f80000000ab7802 */ /* 0x000fe20000000f00 */
[----:B------:R-:W-:-:S03]  /*f8e0*/  @P0 HADD2.F32 R170, -RZ, R162.H1_H1 ;  /* 0x300000a2ffaa0230 */ /* 0x000fc60000004100 */
[----:B------:R-:W-:Y:S01]  /*f8f0*/  FMUL.FTZ R168, R168, UR13 ;  /* 0x0000000da8a87c20 */ /* 0x000fe20008410000 */
[----:B------:R-:W-:-:S03]  /*f900*/  FFMA.FTZ R4, R4, R171, 1.1641532182693481445e-10 ;  /* 0x2f00000004047423 */ /* 0x000fc600000100ab */
[----:B------:R-:W-:Y:S02]  /*f910*/  FMUL.FTZ R168, R168, UR12 ;  /* 0x0000000ca8a87c20 */ /* 0x000fe40008410000 */
[----:B------:R-:W-:-:S04]  /*f920*/  FSETP.GTU.FTZ.AND P4, PT, R4, UR10, PT ;  /* 0x0000000a04007c0b */ /* 0x000fc8000bf9c000 */
[----:B------:R-:W-:Y:S02]  /*f930*/  FSEL R201, R168, RZ, !P4 ;  /* 0x000000ffa8c97208 */ /* 0x000fe40006000000 */
[----:B------:R-:W-:-:S03]  /*f940*/  SEL R4, RZ, 0x1, P4 ;  /* 0x00000001ff047807 */ /* 0x000fc60002000000 */
[----:B------:R-:W-:-:S07]  /*f950*/  @P0 FADD.FTZ R201, R170, R201 ;  /* 0x000000c9aac90221 */ /* 0x000fce0000010000 */
.L_x_32765:
[----:B------:R-:W-:Y:S05]  /*f960*/  BSYNC B1 ;  /* 0x0000000000017941 */ /* 0x000fea0003800000 */
.L_x_32763:
        /* <DEDUP_REMOVED lines=8> */
.L_x_32774:
        /* <DEDUP_REMOVED lines=12> */
.L_x_32777:
[----:B------:R-:W-:-:S07]  /*fab0*/  MOV R2, R28 ;  /* 0x0000001c00027202 */ /* 0x000fce0000000f00 */
.L_x_32778:
[----:B------:R-:W-:Y:S05]  /*fac0*/  BSYNC B2 ;  /* 0x0000000000027941 */ /* 0x000fea0003800000 */
.L_x_32776:
        /* <DEDUP_REMOVED lines=16> */
.L_x_32782:
[----:B------:R-:W-:Y:S05]  /*fbd0*/  BSYNC B3 ;  /* 0x0000000000037941 */ /* 0x000fea0003800000 */
.L_x_32781:
        /* <DEDUP_REMOVED lines=44> */
.L_x_32780:
[----:B------:R-:W-:Y:S05]  /*fea0*/  BSYNC B2 ;  /* 0x0000000000027941 */ /* 0x000fea0003800000 */
.L_x_32779:
        /* <DEDUP_REMOVED lines=11> */
.L_x_32775:
[----:B------:R-:W-:Y:S05]  /*ff60*/  BSYNC B1 ;  /* 0x0000000000017941 */ /* 0x000fea0003800000 */
.L_x_32773:
        /* <DEDUP_REMOVED lines=8> */
.L_x_32784:
        /* <DEDUP_REMOVED lines=12> */
.L_x_32787:
[----:B------:R-:W-:-:S07]  /*100b0*/  MOV R199, R28 ;  /* 0x0000001c00c77202 */ /* 0x000fce0000000f00 */
.L_x_32788:
[----:B------:R-:W-:Y:S05]  /*100c0*/  BSYNC B2 ;  /* 0x0000000000027941 */ /* 0x000fea0003800000 */
.L_x_32786:
        /* <DEDUP_REMOVED lines=16> */
.L_x_32792:
[----:B------:R-:W-:Y:S05]  /*101d0*/  BSYNC B3 ;  /* 0x0000000000037941 */ /* 0x000fea0003800000 */
.L_x_32791:
        /* <DEDUP_REMOVED lines=43> */
.L_x_32790:
[----:B------:R-:W-:Y:S05]  /*10490*/  BSYNC B2 ;  /* 0x0000000000027941 */ /* 0x000fea0003800000 */
.L_x_32789:
        /* <DEDUP_REMOVED lines=11> */
.L_x_32785:
[----:B------:R-:W-:Y:S05]  /*10550*/  BSYNC B1 ;  /* 0x0000000000017941 */ /* 0x000fea0003800000 */
.L_x_32783:
        /* <DEDUP_REMOVED lines=34> */
.L_x_32794:
[----:B------:R-:W-:Y:S05]  /*10780*/  BSYNC B1 ;  /* 0x0000000000017941 */ /* 0x000fea0003800000 */
.L_x_32793:
        /* <DEDUP_REMOVED lines=10> */
.L_x_32796:
        /* <DEDUP_REMOVED lines=12> */
.L_x_32799:
[----:B------:R-:W-:-:S07]  /*108f0*/  MOV R14, R28 ;  /* 0x0000001c000e7202 */ /* 0x000fce0000000f00 */
.L_x_32800:
[----:B------:R-:W-:Y:S05]  /*10900*/  BSYNC B2 ;  /* 0x0000000000027941 */ /* 0x000fea0003800000 */
.L_x_32798:
        /* <DEDUP_REMOVED lines=16> */
.L_x_32804:
[----:B------:R-:W-:Y:S05]  /*10a10*/  BSYNC B3 ;  /* 0x0000000000037941 */ /* 0x000fea0003800000 */
.L_x_32803:
        /* <DEDUP_REMOVED lines=44> */
.L_x_32802:
[----:B------:R-:W-:Y:S05]  /*10ce0*/  BSYNC B2 ;  /* 0x0000000000027941 */ /* 0x000fea0003800000 */
.L_x_32801:
        /* <DEDUP_REMOVED lines=11> */
.L_x_32797:
[----:B------:R-:W-:Y:S05]  /*10da0*/  BSYNC B1 ;  /* 0x0000000000017941 */ /* 0x000fea0003800000 */
.L_x_32795:
        /* <DEDUP_REMOVED lines=8> */
.L_x_32806:
        /* <DEDUP_REMOVED lines=12> */
.L_x_32809:
[----:B------:R-:W-:-:S07]  /*10ef0*/  IMAD.MOV.U32 R11, RZ, RZ, R28 ;  /* 0x000000ffff0b7224 */ /* 0x000fce00078e001c */
.L_x_32810:
[----:B------:R-:W-:Y:S05]  /*10f00*/  BSYNC B2 ;  /* 0x0000000000027941 */ /* 0x000fea0003800000 */
.L_x_32808:
        /* <DEDUP_REMOVED lines=16> */
.L_x_32814:
[----:B------:R-:W-:Y:S05]  /*11010*/  BSYNC B3 ;  /* 0x0000000000037941 */ /* 0x000fea0003800000 */
.L_x_32813:
        /* <DEDUP_REMOVED lines=44> */
.L_x_32812:
[----:B------:R-:W-:Y:S05]  /*112e0*/  BSYNC B2 ;  /* 0x0000000000027941 */ /* 0x000fea0003800000 */
.L_x_32811:
        /* <DEDUP_REMOVED lines=11> */
.L_x_32807:
[----:B------:R-:W-:Y:S05]  /*113a0*/  BSYNC B1 ;  /* 0x0000000000017941 */ /* 0x000fea0003800000 */
.L_x_32805:
        /* <DEDUP_REMOVED lines=8> */
.L_x_32816:
        /* <DEDUP_REMOVED lines=12> */
.L_x_32819:
[----:B------:R-:W-:-:S07]  /*114f0*/  MOV R10, R28 ;  /* 0x0000001c000a7202 */ /* 0x000fce0000000f00 */
.L_x_32820:
[----:B------:R-:W-:Y:S05]  /*11500*/  BSYNC B2 ;  /* 0x0000000000027941 */ /* 0x000fea0003800000 */
.L_x_32818:
        /* <DEDUP_REMOVED lines=16> */
.L_x_32824:
[----:B------:R-:W-:Y:S05]  /*11610*/  BSYNC B3 ;  /* 0x0000000000037941 */ /* 0x000fea0003800000 */
.L_x_32823:
        /* <DEDUP_REMOVED lines=44> */
.L_x_32822:
[----:B------:R-:W-:Y:S05]  /*118e0*/  BSYNC B2 ;  /* 0x0000000000027941 */ /* 0x000fea0003800000 */
.L_x_32821:
        /* <DEDUP_REMOVED lines=11> */
.L_x_32817:
[----:B------:R-:W-:Y:S05]  /*119a0*/  BSYNC B1 ;  /* 0x0000000000017941 */ /* 0x000fea0003800000 */
.L_x_32815:
        /* <DEDUP_REMOVED lines=8> */
.L_x_32826:
        /* <DEDUP_REMOVED lines=12> */
.L_x_32829:
[----:B------:R-:W-:-:S07]  /*11af0*/  MOV R7, R28 ;  /* 0x0000001c00077202 */ /* 0x000fce0000000f00 */
.L_x_32830:
[----:B------:R-:W-:Y:S05]  /*11b00*/  BSYNC B2 ;  /* 0x0000000000027941 */ /* 0x000fea0003800000 */
.L_x_32828:
        /* <DEDUP_REMOVED lines=16> */
.L_x_32834:
[----:B------:R-:W-:Y:S05]  /*11c10*/  BSYNC B3 ;  /* 0x0000000000037941 */ /* 0x000fea0003800000 */
.L_x_32833:
        /* <DEDUP_REMOVED lines=44> */
.L_x_32832:
[----:B------:R-:W-:Y:S05]  /*11ee0*/  BSYNC B2 ;  /* 0x0000000000027941 */ /* 0x000fea0003800000 */
.L_x_32831:
        /* <DEDUP_REMOVED lines=8> */
[----:B-1----:R-:W-:Y:S02]  /*11f70*/  FSEL R211, R170, RZ, !P4 ;  /* 0x000000ffaad37208 */ /* 0x002fe40006000000 */
[----:B------:R-:W-:-:S03]  /*11f80*/  SEL R7, RZ, 0x1, P4 ;  /* 0x00000001ff077807 */ /* 0x000fc60002000000 */
[----:B------:R-:W-:-:S07]  /*11f90*/  @P0 FADD.FTZ R211, R168, R211 ;  /* 0x000000d3a8d30221 */ /* 0x000fce0000010000 */
.L_x_32827:
[----:B------:R-:W-:Y:S05]  /*11fa0*/  BSYNC B1 ;  /* 0x0000000000017941 */ /* 0x000fea0003800000 */
.L_x_32825:
        /* <DEDUP_REMOVED lines=8> */
.L_x_32836:
        /* <DEDUP_REMOVED lines=12> */
.L_x_32839:
[----:B------:R-:W-:-:S07]  /*120f0*/  IMAD.MOV.U32 R6, RZ, RZ, R28 ;  /* 0x000000ffff067224 */ /* 0x000fce00078e001c */
.L_x_32840:
[----:B------:R-:W-:Y:S05]  /*12100*/  BSYNC B2 ;  /* 0x0000000000027941 */ /* 0x000fea0003800000 */
.L_x_32838:
        /* <DEDUP_REMOVED lines=16> */
.L_x_32844:
[----:B------:R-:W-:Y:S05]  /*12210*/  BSYNC B3 ;  /* 0x0000000000037941 */ /* 0x000fea0003800000 */
.L_x_32843:
        /* <DEDUP_REMOVED lines=44> */
.L_x_32842:
[----:B------:R-:W-:Y:S05]  /*124e0*/  BSYNC B2 ;  /* 0x0000000000027941 */ /* 0x000fea0003800000 */
.L_x_32841:
        /* <DEDUP_REMOVED lines=11> */
.L_x_32837:
[----:B------:R-:W-:Y:S05]  /*125a0*/  BSYNC B1 ;  /* 0x0000000000017941 */ /* 0x000fea0003800000 */
.L_x_32835:
        /* <DEDUP_REMOVED lines=8> */
.L_x_32846:
        /* <DEDUP_REMOVED lines=12> */
.L_x_32849:
[----:B------:R-:W-:-:S07]  /*126f0*/  MOV R4, R28 ;  /* 0x0000001c00047202 */ /* 0x000fce0000000f00 */
.L_x_32850:
[----:B------:R-:W-:Y:S05]  /*12700*/  BSYNC B2 ;  /* 0x0000000000027941 */ /* 0x000fea0003800000 */
.L_x_32848:
        /* <DEDUP_REMOVED lines=16> */
.L_x_32854:
[----:B------:R-:W-:Y:S05]  /*12810*/  BSYNC B3 ;  /* 0x0000000000037941 */ /* 0x000fea0003800000 */
.L_x_32853:
        /* <DEDUP_REMOVED lines=44> */
.L_x_32852:
[----:B------:R-:W-:Y:S05]  /*12ae0*/  BSYNC B2 ;  /* 0x0000000000027941 */ /* 0x000fea0003800000 */
.L_x_32851:
        /* <DEDUP_REMOVED lines=11> */
.L_x_32847:
[----:B------:R-:W-:Y:S05]  /*12ba0*/  BSYNC B1 ;  /* 0x0000000000017941 */ /* 0x000fea0003800000 */
.L_x_32845:
        /* <DEDUP_REMOVED lines=8> */
.L_x_32856:
        /* <DEDUP_REMOVED lines=12> */
.L_x_32859:
[----:B------:R-:W-:-:S07]  /*12cf0*/  MOV R2, R28 ;  /* 0x0000001c00027202 */ /* 0x000fce0000000f00 */
.L_x_32860:
[----:B------:R-:W-:Y:S05]  /*12d00*/  BSYNC B2 ;  /* 0x0000000000027941 */ /* 0x000fea0003800000 */
.L_x_32858:
        /* <DEDUP_REMOVED lines=16> */
.L_x_32864:
[----:B------:R-:W-:Y:S05]  /*12e10*/  BSYNC B3 ;  /* 0x0000000000037941 */ /* 0x000fea0003800000 */
.L_x_32863:
        /* <DEDUP_REMOVED lines=44> */
.L_x_32862:
[----:B------:R-:W-:Y:S05]  /*130e0*/  BSYNC B2 ;  /* 0x0000000000027941 */ /* 0x000fea0003800000 */
.L_x_32861:
        /* <DEDUP_REMOVED lines=11> */
.L_x_32857:
[----:B------:R-:W-:Y:S05]  /*131a0*/  BSYNC B1 ;  /* 0x0000000000017941 */ /* 0x000fea0003800000 */
.L_x_32855:
        /* <DEDUP_REMOVED lines=8> */
.L_x_32866:
        /* <DEDUP_REMOVED lines=12> */
.L_x_32869:
[----:B------:R-:W-:-:S07]  /*132f0*/  IMAD.MOV.U32 R207, RZ, RZ, R28 ;  /* 0x000000ffffcf7224 */ /* 0x000fce00078e001c */
.L_x_32870:
[----:B------:R-:W-:Y:S05]  /*13300*/  BSYNC B2 ;  /* 0x0000000000027941 */ /* 0x000fea0003800000 */
.L_x_32868:
        /* <DEDUP_REMOVED lines=16> */
.L_x_32874:
[----:B------:R-:W-:Y:S05]  /*13410*/  BSYNC B3 ;  /* 0x0000000000037941 */ /* 0x000fea0003800000 */
.L_x_32873:
        /* <DEDUP_REMOVED lines=43> */
.L_x_32872:
[----:B------:R-:W-:Y:S05]  /*136d0*/  BSYNC B2 ;  /* 0x0000000000027941 */ /* 0x000fea0003800000 */
.L_x_32871:
        /* <DEDUP_REMOVED lines=11> */
.L_x_32867:
[----:B------:R-:W-:Y:S05]  /*13790*/  BSYNC B1 ;  /* 0x0000000000017941 */ /* 0x000fea0003800000 */
.L_x_32865:
        /* <DEDUP_REMOVED lines=34> */
.L_x_32876:
[----:B------:R-:W-:Y:S05]  /*139c0*/  BSYNC B1 ;  /* 0x0000000000017941 */ /* 0x000fea0003800000 */
.L_x_32875:
        /* <DEDUP_REMOVED lines=10> */
.L_x_32878:
        /* <DEDUP_REMOVED lines=12> */
.L_x_32881:
[----:B------:R-:W-:-:S07]  /*13b30*/  IMAD.MOV.U32 R14, RZ, RZ, R28 ;  /* 0x000000ffff0e7224 */ /* 0x000fce00078e001c */
.L_x_32882:
[----:B------:R-:W-:Y:S05]  /*13b40*/  BSYNC B2 ;  /* 0x0000000000027941 */ /* 0x000fea0003800000 */
.L_x_32880:
        /* <DEDUP_REMOVED lines=16> */
.L_x_32886:
[----:B------:R-:W-:Y:S05]  /*13c50*/  BSYNC B3 ;  /* 0x0000000000037941 */ /* 0x000fea0003800000 */
.L_x_32885:
        /* <DEDUP_REMOVED lines=44> */
.L_x_32884:
[----:B------:R-:W-:Y:S05]  /*13f20*/  BSYNC B2 ;  /* 0x0000000000027941 */ /* 0x000fea0003800000 */
.L_x_32883:
        /* <DEDUP_REMOVED lines=11> */
.L_x_32879:
[----:B------:R-:W-:Y:S05]  /*13fe0*/  BSYNC B1 ;  /* 0x0000000000017941 */ /* 0x000fea0003800000 */
.L_x_32877:
        /* <DEDUP_REMOVED lines=8> */
.L_x_32888:
        /* <DEDUP_REMOVED lines=12> */
.L_x_32891:
[----:B------:R-:W-:-:S07]  /*14130*/  MOV R11, R28 ;  /* 0x0000001c000b7202 */ /* 0x000fce0000000f00 */
.L_x_32892:
[----:B------:R-:W-:Y:S05]  /*14140*/  BSYNC B2 ;  /* 0x0000000000027941 */ /* 0x000fea0003800000 */
.L_x_32890:
        /* <DEDUP_REMOVED lines=16> */
.L_x_32896:
[----:B------:R-:W-:Y:S05]  /*14250*/  BSYNC B3 ;  /* 0x0000000000037941 */ /* 0x000fea0003800000 */
.L_x_32895:
        /* <DEDUP_REMOVED lines=44> */
.L_x_32894:
[----:B------:R-:W-:Y:S05]  /*14520*/  BSYNC B2 ;  /* 0x0000000000027941 */ /* 0x000fea0003800000 */
.L_x_32893:
        /* <DEDUP_REMOVED lines=11> */
.L_x_32889:
[----:B------:R-:W-:Y:S05]  /*145e0*/  BSYNC B1 ;  /* 0x0000000000017941 */ /* 0x000fea0003800000 */
.L_x_32887:
        /* <DEDUP_REMOVED lines=8> */
.L_x_32898:
        /* <DEDUP_REMOVED lines=12> */
.L_x_32901:
[----:B------:R-:W-:-:S07]  /*14730*/  MOV R10, R28 ;  /* 0x0000001c000a7202 */ /* 0x000fce0000000f00 */
.L_x_32902:
[----:B------:R-:W-:Y:S05]  /*14740*/  BSYNC B2 ;  /* 0x0000000000027941 */ /* 0x000fea0003800000 */
.L_x_32900:
        /* <DEDUP_REMOVED lines=16> */
.L_x_32906:
[----:B------:R-:W-:Y:S05]  /*14850*/  BSYNC B3 ;  /* 0x0000000000037941 */ /* 0x000fea0003800000 */
.L_x_32905:
        /* <DEDUP_REMOVED lines=44> */
.L_x_32904:
[----:B------:R-:W-:Y:S05]  /*14b20*/  BSYNC B2 ;  /* 0x0000000000027941 */ /* 0x000fea0003800000 */
.L_x_32903:
        /* <DEDUP_REMOVED lines=11> */
.L_x_32899:
[----:B------:R-:W-:Y:S05]  /*14be0*/  BSYNC B1 ;  /* 0x0000000000017941 */ /* 0x000fea0003800000 */
.L_x_32897:
[----:B------:R-:W-:Y:S04]  /*14bf0*/  BSSY B1, `(.L_x_32907) ;  /* 0x000005f000017945 */ /* 0x000fe80003800000 */
[----:B------:R-:W-:Y:S05]  /*14c00*/  @P3 BRA `(.L_x_32908) ;  /* 0x0000000000183947 */ /* 0x000fea0003800000 */
[----:B-1----:R-:W-:Y:S01]  /*14c10*/  MOV R219, RZ ;  /* 0x000000ff00db7202 */ /* 0x002fe20000000f00 */
[----:B------:R-:W-:Y:S01]  /*14c20*/  IMAD.MOV.U32 R169, RZ, RZ, R168 ;  /* 0x000000ffffa97224 */ /* 0x000fe200078e00a8 */
[----:B------:R-:W-:Y:S06]  /*14c30*/  @!P0 BRA `(.L_x_32909) ;  /* 0x0000000400688947 */ /* 0x000fec0003800000 */
[----:B------:R-:W-:Y:S01]  /*14c40*/  MOV R169, R168 ;  /* 0x000000a800a97202 */ /* 0x000fe20000000f00 */
[----:B-----5:R-:W-:Y:S01]  /*14c50*/  HADD2.F32 R219, -RZ, R161.H1_H1 ;  /* 0x300000a1ffdb7230 */ /* 0x020fe20000004100 */
[----:B------:R-:W-:Y:S06]  /*14c60*/  BRA `(.L_x_32909) ;  /* 0x00000004005c7947 */ /* 0x000fec0003800000 */
.L_x_32908:
        /* <DEDUP_REMOVED lines=12> */
.L_x_32911:
[----:B------:R-:W-:-:S07]  /*14d30*/  IMAD.MOV.U32 R7, RZ, RZ, R28 ;  /* 0x000000ffff077224 */ /* 0x000fce00078e001c */
.L_x_32912:
[----:B------:R-:W-:Y:S05]  /*14d40*/  BSYNC B2 ;  /* 0x0000000000027941 */ /* 0x000fea0003800000 */
.L_x_32910:
        /* <DEDUP_REMOVED lines=16> */
.L_x_32916:
[----:B------:R-:W-:Y:S05]  /*14e50*/  BSYNC B3 ;  /* 0x0000000000037941 */ /* 0x000fea0003800000 */
.L_x_32915:
        /* <DEDUP_REMOVED lines=44> */
.L_x_32914:
[----:B------:R-:W-:Y:S05]  /*15120*/  BSYNC B2 ;  /* 0x0000000000027941 */ /* 0x000fea0003800000 */
.L_x_32913:
        /* <DEDUP_REMOVED lines=11> */
.L_x_32909:
[----:B------:R-:W-:Y:S05]  /*151e0*/  BSYNC B1 ;  /* 0x0000000000017941 */ /* 0x000fea0003800000 */
.L_x_32907:
        /* <DEDUP_REMOVED lines=8> */
.L_x_32918:
        /* <DEDUP_REMOVED lines=12> */
.L_x_32921:
[----:B------:R-:W-:-:S07]  /*15330*/  MOV R6, R28 ;  /* 0x0000001c00067202 */ /* 0x000fce0000000f00 */
.L_x_32922:
[----:B------:R-:W-:Y:S05]  /*15340*/  BSYNC B2 ;  /* 0x0000000000027941 */ /* 0x000fea0003800000 */
.L_x_32920:
        /* <DEDUP_REMOVED lines=16> */
.L_x_32926:
[----:B------:R-:W-:Y:S05]  /*15450*/  BSYNC B3 ;  /* 0x0000000000037941 */ /* 0x000fea0003800000 */
.L_x_32925:
        /* <DEDUP_REMOVED lines=44> */
.L_x_32924:
[----:B------:R-:W-:Y:S05]  /*15720*/  BSYNC B2 ;  /* 0x0000000000027941 */ /* 0x000fea0003800000 */
.L_x_32923:
        /* <DEDUP_REMOVED lines=11> */
.L_x_32919:
[----:B------:R-:W-:Y:S05]  /*157e0*/  BSYNC B1 ;  /* 0x0000000000017941 */ /* 0x000fea0003800000 */
.L_x_32917:
        /* <DEDUP_REMOVED lines=8> */
.L_x_32928:
        /* <DEDUP_REMOVED lines=12> */
.L_x_32931:
[----:B------:R-:W-:-:S07]  /*15930*/  MOV R4, R28 ;  /* 0x0000001c00047202 */ /* 0x000fce0000000f00 */
.L_x_32932:
[----:B------:R-:W-:Y:S05]  /*15940*/  BSYNC B2 ;  /* 0x0000000000027941 */ /* 0x000fea0003800000 */
.L_x_32930:
        /* <DEDUP_REMOVED lines=16> */
.L_x_32936:
[----:B------:R-:W-:Y:S05]  /*15a50*/  BSYNC B3 ;  /* 0x0000000000037941 */ /* 0x000fea0003800000 */
.L_x_32935:
        /* <DEDUP_REMOVED lines=44> */
.L_x_32934:
[----:B------:R-:W-:Y:S05]  /*15d20*/  BSYNC B2 ;  /* 0x0000000000027941 */ /* 0x000fea0003800000 */
.L_x_32933:
        /* <DEDUP_REMOVED lines=11> */
.L_x_32929:
[----:B------:R-:W-:Y:S05]  /*15de0*/  BSYNC B1 ;  /* 0x0000000000017941 */ /* 0x000fea0003800000 */
.L_x_32927:
        /* <DEDUP_REMOVED lines=8> */
.L_x_32938:
        /* <DEDUP_REMOVED lines=12> */
.L_x_32941:
[----:B------:R-:W-:-:S07]  /*15f30*/  IMAD.MOV.U32 R2, RZ, RZ, R28 ;  /* 0x000000ffff027224 */ /* 0x000fce00078e001c */
.L_x_32942:
[----:B------:R-:W-:Y:S05]  /*15f40*/  BSYNC B2 ;  /* 0x0000000000027941 */ /* 0x000fea0003800000 */
.L_x_32940:
        /* <DEDUP_REMOVED lines=16> */
.L_x_32946:
[----:B------:R-:W-:Y:S05]  /*16050*/  BSYNC B3 ;  /* 0x0000000000037941 */ /* 0x000fea0003800000 */
.L_x_32945:
        /* <DEDUP_REMOVED lines=44> */
.L_x_32944:
[----:B------:R-:W-:Y:S05]  /*16320*/  BSYNC B2 ;  /* 0x0000000000027941 */ /* 0x000fea0003800000 */
.L_x_32943:
        /* <DEDUP_REMOVED lines=11> */
.L_x_32939:
[----:B------:R-:W-:Y:S05]  /*163e0*/  BSYNC B1 ;  /* 0x0000000000017941 */ /* 0x000fea0003800000 */
.L_x_32937:
        /* <DEDUP_REMOVED lines=8> */
.L_x_32948:
        /* <DEDUP_REMOVED lines=12> */
.L_x_32951:
[----:B------:R-:W-:-:S07]  /*16530*/  MOV R215, R28 ;  /* 0x0000001c00d77202 */ /* 0x000fce0000000f00 */
.L_x_32952:
[----:B------:R-:W-:Y:S05]  /*16540*/  BSYNC B2 ;  /* 0x0000000000027941 */ /* 0x000fea0003800000 */
.L_x_32950:
        /* <DEDUP_REMOVED lines=16> */
.L_x_32956:
[----:B------:R-:W-:Y:S05]  /*16650*/  BSYNC B3 ;  /* 0x0000000000037941 */ /* 0x000fea0003800000 */
.L_x_32955:
        /* <DEDUP_REMOVED lines=43> */
.L_x_32954:
[----:B------:R-:W-:Y:S05]  /*16910*/  BSYNC B2 ;  /* 0x0000000000027941 */ /* 0x000fea0003800000 */
.L_x_32953:
        /* <DEDUP_REMOVED lines=11> */
.L_x_32949:
[----:B------:R-:W-:Y:S05]  /*169d0*/  BSYNC B1 ;  /* 0x0000000000017941 */ /* 0x000fea0003800000 */
.L_x_32947:
        /* <DEDUP_REMOVED lines=14> */
[----:B------:R-:W-:Y:S02]  /*16ac0*/  SHF.L.U32 R168, R2, 0x10, RZ ;  /* 0x0000001002a87819 */ /* 0x000fe400000006ff */
[----:B------:R-:W-:Y:S02]  /*16ad0*/  LOP3.LUT R170, R29, 0xffff, RZ, 0xc0, !PT ;  /* 0x0000ffff1daa7812 */ /* 0x000fe400078ec0ff */
[----:B------:R-:W-:Y:S02]  /*16ae0*/  LOP3.LUT R171, R168, 0xff0000, RZ, 0xc0, !PT ;  /* 0x00ff0000a8ab7812 */ /* 0x000fe400078ec0ff */
[----:B------:R-:W0:Y:S01]  /*16af0*/  LDC.64 R168, c[0x0][0x240] ;  /* 0x00009000ffa87b82 */ /* 0x000e220000000a00 */
[----:B------:R-:W-:Y:S02]  /*16b00*/  PRMT R231, R4, 0x7104, RZ ;  /* 0x0000710404e77816 */ /* 0x000fe400000000ff */
[----:B------:R-:W-:Y:S02]  /*16b10*/  PRMT R170, R171, 0x4210, R170 ;  /* 0x00004210abaa7816 */ /* 0x000fe400000000aa */
[----:B------:R-:W-:-:S02]  /*16b20*/  LOP3.LUT R232, R7, 0xff, RZ, 0xc0, !PT ;  /* 0x000000ff07e87812 */ /* 0x000fc400078ec0ff */
        /* <DEDUP_REMOVED lines=13> */
.L_x_32958:
[----:B------:R-:W-:Y:S05]  /*16c00*/  BSYNC B1 ;  /* 0x0000000000017941 */ /* 0x000fea0003800000 */
.L_x_32957:
        /* <DEDUP_REMOVED lines=10> */
.L_x_32960:
        /* <DEDUP_REMOVED lines=12> */
.L_x_32963:
[----:B------:R-:W-:-:S07]  /*16d70*/  MOV R14, R28 ;  /* 0x0000001c000e7202 */ /* 0x000fce0000000f00 */
.L_x_32964:
[----:B------:R-:W-:Y:S05]  /*16d80*/  BSYNC B2 ;  /* 0x0000000000027941 */ /* 0x000fea0003800000 */
.L_x_32962:
        /* <DEDUP_REMOVED lines=16> */
.L_x_32968:
[----:B------:R-:W-:Y:S05]  /*16e90*/  BSYNC B3 ;  /* 0x0000000000037941 */ /* 0x000fea0003800000 */
.L_x_32967:
        /* <DEDUP_REMOVED lines=44> */
.L_x_32966:
[----:B------:R-:W-:Y:S05]  /*17160*/  BSYNC B2 ;  /* 0x0000000000027941 */ /* 0x000fea0003800000 */
.L_x_32965:
        /* <DEDUP_REMOVED lines=11> */
.L_x_32961:
[----:B------:R-:W-:Y:S05]  /*17220*/  BSYNC B1 ;  /* 0x0000000000017941 */ /* 0x000fea0003800000 */
.L_x_32959:
        /* <DEDUP_REMOVED lines=8> */
.L_x_32970:
        /* <DEDUP_REMOVED lines=12> */
.L_x_32973:
[----:B------:R-:W-:-:S07]  /*17370*/  MOV R11, R28 ;  /* 0x0000001c000b7202 */ /* 0x000fce0000000f00 */
.L_x_32974:
[----:B------:R-:W-:Y:S05]  /*17380*/  BSYNC B2 ;  /* 0x0000000000027941 */ /* 0x000fea0003800000 */
.L_x_32972:
        /* <DEDUP_REMOVED lines=16> */
.L_x_32978:
[----:B------:R-:W-:Y:S05]  /*17490*/  BSYNC B3 ;  /* 0x0000000000037941 */ /* 0x000fea0003800000 */
.L_x_32977:
        /* <DEDUP_REMOVED lines=44> */
.L_x_32976:
[----:B------:R-:W-:Y:S05]  /*17760*/  BSYNC B2 ;  /* 0x0000000000027941 */ /* 0x000fea0003800000 */
.L_x_32975:
        /* <DEDUP_REMOVED lines=11> */
.L_x_32971:
[----:B------:R-:W-:Y:S05]  /*17820*/  BSYNC B1 ;  /* 0x0000000000017941 */ /* 0x000fea0003800000 */
.L_x_32969:
        /* <DEDUP_REMOVED lines=8> */
.L_x_32980:
        /* <DEDUP_REMOVED lines=12> */
.L_x_32983:
[----:B------:R-:W-:-:S07]  /*17970*/  IMAD.MOV.U32 R10, RZ, RZ, R28 ;  /* 0x000000ffff0a7224 */ /* 0x000fce00078e001c */
.L_x_32984:
[----:B------:R-:W-:Y:S05]  /*17980*/  BSYNC B2 ;  /* 0x0000000000027941 */ /* 0x000fea0003800000 */
.L_x_32982:
        /* <DEDUP_REMOVED lines=16> */
.L_x_32988:
[----:B------:R-:W-:Y:S05]  /*17a90*/  BSYNC B3 ;  /* 0x0000000000037941 */ /* 0x000fea0003800000 */
.L_x_32987:
        /* <DEDUP_REMOVED lines=44> */
.L_x_32986:
[----:B------:R-:W-:Y:S05]  /*17d60*/  BSYNC B2 ;  /* 0x0000000000027941 */ /* 0x000fea0003800000 */
.L_x_32985:
        /* <DEDUP_REMOVED lines=11> */
.L_x_32981:
[----:B------:R-:W-:Y:S05]  /*17e20*/  BSYNC B1 ;  /* 0x0000000000017941 */ /* 0x000fea0003800000 */
.L_x_32979:
        /* <DEDUP_REMOVED lines=8> */
.L_x_32990:
        /* <DEDUP_REMOVED lines=12> */
.L_x_32993:
[----:B------:R-:W-:-:S07]  /*17f70*/  MOV R7, R28 ;  /* 0x0000001c00077202 */ /* 0x000fce0000000f00 */
.L_x_32994:
[----:B------:R-:W-:Y:S05]  /*17f80*/  BSYNC B2 ;  /* 0x0000000000027941 */ /* 0x000fea0003800000 */
.L_x_32992:
        /* <DEDUP_REMOVED lines=16> */
.L_x_32998:
[----:B------:R-:W-:Y:S05]  /*18090*/  BSYNC B3 ;  /* 0x0000000000037941 */ /* 0x000fea0003800000 */
.L_x_32997:
        /* <DEDUP_REMOVED lines=44> */
.L_x_32996:
[----:B------:R-:W-:Y:S05]  /*18360*/  BSYNC B2 ;  /* 0x0000000000027941 */ /* 0x000fea0003800000 */
.L_x_32995:
        /* <DEDUP_REMOVED lines=11> */
.L_x_32991:
[----:B------:R-:W-:Y:S05]  /*18420*/  BSYNC B1 ;  /* 0x0000000000017941 */ /* 0x000fea0003800000 */
.L_x_32989:
        /* <DEDUP_REMOVED lines=8> */
.L_x_33000:
        /* <DEDUP_REMOVED lines=12> */
.L_x_33003:
[----:B------:R-:W-:-:S07]  /*18570*/  MOV R6, R28 ;  /* 0x0000001c00067202 */ /* 0x000fce0000000f00 */
.L_x_33004:
[----:B------:R-:W-:Y:S05]  /*18580*/  BSYNC B2 ;  /* 0x0000000000027941 */ /* 0x000fea0003800000 */
.L_x_33002:
        /* <DEDUP_REMOVED lines=16> */
.L_x_33008:
[----:B------:R-:W-:Y:S05]  /*18690*/  BSYNC B3 ;  /* 0x0000000000037941 */ /* 0x000fea0003800000 */
.L_x_33007:
        /* <DEDUP_REMOVED lines=44> */
.L_x_33006:
[----:B------:R-:W-:Y:S05]  /*18960*/  BSYNC B2 ;  /* 0x0000000000027941 */ /* 0x000fea0003800000 */
.L_x_33005:
        /* <DEDUP_REMOVED lines=11> */
.L_x_33001:
[----:B------:R-:W-:Y:S05]  /*18a20*/  BSYNC B1 ;  /* 0x0000000000017941 */ /* 0x000fea0003800000 */
.L_x_32999:
        /* <DEDUP_REMOVED lines=8> */
.L_x_33010:
        /* <DEDUP_REMOVED lines=12> */
.L_x_33013:
[----:B------:R-:W-:-:S07]  /*18b70*/  IMAD.MOV.U32 R4, RZ, RZ, R28 ;  /* 0x000000ffff047224 */ /* 0x000fce00078e001c */
.L_x_33014:
[----:B------:R-:W-:Y:S05]  /*18b80*/  BSYNC B2 ;  /* 0x0000000000027941 */ /* 0x000fea0003800000 */
.L_x_33012:
        /* <DEDUP_REMOVED lines=16> */
.L_x_33018:
[----:B------:R-:W-:Y:S05]  /*18c90*/  BSYNC B3 ;  /* 0x0000000000037941 */ /* 0x000fea0003800000 */
.L_x_33017:
        /* <DEDUP_REMOVED lines=44> */
.L_x_33016:
[----:B------:R-:W-:Y:S05]  /*18f60*/  BSYNC B2 ;  /* 0x0000000000027941 */ /* 0x000fea0003800000 */
.L_x_33015:
        /* <DEDUP_REMOVED lines=11> */
.L_x_33011:
[----:B------:R-:W-:Y:S05]  /*19020*/  BSYNC B1 ;  /* 0x0000000000017941 */ /* 0x000fea0003800000 */
.L_x_33009:
        /* <DEDUP_REMOVED lines=8> */
.L_x_33020:
        /* <DEDUP_REMOVED lines=12> */
.L_x_33023:
[----:B------:R-:W-:-:S07]  /*19170*/  MOV R2, R28 ;  /* 0x0000001c00027202 */ /* 0x000fce0000000f00 */
.L_x_33024:
[----:B------:R-:W-:Y:S05]  /*19180*/  BSYNC B2 ;  /* 0x0000000000027941 */ /* 0x000fea0003800000 */
.L_x_33022:
        /* <DEDUP_REMOVED lines=16> */
.L_x_33028:
[----:B------:R-:W-:Y:S05]  /*19290*/  BSYNC B3 ;  /* 0x0000000000037941 */ /* 0x000fea0003800000 */
.L_x_33027:
        /* <DEDUP_REMOVED lines=44> */
.L_x_33026:
[----:B------:R-:W-:Y:S05]  /*19560*/  BSYNC B2 ;  /* 0x0000000000027941 */ /* 0x000fea0003800000 */
.L_x_33025:
[----:B------:R-:W-:Y:S01]  /*19570*/  I2FP.F32.U32 R2, R2 ;  /* 0x0000000200027245 */ /* 0x000fe20000201000 */
[----:B-----5:R-:W-:Y:S02]  /*19580*/  HADD2.F32 R170, -RZ, R167.H0_H0 ;  /* 0x200000a7ffaa7230 */ /* 0x020fe40000004100 */
[----:B------:R-:W-:Y:S02]  /*19590*/  IMAD.MOV.U32 R169, RZ, RZ, 0x2f800000 ;  /* 0x2f800000ffa97424 */ /* 0x000fe400078e00ff */
[----:B------:R-:W-:Y:S02]  /*195a0*/  @P0 HADD2.F32 R230, -RZ, R163.H0_H0 ;  /* 0x200000a3ffe60230 */ /* 0x000fe40000004100 */
[----:B------:R-:W-:Y:S01]  /*195b0*/  FMUL.FTZ R170, R170, UR13 ;  /* 0x0000000daaaa7c20 */ /* 0x000fe20008410000 */
[----:B------:R-:W-:-:S03]  /*195c0*/  FFMA.FTZ R2, R2, R169, 1.1641532182693481445e-10 ;  /* 0x2f00000002027423 */ /* 0x000fc600000100a9 */
[----:B------:R-:W-:Y:S02]  /*195d0*/  FMUL.FTZ R170, R170, UR12 ;  /* 0x0000000caaaa7c20 */ /* 0x000fe40008410000 */
[----:B------:R-:W-:-:S04]  /*195e0*/  FSETP.GTU.FTZ.AND P4, PT, R2, UR10, PT ;  /* 0x0000000a02007c0b */ /* 0x000fc8000bf9c000 */
[----:B------:R-:W-:Y:S02]  /*195f0*/  FSEL R223, R170, RZ, !P4 ;  /* 0x000000ffaadf7208 */ /* 0x000fe40006000000 */
[----:B------:R-:W-:-:S03]  /*19600*/  SEL R2, RZ, 0x1, P4 ;  /* 0x00000001ff027807 */ /* 0x000fc60002000000 */
[----:B------:R-:W-:-:S07]  /*19610*/  @P0 FADD.FTZ R223, R230, R223 ;  /* 0x000000dfe6df0221 */ /* 0x000fce0000010000 */
.L_x_33021:
[----:B------:R-:W-:Y:S05]  /*19620*/  BSYNC B1 ;  /* 0x0000000000017941 */ /* 0x000fea0003800000 */
.L_x_33019:
        /* <DEDUP_REMOVED lines=8> */
.L_x_33030:
        /* <DEDUP_REMOVED lines=12> */
.L_x_33033:
[----:B------:R-:W-:-:S07]  /*19770*/  MOV R230, R28 ;  /* 0x0000001c00e67202 */ /* 0x000fce0000000f00 */
.L_x_33034:
[----:B------:R-:W-:Y:S05]  /*19780*/  BSYNC B2 ;  /* 0x0000000000027941 */ /* 0x000fea0003800000 */
.L_x_33032:
        /* <DEDUP_REMOVED lines=16> */
.L_x_33038:
[----:B------:R-:W-:Y:S05]  /*19890*/  BSYNC B3 ;  /* 0x0000000000037941 */ /* 0x000fea0003800000 */
.L_x_33037:
        /* <DEDUP_REMOVED lines=43> */
.L_x_33036:
[----:B------:R-:W-:Y:S05]  /*19b50*/  BSYNC B2 ;  /* 0x0000000000027941 */ /* 0x000fea0003800000 */
.L_x_33035:
        /* <DEDUP_REMOVED lines=11> */
.L_x_33031:
[----:B------:R-:W-:Y:S05]  /*19c10*/  BSYNC B1 ;  /* 0x0000000000017941 */ /* 0x000fea0003800000 */
.L_x_33029:
        /* <DEDUP_REMOVED lines=72> */
[----:B0-----:R-:W-:Y:S02]  /*1a0a0*/  SHF.L.U32 R168, R2, 0x10, RZ ;  /* 0x0000001002a87819 */ /* 0x001fe400000006ff */
        /* <DEDUP_REMOVED lines=19> */
.L_x_33040:
[----:B------:R-:W-:Y:S05]  /*1a1e0*/  BSYNC B1 ;  /* 0x0000000000017941 */ /* 0x000fea0003800000 */
.L_x_33039:
        /* <DEDUP_REMOVED lines=152> */
.L_x_33056:
        /* <DEDUP_REMOVED lines=37> */
[----:B------:R-:W-:Y:S01]  /*1adc0*/  F2FP.F16.F32.PACK_AB R170, R170, R9 ;  /* 0x00000009aaaa723e */ /* 0x000fe200000000ff */
[----:B------:R-:W-:Y:S01]  /*1add0*/  FADD.FTZ R16, -R15, R16 ;  /* 0x000000100f107221 */ /* 0x000fe20000010100 */
[----:B------:R-:W-:Y:S01]  /*1ade0*/  F2FP.F16.F32.PACK_AB R171, R8, R13 ;  /* 0x0000000d08ab723e */ /* 0x000fe200000000ff */
[----:B------:R-:W-:Y:S01]  /*1adf0*/  FMUL.FTZ R5, R185, R12 ;  /* 0x0000000cb9057220 */ /* 0x000fe20000410000 */
[----:B------:R-:W1:Y:S01]  /*1ae00*/  LDC.64 R8, c[0x0][0x2b8] ;  /* 0x0000ae00ff087b82 */ /* 0x000e620000000a00 */
[----:B------:R-:W-:Y:S01]  /*1ae10*/  SHF.R.S32.HI R0, RZ, 0x1f, R17 ;  /* 0x0000001fff007819 */ /* 0x000fe20000011411 */
[----:B------:R-:W-:Y:S01]  /*1ae20*/  FFMA.FTZ R168, R99, R168, R35 ;  /* 0x000000a863a87223 */ /* 0x000fe20000010023 */
[----:B------:R-:W-:Y:S01]  /*1ae30*/  FFMA.FTZ R5, R98, R5, R34 ;  /* 0x0000000562057223 */ /* 0x000fe20000010022 */
[----:B------:R-:W-:Y:S01]  /*1ae40*/  FADD.FTZ R176, -R15, R176 ;  /* 0x000000b00fb07221 */ /* 0x000fe20000010100 */
[C---:B------:R-:W-:Y:S01]  /*1ae50*/  FMUL.FTZ R3, R185.reuse, R16 ;  /* 0x00000010b9037220 */ /* 0x040fe20000410000 */
[----:B------:R-:W-:Y:S01]  /*1ae60*/  FMUL.FTZ R18, R185, R18 ;  /* 0x00000012b9127220 */ /* 0x000fe20000410000 */
[C---:B------:R-:W-:Y:S01]  /*1ae70*/  FADD.FTZ R201, -R15.reuse, R201 ;  /* 0x000000c90fc97221 */ /* 0x040fe20000010100 */
[----:B------:R-:W-:Y:S01]  /*1ae80*/  LEA.HI R0, R0, R17, RZ, 0x3 ;  /* 0x0000001100007211 */ /* 0x000fe200078f18ff */
[C---:B------:R-:W-:Y:S01]  /*1ae90*/  FADD.FTZ R180, -R15.reuse, R180 ;  /* 0x000000b40fb47221 */ /* 0x040fe20000010100 */
[----:B------:R-:W-:Y:S01]  /*1aea0*/  F2FP.F16.F32.PACK_AB R169, R168, R5 ;  /* 0x00000005a8a9723e */ /* 0x000fe200000000ff */
[----:B------:R-:W-:Y:S01]  /*1aeb0*/  FADD.FTZ R246, -R15, R179 ;  /* 0x000000b30ff67221 */ /* 0x000fe20000010100 */
[----:B------:R-:W-:Y:S01]  /*1aec0*/  FFMA.FTZ R3, R96, R3, R32 ;  /* 0x0000000360037223 */ /* 0x000fe20000010020 */
[----:B------:R-:W-:Y:S01]  /*1aed0*/  FFMA.FTZ R18, R97, R18, R33 ;  /* 0x0000001261127223 */ /* 0x000fe20000010021 */
[----:B------:R-:W-:Y:S01]  /*1aee0*/  FMUL.FTZ R5, R185, R176 ;  /* 0x000000b0b9057220 */ /* 0x000fe20000410000 */
[----:B------:R-:W-:Y:S01]  /*1aef0*/  FADD.FTZ R182, -R15, R182 ;  /* 0x000000b60fb67221 */ /* 0x000fe20000010100 */
[----:B------:R-:W-:Y:S01]  /*1af00*/  FMUL.FTZ R176, R185, R201 ;  /* 0x000000c9b9b07220 */ /* 0x000fe20000410000 */
[C---:B------:R-:W-:Y:S01]  /*1af10*/  FADD.FTZ R178, -R15.reuse, R178 ;  /* 0x000000b20fb27221 */ /* 0x040fe20000010100 */
[C---:B0-----:R-:W-:Y:S01]  /*1af20*/  FADD.FTZ R196, -R15.reuse, R177 ;  /* 0x000000b10fc47221 */ /* 0x041fe20000010100 */
[C---:B------:R-:W-:Y:S01]  /*1af30*/  FADD.FTZ R198, -R15.reuse, R198 ;  /* 0x000000c60fc67221 */ /* 0x040fe20000010100 */
[C---:B------:R-:W-:Y:S01]  /*1af40*/  FADD.FTZ R199, -R15.reuse, R199 ;  /* 0x000000c70fc77221 */ /* 0x040fe20000010100 */
[----:B------:R-:W-:Y:S01]  /*1af50*/  LEA.HI.SX32 R201, R0, R19, 0x1d ;  /* 0x0000001300c97211 */ /* 0x000fe200078feaff */
[C---:B------:R-:W-:Y:S01]  /*1af60*/  FADD.FTZ R234, -R15.reuse, R175 ;  /* 0x000000af0fea7221 */ /* 0x040fe20000010100 */
[C---:B------:R-:W-:Y:S01]  /*1af70*/  FADD.FTZ R174, -R15.reuse, R174 ;  /* 0x000000ae0fae7221 */ /* 0x040fe20000010100 */
[C---:B------:R-:W-:Y:S01]  /*1af80*/  FADD.FTZ R236, -R15.reuse, R173 ;  /* 0x000000ad0fec7221 */ /* 0x040fe20000010100 */
[C---:B------:R-:W-:Y:S01]  /*1af90*/  FADD.FTZ R172, -R15.reuse, R172 ;  /* 0x000000ac0fac7221 */ /* 0x040fe20000010100 */
[----:B------:R-:W-:Y:S01]  /*1afa0*/  FADD.FTZ R238, -R15, R31 ;  /* 0x0000001f0fee7221 */ /* 0x000fe20000010100 */
[C---:B------:R-:W-:Y:S01]  /*1afb0*/  FMUL.FTZ R225, R185.reuse, R180 ;  /* 0x000000b4b9e17220 */ /* 0x040fe20000410000 */
[C---:B------:R-:W-:Y:S01]  /*1afc0*/  FMUL.FTZ R246, R185.reuse, R246 ;  /* 0x000000f6b9f67220 */ /* 0x040fe20000410000 */
[----:B------:R-:W-:Y:S01]  /*1afd0*/  F2FP.F16.F32.PACK_AB R168, R18, R3 ;  /* 0x0000000312a8723e */ /* 0x000fe200000000ff */
        /* <DEDUP_REMOVED lines=89> */
[----:B0-----:R-:W-:Y:S01]  /*1b570*/  F2FP.F16.F32.PACK_AB R171, R246, R225 ;  /* 0x000000e1f6ab723e */ /* 0x001fe200000000ff */
[----:B------:R-:W-:Y:S01]  /*1b580*/  FFMA.FTZ R17, R112, R17, R48 ;  /* 0x0000001170117223 */ /* 0x000fe20000010030 */
[----:B------:R-:W-:Y:S01]  /*1b590*/  FFMA.FTZ R31, R114, R31, R50 ;  /* 0x0000001f721f7223 */ /* 0x000fe20000010032 */
[----:B------:R-:W-:Y:S01]  /*1b5a0*/  FFMA.FTZ R177, R116, R177, R52 ;  /* 0x000000b174b17223 */ /* 0x000fe20000010034 */
[----:B------:R-:W-:Y:S01]  /*1b5b0*/  FFMA.FTZ R170, R117, R244, R53 ;  /* 0x000000f475aa7223 */ /* 0x000fe20000010035 */
        /* <DEDUP_REMOVED lines=21> */
[----:B------:R-:W-:Y:S01]  /*1b710*/  F2FP.F16.F32.PACK_AB R172, R172, R3 ;  /* 0x00000003acac723e */ /* 0x000fe200000000ff */
[----:B------:R-:W-:Y:S01]  /*1b720*/  IMAD.WIDE.U32 R226, R227, 0x10, R8 ;  /* 0x00000010e3e27825 */ /* 0x000fe200078e0008 */
[----:B------:R-:W-:-:S03]  /*1b730*/  F2FP.F16.F32.PACK_AB R175, R238, R15 ;  /* 0x0000000feeaf723e */ /* 0x000fc600000000ff */
[----:B------:R-:W-:Y:S01]  /*1b740*/  FFMA.FTZ R233, R134, R233, R70 ;  /* 0x000000e986e97223 */ /* 0x000fe20000010046 */
[----:B------:R-:W-:Y:S01]  /*1b750*/  F2FP.F16.F32.PACK_AB R174, R174, R13 ;  /* 0x0000000daeae723e */ /* 0x000fe200000000ff */
[----:B------:R-:W-:Y:S01]  /*1b760*/  VIADD R199, R201, 0x80 ;  /* 0x00000080c9c77836 */ /* 0x000fe20000000000 */
[----:B------:R-:W-:Y:S01]  /*1b770*/  F2FP.F16.F32.PACK_AB R173, R234, R5 ;  /* 0x00000005eaad723e */ /* 0x000fe200000000ff */
[----:B------:R-:W-:Y:S01]  /*1b780*/  FFMA.FTZ R182, R135, R182, R71 ;  /* 0x000000b687b67223 */ /* 0x000fe20000010047 */
[C---:B------:R-:W-:Y:S01]  /*1b790*/  IADD3 R185, R201.reuse, 0x60, RZ ;  /* 0x00000060c9b97810 */ /* 0x040fe20007ffe0ff */
[C---:B------:R-:W-:Y:S01]  /*1b7a0*/  VIADD R5, R201.reuse, 0xe0 ;  /* 0x000000e0c9057836 */ /* 0x040fe20000000000 */
[----:B------:R-:W-:Y:S01]  /*1b7b0*/  IADD3 R3, R201, 0xa0, RZ ;  /* 0x000000a0c9037810 */ /* 0x000fe20007ffe0ff */
[----:B------:R-:W-:Y:S01]  /*1b7c0*/  IMAD.WIDE.U32 R224, R225, 0x10, R8 ;  /* 0x00000010e1e07825 */ /* 0x000fe200078e0008 */
[----:B------:R-:W-:-:S03]  /*1b7d0*/  IADD3 R203, R201, 0xc0, RZ ;  /* 0x000000c0c9cb7810 */ /* 0x000fc60007ffe0ff */
[----:B------:R-:W-:Y:S01]  /*1b7e0*/  FFMA.FTZ R181, R122, R181, R58 ;  /* 0x000000b57ab57223 */ /* 0x000fe2000001003a */
[----:B------:R-:W-:Y:S01]  /*1b7f0*/  F2FP.F16.F32.PACK_AB R170, R170, R177 ;  /* 0x000000b1aaaa723e */ /* 0x000fe200000000ff */
[----:B------:R-:W-:Y:S01]  /*1b800*/  FFMA.FTZ R250, R123, R250, R59 ;  /* 0x000000fa7bfa7223 */ /* 0x000fe2000001003b */
[----:B------:R-:W-:Y:S01]  /*1b810*/  F2FP.F16.F32.PACK_AB R169, R242, R31 ;  /* 0x0000001ff2a9723e */ /* 0x000fe200000000ff */
[----:B------:R-:W-:Y:S01]  /*1b820*/  IMAD.WIDE.U32 R184, R185, 0x10, R8 ;  /* 0x00000010b9b87825 */ /* 0x000fe200078e0008 */
[----:B------:R-:W-:Y:S01]  /*1b830*/  F2FP.F16.F32.PACK_AB R168, R168, R17 ;  /* 0x00000011a8a8723e */ /* 0x000fe200000000ff */
        /* <DEDUP_REMOVED lines=12> */
[----:B------:R1:W-:Y:S01]  /*1b900*/  STG.E.128 desc[UR6][R224.64], R168 ;  /* 0x000000a8e0007986 */ /* 0x0003e2000c101d06 */
[----:B------:R-:W-:Y:S01]  /*1b910*/  FFMA.FTZ R187, R126, R187, R62 ;  /* 0x000000bb7ebb7223 */ /* 0x000fe2000001003e */
[----:B------:R-:W-:-:S04]  /*1b920*/  IMAD.WIDE.U32 R8, R5, 0x10, R8 ;  /* 0x0000001005087825 */ /* 0x000fc800078e0008 */
[----:B------:R-:W-:Y:S01]  /*1b930*/  FFMA.FTZ R5, R133, R176, R69 ;  /* 0x000000b085057223 */ /* 0x000fe20000010045 */
[----:B------:R-:W-:Y:S01]  /*1b940*/  FFMA.FTZ R12, R127, R12, R63 ;  /* 0x0000000c7f0c7223 */ /* 0x000fe2000001003f */
[----:B------:R-:W-:Y:S01]  /*1b950*/  FFMA.FTZ R18, R131, R18, R67 ;  /* 0x0000001283127223 */ /* 0x000fe20000010043 */
[----:B0-----:R-:W-:Y:S01]  /*1b960*/  F2FP.F16.F32.PACK_AB R175, R182, R233 ;  /* 0x000000e9b6af723e */ /* 0x001fe200000000ff */
        /* <DEDUP_REMOVED lines=11> */
[----:B-1----:R-:W-:Y:S01]  /*1ba20*/  F2FP.F16.F32.PACK_AB R169, R250, R181 ;  /* 0x000000b5faa9723e */ /* 0x002fe200000000ff */
[----:B------:R-:W-:Y:S01]  /*1ba30*/  FFMA.FTZ R181, R138, R197, R74 ;  /* 0x000000c58ab57223 */ /* 0x000fe2000001004a */
[----:B------:R-:W-:Y:S01]  /*1ba40*/  F2FP.F16.F32.PACK_AB R170, R252, R183 ;  /* 0x000000b7fcaa723e */ /* 0x000fe200000000ff */
[----:B------:R-:W-:Y:S01]  /*1ba50*/  FFMA.FTZ R183, R142, R209, R78 ;  /* 0x000000d18eb77223 */ /* 0x000fe2000001004e */
        /* <DEDUP_REMOVED lines=31> */
[----:B------:R-:W-:-:S05]  /*1bc50*/  F2FP.F16.F32.PACK_AB R188, R5, R188 ;  /* 0x000000bc05bc723e */ /* 0x000fca00000000ff */
[----:B------:R1:W-:Y:S02]  /*1bc60*/  STG.E.128 desc[UR6][R8.64], R188 ;  /* 0x000000bc08007986 */ /* 0x0003e4000c101d06 */
.L_x_33043:
[----:B------:R-:W-:Y:S05]  /*1bc70*/  BSYNC B1 ;  /* 0x0000000000017941 */ /* 0x000fea0003800000 */
.L_x_33042:
[----:B-1----:R-:W1:Y:S02]  /*1bc80*/  LDC.64 R8, c[0x0][0x210] ;  /* 0x00008400ff087b82 */ /* 0x002e640000000a00 */
[----:B-1----:R-:W-:-:S04]  /*1bc90*/  LEA R25, R8, R25, 0x2 ;  /* 0x0000001908197211 */ /* 0x002fc800078e10ff */
[----:B------:R-:W-:-:S13]  /*1bca0*/  ISETP.GE.AND P0, PT, R25, R9, PT ;  /* 0x000000091900720c */ /* 0x000fda0003f06270 */
[----:B------:R-:W-:Y:S05]  /*1bcb0*/  @!P0 BRA `(.L_x_33044) ;  /* 0xfffffe4c008c8947 */ /* 0x000fea000383ffff */
[----:B------:R-:W-:Y:S05]  /*1bcc0*/  BSYNC B0 ;  /* 0x0000000000007941 */ /* 0x000fea0003800000 */
.L_x_32384:
[----:B------:R-:W-:Y:S05]  /*1bcd0*/  EXIT ;  /* 0x000000000000794d */ /* 0x000fea0003800000 */
.L_x_33041:
[----:B------:R-:W-:Y:S01]  /*1bce0*/  HFMA2.MMA R238, -RZ, RZ, 0, 1.847743988037109375e-06 ;  /* 0x0000001fffee7435 */ /* 0x000fe200000001ff */
[----:B------:R-:W-:Y:S01]  /*1bcf0*/  BSSY B1, `(.L_x_33045) ;  /* 0x0000007000017945 */ /* 0x000fe20003800000 */
[----:B------:R-:W-:Y:S01]  /*1bd00*/  MOV R236, R233 ;  /* 0x000000e900ec7202 */ /* 0x000fe20000000f00 */
[----:B------:R-:W-:Y:S01]  /*1bd10*/  IMAD.MOV.U32 R235, RZ, RZ, 0x1 ;  /* 0x00000001ffeb7424 */ /* 0x000fe200078e00ff */
[----:B------:R-:W-:-:S07]  /*1bd20*/  MOV R225, 0xffffffff ;  /* 0xffffffff00e17802 */ /* 0x000fce0000000f00 */
[----:B01---5:R-:W-:Y:S05]  /*1bd30*/  WARPSYNC.COLLECTIVE R225, `(.L_x_33046) ;  /* 0x00000000e1087348 */ /* 0x023fea0003c00000 */
[----:B------:R2:W3:Y:S02]  /*1bd40*/  SHFL.BFLY P2, R234, R236, R235, R238 ;  /* 0x0c0000ebecea7389 */ /* 0x0004e400000400ee */
[----:B0123-5:R-:W-:Y:S01]  /*1bd50*/  ENDCOLLECTIVE ;  /* 0x000000000000791b */ /* 0x02ffe20003800000 */
.L_x_33046:
[----:B------:R-:W-:Y:S05]  /*1bd60*/  BSYNC B1 ;  /* 0x0000000000017941 */ /* 0x000fea0003800000 */
.L_x_33045:
        /* <DEDUP_REMOVED lines=10> */
.L_x_33047:
[----:B------:R-:W-:Y:S01]  /*1be10*/  HFMA2.MMA R235, -RZ, RZ, 0, 2.384185791015625e-07 ;  /* 0x00000004ffeb7435 */ /* 0x000fe200000001ff */
[----:B------:R-:W-:-:S05]  /*1be20*/  MOV R168, R234 ;  /* 0x000000ea00a87202 */ /* 0x000fca0000000f00 */
[----:B------:R-:W-:-:S04]  /*1be30*/  FADD.FTZ R170, R169, R168 ;  /* 0x000000a8a9aa7221 */ /* 0x000fc80000010000 */
[----:B------:R-:W-:-:S07]  /*1be40*/  IMAD.MOV.U32 R236, RZ, RZ, R170 ;  /* 0x000000ffffec7224 */ /* 0x000fce00078e00aa */
[----:B------:R-:W-:Y:S05]  /*1be50*/  WARPSYNC.COLLECTIVE R225, `(.L_x_33048) ;  /* 0x00000000e1087348 */ /* 0x000fea0003c00000 */
[----:B------:R0:W1:Y:S02]  /*1be60*/  SHFL.BFLY P2, R234, R236, R235, R238 ;  /* 0x0c0000ebecea7389 */ /* 0x00006400000400ee */
[----:B01----:R-:W-:Y:S01]  /*1be70*/  ENDCOLLECTIVE ;  /* 0x000000000000791b */ /* 0x003fe20003800000 */
.L_x_33048:
[----:B------:R-:W-:Y:S01]  /*1be80*/  HFMA2.MMA R235, -RZ, RZ, 0, 4.76837158203125e-07 ;  /* 0x00000008ffeb7435 */ /* 0x000fe200000001ff */
[----:B------:R-:W-:-:S05]  /*1be90*/  MOV R171, R234 ;  /* 0x000000ea00ab7202 */ /* 0x000fca0000000f00 */
[----:B------:R-:W-:-:S04]  /*1bea0*/  FADD.FTZ R171, R170, R171 ;  /* 0x000000abaaab7221 */ /* 0x000fc80000010000 */
[----:B------:R-:W-:-:S07]  /*1beb0*/  IMAD.MOV.U32 R236, RZ, RZ, R171 ;  /* 0x000000ffffec7224 */ /* 0x000fce00078e00ab */
[----:B------:R-:W-:Y:S05]  /*1bec0*/  WARPSYNC.COLLECTIVE R225, `(.L_x_33049) ;  /* 0x00000000e1087348 */ /* 0x000fea0003c00000 */
[----:B------:R0:W1:Y:S02]  /*1bed0*/  SHFL.BFLY P2, R234, R236, R235, R238 ;  /* 0x0c0000ebecea7389 */ /* 0x00006400000400ee */
[----:B01----:R-:W-:Y:S01]  /*1bee0*/  ENDCOLLECTIVE ;  /* 0x000000000000791b */ /* 0x003fe20003800000 */
.L_x_33049:
[----:B------:R-:W-:Y:S01]  /*1bef0*/  HFMA2.MMA R235, -RZ, RZ, 0, 9.5367431640625e-07 ;  /* 0x00000010ffeb7435 */ /* 0x000fe200000001ff */
[----:B------:R-:W-:-:S05]  /*1bf00*/  MOV R168, R234 ;  /* 0x000000ea00a87202 */ /* 0x000fca0000000f00 */
[----:B------:R-:W-:-:S04]  /*1bf10*/  FADD.FTZ R185, R171, R168 ;  /* 0x000000a8abb97221 */ /* 0x000fc80000010000 */
[----:B------:R-:W-:-:S07]  /*1bf20*/  IMAD.MOV.U32 R236, RZ, RZ, R185 ;  /* 0x000000ffffec7224 */ /* 0x000fce00078e00b9 */
[----:B------:R-:W-:Y:S05]  /*1bf30*/  WARPSYNC.COLLECTIVE R225, `(.L_x_33050) ;  /* 0x00000000e1087348 */ /* 0x000fea0003c00000 */
[----:B------:R0:W1:Y:S02]  /*1bf40*/  SHFL.BFLY P2, R234, R236, R235, R238 ;  /* 0x0c0000ebecea7389 */ /* 0x00006400000400ee */
[----:B01----:R-:W-:Y:S01]  /*1bf50*/  ENDCOLLECTIVE ;  /* 0x000000000000791b */ /* 0x003fe20003800000 */
.L_x_33050:
        /* <DEDUP_REMOVED lines=136> */
.L_x_33051:
[----:B------:R-:W-:Y:S01]  /*1c7e0*/  HFMA2.MMA R235, -RZ, RZ, 0, 1.1920928955078125e-07 ;  /* 0x00000002ffeb7435 */ /* 0x000fe200000001ff */
[----:B------:R-:W-:-:S05]  /*1c7f0*/  MOV R169, R234 ;  /* 0x000000ea00a97202 */ /* 0x000fca0000000f00 */
[----:B------:R-:W-:-:S04]  /*1c800*/  FADD.FTZ R169, R168, R169 ;  /* 0x000000a9a8a97221 */ /* 0x000fc80000010000 */
[----:B------:R-:W-:-:S07]  /*1c810*/  IMAD.MOV.U32 R236, RZ, RZ, R169 ;  /* 0x000000ffffec7224 */ /* 0x000fce00078e00a9 */
[----:B------:R-:W-:Y:S05]  /*1c820*/  WARPSYNC.COLLECTIVE R225, `(.L_x_33052) ;  /* 0x00000000e1087348 */ /* 0x000fea0003c00000 */
[----:B------:R0:W1:Y:S02]  /*1c830*/  SHFL.BFLY P2, R234, R236, R235, R238 ;  /* 0x0c0000ebecea7389 */ /* 0x00006400000400ee */
[----:B01----:R-:W-:Y:S01]  /*1c840*/  ENDCOLLECTIVE ;  /* 0x000000000000791b */ /* 0x003fe20003800000 */
.L_x_33052:
[----:B------:R-:W-:Y:S01]  /*1c850*/  HFMA2.MMA R235, -RZ, RZ, 0, 2.384185791015625e-07 ;  /* 0x00000004ffeb7435 */ /* 0x000fe200000001ff */
[----:B------:R-:W-:-:S05]  /*1c860*/  MOV R170, R234 ;  /* 0x000000ea00aa7202 */ /* 0x000fca0000000f00 */
[----:B------:R-:W-:-:S04]  /*1c870*/  FADD.FTZ R170, R169, R170 ;  /* 0x000000aaa9aa7221 */ /* 0x000fc80000010000 */
[----:B------:R-:W-:-:S07]  /*1c880*/  IMAD.MOV.U32 R236, RZ, RZ, R170 ;  /* 0x000000ffffec7224 */ /* 0x000fce00078e00aa */
[----:B------:R-:W-:Y:S05]  /*1c890*/  WARPSYNC.COLLECTIVE R225, `(.L_x_33053) ;  /* 0x00000000e1087348 */ /* 0x000fea0003c00000 */
[----:B------:R0:W1:Y:S02]  /*1c8a0*/  SHFL.BFLY P2, R234, R236, R235, R238 ;  /* 0x0c0000ebecea7389 */ /* 0x00006400000400ee */
[----:B01----:R-:W-:Y:S01]  /*1c8b0*/  ENDCOLLECTIVE ;  /* 0x000000000000791b */ /* 0x003fe20003800000 */
.L_x_33053:
[----:B------:R-:W-:Y:S01]  /*1c8c0*/  HFMA2.MMA R235, -RZ, RZ, 0, 4.76837158203125e-07 ;  /* 0x00000008ffeb7435 */ /* 0x000fe200000001ff */
[----:B------:R-:W-:-:S05]  /*1c8d0*/  MOV R171, R234 ;  /* 0x000000ea00ab7202 */ /* 0x000fca0000000f00 */
[----:B------:R-:W-:-:S04]  /*1c8e0*/  FADD.FTZ R171, R170, R171 ;  /* 0x000000abaaab7221 */ /* 0x000fc80000010000 */
[----:B------:R-:W-:-:S07]  /*1c8f0*/  IMAD.MOV.U32 R236, RZ, RZ, R171 ;  /* 0x000000ffffec7224 */ /* 0x000fce00078e00ab */
[----:B------:R-:W-:Y:S05]  /*1c900*/  WARPSYNC.COLLECTIVE R225, `(.L_x_33054) ;  /* 0x00000000e1087348 */ /* 0x000fea0003c00000 */
[----:B------:R0:W1:Y:S02]  /*1c910*/  SHFL.BFLY P2, R234, R236, R235, R238 ;  /* 0x0c0000ebecea7389 */ /* 0x00006400000400ee */
[----:B01----:R-:W-:Y:S01]  /*1c920*/  ENDCOLLECTIVE ;  /* 0x000000000000791b */ /* 0x003fe20003800000 */
.L_x_33054:
[----:B------:R-:W-:Y:S01]  /*1c930*/  HFMA2.MMA R235, -RZ, RZ, 0, 9.5367431640625e-07 ;  /* 0x00000010ffeb7435 */ /* 0x000fe200000001ff */
[----:B------:R-:W-:-:S05]  /*1c940*/  MOV R196, R234 ;  /* 0x000000ea00c47202 */ /* 0x000fca0000000f00 */
[----:B------:R-:W-:-:S04]  /*1c950*/  FADD.FTZ R196, R171, R196 ;  /* 0x000000c4abc47221 */ /* 0x000fc80000010000 */
[----:B------:R-:W-:-:S07]  /*1c960*/  IMAD.MOV.U32 R236, RZ, RZ, R196 ;  /* 0x000000ffffec7224 */ /* 0x000fce00078e00c4 */
[----:B------:R-:W-:Y:S05]  /*1c970*/  WARPSYNC.COLLECTIVE R225, `(.L_x_33055) ;  /* 0x00000000e1087348 */ /* 0x000fea0003c00000 */
[----:B------:R0:W1:Y:S02]  /*1c980*/  SHFL.BFLY P2, R234, R236, R235, R238 ;  /* 0x0c0000ebecea7389 */ /* 0x00006400000400ee */
[----:B01----:R-:W-:Y:S01]  /*1c990*/  ENDCOLLECTIVE ;  /* 0x000000000000791b */ /* 0x003fe20003800000 */
.L_x_33055:
[----:B------:R-:W-:Y:S01]  /*1c9a0*/  MOV R185, R234 ;  /* 0x000000ea00b97202 */ /* 0x000fe20000000f00 */
[----:B------:R-:W-:Y:S06]  /*1c9b0*/  BRA `(.L_x_33056) ;  /* 0xffffffe0006c7947 */ /* 0x000fec000383ffff */
.L_x_33057:
        /* <DEDUP_REMOVED lines=12> */
.L_x_58411:


//--------------------- .text._ZN10layer_norm13ln_fwd_kernelINS_13Kernel_traitsIf6__halfS2_S2_fjLj2048ELj1ELj4ELj1ELj16ENS_18Kernel_traits_baseILj2048EfS2_S2_S2_fjLj128EEEEELb1ELb1ELb0ELb0EEEvNS_9FwdParamsE --------------------------
	.section	.text._ZN10layer_norm13ln_fwd_kernelINS_13Kernel_traitsIf6__halfS2_S2_fjLj2048ELj1ELj4ELj1ELj16ENS_18Kernel_traits_baseILj2048EfS2_S2_S2_fjLj128EEEEELb1ELb1ELb0ELb0EEEvNS_9FwdParamsE,"ax",@progbits
	.align	128
        .global         _ZN10layer_norm13ln_fwd_kernelINS_13Kernel_traitsIf6__halfS2_S2_fjLj2048ELj1ELj4ELj1ELj16ENS_18Kernel_traits_baseILj2048EfS2_S2_S2_fjLj128EEEEELb1ELb1ELb0ELb0EEEvNS_9FwdParamsE
        .type           _ZN10layer_norm13ln_fwd_kernelINS_13Kernel_traitsIf6__halfS2_S2_fjLj2048ELj1ELj4ELj1ELj16ENS_18Kernel_traits_baseILj2048EfS2_S2_S2_fjLj128EEEEELb1ELb1ELb0ELb0EEEvNS_9FwdParamsE,@function
        .size           _ZN10layer_norm13ln_fwd_kernelINS_13Kernel_traitsIf6__halfS2_S2_fjLj2048ELj1ELj4ELj1ELj16ENS_18Kernel_traits_baseILj2048EfS2_S2_S2_fjLj128EEEEELb1ELb1ELb0ELb0EEEvNS_9FwdParamsE,(.L_x_58412 - _ZN10layer_norm13ln_fwd_kernelINS_13Kernel_traitsIf6__halfS2_S2_fjLj2048ELj1ELj4ELj1ELj16ENS_18Kernel_traits_baseILj2048EfS2_S2_S2_fjLj128EEEEELb1ELb1ELb0ELb0EEEvNS_9FwdParamsE)
        .other          _ZN10layer_norm13ln_fwd_kernelINS_13Kernel_traitsIf6__halfS2_S2_fjLj2048ELj1ELj4ELj1ELj16ENS_18Kernel_traits_baseILj2048EfS2_S2_S2_fjLj128EEEEELb1ELb1ELb0ELb0EEEvNS_9FwdParamsE,@"STO_CUDA_ENTRY STV_DEFAULT"
_ZN10layer_norm13ln_fwd_kernelINS_13Kernel_traitsIf6__halfS2_S2_fjLj2048ELj1ELj4ELj1ELj16ENS_18Kernel_traits_baseILj2048EfS2_S2_S2_fjLj128EEEEELb1ELb1ELb0ELb0EEEvNS_9FwdParamsE:
.text._ZN10layer_norm13ln_fwd_kernelINS_13Kernel_traitsIf6__halfS2_S2_fjLj2048ELj1ELj4ELj1ELj16ENS_18Kernel_traits_baseILj2048EfS2_S2_S2_fjLj128EEEEELb1ELb1ELb0ELb0EEEvNS_9FwdParamsE:
        /* <DEDUP_REMOVED lines=17> */
[----:B0-----:R-:W-:-:S05]  /*0110*/  @P0 MOV R7, R19 ;  /* 0x0000001300070202 */ /* 0x001fca0000000f00 */
        /* <DEDUP_REMOVED lines=102> */
.L_x_33059:
[----:B------:R-:W-:Y:S05]  /*0780*/  BSYNC B0 ;  /* 0x0000000000007941 */ /* 0x000fea0003800000 */
.L_x_33058:
        /* <DEDUP_REMOVED lines=22> */
[----:B------:R-:W-:-:S03]  /*08f0*/  IADD3 R2, R2, 0x20, RZ ;  /* 0x0000002002027810 */ /* 0x000fc60007ffe0ff */
[----:B----4-:R2:W-:Y:S04]  /*0900*/  STL.64 [R1+0x20], R4 ;  /* 0x0000200401007387 */ /* 0x0105e80000100a00 */
[----:B------:R2:W-:Y:S04]  /*0910*/  STL.64 [R1+0x28], R6 ;  /* 0x0000280601007387 */ /* 0x0005e80000100a00 */
[----:B---3--:R2:W-:Y:S04]  /*0920*/  STL.64 [R1+0x30], R24 ;  /* 0x0000301801007387 */ /* 0x0085e80000100a00 */
[----:B------:R2:W-:Y:S02]  /*0930*/  STL.64 [R1+0x38], R26 ;  /* 0x0000381a01007387 */ /* 0x0005e40000100a00 */
.L_x_33061:
[----:B------:R-:W-:Y:S05]  /*0940*/  BSYNC B0 ;  /* 0x0000000000007941 */ /* 0x000fea0003800000 */
.L_x_33060:
        /* <DEDUP_REMOVED lines=27> */
.L_x_33063:
[----:B------:R-:W-:Y:S05]  /*0b00*/  BSYNC B0 ;  /* 0x0000000000007941 */ /* 0x000fea0003800000 */
.L_x_33062:
        /* <DEDUP_REMOVED lines=23> */
.L_x_33065:
[----:B------:R-:W-:Y:S05]  /*0c80*/  BSYNC B0 ;  /* 0x0000000000007941 */ /* 0x000fea0003800000 */
.L_x_33064:
        /* <DEDUP_REMOVED lines=23> */
.L_x_33067:
[----:B------:R-:W-:Y:S05]  /*0e00*/  BSYNC B0 ;  /* 0x0000000000007941 */ /* 0x000fea0003800000 */
.L_x_33066:
        /* <DEDUP_REMOVED lines=32> */
.L_x_33069:
[----:B------:R-:W-:Y:S05]  /*1010*/  BSYNC B0 ;  /* 0x0000000000007941 */ /* 0x000fea0003800000 */
.L_x_33068:
        /* <DEDUP_REMOVED lines=31> */
.L_x_33071:
[----:B------:R-:W-:Y:S05]  /*1210*/  BSYNC B0 ;  /* 0x0000000000007941 */ /* 0x000fea0003800000 */
.L_x_33070:
        /* <DEDUP_REMOVED lines=26> */
.L_x_33073:
[----:B------:R-:W-:Y:S05]  /*13c0*/  BSYNC B0 ;  /* 0x0000000000007941 */ /* 0x000fea0003800000 */
.L_x_33072:
        /* <DEDUP_REMOVED lines=25> */
.L_x_33556:
        /* <DEDUP_REMOVED lines=10> */
[----:B--2---:R-:W-:-:S02]  /*1600*/  @P0 HADD2.F32 R162, -RZ, R9.H0_H0 ;  /* 0x20000009ffa20230 */ /* 0x004fc40000004100 */
        /* <DEDUP_REMOVED lines=28> */
.L_x_33078:
[----:B------:R-:W-:-:S07]  /*17d0*/  IMAD.MOV.U32 R8, RZ, RZ, R14 ;  /* 0x000000ffff087224 */ /* 0x000fce00078e000e */
.L_x_33079:
[----:B------:R-:W-:Y:S05]  /*17e0*/  BSYNC B2 ;  /* 0x0000000000027941 */ /* 0x000fea0003800000 */
.L_x_33077:
        /* <DEDUP_REMOVED lines=16> */
.L_x_33083:
[----:B------:R-:W-:Y:S05]  /*18f0*/  BSYNC B3 ;  /* 0x0000000000037941 */ /* 0x000fea0003800000 */
.L_x_33082:
        /* <DEDUP_REMOVED lines=42> */
.L_x_33081:
[----:B------:R-:W-:Y:S05]  /*1ba0*/  BSYNC B2 ;  /* 0x0000000000027941 */ /* 0x000fea0003800000 */
.L_x_33080:
[----:B------:R-:W2:Y:S01]  /*1bb0*/  LDL R11, [R1+0x50] ;  /* 0x00005000010b7983 */ /* 0x000ea20000100800 */
[----:B------:R-:W0:Y:S01]  /*1bc0*/  LDC R172, c[0x0][0x294] ;  /* 0x0000a500ffac7b82 */ /* 0x000e220000000800 */
[----:B------:R-:W-:Y:S01]  /*1bd0*/  HFMA2.MMA R163, -RZ, RZ, 0.1171875, 0 ;  /* 0x2f800000ffa37435 */ /* 0x000fe200000001ff */
[----:B------:R-:W-:Y:S01]  /*1be0*/  I2FP.F32.U32 R8, R8 ;  /* 0x0000000800087245 */ /* 0x000fe20000201000 */
[----:B------:R-:W-:Y:S01]  /*1bf0*/  BSSY B2, `(.L_x_33084) ;  /* 0x0000019000027945 */ /* 0x000fe20003800000 */
[----:B------:R-:W-:Y:S01]  /*1c00*/  LOP3.LUT R17, R17, 0xfffffffb, RZ, 0xc0, !PT ;  /* 0xfffffffb11117812 */ /* 0x000fe200078ec0ff */
[----:B------:R-:W-:-:S03]  /*1c10*/  VIADD R23, R22, 0x1 ;  /* 0x0000000116177836 */ /* 0x000fc60000000000 */
        /* <DEDUP_REMOVED lines=11> */
[----:B------:R-:W-:-:S04]  /*1cd0*/  @P0 FADD.FTZ R8, R11, R8 ;  /* 0x000000080b080221 */ /* 0x000fc80000010000 */
        /* <DEDUP_REMOVED lines=9> */
.L_x_33085:
[----:B------:R-:W-:-:S07]  /*1d70*/  IMAD.MOV.U32 R11, RZ, RZ, R14 ;  /* 0x000000ffff0b7224 */ /* 0x000fce00078e000e */
.L_x_33086:
[----:B------:R-:W-:Y:S05]  /*1d80*/  BSYNC B2 ;  /* 0x0000000000027941 */ /* 0x000fea0003800000 */
.L_x_33084:
        /* <DEDUP_REMOVED lines=16> */
.L_x_33090:
[----:B------:R-:W-:Y:S05]  /*1e90*/  BSYNC B3 ;  /* 0x0000000000037941 */ /* 0x000fea0003800000 */
.L_x_33089:
        /* <DEDUP_REMOVED lines=42> */
.L_x_33088:
[----:B------:R-:W-:Y:S05]  /*2140*/  BSYNC B2 ;  /* 0x0000000000027941 */ /* 0x000fea0003800000 */
.L_x_33087:
[----:B------:R-:W2:Y:S01]  /*2150*/  LDL R22, [R1+0x54] ;  /* 0x0000540001167983 */ /* 0x000ea20000100800 */
[----:B------:R-:W-:Y:S01]  /*2160*/  I2FP.F32.U32 R11, R11 ;  /* 0x0000000b000b7245 */ /* 0x000fe20000201000 */
[----:B------:R-:W-:Y:S01]  /*2170*/  BSSY B2, `(.L_x_33091) ;  /* 0x0000018000027945 */ /* 0x000fe20003800000 */
[----:B------:R-:W-:Y:S02]  /*2180*/  LOP3.LUT R17, R17, 0xfffffffd, RZ, 0xc0, !PT ;  /* 0xfffffffd11117812 */ /* 0x000fe400078ec0ff */
[----:B------:R-:W-:Y:S01]  /*2190*/  IADD3 R38, R23, 0x1, RZ ;  /* 0x0000000117267810 */ /* 0x000fe20007ffe0ff */
[----:B------:R-:W-:-:S05]  /*21a0*/  FFMA.FTZ R11, R11, R163, 1.1641532182693481445e-10 ;  /* 0x2f0000000b0b7423 */ /* 0x000fca00000100a3 */
[----:B------:R-:W-:Y:S01]  /*21b0*/  FSETP.GTU.FTZ.AND P1, PT, R11, R172, PT ;  /* 0x000000ac0b00720b */ /* 0x000fe20003f3c000 */
[----:B------:R-:W-:-:S05]  /*21c0*/  HADD2.F32 R11, -RZ, R124.H1_H1 ;  /* 0x3000007cff0b7230 */ /* 0x000fca0000004100 */
[----:B------:R-:W-:-:S04]  /*21d0*/  FMUL.FTZ R11, R11, R162 ;  /* 0x000000a20b0b7220 */ /* 0x000fc80000410000 */
[----:B------:R-:W-:-:S03]  /*21e0*/  FMUL.FTZ R11, R11, R155 ;  /* 0x0000009b0b0b7220 */ /* 0x000fc60000410000 */
[----:B------:R-:W-:Y:S02]  /*21f0*/  @P1 LOP3.LUT R17, R17, 0x2, RZ, 0xfc, !PT ;  /* 0x0000000211111812 */ /* 0x000fe400078efcff */
[----:B------:R-:W-:Y:S02]  /*2200*/  FSEL R11, R11, RZ, !P1 ;  /* 0x000000ff0b0b7208 */ /* 0x000fe40004800000 */
[----:B------:R-:W-:-:S03]  /*2210*/  ISETP.NE.AND P1, PT, R23, 0x1, PT ;  /* 0x000000011700780c */ /* 0x000fc60003f25270 */
[----:B--2---:R-:W-:Y:S01]  /*2220*/  FMUL.FTZ R22, R22, R11 ;  /* 0x0000000b16167220 */ /* 0x004fe20000410000 */
[----:B------:R-:W-:-:S05]  /*2230*/  @P0 HADD2.F32 R11, -RZ, R44.H1_H1 ;  /* 0x3000002cff0b0230 */ /* 0x000fca0000004100 */
[----:B------:R-:W-:-:S04]  /*2240*/  @P0 FADD.FTZ R22, R11, R22 ;  /* 0x000000160b160221 */ /* 0x000fc80000010000 */
        /* <DEDUP_REMOVED lines=9> */
.L_x_33092:
[----:B------:R-:W-:-:S07]  /*22e0*/  MOV R11, R14 ;  /* 0x0000000e000b7202 */ /* 0x000fce0000000f00 */
.L_x_33093:
[----:B------:R-:W-:Y:S05]  /*22f0*/  BSYNC B2 ;  /* 0x0000000000027941 */ /* 0x000fea0003800000 */
.L_x_33091:
        /* <DEDUP_REMOVED lines=16> */
.L_x_33097:
[----:B------:R-:W-:Y:S05]  /*2400*/  BSYNC B3 ;  /* 0x0000000000037941 */ /* 0x000fea0003800000 */
.L_x_33096:
        /* <DEDUP_REMOVED lines=42> */
.L_x_33095:
[----:B------:R-:W-:Y:S05]  /*26b0*/  BSYNC B2 ;  /* 0x0000000000027941 */ /* 0x000fea0003800000 */
.L_x_33094:
[----:B------:R-:W2:Y:S01]  /*26c0*/  LDL R23, [R1+0x58] ;  /* 0x0000580001177983 */ /* 0x000ea20000100800 */
[----:B------:R-:W-:Y:S01]  /*26d0*/  I2FP.F32.U32 R11, R11 ;  /* 0x0000000b000b7245 */ /* 0x000fe20000201000 */
[----:B------:R-:W-:Y:S01]  /*26e0*/  BSSY B2, `(.L_x_33098) ;  /* 0x0000016000027945 */ /* 0x000fe20003800000 */
[C---:B------:R-:W-:Y:S01]  /*26f0*/  ISETP.NE.AND P2, PT, R38.reuse, 0x1, PT ;  /* 0x000000012600780c */ /* 0x040fe20003f45270 */
[----:B------:R-:W-:Y:S02]  /*2700*/  VIADD R39, R38, 0x1 ;  /* 0x0000000126277836 */ /* 0x000fe40000000000 */
        /* <DEDUP_REMOVED lines=18> */
.L_x_33099:
[----:B------:R-:W-:-:S07]  /*2830*/  IMAD.MOV.U32 R11, RZ, RZ, R14 ;  /* 0x000000ffff0b7224 */ /* 0x000fce00078e000e */
.L_x_33100:
[----:B------:R-:W-:Y:S05]  /*2840*/  BSYNC B2 ;  /* 0x0000000000027941 */ /* 0x000fea0003800000 */
.L_x_33098:
        /* <DEDUP_REMOVED lines=16> */
.L_x_33104:
[----:B------:R-:W-:Y:S05]  /*2950*/  BSYNC B3 ;  /* 0x0000000000037941 */ /* 0x000fea0003800000 */
.L_x_33103:
        /* <DEDUP_REMOVED lines=42> */
.L_x_33102:
[----:B------:R-:W-:Y:S05]  /*2c00*/  BSYNC B2 ;  /* 0x0000000000027941 */ /* 0x000fea0003800000 */
.L_x_33101:
[----:B------:R-:W2:Y:S01]  /*2c10*/  LDL R38, [R1+0x5c] ;  /* 0x00005c0001267983 */ /* 0x000ea20000100800 */
[----:B------:R-:W-:Y:S01]  /*2c20*/  I2FP.F32.U32 R11, R11 ;  /* 0x0000000b000b7245 */ /* 0x000fe20000201000 */
[----:B------:R-:W-:Y:S01]  /*2c30*/  BSSY B2, `(.L_x_33105) ;  /* 0x0000016000027945 */ /* 0x000fe20003800000 */
[C---:B------:R-:W-:Y:S02]  /*2c40*/  ISETP.NE.AND P3, PT, R39.reuse, 0x1, PT ;  /* 0x000000012700780c */ /* 0x040fe40003f65270 */
[----:B------:R-:W-:Y:S01]  /*2c50*/  IADD3 R124, R39, 0x1, RZ ;  /* 0x00000001277c7810 */ /* 0x000fe20007ffe0ff */
[----:B------:R-:W-:-:S05]  /*2c60*/  FFMA.FTZ R11, R11, R163, 1.1641532182693481445e-10 ;  /* 0x2f0000000b0b7423 */ /* 0x000fca00000100a3 */
[----:B------:R-:W-:Y:S01]  /*2c70*/  FSETP.GTU.FTZ.AND P2, PT, R11, R172, PT ;  /* 0x000000ac0b00720b */ /* 0x000fe20003f5c000 */
[----:B------:R-:W-:-:S05]  /*2c80*/  HADD2.F32 R11, -RZ, R125.H1_H1 ;  /* 0x3000007dff0b7230 */ /* 0x000fca0000004100 */
[----:B------:R-:W-:-:S04]  /*2c90*/  FMUL.FTZ R11, R11, R162 ;  /* 0x000000a20b0b7220 */ /* 0x000fc80000410000 */
[----:B------:R-:W-:-:S05]  /*2ca0*/  FMUL.FTZ R11, R11, R155 ;  /* 0x0000009b0b0b7220 */ /* 0x000fca0000410000 */
[----:B------:R-:W-:-:S05]  /*2cb0*/  FSEL R11, R11, RZ, !P2 ;  /* 0x000000ff0b0b7208 */ /* 0x000fca0005000000 */
[----:B--2---:R-:W-:Y:S01]  /*2cc0*/  FMUL.FTZ R38, R38, R11 ;  /* 0x0000000b26267220 */ /* 0x004fe20000410000 */
[----:B------:R-:W-:-:S05]  /*2cd0*/  @P0 HADD2.F32 R11, -RZ, R45.H1_H1 ;  /* 0x3000002dff0b0230 */ /* 0x000fca0000004100 */
        /* <DEDUP_REMOVED lines=10> */
.L_x_33106:
[----:B------:R-:W-:-:S07]  /*2d80*/  MOV R11, R14 ;  /* 0x0000000e000b7202 */ /* 0x000fce0000000f00 */
.L_x_33107:
[----:B------:R-:W-:Y:S05]  /*2d90*/  BSYNC B2 ;  /* 0x0000000000027941 */ /* 0x000fea0003800000 */
.L_x_33105:
        /* <DEDUP_REMOVED lines=16> */
.L_x_33111:
[----:B------:R-:W-:Y:S05]  /*2ea0*/  BSYNC B3 ;  /* 0x0000000000037941 */ /* 0x000fea0003800000 */
.L_x_33110:
        /* <DEDUP_REMOVED lines=42> */
.L_x_33109:
[----:B------:R-:W-:Y:S05]  /*3150*/  BSYNC B2 ;  /* 0x0000000000027941 */ /* 0x000fea0003800000 */
.L_x_33108:
        /* <DEDUP_REMOVED lines=23> */
.L_x_33113:
[----:B------:R-:W-:-:S07]  /*32d0*/  IMAD.MOV.U32 R11, RZ, RZ, R14 ;  /* 0x000000ffff0b7224 */ /* 0x000fce00078e000e */
.L_x_33114:
[----:B------:R-:W-:Y:S05]  /*32e0*/  BSYNC B2 ;  /* 0x0000000000027941 */ /* 0x000fea0003800000 */
.L_x_33112:
        /* <DEDUP_REMOVED lines=16> */
.L_x_33118:
[----:B------:R-:W-:Y:S05]  /*33f0*/  BSYNC B3 ;  /* 0x0000000000037941 */ /* 0x000fea0003800000 */
.L_x_33117:
        /* <DEDUP_REMOVED lines=42> */
.L_x_33116:
[----:B------:R-:W-:Y:S05]  /*36a0*/  BSYNC B2 ;  /* 0x0000000000027941 */ /* 0x000fea0003800000 */
.L_x_33115:
[----:B------:R-:W2:Y:S01]  /*36b0*/  LDL R124, [R1+0x44] ;  /* 0x00004400017c7983 */ /* 0x000ea20000100800 */
[----:B------:R-:W-:Y:S01]  /*36c0*/  I2FP.F32.U32 R11, R11 ;  /* 0x0000000b000b7245 */ /* 0x000fe20000201000 */
[----:B------:R-:W-:Y:S01]  /*36d0*/  BSSY B2, `(.L_x_33119) ;  /* 0x0000016000027945 */ /* 0x000fe20003800000 */
[----:B------:R-:W-:-:S03]  /*36e0*/  ISETP.NE.AND P5, PT, R125, 0x1, PT ;  /* 0x000000017d00780c */ /* 0x000fc60003fa5270 */
[----:B------:R-:W-:-:S05]  /*36f0*/  FFMA.FTZ R11, R11, R163, 1.1641532182693481445e-10 ;  /* 0x2f0000000b0b7423 */ /* 0x000fca00000100a3 */
[----:B------:R-:W-:Y:S01]  /*3700*/  FSETP.GTU.FTZ.AND P4, PT, R11, R172, PT ;  /* 0x000000ac0b00720b */ /* 0x000fe20003f9c000 */
[----:B------:R-:W-:-:S05]  /*3710*/  HADD2.F32 R11, -RZ, R126.H1_H1 ;  /* 0x3000007eff0b7230 */ /* 0x000fca0000004100 */
[----:B------:R-:W-:-:S04]  /*3720*/  FMUL.FTZ R11, R11, R162 ;  /* 0x000000a20b0b7220 */ /* 0x000fc80000410000 */
[----:B------:R-:W-:-:S05]  /*3730*/  FMUL.FTZ R11, R11, R155 ;  /* 0x0000009b0b0b7220 */ /* 0x000fca0000410000 */
[----:B------:R-:W-:-:S05]  /*3740*/  FSEL R11, R11, RZ, !P4 ;  /* 0x000000ff0b0b7208 */ /* 0x000fca0006000000 */
[----:B--2---:R-:W-:Y:S01]  /*3750*/  FMUL.FTZ R140, R124, R11 ;  /* 0x0000000b7c8c7220 */ /* 0x004fe20000410000 */
[----:B------:R-:W-:Y:S01]  /*3760*/  @P0 HADD2.F32 R11, -RZ, R46.H1_H1 ;  /* 0x3000002eff0b0230 */ /* 0x000fe20000004100 */
[----:B------:R-:W-:-:S04]  /*3770*/  IADD3 R124, R125, 0x1, RZ ;  /* 0x000000017d7c7810 */ /* 0x000fc80007ffe0ff */
        /* <DEDUP_REMOVED lines=10> */
.L_x_33120:
[----:B------:R-:W-:-:S07]  /*3820*/  MOV R11, R14 ;  /* 0x0000000e000b7202 */ /* 0x000fce0000000f00 */
.L_x_33121:
[----:B------:R-:W-:Y:S05]  /*3830*/  BSYNC B2 ;  /* 0x0000000000027941 */ /* 0x000fea0003800000 */
.L_x_33119:
        /* <DEDUP_REMOVED lines=16> */
.L_x_33125:
[----:B------:R-:W-:Y:S05]  /*3940*/  BSYNC B3 ;  /* 0x0000000000037941 */ /* 0x000fea0003800000 */
.L_x_33124:
        /* <DEDUP_REMOVED lines=42> */
.L_x_33123:
[----:B------:R-:W-:Y:S05]  /*3bf0*/  BSYNC B2 ;  /* 0x0000000000027941 */ /* 0x000fea0003800000 */
.L_x_33122:
        /* <DEDUP_REMOVED lines=23> */
.L_x_33127:
[----:B------:R-:W-:-:S07]  /*3d70*/  IMAD.MOV.U32 R126, RZ, RZ, R14 ;  /* 0x000000ffff7e7224 */ /* 0x000fce00078e000e */
.L_x_33128:
[----:B------:R-:W-:Y:S05]  /*3d80*/  BSYNC B2 ;  /* 0x0000000000027941 */ /* 0x000fea0003800000 */
.L_x_33126:
        /* <DEDUP_REMOVED lines=19> */
.L_x_33132:
[----:B------:R-:W-:Y:S05]  /*3ec0*/  BSYNC B3 ;  /* 0x0000000000037941 */ /* 0x000fea0003800000 */
.L_x_33131:
        /* <DEDUP_REMOVED lines=42> */
.L_x_33130:
[----:B------:R-:W-:Y:S05]  /*4170*/  BSYNC B2 ;  /* 0x0000000000027941 */ /* 0x000fea0003800000 */
.L_x_33129:
        /* <DEDUP_REMOVED lines=36> */
[C---:B------:R-:W-:Y:S02]  /*43c0*/  LEA R126, P0, R9.reuse, UR32, 0x3 ;  /* 0x00000020097e7c11 */ /* 0x040fe4000f8018ff */
[----:B------:R-:W-:-:S02]  /*43d0*/  IADD3 R163, R9, 0x20, RZ ;  /* 0x0000002009a37810 */ /* 0x000fc40007ffe0ff */
[----:B------:R-:W-:-:S05]  /*43e0*/  LEA.HI.X R127, R9, UR33, RZ, 0x3, P0 ;  /* 0x00000021097f7c11 */ /* 0x000fca00080f1cff */
[----:B------:R0:W-:Y:S04]  /*43f0*/  STG.E.64 desc[UR4][R126.64], R124 ;  /* 0x0000007c7e007986 */ /* 0x0001e8000c101b04 */
.L_x_33076:
[----:B------:R-:W-:Y:S05]  /*4400*/  BSYNC B1 ;  /* 0x0000000000017941 */ /* 0x000fea0003800000 */
.L_x_33075:
        /* <DEDUP_REMOVED lines=13> */
[----:B-1----:R-:W-:Y:S01]  /*44e0*/  VIADD R24, R11, 0x1 ;  /* 0x000000010b187836 */ /* 0x002fe20000000000 */
        /* <DEDUP_REMOVED lines=9> */
.L_x_33136:
[----:B------:R-:W-:-:S07]  /*4580*/  IMAD.MOV.U32 R7, RZ, RZ, R14 ;  /* 0x000000ffff077224 */ /* 0x000fce00078e000e */
.L_x_33137:
[----:B------:R-:W-:Y:S05]  /*4590*/  BSYNC B2 ;  /* 0x0000000000027941 */ /* 0x000fea0003800000 */
.L_x_33135:
        /* <DEDUP_REMOVED lines=16> */
.L_x_33141:
[----:B------:R-:W-:Y:S05]  /*46a0*/  BSYNC B3 ;  /* 0x0000000000037941 */ /* 0x000fea0003800000 */
.L_x_33140:
        /* <DEDUP_REMOVED lines=42> */
.L_x_33139:
[----:B------:R-:W-:Y:S05]  /*4950*/  BSYNC B2 ;  /* 0x0000000000027941 */ /* 0x000fea0003800000 */
.L_x_33138:
[----:B------:R-:W2:Y:S01]  /*4960*/  LDL R11, [R1+0x30] ;  /* 0x00003000010b7983 */ /* 0x000ea20000100800 */
[----:B------:R-:W1:Y:S01]  /*4970*/  LDC R173, c[0x0][0x294] ;  /* 0x0000a500ffad7b82 */ /* 0x000e620000000800 */
[----:B------:R-:W-:Y:S01]  /*4980*/  HFMA2.MMA R172, -RZ, RZ, 0.1171875, 0 ;  /* 0x2f800000ffac7435 */ /* 0x000fe200000001ff */
[----:B------:R-:W-:Y:S01]  /*4990*/  I2FP.F32.U32 R7, R7 ;  /* 0x0000000700077245 */ /* 0x000fe20000201000 */
[----:B------:R-:W-:Y:S01]  /*49a0*/  BSSY B2, `(.L_x_33142) ;  /* 0x0000019000027945 */ /* 0x000fe20003800000 */
[----:B------:R-:W-:Y:S01]  /*49b0*/  LOP3.LUT R17, R17, 0xfffffffb, RZ, 0xc0, !PT ;  /* 0xfffffffb11117812 */ /* 0x000fe200078ec0ff */
[----:B------:R-:W-:-:S03]  /*49c0*/  VIADD R25, R24, 0x1 ;  /* 0x0000000118197836 */ /* 0x000fc60000000000 */
[----:B0-----:R-:W0:Y:S03]  /*49d0*/  LDC R127, c[0x0][0x298] ;  /* 0x0000a600ff7f7b82 */ /* 0x001e260000000800 */
[----:B------:R-:W-:-:S05]  /*49e0*/  FFMA.FTZ R7, R7, R172, 1.1641532182693481445e-10 ;  /* 0x2f00000007077423 */ /* 0x000fca00000100ac */
[----:B-1----:R-:W-:Y:S01]  /*49f0*/  FSETP.GTU.FTZ.AND P1, PT, R7, R173, PT ;  /* 0x000000ad0700720b */ /* 0x002fe20003f3c000 */
[----:B-----5:R-:W-:-:S05]  /*4a00*/  HADD2.F32 R7, -RZ, R40.H0_H0 ;  /* 0x20000028ff077230 */ /* 0x020fca0000004100 */
[----:B------:R-:W-:-:S04]  /*4a10*/  FMUL.FTZ R7, R7, R162 ;  /* 0x000000a207077220 */ /* 0x000fc80000410000 */
[----:B0-----:R-:W-:-:S03]  /*4a20*/  FMUL.FTZ R7, R7, R127 ;  /* 0x0000007f07077220 */ /* 0x001fc60000410000 */
        /* <DEDUP_REMOVED lines=15> */
.L_x_33143:
[----:B------:R-:W-:-:S07]  /*4b20*/  IMAD.MOV.U32 R11, RZ, RZ, R14 ;  /* 0x000000ffff0b7224 */ /* 0x000fce00078e000e */
.L_x_33144:
[----:B------:R-:W-:Y:S05]  /*4b30*/  BSYNC B2 ;  /* 0x0000000000027941 */ /* 0x000fea0003800000 */
.L_x_33142:
        /* <DEDUP_REMOVED lines=16> */
.L_x_33148:
[----:B------:R-:W-:Y:S05]  /*4c40*/  BSYNC B3 ;  /* 0x0000000000037941 */ /* 0x000fea0003800000 */
.L_x_33147:
        /* <DEDUP_REMOVED lines=42> */
.L_x_33146:
[----:B------:R-:W-:Y:S05]  /*4ef0*/  BSYNC B2 ;  /* 0x0000000000027941 */ /* 0x000fea0003800000 */
.L_x_33145:
[----:B------:R-:W2:Y:S01]  /*4f00*/  LDL R24, [R1+0x34] ;  /* 0x0000340001187983 */ /* 0x000ea20000100800 */
[----:B------:R-:W-:Y:S01]  /*4f10*/  I2FP.F32.U32 R11, R11 ;  /* 0x0000000b000b7245 */ /* 0x000fe20000201000 */
[----:B------:R-:W-:Y:S01]  /*4f20*/  BSSY B2, `(.L_x_33149) ;  /* 0x0000018000027945 */ /* 0x000fe20003800000 */
[----:B------:R-:W-:-:S03]  /*4f30*/  LOP3.LUT R17, R17, 0xfffffffd, RZ, 0xc0, !PT ;  /* 0xfffffffd11117812 */ /* 0x000fc600078ec0ff */
[----:B------:R-:W-:-:S05]  /*4f40*/  FFMA.FTZ R11, R11, R172, 1.1641532182693481445e-10 ;  /* 0x2f0000000b0b7423 */ /* 0x000fca00000100ac */
[----:B------:R-:W-:Y:S01]  /*4f50*/  FSETP.GTU.FTZ.AND P1, PT, R11, R173, PT ;  /* 0x000000ad0b00720b */ /* 0x000fe20003f3c000 */
[----:B------:R-:W-:Y:S01]  /*4f60*/  HADD2.F32 R11, -RZ, R40.H1_H1 ;  /* 0x30000028ff0b7230 */ /* 0x000fe20000004100 */
[----:B------:R-:W-:-:S04]  /*4f70*/  IADD3 R40, R25, 0x1, RZ ;  /* 0x0000000119287810 */ /* 0x000fc80007ffe0ff */
        /* <DEDUP_REMOVED lines=17> */
.L_x_33150:
[----:B------:R-:W-:-:S07]  /*5090*/  MOV R11, R14 ;  /* 0x0000000e000b7202 */ /* 0x000fce0000000f00 */
.L_x_33151:
[----:B------:R-:W-:Y:S05]  /*50a0*/  BSYNC B2 ;  /* 0x0000000000027941 */ /* 0x000fea0003800000 */
.L_x_33149:
        /* <DEDUP_REMOVED lines=16> */
.L_x_33155:
[----:B------:R-:W-:Y:S05]  /*51b0*/  BSYNC B3 ;  /* 0x0000000000037941 */ /* 0x000fea0003800000 */
.L_x_33154:
        /* <DEDUP_REMOVED lines=42> */
.L_x_33153:
[----:B------:R-:W-:Y:S05]  /*5460*/  BSYNC B2 ;  /* 0x0000000000027941 */ /* 0x000fea0003800000 */
.L_x_33152:
        /* <DEDUP_REMOVED lines=23> */
.L_x_33157:
[----:B------:R-:W-:-:S07]  /*55e0*/  IMAD.MOV.U32 R11, RZ, RZ, R14 ;  /* 0x000000ffff0b7224 */ /* 0x000fce00078e000e */
.L_x_33158:
[----:B------:R-:W-:Y:S05]  /*55f0*/  BSYNC B2 ;  /* 0x0000000000027941 */ /* 0x000fea0003800000 */
.L_x_33156:
        /* <DEDUP_REMOVED lines=16> */
.L_x_33162:
[----:B------:R-:W-:Y:S05]  /*5700*/  BSYNC B3 ;  /* 0x0000000000037941 */ /* 0x000fea0003800000 */
.L_x_33161:
        /* <DEDUP_REMOVED lines=42> */
.L_x_33160:
[----:B------:R-:W-:Y:S05]  /*59b0*/  BSYNC B2 ;  /* 0x0000000000027941 */ /* 0x000fea0003800000 */
.L_x_33159:
        /* <DEDUP_REMOVED lines=23> */
.L_x_33164:
[----:B------:R-:W-:-:S07]  /*5b30*/  MOV R11, R14 ;  /* 0x0000000e000b7202 */ /* 0x000fce0000000f00 */
.L_x_33165:
[----:B------:R-:W-:Y:S05]  /*5b40*/  BSYNC B2 ;  /* 0x0000000000027941 */ /* 0x000fea0003800000 */
.L_x_33163:
        /* <DEDUP_REMOVED lines=16> */
.L_x_33169:
[----:B------:R-:W-:Y:S05]  /*5c50*/  BSYNC B3 ;  /* 0x0000000000037941 */ /* 0x000fea0003800000 */
.L_x_33168:
        /* <DEDUP_REMOVED lines=42> */
.L_x_33167:
[----:B------:R-:W-:Y:S05]  /*5f00*/  BSYNC B2 ;  /* 0x0000000000027941 */ /* 0x000fea0003800000 */
.L_x_33166:
        /* <DEDUP_REMOVED lines=23> */
.L_x_33171:
[----:B------:R-:W-:-:S07]  /*6080*/  IMAD.MOV.U32 R11, RZ, RZ, R14 ;  /* 0x000000ffff0b7224 */ /* 0x000fce00078e000e */
.L_x_33172:
[----:B------:R-:W-:Y:S05]  /*6090*/  BSYNC B2 ;  /* 0x0000000000027941 */ /* 0x000fea0003800000 */
.L_x_33170:
        /* <DEDUP_REMOVED lines=16> */
.L_x_33176:
[----:B------:R-:W-:Y:S05]  /*61a0*/  BSYNC B3 ;  /* 0x0000000000037941 */ /* 0x000fea0003800000 */
.L_x_33175:
        /* <DEDUP_REMOVED lines=42> */
.L_x_33174:
[----:B------:R-:W-:Y:S05]  /*6450*/  BSYNC B2 ;  /* 0x0000000000027941 */ /* 0x000fea0003800000 */
.L_x_33173:
        /* <DEDUP_REMOVED lines=23> */
.L_x_33178:
[----:B------:R-:W-:-:S07]  /*65d0*/  MOV R11, R14 ;  /* 0x0000000e000b7202 */ /* 0x000fce0000000f00 */
.L_x_33179:
[----:B------:R-:W-:Y:S05]  /*65e0*/  BSYNC B2 ;  /* 0x0000000000027941 */ /* 0x000fea0003800000 */
.L_x_33177:
        /* <DEDUP_REMOVED lines=16> */
.L_x_33183:
[----:B------:R-:W-:Y:S05]  /*66f0*/  BSYNC B3 ;  /* 0x0000000000037941 */ /* 0x000fea0003800000 */
.L_x_33182:
        /* <DEDUP_REMOVED lines=42> */
.L_x_33181:
[----:B------:R-:W-:Y:S05]  /*69a0*/  BSYNC B2 ;  /* 0x0000000000027941 */ /* 0x000fea0003800000 */
.L_x_33180:
        /* <DEDUP_REMOVED lines=23> */
.L_x_33185:
[----:B------:R-:W-:-:S07]  /*6b20*/  IMAD.MOV.U32 R126, RZ, RZ, R14 ;  /* 0x000000ffff7e7224 */ /* 0x000fce00078e000e */
.L_x_33186:
[----:B------:R-:W-:Y:S05]  /*6b30*/  BSYNC B2 ;  /* 0x0000000000027941 */ /* 0x000fea0003800000 */
.L_x_33184:
        /* <DEDUP_REMOVED lines=19> */
.L_x_33190:
[----:B------:R-:W-:Y:S05]  /*6c70*/  BSYNC B3 ;  /* 0x0000000000037941 */ /* 0x000fea0003800000 */
.L_x_33189:
        /* <DEDUP_REMOVED lines=42> */
.L_x_33188:
[----:B------:R-:W-:Y:S05]  /*6f20*/  BSYNC B2 ;  /* 0x0000000000027941 */ /* 0x000fea0003800000 */
.L_x_33187:
        /* <DEDUP_REMOVED lines=40> */
.L_x_33134:
[----:B------:R-:W-:Y:S05]  /*71b0*/  BSYNC B1 ;  /* 0x0000000000017941 */ /* 0x000fea0003800000 */
.L_x_33133:
        /* <DEDUP_REMOVED lines=23> */
.L_x_33194:
[----:B------:R-:W-:-:S07]  /*7330*/  IMAD.MOV.U32 R6, RZ, RZ, R14 ;  /* 0x000000ffff067224 */ /* 0x000fce00078e000e */
.L_x_33195:
[----:B------:R-:W-:Y:S05]  /*7340*/  BSYNC B2 ;  /* 0x0000000000027941 */ /* 0x000fea0003800000 */
.L_x_33193:
        /* <DEDUP_REMOVED lines=16> */
.L_x_33199:
[----:B------:R-:W-:Y:S05]  /*7450*/  BSYNC B3 ;  /* 0x0000000000037941 */ /* 0x000fea0003800000 */
.L_x_33198:
        /* <DEDUP_REMOVED lines=42> */
.L_x_33197:
[----:B------:R-:W-:Y:S05]  /*7700*/  BSYNC B2 ;  /* 0x0000000000027941 */ /* 0x000fea0003800000 */
.L_x_33196:
        /* <DEDUP_REMOVED lines=28> */
.L_x_33201:
[----:B------:R-:W-:-:S07]  /*78d0*/  IMAD.MOV.U32 R11, RZ, RZ, R14 ;  /* 0x000000ffff0b7224 */ /* 0x000fce00078e000e */
.L_x_33202:
[----:B------:R-:W-:Y:S05]  /*78e0*/  BSYNC B2 ;  /* 0x0000000000027941 */ /* 0x000fea0003800000 */
.L_x_33200:
        /* <DEDUP_REMOVED lines=16> */
.L_x_33206:
[----:B------:R-:W-:Y:S05]  /*79f0*/  BSYNC B3 ;  /* 0x0000000000037941 */ /* 0x000fea0003800000 */
.L_x_33205:
        /* <DEDUP_REMOVED lines=42> */
.L_x_33204:
[----:B------:R-:W-:Y:S05]  /*7ca0*/  BSYNC B2 ;  /* 0x0000000000027941 */ /* 0x000fea0003800000 */
.L_x_33203:
        /* <DEDUP_REMOVED lines=25> */
.L_x_33208:
[----:B------:R-:W-:-:S07]  /*7e40*/  MOV R11, R14 ;  /* 0x0000000e000b7202 */ /* 0x000fce0000000f00 */
.L_x_33209:
[----:B------:R-:W-:Y:S05]  /*7e50*/  BSYNC B2 ;  /* 0x0000000000027941 */ /* 0x000fea0003800000 */
.L_x_33207:
        /* <DEDUP_REMOVED lines=16> */
.L_x_33213:
[----:B------:R-:W-:Y:S05]  /*7f60*/  BSYNC B3 ;  /* 0x0000000000037941 */ /* 0x000fea0003800000 */
.L_x_33212:
        /* <DEDUP_REMOVED lines=42> */
.L_x_33211:
[----:B------:R-:W-:Y:S05]  /*8210*/  BSYNC B2 ;  /* 0x0000000000027941 */ /* 0x000fea0003800000 */
.L_x_33210:
        /* <DEDUP_REMOVED lines=23> */
.L_x_33215:
[----:B------:R-:W-:-:S07]  /*8390*/  IMAD.MOV.U32 R11, RZ, RZ, R14 ;  /* 0x000000ffff0b7224 */ /* 0x000fce00078e000e */
.L_x_33216:
[----:B------:R-:W-:Y:S05]  /*83a0*/  BSYNC B2 ;  /* 0x0000000000027941 */ /* 0x000fea0003800000 */
.L_x_33214:
        /* <DEDUP_REMOVED lines=16> */
.L_x_33220:
[----:B------:R-:W-:Y:S05]  /*84b0*/  BSYNC B3 ;  /* 0x0000000000037941 */ /* 0x000fea0003800000 */
.L_x_33219:
        /* <DEDUP_REMOVED lines=42> */
.L_x_33218:
[----:B------:R-:W-:Y:S05]  /*8760*/  BSYNC B2 ;  /* 0x0000000000027941 */ /* 0x000fea0003800000 */
.L_x_33217:
        /* <DEDUP_REMOVED lines=23> */
.L_x_33222:
[----:B------:R-:W-:-:S07]  /*88e0*/  MOV R11, R14 ;  /* 0x0000000e000b7202 */ /* 0x000fce0000000f00 */
.L_x_33223:
[----:B------:R-:W-:Y:S05]  /*88f0*/  BSYNC B2 ;  /* 0x0000000000027941 */ /* 0x000fea0003800000 */
.L_x_33221:
        /* <DEDUP_REMOVED lines=16> */
.L_x_33227:
[----:B------:R-:W-:Y:S05]  /*8a00*/  BSYNC B3 ;  /* 0x0000000000037941 */ /* 0x000fea0003800000 */
.L_x_33226:
        /* <DEDUP_REMOVED lines=42> */
.L_x_33225:
[----:B------:R-:W-:Y:S05]  /*8cb0*/  BSYNC B2 ;  /* 0x0000000000027941 */ /* 0x000fea0003800000 */
.L_x_33224:
        /* <DEDUP_REMOVED lines=11> */
[----:B------:R-:W-:Y:S02]  /*8d70*/  @P0 HADD2.F32 R11, -RZ, R46.H0_H0 ;  /* 0x2000002eff0b0230 */ /* 0x000fe40000004100 */
        /* <DEDUP_REMOVED lines=11> */
.L_x_33229:
[----:B------:R-:W-:-:S07]  /*8e30*/  IMAD.MOV.U32 R11, RZ, RZ, R14 ;  /* 0x000000ffff0b7224 */ /* 0x000fce00078e000e */
.L_x_33230:
[----:B------:R-:W-:Y:S05]  /*8e40*/  BSYNC B2 ;  /* 0x0000000000027941 */ /* 0x000fea0003800000 */
.L_x_33228:
        /* <DEDUP_REMOVED lines=16> */
.L_x_33234:
[----:B------:R-:W-:Y:S05]  /*8f50*/  BSYNC B3 ;  /* 0x0000000000037941 */ /* 0x000fea0003800000 */
.L_x_33233:
        /* <DEDUP_REMOVED lines=42> */
.L_x_33232:
[----:B------:R-:W-:Y:S05]  /*9200*/  BSYNC B2 ;  /* 0x0000000000027941 */ /* 0x000fea0003800000 */
.L_x_33231:
        /* <DEDUP_REMOVED lines=23> */
.L_x_33236:
[----:B------:R-:W-:-:S07]  /*9380*/  MOV R11, R14 ;  /* 0x0000000e000b7202 */ /* 0x000fce0000000f00 */
.L_x_33237:
[----:B------:R-:W-:Y:S05]  /*9390*/  BSYNC B2 ;  /* 0x0000000000027941 */ /* 0x000fea0003800000 */
.L_x_33235:
        /* <DEDUP_REMOVED lines=16> */
.L_x_33241:
[----:B------:R-:W-:Y:S05]  /*94a0*/  BSYNC B3 ;  /* 0x0000000000037941 */ /* 0x000fea0003800000 */
.L_x_33240:
        /* <DEDUP_REMOVED lines=42> */
.L_x_33239:
[----:B------:R-:W-:Y:S05]  /*9750*/  BSYNC B2 ;  /* 0x0000000000027941 */ /* 0x000fea0003800000 */
.L_x_33238:
        /* <DEDUP_REMOVED lines=23> */
.L_x_33243:
[----:B------:R-:W-:-:S07]  /*98d0*/  IMAD.MOV.U32 R126, RZ, RZ, R14 ;  /* 0x000000ffff7e7224 */ /* 0x000fce00078e000e */
.L_x_33244:
[----:B------:R-:W-:Y:S05]  /*98e0*/  BSYNC B2 ;  /* 0x0000000000027941 */ /* 0x000fea0003800000 */
.L_x_33242:
        /* <DEDUP_REMOVED lines=19> */
.L_x_33248:
[----:B------:R-:W-:Y:S05]  /*9a20*/  BSYNC B3 ;  /* 0x0000000000037941 */ /* 0x000fea0003800000 */
.L_x_33247:
        /* <DEDUP_REMOVED lines=42> */
.L_x_33246:
[----:B------:R-:W-:Y:S05]  /*9cd0*/  BSYNC B2 ;  /* 0x0000000000027941 */ /* 0x000fea0003800000 */
.L_x_33245:
        /* <DEDUP_REMOVED lines=40> */
.L_x_33192:
[----:B------:R-:W-:Y:S05]  /*9f60*/  BSYNC B1 ;  /* 0x0000000000017941 */ /* 0x000fea0003800000 */
.L_x_33191:
        /* <DEDUP_REMOVED lines=23> */
.L_x_33252:
[----:B------:R-:W-:-:S07]  /*a0e0*/  IMAD.MOV.U32 R5, RZ, RZ, R14 ;  /* 0x000000ffff057224 */ /* 0x000fce00078e000e */
.L_x_33253:
[----:B------:R-:W-:Y:S05]  /*a0f0*/  BSYNC B2 ;  /* 0x0000000000027941 */ /* 0x000fea0003800000 */
.L_x_33251:
        /* <DEDUP_REMOVED lines=16> */
.L_x_33257:
[----:B------:R-:W-:Y:S05]  /*a200*/  BSYNC B3 ;  /* 0x0000000000037941 */ /* 0x000fea0003800000 */
.L_x_33256:
        /* <DEDUP_REMOVED lines=42> */
.L_x_33255:
[----:B------:R-:W-:Y:S05]  /*a4b0*/  BSYNC B2 ;  /* 0x0000000000027941 */ /* 0x000fea0003800000 */
.L_x_33254:
[----:B------:R-:W0:Y:S01]  /*a4c0*/  LDC R173, c[0x0][0x294] ;  /* 0x0000a500ffad7b82 */ /* 0x000e220000000800 */
[----:B------:R-:W-:Y:S01]  /*a4d0*/  HFMA2.MMA R172, -RZ, RZ, 0.1171875, 0 ;  /* 0x2f800000ffac7435 */ /* 0x000fe200000001ff */
[----:B------:R-:W-:Y:S01]  /*a4e0*/  I2FP.F32.U32 R5, R5 ;  /* 0x0000000500057245 */ /* 0x000fe20000201000 */
[----:B-----5:R-:W-:Y:S01]  /*a4f0*/  @P0 HADD2.F32 R11, -RZ, R44.H0_H0 ;  /* 0x2000002cff0b0230 */ /* 0x020fe20000004100 */
[----:B------:R-:W-:Y:S01]  /*a500*/  LOP3.LUT R17, R17, 0xfffffffb, RZ, 0xc0, !PT ;  /* 0xfffffffb11117812 */ /* 0x000fe200078ec0ff */
[----:B------:R-:W-:Y:S01]  /*a510*/  BSSY B2, `(.L_x_33258) ;  /* 0x0000017000027945 */ /* 0x000fe20003800000 */
[----:B------:R-:W-:Y:S02]  /*a520*/  VIADD R29, R28, 0x1 ;  /* 0x000000011c1d7836 */ /* 0x000fe40000000000 */
[----:B------:R-:W1:Y:S03]  /*a530*/  LDC R157, c[0x0][0x298] ;  /* 0x0000a600ff9d7b82 */ /* 0x000e660000000800 */
[----:B------:R-:W-:-:S05]  /*a540*/  FFMA.FTZ R5, R5, R172, 1.1641532182693481445e-10 ;  /* 0x2f00000005057423 */ /* 0x000fca00000100ac */
[----:B0-----:R-:W-:Y:S01]  /*a550*/  FSETP.GTU.FTZ.AND P1, PT, R5, R173, PT ;  /* 0x000000ad0500720b */ /* 0x001fe20003f3c000 */
[----:B------:R-:W-:-:S05]  /*a560*/  HADD2.F32 R5, -RZ, R124.H0_H0 ;  /* 0x2000007cff057230 */ /* 0x000fca0000004100 */
[----:B------:R-:W-:-:S04]  /*a570*/  FMUL.FTZ R5, R5, R162 ;  /* 0x000000a205057220 */ /* 0x000fc80000410000 */
[----:B-1----:R-:W-:-:S03]  /*a580*/  FMUL.FTZ R5, R5, R157 ;  /* 0x0000009d05057220 */ /* 0x002fc60000410000 */
        /* <DEDUP_REMOVED lines=14> */
.L_x_33259:
[----:B------:R-:W-:-:S07]  /*a670*/  IMAD.MOV.U32 R11, RZ, RZ, R14 ;  /* 0x000000ffff0b7224 */ /* 0x000fce00078e000e */
.L_x_33260:
[----:B------:R-:W-:Y:S05]  /*a680*/  BSYNC B2 ;  /* 0x0000000000027941 */ /* 0x000fea0003800000 */
.L_x_33258:
        /* <DEDUP_REMOVED lines=16> */
.L_x_33264:
[----:B------:R-:W-:Y:S05]  /*a790*/  BSYNC B3 ;  /* 0x0000000000037941 */ /* 0x000fea0003800000 */
.L_x_33263:
        /* <DEDUP_REMOVED lines=42> */
.L_x_33262:
[----:B------:R-:W-:Y:S05]  /*aa40*/  BSYNC B2 ;  /* 0x0000000000027941 */ /* 0x000fea0003800000 */
.L_x_33261:
        /* <DEDUP_REMOVED lines=12> */
[----:B------:R-:W-:Y:S01]  /*ab10*/  FMUL.FTZ R28, R249, R11 ;  /* 0x0000000bf91c7220 */ /* 0x000fe20000410000 */
        /* <DEDUP_REMOVED lines=11> */
.L_x_33266:
[----:B------:R-:W-:-:S07]  /*abd0*/  MOV R11, R14 ;  /* 0x0000000e000b7202 */ /* 0x000fce0000000f00 */
.L_x_33267:
[----:B------:R-:W-:Y:S05]  /*abe0*/  BSYNC B2 ;  /* 0x0000000000027941 */ /* 0x000fea0003800000 */
.L_x_33265:
        /* <DEDUP_REMOVED lines=16> */
.L_x_33271:
[----:B------:R-:W-:Y:S05]  /*acf0*/  BSYNC B3 ;  /* 0x0000000000037941 */ /* 0x000fea0003800000 */
.L_x_33270:
        /* <DEDUP_REMOVED lines=42> */
.L_x_33269:
[----:B------:R-:W-:Y:S05]  /*afa0*/  BSYNC B2 ;  /* 0x0000000000027941 */ /* 0x000fea0003800000 */
.L_x_33268:
        /* <DEDUP_REMOVED lines=22> */
.L_x_33273:
[----:B------:R-:W-:-:S07]  /*b110*/  IMAD.MOV.U32 R11, RZ, RZ, R14 ;  /* 0x000000ffff0b7224 */ /* 0x000fce00078e000e */
.L_x_33274:
[----:B------:R-:W-:Y:S05]  /*b120*/  BSYNC B2 ;  /* 0x0000000000027941 */ /* 0x000fea0003800000 */
.L_x_33272:
        /* <DEDUP_REMOVED lines=16> */
.L_x_33278:
[----:B------:R-:W-:Y:S05]  /*b230*/  BSYNC B3 ;  /* 0x0000000000037941 */ /* 0x000fea0003800000 */
.L_x_33277:
        /* <DEDUP_REMOVED lines=42> */
.L_x_33276:
[----:B------:R-:W-:Y:S05]  /*b4e0*/  BSYNC B2 ;  /* 0x0000000000027941 */ /* 0x000fea0003800000 */
.L_x_33275:
        /* <DEDUP_REMOVED lines=10> */
[----:B------:R-:W-:Y:S01]  /*b590*/  FMUL.FTZ R130, R251, R11 ;  /* 0x0000000bfb827220 */ /* 0x000fe20000410000 */
        /* <DEDUP_REMOVED lines=11> */
.L_x_33280:
[----:B------:R-:W-:-:S07]  /*b650*/  MOV R11, R14 ;  /* 0x0000000e000b7202 */ /* 0x000fce0000000f00 */
.L_x_33281:
[----:B------:R-:W-:Y:S05]  /*b660*/  BSYNC B2 ;  /* 0x0000000000027941 */ /* 0x000fea0003800000 */
.L_x_33279:
        /* <DEDUP_REMOVED lines=16> */
.L_x_33285:
[----:B------:R-:W-:Y:S05]  /*b770*/  BSYNC B3 ;  /* 0x0000000000037941 */ /* 0x000fea0003800000 */
.L_x_33284:
        /* <DEDUP_REMOVED lines=42> */
.L_x_33283:
[----:B------:R-:W-:Y:S05]  /*ba20*/  BSYNC B2 ;  /* 0x0000000000027941 */ /* 0x000fea0003800000 */
.L_x_33282:
        /* <DEDUP_REMOVED lines=22> */
.L_x_33287:
[----:B------:R-:W-:-:S07]  /*bb90*/  IMAD.MOV.U32 R11, RZ, RZ, R14 ;  /* 0x000000ffff0b7224 */ /* 0x000fce00078e000e */
.L_x_33288:
[----:B------:R-:W-:Y:S05]  /*bba0*/  BSYNC B2 ;  /* 0x0000000000027941 */ /* 0x000fea0003800000 */
.L_x_33286:
        /* <DEDUP_REMOVED lines=16> */
.L_x_33292:
[----:B------:R-:W-:Y:S05]  /*bcb0*/  BSYNC B3 ;  /* 0x0000000000037941 */ /* 0x000fea0003800000 */
.L_x_33291:
        /* <DEDUP_REMOVED lines=42> */
.L_x_33290:
[----:B------:R-:W-:Y:S05]  /*bf60*/  BSYNC B2 ;  /* 0x0000000000027941 */ /* 0x000fea0003800000 */
.L_x_33289:
        /* <DEDUP_REMOVED lines=22> */
.L_x_33294:
[----:B------:R-:W-:-:S07]  /*c0d0*/  MOV R11, R14 ;  /* 0x0000000e000b7202 */ /* 0x000fce0000000f00 */
.L_x_33295:
[----:B------:R-:W-:Y:S05]  /*c0e0*/  BSYNC B2 ;  /* 0x0000000000027941 */ /* 0x000fea0003800000 */
.L_x_33293:
        /* <DEDUP_REMOVED lines=16> */
.L_x_33299:
[----:B------:R-:W-:Y:S05]  /*c1f0*/  BSYNC B3 ;  /* 0x0000000000037941 */ /* 0x000fea0003800000 */
.L_x_33298:
        /* <DEDUP_REMOVED lines=42> */
.L_x_33297:
[----:B------:R-:W-:Y:S05]  /*c4a0*/  BSYNC B2 ;  /* 0x0000000000027941 */ /* 0x000fea0003800000 */
.L_x_33296:
        /* <DEDUP_REMOVED lines=22> */
.L_x_33301:
[----:B------:R-:W-:-:S07]  /*c610*/  IMAD.MOV.U32 R126, RZ, RZ, R14 ;  /* 0x000000ffff7e7224 */ /* 0x000fce00078e000e */
.L_x_33302:
[----:B------:R-:W-:Y:S05]  /*c620*/  BSYNC B2 ;  /* 0x0000000000027941 */ /* 0x000fea0003800000 */
.L_x_33300:
        /* <DEDUP_REMOVED lines=19> */
.L_x_33306:
[----:B------:R-:W-:Y:S05]  /*c760*/  BSYNC B3 ;  /* 0x0000000000037941 */ /* 0x000fea0003800000 */
.L_x_33305:
        /* <DEDUP_REMOVED lines=42> */
.L_x_33304:
[----:B------:R-:W-:Y:S05]  /*ca10*/  BSYNC B2 ;  /* 0x0000000000027941 */ /* 0x000fea0003800000 */
.L_x_33303:
        /* <DEDUP_REMOVED lines=39> */
.L_x_33250:
[----:B------:R-:W-:Y:S05]  /*cc90*/  BSYNC B1 ;  /* 0x0000000000017941 */ /* 0x000fea0003800000 */
.L_x_33249:
        /* <DEDUP_REMOVED lines=23> */
.L_x_33310:
[----:B------:R-:W-:-:S07]  /*ce10*/  IMAD.MOV.U32 R4, RZ, RZ, R14 ;  /* 0x000000ffff047224 */ /* 0x000fce00078e000e */
.L_x_33311:
[----:B------:R-:W-:Y:S05]  /*ce20*/  BSYNC B2 ;  /* 0x0000000000027941 */ /* 0x000fea0003800000 */
.L_x_33309:
        /* <DEDUP_REMOVED lines=16> */
.L_x_33315:
[----:B------:R-:W-:Y:S05]  /*cf30*/  BSYNC B3 ;  /* 0x0000000000037941 */ /* 0x000fea0003800000 */
.L_x_33314:
        /* <DEDUP_REMOVED lines=42> */
.L_x_33313:
[----:B------:R-:W-:Y:S05]  /*d1e0*/  BSYNC B2 ;  /* 0x0000000000027941 */ /* 0x000fea0003800000 */
.L_x_33312:
        /* <DEDUP_REMOVED lines=27> */
.L_x_33317:
[----:B------:R-:W-:-:S07]  /*d3a0*/  IMAD.MOV.U32 R11, RZ, RZ, R14 ;  /* 0x000000ffff0b7224 */ /* 0x000fce00078e000e */
.L_x_33318:
[----:B------:R-:W-:Y:S05]  /*d3b0*/  BSYNC B2 ;  /* 0x0000000000027941 */ /* 0x000fea0003800000 */
.L_x_33316:
        /* <DEDUP_REMOVED lines=16> */
.L_x_33322:
[----:B------:R-:W-:Y:S05]  /*d4c0*/  BSYNC B3 ;  /* 0x0000000000037941 */ /* 0x000fea0003800000 */
.L_x_33321:
        /* <DEDUP_REMOVED lines=42> */
.L_x_33320:
[----:B------:R-:W-:Y:S05]  /*d770*/  BSYNC B2 ;  /* 0x0000000000027941 */ /* 0x000fea0003800000 */
.L_x_33319:
        /* <DEDUP_REMOVED lines=24> */
.L_x_33324:
[----:B------:R-:W-:-:S07]  /*d900*/  MOV R11, R14 ;  /* 0x0000000e000b7202 */ /* 0x000fce0000000f00 */
.L_x_33325:
[----:B------:R-:W-:Y:S05]  /*d910*/  BSYNC B2 ;  /* 0x0000000000027941 */ /* 0x000fea0003800000 */
.L_x_33323:
        /* <DEDUP_REMOVED lines=16> */
.L_x_33329:
[----:B------:R-:W-:Y:S05]  /*da20*/  BSYNC B3 ;  /* 0x0000000000037941 */ /* 0x000fea0003800000 */
.L_x_33328:
        /* <DEDUP_REMOVED lines=42> */
.L_x_33327:
[----:B------:R-:W-:Y:S05]  /*dcd0*/  BSYNC B2 ;  /* 0x0000000000027941 */ /* 0x000fea0003800000 */
.L_x_33326:
        /* <DEDUP_REMOVED lines=22> */
.L_x_33331:
[----:B------:R-:W-:-:S07]  /*de40*/  IMAD.MOV.U32 R11, RZ, RZ, R14 ;  /* 0x000000ffff0b7224 */ /* 0x000fce00078e000e */
.L_x_33332:
[----:B------:R-:W-:Y:S05]  /*de50*/  BSYNC B2 ;  /* 0x0000000000027941 */ /* 0x000fea0003800000 */
.L_x_33330:
        /* <DEDUP_REMOVED lines=16> */
.L_x_33336:
[----:B------:R-:W-:Y:S05]  /*df60*/  BSYNC B3 ;  /* 0x0000000000037941 */ /* 0x000fea0003800000 */
.L_x_33335:
        /* <DEDUP_REMOVED lines=42> */
.L_x_33334:
[----:B------:R-:W-:Y:S05]  /*e210*/  BSYNC B2 ;  /* 0x0000000000027941 */ /* 0x000fea0003800000 */
.L_x_33333:
        /* <DEDUP_REMOVED lines=22> */
.L_x_33338:
[----:B------:R-:W-:-:S07]  /*e380*/  MOV R11, R14 ;  /* 0x0000000e000b7202 */ /* 0x000fce0000000f00 */
.L_x_33339:
[----:B------:R-:W-:Y:S05]  /*e390*/  BSYNC B2 ;  /* 0x0000000000027941 */ /* 0x000fea0003800000 */
.L_x_33337:
        /* <DEDUP_REMOVED lines=16> */
.L_x_33343:
[----:B------:R-:W-:Y:S05]  /*e4a0*/  BSYNC B3 ;  /* 0x0000000000037941 */ /* 0x000fea0003800000 */
.L_x_33342:
        /* <DEDUP_REMOVED lines=42> */
.L_x_33341:
[----:B------:R-:W-:Y:S05]  /*e750*/  BSYNC B2 ;  /* 0x0000000000027941 */ /* 0x000fea0003800000 */
.L_x_33340:
        /* <DEDUP_REMOVED lines=22> */
.L_x_33345:
[----:B------:R-:W-:-:S07]  /*e8c0*/  IMAD.MOV.U32 R11, RZ, RZ, R14 ;  /* 0x000000ffff0b7224 */ /* 0x000fce00078e000e */
.L_x_33346:
[----:B------:R-:W-:Y:S05]  /*e8d0*/  BSYNC B2 ;  /* 0x0000000000027941 */ /* 0x000fea0003800000 */
.L_x_33344:
        /* <DEDUP_REMOVED lines=16> */
.L_x_33350:
[----:B------:R-:W-:Y:S05]  /*e9e0*/  BSYNC B3 ;  /* 0x0000000000037941 */ /* 0x000fea0003800000 */
.L_x_33349:
        /* <DEDUP_REMOVED lines=42> */
.L_x_33348:
[----:B------:R-:W-:Y:S05]  /*ec90*/  BSYNC B2 ;  /* 0x0000000000027941 */ /* 0x000fea0003800000 */
.L_x_33347:
        /* <DEDUP_REMOVED lines=22> */
.L_x_33352:
[----:B------:R-:W-:-:S07]  /*ee00*/  MOV R11, R14 ;  /* 0x0000000e000b7202 */ /* 0x000fce0000000f00 */
.L_x_33353:
[----:B------:R-:W-:Y:S05]  /*ee10*/  BSYNC B2 ;  /* 0x0000000000027941 */ /* 0x000fea0003800000 */
.L_x_33351:
        /* <DEDUP_REMOVED lines=16> */
.L_x_33357:
[----:B------:R-:W-:Y:S05]  /*ef20*/  BSYNC B3 ;  /* 0x0000000000037941 */ /* 0x000fea0003800000 */
.L_x_33356:
        /* <DEDUP_REMOVED lines=42> */
.L_x_33355:
[----:B------:R-:W-:Y:S05]  /*f1d0*/  BSYNC B2 ;  /* 0x0000000000027941 */ /* 0x000fea0003800000 */
.L_x_33354:
        /* <DEDUP_REMOVED lines=22> */
.L_x_33359:
[----:B------:R-:W-:-:S07]  /*f340*/  IMAD.MOV.U32 R126, RZ, RZ, R14 ;  /* 0x000000ffff7e7224 */ /* 0x000fce00078e000e */
.L_x_33360:
[----:B------:R-:W-:Y:S05]  /*f350*/  BSYNC B2 ;  /* 0x0000000000027941 */ /* 0x000fea0003800000 */
.L_x_33358:
        /* <DEDUP_REMOVED lines=19> */
.L_x_33364:
[----:B------:R-:W-:Y:S05]  /*f490*/  BSYNC B3 ;  /* 0x0000000000037941 */ /* 0x000fea0003800000 */
.L_x_33363:
        /* <DEDUP_REMOVED lines=42> */
.L_x_33362:
[----:B------:R-:W-:Y:S05]  /*f740*/  BSYNC B2 ;  /* 0x0000000000027941 */ /* 0x000fea0003800000 */
.L_x_33361:
        /* <DEDUP_REMOVED lines=39> */
.L_x_33308:
[----:B------:R-:W-:Y:S05]  /*f9c0*/  BSYNC B1 ;  /* 0x0000000000017941 */ /* 0x000fea0003800000 */
.L_x_33307:
        /* <DEDUP_REMOVED lines=23> */
.L_x_33368:
[----:B------:R-:W-:-:S07]  /*fb40*/  IMAD.MOV.U32 R3, RZ, RZ, R14 ;  /* 0x000000ffff037224 */ /* 0x000fce00078e000e */
.L_x_33369:
[----:B------:R-:W-:Y:S05]  /*fb50*/  BSYNC B2 ;  /* 0x0000000000027941 */ /* 0x000fea0003800000 */
.L_x_33367:
        /* <DEDUP_REMOVED lines=16> */
.L_x_33373:
[----:B------:R-:W-:Y:S05]  /*fc60*/  BSYNC B3 ;  /* 0x0000000000037941 */ /* 0x000fea0003800000 */
.L_x_33372:
        /* <DEDUP_REMOVED lines=42> */
.L_x_33371:
[----:B------:R-:W-:Y:S05]  /*ff10*/  BSYNC B2 ;  /* 0x0000000000027941 */ /* 0x000fea0003800000 */
.L_x_33370:
        /* <DEDUP_REMOVED lines=27> */
.L_x_33375:
[----:B------:R-:W-:-:S07]  /*100d0*/  IMAD.MOV.U32 R11, RZ, RZ, R14 ;  /* 0x000000ffff0b7224 */ /* 0x000fce00078e000e */
.L_x_33376:
[----:B------:R-:W-:Y:S05]  /*100e0*/  BSYNC B2 ;  /* 0x0000000000027941 */ /* 0x000fea0003800000 */
.L_x_33374:
        /* <DEDUP_REMOVED lines=16> */
.L_x_33380:
[----:B------:R-:W-:Y:S05]  /*101f0*/  BSYNC B3 ;  /* 0x0000000000037941 */ /* 0x000fea0003800000 */
.L_x_33379:
        /* <DEDUP_REMOVED lines=42> */
.L_x_33378:
[----:B------:R-:W-:Y:S05]  /*104a0*/  BSYNC B2 ;  /* 0x0000000000027941 */ /* 0x000fea0003800000 */
.L_x_33377:
        /* <DEDUP_REMOVED lines=24> */
.L_x_33382:
[----:B------:R-:W-:-:S07]  /*10630*/  MOV R11, R14 ;  /* 0x0000000e000b7202 */ /* 0x000fce0000000f00 */
.L_x_33383:
[----:B------:R-:W-:Y:S05]  /*10640*/  BSYNC B2 ;  /* 0x0000000000027941 */ /* 0x000fea0003800000 */
.L_x_33381:
        /* <DEDUP_REMOVED lines=16> */
.L_x_33387:
[----:B------:R-:W-:Y:S05]  /*10750*/  BSYNC B3 ;  /* 0x0000000000037941 */ /* 0x000fea0003800000 */
.L_x_33386:
        /* <DEDUP_REMOVED lines=42> */
.L_x_33385:
[----:B------:R-:W-:Y:S05]  /*10a00*/  BSYNC B2 ;  /* 0x0000000000027941 */ /* 0x000fea0003800000 */
.L_x_33384:
        /* <DEDUP_REMOVED lines=22> */
.L_x_33389:
[----:B------:R-:W-:-:S07]  /*10b70*/  IMAD.MOV.U32 R11, RZ, RZ, R14 ;  /* 0x000000ffff0b7224 */ /* 0x000fce00078e000e */
.L_x_33390:
[----:B------:R-:W-:Y:S05]  /*10b80*/  BSYNC B2 ;  /* 0x0000000000027941 */ /* 0x000fea0003800000 */
.L_x_33388:
        /* <DEDUP_REMOVED lines=16> */
.L_x_33394:
[----:B------:R-:W-:Y:S05]  /*10c90*/  BSYNC B3 ;  /* 0x0000000000037941 */ /* 0x000fea0003800000 */
.L_x_33393:
        /* <DEDUP_REMOVED lines=42> */
.L_x_33392:
[----:B------:R-:W-:Y:S05]  /*10f40*/  BSYNC B2 ;  /* 0x0000000000027941 */ /* 0x000fea0003800000 */
.L_x_33391:
        /* <DEDUP_REMOVED lines=22> */
.L_x_33396:
[----:B------:R-:W-:-:S07]  /*110b0*/  MOV R11, R14 ;  /* 0x0000000e000b7202 */ /* 0x000fce0000000f00 */
.L_x_33397:
[----:B------:R-:W-:Y:S05]  /*110c0*/  BSYNC B2 ;  /* 0x0000000000027941 */ /* 0x000fea0003800000 */
.L_x_33395:
        /* <DEDUP_REMOVED lines=16> */
.L_x_33401:
[----:B------:R-:W-:Y:S05]  /*111d0*/  BSYNC B3 ;  /* 0x0000000000037941 */ /* 0x000fea0003800000 */
.L_x_33400:
        /* <DEDUP_REMOVED lines=42> */
.L_x_33399:
[----:B------:R-:W-:Y:S05]  /*11480*/  BSYNC B2 ;  /* 0x0000000000027941 */ /* 0x000fea0003800000 */
.L_x_33398:
        /* <DEDUP_REMOVED lines=22> */
.L_x_33403:
[----:B------:R-:W-:-:S07]  /*115f0*/  IMAD.MOV.U32 R11, RZ, RZ, R14 ;  /* 0x000000ffff0b7224 */ /* 0x000fce00078e000e */
.L_x_33404:
[----:B------:R-:W-:Y:S05]  /*11600*/  BSYNC B2 ;  /* 0x0000000000027941 */ /* 0x000fea0003800000 */
.L_x_33402:
        /* <DEDUP_REMOVED lines=16> */
.L_x_33408:
[----:B------:R-:W-:Y:S05]  /*11710*/  BSYNC B3 ;  /* 0x0000000000037941 */ /* 0x000fea0003800000 */
.L_x_33407:
        /* <DEDUP_REMOVED lines=42> */
.L_x_33406:
[----:B------:R-:W-:Y:S05]  /*119c0*/  BSYNC B2 ;  /* 0x0000000000027941 */ /* 0x000fea0003800000 */
.L_x_33405:
        /* <DEDUP_REMOVED lines=22> */
.L_x_33410:
[----:B------:R-:W-:-:S07]  /*11b30*/  MOV R11, R14 ;  /* 0x0000000e000b7202 */ /* 0x000fce0000000f00 */
.L_x_33411:
[----:B------:R-:W-:Y:S05]  /*11b40*/  BSYNC B2 ;  /* 0x0000000000027941 */ /* 0x000fea0003800000 */
.L_x_33409:
        /* <DEDUP_REMOVED lines=16> */
.L_x_33415:
[----:B------:R-:W-:Y:S05]  /*11c50*/  BSYNC B3 ;  /* 0x0000000000037941 */ /* 0x000fea0003800000 */
.L_x_33414:
        /* <DEDUP_REMOVED lines=42> */
.L_x_33413:
[----:B------:R-:W-:Y:S05]  /*11f00*/  BSYNC B2 ;  /* 0x0000000000027941 */ /* 0x000fea0003800000 */
.L_x_33412:
        /* <DEDUP_REMOVED lines=22> */
.L_x_33417:
[----:B------:R-:W-:-:S07]  /*12070*/  IMAD.MOV.U32 R126, RZ, RZ, R14 ;  /* 0x000000ffff7e7224 */ /* 0x000fce00078e000e */
.L_x_33418:
[----:B------:R-:W-:Y:S05]  /*12080*/  BSYNC B2 ;  /* 0x0000000000027941 */ /* 0x000fea0003800000 */
.L_x_33416:
        /* <DEDUP_REMOVED lines=19> */
.L_x_33422:
[----:B------:R-:W-:Y:S05]  /*121c0*/  BSYNC B3 ;  /* 0x0000000000037941 */ /* 0x000fea0003800000 */
.L_x_33421:
        /* <DEDUP_REMOVED lines=42> */
.L_x_33420:
[----:B------:R-:W-:Y:S05]  /*12470*/  BSYNC B2 ;  /* 0x0000000000027941 */ /* 0x000fea0003800000 */
.L_x_33419:
        /* <DEDUP_REMOVED lines=39> */
.L_x_33366:
[----:B------:R-:W-:Y:S05]  /*126f0*/  BSYNC B1 ;  /* 0x0000000000017941 */ /* 0x000fea0003800000 */
.L_x_33365:
        /* <DEDUP_REMOVED lines=23> */
.L_x_33426:
[----:B------:R-:W-:-:S07]  /*12870*/  IMAD.MOV.U32 R2, RZ, RZ, R14 ;  /* 0x000000ffff027224 */ /* 0x000fce00078e000e */
.L_x_33427:
[----:B------:R-:W-:Y:S05]  /*12880*/  BSYNC B2 ;  /* 0x0000000000027941 */ /* 0x000fea0003800000 */
.L_x_33425:
        /* <DEDUP_REMOVED lines=16> */
.L_x_33431:
[----:B------:R-:W-:Y:S05]  /*12990*/  BSYNC B3 ;  /* 0x0000000000037941 */ /* 0x000fea0003800000 */
.L_x_33430:
        /* <DEDUP_REMOVED lines=42> */
.L_x_33429:
[----:B------:R-:W-:Y:S05]  /*12c40*/  BSYNC B2 ;  /* 0x0000000000027941 */ /* 0x000fea0003800000 */
.L_x_33428:
        /* <DEDUP_REMOVED lines=27> */
.L_x_33433:
[----:B------:R-:W-:-:S07]  /*12e00*/  IMAD.MOV.U32 R11, RZ, RZ, R14 ;  /* 0x000000ffff0b7224 */ /* 0x000fce00078e000e */
.L_x_33434:
[----:B------:R-:W-:Y:S05]  /*12e10*/  BSYNC B2 ;  /* 0x0000000000027941 */ /* 0x000fea0003800000 */
.L_x_33432:
        /* <DEDUP_REMOVED lines=16> */
.L_x_33438:
[----:B------:R-:W-:Y:S05]  /*12f20*/  BSYNC B3 ;  /* 0x0000000000037941 */ /* 0x000fea0003800000 */
.L_x_33437:
        /* <DEDUP_REMOVED lines=42> */
.L_x_33436:
[----:B------:R-:W-:Y:S05]  /*131d0*/  BSYNC B2 ;  /* 0x0000000000027941 */ /* 0x000fea0003800000 */
.L_x_33435:
        /* <DEDUP_REMOVED lines=24> */
.L_x_33440:
[----:B------:R-:W-:-:S07]  /*13360*/  MOV R11, R14 ;  /* 0x0000000e000b7202 */ /* 0x000fce0000000f00 */
.L_x_33441:
[----:B------:R-:W-:Y:S05]  /*13370*/  BSYNC B2 ;  /* 0x0000000000027941 */ /* 0x000fea0003800000 */
.L_x_33439:
        /* <DEDUP_REMOVED lines=16> */
.L_x_33445:
[----:B------:R-:W-:Y:S05]  /*13480*/  BSYNC B3 ;  /* 0x0000000000037941 */ /* 0x000fea0003800000 */
.L_x_33444:
        /* <DEDUP_REMOVED lines=42> */
.L_x_33443:
[----:B------:R-:W-:Y:S05]  /*13730*/  BSYNC B2 ;  /* 0x0000000000027941 */ /* 0x000fea0003800000 */
.L_x_33442:
        /* <DEDUP_REMOVED lines=22> */
.L_x_33447:
[----:B------:R-:W-:-:S07]  /*138a0*/  IMAD.MOV.U32 R11, RZ, RZ, R14 ;  /* 0x000000ffff0b7224 */ /* 0x000fce00078e000e */
.L_x_33448:
[----:B------:R-:W-:Y:S05]  /*138b0*/  BSYNC B2 ;  /* 0x0000000000027941 */ /* 0x000fea0003800000 */
.L_x_33446:
        /* <DEDUP_REMOVED lines=16> */
.L_x_33452:
[----:B------:R-:W-:Y:S05]  /*139c0*/  BSYNC B3 ;  /* 0x0000000000037941 */ /* 0x000fea0003800000 */
.L_x_33451:
        /* <DEDUP_REMOVED lines=42> */
.L_x_33450:
[----:B------:R-:W-:Y:S05]  /*13c70*/  BSYNC B2 ;  /* 0x0000000000027941 */ /* 0x000fea0003800000 */
.L_x_33449:
        /* <DEDUP_REMOVED lines=22> */
.L_x_33454:
[----:B------:R-:W-:-:S07]  /*13de0*/  MOV R11, R14 ;  /* 0x0000000e000b7202 */ /* 0x000fce0000000f00 */
.L_x_33455:
[----:B------:R-:W-:Y:S05]  /*13df0*/  BSYNC B2 ;  /* 0x0000000000027941 */ /* 0x000fea0003800000 */
.L_x_33453:
        /* <DEDUP_REMOVED lines=16> */
.L_x_33459:
[----:B------:R-:W-:Y:S05]  /*13f00*/  BSYNC B3 ;  /* 0x0000000000037941 */ /* 0x000fea0003800000 */
.L_x_33458:
        /* <DEDUP_REMOVED lines=42> */
.L_x_33457:
[----:B------:R-:W-:Y:S05]  /*141b0*/  BSYNC B2 ;  /* 0x0000000000027941 */ /* 0x000fea0003800000 */
.L_x_33456:
        /* <DEDUP_REMOVED lines=22> */
.L_x_33461:
[----:B------:R-:W-:-:S07]  /*14320*/  IMAD.MOV.U32 R11, RZ, RZ, R14 ;  /* 0x000000ffff0b7224 */ /* 0x000fce00078e000e */
.L_x_33462:
[----:B------:R-:W-:Y:S05]  /*14330*/  BSYNC B2 ;  /* 0x0000000000027941 */ /* 0x000fea0003800000 */
.L_x_33460:
        /* <DEDUP_REMOVED lines=16> */
.L_x_33466:
[----:B------:R-:W-:Y:S05]  /*14440*/  BSYNC B3 ;  /* 0x0000000000037941 */ /* 0x000fea0003800000 */
.L_x_33465:
        /* <DEDUP_REMOVED lines=42> */
.L_x_33464:
[----:B------:R-:W-:Y:S05]  /*146f0*/  BSYNC B2 ;  /* 0x0000000000027941 */ /* 0x000fea0003800000 */
.L_x_33463:
        /* <DEDUP_REMOVED lines=22> */
.L_x_33468:
[----:B------:R-:W-:-:S07]  /*14860*/  MOV R11, R14 ;  /* 0x0000000e000b7202 */ /* 0x000fce0000000f00 */
.L_x_33469:
[----:B------:R-:W-:Y:S05]  /*14870*/  BSYNC B2 ;  /* 0x0000000000027941 */ /* 0x000fea0003800000 */
.L_x_33467:
        /* <DEDUP_REMOVED lines=16> */
.L_x_33473:
[----:B------:R-:W-:Y:S05]  /*14980*/  BSYNC B3 ;  /* 0x0000000000037941 */ /* 0x000fea0003800000 */
.L_x_33472:
        /* <DEDUP_REMOVED lines=42> */
.L_x_33471:
[----:B------:R-:W-:Y:S05]  /*14c30*/  BSYNC B2 ;  /* 0x0000000000027941 */ /* 0x000fea0003800000 */
.L_x_33470:
        /* <DEDUP_REMOVED lines=22> */
.L_x_33475:
[----:B------:R-:W-:-:S07]  /*14da0*/  IMAD.MOV.U32 R126, RZ, RZ, R14 ;  /* 0x000000ffff7e7224 */ /* 0x000fce00078e000e */
.L_x_33476:
[----:B------:R-:W-:Y:S05]  /*14db0*/  BSYNC B2 ;  /* 0x0000000000027941 */ /* 0x000fea0003800000 */
.L_x_33474:
        /* <DEDUP_REMOVED lines=19> */
.L_x_33480:
[----:B------:R-:W-:Y:S05]  /*14ef0*/  BSYNC B3 ;  /* 0x0000000000037941 */ /* 0x000fea0003800000 */
.L_x_33479:
        /* <DEDUP_REMOVED lines=42> */
.L_x_33478:
[----:B------:R-:W-:Y:S05]  /*151a0*/  BSYNC B2 ;  /* 0x0000000000027941 */ /* 0x000fea0003800000 */
.L_x_33477:
        /* <DEDUP_REMOVED lines=39> */
.L_x_33424:
[----:B------:R-:W-:Y:S05]  /*15420*/  BSYNC B1 ;  /* 0x0000000000017941 */ /* 0x000fea0003800000 */
.L_x_33423:
        /* <DEDUP_REMOVED lines=13> */
[----:B0-----:R-:W-:Y:S01]  /*15500*/  IADD3 R36, R11, 0x1, RZ ;  /* 0x000000010b247810 */ /* 0x001fe20007ffe0ff */
        /* <DEDUP_REMOVED lines=9> */
.L_x_33484:
[----:B------:R-:W-:-:S07]  /*155a0*/  MOV R0, R14 ;  /* 0x0000000e00007202 */ /* 0x000fce0000000f00 */
.L_x_33485:
[----:B------:R-:W-:Y:S05]  /*155b0*/  BSYNC B2 ;  /* 0x0000000000027941 */ /* 0x000fea0003800000 */
.L_x_33483:
        /* <DEDUP_REMOVED lines=16> */
.L_x_33489:
[----:B------:R-:W-:Y:S05]  /*156c0*/  BSYNC B3 ;  /* 0x0000000000037941 */ /* 0x000fea0003800000 */
.L_x_33488:
        /* <DEDUP_REMOVED lines=42> */
.L_x_33487:
[----:B------:R-:W-:Y:S05]  /*15970*/  BSYNC B2 ;  /* 0x0000000000027941 */ /* 0x000fea0003800000 */
.L_x_33486:
[----:B------:R-:W0:Y:S01]  /*15980*/  LDC R173, c[0x0][0x294] ;  /* 0x0000a500ffad7b82 */ /* 0x000e220000000800 */
[----:B------:R-:W-:Y:S01]  /*15990*/  I2FP.F32.U32 R0, R0 ;  /* 0x0000000000007245 */ /* 0x000fe20000201000 */
[----:B-----5:R-:W-:Y:S01]  /*159a0*/  @P0 HADD2.F32 R11, -RZ, R44.H0_H0 ;  /* 0x2000002cff0b0230 */ /* 0x020fe20000004100 */
[----:B------:R-:W-:Y:S01]  /*159b0*/  MOV R161, 0x2f800000 ;  /* 0x2f80000000a17802 */ /* 0x000fe20000000f00 */
[----:B------:R-:W-:Y:S01]  /*159c0*/  BSSY B2, `(.L_x_33490) ;  /* 0x0000018000027945 */ /* 0x000fe20003800000 */
[----:B------:R-:W-:Y:S01]  /*159d0*/  LOP3.LUT R17, R17, 0xfffffffb, RZ, 0xc0, !PT ;  /* 0xfffffffb11117812 */ /* 0x000fe200078ec0ff */
[----:B------:R-:W-:Y:S02]  /*159e0*/  VIADD R37, R36, 0x1 ;  /* 0x0000000124257836 */ /* 0x000fe40000000000 */
[----:B------:R-:W1:Y:S01]  /*159f0*/  LDC R172, c[0x0][0x298] ;  /* 0x0000a600ffac7b82 */ /* 0x000e620000000800 */
        /* <DEDUP_REMOVED lines=19> */
.L_x_33491:
[----:B------:R-:W-:-:S07]  /*15b30*/  MOV R11, R14 ;  /* 0x0000000e000b7202 */ /* 0x000fce0000000f00 */
.L_x_33492:
[----:B------:R-:W-:Y:S05]  /*15b40*/  BSYNC B2 ;  /* 0x0000000000027941 */ /* 0x000fea0003800000 */
.L_x_33490:
        /* <DEDUP_REMOVED lines=16> */
.L_x_33496:
[----:B------:R-:W-:Y:S05]  /*15c50*/  BSYNC B3 ;  /* 0x0000000000037941 */ /* 0x000fea0003800000 */
.L_x_33495:
        /* <DEDUP_REMOVED lines=42> */
.L_x_33494:
[----:B------:R-:W-:Y:S05]  /*15f00*/  BSYNC B2 ;  /* 0x0000000000027941 */ /* 0x000fea0003800000 */
.L_x_33493:
        /* <DEDUP_REMOVED lines=24> */
.L_x_33498:
[----:B------:R-:W-:-:S07]  /*16090*/  MOV R11, R14 ;  /* 0x0000000e000b7202 */ /* 0x000fce0000000f00 */
.L_x_33499:
[----:B------:R-:W-:Y:S05]  /*160a0*/  BSYNC B2 ;  /* 0x0000000000027941 */ /* 0x000fea0003800000 */
.L_x_33497:
        /* <DEDUP_REMOVED lines=16> */
.L_x_33503:
[----:B------:R-:W-:Y:S05]  /*161b0*/  BSYNC B3 ;  /* 0x0000000000037941 */ /* 0x000fea0003800000 */
.L_x_33502:
        /* <DEDUP_REMOVED lines=42> */
.L_x_33501:
[----:B------:R-:W-:Y:S05]  /*16460*/  BSYNC B2 ;  /* 0x0000000000027941 */ /* 0x000fea0003800000 */
.L_x_33500:
[----:B------:R-:W-:Y:S01]  /*16470*/  I2FP.F32.U32 R11, R11 ;  /* 0x0000000b000b7245 */ /* 0x000fe20000201000 */
[----:B------:R-:W-:Y:S01]  /*16480*/  BSSY B2, `(.L_x_33504) ;  /* 0x0000016000027945 */ /* 0x000fe20003800000 */
[C---:B------:R-:W-:Y:S02]  /*16490*/  ISETP.NE.AND P2, PT, R124.reuse, 0x1, PT ;  /* 0x000000017c00780c */ /* 0x040fe40003f45270 */
[----:B------:R-:W-:Y:S01]  /*164a0*/  IADD3 R139, R124, 0x1, RZ ;  /* 0x000000017c8b7810 */ /* 0x000fe20007ffe0ff */
        /* <DEDUP_REMOVED lines=18> */
.L_x_33505:
[----:B------:R-:W-:-:S07]  /*165d0*/  IMAD.MOV.U32 R11, RZ, RZ, R14 ;  /* 0x000000ffff0b7224 */ /* 0x000fce00078e000e */
.L_x_33506:
[----:B------:R-:W-:Y:S05]  /*165e0*/  BSYNC B2 ;  /* 0x0000000000027941 */ /* 0x000fea0003800000 */
.L_x_33504:
        /* <DEDUP_REMOVED lines=16> */
.L_x_33510:
[----:B------:R-:W-:Y:S05]  /*166f0*/  BSYNC B3 ;  /* 0x0000000000037941 */ /* 0x000fea0003800000 */
.L_x_33509:
        /* <DEDUP_REMOVED lines=42> */
.L_x_33508:
[----:B------:R-:W-:Y:S05]  /*169a0*/  BSYNC B2 ;  /* 0x0000000000027941 */ /* 0x000fea0003800000 */
.L_x_33507:
[----:B------:R-:W-:Y:S01]  /*169b0*/  I2FP.F32.U32 R11, R11 ;  /* 0x0000000b000b7245 */ /* 0x000fe20000201000 */
[----:B------:R-:W-:Y:S01]  /*169c0*/  BSSY B2, `(.L_x_33511) ;  /* 0x0000016000027945 */ /* 0x000fe20003800000 */
[C---:B------:R-:W-:Y:S01]  /*169d0*/  ISETP.NE.AND P3, PT, R139.reuse, 0x1, PT ;  /* 0x000000018b00780c */ /* 0x040fe20003f65270 */
[----:B------:R-:W-:Y:S02]  /*169e0*/  VIADD R124, R139, 0x1 ;  /* 0x000000018b7c7836 */ /* 0x000fe40000000000 */
        /* <DEDUP_REMOVED lines=18> */
.L_x_33512:
[----:B------:R-:W-:-:S07]  /*16b10*/  MOV R11, R14 ;  /* 0x0000000e000b7202 */ /* 0x000fce0000000f00 */
.L_x_33513:
[----:B------:R-:W-:Y:S05]  /*16b20*/  BSYNC B2 ;  /* 0x0000000000027941 */ /* 0x000fea0003800000 */
.L_x_33511:
        /* <DEDUP_REMOVED lines=16> */
.L_x_33517:
[----:B------:R-:W-:Y:S05]  /*16c30*/  BSYNC B3 ;  /* 0x0000000000037941 */ /* 0x000fea0003800000 */
.L_x_33516:
        /* <DEDUP_REMOVED lines=42> */
.L_x_33515:
[----:B------:R-:W-:Y:S05]  /*16ee0*/  BSYNC B2 ;  /* 0x0000000000027941 */ /* 0x000fea0003800000 */
.L_x_33514:
        /* <DEDUP_REMOVED lines=22> */
.L_x_33519:
[----:B------:R-:W-:-:S07]  /*17050*/  MOV R11, R14 ;  /* 0x0000000e000b7202 */ /* 0x000fce0000000f00 */
.L_x_33520:
[----:B------:R-:W-:Y:S05]  /*17060*/  BSYNC B2 ;  /* 0x0000000000027941 */ /* 0x000fea0003800000 */
.L_x_33518:
        /* <DEDUP_REMOVED lines=16> */
.L_x_33524:
[----:B------:R-:W-:Y:S05]  /*17170*/  BSYNC B3 ;  /* 0x0000000000037941 */ /* 0x000fea0003800000 */
.L_x_33523:
        /* <DEDUP_REMOVED lines=42> */
.L_x_33522:
[----:B------:R-:W-:Y:S05]  /*17420*/  BSYNC B2 ;  /* 0x0000000000027941 */ /* 0x000fea0003800000 */
.L_x_33521:
        /* <DEDUP_REMOVED lines=22> */
.L_x_33526:
[----:B------:R-:W-:-:S07]  /*17590*/  IMAD.MOV.U32 R11, RZ, RZ, R14 ;  /* 0x000000ffff0b7224 */ /* 0x000fce00078e000e */
.L_x_33527:
[----:B------:R-:W-:Y:S05]  /*175a0*/  BSYNC B2 ;  /* 0x0000000000027941 */ /* 0x000fea0003800000 */
.L_x_33525:
        /* <DEDUP_REMOVED lines=16> */
.L_x_33531:
[----:B------:R-:W-:Y:S05]  /*176b0*/  BSYNC B3 ;  /* 0x0000000000037941 */ /* 0x000fea0003800000 */
.L_x_33530:
        /* <DEDUP_REMOVED lines=42> */
.L_x_33529:
[----:B------:R-:W-:Y:S05]  /*17960*/  BSYNC B2 ;  /* 0x0000000000027941 */ /* 0x000fea0003800000 */
.L_x_33528:
        /* <DEDUP_REMOVED lines=22> */
.L_x_33533:
[----:B------:R-:W-:-:S07]  /*17ad0*/  MOV R126, R14 ;  /* 0x0000000e007e7202 */ /* 0x000fce0000000f00 */
.L_x_33534:
[----:B------:R-:W-:Y:S05]  /*17ae0*/  BSYNC B2 ;  /* 0x0000000000027941 */ /* 0x000fea0003800000 */
.L_x_33532:
        /* <DEDUP_REMOVED lines=19> */
.L_x_33538:
[----:B------:R-:W-:Y:S05]  /*17c20*/  BSYNC B3 ;  /* 0x0000000000037941 */ /* 0x000fea0003800000 */
.L_x_33537:
        /* <DEDUP_REMOVED lines=42> */
.L_x_33536:
[----:B------:R-:W-:Y:S05]  /*17ed0*/  BSYNC B2 ;  /* 0x0000000000027941 */ /* 0x000fea0003800000 */
.L_x_33535:
        /* <DEDUP_REMOVED lines=38> */
.L_x_33482:
[----:B------:R-:W-:Y:S05]  /*18140*/  BSYNC B1 ;  /* 0x0000000000017941 */ /* 0x000fea0003800000 */
.L_x_33481:
        /* <DEDUP_REMOVED lines=236> */
.L_x_33568:
        /* <DEDUP_REMOVED lines=35> */
[----:B------:R-:W-:Y:S01]  /*19240*/  F2FP.F16.F32.PACK_AB R124, R124, R125 ;  /* 0x0000007d7c7c723e */ /* 0x000fe200000000ff */
[----:B------:R-:W-:Y:S01]  /*19250*/  FADD.FTZ R125, R38, -R173 ;  /* 0x800000ad267d7221 */ /* 0x000fe20000010000 */
[----:B------:R-:W-:-:S03]  /*19260*/  FMUL.FTZ R126, R172, R126 ;  /* 0x0000007eac7e7220 */ /* 0x000fc60000410000 */
[----:B------:R-:W-:Y:S01]  /*19270*/  FMUL.FTZ R125, R172, R125 ;  /* 0x0000007dac7d7220 */ /* 0x000fe20000410000 */
[----:B----4-:R-:W-:-:S03]  /*19280*/  FFMA.FTZ R126, R127, R126, R122 ;  /* 0x0000007e7f7e7223 */ /* 0x010fc6000001007a */
        /* <DEDUP_REMOVED lines=16> */
[----:B------:R-:W0:Y:S02]  /*19390*/  LDC.64 R162, c[0x0][0x2b8] ;  /* 0x0000ae00ffa27b82 */ /* 0x000e240000000a00 */
[----:B0-----:R-:W-:-:S05]  /*193a0*/  IMAD.WIDE.U32 R162, R9, 0x10, R162 ;  /* 0x0000001009a27825 */ /* 0x001fca00078e00a2 */
[----:B------:R2:W-:Y:S01]  /*193b0*/  STG.E.128 desc[UR4][R162.64], R124 ;  /* 0x0000007ca2007986 */ /* 0x0005e2000c101d04 */
[----:B------:R-:W-:-:S07]  /*193c0*/  IADD3 R9, R9, 0x20, RZ ;  /* 0x0000002009097810 */ /* 0x000fce0007ffe0ff */
.L_x_33541:
[----:B------:R-:W-:Y:S05]  /*193d0*/  BSYNC B1 ;  /* 0x0000000000017941 */ /* 0x000fea0003800000 */
.L_x_33540:
        /* <DEDUP_REMOVED lines=35> */
.L_x_33543:
[----:B------:R-:W-:Y:S05]  /*19610*/  BSYNC B1 ;  /* 0x0000000000017941 */ /* 0x000fea0003800000 */
.L_x_33542:
        /* <DEDUP_REMOVED lines=35> */
.L_x_33545:
[----:B------:R-:W-:Y:S05]  /*19850*/  BSYNC B1 ;  /* 0x0000000000017941 */ /* 0x000fea0003800000 */
.L_x_33544:
        /* <DEDUP_REMOVED lines=35> */
.L_x_33547:
[----:B------:R-:W-:Y:S05]  /*19a90*/  BSYNC B1 ;  /* 0x0000000000017941 */ /* 0x000fea0003800000 */
.L_x_33546:
        /* <DEDUP_REMOVED lines=35> */
.L_x_33549:
[----:B------:R-:W-:Y:S05]  /*19cd0*/  BSYNC B1 ;  /* 0x0000000000017941 */ /* 0x000fea0003800000 */
.L_x_33548:
        /* <DEDUP_REMOVED lines=35> */
.L_x_33551:
[----:B------:R-:W-:Y:S05]  /*19f10*/  BSYNC B1 ;  /* 0x0000000000017941 */ /* 0x000fea0003800000 */
.L_x_33550:
        /* <DEDUP_REMOVED lines=35> */
.L_x_33553:
[----:B------:R-:W-:Y:S05]  /*1a150*/  BSYNC B1 ;  /* 0x0000000000017941 */ /* 0x000fea0003800000 */
.L_x_33552:
        /* <DEDUP_REMOVED lines=22> */
[--C-:B------:R-:W-:Y:S01]  /*1a2c0*/  FADD.FTZ R175, R37, -R173.reuse ;  /* 0x800000ad25af7221 */ /* 0x100fe20000010000 */
[----:B------:R-:W-:Y:S01]  /*1a2d0*/  F2FP.F16.F32.PACK_AB R126, R125, R124 ;  /* 0x0000007c7d7e723e */ /* 0x000fe200000000ff */
[----:B------:R-:W-:Y:S01]  /*1a2e0*/  FADD.FTZ R174, R138, -R173 ;  /* 0x800000ad8aae7221 */ /* 0x000fe20000010000 */
[----:B------:R-:W-:Y:S01]  /*1a2f0*/  F2FP.F16.F32.PACK_AB R124, R163, R162 ;  /* 0x000000a2a37c723e */ /* 0x000fe200000000ff */
[C---:B------:R-:W-:Y:S01]  /*1a300*/  FMUL.FTZ R173, R172.reuse, R175 ;  /* 0x000000afacad7220 */ /* 0x040fe20000410000 */
[----:B------:R-:W0:Y:S01]  /*1a310*/  LDC.64 R162, c[0x0][0x2b8] ;  /* 0x0000ae00ffa27b82 */ /* 0x000e220000000a00 */
[----:B------:R-:W-:-:S02]  /*1a320*/  FMUL.FTZ R174, R172, R174 ;  /* 0x000000aeacae7220 */ /* 0x000fc40000410000 */
[----:B------:R-:W-:Y:S02]  /*1a330*/  FFMA.FTZ R173, R218, R173, R54 ;  /* 0x000000addaad7223 */ /* 0x000fe40000010036 */
[----:B------:R-:W-:-:S05]  /*1a340*/  FFMA.FTZ R174, R219, R174, R55 ;  /* 0x000000aedbae7223 */ /* 0x000fca0000010037 */
[----:B------:R-:W-:Y:S01]  /*1a350*/  F2FP.F16.F32.PACK_AB R125, R174, R173 ;  /* 0x000000adae7d723e */ /* 0x000fe200000000ff */
[----:B0-----:R-:W-:-:S05]  /*1a360*/  IMAD.WIDE.U32 R162, R9, 0x10, R162 ;  /* 0x0000001009a27825 */ /* 0x001fca00078e00a2 */
[----:B------:R0:W-:Y:S02]  /*1a370*/  STG.E.128 desc[UR4][R162.64], R124 ;  /* 0x0000007ca2007986 */ /* 0x0001e4000c101d04 */
.L_x_33555:
[----:B------:R-:W-:Y:S05]  /*1a380*/  BSYNC B1 ;  /* 0x0000000000017941 */ /* 0x000fea0003800000 */
.L_x_33554:
[----:B01234-:R-:W0:Y:S02]  /*1a390*/  LDC.64 R124, c[0x0][0x210] ;  /* 0x00008400ff7c7b82 */ /* 0x01fe240000000a00 */
[----:B0-----:R-:W-:-:S04]  /*1a3a0*/  LEA R16, R124, R16, 0x2 ;  /* 0x000000107c107211 */ /* 0x001fc800078e10ff */
[----:B------:R-:W-:-:S13]  /*1a3b0*/  ISETP.GE.AND P0, PT, R16, R125, PT ;  /* 0x0000007d1000720c */ /* 0x000fda0003f06270 */
[----:B------:R-:W-:Y:S05]  /*1a3c0*/  @!P0 BRA `(.L_x_33556) ;  /* 0xfffffe7000648947 */ /* 0x000fea000383ffff */
[----:B------:R-:W-:Y:S05]  /*1a3d0*/  BSYNC B0 ;  /* 0x0000000000007941 */ /* 0x000fea0003800000 */
.L_x_33074:
[----:B------:R-:W-:Y:S05]  /*1a3e0*/  EXIT ;  /* 0x000000000000794d */ /* 0x000fea0003800000 */
.L_x_33539:
        /* <DEDUP_REMOVED lines=8> */
.L_x_33558:
[----:B------:R-:W-:Y:S05]  /*1a470*/  BSYNC B1 ;  /* 0x0000000000017941 */ /* 0x000fea0003800000 */
.L_x_33557:
        /* <DEDUP_REMOVED lines=10> */
.L_x_33559:
        /* <DEDUP_REMOVED lines=9> */
.L_x_33560:
[----:B------:R-:W-:Y:S02]  /*1a5b0*/  IMAD.MOV.U32 R126, RZ, RZ, 0x8 ;  /* 0x00000008ff7e7424 */ /* 0x000fe400078e00ff */
[----:B------:R-:W-:Y:S01]  /*1a5c0*/  FADD.FTZ R127, R127, R124 ;  /* 0x0000007c7f7f7221 */ /* 0x000fe20000010000 */
[----:B------:R-:W-:-:S04]  /*1a5d0*/  MOV R124, 0xffffffff ;  /* 0xffffffff007c7802 */ /* 0x000fc80000000f00 */
[----:B------:R-:W-:-:S07]  /*1a5e0*/  MOV R163, R127 ;  /* 0x0000007f00a37202 */ /* 0x000fce0000000f00 */
[----:B------:R-:W-:Y:S05]  /*1a5f0*/  WARPSYNC.COLLECTIVE R124, `(.L_x_33561) ;  /* 0x000000007c087348 */ /* 0x000fea0003c00000 */
[----:B------:R0:W1:Y:S02]  /*1a600*/  SHFL.BFLY P6, R124, R163, R126, R125 ;  /* 0x0c00007ea37c7389 */ /* 0x00006400000c007d */
[----:B01----:R-:W-:Y:S01]  /*1a610*/  ENDCOLLECTIVE ;  /* 0x000000000000791b */ /* 0x003fe20003800000 */
.L_x_33561:
[----:B------:R-:W-:Y:S02]  /*1a620*/  IMAD.MOV.U32 R126, RZ, RZ, 0x10 ;  /* 0x00000010ff7e7424 */ /* 0x000fe400078e00ff */
[----:B------:R-:W-:Y:S01]  /*1a630*/  FADD.FTZ R127, R127, R124 ;  /* 0x0000007c7f7f7221 */ /* 0x000fe20000010000 */
[----:B------:R-:W-:-:S04]  /*1a640*/  MOV R124, 0xffffffff ;  /* 0xffffffff007c7802 */ /* 0x000fc80000000f00 */
[----:B------:R-:W-:-:S07]  /*1a650*/  MOV R163, R127 ;  /* 0x0000007f00a37202 */ /* 0x000fce0000000f00 */
[----:B------:R-:W-:Y:S05]  /*1a660*/  WARPSYNC.COLLECTIVE R124, `(.L_x_33562) ;  /* 0x000000007c087348 */ /* 0x000fea0003c00000 */
[----:B------:R0:W1:Y:S02]  /*1a670*/  SHFL.BFLY P6, R124, R163, R126, R125 ;  /* 0x0c00007ea37c7389 */ /* 0x00006400000c007d */
[----:B01----:R-:W-:Y:S01]  /*1a680*/  ENDCOLLECTIVE ;  /* 0x000000000000791b */ /* 0x003fe20003800000 */
.L_x_33562:
        /* <DEDUP_REMOVED lines=141> */
.L_x_33563:
[----:B------:R-:W-:Y:S01]  /*1af60*/  HFMA2.MMA R126, -RZ, RZ, 0, 1.1920928955078125e-07 ;  /* 0x00000002ff7e7435 */ /* 0x000fe200000001ff */
[----:B------:R-:W-:Y:S01]  /*1af70*/  FADD.FTZ R162, R162, R124 ;  /* 0x0000007ca2a27221 */ /* 0x000fe20000010000 */
[----:B------:R-:W-:-:S03]  /*1af80*/  MOV R124, 0xffffffff ;  /* 0xffffffff007c7802 */ /* 0x000fc60000000f00 */
[----:B------:R-:W-:-:S07]  /*1af90*/  IMAD.MOV.U32 R163, RZ, RZ, R162 ;  /* 0x000000ffffa37224 */ /* 0x000fce00078e00a2 */
[----:B------:R-:W-:Y:S05]  /*1afa0*/  WARPSYNC.COLLECTIVE R124, `(.L_x_33564) ;  /* 0x000000007c087348 */ /* 0x000fea0003c00000 */
[----:B------:R0:W1:Y:S02]  /*1afb0*/  SHFL.BFLY P6, R124, R163, R126, R125 ;  /* 0x0c00007ea37c7389 */ /* 0x00006400000c007d */
[----:B01----:R-:W-:Y:S01]  /*1afc0*/  ENDCOLLECTIVE ;  /* 0x000000000000791b */ /* 0x003fe20003800000 */
.L_x_33564:
[----:B------:R-:W-:Y:S01]  /*1afd0*/  HFMA2.MMA R126, -RZ, RZ, 0, 2.384185791015625e-07 ;  /* 0x00000004ff7e7435 */ /* 0x000fe200000001ff */
[----:B------:R-:W-:Y:S01]  /*1afe0*/  FADD.FTZ R162, R162, R124 ;  /* 0x0000007ca2a27221 */ /* 0x000fe20000010000 */
[----:B------:R-:W-:-:S03]  /*1aff0*/  MOV R124, 0xffffffff ;  /* 0xffffffff007c7802 */ /* 0x000fc60000000f00 */
[----:B------:R-:W-:-:S07]  /*1b000*/  IMAD.MOV.U32 R163, RZ, RZ, R162 ;  /* 0x000000ffffa37224 */ /* 0x000fce00078e00a2 */
[----:B------:R-:W-:Y:S05]  /*1b010*/  WARPSYNC.COLLECTIVE R124, `(.L_x_33565) ;  /* 0x000000007c087348 */ /* 0x000fea0003c00000 */
[----:B------:R0:W1:Y:S02]  /*1b020*/  SHFL.BFLY P6, R124, R163, R126, R125 ;  /* 0x0c00007ea37c7389 */ /* 0x00006400000c007d */
[----:B01----:R-:W-:Y:S01]  /*1b030*/  ENDCOLLECTIVE ;  /* 0x000000000000791b */ /* 0x003fe20003800000 */
.L_x_33565:
[----:B------:R-:W-:Y:S01]  /*1b040*/  HFMA2.MMA R126, -RZ, RZ, 0, 4.76837158203125e-07 ;  /* 0x00000008ff7e7435 */ /* 0x000fe200000001ff */
[----:B------:R-:W-:Y:S01]  /*1b050*/  FADD.FTZ R162, R162, R124 ;  /* 0x0000007ca2a27221 */ /* 0x000fe20000010000 */
[----:B------:R-:W-:-:S03]  /*1b060*/  MOV R124, 0xffffffff ;  /* 0xffffffff007c7802 */ /* 0x000fc60000000f00 */
[----:B------:R-:W-:-:S07]  /*1b070*/  IMAD.MOV.U32 R163, RZ, RZ, R162 ;  /* 0x000000ffffa37224 */ /* 0x000fce00078e00a2 */
[----:B------:R-:W-:Y:S05]  /*1b080*/  WARPSYNC.COLLECTIVE R124, `(.L_x_33566) ;  /* 0x000000007c087348 */ /* 0x000fea0003c00000 */
[----:B------:R0:W1:Y:S02]  /*1b090*/  SHFL.BFLY P6, R124, R163, R126, R125 ;  /* 0x0c00007ea37c7389 */ /* 0x00006400000c007d */
[----:B01----:R-:W-:Y:S01]  /*1b0a0*/  ENDCOLLECTIVE ;  /* 0x000000000000791b */ /* 0x003fe20003800000 */
.L_x_33566:
[----:B------:R-:W-:Y:S01]  /*1b0b0*/  HFMA2.MMA R126, -RZ, RZ, 0, 9.5367431640625e-07 ;  /* 0x00000010ff7e7435 */ /* 0x000fe200000001ff */
[----:B------:R-:W-:Y:S01]  /*1b0c0*/  FADD.FTZ R162, R162, R124 ;  /* 0x0000007ca2a27221 */ /* 0x000fe20000010000 */
[----:B------:R-:W-:-:S03]  /*1b0d0*/  MOV R124, 0xffffffff ;  /* 0xffffffff007c7802 */ /* 0x000fc60000000f00 */
[----:B------:R-:W-:-:S07]  /*1b0e0*/  IMAD.MOV.U32 R163, RZ, RZ, R162 ;  /* 0x000000ffffa37224 */ /* 0x000fce00078e00a2 */
[----:B------:R-:W-:Y:S05]  /*1b0f0*/  WARPSYNC.COLLECTIVE R124, `(.L_x_33567) ;  /* 0x000000007c087348 */ /* 0x000fea0003c00000 */
[----:B------:R0:W1:Y:S02]  /*1b100*/  SHFL.BFLY P6, R124, R163, R126, R125 ;  /* 0x0c00007ea37c7389 */ /* 0x00006400000c007d */
[----:B01----:R-:W-:Y:S01]  /*1b110*/  ENDCOLLECTIVE ;  /* 0x000000000000791b */ /* 0x003fe20003800000 */
.L_x_33567:
[----:B------:R-:W-:Y:S05]  /*1b120*/  BRA `(.L_x_33568) ;  /* 0xffffffdc00b87947 */ /* 0x000fea000383ffff */
.L_x_33569:
        /* <DEDUP_REMOVED lines=13> */
.L_x_58412:


//--------------------- .text._ZN10layer_norm13ln_fwd_kernelINS_13Kernel_traitsIf6__halfS2_S2_fjLj2048ELj1ELj4ELj1ELj16ENS_18Kernel_traits_baseILj2048EfS2_S2_S2_fjLj128EEEEELb1ELb1ELb0ELb1EEEvNS_9FwdParamsE --------------------------
	.section	.text._ZN10layer_norm13ln_fwd_kernelINS_13Kernel_traitsIf6__halfS2_S2_fjLj2048ELj1ELj4ELj1ELj16ENS_18Kernel_traits_baseILj2048EfS2_S2_S2_fjLj128EEEEELb1ELb1ELb0ELb1EEEvNS_9FwdParamsE,"ax",@progbits
	.align	128
        .global         _ZN10layer_norm13ln_fwd_kernelINS_13Kernel_traitsIf6__halfS2_S2_fjLj2048ELj1ELj4ELj1ELj16ENS_18Kernel_traits_baseILj2048EfS2_S2_S2_fjLj128EEEEELb1ELb1ELb0ELb1EEEvNS_9FwdParamsE
        .type           _ZN10layer_norm13ln_fwd_kernelINS_13Kernel_traitsIf6__halfS2_S2_fjLj2048ELj1ELj4ELj1ELj16ENS_18Kernel_traits_baseILj2048EfS2_S2_S2_fjLj128EEEEELb1ELb1ELb0ELb1EEEvNS_9FwdParamsE,@function
        .size           _ZN10layer_norm13ln_fwd_kernelINS_13Kernel_traitsIf6__halfS2_S2_fjLj2048ELj1ELj4ELj1ELj16ENS_18Kernel_traits_baseILj2048EfS2_S2_S2_fjLj128EEEEELb1ELb1ELb0ELb1EEEvNS_9FwdParamsE,(.L_x_58413 - _ZN10layer_norm13ln_fwd_kernelINS_13Kernel_traitsIf6__halfS2_S2_fjLj2048ELj1ELj4ELj1ELj16ENS_18Kernel_traits_baseILj2048EfS2_S2_S2_fjLj128EEEEELb1ELb1ELb0ELb1EEEvNS_9FwdParamsE)
        .other          _ZN10layer_norm13ln_fwd_kernelINS_13Kernel_traitsIf6__halfS2_S2_fjLj2048ELj1ELj4ELj1ELj16ENS_18Kernel_traits_baseILj2048EfS2_S2_S2_fjLj128EEEEELb1ELb1ELb0ELb1EEEvNS_9FwdParamsE,@"STO_CUDA_ENTRY STV_DEFAULT"
_ZN10layer_norm13ln_fwd_kernelINS_13Kernel_traitsIf6__halfS2_S2_fjLj2048ELj1ELj4ELj1ELj16ENS_18Kernel_traits_baseILj2048EfS2_S2_S2_fjLj128EEEEELb1ELb1ELb0ELb1EEEvNS_9FwdParamsE:
.text._ZN10layer_norm13ln_fwd_kernelINS_13Kernel_traitsIf6__halfS2_S2_fjLj2048ELj1ELj4ELj1ELj16ENS_18Kernel_traits_baseILj2048EfS2_S2_S2_fjLj128EEEEELb1ELb1ELb0ELb1EEEvNS_9FwdParamsE:
        /* <DEDUP_REMOVED lines=206> */
[C---:B0-----:R-:W-:Y:S01]  /*0ce0*/  IMAD.HI.U32 R8, R184.reuse, -0x326172a9, RZ ;  /* 0xcd9e8d57b8087827 */ /* 0x041fe200078e00ff */
        /* <DEDUP_REMOVED lines=9> */
.L_x_34020:
        /* <DEDUP_REMOVED lines=20> */
[C---:B------:R-:W-:Y:S02]  /*0ec0*/  ISETP.NE.AND P1, PT, R185.reuse, 0x1, PT ;  /* 0x00000001b900780c */ /* 0x040fe40003f25270 */
[----:B------:R-:W-:Y:S01]  /*0ed0*/  PLOP3.LUT P2, PT, PT, PT, UP0, 0x80, 0x0 ;  /* 0x000000000000781c */ /* 0x000fe20003f4f008 */
[----:B------:R-:W-:Y:S01]  /*0ee0*/  BSSY B1, `(.L_x_33571) ;  /* 0x000000e000017945 */ /* 0x000fe20003800000 */
[----:B------:R-:W-:Y:S01]  /*0ef0*/  IMAD.MOV.U32 R137, RZ, RZ, 0x3f800000 ;  /* 0x3f800000ff897424 */ /* 0x000fe200078e00ff */
[----:B------:R-:W-:-:S10]  /*0f00*/  IADD3 R8, R185, 0x1, RZ ;  /* 0x00000001b9087810 */ /* 0x000fd40007ffe0ff */
[----:B---3--:R-:W-:Y:S01]  /*0f10*/  @P2 HADD2.F32 R137, -RZ, R6.H0_H0 ;  /* 0x20000006ff892230 */ /* 0x008fe20000004100 */
        /* <DEDUP_REMOVED lines=9> */
.L_x_33572:
[----:B------:R-:W-:-:S07]  /*0fb0*/  MOV R6, R184 ;  /* 0x000000b800067202 */ /* 0x000fce0000000f00 */
.L_x_33573:
[----:B------:R-:W-:Y:S05]  /*0fc0*/  BSYNC B1 ;  /* 0x0000000000017941 */ /* 0x000fea0003800000 */
.L_x_33571:
        /* <DEDUP_REMOVED lines=16> */
.L_x_33577:
[----:B------:R-:W-:Y:S05]  /*10d0*/  BSYNC B2 ;  /* 0x0000000000027941 */ /* 0x000fea0003800000 */
.L_x_33576:
        /* <DEDUP_REMOVED lines=42> */
.L_x_33575:
[----:B------:R-:W-:Y:S05]  /*1380*/  BSYNC B1 ;  /* 0x0000000000017941 */ /* 0x000fea0003800000 */
.L_x_33574:
[----:B------:R-:W2:Y:S01]  /*1390*/  LDL R11, [R1+0x60] ;  /* 0x00006000010b7983 */ /* 0x000ea20000100800 */
[----:B------:R-:W0:Y:S01]  /*13a0*/  LDC R187, c[0x0][0x298] ;  /* 0x0000a600ffbb7b82 */ /* 0x000e220000000800 */
[----:B------:R-:W-:Y:S01]  /*13b0*/  I2FP.F32.U32 R7, R6 ;  /* 0x0000000600077245 */ /* 0x000fe20000201000 */
[----:B-----5:R-:W-:Y:S01]  /*13c0*/  HADD2.F32 R6, -RZ, R12.H0_H0 ;  /* 0x2000000cff067230 */ /* 0x020fe20000004100 */
[----:B------:R-:W-:Y:S01]  /*13d0*/  BSSY B1, `(.L_x_33578) ;  /* 0x0000018000017945 */ /* 0x000fe20003800000 */
[----:B------:R-:W-:Y:S02]  /*13e0*/  IMAD.MOV.U32 R186, RZ, RZ, 0x2f800000 ;  /* 0x2f800000ffba7424 */ /* 0x000fe400078e00ff */
[----:B------:R-:W-:Y:S02]  /*13f0*/  @P0 HADD2.F32 R10, -RZ, R40.H0_H0 ;  /* 0x20000028ff0a0230 */ /* 0x000fe40000004100 */
[----:B------:R-:W-:Y:S01]  /*1400*/  FMUL.FTZ R6, R6, R137 ;  /* 0x0000008906067220 */ /* 0x000fe20000410000 */
[----:B------:R-:W1:Y:S01]  /*1410*/  LDC R252, c[0x0][0x294] ;  /* 0x0000a500fffc7b82 */ /* 0x000e620000000800 */
[----:B------:R-:W-:-:S02]  /*1420*/  FFMA.FTZ R7, R7, R186, 1.1641532182693481445e-10 ;  /* 0x2f00000007077423 */ /* 0x000fc400000100ba */
[----:B0-----:R-:W-:-:S03]  /*1430*/  FMUL.FTZ R6, R6, R187 ;  /* 0x000000bb06067220 */ /* 0x001fc60000410000 */
[----:B-1----:R-:W-:-:S04]  /*1440*/  FSETP.GTU.FTZ.AND P1, PT, R7, R252, PT ;  /* 0x000000fc0700720b */ /* 0x002fc80003f3c000 */
        /* <DEDUP_REMOVED lines=15> */
.L_x_33579:
[----:B------:R-:W-:-:S07]  /*1540*/  MOV R6, R184 ;  /* 0x000000b800067202 */ /* 0x000fce0000000f00 */
.L_x_33580:
[----:B------:R-:W-:Y:S05]  /*1550*/  BSYNC B1 ;  /* 0x0000000000017941 */ /* 0x000fea0003800000 */
.L_x_33578:
        /* <DEDUP_REMOVED lines=16> */
.L_x_33584:
[----:B------:R-:W-:Y:S05]  /*1660*/  BSYNC B2 ;  /* 0x0000000000027941 */ /* 0x000fea0003800000 */
.L_x_33583:
        /* <DEDUP_REMOVED lines=42> */
.L_x_33582:
[----:B------:R-:W-:Y:S05]  /*1910*/  BSYNC B1 ;  /* 0x0000000000017941 */ /* 0x000fea0003800000 */
.L_x_33581:
[----:B------:R-:W2:Y:S01]  /*1920*/  LDL R8, [R1+0x64] ;  /* 0x0000640001087983 */ /* 0x000ea20000100800 */
[----:B------:R-:W-:Y:S01]  /*1930*/  I2FP.F32.U32 R7, R6 ;  /* 0x0000000600077245 */ /* 0x000fe20000201000 */
[----:B------:R-:W-:Y:S01]  /*1940*/  HADD2.F32 R12, -RZ, R12.H1_H1 ;  /* 0x3000000cff0c7230 */ /* 0x000fe20000004100 */
[----:B------:R-:W-:Y:S01]  /*1950*/  BSSY B1, `(.L_x_33585) ;  /* 0x0000016000017945 */ /* 0x000fe20003800000 */
[----:B------:R-:W-:Y:S02]  /*1960*/  VIADD R10, R11, 0x1 ;  /* 0x000000010b0a7836 */ /* 0x000fe40000000000 */
[----:B------:R-:W-:Y:S01]  /*1970*/  FFMA.FTZ R7, R7, R186, 1.1641532182693481445e-10 ;  /* 0x2f00000007077423 */ /* 0x000fe200000100ba */
[----:B------:R-:W-:-:S04]  /*1980*/  FMUL.FTZ R12, R12, R137 ;  /* 0x000000890c0c7220 */ /* 0x000fc80000410000 */
[----:B------:R-:W-:Y:S01]  /*1990*/  FMUL.FTZ R12, R12, R187 ;  /* 0x000000bb0c0c7220 */ /* 0x000fe20000410000 */
[----:B------:R-:W-:Y:S01]  /*19a0*/  FSETP.GTU.FTZ.AND P1, PT, R7, R252, PT ;  /* 0x000000fc0700720b */ /* 0x000fe20003f3c000 */
[----:B------:R-:W-:-:S03]  /*19b0*/  @P0 HADD2.F32 R7, -RZ, R40.H1_H1 ;  /* 0x30000028ff070230 */ /* 0x000fc60000004100 */
        /* <DEDUP_REMOVED lines=14> */
.L_x_33586:
[----:B------:R-:W-:-:S07]  /*1aa0*/  IMAD.MOV.U32 R6, RZ, RZ, R184 ;  /* 0x000000ffff067224 */ /* 0x000fce00078e00b8 */
.L_x_33587:
[----:B------:R-:W-:Y:S05]  /*1ab0*/  BSYNC B1 ;  /* 0x0000000000017941 */ /* 0x000fea0003800000 */
.L_x_33585:
        /* <DEDUP_REMOVED lines=16> */
.L_x_33591:
[----:B------:R-:W-:Y:S05]  /*1bc0*/  BSYNC B2 ;  /* 0x0000000000027941 */ /* 0x000fea0003800000 */
.L_x_33590:
        /* <DEDUP_REMOVED lines=42> */
.L_x_33589:
[----:B------:R-:W-:Y:S05]  /*1e70*/  BSYNC B1 ;  /* 0x0000000000017941 */ /* 0x000fea0003800000 */
.L_x_33588:
[----:B------:R-:W2:Y:S01]  /*1e80*/  LDL R11, [R1+0x68] ;  /* 0x00006800010b7983 */ /* 0x000ea20000100800 */
        /* <DEDUP_REMOVED lines=22> */
.L_x_33593:
[----:B------:R-:W-:-:S07]  /*1ff0*/  MOV R6, R184 ;  /* 0x000000b800067202 */ /* 0x000fce0000000f00 */
.L_x_33594:
[----:B------:R-:W-:Y:S05]  /*2000*/  BSYNC B1 ;  /* 0x0000000000017941 */ /* 0x000fea0003800000 */
.L_x_33592:
        /* <DEDUP_REMOVED lines=16> */
.L_x_33598:
[----:B------:R-:W-:Y:S05]  /*2110*/  BSYNC B2 ;  /* 0x0000000000027941 */ /* 0x000fea0003800000 */
.L_x_33597:
        /* <DEDUP_REMOVED lines=42> */
.L_x_33596:
[----:B------:R-:W-:Y:S05]  /*23c0*/  BSYNC B1 ;  /* 0x0000000000017941 */ /* 0x000fea0003800000 */
.L_x_33595:
[----:B------:R-:W2:Y:S01]  /*23d0*/  LDL R8, [R1+0x6c] ;  /* 0x00006c0001087983 */ /* 0x000ea20000100800 */
[----:B------:R-:W-:Y:S01]  /*23e0*/  I2FP.F32.U32 R7, R6 ;  /* 0x0000000600077245 */ /* 0x000fe20000201000 */
[----:B------:R-:W-:Y:S01]  /*23f0*/  HADD2.F32 R6, -RZ, R13.H1_H1 ;  /* 0x3000000dff067230 */ /* 0x000fe20000004100 */
[C---:B------:R-:W-:Y:S01]  /*2400*/  ISETP.NE.AND P3, PT, R11.reuse, 0x1, PT ;  /* 0x000000010b00780c */ /* 0x040fe20003f65270 */
[----:B------:R-:W-:Y:S01]  /*2410*/  BSSY B1, `(.L_x_33599) ;  /* 0x0000014000017945 */ /* 0x000fe20003800000 */
[----:B------:R-:W-:Y:S02]  /*2420*/  VIADD R10, R11, 0x1 ;  /* 0x000000010b0a7836 */ /* 0x000fe40000000000 */
        /* <DEDUP_REMOVED lines=17> */
.L_x_33600:
[----:B------:R-:W-:-:S07]  /*2540*/  IMAD.MOV.U32 R6, RZ, RZ, R184 ;  /* 0x000000ffff067224 */ /* 0x000fce00078e00b8 */
.L_x_33601:
[----:B------:R-:W-:Y:S05]  /*2550*/  BSYNC B1 ;  /* 0x0000000000017941 */ /* 0x000fea0003800000 */
.L_x_33599:
        /* <DEDUP_REMOVED lines=16> */
.L_x_33605:
[----:B------:R-:W-:Y:S05]  /*2660*/  BSYNC B2 ;  /* 0x0000000000027941 */ /* 0x000fea0003800000 */
.L_x_33604:
        /* <DEDUP_REMOVED lines=42> */
.L_x_33603:
[----:B------:R-:W-:Y:S05]  /*2910*/  BSYNC B1 ;  /* 0x0000000000017941 */ /* 0x000fea0003800000 */
.L_x_33602:
        /* <DEDUP_REMOVED lines=23> */
.L_x_33607:
[----:B------:R-:W-:-:S07]  /*2a90*/  MOV R8, R184 ;  /* 0x000000b800087202 */ /* 0x000fce0000000f00 */
.L_x_33608:
[----:B------:R-:W-:Y:S05]  /*2aa0*/  BSYNC B1 ;  /* 0x0000000000017941 */ /* 0x000fea0003800000 */
.L_x_33606:
        /* <DEDUP_REMOVED lines=16> */
.L_x_33612:
[----:B------:R-:W-:Y:S05]  /*2bb0*/  BSYNC B2 ;  /* 0x0000000000027941 */ /* 0x000fea0003800000 */
.L_x_33611:
        /* <DEDUP_REMOVED lines=42> */
.L_x_33610:
[----:B------:R-:W-:Y:S05]  /*2e60*/  BSYNC B1 ;  /* 0x0000000000017941 */ /* 0x000fea0003800000 */
.L_x_33609:
        /* <DEDUP_REMOVED lines=23> */
.L_x_33614:
[----:B------:R-:W-:-:S07]  /*2fe0*/  IMAD.MOV.U32 R8, RZ, RZ, R184 ;  /* 0x000000ffff087224 */ /* 0x000fce00078e00b8 */
.L_x_33615:
[----:B------:R-:W-:Y:S05]  /*2ff0*/  BSYNC B1 ;  /* 0x0000000000017941 */ /* 0x000fea0003800000 */
.L_x_33613:
        /* <DEDUP_REMOVED lines=16> */
.L_x_33619:
[----:B------:R-:W-:Y:S05]  /*3100*/  BSYNC B2 ;  /* 0x0000000000027941 */ /* 0x000fea0003800000 */
.L_x_33618:
        /* <DEDUP_REMOVED lines=42> */
.L_x_33617:
[----:B------:R-:W-:Y:S05]  /*33b0*/  BSYNC B1 ;  /* 0x0000000000017941 */ /* 0x000fea0003800000 */
.L_x_33616:
[----:B------:R-:W2:Y:S01]  /*33c0*/  LDL R12, [R1+0x58] ;  /* 0x00005800010c7983 */ /* 0x000ea20000100800 */
        /* <DEDUP_REMOVED lines=22> */
.L_x_33621:
[----:B------:R-:W-:-:S07]  /*3530*/  MOV R14, R184 ;  /* 0x000000b8000e7202 */ /* 0x000fce0000000f00 */
.L_x_33622:
[----:B------:R-:W-:Y:S05]  /*3540*/  BSYNC B1 ;  /* 0x0000000000017941 */ /* 0x000fea0003800000 */
.L_x_33620:
        /* <DEDUP_REMOVED lines=18> */
.L_x_33626:
[----:B------:R-:W-:Y:S05]  /*3670*/  BSYNC B2 ;  /* 0x0000000000027941 */ /* 0x000fea0003800000 */
.L_x_33625:
        /* <DEDUP_REMOVED lines=42> */
.L_x_33624:
[----:B------:R-:W-:Y:S05]  /*3920*/  BSYNC B1 ;  /* 0x0000000000017941 */ /* 0x000fea0003800000 */
.L_x_33623:
[----:B------:R-:W2:Y:S01]  /*3930*/  LDL R12, [R1+0x5c] ;  /* 0x00005c00010c7983 */ /* 0x000ea20000100800 */
[----:B------:R-:W-:Y:S01]  /*3940*/  I2FP.F32.U32 R7, R14 ;  /* 0x0000000e00077245 */ /* 0x000fe20000201000 */
[----:B------:R-:W-:Y:S01]  /*3950*/  HADD2.F32 R6, -RZ, R15.H1_H1 ;  /* 0x3000000fff067230 */ /* 0x000fe20000004100 */
[----:B------:R-:W0:Y:S01]  /*3960*/  LDC.64 R158, c[0x0][0x238] ;  /* 0x00008e00ff9e7b82 */ /* 0x000e220000000a00 */
[----:B------:R-:W-:Y:S02]  /*3970*/  SEL R11, RZ, 0x10000, P5 ;  /* 0x00010000ff0b7807 */ /* 0x000fe40002800000 */
[----:B------:R-:W-:Y:S01]  /*3980*/  FFMA.FTZ R7, R7, R186, 1.1641532182693481445e-10 ;  /* 0x2f00000007077423 */ /* 0x000fe200000100ba */
[----:B------:R-:W-:Y:S01]  /*3990*/  FMUL.FTZ R6, R6, R137 ;  /* 0x0000008906067220 */ /* 0x000fe20000410000 */
[----:B------:R-:W-:Y:S02]  /*39a0*/  F2FP.F16.F32.PACK_AB R14, R132, R39 ;  /* 0x00000027840e723e */ /* 0x000fe400000000ff */
[----:B------:R-:W-:Y:S01]  /*39b0*/  F2FP.F16.F32.PACK_AB R13, R38, R37 ;  /* 0x00000025260d723e */ /* 0x000fe200000000ff */
[----:B------:R-:W-:Y:S01]  /*39c0*/  FMUL.FTZ R6, R6, R187 ;  /* 0x000000bb06067220 */ /* 0x000fe20000410000 */
[----:B------:R-:W-:Y:S01]  /*39d0*/  FSETP.GTU.FTZ.AND P5, PT, R7, R252, PT ;  /* 0x000000fc0700720b */ /* 0x000fe20003fbc000 */
[----:B------:R-:W-:Y:S01]  /*39e0*/  @P0 HADD2.F32 R7, -RZ, R43.H1_H1 ;  /* 0x3000002bff070230 */ /* 0x000fe20000004100 */
[----:B------:R-:W1:Y:S01]  /*39f0*/  LDC.64 R170, c[0x0][0x240] ;  /* 0x00009000ffaa7b82 */ /* 0x000e620000000a00 */
[----:B------:R-:W-:-:S02]  /*3a00*/  SEL R16, RZ, 0x1, P2 ;  /* 0x00000001ff107807 */ /* 0x000fc40001000000 */
[----:B------:R-:W-:Y:S02]  /*3a10*/  FSEL R6, R6, RZ, !P5 ;  /* 0x000000ff06067208 */ /* 0x000fe40006800000 */
[----:B------:R-:W-:Y:S02]  /*3a20*/  SEL R10, RZ, 0x1000000, P5 ;  /* 0x01000000ff0a7807 */ /* 0x000fe40002800000 */
[----:B------:R-:W-:Y:S02]  /*3a30*/  ISETP.NE.AND P5, PT, R18, RZ, PT ;  /* 0x000000ff1200720c */ /* 0x000fe40003fa5270 */
[----:B------:R-:W-:Y:S02]  /*3a40*/  SEL R18, RZ, 0x100, P4 ;  /* 0x00000100ff127807 */ /* 0x000fe40002000000 */
[----:B------:R-:W-:Y:S02]  /*3a50*/  SEL R17, RZ, 0x1, P5 ;  /* 0x00000001ff117807 */ /* 0x000fe40002800000 */
[----:B------:R-:W-:-:S02]  /*3a60*/  LOP3.LUT R18, R18, R10, R11, 0xfe, !PT ;  /* 0x0000000a12127212 */ /* 0x000fc400078efe0b */
[----:B------:R-:W3:Y:S01]  /*3a70*/  @P0 LDC.64 R10, c[0x0][0x230] ;  /* 0x00008c00ff0a0b82 */ /* 0x000ee20000000a00 */
[----:B------:R-:W-:Y:S02]  /*3a80*/  ISETP.NE.AND P6, PT, R19, RZ, PT ;  /* 0x000000ff1300720c */ /* 0x000fe40003fc5270 */
[----:B------:R-:W-:Y:S01]  /*3a90*/  SEL R19, RZ, 0x1, P3 ;  /* 0x00000001ff137807 */ /* 0x000fe20001800000 */
[----:B--2---:R-:W-:Y:S01]  /*3aa0*/  FMUL.FTZ R134, R12, R6 ;  /* 0x000000060c867220 */ /* 0x004fe20000410000 */
[----:B------:R-:W-:-:S03]  /*3ab0*/  F2FP.F16.F32.PACK_AB R12, R36, R35 ;  /* 0x00000023240c723e */ /* 0x000fc600000000ff */
[----:B------:R-:W-:Y:S01]  /*3ac0*/  @P0 FADD.FTZ R134, R134, R7 ;  /* 0x0000000786860221 */ /* 0x000fe20000010000 */
[----:B0-----:R-:W-:-:S04]  /*3ad0*/  IMAD.WIDE.U32 R6, R31, 0x10, R158 ;  /* 0x000000101f067825 */ /* 0x001fc800078e009e */
[----:B------:R-:W-:-:S05]  /*3ae0*/  F2FP.F16.F32.PACK_AB R15, R134, R133 ;  /* 0x00000085860f723e */ /* 0x000fca00000000ff */
[----:B------:R0:W-:Y:S02]  /*3af0*/  STG.E.128 desc[UR4][R6.64], R12 ;  /* 0x0000000c06007986 */ /* 0x0001e4000c101d04 */
[----:B0-----:R-:W-:Y:S01]  /*3b00*/  IMAD.WIDE.U32 R6, R16, 0x1000000, RZ ;  /* 0x0100000010067825 */ /* 0x001fe200078e00ff */
[----:B------:R-:W-:-:S03]  /*3b10*/  SEL R16, RZ, 0x1, P1 ;  /* 0x00000001ff107807 */ /* 0x000fc60000800000 */
[----:B------:R-:W-:Y:S01]  /*3b20*/  IMAD.WIDE.U32 R14, R17, 0x100, RZ ;  /* 0x00000100110e7825 */ /* 0x000fe200078e00ff */
[----:B------:R-:W-:-:S03]  /*3b30*/  LOP3.LUT R19, R7, R18, R19, 0xfe, !PT ;  /* 0x0000001207137212 */ /* 0x000fc600078efe13 */
[----:B------:R-:W-:-:S03]  /*3b40*/  IMAD.WIDE.U32 R12, R16, 0x10000, RZ ;  /* 0x00010000100c7825 */ /* 0x000fc600078e00ff */
[----:B------:R-:W-:Y:S01]  /*3b50*/  LOP3.LUT R7, R14, R6, R12, 0xfe, !PT ;  /* 0x000000060e077212 */ /* 0x000fe200078efe0c */
[----:B------:R-:W-:Y:S01]  /*3b60*/  VIADD R6, R31, 0x20 ;  /* 0x000000201f067836 */ /* 0x000fe20000000000 */
[----:B------:R-:W-:Y:S02]  /*3b70*/  SEL R12, RZ, 0x1, P6 ;  /* 0x00000001ff0c7807 */ /* 0x000fe40003000000 */
[----:B------:R-:W-:Y:S01]  /*3b80*/  LOP3.LUT R13, R15, R19, R13, 0xfe, !PT ;  /* 0x000000130f0d7212 */ /* 0x000fe200078efe0d */
[----:B-1----:R-:W-:Y:S01]  /*3b90*/  IMAD.WIDE.U32 R14, R31, 0x8, R170 ;  /* 0x000000081f0e7825 */ /* 0x002fe200078e00aa */
[----:B------:R-:W-:-:S03]  /*3ba0*/  LOP3.LUT R12, R7, R12, RZ, 0xfc, !PT ;  /* 0x0000000c070c7212 */ /* 0x000fc600078efcff */
[C---:B---3--:R-:W-:Y:S02]  /*3bb0*/  @P0 IMAD.WIDE.U32 R10, R6.reuse, 0x10, R10 ;  /* 0x00000010060a0825 */ /* 0x048fe400078e000a */
[----:B------:R0:W-:Y:S04]  /*3bc0*/  STG.E.64 desc[UR4][R14.64], R12 ;  /* 0x0000000c0e007986 */ /* 0x0001e8000c101b04 */
[----:B------:R1:W5:Y:S01]  /*3bd0*/  @P0 LDG.E.128 R40, desc[UR4][R10.64] ;  /* 0x000000040a280981 */ /* 0x000362000c1e1d00 */
[----:B0-----:R-:W-:-:S06]  /*3be0*/  IMAD.WIDE.U32 R12, R6, 0x10, R168 ;  /* 0x00000010060c7825 */ /* 0x001fcc00078e00a8 */
        /* <DEDUP_REMOVED lines=13> */
.L_x_33628:
[----:B------:R-:W-:-:S07]  /*3cc0*/  MOV R7, R184 ;  /* 0x000000b800077202 */ /* 0x000fce0000000f00 */
.L_x_33629:
[----:B------:R-:W-:Y:S05]  /*3cd0*/  BSYNC B1 ;  /* 0x0000000000017941 */ /* 0x000fea0003800000 */
.L_x_33627:
        /* <DEDUP_REMOVED lines=16> */
.L_x_33633:
[----:B------:R-:W-:Y:S05]  /*3de0*/  BSYNC B2 ;  /* 0x0000000000027941 */ /* 0x000fea0003800000 */
.L_x_33632:
        /* <DEDUP_REMOVED lines=42> */
.L_x_33631:
[----:B------:R-:W-:Y:S05]  /*4090*/  BSYNC B1 ;  /* 0x0000000000017941 */ /* 0x000fea0003800000 */
.L_x_33630:
[----:B------:R-:W2:Y:S01]  /*40a0*/  LDL R11, [R1+0x20] ;  /* 0x00002000010b7983 */ /* 0x000ea20000100800 */
[----:B------:R-:W-:Y:S01]  /*40b0*/  I2FP.F32.U32 R7, R7 ;  /* 0x0000000700077245 */ /* 0x000fe20000201000 */
[----:B-----5:R-:W-:Y:S01]  /*40c0*/  HADD2.F32 R8, -RZ, R12.H0_H0 ;  /* 0x2000000cff087230 */ /* 0x020fe20000004100 */
[----:B------:R-:W-:Y:S01]  /*40d0*/  BSSY B1, `(.L_x_33634) ;  /* 0x0000016000017945 */ /* 0x000fe20003800000 */
[----:B------:R-:W-:Y:S02]  /*40e0*/  @P0 HADD2.F32 R10, -RZ, R40.H0_H0 ;  /* 0x20000028ff0a0230 */ /* 0x000fe40000004100 */
        /* <DEDUP_REMOVED lines=19> */
.L_x_33635:
[----:B------:R-:W-:-:S07]  /*4220*/  IMAD.MOV.U32 R8, RZ, RZ, R184 ;  /* 0x000000ffff087224 */ /* 0x000fce00078e00b8 */
.L_x_33636:
[----:B------:R-:W-:Y:S05]  /*4230*/  BSYNC B1 ;  /* 0x0000000000017941 */ /* 0x000fea0003800000 */
.L_x_33634:
        /* <DEDUP_REMOVED lines=16> */
.L_x_33640:
[----:B------:R-:W-:Y:S05]  /*4340*/  BSYNC B2 ;  /* 0x0000000000027941 */ /* 0x000fea0003800000 */
.L_x_33639:
        /* <DEDUP_REMOVED lines=40> */
[----:B------:R-:W-:-:S05]  /*45d0*/  IMAD.WIDE.U32 R174, R174, -0x2daee0ad, RZ ;  /* 0xd2511f53aeae7825 */ /* 0x000fca00078e00ff */
[----:B------:R-:W-:-:S07]  /*45e0*/  LOP3.LUT R172, R175, UR33, R172, 0x96, !PT ;  /* 0x00000021afac7c12 */ /* 0x000fce000f8e96ac */
.L_x_33638:
[----:B------:R-:W-:Y:S05]  /*45f0*/  BSYNC B1 ;  /* 0x0000000000017941 */ /* 0x000fea0003800000 */
.L_x_33637:
[----:B------:R-:W2:Y:S01]  /*4600*/  LDL R10, [R1+0x24] ;  /* 0x00002400010a7983 */ /* 0x000ea20000100800 */
[----:B------:R-:W-:Y:S01]  /*4610*/  I2FP.F32.U32 R11, R8 ;  /* 0x00000008000b7245 */ /* 0x000fe20000201000 */
[----:B------:R-:W-:Y:S01]  /*4620*/  HADD2.F32 R12, -RZ, R12.H1_H1 ;  /* 0x3000000cff0c7230 */ /* 0x000fe20000004100 */
[----:B------:R-:W-:Y:S01]  /*4630*/  BSSY B1, `(.L_x_33641) ;  /* 0x0000016000017945 */ /* 0x000fe20003800000 */
[----:B------:R-:W-:Y:S02]  /*4640*/  IADD3 R16, R17, 0x1, RZ ;  /* 0x0000000111107810 */ /* 0x000fe40007ffe0ff */
        /* <DEDUP_REMOVED lines=19> */
.L_x_33642:
[----:B------:R-:W-:-:S07]  /*4780*/  MOV R10, R184 ;  /* 0x000000b8000a7202 */ /* 0x000fce0000000f00 */
.L_x_33643:
[----:B------:R-:W-:Y:S05]  /*4790*/  BSYNC B1 ;  /* 0x0000000000017941 */ /* 0x000fea0003800000 */
.L_x_33641:
        /* <DEDUP_REMOVED lines=16> */
.L_x_33647:
[----:B------:R-:W-:Y:S05]  /*48a0*/  BSYNC B2 ;  /* 0x0000000000027941 */ /* 0x000fea0003800000 */
.L_x_33646:
        /* <DEDUP_REMOVED lines=40> */
[----:B------:R-:W-:-:S04]  /*4b30*/  HFMA2.MMA R16, -RZ, RZ, 0, 0 ;  /* 0x00000000ff107435 */ /* 0x000fc800000001ff */
[----:B------:R-:W-:-:S07]  /*4b40*/  LOP3.LUT R172, R175, UR33, R172, 0x96, !PT ;  /* 0x00000021afac7c12 */ /* 0x000fce000f8e96ac */
.L_x_33645:
[----:B------:R-:W-:Y:S05]  /*4b50*/  BSYNC B1 ;  /* 0x0000000000017941 */ /* 0x000fea0003800000 */
.L_x_33644:
        /* <DEDUP_REMOVED lines=23> */
.L_x_33649:
[----:B------:R-:W-:-:S07]  /*4cd0*/  IMAD.MOV.U32 R10, RZ, RZ, R184 ;  /* 0x000000ffff0a7224 */ /* 0x000fce00078e00b8 */
.L_x_33650:
[----:B------:R-:W-:Y:S05]  /*4ce0*/  BSYNC B1 ;  /* 0x0000000000017941 */ /* 0x000fea0003800000 */
.L_x_33648:
        /* <DEDUP_REMOVED lines=16> */
.L_x_33654:
[----:B------:R-:W-:Y:S05]  /*4df0*/  BSYNC B2 ;  /* 0x0000000000027941 */ /* 0x000fea0003800000 */
.L_x_33653:
        /* <DEDUP_REMOVED lines=44> */
.L_x_33652:
[----:B------:R-:W-:Y:S05]  /*50c0*/  BSYNC B1 ;  /* 0x0000000000017941 */ /* 0x000fea0003800000 */
.L_x_33651:
[----:B------:R-:W2:Y:S01]  /*50d0*/  LDL R16, [R1+0x2c] ;  /* 0x00002c0001107983 */ /* 0x000ea20000100800 */
        /* <DEDUP_REMOVED lines=22> */
.L_x_33656:
[----:B------:R-:W-:-:S07]  /*5240*/  MOV R10, R184 ;  /* 0x000000b8000a7202 */ /* 0x000fce0000000f00 */
.L_x_33657:
[----:B------:R-:W-:Y:S05]  /*5250*/  BSYNC B1 ;  /* 0x0000000000017941 */ /* 0x000fea0003800000 */
.L_x_33655:
        /* <DEDUP_REMOVED lines=16> */
.L_x_33661:
[----:B------:R-:W-:Y:S05]  /*5360*/  BSYNC B2 ;  /* 0x0000000000027941 */ /* 0x000fea0003800000 */
.L_x_33660:
        /* <DEDUP_REMOVED lines=44> */
.L_x_33659:
[----:B------:R-:W-:Y:S05]  /*5630*/  BSYNC B1 ;  /* 0x0000000000017941 */ /* 0x000fea0003800000 */
.L_x_33658:
[----:B------:R-:W2:Y:S01]  /*5640*/  LDL R12, [R1+0x10] ;  /* 0x00001000010c7983 */ /* 0x000ea20000100800 */
[----:B------:R-:W-:Y:S01]  /*5650*/  I2FP.F32.U32 R11, R10 ;  /* 0x0000000a000b7245 */ /* 0x000fe20000201000 */
[----:B------:R-:W-:Y:S01]  /*5660*/  HADD2.F32 R10, -RZ, R14.H0_H0 ;  /* 0x2000000eff0a7230 */ /* 0x000fe20000004100 */
        /* <DEDUP_REMOVED lines=20> */
.L_x_33663:
[----:B------:R-:W-:-:S07]  /*57b0*/  IMAD.MOV.U32 R16, RZ, RZ, R184 ;  /* 0x000000ffff107224 */ /* 0x000fce00078e00b8 */
.L_x_33664:
[----:B------:R-:W-:Y:S05]  /*57c0*/  BSYNC B1 ;  /* 0x0000000000017941 */ /* 0x000fea0003800000 */
.L_x_33662:
        /* <DEDUP_REMOVED lines=16> */
.L_x_33668:
[----:B------:R-:W-:Y:S05]  /*58d0*/  BSYNC B2 ;  /* 0x0000000000027941 */ /* 0x000fea0003800000 */
.L_x_33667:
        /* <DEDUP_REMOVED lines=44> */
.L_x_33666:
[----:B------:R-:W-:Y:S05]  /*5ba0*/  BSYNC B1 ;  /* 0x0000000000017941 */ /* 0x000fea0003800000 */
.L_x_33665:
        /* <DEDUP_REMOVED lines=23> */
.L_x_33670:
[----:B------:R-:W-:-:S07]  /*5d20*/  MOV R10, R184 ;  /* 0x000000b8000a7202 */ /* 0x000fce0000000f00 */
.L_x_33671:
[----:B------:R-:W-:Y:S05]  /*5d30*/  BSYNC B1 ;  /* 0x0000000000017941 */ /* 0x000fea0003800000 */
.L_x_33669:
        /* <DEDUP_REMOVED lines=16> */
.L_x_33675:
[----:B------:R-:W-:Y:S05]  /*5e40*/  BSYNC B2 ;  /* 0x0000000000027941 */ /* 0x000fea0003800000 */
.L_x_33674:
        /* <DEDUP_REMOVED lines=44> */
.L_x_33673:
[----:B------:R-:W-:Y:S05]  /*6110*/  BSYNC B1 ;  /* 0x0000000000017941 */ /* 0x000fea0003800000 */
.L_x_33672:
[----:B------:R-:W2:Y:S01]  /*6120*/  LDL R12, [R1+0x18] ;  /* 0x00001800010c7983 */ /* 0x000ea20000100800 */
        /* <DEDUP_REMOVED lines=22> */
.L_x_33677:
[----:B------:R-:W-:-:S07]  /*6290*/  IMAD.MOV.U32 R14, RZ, RZ, R184 ;  /* 0x000000ffff0e7224 */ /* 0x000fce00078e00b8 */
.L_x_33678:
[----:B------:R-:W-:Y:S05]  /*62a0*/  BSYNC B1 ;  /* 0x0000000000017941 */ /* 0x000fea0003800000 */
.L_x_33676:
        /* <DEDUP_REMOVED lines=18> */
.L_x_33682:
[----:B------:R-:W-:Y:S05]  /*63d0*/  BSYNC B2 ;  /* 0x0000000000027941 */ /* 0x000fea0003800000 */
.L_x_33681:
        /* <DEDUP_REMOVED lines=44> */
.L_x_33680:
[----:B------:R-:W-:Y:S05]  /*66a0*/  BSYNC B1 ;  /* 0x0000000000017941 */ /* 0x000fea0003800000 */
.L_x_33679:
[----:B------:R-:W2:Y:S01]  /*66b0*/  LDL R12, [R1+0x1c] ;  /* 0x00001c00010c7983 */ /* 0x000ea20000100800 */
[----:B------:R-:W-:Y:S01]  /*66c0*/  I2FP.F32.U32 R11, R14 ;  /* 0x0000000e000b7245 */ /* 0x000fe20000201000 */
[----:B------:R-:W-:Y:S01]  /*66d0*/  HADD2.F32 R10, -RZ, R15.H1_H1 ;  /* 0x3000000fff0a7230 */ /* 0x000fe20000004100 */
[----:B------:R-:W-:Y:S02]  /*66e0*/  ISETP.NE.AND P6, PT, R7, RZ, PT ;  /* 0x000000ff0700720c */ /* 0x000fe40003fc5270 */
[----:B------:R-:W-:Y:S01]  /*66f0*/  SEL R7, RZ, 0x10000, P5 ;  /* 0x00010000ff077807 */ /* 0x000fe20002800000 */
[----:B------:R-:W-:Y:S01]  /*6700*/  FFMA.FTZ R11, R11, R186, 1.1641532182693481445e-10 ;  /* 0x2f0000000b0b7423 */ /* 0x000fe200000100ba */
[----:B------:R-:W-:Y:S01]  /*6710*/  FMUL.FTZ R10, R10, R137 ;  /* 0x000000890a0a7220 */ /* 0x000fe20000410000 */
[----:B------:R-:W-:Y:S02]  /*6720*/  F2FP.F16.F32.PACK_AB R14, R26, R25 ;  /* 0x000000191a0e723e */ /* 0x000fe400000000ff */
[----:B------:R-:W-:Y:S01]  /*6730*/  F2FP.F16.F32.PACK_AB R13, R24, R23 ;  /* 0x00000017180d723e */ /* 0x000fe200000000ff */
[----:B------:R-:W-:Y:S01]  /*6740*/  FMUL.FTZ R10, R10, R187 ;  /* 0x000000bb0a0a7220 */ /* 0x000fe20000410000 */
[----:B------:R-:W-:-:S02]  /*6750*/  FSETP.GTU.FTZ.AND P5, PT, R11, R252, PT ;  /* 0x000000fc0b00720b */ /* 0x000fc40003fbc000 */
[----:B------:R-:W-:Y:S02]  /*6760*/  SEL R17, RZ, 0x1, P3 ;  /* 0x00000001ff117807 */ /* 0x000fe40001800000 */
[----:B------:R-:W-:Y:S02]  /*6770*/  FSEL R10, R10, RZ, !P5 ;  /* 0x000000ff0a0a7208 */ /* 0x000fe40006800000 */
[----:B------:R-:W-:Y:S02]  /*6780*/  SEL R16, RZ, 0x1000000, P5 ;  /* 0x01000000ff107807 */ /* 0x000fe40002800000 */
[----:B------:R-:W-:Y:S01]  /*6790*/  ISETP.NE.AND P5, PT, R8, RZ, PT ;  /* 0x000000ff0800720c */ /* 0x000fe20003fa5270 */
[----:B------:R-:W-:Y:S02]  /*67a0*/  @P0 HADD2.F32 R8, -RZ, R43.H1_H1 ;  /* 0x3000002bff080230 */ /* 0x000fe40000004100 */
[----:B--2---:R-:W-:Y:S01]  /*67b0*/  FMUL.FTZ R33, R12, R10 ;  /* 0x0000000a0c217220 */ /* 0x004fe20000410000 */
[----:B------:R-:W-:Y:S01]  /*67c0*/  F2FP.F16.F32.PACK_AB R12, R22, R21 ;  /* 0x00000015160c723e */ /* 0x000fe200000000ff */
[----:B------:R-:W-:-:S04]  /*67d0*/  IMAD.WIDE.U32 R10, R6, 0x10, R158 ;  /* 0x00000010060a7825 */ /* 0x000fc800078e009e */
[----:B------:R-:W-:Y:S01]  /*67e0*/  @P0 FADD.FTZ R33, R8, R33 ;  /* 0x0000002108210221 */ /* 0x000fe20000010000 */
[----:B------:R-:W-:-:S04]  /*67f0*/  SEL R8, RZ, 0x100, P4 ;  /* 0x00000100ff087807 */ /* 0x000fc80002000000 */
[----:B------:R-:W-:Y:S02]  /*6800*/  F2FP.F16.F32.PACK_AB R15, R33, R32 ;  /* 0x00000020210f723e */ /* 0x000fe400000000ff */
        /* <DEDUP_REMOVED lines=33> */
.L_x_33684:
[----:B------:R-:W-:-:S07]  /*6a20*/  IMAD.MOV.U32 R8, RZ, RZ, R184 ;  /* 0x000000ffff087224 */ /* 0x000fce00078e00b8 */
.L_x_33685:
[----:B------:R-:W-:Y:S05]  /*6a30*/  BSYNC B1 ;  /* 0x0000000000017941 */ /* 0x000fea0003800000 */
.L_x_33683:
        /* <DEDUP_REMOVED lines=16> */
.L_x_33689:
[----:B------:R-:W-:Y:S05]  /*6b40*/  BSYNC B2 ;  /* 0x0000000000027941 */ /* 0x000fea0003800000 */
.L_x_33688:
        /* <DEDUP_REMOVED lines=44> */
.L_x_33687:
[----:B------:R-:W-:Y:S05]  /*6e10*/  BSYNC B1 ;  /* 0x0000000000017941 */ /* 0x000fea0003800000 */
.L_x_33686:
[----:B------:R-:W-:Y:S01]  /*6e20*/  I2FP.F32.U32 R11, R8 ;  /* 0x00000008000b7245 */ /* 0x000fe20000201000 */
[----:B-----5:R-:W-:Y:S01]  /*6e30*/  HADD2.F32 R8, -RZ, R16.H0_H0 ;  /* 0x20000010ff087230 */ /* 0x020fe20000004100 */
        /* <DEDUP_REMOVED lines=9> */
[----:B------:R-:W-:Y:S01]  /*6ed0*/  @P0 HADD2.F32 R11, -RZ, R40.H0_H0 ;  /* 0x20000028ff0b0230 */ /* 0x000fe20000004100 */
        /* <DEDUP_REMOVED lines=12> */
.L_x_33691:
[----:B------:R-:W-:-:S07]  /*6fa0*/  MOV R14, R184 ;  /* 0x000000b8000e7202 */ /* 0x000fce0000000f00 */
.L_x_33692:
[----:B------:R-:W-:Y:S05]  /*6fb0*/  BSYNC B1 ;  /* 0x0000000000017941 */ /* 0x000fea0003800000 */
.L_x_33690:
        /* <DEDUP_REMOVED lines=16> */
.L_x_33696:
[----:B------:R-:W-:Y:S05]  /*70c0*/  BSYNC B2 ;  /* 0x0000000000027941 */ /* 0x000fea0003800000 */
.L_x_33695:
        /* <DEDUP_REMOVED lines=44> */
.L_x_33694:
[----:B------:R-:W-:Y:S05]  /*7390*/  BSYNC B1 ;  /* 0x0000000000017941 */ /* 0x000fea0003800000 */
.L_x_33693:
        /* <DEDUP_REMOVED lines=8> */
[----:B------:R-:W-:Y:S01]  /*7420*/  FMUL.FTZ R16, R16, R187 ;  /* 0x000000bb10107220 */ /* 0x000fe20000410000 */
[----:B------:R-:W-:-:S04]  /*7430*/  @P0 HADD2.F32 R11, -RZ, R40.H1_H1 ;  /* 0x30000028ff0b0230 */ /* 0x000fc80000004100 */
        /* <DEDUP_REMOVED lines=14> */
.L_x_33698:
[----:B------:R-:W-:-:S07]  /*7520*/  IMAD.MOV.U32 R11, RZ, RZ, R184 ;  /* 0x000000ffff0b7224 */ /* 0x000fce00078e00b8 */
.L_x_33699:
[----:B------:R-:W-:Y:S05]  /*7530*/  BSYNC B1 ;  /* 0x0000000000017941 */ /* 0x000fea0003800000 */
.L_x_33697:
        /* <DEDUP_REMOVED lines=16> */
.L_x_33703:
[----:B------:R-:W-:Y:S05]  /*7640*/  BSYNC B2 ;  /* 0x0000000000027941 */ /* 0x000fea0003800000 */
.L_x_33702:
        /* <DEDUP_REMOVED lines=44> */
.L_x_33701:
[----:B------:R-:W-:Y:S05]  /*7910*/  BSYNC B1 ;  /* 0x0000000000017941 */ /* 0x000fea0003800000 */
.L_x_33700:
        /* <DEDUP_REMOVED lines=10> */
[----:B------:R-:W-:-:S04]  /*79c0*/  @P0 HADD2.F32 R12, -RZ, R41.H0_H0 ;  /* 0x20000029ff0c0230 */ /* 0x000fc80000004100 */
        /* <DEDUP_REMOVED lines=11> */
.L_x_33705:
[----:B------:R-:W-:-:S07]  /*7a80*/  IMAD.MOV.U32 R16, RZ, RZ, R184 ;  /* 0x000000ffff107224 */ /* 0x000fce00078e00b8 */
.L_x_33706:
[----:B------:R-:W-:Y:S05]  /*7a90*/  BSYNC B1 ;  /* 0x0000000000017941 */ /* 0x000fea0003800000 */
.L_x_33704:
        /* <DEDUP_REMOVED lines=16> */
.L_x_33710:
[----:B------:R-:W-:Y:S05]  /*7ba0*/  BSYNC B2 ;  /* 0x0000000000027941 */ /* 0x000fea0003800000 */
.L_x_33709:
        /* <DEDUP_REMOVED lines=44> */
.L_x_33708:
[----:B------:R-:W-:Y:S05]  /*7e70*/  BSYNC B1 ;  /* 0x0000000000017941 */ /* 0x000fea0003800000 */
.L_x_33707:
        /* <DEDUP_REMOVED lines=22> */
.L_x_33712:
[----:B------:R-:W-:-:S07]  /*7fe0*/  IMAD.MOV.U32 R13, RZ, RZ, R184 ;  /* 0x000000ffff0d7224 */ /* 0x000fce00078e00b8 */
.L_x_33713:
[----:B------:R-:W-:Y:S05]  /*7ff0*/  BSYNC B1 ;  /* 0x0000000000017941 */ /* 0x000fea0003800000 */
.L_x_33711:
        /* <DEDUP_REMOVED lines=16> */
.L_x_33717:
[----:B------:R-:W-:Y:S05]  /*8100*/  BSYNC B2 ;  /* 0x0000000000027941 */ /* 0x000fea0003800000 */
.L_x_33716:
        /* <DEDUP_REMOVED lines=44> */
.L_x_33715:
[----:B------:R-:W-:Y:S05]  /*83d0*/  BSYNC B1 ;  /* 0x0000000000017941 */ /* 0x000fea0003800000 */
.L_x_33714:
        /* <DEDUP_REMOVED lines=22> */
.L_x_33719:
[----:B------:R-:W-:-:S07]  /*8540*/  IMAD.MOV.U32 R14, RZ, RZ, R184 ;  /* 0x000000ffff0e7224 */ /* 0x000fce00078e00b8 */
.L_x_33720:
[----:B------:R-:W-:Y:S05]  /*8550*/  BSYNC B1 ;  /* 0x0000000000017941 */ /* 0x000fea0003800000 */
.L_x_33718:
        /* <DEDUP_REMOVED lines=16> */
.L_x_33724:
[----:B------:R-:W-:Y:S05]  /*8660*/  BSYNC B2 ;  /* 0x0000000000027941 */ /* 0x000fea0003800000 */
.L_x_33723:
        /* <DEDUP_REMOVED lines=44> */
.L_x_33722:
[----:B------:R-:W-:Y:S05]  /*8930*/  BSYNC B1 ;  /* 0x0000000000017941 */ /* 0x000fea0003800000 */
.L_x_33721:
        /* <DEDUP_REMOVED lines=22> */
.L_x_33726:
[----:B------:R-:W-:-:S07]  /*8aa0*/  IMAD.MOV.U32 R15, RZ, RZ, R184 ;  /* 0x000000ffff0f7224 */ /* 0x000fce00078e00b8 */
.L_x_33727:
[----:B------:R-:W-:Y:S05]  /*8ab0*/  BSYNC B1 ;  /* 0x0000000000017941 */ /* 0x000fea0003800000 */
.L_x_33725:
        /* <DEDUP_REMOVED lines=16> */
.L_x_33731:
[----:B------:R-:W-:Y:S05]  /*8bc0*/  BSYNC B2 ;  /* 0x0000000000027941 */ /* 0x000fea0003800000 */
.L_x_33730:
        /* <DEDUP_REMOVED lines=44> */
.L_x_33729:
[----:B------:R-:W-:Y:S05]  /*8e90*/  BSYNC B1 ;  /* 0x0000000000017941 */ /* 0x000fea0003800000 */
.L_x_33728:
        /* <DEDUP_REMOVED lines=22> */
.L_x_33733:
[----:B------:R-:W-:-:S07]  /*9000*/  IMAD.MOV.U32 R18, RZ, RZ, R184 ;  /* 0x000000ffff127224 */ /* 0x000fce00078e00b8 */
.L_x_33734:
[----:B------:R-:W-:Y:S05]  /*9010*/  BSYNC B1 ;  /* 0x0000000000017941 */ /* 0x000fea0003800000 */
.L_x_33732:
        /* <DEDUP_REMOVED lines=18> */
.L_x_33738:
[----:B------:R-:W-:Y:S05]  /*9140*/  BSYNC B2 ;  /* 0x0000000000027941 */ /* 0x000fea0003800000 */
.L_x_33737:
[----:B------:R-:W-:Y:S01]  /*9150*/  LOP3.LUT R16, R16, UR7, R5, 0x96, !PT ;  /* 0x0000000710107c12 */ /* 0x000fe2000f8e9605 */
[----:B------:R-:W-:-:S04]  /*9160*/  IMAD.HI.U32 R27, R2, -0x326172a9, RZ ;  /* 0xcd9e8d57021b7827 */ /* 0x000fc800078e00ff */
[----:B------:R-:W-:Y:S01]  /*9170*/  IMAD R29, R2, -0x326172a9, RZ ;  /* 0xcd9e8d57021d7824 */ /* 0x000fe200078e02ff */
[----:B------:R-:W-:Y:S01]  /*9180*/  LOP3.LUT R27, R27, UR6, R4, 0x96, !PT ;  /* 0x000000061b1b7c12 */ /* 0x000fe2000f8e9604 */
[----:B------:R-:W-:-:S04]  /*9190*/  IMAD.WIDE.U32 R16, R16, -0x326172a9, RZ ;  /* 0xcd9e8d5710107825 */ /* 0x000fc800078e00ff */
[----:B------:R-:W-:Y:S01]  /*91a0*/  IMAD.WIDE.U32 R128, R27, -0x2daee0ad, RZ ;  /* 0xd2511f531b807825 */ /* 0x000fe200078e00ff */
[----:B------:R-:W-:Y:S01]  /*91b0*/  LOP3.LUT R29, R17, UR16, R29, 0x96, !PT ;  /* 0x00000010111d7c12 */ /* 0x000fe2000f8e961d */
[----:B------:R-:W-:Y:S02]  /*91c0*/  HFMA2.MMA R27, -RZ, RZ, 0, 0 ;  /* 0x00000000ff1b7435 */ /* 0x000fe400000001ff */
        /* <DEDUP_REMOVED lines=36> */
.L_x_33736:
[----:B------:R-:W-:Y:S05]  /*9410*/  BSYNC B1 ;  /* 0x0000000000017941 */ /* 0x000fea0003800000 */
.L_x_33735:
[----:B------:R-:W-:Y:S01]  /*9420*/  I2FP.F32.U32 R17, R18 ;  /* 0x0000001200117245 */ /* 0x000fe20000201000 */
[----:B------:R-:W-:Y:S01]  /*9430*/  HADD2.F32 R16, -RZ, R19.H1_H1 ;  /* 0x30000013ff107230 */ /* 0x000fe20000004100 */
[----:B------:R-:W-:Y:S01]  /*9440*/  SEL R20, RZ, 0x100, P4 ;  /* 0x00000100ff147807 */ /* 0x000fe20002000000 */
[----:B------:R-:W-:Y:S01]  /*9450*/  IMAD.WIDE.U32 R18, R7, 0x10, R158 ;  /* 0x0000001007127825 */ /* 0x000fe200078e009e */
[----:B------:R-:W-:-:S03]  /*9460*/  F2FP.F16.F32.PACK_AB R130, R14, R13 ;  /* 0x0000000d0e82723e */ /* 0x000fc600000000ff */
[----:B------:R-:W-:Y:S01]  /*9470*/  FFMA.FTZ R17, R17, R186, 1.1641532182693481445e-10 ;  /* 0x2f00000011117423 */ /* 0x000fe200000100ba */
[----:B------:R-:W-:Y:S01]  /*9480*/  FMUL.FTZ R16, R16, R137 ;  /* 0x0000008910107220 */ /* 0x000fe20000410000 */
[----:B------:R-:W-:Y:S02]  /*9490*/  F2FP.F16.F32.PACK_AB R129, R12, R11 ;  /* 0x0000000b0c81723e */ /* 0x000fe400000000ff */
[----:B------:R-:W-:Y:S01]  /*94a0*/  F2FP.F16.F32.PACK_AB R128, R10, R8 ;  /* 0x000000080a80723e */ /* 0x000fe200000000ff */
[----:B------:R-:W-:Y:S01]  /*94b0*/  FMUL.FTZ R16, R16, R187 ;  /* 0x000000bb10107220 */ /* 0x000fe20000410000 */
[----:B------:R-:W-:Y:S01]  /*94c0*/  FSETP.GTU.FTZ.AND P6, PT, R17, R252, PT ;  /* 0x000000fc1100720b */ /* 0x000fe20003fdc000 */
[----:B------:R-:W-:-:S03]  /*94d0*/  @P0 HADD2.F32 R17, -RZ, R43.H1_H1 ;  /* 0x3000002bff110230 */ /* 0x000fc60000004100 */
[----:B------:R-:W-:Y:S02]  /*94e0*/  FSEL R16, R16, RZ, !P6 ;  /* 0x000000ff10107208 */ /* 0x000fe40007000000 */
[----:B------:R-:W-:Y:S02]  /*94f0*/  SEL R28, RZ, 0x1000000, P6 ;  /* 0x01000000ff1c7807 */ /* 0x000fe40003000000 */
[----:B------:R-:W-:Y:S01]  /*9500*/  LOP3.LUT P6, RZ, R9, 0x2, RZ, 0xc0, !PT ;  /* 0x0000000209ff7812 */ /* 0x000fe200078cc0ff */
[----:B------:R-:W-:-:S04]  /*9510*/  FMUL.FTZ R16, R243, R16 ;  /* 0x00000010f3107220 */ /* 0x000fc80000410000 */
[----:B------:R-:W-:Y:S01]  /*9520*/  @P0 FADD.FTZ R16, R17, R16 ;  /* 0x0000001011100221 */ /* 0x000fe20000010000 */
[----:B------:R-:W-:Y:S02]  /*9530*/  SEL R17, RZ, 0x10000, P5 ;  /* 0x00010000ff117807 */ /* 0x000fe40002800000 */
[----:B------:R-:W-:Y:S02]  /*9540*/  LOP3.LUT P5, RZ, R9, 0x4, RZ, 0xc0, !PT ;  /* 0x0000000409ff7812 */ /* 0x000fe400078ac0ff */
[----:B------:R-:W-:Y:S02]  /*9550*/  F2FP.F16.F32.PACK_AB R131, R16, R15 ;  /* 0x0000000f1083723e */ /* 0x000fe400000000ff */
[----:B------:R-:W-:Y:S02]  /*9560*/  LOP3.LUT R20, R20, R28, R17, 0xfe, !PT ;  /* 0x0000001c14147212 */ /* 0x000fe400078efe11 */
[----:B------:R-:W-:Y:S01]  /*9570*/  SEL R17, RZ, 0x1, P2 ;  /* 0x00000001ff117807 */ /* 0x000fe20001000000 */
[----:B------:R0:W-:Y:S01]  /*9580*/  STG.E.128 desc[UR4][R18.64], R128 ;  /* 0x0000008012007986 */ /* 0x0001e2000c101d04 */
[----:B------:R-:W-:-:S05]  /*9590*/  SEL R28, RZ, 0x1, P1 ;  /* 0x00000001ff1c7807 */ /* 0x000fca0000800000 */
[----:B------:R-:W-:-:S04]  /*95a0*/  IMAD.WIDE.U32 R28, R28, 0x10000, RZ ;  /* 0x000100001c1c7825 */ /* 0x000fc800078e00ff */
[----:B0-----:R-:W-:Y:S01]  /*95b0*/  IMAD.WIDE.U32 R18, R17, 0x1000000, RZ ;  /* 0x0100000011127825 */ /* 0x001fe200078e00ff */
[----:B------:R-:W-:-:S04]  /*95c0*/  SEL R17, RZ, 0x1, P3 ;  /* 0x00000001ff117807 */ /* 0x000fc80001800000 */
[----:B------:R-:W-:Y:S02]  /*95d0*/  LOP3.LUT R19, R19, R20, R17, 0xfe, !PT ;  /* 0x0000001413137212 */ /* 0x000fe400078efe11 */
        /* <DEDUP_REMOVED lines=12> */
[----:B0-----:R-:W-:-:S05]  /*96a0*/  IMAD.WIDE.U32 R18, R17, 0x10, R168 ;  /* 0x0000001011127825 */ /* 0x001fca00078e00a8 */
[----:B-1----:R0:W5:Y:S01]  /*96b0*/  LDG.E.128 R128, desc[UR4][R18.64] ;  /* 0x0000000412807981 */ /* 0x002162000c1e1d00 */
        /* <DEDUP_REMOVED lines=12> */
.L_x_33740:
[----:B------:R-:W-:-:S07]  /*9780*/  MOV R20, R184 ;  /* 0x000000b800147202 */ /* 0x000fce0000000f00 */
.L_x_33741:
[----:B------:R-:W-:Y:S05]  /*9790*/  BSYNC B1 ;  /* 0x0000000000017941 */ /* 0x000fea0003800000 */
.L_x_33739:
        /* <DEDUP_REMOVED lines=16> */
.L_x_33745:
[----:B------:R-:W-:Y:S05]  /*98a0*/  BSYNC B2 ;  /* 0x0000000000027941 */ /* 0x000fea0003800000 */
.L_x_33744:
        /* <DEDUP_REMOVED lines=44> */
.L_x_33743:
[----:B------:R-:W-:Y:S05]  /*9b70*/  BSYNC B1 ;  /* 0x0000000000017941 */ /* 0x000fea0003800000 */
.L_x_33742:
[----:B------:R-:W-:Y:S01]  /*9b80*/  I2FP.F32.U32 R19, R20 ;  /* 0x0000001400137245 */ /* 0x000fe20000201000 */
[----:B-----5:R-:W-:Y:S01]  /*9b90*/  HADD2.F32 R18, -RZ, R128.H0_H0 ;  /* 0x20000080ff127230 */ /* 0x020fe20000004100 */
        /* <DEDUP_REMOVED lines=22> */
.L_x_33747:
[----:B------:R-:W-:-:S07]  /*9d00*/  MOV R19, R184 ;  /* 0x000000b800137202 */ /* 0x000fce0000000f00 */
.L_x_33748:
[----:B------:R-:W-:Y:S05]  /*9d10*/  BSYNC B1 ;  /* 0x0000000000017941 */ /* 0x000fea0003800000 */
.L_x_33746:
        /* <DEDUP_REMOVED lines=16> */
.L_x_33752:
[----:B------:R-:W-:Y:S05]  /*9e20*/  BSYNC B2 ;  /* 0x0000000000027941 */ /* 0x000fea0003800000 */
.L_x_33751:
[----:B------:R-:W-:Y:S01]  /*9e30*/  LOP3.LUT R20, R20, UR7, R5, 0x96, !PT ;  /* 0x0000000714147c12 */ /* 0x000fe2000f8e9605 */
[----:B------:R-:W-:-:S04]  /*9e40*/  IMAD.HI.U32 R135, R2, -0x326172a9, RZ ;  /* 0xcd9e8d5702877827 */ /* 0x000fc800078e00ff */
[----:B------:R-:W-:Y:S01]  /*9e50*/  IMAD R27, R2, -0x326172a9, RZ ;  /* 0xcd9e8d57021b7824 */ /* 0x000fe200078e02ff */
[----:B------:R-:W-:Y:S01]  /*9e60*/  LOP3.LUT R138, R135, UR6, R4, 0x96, !PT ;  /* 0x00000006878a7c12 */ /* 0x000fe2000f8e9604 */
[----:B------:R-:W-:-:S04]  /*9e70*/  IMAD.WIDE.U32 R28, R20, -0x326172a9, RZ ;  /* 0xcd9e8d57141c7825 */ /* 0x000fc800078e00ff */
[----:B------:R-:W-:Y:S01]  /*9e80*/  IMAD R20, R3, -0x2daee0ad, RZ ;  /* 0xd2511f5303147824 */ /* 0x000fe200078e02ff */
[----:B------:R-:W-:Y:S01]  /*9e90*/  LOP3.LUT R140, R29, UR16, R27, 0x96, !PT ;  /* 0x000000101d8c7c12 */ /* 0x000fe2000f8e961b */
[----:B------:R-:W-:Y:S01]  /*9ea0*/  IMAD.WIDE.U32 R138, R138, -0x2daee0ad, RZ ;  /* 0xd2511f538a8a7825 */ /* 0x000fe200078e00ff */
[----:B------:R-:W-:-:S03]  /*9eb0*/  HFMA2.MMA R27, -RZ, RZ, 0, 0 ;  /* 0x00000000ff1b7435 */ /* 0x000fc600000001ff */
        /* <DEDUP_REMOVED lines=35> */
.L_x_33750:
[----:B------:R-:W-:Y:S05]  /*a0f0*/  BSYNC B1 ;  /* 0x0000000000017941 */ /* 0x000fea0003800000 */
.L_x_33749:
        /* <DEDUP_REMOVED lines=24> */
.L_x_33754:
[----:B------:R-:W-:-:S07]  /*a280*/  MOV R20, R184 ;  /* 0x000000b800147202 */ /* 0x000fce0000000f00 */
.L_x_33755:
[----:B------:R-:W-:Y:S05]  /*a290*/  BSYNC B1 ;  /* 0x0000000000017941 */ /* 0x000fea0003800000 */
.L_x_33753:
        /* <DEDUP_REMOVED lines=16> */
.L_x_33759:
[----:B------:R-:W-:Y:S05]  /*a3a0*/  BSYNC B2 ;  /* 0x0000000000027941 */ /* 0x000fea0003800000 */
.L_x_33758:
        /* <DEDUP_REMOVED lines=44> */
.L_x_33757:
[----:B------:R-:W-:Y:S05]  /*a670*/  BSYNC B1 ;  /* 0x0000000000017941 */ /* 0x000fea0003800000 */
.L_x_33756:
        /* <DEDUP_REMOVED lines=22> */
.L_x_33761:
[----:B------:R-:W-:-:S07]  /*a7e0*/  MOV R27, R184 ;  /* 0x000000b8001b7202 */ /* 0x000fce0000000f00 */
.L_x_33762:
[----:B------:R-:W-:Y:S05]  /*a7f0*/  BSYNC B1 ;  /* 0x0000000000017941 */ /* 0x000fea0003800000 */
.L_x_33760:
        /* <DEDUP_REMOVED lines=16> */
.L_x_33766:
[----:B------:R-:W-:Y:S05]  /*a900*/  BSYNC B2 ;  /* 0x0000000000027941 */ /* 0x000fea0003800000 */
.L_x_33765:
        /* <DEDUP_REMOVED lines=44> */
.L_x_33764:
[----:B------:R-:W-:Y:S05]  /*abd0*/  BSYNC B1 ;  /* 0x0000000000017941 */ /* 0x000fea0003800000 */
.L_x_33763:
        /* <DEDUP_REMOVED lines=22> */
.L_x_33768:
[----:B------:R-:W-:-:S07]  /*ad40*/  MOV R30, R184 ;  /* 0x000000b8001e7202 */ /* 0x000fce0000000f00 */
.L_x_33769:
[----:B------:R-:W-:Y:S05]  /*ad50*/  BSYNC B1 ;  /* 0x0000000000017941 */ /* 0x000fea0003800000 */
.L_x_33767:
        /* <DEDUP_REMOVED lines=16> */
.L_x_33773:
[----:B------:R-:W-:Y:S05]  /*ae60*/  BSYNC B2 ;  /* 0x0000000000027941 */ /* 0x000fea0003800000 */
.L_x_33772:
        /* <DEDUP_REMOVED lines=44> */
.L_x_33771:
[----:B------:R-:W-:Y:S05]  /*b130*/  BSYNC B1 ;  /* 0x0000000000017941 */ /* 0x000fea0003800000 */
.L_x_33770:
[----:B------:R-:W-:Y:S01]  /*b140*/  I2FP.F32.U32 R28, R30 ;  /* 0x0000001e001c7245 */ /* 0x000fe20000201000 */
[----:B------:R-:W-:Y:S01]  /*b150*/  @P0 HADD2.F32 R29, -RZ, R42.H0_H0 ;  /* 0x2000002aff1d0230 */ /* 0x000fe20000004100 */
[C---:B------:R-:W-:Y:S01]  /*b160*/  ISETP.NE.AND P4, PT, R128.reuse, 0x1, PT ;  /* 0x000000018000780c */ /* 0x040fe20003f85270 */
[----:B------:R-:W-:Y:S01]  /*b170*/  BSSY B1, `(.L_x_33774) ;  /* 0x0000014000017945 */ /* 0x000fe20003800000 */
[----:B------:R-:W-:Y:S02]  /*b180*/  VIADD R34, R128, 0x1 ;  /* 0x0000000180227836 */ /* 0x000fe40000000000 */
[----:B------:R-:W-:-:S05]  /*b190*/  FFMA.FTZ R28, R28, R186, 1.1641532182693481445e-10 ;  /* 0x2f0000001c1c7423 */ /* 0x000fca00000100ba */
[----:B------:R-:W-:Y:S01]  /*b1a0*/  FSETP.GTU.FTZ.AND P3, PT, R28, R252, PT ;  /* 0x000000fc1c00720b */ /* 0x000fe20003f7c000 */
[----:B------:R-:W-:-:S05]  /*b1b0*/  HADD2.F32 R28, -RZ, R130.H0_H0 ;  /* 0x20000082ff1c7230 */ /* 0x000fca0000004100 */
        /* <DEDUP_REMOVED lines=14> */
.L_x_33775:
[----:B------:R-:W-:-:S07]  /*b2a0*/  MOV R29, R184 ;  /* 0x000000b8001d7202 */ /* 0x000fce0000000f00 */
.L_x_33776:
[----:B------:R-:W-:Y:S05]  /*b2b0*/  BSYNC B1 ;  /* 0x0000000000017941 */ /* 0x000fea0003800000 */
.L_x_33774:
        /* <DEDUP_REMOVED lines=16> */
.L_x_33780:
[----:B------:R-:W-:Y:S05]  /*b3c0*/  BSYNC B2 ;  /* 0x0000000000027941 */ /* 0x000fea0003800000 */
.L_x_33779:
        /* <DEDUP_REMOVED lines=44> */
.L_x_33778:
[----:B------:R-:W-:Y:S05]  /*b690*/  BSYNC B1 ;  /* 0x0000000000017941 */ /* 0x000fea0003800000 */
.L_x_33777:
        /* <DEDUP_REMOVED lines=22> */
.L_x_33782:
[----:B------:R-:W-:-:S07]  /*b800*/  MOV R30, R184 ;  /* 0x000000b8001e7202 */ /* 0x000fce0000000f00 */
.L_x_33783:
[----:B------:R-:W-:Y:S05]  /*b810*/  BSYNC B1 ;  /* 0x0000000000017941 */ /* 0x000fea0003800000 */
.L_x_33781:
        /* <DEDUP_REMOVED lines=16> */
.L_x_33787:
[----:B------:R-:W-:Y:S05]  /*b920*/  BSYNC B2 ;  /* 0x0000000000027941 */ /* 0x000fea0003800000 */
.L_x_33786:
        /* <DEDUP_REMOVED lines=44> */
.L_x_33785:
[----:B------:R-:W-:Y:S05]  /*bbf0*/  BSYNC B1 ;  /* 0x0000000000017941 */ /* 0x000fea0003800000 */
.L_x_33784:
        /* <DEDUP_REMOVED lines=22> */
.L_x_33789:
[----:B------:R-:W-:-:S07]  /*bd60*/  MOV R34, R184 ;  /* 0x000000b800227202 */ /* 0x000fce0000000f00 */
.L_x_33790:
[----:B------:R-:W-:Y:S05]  /*bd70*/  BSYNC B1 ;  /* 0x0000000000017941 */ /* 0x000fea0003800000 */
.L_x_33788:
        /* <DEDUP_REMOVED lines=19> */
.L_x_33794:
[----:B------:R-:W-:Y:S05]  /*beb0*/  BSYNC B2 ;  /* 0x0000000000027941 */ /* 0x000fea0003800000 */
.L_x_33793:
        /* <DEDUP_REMOVED lines=44> */
.L_x_33792:
[----:B------:R-:W-:Y:S05]  /*c180*/  BSYNC B1 ;  /* 0x0000000000017941 */ /* 0x000fea0003800000 */
.L_x_33791:
[----:B------:R-:W-:Y:S01]  /*c190*/  I2FP.F32.U32 R34, R34 ;  /* 0x0000002200227245 */ /* 0x000fe20000201000 */
[----:B------:R-:W-:Y:S01]  /*c1a0*/  HADD2.F32 R131, -RZ, R131.H1_H1 ;  /* 0x30000083ff837230 */ /* 0x000fe20000004100 */
[----:B------:R-:W-:Y:S01]  /*c1b0*/  F2FP.F16.F32.PACK_AB R130, R29, R28 ;  /* 0x0000001c1d82723e */ /* 0x000fe200000000ff */
[----:B------:R-:W-:Y:S01]  /*c1c0*/  @P0 HADD2.F32 R128, -RZ, R43.H1_H1 ;  /* 0x3000002bff800230 */ /* 0x000fe20000004100 */
[----:B------:R-:W-:Y:S01]  /*c1d0*/  F2FP.F16.F32.PACK_AB R129, R27, R20 ;  /* 0x000000141b81723e */ /* 0x000fe200000000ff */
[----:B------:R-:W-:Y:S01]  /*c1e0*/  FFMA.FTZ R34, R34, R186, 1.1641532182693481445e-10 ;  /* 0x2f00000022227423 */ /* 0x000fe200000100ba */
[----:B------:R-:W-:Y:S01]  /*c1f0*/  FMUL.FTZ R131, R131, R137 ;  /* 0x0000008983837220 */ /* 0x000fe20000410000 */
[----:B------:R-:W-:-:S04]  /*c200*/  IMAD.WIDE.U32 R138, R17, 0x10, R158 ;  /* 0x00000010118a7825 */ /* 0x000fc800078e009e */
[----:B------:R-:W-:Y:S01]  /*c210*/  FMUL.FTZ R131, R131, R187 ;  /* 0x000000bb83837220 */ /* 0x000fe20000410000 */
[----:B------:R-:W-:-:S04]  /*c220*/  FSETP.GTU.FTZ.AND P6, PT, R34, R252, PT ;  /* 0x000000fc2200720b */ /* 0x000fc80003fdc000 */
[----:B------:R-:W-:-:S05]  /*c230*/  FSEL R131, R131, RZ, !P6 ;  /* 0x000000ff83837208 */ /* 0x000fca0007000000 */
[----:B------:R-:W-:-:S04]  /*c240*/  FMUL.FTZ R34, R227, R131 ;  /* 0x00000083e3227220 */ /* 0x000fc80000410000 */
[----:B------:R-:W-:Y:S01]  /*c250*/  @P0 FADD.FTZ R34, R128, R34 ;  /* 0x0000002280220221 */ /* 0x000fe20000010000 */
[----:B------:R-:W-:-:S04]  /*c260*/  F2FP.F16.F32.PACK_AB R128, R19, R18 ;  /* 0x000000121380723e */ /* 0x000fc800000000ff */
[----:B------:R-:W-:-:S05]  /*c270*/  F2FP.F16.F32.PACK_AB R131, R34, R30 ;  /* 0x0000001e2283723e */ /* 0x000fca00000000ff */
        /* <DEDUP_REMOVED lines=39> */
.L_x_33796:
[----:B------:R-:W-:-:S07]  /*c4f0*/  MOV R136, R184 ;  /* 0x000000b800887202 */ /* 0x000fce0000000f00 */
.L_x_33797:
[----:B------:R-:W-:Y:S05]  /*c500*/  BSYNC B1 ;  /* 0x0000000000017941 */ /* 0x000fea0003800000 */
.L_x_33795:
        /* <DEDUP_REMOVED lines=16> */
.L_x_33801:
[----:B------:R-:W-:Y:S05]  /*c610*/  BSYNC B2 ;  /* 0x0000000000027941 */ /* 0x000fea0003800000 */
.L_x_33800:
        /* <DEDUP_REMOVED lines=44> */
.L_x_33799:
[----:B------:R-:W-:Y:S05]  /*c8e0*/  BSYNC B1 ;  /* 0x0000000000017941 */ /* 0x000fea0003800000 */
.L_x_33798:
[----:B------:R-:W-:Y:S01]  /*c8f0*/  I2FP.F32.U32 R136, R136 ;  /* 0x0000008800887245 */ /* 0x000fe20000201000 */
[----:B-----5:R-:W-:Y:S01]  /*c900*/  @P0 HADD2.F32 R139, -RZ, R40.H0_H0 ;  /* 0x20000028ff8b0230 */ /* 0x020fe20000004100 */
[----:B------:R-:W-:Y:S01]  /*c910*/  LOP3.LUT R9, R9, 0xfffffffb, RZ, 0xc0, !PT ;  /* 0xfffffffb09097812 */ /* 0x000fe200078ec0ff */
[----:B------:R-:W-:Y:S02]  /*c920*/  BSSY B1, `(.L_x_33802) ;  /* 0x0000016000017945 */ /* 0x000fe40003800000 */
[----:B------:R-:W-:-:S05]  /*c930*/  FFMA.FTZ R136, R136, R186, 1.1641532182693481445e-10 ;  /* 0x2f00000088887423 */ /* 0x000fca00000100ba */
[----:B------:R-:W-:Y:S01]  /*c940*/  FSETP.GTU.FTZ.AND P1, PT, R136, R252, PT ;  /* 0x000000fc8800720b */ /* 0x000fe20003f3c000 */
[----:B------:R-:W-:-:S05]  /*c950*/  HADD2.F32 R136, -RZ, R128.H0_H0 ;  /* 0x20000080ff887230 */ /* 0x000fca0000004100 */
[----:B------:R-:W-:-:S04]  /*c960*/  FMUL.FTZ R136, R136, R137 ;  /* 0x0000008988887220 */ /* 0x000fc80000410000 */
[----:B------:R-:W-:-:S03]  /*c970*/  FMUL.FTZ R136, R136, R187 ;  /* 0x000000bb88887220 */ /* 0x000fc60000410000 */
[----:B------:R-:W-:Y:S02]  /*c980*/  @P1 LOP3.LUT R9, R9, 0x4, RZ, 0xfc, !PT ;  /* 0x0000000409091812 */ /* 0x000fe400078efcff */
[----:B------:R-:W-:Y:S02]  /*c990*/  FSEL R136, R136, RZ, !P1 ;  /* 0x000000ff88887208 */ /* 0x000fe40004800000 */
[----:B------:R-:W-:-:S03]  /*c9a0*/  ISETP.NE.AND P1, PT, R138, 0x1, PT ;  /* 0x000000018a00780c */ /* 0x000fc60003f25270 */
[----:B------:R-:W-:-:S04]  /*c9b0*/  FMUL.FTZ R136, R212, R136 ;  /* 0x00000088d4887220 */ /* 0x000fc80000410000 */
[----:B------:R-:W-:Y:S01]  /*c9c0*/  @P0 FADD.FTZ R136, R139, R136 ;  /* 0x000000888b880221 */ /* 0x000fe20000010000 */
[----:B------:R-:W-:-:S05]  /*c9d0*/  IADD3 R139, R138, 0x1, RZ ;  /* 0x000000018a8b7810 */ /* 0x000fca0007ffe0ff */
        /* <DEDUP_REMOVED lines=9> */
.L_x_33803:
[----:B------:R-:W-:-:S07]  /*ca70*/  MOV R144, R184 ;  /* 0x000000b800907202 */ /* 0x000fce0000000f00 */
.L_x_33804:
[----:B------:R-:W-:Y:S05]  /*ca80*/  BSYNC B1 ;  /* 0x0000000000017941 */ /* 0x000fea0003800000 */
.L_x_33802:
        /* <DEDUP_REMOVED lines=16> */
.L_x_33808:
[----:B------:R-:W-:Y:S05]  /*cb90*/  BSYNC B2 ;  /* 0x0000000000027941 */ /* 0x000fea0003800000 */
.L_x_33807:
        /* <DEDUP_REMOVED lines=44> */
.L_x_33806:
[----:B------:R-:W-:Y:S05]  /*ce60*/  BSYNC B1 ;  /* 0x0000000000017941 */ /* 0x000fea0003800000 */
.L_x_33805:
        /* <DEDUP_REMOVED lines=24> */
.L_x_33810:
[----:B------:R-:W-:-:S07]  /*cff0*/  MOV R128, R184 ;  /* 0x000000b800807202 */ /* 0x000fce0000000f00 */
.L_x_33811:
[----:B------:R-:W-:Y:S05]  /*d000*/  BSYNC B1 ;  /* 0x0000000000017941 */ /* 0x000fea0003800000 */
.L_x_33809:
        /* <DEDUP_REMOVED lines=16> */
.L_x_33815:
[----:B------:R-:W-:Y:S05]  /*d110*/  BSYNC B2 ;  /* 0x0000000000027941 */ /* 0x000fea0003800000 */
.L_x_33814:
        /* <DEDUP_REMOVED lines=44> */
.L_x_33813:
[----:B------:R-:W-:Y:S05]  /*d3e0*/  BSYNC B1 ;  /* 0x0000000000017941 */ /* 0x000fea0003800000 */
.L_x_33812:
        /* <DEDUP_REMOVED lines=22> */
.L_x_33817:
[----:B------:R-:W-:-:S07]  /*d550*/  MOV R128, R184 ;  /* 0x000000b800807202 */ /* 0x000fce0000000f00 */
.L_x_33818:
[----:B------:R-:W-:Y:S05]  /*d560*/  BSYNC B1 ;  /* 0x0000000000017941 */ /* 0x000fea0003800000 */
.L_x_33816:
        /* <DEDUP_REMOVED lines=16> */
.L_x_33822:
[----:B------:R-:W-:Y:S05]  /*d670*/  BSYNC B2 ;  /* 0x0000000000027941 */ /* 0x000fea0003800000 */
.L_x_33821:
        /* <DEDUP_REMOVED lines=44> */
.L_x_33820:
[----:B------:R-:W-:Y:S05]  /*d940*/  BSYNC B1 ;  /* 0x0000000000017941 */ /* 0x000fea0003800000 */
.L_x_33819:
        /* <DEDUP_REMOVED lines=22> */
.L_x_33824:
[----:B------:R-:W-:-:S07]  /*dab0*/  MOV R141, R184 ;  /* 0x000000b8008d7202 */ /* 0x000fce0000000f00 */
.L_x_33825:
[----:B------:R-:W-:Y:S05]  /*dac0*/  BSYNC B1 ;  /* 0x0000000000017941 */ /* 0x000fea0003800000 */
.L_x_33823:
        /* <DEDUP_REMOVED lines=16> */
.L_x_33829:
[----:B------:R-:W-:Y:S05]  /*dbd0*/  BSYNC B2 ;  /* 0x0000000000027941 */ /* 0x000fea0003800000 */
.L_x_33828:
        /* <DEDUP_REMOVED lines=44> */
.L_x_33827:
[----:B------:R-:W-:Y:S05]  /*dea0*/  BSYNC B1 ;  /* 0x0000000000017941 */ /* 0x000fea0003800000 */
.L_x_33826:
        /* <DEDUP_REMOVED lines=22> */
.L_x_33831:
[----:B------:R-:W-:-:S07]  /*e010*/  MOV R146, R184 ;  /* 0x000000b800927202 */ /* 0x000fce0000000f00 */
.L_x_33832:
[----:B------:R-:W-:Y:S05]  /*e020*/  BSYNC B1 ;  /* 0x0000000000017941 */ /* 0x000fea0003800000 */
.L_x_33830:
        /* <DEDUP_REMOVED lines=16> */
.L_x_33836:
[----:B------:R-:W-:Y:S05]  /*e130*/  BSYNC B2 ;  /* 0x0000000000027941 */ /* 0x000fea0003800000 */
.L_x_33835:
        /* <DEDUP_REMOVED lines=44> */
.L_x_33834:
[----:B------:R-:W-:Y:S05]  /*e400*/  BSYNC B1 ;  /* 0x0000000000017941 */ /* 0x000fea0003800000 */
.L_x_33833:
        /* <DEDUP_REMOVED lines=22> */
.L_x_33838:
[----:B------:R-:W-:-:S07]  /*e570*/  MOV R130, R184 ;  /* 0x000000b800827202 */ /* 0x000fce0000000f00 */
.L_x_33839:
[----:B------:R-:W-:Y:S05]  /*e580*/  BSYNC B1 ;  /* 0x0000000000017941 */ /* 0x000fea0003800000 */
.L_x_33837:
        /* <DEDUP_REMOVED lines=16> */
.L_x_33843:
[----:B------:R-:W-:Y:S05]  /*e690*/  BSYNC B2 ;  /* 0x0000000000027941 */ /* 0x000fea0003800000 */
.L_x_33842:
        /* <DEDUP_REMOVED lines=44> */
.L_x_33841:
[----:B------:R-:W-:Y:S05]  /*e960*/  BSYNC B1 ;  /* 0x0000000000017941 */ /* 0x000fea0003800000 */
.L_x_33840:
        /* <DEDUP_REMOVED lines=22> */
.L_x_33845:
[----:B------:R-:W-:-:S07]  /*ead0*/  MOV R130, R184 ;  /* 0x000000b800827202 */ /* 0x000fce0000000f00 */
.L_x_33846:
[----:B------:R-:W-:Y:S05]  /*eae0*/  BSYNC B1 ;  /* 0x0000000000017941 */ /* 0x000fea0003800000 */
.L_x_33844:
        /* <DEDUP_REMOVED lines=19> */
.L_x_33850:
[----:B------:R-:W-:Y:S05]  /*ec20*/  BSYNC B2 ;  /* 0x0000000000027941 */ /* 0x000fea0003800000 */
.L_x_33849:
        /* <DEDUP_REMOVED lines=44> */
.L_x_33848:
[----:B------:R-:W-:Y:S05]  /*eef0*/  BSYNC B1 ;  /* 0x0000000000017941 */ /* 0x000fea0003800000 */
.L_x_33847:
[----:B------:R-:W-:Y:S01]  /*ef00*/  I2FP.F32.U32 R128, R130 ;  /* 0x0000008200807245 */ /* 0x000fe20000201000 */
[----:B------:R-:W-:Y:S01]  /*ef10*/  HADD2.F32 R131, -RZ, R131.H1_H1 ;  /* 0x30000083ff837230 */ /* 0x000fe20000004100 */
[----:B------:R-:W-:Y:S01]  /*ef20*/  F2FP.F16.F32.PACK_AB R130, R142, R141 ;  /* 0x0000008d8e82723e */ /* 0x000fe200000000ff */
[----:B------:R-:W-:Y:S01]  /*ef30*/  IMAD.WIDE.U32 R146, R135, 0x10, R158 ;  /* 0x0000001087927825 */ /* 0x000fe200078e009e */
[----:B------:R-:W-:-:S03]  /*ef40*/  F2FP.F16.F32.PACK_AB R129, R140, R139 ;  /* 0x0000008b8c81723e */ /* 0x000fc600000000ff */
        /* <DEDUP_REMOVED lines=49> */
.L_x_33852:
[----:B------:R-:W-:-:S07]  /*f260*/  IMAD.MOV.U32 R152, RZ, RZ, R184 ;  /* 0x000000ffff987224 */ /* 0x000fce00078e00b8 */
.L_x_33853:
[----:B------:R-:W-:Y:S05]  /*f270*/  BSYNC B1 ;  /* 0x0000000000017941 */ /* 0x000fea0003800000 */
.L_x_33851:
        /* <DEDUP_REMOVED lines=16> */
.L_x_33857:
[----:B------:R-:W-:Y:S05]  /*f380*/  BSYNC B2 ;  /* 0x0000000000027941 */ /* 0x000fea0003800000 */
.L_x_33856:
        /* <DEDUP_REMOVED lines=44> */
.L_x_33855:
[----:B------:R-:W-:Y:S05]  /*f650*/  BSYNC B1 ;  /* 0x0000000000017941 */ /* 0x000fea0003800000 */
.L_x_33854:
[----:B------:R-:W-:Y:S01]  /*f660*/  I2FP.F32.U32 R146, R152 ;  /* 0x0000009800927245 */ /* 0x000fe20000201000 */
[----:B-----5:R-:W-:Y:S01]  /*f670*/  @P0 HADD2.F32 R147, -RZ, R40.H0_H0 ;  /* 0x20000028ff930230 */ /* 0x020fe20000004100 */
[----:B------:R-:W-:Y:S01]  /*f680*/  LOP3.LUT R9, R9, 0xfffffffb, RZ, 0xc0, !PT ;  /* 0xfffffffb09097812 */ /* 0x000fe200078ec0ff */
[----:B------:R-:W-:Y:S01]  /*f690*/  BSSY B1, `(.L_x_33858) ;  /* 0x0000016000017945 */ /* 0x000fe20003800000 */
[----:B------:R-:W-:Y:S01]  /*f6a0*/  IADD3 R148, R149, 0x1, RZ ;  /* 0x0000000195947810 */ /* 0x000fe20007ffe0ff */
        /* <DEDUP_REMOVED lines=19> */
.L_x_33859:
[----:B------:R-:W-:-:S07]  /*f7e0*/  IMAD.MOV.U32 R147, RZ, RZ, R184 ;  /* 0x000000ffff937224 */ /* 0x000fce00078e00b8 */
.L_x_33860:
[----:B------:R-:W-:Y:S05]  /*f7f0*/  BSYNC B1 ;  /* 0x0000000000017941 */ /* 0x000fea0003800000 */
.L_x_33858:
        /* <DEDUP_REMOVED lines=16> */
.L_x_33864:
[----:B------:R-:W-:Y:S05]  /*f900*/  BSYNC B2 ;  /* 0x0000000000027941 */ /* 0x000fea0003800000 */
.L_x_33863:
        /* <DEDUP_REMOVED lines=44> */
.L_x_33862:
[----:B------:R-:W-:Y:S05]  /*fbd0*/  BSYNC B1 ;  /* 0x0000000000017941 */ /* 0x000fea0003800000 */
.L_x_33861:
        /* <DEDUP_REMOVED lines=24> */
.L_x_33866:
[----:B------:R-:W-:-:S07]  /*fd60*/  IMAD.MOV.U32 R128, RZ, RZ, R184 ;  /* 0x000000ffff807224 */ /* 0x000fce00078e00b8 */
.L_x_33867:
[----:B------:R-:W-:Y:S05]  /*fd70*/  BSYNC B1 ;  /* 0x0000000000017941 */ /* 0x000fea0003800000 */
.L_x_33865:
        /* <DEDUP_REMOVED lines=16> */
.L_x_33871:
[----:B------:R-:W-:Y:S05]  /*fe80*/  BSYNC B2 ;  /* 0x0000000000027941 */ /* 0x000fea0003800000 */
.L_x_33870:
        /* <DEDUP_REMOVED lines=44> */
.L_x_33869:
[----:B------:R-:W-:Y:S05]  /*10150*/  BSYNC B1 ;  /* 0x0000000000017941 */ /* 0x000fea0003800000 */
.L_x_33868:
        /* <DEDUP_REMOVED lines=22> */
.L_x_33873:
[----:B------:R-:W-:-:S07]  /*102c0*/  IMAD.MOV.U32 R128, RZ, RZ, R184 ;  /* 0x000000ffff807224 */ /* 0x000fce00078e00b8 */
.L_x_33874:
[----:B------:R-:W-:Y:S05]  /*102d0*/  BSYNC B1 ;  /* 0x0000000000017941 */ /* 0x000fea0003800000 */
.L_x_33872:
        /* <DEDUP_REMOVED lines=16> */
.L_x_33878:
[----:B------:R-:W-:Y:S05]  /*103e0*/  BSYNC B2 ;  /* 0x0000000000027941 */ /* 0x000fea0003800000 */
.L_x_33877:
        /* <DEDUP_REMOVED lines=44> */
.L_x_33876:
[----:B------:R-:W-:Y:S05]  /*106b0*/  BSYNC B1 ;  /* 0x0000000000017941 */ /* 0x000fea0003800000 */
.L_x_33875:
        /* <DEDUP_REMOVED lines=22> */
.L_x_33880:
[----:B------:R-:W-:-:S07]  /*10820*/  IMAD.MOV.U32 R154, RZ, RZ, R184 ;  /* 0x000000ffff9a7224 */ /* 0x000fce00078e00b8 */
.L_x_33881:
[----:B------:R-:W-:Y:S05]  /*10830*/  BSYNC B1 ;  /* 0x0000000000017941 */ /* 0x000fea0003800000 */
.L_x_33879:
        /* <DEDUP_REMOVED lines=16> */
.L_x_33885:
[----:B------:R-:W-:Y:S05]  /*10940*/  BSYNC B2 ;  /* 0x0000000000027941 */ /* 0x000fea0003800000 */
.L_x_33884:
        /* <DEDUP_REMOVED lines=44> */
.L_x_33883:
[----:B------:R-:W-:Y:S05]  /*10c10*/  BSYNC B1 ;  /* 0x0000000000017941 */ /* 0x000fea0003800000 */
.L_x_33882:
        /* <DEDUP_REMOVED lines=22> */
.L_x_33887:
[----:B------:R-:W-:-:S07]  /*10d80*/  IMAD.MOV.U32 R151, RZ, RZ, R184 ;  /* 0x000000ffff977224 */ /* 0x000fce00078e00b8 */
.L_x_33888:
[----:B------:R-:W-:Y:S05]  /*10d90*/  BSYNC B1 ;  /* 0x0000000000017941 */ /* 0x000fea0003800000 */
.L_x_33886:
        /* <DEDUP_REMOVED lines=16> */
.L_x_33892:
[----:B------:R-:W-:Y:S05]  /*10ea0*/  BSYNC B2 ;  /* 0x0000000000027941 */ /* 0x000fea0003800000 */
.L_x_33891:
        /* <DEDUP_REMOVED lines=44> */
.L_x_33890:
[----:B------:R-:W-:Y:S05]  /*11170*/  BSYNC B1 ;  /* 0x0000000000017941 */ /* 0x000fea0003800000 */
.L_x_33889:
        /* <DEDUP_REMOVED lines=22> */
.L_x_33894:
[----:B------:R-:W-:-:S07]  /*112e0*/  IMAD.MOV.U32 R130, RZ, RZ, R184 ;  /* 0x000000ffff827224 */ /* 0x000fce00078e00b8 */
.L_x_33895:
[----:B------:R-:W-:Y:S05]  /*112f0*/  BSYNC B1 ;  /* 0x0000000000017941 */ /* 0x000fea0003800000 */
.L_x_33893:
        /* <DEDUP_REMOVED lines=16> */
.L_x_33899:
[----:B------:R-:W-:Y:S05]  /*11400*/  BSYNC B2 ;  /* 0x0000000000027941 */ /* 0x000fea0003800000 */
.L_x_33898:
        /* <DEDUP_REMOVED lines=44> */
.L_x_33897:
[----:B------:R-:W-:Y:S05]  /*116d0*/  BSYNC B1 ;  /* 0x0000000000017941 */ /* 0x000fea0003800000 */
.L_x_33896:
        /* <DEDUP_REMOVED lines=22> */
.L_x_33901:
[----:B------:R-:W-:-:S07]  /*11840*/  IMAD.MOV.U32 R130, RZ, RZ, R184 ;  /* 0x000000ffff827224 */ /* 0x000fce00078e00b8 */
.L_x_33902:
[----:B------:R-:W-:Y:S05]  /*11850*/  BSYNC B1 ;  /* 0x0000000000017941 */ /* 0x000fea0003800000 */
.L_x_33900:
        /* <DEDUP_REMOVED lines=19> */
.L_x_33906:
[----:B------:R-:W-:Y:S05]  /*11990*/  BSYNC B2 ;  /* 0x0000000000027941 */ /* 0x000fea0003800000 */
.L_x_33905:
        /* <DEDUP_REMOVED lines=44> */
.L_x_33904:
[----:B------:R-:W-:Y:S05]  /*11c60*/  BSYNC B1 ;  /* 0x0000000000017941 */ /* 0x000fea0003800000 */
.L_x_33903:
        /* <DEDUP_REMOVED lines=37> */
[----:B-1----:R-:W-:-:S05]  /*11ec0*/  IADD3 R154, R31, 0xc0, RZ ;  /* 0x000000c01f9a7810 */ /* 0x002fca0007ffe0ff */
[----:B0-----:R-:W-:-:S05]  /*11ed0*/  @P0 IMAD.WIDE.U32 R128, R154, 0x10, R128 ;  /* 0x000000109a800825 */ /* 0x001fca00078e0080 */
        /* <DEDUP_REMOVED lines=15> */
.L_x_33908:
[----:B------:R-:W-:-:S07]  /*11fd0*/  MOV R155, R184 ;  /* 0x000000b8009b7202 */ /* 0x000fce0000000f00 */
.L_x_33909:
[----:B------:R-:W-:Y:S05]  /*11fe0*/  BSYNC B1 ;  /* 0x0000000000017941 */ /* 0x000fea0003800000 */
.L_x_33907:
        /* <DEDUP_REMOVED lines=16> */
.L_x_33913:
[----:B------:R-:W-:Y:S05]  /*120f0*/  BSYNC B2 ;  /* 0x0000000000027941 */ /* 0x000fea0003800000 */
.L_x_33912:
        /* <DEDUP_REMOVED lines=44> */
.L_x_33911:
[----:B------:R-:W-:Y:S05]  /*123c0*/  BSYNC B1 ;  /* 0x0000000000017941 */ /* 0x000fea0003800000 */
.L_x_33910:
[----:B------:R-:W-:Y:S01]  /*123d0*/  I2FP.F32.U32 R155, R155 ;  /* 0x0000009b009b7245 */ /* 0x000fe20000201000 */
[----:B-----5:R-:W-:Y:S01]  /*123e0*/  @P0 HADD2.F32 R156, -RZ, R40.H0_H0 ;  /* 0x20000028ff9c0230 */ /* 0x020fe20000004100 */
[----:B------:R-:W-:Y:S01]  /*123f0*/  LOP3.LUT R9, R9, 0xfffffffb, RZ, 0xc0, !PT ;  /* 0xfffffffb09097812 */ /* 0x000fe200078ec0ff */
[----:B------:R-:W-:Y:S01]  /*12400*/  BSSY B1, `(.L_x_33914) ;  /* 0x0000016000017945 */ /* 0x000fe20003800000 */
[----:B------:R-:W-:Y:S02]  /*12410*/  VIADD R157, R158, 0x1 ;  /* 0x000000019e9d7836 */ /* 0x000fe40000000000 */
        /* <DEDUP_REMOVED lines=19> */
.L_x_33915:
[----:B------:R-:W-:-:S07]  /*12550*/  MOV R162, R184 ;  /* 0x000000b800a27202 */ /* 0x000fce0000000f00 */
.L_x_33916:
[----:B------:R-:W-:Y:S05]  /*12560*/  BSYNC B1 ;  /* 0x0000000000017941 */ /* 0x000fea0003800000 */
.L_x_33914:
        /* <DEDUP_REMOVED lines=16> */
.L_x_33920:
[----:B------:R-:W-:Y:S05]  /*12670*/  BSYNC B2 ;  /* 0x0000000000027941 */ /* 0x000fea0003800000 */
.L_x_33919:
        /* <DEDUP_REMOVED lines=44> */
.L_x_33918:
[----:B------:R-:W-:Y:S05]  /*12940*/  BSYNC B1 ;  /* 0x0000000000017941 */ /* 0x000fea0003800000 */
.L_x_33917:
        /* <DEDUP_REMOVED lines=24> */
.L_x_33922:
[----:B------:R-:W-:-:S07]  /*12ad0*/  MOV R128, R184 ;  /* 0x000000b800807202 */ /* 0x000fce0000000f00 */
.L_x_33923:
[----:B------:R-:W-:Y:S05]  /*12ae0*/  BSYNC B1 ;  /* 0x0000000000017941 */ /* 0x000fea0003800000 */
.L_x_33921:
        /* <DEDUP_REMOVED lines=16> */
.L_x_33927:
[----:B------:R-:W-:Y:S05]  /*12bf0*/  BSYNC B2 ;  /* 0x0000000000027941 */ /* 0x000fea0003800000 */
.L_x_33926:
        /* <DEDUP_REMOVED lines=44> */
.L_x_33925:
[----:B------:R-:W-:Y:S05]  /*12ec0*/  BSYNC B1 ;  /* 0x0000000000017941 */ /* 0x000fea0003800000 */
.L_x_33924:
        /* <DEDUP_REMOVED lines=22> */
.L_x_33929:
[----:B------:R-:W-:-:S07]  /*13030*/  MOV R128, R184 ;  /* 0x000000b800807202 */ /* 0x000fce0000000f00 */
.L_x_33930:
[----:B------:R-:W-:Y:S05]  /*13040*/  BSYNC B1 ;  /* 0x0000000000017941 */ /* 0x000fea0003800000 */
.L_x_33928:
        /* <DEDUP_REMOVED lines=16> */
.L_x_33934:
[----:B------:R-:W-:Y:S05]  /*13150*/  BSYNC B2 ;  /* 0x0000000000027941 */ /* 0x000fea0003800000 */
.L_x_33933:
        /* <DEDUP_REMOVED lines=44> */
.L_x_33932:
[----:B------:R-:W-:Y:S05]  /*13420*/  BSYNC B1 ;  /* 0x0000000000017941 */ /* 0x000fea0003800000 */
.L_x_33931:
        /* <DEDUP_REMOVED lines=22> */
.L_x_33936:
[----:B------:R-:W-:-:S07]  /*13590*/  MOV R159, R184 ;  /* 0x000000b8009f7202 */ /* 0x000fce0000000f00 */
.L_x_33937:
[----:B------:R-:W-:Y:S05]  /*135a0*/  BSYNC B1 ;  /* 0x0000000000017941 */ /* 0x000fea0003800000 */
.L_x_33935:
        /* <DEDUP_REMOVED lines=16> */
.L_x_33941:
[----:B------:R-:W-:Y:S05]  /*136b0*/  BSYNC B2 ;  /* 0x0000000000027941 */ /* 0x000fea0003800000 */
.L_x_33940:
        /* <DEDUP_REMOVED lines=44> */
.L_x_33939:
[----:B------:R-:W-:Y:S05]  /*13980*/  BSYNC B1 ;  /* 0x0000000000017941 */ /* 0x000fea0003800000 */
.L_x_33938:
        /* <DEDUP_REMOVED lines=22> */
.L_x_33943:
[----:B------:R-:W-:-:S07]  /*13af0*/  MOV R164, R184 ;  /* 0x000000b800a47202 */ /* 0x000fce0000000f00 */
.L_x_33944:
[----:B------:R-:W-:Y:S05]  /*13b00*/  BSYNC B1 ;  /* 0x0000000000017941 */ /* 0x000fea0003800000 */
.L_x_33942:
        /* <DEDUP_REMOVED lines=16> */
.L_x_33948:
[----:B------:R-:W-:Y:S05]  /*13c10*/  BSYNC B2 ;  /* 0x0000000000027941 */ /* 0x000fea0003800000 */
.L_x_33947:
        /* <DEDUP_REMOVED lines=44> */
.L_x_33946:
[----:B------:R-:W-:Y:S05]  /*13ee0*/  BSYNC B1 ;  /* 0x0000000000017941 */ /* 0x000fea0003800000 */
.L_x_33945:
        /* <DEDUP_REMOVED lines=22> */
.L_x_33950:
[----:B------:R-:W-:-:S07]  /*14050*/  MOV R130, R184 ;  /* 0x000000b800827202 */ /* 0x000fce0000000f00 */
.L_x_33951:
[----:B------:R-:W-:Y:S05]  /*14060*/  BSYNC B1 ;  /* 0x0000000000017941 */ /* 0x000fea0003800000 */
.L_x_33949:
        /* <DEDUP_REMOVED lines=16> */
.L_x_33955:
[----:B------:R-:W-:Y:S05]  /*14170*/  BSYNC B2 ;  /* 0x0000000000027941 */ /* 0x000fea0003800000 */
.L_x_33954:
        /* <DEDUP_REMOVED lines=44> */
.L_x_33953:
[----:B------:R-:W-:Y:S05]  /*14440*/  BSYNC B1 ;  /* 0x0000000000017941 */ /* 0x000fea0003800000 */
.L_x_33952:
        /* <DEDUP_REMOVED lines=22> */
.L_x_33957:
[----:B------:R-:W-:-:S07]  /*145b0*/  MOV R130, R184 ;  /* 0x000000b800827202 */ /* 0x000fce0000000f00 */
.L_x_33958:
[----:B------:R-:W-:Y:S05]  /*145c0*/  BSYNC B1 ;  /* 0x0000000000017941 */ /* 0x000fea0003800000 */
.L_x_33956:
        /* <DEDUP_REMOVED lines=19> */
.L_x_33962:
[----:B------:R-:W-:Y:S05]  /*14700*/  BSYNC B2 ;  /* 0x0000000000027941 */ /* 0x000fea0003800000 */
.L_x_33961:
        /* <DEDUP_REMOVED lines=44> */
.L_x_33960:
[----:B------:R-:W-:Y:S05]  /*149d0*/  BSYNC B1 ;  /* 0x0000000000017941 */ /* 0x000fea0003800000 */
.L_x_33959:
[----:B------:R-:W-:Y:S01]  /*149e0*/  I2FP.F32.U32 R128, R130 ;  /* 0x0000008200807245 */ /* 0x000fe20000201000 */
[----:B------:R-:W-:Y:S01]  /*149f0*/  HADD2.F32 R131, -RZ, R131.H1_H1 ;  /* 0x30000083ff837230 */ /* 0x000fe20000004100 */
[----:B------:R-:W0:Y:S01]  /*14a00*/  LDC.64 R164, c[0x0][0x238] ;  /* 0x00008e00ffa47b82 */ /* 0x000e220000000a00 */
[----:B------:R-:W-:Y:S02]  /*14a10*/  F2FP.F16.F32.PACK_AB R130, R160, R159 ;  /* 0x0000009fa082723e */ /* 0x000fe400000000ff */
[----:B------:R-:W-:Y:S01]  /*14a20*/  FFMA.FTZ R128, R128, R186, 1.1641532182693481445e-10 ;  /* 0x2f00000080807423 */ /* 0x000fe200000100ba */
[----:B------:R-:W-:Y:S01]  /*14a30*/  FMUL.FTZ R131, R131, R137 ;  /* 0x0000008983837220 */ /* 0x000fe20000410000 */
[----:B------:R-:W-:-:S03]  /*14a40*/  F2FP.F16.F32.PACK_AB R129, R158, R157 ;  /* 0x0000009d9e81723e */ /* 0x000fc600000000ff */
[----:B------:R-:W-:Y:S01]  /*14a50*/  FMUL.FTZ R131, R131, R187 ;  /* 0x000000bb83837220 */ /* 0x000fe20000410000 */
[----:B------:R-:W-:Y:S01]  /*14a60*/  FSETP.GTU.FTZ.AND P6, PT, R128, R252, PT ;  /* 0x000000fc8000720b */ /* 0x000fe20003fdc000 */
[----:B------:R-:W-:-:S03]  /*14a70*/  @P0 HADD2.F32 R128, -RZ, R43.H1_H1 ;  /* 0x3000002bff800230 */ /* 0x000fc60000004100 */
[----:B------:R-:W-:-:S05]  /*14a80*/  FSEL R131, R131, RZ, !P6 ;  /* 0x000000ff83837208 */ /* 0x000fca0007000000 */
[----:B------:R-:W-:-:S04]  /*14a90*/  FMUL.FTZ R162, R55, R131 ;  /* 0x0000008337a27220 */ /* 0x000fc80000410000 */
[----:B------:R-:W-:Y:S01]  /*14aa0*/  @P0 FADD.FTZ R162, R128, R162 ;  /* 0x000000a280a20221 */ /* 0x000fe20000010000 */
[----:B------:R-:W-:Y:S01]  /*14ab0*/  F2FP.F16.F32.PACK_AB R128, R156, R155 ;  /* 0x0000009b9c80723e */ /* 0x000fe200000000ff */
[----:B0-----:R-:W-:-:S03]  /*14ac0*/  IMAD.WIDE.U32 R164, R154, 0x10, R164 ;  /* 0x000000109aa47825 */ /* 0x001fc600078e00a4 */
        /* <DEDUP_REMOVED lines=40> */
.L_x_33964:
[----:B------:R-:W-:-:S07]  /*14d50*/  MOV R170, R184 ;  /* 0x000000b800aa7202 */ /* 0x000fce0000000f00 */
.L_x_33965:
[----:B------:R-:W-:Y:S05]  /*14d60*/  BSYNC B1 ;  /* 0x0000000000017941 */ /* 0x000fea0003800000 */
.L_x_33963:
        /* <DEDUP_REMOVED lines=16> */
.L_x_33969:
[----:B------:R-:W-:Y:S05]  /*14e70*/  BSYNC B2 ;  /* 0x0000000000027941 */ /* 0x000fea0003800000 */
.L_x_33968:
        /* <DEDUP_REMOVED lines=39> */
[----:B------:R-:W-:Y:S02]  /*150f0*/  LOP3.LUT R172, R165, UR33, R168, 0x96, !PT ;  /* 0x00000021a5ac7c12 */ /* 0x000fe4000f8e96a8 */
[----:B------:R-:W-:Y:S01]  /*15100*/  MOV R174, R164 ;  /* 0x000000a400ae7202 */ /* 0x000fe20000000f00 */
[----:B------:R-:W-:-:S05]  /*15110*/  IMAD.WIDE.U32 R164, R169, -0x326172a9, RZ ;  /* 0xcd9e8d57a9a47825 */ /* 0x000fca00078e00ff */
[----:B------:R-:W-:Y:S02]  /*15120*/  LOP3.LUT R173, R165, UR32, R166, 0x96, !PT ;  /* 0x00000020a5ad7c12 */ /* 0x000fe4000f8e96a6 */
[----:B------:R-:W-:-:S07]  /*15130*/  MOV R184, R164 ;  /* 0x000000a400b87202 */ /* 0x000fce0000000f00 */
.L_x_33967:
[----:B------:R-:W-:Y:S05]  /*15140*/  BSYNC B1 ;  /* 0x0000000000017941 */ /* 0x000fea0003800000 */
.L_x_33966:
        /* <DEDUP_REMOVED lines=24> */
.L_x_33971:
[----:B------:R-:W-:-:S07]  /*152d0*/  MOV R165, R184 ;  /* 0x000000b800a57202 */ /* 0x000fce0000000f00 */
.L_x_33972:
[----:B------:R-:W-:Y:S05]  /*152e0*/  BSYNC B1 ;  /* 0x0000000000017941 */ /* 0x000fea0003800000 */
.L_x_33970:
        /* <DEDUP_REMOVED lines=16> */
.L_x_33976:
[----:B------:R-:W-:Y:S05]  /*153f0*/  BSYNC B2 ;  /* 0x0000000000027941 */ /* 0x000fea0003800000 */
.L_x_33975:
        /* <DEDUP_REMOVED lines=44> */
.L_x_33974:
[----:B------:R-:W-:Y:S05]  /*156c0*/  BSYNC B1 ;  /* 0x0000000000017941 */ /* 0x000fea0003800000 */
.L_x_33973:
        /* <DEDUP_REMOVED lines=24> */
.L_x_33978:
[----:B------:R-:W-:-:S07]  /*15850*/  MOV R128, R184 ;  /* 0x000000b800807202 */ /* 0x000fce0000000f00 */
.L_x_33979:
[----:B------:R-:W-:Y:S05]  /*15860*/  BSYNC B1 ;  /* 0x0000000000017941 */ /* 0x000fea0003800000 */
.L_x_33977:
        /* <DEDUP_REMOVED lines=16> */
.L_x_33983:
[----:B------:R-:W-:Y:S05]  /*15970*/  BSYNC B2 ;  /* 0x0000000000027941 */ /* 0x000fea0003800000 */
.L_x_33982:
        /* <DEDUP_REMOVED lines=44> */
.L_x_33981:
[----:B------:R-:W-:Y:S05]  /*15c40*/  BSYNC B1 ;  /* 0x0000000000017941 */ /* 0x000fea0003800000 */
.L_x_33980:
        /* <DEDUP_REMOVED lines=22> */
.L_x_33985:
[----:B------:R-:W-:-:S07]  /*15db0*/  MOV R128, R184 ;  /* 0x000000b800807202 */ /* 0x000fce0000000f00 */
.L_x_33986:
[----:B------:R-:W-:Y:S05]  /*15dc0*/  BSYNC B1 ;  /* 0x0000000000017941 */ /* 0x000fea0003800000 */
.L_x_33984:
        /* <DEDUP_REMOVED lines=16> */
.L_x_33990:
[----:B------:R-:W-:Y:S05]  /*15ed0*/  BSYNC B2 ;  /* 0x0000000000027941 */ /* 0x000fea0003800000 */
.L_x_33989:
        /* <DEDUP_REMOVED lines=44> */
.L_x_33988:
[----:B------:R-:W-:Y:S05]  /*161a0*/  BSYNC B1 ;  /* 0x0000000000017941 */ /* 0x000fea0003800000 */
.L_x_33987:
        /* <DEDUP_REMOVED lines=22> */
.L_x_33992:
[----:B------:R-:W-:-:S07]  /*16310*/  MOV R175, R184 ;  /* 0x000000b800af7202 */ /* 0x000fce0000000f00 */
.L_x_33993:
[----:B------:R-:W-:Y:S05]  /*16320*/  BSYNC B1 ;  /* 0x0000000000017941 */ /* 0x000fea0003800000 */
.L_x_33991:
        /* <DEDUP_REMOVED lines=16> */
.L_x_33997:
[----:B------:R-:W-:Y:S05]  /*16430*/  BSYNC B2 ;  /* 0x0000000000027941 */ /* 0x000fea0003800000 */
.L_x_33996:
        /* <DEDUP_REMOVED lines=44> */
.L_x_33995:
[----:B------:R-:W-:Y:S05]  /*16700*/  BSYNC B1 ;  /* 0x0000000000017941 */ /* 0x000fea0003800000 */
.L_x_33994:
        /* <DEDUP_REMOVED lines=22> */
.L_x_33999:
[----:B------:R-:W-:-:S07]  /*16870*/  MOV R169, R184 ;  /* 0x000000b800a97202 */ /* 0x000fce0000000f00 */
.L_x_34000:
[----:B------:R-:W-:Y:S05]  /*16880*/  BSYNC B1 ;  /* 0x0000000000017941 */ /* 0x000fea0003800000 */
.L_x_33998:
        /* <DEDUP_REMOVED lines=16> */
.L_x_34004:
[----:B------:R-:W-:Y:S05]  /*16990*/  BSYNC B2 ;  /* 0x0000000000027941 */ /* 0x000fea0003800000 */
.L_x_34003:
        /* <DEDUP_REMOVED lines=38> */
[----:B------:R-:W-:Y:S01]  /*16c00*/  IMAD.MOV.U32 R129, RZ, RZ, RZ ;  /* 0x000000ffff817224 */ /* 0x000fe200078e00ff */
[----:B------:R-:W-:Y:S02]  /*16c10*/  LOP3.LUT R172, R171, UR33, R172, 0x96, !PT ;  /* 0x00000021abac7c12 */ /* 0x000fe4000f8e96ac */
[----:B------:R-:W-:Y:S01]  /*16c20*/  MOV R174, R170 ;  /* 0x000000aa00ae7202 */ /* 0x000fe20000000f00 */
[----:B------:R-:W-:-:S05]  /*16c30*/  IMAD.WIDE.U32 R170, R173, -0x326172a9, RZ ;  /* 0xcd9e8d57adaa7825 */ /* 0x000fca00078e00ff */
[----:B------:R-:W-:Y:S02]  /*16c40*/  LOP3.LUT R173, R171, UR32, R128, 0x96, !PT ;  /* 0x00000020abad7c12 */ /* 0x000fe4000f8e9680 */
[----:B------:R-:W-:-:S07]  /*16c50*/  MOV R184, R170 ;  /* 0x000000aa00b87202 */ /* 0x000fce0000000f00 */
.L_x_34002:
[----:B------:R-:W-:Y:S05]  /*16c60*/  BSYNC B1 ;  /* 0x0000000000017941 */ /* 0x000fea0003800000 */
.L_x_34001:
        /* <DEDUP_REMOVED lines=22> */
.L_x_34006:
[----:B------:R-:W-:-:S07]  /*16dd0*/  MOV R130, R184 ;  /* 0x000000b800827202 */ /* 0x000fce0000000f00 */
.L_x_34007:
[----:B------:R-:W-:Y:S05]  /*16de0*/  BSYNC B1 ;  /* 0x0000000000017941 */ /* 0x000fea0003800000 */
.L_x_34005:
        /* <DEDUP_REMOVED lines=16> */
.L_x_34011:
[----:B------:R-:W-:Y:S05]  /*16ef0*/  BSYNC B2 ;  /* 0x0000000000027941 */ /* 0x000fea0003800000 */
.L_x_34010:
        /* <DEDUP_REMOVED lines=44> */
.L_x_34009:
[----:B------:R-:W-:Y:S05]  /*171c0*/  BSYNC B1 ;  /* 0x0000000000017941 */ /* 0x000fea0003800000 */
.L_x_34008:
        /* <DEDUP_REMOVED lines=22> */
.L_x_34013:
[----:B------:R-:W-:-:S07]  /*17330*/  MOV R130, R184 ;  /* 0x000000b800827202 */ /* 0x000fce0000000f00 */
.L_x_34014:
[----:B------:R-:W-:Y:S05]  /*17340*/  BSYNC B1 ;  /* 0x0000000000017941 */ /* 0x000fea0003800000 */
.L_x_34012:
        /* <DEDUP_REMOVED lines=19> */
.L_x_34018:
[----:B------:R-:W-:Y:S05]  /*17480*/  BSYNC B2 ;  /* 0x0000000000027941 */ /* 0x000fea0003800000 */
.L_x_34017:
        /* <DEDUP_REMOVED lines=44> */
.L_x_34016:
[----:B------:R-:W-:Y:S05]  /*17750*/  BSYNC B1 ;  /* 0x0000000000017941 */ /* 0x000fea0003800000 */
.L_x_34015:
[----:B------:R-:W-:Y:S01]  /*17760*/  I2FP.F32.U32 R128, R130 ;  /* 0x0000008200807245 */ /* 0x000fe20000201000 */
[----:B------:R-:W-:Y:S01]  /*17770*/  HADD2.F32 R131, -RZ, R131.H1_H1 ;  /* 0x30000083ff837230 */ /* 0x000fe20000004100 */
[----:B------:R-:W0:Y:S01]  /*17780*/  LDC.64 R170, c[0x0][0x238] ;  /* 0x00008e00ffaa7b82 */ /* 0x000e220000000a00 */
[----:B------:R-:W-:Y:S01]  /*17790*/  F2FP.F16.F32.PACK_AB R130, R169, R168 ;  /* 0x000000a8a982723e */ /* 0x000fe200000000ff */
[----:B------:R-:W-:Y:S01]  /*177a0*/  UMOV UR8, 0xffffffff ;  /* 0xffffffff00087882 */ /* 0x000fe20000000000 */
[----:B------:R-:W-:Y:S01]  /*177b0*/  FFMA.FTZ R128, R128, R186, 1.1641532182693481445e-10 ;  /* 0x2f00000080807423 */ /* 0x000fe200000100ba */
[----:B------:R-:W-:Y:S01]  /*177c0*/  FMUL.FTZ R131, R131, R137 ;  /* 0x0000008983837220 */ /* 0x000fe20000410000 */
[----:B------:R-:W-:-:S03]  /*177d0*/  F2FP.F16.F32.PACK_AB R129, R167, R166 ;  /* 0x000000a6a781723e */ /* 0x000fc600000000ff */
[----:B------:R-:W-:Y:S01]  /*177e0*/  FMUL.FTZ R131, R131, R187 ;  /* 0x000000bb83837220 */ /* 0x000fe20000410000 */
[----:B------:R-:W-:Y:S01]  /*177f0*/  FSETP.GTU.FTZ.AND P6, PT, R128, R252, PT ;  /* 0x000000fc8000720b */ /* 0x000fe20003fdc000 */
[----:B------:R-:W-:Y:S01]  /*17800*/  @P0 HADD2.F32 R128, -RZ, R43.H1_H1 ;  /* 0x3000002bff800230 */ /* 0x000fe20000004100 */
[----:B------:R-:W1:Y:S02]  /*17810*/  LDC.64 R186, c[0x0][0x240] ;  /* 0x00009000ffba7b82 */ /* 0x000e640000000a00 */
[----:B------:R-:W-:-:S05]  /*17820*/  FSEL R131, R131, RZ, !P6 ;  /* 0x000000ff83837208 */ /* 0x000fca0007000000 */
[----:B------:R-:W-:-:S04]  /*17830*/  FMUL.FTZ R137, R47, R131 ;  /* 0x000000832f897220 */ /* 0x000fc80000410000 */
[----:B------:R-:W-:Y:S01]  /*17840*/  @P0 FADD.FTZ R137, R128, R137 ;  /* 0x0000008980890221 */ /* 0x000fe20000010000 */
[----:B------:R-:W-:Y:S01]  /*17850*/  F2FP.F16.F32.PACK_AB R128, R165, R164 ;  /* 0x000000a4a580723e */ /* 0x000fe200000000ff */
[----:B0-----:R-:W-:Y:S01]  /*17860*/  IMAD.WIDE.U32 R170, R163, 0x10, R170 ;  /* 0x00000010a3aa7825 */ /* 0x001fe200078e00aa */
[----:B------:R-:W-:Y:S02]  /*17870*/  LOP3.LUT P0, RZ, R9, 0x4, RZ, 0xc0, !PT ;  /* 0x0000000409ff7812 */ /* 0x000fe4000780c0ff */
        /* <DEDUP_REMOVED lines=238> */
.L_x_34032:
[----:B------:R-:W-:Y:S01]  /*18760*/  FMUL.FTZ R129, R187, R187 ;  /* 0x000000bbbb817220 */ /* 0x000fe20000410000 */
[----:B------:R-:W-:Y:S01]  /*18770*/  PLOP3.LUT P1, PT, PT, PT, UP1, 0x40, 0x0 ;  /* 0x000000000000781c */ /* 0x000fe20003f2e818 */
[----:B-1----:R-:W-:Y:S01]  /*18780*/  FADD.FTZ R128, R131, R128 ;  /* 0x0000008083807221 */ /* 0x002fe20000010000 */
[----:B------:R-:W2:Y:S02]  /*18790*/  LDL R186, [R1+0x8c] ;  /* 0x00008c0001ba7983 */ /* 0x000ea40000100800 */
[----:B------:R-:W-:Y:S01]  /*187a0*/  FSEL R129, R129, RZ, !P1 ;  /* 0x000000ff81817208 */ /* 0x000fe20004800000 */
[----:B------:R-:W-:Y:S01]  /*187b0*/  FFMA.FTZ R128, R128, R170, UR11 ;  /* 0x0000000b80807e23 */ /* 0x000fe200080100aa */
[----:B------:R-:W-:Y:S01]  /*187c0*/  PLOP3.LUT P1, PT, PT, PT, UP1, 0x40, 0x0 ;  /* 0x000000000000781c */ /* 0x000fe20003f2e818 */
[----:B0-----:R-:W3:Y:S02]  /*187d0*/  LDL R131, [R1+0x7c] ;  /* 0x00007c0001837983 */ /* 0x001ee40000100800 */
[----:B------:R-:W-:Y:S01]  /*187e0*/  FADD.FTZ R128, R128, R129 ;  /* 0x0000008180807221 */ /* 0x000fe20000010000 */
[----:B------:R-:W-:Y:S01]  /*187f0*/  FSEL R171, R187, RZ, P1 ;  /* 0x000000ffbbab7208 */ /* 0x000fe20000800000 */
[----:B------:R-:W4:Y:S02]  /*18800*/  LDL R252, [R1+0x74] ;  /* 0x0000740001fc7983 */ /* 0x000f240000100800 */
[----:B------:R0:W1:Y:S02]  /*18810*/  MUFU.RSQ R170, R128 ;  /* 0x0000008000aa7308 */ /* 0x0000640000001400 */
[----:B------:R-:W5:Y:S01]  /*18820*/  LDL R130, [R1+0x84] ;  /* 0x0000840001827983 */ /* 0x000f620000100800 */
[----:B0-----:R-:W-:-:S03]  /*18830*/  FADD.FTZ R128, -R171, R133 ;  /* 0x00000085ab807221 */ /* 0x001fc60000010100 */
[----:B------:R-:W2:Y:S01]  /*18840*/  LDL R133, [R1+0x78] ;  /* 0x0000780001857983 */ /* 0x000ea20000100800 */
[----:B------:R-:W-:-:S03]  /*18850*/  FADD.FTZ R129, -R171, R134 ;  /* 0x00000086ab817221 */ /* 0x000fc60000010100 */
[----:B------:R-:W4:Y:S01]  /*18860*/  LDL R134, [R1+0x88] ;  /* 0x0000880001867983 */ /* 0x000f220000100800 */
[C---:B-1----:R-:W-:Y:S01]  /*18870*/  FMUL.FTZ R128, R170.reuse, R128 ;  /* 0x00000080aa807220 */ /* 0x042fe20000410000 */
[----:B------:R-:W-:-:S04]  /*18880*/  FMUL.FTZ R129, R170, R129 ;  /* 0x00000081aa817220 */ /* 0x000fc80000410000 */
[----:B---3--:R-:W-:Y:S01]  /*18890*/  FFMA.FTZ R129, R131, R129, R123 ;  /* 0x0000008183817223 */ /* 0x008fe2000001007b */
[----:B--2---:R-:W-:Y:S02]  /*188a0*/  FFMA.FTZ R128, R133, R128, R122 ;  /* 0x0000008085807223 */ /* 0x004fe4000001007a */
[----:B------:R-:W2:Y:S03]  /*188b0*/  LDL R133, [R1+0x70] ;  /* 0x0000700001857983 */ /* 0x000ea60000100800 */
[----:B------:R-:W-:Y:S02]  /*188c0*/  F2FP.F16.F32.PACK_AB R131, R129, R128 ;  /* 0x000000808183723e */ /* 0x000fe400000000ff */
[----:B------:R-:W0:Y:S02]  /*188d0*/  @!P0 LDC.64 R128, c[0x0][0x250] ;  /* 0x00009400ff808b82 */ /* 0x000e240000000a00 */
[----:B0-----:R-:W-:-:S05]  /*188e0*/  @!P0 IMAD.WIDE R128, R0, 0x4, R128 ;  /* 0x0000000400808825 */ /* 0x001fca00078e0280 */
[----:B------:R0:W-:Y:S04]  /*188f0*/  @!P0 STG.E desc[UR4][R128.64], R187 ;  /* 0x000000bb80008986 */ /* 0x0001e8000c101904 */
[----:B0-----:R-:W3:Y:S01]  /*18900*/  LDL R187, [R1+0x80] ;  /* 0x0000800001bb7983 */ /* 0x001ee20000100800 */
[----:B------:R-:W0:Y:S01]  /*18910*/  @!P0 LDC.64 R128, c[0x0][0x258] ;  /* 0x00009600ff808b82 */ /* 0x000e220000000a00 */
[C---:B------:R-:W-:Y:S01]  /*18920*/  FADD.FTZ R35, -R171.reuse, R35 ;  /* 0x00000023ab237221 */ /* 0x040fe20000010100 */
[----:B------:R-:W-:-:S03]  /*18930*/  FADD.FTZ R38, -R171, R38 ;  /* 0x00000026ab267221 */ /* 0x000fc60000010100 */
[C---:B------:R-:W-:Y:S01]  /*18940*/  FMUL.FTZ R35, R170.reuse, R35 ;  /* 0x00000023aa237220 */ /* 0x040fe20000410000 */
[----:B------:R-:W-:-:S04]  /*18950*/  FMUL.FTZ R38, R170, R38 ;  /* 0x00000026aa267220 */ /* 0x000fc80000410000 */
[----:B------:R-:W-:Y:S02]  /*18960*/  FFMA.FTZ R38, R186, R38, R127 ;  /* 0x00000026ba267223 */ /* 0x000fe4000001007f */
[----:B------:R-:W3:Y:S01]  /*18970*/  LDL R186, [R1+0x3c] ;  /* 0x00003c0001ba7983 */ /* 0x000ee20000100800 */
[C---:B------:R-:W-:Y:S01]  /*18980*/  FADD.FTZ R39, -R171.reuse, R39 ;  /* 0x00000027ab277221 */ /* 0x040fe20000010100 */
[C---:B------:R-:W-:Y:S01]  /*18990*/  FADD.FTZ R36, -R171.reuse, R36 ;  /* 0x00000024ab247221 */ /* 0x040fe20000010100 */
[----:B------:R-:W-:Y:S01]  /*189a0*/  FADD.FTZ R37, -R171, R37 ;  /* 0x00000025ab257221 */ /* 0x000fe20000010100 */
[----:B0-----:R-:W-:-:S05]  /*189b0*/  @!P0 IMAD.WIDE R128, R0, 0x4, R128 ;  /* 0x0000000400808825 */ /* 0x001fca00078e0280 */
[----:B------:R0:W-:Y:S01]  /*189c0*/  @!P0 STG.E desc[UR4][R128.64], R170 ;  /* 0x000000aa80008986 */ /* 0x0001e2000c101904 */
[C---:B------:R-:W-:Y:S01]  /*189d0*/  FMUL.FTZ R39, R170.reuse, R39 ;  /* 0x00000027aa277220 */ /* 0x040fe20000410000 */
[C---:B------:R-:W-:Y:S01]  /*189e0*/  FMUL.FTZ R36, R170.reuse, R36 ;  /* 0x00000024aa247220 */ /* 0x040fe20000410000 */
[----:B------:R-:W-:Y:S01]  /*189f0*/  FMUL.FTZ R37, R170, R37 ;  /* 0x00000025aa257220 */ /* 0x000fe20000410000 */
[----:B0-----:R-:W-:-:S03]  /*18a00*/  FADD.FTZ R128, -R171, R132 ;  /* 0x00000084ab807221 */ /* 0x001fc60000010100 */
[----:B----4-:R-:W-:Y:S01]  /*18a10*/  FFMA.FTZ R37, R134, R37, R126 ;  /* 0x0000002586257223 */ /* 0x010fe2000001007e */
[----:B-----5:R-:W-:Y:S01]  /*18a20*/  FFMA.FTZ R36, R130, R36, R125 ;  /* 0x0000002482247223 */ /* 0x020fe2000001007d */
[----:B------:R-:W4:Y:S01]  /*18a30*/  LDL R132, [R1+0x44] ;  /* 0x0000440001847983 */ /* 0x000f220000100800 */
[----:B------:R-:W-:-:S03]  /*18a40*/  FMUL.FTZ R128, R170, R128 ;  /* 0x00000080aa807220 */ /* 0x000fc60000410000 */
[----:B------:R-:W5:Y:S01]  /*18a50*/  LDL R134, [R1+0x34] ;  /* 0x0000340001867983 */ /* 0x000f620000100800 */
[----:B------:R-:W-:Y:S01]  /*18a60*/  FFMA.FTZ R128, R252, R128, R121 ;  /* 0x00000080fc807223 */ /* 0x000fe20000010079 */
[----:B------:R-:W-:Y:S02]  /*18a70*/  F2FP.F16.F32.PACK_AB R129, R38, R37 ;  /* 0x000000252681723e */ /* 0x000fe400000000ff */
[----:B------:R-:W5:Y:S04]  /*18a80*/  LDL R38, [R1+0x48] ;  /* 0x0000480001267983 */ /* 0x000f680000100800 */
[----:B------:R-:W5:Y:S01]  /*18a90*/  LDL R252, [R1+0x30] ;  /* 0x0000300001fc7983 */ /* 0x000f620000100800 */
[----:B--2---:R-:W-:-:S03]  /*18aa0*/  FFMA.FTZ R39, R133, R39, R120 ;  /* 0x0000002785277223 */ /* 0x004fc60000010078 */
[----:B------:R-:W2:Y:S02]  /*18ab0*/  LDL R133, [R1+0x4c] ;  /* 0x00004c0001857983 */ /* 0x000ea40000100800 */
[----:B------:R-:W-:Y:S01]  /*18ac0*/  F2FP.F16.F32.PACK_AB R130, R128, R39 ;  /* 0x000000278082723e */ /* 0x000fe200000000ff */
[----:B---3--:R-:W-:Y:S02]  /*18ad0*/  FFMA.FTZ R35, R187, R35, R124 ;  /* 0x00000023bb237223 */ /* 0x008fe4000001007c */
[----:B------:R-:W3:Y:S03]  /*18ae0*/  LDL R187, [R1+0x38] ;  /* 0x0000380001bb7983 */ /* 0x000ee60000100800 */
[----:B------:R-:W-:Y:S02]  /*18af0*/  F2FP.F16.F32.PACK_AB R128, R36, R35 ;  /* 0x000000232480723e */ /* 0x000fe400000000ff */
[----:B------:R-:W3:Y:S01]  /*18b00*/  LDL R35, [R1+0x40] ;  /* 0x0000400001237983 */ /* 0x000ee20000100800 */
[----:B------:R-:W-:Y:S01]  /*18b10*/  LEA R36, P0, R31, UR14, 0x4 ;  /* 0x0000000e1f247c11 */ /* 0x000fe2000f8020ff */
[----:B------:R-:W-:-:S03]  /*18b20*/  FADD.FTZ R33, -R171, R33 ;  /* 0x00000021ab217221 */ /* 0x000fc60000010100 */
[----:B------:R-:W-:Y:S01]  /*18b30*/  LEA.HI.X R37, R31, UR15, RZ, 0x4, P0 ;  /* 0x0000000f1f257c11 */ /* 0x000fe200080f24ff */
[----:B------:R-:W-:Y:S01]  /*18b40*/  FADD.FTZ R31, -R171, R32 ;  /* 0x00000020ab1f7221 */ /* 0x000fe20000010100 */
[----:B------:R-:W-:-:S03]  /*18b50*/  FMUL.FTZ R33, R170, R33 ;  /* 0x00000021aa217220 */ /* 0x000fc60000410000 */
[----:B------:R-:W-:Y:S01]  /*18b60*/  FMUL.FTZ R31, R170, R31 ;  /* 0x0000001faa1f7220 */ /* 0x000fe20000410000 */
[----:B------:R-:W-:Y:S01]  /*18b70*/  FFMA.FTZ R33, R186, R33, R115 ;  /* 0x00000021ba217223 */ /* 0x000fe20000010073 */
        /* <DEDUP_REMOVED lines=12> */
[----:B------:R0:W-:Y:S01]  /*18c40*/  STG.E.128 desc[UR4][R36.64], R128 ;  /* 0x0000008024007986 */ /* 0x0001e2000c101d04 */
[----:B----4-:R-:W-:-:S02]  /*18c50*/  FFMA.FTZ R22, R132, R22, R117 ;  /* 0x0000001684167223 */ /* 0x010fc40000010075 */
[----:B-----5:R-:W-:Y:S01]  /*18c60*/  FFMA.FTZ R26, R134, R26, R113 ;  /* 0x0000001a861a7223 */ /* 0x020fe20000010071 */
[----:B------:R-:W-:Y:S01]  /*18c70*/  FFMA.FTZ R23, R38, R23, R118 ;  /* 0x0000001726177223 */ /* 0x000fe20000010076 */
[----:B------:R-:W-:Y:S02]  /*18c80*/  FFMA.FTZ R25, R252, R25, R112 ;  /* 0x00000019fc197223 */ /* 0x000fe40000010070 */
[----:B------:R-:W4:Y:S03]  /*18c90*/  LDL R252, [R1+0x4] ;  /* 0x0000040001fc7983 */ /* 0x000f260000100800 */
[----:B------:R-:W-:Y:S01]  /*18ca0*/  F2FP.F16.F32.PACK_AB R38, R26, R25 ;  /* 0x000000191a26723e */ /* 0x000fe200000000ff */
[----:B--2---:R-:W-:-:S05]  /*18cb0*/  FFMA.FTZ R24, R133, R24, R119 ;  /* 0x0000001885187223 */ /* 0x004fca0000010077 */
[----:B0-----:R-:W-:Y:S01]  /*18cc0*/  F2FP.F16.F32.PACK_AB R37, R24, R23 ;  /* 0x000000171825723e */ /* 0x001fe200000000ff */
[----:B---3--:R-:W-:Y:S02]  /*18cd0*/  FFMA.FTZ R31, R187, R31, R114 ;  /* 0x0000001fbb1f7223 */ /* 0x008fe40000010072 */
[----:B------:R-:W0:Y:S01]  /*18ce0*/  LDC.64 R186, c[0x0][0x2b8] ;  /* 0x0000ae00ffba7b82 */ /* 0x000e220000000a00 */
[----:B------:R-:W-:Y:S02]  /*18cf0*/  FFMA.FTZ R21, R35, R21, R116 ;  /* 0x0000001523157223 */ /* 0x000fe40000010074 */
[----:B------:R-:W-:-:S03]  /*18d00*/  F2FP.F16.F32.PACK_AB R39, R33, R31 ;  /* 0x0000001f2127723e */ /* 0x000fc600000000ff */
[----:B------:R-:W-:Y:S01]  /*18d10*/  F2FP.F16.F32.PACK_AB R36, R22, R21 ;  /* 0x000000151624723e */ /* 0x000fe200000000ff */
[----:B------:R-:W-:Y:S02]  /*18d20*/  FADD.FTZ R35, -R171, R148 ;  /* 0x00000094ab237221 */ /* 0x000fe40000010100 */
[----:B------:R-:W2:Y:S01]  /*18d30*/  LDL R148, [R1] ;  /* 0x0000000001947983 */ /* 0x000ea20000100800 */
[----:B0-----:R-:W-:-:S05]  /*18d40*/  IMAD.WIDE.U32 R22, R6, 0x10, R186 ;  /* 0x0000001006167825 */ /* 0x001fca00078e00ba */
[----:B------:R0:W-:Y:S02]  /*18d50*/  STG.E.128 desc[UR4][R22.64], R36 ;  /* 0x0000002416007986 */ /* 0x0001e4000c101d04 */
[C---:B0-----:R-:W-:Y:S01]  /*18d60*/  FADD.FTZ R36, -R171.reuse, R149 ;  /* 0x00000095ab247221 */ /* 0x041fe20000010100 */
[C---:B------:R-:W-:Y:S01]  /*18d70*/  FADD.FTZ R37, -R171.reuse, R150 ;  /* 0x00000096ab257221 */ /* 0x040fe20000010100 */
[----:B------:R-:W3:Y:S04]  /*18d80*/  LDL R149, [R1+0xc] ;  /* 0x00000c0001957983 */ /* 0x000ee80000100800 */
[----:B------:R-:W5:Y:S01]  /*18d90*/  LDL R150, [R1+0x8] ;  /* 0x0000080001967983 */ /* 0x000f620000100800 */
        /* <DEDUP_REMOVED lines=25> */
[C---:B------:R-:W-:Y:S01]  /*18f30*/  FMUL.FTZ R16, R170.reuse, R16 ;  /* 0x00000010aa107220 */ /* 0x040fe20000410000 */
[C---:B------:R-:W-:Y:S01]  /*18f40*/  FMUL.FTZ R20, R170.reuse, R20 ;  /* 0x00000014aa147220 */ /* 0x040fe20000410000 */
        /* <DEDUP_REMOVED lines=14> */
[----:B------:R-:W-:Y:S01]  /*19030*/  FFMA.FTZ R19, R237, R19, R101 ;  /* 0x00000013ed137223 */ /* 0x000fe20000010065 */
[----:B----4-:R-:W-:Y:S01]  /*19040*/  FFMA.FTZ R10, R252, R10, R109 ;  /* 0x0000000afc0a7223 */ /* 0x010fe2000001006d */
[----:B------:R-:W-:Y:S01]  /*19050*/  FFMA.FTZ R22, R233, R22, R97 ;  /* 0x00000016e9167223 */ /* 0x000fe20000010061 */
[C---:B------:R-:W-:Y:S01]  /*19060*/  FMUL.FTZ R24, R170.reuse, R28 ;  /* 0x0000001caa187220 */ /* 0x040fe20000410000 */
[C---:B------:R-:W-:Y:S01]  /*19070*/  FMUL.FTZ R28, R170.reuse, R32 ;  /* 0x00000020aa1c7220 */ /* 0x040fe20000410000 */
[C---:B------:R-:W-:Y:S01]  /*19080*/  FADD.FTZ R33, -R171.reuse, R146 ;  /* 0x00000092ab217221 */ /* 0x040fe20000010100 */
[C---:B------:R-:W-:Y:S01]  /*19090*/  FMUL.FTZ R35, R170.reuse, R35 ;  /* 0x00000023aa237220 */ /* 0x040fe20000410000 */
[----:B------:R-:W-:Y:S01]  /*190a0*/  FMUL.FTZ R32, R170, R36 ;  /* 0x00000024aa207220 */ /* 0x000fe20000410000 */
[----:B------:R-:W-:Y:S01]  /*190b0*/  F2FP.F16.F32.PACK_AB R15, R12, R15 ;  /* 0x0000000f0c0f723e */ /* 0x000fe200000000ff */
[C---:B------:R-:W-:Y:S01]  /*190c0*/  FADD.FTZ R25, -R171.reuse, R136 ;  /* 0x00000088ab197221 */ /* 0x040fe20000010100 */
[C---:B------:R-:W-:Y:S01]  /*190d0*/  FADD.FTZ R26, -R171.reuse, R138 ;  /* 0x0000008aab1a7221 */ /* 0x040fe20000010100 */
[C---:B------:R-:W-:Y:S01]  /*190e0*/  FADD.FTZ R27, -R171.reuse, R139 ;  /* 0x0000008bab1b7221 */ /* 0x040fe20000010100 */
[C---:B------:R-:W-:Y:S01]  /*190f0*/  FADD.FTZ R29, -R171.reuse, R141 ;  /* 0x0000008dab1d7221 */ /* 0x040fe20000010100 */
[----:B------:R-:W-:Y:S01]  /*19100*/  FADD.FTZ R30, -R171, R142 ;  /* 0x0000008eab1e7221 */ /* 0x000fe20000010100 */
[----:B------:R-:W-:Y:S01]  /*19110*/  FMUL.FTZ R33, R170, R33 ;  /* 0x00000021aa217220 */ /* 0x000fe20000410000 */
[----:B------:R-:W-:Y:S01]  /*19120*/  FFMA.FTZ R35, R206, R35, R86 ;  /* 0x00000023ce237223 */ /* 0x000fe20000010056 */
[----:B------:R-:W-:Y:S01]  /*19130*/  FFMA.FTZ R32, R207, R32, R87 ;  /* 0x00000020cf207223 */ /* 0x000fe20000010057 */
        /* <DEDUP_REMOVED lines=39> */
[----:B------:R-:W-:Y:S01]  /*193b0*/  FFMA.FTZ R31, R218, R31, R90 ;  /* 0x0000001fda1f7223 */ /* 0x000fe2000001005a */
[C---:B------:R-:W-:Y:S01]  /*193c0*/  FMUL.FTZ R37, R170.reuse, R37 ;  /* 0x00000025aa257220 */ /* 0x040fe20000410000 */
[C---:B------:R-:W-:Y:S01]  /*193d0*/  FMUL.FTZ R38, R170.reuse, R38 ;  /* 0x00000026aa267220 */ /* 0x040fe20000410000 */
[C---:B------:R-:W-:Y:S01]  /*193e0*/  FMUL.FTZ R39, R170.reuse, R39 ;  /* 0x00000027aa277220 */ /* 0x040fe20000410000 */
[C---:B------:R-:W-:Y:S01]  /*193f0*/  FMUL.FTZ R128, R170.reuse, R128 ;  /* 0x00000080aa807220 */ /* 0x040fe20000410000 */
[----:B------:R-:W-:Y:S01]  /*19400*/  FMUL.FTZ R136, R170, R140 ;  /* 0x0000008caa887220 */ /* 0x000fe20000410000 */
        /* <DEDUP_REMOVED lines=14> */
[----:B---3--:R-:W-:Y:S01]  /*194f0*/  FFMA.FTZ R8, R149, R8, R111 ;  /* 0x0000000895087223 */ /* 0x008fe2000001006f */
[----:B-----5:R-:W-:-:S05]  /*19500*/  FFMA.FTZ R11, R150, R11, R110 ;  /* 0x0000000b960b7223 */ /* 0x020fca000001006e */
[----:B------:R-:W-:Y:S01]  /*19510*/  F2FP.F16.F32.PACK_AB R13, R8, R11 ;  /* 0x0000000b080d723e */ /* 0x000fe200000000ff */
[----:B--2---:R-:W-:Y:S01]  /*19520*/  FFMA.FTZ R11, R148, R6, R108 ;  /* 0x00000006940b7223 */ /* 0x004fe2000001006c */
[----:B------:R-:W-:Y:S01]  /*19530*/  FFMA.FTZ R6, R236, R18, R100 ;  /* 0x00000012ec067223 */ /* 0x000fe20000010064 */
[----:B------:R-:W-:Y:S01]  /*19540*/  FFMA.FTZ R8, R238, R16, R102 ;  /* 0x00000010ee087223 */ /* 0x000fe20000010066 */
[----:B------:R-:W-:Y:S01]  /*19550*/  FFMA.FTZ R18, R234, R23, R98 ;  /* 0x00000017ea127223 */ /* 0x000fe20000010062 */
[----:B------:R-:W-:Y:S01]  /*19560*/  FFMA.FTZ R23, R235, R147, R99 ;  /* 0x00000093eb177223 */ /* 0x000fe20000010063 */
[----:B------:R-:W-:Y:S02]  /*19570*/  FFMA.FTZ R16, R232, R21, R96 ;  /* 0x00000015e8107223 */ /* 0x000fe40000010060 */
[----:B------:R-:W-:Y:S02]  /*19580*/  F2FP.F16.F32.PACK_AB R21, R20, R8 ;  /* 0x000000081415723e */ /* 0x000fe400000000ff */
[----:B------:R-:W-:-:S02]  /*19590*/  F2FP.F16.F32.PACK_AB R23, R23, R18 ;  /* 0x000000121717723e */ /* 0x000fc400000000ff */
[----:B------:R-:W-:Y:S01]  /*195a0*/  F2FP.F16.F32.PACK_AB R20, R19, R6 ;  /* 0x000000061314723e */ /* 0x000fe200000000ff */
[--C-:B------:R-:W-:Y:S01]  /*195b0*/  IMAD.WIDE.U32 R18, R7, 0x10, R186.reuse ;  /* 0x0000001007127825 */ /* 0x100fe200078e00ba */
[----:B------:R-:W-:Y:S02]  /*195c0*/  F2FP.F16.F32.PACK_AB R12, R10, R11 ;  /* 0x0000000b0a0c723e */ /* 0x000fe400000000ff */
[----:B------:R-:W-:Y:S01]  /*195d0*/  F2FP.F16.F32.PACK_AB R22, R22, R16 ;  /* 0x000000101616723e */ /* 0x000fe200000000ff */
[----:B------:R-:W-:Y:S02]  /*195e0*/  IMAD.WIDE.U32 R16, R17, 0x10, R186 ;  /* 0x0000001011107825 */ /* 0x000fe400078e00ba */
[----:B------:R-:W-:Y:S02]  /*195f0*/  STG.E.128 desc[UR4][R18.64], R12 ;  /* 0x0000000c12007986 */ /* 0x000fe4000c101d04 */
[----:B------:R-:W-:Y:S02]  /*19600*/  FFMA.FTZ R8, R216, R29, R88 ;  /* 0x0000001dd8087223 */ /* 0x000fe40000010058 */
[----:B------:R0:W-:Y:S01]  /*19610*/  STG.E.128 desc[UR4][R16.64], R20 ;  /* 0x0000001410007986 */ /* 0x0001e2000c101d04 */
[----:B------:R-:W-:-:S04]  /*19620*/  IMAD.WIDE.U32 R6, R135, 0x10, R186 ;  /* 0x0000001087067825 */ /* 0x000fc800078e00ba */
[----:B------:R-:W-:Y:S01]  /*19630*/  FFMA.FTZ R135, R219, R28, R91 ;  /* 0x0000001cdb877223 */ /* 0x000fe2000001005b */
[----:B0-----:R-:W-:Y:S01]  /*19640*/  F2FP.F16.F32.PACK_AB R17, R32, R35 ;  /* 0x000000232011723e */ /* 0x001fe200000000ff */
[----:B------:R-:W-:Y:S02]  /*19650*/  FFMA.FTZ R16, R204, R33, R84 ;  /* 0x00000021cc107223 */ /* 0x000fe40000010054 */
[----:B------:R-:W0:Y:S01]  /*19660*/  LDC.64 R32, c[0x0][0x210] ;  /* 0x00008400ff207b82 */ /* 0x000e220000000a00 */
[----:B------:R-:W-:Y:S01]  /*19670*/  F2FP.F16.F32.PACK_AB R14, R30, R8 ;  /* 0x000000081e0e723e */ /* 0x000fe200000000ff */
        /* <DEDUP_REMOVED lines=31> */
[----:B------:R-:W-:-:S02]  /*19870*/  LEA.HI.X R31, R163, UR15, RZ, 0x4, P0 ;  /* 0x0000000fa31f7c11 */ /* 0x000fc400080f24ff */
        /* <DEDUP_REMOVED lines=9> */
.L_x_33570:
[----:B------:R-:W-:Y:S05]  /*19910*/  EXIT ;  /* 0x000000000000794d */ /* 0x000fea0003800000 */
.L_x_34019:
        /* <DEDUP_REMOVED lines=8> */
.L_x_34022:
[----:B------:R-:W-:Y:S05]  /*199a0*/  BSYNC B1 ;  /* 0x0000000000017941 */ /* 0x000fea0003800000 */
.L_x_34021:
        /* <DEDUP_REMOVED lines=9> */
.L_x_34023:
[----:B------:R-:W-:Y:S01]  /*19a40*/  FADD.FTZ R131, R131, R128 ;  /* 0x0000008083837221 */ /* 0x000fe20000010000 */
[----:B------:R-:W-:-:S04]  /*19a50*/  HFMA2.MMA R128, -RZ, RZ, 0, 2.384185791015625e-07 ;  /* 0x00000004ff807435 */ /* 0x000fc800000001ff */
[----:B------:R-:W-:-:S07]  /*19a60*/  MOV R171, R131 ;  /* 0x0000008300ab7202 */ /* 0x000fce0000000f00 */
[----:B------:R-:W-:Y:S05]  /*19a70*/  WARPSYNC.COLLECTIVE R130, `(.L_x_34024) ;  /* 0x0000000082087348 */ /* 0x000fea0003c00000 */
[----:B------:R0:W1:Y:S02]  /*19a80*/  SHFL.BFLY P1, R128, R171, R128, R129 ;  /* 0x0c000080ab807389 */ /* 0x0000640000020081 */
[----:B01----:R-:W-:Y:S01]  /*19a90*/  ENDCOLLECTIVE ;  /* 0x000000000000791b */ /* 0x003fe20003800000 */
.L_x_34024:
[----:B------:R-:W-:Y:S01]  /*19aa0*/  FADD.FTZ R131, R131, R128 ;  /* 0x0000008083837221 */ /* 0x000fe20000010000 */
[----:B------:R-:W-:-:S03]  /*19ab0*/  MOV R128, 0x8 ;  /* 0x0000000800807802 */ /* 0x000fc60000000f00 */
[----:B------:R-:W-:-:S07]  /*19ac0*/  IMAD.MOV.U32 R171, RZ, RZ, R131 ;  /* 0x000000ffffab7224 */ /* 0x000fce00078e0083 */
[----:B------:R-:W-:Y:S05]  /*19ad0*/  WARPSYNC.COLLECTIVE R130, `(.L_x_34025) ;  /* 0x0000000082087348 */ /* 0x000fea0003c00000 */
[----:B------:R0:W1:Y:S02]  /*19ae0*/  SHFL.BFLY P1, R128, R171, R128, R129 ;  /* 0x0c000080ab807389 */ /* 0x0000640000020081 */
[----:B01----:R-:W-:Y:S01]  /*19af0*/  ENDCOLLECTIVE ;  /* 0x000000000000791b */ /* 0x003fe20003800000 */
.L_x_34025:
[----:B------:R-:W-:Y:S01]  /*19b00*/  FADD.FTZ R131, R131, R128 ;  /* 0x0000008083837221 */ /* 0x000fe20000010000 */
[----:B------:R-:W-:-:S04]  /*19b10*/  IMAD.MOV.U32 R128, RZ, RZ, 0x10 ;  /* 0x00000010ff807424 */ /* 0x000fc800078e00ff */
[----:B------:R-:W-:-:S07]  /*19b20*/  MOV R171, R131 ;  /* 0x0000008300ab7202 */ /* 0x000fce0000000f00 */
[----:B------:R-:W-:Y:S05]  /*19b30*/  WARPSYNC.COLLECTIVE R130, `(.L_x_34026) ;  /* 0x0000000082087348 */ /* 0x000fea0003c00000 */
[----:B------:R0:W1:Y:S02]  /*19b40*/  SHFL.BFLY P1, R128, R171, R128, R129 ;  /* 0x0c000080ab807389 */ /* 0x0000640000020081 */
[----:B01----:R-:W-:Y:S01]  /*19b50*/  ENDCOLLECTIVE ;  /* 0x000000000000791b */ /* 0x003fe20003800000 */
.L_x_34026:
        /* <DEDUP_REMOVED lines=136> */
.L_x_34027:
[----:B------:R-:W-:Y:S01]  /*1a3e0*/  FADD.FTZ R131, R131, R128 ;  /* 0x0000008083837221 */ /* 0x000fe20000010000 */
[----:B------:R-:W-:-:S04]  /*1a3f0*/  HFMA2.MMA R128, -RZ, RZ, 0, 1.1920928955078125e-07 ;  /* 0x00000002ff807435 */ /* 0x000fc800000001ff */
[----:B------:R-:W-:-:S07]  /*1a400*/  MOV R171, R131 ;  /* 0x0000008300ab7202 */ /* 0x000fce0000000f00 */
[----:B------:R-:W-:Y:S05]  /*1a410*/  WARPSYNC.COLLECTIVE R130, `(.L_x_34028) ;  /* 0x0000000082087348 */ /* 0x000fea0003c00000 */
[----:B------:R0:W1:Y:S02]  /*1a420*/  SHFL.BFLY P1, R128, R171, R128, R129 ;  /* 0x0c000080ab807389 */ /* 0x0000640000020081 */
[----:B01----:R-:W-:Y:S01]  /*1a430*/  ENDCOLLECTIVE ;  /* 0x000000000000791b */ /* 0x003fe20003800000 */
.L_x_34028:
[----:B------:R-:W-:Y:S01]  /*1a440*/  FADD.FTZ R131, R131, R128 ;  /* 0x0000008083837221 */ /* 0x000fe20000010000 */
[----:B------:R-:W-:-:S03]  /*1a450*/  MOV R128, 0x4 ;  /* 0x0000000400807802 */ /* 0x000fc60000000f00 */
[----:B------:R-:W-:-:S07]  /*1a460*/  IMAD.MOV.U32 R171, RZ, RZ, R131 ;  /* 0x000000ffffab7224 */ /* 0x000fce00078e0083 */
[----:B------:R-:W-:Y:S05]  /*1a470*/  WARPSYNC.COLLECTIVE R130, `(.L_x_34029) ;  /* 0x0000000082087348 */ /* 0x000fea0003c00000 */
[----:B------:R0:W1:Y:S02]  /*1a480*/  SHFL.BFLY P1, R128, R171, R128, R129 ;  /* 0x0c000080ab807389 */ /* 0x0000640000020081 */
[----:B01----:R-:W-:Y:S01]  /*1a490*/  ENDCOLLECTIVE ;  /* 0x000000000000791b */ /* 0x003fe20003800000 */
.L_x_34029:
[----:B------:R-:W-:Y:S01]  /*1a4a0*/  FADD.FTZ R131, R131, R128 ;  /* 0x0000008083837221 */ /* 0x000fe20000010000 */
[----:B------:R-:W-:-:S04]  /*1a4b0*/  IMAD.MOV.U32 R128, RZ, RZ, 0x8 ;  /* 0x00000008ff807424 */ /* 0x000fc800078e00ff */
[----:B------:R-:W-:-:S07]  /*1a4c0*/  MOV R171, R131 ;  /* 0x0000008300ab7202 */ /* 0x000fce0000000f00 */
[----:B------:R-:W-:Y:S05]  /*1a4d0*/  WARPSYNC.COLLECTIVE R130, `(.L_x_34030) ;  /* 0x0000000082087348 */ /* 0x000fea0003c00000 */
[----:B------:R0:W1:Y:S02]  /*1a4e0*/  SHFL.BFLY P1, R128, R171, R128, R129 ;  /* 0x0c000080ab807389 */ /* 0x0000640000020081 */
[----:B01----:R-:W-:Y:S01]  /*1a4f0*/  ENDCOLLECTIVE ;  /* 0x000000000000791b */ /* 0x003fe20003800000 */
.L_x_34030:
[----:B------:R-:W-:Y:S01]  /*1a500*/  FADD.FTZ R131, R131, R128 ;  /* 0x0000008083837221 */ /* 0x000fe20000010000 */
[----:B------:R-:W-:-:S04]  /*1a510*/  HFMA2.MMA R128, -RZ, RZ, 0, 9.5367431640625e-07 ;  /* 0x00000010ff807435 */ /* 0x000fc800000001ff */
[----:B------:R-:W-:-:S07]  /*1a520*/  MOV R171, R131 ;  /* 0x0000008300ab7202 */ /* 0x000fce0000000f00 */
[----:B------:R-:W-:Y:S05]  /*1a530*/  WARPSYNC.COLLECTIVE R130, `(.L_x_34031) ;  /* 0x0000000082087348 */ /* 0x000fea0003c00000 */
[----:B------:R0:W1:Y:S02]  /*1a540*/  SHFL.BFLY P1, R128, R171, R128, R129 ;  /* 0x0c000080ab807389 */ /* 0x0000640000020081 */
[----:B01----:R-:W-:Y:S01]  /*1a550*/  ENDCOLLECTIVE ;  /* 0x000000000000791b */ /* 0x003fe20003800000 */
.L_x_34031:
[----:B------:R-:W-:Y:S05]  /*1a560*/  BRA `(.L_x_34032) ;  /* 0xffffffe0007c7947 */ /* 0x000fea000383ffff */
.L_x_34033:
        /* <DEDUP_REMOVED lines=9> */
.L_x_58413:


//--------------------- .text._ZN10layer_norm13ln_fwd_kernelINS_13Kernel_traitsIf6__halfS2_S2_fjLj2048ELj1ELj4ELj1ELj16ENS_18Kernel_traits_baseILj2048EfS2_S2_S2_fjLj128EEEEELb1ELb1ELb1ELb0EEEvNS_9FwdParamsE --------------------------
	.section	.text._ZN10layer_norm13ln_fwd_kernelINS_13Kernel_traitsIf6__halfS2_S2_fjLj2048ELj1ELj4ELj1ELj16ENS_18Kernel_traits_baseILj2048EfS2_S2_S2_fjLj128EEEEELb1ELb1ELb1ELb0EEEvNS_9FwdParamsE,"ax",@progbits
	.align	128
        .global         _ZN10layer_norm13ln_fwd_kernelINS_13Kernel_traitsIf6__halfS2_S2_fjLj2048ELj1ELj4ELj1ELj16ENS_18Kernel_traits_baseILj2048EfS2_S2_S2_fjLj128EEEEELb1ELb1ELb1ELb0EEEvNS_9FwdParamsE
        .type           _ZN10layer_norm13ln_fwd_kernelINS_13Kernel_traitsIf6__halfS2_S2_fjLj2048ELj1ELj4ELj1ELj16ENS_18Kernel_traits_baseILj2048EfS2_S2_S2_fjLj128EEEEELb1ELb1ELb1ELb0EEEvNS_9FwdParamsE,@function
        .size           _ZN10layer_norm13ln_fwd_kernelINS_13Kernel_traitsIf6__halfS2_S2_fjLj2048ELj1ELj4ELj1ELj16ENS_18Kernel_traits_baseILj2048EfS2_S2_S2_fjLj128EEEEELb1ELb1ELb1ELb0EEEvNS_9FwdParamsE,(.L_x_58414 - _ZN10layer_norm13ln_fwd_kernelINS_13Kernel_traitsIf6__halfS2_S2_fjLj2048ELj1ELj4ELj1ELj16ENS_18Kernel_traits_baseILj2048EfS2_S2_S2_fjLj128EEEEELb1ELb1ELb1ELb0EEEvNS_9FwdParamsE)
        .other          _ZN10layer_norm13ln_fwd_kernelINS_13Kernel_traitsIf6__halfS2_S2_fjLj2048ELj1ELj4ELj1ELj16ENS_18Kernel_traits_baseILj2048EfS2_S2_S2_fjLj128EEEEELb1ELb1ELb1ELb0EEEvNS_9FwdParamsE,@"STO_CUDA_ENTRY STV_DEFAULT"
_ZN10layer_norm13ln_fwd_kernelINS_13Kernel_traitsIf6__halfS2_S2_fjLj2048ELj1ELj4ELj1ELj16ENS_18Kernel_traits_baseILj2048EfS2_S2_S2_fjLj128EEEEELb1ELb1ELb1ELb0EEEvNS_9FwdParamsE:
.text._ZN10layer_norm13ln_fwd_kernelINS_13Kernel_traitsIf6__halfS2_S2_fjLj2048ELj1ELj4ELj1ELj16ENS_18Kernel_traits_baseILj2048EfS2_S2_S2_fjLj128EEEEELb1ELb1ELb1ELb0EEEvNS_9FwdParamsE:
        /* <DEDUP_REMOVED lines=32> */
[----:B------:R-:W-:Y:S01]  /*0200*/  UIADD3 UR13, UR4, -0x255992d5, URZ ;  /* 0xdaa66d2b040d7890 */ /* 0x000fe2000fffe03f */
        /* <DEDUP_REMOVED lines=86> */
.L_x_34035:
[----:B------:R-:W-:Y:S05]  /*0770*/  BSYNC B0 ;  /* 0x0000000000007941 */ /* 0x000fea0003800000 */
.L_x_34034:
        /* <DEDUP_REMOVED lines=27> */
.L_x_34037:
[----:B------:R-:W-:Y:S05]  /*0930*/  BSYNC B0 ;  /* 0x0000000000007941 */ /* 0x000fea0003800000 */
.L_x_34036:
        /* <DEDUP_REMOVED lines=27> */
.L_x_34039:
[----:B------:R-:W-:Y:S05]  /*0af0*/  BSYNC B0 ;  /* 0x0000000000007941 */ /* 0x000fea0003800000 */
.L_x_34038:
        /* <DEDUP_REMOVED lines=27> */
.L_x_34041:
[----:B------:R-:W-:Y:S05]  /*0cb0*/  BSYNC B0 ;  /* 0x0000000000007941 */ /* 0x000fea0003800000 */
.L_x_34040:
        /* <DEDUP_REMOVED lines=22> */
[----:B------:R-:W-:-:S03]  /*0e20*/  IADD3 R8, R8, 0x20, RZ ;  /* 0x0000002008087810 */ /* 0x000fc60007ffe0ff */
[----:B--2---:R1:W-:Y:S04]  /*0e30*/  STL.64 [R1], R28 ;  /* 0x0000001c01007387 */ /* 0x0043e80000100a00 */
[----:B------:R1:W-:Y:S02]  /*0e40*/  STL.64 [R1+0x8], R30 ;  /* 0x0000081e01007387 */ /* 0x0003e40000100a00 */
.L_x_34043:
[----:B------:R-:W-:Y:S05]  /*0e50*/  BSYNC B0 ;  /* 0x0000000000007941 */ /* 0x000fea0003800000 */
.L_x_34042:
        /* <DEDUP_REMOVED lines=32> */
.L_x_34045:
[----:B------:R-:W-:Y:S05]  /*1060*/  BSYNC B0 ;  /* 0x0000000000007941 */ /* 0x000fea0003800000 */
.L_x_34044:
        /* <DEDUP_REMOVED lines=31> */
.L_x_34047:
[----:B------:R-:W-:Y:S05]  /*1260*/  BSYNC B0 ;  /* 0x0000000000007941 */ /* 0x000fea0003800000 */
.L_x_34046:
        /* <DEDUP_REMOVED lines=26> */
.L_x_34049:
[----:B------:R-:W-:Y:S05]  /*1410*/  BSYNC B0 ;  /* 0x0000000000007941 */ /* 0x000fea0003800000 */
.L_x_34048:
        /* <DEDUP_REMOVED lines=21> */
.L_x_34738:
        /* <DEDUP_REMOVED lines=8> */
[----:B------:R-:W-:Y:S01]  /*15f0*/  MOV R158, RZ ;  /* 0x000000ff009e7202 */ /* 0x000fe20000000f00 */
        /* <DEDUP_REMOVED lines=32> */
.L_x_34054:
        /* <DEDUP_REMOVED lines=12> */
.L_x_34057:
[----:B------:R-:W-:-:S07]  /*18c0*/  MOV R16, R12 ;  /* 0x0000000c00107202 */ /* 0x000fce0000000f00 */
.L_x_34058:
[----:B------:R-:W-:Y:S05]  /*18d0*/  BSYNC B3 ;  /* 0x0000000000037941 */ /* 0x000fea0003800000 */
.L_x_34056:
        /* <DEDUP_REMOVED lines=16> */
.L_x_34062:
[----:B------:R-:W-:Y:S05]  /*19e0*/  BSYNC B4 ;  /* 0x0000000000047941 */ /* 0x000fea0003800000 */
.L_x_34061:
        /* <DEDUP_REMOVED lines=42> */
.L_x_34060:
[----:B------:R-:W-:Y:S05]  /*1c90*/  BSYNC B3 ;  /* 0x0000000000037941 */ /* 0x000fea0003800000 */
.L_x_34059:
        /* <DEDUP_REMOVED lines=10> */
[----:B------:R-:W-:-:S05]  /*1d40*/  @P2 HADD2.F32 R10, -RZ, R112.H0_H0 ;  /* 0x20000070ff0a2230 */ /* 0x000fca0000004100 */
[----:B------:R-:W-:Y:S01]  /*1d50*/  @P2 FADD.FTZ R13, R10, R13 ;  /* 0x0000000d0a0d2221 */ /* 0x000fe20000010000 */
[----:B------:R-:W-:-:S04]  /*1d60*/  SEL R10, RZ, 0x1, P4 ;  /* 0x00000001ff0a7807 */ /* 0x000fc80002000000 */
[----:B------:R-:W-:-:S07]  /*1d70*/  PRMT R15, R10, 0x7610, R15 ;  /* 0x000076100a0f7816 */ /* 0x000fce000000000f */
.L_x_34055:
[----:B------:R-:W-:Y:S05]  /*1d80*/  BSYNC B2 ;  /* 0x0000000000027941 */ /* 0x000fea0003800000 */
.L_x_34053:
        /* <DEDUP_REMOVED lines=8> */
.L_x_34064:
        /* <DEDUP_REMOVED lines=12> */
.L_x_34067:
[----:B------:R-:W-:-:S07]  /*1ed0*/  IMAD.MOV.U32 R10, RZ, RZ, R12 ;  /* 0x000000ffff0a7224 */ /* 0x000fce00078e000c */
.L_x_34068:
[----:B------:R-:W-:Y:S05]  /*1ee0*/  BSYNC B3 ;  /* 0x0000000000037941 */ /* 0x000fea0003800000 */
.L_x_34066:
        /* <DEDUP_REMOVED lines=16> */
.L_x_34072:
[----:B------:R-:W-:Y:S05]  /*1ff0*/  BSYNC B4 ;  /* 0x0000000000047941 */ /* 0x000fea0003800000 */
.L_x_34071:
        /* <DEDUP_REMOVED lines=44> */
.L_x_34070:
[----:B------:R-:W-:Y:S05]  /*22c0*/  BSYNC B3 ;  /* 0x0000000000037941 */ /* 0x000fea0003800000 */
.L_x_34069:
        /* <DEDUP_REMOVED lines=10> */
[----:B------:R-:W-:-:S05]  /*2370*/  @P2 HADD2.F32 R10, -RZ, R112.H1_H1 ;  /* 0x30000070ff0a2230 */ /* 0x000fca0000004100 */
[----:B------:R-:W-:Y:S01]  /*2380*/  @P2 FADD.FTZ R16, R10, R16 ;  /* 0x000000100a102221 */ /* 0x000fe20000010000 */
[----:B------:R-:W-:-:S04]  /*2390*/  SEL R10, RZ, 0x1, P4 ;  /* 0x00000001ff0a7807 */ /* 0x000fc80002000000 */
[----:B------:R-:W-:-:S07]  /*23a0*/  PRMT R17, R10, 0x7610, R17 ;  /* 0x000076100a117816 */ /* 0x000fce0000000011 */
.L_x_34065:
[----:B------:R-:W-:Y:S05]  /*23b0*/  BSYNC B2 ;  /* 0x0000000000027941 */ /* 0x000fea0003800000 */
.L_x_34063:
        /* <DEDUP_REMOVED lines=8> */
.L_x_34074:
        /* <DEDUP_REMOVED lines=12> */
.L_x_34077:
[----:B------:R-:W-:-:S07]  /*2500*/  MOV R10, R12 ;  /* 0x0000000c000a7202 */ /* 0x000fce0000000f00 */
.L_x_34078:
[----:B------:R-:W-:Y:S05]  /*2510*/  BSYNC B3 ;  /* 0x0000000000037941 */ /* 0x000fea0003800000 */
.L_x_34076:
        /* <DEDUP_REMOVED lines=16> */
.L_x_34082:
[----:B------:R-:W-:Y:S05]  /*2620*/  BSYNC B4 ;  /* 0x0000000000047941 */ /* 0x000fea0003800000 */
.L_x_34081:
        /* <DEDUP_REMOVED lines=44> */
.L_x_34080:
[----:B------:R-:W-:Y:S05]  /*28f0*/  BSYNC B3 ;  /* 0x0000000000037941 */ /* 0x000fea0003800000 */
.L_x_34079:
        /* <DEDUP_REMOVED lines=14> */
.L_x_34075:
[----:B------:R-:W-:Y:S05]  /*29e0*/  BSYNC B2 ;  /* 0x0000000000027941 */ /* 0x000fea0003800000 */
.L_x_34073:
        /* <DEDUP_REMOVED lines=8> */
.L_x_34084:
        /* <DEDUP_REMOVED lines=12> */
.L_x_34087:
[----:B------:R-:W-:-:S07]  /*2b30*/  IMAD.MOV.U32 R10, RZ, RZ, R12 ;  /* 0x000000ffff0a7224 */ /* 0x000fce00078e000c */
.L_x_34088:
[----:B------:R-:W-:Y:S05]  /*2b40*/  BSYNC B3 ;  /* 0x0000000000037941 */ /* 0x000fea0003800000 */
.L_x_34086:
        /* <DEDUP_REMOVED lines=16> */
.L_x_34092:
[----:B------:R-:W-:Y:S05]  /*2c50*/  BSYNC B4 ;  /* 0x0000000000047941 */ /* 0x000fea0003800000 */
.L_x_34091:
        /* <DEDUP_REMOVED lines=44> */
.L_x_34090:
[----:B------:R-:W-:Y:S05]  /*2f20*/  BSYNC B3 ;  /* 0x0000000000037941 */ /* 0x000fea0003800000 */
.L_x_34089:
        /* <DEDUP_REMOVED lines=14> */
.L_x_34085:
[----:B------:R-:W-:Y:S05]  /*3010*/  BSYNC B2 ;  /* 0x0000000000027941 */ /* 0x000fea0003800000 */
.L_x_34083:
        /* <DEDUP_REMOVED lines=8> */
.L_x_34094:
        /* <DEDUP_REMOVED lines=12> */
.L_x_34097:
[----:B------:R-:W-:-:S07]  /*3160*/  MOV R10, R12 ;  /* 0x0000000c000a7202 */ /* 0x000fce0000000f00 */
.L_x_34098:
[----:B------:R-:W-:Y:S05]  /*3170*/  BSYNC B3 ;  /* 0x0000000000037941 */ /* 0x000fea0003800000 */
.L_x_34096:
        /* <DEDUP_REMOVED lines=16> */
.L_x_34102:
[----:B------:R-:W-:Y:S05]  /*3280*/  BSYNC B4 ;  /* 0x0000000000047941 */ /* 0x000fea0003800000 */
.L_x_34101:
        /* <DEDUP_REMOVED lines=44> */
.L_x_34100:
[----:B------:R-:W-:Y:S05]  /*3550*/  BSYNC B3 ;  /* 0x0000000000037941 */ /* 0x000fea0003800000 */
.L_x_34099:
        /* <DEDUP_REMOVED lines=14> */
.L_x_34095:
[----:B------:R-:W-:Y:S05]  /*3640*/  BSYNC B2 ;  /* 0x0000000000027941 */ /* 0x000fea0003800000 */
.L_x_34093:
        /* <DEDUP_REMOVED lines=8> */
.L_x_34104:
        /* <DEDUP_REMOVED lines=12> */
.L_x_34107:
[----:B------:R-:W-:-:S07]  /*3790*/  IMAD.MOV.U32 R10, RZ, RZ, R12 ;  /* 0x000000ffff0a7224 */ /* 0x000fce00078e000c */
.L_x_34108:
[----:B------:R-:W-:Y:S05]  /*37a0*/  BSYNC B3 ;  /* 0x0000000000037941 */ /* 0x000fea0003800000 */
.L_x_34106:
        /* <DEDUP_REMOVED lines=16> */
.L_x_34112:
[----:B------:R-:W-:Y:S05]  /*38b0*/  BSYNC B4 ;  /* 0x0000000000047941 */ /* 0x000fea0003800000 */
.L_x_34111:
        /* <DEDUP_REMOVED lines=44> */
.L_x_34110:
[----:B------:R-:W-:Y:S05]  /*3b80*/  BSYNC B3 ;  /* 0x0000000000037941 */ /* 0x000fea0003800000 */
.L_x_34109:
        /* <DEDUP_REMOVED lines=14> */
.L_x_34105:
[----:B------:R-:W-:Y:S05]  /*3c70*/  BSYNC B2 ;  /* 0x0000000000027941 */ /* 0x000fea0003800000 */
.L_x_34103:
        /* <DEDUP_REMOVED lines=8> */
.L_x_34114:
        /* <DEDUP_REMOVED lines=12> */
.L_x_34117:
[----:B------:R-:W-:-:S07]  /*3dc0*/  MOV R10, R12 ;  /* 0x0000000c000a7202 */ /* 0x000fce0000000f00 */
.L_x_34118:
[----:B------:R-:W-:Y:S05]  /*3dd0*/  BSYNC B3 ;  /* 0x0000000000037941 */ /* 0x000fea0003800000 */
.L_x_34116:
        /* <DEDUP_REMOVED lines=16> */
.L_x_34122:
[----:B------:R-:W-:Y:S05]  /*3ee0*/  BSYNC B4 ;  /* 0x0000000000047941 */ /* 0x000fea0003800000 */
.L_x_34121:
        /* <DEDUP_REMOVED lines=44> */
.L_x_34120:
[----:B------:R-:W-:Y:S05]  /*41b0*/  BSYNC B3 ;  /* 0x0000000000037941 */ /* 0x000fea0003800000 */
.L_x_34119:
        /* <DEDUP_REMOVED lines=14> */
.L_x_34115:
[----:B------:R-:W-:Y:S05]  /*42a0*/  BSYNC B2 ;  /* 0x0000000000027941 */ /* 0x000fea0003800000 */
.L_x_34113:
        /* <DEDUP_REMOVED lines=8> */
.L_x_34124:
        /* <DEDUP_REMOVED lines=12> */
.L_x_34127:
[----:B------:R-:W-:-:S07]  /*43f0*/  IMAD.MOV.U32 R118, RZ, RZ, R12 ;  /* 0x000000ffff767224 */ /* 0x000fce00078e000c */
.L_x_34128:
[----:B------:R-:W-:Y:S05]  /*4400*/  BSYNC B3 ;  /* 0x0000000000037941 */ /* 0x000fea0003800000 */
.L_x_34126:
        /* <DEDUP_REMOVED lines=16> */
.L_x_34132:
[----:B------:R-:W-:Y:S05]  /*4510*/  BSYNC B4 ;  /* 0x0000000000047941 */ /* 0x000fea0003800000 */
.L_x_34131:
        /* <DEDUP_REMOVED lines=44> */
.L_x_34130:
[----:B------:R-:W-:Y:S05]  /*47e0*/  BSYNC B3 ;  /* 0x0000000000037941 */ /* 0x000fea0003800000 */
.L_x_34129:
[----:B------:R-:W2:Y:S01]  /*47f0*/  LDL R116, [R1+0x94] ;  /* 0x0000940001747983 */ /* 0x000ea20000100800 */
[----:B------:R-:W-:Y:S01]  /*4800*/  HFMA2.MMA R29, -RZ, RZ, 0.1171875, 0 ;  /* 0x2f800000ff1d7435 */ /* 0x000fe200000001ff */
[----:B------:R-:W-:-:S09]  /*4810*/  I2FP.F32.U32 R28, R118 ;  /* 0x00000076001c7245 */ /* 0x000fd20000201000 */
[----:B------:R-:W-:Y:S01]  /*4820*/  FFMA.FTZ R28, R28, R29, 1.1641532182693481445e-10 ;  /* 0x2f0000001c1c7423 */ /* 0x000fe2000001001d */
[----:B-----5:R-:W-:-:S04]  /*4830*/  @P2 HADD2.F32 R29, -RZ, R115.H1_H1 ;  /* 0x30000073ff1d2230 */ /* 0x020fc80000004100 */
[----:B------:R-:W-:Y:S01]  /*4840*/  FSETP.GTU.FTZ.AND P3, PT, R28, UR28, PT ;  /* 0x0000001c1c007c0b */ /* 0x000fe2000bf7c000 */
[----:B------:R-:W-:-:S05]  /*4850*/  HADD2.F32 R28, -RZ, R111.H1_H1 ;  /* 0x3000006fff1c7230 */ /* 0x000fca0000004100 */
[----:B------:R-:W-:-:S04]  /*4860*/  FMUL.FTZ R28, R28, UR31 ;  /* 0x0000001f1c1c7c20 */ /* 0x000fc80008410000 */
[----:B------:R-:W-:-:S05]  /*4870*/  FMUL.FTZ R28, R28, UR30 ;  /* 0x0000001e1c1c7c20 */ /* 0x000fca0008410000 */
[----:B------:R-:W-:-:S05]  /*4880*/  FSEL R28, R28, RZ, !P3 ;  /* 0x000000ff1c1c7208 */ /* 0x000fca0005800000 */
[----:B--2---:R-:W-:-:S04]  /*4890*/  FMUL.FTZ R28, R116, R28 ;  /* 0x0000001c741c7220 */ /* 0x004fc80000410000 */
[----:B------:R-:W-:Y:S01]  /*48a0*/  @P2 FADD.FTZ R28, R29, R28 ;  /* 0x0000001c1d1c2221 */ /* 0x000fe20000010000 */
[----:B------:R-:W-:-:S07]  /*48b0*/  SEL R29, RZ, 0x1, P3 ;  /* 0x00000001ff1d7807 */ /* 0x000fce0001800000 */
.L_x_34125:
[----:B------:R-:W-:Y:S05]  /*48c0*/  BSYNC B2 ;  /* 0x0000000000027941 */ /* 0x000fea0003800000 */
.L_x_34123:
        /* <DEDUP_REMOVED lines=29> */
.L_x_34134:
[----:B------:R-:W-:Y:S05]  /*4aa0*/  BSYNC B2 ;  /* 0x0000000000027941 */ /* 0x000fea0003800000 */
.L_x_34133:
[----:B------:R-:W-:Y:S01]  /*4ab0*/  IADD3 R160, R160, 0x20, RZ ;  /* 0x00000020a0a07810 */ /* 0x000fe20007ffe0ff */
[----:B------:R-:W-:-:S07]  /*4ac0*/  VIADD R158, R158, 0x20 ;  /* 0x000000209e9e7836 */ /* 0x000fce0000000000 */
.L_x_34052:
[----:B------:R-:W-:Y:S05]  /*4ad0*/  BSYNC B1 ;  /* 0x0000000000017941 */ /* 0x000fea0003800000 */
.L_x_34051:
        /* <DEDUP_REMOVED lines=20> */
.L_x_34138:
        /* <DEDUP_REMOVED lines=12> */
.L_x_34141:
[----:B------:R-:W-:-:S07]  /*4ce0*/  IMAD.MOV.U32 R32, RZ, RZ, R12 ;  /* 0x000000ffff207224 */ /* 0x000fce00078e000c */
.L_x_34142:
[----:B------:R-:W-:Y:S05]  /*4cf0*/  BSYNC B3 ;  /* 0x0000000000037941 */ /* 0x000fea0003800000 */
.L_x_34140:
        /* <DEDUP_REMOVED lines=16> */
.L_x_34146:
[----:B------:R-:W-:Y:S05]  /*4e00*/  BSYNC B4 ;  /* 0x0000000000047941 */ /* 0x000fea0003800000 */
.L_x_34145:
        /* <DEDUP_REMOVED lines=43> */
.L_x_34144:
[----:B------:R-:W-:Y:S05]  /*50c0*/  BSYNC B3 ;  /* 0x0000000000037941 */ /* 0x000fea0003800000 */
.L_x_34143:
        /* <DEDUP_REMOVED lines=14> */
.L_x_34139:
[----:B------:R-:W-:Y:S05]  /*51b0*/  BSYNC B2 ;  /* 0x0000000000027941 */ /* 0x000fea0003800000 */
.L_x_34137:
        /* <DEDUP_REMOVED lines=8> */
.L_x_34148:
        /* <DEDUP_REMOVED lines=12> */
.L_x_34151:
[----:B------:R-:W-:-:S07]  /*5300*/  IMAD.MOV.U32 R10, RZ, RZ, R12 ;  /* 0x000000ffff0a7224 */ /* 0x000fce00078e000c */
.L_x_34152:
[----:B------:R-:W-:Y:S05]  /*5310*/  BSYNC B3 ;  /* 0x0000000000037941 */ /* 0x000fea0003800000 */
.L_x_34150:
        /* <DEDUP_REMOVED lines=16> */
.L_x_34156:
[----:B------:R-:W-:Y:S05]  /*5420*/  BSYNC B4 ;  /* 0x0000000000047941 */ /* 0x000fea0003800000 */
.L_x_34155:
        /* <DEDUP_REMOVED lines=44> */
.L_x_34154:
[----:B------:R-:W-:Y:S05]  /*56f0*/  BSYNC B3 ;  /* 0x0000000000037941 */ /* 0x000fea0003800000 */
.L_x_34153:
        /* <DEDUP_REMOVED lines=14> */
.L_x_34149:
[----:B------:R-:W-:Y:S05]  /*57e0*/  BSYNC B2 ;  /* 0x0000000000027941 */ /* 0x000fea0003800000 */
.L_x_34147:
        /* <DEDUP_REMOVED lines=8> */
.L_x_34158:
        /* <DEDUP_REMOVED lines=12> */
.L_x_34161:
[----:B------:R-:W-:-:S07]  /*5930*/  MOV R10, R12 ;  /* 0x0000000c000a7202 */ /* 0x000fce0000000f00 */
.L_x_34162:
[----:B------:R-:W-:Y:S05]  /*5940*/  BSYNC B3 ;  /* 0x0000000000037941 */ /* 0x000fea0003800000 */
.L_x_34160:
        /* <DEDUP_REMOVED lines=16> */
.L_x_34166:
[----:B------:R-:W-:Y:S05]  /*5a50*/  BSYNC B4 ;  /* 0x0000000000047941 */ /* 0x000fea0003800000 */
.L_x_34165:
        /* <DEDUP_REMOVED lines=44> */
.L_x_34164:
[----:B------:R-:W-:Y:S05]  /*5d20*/  BSYNC B3 ;  /* 0x0000000000037941 */ /* 0x000fea0003800000 */
.L_x_34163:
        /* <DEDUP_REMOVED lines=14> */
.L_x_34159:
[----:B------:R-:W-:Y:S05]  /*5e10*/  BSYNC B2 ;  /* 0x0000000000027941 */ /* 0x000fea0003800000 */
.L_x_34157:
        /* <DEDUP_REMOVED lines=8> */
.L_x_34168:
        /* <DEDUP_REMOVED lines=12> */
.L_x_34171:
[----:B------:R-:W-:-:S07]  /*5f60*/  IMAD.MOV.U32 R10, RZ, RZ, R12 ;  /* 0x000000ffff0a7224 */ /* 0x000fce00078e000c */
.L_x_34172:
[----:B------:R-:W-:Y:S05]  /*5f70*/  BSYNC B3 ;  /* 0x0000000000037941 */ /* 0x000fea0003800000 */
.L_x_34170:
        /* <DEDUP_REMOVED lines=16> */
.L_x_34176:
[----:B------:R-:W-:Y:S05]  /*6080*/  BSYNC B4 ;  /* 0x0000000000047941 */ /* 0x000fea0003800000 */
.L_x_34175:
        /* <DEDUP_REMOVED lines=44> */
.L_x_34174:
[----:B------:R-:W-:Y:S05]  /*6350*/  BSYNC B3 ;  /* 0x0000000000037941 */ /* 0x000fea0003800000 */
.L_x_34173:
        /* <DEDUP_REMOVED lines=14> */
.L_x_34169:
[----:B------:R-:W-:Y:S05]  /*6440*/  BSYNC B2 ;  /* 0x0000000000027941 */ /* 0x000fea0003800000 */
.L_x_34167:
        /* <DEDUP_REMOVED lines=8> */
.L_x_34178:
        /* <DEDUP_REMOVED lines=12> */
.L_x_34181:
[----:B------:R-:W-:-:S07]  /*6590*/  MOV R10, R12 ;  /* 0x0000000c000a7202 */ /* 0x000fce0000000f00 */
.L_x_34182:
[----:B------:R-:W-:Y:S05]  /*65a0*/  BSYNC B3 ;  /* 0x0000000000037941 */ /* 0x000fea0003800000 */
.L_x_34180:
        /* <DEDUP_REMOVED lines=16> */
.L_x_34186:
[----:B------:R-:W-:Y:S05]  /*66b0*/  BSYNC B4 ;  /* 0x0000000000047941 */ /* 0x000fea0003800000 */
.L_x_34185:
        /* <DEDUP_REMOVED lines=44> */
.L_x_34184:
[----:B------:R-:W-:Y:S05]  /*6980*/  BSYNC B3 ;  /* 0x0000000000037941 */ /* 0x000fea0003800000 */
.L_x_34183:
        /* <DEDUP_REMOVED lines=14> */
.L_x_34179:
[----:B------:R-:W-:Y:S05]  /*6a70*/  BSYNC B2 ;  /* 0x0000000000027941 */ /* 0x000fea0003800000 */
.L_x_34177:
        /* <DEDUP_REMOVED lines=8> */
.L_x_34188:
        /* <DEDUP_REMOVED lines=12> */
.L_x_34191:
[----:B------:R-:W-:-:S07]  /*6bc0*/  IMAD.MOV.U32 R10, RZ, RZ, R12 ;  /* 0x000000ffff0a7224 */ /* 0x000fce00078e000c */
.L_x_34192:
[----:B------:R-:W-:Y:S05]  /*6bd0*/  BSYNC B3 ;  /* 0x0000000000037941 */ /* 0x000fea0003800000 */
.L_x_34190:
        /* <DEDUP_REMOVED lines=16> */
.L_x_34196:
[----:B------:R-:W-:Y:S05]  /*6ce0*/  BSYNC B4 ;  /* 0x0000000000047941 */ /* 0x000fea0003800000 */
.L_x_34195:
        /* <DEDUP_REMOVED lines=44> */
.L_x_34194:
[----:B------:R-:W-:Y:S05]  /*6fb0*/  BSYNC B3 ;  /* 0x0000000000037941 */ /* 0x000fea0003800000 */
.L_x_34193:
        /* <DEDUP_REMOVED lines=14> */
.L_x_34189:
[----:B------:R-:W-:Y:S05]  /*70a0*/  BSYNC B2 ;  /* 0x0000000000027941 */ /* 0x000fea0003800000 */
.L_x_34187:
        /* <DEDUP_REMOVED lines=8> */
.L_x_34198:
        /* <DEDUP_REMOVED lines=12> */
.L_x_34201:
[----:B------:R-:W-:-:S07]  /*71f0*/  MOV R10, R12 ;  /* 0x0000000c000a7202 */ /* 0x000fce0000000f00 */
.L_x_34202:
[----:B------:R-:W-:Y:S05]  /*7200*/  BSYNC B3 ;  /* 0x0000000000037941 */ /* 0x000fea0003800000 */
.L_x_34200:
        /* <DEDUP_REMOVED lines=16> */
.L_x_34206:
[----:B------:R-:W-:Y:S05]  /*7310*/  BSYNC B4 ;  /* 0x0000000000047941 */ /* 0x000fea0003800000 */
.L_x_34205:
        /* <DEDUP_REMOVED lines=44> */
.L_x_34204:
[----:B------:R-:W-:Y:S05]  /*75e0*/  BSYNC B3 ;  /* 0x0000000000037941 */ /* 0x000fea0003800000 */
.L_x_34203:
        /* <DEDUP_REMOVED lines=14> */
.L_x_34199:
[----:B------:R-:W-:Y:S05]  /*76d0*/  BSYNC B2 ;  /* 0x0000000000027941 */ /* 0x000fea0003800000 */
.L_x_34197:
        /* <DEDUP_REMOVED lines=8> */
.L_x_34208:
        /* <DEDUP_REMOVED lines=12> */
.L_x_34211:
[----:B------:R-:W-:-:S07]  /*7820*/  IMAD.MOV.U32 R29, RZ, RZ, R12 ;  /* 0x000000ffff1d7224 */ /* 0x000fce00078e000c */
.L_x_34212:
[----:B------:R-:W-:Y:S05]  /*7830*/  BSYNC B3 ;  /* 0x0000000000037941 */ /* 0x000fea0003800000 */
.L_x_34210:
        /* <DEDUP_REMOVED lines=16> */
.L_x_34216:
[----:B------:R-:W-:Y:S05]  /*7940*/  BSYNC B4 ;  /* 0x0000000000047941 */ /* 0x000fea0003800000 */
.L_x_34215:
        /* <DEDUP_REMOVED lines=44> */
.L_x_34214:
[----:B------:R-:W-:Y:S05]  /*7c10*/  BSYNC B3 ;  /* 0x0000000000037941 */ /* 0x000fea0003800000 */
.L_x_34213:
        /* <DEDUP_REMOVED lines=12> */
[----:B------:R-:W-:-:S07]  /*7ce0*/  SEL R29, RZ, 0x1, P3 ;  /* 0x00000001ff1d7807 */ /* 0x000fce0001800000 */
.L_x_34209:
[----:B------:R-:W-:Y:S05]  /*7cf0*/  BSYNC B2 ;  /* 0x0000000000027941 */ /* 0x000fea0003800000 */
.L_x_34207:
        /* <DEDUP_REMOVED lines=29> */
.L_x_34218:
[----:B------:R-:W-:Y:S05]  /*7ed0*/  BSYNC B2 ;  /* 0x0000000000027941 */ /* 0x000fea0003800000 */
.L_x_34217:
[----:B------:R-:W-:Y:S01]  /*7ee0*/  IADD3 R160, R160, 0x20, RZ ;  /* 0x00000020a0a07810 */ /* 0x000fe20007ffe0ff */
[----:B------:R-:W-:-:S07]  /*7ef0*/  VIADD R158, R158, 0x20 ;  /* 0x000000209e9e7836 */ /* 0x000fce0000000000 */
.L_x_34136:
[----:B------:R-:W-:Y:S05]  /*7f00*/  BSYNC B1 ;  /* 0x0000000000017941 */ /* 0x000fea0003800000 */
.L_x_34135:
        /* <DEDUP_REMOVED lines=20> */
.L_x_34222:
        /* <DEDUP_REMOVED lines=12> */
.L_x_34225:
[----:B------:R-:W-:-:S07]  /*8110*/  IMAD.MOV.U32 R40, RZ, RZ, R12 ;  /* 0x000000ffff287224 */ /* 0x000fce00078e000c */
.L_x_34226:
[----:B------:R-:W-:Y:S05]  /*8120*/  BSYNC B3 ;  /* 0x0000000000037941 */ /* 0x000fea0003800000 */
.L_x_34224:
        /* <DEDUP_REMOVED lines=16> */
.L_x_34230:
[----:B------:R-:W-:Y:S05]  /*8230*/  BSYNC B4 ;  /* 0x0000000000047941 */ /* 0x000fea0003800000 */
.L_x_34229:
        /* <DEDUP_REMOVED lines=43> */
.L_x_34228:
[----:B------:R-:W-:Y:S05]  /*84f0*/  BSYNC B3 ;  /* 0x0000000000037941 */ /* 0x000fea0003800000 */
.L_x_34227:
        /* <DEDUP_REMOVED lines=14> */
.L_x_34223:
[----:B------:R-:W-:Y:S05]  /*85e0*/  BSYNC B2 ;  /* 0x0000000000027941 */ /* 0x000fea0003800000 */
.L_x_34221:
        /* <DEDUP_REMOVED lines=8> */
.L_x_34232:
        /* <DEDUP_REMOVED lines=12> */
.L_x_34235:
[----:B------:R-:W-:-:S07]  /*8730*/  IMAD.MOV.U32 R10, RZ, RZ, R12 ;  /* 0x000000ffff0a7224 */ /* 0x000fce00078e000c */
.L_x_34236:
[----:B------:R-:W-:Y:S05]  /*8740*/  BSYNC B3 ;  /* 0x0000000000037941 */ /* 0x000fea0003800000 */
.L_x_34234:
        /* <DEDUP_REMOVED lines=16> */
.L_x_34240:
[----:B------:R-:W-:Y:S05]  /*8850*/  BSYNC B4 ;  /* 0x0000000000047941 */ /* 0x000fea0003800000 */
.L_x_34239:
        /* <DEDUP_REMOVED lines=44> */
.L_x_34238:
[----:B------:R-:W-:Y:S05]  /*8b20*/  BSYNC B3 ;  /* 0x0000000000037941 */ /* 0x000fea0003800000 */
.L_x_34237:
        /* <DEDUP_REMOVED lines=14> */
.L_x_34233:
[----:B------:R-:W-:Y:S05]  /*8c10*/  BSYNC B2 ;  /* 0x0000000000027941 */ /* 0x000fea0003800000 */
.L_x_34231:
        /* <DEDUP_REMOVED lines=8> */
.L_x_34242:
        /* <DEDUP_REMOVED lines=12> */
.L_x_34245:
[----:B------:R-:W-:-:S07]  /*8d60*/  MOV R10, R12 ;  /* 0x0000000c000a7202 */ /* 0x000fce0000000f00 */
.L_x_34246:
[----:B------:R-:W-:Y:S05]  /*8d70*/  BSYNC B3 ;  /* 0x0000000000037941 */ /* 0x000fea0003800000 */
.L_x_34244:
        /* <DEDUP_REMOVED lines=16> */
.L_x_34250:
[----:B------:R-:W-:Y:S05]  /*8e80*/  BSYNC B4 ;  /* 0x0000000000047941 */ /* 0x000fea0003800000 */
.L_x_34249:
        /* <DEDUP_REMOVED lines=44> */
.L_x_34248:
[----:B------:R-:W-:Y:S05]  /*9150*/  BSYNC B3 ;  /* 0x0000000000037941 */ /* 0x000fea0003800000 */
.L_x_34247:
        /* <DEDUP_REMOVED lines=14> */
.L_x_34243:
[----:B------:R-:W-:Y:S05]  /*9240*/  BSYNC B2 ;  /* 0x0000000000027941 */ /* 0x000fea0003800000 */
.L_x_34241:
        /* <DEDUP_REMOVED lines=8> */
.L_x_34252:
        /* <DEDUP_REMOVED lines=12> */
.L_x_34255:
[----:B------:R-:W-:-:S07]  /*9390*/  IMAD.MOV.U32 R10, RZ, RZ, R12 ;  /* 0x000000ffff0a7224 */ /* 0x000fce00078e000c */
.L_x_34256:
[----:B------:R-:W-:Y:S05]  /*93a0*/  BSYNC B3 ;  /* 0x0000000000037941 */ /* 0x000fea0003800000 */
.L_x_34254:
        /* <DEDUP_REMOVED lines=16> */
.L_x_34260:
[----:B------:R-:W-:Y:S05]  /*94b0*/  BSYNC B4 ;  /* 0x0000000000047941 */ /* 0x000fea0003800000 */
.L_x_34259:
        /* <DEDUP_REMOVED lines=44> */
.L_x_34258:
[----:B------:R-:W-:Y:S05]  /*9780*/  BSYNC B3 ;  /* 0x0000000000037941 */ /* 0x000fea0003800000 */
.L_x_34257:
        /* <DEDUP_REMOVED lines=14> */
.L_x_34253:
[----:B------:R-:W-:Y:S05]  /*9870*/  BSYNC B2 ;  /* 0x0000000000027941 */ /* 0x000fea0003800000 */
.L_x_34251:
        /* <DEDUP_REMOVED lines=8> */
.L_x_34262:
        /* <DEDUP_REMOVED lines=12> */
.L_x_34265:
[----:B------:R-:W-:-:S07]  /*99c0*/  MOV R10, R12 ;  /* 0x0000000c000a7202 */ /* 0x000fce0000000f00 */
.L_x_34266:
[----:B------:R-:W-:Y:S05]  /*99d0*/  BSYNC B3 ;  /* 0x0000000000037941 */ /* 0x000fea0003800000 */
.L_x_34264:
        /* <DEDUP_REMOVED lines=16> */
.L_x_34270:
[----:B------:R-:W-:Y:S05]  /*9ae0*/  BSYNC B4 ;  /* 0x0000000000047941 */ /* 0x000fea0003800000 */
.L_x_34269:
        /* <DEDUP_REMOVED lines=44> */
.L_x_34268:
[----:B------:R-:W-:Y:S05]  /*9db0*/  BSYNC B3 ;  /* 0x0000000000037941 */ /* 0x000fea0003800000 */
.L_x_34267:
        /* <DEDUP_REMOVED lines=14> */
.L_x_34263:
[----:B------:R-:W-:Y:S05]  /*9ea0*/  BSYNC B2 ;  /* 0x0000000000027941 */ /* 0x000fea0003800000 */
.L_x_34261:
        /* <DEDUP_REMOVED lines=8> */
.L_x_34272:
        /* <DEDUP_REMOVED lines=12> */
.L_x_34275:
[----:B------:R-:W-:-:S07]  /*9ff0*/  IMAD.MOV.U32 R10, RZ, RZ, R12 ;  /* 0x000000ffff0a7224 */ /* 0x000fce00078e000c */
.L_x_34276:
[----:B------:R-:W-:Y:S05]  /*a000*/  BSYNC B3 ;  /* 0x0000000000037941 */ /* 0x000fea0003800000 */
.L_x_34274:
        /* <DEDUP_REMOVED lines=16> */
.L_x_34280:
[----:B------:R-:W-:Y:S05]  /*a110*/  BSYNC B4 ;  /* 0x0000000000047941 */ /* 0x000fea0003800000 */
.L_x_34279:
        /* <DEDUP_REMOVED lines=44> */
.L_x_34278:
[----:B------:R-:W-:Y:S05]  /*a3e0*/  BSYNC B3 ;  /* 0x0000000000037941 */ /* 0x000fea0003800000 */
.L_x_34277:
        /* <DEDUP_REMOVED lines=14> */
.L_x_34273:
[----:B------:R-:W-:Y:S05]  /*a4d0*/  BSYNC B2 ;  /* 0x0000000000027941 */ /* 0x000fea0003800000 */
.L_x_34271:
        /* <DEDUP_REMOVED lines=8> */
.L_x_34282:
        /* <DEDUP_REMOVED lines=12> */
.L_x_34285:
[----:B------:R-:W-:-:S07]  /*a620*/  MOV R10, R12 ;  /* 0x0000000c000a7202 */ /* 0x000fce0000000f00 */
.L_x_34286:
[----:B------:R-:W-:Y:S05]  /*a630*/  BSYNC B3 ;  /* 0x0000000000037941 */ /* 0x000fea0003800000 */
.L_x_34284:
        /* <DEDUP_REMOVED lines=16> */
.L_x_34290:
[----:B------:R-:W-:Y:S05]  /*a740*/  BSYNC B4 ;  /* 0x0000000000047941 */ /* 0x000fea0003800000 */
.L_x_34289:
        /* <DEDUP_REMOVED lines=44> */
.L_x_34288:
[----:B------:R-:W-:Y:S05]  /*aa10*/  BSYNC B3 ;  /* 0x0000000000037941 */ /* 0x000fea0003800000 */
.L_x_34287:
        /* <DEDUP_REMOVED lines=14> */
.L_x_34283:
[----:B------:R-:W-:Y:S05]  /*ab00*/  BSYNC B2 ;  /* 0x0000000000027941 */ /* 0x000fea0003800000 */
.L_x_34281:
        /* <DEDUP_REMOVED lines=8> */
.L_x_34292:
        /* <DEDUP_REMOVED lines=12> */
.L_x_34295:
[----:B------:R-:W-:-:S07]  /*ac50*/  IMAD.MOV.U32 R29, RZ, RZ, R12 ;  /* 0x000000ffff1d7224 */ /* 0x000fce00078e000c */
.L_x_34296:
[----:B------:R-:W-:Y:S05]  /*ac60*/  BSYNC B3 ;  /* 0x0000000000037941 */ /* 0x000fea0003800000 */
.L_x_34294:
        /* <DEDUP_REMOVED lines=16> */
.L_x_34300:
[----:B------:R-:W-:Y:S05]  /*ad70*/  BSYNC B4 ;  /* 0x0000000000047941 */ /* 0x000fea0003800000 */
.L_x_34299:
        /* <DEDUP_REMOVED lines=44> */
.L_x_34298:
[----:B------:R-:W-:Y:S05]  /*b040*/  BSYNC B3 ;  /* 0x0000000000037941 */ /* 0x000fea0003800000 */
.L_x_34297:
        /* <DEDUP_REMOVED lines=13> */
.L_x_34293:
[----:B------:R-:W-:Y:S05]  /*b120*/  BSYNC B2 ;  /* 0x0000000000027941 */ /* 0x000fea0003800000 */
.L_x_34291:
        /* <DEDUP_REMOVED lines=29> */
.L_x_34302:
[----:B------:R-:W-:Y:S05]  /*b300*/  BSYNC B2 ;  /* 0x0000000000027941 */ /* 0x000fea0003800000 */
.L_x_34301:
[----:B------:R-:W-:Y:S01]  /*b310*/  IADD3 R160, R160, 0x20, RZ ;  /* 0x00000020a0a07810 */ /* 0x000fe20007ffe0ff */
[----:B------:R-:W-:-:S07]  /*b320*/  VIADD R158, R158, 0x20 ;  /* 0x000000209e9e7836 */ /* 0x000fce0000000000 */
.L_x_34220:
[----:B------:R-:W-:Y:S05]  /*b330*/  BSYNC B1 ;  /* 0x0000000000017941 */ /* 0x000fea0003800000 */
.L_x_34219:
        /* <DEDUP_REMOVED lines=15> */
[----:B01----:R-:W-:Y:S01]  /*b430*/  IMAD.MOV.U32 R118, RZ, RZ, R10 ;  /* 0x000000ffff767224 */ /* 0x003fe200078e000a */
[----:B------:R-:W-:Y:S06]  /*b440*/  @!P2 BRA `(.L_x_34307) ;  /* 0x000000040070a947 */ /* 0x000fec0003800000 */
[----:B------:R-:W-:Y:S01]  /*b450*/  MOV R118, R10 ;  /* 0x0000000a00767202 */ /* 0x000fe20000000f00 */
[----:B-----5:R-:W-:Y:S01]  /*b460*/  HADD2.F32 R46, -RZ, R112.H0_H0 ;  /* 0x20000070ff2e7230 */ /* 0x020fe20000004100 */
[----:B------:R-:W-:Y:S06]  /*b470*/  BRA `(.L_x_34307) ;  /* 0x0000000400647947 */ /* 0x000fec0003800000 */
.L_x_34306:
        /* <DEDUP_REMOVED lines=12> */
.L_x_34309:
[----:B------:R-:W-:-:S07]  /*b540*/  IMAD.MOV.U32 R116, RZ, RZ, R12 ;  /* 0x000000ffff747224 */ /* 0x000fce00078e000c */
.L_x_34310:
[----:B------:R-:W-:Y:S05]  /*b550*/  BSYNC B3 ;  /* 0x0000000000037941 */ /* 0x000fea0003800000 */
.L_x_34308:
        /* <DEDUP_REMOVED lines=16> */
.L_x_34314:
[----:B------:R-:W-:Y:S05]  /*b660*/  BSYNC B4 ;  /* 0x0000000000047941 */ /* 0x000fea0003800000 */
.L_x_34313:
        /* <DEDUP_REMOVED lines=43> */
.L_x_34312:
[----:B------:R-:W-:Y:S05]  /*b920*/  BSYNC B3 ;  /* 0x0000000000037941 */ /* 0x000fea0003800000 */
.L_x_34311:
        /* <DEDUP_REMOVED lines=14> */
.L_x_34307:
[----:B------:R-:W-:Y:S05]  /*ba10*/  BSYNC B2 ;  /* 0x0000000000027941 */ /* 0x000fea0003800000 */
.L_x_34305:
        /* <DEDUP_REMOVED lines=8> */
.L_x_34316:
        /* <DEDUP_REMOVED lines=12> */
.L_x_34319:
[----:B------:R-:W-:-:S07]  /*bb60*/  IMAD.MOV.U32 R10, RZ, RZ, R12 ;  /* 0x000000ffff0a7224 */ /* 0x000fce00078e000c */
.L_x_34320:
[----:B------:R-:W-:Y:S05]  /*bb70*/  BSYNC B3 ;  /* 0x0000000000037941 */ /* 0x000fea0003800000 */
.L_x_34318:
        /* <DEDUP_REMOVED lines=16> */
.L_x_34324:
[----:B------:R-:W-:Y:S05]  /*bc80*/  BSYNC B4 ;  /* 0x0000000000047941 */ /* 0x000fea0003800000 */
.L_x_34323:
        /* <DEDUP_REMOVED lines=44> */
.L_x_34322:
[----:B------:R-:W-:Y:S05]  /*bf50*/  BSYNC B3 ;  /* 0x0000000000037941 */ /* 0x000fea0003800000 */
.L_x_34321:
        /* <DEDUP_REMOVED lines=14> */
.L_x_34317:
[----:B------:R-:W-:Y:S05]  /*c040*/  BSYNC B2 ;  /* 0x0000000000027941 */ /* 0x000fea0003800000 */
.L_x_34315:
        /* <DEDUP_REMOVED lines=8> */
.L_x_34326:
        /* <DEDUP_REMOVED lines=12> */
.L_x_34329:
[----:B------:R-:W-:-:S07]  /*c190*/  MOV R10, R12 ;  /* 0x0000000c000a7202 */ /* 0x000fce0000000f00 */
.L_x_34330:
[----:B------:R-:W-:Y:S05]  /*c1a0*/  BSYNC B3 ;  /* 0x0000000000037941 */ /* 0x000fea0003800000 */
.L_x_34328:
        /* <DEDUP_REMOVED lines=16> */
.L_x_34334:
[----:B------:R-:W-:Y:S05]  /*c2b0*/  BSYNC B4 ;  /* 0x0000000000047941 */ /* 0x000fea0003800000 */
.L_x_34333:
        /* <DEDUP_REMOVED lines=44> */
.L_x_34332:
[----:B------:R-:W-:Y:S05]  /*c580*/  BSYNC B3 ;  /* 0x0000000000037941 */ /* 0x000fea0003800000 */
.L_x_34331:
        /* <DEDUP_REMOVED lines=14> */
.L_x_34327:
[----:B------:R-:W-:Y:S05]  /*c670*/  BSYNC B2 ;  /* 0x0000000000027941 */ /* 0x000fea0003800000 */
.L_x_34325:
        /* <DEDUP_REMOVED lines=8> */
.L_x_34336:
        /* <DEDUP_REMOVED lines=12> */
.L_x_34339:
[----:B------:R-:W-:-:S07]  /*c7c0*/  IMAD.MOV.U32 R10, RZ, RZ, R12 ;  /* 0x000000ffff0a7224 */ /* 0x000fce00078e000c */
.L_x_34340:
[----:B------:R-:W-:Y:S05]  /*c7d0*/  BSYNC B3 ;  /* 0x0000000000037941 */ /* 0x000fea0003800000 */
.L_x_34338:
        /* <DEDUP_REMOVED lines=16> */
.L_x_34344:
[----:B------:R-:W-:Y:S05]  /*c8e0*/  BSYNC B4 ;  /* 0x0000000000047941 */ /* 0x000fea0003800000 */
.L_x_34343:
        /* <DEDUP_REMOVED lines=44> */
.L_x_34342:
[----:B------:R-:W-:Y:S05]  /*cbb0*/  BSYNC B3 ;  /* 0x0000000000037941 */ /* 0x000fea0003800000 */
.L_x_34341:
        /* <DEDUP_REMOVED lines=14> */
.L_x_34337:
[----:B------:R-:W-:Y:S05]  /*cca0*/  BSYNC B2 ;  /* 0x0000000000027941 */ /* 0x000fea0003800000 */
.L_x_34335:
        /* <DEDUP_REMOVED lines=8> */
.L_x_34346:
        /* <DEDUP_REMOVED lines=12> */
.L_x_34349:
[----:B------:R-:W-:-:S07]  /*cdf0*/  MOV R10, R12 ;  /* 0x0000000c000a7202 */ /* 0x000fce0000000f00 */
.L_x_34350:
[----:B------:R-:W-:Y:S05]  /*ce00*/  BSYNC B3 ;  /* 0x0000000000037941 */ /* 0x000fea0003800000 */
.L_x_34348:
        /* <DEDUP_REMOVED lines=16> */
.L_x_34354:
[----:B------:R-:W-:Y:S05]  /*cf10*/  BSYNC B4 ;  /* 0x0000000000047941 */ /* 0x000fea0003800000 */
.L_x_34353:
        /* <DEDUP_REMOVED lines=44> */
.L_x_34352:
[----:B------:R-:W-:Y:S05]  /*d1e0*/  BSYNC B3 ;  /* 0x0000000000037941 */ /* 0x000fea0003800000 */
.L_x_34351:
        /* <DEDUP_REMOVED lines=14> */
.L_x_34347:
[----:B------:R-:W-:Y:S05]  /*d2d0*/  BSYNC B2 ;  /* 0x0000000000027941 */ /* 0x000fea0003800000 */
.L_x_34345:
        /* <DEDUP_REMOVED lines=8> */
.L_x_34356:
        /* <DEDUP_REMOVED lines=12> */
.L_x_34359:
[----:B------:R-:W-:-:S07]  /*d420*/  IMAD.MOV.U32 R10, RZ, RZ, R12 ;  /* 0x000000ffff0a7224 */ /* 0x000fce00078e000c */
.L_x_34360:
[----:B------:R-:W-:Y:S05]  /*d430*/  BSYNC B3 ;  /* 0x0000000000037941 */ /* 0x000fea0003800000 */
.L_x_34358:
        /* <DEDUP_REMOVED lines=16> */
.L_x_34364:
[----:B------:R-:W-:Y:S05]  /*d540*/  BSYNC B4 ;  /* 0x0000000000047941 */ /* 0x000fea0003800000 */
.L_x_34363:
        /* <DEDUP_REMOVED lines=44> */
.L_x_34362:
[----:B------:R-:W-:Y:S05]  /*d810*/  BSYNC B3 ;  /* 0x0000000000037941 */ /* 0x000fea0003800000 */
.L_x_34361:
        /* <DEDUP_REMOVED lines=14> */
.L_x_34357:
[----:B------:R-:W-:Y:S05]  /*d900*/  BSYNC B2 ;  /* 0x0000000000027941 */ /* 0x000fea0003800000 */
.L_x_34355:
        /* <DEDUP_REMOVED lines=8> */
.L_x_34366:
        /* <DEDUP_REMOVED lines=12> */
.L_x_34369:
[----:B------:R-:W-:-:S07]  /*da50*/  MOV R10, R12 ;  /* 0x0000000c000a7202 */ /* 0x000fce0000000f00 */
.L_x_34370:
[----:B------:R-:W-:Y:S05]  /*da60*/  BSYNC B3 ;  /* 0x0000000000037941 */ /* 0x000fea0003800000 */
.L_x_34368:
        /* <DEDUP_REMOVED lines=16> */
.L_x_34374:
[----:B------:R-:W-:Y:S05]  /*db70*/  BSYNC B4 ;  /* 0x0000000000047941 */ /* 0x000fea0003800000 */
.L_x_34373:
        /* <DEDUP_REMOVED lines=44> */
.L_x_34372:
[----:B------:R-:W-:Y:S05]  /*de40*/  BSYNC B3 ;  /* 0x0000000000037941 */ /* 0x000fea0003800000 */
.L_x_34371:
        /* <DEDUP_REMOVED lines=14> */
.L_x_34367:
[----:B------:R-:W-:Y:S05]  /*df30*/  BSYNC B2 ;  /* 0x0000000000027941 */ /* 0x000fea0003800000 */
.L_x_34365:
        /* <DEDUP_REMOVED lines=8> */
.L_x_34376:
        /* <DEDUP_REMOVED lines=12> */
.L_x_34379:
[----:B------:R-:W-:-:S07]  /*e080*/  IMAD.MOV.U32 R29, RZ, RZ, R12 ;  /* 0x000000ffff1d7224 */ /* 0x000fce00078e000c */
.L_x_34380:
[----:B------:R-:W-:Y:S05]  /*e090*/  BSYNC B3 ;  /* 0x0000000000037941 */ /* 0x000fea0003800000 */
.L_x_34378:
        /* <DEDUP_REMOVED lines=16> */
.L_x_34384:
[----:B------:R-:W-:Y:S05]  /*e1a0*/  BSYNC B4 ;  /* 0x0000000000047941 */ /* 0x000fea0003800000 */
.L_x_34383:
        /* <DEDUP_REMOVED lines=44> */
.L_x_34382:
[----:B------:R-:W-:Y:S05]  /*e470*/  BSYNC B3 ;  /* 0x0000000000037941 */ /* 0x000fea0003800000 */
.L_x_34381:
        /* <DEDUP_REMOVED lines=13> */
.L_x_34377:
[----:B------:R-:W-:Y:S05]  /*e550*/  BSYNC B2 ;  /* 0x0000000000027941 */ /* 0x000fea0003800000 */
.L_x_34375:
        /* <DEDUP_REMOVED lines=29> */
.L_x_34386:
[----:B------:R-:W-:Y:S05]  /*e730*/  BSYNC B2 ;  /* 0x0000000000027941 */ /* 0x000fea0003800000 */
.L_x_34385:
[----:B------:R-:W-:Y:S01]  /*e740*/  IADD3 R160, R160, 0x20, RZ ;  /* 0x00000020a0a07810 */ /* 0x000fe20007ffe0ff */
[----:B------:R-:W-:-:S07]  /*e750*/  VIADD R158, R158, 0x20 ;  /* 0x000000209e9e7836 */ /* 0x000fce0000000000 */
.L_x_34304:
[----:B------:R-:W-:Y:S05]  /*e760*/  BSYNC B1 ;  /* 0x0000000000017941 */ /* 0x000fea0003800000 */
.L_x_34303:
        /* <DEDUP_REMOVED lines=20> */
.L_x_34390:
        /* <DEDUP_REMOVED lines=12> */
.L_x_34393:
[----:B------:R-:W-:-:S07]  /*e970*/  IMAD.MOV.U32 R118, RZ, RZ, R12 ;  /* 0x000000ffff767224 */ /* 0x000fce00078e000c */
.L_x_34394:
[----:B------:R-:W-:Y:S05]  /*e980*/  BSYNC B3 ;  /* 0x0000000000037941 */ /* 0x000fea0003800000 */
.L_x_34392:
        /* <DEDUP_REMOVED lines=16> */
.L_x_34398:
[----:B------:R-:W-:Y:S05]  /*ea90*/  BSYNC B4 ;  /* 0x0000000000047941 */ /* 0x000fea0003800000 */
.L_x_34397:
        /* <DEDUP_REMOVED lines=43> */
.L_x_34396:
[----:B------:R-:W-:Y:S05]  /*ed50*/  BSYNC B3 ;  /* 0x0000000000037941 */ /* 0x000fea0003800000 */
.L_x_34395:
        /* <DEDUP_REMOVED lines=8> */
[----:B------:R-:W-:Y:S01]  /*ede0*/  FMUL.FTZ R126, R248, R10 ;  /* 0x0000000af87e7220 */ /* 0x000fe20000410000 */
[----:B------:R-:W-:-:S05]  /*edf0*/  @P2 HADD2.F32 R10, -RZ, R112.H0_H0 ;  /* 0x20000070ff0a2230 */ /* 0x000fca0000004100 */
[----:B------:R-:W-:Y:S01]  /*ee00*/  @P2 FADD.FTZ R126, R10, R126 ;  /* 0x0000007e0a7e2221 */ /* 0x000fe20000010000 */
[----:B------:R-:W-:-:S04]  /*ee10*/  SEL R10, RZ, 0x1, P4 ;  /* 0x00000001ff0a7807 */ /* 0x000fc80002000000 */
[----:B------:R-:W-:-:S07]  /*ee20*/  PRMT R15, R10, 0x7610, R15 ;  /* 0x000076100a0f7816 */ /* 0x000fce000000000f */
.L_x_34391:
[----:B------:R-:W-:Y:S05]  /*ee30*/  BSYNC B2 ;  /* 0x0000000000027941 */ /* 0x000fea0003800000 */
.L_x_34389:
        /* <DEDUP_REMOVED lines=8> */
.L_x_34400:
        /* <DEDUP_REMOVED lines=12> */
.L_x_34403:
[----:B------:R-:W-:-:S07]  /*ef80*/  IMAD.MOV.U32 R10, RZ, RZ, R12 ;  /* 0x000000ffff0a7224 */ /* 0x000fce00078e000c */
.L_x_34404:
[----:B------:R-:W-:Y:S05]  /*ef90*/  BSYNC B3 ;  /* 0x0000000000037941 */ /* 0x000fea0003800000 */
.L_x_34402:
        /* <DEDUP_REMOVED lines=16> */
.L_x_34408:
[----:B------:R-:W-:Y:S05]  /*f0a0*/  BSYNC B4 ;  /* 0x0000000000047941 */ /* 0x000fea0003800000 */
.L_x_34407:
        /* <DEDUP_REMOVED lines=44> */
.L_x_34406:
[----:B------:R-:W-:Y:S05]  /*f370*/  BSYNC B3 ;  /* 0x0000000000037941 */ /* 0x000fea0003800000 */
.L_x_34405:
        /* <DEDUP_REMOVED lines=8> */
[----:B------:R-:W-:Y:S01]  /*f400*/  FMUL.FTZ R127, R249, R10 ;  /* 0x0000000af97f7220 */ /* 0x000fe20000410000 */
[----:B------:R-:W-:-:S05]  /*f410*/  @P2 HADD2.F32 R10, -RZ, R112.H1_H1 ;  /* 0x30000070ff0a2230 */ /* 0x000fca0000004100 */
[----:B------:R-:W-:Y:S01]  /*f420*/  @P2 FADD.FTZ R127, R10, R127 ;  /* 0x0000007f0a7f2221 */ /* 0x000fe20000010000 */
[----:B------:R-:W-:-:S04]  /*f430*/  SEL R10, RZ, 0x1, P4 ;  /* 0x00000001ff0a7807 */ /* 0x000fc80002000000 */
[----:B------:R-:W-:-:S07]  /*f440*/  PRMT R17, R10, 0x7610, R17 ;  /* 0x000076100a117816 */ /* 0x000fce0000000011 */
.L_x_34401:
[----:B------:R-:W-:Y:S05]  /*f450*/  BSYNC B2 ;  /* 0x0000000000027941 */ /* 0x000fea0003800000 */
.L_x_34399:
        /* <DEDUP_REMOVED lines=8> */
.L_x_34410:
        /* <DEDUP_REMOVED lines=12> */
.L_x_34413:
[----:B------:R-:W-:-:S07]  /*f5a0*/  MOV R10, R12 ;  /* 0x0000000c000a7202 */ /* 0x000fce0000000f00 */
.L_x_34414:
[----:B------:R-:W-:Y:S05]  /*f5b0*/  BSYNC B3 ;  /* 0x0000000000037941 */ /* 0x000fea0003800000 */
.L_x_34412:
        /* <DEDUP_REMOVED lines=16> */
.L_x_34418:
[----:B------:R-:W-:Y:S05]  /*f6c0*/  BSYNC B4 ;  /* 0x0000000000047941 */ /* 0x000fea0003800000 */
.L_x_34417:
        /* <DEDUP_REMOVED lines=44> */
.L_x_34416:
[----:B------:R-:W-:Y:S05]  /*f990*/  BSYNC B3 ;  /* 0x0000000000037941 */ /* 0x000fea0003800000 */
.L_x_34415:
        /* <DEDUP_REMOVED lines=13> */
.L_x_34411:
[----:B------:R-:W-:Y:S05]  /*fa70*/  BSYNC B2 ;  /* 0x0000000000027941 */ /* 0x000fea0003800000 */
.L_x_34409:
        /* <DEDUP_REMOVED lines=8> */
.L_x_34420:
        /* <DEDUP_REMOVED lines=12> */
.L_x_34423:
[----:B------:R-:W-:-:S07]  /*fbc0*/  IMAD.MOV.U32 R10, RZ, RZ, R12 ;  /* 0x000000ffff0a7224 */ /* 0x000fce00078e000c */
.L_x_34424:
[----:B------:R-:W-:Y:S05]  /*fbd0*/  BSYNC B3 ;  /* 0x0000000000037941 */ /* 0x000fea0003800000 */
.L_x_34422:
        /* <DEDUP_REMOVED lines=16> */
.L_x_34428:
[----:B------:R-:W-:Y:S05]  /*fce0*/  BSYNC B4 ;  /* 0x0000000000047941 */ /* 0x000fea0003800000 */
.L_x_34427:
        /* <DEDUP_REMOVED lines=44> */
.L_x_34426:
[----:B------:R-:W-:Y:S05]  /*ffb0*/  BSYNC B3 ;  /* 0x0000000000037941 */ /* 0x000fea0003800000 */
.L_x_34425:
        /* <DEDUP_REMOVED lines=13> */
.L_x_34421:
[----:B------:R-:W-:Y:S05]  /*10090*/  BSYNC B2 ;  /* 0x0000000000027941 */ /* 0x000fea0003800000 */
.L_x_34419:
        /* <DEDUP_REMOVED lines=8> */
.L_x_34430:
        /* <DEDUP_REMOVED lines=12> */
.L_x_34433:
[----:B------:R-:W-:-:S07]  /*101e0*/  MOV R10, R12 ;  /* 0x0000000c000a7202 */ /* 0x000fce0000000f00 */
.L_x_34434:
[----:B------:R-:W-:Y:S05]  /*101f0*/  BSYNC B3 ;  /* 0x0000000000037941 */ /* 0x000fea0003800000 */
.L_x_34432:
        /* <DEDUP_REMOVED lines=16> */
.L_x_34438:
[----:B------:R-:W-:Y:S05]  /*10300*/  BSYNC B4 ;  /* 0x0000000000047941 */ /* 0x000fea0003800000 */
.L_x_34437:
        /* <DEDUP_REMOVED lines=44> */
.L_x_34436:
[----:B------:R-:W-:Y:S05]  /*105d0*/  BSYNC B3 ;  /* 0x0000000000037941 */ /* 0x000fea0003800000 */
.L_x_34435:
[----:B------:R-:W2:Y:S01]  /*105e0*/  LDL R117, [R1] ;  /* 0x0000000001757983 */ /* 0x000ea20000100800 */
        /* <DEDUP_REMOVED lines=13> */
.L_x_34431:
[----:B------:R-:W-:Y:S05]  /*106c0*/  BSYNC B2 ;  /* 0x0000000000027941 */ /* 0x000fea0003800000 */
.L_x_34429:
        /* <DEDUP_REMOVED lines=8> */
.L_x_34440:
        /* <DEDUP_REMOVED lines=12> */
.L_x_34443:
[----:B------:R-:W-:-:S07]  /*10810*/  IMAD.MOV.U32 R10, RZ, RZ, R12 ;  /* 0x000000ffff0a7224 */ /* 0x000fce00078e000c */
.L_x_34444:
[----:B------:R-:W-:Y:S05]  /*10820*/  BSYNC B3 ;  /* 0x0000000000037941 */ /* 0x000fea0003800000 */
.L_x_34442:
        /* <DEDUP_REMOVED lines=16> */
.L_x_34448:
[----:B------:R-:W-:Y:S05]  /*10930*/  BSYNC B4 ;  /* 0x0000000000047941 */ /* 0x000fea0003800000 */
.L_x_34447:
        /* <DEDUP_REMOVED lines=44> */
.L_x_34446:
[----:B------:R-:W-:Y:S05]  /*10c00*/  BSYNC B3 ;  /* 0x0000000000037941 */ /* 0x000fea0003800000 */
.L_x_34445:
        /* <DEDUP_REMOVED lines=14> */
.L_x_34441:
[----:B------:R-:W-:Y:S05]  /*10cf0*/  BSYNC B2 ;  /* 0x0000000000027941 */ /* 0x000fea0003800000 */
.L_x_34439:
        /* <DEDUP_REMOVED lines=8> */
.L_x_34450:
        /* <DEDUP_REMOVED lines=12> */
.L_x_34453:
[----:B------:R-:W-:-:S07]  /*10e40*/  MOV R10, R12 ;  /* 0x0000000c000a7202 */ /* 0x000fce0000000f00 */
.L_x_34454:
[----:B------:R-:W-:Y:S05]  /*10e50*/  BSYNC B3 ;  /* 0x0000000000037941 */ /* 0x000fea0003800000 */
.L_x_34452:
        /* <DEDUP_REMOVED lines=16> */
.L_x_34458:
[----:B------:R-:W-:Y:S05]  /*10f60*/  BSYNC B4 ;  /* 0x0000000000047941 */ /* 0x000fea0003800000 */
.L_x_34457:
        /* <DEDUP_REMOVED lines=44> */
.L_x_34456:
[----:B------:R-:W-:Y:S05]  /*11230*/  BSYNC B3 ;  /* 0x0000000000037941 */ /* 0x000fea0003800000 */
.L_x_34455:
        /* <DEDUP_REMOVED lines=14> */
.L_x_34451:
[----:B------:R-:W-:Y:S05]  /*11320*/  BSYNC B2 ;  /* 0x0000000000027941 */ /* 0x000fea0003800000 */
.L_x_34449:
        /* <DEDUP_REMOVED lines=8> */
.L_x_34460:
        /* <DEDUP_REMOVED lines=12> */
.L_x_34463:
[----:B------:R-:W-:-:S07]  /*11470*/  IMAD.MOV.U32 R29, RZ, RZ, R12 ;  /* 0x000000ffff1d7224 */ /* 0x000fce00078e000c */
.L_x_34464:
[----:B------:R-:W-:Y:S05]  /*11480*/  BSYNC B3 ;  /* 0x0000000000037941 */ /* 0x000fea0003800000 */
.L_x_34462:
        /* <DEDUP_REMOVED lines=16> */
.L_x_34468:
[----:B------:R-:W-:Y:S05]  /*11590*/  BSYNC B4 ;  /* 0x0000000000047941 */ /* 0x000fea0003800000 */
.L_x_34467:
        /* <DEDUP_REMOVED lines=44> */
.L_x_34466:
[----:B------:R-:W-:Y:S05]  /*11860*/  BSYNC B3 ;  /* 0x0000000000037941 */ /* 0x000fea0003800000 */
.L_x_34465:
        /* <DEDUP_REMOVED lines=13> */
.L_x_34461:
[----:B------:R-:W-:Y:S05]  /*11940*/  BSYNC B2 ;  /* 0x0000000000027941 */ /* 0x000fea0003800000 */
.L_x_34459:
        /* <DEDUP_REMOVED lines=29> */
.L_x_34470:
[----:B------:R-:W-:Y:S05]  /*11b20*/  BSYNC B2 ;  /* 0x0000000000027941 */ /* 0x000fea0003800000 */
.L_x_34469:
[----:B------:R-:W-:Y:S01]  /*11b30*/  IADD3 R160, R160, 0x20, RZ ;  /* 0x00000020a0a07810 */ /* 0x000fe20007ffe0ff */
[----:B------:R-:W-:-:S07]  /*11b40*/  VIADD R158, R158, 0x20 ;  /* 0x000000209e9e7836 */ /* 0x000fce0000000000 */
.L_x_34388:
[----:B------:R-:W-:Y:S05]  /*11b50*/  BSYNC B1 ;  /* 0x0000000000017941 */ /* 0x000fea0003800000 */
.L_x_34387:
        /* <DEDUP_REMOVED lines=20> */
.L_x_34474:
        /* <DEDUP_REMOVED lines=12> */
.L_x_34477:
[----:B------:R-:W-:-:S07]  /*11d60*/  IMAD.MOV.U32 R118, RZ, RZ, R12 ;  /* 0x000000ffff767224 */ /* 0x000fce00078e000c */
.L_x_34478:
[----:B------:R-:W-:Y:S05]  /*11d70*/  BSYNC B3 ;  /* 0x0000000000037941 */ /* 0x000fea0003800000 */
.L_x_34476:
        /* <DEDUP_REMOVED lines=16> */
.L_x_34482:
[----:B------:R-:W-:Y:S05]  /*11e80*/  BSYNC B4 ;  /* 0x0000000000047941 */ /* 0x000fea0003800000 */
.L_x_34481:
        /* <DEDUP_REMOVED lines=43> */
.L_x_34480:
[----:B------:R-:W-:Y:S05]  /*12140*/  BSYNC B3 ;  /* 0x0000000000037941 */ /* 0x000fea0003800000 */
.L_x_34479:
        /* <DEDUP_REMOVED lines=13> */
.L_x_34475:
[----:B------:R-:W-:Y:S05]  /*12220*/  BSYNC B2 ;  /* 0x0000000000027941 */ /* 0x000fea0003800000 */
.L_x_34473:
        /* <DEDUP_REMOVED lines=8> */
.L_x_34484:
        /* <DEDUP_REMOVED lines=12> */
.L_x_34487:
[----:B------:R-:W-:-:S07]  /*12370*/  IMAD.MOV.U32 R10, RZ, RZ, R12 ;  /* 0x000000ffff0a7224 */ /* 0x000fce00078e000c */
.L_x_34488:
[----:B------:R-:W-:Y:S05]  /*12380*/  BSYNC B3 ;  /* 0x0000000000037941 */ /* 0x000fea0003800000 */
.L_x_34486:
        /* <DEDUP_REMOVED lines=16> */
.L_x_34492:
[----:B------:R-:W-:Y:S05]  /*12490*/  BSYNC B4 ;  /* 0x0000000000047941 */ /* 0x000fea0003800000 */
.L_x_34491:
        /* <DEDUP_REMOVED lines=44> */
.L_x_34490:
[----:B------:R-:W-:Y:S05]  /*12760*/  BSYNC B3 ;  /* 0x0000000000037941 */ /* 0x000fea0003800000 */
.L_x_34489:
        /* <DEDUP_REMOVED lines=13> */
.L_x_34485:
[----:B------:R-:W-:Y:S05]  /*12840*/  BSYNC B2 ;  /* 0x0000000000027941 */ /* 0x000fea0003800000 */
.L_x_34483:
        /* <DEDUP_REMOVED lines=8> */
.L_x_34494:
        /* <DEDUP_REMOVED lines=12> */
.L_x_34497:
[----:B------:R-:W-:-:S07]  /*12990*/  MOV R10, R12 ;  /* 0x0000000c000a7202 */ /* 0x000fce0000000f00 */
.L_x_34498:
[----:B------:R-:W-:Y:S05]  /*129a0*/  BSYNC B3 ;  /* 0x0000000000037941 */ /* 0x000fea0003800000 */
.L_x_34496:
        /* <DEDUP_REMOVED lines=16> */
.L_x_34502:
[----:B------:R-:W-:Y:S05]  /*12ab0*/  BSYNC B4 ;  /* 0x0000000000047941 */ /* 0x000fea0003800000 */
.L_x_34501:
        /* <DEDUP_REMOVED lines=44> */
.L_x_34500:
[----:B------:R-:W-:Y:S05]  /*12d80*/  BSYNC B3 ;  /* 0x0000000000037941 */ /* 0x000fea0003800000 */
.L_x_34499:
        /* <DEDUP_REMOVED lines=13> */
.L_x_34495:
[----:B------:R-:W-:Y:S05]  /*12e60*/  BSYNC B2 ;  /* 0x0000000000027941 */ /* 0x000fea0003800000 */
.L_x_34493:
        /* <DEDUP_REMOVED lines=8> */
.L_x_34504:
        /* <DEDUP_REMOVED lines=12> */
.L_x_34507:
[----:B------:R-:W-:-:S07]  /*12fb0*/  IMAD.MOV.U32 R10, RZ, RZ, R12 ;  /* 0x000000ffff0a7224 */ /* 0x000fce00078e000c */
.L_x_34508:
[----:B------:R-:W-:Y:S05]  /*12fc0*/  BSYNC B3 ;  /* 0x0000000000037941 */ /* 0x000fea0003800000 */
.L_x_34506:
        /* <DEDUP_REMOVED lines=16> */
.L_x_34512:
[----:B------:R-:W-:Y:S05]  /*130d0*/  BSYNC B4 ;  /* 0x0000000000047941 */ /* 0x000fea0003800000 */
.L_x_34511:
        /* <DEDUP_REMOVED lines=44> */
.L_x_34510:
[----:B------:R-:W-:Y:S05]  /*133a0*/  BSYNC B3 ;  /* 0x0000000000037941 */ /* 0x000fea0003800000 */
.L_x_34509:
        /* <DEDUP_REMOVED lines=13> */
.L_x_34505:
[----:B------:R-:W-:Y:S05]  /*13480*/  BSYNC B2 ;  /* 0x0000000000027941 */ /* 0x000fea0003800000 */
.L_x_34503:
        /* <DEDUP_REMOVED lines=8> */
.L_x_34514:
        /* <DEDUP_REMOVED lines=12> */
.L_x_34517:
[----:B------:R-:W-:-:S07]  /*135d0*/  MOV R10, R12 ;  /* 0x0000000c000a7202 */ /* 0x000fce0000000f00 */
.L_x_34518:
[----:B------:R-:W-:Y:S05]  /*135e0*/  BSYNC B3 ;  /* 0x0000000000037941 */ /* 0x000fea0003800000 */
.L_x_34516:
        /* <DEDUP_REMOVED lines=16> */
.L_x_34522:
[----:B------:R-:W-:Y:S05]  /*136f0*/  BSYNC B4 ;  /* 0x0000000000047941 */ /* 0x000fea0003800000 */
.L_x_34521:
        /* <DEDUP_REMOVED lines=44> */
.L_x_34520:
[----:B------:R-:W-:Y:S05]  /*139c0*/  BSYNC B3 ;  /* 0x0000000000037941 */ /* 0x000fea0003800000 */
.L_x_34519:
        /* <DEDUP_REMOVED lines=13> */
.L_x_34515:
[----:B------:R-:W-:Y:S05]  /*13aa0*/  BSYNC B2 ;  /* 0x0000000000027941 */ /* 0x000fea0003800000 */
.L_x_34513:
        /* <DEDUP_REMOVED lines=8> */
.L_x_34524:
        /* <DEDUP_REMOVED lines=12> */
.L_x_34527:
[----:B------:R-:W-:-:S07]  /*13bf0*/  IMAD.MOV.U32 R10, RZ, RZ, R12 ;  /* 0x000000ffff0a7224 */ /* 0x000fce00078e000c */
.L_x_34528:
[----:B------:R-:W-:Y:S05]  /*13c00*/  BSYNC B3 ;  /* 0x0000000000037941 */ /* 0x000fea0003800000 */
.L_x_34526:
        /* <DEDUP_REMOVED lines=16> */
.L_x_34532:
[----:B------:R-:W-:Y:S05]  /*13d10*/  BSYNC B4 ;  /* 0x0000000000047941 */ /* 0x000fea0003800000 */
.L_x_34531:
        /* <DEDUP_REMOVED lines=44> */
.L_x_34530:
[----:B------:R-:W-:Y:S05]  /*13fe0*/  BSYNC B3 ;  /* 0x0000000000037941 */ /* 0x000fea0003800000 */
.L_x_34529:
        /* <DEDUP_REMOVED lines=13> */
.L_x_34525:
[----:B------:R-:W-:Y:S05]  /*140c0*/  BSYNC B2 ;  /* 0x0000000000027941 */ /* 0x000fea0003800000 */
.L_x_34523:
        /* <DEDUP_REMOVED lines=8> */
.L_x_34534:
        /* <DEDUP_REMOVED lines=12> */
.L_x_34537:
[----:B------:R-:W-:-:S07]  /*14210*/  MOV R10, R12 ;  /* 0x0000000c000a7202 */ /* 0x000fce0000000f00 */
.L_x_34538:
[----:B------:R-:W-:Y:S05]  /*14220*/  BSYNC B3 ;  /* 0x0000000000037941 */ /* 0x000fea0003800000 */
.L_x_34536:
        /* <DEDUP_REMOVED lines=16> */
.L_x_34542:
[----:B------:R-:W-:Y:S05]  /*14330*/  BSYNC B4 ;  /* 0x0000000000047941 */ /* 0x000fea0003800000 */
.L_x_34541:
        /* <DEDUP_REMOVED lines=44> */
.L_x_34540:
[----:B------:R-:W-:Y:S05]  /*14600*/  BSYNC B3 ;  /* 0x0000000000037941 */ /* 0x000fea0003800000 */
.L_x_34539:
        /* <DEDUP_REMOVED lines=13> */
.L_x_34535:
[----:B------:R-:W-:Y:S05]  /*146e0*/  BSYNC B2 ;  /* 0x0000000000027941 */ /* 0x000fea0003800000 */
.L_x_34533:
        /* <DEDUP_REMOVED lines=8> */
.L_x_34544:
        /* <DEDUP_REMOVED lines=12> */
.L_x_34547:
[----:B------:R-:W-:-:S07]  /*14830*/  IMAD.MOV.U32 R29, RZ, RZ, R12 ;  /* 0x000000ffff1d7224 */ /* 0x000fce00078e000c */
.L_x_34548:
[----:B------:R-:W-:Y:S05]  /*14840*/  BSYNC B3 ;  /* 0x0000000000037941 */ /* 0x000fea0003800000 */
.L_x_34546:
        /* <DEDUP_REMOVED lines=16> */
.L_x_34552:
[----:B------:R-:W-:Y:S05]  /*14950*/  BSYNC B4 ;  /* 0x0000000000047941 */ /* 0x000fea0003800000 */
.L_x_34551:
        /* <DEDUP_REMOVED lines=44> */
.L_x_34550:
[----:B------:R-:W-:Y:S05]  /*14c20*/  BSYNC B3 ;  /* 0x0000000000037941 */ /* 0x000fea0003800000 */
.L_x_34549:
[----:B------:R-:W-:Y:S02]  /*14c30*/  I2FP.F32.U32 R29, R29 ;  /* 0x0000001d001d7245 */ /* 0x000fe40000201000 */
[----:B------:R-:W-:-:S05]  /*14c40*/  MOV R116, 0x2f800000 ;  /* 0x2f80000000747802 */ /* 0x000fca0000000f00 */
        /* <DEDUP_REMOVED lines=9> */
[----:B------:R-:W-:-:S07]  /*14ce0*/  SEL R29, RZ, 0x1, P3 ;  /* 0x00000001ff1d7807 */ /* 0x000fce0001800000 */
.L_x_34545:
[----:B------:R-:W-:Y:S05]  /*14cf0*/  BSYNC B2 ;  /* 0x0000000000027941 */ /* 0x000fea0003800000 */
.L_x_34543:
        /* <DEDUP_REMOVED lines=29> */
.L_x_34554:
[----:B------:R-:W-:Y:S05]  /*14ed0*/  BSYNC B2 ;  /* 0x0000000000027941 */ /* 0x000fea0003800000 */
.L_x_34553:
[----:B------:R-:W-:Y:S02]  /*14ee0*/  IADD3 R160, R160, 0x20, RZ ;  /* 0x00000020a0a07810 */ /* 0x000fe40007ffe0ff */
[----:B------:R-:W-:-:S07]  /*14ef0*/  IADD3 R158, R158, 0x20, RZ ;  /* 0x000000209e9e7810 */ /* 0x000fce0007ffe0ff */
.L_x_34472:
[----:B------:R-:W-:Y:S05]  /*14f00*/  BSYNC B1 ;  /* 0x0000000000017941 */ /* 0x000fea0003800000 */
.L_x_34471:
        /* <DEDUP_REMOVED lines=20> */
.L_x_34558:
        /* <DEDUP_REMOVED lines=12> */
.L_x_34561:
[----:B------:R-:W-:-:S07]  /*15110*/  MOV R118, R12 ;  /* 0x0000000c00767202 */ /* 0x000fce0000000f00 */
.L_x_34562:
[----:B------:R-:W-:Y:S05]  /*15120*/  BSYNC B3 ;  /* 0x0000000000037941 */ /* 0x000fea0003800000 */
.L_x_34560:
        /* <DEDUP_REMOVED lines=16> */
.L_x_34566:
[----:B------:R-:W-:Y:S05]  /*15230*/  BSYNC B4 ;  /* 0x0000000000047941 */ /* 0x000fea0003800000 */
.L_x_34565:
        /* <DEDUP_REMOVED lines=43> */
.L_x_34564:
[----:B------:R-:W-:Y:S05]  /*154f0*/  BSYNC B3 ;  /* 0x0000000000037941 */ /* 0x000fea0003800000 */
.L_x_34563:
        /* <DEDUP_REMOVED lines=13> */
.L_x_34559:
[----:B------:R-:W-:Y:S05]  /*155d0*/  BSYNC B2 ;  /* 0x0000000000027941 */ /* 0x000fea0003800000 */
.L_x_34557:
        /* <DEDUP_REMOVED lines=8> */
.L_x_34568:
        /* <DEDUP_REMOVED lines=12> */
.L_x_34571:
[----:B------:R-:W-:-:S07]  /*15720*/  MOV R10, R12 ;  /* 0x0000000c000a7202 */ /* 0x000fce0000000f00 */
.L_x_34572:
[----:B------:R-:W-:Y:S05]  /*15730*/  BSYNC B3 ;  /* 0x0000000000037941 */ /* 0x000fea0003800000 */
.L_x_34570:
        /* <DEDUP_REMOVED lines=16> */
.L_x_34576:
[----:B------:R-:W-:Y:S05]  /*15840*/  BSYNC B4 ;  /* 0x0000000000047941 */ /* 0x000fea0003800000 */
.L_x_34575:
        /* <DEDUP_REMOVED lines=44> */
.L_x_34574:
[----:B------:R-:W-:Y:S05]  /*15b10*/  BSYNC B3 ;  /* 0x0000000000037941 */ /* 0x000fea0003800000 */
.L_x_34573:
[----:B------:R-:W-:Y:S01]  /*15b20*/  I2FP.F32.U32 R10, R10 ;  /* 0x0000000a000a7245 */ /* 0x000fe20000201000 */
[----:B------:R-:W-:-:S04]  /*15b30*/  IMAD.MOV.U32 R17, RZ, RZ, 0x2f800000 ;  /* 0x2f800000ff117424 */ /* 0x000fc800078e00ff */
        /* <DEDUP_REMOVED lines=11> */
.L_x_34569:
[----:B------:R-:W-:Y:S05]  /*15bf0*/  BSYNC B2 ;  /* 0x0000000000027941 */ /* 0x000fea0003800000 */
.L_x_34567:
        /* <DEDUP_REMOVED lines=8> */
.L_x_34578:
        /* <DEDUP_REMOVED lines=12> */
.L_x_34581:
[----:B------:R-:W-:-:S07]  /*15d40*/  MOV R10, R12 ;  /* 0x0000000c000a7202 */ /* 0x000fce0000000f00 */
.L_x_34582:
[----:B------:R-:W-:Y:S05]  /*15d50*/  BSYNC B3 ;  /* 0x0000000000037941 */ /* 0x000fea0003800000 */
.L_x_34580:
        /* <DEDUP_REMOVED lines=16> */
.L_x_34586:
[----:B------:R-:W-:Y:S05]  /*15e60*/  BSYNC B4 ;  /* 0x0000000000047941 */ /* 0x000fea0003800000 */
.L_x_34585:
        /* <DEDUP_REMOVED lines=44> */
.L_x_34584:
[----:B------:R-:W-:Y:S05]  /*16130*/  BSYNC B3 ;  /* 0x0000000000037941 */ /* 0x000fea0003800000 */
.L_x_34583:
[----:B------:R-:W-:Y:S01]  /*16140*/  HFMA2.MMA R19, -RZ, RZ, 0.1171875, 0 ;  /* 0x2f800000ff137435 */ /* 0x000fe200000001ff */
[----:B------:R-:W-:-:S09]  /*16150*/  I2FP.F32.U32 R10, R10 ;  /* 0x0000000a000a7245 */ /* 0x000fd20000201000 */
        /* <DEDUP_REMOVED lines=11> */
.L_x_34579:
[----:B------:R-:W-:Y:S05]  /*16210*/  BSYNC B2 ;  /* 0x0000000000027941 */ /* 0x000fea0003800000 */
.L_x_34577:
        /* <DEDUP_REMOVED lines=8> */
.L_x_34588:
        /* <DEDUP_REMOVED lines=12> */
.L_x_34591:
[----:B------:R-:W-:-:S07]  /*16360*/  IMAD.MOV.U32 R10, RZ, RZ, R12 ;  /* 0x000000ffff0a7224 */ /* 0x000fce00078e000c */
.L_x_34592:
[----:B------:R-:W-:Y:S05]  /*16370*/  BSYNC B3 ;  /* 0x0000000000037941 */ /* 0x000fea0003800000 */
.L_x_34590:
        /* <DEDUP_REMOVED lines=16> */
.L_x_34596:
[----:B------:R-:W-:Y:S05]  /*16480*/  BSYNC B4 ;  /* 0x0000000000047941 */ /* 0x000fea0003800000 */
.L_x_34595:
        /* <DEDUP_REMOVED lines=44> */
.L_x_34594:
[----:B------:R-:W-:Y:S05]  /*16750*/  BSYNC B3 ;  /* 0x0000000000037941 */ /* 0x000fea0003800000 */
.L_x_34593:
        /* <DEDUP_REMOVED lines=13> */
.L_x_34589:
[----:B------:R-:W-:Y:S05]  /*16830*/  BSYNC B2 ;  /* 0x0000000000027941 */ /* 0x000fea0003800000 */
.L_x_34587:
        /* <DEDUP_REMOVED lines=8> */
.L_x_34598:
        /* <DEDUP_REMOVED lines=12> */
.L_x_34601:
[----:B------:R-:W-:-:S07]  /*16980*/  MOV R10, R12 ;  /* 0x0000000c000a7202 */ /* 0x000fce0000000f00 */
.L_x_34602:
[----:B------:R-:W-:Y:S05]  /*16990*/  BSYNC B3 ;  /* 0x0000000000037941 */ /* 0x000fea0003800000 */
.L_x_34600:
        /* <DEDUP_REMOVED lines=16> */
.L_x_34606:
[----:B------:R-:W-:Y:S05]  /*16aa0*/  BSYNC B4 ;  /* 0x0000000000047941 */ /* 0x000fea0003800000 */
.L_x_34605:
        /* <DEDUP_REMOVED lines=44> */
.L_x_34604:
[----:B------:R-:W-:Y:S05]  /*16d70*/  BSYNC B3 ;  /* 0x0000000000037941 */ /* 0x000fea0003800000 */
.L_x_34603:
        /* <DEDUP_REMOVED lines=13> */
.L_x_34599:
[----:B------:R-:W-:Y:S05]  /*16e50*/  BSYNC B2 ;  /* 0x0000000000027941 */ /* 0x000fea0003800000 */
.L_x_34597:
        /* <DEDUP_REMOVED lines=8> */
.L_x_34608:
        /* <DEDUP_REMOVED lines=12> */
.L_x_34611:
[----:B------:R-:W-:-:S07]  /*16fa0*/  MOV R10, R12 ;  /* 0x0000000c000a7202 */ /* 0x000fce0000000f00 */
.L_x_34612:
[----:B------:R-:W-:Y:S05]  /*16fb0*/  BSYNC B3 ;  /* 0x0000000000037941 */ /* 0x000fea0003800000 */
.L_x_34610:
        /* <DEDUP_REMOVED lines=16> */
.L_x_34616:
[----:B------:R-:W-:Y:S05]  /*170c0*/  BSYNC B4 ;  /* 0x0000000000047941 */ /* 0x000fea0003800000 */
.L_x_34615:
        /* <DEDUP_REMOVED lines=44> */
.L_x_34614:
[----:B------:R-:W-:Y:S05]  /*17390*/  BSYNC B3 ;  /* 0x0000000000037941 */ /* 0x000fea0003800000 */
.L_x_34613:
        /* <DEDUP_REMOVED lines=13> */
.L_x_34609:
[----:B------:R-:W-:Y:S05]  /*17470*/  BSYNC B2 ;  /* 0x0000000000027941 */ /* 0x000fea0003800000 */
.L_x_34607:
        /* <DEDUP_REMOVED lines=8> */
.L_x_34618:
        /* <DEDUP_REMOVED lines=12> */
.L_x_34621:
[----:B------:R-:W-:-:S07]  /*175c0*/  IMAD.MOV.U32 R10, RZ, RZ, R12 ;  /* 0x000000ffff0a7224 */ /* 0x000fce00078e000c */
.L_x_34622:
[----:B------:R-:W-:Y:S05]  /*175d0*/  BSYNC B3 ;  /* 0x0000000000037941 */ /* 0x000fea0003800000 */
.L_x_34620:
        /* <DEDUP_REMOVED lines=16> */
.L_x_34626:
[----:B------:R-:W-:Y:S05]  /*176e0*/  BSYNC B4 ;  /* 0x0000000000047941 */ /* 0x000fea0003800000 */
.L_x_34625:
        /* <DEDUP_REMOVED lines=44> */
.L_x_34624:
[----:B------:R-:W-:Y:S05]  /*179b0*/  BSYNC B3 ;  /* 0x0000000000037941 */ /* 0x000fea0003800000 */
.L_x_34623:
        /* <DEDUP_REMOVED lines=13> */
.L_x_34619:
[----:B------:R-:W-:Y:S05]  /*17a90*/  BSYNC B2 ;  /* 0x0000000000027941 */ /* 0x000fea0003800000 */
.L_x_34617:
        /* <DEDUP_REMOVED lines=8> */
.L_x_34628:
        /* <DEDUP_REMOVED lines=12> */
.L_x_34631:
[----:B------:R-:W-:-:S07]  /*17be0*/  MOV R29, R12 ;  /* 0x0000000c001d7202 */ /* 0x000fce0000000f00 */
.L_x_34632:
[----:B------:R-:W-:Y:S05]  /*17bf0*/  BSYNC B3 ;  /* 0x0000000000037941 */ /* 0x000fea0003800000 */
.L_x_34630:
        /* <DEDUP_REMOVED lines=16> */
.L_x_34636:
[----:B------:R-:W-:Y:S05]  /*17d00*/  BSYNC B4 ;  /* 0x0000000000047941 */ /* 0x000fea0003800000 */
.L_x_34635:
        /* <DEDUP_REMOVED lines=44> */
.L_x_34634:
[----:B------:R-:W-:Y:S05]  /*17fd0*/  BSYNC B3 ;  /* 0x0000000000037941 */ /* 0x000fea0003800000 */
.L_x_34633:
        /* <DEDUP_REMOVED lines=12> */
.L_x_34629:
[----:B------:R-:W-:Y:S05]  /*180a0*/  BSYNC B2 ;  /* 0x0000000000027941 */ /* 0x000fea0003800000 */
.L_x_34627:
        /* <DEDUP_REMOVED lines=29> */
.L_x_34638:
[----:B------:R-:W-:Y:S05]  /*18280*/  BSYNC B2 ;  /* 0x0000000000027941 */ /* 0x000fea0003800000 */
.L_x_34637:
[----:B------:R-:W-:Y:S01]  /*18290*/  IADD3 R160, R160, 0x20, RZ ;  /* 0x00000020a0a07810 */ /* 0x000fe20007ffe0ff */
[----:B------:R-:W-:-:S07]  /*182a0*/  VIADD R158, R158, 0x20 ;  /* 0x000000209e9e7836 */ /* 0x000fce0000000000 */
.L_x_34556:
[----:B------:R-:W-:Y:S05]  /*182b0*/  BSYNC B1 ;  /* 0x0000000000017941 */ /* 0x000fea0003800000 */
.L_x_34555:
        /* <DEDUP_REMOVED lines=20> */
.L_x_34642:
        /* <DEDUP_REMOVED lines=12> */
.L_x_34645:
[----:B------:R-:W-:-:S07]  /*184c0*/  MOV R118, R12 ;  /* 0x0000000c00767202 */ /* 0x000fce0000000f00 */
.L_x_34646:
[----:B------:R-:W-:Y:S05]  /*184d0*/  BSYNC B3 ;  /* 0x0000000000037941 */ /* 0x000fea0003800000 */
.L_x_34644:
        /* <DEDUP_REMOVED lines=16> */
.L_x_34650:
[----:B------:R-:W-:Y:S05]  /*185e0*/  BSYNC B4 ;  /* 0x0000000000047941 */ /* 0x000fea0003800000 */
.L_x_34649:
        /* <DEDUP_REMOVED lines=43> */
.L_x_34648:
[----:B------:R-:W-:Y:S05]  /*188a0*/  BSYNC B3 ;  /* 0x0000000000037941 */ /* 0x000fea0003800000 */
.L_x_34647:
        /* <DEDUP_REMOVED lines=13> */
.L_x_34643:
[----:B------:R-:W-:Y:S05]  /*18980*/  BSYNC B2 ;  /* 0x0000000000027941 */ /* 0x000fea0003800000 */
.L_x_34641:
        /* <DEDUP_REMOVED lines=8> */
.L_x_34652:
        /* <DEDUP_REMOVED lines=12> */
.L_x_34655:
[----:B------:R-:W-:-:S07]  /*18ad0*/  MOV R10, R12 ;  /* 0x0000000c000a7202 */ /* 0x000fce0000000f00 */
.L_x_34656:
[----:B------:R-:W-:Y:S05]  /*18ae0*/  BSYNC B3 ;  /* 0x0000000000037941 */ /* 0x000fea0003800000 */
.L_x_34654:
        /* <DEDUP_REMOVED lines=16> */
.L_x_34660:
[----:B------:R-:W-:Y:S05]  /*18bf0*/  BSYNC B4 ;  /* 0x0000000000047941 */ /* 0x000fea0003800000 */
.L_x_34659:
        /* <DEDUP_REMOVED lines=44> */
.L_x_34658:
[----:B------:R-:W-:Y:S05]  /*18ec0*/  BSYNC B3 ;  /* 0x0000000000037941 */ /* 0x000fea0003800000 */
.L_x_34657:
        /* <DEDUP_REMOVED lines=13> */
.L_x_34653:
[----:B------:R-:W-:Y:S05]  /*18fa0*/  BSYNC B2 ;  /* 0x0000000000027941 */ /* 0x000fea0003800000 */
.L_x_34651:
        /* <DEDUP_REMOVED lines=8> */
.L_x_34662:
        /* <DEDUP_REMOVED lines=12> */
.L_x_34665:
[----:B------:R-:W-:-:S07]  /*190f0*/  IMAD.MOV.U32 R10, RZ, RZ, R12 ;  /* 0x000000ffff0a7224 */ /* 0x000fce00078e000c */
.L_x_34666:
[----:B------:R-:W-:Y:S05]  /*19100*/  BSYNC B3 ;  /* 0x0000000000037941 */ /* 0x000fea0003800000 */
.L_x_34664:
        /* <DEDUP_REMOVED lines=16> */
.L_x_34670:
[----:B------:R-:W-:Y:S05]  /*19210*/  BSYNC B4 ;  /* 0x0000000000047941 */ /* 0x000fea0003800000 */
.L_x_34669:
        /* <DEDUP_REMOVED lines=44> */
.L_x_34668:
[----:B------:R-:W-:Y:S05]  /*194e0*/  BSYNC B3 ;  /* 0x0000000000037941 */ /* 0x000fea0003800000 */
.L_x_34667:
        /* <DEDUP_REMOVED lines=13> */
.L_x_34663:
[----:B------:R-:W-:Y:S05]  /*195c0*/  BSYNC B2 ;  /* 0x0000000000027941 */ /* 0x000fea0003800000 */
.L_x_34661:
        /* <DEDUP_REMOVED lines=8> */
.L_x_34672:
        /* <DEDUP_REMOVED lines=12> */
.L_x_34675:
[----:B------:R-:W-:-:S07]  /*19710*/  MOV R10, R12 ;  /* 0x0000000c000a7202 */ /* 0x000fce0000000f00 */
.L_x_34676:
[----:B------:R-:W-:Y:S05]  /*19720*/  BSYNC B3 ;  /* 0x0000000000037941 */ /* 0x000fea0003800000 */
.L_x_34674:
        /* <DEDUP_REMOVED lines=16> */
.L_x_34680:
[----:B------:R-:W-:Y:S05]  /*19830*/  BSYNC B4 ;  /* 0x0000000000047941 */ /* 0x000fea0003800000 */
.L_x_34679:
        /* <DEDUP_REMOVED lines=44> */
.L_x_34678:
[----:B------:R-:W-:Y:S05]  /*19b00*/  BSYNC B3 ;  /* 0x0000000000037941 */ /* 0x000fea0003800000 */
.L_x_34677:
        /* <DEDUP_REMOVED lines=13> */
.L_x_34673:
[----:B------:R-:W-:Y:S05]  /*19be0*/  BSYNC B2 ;  /* 0x0000000000027941 */ /* 0x000fea0003800000 */
.L_x_34671:
        /* <DEDUP_REMOVED lines=8> */
.L_x_34682:
        /* <DEDUP_REMOVED lines=12> */
.L_x_34685:
[----:B------:R-:W-:-:S07]  /*19d30*/  MOV R10, R12 ;  /* 0x0000000c000a7202 */ /* 0x000fce0000000f00 */
.L_x_34686:
[----:B------:R-:W-:Y:S05]  /*19d40*/  BSYNC B3 ;  /* 0x0000000000037941 */ /* 0x000fea0003800000 */
.L_x_34684:
        /* <DEDUP_REMOVED lines=16> */
.L_x_34690:
[----:B------:R-:W-:Y:S05]  /*19e50*/  BSYNC B4 ;  /* 0x0000000000047941 */ /* 0x000fea0003800000 */
.L_x_34689:
        /* <DEDUP_REMOVED lines=44> */
.L_x_34688:
[----:B------:R-:W-:Y:S05]  /*1a120*/  BSYNC B3 ;  /* 0x0000000000037941 */ /* 0x000fea0003800000 */
.L_x_34687:
        /* <DEDUP_REMOVED lines=13> */
.L_x_34683:
[----:B------:R-:W-:Y:S05]  /*1a200*/  BSYNC B2 ;  /* 0x0000000000027941 */ /* 0x000fea0003800000 */
.L_x_34681:
        /* <DEDUP_REMOVED lines=8> */
.L_x_34692:
        /* <DEDUP_REMOVED lines=12> */
.L_x_34695:
[----:B------:R-:W-:-:S07]  /*1a350*/  IMAD.MOV.U32 R10, RZ, RZ, R12 ;  /* 0x000000ffff0a7224 */ /* 0x000fce00078e000c */
.L_x_34696:
[----:B------:R-:W-:Y:S05]  /*1a360*/  BSYNC B3 ;  /* 0x0000000000037941 */ /* 0x000fea0003800000 */
.L_x_34694:
        /* <DEDUP_REMOVED lines=16> */
.L_x_34700:
[----:B------:R-:W-:Y:S05]  /*1a470*/  BSYNC B4 ;  /* 0x0000000000047941 */ /* 0x000fea0003800000 */
.L_x_34699:
        /* <DEDUP_REMOVED lines=44> */
.L_x_34698:
[----:B------:R-:W-:Y:S05]  /*1a740*/  BSYNC B3 ;  /* 0x0000000000037941 */ /* 0x000fea0003800000 */
.L_x_34697:
        /* <DEDUP_REMOVED lines=13> */
.L_x_34693:
[----:B------:R-:W-:Y:S05]  /*1a820*/  BSYNC B2 ;  /* 0x0000000000027941 */ /* 0x000fea0003800000 */
.L_x_34691:
        /* <DEDUP_REMOVED lines=8> */
.L_x_34702:
        /* <DEDUP_REMOVED lines=12> */
.L_x_34705:
[----:B------:R-:W-:-:S07]  /*1a970*/  MOV R10, R12 ;  /* 0x0000000c000a7202 */ /* 0x000fce0000000f00 */
.L_x_34706:
[----:B------:R-:W-:Y:S05]  /*1a980*/  BSYNC B3 ;  /* 0x0000000000037941 */ /* 0x000fea0003800000 */
.L_x_34704:
        /* <DEDUP_REMOVED lines=16> */
.L_x_34710:
[----:B------:R-:W-:Y:S05]  /*1aa90*/  BSYNC B4 ;  /* 0x0000000000047941 */ /* 0x000fea0003800000 */
.L_x_34709:
        /* <DEDUP_REMOVED lines=44> */
.L_x_34708:
[----:B------:R-:W-:Y:S05]  /*1ad60*/  BSYNC B3 ;  /* 0x0000000000037941 */ /* 0x000fea0003800000 */
.L_x_34707:
        /* <DEDUP_REMOVED lines=13> */
.L_x_34703:
[----:B------:R-:W-:Y:S05]  /*1ae40*/  BSYNC B2 ;  /* 0x0000000000027941 */ /* 0x000fea0003800000 */
.L_x_34701:
        /* <DEDUP_REMOVED lines=8> */
.L_x_34712:
        /* <DEDUP_REMOVED lines=12> */
.L_x_34715:
[----:B------:R-:W-:-:S07]  /*1af90*/  MOV R29, R12 ;  /* 0x0000000c001d7202 */ /* 0x000fce0000000f00 */
.L_x_34716:
[----:B------:R-:W-:Y:S05]  /*1afa0*/  BSYNC B3 ;  /* 0x0000000000037941 */ /* 0x000fea0003800000 */
.L_x_34714:
        /* <DEDUP_REMOVED lines=16> */
.L_x_34720:
[----:B------:R-:W-:Y:S05]  /*1b0b0*/  BSYNC B4 ;  /* 0x0000000000047941 */ /* 0x000fea0003800000 */
.L_x_34719:
        /* <DEDUP_REMOVED lines=44> */
.L_x_34718:
[----:B------:R-:W-:Y:S05]  /*1b380*/  BSYNC B3 ;  /* 0x0000000000037941 */ /* 0x000fea0003800000 */
.L_x_34717:
        /* <DEDUP_REMOVED lines=12> */
.L_x_34713:
[----:B------:R-:W-:Y:S05]  /*1b450*/  BSYNC B2 ;  /* 0x0000000000027941 */ /* 0x000fea0003800000 */
.L_x_34711:
        /* <DEDUP_REMOVED lines=28> */
.L_x_34640:
[----:B------:R-:W-:Y:S05]  /*1b620*/  BSYNC B1 ;  /* 0x0000000000017941 */ /* 0x000fea0003800000 */
.L_x_34639:
        /* <DEDUP_REMOVED lines=237> */
.L_x_34750:
        /* <DEDUP_REMOVED lines=52> */
[----:B------:R-:W-:Y:S01]  /*1c840*/  F2FP.F16.F32.PACK_AB R116, R116, R117 ;  /* 0x000000757474723e */ /* 0x000fe200000000ff */
[----:B------:R-:W-:-:S04]  /*1c850*/  FADD.FTZ R117, R20, -R162 ;  /* 0x800000a214757221 */ /* 0x000fc80000010000 */
[----:B------:R-:W-:-:S04]  /*1c860*/  FMUL.FTZ R117, R161, R117 ;  /* 0x00000075a1757220 */ /* 0x000fc80000410000 */
        /* <DEDUP_REMOVED lines=20> */
.L_x_34725:
[----:B------:R-:W-:Y:S05]  /*1c9b0*/  BSYNC B2 ;  /* 0x0000000000027941 */ /* 0x000fea0003800000 */
.L_x_34724:
        /* <DEDUP_REMOVED lines=35> */
.L_x_34727:
[----:B------:R-:W-:Y:S05]  /*1cbf0*/  BSYNC B2 ;  /* 0x0000000000027941 */ /* 0x000fea0003800000 */
.L_x_34726:
        /* <DEDUP_REMOVED lines=35> */
.L_x_34729:
[----:B------:R-:W-:Y:S05]  /*1ce30*/  BSYNC B2 ;  /* 0x0000000000027941 */ /* 0x000fea0003800000 */
.L_x_34728:
        /* <DEDUP_REMOVED lines=35> */
.L_x_34731:
[----:B------:R-:W-:Y:S05]  /*1d070*/  BSYNC B2 ;  /* 0x0000000000027941 */ /* 0x000fea0003800000 */
.L_x_34730:
        /* <DEDUP_REMOVED lines=35> */
.L_x_34733:
[----:B------:R-:W-:Y:S05]  /*1d2b0*/  BSYNC B2 ;  /* 0x0000000000027941 */ /* 0x000fea0003800000 */
.L_x_34732:
        /* <DEDUP_REMOVED lines=35> */
.L_x_34735:
[----:B------:R-:W-:Y:S05]  /*1d4f0*/  BSYNC B2 ;  /* 0x0000000000027941 */ /* 0x000fea0003800000 */
.L_x_34734:
        /* <DEDUP_REMOVED lines=35> */
.L_x_34737:
[----:B------:R-:W-:Y:S05]  /*1d730*/  BSYNC B2 ;  /* 0x0000000000027941 */ /* 0x000fea0003800000 */
.L_x_34736:
        /* <DEDUP_REMOVED lines=20> */
[----:B------:R-:W-:Y:S01]  /*1d880*/  F2FP.F16.F32.PACK_AB R119, R158, R119 ;  /* 0x000000779e77723e */ /* 0x000fe200000000ff */
[----:B------:R-:W-:Y:S01]  /*1d890*/  FFMA.FTZ R158, R228, R117, R100 ;  /* 0x00000075e49e7223 */ /* 0x000fe20000010064 */
[----:B------:R-:W-:Y:S01]  /*1d8a0*/  FFMA.FTZ R117, R230, R118, R102 ;  /* 0x00000076e6757223 */ /* 0x000fe20000010066 */
[----:B------:R-:W-:Y:S01]  /*1d8b0*/  FFMA.FTZ R118, R224, R159, R104 ;  /* 0x0000009fe0767223 */ /* 0x000fe20000010068 */
[----:B------:R-:W-:Y:S01]  /*1d8c0*/  FFMA.FTZ R159, R225, R252, R105 ;  /* 0x000000fce19f7223 */ /* 0x000fe20000010069 */
[----:B------:R-:W-:Y:S01]  /*1d8d0*/  FFMA.FTZ R116, R229, R116, R101 ;  /* 0x00000074e5747223 */ /* 0x000fe20000010065 */
[----:B------:R-:W-:-:S03]  /*1d8e0*/  FFMA.FTZ R163, R231, R163, R103 ;  /* 0x000000a3e7a37223 */ /* 0x000fc60000010067 */
[----:B------:R-:W-:Y:S02]  /*1d8f0*/  F2FP.F16.F32.PACK_AB R118, R159, R118 ;  /* 0x000000769f76723e */ /* 0x000fe400000000ff */
[----:B------:R-:W-:Y:S02]  /*1d900*/  F2FP.F16.F32.PACK_AB R116, R116, R158 ;  /* 0x0000009e7474723e */ /* 0x000fe400000000ff */
[----:B------:R-:W0:Y:S01]  /*1d910*/  LDC.64 R158, c[0x0][0x2b8] ;  /* 0x0000ae00ff9e7b82 */ /* 0x000e220000000a00 */
[----:B------:R-:W-:Y:S01]  /*1d920*/  F2FP.F16.F32.PACK_AB R117, R163, R117 ;  /* 0x00000075a375723e */ /* 0x000fe200000000ff */
[----:B0-----:R-:W-:-:S05]  /*1d930*/  IMAD.WIDE.U32 R158, R160, 0x10, R158 ;  /* 0x00000010a09e7825 */ /* 0x001fca00078e009e */
[----:B------:R0:W-:Y:S02]  /*1d940*/  STG.E.128 desc[UR6][R158.64], R116 ;  /* 0x000000749e007986 */ /* 0x0001e4000c101d06 */
.L_x_34723:
[----:B------:R-:W-:Y:S05]  /*1d950*/  BSYNC B1 ;  /* 0x0000000000017941 */ /* 0x000fea0003800000 */
.L_x_34722:
[----:B01234-:R-:W0:Y:S02]  /*1d960*/  LDC.64 R116, c[0x0][0x210] ;  /* 0x00008400ff747b82 */ /* 0x01fe240000000a00 */
[----:B0-----:R-:W-:-:S04]  /*1d970*/  LEA R7, R116, R7, 0x2 ;  /* 0x0000000774077211 */ /* 0x001fc800078e10ff */
[----:B------:R-:W-:-:S13]  /*1d980*/  ISETP.GE.AND P1, PT, R7, R117, PT ;  /* 0x000000750700720c */ /* 0x000fda0003f26270 */
[----:B------:R-:W-:Y:S05]  /*1d990*/  @!P1 BRA `(.L_x_34738) ;  /* 0xfffffe3800f49947 */ /* 0x000fea000383ffff */
[----:B------:R-:W-:Y:S05]  /*1d9a0*/  BSYNC B0 ;  /* 0x0000000000007941 */ /* 0x000fea0003800000 */
.L_x_34050:
[----:B------:R-:W-:Y:S05]  /*1d9b0*/  EXIT ;  /* 0x000000000000794d */ /* 0x000fea0003800000 */
.L_x_34721:
        /* <DEDUP_REMOVED lines=8> */
.L_x_34740:
[----:B------:R-:W-:Y:S05]  /*1da40*/  BSYNC B1 ;  /* 0x0000000000017941 */ /* 0x000fea0003800000 */
.L_x_34739:
        /* <DEDUP_REMOVED lines=10> */
.L_x_34741:
        /* <DEDUP_REMOVED lines=9> */
.L_x_34742:
[----:B------:R-:W-:Y:S02]  /*1db80*/  IMAD.MOV.U32 R118, RZ, RZ, 0x8 ;  /* 0x00000008ff767424 */ /* 0x000fe400078e00ff */
[----:B------:R-:W-:Y:S01]  /*1db90*/  FADD.FTZ R119, R119, R116 ;  /* 0x0000007477777221 */ /* 0x000fe20000010000 */
[----:B------:R-:W-:-:S04]  /*1dba0*/  MOV R116, 0xffffffff ;  /* 0xffffffff00747802 */ /* 0x000fc80000000f00 */
[----:B------:R-:W-:-:S07]  /*1dbb0*/  MOV R159, R119 ;  /* 0x00000077009f7202 */ /* 0x000fce0000000f00 */
[----:B------:R-:W-:Y:S05]  /*1dbc0*/  WARPSYNC.COLLECTIVE R116, `(.L_x_34743) ;  /* 0x0000000074087348 */ /* 0x000fea0003c00000 */
[----:B------:R0:W1:Y:S02]  /*1dbd0*/  SHFL.BFLY P6, R116, R159, R118, R117 ;  /* 0x0c0000769f747389 */ /* 0x00006400000c0075 */
[----:B01----:R-:W-:Y:S01]  /*1dbe0*/  ENDCOLLECTIVE ;  /* 0x000000000000791b */ /* 0x003fe20003800000 */
.L_x_34743:
[----:B------:R-:W-:Y:S02]  /*1dbf0*/  IMAD.MOV.U32 R118, RZ, RZ, 0x10 ;  /* 0x00000010ff767424 */ /* 0x000fe400078e00ff */
[----:B------:R-:W-:Y:S01]  /*1dc00*/  FADD.FTZ R119, R119, R116 ;  /* 0x0000007477777221 */ /* 0x000fe20000010000 */
[----:B------:R-:W-:-:S04]  /*1dc10*/  MOV R116, 0xffffffff ;  /* 0xffffffff00747802 */ /* 0x000fc80000000f00 */
[----:B------:R-:W-:-:S07]  /*1dc20*/  MOV R159, R119 ;  /* 0x00000077009f7202 */ /* 0x000fce0000000f00 */
[----:B------:R-:W-:Y:S05]  /*1dc30*/  WARPSYNC.COLLECTIVE R116, `(.L_x_34744) ;  /* 0x0000000074087348 */ /* 0x000fea0003c00000 */
[----:B------:R0:W1:Y:S02]  /*1dc40*/  SHFL.BFLY P6, R116, R159, R118, R117 ;  /* 0x0c0000769f747389 */ /* 0x00006400000c0075 */
[----:B01----:R-:W-:Y:S01]  /*1dc50*/  ENDCOLLECTIVE ;  /* 0x000000000000791b */ /* 0x003fe20003800000 */
.L_x_34744:
        /* <DEDUP_REMOVED lines=140> */
.L_x_34745:
[----:B------:R-:W-:Y:S01]  /*1e520*/  HFMA2.MMA R118, -RZ, RZ, 0, 1.1920928955078125e-07 ;  /* 0x00000002ff767435 */ /* 0x000fe200000001ff */
[----:B------:R-:W-:Y:S01]  /*1e530*/  FADD.FTZ R158, R158, R116 ;  /* 0x000000749e9e7221 */ /* 0x000fe20000010000 */
[----:B------:R-:W-:-:S03]  /*1e540*/  MOV R116, 0xffffffff ;  /* 0xffffffff00747802 */ /* 0x000fc60000000f00 */
[----:B------:R-:W-:-:S07]  /*1e550*/  IMAD.MOV.U32 R159, RZ, RZ, R158 ;  /* 0x000000ffff9f7224 */ /* 0x000fce00078e009e */
[----:B------:R-:W-:Y:S05]  /*1e560*/  WARPSYNC.COLLECTIVE R116, `(.L_x_34746) ;  /* 0x0000000074087348 */ /* 0x000fea0003c00000 */
[----:B------:R0:W1:Y:S02]  /*1e570*/  SHFL.BFLY P6, R116, R159, R118, R117 ;  /* 0x0c0000769f747389 */ /* 0x00006400000c0075 */
[----:B01----:R-:W-:Y:S01]  /*1e580*/  ENDCOLLECTIVE ;  /* 0x000000000000791b */ /* 0x003fe20003800000 */
.L_x_34746:
[----:B------:R-:W-:Y:S01]  /*1e590*/  HFMA2.MMA R118, -RZ, RZ, 0, 2.384185791015625e-07 ;  /* 0x00000004ff767435 */ /* 0x000fe200000001ff */
[----:B------:R-:W-:Y:S01]  /*1e5a0*/  FADD.FTZ R158, R158, R116 ;  /* 0x000000749e9e7221 */ /* 0x000fe20000010000 */
[----:B------:R-:W-:-:S03]  /*1e5b0*/  MOV R116, 0xffffffff ;  /* 0xffffffff00747802 */ /* 0x000fc60000000f00 */
[----:B------:R-:W-:-:S07]  /*1e5c0*/  IMAD.MOV.U32 R159, RZ, RZ, R158 ;  /* 0x000000ffff9f7224 */ /* 0x000fce00078e009e */
[----:B------:R-:W-:Y:S05]  /*1e5d0*/  WARPSYNC.COLLECTIVE R116, `(.L_x_34747) ;  /* 0x0000000074087348 */ /* 0x000fea0003c00000 */
[----:B------:R0:W1:Y:S02]  /*1e5e0*/  SHFL.BFLY P6, R116, R159, R118, R117 ;  /* 0x0c0000769f747389 */ /* 0x00006400000c0075 */
[----:B01----:R-:W-:Y:S01]  /*1e5f0*/  ENDCOLLECTIVE ;  /* 0x000000000000791b */ /* 0x003fe20003800000 */
.L_x_34747:
[----:B------:R-:W-:Y:S01]  /*1e600*/  HFMA2.MMA R118, -RZ, RZ, 0, 4.76837158203125e-07 ;  /* 0x00000008ff767435 */ /* 0x000fe200000001ff */
[----:B------:R-:W-:Y:S01]  /*1e610*/  FADD.FTZ R158, R158, R116 ;  /* 0x000000749e9e7221 */ /* 0x000fe20000010000 */
[----:B------:R-:W-:-:S03]  /*1e620*/  MOV R116, 0xffffffff ;  /* 0xffffffff00747802 */ /* 0x000fc60000000f00 */
[----:B------:R-:W-:-:S07]  /*1e630*/  IMAD.MOV.U32 R159, RZ, RZ, R158 ;  /* 0x000000ffff9f7224 */ /* 0x000fce00078e009e */
[----:B------:R-:W-:Y:S05]  /*1e640*/  WARPSYNC.COLLECTIVE R116, `(.L_x_34748) ;  /* 0x0000000074087348 */ /* 0x000fea0003c00000 */
[----:B------:R0:W1:Y:S02]  /*1e650*/  SHFL.BFLY P6, R116, R159, R118, R117 ;  /* 0x0c0000769f747389 */ /* 0x00006400000c0075 */
[----:B01----:R-:W-:Y:S01]  /*1e660*/  ENDCOLLECTIVE ;  /* 0x000000000000791b */ /* 0x003fe20003800000 */
.L_x_34748:
[----:B------:R-:W-:Y:S01]  /*1e670*/  HFMA2.MMA R118, -RZ, RZ, 0, 9.5367431640625e-07 ;  /* 0x00000010ff767435 */ /* 0x000fe200000001ff */
[----:B------:R-:W-:Y:S01]  /*1e680*/  FADD.FTZ R158, R158, R116 ;  /* 0x000000749e9e7221 */ /* 0x000fe20000010000 */
[----:B------:R-:W-:-:S03]  /*1e690*/  MOV R116, 0xffffffff ;  /* 0xffffffff00747802 */ /* 0x000fc60000000f00 */
[----:B------:R-:W-:-:S07]  /*1e6a0*/  IMAD.MOV.U32 R159, RZ, RZ, R158 ;  /* 0x000000ffff9f7224 */ /* 0x000fce00078e009e */
[----:B------:R-:W-:Y:S05]  /*1e6b0*/  WARPSYNC.COLLECTIVE R116, `(.L_x_34749) ;  /* 0x0000000074087348 */ /* 0x000fea0003c00000 */
[----:B------:R0:W1:Y:S02]  /*1e6c0*/  SHFL.BFLY P6, R116, R159, R118, R117 ;  /* 0x0c0000769f747389 */ /* 0x00006400000c0075 */
[----:B01----:R-:W-:Y:S01]  /*1e6d0*/  ENDCOLLECTIVE ;  /* 0x000000000000791b */ /* 0x003fe20003800000 */
.L_x_34749:
[----:B------:R-:W-:Y:S05]  /*1e6e0*/  BRA `(.L_x_34750) ;  /* 0xffffffdc00847947 */ /* 0x000fea000383ffff */
.L_x_34751:
        /* <DEDUP_REMOVED lines=9> */
.L_x_58414:


//--------------------- .text._ZN10layer_norm13ln_fwd_kernelINS_13Kernel_traitsIf6__halfS2_S2_fjLj2048ELj1ELj4ELj1ELj16ENS_18Kernel_traits_baseILj2048EfS2_S2_S2_fjLj128EEEEELb1ELb1ELb1ELb1EEEvNS_9FwdParamsE --------------------------
	.section	.text._ZN10layer_norm13ln_fwd_kernelINS_13Kernel_traitsIf6__halfS2_S2_fjLj2048ELj1ELj4ELj1ELj16ENS_18Kernel_traits_baseILj2048EfS2_S2_S2_fjLj128EEEEELb1ELb1ELb1ELb1EEEvNS_9FwdParamsE,"ax",@progbits
	.align	128
        .global         _ZN10layer_norm13ln_fwd_kernelINS_13Kernel_traitsIf6__halfS2_S2_fjLj2048ELj1ELj4ELj1ELj16ENS_18Kernel_traits_baseILj2048EfS2_S2_S2_fjLj128EEEEELb1ELb1ELb1ELb1EEEvNS_9FwdParamsE
        .type           _ZN10layer_norm13ln_fwd_kernelINS_13Kernel_traitsIf6__halfS2_S2_fjLj2048ELj1ELj4ELj1ELj16ENS_18Kernel_traits_baseILj2048EfS2_S2_S2_fjLj128EEEEELb1ELb1ELb1ELb1EEEvNS_9FwdParamsE,@function
        .size           _ZN10layer_norm13ln_fwd_kernelINS_13Kernel_traitsIf6__halfS2_S2_fjLj2048ELj1ELj4ELj1ELj16ENS_18Kernel_traits_baseILj2048EfS2_S2_S2_fjLj128EEEEELb1ELb1ELb1ELb1EEEvNS_9FwdParamsE,(.L_x_58415 - _ZN10layer_norm13ln_fwd_kernelINS_13Kernel_traitsIf6__halfS2_S2_fjLj2048ELj1ELj4ELj1ELj16ENS_18Kernel_traits_baseILj2048EfS2_S2_S2_fjLj128EEEEELb1ELb1ELb1ELb1EEEvNS_9FwdParamsE)
        .other          _ZN10layer_norm13ln_fwd_kernelINS_13Kernel_traitsIf6__halfS2_S2_fjLj2048ELj1ELj4ELj1ELj16ENS_18Kernel_traits_baseILj2048EfS2_S2_S2_fjLj128EEEEELb1ELb1ELb1ELb1EEEvNS_9FwdParamsE,@"STO_CUDA_ENTRY STV_DEFAULT"
_ZN10layer_norm13ln_fwd_kernelINS_13Kernel_traitsIf6__halfS2_S2_fjLj2048ELj1ELj4ELj1ELj16ENS_18Kernel_traits_baseILj2048EfS2_S2_S2_fjLj128EEEEELb1ELb1ELb1ELb1EEEvNS_9FwdParamsE:
.text._ZN10layer_norm13ln_fwd_kernelINS_13Kernel_traitsIf6__halfS2_S2_fjLj2048ELj1ELj4ELj1ELj16ENS_18Kernel_traits_baseILj2048EfS2_S2_S2_fjLj128EEEEELb1ELb1ELb1ELb1EEEvNS_9FwdParamsE:
        /* <DEDUP_REMOVED lines=215> */
.L_x_35412:
        /* <DEDUP_REMOVED lines=36> */
[----:B-----5:R-:W-:Y:S01]  /*0fb0*/  HADD2.F32 R154, -RZ, R128.H0_H0 ;  /* 0x20000080ff9a7230 */ /* 0x020fe20000004100 */
[----:B------:R-:W-:Y:S06]  /*0fc0*/  BRA `(.L_x_34755) ;  /* 0x00000004005c7947 */ /* 0x000fec0003800000 */
.L_x_34754:
        /* <DEDUP_REMOVED lines=12> */
.L_x_34757:
[----:B------:R-:W-:-:S07]  /*1090*/  IMAD.MOV.U32 R6, RZ, RZ, R186 ;  /* 0x000000ffff067224 */ /* 0x000fce00078e00ba */
.L_x_34758:
[----:B------:R-:W-:Y:S05]  /*10a0*/  BSYNC B2 ;  /* 0x0000000000027941 */ /* 0x000fea0003800000 */
.L_x_34756:
        /* <DEDUP_REMOVED lines=16> */
.L_x_34762:
[----:B------:R-:W-:Y:S05]  /*11b0*/  BSYNC B3 ;  /* 0x0000000000037941 */ /* 0x000fea0003800000 */
.L_x_34761:
        /* <DEDUP_REMOVED lines=42> */
.L_x_34760:
[----:B------:R-:W-:Y:S05]  /*1460*/  BSYNC B2 ;  /* 0x0000000000027941 */ /* 0x000fea0003800000 */
.L_x_34759:
[----:B------:R-:W2:Y:S01]  /*1470*/  LDL R14, [R1+0x70] ;  /* 0x00007000010e7983 */ /* 0x000ea20000100800 */
        /* <DEDUP_REMOVED lines=10> */
[----:B--2---:R-:W-:-:S04]  /*1520*/  FMUL.FTZ R154, R14, R13 ;  /* 0x0000000d0e9a7220 */ /* 0x004fc80000410000 */
[----:B------:R-:W-:-:S07]  /*1530*/  @P0 FADD.FTZ R154, R154, R15 ;  /* 0x0000000f9a9a0221 */ /* 0x000fce0000010000 */
.L_x_34755:
[----:B------:R-:W-:Y:S05]  /*1540*/  BSYNC B1 ;  /* 0x0000000000017941 */ /* 0x000fea0003800000 */
.L_x_34753:
        /* <DEDUP_REMOVED lines=8> */
.L_x_34764:
        /* <DEDUP_REMOVED lines=12> */
.L_x_34767:
[----:B------:R-:W-:-:S07]  /*1690*/  MOV R7, R186 ;  /* 0x000000ba00077202 */ /* 0x000fce0000000f00 */
.L_x_34768:
[----:B------:R-:W-:Y:S05]  /*16a0*/  BSYNC B2 ;  /* 0x0000000000027941 */ /* 0x000fea0003800000 */
.L_x_34766:
        /* <DEDUP_REMOVED lines=16> */
.L_x_34772:
[----:B------:R-:W-:Y:S05]  /*17b0*/  BSYNC B3 ;  /* 0x0000000000037941 */ /* 0x000fea0003800000 */
.L_x_34771:
        /* <DEDUP_REMOVED lines=42> */
.L_x_34770:
[----:B------:R-:W-:Y:S05]  /*1a60*/  BSYNC B2 ;  /* 0x0000000000027941 */ /* 0x000fea0003800000 */
.L_x_34769:
[----:B------:R-:W2:Y:S01]  /*1a70*/  LDL R15, [R1+0x74] ;  /* 0x00007400010f7983 */ /* 0x000ea20000100800 */
        /* <DEDUP_REMOVED lines=10> */
[----:B--2---:R-:W-:-:S04]  /*1b20*/  FMUL.FTZ R155, R15, R12 ;  /* 0x0000000c0f9b7220 */ /* 0x004fc80000410000 */
[----:B------:R-:W-:-:S07]  /*1b30*/  @P0 FADD.FTZ R155, R155, R14 ;  /* 0x0000000e9b9b0221 */ /* 0x000fce0000010000 */
.L_x_34765:
[----:B------:R-:W-:Y:S05]  /*1b40*/  BSYNC B1 ;  /* 0x0000000000017941 */ /* 0x000fea0003800000 */
.L_x_34763:
        /* <DEDUP_REMOVED lines=8> */
.L_x_34774:
        /* <DEDUP_REMOVED lines=12> */
.L_x_34777:
[----:B------:R-:W-:-:S07]  /*1c90*/  IMAD.MOV.U32 R8, RZ, RZ, R186 ;  /* 0x000000ffff087224 */ /* 0x000fce00078e00ba */
.L_x_34778:
[----:B------:R-:W-:Y:S05]  /*1ca0*/  BSYNC B2 ;  /* 0x0000000000027941 */ /* 0x000fea0003800000 */
.L_x_34776:
        /* <DEDUP_REMOVED lines=16> */
.L_x_34782:
[----:B------:R-:W-:Y:S05]  /*1db0*/  BSYNC B3 ;  /* 0x0000000000037941 */ /* 0x000fea0003800000 */
.L_x_34781:
        /* <DEDUP_REMOVED lines=42> */
.L_x_34780:
[----:B------:R-:W-:Y:S05]  /*2060*/  BSYNC B2 ;  /* 0x0000000000027941 */ /* 0x000fea0003800000 */
.L_x_34779:
        /* <DEDUP_REMOVED lines=13> */
.L_x_34775:
[----:B------:R-:W-:Y:S05]  /*2140*/  BSYNC B1 ;  /* 0x0000000000017941 */ /* 0x000fea0003800000 */
.L_x_34773:
        /* <DEDUP_REMOVED lines=8> */
.L_x_34784:
        /* <DEDUP_REMOVED lines=12> */
.L_x_34787:
[----:B------:R-:W-:-:S07]  /*2290*/  MOV R9, R186 ;  /* 0x000000ba00097202 */ /* 0x000fce0000000f00 */
.L_x_34788:
[----:B------:R-:W-:Y:S05]  /*22a0*/  BSYNC B2 ;  /* 0x0000000000027941 */ /* 0x000fea0003800000 */
.L_x_34786:
        /* <DEDUP_REMOVED lines=16> */
.L_x_34792:
[----:B------:R-:W-:Y:S05]  /*23b0*/  BSYNC B3 ;  /* 0x0000000000037941 */ /* 0x000fea0003800000 */
.L_x_34791:
        /* <DEDUP_REMOVED lines=42> */
.L_x_34790:
[----:B------:R-:W-:Y:S05]  /*2660*/  BSYNC B2 ;  /* 0x0000000000027941 */ /* 0x000fea0003800000 */
.L_x_34789:
        /* <DEDUP_REMOVED lines=13> */
.L_x_34785:
[----:B------:R-:W-:Y:S05]  /*2740*/  BSYNC B1 ;  /* 0x0000000000017941 */ /* 0x000fea0003800000 */
.L_x_34783:
        /* <DEDUP_REMOVED lines=8> */
.L_x_34794:
        /* <DEDUP_REMOVED lines=12> */
.L_x_34797:
[----:B------:R-:W-:-:S07]  /*2890*/  IMAD.MOV.U32 R10, RZ, RZ, R186 ;  /* 0x000000ffff0a7224 */ /* 0x000fce00078e00ba */
.L_x_34798:
[----:B------:R-:W-:Y:S05]  /*28a0*/  BSYNC B2 ;  /* 0x0000000000027941 */ /* 0x000fea0003800000 */
.L_x_34796:
        /* <DEDUP_REMOVED lines=16> */
.L_x_34802:
[----:B------:R-:W-:Y:S05]  /*29b0*/  BSYNC B3 ;  /* 0x0000000000037941 */ /* 0x000fea0003800000 */
.L_x_34801:
        /* <DEDUP_REMOVED lines=42> */
.L_x_34800:
[----:B------:R-:W-:Y:S05]  /*2c60*/  BSYNC B2 ;  /* 0x0000000000027941 */ /* 0x000fea0003800000 */
.L_x_34799:
        /* <DEDUP_REMOVED lines=13> */
.L_x_34795:
[----:B------:R-:W-:Y:S05]  /*2d40*/  BSYNC B1 ;  /* 0x0000000000017941 */ /* 0x000fea0003800000 */
.L_x_34793:
        /* <DEDUP_REMOVED lines=8> */
.L_x_34804:
        /* <DEDUP_REMOVED lines=12> */
.L_x_34807:
[----:B------:R-:W-:-:S07]  /*2e90*/  MOV R11, R186 ;  /* 0x000000ba000b7202 */ /* 0x000fce0000000f00 */
.L_x_34808:
[----:B------:R-:W-:Y:S05]  /*2ea0*/  BSYNC B2 ;  /* 0x0000000000027941 */ /* 0x000fea0003800000 */
.L_x_34806:
        /* <DEDUP_REMOVED lines=16> */
.L_x_34812:
[----:B------:R-:W-:Y:S05]  /*2fb0*/  BSYNC B3 ;  /* 0x0000000000037941 */ /* 0x000fea0003800000 */
.L_x_34811:
        /* <DEDUP_REMOVED lines=44> */
.L_x_34810:
[----:B------:R-:W-:Y:S05]  /*3280*/  BSYNC B2 ;  /* 0x0000000000027941 */ /* 0x000fea0003800000 */
.L_x_34809:
        /* <DEDUP_REMOVED lines=13> */
.L_x_34805:
[----:B------:R-:W-:Y:S05]  /*3360*/  BSYNC B1 ;  /* 0x0000000000017941 */ /* 0x000fea0003800000 */
.L_x_34803:
        /* <DEDUP_REMOVED lines=8> */
.L_x_34814:
        /* <DEDUP_REMOVED lines=12> */
.L_x_34817:
[----:B------:R-:W-:-:S07]  /*34b0*/  IMAD.MOV.U32 R12, RZ, RZ, R186 ;  /* 0x000000ffff0c7224 */ /* 0x000fce00078e00ba */
.L_x_34818:
[----:B------:R-:W-:Y:S05]  /*34c0*/  BSYNC B2 ;  /* 0x0000000000027941 */ /* 0x000fea0003800000 */
.L_x_34816:
        /* <DEDUP_REMOVED lines=16> */
.L_x_34822:
[----:B------:R-:W-:Y:S05]  /*35d0*/  BSYNC B3 ;  /* 0x0000000000037941 */ /* 0x000fea0003800000 */
.L_x_34821:
        /* <DEDUP_REMOVED lines=44> */
.L_x_34820:
[----:B------:R-:W-:Y:S05]  /*38a0*/  BSYNC B2 ;  /* 0x0000000000027941 */ /* 0x000fea0003800000 */
.L_x_34819:
        /* <DEDUP_REMOVED lines=13> */
.L_x_34815:
[----:B------:R-:W-:Y:S05]  /*3980*/  BSYNC B1 ;  /* 0x0000000000017941 */ /* 0x000fea0003800000 */
.L_x_34813:
        /* <DEDUP_REMOVED lines=8> */
.L_x_34824:
        /* <DEDUP_REMOVED lines=12> */
.L_x_34827:
[----:B------:R-:W-:-:S07]  /*3ad0*/  MOV R12, R186 ;  /* 0x000000ba000c7202 */ /* 0x000fce0000000f00 */
.L_x_34828:
[----:B------:R-:W-:Y:S05]  /*3ae0*/  BSYNC B2 ;  /* 0x0000000000027941 */ /* 0x000fea0003800000 */
.L_x_34826:
        /* <DEDUP_REMOVED lines=16> */
.L_x_34832:
[----:B------:R-:W-:Y:S05]  /*3bf0*/  BSYNC B3 ;  /* 0x0000000000037941 */ /* 0x000fea0003800000 */
.L_x_34831:
        /* <DEDUP_REMOVED lines=44> */
.L_x_34830:
[----:B------:R-:W-:Y:S05]  /*3ec0*/  BSYNC B2 ;  /* 0x0000000000027941 */ /* 0x000fea0003800000 */
.L_x_34829:
[----:B------:R-:W2:Y:S01]  /*3ed0*/  LDL R14, [R1+0x6c] ;  /* 0x00006c00010e7983 */ /* 0x000ea20000100800 */
        /* <DEDUP_REMOVED lines=10> */
[----:B--2---:R-:W-:-:S04]  /*3f80*/  FMUL.FTZ R161, R14, R13 ;  /* 0x0000000d0ea17220 */ /* 0x004fc80000410000 */
[----:B------:R-:W-:-:S07]  /*3f90*/  @P0 FADD.FTZ R161, R161, R12 ;  /* 0x0000000ca1a10221 */ /* 0x000fce0000010000 */
.L_x_34825:
[----:B------:R-:W-:Y:S05]  /*3fa0*/  BSYNC B1 ;  /* 0x0000000000017941 */ /* 0x000fea0003800000 */
.L_x_34823:
[----:B------:R-:W0:Y:S01]  /*3fb0*/  LDC.64 R196, c[0x0][0x238] ;  /* 0x00008e00ffc47b82 */ /* 0x000e220000000a00 */
[----:B------:R-:W-:Y:S01]  /*3fc0*/  F2FP.F16.F32.PACK_AB R15, R161, R160 ;  /* 0x000000a0a10f723e */ /* 0x000fe200000000ff */
[----:B------:R-:W-:Y:S01]  /*3fd0*/  BSSY B1, `(.L_x_34833) ;  /* 0x000001f000017945 */ /* 0x000fe20003800000 */
[----:B------:R-:W-:Y:S02]  /*3fe0*/  F2FP.F16.F32.PACK_AB R14, R159, R158 ;  /* 0x0000009e9f0e723e */ /* 0x000fe400000000ff */
[----:B------:R-:W-:Y:S02]  /*3ff0*/  F2FP.F16.F32.PACK_AB R13, R157, R156 ;  /* 0x0000009c9d0d723e */ /* 0x000fe400000000ff */
[----:B------:R-:W-:Y:S02]  /*4000*/  F2FP.F16.F32.PACK_AB R12, R155, R154 ;  /* 0x0000009a9b0c723e */ /* 0x000fe400000000ff */
        /* <DEDUP_REMOVED lines=27> */
.L_x_34834:
[----:B------:R-:W-:Y:S05]  /*41c0*/  BSYNC B1 ;  /* 0x0000000000017941 */ /* 0x000fea0003800000 */
.L_x_34833:
[----:B-----5:R2:W5:Y:S02]  /*41d0*/  @P2 LDG.E.128 R132, desc[UR4][R12.64] ;  /* 0x000000040c842981 */ /* 0x020564000c1e1d00 */
[----:B--2---:R-:W-:-:S05]  /*41e0*/  IADD3 R12, R172, 0x20, RZ ;  /* 0x00000020ac0c7810 */ /* 0x004fca0007ffe0ff */
[----:B-1----:R-:W-:-:S05]  /*41f0*/  @P0 IMAD.WIDE.U32 R14, R12, 0x10, R14 ;  /* 0x000000100c0e0825 */ /* 0x002fca00078e000e */
[----:B------:R1:W5:Y:S01]  /*4200*/  @P0 LDG.E.128 R128, desc[UR4][R14.64] ;  /* 0x000000040e800981 */ /* 0x000362000c1e1d00 */
        /* <DEDUP_REMOVED lines=8> */
.L_x_34836:
        /* <DEDUP_REMOVED lines=12> */
.L_x_34839:
[----:B------:R-:W-:-:S07]  /*4350*/  MOV R6, R186 ;  /* 0x000000ba00067202 */ /* 0x000fce0000000f00 */
.L_x_34840:
[----:B------:R-:W-:Y:S05]  /*4360*/  BSYNC B2 ;  /* 0x0000000000027941 */ /* 0x000fea0003800000 */
.L_x_34838:
[----:B------:R-:W-:Y:S01]  /*4370*/  ISETP.NE.AND P4, PT, R13, 0x4, PT ;  /* 0x000000040d00780c */ /* 0x000fe20003f85270 */
[----:B------:R-:W-:-:S12]  /*4380*/  BSSY B2, `(.L_x_34841) ;  /* 0x000003c000027945 */ /* 0x000fd80003800000 */
[----:B------:R-:W-:Y:S05]  /*4390*/  @P4 BRA `(.L_x_34842) ;  /* 0x0000000000e84947 */ /* 0x000fea0003800000 */
[----:B------:R-:W-:Y:S01]  /*43a0*/  VIADD R3, R3, 0x1 ;  /* 0x0000000103037836 */ /* 0x000fe20000000000 */
[----:B------:R-:W-:Y:S03]  /*43b0*/  BSSY B3, `(.L_x_34843) ;  /* 0x000000c000037945 */ /* 0x000fe60003800000 */
[C---:B-1----:R-:W-:Y:S01]  /*43c0*/  IMAD.HI.U32 R14, R3.reuse, -0x2daee0ad, RZ ;  /* 0xd2511f53030e7827 */ /* 0x042fe200078e00ff */
        /* <DEDUP_REMOVED lines=10> */
.L_x_34844:
[----:B------:R-:W-:Y:S05]  /*4470*/  BSYNC B3 ;  /* 0x0000000000037941 */ /* 0x000fea0003800000 */
.L_x_34843:
        /* <DEDUP_REMOVED lines=44> */
.L_x_34842:
[----:B------:R-:W-:Y:S05]  /*4740*/  BSYNC B2 ;  /* 0x0000000000027941 */ /* 0x000fea0003800000 */
.L_x_34841:
[----:B0-----:R-:W2:Y:S01]  /*4750*/  LDL R16, [R1+0x30] ;  /* 0x0000300001107983 */ /* 0x001ea20000100800 */
[----:B------:R-:W-:Y:S01]  /*4760*/  I2FP.F32.U32 R6, R6 ;  /* 0x0000000600067245 */ /* 0x000fe20000201000 */
[----:B-1---5:R-:W-:Y:S02]  /*4770*/  HADD2.F32 R14, -RZ, R132.H0_H0 ;  /* 0x20000084ff0e7230 */ /* 0x022fe40000004100 */
        /* <DEDUP_REMOVED lines=8> */
[----:B--2---:R-:W-:-:S04]  /*4800*/  FMUL.FTZ R146, R16, R146 ;  /* 0x0000009210927220 */ /* 0x004fc80000410000 */
[----:B------:R-:W-:-:S07]  /*4810*/  @P0 FADD.FTZ R146, R15, R146 ;  /* 0x000000920f920221 */ /* 0x000fce0000010000 */
.L_x_34837:
[----:B------:R-:W-:Y:S05]  /*4820*/  BSYNC B1 ;  /* 0x0000000000017941 */ /* 0x000fea0003800000 */
.L_x_34835:
[----:B------:R-:W-:Y:S04]  /*4830*/  BSSY B1, `(.L_x_34845) ;  /* 0x0000061000017945 */ /* 0x000fe80003800000 */
[----:B------:R-:W-:Y:S05]  /*4840*/  @P3 BRA `(.L_x_34846) ;  /* 0x0000000000183947 */ /* 0x000fea0003800000 */
[----:B------:R-:W-:Y:S01]  /*4850*/  MOV R147, RZ ;  /* 0x000000ff00937202 */ /* 0x000fe20000000f00 */
[----:B-1----:R-:W-:Y:S01]  /*4860*/  IMAD.MOV.U32 R14, RZ, RZ, R13 ;  /* 0x000000ffff0e7224 */ /* 0x002fe200078e000d */
[----:B------:R-:W-:Y:S06]  /*4870*/  @!P0 BRA `(.L_x_34847) ;  /* 0x0000000400708947 */ /* 0x000fec0003800000 */
[----:B------:R-:W-:Y:S01]  /*4880*/  MOV R14, R13 ;  /* 0x0000000d000e7202 */ /* 0x000fe20000000f00 */
[----:B-----5:R-:W-:Y:S01]  /*4890*/  HADD2.F32 R147, -RZ, R128.H1_H1 ;  /* 0x30000080ff937230 */ /* 0x020fe20000004100 */
[----:B------:R-:W-:Y:S06]  /*48a0*/  BRA `(.L_x_34847) ;  /* 0x0000000400647947 */ /* 0x000fec0003800000 */
.L_x_34846:
        /* <DEDUP_REMOVED lines=12> */
.L_x_34849:
[----:B------:R-:W-:-:S07]  /*4970*/  IMAD.MOV.U32 R7, RZ, RZ, R186 ;  /* 0x000000ffff077224 */ /* 0x000fce00078e00ba */
.L_x_34850:
[----:B------:R-:W-:Y:S05]  /*4980*/  BSYNC B2 ;  /* 0x0000000000027941 */ /* 0x000fea0003800000 */
.L_x_34848:
        /* <DEDUP_REMOVED lines=16> */
.L_x_34854:
[----:B------:R-:W-:Y:S05]  /*4a90*/  BSYNC B3 ;  /* 0x0000000000037941 */ /* 0x000fea0003800000 */
.L_x_34853:
        /* <DEDUP_REMOVED lines=44> */
.L_x_34852:
[----:B------:R-:W-:Y:S05]  /*4d60*/  BSYNC B2 ;  /* 0x0000000000027941 */ /* 0x000fea0003800000 */
.L_x_34851:
[----:B------:R-:W2:Y:S01]  /*4d70*/  LDL R15, [R1+0x34] ;  /* 0x00003400010f7983 */ /* 0x000ea20000100800 */
[----:B0-----:R-:W-:Y:S01]  /*4d80*/  HFMA2.MMA R16, -RZ, RZ, 0.1171875, 0 ;  /* 0x2f800000ff107435 */ /* 0x001fe200000001ff */
        /* <DEDUP_REMOVED lines=9> */
[----:B--2---:R-:W-:-:S04]  /*4e20*/  FMUL.FTZ R147, R15, R147 ;  /* 0x000000930f937220 */ /* 0x004fc80000410000 */
[----:B------:R-:W-:-:S07]  /*4e30*/  @P0 FADD.FTZ R147, R16, R147 ;  /* 0x0000009310930221 */ /* 0x000fce0000010000 */
.L_x_34847:
[----:B------:R-:W-:Y:S05]  /*4e40*/  BSYNC B1 ;  /* 0x0000000000017941 */ /* 0x000fea0003800000 */
.L_x_34845:
        /* <DEDUP_REMOVED lines=8> */
.L_x_34856:
        /* <DEDUP_REMOVED lines=12> */
.L_x_34859:
[----:B------:R-:W-:-:S07]  /*4f90*/  MOV R8, R186 ;  /* 0x000000ba00087202 */ /* 0x000fce0000000f00 */
.L_x_34860:
[----:B------:R-:W-:Y:S05]  /*4fa0*/  BSYNC B2 ;  /* 0x0000000000027941 */ /* 0x000fea0003800000 */
.L_x_34858:
        /* <DEDUP_REMOVED lines=16> */
.L_x_34864:
[----:B------:R-:W-:Y:S05]  /*50b0*/  BSYNC B3 ;  /* 0x0000000000037941 */ /* 0x000fea0003800000 */
.L_x_34863:
        /* <DEDUP_REMOVED lines=44> */
.L_x_34862:
[----:B------:R-:W-:Y:S05]  /*5380*/  BSYNC B2 ;  /* 0x0000000000027941 */ /* 0x000fea0003800000 */
.L_x_34861:
[----:B0-----:R-:W2:Y:S01]  /*5390*/  LDL R16, [R1+0x38] ;  /* 0x0000380001107983 */ /* 0x001ea20000100800 */
        /* <DEDUP_REMOVED lines=12> */
.L_x_34857:
[----:B------:R-:W-:Y:S05]  /*5460*/  BSYNC B1 ;  /* 0x0000000000017941 */ /* 0x000fea0003800000 */
.L_x_34855:
        /* <DEDUP_REMOVED lines=8> */
.L_x_34866:
        /* <DEDUP_REMOVED lines=12> */
.L_x_34869:
[----:B------:R-:W-:-:S07]  /*55b0*/  IMAD.MOV.U32 R9, RZ, RZ, R186 ;  /* 0x000000ffff097224 */ /* 0x000fce00078e00ba */
.L_x_34870:
[----:B------:R-:W-:Y:S05]  /*55c0*/  BSYNC B2 ;  /* 0x0000000000027941 */ /* 0x000fea0003800000 */
.L_x_34868:
        /* <DEDUP_REMOVED lines=16> */
.L_x_34874:
[----:B------:R-:W-:Y:S05]  /*56d0*/  BSYNC B3 ;  /* 0x0000000000037941 */ /* 0x000fea0003800000 */
.L_x_34873:
        /* <DEDUP_REMOVED lines=44> */
.L_x_34872:
[----:B------:R-:W-:Y:S05]  /*59a0*/  BSYNC B2 ;  /* 0x0000000000027941 */ /* 0x000fea0003800000 */
.L_x_34871:
        /* <DEDUP_REMOVED lines=13> */
.L_x_34867:
[----:B------:R-:W-:Y:S05]  /*5a80*/  BSYNC B1 ;  /* 0x0000000000017941 */ /* 0x000fea0003800000 */
.L_x_34865:
        /* <DEDUP_REMOVED lines=8> */
.L_x_34876:
        /* <DEDUP_REMOVED lines=12> */
.L_x_34879:
[----:B------:R-:W-:-:S07]  /*5bd0*/  MOV R10, R186 ;  /* 0x000000ba000a7202 */ /* 0x000fce0000000f00 */
.L_x_34880:
[----:B------:R-:W-:Y:S05]  /*5be0*/  BSYNC B2 ;  /* 0x0000000000027941 */ /* 0x000fea0003800000 */
.L_x_34878:
        /* <DEDUP_REMOVED lines=16> */
.L_x_34884:
[----:B------:R-:W-:Y:S05]  /*5cf0*/  BSYNC B3 ;  /* 0x0000000000037941 */ /* 0x000fea0003800000 */
.L_x_34883:
        /* <DEDUP_REMOVED lines=44> */
.L_x_34882:
[----:B------:R-:W-:Y:S05]  /*5fc0*/  BSYNC B2 ;  /* 0x0000000000027941 */ /* 0x000fea0003800000 */
.L_x_34881:
        /* <DEDUP_REMOVED lines=13> */
.L_x_34877:
[----:B------:R-:W-:Y:S05]  /*60a0*/  BSYNC B1 ;  /* 0x0000000000017941 */ /* 0x000fea0003800000 */
.L_x_34875:
        /* <DEDUP_REMOVED lines=8> */
.L_x_34886:
        /* <DEDUP_REMOVED lines=12> */
.L_x_34889:
[----:B------:R-:W-:-:S07]  /*61f0*/  IMAD.MOV.U32 R11, RZ, RZ, R186 ;  /* 0x000000ffff0b7224 */ /* 0x000fce00078e00ba */
.L_x_34890:
[----:B------:R-:W-:Y:S05]  /*6200*/  BSYNC B2 ;  /* 0x0000000000027941 */ /* 0x000fea0003800000 */
.L_x_34888:
        /* <DEDUP_REMOVED lines=16> */
.L_x_34894:
[----:B------:R-:W-:Y:S05]  /*6310*/  BSYNC B3 ;  /* 0x0000000000037941 */ /* 0x000fea0003800000 */
.L_x_34893:
        /* <DEDUP_REMOVED lines=44> */
.L_x_34892:
[----:B------:R-:W-:Y:S05]  /*65e0*/  BSYNC B2 ;  /* 0x0000000000027941 */ /* 0x000fea0003800000 */
.L_x_34891:
        /* <DEDUP_REMOVED lines=13> */
.L_x_34887:
[----:B------:R-:W-:Y:S05]  /*66c0*/  BSYNC B1 ;  /* 0x0000000000017941 */ /* 0x000fea0003800000 */
.L_x_34885:
        /* <DEDUP_REMOVED lines=8> */
.L_x_34896:
        /* <DEDUP_REMOVED lines=12> */
.L_x_34899:
[----:B------:R-:W-:-:S07]  /*6810*/  MOV R13, R186 ;  /* 0x000000ba000d7202 */ /* 0x000fce0000000f00 */
.L_x_34900:
[----:B------:R-:W-:Y:S05]  /*6820*/  BSYNC B2 ;  /* 0x0000000000027941 */ /* 0x000fea0003800000 */
.L_x_34898:
        /* <DEDUP_REMOVED lines=16> */
.L_x_34904:
[----:B------:R-:W-:Y:S05]  /*6930*/  BSYNC B3 ;  /* 0x0000000000037941 */ /* 0x000fea0003800000 */
.L_x_34903:
        /* <DEDUP_REMOVED lines=44> */
.L_x_34902:
[----:B------:R-:W-:Y:S05]  /*6c00*/  BSYNC B2 ;  /* 0x0000000000027941 */ /* 0x000fea0003800000 */
.L_x_34901:
[----:B0-----:R-:W2:Y:S01]  /*6c10*/  LDL R16, [R1+0x28] ;  /* 0x0000280001107983 */ /* 0x001ea20000100800 */
[----:B------:R-:W-:Y:S01]  /*6c20*/  I2FP.F32.U32 R13, R13 ;  /* 0x0000000d000d7245 */ /* 0x000fe20000201000 */
[----:B------:R-:W-:-:S04]  /*6c30*/  IMAD.MOV.U32 R14, RZ, RZ, 0x2f800000 ;  /* 0x2f800000ff0e7424 */ /* 0x000fc800078e00ff */
[----:B------:R-:W-:Y:S01]  /*6c40*/  FFMA.FTZ R13, R13, R14, 1.1641532182693481445e-10 ;  /* 0x2f0000000d0d7423 */ /* 0x000fe2000001000e */
[----:B-----5:R-:W-:-:S04]  /*6c50*/  HADD2.F32 R14, -RZ, R135.H0_H0 ;  /* 0x20000087ff0e7230 */ /* 0x020fc80000004100 */
[----:B------:R-:W-:Y:S01]  /*6c60*/  FSETP.GTU.FTZ.AND P4, PT, R13, UR10, PT ;  /* 0x0000000a0d007c0b */ /* 0x000fe2000bf9c000 */
[----:B------:R-:W-:Y:S01]  /*6c70*/  FMUL.FTZ R14, R14, UR13 ;  /* 0x0000000d0e0e7c20 */ /* 0x000fe20008410000 */
[----:B------:R-:W-:Y:S02]  /*6c80*/  @P0 HADD2.F32 R13, -RZ, R131.H0_H0 ;  /* 0x20000083ff0d0230 */ /* 0x000fe40000004100 */
[----:B------:R-:W-:Y:S01]  /*6c90*/  SEL R36, RZ, 0x1, P4 ;  /* 0x00000001ff247807 */ /* 0x000fe20002000000 */
[----:B------:R-:W-:-:S05]  /*6ca0*/  FMUL.FTZ R14, R14, UR12 ;  /* 0x0000000c0e0e7c20 */ /* 0x000fca0008410000 */
[----:B------:R-:W-:-:S05]  /*6cb0*/  FSEL R152, R14, RZ, !P4 ;  /* 0x000000ff0e987208 */ /* 0x000fca0006000000 */
[----:B--2---:R-:W-:-:S04]  /*6cc0*/  FMUL.FTZ R152, R16, R152 ;  /* 0x0000009810987220 */ /* 0x004fc80000410000 */
[----:B------:R-:W-:-:S07]  /*6cd0*/  @P0 FADD.FTZ R152, R13, R152 ;  /* 0x000000980d980221 */ /* 0x000fce0000010000 */
.L_x_34897:
[----:B------:R-:W-:Y:S05]  /*6ce0*/  BSYNC B1 ;  /* 0x0000000000017941 */ /* 0x000fea0003800000 */
.L_x_34895:
        /* <DEDUP_REMOVED lines=8> */
.L_x_34906:
        /* <DEDUP_REMOVED lines=12> */
.L_x_34909:
[----:B------:R-:W-:-:S07]  /*6e30*/  IMAD.MOV.U32 R13, RZ, RZ, R186 ;  /* 0x000000ffff0d7224 */ /* 0x000fce00078e00ba */
.L_x_34910:
[----:B------:R-:W-:Y:S05]  /*6e40*/  BSYNC B2 ;  /* 0x0000000000027941 */ /* 0x000fea0003800000 */
.L_x_34908:
        /* <DEDUP_REMOVED lines=16> */
.L_x_34914:
[----:B------:R-:W-:Y:S05]  /*6f50*/  BSYNC B3 ;  /* 0x0000000000037941 */ /* 0x000fea0003800000 */
.L_x_34913:
        /* <DEDUP_REMOVED lines=44> */
.L_x_34912:
[----:B------:R-:W-:Y:S05]  /*7220*/  BSYNC B2 ;  /* 0x0000000000027941 */ /* 0x000fea0003800000 */
.L_x_34911:
[----:B------:R-:W2:Y:S01]  /*7230*/  LDL R15, [R1+0x2c] ;  /* 0x00002c00010f7983 */ /* 0x000ea20000100800 */
[----:B------:R-:W-:Y:S01]  /*7240*/  HFMA2.MMA R14, -RZ, RZ, 0.1171875, 0 ;  /* 0x2f800000ff0e7435 */ /* 0x000fe200000001ff */
[----:B------:R-:W-:-:S09]  /*7250*/  I2FP.F32.U32 R13, R13 ;  /* 0x0000000d000d7245 */ /* 0x000fd20000201000 */
[----:B------:R-:W-:Y:S01]  /*7260*/  FFMA.FTZ R13, R13, R14, 1.1641532182693481445e-10 ;  /* 0x2f0000000d0d7423 */ /* 0x000fe2000001000e */
[----:B-----5:R-:W-:-:S04]  /*7270*/  HADD2.F32 R14, -RZ, R135.H1_H1 ;  /* 0x30000087ff0e7230 */ /* 0x020fc80000004100 */
[----:B------:R-:W-:Y:S01]  /*7280*/  FSETP.GTU.FTZ.AND P4, PT, R13, UR10, PT ;  /* 0x0000000a0d007c0b */ /* 0x000fe2000bf9c000 */
[----:B------:R-:W-:-:S03]  /*7290*/  FMUL.FTZ R14, R14, UR13 ;  /* 0x0000000d0e0e7c20 */ /* 0x000fc60008410000 */
[----:B------:R-:W-:Y:S01]  /*72a0*/  SEL R37, RZ, 0x1, P4 ;  /* 0x00000001ff257807 */ /* 0x000fe20002000000 */
[----:B------:R-:W-:-:S05]  /*72b0*/  FMUL.FTZ R14, R14, UR12 ;  /* 0x0000000c0e0e7c20 */ /* 0x000fca0008410000 */
[----:B------:R-:W-:Y:S01]  /*72c0*/  FSEL R153, R14, RZ, !P4 ;  /* 0x000000ff0e997208 */ /* 0x000fe20006000000 */
[----:B------:R-:W-:-:S04]  /*72d0*/  @P0 HADD2.F32 R14, -RZ, R131.H1_H1 ;  /* 0x30000083ff0e0230 */ /* 0x000fc80000004100 */
[----:B--2---:R-:W-:-:S04]  /*72e0*/  FMUL.FTZ R153, R15, R153 ;  /* 0x000000990f997220 */ /* 0x004fc80000410000 */
[----:B------:R-:W-:-:S07]  /*72f0*/  @P0 FADD.FTZ R153, R14, R153 ;  /* 0x000000990e990221 */ /* 0x000fce0000010000 */
.L_x_34907:
[----:B------:R-:W-:Y:S05]  /*7300*/  BSYNC B1 ;  /* 0x0000000000017941 */ /* 0x000fea0003800000 */
.L_x_34905:
[----:B0-----:R-:W-:Y:S01]  /*7310*/  IMAD.WIDE.U32 R16, R12, 0x10, R196 ;  /* 0x000000100c107825 */ /* 0x001fe200078e00c4 */
[----:B------:R-:W-:Y:S01]  /*7320*/  F2FP.F16.F32.PACK_AB R15, R153, R152 ;  /* 0x00000098990f723e */ /* 0x000fe200000000ff */
[----:B------:R-:W-:Y:S01]  /*7330*/  BSSY B1, `(.L_x_34915) ;  /* 0x000001a000017945 */ /* 0x000fe20003800000 */
[----:B------:R-:W-:Y:S02]  /*7340*/  F2FP.F16.F32.PACK_AB R14, R151, R150 ;  /* 0x00000096970e723e */ /* 0x000fe400000000ff */
[----:B------:R-:W-:Y:S02]  /*7350*/  F2FP.F16.F32.PACK_AB R13, R149, R148 ;  /* 0x00000094950d723e */ /* 0x000fe400000000ff */
[----:B------:R-:W-:-:S05]  /*7360*/  F2FP.F16.F32.PACK_AB R12, R147, R146 ;  /* 0x00000092930c723e */ /* 0x000fca00000000ff */
        /* <DEDUP_REMOVED lines=22> */
.L_x_34916:
[----:B------:R-:W-:Y:S05]  /*74d0*/  BSYNC B1 ;  /* 0x0000000000017941 */ /* 0x000fea0003800000 */
.L_x_34915:
        /* <DEDUP_REMOVED lines=16> */
.L_x_34918:
        /* <DEDUP_REMOVED lines=12> */
.L_x_34921:
[----:B------:R-:W-:-:S07]  /*76a0*/  IMAD.MOV.U32 R6, RZ, RZ, R186 ;  /* 0x000000ffff067224 */ /* 0x000fce00078e00ba */
.L_x_34922:
[----:B------:R-:W-:Y:S05]  /*76b0*/  BSYNC B2 ;  /* 0x0000000000027941 */ /* 0x000fea0003800000 */
.L_x_34920:
[----:B------:R-:W-:Y:S01]  /*76c0*/  ISETP.NE.AND P4, PT, R13, 0x4, PT ;  /* 0x000000040d00780c */ /* 0x000fe20003f85270 */
[----:B------:R-:W-:-:S12]  /*76d0*/  BSSY B2, `(.L_x_34923) ;  /* 0x000003c000027945 */ /* 0x000fd80003800000 */
[----:B------:R-:W-:Y:S05]  /*76e0*/  @P4 BRA `(.L_x_34924) ;  /* 0x0000000000e84947 */ /* 0x000fea0003800000 */
[----:B------:R-:W-:Y:S01]  /*76f0*/  IADD3 R3, R3, 0x1, RZ ;  /* 0x0000000103037810 */ /* 0x000fe20007ffe0ff */
[----:B------:R-:W-:Y:S03]  /*7700*/  BSSY B3, `(.L_x_34925) ;  /* 0x000000c000037945 */ /* 0x000fe60003800000 */
[C---:B------:R-:W-:Y:S01]  /*7710*/  ISETP.NE.AND P4, PT, R3.reuse, RZ, PT ;  /* 0x000000ff0300720c */ /* 0x040fe20003f85270 */
[----:B0-----:R-:W-:-:S12]  /*7720*/  IMAD.HI.U32 R14, R3, -0x2daee0ad, RZ ;  /* 0xd2511f53030e7827 */ /* 0x001fd800078e00ff */
        /* <DEDUP_REMOVED lines=9> */
.L_x_34926:
[----:B------:R-:W-:Y:S05]  /*77c0*/  BSYNC B3 ;  /* 0x0000000000037941 */ /* 0x000fea0003800000 */
.L_x_34925:
        /* <DEDUP_REMOVED lines=44> */
.L_x_34924:
[----:B------:R-:W-:Y:S05]  /*7a90*/  BSYNC B2 ;  /* 0x0000000000027941 */ /* 0x000fea0003800000 */
.L_x_34923:
[----:B0-----:R-:W-:Y:S01]  /*7aa0*/  HFMA2.MMA R15, -RZ, RZ, 0.1171875, 0 ;  /* 0x2f800000ff0f7435 */ /* 0x001fe200000001ff */
[----:B------:R-:W-:Y:S01]  /*7ab0*/  I2FP.F32.U32 R6, R6 ;  /* 0x0000000600067245 */ /* 0x000fe20000201000 */
[----:B-----5:R-:W-:-:S05]  /*7ac0*/  HADD2.F32 R14, -RZ, R132.H0_H0 ;  /* 0x20000084ff0e7230 */ /* 0x020fca0000004100 */
[----:B------:R-:W-:-:S03]  /*7ad0*/  FMUL.FTZ R14, R14, UR13 ;  /* 0x0000000d0e0e7c20 */ /* 0x000fc60008410000 */
[----:B------:R-:W-:Y:S01]  /*7ae0*/  FFMA.FTZ R6, R6, R15, 1.1641532182693481445e-10 ;  /* 0x2f00000006067423 */ /* 0x000fe2000001000f */
[----:B------:R-:W-:-:S04]  /*7af0*/  FMUL.FTZ R14, R14, UR12 ;  /* 0x0000000c0e0e7c20 */ /* 0x000fc80008410000 */
[----:B------:R-:W-:-:S04]  /*7b00*/  FSETP.GTU.FTZ.AND P4, PT, R6, UR10, PT ;  /* 0x0000000a06007c0b */ /* 0x000fc8000bf9c000 */
[----:B------:R-:W-:Y:S02]  /*7b10*/  FSEL R15, R14, RZ, !P4 ;  /* 0x000000ff0e0f7208 */ /* 0x000fe40006000000 */
[----:B------:R-:W-:-:S03]  /*7b20*/  SEL R6, RZ, 0x1, P4 ;  /* 0x00000001ff067807 */ /* 0x000fc60002000000 */
[----:B------:R-:W-:Y:S01]  /*7b30*/  FMUL.FTZ R38, R248, R15 ;  /* 0x0000000ff8267220 */ /* 0x000fe20000410000 */
[----:B------:R-:W-:-:S05]  /*7b40*/  @P0 HADD2.F32 R15, -RZ, R128.H0_H0 ;  /* 0x20000080ff0f0230 */ /* 0x000fca0000004100 */
[----:B------:R-:W-:-:S07]  /*7b50*/  @P0 FADD.FTZ R38, R15, R38 ;  /* 0x000000260f260221 */ /* 0x000fce0000010000 */
.L_x_34919:
[----:B------:R-:W-:Y:S05]  /*7b60*/  BSYNC B1 ;  /* 0x0000000000017941 */ /* 0x000fea0003800000 */
.L_x_34917:
[----:B------:R-:W-:Y:S04]  /*7b70*/  BSSY B1, `(.L_x_34927) ;  /* 0x0000060000017945 */ /* 0x000fe80003800000 */
[----:B------:R-:W-:Y:S05]  /*7b80*/  @P3 BRA `(.L_x_34928) ;  /* 0x0000000000183947 */ /* 0x000fea0003800000 */
[----:B------:R-:W-:Y:S01]  /*7b90*/  IMAD.MOV.U32 R39, RZ, RZ, RZ ;  /* 0x000000ffff277224 */ /* 0x000fe200078e00ff */
[----:B0-----:R-:W-:Y:S01]  /*7ba0*/  MOV R14, R13 ;  /* 0x0000000d000e7202 */ /* 0x001fe20000000f00 */
[----:B------:R-:W-:Y:S06]  /*7bb0*/  @!P0 BRA `(.L_x_34929) ;  /* 0x00000004006c8947 */ /* 0x000fec0003800000 */
[----:B------:R-:W-:Y:S02]  /*7bc0*/  IMAD.MOV.U32 R14, RZ, RZ, R13 ;  /* 0x000000ffff0e7224 */ /* 0x000fe400078e000d */
[----:B-----5:R-:W-:Y:S01]  /*7bd0*/  HADD2.F32 R39, -RZ, R128.H1_H1 ;  /* 0x30000080ff277230 */ /* 0x020fe20000004100 */
[----:B------:R-:W-:Y:S06]  /*7be0*/  BRA `(.L_x_34929) ;  /* 0x0000000400607947 */ /* 0x000fec0003800000 */
.L_x_34928:
        /* <DEDUP_REMOVED lines=12> */
.L_x_34931:
[----:B------:R-:W-:-:S07]  /*7cb0*/  MOV R7, R186 ;  /* 0x000000ba00077202 */ /* 0x000fce0000000f00 */
.L_x_34932:
[----:B------:R-:W-:Y:S05]  /*7cc0*/  BSYNC B2 ;  /* 0x0000000000027941 */ /* 0x000fea0003800000 */
.L_x_34930:
        /* <DEDUP_REMOVED lines=16> */
.L_x_34936:
[----:B------:R-:W-:Y:S05]  /*7dd0*/  BSYNC B3 ;  /* 0x0000000000037941 */ /* 0x000fea0003800000 */
.L_x_34935:
        /* <DEDUP_REMOVED lines=44> */
.L_x_34934:
[----:B------:R-:W-:Y:S05]  /*80a0*/  BSYNC B2 ;  /* 0x0000000000027941 */ /* 0x000fea0003800000 */
.L_x_34933:
[----:B------:R-:W-:Y:S01]  /*80b0*/  I2FP.F32.U32 R7, R7 ;  /* 0x0000000700077245 */ /* 0x000fe20000201000 */
[----:B-----5:R-:W-:Y:S02]  /*80c0*/  HADD2.F32 R13, -RZ, R132.H1_H1 ;  /* 0x30000084ff0d7230 */ /* 0x020fe40000004100 */
[----:B------:R-:W-:-:S03]  /*80d0*/  IMAD.MOV.U32 R16, RZ, RZ, 0x2f800000 ;  /* 0x2f800000ff107424 */ /* 0x000fc600078e00ff */
[----:B------:R-:W-:Y:S01]  /*80e0*/  FMUL.FTZ R13, R13, UR13 ;  /* 0x0000000d0d0d7c20 */ /* 0x000fe20008410000 */
[----:B------:R-:W-:-:S03]  /*80f0*/  FFMA.FTZ R7, R7, R16, 1.1641532182693481445e-10 ;  /* 0x2f00000007077423 */ /* 0x000fc60000010010 */
[----:B------:R-:W-:Y:S02]  /*8100*/  FMUL.FTZ R13, R13, UR12 ;  /* 0x0000000c0d0d7c20 */ /* 0x000fe40008410000 */
[----:B------:R-:W-:-:S04]  /*8110*/  FSETP.GTU.FTZ.AND P4, PT, R7, UR10, PT ;  /* 0x0000000a07007c0b */ /* 0x000fc8000bf9c000 */
[----:B------:R-:W-:Y:S02]  /*8120*/  FSEL R16, R13, RZ, !P4 ;  /* 0x000000ff0d107208 */ /* 0x000fe40006000000 */
[----:B------:R-:W-:-:S03]  /*8130*/  SEL R7, RZ, 0x1, P4 ;  /* 0x00000001ff077807 */ /* 0x000fc60002000000 */
[----:B------:R-:W-:Y:S01]  /*8140*/  FMUL.FTZ R39, R249, R16 ;  /* 0x00000010f9277220 */ /* 0x000fe20000410000 */
[----:B------:R-:W-:-:S05]  /*8150*/  @P0 HADD2.F32 R16, -RZ, R128.H1_H1 ;  /* 0x30000080ff100230 */ /* 0x000fca0000004100 */
[----:B------:R-:W-:-:S07]  /*8160*/  @P0 FADD.FTZ R39, R16, R39 ;  /* 0x0000002710270221 */ /* 0x000fce0000010000 */
.L_x_34929:
[----:B------:R-:W-:Y:S05]  /*8170*/  BSYNC B1 ;  /* 0x0000000000017941 */ /* 0x000fea0003800000 */
.L_x_34927:
        /* <DEDUP_REMOVED lines=8> */
.L_x_34938:
        /* <DEDUP_REMOVED lines=12> */
.L_x_34941:
[----:B------:R-:W-:-:S07]  /*82c0*/  IMAD.MOV.U32 R8, RZ, RZ, R186 ;  /* 0x000000ffff087224 */ /* 0x000fce00078e00ba */
.L_x_34942:
[----:B------:R-:W-:Y:S05]  /*82d0*/  BSYNC B2 ;  /* 0x0000000000027941 */ /* 0x000fea0003800000 */
.L_x_34940:
        /* <DEDUP_REMOVED lines=16> */
.L_x_34946:
[----:B------:R-:W-:Y:S05]  /*83e0*/  BSYNC B3 ;  /* 0x0000000000037941 */ /* 0x000fea0003800000 */
.L_x_34945:
        /* <DEDUP_REMOVED lines=44> */
.L_x_34944:
[----:B------:R-:W-:Y:S05]  /*86b0*/  BSYNC B2 ;  /* 0x0000000000027941 */ /* 0x000fea0003800000 */
.L_x_34943:
[----:B------:R-:W-:Y:S01]  /*86c0*/  HFMA2.MMA R15, -RZ, RZ, 0.1171875, 0 ;  /* 0x2f800000ff0f7435 */ /* 0x000fe200000001ff */
        /* <DEDUP_REMOVED lines=11> */
.L_x_34939:
[----:B------:R-:W-:Y:S05]  /*8780*/  BSYNC B1 ;  /* 0x0000000000017941 */ /* 0x000fea0003800000 */
.L_x_34937:
        /* <DEDUP_REMOVED lines=8> */
.L_x_34948:
        /* <DEDUP_REMOVED lines=12> */
.L_x_34951:
[----:B------:R-:W-:-:S07]  /*88d0*/  MOV R9, R186 ;  /* 0x000000ba00097202 */ /* 0x000fce0000000f00 */
.L_x_34952:
[----:B------:R-:W-:Y:S05]  /*88e0*/  BSYNC B2 ;  /* 0x0000000000027941 */ /* 0x000fea0003800000 */
.L_x_34950:
        /* <DEDUP_REMOVED lines=16> */
.L_x_34956:
[----:B------:R-:W-:Y:S05]  /*89f0*/  BSYNC B3 ;  /* 0x0000000000037941 */ /* 0x000fea0003800000 */
.L_x_34955:
        /* <DEDUP_REMOVED lines=44> */
.L_x_34954:
[----:B------:R-:W-:Y:S05]  /*8cc0*/  BSYNC B2 ;  /* 0x0000000000027941 */ /* 0x000fea0003800000 */
.L_x_34953:
        /* <DEDUP_REMOVED lines=12> */
.L_x_34949:
[----:B------:R-:W-:Y:S05]  /*8d90*/  BSYNC B1 ;  /* 0x0000000000017941 */ /* 0x000fea0003800000 */
.L_x_34947:
        /* <DEDUP_REMOVED lines=8> */
.L_x_34958:
        /* <DEDUP_REMOVED lines=12> */
.L_x_34961:
[----:B------:R-:W-:-:S07]  /*8ee0*/  MOV R10, R186 ;  /* 0x000000ba000a7202 */ /* 0x000fce0000000f00 */
.L_x_34962:
[----:B------:R-:W-:Y:S05]  /*8ef0*/  BSYNC B2 ;  /* 0x0000000000027941 */ /* 0x000fea0003800000 */
.L_x_34960:
        /* <DEDUP_REMOVED lines=16> */
.L_x_34966:
[----:B------:R-:W-:Y:S05]  /*9000*/  BSYNC B3 ;  /* 0x0000000000037941 */ /* 0x000fea0003800000 */
.L_x_34965:
        /* <DEDUP_REMOVED lines=44> */
.L_x_34964:
[----:B------:R-:W-:Y:S05]  /*92d0*/  BSYNC B2 ;  /* 0x0000000000027941 */ /* 0x000fea0003800000 */
.L_x_34963:
[----:B------:R-:W-:Y:S01]  /*92e0*/  I2FP.F32.U32 R10, R10 ;  /* 0x0000000a000a7245 */ /* 0x000fe20000201000 */
[----:B-----5:R-:W-:Y:S02]  /*92f0*/  HADD2.F32 R14, -RZ, R134.H0_H0 ;  /* 0x20000086ff0e7230 */ /* 0x020fe40000004100 */
        /* <DEDUP_REMOVED lines=8> */
[----:B------:R-:W-:-:S05]  /*9380*/  @P0 HADD2.F32 R15, -RZ, R130.H0_H0 ;  /* 0x20000082ff0f0230 */ /* 0x000fca0000004100 */
[----:B------:R-:W-:-:S07]  /*9390*/  @P0 FADD.FTZ R142, R15, R142 ;  /* 0x0000008e0f8e0221 */ /* 0x000fce0000010000 */
.L_x_34959:
[----:B------:R-:W-:Y:S05]  /*93a0*/  BSYNC B1 ;  /* 0x0000000000017941 */ /* 0x000fea0003800000 */
.L_x_34957:
        /* <DEDUP_REMOVED lines=8> */
.L_x_34968:
        /* <DEDUP_REMOVED lines=12> */
.L_x_34971:
[----:B------:R-:W-:-:S07]  /*94f0*/  MOV R11, R186 ;  /* 0x000000ba000b7202 */ /* 0x000fce0000000f00 */
.L_x_34972:
[----:B------:R-:W-:Y:S05]  /*9500*/  BSYNC B2 ;  /* 0x0000000000027941 */ /* 0x000fea0003800000 */
.L_x_34970:
        /* <DEDUP_REMOVED lines=16> */
.L_x_34976:
[----:B------:R-:W-:Y:S05]  /*9610*/  BSYNC B3 ;  /* 0x0000000000037941 */ /* 0x000fea0003800000 */
.L_x_34975:
        /* <DEDUP_REMOVED lines=44> */
.L_x_34974:
[----:B------:R-:W-:Y:S05]  /*98e0*/  BSYNC B2 ;  /* 0x0000000000027941 */ /* 0x000fea0003800000 */
.L_x_34973:
[----:B------:R-:W-:Y:S01]  /*98f0*/  HFMA2.MMA R14, -RZ, RZ, 0.1171875, 0 ;  /* 0x2f800000ff0e7435 */ /* 0x000fe200000001ff */
[----:B------:R-:W-:-:S09]  /*9900*/  I2FP.F32.U32 R11, R11 ;  /* 0x0000000b000b7245 */ /* 0x000fd20000201000 */
[----:B------:R-:W-:-:S05]  /*9910*/  FFMA.FTZ R11, R11, R14, 1.1641532182693481445e-10 ;  /* 0x2f0000000b0b7423 */ /* 0x000fca000001000e */
[----:B------:R-:W-:Y:S01]  /*9920*/  FSETP.GTU.FTZ.AND P4, PT, R11, UR10, PT ;  /* 0x0000000a0b007c0b */ /* 0x000fe2000bf9c000 */
[----:B-----5:R-:W-:-:S05]  /*9930*/  HADD2.F32 R11, -RZ, R134.H1_H1 ;  /* 0x30000086ff0b7230 */ /* 0x020fca0000004100 */
[----:B------:R-:W-:-:S04]  /*9940*/  FMUL.FTZ R11, R11, UR13 ;  /* 0x0000000d0b0b7c20 */ /* 0x000fc80008410000 */
[----:B------:R-:W-:-:S05]  /*9950*/  FMUL.FTZ R11, R11, UR12 ;  /* 0x0000000c0b0b7c20 */ /* 0x000fca0008410000 */
[----:B------:R-:W-:Y:S02]  /*9960*/  FSEL R14, R11, RZ, !P4 ;  /* 0x000000ff0b0e7208 */ /* 0x000fe40006000000 */
[----:B------:R-:W-:-:S03]  /*9970*/  SEL R11, RZ, 0x1, P4 ;  /* 0x00000001ff0b7807 */ /* 0x000fc60002000000 */
[----:B------:R-:W-:Y:S01]  /*9980*/  FMUL.FTZ R143, R245, R14 ;  /* 0x0000000ef58f7220 */ /* 0x000fe20000410000 */
[----:B------:R-:W-:-:S05]  /*9990*/  @P0 HADD2.F32 R14, -RZ, R130.H1_H1 ;  /* 0x30000082ff0e0230 */ /* 0x000fca0000004100 */
[----:B------:R-:W-:-:S07]  /*99a0*/  @P0 FADD.FTZ R143, R14, R143 ;  /* 0x0000008f0e8f0221 */ /* 0x000fce0000010000 */
.L_x_34969:
[----:B------:R-:W-:Y:S05]  /*99b0*/  BSYNC B1 ;  /* 0x0000000000017941 */ /* 0x000fea0003800000 */
.L_x_34967:
        /* <DEDUP_REMOVED lines=8> */
.L_x_34978:
        /* <DEDUP_REMOVED lines=12> */
.L_x_34981:
[----:B------:R-:W-:-:S07]  /*9b00*/  IMAD.MOV.U32 R13, RZ, RZ, R186 ;  /* 0x000000ffff0d7224 */ /* 0x000fce00078e00ba */
.L_x_34982:
[----:B------:R-:W-:Y:S05]  /*9b10*/  BSYNC B2 ;  /* 0x0000000000027941 */ /* 0x000fea0003800000 */
.L_x_34980:
        /* <DEDUP_REMOVED lines=16> */
.L_x_34986:
[----:B------:R-:W-:Y:S05]  /*9c20*/  BSYNC B3 ;  /* 0x0000000000037941 */ /* 0x000fea0003800000 */
.L_x_34985:
        /* <DEDUP_REMOVED lines=44> */
.L_x_34984:
[----:B------:R-:W-:Y:S05]  /*9ef0*/  BSYNC B2 ;  /* 0x0000000000027941 */ /* 0x000fea0003800000 */
.L_x_34983:
        /* <DEDUP_REMOVED lines=12> */
.L_x_34979:
[----:B------:R-:W-:Y:S05]  /*9fc0*/  BSYNC B1 ;  /* 0x0000000000017941 */ /* 0x000fea0003800000 */
.L_x_34977:
        /* <DEDUP_REMOVED lines=8> */
.L_x_34988:
        /* <DEDUP_REMOVED lines=12> */
.L_x_34991:
[----:B------:R-:W-:-:S07]  /*a110*/  MOV R13, R186 ;  /* 0x000000ba000d7202 */ /* 0x000fce0000000f00 */
.L_x_34992:
[----:B------:R-:W-:Y:S05]  /*a120*/  BSYNC B2 ;  /* 0x0000000000027941 */ /* 0x000fea0003800000 */
.L_x_34990:
        /* <DEDUP_REMOVED lines=16> */
.L_x_34996:
[----:B------:R-:W-:Y:S05]  /*a230*/  BSYNC B3 ;  /* 0x0000000000037941 */ /* 0x000fea0003800000 */
.L_x_34995:
        /* <DEDUP_REMOVED lines=44> */
.L_x_34994:
[----:B------:R-:W-:Y:S05]  /*a500*/  BSYNC B2 ;  /* 0x0000000000027941 */ /* 0x000fea0003800000 */
.L_x_34993:
        /* <DEDUP_REMOVED lines=12> */
.L_x_34989:
[----:B------:R-:W-:Y:S05]  /*a5d0*/  BSYNC B1 ;  /* 0x0000000000017941 */ /* 0x000fea0003800000 */
.L_x_34987:
[----:B------:R-:W-:Y:S01]  /*a5e0*/  IMAD.WIDE.U32 R16, R12, 0x10, R196 ;  /* 0x000000100c107825 */ /* 0x000fe200078e00c4 */
[----:B------:R-:W-:Y:S01]  /*a5f0*/  F2FP.F16.F32.PACK_AB R15, R145, R144 ;  /* 0x00000090910f723e */ /* 0x000fe200000000ff */
[----:B------:R-:W-:Y:S01]  /*a600*/  BSSY B1, `(.L_x_34997) ;  /* 0x000001a000017945 */ /* 0x000fe20003800000 */
[----:B------:R-:W-:Y:S02]  /*a610*/  F2FP.F16.F32.PACK_AB R14, R143, R142 ;  /* 0x0000008e8f0e723e */ /* 0x000fe400000000ff */
[----:B------:R-:W-:Y:S02]  /*a620*/  F2FP.F16.F32.PACK_AB R13, R141, R140 ;  /* 0x0000008c8d0d723e */ /* 0x000fe400000000ff */
[----:B------:R-:W-:-:S05]  /*a630*/  F2FP.F16.F32.PACK_AB R12, R39, R38 ;  /* 0x00000026270c723e */ /* 0x000fca00000000ff */
        /* <DEDUP_REMOVED lines=22> */
.L_x_34998:
[----:B------:R-:W-:Y:S05]  /*a7a0*/  BSYNC B1 ;  /* 0x0000000000017941 */ /* 0x000fea0003800000 */
.L_x_34997:
        /* <DEDUP_REMOVED lines=10> */
[----:B0-----:R-:W-:Y:S02]  /*a850*/  MOV R12, RZ ;  /* 0x000000ff000c7202 */ /* 0x001fe40000000f00 */
[----:B------:R-:W-:Y:S01]  /*a860*/  MOV R14, R19 ;  /* 0x00000013000e7202 */ /* 0x000fe20000000f00 */
[----:B------:R-:W-:Y:S06]  /*a870*/  @!P0 BRA `(.L_x_35001) ;  /* 0x00000004006c8947 */ /* 0x000fec0003800000 */
[----:B------:R-:W-:Y:S02]  /*a880*/  IMAD.MOV.U32 R14, RZ, RZ, R19 ;  /* 0x000000ffff0e7224 */ /* 0x000fe400078e0013 */
[----:B-----5:R-:W-:Y:S01]  /*a890*/  HADD2.F32 R12, -RZ, R128.H0_H0 ;  /* 0x20000080ff0c7230 */ /* 0x020fe20000004100 */
[----:B------:R-:W-:Y:S06]  /*a8a0*/  BRA `(.L_x_35001) ;  /* 0x0000000400607947 */ /* 0x000fec0003800000 */
.L_x_35000:
        /* <DEDUP_REMOVED lines=12> */
.L_x_35003:
[----:B------:R-:W-:-:S07]  /*a970*/  MOV R6, R186 ;  /* 0x000000ba00067202 */ /* 0x000fce0000000f00 */
.L_x_35004:
[----:B------:R-:W-:Y:S05]  /*a980*/  BSYNC B2 ;  /* 0x0000000000027941 */ /* 0x000fea0003800000 */
.L_x_35002:
        /* <DEDUP_REMOVED lines=16> */
.L_x_35008:
[----:B------:R-:W-:Y:S05]  /*aa90*/  BSYNC B3 ;  /* 0x0000000000037941 */ /* 0x000fea0003800000 */
.L_x_35007:
        /* <DEDUP_REMOVED lines=44> */
.L_x_35006:
[----:B------:R-:W-:Y:S05]  /*ad60*/  BSYNC B2 ;  /* 0x0000000000027941 */ /* 0x000fea0003800000 */
.L_x_35005:
[----:B------:R-:W-:Y:S01]  /*ad70*/  HFMA2.MMA R12, -RZ, RZ, 0.1171875, 0 ;  /* 0x2f800000ff0c7435 */ /* 0x000fe200000001ff */
[----:B------:R-:W-:-:S09]  /*ad80*/  I2FP.F32.U32 R6, R6 ;  /* 0x0000000600067245 */ /* 0x000fd20000201000 */
[----:B------:R-:W-:-:S05]  /*ad90*/  FFMA.FTZ R6, R6, R12, 1.1641532182693481445e-10 ;  /* 0x2f00000006067423 */ /* 0x000fca000001000c */
[----:B------:R-:W-:Y:S01]  /*ada0*/  FSETP.GTU.FTZ.AND P4, PT, R6, UR10, PT ;  /* 0x0000000a06007c0b */ /* 0x000fe2000bf9c000 */
[----:B-----5:R-:W-:-:S05]  /*adb0*/  HADD2.F32 R6, -RZ, R132.H0_H0 ;  /* 0x20000084ff067230 */ /* 0x020fca0000004100 */
[----:B------:R-:W-:-:S04]  /*adc0*/  FMUL.FTZ R6, R6, UR13 ;  /* 0x0000000d06067c20 */ /* 0x000fc80008410000 */
[----:B------:R-:W-:-:S05]  /*add0*/  FMUL.FTZ R6, R6, UR12 ;  /* 0x0000000c06067c20 */ /* 0x000fca0008410000 */
[----:B------:R-:W-:Y:S01]  /*ade0*/  FSEL R13, R6, RZ, !P4 ;  /* 0x000000ff060d7208 */ /* 0x000fe20006000000 */
[----:B------:R-:W-:-:S04]  /*adf0*/  @P0 HADD2.F32 R6, -RZ, R128.H0_H0 ;  /* 0x20000080ff060230 */ /* 0x000fc80000004100 */
[----:B------:R-:W-:-:S04]  /*ae00*/  FMUL.FTZ R12, R232, R13 ;  /* 0x0000000de80c7220 */ /* 0x000fc80000410000 */
[----:B------:R-:W-:Y:S01]  /*ae10*/  @P0 FADD.FTZ R12, R6, R12 ;  /* 0x0000000c060c0221 */ /* 0x000fe20000010000 */
[----:B------:R-:W-:-:S07]  /*ae20*/  SEL R6, RZ, 0x1, P4 ;  /* 0x00000001ff067807 */ /* 0x000fce0002000000 */
.L_x_35001:
[----:B------:R-:W-:Y:S05]  /*ae30*/  BSYNC B1 ;  /* 0x0000000000017941 */ /* 0x000fea0003800000 */
.L_x_34999:
        /* <DEDUP_REMOVED lines=8> */
.L_x_35010:
        /* <DEDUP_REMOVED lines=12> */
.L_x_35013:
[----:B------:R-:W-:-:S07]  /*af80*/  IMAD.MOV.U32 R7, RZ, RZ, R186 ;  /* 0x000000ffff077224 */ /* 0x000fce00078e00ba */
.L_x_35014:
[----:B------:R-:W-:Y:S05]  /*af90*/  BSYNC B2 ;  /* 0x0000000000027941 */ /* 0x000fea0003800000 */
.L_x_35012:
        /* <DEDUP_REMOVED lines=16> */
.L_x_35018:
[----:B------:R-:W-:Y:S05]  /*b0a0*/  BSYNC B3 ;  /* 0x0000000000037941 */ /* 0x000fea0003800000 */
.L_x_35017:
        /* <DEDUP_REMOVED lines=44> */
.L_x_35016:
[----:B------:R-:W-:Y:S05]  /*b370*/  BSYNC B2 ;  /* 0x0000000000027941 */ /* 0x000fea0003800000 */
.L_x_35015:
        /* <DEDUP_REMOVED lines=12> */
.L_x_35011:
[----:B------:R-:W-:Y:S05]  /*b440*/  BSYNC B1 ;  /* 0x0000000000017941 */ /* 0x000fea0003800000 */
.L_x_35009:
        /* <DEDUP_REMOVED lines=8> */
.L_x_35020:
        /* <DEDUP_REMOVED lines=12> */
.L_x_35023:
[----:B------:R-:W-:-:S07]  /*b590*/  MOV R8, R186 ;  /* 0x000000ba00087202 */ /* 0x000fce0000000f00 */
.L_x_35024:
[----:B------:R-:W-:Y:S05]  /*b5a0*/  BSYNC B2 ;  /* 0x0000000000027941 */ /* 0x000fea0003800000 */
.L_x_35022:
        /* <DEDUP_REMOVED lines=16> */
.L_x_35028:
[----:B------:R-:W-:Y:S05]  /*b6b0*/  BSYNC B3 ;  /* 0x0000000000037941 */ /* 0x000fea0003800000 */
.L_x_35027:
        /* <DEDUP_REMOVED lines=44> */
.L_x_35026:
[----:B------:R-:W-:Y:S05]  /*b980*/  BSYNC B2 ;  /* 0x0000000000027941 */ /* 0x000fea0003800000 */
.L_x_35025:
        /* <DEDUP_REMOVED lines=11> */
[----:B------:R-:W-:-:S07]  /*ba40*/  SEL R8, RZ, 0x1, P4 ;  /* 0x00000001ff087807 */ /* 0x000fce0002000000 */
.L_x_35021:
[----:B------:R-:W-:Y:S05]  /*ba50*/  BSYNC B1 ;  /* 0x0000000000017941 */ /* 0x000fea0003800000 */
.L_x_35019:
        /* <DEDUP_REMOVED lines=8> */
.L_x_35030:
        /* <DEDUP_REMOVED lines=12> */
.L_x_35033:
[----:B------:R-:W-:-:S07]  /*bba0*/  MOV R9, R186 ;  /* 0x000000ba00097202 */ /* 0x000fce0000000f00 */
.L_x_35034:
[----:B------:R-:W-:Y:S05]  /*bbb0*/  BSYNC B2 ;  /* 0x0000000000027941 */ /* 0x000fea0003800000 */
.L_x_35032:
        /* <DEDUP_REMOVED lines=16> */
.L_x_35038:
[----:B------:R-:W-:Y:S05]  /*bcc0*/  BSYNC B3 ;  /* 0x0000000000037941 */ /* 0x000fea0003800000 */
.L_x_35037:
        /* <DEDUP_REMOVED lines=44> */
.L_x_35036:
[----:B------:R-:W-:Y:S05]  /*bf90*/  BSYNC B2 ;  /* 0x0000000000027941 */ /* 0x000fea0003800000 */
.L_x_35035:
        /* <DEDUP_REMOVED lines=12> */
.L_x_35031:
[----:B------:R-:W-:Y:S05]  /*c060*/  BSYNC B1 ;  /* 0x0000000000017941 */ /* 0x000fea0003800000 */
.L_x_35029:
        /* <DEDUP_REMOVED lines=8> */
.L_x_35040:
        /* <DEDUP_REMOVED lines=12> */
.L_x_35043:
[----:B------:R-:W-:-:S07]  /*c1b0*/  IMAD.MOV.U32 R10, RZ, RZ, R186 ;  /* 0x000000ffff0a7224 */ /* 0x000fce00078e00ba */
.L_x_35044:
[----:B------:R-:W-:Y:S05]  /*c1c0*/  BSYNC B2 ;  /* 0x0000000000027941 */ /* 0x000fea0003800000 */
.L_x_35042:
        /* <DEDUP_REMOVED lines=16> */
.L_x_35048:
[----:B------:R-:W-:Y:S05]  /*c2d0*/  BSYNC B3 ;  /* 0x0000000000037941 */ /* 0x000fea0003800000 */
.L_x_35047:
        /* <DEDUP_REMOVED lines=44> */
.L_x_35046:
[----:B------:R-:W-:Y:S05]  /*c5a0*/  BSYNC B2 ;  /* 0x0000000000027941 */ /* 0x000fea0003800000 */
.L_x_35045:
        /* <DEDUP_REMOVED lines=12> */
.L_x_35041:
[----:B------:R-:W-:Y:S05]  /*c670*/  BSYNC B1 ;  /* 0x0000000000017941 */ /* 0x000fea0003800000 */
.L_x_35039:
        /* <DEDUP_REMOVED lines=8> */
.L_x_35050:
        /* <DEDUP_REMOVED lines=12> */
.L_x_35053:
[----:B------:R-:W-:-:S07]  /*c7c0*/  MOV R11, R186 ;  /* 0x000000ba000b7202 */ /* 0x000fce0000000f00 */
.L_x_35054:
[----:B------:R-:W-:Y:S05]  /*c7d0*/  BSYNC B2 ;  /* 0x0000000000027941 */ /* 0x000fea0003800000 */
.L_x_35052:
        /* <DEDUP_REMOVED lines=16> */
.L_x_35058:
[----:B------:R-:W-:Y:S05]  /*c8e0*/  BSYNC B3 ;  /* 0x0000000000037941 */ /* 0x000fea0003800000 */
.L_x_35057:
        /* <DEDUP_REMOVED lines=44> */
.L_x_35056:
[----:B------:R-:W-:Y:S05]  /*cbb0*/  BSYNC B2 ;  /* 0x0000000000027941 */ /* 0x000fea0003800000 */
.L_x_35055:
        /* <DEDUP_REMOVED lines=12> */
.L_x_35051:
[----:B------:R-:W-:Y:S05]  /*cc80*/  BSYNC B1 ;  /* 0x0000000000017941 */ /* 0x000fea0003800000 */
.L_x_35049:
        /* <DEDUP_REMOVED lines=8> */
.L_x_35060:
        /* <DEDUP_REMOVED lines=12> */
.L_x_35063:
[----:B------:R-:W-:-:S07]  /*cdd0*/  MOV R24, R186 ;  /* 0x000000ba00187202 */ /* 0x000fce0000000f00 */
.L_x_35064:
[----:B------:R-:W-:Y:S05]  /*cde0*/  BSYNC B2 ;  /* 0x0000000000027941 */ /* 0x000fea0003800000 */
.L_x_35062:
        /* <DEDUP_REMOVED lines=16> */
.L_x_35068:
[----:B------:R-:W-:Y:S05]  /*cef0*/  BSYNC B3 ;  /* 0x0000000000037941 */ /* 0x000fea0003800000 */
.L_x_35067:
        /* <DEDUP_REMOVED lines=44> */
.L_x_35066:
[----:B------:R-:W-:Y:S05]  /*d1c0*/  BSYNC B2 ;  /* 0x0000000000027941 */ /* 0x000fea0003800000 */
.L_x_35065:
[----:B------:R-:W-:Y:S01]  /*d1d0*/  HFMA2.MMA R19, -RZ, RZ, 0.1171875, 0 ;  /* 0x2f800000ff137435 */ /* 0x000fe200000001ff */
[----:B------:R-:W-:-:S09]  /*d1e0*/  I2FP.F32.U32 R18, R24 ;  /* 0x0000001800127245 */ /* 0x000fd20000201000 */
[----:B------:R-:W-:Y:S01]  /*d1f0*/  FFMA.FTZ R18, R18, R19, 1.1641532182693481445e-10 ;  /* 0x2f00000012127423 */ /* 0x000fe20000010013 */
[----:B-----5:R-:W-:-:S04]  /*d200*/  @P0 HADD2.F32 R19, -RZ, R131.H0_H0 ;  /* 0x20000083ff130230 */ /* 0x020fc80000004100 */
[----:B------:R-:W-:Y:S01]  /*d210*/  FSETP.GTU.FTZ.AND P4, PT, R18, UR10, PT ;  /* 0x0000000a12007c0b */ /* 0x000fe2000bf9c000 */
[----:B------:R-:W-:-:S05]  /*d220*/  HADD2.F32 R18, -RZ, R135.H0_H0 ;  /* 0x20000087ff127230 */ /* 0x000fca0000004100 */
[----:B------:R-:W-:-:S04]  /*d230*/  FMUL.FTZ R18, R18, UR13 ;  /* 0x0000000d12127c20 */ /* 0x000fc80008410000 */
[----:B------:R-:W-:-:S05]  /*d240*/  FMUL.FTZ R18, R18, UR12 ;  /* 0x0000000c12127c20 */ /* 0x000fca0008410000 */
[----:B------:R-:W-:-:S05]  /*d250*/  FSEL R18, R18, RZ, !P4 ;  /* 0x000000ff12127208 */ /* 0x000fca0006000000 */
[----:B------:R-:W-:-:S04]  /*d260*/  FMUL.FTZ R18, R230, R18 ;  /* 0x00000012e6127220 */ /* 0x000fc80000410000 */
[----:B------:R-:W-:Y:S01]  /*d270*/  @P0 FADD.FTZ R18, R19, R18 ;  /* 0x0000001213120221 */ /* 0x000fe20000010000 */
[----:B------:R-:W-:-:S04]  /*d280*/  SEL R19, RZ, 0x1, P4 ;  /* 0x00000001ff137807 */ /* 0x000fc80002000000 */
[----:B------:R-:W-:-:S07]  /*d290*/  PRMT R36, R19, 0x7610, R36 ;  /* 0x0000761013247816 */ /* 0x000fce0000000024 */
.L_x_35061:
[----:B------:R-:W-:Y:S05]  /*d2a0*/  BSYNC B1 ;  /* 0x0000000000017941 */ /* 0x000fea0003800000 */
.L_x_35059:
        /* <DEDUP_REMOVED lines=8> */
.L_x_35070:
        /* <DEDUP_REMOVED lines=12> */
.L_x_35073:
[----:B------:R-:W-:-:S07]  /*d3f0*/  IMAD.MOV.U32 R19, RZ, RZ, R186 ;  /* 0x000000ffff137224 */ /* 0x000fce00078e00ba */
.L_x_35074:
[----:B------:R-:W-:Y:S05]  /*d400*/  BSYNC B2 ;  /* 0x0000000000027941 */ /* 0x000fea0003800000 */
.L_x_35072:
        /* <DEDUP_REMOVED lines=16> */
.L_x_35078:
[----:B------:R-:W-:Y:S05]  /*d510*/  BSYNC B3 ;  /* 0x0000000000037941 */ /* 0x000fea0003800000 */
.L_x_35077:
        /* <DEDUP_REMOVED lines=44> */
.L_x_35076:
[----:B------:R-:W-:Y:S05]  /*d7e0*/  BSYNC B2 ;  /* 0x0000000000027941 */ /* 0x000fea0003800000 */
.L_x_35075:
[----:B------:R-:W-:Y:S02]  /*d7f0*/  I2FP.F32.U32 R19, R19 ;  /* 0x0000001300137245 */ /* 0x000fe40000201000 */
[----:B------:R-:W-:-:S05]  /*d800*/  MOV R20, 0x2f800000 ;  /* 0x2f80000000147802 */ /* 0x000fca0000000f00 */
[----:B------:R-:W-:Y:S01]  /*d810*/  FFMA.FTZ R19, R19, R20, 1.1641532182693481445e-10 ;  /* 0x2f00000013137423 */ /* 0x000fe20000010014 */
[----:B-----5:R-:W-:-:S04]  /*d820*/  @P0 HADD2.F32 R20, -RZ, R131.H1_H1 ;  /* 0x30000083ff140230 */ /* 0x020fc80000004100 */
[----:B------:R-:W-:Y:S01]  /*d830*/  FSETP.GTU.FTZ.AND P4, PT, R19, UR10, PT ;  /* 0x0000000a13007c0b */ /* 0x000fe2000bf9c000 */
[----:B------:R-:W-:-:S05]  /*d840*/  HADD2.F32 R19, -RZ, R135.H1_H1 ;  /* 0x30000087ff137230 */ /* 0x000fca0000004100 */
[----:B------:R-:W-:-:S04]  /*d850*/  FMUL.FTZ R19, R19, UR13 ;  /* 0x0000000d13137c20 */ /* 0x000fc80008410000 */
[----:B------:R-:W-:-:S05]  /*d860*/  FMUL.FTZ R19, R19, UR12 ;  /* 0x0000000c13137c20 */ /* 0x000fca0008410000 */
[----:B------:R-:W-:-:S05]  /*d870*/  FSEL R19, R19, RZ, !P4 ;  /* 0x000000ff13137208 */ /* 0x000fca0006000000 */
[----:B------:R-:W-:-:S04]  /*d880*/  FMUL.FTZ R19, R231, R19 ;  /* 0x00000013e7137220 */ /* 0x000fc80000410000 */
[----:B------:R-:W-:Y:S01]  /*d890*/  @P0 FADD.FTZ R19, R20, R19 ;  /* 0x0000001314130221 */ /* 0x000fe20000010000 */
[----:B------:R-:W-:-:S04]  /*d8a0*/  SEL R20, RZ, 0x1, P4 ;  /* 0x00000001ff147807 */ /* 0x000fc80002000000 */
[----:B------:R-:W-:-:S07]  /*d8b0*/  PRMT R37, R20, 0x7610, R37 ;  /* 0x0000761014257816 */ /* 0x000fce0000000025 */
.L_x_35071:
[----:B------:R-:W-:Y:S05]  /*d8c0*/  BSYNC B1 ;  /* 0x0000000000017941 */ /* 0x000fea0003800000 */
.L_x_35069:
        /* <DEDUP_REMOVED lines=28> */
.L_x_35080:
[----:B------:R-:W-:Y:S05]  /*da90*/  BSYNC B1 ;  /* 0x0000000000017941 */ /* 0x000fea0003800000 */
.L_x_35079:
[----:B01----:R-:W0:Y:S01]  /*daa0*/  @P2 LDC.64 R22, c[0x0][0x220] ;  /* 0x00008800ff162b82 */ /* 0x003e220000000a00 */
[----:B------:R-:W-:-:S07]  /*dab0*/  IADD3 R34, R173, 0x80, RZ ;  /* 0x00000080ad227810 */ /* 0x000fce0007ffe0ff */
        /* <DEDUP_REMOVED lines=11> */
[----:B------:R-:W-:Y:S01]  /*db70*/  MOV R22, R28 ;  /* 0x0000001c00167202 */ /* 0x000fe20000000f00 */
[----:B-----5:R-:W-:Y:S01]  /*db80*/  HADD2.F32 R20, -RZ, R128.H0_H0 ;  /* 0x20000080ff147230 */ /* 0x020fe20000004100 */
[----:B------:R-:W-:Y:S06]  /*db90*/  BRA `(.L_x_35083) ;  /* 0x0000000400607947 */ /* 0x000fec0003800000 */
.L_x_35082:
        /* <DEDUP_REMOVED lines=12> */
.L_x_35085:
[----:B------:R-:W-:-:S07]  /*dc60*/  MOV R6, R186 ;  /* 0x000000ba00067202 */ /* 0x000fce0000000f00 */
.L_x_35086:
[----:B------:R-:W-:Y:S05]  /*dc70*/  BSYNC B2 ;  /* 0x0000000000027941 */ /* 0x000fea0003800000 */
.L_x_35084:
        /* <DEDUP_REMOVED lines=16> */
.L_x_35090:
[----:B------:R-:W-:Y:S05]  /*dd80*/  BSYNC B3 ;  /* 0x0000000000037941 */ /* 0x000fea0003800000 */
.L_x_35089:
        /* <DEDUP_REMOVED lines=44> */
.L_x_35088:
[----:B------:R-:W-:Y:S05]  /*e050*/  BSYNC B2 ;  /* 0x0000000000027941 */ /* 0x000fea0003800000 */
.L_x_35087:
        /* <DEDUP_REMOVED lines=12> */
.L_x_35083:
[----:B------:R-:W-:Y:S05]  /*e120*/  BSYNC B1 ;  /* 0x0000000000017941 */ /* 0x000fea0003800000 */
.L_x_35081:
        /* <DEDUP_REMOVED lines=8> */
.L_x_35092:
        /* <DEDUP_REMOVED lines=12> */
.L_x_35095:
[----:B------:R-:W-:-:S07]  /*e270*/  MOV R7, R186 ;  /* 0x000000ba00077202 */ /* 0x000fce0000000f00 */
.L_x_35096:
[----:B------:R-:W-:Y:S05]  /*e280*/  BSYNC B2 ;  /* 0x0000000000027941 */ /* 0x000fea0003800000 */
.L_x_35094:
        /* <DEDUP_REMOVED lines=16> */
.L_x_35100:
[----:B------:R-:W-:Y:S05]  /*e390*/  BSYNC B3 ;  /* 0x0000000000037941 */ /* 0x000fea0003800000 */
.L_x_35099:
        /* <DEDUP_REMOVED lines=44> */
.L_x_35098:
[----:B------:R-:W-:Y:S05]  /*e660*/  BSYNC B2 ;  /* 0x0000000000027941 */ /* 0x000fea0003800000 */
.L_x_35097:
        /* <DEDUP_REMOVED lines=12> */
.L_x_35093:
[----:B------:R-:W-:Y:S05]  /*e730*/  BSYNC B1 ;  /* 0x0000000000017941 */ /* 0x000fea0003800000 */
.L_x_35091:
        /* <DEDUP_REMOVED lines=8> */
.L_x_35102:
        /* <DEDUP_REMOVED lines=12> */
.L_x_35105:
[----:B------:R-:W-:-:S07]  /*e880*/  IMAD.MOV.U32 R8, RZ, RZ, R186 ;  /* 0x000000ffff087224 */ /* 0x000fce00078e00ba */
.L_x_35106:
[----:B------:R-:W-:Y:S05]  /*e890*/  BSYNC B2 ;  /* 0x0000000000027941 */ /* 0x000fea0003800000 */
.L_x_35104:
        /* <DEDUP_REMOVED lines=16> */
.L_x_35110:
[----:B------:R-:W-:Y:S05]  /*e9a0*/  BSYNC B3 ;  /* 0x0000000000037941 */ /* 0x000fea0003800000 */
.L_x_35109:
        /* <DEDUP_REMOVED lines=44> */
.L_x_35108:
[----:B------:R-:W-:Y:S05]  /*ec70*/  BSYNC B2 ;  /* 0x0000000000027941 */ /* 0x000fea0003800000 */
.L_x_35107:
        /* <DEDUP_REMOVED lines=12> */
.L_x_35103:
[----:B------:R-:W-:Y:S05]  /*ed40*/  BSYNC B1 ;  /* 0x0000000000017941 */ /* 0x000fea0003800000 */
.L_x_35101:
        /* <DEDUP_REMOVED lines=8> */
.L_x_35112:
        /* <DEDUP_REMOVED lines=12> */
.L_x_35115:
[----:B------:R-:W-:-:S07]  /*ee90*/  MOV R9, R186 ;  /* 0x000000ba00097202 */ /* 0x000fce0000000f00 */
.L_x_35116:
[----:B------:R-:W-:Y:S05]  /*eea0*/  BSYNC B2 ;  /* 0x0000000000027941 */ /* 0x000fea0003800000 */
.L_x_35114:
        /* <DEDUP_REMOVED lines=16> */
.L_x_35120:
[----:B------:R-:W-:Y:S05]  /*efb0*/  BSYNC B3 ;  /* 0x0000000000037941 */ /* 0x000fea0003800000 */
.L_x_35119:
        /* <DEDUP_REMOVED lines=44> */
.L_x_35118:
[----:B------:R-:W-:Y:S05]  /*f280*/  BSYNC B2 ;  /* 0x0000000000027941 */ /* 0x000fea0003800000 */
.L_x_35117:
        /* <DEDUP_REMOVED lines=12> */
.L_x_35113:
[----:B------:R-:W-:Y:S05]  /*f350*/  BSYNC B1 ;  /* 0x0000000000017941 */ /* 0x000fea0003800000 */
.L_x_35111:
        /* <DEDUP_REMOVED lines=8> */
.L_x_35122:
        /* <DEDUP_REMOVED lines=12> */
.L_x_35125:
[----:B------:R-:W-:-:S07]  /*f4a0*/  MOV R10, R186 ;  /* 0x000000ba000a7202 */ /* 0x000fce0000000f00 */
.L_x_35126:
[----:B------:R-:W-:Y:S05]  /*f4b0*/  BSYNC B2 ;  /* 0x0000000000027941 */ /* 0x000fea0003800000 */
.L_x_35124:
        /* <DEDUP_REMOVED lines=16> */
.L_x_35130:
[----:B------:R-:W-:Y:S05]  /*f5c0*/  BSYNC B3 ;  /* 0x0000000000037941 */ /* 0x000fea0003800000 */
.L_x_35129:
        /* <DEDUP_REMOVED lines=44> */
.L_x_35128:
[----:B------:R-:W-:Y:S05]  /*f890*/  BSYNC B2 ;  /* 0x0000000000027941 */ /* 0x000fea0003800000 */
.L_x_35127:
        /* <DEDUP_REMOVED lines=12> */
.L_x_35123:
[----:B------:R-:W-:Y:S05]  /*f960*/  BSYNC B1 ;  /* 0x0000000000017941 */ /* 0x000fea0003800000 */
.L_x_35121:
        /* <DEDUP_REMOVED lines=8> */
.L_x_35132:
        /* <DEDUP_REMOVED lines=12> */
.L_x_35135:
[----:B------:R-:W-:-:S07]  /*fab0*/  IMAD.MOV.U32 R11, RZ, RZ, R186 ;  /* 0x000000ffff0b7224 */ /* 0x000fce00078e00ba */
.L_x_35136:
[----:B------:R-:W-:Y:S05]  /*fac0*/  BSYNC B2 ;  /* 0x0000000000027941 */ /* 0x000fea0003800000 */
.L_x_35134:
        /* <DEDUP_REMOVED lines=16> */
.L_x_35140:
[----:B------:R-:W-:Y:S05]  /*fbd0*/  BSYNC B3 ;  /* 0x0000000000037941 */ /* 0x000fea0003800000 */
.L_x_35139:
        /* <DEDUP_REMOVED lines=44> */
.L_x_35138:
[----:B------:R-:W-:Y:S05]  /*fea0*/  BSYNC B2 ;  /* 0x0000000000027941 */ /* 0x000fea0003800000 */
.L_x_35137:
        /* <DEDUP_REMOVED lines=12> */
.L_x_35133:
[----:B------:R-:W-:Y:S05]  /*ff70*/  BSYNC B1 ;  /* 0x0000000000017941 */ /* 0x000fea0003800000 */
.L_x_35131:
        /* <DEDUP_REMOVED lines=8> */
.L_x_35142:
        /* <DEDUP_REMOVED lines=12> */
.L_x_35145:
[----:B------:R-:W-:-:S07]  /*100c0*/  MOV R32, R186 ;  /* 0x000000ba00207202 */ /* 0x000fce0000000f00 */
.L_x_35146:
[----:B------:R-:W-:Y:S05]  /*100d0*/  BSYNC B2 ;  /* 0x0000000000027941 */ /* 0x000fea0003800000 */
.L_x_35144:
        /* <DEDUP_REMOVED lines=16> */
.L_x_35150:
[----:B------:R-:W-:Y:S05]  /*101e0*/  BSYNC B3 ;  /* 0x0000000000037941 */ /* 0x000fea0003800000 */
.L_x_35149:
        /* <DEDUP_REMOVED lines=44> */
.L_x_35148:
[----:B------:R-:W-:Y:S05]  /*104b0*/  BSYNC B2 ;  /* 0x0000000000027941 */ /* 0x000fea0003800000 */
.L_x_35147:
[----:B------:R-:W-:Y:S01]  /*104c0*/  I2FP.F32.U32 R26, R32 ;  /* 0x00000020001a7245 */ /* 0x000fe20000201000 */
[----:B------:R-:W-:-:S04]  /*104d0*/  IMAD.MOV.U32 R27, RZ, RZ, 0x2f800000 ;  /* 0x2f800000ff1b7424 */ /* 0x000fc800078e00ff */
        /* <DEDUP_REMOVED lines=11> */
.L_x_35143:
[----:B------:R-:W-:Y:S05]  /*10590*/  BSYNC B1 ;  /* 0x0000000000017941 */ /* 0x000fea0003800000 */
.L_x_35141:
        /* <DEDUP_REMOVED lines=8> */
.L_x_35152:
        /* <DEDUP_REMOVED lines=12> */
.L_x_35155:
[----:B------:R-:W-:-:S07]  /*106e0*/  MOV R27, R186 ;  /* 0x000000ba001b7202 */ /* 0x000fce0000000f00 */
.L_x_35156:
[----:B------:R-:W-:Y:S05]  /*106f0*/  BSYNC B2 ;  /* 0x0000000000027941 */ /* 0x000fea0003800000 */
.L_x_35154:
        /* <DEDUP_REMOVED lines=16> */
.L_x_35160:
[----:B------:R-:W-:Y:S05]  /*10800*/  BSYNC B3 ;  /* 0x0000000000037941 */ /* 0x000fea0003800000 */
.L_x_35159:
        /* <DEDUP_REMOVED lines=44> */
.L_x_35158:
[----:B------:R-:W-:Y:S05]  /*10ad0*/  BSYNC B2 ;  /* 0x0000000000027941 */ /* 0x000fea0003800000 */
.L_x_35157:
        /* <DEDUP_REMOVED lines=13> */
.L_x_35153:
[----:B------:R-:W-:Y:S05]  /*10bb0*/  BSYNC B1 ;  /* 0x0000000000017941 */ /* 0x000fea0003800000 */
.L_x_35151:
        /* <DEDUP_REMOVED lines=28> */
.L_x_35162:
[----:B------:R-:W-:Y:S05]  /*10d80*/  BSYNC B1 ;  /* 0x0000000000017941 */ /* 0x000fea0003800000 */
.L_x_35161:
        /* <DEDUP_REMOVED lines=14> */
[----:B-----5:R-:W-:Y:S01]  /*10e70*/  HADD2.F32 R28, -RZ, R128.H0_H0 ;  /* 0x20000080ff1c7230 */ /* 0x020fe20000004100 */
[----:B------:R-:W-:Y:S06]  /*10e80*/  BRA `(.L_x_35165) ;  /* 0x0000000400607947 */ /* 0x000fec0003800000 */
.L_x_35164:
        /* <DEDUP_REMOVED lines=12> */
.L_x_35167:
[----:B------:R-:W-:-:S07]  /*10f50*/  IMAD.MOV.U32 R6, RZ, RZ, R186 ;  /* 0x000000ffff067224 */ /* 0x000fce00078e00ba */
.L_x_35168:
[----:B------:R-:W-:Y:S05]  /*10f60*/  BSYNC B2 ;  /* 0x0000000000027941 */ /* 0x000fea0003800000 */
.L_x_35166:
        /* <DEDUP_REMOVED lines=16> */
.L_x_35172:
[----:B------:R-:W-:Y:S05]  /*11070*/  BSYNC B3 ;  /* 0x0000000000037941 */ /* 0x000fea0003800000 */
.L_x_35171:
        /* <DEDUP_REMOVED lines=44> */
.L_x_35170:
[----:B------:R-:W-:Y:S05]  /*11340*/  BSYNC B2 ;  /* 0x0000000000027941 */ /* 0x000fea0003800000 */
.L_x_35169:
        /* <DEDUP_REMOVED lines=12> */
.L_x_35165:
[----:B------:R-:W-:Y:S05]  /*11410*/  BSYNC B1 ;  /* 0x0000000000017941 */ /* 0x000fea0003800000 */
.L_x_35163:
        /* <DEDUP_REMOVED lines=8> */
.L_x_35174:
        /* <DEDUP_REMOVED lines=12> */
.L_x_35177:
[----:B------:R-:W-:-:S07]  /*11560*/  MOV R7, R186 ;  /* 0x000000ba00077202 */ /* 0x000fce0000000f00 */
.L_x_35178:
[----:B------:R-:W-:Y:S05]  /*11570*/  BSYNC B2 ;  /* 0x0000000000027941 */ /* 0x000fea0003800000 */
.L_x_35176:
        /* <DEDUP_REMOVED lines=16> */
.L_x_35182:
[----:B------:R-:W-:Y:S05]  /*11680*/  BSYNC B3 ;  /* 0x0000000000037941 */ /* 0x000fea0003800000 */
.L_x_35181:
        /* <DEDUP_REMOVED lines=44> */
.L_x_35180:
[----:B------:R-:W-:Y:S05]  /*11950*/  BSYNC B2 ;  /* 0x0000000000027941 */ /* 0x000fea0003800000 */
.L_x_35179:
        /* <DEDUP_REMOVED lines=12> */
.L_x_35175:
[----:B------:R-:W-:Y:S05]  /*11a20*/  BSYNC B1 ;  /* 0x0000000000017941 */ /* 0x000fea0003800000 */
.L_x_35173:
        /* <DEDUP_REMOVED lines=8> */
.L_x_35184:
        /* <DEDUP_REMOVED lines=12> */
.L_x_35187:
[----:B------:R-:W-:-:S07]  /*11b70*/  MOV R8, R186 ;  /* 0x000000ba00087202 */ /* 0x000fce0000000f00 */
.L_x_35188:
[----:B------:R-:W-:Y:S05]  /*11b80*/  BSYNC B2 ;  /* 0x0000000000027941 */ /* 0x000fea0003800000 */
.L_x_35186:
        /* <DEDUP_REMOVED lines=16> */
.L_x_35192:
[----:B------:R-:W-:Y:S05]  /*11c90*/  BSYNC B3 ;  /* 0x0000000000037941 */ /* 0x000fea0003800000 */
.L_x_35191:
        /* <DEDUP_REMOVED lines=44> */
.L_x_35190:
[----:B------:R-:W-:Y:S05]  /*11f60*/  BSYNC B2 ;  /* 0x0000000000027941 */ /* 0x000fea0003800000 */
.L_x_35189:
        /* <DEDUP_REMOVED lines=12> */
.L_x_35185:
[----:B------:R-:W-:Y:S05]  /*12030*/  BSYNC B1 ;  /* 0x0000000000017941 */ /* 0x000fea0003800000 */
.L_x_35183:
        /* <DEDUP_REMOVED lines=8> */
.L_x_35194:
        /* <DEDUP_REMOVED lines=12> */
.L_x_35197:
[----:B------:R-:W-:-:S07]  /*12180*/  IMAD.MOV.U32 R9, RZ, RZ, R186 ;  /* 0x000000ffff097224 */ /* 0x000fce00078e00ba */
.L_x_35198:
[----:B------:R-:W-:Y:S05]  /*12190*/  BSYNC B2 ;  /* 0x0000000000027941 */ /* 0x000fea0003800000 */
.L_x_35196:
        /* <DEDUP_REMOVED lines=16> */
.L_x_35202:
[----:B------:R-:W-:Y:S05]  /*122a0*/  BSYNC B3 ;  /* 0x0000000000037941 */ /* 0x000fea0003800000 */
.L_x_35201:
        /* <DEDUP_REMOVED lines=44> */
.L_x_35200:
[----:B------:R-:W-:Y:S05]  /*12570*/  BSYNC B2 ;  /* 0x0000000000027941 */ /* 0x000fea0003800000 */
.L_x_35199:
        /* <DEDUP_REMOVED lines=12> */
.L_x_35195:
[----:B------:R-:W-:Y:S05]  /*12640*/  BSYNC B1 ;  /* 0x0000000000017941 */ /* 0x000fea0003800000 */
.L_x_35193:
        /* <DEDUP_REMOVED lines=8> */
.L_x_35204:
        /* <DEDUP_REMOVED lines=12> */
.L_x_35207:
[----:B------:R-:W-:-:S07]  /*12790*/  MOV R10, R186 ;  /* 0x000000ba000a7202 */ /* 0x000fce0000000f00 */
.L_x_35208:
[----:B------:R-:W-:Y:S05]  /*127a0*/  BSYNC B2 ;  /* 0x0000000000027941 */ /* 0x000fea0003800000 */
.L_x_35206:
        /* <DEDUP_REMOVED lines=16> */
.L_x_35212:
[----:B------:R-:W-:Y:S05]  /*128b0*/  BSYNC B3 ;  /* 0x0000000000037941 */ /* 0x000fea0003800000 */
.L_x_35211:
        /* <DEDUP_REMOVED lines=44> */
.L_x_35210:
[----:B------:R-:W-:Y:S05]  /*12b80*/  BSYNC B2 ;  /* 0x0000000000027941 */ /* 0x000fea0003800000 */
.L_x_35209:
        /* <DEDUP_REMOVED lines=12> */
.L_x_35205:
[----:B------:R-:W-:Y:S05]  /*12c50*/  BSYNC B1 ;  /* 0x0000000000017941 */ /* 0x000fea0003800000 */
.L_x_35203:
        /* <DEDUP_REMOVED lines=8> */
.L_x_35214:
        /* <DEDUP_REMOVED lines=12> */
.L_x_35217:
[----:B------:R-:W-:-:S07]  /*12da0*/  MOV R11, R186 ;  /* 0x000000ba000b7202 */ /* 0x000fce0000000f00 */
.L_x_35218:
[----:B------:R-:W-:Y:S05]  /*12db0*/  BSYNC B2 ;  /* 0x0000000000027941 */ /* 0x000fea0003800000 */
.L_x_35216:
        /* <DEDUP_REMOVED lines=16> */
.L_x_35222:
[----:B------:R-:W-:Y:S05]  /*12ec0*/  BSYNC B3 ;  /* 0x0000000000037941 */ /* 0x000fea0003800000 */
.L_x_35221:
        /* <DEDUP_REMOVED lines=44> */
.L_x_35220:
[----:B------:R-:W-:Y:S05]  /*13190*/  BSYNC B2 ;  /* 0x0000000000027941 */ /* 0x000fea0003800000 */
.L_x_35219:
        /* <DEDUP_REMOVED lines=12> */
.L_x_35215:
[----:B------:R-:W-:Y:S05]  /*13260*/  BSYNC B1 ;  /* 0x0000000000017941 */ /* 0x000fea0003800000 */
.L_x_35213:
        /* <DEDUP_REMOVED lines=8> */
.L_x_35224:
        /* <DEDUP_REMOVED lines=12> */
.L_x_35227:
[----:B------:R-:W-:-:S07]  /*133b0*/  IMAD.MOV.U32 R36, RZ, RZ, R186 ;  /* 0x000000ffff247224 */ /* 0x000fce00078e00ba */
.L_x_35228:
[----:B------:R-:W-:Y:S05]  /*133c0*/  BSYNC B2 ;  /* 0x0000000000027941 */ /* 0x000fea0003800000 */
.L_x_35226:
        /* <DEDUP_REMOVED lines=16> */
.L_x_35232:
[----:B------:R-:W-:Y:S05]  /*134d0*/  BSYNC B3 ;  /* 0x0000000000037941 */ /* 0x000fea0003800000 */
.L_x_35231:
        /* <DEDUP_REMOVED lines=44> */
.L_x_35230:
[----:B------:R-:W-:Y:S05]  /*137a0*/  BSYNC B2 ;  /* 0x0000000000027941 */ /* 0x000fea0003800000 */
.L_x_35229:
[----:B------:R-:W-:Y:S02]  /*137b0*/  I2FP.F32.U32 R34, R36 ;  /* 0x0000002400227245 */ /* 0x000fe40000201000 */
[----:B------:R-:W-:-:S05]  /*137c0*/  MOV R35, 0x2f800000 ;  /* 0x2f80000000237802 */ /* 0x000fca0000000f00 */
        /* <DEDUP_REMOVED lines=11> */
.L_x_35225:
[----:B------:R-:W-:Y:S05]  /*13880*/  BSYNC B1 ;  /* 0x0000000000017941 */ /* 0x000fea0003800000 */
.L_x_35223:
        /* <DEDUP_REMOVED lines=8> */
.L_x_35234:
        /* <DEDUP_REMOVED lines=12> */
.L_x_35237:
[----:B------:R-:W-:-:S07]  /*139d0*/  MOV R35, R186 ;  /* 0x000000ba00237202 */ /* 0x000fce0000000f00 */
.L_x_35238:
[----:B------:R-:W-:Y:S05]  /*139e0*/  BSYNC B2 ;  /* 0x0000000000027941 */ /* 0x000fea0003800000 */
.L_x_35236:
        /* <DEDUP_REMOVED lines=16> */
.L_x_35242:
[----:B------:R-:W-:Y:S05]  /*13af0*/  BSYNC B3 ;  /* 0x0000000000037941 */ /* 0x000fea0003800000 */
.L_x_35241:
        /* <DEDUP_REMOVED lines=44> */
.L_x_35240:
[----:B------:R-:W-:Y:S05]  /*13dc0*/  BSYNC B2 ;  /* 0x0000000000027941 */ /* 0x000fea0003800000 */
.L_x_35239:
[----:B------:R-:W-:Y:S01]  /*13dd0*/  I2FP.F32.U32 R35, R35 ;  /* 0x0000002300237245 */ /* 0x000fe20000201000 */
[----:B------:R-:W-:-:S04]  /*13de0*/  IMAD.MOV.U32 R37, RZ, RZ, 0x2f800000 ;  /* 0x2f800000ff257424 */ /* 0x000fc800078e00ff */
        /* <DEDUP_REMOVED lines=9> */
[----:B------:R-:W-:-:S07]  /*13e80*/  SEL R37, RZ, 0x1, P4 ;  /* 0x00000001ff257807 */ /* 0x000fce0002000000 */
.L_x_35235:
[----:B------:R-:W-:Y:S05]  /*13e90*/  BSYNC B1 ;  /* 0x0000000000017941 */ /* 0x000fea0003800000 */
.L_x_35233:
        /* <DEDUP_REMOVED lines=28> */
.L_x_35244:
[----:B------:R-:W-:Y:S05]  /*14060*/  BSYNC B1 ;  /* 0x0000000000017941 */ /* 0x000fea0003800000 */
.L_x_35243:
        /* <DEDUP_REMOVED lines=16> */
.L_x_35246:
        /* <DEDUP_REMOVED lines=12> */
.L_x_35249:
[----:B------:R-:W-:-:S07]  /*14230*/  MOV R6, R186 ;  /* 0x000000ba00067202 */ /* 0x000fce0000000f00 */
.L_x_35250:
[----:B------:R-:W-:Y:S05]  /*14240*/  BSYNC B2 ;  /* 0x0000000000027941 */ /* 0x000fea0003800000 */
.L_x_35248:
        /* <DEDUP_REMOVED lines=16> */
.L_x_35254:
[----:B------:R-:W-:Y:S05]  /*14350*/  BSYNC B3 ;  /* 0x0000000000037941 */ /* 0x000fea0003800000 */
.L_x_35253:
        /* <DEDUP_REMOVED lines=44> */
.L_x_35252:
[----:B------:R-:W-:Y:S05]  /*14620*/  BSYNC B2 ;  /* 0x0000000000027941 */ /* 0x000fea0003800000 */
.L_x_35251:
        /* <DEDUP_REMOVED lines=12> */
.L_x_35247:
[----:B------:R-:W-:Y:S05]  /*146f0*/  BSYNC B1 ;  /* 0x0000000000017941 */ /* 0x000fea0003800000 */
.L_x_35245:
        /* <DEDUP_REMOVED lines=8> */
.L_x_35256:
        /* <DEDUP_REMOVED lines=12> */
.L_x_35259:
[----:B------:R-:W-:-:S07]  /*14840*/  IMAD.MOV.U32 R7, RZ, RZ, R186 ;  /* 0x000000ffff077224 */ /* 0x000fce00078e00ba */
.L_x_35260:
[----:B------:R-:W-:Y:S05]  /*14850*/  BSYNC B2 ;  /* 0x0000000000027941 */ /* 0x000fea0003800000 */
.L_x_35258:
        /* <DEDUP_REMOVED lines=16> */
.L_x_35264:
[----:B------:R-:W-:Y:S05]  /*14960*/  BSYNC B3 ;  /* 0x0000000000037941 */ /* 0x000fea0003800000 */
.L_x_35263:
        /* <DEDUP_REMOVED lines=44> */
.L_x_35262:
[----:B------:R-:W-:Y:S05]  /*14c30*/  BSYNC B2 ;  /* 0x0000000000027941 */ /* 0x000fea0003800000 */
.L_x_35261:
        /* <DEDUP_REMOVED lines=12> */
.L_x_35257:
[----:B------:R-:W-:Y:S05]  /*14d00*/  BSYNC B1 ;  /* 0x0000000000017941 */ /* 0x000fea0003800000 */
.L_x_35255:
        /* <DEDUP_REMOVED lines=8> */
.L_x_35266:
        /* <DEDUP_REMOVED lines=12> */
.L_x_35269:
[----:B------:R-:W-:-:S07]  /*14e50*/  MOV R8, R186 ;  /* 0x000000ba00087202 */ /* 0x000fce0000000f00 */
.L_x_35270:
[----:B------:R-:W-:Y:S05]  /*14e60*/  BSYNC B2 ;  /* 0x0000000000027941 */ /* 0x000fea0003800000 */
.L_x_35268:
        /* <DEDUP_REMOVED lines=16> */
.L_x_35274:
[----:B------:R-:W-:Y:S05]  /*14f70*/  BSYNC B3 ;  /* 0x0000000000037941 */ /* 0x000fea0003800000 */
.L_x_35273:
        /* <DEDUP_REMOVED lines=44> */
.L_x_35272:
[----:B------:R-:W-:Y:S05]  /*15240*/  BSYNC B2 ;  /* 0x0000000000027941 */ /* 0x000fea0003800000 */
.L_x_35271:
        /* <DEDUP_REMOVED lines=12> */
.L_x_35267:
[----:B------:R-:W-:Y:S05]  /*15310*/  BSYNC B1 ;  /* 0x0000000000017941 */ /* 0x000fea0003800000 */
.L_x_35265:
        /* <DEDUP_REMOVED lines=8> */
.L_x_35276:
        /* <DEDUP_REMOVED lines=12> */
.L_x_35279:
[----:B------:R-:W-:-:S07]  /*15460*/  MOV R9, R186 ;  /* 0x000000ba00097202 */ /* 0x000fce0000000f00 */
.L_x_35280:
[----:B------:R-:W-:Y:S05]  /*15470*/  BSYNC B2 ;  /* 0x0000000000027941 */ /* 0x000fea0003800000 */
.L_x_35278:
        /* <DEDUP_REMOVED lines=16> */
.L_x_35284:
[----:B------:R-:W-:Y:S05]  /*15580*/  BSYNC B3 ;  /* 0x0000000000037941 */ /* 0x000fea0003800000 */
.L_x_35283:
        /* <DEDUP_REMOVED lines=44> */
.L_x_35282:
[----:B------:R-:W-:Y:S05]  /*15850*/  BSYNC B2 ;  /* 0x0000000000027941 */ /* 0x000fea0003800000 */
.L_x_35281:
        /* <DEDUP_REMOVED lines=12> */
.L_x_35277:
[----:B------:R-:W-:Y:S05]  /*15920*/  BSYNC B1 ;  /* 0x0000000000017941 */ /* 0x000fea0003800000 */
.L_x_35275:
        /* <DEDUP_REMOVED lines=8> */
.L_x_35286:
        /* <DEDUP_REMOVED lines=12> */
.L_x_35289:
[----:B------:R-:W-:-:S07]  /*15a70*/  IMAD.MOV.U32 R10, RZ, RZ, R186 ;  /* 0x000000ffff0a7224 */ /* 0x000fce00078e00ba */
.L_x_35290:
[----:B------:R-:W-:Y:S05]  /*15a80*/  BSYNC B2 ;  /* 0x0000000000027941 */ /* 0x000fea0003800000 */
.L_x_35288:
        /* <DEDUP_REMOVED lines=16> */
.L_x_35294:
[----:B------:R-:W-:Y:S05]  /*15b90*/  BSYNC B3 ;  /* 0x0000000000037941 */ /* 0x000fea0003800000 */
.L_x_35293:
        /* <DEDUP_REMOVED lines=44> */
.L_x_35292:
[----:B------:R-:W-:Y:S05]  /*15e60*/  BSYNC B2 ;  /* 0x0000000000027941 */ /* 0x000fea0003800000 */
.L_x_35291:
        /* <DEDUP_REMOVED lines=12> */
.L_x_35287:
[----:B------:R-:W-:Y:S05]  /*15f30*/  BSYNC B1 ;  /* 0x0000000000017941 */ /* 0x000fea0003800000 */
.L_x_35285:
        /* <DEDUP_REMOVED lines=8> */
.L_x_35296:
        /* <DEDUP_REMOVED lines=12> */
.L_x_35299:
[----:B------:R-:W-:-:S07]  /*16080*/  MOV R11, R186 ;  /* 0x000000ba000b7202 */ /* 0x000fce0000000f00 */
.L_x_35300:
[----:B------:R-:W-:Y:S05]  /*16090*/  BSYNC B2 ;  /* 0x0000000000027941 */ /* 0x000fea0003800000 */
.L_x_35298:
        /* <DEDUP_REMOVED lines=16> */
.L_x_35304:
[----:B------:R-:W-:Y:S05]  /*161a0*/  BSYNC B3 ;  /* 0x0000000000037941 */ /* 0x000fea0003800000 */
.L_x_35303:
        /* <DEDUP_REMOVED lines=44> */
.L_x_35302:
[----:B------:R-:W-:Y:S05]  /*16470*/  BSYNC B2 ;  /* 0x0000000000027941 */ /* 0x000fea0003800000 */
.L_x_35301:
        /* <DEDUP_REMOVED lines=12> */
.L_x_35297:
[----:B------:R-:W-:Y:S05]  /*16540*/  BSYNC B1 ;  /* 0x0000000000017941 */ /* 0x000fea0003800000 */
.L_x_35295:
        /* <DEDUP_REMOVED lines=8> */
.L_x_35306:
        /* <DEDUP_REMOVED lines=12> */
.L_x_35309:
[----:B------:R-:W-:-:S07]  /*16690*/  MOV R36, R186 ;  /* 0x000000ba00247202 */ /* 0x000fce0000000f00 */
.L_x_35310:
[----:B------:R-:W-:Y:S05]  /*166a0*/  BSYNC B2 ;  /* 0x0000000000027941 */ /* 0x000fea0003800000 */
.L_x_35308:
        /* <DEDUP_REMOVED lines=16> */
.L_x_35314:
[----:B------:R-:W-:Y:S05]  /*167b0*/  BSYNC B3 ;  /* 0x0000000000037941 */ /* 0x000fea0003800000 */
.L_x_35313:
        /* <DEDUP_REMOVED lines=44> */
.L_x_35312:
[----:B------:R-:W-:Y:S05]  /*16a80*/  BSYNC B2 ;  /* 0x0000000000027941 */ /* 0x000fea0003800000 */
.L_x_35311:
        /* <DEDUP_REMOVED lines=12> */
.L_x_35307:
[----:B------:R-:W-:Y:S05]  /*16b50*/  BSYNC B1 ;  /* 0x0000000000017941 */ /* 0x000fea0003800000 */
.L_x_35305:
        /* <DEDUP_REMOVED lines=8> */
.L_x_35316:
        /* <DEDUP_REMOVED lines=12> */
.L_x_35319:
[----:B------:R-:W-:-:S07]  /*16ca0*/  IMAD.MOV.U32 R37, RZ, RZ, R186 ;  /* 0x000000ffff257224 */ /* 0x000fce00078e00ba */
.L_x_35320:
[----:B------:R-:W-:Y:S05]  /*16cb0*/  BSYNC B2 ;  /* 0x0000000000027941 */ /* 0x000fea0003800000 */
.L_x_35318:
        /* <DEDUP_REMOVED lines=16> */
.L_x_35324:
[----:B------:R-:W-:Y:S05]  /*16dc0*/  BSYNC B3 ;  /* 0x0000000000037941 */ /* 0x000fea0003800000 */
.L_x_35323:
        /* <DEDUP_REMOVED lines=44> */
.L_x_35322:
[----:B------:R-:W-:Y:S05]  /*17090*/  BSYNC B2 ;  /* 0x0000000000027941 */ /* 0x000fea0003800000 */
.L_x_35321:
        /* <DEDUP_REMOVED lines=12> */
.L_x_35317:
[----:B------:R-:W-:Y:S05]  /*17160*/  BSYNC B1 ;  /* 0x0000000000017941 */ /* 0x000fea0003800000 */
.L_x_35315:
        /* <DEDUP_REMOVED lines=28> */
.L_x_35326:
[----:B------:R-:W-:Y:S05]  /*17330*/  BSYNC B1 ;  /* 0x0000000000017941 */ /* 0x000fea0003800000 */
.L_x_35325:
[----:B01----:R-:W0:Y:S01]  /*17340*/  @P2 LDC.64 R136, c[0x0][0x220] ;  /* 0x00008800ff882b82 */ /* 0x003e220000000a00 */
[----:B------:R-:W-:-:S07]  /*17350*/  IADD3 R196, R173, 0xe0, RZ ;  /* 0x000000e0adc47810 */ /* 0x000fce0007ffe0ff */
        /* <DEDUP_REMOVED lines=14> */
.L_x_35328:
        /* <DEDUP_REMOVED lines=12> */
.L_x_35331:
[----:B------:R-:W-:-:S07]  /*17500*/  MOV R6, R186 ;  /* 0x000000ba00067202 */ /* 0x000fce0000000f00 */
.L_x_35332:
[----:B------:R-:W-:Y:S05]  /*17510*/  BSYNC B2 ;  /* 0x0000000000027941 */ /* 0x000fea0003800000 */
.L_x_35330:
        /* <DEDUP_REMOVED lines=16> */
.L_x_35336:
[----:B------:R-:W-:Y:S05]  /*17620*/  BSYNC B3 ;  /* 0x0000000000037941 */ /* 0x000fea0003800000 */
.L_x_35335:
        /* <DEDUP_REMOVED lines=44> */
.L_x_35334:
[----:B------:R-:W-:Y:S05]  /*178f0*/  BSYNC B2 ;  /* 0x0000000000027941 */ /* 0x000fea0003800000 */
.L_x_35333:
        /* <DEDUP_REMOVED lines=12> */
.L_x_35329:
[----:B------:R-:W-:Y:S05]  /*179c0*/  BSYNC B1 ;  /* 0x0000000000017941 */ /* 0x000fea0003800000 */
.L_x_35327:
        /* <DEDUP_REMOVED lines=8> */
.L_x_35338:
        /* <DEDUP_REMOVED lines=12> */
.L_x_35341:
[----:B------:R-:W-:-:S07]  /*17b10*/  MOV R7, R186 ;  /* 0x000000ba00077202 */ /* 0x000fce0000000f00 */
.L_x_35342:
[----:B------:R-:W-:Y:S05]  /*17b20*/  BSYNC B2 ;  /* 0x0000000000027941 */ /* 0x000fea0003800000 */
.L_x_35340:
        /* <DEDUP_REMOVED lines=16> */
.L_x_35346:
[----:B------:R-:W-:Y:S05]  /*17c30*/  BSYNC B3 ;  /* 0x0000000000037941 */ /* 0x000fea0003800000 */
.L_x_35345:
        /* <DEDUP_REMOVED lines=44> */
.L_x_35344:
[----:B------:R-:W-:Y:S05]  /*17f00*/  BSYNC B2 ;  /* 0x0000000000027941 */ /* 0x000fea0003800000 */
.L_x_35343:
        /* <DEDUP_REMOVED lines=12> */
.L_x_35339:
[----:B------:R-:W-:Y:S05]  /*17fd0*/  BSYNC B1 ;  /* 0x0000000000017941 */ /* 0x000fea0003800000 */
.L_x_35337:
        /* <DEDUP_REMOVED lines=8> */
.L_x_35348:
        /* <DEDUP_REMOVED lines=12> */
.L_x_35351:
[----:B------:R-:W-:-:S07]  /*18120*/  IMAD.MOV.U32 R8, RZ, RZ, R186 ;  /* 0x000000ffff087224 */ /* 0x000fce00078e00ba */
.L_x_35352:
[----:B------:R-:W-:Y:S05]  /*18130*/  BSYNC B2 ;  /* 0x0000000000027941 */ /* 0x000fea0003800000 */
.L_x_35350:
        /* <DEDUP_REMOVED lines=16> */
.L_x_35356:
[----:B------:R-:W-:Y:S05]  /*18240*/  BSYNC B3 ;  /* 0x0000000000037941 */ /* 0x000fea0003800000 */
.L_x_35355:
        /* <DEDUP_REMOVED lines=44> */
.L_x_35354:
[----:B------:R-:W-:Y:S05]  /*18510*/  BSYNC B2 ;  /* 0x0000000000027941 */ /* 0x000fea0003800000 */
.L_x_35353:
        /* <DEDUP_REMOVED lines=12> */
.L_x_35349:
[----:B------:R-:W-:Y:S05]  /*185e0*/  BSYNC B1 ;  /* 0x0000000000017941 */ /* 0x000fea0003800000 */
.L_x_35347:
        /* <DEDUP_REMOVED lines=8> */
.L_x_35358:
        /* <DEDUP_REMOVED lines=12> */
.L_x_35361:
[----:B------:R-:W-:-:S07]  /*18730*/  MOV R9, R186 ;  /* 0x000000ba00097202 */ /* 0x000fce0000000f00 */
.L_x_35362:
[----:B------:R-:W-:Y:S05]  /*18740*/  BSYNC B2 ;  /* 0x0000000000027941 */ /* 0x000fea0003800000 */
.L_x_35360:
        /* <DEDUP_REMOVED lines=16> */
.L_x_35366:
[----:B------:R-:W-:Y:S05]  /*18850*/  BSYNC B3 ;  /* 0x0000000000037941 */ /* 0x000fea0003800000 */
.L_x_35365:
        /* <DEDUP_REMOVED lines=44> */
.L_x_35364:
[----:B------:R-:W-:Y:S05]  /*18b20*/  BSYNC B2 ;  /* 0x0000000000027941 */ /* 0x000fea0003800000 */
.L_x_35363:
        /* <DEDUP_REMOVED lines=12> */
.L_x_35359:
[----:B------:R-:W-:Y:S05]  /*18bf0*/  BSYNC B1 ;  /* 0x0000000000017941 */ /* 0x000fea0003800000 */
.L_x_35357:
        /* <DEDUP_REMOVED lines=8> */
.L_x_35368:
        /* <DEDUP_REMOVED lines=12> */
.L_x_35371:
[----:B------:R-:W-:-:S07]  /*18d40*/  MOV R10, R186 ;  /* 0x000000ba000a7202 */ /* 0x000fce0000000f00 */
.L_x_35372:
[----:B------:R-:W-:Y:S05]  /*18d50*/  BSYNC B2 ;  /* 0x0000000000027941 */ /* 0x000fea0003800000 */
.L_x_35370:
        /* <DEDUP_REMOVED lines=16> */
.L_x_35376:
[----:B------:R-:W-:Y:S05]  /*18e60*/  BSYNC B3 ;  /* 0x0000000000037941 */ /* 0x000fea0003800000 */
.L_x_35375:
        /* <DEDUP_REMOVED lines=44> */
.L_x_35374:
[----:B------:R-:W-:Y:S05]  /*19130*/  BSYNC B2 ;  /* 0x0000000000027941 */ /* 0x000fea0003800000 */
.L_x_35373:
        /* <DEDUP_REMOVED lines=12> */
.L_x_35369:
[----:B------:R-:W-:Y:S05]  /*19200*/  BSYNC B1 ;  /* 0x0000000000017941 */ /* 0x000fea0003800000 */
.L_x_35367:
        /* <DEDUP_REMOVED lines=8> */
.L_x_35378:
        /* <DEDUP_REMOVED lines=12> */
.L_x_35381:
[----:B------:R-:W-:-:S07]  /*19350*/  IMAD.MOV.U32 R11, RZ, RZ, R186 ;  /* 0x000000ffff0b7224 */ /* 0x000fce00078e00ba */
.L_x_35382:
[----:B------:R-:W-:Y:S05]  /*19360*/  BSYNC B2 ;  /* 0x0000000000027941 */ /* 0x000fea0003800000 */
.L_x_35380:
        /* <DEDUP_REMOVED lines=16> */
.L_x_35386:
[----:B------:R-:W-:Y:S05]  /*19470*/  BSYNC B3 ;  /* 0x0000000000037941 */ /* 0x000fea0003800000 */
.L_x_35385:
        /* <DEDUP_REMOVED lines=44> */
.L_x_35384:
[----:B------:R-:W-:Y:S05]  /*19740*/  BSYNC B2 ;  /* 0x0000000000027941 */ /* 0x000fea0003800000 */
.L_x_35383:
        /* <DEDUP_REMOVED lines=12> */
.L_x_35379:
[----:B------:R-:W-:Y:S05]  /*19810*/  BSYNC B1 ;  /* 0x0000000000017941 */ /* 0x000fea0003800000 */
.L_x_35377:
        /* <DEDUP_REMOVED lines=8> */
.L_x_35388:
        /* <DEDUP_REMOVED lines=12> */
.L_x_35391:
[----:B------:R-:W-:-:S07]  /*19960*/  MOV R36, R186 ;  /* 0x000000ba00247202 */ /* 0x000fce0000000f00 */
.L_x_35392:
[----:B------:R-:W-:Y:S05]  /*19970*/  BSYNC B2 ;  /* 0x0000000000027941 */ /* 0x000fea0003800000 */
.L_x_35390:
        /* <DEDUP_REMOVED lines=16> */
.L_x_35396:
[----:B------:R-:W-:Y:S05]  /*19a80*/  BSYNC B3 ;  /* 0x0000000000037941 */ /* 0x000fea0003800000 */
.L_x_35395:
        /* <DEDUP_REMOVED lines=44> */
.L_x_35394:
[----:B------:R-:W-:Y:S05]  /*19d50*/  BSYNC B2 ;  /* 0x0000000000027941 */ /* 0x000fea0003800000 */
.L_x_35393:
        /* <DEDUP_REMOVED lines=12> */
.L_x_35389:
[----:B------:R-:W-:Y:S05]  /*19e20*/  BSYNC B1 ;  /* 0x0000000000017941 */ /* 0x000fea0003800000 */
.L_x_35387:
        /* <DEDUP_REMOVED lines=8> */
.L_x_35398:
        /* <DEDUP_REMOVED lines=12> */
.L_x_35401:
[----:B------:R-:W-:-:S07]  /*19f70*/  MOV R37, R186 ;  /* 0x000000ba00257202 */ /* 0x000fce0000000f00 */
.L_x_35402:
[----:B------:R-:W-:Y:S05]  /*19f80*/  BSYNC B2 ;  /* 0x0000000000027941 */ /* 0x000fea0003800000 */
.L_x_35400:
        /* <DEDUP_REMOVED lines=16> */
.L_x_35406:
[----:B------:R-:W-:Y:S05]  /*1a090*/  BSYNC B3 ;  /* 0x0000000000037941 */ /* 0x000fea0003800000 */
.L_x_35405:
        /* <DEDUP_REMOVED lines=44> */
.L_x_35404:
[----:B------:R-:W-:Y:S05]  /*1a360*/  BSYNC B2 ;  /* 0x0000000000027941 */ /* 0x000fea0003800000 */
.L_x_35403:
        /* <DEDUP_REMOVED lines=12> */
.L_x_35399:
[----:B------:R-:W-:Y:S05]  /*1a430*/  BSYNC B1 ;  /* 0x0000000000017941 */ /* 0x000fea0003800000 */
.L_x_35397:
[----:B------:R-:W0:Y:S01]  /*1a440*/  LDC.64 R136, c[0x0][0x238] ;  /* 0x00008e00ff887b82 */ /* 0x000e220000000a00 */
[----:B------:R-:W-:Y:S01]  /*1a450*/  F2FP.F16.F32.PACK_AB R139, R198, R185 ;  /* 0x000000b9c68b723e */ /* 0x000fe200000000ff */
[----:B------:R-:W-:Y:S01]  /*1a460*/  BSSY B1, `(.L_x_35407) ;  /* 0x000001b000017945 */ /* 0x000fe20003800000 */
[----:B------:R-:W-:Y:S01]  /*1a470*/  F2FP.F16.F32.PACK_AB R138, R175, R174 ;  /* 0x000000aeaf8a723e */ /* 0x000fe200000000ff */
[----:B0-----:R-:W-:Y:S01]  /*1a480*/  IMAD.WIDE.U32 R176, R187, 0x10, R136 ;  /* 0x00000010bbb07825 */ /* 0x001fe200078e0088 */
        /* <DEDUP_REMOVED lines=24> */
.L_x_35408:
[----:B------:R-:W-:Y:S05]  /*1a610*/  BSYNC B1 ;  /* 0x0000000000017941 */ /* 0x000fea0003800000 */
.L_x_35407:
        /* <DEDUP_REMOVED lines=218> */
.L_x_35424:
        /* <DEDUP_REMOVED lines=19> */
[----:B------:R-:W-:Y:S02]  /*1b4f0*/  VIADD R136, R199, 0xffffffff ;  /* 0xffffffffc7887836 */ /* 0x000fe40000000000 */
        /* <DEDUP_REMOVED lines=19> */
[----:B------:R-:W-:Y:S01]  /*1b630*/  F2FP.F16.F32.PACK_AB R139, R137, R136 ;  /* 0x00000088898b723e */ /* 0x000fe200000000ff */
        /* <DEDUP_REMOVED lines=19> */
[----:B------:R-:W-:-:S02]  /*1b770*/  F2FP.F16.F32.PACK_AB R137, R154, R156 ;  /* 0x0000009c9a89723e */ /* 0x000fc400000000ff */
[----:B------:R-:W-:Y:S01]  /*1b780*/  SHF.R.S32.HI R154, RZ, 0x1f, R187 ;  /* 0x0000001fff9a7819 */ /* 0x000fe200000114bb */
[----:B------:R-:W2:Y:S03]  /*1b790*/  LDL R160, [R1+0x8] ;  /* 0x0000080001a07983 */ /* 0x000ea60000100800 */
[----:B------:R-:W-:Y:S02]  /*1b7a0*/  LEA.HI R154, R154, R187, RZ, 0x3 ;  /* 0x000000bb9a9a7211 */ /* 0x000fe400078f18ff */
[----:B------:R-:W-:Y:S01]  /*1b7b0*/  F2FP.F16.F32.PACK_AB R138, R155, R138 ;  /* 0x0000008a9b8a723e */ /* 0x000fe200000000ff */
[----:B------:R-:W4:Y:S01]  /*1b7c0*/  LDL R187, [R1+0x44] ;  /* 0x0000440001bb7983 */ /* 0x000f220000100800 */
[----:B------:R-:W-:-:S03]  /*1b7d0*/  F2FP.F16.F32.PACK_AB R136, R157, R136 ;  /* 0x000000889d88723e */ /* 0x000fc600000000ff */
        /* <DEDUP_REMOVED lines=23> */
[----:B------:R-:W-:Y:S01]  /*1b950*/  F2FP.F16.F32.PACK_AB R139, R137, R136 ;  /* 0x00000088898b723e */ /* 0x000fe200000000ff */
        /* <DEDUP_REMOVED lines=16> */
[----:B------:R-:W-:Y:S02]  /*1ba60*/  F2FP.F16.F32.PACK_AB R137, R146, R148 ;  /* 0x000000949289723e */ /* 0x000fe400000000ff */
[----:B------:R-:W-:Y:S02]  /*1ba70*/  IADD3 R146, R156, 0x20, RZ ;  /* 0x000000209c927810 */ /* 0x000fe40007ffe0ff */
[----:B------:R-:W-:Y:S02]  /*1ba80*/  F2FP.F16.F32.PACK_AB R138, R147, R138 ;  /* 0x0000008a938a723e */ /* 0x000fe400000000ff */
[----:B------:R-:W-:Y:S01]  /*1ba90*/  F2FP.F16.F32.PACK_AB R136, R149, R136 ;  /* 0x000000889588723e */ /* 0x000fe200000000ff */
        /* <DEDUP_REMOVED lines=10> */
[----:B------:R-:W-:Y:S01]  /*1bb40*/  F2FP.F16.F32.PACK_AB R139, R137, R136 ;  /* 0x00000088898b723e */ /* 0x000fe200000000ff */
        /* <DEDUP_REMOVED lines=29> */
[----:B------:R-:W-:Y:S01]  /*1bd20*/  F2FP.F16.F32.PACK_AB R138, R143, R138 ;  /* 0x0000008a8f8a723e */ /* 0x000fe200000000ff */
        /* <DEDUP_REMOVED lines=53> */
[----:B------:R-:W-:Y:S01]  /*1c080*/  F2FP.F16.F32.PACK_AB R137, R137, R136 ;  /* 0x000000888989723e */ /* 0x000fe200000000ff */
[----:B------:R-:W-:Y:S01]  /*1c090*/  FMUL.FTZ R15, R176, R17 ;  /* 0x00000011b00f7220 */ /* 0x000fe20000410000 */
[----:B------:R-:W-:Y:S02]  /*1c0a0*/  F2FP.F16.F32.PACK_AB R136, R39, R38 ;  /* 0x000000262788723e */ /* 0x000fe400000000ff */
[----:B------:R-:W-:Y:S01]  /*1c0b0*/  IADD3 R38, R156, 0x40, RZ ;  /* 0x000000409c267810 */ /* 0x000fe20007ffe0ff */
[C---:B------:R-:W-:Y:S01]  /*1c0c0*/  FMUL.FTZ R154, R176.reuse, R19 ;  /* 0x00000013b09a7220 */ /* 0x040fe20000410000 */
[----:B------:R-:W-:Y:S01]  /*1c0d0*/  FFMA.FTZ R148, R237, R15, R69 ;  /* 0x0000000fed947223 */ /* 0x000fe20000010045 */
[----:B------:R-:W-:Y:S02]  /*1c0e0*/  FMUL.FTZ R19, R176, R26 ;  /* 0x0000001ab0137220 */ /* 0x000fe40000410000 */
[----:B------:R-:W-:Y:S02]  /*1c0f0*/  IMAD.WIDE.U32 R38, R38, 0x10, R158 ;  /* 0x0000001026267825 */ /* 0x000fe400078e009e */
[----:B------:R-:W-:-:S02]  /*1c100*/  F2FP.F16.F32.PACK_AB R14, R148, R14 ;  /* 0x0000000e940e723e */ /* 0x000fc400000000ff */
[----:B------:R-:W-:Y:S01]  /*1c110*/  FFMA.FTZ R19, R222, R19, R78 ;  /* 0x00000013de137223 */ /* 0x000fe2000001004e */
[----:B------:R-:W-:Y:S01]  /*1c120*/  FFMA.FTZ R148, R241, R13, R65 ;  /* 0x0000000df1947223 */ /* 0x000fe20000010041 */
[----:B------:R0:W-:Y:S01]  /*1c130*/  STG.E.128 desc[UR4][R38.64], R136 ;  /* 0x0000008826007986 */ /* 0x0001e2000c101d04 */
        /* <DEDUP_REMOVED lines=20> */
[----:B------:R-:W-:Y:S01]  /*1c280*/  F2FP.F16.F32.PACK_AB R17, R23, R17 ;  /* 0x000000111711723e */ /* 0x000fe200000000ff */
[----:B------:R-:W-:Y:S01]  /*1c290*/  FADD.FTZ R39, -R177, R163 ;  /* 0x000000a3b1277221 */ /* 0x000fe20000010100 */
[----:B------:R-:W-:Y:S01]  /*1c2a0*/  F2FP.F16.F32.PACK_AB R23, R30, R21 ;  /* 0x000000151e17723e */ /* 0x000fe200000000ff */
[----:B------:R-:W-:Y:S01]  /*1c2b0*/  FFMA.FTZ R21, R210, R25, R82 ;  /* 0x00000019d2157223 */ /* 0x000fe20000010052 */
[----:B------:R-:W-:Y:S01]  /*1c2c0*/  F2FP.F16.F32.PACK_AB R16, R27, R16 ;  /* 0x000000101b10723e */ /* 0x000fe200000000ff */
        /* <DEDUP_REMOVED lines=20> */
[----:B------:R-:W-:-:S02]  /*1c410*/  F2FP.F16.F32.PACK_AB R21, R27, R21 ;  /* 0x000000151b15723e */ /* 0x000fc400000000ff */
[----:B------:R-:W-:Y:S01]  /*1c420*/  F2FP.F16.F32.PACK_AB R20, R24, R20 ;  /* 0x000000141814723e */ /* 0x000fe200000000ff */
        /* <DEDUP_REMOVED lines=9> */
[----:B------:R-:W-:Y:S01]  /*1c4c0*/  FFMA.FTZ R28, R104, R142, R96 ;  /* 0x0000008e681c7223 */ /* 0x000fe20000010060 */
[----:B------:R-:W-:Y:S01]  /*1c4d0*/  FFMA.FTZ R29, R106, R140, R98 ;  /* 0x0000008c6a1d7223 */ /* 0x000fe20000010062 */
[C---:B------:R-:W-:Y:S01]  /*1c4e0*/  VIADD R136, R156.reuse, 0xc0 ;  /* 0x000000c09c887836 */ /* 0x040fe20000000000 */
[----:B------:R-:W-:Y:S01]  /*1c4f0*/  IADD3 R138, R156, 0xe0, RZ ;  /* 0x000000e09c8a7810 */ /* 0x000fe20007ffe0ff */
        /* <DEDUP_REMOVED lines=19> */
[----:B------:R0:W-:Y:S04]  /*1c630*/  STG.E.128 desc[UR4][R34.64], R16 ;  /* 0x0000001022007986 */ /* 0x0001e8000c101d04 */
[----:B------:R0:W-:Y:S04]  /*1c640*/  STG.E.128 desc[UR4][R38.64], R20 ;  /* 0x0000001426007986 */ /* 0x0001e8000c101d04 */
[----:B------:R0:W-:Y:S04]  /*1c650*/  STG.E.128 desc[UR4][R136.64], R24 ;  /* 0x0000001888007986 */ /* 0x0001e8000c101d04 */
[----:B------:R0:W-:Y:S02]  /*1c660*/  STG.E.128 desc[UR4][R138.64], R28 ;  /* 0x0000001c8a007986 */ /* 0x0001e4000c101d04 */
.L_x_35411:
[----:B------:R-:W-:Y:S05]  /*1c670*/  BSYNC B1 ;  /* 0x0000000000017941 */ /* 0x000fea0003800000 */
.L_x_35410:
[----:B0-----:R-:W0:Y:S02]  /*1c680*/  LDC.64 R12, c[0x0][0x210] ;  /* 0x00008400ff0c7b82 */ /* 0x001e240000000a00 */
[----:B0-----:R-:W-:-:S04]  /*1c690*/  LEA R0, R12, R0, 0x2 ;  /* 0x000000000c007211 */ /* 0x001fc800078e10ff */
[----:B------:R-:W-:-:S13]  /*1c6a0*/  ISETP.GE.AND P0, PT, R0, R13, PT ;  /* 0x0000000d0000720c */ /* 0x000fda0003f06270 */
[----:B------:R-:W-:Y:S05]  /*1c6b0*/  @!P0 BRA `(.L_x_35412) ;  /* 0xfffffe4400ac8947 */ /* 0x000fea000383ffff */
[----:B------:R-:W-:Y:S05]  /*1c6c0*/  BSYNC B0 ;  /* 0x0000000000007941 */ /* 0x000fea0003800000 */
.L_x_34752:
[----:B------:R-:W-:Y:S05]  /*1c6d0*/  EXIT ;  /* 0x000000000000794d */ /* 0x000fea0003800000 */
.L_x_35409:
        /* <DEDUP_REMOVED lines=8> */
.L_x_35414:
[----:B------:R-:W-:Y:S05]  /*1c760*/  BSYNC B1 ;  /* 0x0000000000017941 */ /* 0x000fea0003800000 */
.L_x_35413:
[----:B------:R-:W-:Y:S01]  /*1c770*/  FADD.FTZ R139, R139, R136 ;  /* 0x000000888b8b7221 */ /* 0x000fe20000010000 */
[----:B------:R-:W-:Y:S01]  /*1c780*/  HFMA2.MMA R138, -RZ, RZ, 0, 1.1920928955078125e-07 ;  /* 0x00000002ff8a7435 */ /* 0x000fe200000001ff */
[----:B------:R-:W-:Y:S01]  /*1c790*/  MOV R136, 0xffffffff ;  /* 0xffffffff00887802 */ /* 0x000fe20000000f00 */
[----:B------:R-:W-:Y:S01]  /*1c7a0*/  IMAD.MOV.U32 R137, RZ, RZ, 0x1f ;  /* 0x0000001fff897424 */ /* 0x000fe200078e00ff */
[----:B------:R-:W0:Y:S01]  /*1c7b0*/  LDC R187, c[0x0][0x290] ;  /* 0x0000a400ffbb7b82 */ /* 0x000e220000000800 */
[----:B------:R-:W-:-:S07]  /*1c7c0*/  MOV R177, R139 ;  /* 0x0000008b00b17202 */ /* 0x000fce0000000f00 */
[----:B0-----:R-:W-:Y:S05]  /*1c7d0*/  WARPSYNC.COLLECTIVE R136, `(.L_x_35415) ;  /* 0x0000000088087348 */ /* 0x001fea0003c00000 */
[----:B------:R1:W2:Y:S02]  /*1c7e0*/  SHFL.BFLY P2, R136, R177, R138, R137 ;  /* 0x0c00008ab1887389 */ /* 0x0002a40000040089 */
[----:B012---:R-:W-:Y:S01]  /*1c7f0*/  ENDCOLLECTIVE ;  /* 0x000000000000791b */ /* 0x007fe20003800000 */
.L_x_35415:
[----:B------:R-:W-:Y:S02]  /*1c800*/  IMAD.MOV.U32 R138, RZ, RZ, 0x4 ;  /* 0x00000004ff8a7424 */ /* 0x000fe400078e00ff */
[----:B------:R-:W-:Y:S01]  /*1c810*/  FADD.FTZ R139, R139, R136 ;  /* 0x000000888b8b7221 */ /* 0x000fe20000010000 */
[----:B------:R-:W-:-:S04]  /*1c820*/  MOV R136, 0xffffffff ;  /* 0xffffffff00887802 */ /* 0x000fc80000000f00 */
[----:B------:R-:W-:-:S07]  /*1c830*/  MOV R177, R139 ;  /* 0x0000008b00b17202 */ /* 0x000fce0000000f00 */
[----:B------:R-:W-:Y:S05]  /*1c840*/  WARPSYNC.COLLECTIVE R136, `(.L_x_35416) ;  /* 0x0000000088087348 */ /* 0x000fea0003c00000 */
[----:B------:R0:W1:Y:S02]  /*1c850*/  SHFL.BFLY P2, R136, R177, R138, R137 ;  /* 0x0c00008ab1887389 */ /* 0x0000640000040089 */
[----:B01----:R-:W-:Y:S01]  /*1c860*/  ENDCOLLECTIVE ;  /* 0x000000000000791b */ /* 0x003fe20003800000 */
.L_x_35416:
[----:B------:R-:W-:Y:S02]  /*1c870*/  IMAD.MOV.U32 R138, RZ, RZ, 0x8 ;  /* 0x00000008ff8a7424 */ /* 0x000fe400078e00ff */
[----:B------:R-:W-:Y:S01]  /*1c880*/  FADD.FTZ R139, R139, R136 ;  /* 0x000000888b8b7221 */ /* 0x000fe20000010000 */
[----:B------:R-:W-:-:S04]  /*1c890*/  MOV R136, 0xffffffff ;  /* 0xffffffff00887802 */ /* 0x000fc80000000f00 */
[----:B------:R-:W-:-:S07]  /*1c8a0*/  MOV R177, R139 ;  /* 0x0000008b00b17202 */ /* 0x000fce0000000f00 */
[----:B------:R-:W-:Y:S05]  /*1c8b0*/  WARPSYNC.COLLECTIVE R136, `(.L_x_35417) ;  /* 0x0000000088087348 */ /* 0x000fea0003c00000 */
[----:B------:R0:W1:Y:S02]  /*1c8c0*/  SHFL.BFLY P2, R136, R177, R138, R137 ;  /* 0x0c00008ab1887389 */ /* 0x0000640000040089 */
[----:B01----:R-:W-:Y:S01]  /*1c8d0*/  ENDCOLLECTIVE ;  /* 0x000000000000791b */ /* 0x003fe20003800000 */
.L_x_35417:
[----:B------:R-:W-:Y:S02]  /*1c8e0*/  IMAD.MOV.U32 R138, RZ, RZ, 0x10 ;  /* 0x00000010ff8a7424 */ /* 0x000fe400078e00ff */
[----:B------:R-:W-:Y:S01]  /*1c8f0*/  FADD.FTZ R139, R139, R136 ;  /* 0x000000888b8b7221 */ /* 0x000fe20000010000 */
[----:B------:R-:W-:-:S04]  /*1c900*/  MOV R136, 0xffffffff ;  /* 0xffffffff00887802 */ /* 0x000fc80000000f00 */
[----:B------:R-:W-:-:S07]  /*1c910*/  MOV R177, R139 ;  /* 0x0000008b00b17202 */ /* 0x000fce0000000f00 */
[----:B------:R-:W-:Y:S05]  /*1c920*/  WARPSYNC.COLLECTIVE R136, `(.L_x_35418) ;  /* 0x0000000088087348 */ /* 0x000fea0003c00000 */
[----:B------:R0:W1:Y:S02]  /*1c930*/  SHFL.BFLY P2, R136, R177, R138, R137 ;  /* 0x0c00008ab1887389 */ /* 0x0000640000040089 */
[----:B01----:R-:W-:Y:S01]  /*1c940*/  ENDCOLLECTIVE ;  /* 0x000000000000791b */ /* 0x003fe20003800000 */
.L_x_35418:
        /* <DEDUP_REMOVED lines=137> */
.L_x_35419:
[----:B------:R-:W-:Y:S01]  /*1d1e0*/  HFMA2.MMA R138, -RZ, RZ, 0, 1.1920928955078125e-07 ;  /* 0x00000002ff8a7435 */ /* 0x000fe200000001ff */
[----:B------:R-:W-:Y:S01]  /*1d1f0*/  FADD.FTZ R176, R176, R136 ;  /* 0x00000088b0b07221 */ /* 0x000fe20000010000 */
[----:B------:R-:W-:-:S03]  /*1d200*/  MOV R136, 0xffffffff ;  /* 0xffffffff00887802 */ /* 0x000fc60000000f00 */
[----:B------:R-:W-:-:S07]  /*1d210*/  IMAD.MOV.U32 R177, RZ, RZ, R176 ;  /* 0x000000ffffb17224 */ /* 0x000fce00078e00b0 */
[----:B------:R-:W-:Y:S05]  /*1d220*/  WARPSYNC.COLLECTIVE R136, `(.L_x_35420) ;  /* 0x0000000088087348 */ /* 0x000fea0003c00000 */
[----:B------:R0:W1:Y:S02]  /*1d230*/  SHFL.BFLY P2, R136, R177, R138, R137 ;  /* 0x0c00008ab1887389 */ /* 0x0000640000040089 */
[----:B01----:R-:W-:Y:S01]  /*1d240*/  ENDCOLLECTIVE ;  /* 0x000000000000791b */ /* 0x003fe20003800000 */
.L_x_35420:
[----:B------:R-:W-:Y:S01]  /*1d250*/  HFMA2.MMA R138, -RZ, RZ, 0, 2.384185791015625e-07 ;  /* 0x00000004ff8a7435 */ /* 0x000fe200000001ff */
[----:B------:R-:W-:Y:S01]  /*1d260*/  FADD.FTZ R176, R176, R136 ;  /* 0x00000088b0b07221 */ /* 0x000fe20000010000 */
[----:B------:R-:W-:-:S03]  /*1d270*/  MOV R136, 0xffffffff ;  /* 0xffffffff00887802 */ /* 0x000fc60000000f00 */
[----:B------:R-:W-:-:S07]  /*1d280*/  IMAD.MOV.U32 R177, RZ, RZ, R176 ;  /* 0x000000ffffb17224 */ /* 0x000fce00078e00b0 */
[----:B------:R-:W-:Y:S05]  /*1d290*/  WARPSYNC.COLLECTIVE R136, `(.L_x_35421) ;  /* 0x0000000088087348 */ /* 0x000fea0003c00000 */
[----:B------:R0:W1:Y:S02]  /*1d2a0*/  SHFL.BFLY P2, R136, R177, R138, R137 ;  /* 0x0c00008ab1887389 */ /* 0x0000640000040089 */
[----:B01----:R-:W-:Y:S01]  /*1d2b0*/  ENDCOLLECTIVE ;  /* 0x000000000000791b */ /* 0x003fe20003800000 */
.L_x_35421:
[----:B------:R-:W-:Y:S01]  /*1d2c0*/  HFMA2.MMA R138, -RZ, RZ, 0, 4.76837158203125e-07 ;  /* 0x00000008ff8a7435 */ /* 0x000fe200000001ff */
[----:B------:R-:W-:Y:S01]  /*1d2d0*/  FADD.FTZ R176, R176, R136 ;  /* 0x00000088b0b07221 */ /* 0x000fe20000010000 */
[----:B------:R-:W-:-:S03]  /*1d2e0*/  MOV R136, 0xffffffff ;  /* 0xffffffff00887802 */ /* 0x000fc60000000f00 */
[----:B------:R-:W-:-:S07]  /*1d2f0*/  IMAD.MOV.U32 R177, RZ, RZ, R176 ;  /* 0x000000ffffb17224 */ /* 0x000fce00078e00b0 */
[----:B------:R-:W-:Y:S05]  /*1d300*/  WARPSYNC.COLLECTIVE R136, `(.L_x_35422) ;  /* 0x0000000088087348 */ /* 0x000fea0003c00000 */
[----:B------:R0:W1:Y:S02]  /*1d310*/  SHFL.BFLY P2, R136, R177, R138, R137 ;  /* 0x0c00008ab1887389 */ /* 0x0000640000040089 */
[----:B01----:R-:W-:Y:S01]  /*1d320*/  ENDCOLLECTIVE ;  /* 0x000000000000791b */ /* 0x003fe20003800000 */
.L_x_35422:
[----:B------:R-:W-:Y:S01]  /*1d330*/  HFMA2.MMA R138, -RZ, RZ, 0, 9.5367431640625e-07 ;  /* 0x00000010ff8a7435 */ /* 0x000fe200000001ff */
[----:B------:R-:W-:Y:S01]  /*1d340*/  FADD.FTZ R176, R176, R136 ;  /* 0x00000088b0b07221 */ /* 0x000fe20000010000 */
[----:B------:R-:W-:-:S03]  /*1d350*/  MOV R136, 0xffffffff ;  /* 0xffffffff00887802 */ /* 0x000fc60000000f00 */
[----:B------:R-:W-:-:S07]  /*1d360*/  IMAD.MOV.U32 R177, RZ, RZ, R176 ;  /* 0x000000ffffb17224 */ /* 0x000fce00078e00b0 */
[----:B------:R-:W-:Y:S05]  /*1d370*/  WARPSYNC.COLLECTIVE R136, `(.L_x_35423) ;  /* 0x0000000088087348 */ /* 0x000fea0003c00000 */
[----:B------:R0:W1:Y:S02]  /*1d380*/  SHFL.BFLY P2, R136, R177, R138, R137 ;  /* 0x0c00008ab1887389 */ /* 0x0000640000040089 */
[----:B01----:R-:W-:Y:S01]  /*1d390*/  ENDCOLLECTIVE ;  /* 0x000000000000791b */ /* 0x003fe20003800000 */
.L_x_35423:
[----:B------:R-:W-:Y:S05]  /*1d3a0*/  BRA `(.L_x_35424) ;  /* 0xffffffe000047947 */ /* 0x000fea000383ffff */
.L_x_35425:
        /* <DEDUP_REMOVED lines=13> */
.L_x_58415:


//--------------------- .text._ZN10layer_norm13ln_fwd_kernelINS_13Kernel_traitsI6__halfS2_fS2_fjLj2048ELj1ELj4ELj1ELj16ENS_18Kernel_traits_baseILj2048ES2_S2_fS2_fjLj128EEEEELb0ELb0ELb0ELb0EEEvNS_9FwdParamsE --------------------------
	.section	.text._ZN10layer_norm13ln_fwd_kernelINS_13Kernel_traitsI6__halfS2_fS2_fjLj2048ELj1ELj4ELj1ELj16ENS_18Kernel_traits_baseILj2048ES2_S2_fS2_fjLj128EEEEELb0ELb0ELb0ELb0EEEvNS_9FwdParamsE,"ax",@progbits
	.align	128
        .global         _ZN10layer_norm13ln_fwd_kernelINS_13Kernel_traitsI6__halfS2_fS2_fjLj2048ELj1ELj4ELj1ELj16ENS_18Kernel_traits_baseILj2048ES2_S2_fS2_fjLj128EEEEELb0ELb0ELb0ELb0EEEvNS_9FwdParamsE
        .type           _ZN10layer_norm13ln_fwd_kernelINS_13Kernel_traitsI6__halfS2_fS2_fjLj2048ELj1ELj4ELj1ELj16ENS_18Kernel_traits_baseILj2048ES2_S2_fS2_fjLj128EEEEELb0ELb0ELb0ELb0EEEvNS_9FwdParamsE,@function
        .size           _ZN10layer_norm13ln_fwd_kernelINS_13Kernel_traitsI6__halfS2_fS2_fjLj2048ELj1ELj4ELj1ELj16ENS_18Kernel_traits_baseILj2048ES2_S2_fS2_fjLj128EEEEELb0ELb0ELb0ELb0EEEvNS_9FwdParamsE,(.L_x_58416 - _ZN10layer_norm13ln_fwd_kernelINS_13Kernel_traitsI6__halfS2_fS2_fjLj2048ELj1ELj4ELj1ELj16ENS_18Kernel_traits_baseILj2048ES2_S2_fS2_fjLj128EEEEELb0ELb0ELb0ELb0EEEvNS_9FwdParamsE)
        .other          _ZN10layer_norm13ln_fwd_kernelINS_13Kernel_traitsI6__halfS2_fS2_fjLj2048ELj1ELj4ELj1ELj16ENS_18Kernel_traits_baseILj2048ES2_S2_fS2_fjLj128EEEEELb0ELb0ELb0ELb0EEEvNS_9FwdParamsE,@"STO_CUDA_ENTRY STV_DEFAULT"
_ZN10layer_norm13ln_fwd_kernelINS_13Kernel_traitsI6__halfS2_fS2_fjLj2048ELj1ELj4ELj1ELj16ENS_18Kernel_traits_baseILj2048ES2_S2_fS2_fjLj128EEEEELb0ELb0ELb0ELb0EEEvNS_9FwdParamsE:
.text._ZN10layer_norm13ln_fwd_kernelINS_13Kernel_traitsI6__halfS2_fS2_fjLj2048ELj1ELj4ELj1ELj16ENS_18Kernel_traits_baseILj2048ES2_S2_fS2_fjLj128EEEEELb0ELb0ELb0ELb0EEEvNS_9FwdParamsE:
        /* <DEDUP_REMOVED lines=37> */
.L_x_35427:
[----:B------:R-:W-:Y:S05]  /*0250*/  BSYNC B0 ;  /* 0x0000000000007941 */ /* 0x000fea0003800000 */
.L_x_35426:
        /* <DEDUP_REMOVED lines=14> */
.L_x_35429:
[----:B------:R-:W-:Y:S05]  /*0340*/  BSYNC B0 ;  /* 0x0000000000007941 */ /* 0x000fea0003800000 */
.L_x_35428:
        /* <DEDUP_REMOVED lines=14> */
.L_x_35431:
[----:B------:R-:W-:Y:S05]  /*0430*/  BSYNC B0 ;  /* 0x0000000000007941 */ /* 0x000fea0003800000 */
.L_x_35430:
        /* <DEDUP_REMOVED lines=14> */
.L_x_35433:
[----:B------:R-:W-:Y:S05]  /*0520*/  BSYNC B0 ;  /* 0x0000000000007941 */ /* 0x000fea0003800000 */
.L_x_35432:
        /* <DEDUP_REMOVED lines=14> */
.L_x_35435:
[----:B------:R-:W-:Y:S05]  /*0610*/  BSYNC B0 ;  /* 0x0000000000007941 */ /* 0x000fea0003800000 */
.L_x_35434:
        /* <DEDUP_REMOVED lines=17> */
.L_x_35437:
[----:B------:R-:W-:Y:S05]  /*0730*/  BSYNC B0 ;  /* 0x0000000000007941 */ /* 0x000fea0003800000 */
.L_x_35436:
        /* <DEDUP_REMOVED lines=19> */
.L_x_35439:
[----:B------:R-:W-:Y:S05]  /*0870*/  BSYNC B0 ;  /* 0x0000000000007941 */ /* 0x000fea0003800000 */
.L_x_35438:
        /* <DEDUP_REMOVED lines=16> */
.L_x_35441:
[----:B------:R-:W-:Y:S05]  /*0980*/  BSYNC B0 ;  /* 0x0000000000007941 */ /* 0x000fea0003800000 */
.L_x_35440:
[----:B------:R-:W-:Y:S02]  /*0990*/  ULDC UR6, c[0x0][0x214] ;  /* 0x0000850000067ab9 */ /* 0x000fe40000000800 */
[----:B------:R-:W-:-:S13]  /*09a0*/  ISETP.GE.AND P0, PT, R206, UR6, PT ;  /* 0x00000006ce007c0c */ /* 0x000fda000bf06270 */
[----:B------:R-:W-:Y:S05]  /*09b0*/  @P0 EXIT ;  /* 0x000000000000094d */ /* 0x000fea0003800000 */
[----:B------:R-:W-:Y:S01]  /*09c0*/  ULDC.64 UR6, c[0x0][0x270] ;  /* 0x00009c0000067ab9 */ /* 0x000fe20000000a00 */
[----:B------:R-:W-:Y:S01]  /*09d0*/  LOP3.LUT R126, R126, 0xfffff7ff, RZ, 0xc0, !PT ;  /* 0xfffff7ff7e7e7812 */ /* 0x000fe200078ec0ff */
[--C-:B-----5:R-:W-:Y:S01]  /*09e0*/  HADD2.F32 R124, -RZ, R40.reuse.H0_H0 ;  /* 0x20000028ff7c7230 */ /* 0x120fe20000004100 */
[----:B------:R-:W-:Y:S01]  /*09f0*/  ISETP.NE.U32.AND P0, PT, RZ, UR6, PT ;  /* 0x00000006ff007c0c */ /* 0x000fe2000bf05070 */
[----:B------:R-:W-:Y:S01]  /*0a00*/  ULDC.U8 UR6, c[0x0][0x2a0] ;  /* 0x0000a80000067ab9 */ /* 0x000fe20000000000 */
[----:B------:R-:W-:Y:S01]  /*0a10*/  HADD2.F32 R125, -RZ, R40.H1_H1 ;  /* 0x30000028ff7d7230 */ /* 0x000fe20000004100 */
[----:B------:R-:W-:Y:S01]  /*0a20*/  ISETP.NE.AND P2, PT, RZ, UR6, PT ;  /* 0x00000006ff007c0c */ /* 0x000fe2000bf45270 */
[--C-:B------:R-:W-:Y:S01]  /*0a30*/  HADD2.F32 R122, -RZ, R41.reuse.H0_H0 ;  /* 0x20000029ff7a7230 */ /* 0x100fe20000004100 */
[----:B------:R-:W-:Y:S01]  /*0a40*/  ISETP.NE.AND.EX P0, PT, RZ, UR7, PT, P0 ;  /* 0x00000007ff007c0c */ /* 0x000fe2000bf05300 */
        /* <DEDUP_REMOVED lines=9> */
[--C-:B------:R-:W-:Y:S01]  /*0ae0*/  HADD2.F32 R39, -RZ, R17.reuse.H0_H0 ;  /* 0x20000011ff277230 */ /* 0x100fe20000004100 */
[----:B------:R-:W-:Y:S01]  /*0af0*/  @P2 LOP3.LUT R126, R126, 0x800, RZ, 0xfc, !PT ;  /* 0x000008007e7e2812 */ /* 0x000fe200078efcff */
        /* <DEDUP_REMOVED lines=13> */
[----:B------:R-:W-:Y:S02]  /*0bd0*/  HADD2.F32 R42, -RZ, R43.H0_H0 ;  /* 0x2000002bff2a7230 */ /* 0x000fe40000004100 */
[----:B------:R-:W-:Y:S02]  /*0be0*/  HADD2.F32 R26, -RZ, R27.H0_H0 ;  /* 0x2000001bff1a7230 */ /* 0x000fe40000004100 */
        /* <DEDUP_REMOVED lines=103> */
[----:B------:R-:W-:-:S07]  /*1260*/  HADD2.F32 R207, -RZ, R51.H1_H1 ;  /* 0x30000033ffcf7230 */ /* 0x000fce0000004100 */
.L_x_35475:
        /* <DEDUP_REMOVED lines=11> */
[----:B------:R-:W-:Y:S01]  /*1320*/  MOV R209, R208 ;  /* 0x000000d000d17202 */ /* 0x000fe20000000f00 */
[----:B--2---:R-:W-:Y:S01]  /*1330*/  @P0 HADD2.F32 R119, -RZ, R116.H0_H0 ;  /* 0x20000074ff770230 */ /* 0x004fe20000004100 */
        /* <DEDUP_REMOVED lines=14> */
[----:B------:R-:W-:Y:S01]  /*1420*/  IADD3 R209, R208, 0x20, RZ ;  /* 0x00000020d0d17810 */ /* 0x000fe20007ffe0ff */
[--C-:B---3--:R-:W-:Y:S02]  /*1430*/  HADD2.F32 R58, -RZ, R52.reuse.H0_H0 ;  /* 0x20000034ff3a7230 */ /* 0x108fe40000004100 */
[----:B------:R-:W-:Y:S02]  /*1440*/  HADD2.F32 R210, -RZ, R52.H1_H1 ;  /* 0x30000034ffd27230 */ /* 0x000fe40000004100 */
[--C-:B------:R-:W-:Y:S02]  /*1450*/  HADD2.F32 R212, -RZ, R53.reuse.H0_H0 ;  /* 0x20000035ffd47230 */ /* 0x100fe40000004100 */
[----:B------:R-:W-:Y:S02]  /*1460*/  HADD2.F32 R214, -RZ, R53.H1_H1 ;  /* 0x30000035ffd67230 */ /* 0x000fe40000004100 */
[----:B------:R-:W-:-:S02]  /*1470*/  HADD2.F32 R216, -RZ, R54.H0_H0 ;  /* 0x20000036ffd87230 */ /* 0x000fc40000004100 */
[----:B------:R-:W-:Y:S02]  /*1480*/  HADD2.F32 R218, -RZ, R54.H1_H1 ;  /* 0x30000036ffda7230 */ /* 0x000fe40000004100 */
[--C-:B------:R-:W-:Y:S02]  /*1490*/  HADD2.F32 R220, -RZ, R55.reuse.H0_H0 ;  /* 0x20000037ffdc7230 */ /* 0x100fe40000004100 */
[----:B------:R-:W-:Y:S02]  /*14a0*/  HADD2.F32 R222, -RZ, R55.H1_H1 ;  /* 0x30000037ffde7230 */ /* 0x000fe40000004100 */
[-C--:B------:R-:W-:Y:S01]  /*14b0*/  FMUL.FTZ R52, R58, R119.reuse ;  /* 0x000000773a347220 */ /* 0x080fe20000410000 */
[-C--:B------:R-:W-:Y:S01]  /*14c0*/  FMUL.FTZ R53, R210, R119.reuse ;  /* 0x00000077d2357220 */ /* 0x080fe20000410000 */
[-C--:B------:R-:W-:Y:S01]  /*14d0*/  FMUL.FTZ R54, R212, R119.reuse ;  /* 0x00000077d4367220 */ /* 0x080fe20000410000 */
[-C--:B------:R-:W-:Y:S01]  /*14e0*/  FMUL.FTZ R55, R214, R119.reuse ;  /* 0x00000077d6377220 */ /* 0x080fe20000410000 */
[-C--:B0-----:R-:W-:Y:S01]  /*14f0*/  FMUL.FTZ R56, R216, R119.reuse ;  /* 0x00000077d8387220 */ /* 0x081fe20000410000 */
        /* <DEDUP_REMOVED lines=13> */
.L_x_35443:
[----:B------:R-:W-:Y:S05]  /*15d0*/  BSYNC B0 ;  /* 0x0000000000007941 */ /* 0x000fea0003800000 */
.L_x_35442:
        /* <DEDUP_REMOVED lines=43> */
.L_x_35445:
[----:B------:R-:W-:Y:S05]  /*1890*/  BSYNC B0 ;  /* 0x0000000000007941 */ /* 0x000fea0003800000 */
.L_x_35444:
        /* <DEDUP_REMOVED lines=43> */
.L_x_35447:
[----:B------:R-:W-:Y:S05]  /*1b50*/  BSYNC B0 ;  /* 0x0000000000007941 */ /* 0x000fea0003800000 */
.L_x_35446:
        /* <DEDUP_REMOVED lines=43> */
.L_x_35449:
[----:B------:R-:W-:Y:S05]  /*1e10*/  BSYNC B0 ;  /* 0x0000000000007941 */ /* 0x000fea0003800000 */
.L_x_35448:
        /* <DEDUP_REMOVED lines=43> */
.L_x_35451:
[----:B------:R-:W-:Y:S05]  /*20d0*/  BSYNC B0 ;  /* 0x0000000000007941 */ /* 0x000fea0003800000 */
.L_x_35450:
        /* <DEDUP_REMOVED lines=43> */
.L_x_35453:
[----:B------:R-:W-:Y:S05]  /*2390*/  BSYNC B0 ;  /* 0x0000000000007941 */ /* 0x000fea0003800000 */
.L_x_35452:
        /* <DEDUP_REMOVED lines=43> */
.L_x_35455:
[----:B------:R-:W-:Y:S05]  /*2650*/  BSYNC B0 ;  /* 0x0000000000007941 */ /* 0x000fea0003800000 */
.L_x_35454:
        /* <DEDUP_REMOVED lines=15> */
[----:B------:R-:W-:Y:S01]  /*2750*/  ISETP.NE.AND.EX P2, PT, RZ, UR9, PT, P2 ;  /* 0x00000009ff007c0c */ /* 0x000fe2000bf45320 */
[--C-:B---3--:R-:W-:Y:S02]  /*2760*/  HADD2.F32 R114, -RZ, R108.reuse.H0_H0 ;  /* 0x2000006cff727230 */ /* 0x108fe40000004100 */
[----:B------:R-:W-:Y:S02]  /*2770*/  HADD2.F32 R210, -RZ, R108.H1_H1 ;  /* 0x3000006cffd27230 */ /* 0x000fe40000004100 */
[--C-:B------:R-:W-:Y:S02]  /*2780*/  HADD2.F32 R212, -RZ, R109.reuse.H0_H0 ;  /* 0x2000006dffd47230 */ /* 0x100fe40000004100 */
[----:B------:R-:W-:Y:S02]  /*2790*/  HADD2.F32 R214, -RZ, R109.H1_H1 ;  /* 0x3000006dffd67230 */ /* 0x000fe40000004100 */
[--C-:B------:R-:W-:Y:S02]  /*27a0*/  HADD2.F32 R216, -RZ, R110.reuse.H0_H0 ;  /* 0x2000006effd87230 */ /* 0x100fe40000004100 */
[----:B------:R-:W-:-:S02]  /*27b0*/  HADD2.F32 R218, -RZ, R110.H1_H1 ;  /* 0x3000006effda7230 */ /* 0x000fc40000004100 */
        /* <DEDUP_REMOVED lines=20> */
.L_x_35457:
[----:B------:R-:W-:Y:S05]  /*2900*/  BSYNC B0 ;  /* 0x0000000000007941 */ /* 0x000fea0003800000 */
.L_x_35456:
        /* <DEDUP_REMOVED lines=237> */
.L_x_35487:
        /* <DEDUP_REMOVED lines=48> */
.L_x_35460:
[----:B------:R-:W-:Y:S05]  /*3ae0*/  BSYNC B0 ;  /* 0x0000000000007941 */ /* 0x000fea0003800000 */
.L_x_35459:
        /* <DEDUP_REMOVED lines=35> */
.L_x_35462:
[----:B------:R-:W-:Y:S05]  /*3d20*/  BSYNC B0 ;  /* 0x0000000000007941 */ /* 0x000fea0003800000 */
.L_x_35461:
        /* <DEDUP_REMOVED lines=35> */
.L_x_35464:
[----:B------:R-:W-:Y:S05]  /*3f60*/  BSYNC B0 ;  /* 0x0000000000007941 */ /* 0x000fea0003800000 */
.L_x_35463:
        /* <DEDUP_REMOVED lines=35> */
.L_x_35466:
[----:B------:R-:W-:Y:S05]  /*41a0*/  BSYNC B0 ;  /* 0x0000000000007941 */ /* 0x000fea0003800000 */
.L_x_35465:
        /* <DEDUP_REMOVED lines=35> */
.L_x_35468:
[----:B------:R-:W-:Y:S05]  /*43e0*/  BSYNC B0 ;  /* 0x0000000000007941 */ /* 0x000fea0003800000 */
.L_x_35467:
        /* <DEDUP_REMOVED lines=35> */
.L_x_35470:
[----:B------:R-:W-:Y:S05]  /*4620*/  BSYNC B0 ;  /* 0x0000000000007941 */ /* 0x000fea0003800000 */
.L_x_35469:
        /* <DEDUP_REMOVED lines=35> */
.L_x_35472:
[----:B------:R-:W-:Y:S05]  /*4860*/  BSYNC B0 ;  /* 0x0000000000007941 */ /* 0x000fea0003800000 */
.L_x_35471:
        /* <DEDUP_REMOVED lines=34> */
.L_x_35474:
[----:B------:R-:W-:Y:S05]  /*4a90*/  BSYNC B0 ;  /* 0x0000000000007941 */ /* 0x000fea0003800000 */
.L_x_35473:
[----:B01234-:R-:W0:Y:S02]  /*4aa0*/  LDC.64 R116, c[0x0][0x210] ;  /* 0x00008400ff747b82 */ /* 0x01fe240000000a00 */
[----:B0-----:R-:W-:-:S04]  /*4ab0*/  LEA R206, R116, R206, 0x2 ;  /* 0x000000ce74ce7211 */ /* 0x001fc800078e10ff */
[----:B------:R-:W-:-:S13]  /*4ac0*/  ISETP.GE.AND P2, PT, R206, R117, PT ;  /* 0x00000075ce00720c */ /* 0x000fda0003f46270 */
[----:B------:R-:W-:Y:S05]  /*4ad0*/  @!P2 BRA `(.L_x_35475) ;  /* 0xffffffc400e4a947 */ /* 0x000fea000383ffff */
[----:B------:R-:W-:Y:S05]  /*4ae0*/  EXIT ;  /* 0x000000000000794d */ /* 0x000fea0003800000 */
.L_x_35458:
        /* <DEDUP_REMOVED lines=8> */
.L_x_35477:
[----:B------:R-:W-:Y:S05]  /*4b70*/  BSYNC B0 ;  /* 0x0000000000007941 */ /* 0x000fea0003800000 */
.L_x_35476:
        /* <DEDUP_REMOVED lines=9> */
.L_x_35478:
[----:B------:R-:W-:Y:S01]  /*4c10*/  HFMA2.MMA R216, -RZ, RZ, 0, 2.384185791015625e-07 ;  /* 0x00000004ffd87435 */ /* 0x000fe200000001ff */
[----:B------:R-:W-:-:S05]  /*4c20*/  MOV R119, R213 ;  /* 0x000000d500777202 */ /* 0x000fca0000000f00 */
[----:B------:R-:W-:-:S05]  /*4c30*/  FADD.FTZ R119, R118, R119 ;  /* 0x0000007776777221 */ /* 0x000fca0000010000 */
[----:B------:R-:W-:-:S07]  /*4c40*/  MOV R215, R119 ;  /* 0x0000007700d77202 */ /* 0x000fce0000000f00 */
[----:B------:R-:W-:Y:S05]  /*4c50*/  WARPSYNC.COLLECTIVE R214, `(.L_x_35479) ;  /* 0x00000000d6087348 */ /* 0x000fea0003c00000 */
[----:B------:R0:W1:Y:S02]  /*4c60*/  SHFL.BFLY P6, R213, R215, R216, R217 ;  /* 0x0c0000d8d7d57389 */ /* 0x00006400000c00d9 */
[----:B01----:R-:W-:Y:S01]  /*4c70*/  ENDCOLLECTIVE ;  /* 0x000000000000791b */ /* 0x003fe20003800000 */
.L_x_35479:
[----:B------:R-:W-:Y:S01]  /*4c80*/  HFMA2.MMA R216, -RZ, RZ, 0, 4.76837158203125e-07 ;  /* 0x00000008ffd87435 */ /* 0x000fe200000001ff */
[----:B------:R-:W-:-:S05]  /*4c90*/  MOV R116, R213 ;  /* 0x000000d500747202 */ /* 0x000fca0000000f00 */
[----:B------:R-:W-:-:S05]  /*4ca0*/  FADD.FTZ R210, R119, R116 ;  /* 0x0000007477d27221 */ /* 0x000fca0000010000 */
[----:B------:R-:W-:-:S07]  /*4cb0*/  MOV R215, R210 ;  /* 0x000000d200d77202 */ /* 0x000fce0000000f00 */
[----:B------:R-:W-:Y:S05]  /*4cc0*/  WARPSYNC.COLLECTIVE R214, `(.L_x_35480) ;  /* 0x00000000d6087348 */ /* 0x000fea0003c00000 */
[----:B------:R0:W1:Y:S02]  /*4cd0*/  SHFL.BFLY P6, R213, R215, R216, R217 ;  /* 0x0c0000d8d7d57389 */ /* 0x00006400000c00d9 */
[----:B01----:R-:W-:Y:S01]  /*4ce0*/  ENDCOLLECTIVE ;  /* 0x000000000000791b */ /* 0x003fe20003800000 */
.L_x_35480:
        /* <DEDUP_REMOVED lines=8> */
.L_x_35481:
        /* <DEDUP_REMOVED lines=141> */
.L_x_35482:
[----:B------:R-:W-:Y:S01]  /*5640*/  HFMA2.MMA R216, -RZ, RZ, 0, 1.1920928955078125e-07 ;  /* 0x00000002ffd87435 */ /* 0x000fe200000001ff */
[----:B------:R-:W-:-:S05]  /*5650*/  MOV R117, R213 ;  /* 0x000000d500757202 */ /* 0x000fca0000000f00 */
[----:B------:R-:W-:-:S05]  /*5660*/  FADD.FTZ R117, R116, R117 ;  /* 0x0000007574757221 */ /* 0x000fca0000010000 */
[----:B------:R-:W-:-:S07]  /*5670*/  MOV R215, R117 ;  /* 0x0000007500d77202 */ /* 0x000fce0000000f00 */
[----:B------:R-:W-:Y:S05]  /*5680*/  WARPSYNC.COLLECTIVE R214, `(.L_x_35483) ;  /* 0x00000000d6087348 */ /* 0x000fea0003c00000 */
[----:B------:R0:W1:Y:S02]  /*5690*/  SHFL.BFLY P6, R213, R215, R216, R217 ;  /* 0x0c0000d8d7d57389 */ /* 0x00006400000c00d9 */
[----:B01----:R-:W-:Y:S01]  /*56a0*/  ENDCOLLECTIVE ;  /* 0x000000000000791b */ /* 0x003fe20003800000 */
.L_x_35483:
[----:B------:R-:W-:Y:S01]  /*56b0*/  HFMA2.MMA R216, -RZ, RZ, 0, 2.384185791015625e-07 ;  /* 0x00000004ffd87435 */ /* 0x000fe200000001ff */
[----:B------:R-:W-:-:S05]  /*56c0*/  MOV R118, R213 ;  /* 0x000000d500767202 */ /* 0x000fca0000000f00 */
[----:B------:R-:W-:-:S05]  /*56d0*/  FADD.FTZ R118, R117, R118 ;  /* 0x0000007675767221 */ /* 0x000fca0000010000 */
[----:B------:R-:W-:-:S07]  /*56e0*/  MOV R215, R118 ;  /* 0x0000007600d77202 */ /* 0x000fce0000000f00 */
[----:B------:R-:W-:Y:S05]  /*56f0*/  WARPSYNC.COLLECTIVE R214, `(.L_x_35484) ;  /* 0x00000000d6087348 */ /* 0x000fea0003c00000 */
[----:B------:R0:W1:Y:S02]  /*5700*/  SHFL.BFLY P6, R213, R215, R216, R217 ;  /* 0x0c0000d8d7d57389 */ /* 0x00006400000c00d9 */
[----:B01----:R-:W-:Y:S01]  /*5710*/  ENDCOLLECTIVE ;  /* 0x000000000000791b */ /* 0x003fe20003800000 */
.L_x_35484:
[----:B------:R-:W-:Y:S01]  /*5720*/  HFMA2.MMA R216, -RZ, RZ, 0, 4.76837158203125e-07 ;  /* 0x00000008ffd87435 */ /* 0x000fe200000001ff */
[----:B------:R-:W-:-:S05]  /*5730*/  MOV R119, R213 ;  /* 0x000000d500777202 */ /* 0x000fca0000000f00 */
[----:B------:R-:W-:-:S05]  /*5740*/  FADD.FTZ R119, R118, R119 ;  /* 0x0000007776777221 */ /* 0x000fca0000010000 */
[----:B------:R-:W-:-:S07]  /*5750*/  MOV R215, R119 ;  /* 0x0000007700d77202 */ /* 0x000fce0000000f00 */
[----:B------:R-:W-:Y:S05]  /*5760*/  WARPSYNC.COLLECTIVE R214, `(.L_x_35485) ;  /* 0x00000000d6087348 */ /* 0x000fea0003c00000 */
[----:B------:R0:W1:Y:S02]  /*5770*/  SHFL.BFLY P6, R213, R215, R216, R217 ;  /* 0x0c0000d8d7d57389 */ /* 0x00006400000c00d9 */
[----:B01----:R-:W-:Y:S01]  /*5780*/  ENDCOLLECTIVE ;  /* 0x000000000000791b */ /* 0x003fe20003800000 */
.L_x_35485:
[----:B------:R-:W-:Y:S01]  /*5790*/  HFMA2.MMA R216, -RZ, RZ, 0, 9.5367431640625e-07 ;  /* 0x00000010ffd87435 */ /* 0x000fe200000001ff */
[----:B------:R-:W-:-:S05]  /*57a0*/  MOV R210, R213 ;  /* 0x000000d500d27202 */ /* 0x000fca0000000f00 */
[----:B------:R-:W-:-:S05]  /*57b0*/  FADD.FTZ R210, R119, R210 ;  /* 0x000000d277d27221 */ /* 0x000fca0000010000 */
[----:B------:R-:W-:-:S07]  /*57c0*/  MOV R215, R210 ;  /* 0x000000d200d77202 */ /* 0x000fce0000000f00 */
[----:B------:R-:W-:Y:S05]  /*57d0*/  WARPSYNC.COLLECTIVE R214, `(.L_x_35486) ;  /* 0x00000000d6087348 */ /* 0x000fea0003c00000 */
[----:B------:R0:W1:Y:S02]  /*57e0*/  SHFL.BFLY P6, R213, R215, R216, R217 ;  /* 0x0c0000d8d7d57389 */ /* 0x00006400000c00d9 */
[----:B01----:R-:W-:Y:S01]  /*57f0*/  ENDCOLLECTIVE ;  /* 0x000000000000791b */ /* 0x003fe20003800000 */
.L_x_35486:
[----:B------:R-:W-:Y:S05]  /*5800*/  BRA `(.L_x_35487) ;  /* 0xffffffdc00f47947 */ /* 0x000fea000383ffff */
.L_x_35488:
        /* <DEDUP_REMOVED lines=15> */
.L_x_58416:


//--------------------- .text._ZN10layer_norm13ln_fwd_kernelINS_13Kernel_traitsI6__halfS2_fS2_fjLj2048ELj1ELj4ELj1ELj16ENS_18Kernel_traits_baseILj2048ES2_S2_fS2_fjLj128EEEEELb0ELb0ELb0ELb1EEEvNS_9FwdParamsE --------------------------
	.section	.text._ZN10layer_norm13ln_fwd_kernelINS_13Kernel_traitsI6__halfS2_fS2_fjLj2048ELj1ELj4ELj1ELj16ENS_18Kernel_traits_baseILj2048ES2_S2_fS2_fjLj128EEEEELb0ELb0ELb0ELb1EEEvNS_9FwdParamsE,"ax",@progbits
	.align	128
        .global         _ZN10layer_norm13ln_fwd_kernelINS_13Kernel_traitsI6__halfS2_fS2_fjLj2048ELj1ELj4ELj1ELj16ENS_18Kernel_traits_baseILj2048ES2_S2_fS2_fjLj128EEEEELb0ELb0ELb0ELb1EEEvNS_9FwdParamsE
        .type           _ZN10layer_norm13ln_fwd_kernelINS_13Kernel_traitsI6__halfS2_fS2_fjLj2048ELj1ELj4ELj1ELj16ENS_18Kernel_traits_baseILj2048ES2_S2_fS2_fjLj128EEEEELb0ELb0ELb0ELb1EEEvNS_9FwdParamsE,@function
        .size           _ZN10layer_norm13ln_fwd_kernelINS_13Kernel_traitsI6__halfS2_fS2_fjLj2048ELj1ELj4ELj1ELj16ENS_18Kernel_traits_baseILj2048ES2_S2_fS2_fjLj128EEEEELb0ELb0ELb0ELb1EEEvNS_9FwdParamsE,(.L_x_58417 - _ZN10layer_norm13ln_fwd_kernelINS_13Kernel_traitsI6__halfS2_fS2_fjLj2048ELj1ELj4ELj1ELj16ENS_18Kernel_traits_baseILj2048ES2_S2_fS2_fjLj128EEEEELb0ELb0ELb0ELb1EEEvNS_9FwdParamsE)
        .other          _ZN10layer_norm13ln_fwd_kernelINS_13Kernel_traitsI6__halfS2_fS2_fjLj2048ELj1ELj4ELj1ELj16ENS_18Kernel_traits_baseILj2048ES2_S2_fS2_fjLj128EEEEELb0ELb0ELb0ELb1EEEvNS_9FwdParamsE,@"STO_CUDA_ENTRY STV_DEFAULT"
_ZN10layer_norm13ln_fwd_kernelINS_13Kernel_traitsI6__halfS2_fS2_fjLj2048ELj1ELj4ELj1ELj16ENS_18Kernel_traits_baseILj2048ES2_S2_fS2_fjLj128EEEEELb0ELb0ELb0ELb1EEEvNS_9FwdParamsE:
.text._ZN10layer_norm13ln_fwd_kernelINS_13Kernel_traitsI6__halfS2_fS2_fjLj2048ELj1ELj4ELj1ELj16ENS_18Kernel_traits_baseILj2048ES2_S2_fS2_fjLj128EEEEELb0ELb0ELb0ELb1EEEvNS_9FwdParamsE:
        /* <DEDUP_REMOVED lines=57> */
[----:B------:R-:W-:Y:S01]  /*0390*/  ISETP.NE.AND.EX P0, PT, RZ, UR7, PT, P0 ;  /* 0x00000007ff007c0c */ /* 0x000fe2000bf05300 */
[----:B------:R-:W-:Y:S01]  /*03a0*/  HADD2.F32 R161, -RZ, R45.H1_H1 ;  /* 0x3000002dffa17230 */ /* 0x000fe20000004100 */
[----:B------:R-:W-:Y:S01]  /*03b0*/  ISETP.NE.AND P3, PT, RZ, UR6, PT ;  /* 0x00000006ff007c0c */ /* 0x000fe2000bf65270 */
        /* <DEDUP_REMOVED lines=63> */
.L_x_35490:
[----:B---3--:R-:W0:Y:S01]  /*07b0*/  S2R R2, SR_TID.X ;  /* 0x0000000000027919 */ /* 0x008e220000002100 */
        /* <DEDUP_REMOVED lines=9> */
[----:B------:R-:W-:Y:S01]  /*0850*/  ISETP.NE.U32.AND P2, PT, RZ, UR8, PT ;  /* 0x00000008ff007c0c */ /* 0x000fe2000bf45070 */
[----:B------:R-:W-:-:S05]  /*0860*/  HFMA2.MMA R182, -RZ, RZ, 1.875, 0 ;  /* 0x3f800000ffb67435 */ /* 0x000fca00000001ff */
        /* <DEDUP_REMOVED lines=9> */
[----:B------:R-:W3:Y:S04]  /*0900*/  @P1 LDG.E.128 R32, desc[UR4][R46.64] ;  /* 0x000000042e201981 */ /* 0x000ee8000c1e1d00 */
[----:B------:R5:W3:Y:S01]  /*0910*/  @P1 LDG.E.128 R36, desc[UR4][R46.64+0x10] ;  /* 0x000010042e241981 */ /* 0x000ae2000c1e1d00 */
[----:B------:R-:W-:Y:S02]  /*0920*/  ISETP.NE.AND.EX P2, PT, RZ, UR9, PT, P2 ;  /* 0x00000009ff007c0c */ /* 0x000fe4000bf45320 */
[C---:B------:R-:W-:Y:S01]  /*0930*/  IADD3 R183, R181.reuse, 0x20, RZ ;  /* 0x00000020b5b77810 */ /* 0x040fe20007ffe0ff */
[----:B--2---:R-:W-:-:S04]  /*0940*/  IMAD.WIDE.U32 R52, R181, 0x20, R2 ;  /* 0x00000020b5347825 */ /* 0x004fc800078e0002 */
[----:B-1----:R-:W-:-:S04]  /*0950*/  @P1 IMAD.WIDE.U32 R54, R183, 0x20, R54 ;  /* 0x00000020b7361825 */ /* 0x002fc800078e0036 */
[----:B----4-:R-:W-:Y:S02]  /*0960*/  @P0 HADD2.F32 R182, -RZ, R44.H0_H0 ;  /* 0x2000002cffb60230 */ /* 0x010fe40000004100 */
[----:B-----5:R-:W-:Y:S02]  /*0970*/  HADD2.F32 R45, -RZ, R40.H1_H1 ;  /* 0x30000028ff2d7230 */ /* 0x020fe40000004100 */
[----:B------:R-:W-:Y:S02]  /*0980*/  HADD2.F32 R47, -RZ, R42.H1_H1 ;  /* 0x3000002aff2f7230 */ /* 0x000fe40000004100 */
[----:B------:R-:W-:Y:S02]  /*0990*/  HADD2.F32 R49, -RZ, R40.H0_H0 ;  /* 0x20000028ff317230 */ /* 0x000fe40000004100 */
[--C-:B------:R-:W-:Y:S02]  /*09a0*/  HADD2.F32 R51, -RZ, R41.reuse.H0_H0 ;  /* 0x20000029ff337230 */ /* 0x100fe40000004100 */
[----:B------:R-:W-:-:S02]  /*09b0*/  HADD2.F32 R57, -RZ, R41.H1_H1 ;  /* 0x30000029ff397230 */ /* 0x000fc40000004100 */
        /* <DEDUP_REMOVED lines=20> */
[----:B------:R-:W-:Y:S04]  /*0b00*/  STG.E.128 desc[UR4][R52.64], R40 ;  /* 0x0000002834007986 */ /* 0x000fe8000c101d04 */
[----:B------:R1:W-:Y:S04]  /*0b10*/  STG.E.128 desc[UR4][R52.64+0x10], R44 ;  /* 0x0000102c34007986 */ /* 0x0003e8000c101d04 */
[----:B------:R-:W1:Y:S01]  /*0b20*/  LDG.E.128 R48, desc[UR4][R48.64] ;  /* 0x0000000430307981 */ /* 0x000e62000c1e1d00 */
[----:B------:R-:W-:-:S02]  /*0b30*/  MOV R56, R32 ;  /* 0x0000002000387202 */ /* 0x000fc40000000f00 */
[----:B------:R-:W-:Y:S02]  /*0b40*/  MOV R57, R33 ;  /* 0x0000002100397202 */ /* 0x000fe40000000f00 */
[----:B------:R-:W-:Y:S02]  /*0b50*/  MOV R58, R34 ;  /* 0x00000022003a7202 */ /* 0x000fe40000000f00 */
[----:B------:R-:W-:Y:S02]  /*0b60*/  MOV R59, R35 ;  /* 0x00000023003b7202 */ /* 0x000fe40000000f00 */
[----:B------:R-:W-:Y:S02]  /*0b70*/  MOV R60, R36 ;  /* 0x00000024003c7202 */ /* 0x000fe40000000f00 */
[----:B------:R-:W-:Y:S02]  /*0b80*/  MOV R61, R37 ;  /* 0x00000025003d7202 */ /* 0x000fe40000000f00 */
[----:B------:R-:W-:Y:S01]  /*0b90*/  MOV R62, R38 ;  /* 0x00000026003e7202 */ /* 0x000fe20000000f00 */
[----:B------:R-:W2:Y:S01]  /*0ba0*/  @P1 LDG.E.128 R56, desc[UR4][R54.64] ;  /* 0x0000000436381981 */ /* 0x000ea2000c1e1d00 */
[----:B------:R-:W-:-:S06]  /*0bb0*/  MOV R63, R39 ;  /* 0x00000027003f7202 */ /* 0x000fcc0000000f00 */
[----:B------:R3:W4:Y:S01]  /*0bc0*/  @P1 LDG.E.128 R60, desc[UR4][R54.64+0x10] ;  /* 0x00001004363c1981 */ /* 0x000722000c1e1d00 */
[----:B------:R-:W-:Y:S01]  /*0bd0*/  IADD3 R185, R181, 0x40, RZ ;  /* 0x00000040b5b97810 */ /* 0x000fe20007ffe0ff */
[----:B------:R-:W-:-:S04]  /*0be0*/  IMAD.WIDE.U32 R68, R183, 0x20, R2 ;  /* 0x00000020b7447825 */ /* 0x000fc800078e0002 */
[----:B0-----:R-:W-:-:S04]  /*0bf0*/  @P1 IMAD.WIDE.U32 R70, R185, 0x20, R70 ;  /* 0x00000020b9461825 */ /* 0x001fc800078e0046 */
        /* <DEDUP_REMOVED lines=14> */
[-C--:B---3--:R-:W-:Y:S01]  /*0ce0*/  FMUL.FTZ R54, R79, R182.reuse ;  /* 0x000000b64f367220 */ /* 0x088fe20000410000 */
        /* <DEDUP_REMOVED lines=9> */
[----:B------:R-:W-:Y:S01]  /*0d80*/  IMAD.WIDE.U32 R64, R185, 0x10, R104 ;  /* 0x00000010b9407825 */ /* 0x000fe200078e0068 */
[----:B------:R-:W-:Y:S01]  /*0d90*/  STG.E.128 desc[UR4][R68.64], R48 ;  /* 0x0000003044007986 */ /* 0x000fe2000c101d04 */
[----:B------:R-:W-:Y:S01]  /*0da0*/  @P1 MOV R32, R56 ;  /* 0x0000003800201202 */ /* 0x000fe20000000f00 */
[----:B------:R-:W0:Y:S02]  /*0db0*/  @P1 LDC.64 R78, c[0x0][0x230] ;  /* 0x00008c00ff4e1b82 */ /* 0x000e240000000a00 */
[----:B------:R1:W-:Y:S04]  /*0dc0*/  STG.E.128 desc[UR4][R68.64+0x10], R52 ;  /* 0x0000103444007986 */ /* 0x0003e8000c101d04 */
[----:B------:R-:W1:Y:S01]  /*0dd0*/  LDG.E.128 R64, desc[UR4][R64.64] ;  /* 0x0000000440407981 */ /* 0x000e62000c1e1d00 */
        /* <DEDUP_REMOVED lines=108> */
[-C--:B---3--:R-:W-:Y:S01]  /*14a0*/  FMUL.FTZ R84, R99, R182.reuse ;  /* 0x000000b663547220 */ /* 0x088fe20000410000 */
        /* <DEDUP_REMOVED lines=96> */
[----:B------:R-:W-:Y:S04]  /*1ab0*/  STG.E.128 desc[UR4][R110.64], R96 ;  /* 0x000000606e007986 */ /* 0x000fe8000c101d04 */
[----:B------:R0:W-:Y:S04]  /*1ac0*/  STG.E.128 desc[UR4][R110.64+0x10], R100 ;  /* 0x000010646e007986 */ /* 0x0001e8000c101d04 */
[----:B------:R-:W2:Y:S01]  /*1ad0*/  LDG.E.128 R104, desc[UR4][R104.64] ;  /* 0x0000000468687981 */ /* 0x000ea2000c1e1d00 */
[----:B------:R-:W-:-:S02]  /*1ae0*/  @P1 MOV R32, R56 ;  /* 0x0000003800201202 */ /* 0x000fc40000000f00 */
[----:B------:R-:W-:Y:S02]  /*1af0*/  @P1 MOV R33, R57 ;  /* 0x0000003900211202 */ /* 0x000fe40000000f00 */
        /* <DEDUP_REMOVED lines=57> */
[----:B------:R-:W-:-:S03]  /*1e90*/  UMOV UR10, 0xffffffff ;  /* 0xffffffff000a7882 */ /* 0x000fc60000000000 */
[--C-:B--2---:R-:W-:Y:S02]  /*1ea0*/  HADD2.F32 R109, -RZ, R104.reuse.H0_H0 ;  /* 0x20000068ff6d7230 */ /* 0x104fe40000004100 */
[----:B------:R-:W-:Y:S02]  /*1eb0*/  HADD2.F32 R111, -RZ, R104.H1_H1 ;  /* 0x30000068ff6f7230 */ /* 0x000fe40000004100 */
[----:B------:R-:W-:Y:S01]  /*1ec0*/  FADD.FTZ R104, R96, R201 ;  /* 0x000000c960687221 */ /* 0x000fe20000010000 */
[--C-:B------:R-:W-:Y:S02]  /*1ed0*/  HADD2.F32 R197, -RZ, R105.reuse.H0_H0 ;  /* 0x20000069ffc57230 */ /* 0x100fe40000004100 */
[----:B------:R-:W-:Y:S02]  /*1ee0*/  HADD2.F32 R199, -RZ, R105.H1_H1 ;  /* 0x30000069ffc77230 */ /* 0x000fe40000004100 */
[----:B------:R-:W-:-:S04]  /*1ef0*/  FADD.FTZ R105, R97, R104 ;  /* 0x0000006861697221 */ /* 0x000fc80000010000 */
[----:B------:R-:W-:Y:S01]  /*1f00*/  FADD.FTZ R108, R98, R105 ;  /* 0x00000069626c7221 */ /* 0x000fe20000010000 */
[----:B------:R-:W-:-:S03]  /*1f10*/  FMUL.FTZ R105, R111, R182 ;  /* 0x000000b66f697220 */ /* 0x000fc60000410000 */
[----:B------:R-:W-:Y:S01]  /*1f20*/  FADD.FTZ R111, R99, R108 ;  /* 0x0000006c636f7221 */ /* 0x000fe20000010000 */
[--C-:B------:R-:W-:Y:S01]  /*1f30*/  HADD2.F32 R201, -RZ, R106.reuse.H0_H0 ;  /* 0x2000006affc97230 */ /* 0x100fe20000004100 */
[----:B---3--:R-:W-:Y:S02]  /*1f40*/  @P1 MOV R56, R32 ;  /* 0x0000002000381202 */ /* 0x008fe40000000f00 */
[----:B------:R-:W-:Y:S01]  /*1f50*/  FADD.FTZ R184, R100, R111 ;  /* 0x0000006f64b87221 */ /* 0x000fe20000010000 */
[----:B------:R-:W-:Y:S02]  /*1f60*/  HADD2.F32 R203, -RZ, R106.H1_H1 ;  /* 0x3000006affcb7230 */ /* 0x000fe40000004100 */
[-C--:B------:R-:W-:Y:S01]  /*1f70*/  FMUL.FTZ R104, R109, R182.reuse ;  /* 0x000000b66d687220 */ /* 0x080fe20000410000 */
[----:B------:R-:W-:Y:S01]  /*1f80*/  FMUL.FTZ R106, R197, R182 ;  /* 0x000000b6c56a7220 */ /* 0x000fe20000410000 */
[----:B------:R-:W-:Y:S01]  /*1f90*/  FADD.FTZ R197, R101, R184 ;  /* 0x000000b865c57221 */ /* 0x000fe20000010000 */
[----:B------:R-:W-:Y:S01]  /*1fa0*/  @P1 MOV R57, R33 ;  /* 0x0000002100391202 */ /* 0x000fe20000000f00 */
[----:B------:R-:W-:-:S02]  /*1fb0*/  @P2 FADD.FTZ R104, R104, R56 ;  /* 0x0000003868682221 */ /* 0x000fc40000010000 */
[----:B------:R-:W-:Y:S01]  /*1fc0*/  FADD.FTZ R56, R102, R197 ;  /* 0x000000c566387221 */ /* 0x000fe20000010000 */
[--C-:B------:R-:W-:Y:S02]  /*1fd0*/  HADD2.F32 R205, -RZ, R107.reuse.H0_H0 ;  /* 0x2000006bffcd7230 */ /* 0x100fe40000004100 */
[----:B------:R-:W-:Y:S01]  /*1fe0*/  @P2 FADD.FTZ R105, R105, R57 ;  /* 0x0000003969692221 */ /* 0x000fe20000010000 */
[----:B------:R-:W-:Y:S02]  /*1ff0*/  HADD2.F32 R207, -RZ, R107.H1_H1 ;  /* 0x3000006bffcf7230 */ /* 0x000fe40000004100 */
[----:B------:R-:W-:Y:S01]  /*2000*/  FADD.FTZ R57, R103, R56 ;  /* 0x0000003867397221 */ /* 0x000fe20000010000 */
[----:B------:R-:W-:Y:S01]  /*2010*/  @P1 MOV R58, R34 ;  /* 0x00000022003a1202 */ /* 0x000fe20000000f00 */
[-C--:B------:R-:W-:Y:S01]  /*2020*/  FMUL.FTZ R107, R199, R182.reuse ;  /* 0x000000b6c76b7220 */ /* 0x080fe20000410000 */
[----:B------:R-:W-:Y:S01]  /*2030*/  @P1 MOV R59, R35 ;  /* 0x00000023003b1202 */ /* 0x000fe20000000f00 */
[----:B------:R-:W-:Y:S01]  /*2040*/  FMUL.FTZ R108, R201, R182 ;  /* 0x000000b6c96c7220 */ /* 0x000fe20000410000 */
[----:B----4-:R-:W-:Y:S01]  /*2050*/  @P1 MOV R60, R36 ;  /* 0x00000024003c1202 */ /* 0x010fe20000000f00 */
[-C--:B------:R-:W-:Y:S01]  /*2060*/  FMUL.FTZ R109, R203, R182.reuse ;  /* 0x000000b6cb6d7220 */ /* 0x080fe20000410000 */
[----:B------:R-:W-:Y:S01]  /*2070*/  @P1 MOV R61, R37 ;  /* 0x00000025003d1202 */ /* 0x000fe20000000f00 */
[----:B------:R-:W-:Y:S01]  /*2080*/  FMUL.FTZ R110, R205, R182 ;  /* 0x000000b6cd6e7220 */ /* 0x000fe20000410000 */
[----:B------:R-:W-:Y:S01]  /*2090*/  @P1 MOV R62, R38 ;  /* 0x00000026003e1202 */ /* 0x000fe20000000f00 */
[----:B------:R-:W-:Y:S01]  /*20a0*/  FMUL.FTZ R111, R207, R182 ;  /* 0x000000b6cf6f7220 */ /* 0x000fe20000410000 */
[----:B------:R-:W-:Y:S01]  /*20b0*/  @P1 MOV R63, R39 ;  /* 0x00000027003f1202 */ /* 0x000fe20000000f00 */
[----:B------:R-:W-:Y:S01]  /*20c0*/  FADD.FTZ R56, R104, R57 ;  /* 0x0000003968387221 */ /* 0x000fe20000010000 */
[----:B------:R-:W-:Y:S01]  /*20d0*/  @P2 FADD.FTZ R106, R106, R58 ;  /* 0x0000003a6a6a2221 */ /* 0x000fe20000010000 */
[----:B------:R-:W-:Y:S01]  /*20e0*/  @P2 FADD.FTZ R107, R107, R59 ;  /* 0x0000003b6b6b2221 */ /* 0x000fe20000010000 */
[----:B------:R-:W-:Y:S01]  /*20f0*/  @P2 FADD.FTZ R108, R108, R60 ;  /* 0x0000003c6c6c2221 */ /* 0x000fe20000010000 */
[----:B------:R-:W-:Y:S01]  /*2100*/  @P2 FADD.FTZ R109, R109, R61 ;  /* 0x0000003d6d6d2221 */ /* 0x000fe20000010000 */
[----:B------:R-:W-:Y:S01]  /*2110*/  @P2 FADD.FTZ R110, R110, R62 ;  /* 0x0000003e6e6e2221 */ /* 0x000fe20000010000 */
[----:B------:R-:W-:Y:S01]  /*2120*/  @P2 FADD.FTZ R111, R111, R63 ;  /* 0x0000003f6f6f2221 */ /* 0x000fe20000010000 */
[----:B------:R-:W-:Y:S01]  /*2130*/  FADD.FTZ R57, R105, R56 ;  /* 0x0000003869397221 */ /* 0x000fe20000010000 */
[----:B------:R0:W-:Y:S03]  /*2140*/  STG.E.128 desc[UR4][R2.64], R104 ;  /* 0x0000006802007986 */ /* 0x0001e6000c101d04 */
[----:B------:R-:W-:Y:S01]  /*2150*/  FADD.FTZ R56, R106, R57 ;  /* 0x000000396a387221 */ /* 0x000fe20000010000 */
[----:B------:R0:W-:Y:S03]  /*2160*/  STG.E.128 desc[UR4][R2.64+0x10], R108 ;  /* 0x0000106c02007986 */ /* 0x0001e6000c101d04 */
        /* <DEDUP_REMOVED lines=156> */
.L_x_35502:
[----:B------:R-:W-:Y:S01]  /*2b30*/  FSEL R57, R2, RZ, !P3 ;  /* 0x000000ff02397208 */ /* 0x000fe20005800000 */
[----:B01----:R-:W-:Y:S01]  /*2b40*/  FADD.FTZ R58, R58, R61 ;  /* 0x0000003d3a3a7221 */ /* 0x003fe20000010000 */
[----:B------:R-:W-:-:S03]  /*2b50*/  HADD2.F32 R61, -RZ, R30.H1_H1 ;  /* 0x3000001eff3d7230 */ /* 0x000fc60000004100 */
[--C-:B------:R-:W-:Y:S01]  /*2b60*/  FADD.FTZ R56, R41, -R57.reuse ;  /* 0x8000003929387221 */ /* 0x100fe20000010000 */
[----:B------:R-:W-:Y:S01]  /*2b70*/  FMUL.FTZ R41, R2, R2 ;  /* 0x0000000202297220 */ /* 0x000fe20000410000 */
[--C-:B------:R-:W-:Y:S01]  /*2b80*/  FADD.FTZ R234, R46, -R57.reuse ;  /* 0x800000392eea7221 */ /* 0x100fe20000010000 */
[----:B------:R-:W-:Y:S01]  /*2b90*/  FFMA.FTZ R3, R58, R3, UR7 ;  /* 0x000000073a037e23 */ /* 0x000fe20008010003 */
[--C-:B------:R-:W-:Y:S01]  /*2ba0*/  FADD.FTZ R236, R47, -R57.reuse ;  /* 0x800000392fec7221 */ /* 0x100fe20000010000 */
[--C-:B------:R-:W-:Y:S01]  /*2bb0*/  FADD.FTZ R202, R43, -R57.reuse ;  /* 0x800000392bca7221 */ /* 0x100fe20000010000 */
[----:B------:R-:W-:Y:S01]  /*2bc0*/  FSEL R46, R41, RZ, P3 ;  /* 0x000000ff292e7208 */ /* 0x000fe20001800000 */
[--C-:B------:R-:W-:Y:S01]  /*2bd0*/  FADD.FTZ R208, R70, -R57.reuse ;  /* 0x8000003946d07221 */ /* 0x100fe20000010000 */
[--C-:B------:R-:W-:Y:S02]  /*2be0*/  HADD2.F32 R43, -RZ, R127.reuse.H1_H1 ;  /* 0x3000007fff2b7230 */ /* 0x100fe40000004100 */
[----:B------:R-:W-:Y:S01]  /*2bf0*/  FADD.FTZ R184, R51, -R57 ;  /* 0x8000003933b87221 */ /* 0x000fe20000010000 */
[----:B------:R-:W-:-:S02]  /*2c00*/  HADD2.F32 R41, -RZ, R127.H0_H0 ;  /* 0x2000007fff297230 */ /* 0x000fc40000004100 */
[----:B------:R-:W-:Y:S01]  /*2c10*/  FADD.FTZ R3, R3, R46 ;  /* 0x0000002e03037221 */ /* 0x000fe20000010000 */
[--C-:B------:R-:W-:Y:S01]  /*2c20*/  FADD.FTZ R200, R42, -R57.reuse ;  /* 0x800000392ac87221 */ /* 0x100fe20000010000 */
[--C-:B------:R-:W-:Y:S01]  /*2c30*/  FADD.FTZ R222, R45, -R57.reuse ;  /* 0x800000392dde7221 */ /* 0x100fe20000010000 */
[--C-:B------:R-:W-:Y:S01]  /*2c40*/  FADD.FTZ R224, R44, -R57.reuse ;  /* 0x800000392ce07221 */ /* 0x100fe20000010000 */
[--C-:B------:R-:W-:Y:S01]  /*2c50*/  FADD.FTZ R44, R49, -R57.reuse ;  /* 0x80000039312c7221 */ /* 0x100fe20000010000 */
[--C-:B------:R-:W-:Y:S01]  /*2c60*/  FADD.FTZ R196, R53, -R57.reuse ;  /* 0x8000003935c47221 */ /* 0x100fe20000010000 */
[----:B------:R-:W0:Y:S01]  /*2c70*/  MUFU.RSQ R3, R3 ;  /* 0x0000000300037308 */ /* 0x000e220000001400 */
[--C-:B------:R-:W-:Y:S02]  /*2c80*/  HADD2.F32 R53, -RZ, R126.reuse.H1_H1 ;  /* 0x3000007eff357230 */ /* 0x100fe40000004100 */
[--C-:B------:R-:W-:Y:S01]  /*2c90*/  FADD.FTZ R58, R40, -R57.reuse ;  /* 0x80000039283a7221 */ /* 0x100fe20000010000 */
[----:B------:R-:W-:Y:S01]  /*2ca0*/  FADD.FTZ R60, R50, -R57 ;  /* 0x80000039323c7221 */ /* 0x000fe20000010000 */
[----:B------:R-:W-:-:S02]  /*2cb0*/  HADD2.F32 R45, -RZ, R126.H0_H0 ;  /* 0x2000007eff2d7230 */ /* 0x000fc40000004100 */
        /* <DEDUP_REMOVED lines=17> */
[----:B------:R-:W-:Y:S01]  /*2dd0*/  FFMA.FTZ R51, R51, R41, R158 ;  /* 0x0000002933337223 */ /* 0x000fe2000001009e */
[----:B------:R-:W-:-:S02]  /*2de0*/  HADD2.F32 R43, -RZ, R125.H1_H1 ;  /* 0x3000007dff2b7230 */ /* 0x000fc40000004100 */
[C---:B------:R-:W-:Y:S01]  /*2df0*/  FMUL.FTZ R222, R3.reuse, R222 ;  /* 0x000000de03de7220 */ /* 0x040fe20000410000 */
[----:B------:R-:W-:Y:S02]  /*2e00*/  HADD2.F32 R41, -RZ, R125.H0_H0 ;  /* 0x2000007dff297230 */ /* 0x000fe40000004100 */
[C---:B------:R-:W-:Y:S01]  /*2e10*/  FMUL.FTZ R56, R3.reuse, R56 ;  /* 0x0000003803387220 */ /* 0x040fe20000410000 */
[----:B------:R-:W-:Y:S01]  /*2e20*/  FMUL.FTZ R47, R3, R224 ;  /* 0x000000e0032f7220 */ /* 0x000fe20000410000 */
[----:B------:R-:W-:Y:S01]  /*2e30*/  FFMA.FTZ R202, R202, R43, R161 ;  /* 0x0000002bcaca7223 */ /* 0x000fe200000100a1 */
[--C-:B------:R-:W-:Y:S02]  /*2e40*/  HADD2.F32 R43, -RZ, R124.reuse.H1_H1 ;  /* 0x3000007cff2b7230 */ /* 0x100fe40000004100 */
[----:B------:R-:W-:Y:S01]  /*2e50*/  FFMA.FTZ R49, R49, R41, R162 ;  /* 0x0000002931317223 */ /* 0x000fe200000100a2 */
[----:B------:R-:W-:Y:S01]  /*2e60*/  FFMA.FTZ R200, R222, R53, R159 ;  /* 0x00000035dec87223 */ /* 0x000fe2000001009f */
[----:B------:R-:W-:-:S02]  /*2e70*/  HADD2.F32 R41, -RZ, R124.H0_H0 ;  /* 0x2000007cff297230 */ /* 0x000fc40000004100 */
[C---:B------:R-:W-:Y:S01]  /*2e80*/  FMUL.FTZ R53, R3.reuse, R58 ;  /* 0x0000003a03357220 */ /* 0x040fe20000410000 */
[----:B------:R-:W-:Y:S01]  /*2e90*/  FFMA.FTZ R56, R56, R43, R163 ;  /* 0x0000002b38387223 */ /* 0x000fe200000100a3 */
[--C-:B------:R-:W-:Y:S02]  /*2ea0*/  HADD2.F32 R43, -RZ, R29.reuse.H1_H1 ;  /* 0x3000001dff2b7230 */ /* 0x100fe40000004100 */
[----:B------:R-:W-:Y:S01]  /*2eb0*/  FMUL.FTZ R184, R3, R184 ;  /* 0x000000b803b87220 */ /* 0x000fe20000410000 */
[----:B------:R-:W-:Y:S01]  /*2ec0*/  FFMA.FTZ R53, R53, R41, R164 ;  /* 0x0000002935357223 */ /* 0x000fe200000100a4 */
[----:B------:R-:W-:Y:S02]  /*2ed0*/  HADD2.F32 R41, -RZ, R29.H0_H0 ;  /* 0x2000001dff297230 */ /* 0x000fe40000004100 */
        /* <DEDUP_REMOVED lines=40> */
[----:B------:R-:W-:Y:S01]  /*3160*/  FMUL.FTZ R196, R3, R196 ;  /* 0x000000c403c47220 */ /* 0x000fe20000410000 */
[----:B------:R-:W-:Y:S01]  /*3170*/  FFMA.FTZ R47, R47, R45, R160 ;  /* 0x0000002d2f2f7223 */ /* 0x000fe200000100a0 */
[----:B------:R-:W-:-:S02]  /*3180*/  HADD2.F32 R57, -RZ, R31.H1_H1 ;  /* 0x3000001fff397230 */ /* 0x000fc40000004100 */
[C---:B------:R-:W-:Y:S01]  /*3190*/  FMUL.FTZ R58, R3.reuse, R220 ;  /* 0x000000dc033a7220 */ /* 0x040fe20000410000 */
[----:B------:R-:W-:Y:S02]  /*31a0*/  HADD2.F32 R45, -RZ, R31.H0_H0 ;  /* 0x2000001fff2d7230 */ /* 0x000fe40000004100 */
[----:B------:R-:W-:Y:S01]  /*31b0*/  FFMA.FTZ R184, R184, R43, R153 ;  /* 0x0000002bb8b87223 */ /* 0x000fe20000010099 */
[----:B------:R-:W-:Y:S01]  /*31c0*/  FMUL.FTZ R55, R3, R206 ;  /* 0x000000ce03377220 */ /* 0x000fe20000410000 */
[----:B------:R-:W-:Y:S01]  /*31d0*/  FFMA.FTZ R59, R59, R41, R154 ;  /* 0x000000293b3b7223 */ /* 0x000fe2000001009a */
[----:B------:R-:W-:Y:S02]  /*31e0*/  HADD2.F32 R43, -RZ, R27.H0_H0 ;  /* 0x2000001bff2b7230 */ /* 0x000fe40000004100 */
[----:B------:R-:W-:Y:S01]  /*31f0*/  FFMA.FTZ R60, R196, R61, R151 ;  /* 0x0000003dc43c7223 */ /* 0x000fe20000010097 */
[----:B------:R-:W-:Y:S02]  /*3200*/  HADD2.F32 R41, -RZ, R28.H0_H0 ;  /* 0x2000001cff297230 */ /* 0x000fe40000004100 */
[C---:B------:R-:W-:Y:S01]  /*3210*/  FMUL.FTZ R63, R3.reuse, R208 ;  /* 0x000000d0033f7220 */ /* 0x040fe20000410000 */
[----:B------:R-:W-:Y:S01]  /*3220*/  FMUL.FTZ R61, R3, R48 ;  /* 0x00000030033d7220 */ /* 0x000fe20000410000 */
[----:B------:R-:W-:Y:S01]  /*3230*/  FFMA.FTZ R58, R58, R57, R149 ;  /* 0x000000393a3a7223 */ /* 0x000fe20000010095 */
[----:B------:R-:W-:Y:S01]  /*3240*/  FFMA.FTZ R55, R55, R45, R150 ;  /* 0x0000002d37377223 */ /* 0x000fe20000010096 */
[----:B------:R-:W-:Y:S01]  /*3250*/  FMUL.FTZ R57, R3, R190 ;  /* 0x000000be03397220 */ /* 0x000fe20000410000 */
[----:B------:R-:W-:-:S02]  /*3260*/  HADD2.F32 R45, -RZ, R30.H0_H0 ;  /* 0x2000001eff2d7230 */ /* 0x000fc40000004100 */
[----:B------:R-:W-:Y:S01]  /*3270*/  FFMA.FTZ R63, R63, R43, R142 ;  /* 0x0000002b3f3f7223 */ /* 0x000fe2000001008e */
[----:B------:R-:W-:Y:S02]  /*3280*/  HADD2.F32 R190, -RZ, R28.H1_H1 ;  /* 0x3000001cffbe7230 */ /* 0x000fe40000004100 */
[----:B------:R-:W-:Y:S01]  /*3290*/  FMUL.FTZ R44, R3, R44 ;  /* 0x0000002c032c7220 */ /* 0x000fe20000410000 */
[----:B------:R-:W-:Y:S01]  /*32a0*/  FFMA.FTZ R61, R61, R41, R156 ;  /* 0x000000293d3d7223 */ /* 0x000fe2000001009c */
[--C-:B------:R-:W-:Y:S02]  /*32b0*/  HADD2.F32 R43, -RZ, R25.reuse.H1_H1 ;  /* 0x30000019ff2b7230 */ /* 0x100fe40000004100 */
[C---:B------:R-:W-:Y:S01]  /*32c0*/  FMUL.FTZ R182, R3.reuse, R182 ;  /* 0x000000b603b67220 */ /* 0x040fe20000410000 */
[----:B------:R-:W-:Y:S02]  /*32d0*/  HADD2.F32 R41, -RZ, R25.H0_H0 ;  /* 0x20000019ff297230 */ /* 0x000fe40000004100 */
[----:B------:R-:W-:Y:S01]  /*32e0*/  FMUL.FTZ R67, R3, R66 ;  /* 0x0000004203437220 */ /* 0x000fe20000410000 */
[----:B------:R-:W-:Y:S01]  /*32f0*/  FFMA.FTZ R57, R57, R45, R152 ;  /* 0x0000002d39397223 */ /* 0x000fe20000010098 */
[----:B------:R-:W-:Y:S01]  /*3300*/  FFMA.FTZ R190, R44, R190, R155 ;  /* 0x000000be2cbe7223 */ /* 0x000fe2000001009b */
[----:B------:R-:W-:Y:S01]  /*3310*/  FMUL.FTZ R65, R3, R188 ;  /* 0x000000bc03417220 */ /* 0x000fe20000410000 */
[----:B------:R-:W-:-:S02]  /*3320*/  HADD2.F32 R45, -RZ, R27.H1_H1 ;  /* 0x3000001bff2d7230 */ /* 0x000fc40000004100 */
[----:B------:R-:W-:Y:S01]  /*3330*/  FFMA.FTZ R188, R182, R43, R145 ;  /* 0x0000002bb6bc7223 */ /* 0x000fe20000010091 */
[----:B------:R-:W-:Y:S02]  /*3340*/  HADD2.F32 R44, -RZ, R26.H0_H0 ;  /* 0x2000001aff2c7230 */ /* 0x000fe40000004100 */
[----:B------:R-:W-:Y:S01]  /*3350*/  FMUL.FTZ R196, R3, R218 ;  /* 0x000000da03c47220 */ /* 0x000fe20000410000 */
[----:B------:R-:W-:Y:S01]  /*3360*/  FFMA.FTZ R67, R67, R41, R146 ;  /* 0x0000002943437223 */ /* 0x000fe20000010092 */
[----:B------:R-:W-:Y:S02]  /*3370*/  HADD2.F32 R43, -RZ, R24.H0_H0 ;  /* 0x20000018ff2b7230 */ /* 0x000fe40000004100 */
[----:B------:R-:W-:Y:S01]  /*3380*/  FMUL.FTZ R41, R3, R64 ;  /* 0x0000004003297220 */ /* 0x000fe20000410000 */
[----:B------:R-:W-:Y:S01]  /*3390*/  FFMA.FTZ R196, R196, R45, R141 ;  /* 0x0000002dc4c47223 */ /* 0x000fe2000001008d */
[----:B------:R-:W-:Y:S01]  /*33a0*/  FFMA.FTZ R65, R65, R44, R144 ;  /* 0x0000002c41417223 */ /* 0x000fe20000010090 */
[----:B------:R-:W-:-:S02]  /*33b0*/  HADD2.F32 R45, -RZ, R26.H1_H1 ;  /* 0x3000001aff2d7230 */ /* 0x000fc40000004100 */
[----:B------:R-:W-:Y:S01]  /*33c0*/  FFMA.FTZ R64, R41, R43, R148 ;  /* 0x0000002b29407223 */ /* 0x000fe20000010094 */
[----:B------:R-:W-:Y:S02]  /*33d0*/  HADD2.F32 R44, -RZ, R23.H0_H0 ;  /* 0x20000017ff2c7230 */ /* 0x000fe40000004100 */
[C---:B------:R-:W-:Y:S01]  /*33e0*/  FMUL.FTZ R194, R3.reuse, R194 ;  /* 0x000000c203c27220 */ /* 0x040fe20000410000 */
[C---:B------:R-:W-:Y:S01]  /*33f0*/  FMUL.FTZ R75, R3.reuse, R210 ;  /* 0x000000d2034b7220 */ /* 0x040fe20000410000 */
[----:B------:R-:W-:Y:S02]  /*3400*/  HADD2.F32 R41, -RZ, R21.H0_H0 ;  /* 0x20000015ff297230 */ /* 0x000fe40000004100 */
[C---:B------:R-:W-:Y:S01]  /*3410*/  FMUL.FTZ R79, R3.reuse, R74 ;  /* 0x0000004a034f7220 */ /* 0x040fe20000410000 */
[----:B------:R-:W-:Y:S02]  /*3420*/  HADD2.F32 R69, -RZ, R24.H1_H1 ;  /* 0x30000018ff457230 */ /* 0x000fe40000004100 */
[----:B------:R-:W-:Y:S01]  /*3430*/  FFMA.FTZ R66, R194, R45, R143 ;  /* 0x0000002dc2427223 */ /* 0x000fe2000001008f */
[----:B------:R-:W-:Y:S01]  /*3440*/  FMUL.FTZ R42, R3, R42 ;  /* 0x0000002a032a7220 */ /* 0x000fe20000410000 */
[----:B------:R-:W-:Y:S01]  /*3450*/  FFMA.FTZ R75, R75, R44, R134 ;  /* 0x0000002c4b4b7223 */ /* 0x000fe20000010086 */
[----:B------:R-:W-:-:S02]  /*3460*/  HADD2.F32 R77, -RZ, R22.H1_H1 ;  /* 0x30000016ff4d7230 */ /* 0x000fc40000004100 */
[----:B------:R-:W-:Y:S01]  /*3470*/  FMUL.FTZ R192, R3, R192 ;  /* 0x000000c003c07220 */ /* 0x000fe20000410000 */
[----:B------:R-:W-:Y:S02]  /*3480*/  HADD2.F32 R44, -RZ, R22.H0_H0 ;  /* 0x20000016ff2c7230 */ /* 0x000fe40000004100 */
[----:B------:R-:W-:Y:S01]  /*3490*/  FFMA.FTZ R79, R79, R41, R138 ;  /* 0x000000294f4f7223 */ /* 0x000fe2000001008a */
[--C-:B------:R-:W-:Y:S02]  /*34a0*/  HADD2.F32 R194, -RZ, R20.reuse.H1_H1 ;  /* 0x30000014ffc27230 */ /* 0x100fe40000004100 */
[C---:B------:R-:W-:Y:S01]  /*34b0*/  FMUL.FTZ R43, R3.reuse, R186 ;  /* 0x000000ba032b7220 */ /* 0x040fe20000410000 */
        /* <DEDUP_REMOVED lines=9> */
[----:B------:R-:W-:Y:S01]  /*3550*/  FFMA.FTZ R194, R40, R194, R139 ;  /* 0x000000c228c27223 */ /* 0x000fe2000001008b */
[----:B------:R-:W-:Y:S01]  /*3560*/  FMUL.FTZ R43, R3, R212 ;  /* 0x000000d4032b7220 */ /* 0x000fe20000410000 */
[----:B------:R-:W-:Y:S01]  /*3570*/  FFMA.FTZ R81, R81, R41, R140 ;  /* 0x0000002951517223 */ /* 0x000fe2000001008c */
[----:B------:R-:W-:Y:S02]  /*3580*/  HADD2.F32 R40, -RZ, R17.H0_H0 ;  /* 0x20000011ff287230 */ /* 0x000fe40000004100 */
[----:B------:R-:W-:Y:S01]  /*3590*/  FMUL.FTZ R41, R3, R82 ;  /* 0x0000005203297220 */ /* 0x000fe20000410000 */
[----:B------:R-:W-:Y:S01]  /*35a0*/  FFMA.FTZ R186, R68, R42, R137 ;  /* 0x0000002a44ba7223 */ /* 0x000fe20000010089 */
[----:B------:R-:W-:Y:S01]  /*35b0*/  FFMA.FTZ R192, R43, R192, R122 ;  /* 0x000000c02bc07223 */ /* 0x000fe2000001007a */
[----:B------:R-:W-:-:S02]  /*35c0*/  HADD2.F32 R42, -RZ, R18.H0_H0 ;  /* 0x20000012ff2a7230 */ /* 0x000fc40000004100 */
[----:B------:R-:W-:Y:S01]  /*35d0*/  FMUL.FTZ R43, R3, R84 ;  /* 0x00000054032b7220 */ /* 0x000fe20000410000 */
[----:B------:R-:W-:Y:S01]  /*35e0*/  FFMA.FTZ R82, R41, R40, R130 ;  /* 0x0000002829527223 */ /* 0x000fe20000010082 */
[----:B------:R-:W-:Y:S02]  /*35f0*/  HADD2.F32 R40, -RZ, R16.H0_H0 ;  /* 0x20000010ff287230 */ /* 0x000fe40000004100 */
[C---:B------:R-:W-:Y:S01]  /*3600*/  FMUL.FTZ R41, R3.reuse, R80 ;  /* 0x0000005003297220 */ /* 0x040fe20000410000 */
[----:B------:R-:W-:Y:S01]  /*3610*/  FMUL.FTZ R44, R3, R78 ;  /* 0x0000004e032c7220 */ /* 0x000fe20000410000 */
[----:B------:R-:W-:Y:S01]  /*3620*/  FFMA.FTZ R78, R43, R42, R128 ;  /* 0x0000002a2b4e7223 */ /* 0x000fe20000010080 */
[----:B------:R-:W-:Y:S01]  /*3630*/  FMUL.FTZ R42, R3, R0 ;  /* 0x00000000032a7220 */ /* 0x000fe20000410000 */
[----:B------:R-:W-:Y:S01]  /*3640*/  FFMA.FTZ R0, R41, R40, R132 ;  /* 0x0000002829007223 */ /* 0x000fe20000010084 */
[--C-:B------:R-:W-:Y:S02]  /*3650*/  HADD2.F32 R95, -RZ, R13.reuse.H1_H1 ;  /* 0x3000000dff5f7230 */ /* 0x100fe40000004100 */
[----:B------:R-:W-:Y:S01]  /*3660*/  FMUL.FTZ R40, R3, R76 ;  /* 0x0000004c03287220 */ /* 0x000fe20000410000 */
[----:B------:R-:W-:-:S02]  /*3670*/  HADD2.F32 R84, -RZ, R13.H0_H0 ;  /* 0x2000000dff547230 */ /* 0x000fc40000004100 */
[----:B------:R-:W-:Y:S01]  /*3680*/  FMUL.FTZ R41, R3, R90 ;  /* 0x0000005a03297220 */ /* 0x000fe20000410000 */
[----:B------:R-:W-:Y:S02]  /*3690*/  HADD2.F32 R85, -RZ, R18.H1_H1 ;  /* 0x30000012ff557230 */ /* 0x000fe40000004100 */
[----:B------:R-:W-:Y:S01]  /*36a0*/  FFMA.FTZ R95, R40, R95, R117 ;  /* 0x0000005f285f7223 */ /* 0x000fe20000010075 */
[----:B------:R-:W-:Y:S02]  /*36b0*/  HADD2.F32 R40, -RZ, R12.H0_H0 ;  /* 0x2000000cff287230 */ /* 0x000fe40000004100 */
[----:B------:R-:W-:Y:S01]  /*36c0*/  FFMA.FTZ R84, R41, R84, R118 ;  /* 0x0000005429547223 */ /* 0x000fe20000010076 */
[C---:B------:R-:W-:Y:S01]  /*36d0*/  FMUL.FTZ R41, R3.reuse, R88 ;  /* 0x0000005803297220 */ /* 0x040fe20000410000 */
[----:B------:R-:W-:Y:S01]  /*36e0*/  FFMA.FTZ R85, R44, R85, R123 ;  /* 0x000000552c557223 */ /* 0x000fe2000001007b */
[----:B------:R-:W-:Y:S02]  /*36f0*/  HADD2.F32 R89, -RZ, R16.H1_H1 ;  /* 0x30000010ff597230 */ /* 0x000fe40000004100 */
[----:B------:R-:W-:Y:S01]  /*3700*/  FMUL.FTZ R43, R3, R226 ;  /* 0x000000e2032b7220 */ /* 0x000fe20000410000 */
[----:B------:R-:W-:-:S02]  /*3710*/  HADD2.F32 R44, -RZ, R15.H0_H0 ;  /* 0x2000000fff2c7230 */ /* 0x000fc40000004100 */
[----:B------:R-:W-:Y:S01]  /*3720*/  FFMA.FTZ R88, R41, R40, R120 ;  /* 0x0000002829587223 */ /* 0x000fe20000010078 */
[--C-:B------:R-:W-:Y:S02]  /*3730*/  HADD2.F32 R40, -RZ, R9.reuse.H0_H0 ;  /* 0x20000009ff287230 */ /* 0x100fe40000004100 */
[C---:B------:R-:W-:Y:S01]  /*3740*/  FMUL.FTZ R98, R3.reuse, R98 ;  /* 0x0000006203627220 */ /* 0x040fe20000410000 */
[----:B------:R-:W-:Y:S02]  /*3750*/  HADD2.F32 R41, -RZ, R9.H1_H1 ;  /* 0x30000009ff297230 */ /* 0x000fe40000004100 */
[----:B------:R-:W-:Y:S01]  /*3760*/  FMUL.FTZ R103, R3, R94 ;  /* 0x0000005e03677220 */ /* 0x000fe20000410000 */
[----:B------:R-:W-:Y:S01]  /*3770*/  FFMA.FTZ R89, R42, R89, R131 ;  /* 0x000000592a597223 */ /* 0x000fe20000010083 */
        /* <DEDUP_REMOVED lines=10> */
[----:B------:R-:W-:Y:S02]  /*3820*/  HADD2.F32 R42, -RZ, R10.H0_H0 ;  /* 0x2000000aff2a7230 */ /* 0x000fe40000004100 */
[----:B------:R-:W-:Y:S01]  /*3830*/  FMUL.FTZ R92, R3, R100 ;  /* 0x00000064035c7220 */ /* 0x000fe20000410000 */
[----:B------:R-:W-:Y:S02]  /*3840*/  HADD2.F32 R45, -RZ, R23.H1_H1 ;  /* 0x30000017ff2d7230 */ /* 0x000fe40000004100 */
[----:B------:R-:W-:Y:S01]  /*3850*/  FFMA.FTZ R96, R41, R40, R112 ;  /* 0x0000002829607223 */ /* 0x000fe20000010070 */
[----:B------:R-:W-:Y:S01]  /*3860*/  FMUL.FTZ R182, R3, R216 ;  /* 0x000000d803b67220 */ /* 0x000fe20000410000 */
[----:B------:R-:W-:-:S02]  /*3870*/  HADD2.F32 R40, -RZ, R5.H0_H0 ;  /* 0x20000005ff287230 */ /* 0x000fc40000004100 */
[----:B------:R-:W-:Y:S01]  /*3880*/  FMUL.FTZ R41, R3, R106 ;  /* 0x0000006a03297220 */ /* 0x000fe20000410000 */
[----:B------:R-:W-:Y:S01]  /*3890*/  FFMA.FTZ R90, R43, R90, R170 ;  /* 0x0000005a2b5a7223 */ /* 0x000fe200000100aa */
[----:B------:R-:W-:Y:S01]  /*38a0*/  FFMA.FTZ R92, R92, R42, R167 ;  /* 0x0000002a5c5c7223 */ /* 0x000fe200000100a7 */
[----:B------:R-:W-:Y:S01]  /*38b0*/  FFMA.FTZ R182, R182, R45, R133 ;  /* 0x0000002db6b67223 */ /* 0x000fe20000010085 */
[----:B------:R-:W0:Y:S01]  /*38c0*/  @!P1 LDC.64 R42, c[0x0][0x250] ;  /* 0x00009400ff2a9b82 */ /* 0x000e220000000a00 */
[----:B------:R-:W-:Y:S01]  /*38d0*/  FFMA.FTZ R100, R41, R40, R174 ;  /* 0x0000002829647223 */ /* 0x000fe200000100ae */
[----:B------:R-:W-:Y:S02]  /*38e0*/  HADD2.F32 R48, -RZ, R8.H1_H1 ;  /* 0x30000008ff307230 */ /* 0x000fe40000004100 */
[C---:B------:R-:W-:Y:S01]  /*38f0*/  FMUL.FTZ R105, R3.reuse, R52 ;  /* 0x0000003403697220 */ /* 0x040fe20000410000 */
[----:B------:R-:W-:Y:S02]  /*3900*/  HADD2.F32 R98, -RZ, R7.H0_H0 ;  /* 0x20000007ff627230 */ /* 0x000fe40000004100 */
[----:B------:R-:W-:Y:S01]  /*3910*/  FMUL.FTZ R71, R3, R110 ;  /* 0x0000006e03477220 */ /* 0x000fe20000410000 */
[----:B------:R-:W-:-:S02]  /*3920*/  HADD2.F32 R97, -RZ, R12.H1_H1 ;  /* 0x3000000cff617230 */ /* 0x000fc40000004100 */
[----:B------:R-:W-:Y:S01]  /*3930*/  FMUL.FTZ R50, R3, R50 ;  /* 0x0000003203327220 */ /* 0x000fe20000410000 */
[----:B------:R-:W1:Y:S01]  /*3940*/  @!P1 LDC.64 R44, c[0x0][0x258] ;  /* 0x00009600ff2c9b82 */ /* 0x000e620000000a00 */
[----:B------:R-:W-:Y:S01]  /*3950*/  FFMA.FTZ R105, R105, R48, R166 ;  /* 0x0000003069697223 */ /* 0x000fe200000100a6 */
[----:B------:R-:W-:Y:S02]  /*3960*/  HADD2.F32 R52, -RZ, R7.H1_H1 ;  /* 0x30000007ff347230 */ /* 0x000fe40000004100 */
[----:B------:R-:W-:Y:S01]  /*3970*/  FFMA.FTZ R98, R71, R98, R178 ;  /* 0x0000006247627223 */ /* 0x000fe200000100b2 */
[--C-:B------:R-:W-:Y:S02]  /*3980*/  HADD2.F32 R48, -RZ, R6.reuse.H0_H0 ;  /* 0x20000006ff307230 */ /* 0x100fe40000004100 */
[C---:B------:R-:W-:Y:S01]  /*3990*/  FMUL.FTZ R102, R3.reuse, R102 ;  /* 0x0000006603667220 */ /* 0x040fe20000410000 */
[----:B------:R-:W-:Y:S01]  /*39a0*/  FFMA.FTZ R97, R50, R97, R119 ;  /* 0x0000006132617223 */ /* 0x000fe20000010077 */
[----:B------:R-:W-:Y:S01]  /*39b0*/  FMUL.FTZ R71, R3, R108 ;  /* 0x0000006c03477220 */ /* 0x000fe20000410000 */
[----:B------:R-:W2:Y:S01]  /*39c0*/  LDC.64 R40, c[0x0][0x2b8] ;  /* 0x0000ae00ff287b82 */ /* 0x000ea20000000a00 */
[----:B------:R-:W-:-:S02]  /*39d0*/  HADD2.F32 R50, -RZ, R6.H1_H1 ;  /* 0x30000006ff327230 */ /* 0x000fc40000004100 */
[----:B------:R-:W-:Y:S01]  /*39e0*/  FMUL.FTZ R86, R3, R86 ;  /* 0x0000005603567220 */ /* 0x000fe20000410000 */
[----:B------:R-:W-:Y:S01]  /*39f0*/  FFMA.FTZ R197, R102, R52, R179 ;  /* 0x0000003466c57223 */ /* 0x000fe200000100b3 */
[----:B------:R-:W-:Y:S01]  /*3a00*/  FFMA.FTZ R102, R71, R48, R176 ;  /* 0x0000003047667223 */ /* 0x000fe200000100b0 */
[--C-:B------:R-:W-:Y:S02]  /*3a10*/  HADD2.F32 R48, -RZ, R4.reuse.H0_H0 ;  /* 0x20000004ff307230 */ /* 0x100fe40000004100 */
[----:B------:R-:W-:Y:S01]  /*3a20*/  FFMA.FTZ R111, R86, R50, R177 ;  /* 0x00000032566f7223 */ /* 0x000fe200000100b1 */
[C---:B------:R-:W-:Y:S01]  /*3a30*/  FMUL.FTZ R71, R3.reuse, R104 ;  /* 0x0000006803477220 */ /* 0x040fe20000410000 */
[----:B------:R-:W-:Y:S02]  /*3a40*/  HADD2.F32 R50, -RZ, R4.H1_H1 ;  /* 0x30000004ff327230 */ /* 0x000fe40000004100 */
[----:B------:R-:W-:Y:S01]  /*3a50*/  FMUL.FTZ R46, R3, R46 ;  /* 0x0000002e032e7220 */ /* 0x000fe20000410000 */
[----:B0-----:R-:W-:-:S04]  /*3a60*/  @!P1 IMAD.WIDE R42, R180, 0x4, R42 ;  /* 0x00000004b42a9825 */ /* 0x001fc800078e022a */
[----:B------:R-:W-:Y:S01]  /*3a70*/  FFMA.FTZ R86, R71, R48, R172 ;  /* 0x0000003047567223 */ /* 0x000fe200000100ac */
[----:B------:R-:W-:Y:S01]  /*3a80*/  F2FP.F16.F32.PACK_AB R48, R56, R53 ;  /* 0x000000353830723e */ /* 0x000fe200000000ff */
[----:B------:R-:W-:Y:S01]  /*3a90*/  FFMA.FTZ R107, R46, R50, R173 ;  /* 0x000000322e6b7223 */ /* 0x000fe200000100ad */
[----:B------:R-:W-:Y:S01]  /*3aa0*/  F2FP.F16.F32.PACK_AB R56, R69, R64 ;  /* 0x000000404538723e */ /* 0x000fe200000000ff */
[----:B------:R-:W-:Y:S01]  /*3ab0*/  @!P1 STG.E desc[UR4][R42.64], R2 ;  /* 0x000000022a009986 */ /* 0x000fe2000c101904 */
[----:B-1----:R-:W-:Y:S01]  /*3ac0*/  @!P1 IMAD.WIDE R44, R180, 0x4, R44 ;  /* 0x00000004b42c9825 */ /* 0x002fe200078e022c */
[----:B------:R-:W-:-:S03]  /*3ad0*/  F2FP.F16.F32.PACK_AB R51, R70, R51 ;  /* 0x000000334633723e */ /* 0x000fc600000000ff */
[C---:B------:R-:W-:Y:S01]  /*3ae0*/  FMUL.FTZ R214, R3.reuse, R214 ;  /* 0x000000d603d67220 */ /* 0x040fe20000410000 */
[----:B------:R-:W-:Y:S01]  /*3af0*/  F2FP.F16.F32.PACK_AB R50, R200, R47 ;  /* 0x0000002fc832723e */ /* 0x000fe200000000ff */
[----:B------:R-:W-:Y:S01]  /*3b00*/  HADD2.F32 R83, -RZ, R19.H1_H1 ;  /* 0x30000013ff537230 */ /* 0x000fe20000004100 */
[----:B------:R-:W-:Y:S01]  /*3b10*/  F2FP.F16.F32.PACK_AB R49, R202, R49 ;  /* 0x00000031ca31723e */ /* 0x000fe200000000ff */
[----:B------:R-:W-:Y:S01]  /*3b20*/  @!P1 STG.E desc[UR4][R44.64], R3 ;  /* 0x000000032c009986 */ /* 0x000fe2000c101904 */
[----:B------:R-:W-:Y:S02]  /*3b30*/  HADD2.F32 R87, -RZ, R17.H1_H1 ;  /* 0x30000011ff577230 */ /* 0x000fe40000004100 */
[----:B------:R-:W-:Y:S01]  /*3b40*/  FMUL.FTZ R62, R3, R62 ;  /* 0x0000003e033e7220 */ /* 0x000fe20000410000 */
[----:B--2---:R-:W-:-:S04]  /*3b50*/  IMAD.WIDE.U32 R68, R181, 0x10, R40 ;  /* 0x00000010b5447825 */ /* 0x004fc800078e0028 */
[C---:B------:R-:W-:Y:S01]  /*3b60*/  FMUL.FTZ R54, R3.reuse, R54 ;  /* 0x0000003603367220 */ /* 0x040fe20000410000 */
[C---:B------:R-:W-:Y:S01]  /*3b70*/  FMUL.FTZ R228, R3.reuse, R228 ;  /* 0x000000e403e47220 */ /* 0x040fe20000410000 */
[C---:B------:R-:W-:Y:S01]  /*3b80*/  FMUL.FTZ R198, R3.reuse, R198 ;  /* 0x000000c603c67220 */ /* 0x040fe20000410000 */
[----:B------:R-:W-:Y:S01]  /*3b90*/  HADD2.F32 R52, -RZ, R5.H1_H1 ;  /* 0x30000005ff347230 */ /* 0x000fe20000004100 */
[----:B------:R0:W-:Y:S01]  /*3ba0*/  STG.E.128 desc[UR4][R68.64], R48 ;  /* 0x0000003044007986 */ /* 0x0001e2000c101d04 */
[----:B------:R-:W-:Y:S02]  /*3bb0*/  HADD2.F32 R91, -RZ, R15.H1_H1 ;  /* 0x3000000fff5b7230 */ /* 0x000fe40000004100 */
[C---:B------:R-:W-:Y:S01]  /*3bc0*/  FMUL.FTZ R232, R3.reuse, R232 ;  /* 0x000000e803e87220 */ /* 0x040fe20000410000 */
[----:B------:R-:W-:Y:S02]  /*3bd0*/  HADD2.F32 R93, -RZ, R14.H1_H1 ;  /* 0x3000000eff5d7230 */ /* 0x000fe40000004100 */
[----:B------:R-:W-:Y:S01]  /*3be0*/  FMUL.FTZ R204, R3, R204 ;  /* 0x000000cc03cc7220 */ /* 0x000fe20000410000 */
[----:B------:R-:W-:-:S02]  /*3bf0*/  HADD2.F32 R99, -RZ, R11.H1_H1 ;  /* 0x3000000bff637230 */ /* 0x000fc40000004100 */
[----:B------:R-:W-:Y:S01]  /*3c00*/  FFMA.FTZ R83, R214, R83, R121 ;  /* 0x00000053d6537223 */ /* 0x000fe20000010079 */
[----:B------:R-:W-:Y:S02]  /*3c10*/  HADD2.F32 R101, -RZ, R10.H1_H1 ;  /* 0x3000000aff657230 */ /* 0x000fe40000004100 */
        /* <DEDUP_REMOVED lines=9> */
[----:B------:R-:W-:Y:S01]  /*3cb0*/  FFMA.FTZ R101, R204, R101, R169 ;  /* 0x00000065cc657223 */ /* 0x000fe200000100a9 */
[----:B0-----:R-:W0:Y:S01]  /*3cc0*/  LDC.64 R68, c[0x0][0x210] ;  /* 0x00008400ff447b82 */ /* 0x001e220000000a00 */
        /* <DEDUP_REMOVED lines=15> */
[--C-:B------:R-:W-:Y:S01]  /*3dc0*/  IMAD.WIDE.U32 R64, R193, 0x10, R40.reuse ;  /* 0x00000010c1407825 */ /* 0x100fe200078e0028 */
[----:B------:R-:W-:Y:S02]  /*3dd0*/  F2FP.F16.F32.PACK_AB R44, R89, R0 ;  /* 0x00000000592c723e */ /* 0x000fe400000000ff */
[----:B------:R-:W-:Y:S01]  /*3de0*/  F2FP.F16.F32.PACK_AB R51, R91, R80 ;  /* 0x000000505b33723e */ /* 0x000fe200000000ff */
[----:B------:R-:W-:Y:S01]  /*3df0*/  IMAD.WIDE.U32 R66, R195, 0x10, R40 ;  /* 0x00000010c3427825 */ /* 0x000fe200078e0028 */
[----:B------:R-:W-:Y:S02]  /*3e00*/  F2FP.F16.F32.PACK_AB R41, R186, R79 ;  /* 0x0000004fba29723e */ /* 0x000fe400000000ff */
[----:B------:R-:W-:Y:S02]  /*3e10*/  F2FP.F16.F32.PACK_AB R40, R194, R81 ;  /* 0x00000051c228723e */ /* 0x000fe400000000ff */
[----:B------:R-:W-:-:S02]  /*3e20*/  F2FP.F16.F32.PACK_AB R50, R93, R76 ;  /* 0x0000004c5d32723e */ /* 0x000fc400000000ff */
[----:B------:R-:W-:Y:S01]  /*3e30*/  F2FP.F16.F32.PACK_AB R49, R95, R84 ;  /* 0x000000545f31723e */ /* 0x000fe200000000ff */
[----:B------:R3:W-:Y:S01]  /*3e40*/  STG.E.128 desc[UR4][R2.64], R40 ;  /* 0x0000002802007986 */ /* 0x0007e2000c101d04 */
[----:B------:R-:W-:Y:S02]  /*3e50*/  F2FP.F16.F32.PACK_AB R48, R97, R88 ;  /* 0x000000586130723e */ /* 0x000fe400000000ff */
[----:B-1----:R-:W-:Y:S01]  /*3e60*/  F2FP.F16.F32.PACK_AB R55, R99, R90 ;  /* 0x0000005a6337723e */ /* 0x002fe200000000ff */
[----:B------:R3:W-:Y:S01]  /*3e70*/  STG.E.128 desc[UR4][R60.64], R44 ;  /* 0x0000002c3c007986 */ /* 0x0007e2000c101d04 */
[----:B------:R-:W-:Y:S02]  /*3e80*/  F2FP.F16.F32.PACK_AB R54, R101, R92 ;  /* 0x0000005c6536723e */ /* 0x000fe400000000ff */
[----:B------:R-:W-:Y:S01]  /*3e90*/  F2FP.F16.F32.PACK_AB R53, R103, R94 ;  /* 0x0000005e6735723e */ /* 0x000fe200000000ff */
[----:B------:R3:W-:Y:S01]  /*3ea0*/  STG.E.128 desc[UR4][R62.64], R48 ;  /* 0x000000303e007986 */ /* 0x0007e2000c101d04 */
[----:B------:R-:W-:-:S02]  /*3eb0*/  F2FP.F16.F32.PACK_AB R52, R105, R96 ;  /* 0x000000606934723e */ /* 0x000fc400000000ff */
[----:B--2---:R-:W-:Y:S02]  /*3ec0*/  F2FP.F16.F32.PACK_AB R59, R197, R98 ;  /* 0x00000062c53b723e */ /* 0x004fe400000000ff */
[----:B------:R-:W-:Y:S01]  /*3ed0*/  F2FP.F16.F32.PACK_AB R58, R111, R102 ;  /* 0x000000666f3a723e */ /* 0x000fe200000000ff */
[----:B------:R3:W-:Y:S01]  /*3ee0*/  STG.E.128 desc[UR4][R64.64], R52 ;  /* 0x0000003440007986 */ /* 0x0007e2000c101d04 */
[----:B------:R-:W-:Y:S02]  /*3ef0*/  F2FP.F16.F32.PACK_AB R57, R109, R100 ;  /* 0x000000646d39723e */ /* 0x000fe400000000ff */
[----:B------:R-:W-:Y:S02]  /*3f00*/  F2FP.F16.F32.PACK_AB R56, R107, R86 ;  /* 0x000000566b38723e */ /* 0x000fe400000000ff */
[----:B0-----:R-:W-:-:S03]  /*3f10*/  LEA R180, R68, R180, 0x2 ;  /* 0x000000b444b47211 */ /* 0x001fc600078e10ff */
[----:B------:R3:W-:Y:S01]  /*3f20*/  STG.E.128 desc[UR4][R66.64], R56 ;  /* 0x0000003842007986 */ /* 0x0007e2000c101d04 */
[----:B------:R-:W-:-:S13]  /*3f30*/  ISETP.GE.AND P1, PT, R180, R69, PT ;  /* 0x00000045b400720c */ /* 0x000fda0003f26270 */
[----:B------:R-:W-:Y:S05]  /*3f40*/  @!P1 BRA `(.L_x_35490) ;  /* 0xffffffc800189947 */ /* 0x000fea000383ffff */
[----:B------:R-:W-:Y:S05]  /*3f50*/  EXIT ;  /* 0x000000000000794d */ /* 0x000fea0003800000 */
.L_x_35489:
        /* <DEDUP_REMOVED lines=8> */
.L_x_35492:
[----:B------:R-:W-:Y:S05]  /*3fe0*/  BSYNC B0 ;  /* 0x0000000000007941 */ /* 0x000fea0003800000 */
.L_x_35491:
        /* <DEDUP_REMOVED lines=9> */
.L_x_35493:
[----:B------:R-:W-:Y:S01]  /*4080*/  HFMA2.MMA R62, -RZ, RZ, 0, 2.384185791015625e-07 ;  /* 0x00000004ff3e7435 */ /* 0x000fe200000001ff */
[----:B------:R-:W-:-:S05]  /*4090*/  MOV R3, R61 ;  /* 0x0000003d00037202 */ /* 0x000fca0000000f00 */
[----:B------:R-:W-:-:S05]  /*40a0*/  FADD.FTZ R57, R56, R3 ;  /* 0x0000000338397221 */ /* 0x000fca0000010000 */
[----:B------:R-:W-:-:S07]  /*40b0*/  MOV R63, R57 ;  /* 0x00000039003f7202 */ /* 0x000fce0000000f00 */
[----:B------:R-:W-:Y:S05]  /*40c0*/  WARPSYNC.COLLECTIVE R60, `(.L_x_35494) ;  /* 0x000000003c087348 */ /* 0x000fea0003c00000 */
[----:B------:R0:W1:Y:S02]  /*40d0*/  SHFL.BFLY P2, R61, R63, R62, R197 ;  /* 0x0c00003e3f3d7389 */ /* 0x00006400000400c5 */
[----:B01----:R-:W-:Y:S01]  /*40e0*/  ENDCOLLECTIVE ;  /* 0x000000000000791b */ /* 0x003fe20003800000 */
.L_x_35494:
[----:B------:R-:W-:Y:S01]  /*40f0*/  HFMA2.MMA R62, -RZ, RZ, 0, 4.76837158203125e-07 ;  /* 0x00000008ff3e7435 */ /* 0x000fe200000001ff */
[----:B------:R-:W-:-:S05]  /*4100*/  MOV R2, R61 ;  /* 0x0000003d00027202 */ /* 0x000fca0000000f00 */
[----:B------:R-:W-:-:S05]  /*4110*/  FADD.FTZ R58, R57, R2 ;  /* 0x00000002393a7221 */ /* 0x000fca0000010000 */
[----:B------:R-:W-:-:S07]  /*4120*/  MOV R63, R58 ;  /* 0x0000003a003f7202 */ /* 0x000fce0000000f00 */
[----:B------:R-:W-:Y:S05]  /*4130*/  WARPSYNC.COLLECTIVE R60, `(.L_x_35495) ;  /* 0x000000003c087348 */ /* 0x000fea0003c00000 */
[----:B------:R0:W1:Y:S02]  /*4140*/  SHFL.BFLY P2, R61, R63, R62, R197 ;  /* 0x0c00003e3f3d7389 */ /* 0x00006400000400c5 */
[----:B01----:R-:W-:Y:S01]  /*4150*/  ENDCOLLECTIVE ;  /* 0x000000000000791b */ /* 0x003fe20003800000 */
.L_x_35495:
        /* <DEDUP_REMOVED lines=8> */
.L_x_35496:
        /* <DEDUP_REMOVED lines=136> */
.L_x_35497:
[----:B------:R-:W-:Y:S01]  /*4a60*/  HFMA2.MMA R62, -RZ, RZ, 0, 1.1920928955078125e-07 ;  /* 0x00000002ff3e7435 */ /* 0x000fe200000001ff */
[----:B------:R-:W-:-:S05]  /*4a70*/  MOV R57, R61 ;  /* 0x0000003d00397202 */ /* 0x000fca0000000f00 */
[----:B------:R-:W-:-:S05]  /*4a80*/  FADD.FTZ R57, R0, R57 ;  /* 0x0000003900397221 */ /* 0x000fca0000010000 */
[----:B------:R-:W-:-:S07]  /*4a90*/  MOV R63, R57 ;  /* 0x00000039003f7202 */ /* 0x000fce0000000f00 */
[----:B------:R-:W-:Y:S05]  /*4aa0*/  WARPSYNC.COLLECTIVE R60, `(.L_x_35498) ;  /* 0x000000003c087348 */ /* 0x000fea0003c00000 */
[----:B------:R0:W1:Y:S02]  /*4ab0*/  SHFL.BFLY P2, R61, R63, R62, R197 ;  /* 0x0c00003e3f3d7389 */ /* 0x00006400000400c5 */
[----:B01----:R-:W-:Y:S01]  /*4ac0*/  ENDCOLLECTIVE ;  /* 0x000000000000791b */ /* 0x003fe20003800000 */
.L_x_35498:
[----:B------:R-:W-:Y:S01]  /*4ad0*/  HFMA2.MMA R62, -RZ, RZ, 0, 2.384185791015625e-07 ;  /* 0x00000004ff3e7435 */ /* 0x000fe200000001ff */
[----:B------:R-:W-:-:S05]  /*4ae0*/  MOV R56, R61 ;  /* 0x0000003d00387202 */ /* 0x000fca0000000f00 */
[----:B------:R-:W-:-:S05]  /*4af0*/  FADD.FTZ R56, R57, R56 ;  /* 0x0000003839387221 */ /* 0x000fca0000010000 */
[----:B------:R-:W-:-:S07]  /*4b00*/  MOV R63, R56 ;  /* 0x00000038003f7202 */ /* 0x000fce0000000f00 */
[----:B------:R-:W-:Y:S05]  /*4b10*/  WARPSYNC.COLLECTIVE R60, `(.L_x_35499) ;  /* 0x000000003c087348 */ /* 0x000fea0003c00000 */
[----:B------:R0:W1:Y:S02]  /*4b20*/  SHFL.BFLY P2, R61, R63, R62, R197 ;  /* 0x0c00003e3f3d7389 */ /* 0x00006400000400c5 */
[----:B01----:R-:W-:Y:S01]  /*4b30*/  ENDCOLLECTIVE ;  /* 0x000000000000791b */ /* 0x003fe20003800000 */
.L_x_35499:
[----:B------:R-:W-:Y:S01]  /*4b40*/  HFMA2.MMA R62, -RZ, RZ, 0, 4.76837158203125e-07 ;  /* 0x00000008ff3e7435 */ /* 0x000fe200000001ff */
[----:B------:R-:W-:-:S05]  /*4b50*/  MOV R59, R61 ;  /* 0x0000003d003b7202 */ /* 0x000fca0000000f00 */
[----:B------:R-:W-:-:S05]  /*4b60*/  FADD.FTZ R59, R56, R59 ;  /* 0x0000003b383b7221 */ /* 0x000fca0000010000 */
[----:B------:R-:W-:-:S07]  /*4b70*/  MOV R63, R59 ;  /* 0x0000003b003f7202 */ /* 0x000fce0000000f00 */
[----:B------:R-:W-:Y:S05]  /*4b80*/  WARPSYNC.COLLECTIVE R60, `(.L_x_35500) ;  /* 0x000000003c087348 */ /* 0x000fea0003c00000 */
[----:B------:R0:W1:Y:S02]  /*4b90*/  SHFL.BFLY P2, R61, R63, R62, R197 ;  /* 0x0c00003e3f3d7389 */ /* 0x00006400000400c5 */
[----:B01----:R-:W-:Y:S01]  /*4ba0*/  ENDCOLLECTIVE ;  /* 0x000000000000791b */ /* 0x003fe20003800000 */
.L_x_35500:
[----:B------:R-:W-:Y:S01]  /*4bb0*/  HFMA2.MMA R62, -RZ, RZ, 0, 9.5367431640625e-07 ;  /* 0x00000010ff3e7435 */ /* 0x000fe200000001ff */
[----:B------:R-:W-:-:S05]  /*4bc0*/  MOV R58, R61 ;  /* 0x0000003d003a7202 */ /* 0x000fca0000000f00 */
[----:B------:R-:W-:-:S05]  /*4bd0*/  FADD.FTZ R58, R59, R58 ;  /* 0x0000003a3b3a7221 */ /* 0x000fca0000010000 */
[----:B------:R-:W-:-:S07]  /*4be0*/  MOV R63, R58 ;  /* 0x0000003a003f7202 */ /* 0x000fce0000000f00 */
[----:B------:R-:W-:Y:S05]  /*4bf0*/  WARPSYNC.COLLECTIVE R60, `(.L_x_35501) ;  /* 0x000000003c087348 */ /* 0x000fea0003c00000 */
[----:B------:R0:W1:Y:S02]  /*4c00*/  SHFL.BFLY P2, R61, R63, R62, R197 ;  /* 0x0c00003e3f3d7389 */ /* 0x00006400000400c5 */
[----:B01----:R-:W-:Y:S01]  /*4c10*/  ENDCOLLECTIVE ;  /* 0x000000000000791b */ /* 0x003fe20003800000 */
.L_x_35501:
[----:B------:R-:W-:Y:S05]  /*4c20*/  BRA `(.L_x_35502) ;  /* 0xffffffdc00c07947 */ /* 0x000fea000383ffff */
.L_x_35503:
        /* <DEDUP_REMOVED lines=13> */
.L_x_58417:


//--------------------- .text._ZN10layer_norm13ln_fwd_kernelINS_13Kernel_traitsI6__halfS2_fS2_fjLj2048ELj1ELj4ELj1ELj16ENS_18Kernel_traits_baseILj2048ES2_S2_fS2_fjLj128EEEEELb0ELb0ELb1ELb0EEEvNS_9FwdParamsE --------------------------
	.section	.text._ZN10layer_norm13ln_fwd_kernelINS_13Kernel_traitsI6__halfS2_fS2_fjLj2048ELj1ELj4ELj1ELj16ENS_18Kernel_traits_baseILj2048ES2_S2_fS2_fjLj128EEEEELb0ELb0ELb1ELb0EEEvNS_9FwdParamsE,"ax",@progbits
	.align	128
        .global         _ZN10layer_norm13ln_fwd_kernelINS_13Kernel_traitsI6__halfS2_fS2_fjLj2048ELj1ELj4ELj1ELj16ENS_18Kernel_traits_baseILj2048ES2_S2_fS2_fjLj128EEEEELb0ELb0ELb1ELb0EEEvNS_9FwdParamsE
        .type           _ZN10layer_norm13ln_fwd_kernelINS_13Kernel_traitsI6__halfS2_fS2_fjLj2048ELj1ELj4ELj1ELj16ENS_18Kernel_traits_baseILj2048ES2_S2_fS2_fjLj128EEEEELb0ELb0ELb1ELb0EEEvNS_9FwdParamsE,@function
        .size           _ZN10layer_norm13ln_fwd_kernelINS_13Kernel_traitsI6__halfS2_fS2_fjLj2048ELj1ELj4ELj1ELj16ENS_18Kernel_traits_baseILj2048ES2_S2_fS2_fjLj128EEEEELb0ELb0ELb1ELb0EEEvNS_9FwdParamsE,(.L_x_58418 - _ZN10layer_norm13ln_fwd_kernelINS_13Kernel_traitsI6__halfS2_fS2_fjLj2048ELj1ELj4ELj1ELj16ENS_18Kernel_traits_baseILj2048ES2_S2_fS2_fjLj128EEEEELb0ELb0ELb1ELb0EEEvNS_9FwdParamsE)
        .other          _ZN10layer_norm13ln_fwd_kernelINS_13Kernel_traitsI6__halfS2_fS2_fjLj2048ELj1ELj4ELj1ELj16ENS_18Kernel_traits_baseILj2048ES2_S2_fS2_fjLj128EEEEELb0ELb0ELb1ELb0EEEvNS_9FwdParamsE,@"STO_CUDA_ENTRY STV_DEFAULT"
_ZN10layer_norm13ln_fwd_kernelINS_13Kernel_traitsI6__halfS2_fS2_fjLj2048ELj1ELj4ELj1ELj16ENS_18Kernel_traits_baseILj2048ES2_S2_fS2_fjLj128EEEEELb0ELb0ELb1ELb0EEEvNS_9FwdParamsE:
.text._ZN10layer_norm13ln_fwd_kernelINS_13Kernel_traitsI6__halfS2_fS2_fjLj2048ELj1ELj4ELj1ELj16ENS_18Kernel_traits_baseILj2048ES2_S2_fS2_fjLj128EEEEELb0ELb0ELb1ELb0EEEvNS_9FwdParamsE:
        /* <DEDUP_REMOVED lines=38> */
.L_x_35505:
[----:B------:R-:W-:Y:S05]  /*0260*/  BSYNC B0 ;  /* 0x0000000000007941 */ /* 0x000fea0003800000 */
.L_x_35504:
        /* <DEDUP_REMOVED lines=14> */
.L_x_35507:
[----:B------:R-:W-:Y:S05]  /*0350*/  BSYNC B0 ;  /* 0x0000000000007941 */ /* 0x000fea0003800000 */
.L_x_35506:
        /* <DEDUP_REMOVED lines=14> */
.L_x_35509:
[----:B------:R-:W-:Y:S05]  /*0440*/  BSYNC B0 ;  /* 0x0000000000007941 */ /* 0x000fea0003800000 */
.L_x_35508:
        /* <DEDUP_REMOVED lines=14> */
.L_x_35511:
[----:B------:R-:W-:Y:S05]  /*0530*/  BSYNC B0 ;  /* 0x0000000000007941 */ /* 0x000fea0003800000 */
.L_x_35510:
        /* <DEDUP_REMOVED lines=14> */
.L_x_35513:
[----:B------:R-:W-:Y:S05]  /*0620*/  BSYNC B0 ;  /* 0x0000000000007941 */ /* 0x000fea0003800000 */
.L_x_35512:
        /* <DEDUP_REMOVED lines=17> */
.L_x_35515:
[----:B------:R-:W-:Y:S05]  /*0740*/  BSYNC B0 ;  /* 0x0000000000007941 */ /* 0x000fea0003800000 */
.L_x_35514:
        /* <DEDUP_REMOVED lines=19> */
.L_x_35517:
[----:B------:R-:W-:Y:S05]  /*0880*/  BSYNC B0 ;  /* 0x0000000000007941 */ /* 0x000fea0003800000 */
.L_x_35516:
        /* <DEDUP_REMOVED lines=16> */
.L_x_35519:
[----:B------:R-:W-:Y:S05]  /*0990*/  BSYNC B0 ;  /* 0x0000000000007941 */ /* 0x000fea0003800000 */
.L_x_35518:
        /* <DEDUP_REMOVED lines=12> */
[--C-:B------:R-:W-:Y:S02]  /*0a60*/  HADD2.F32 R9, -RZ, R14.reuse.H0_H0 ;  /* 0x2000000eff097230 */ /* 0x100fe40000004100 */
        /* <DEDUP_REMOVED lines=123> */
[----:B------:R-:W-:-:S07]  /*1220*/  HADD2.F32 R211, -RZ, R51.H1_H1 ;  /* 0x30000033ffd37230 */ /* 0x000fce0000004100 */
.L_x_35681:
        /* <DEDUP_REMOVED lines=59> */
[----:B-----5:R-:W-:-:S05]  /*15e0*/  HADD2.F32 R48, -RZ, R60.H0_H0 ;  /* 0x2000003cff307230 */ /* 0x020fca0000004100 */
[----:B------:R-:W-:-:S04]  /*15f0*/  FMUL.FTZ R48, R48, UR7 ;  /* 0x0000000730307c20 */ /* 0x000fc80008410000 */
[----:B------:R-:W-:-:S07]  /*1600*/  @P2 FADD.FTZ R48, R44, R48 ;  /* 0x000000302c302221 */ /* 0x000fce0000010000 */
.L_x_35523:
[----:B------:R-:W-:Y:S05]  /*1610*/  BSYNC B1 ;  /* 0x0000000000017941 */ /* 0x000fea0003800000 */
.L_x_35522:
[----:B------:R-:W-:Y:S04]  /*1620*/  BSSY B1, `(.L_x_35524) ;  /* 0x0000005000017945 */ /* 0x000fe80003800000 */
[----:B------:R-:W-:Y:S05]  /*1630*/  @!P3 BRA `(.L_x_35525) ;  /* 0x00000000000cb947 */ /* 0x000fea0003800000 */
[----:B-----5:R-:W-:-:S05]  /*1640*/  HADD2.F32 R49, -RZ, R60.H1_H1 ;  /* 0x3000003cff317230 */ /* 0x020fca0000004100 */
[----:B------:R-:W-:-:S04]  /*1650*/  FMUL.FTZ R49, R49, UR7 ;  /* 0x0000000731317c20 */ /* 0x000fc80008410000 */
[----:B------:R-:W-:-:S07]  /*1660*/  @P2 FADD.FTZ R49, R45, R49 ;  /* 0x000000312d312221 */ /* 0x000fce0000010000 */
.L_x_35525:
[----:B------:R-:W-:Y:S05]  /*1670*/  BSYNC B1 ;  /* 0x0000000000017941 */ /* 0x000fea0003800000 */
.L_x_35524:
[----:B------:R-:W-:Y:S04]  /*1680*/  BSSY B1, `(.L_x_35526) ;  /* 0x0000005000017945 */ /* 0x000fe80003800000 */
[----:B------:R-:W-:Y:S05]  /*1690*/  @!P3 BRA `(.L_x_35527) ;  /* 0x00000000000cb947 */ /* 0x000fea0003800000 */
[----:B-----5:R-:W-:-:S05]  /*16a0*/  HADD2.F32 R50, -RZ, R61.H0_H0 ;  /* 0x2000003dff327230 */ /* 0x020fca0000004100 */
[----:B------:R-:W-:-:S04]  /*16b0*/  FMUL.FTZ R50, R50, UR7 ;  /* 0x0000000732327c20 */ /* 0x000fc80008410000 */
[----:B------:R-:W-:-:S07]  /*16c0*/  @P2 FADD.FTZ R50, R46, R50 ;  /* 0x000000322e322221 */ /* 0x000fce0000010000 */
.L_x_35527:
[----:B------:R-:W-:Y:S05]  /*16d0*/  BSYNC B1 ;  /* 0x0000000000017941 */ /* 0x000fea0003800000 */
.L_x_35526:
[----:B------:R-:W-:Y:S04]  /*16e0*/  BSSY B1, `(.L_x_35528) ;  /* 0x0000005000017945 */ /* 0x000fe80003800000 */
[----:B------:R-:W-:Y:S05]  /*16f0*/  @!P3 BRA `(.L_x_35529) ;  /* 0x00000000000cb947 */ /* 0x000fea0003800000 */
[----:B-----5:R-:W-:-:S05]  /*1700*/  HADD2.F32 R51, -RZ, R61.H1_H1 ;  /* 0x3000003dff337230 */ /* 0x020fca0000004100 */
[----:B------:R-:W-:-:S04]  /*1710*/  FMUL.FTZ R51, R51, UR7 ;  /* 0x0000000733337c20 */ /* 0x000fc80008410000 */
[----:B------:R-:W-:-:S07]  /*1720*/  @P2 FADD.FTZ R51, R47, R51 ;  /* 0x000000332f332221 */ /* 0x000fce0000010000 */
.L_x_35529:
[----:B------:R-:W-:Y:S05]  /*1730*/  BSYNC B1 ;  /* 0x0000000000017941 */ /* 0x000fea0003800000 */
.L_x_35528:
[----:B------:R-:W-:Y:S04]  /*1740*/  BSSY B1, `(.L_x_35530) ;  /* 0x0000005000017945 */ /* 0x000fe80003800000 */
[----:B------:R-:W-:Y:S05]  /*1750*/  @!P3 BRA `(.L_x_35531) ;  /* 0x00000000000cb947 */ /* 0x000fea0003800000 */
[----:B-----5:R-:W-:-:S05]  /*1760*/  HADD2.F32 R56, -RZ, R62.H0_H0 ;  /* 0x2000003eff387230 */ /* 0x020fca0000004100 */
[----:B------:R-:W-:-:S04]  /*1770*/  FMUL.FTZ R56, R56, UR7 ;  /* 0x0000000738387c20 */ /* 0x000fc80008410000 */
[----:B------:R-:W-:-:S07]  /*1780*/  @P2 FADD.FTZ R56, R52, R56 ;  /* 0x0000003834382221 */ /* 0x000fce0000010000 */
.L_x_35531:
[----:B------:R-:W-:Y:S05]  /*1790*/  BSYNC B1 ;  /* 0x0000000000017941 */ /* 0x000fea0003800000 */
.L_x_35530:
[----:B------:R-:W-:Y:S04]  /*17a0*/  BSSY B1, `(.L_x_35532) ;  /* 0x0000005000017945 */ /* 0x000fe80003800000 */
[----:B------:R-:W-:Y:S05]  /*17b0*/  @!P3 BRA `(.L_x_35533) ;  /* 0x00000000000cb947 */ /* 0x000fea0003800000 */
[----:B-----5:R-:W-:-:S05]  /*17c0*/  HADD2.F32 R57, -RZ, R62.H1_H1 ;  /* 0x3000003eff397230 */ /* 0x020fca0000004100 */
[----:B------:R-:W-:-:S04]  /*17d0*/  FMUL.FTZ R57, R57, UR7 ;  /* 0x0000000739397c20 */ /* 0x000fc80008410000 */
[----:B------:R-:W-:-:S07]  /*17e0*/  @P2 FADD.FTZ R57, R53, R57 ;  /* 0x0000003935392221 */ /* 0x000fce0000010000 */
.L_x_35533:
[----:B------:R-:W-:Y:S05]  /*17f0*/  BSYNC B1 ;  /* 0x0000000000017941 */ /* 0x000fea0003800000 */
.L_x_35532:
[----:B------:R-:W-:Y:S04]  /*1800*/  BSSY B1, `(.L_x_35534) ;  /* 0x0000005000017945 */ /* 0x000fe80003800000 */
[----:B------:R-:W-:Y:S05]  /*1810*/  @!P3 BRA `(.L_x_35535) ;  /* 0x00000000000cb947 */ /* 0x000fea0003800000 */
[----:B-----5:R-:W-:-:S05]  /*1820*/  HADD2.F32 R58, -RZ, R63.H0_H0 ;  /* 0x2000003fff3a7230 */ /* 0x020fca0000004100 */
[----:B------:R-:W-:-:S04]  /*1830*/  FMUL.FTZ R58, R58, UR7 ;  /* 0x000000073a3a7c20 */ /* 0x000fc80008410000 */
[----:B------:R-:W-:-:S07]  /*1840*/  @P2 FADD.FTZ R58, R54, R58 ;  /* 0x0000003a363a2221 */ /* 0x000fce0000010000 */
.L_x_35535:
[----:B------:R-:W-:Y:S05]  /*1850*/  BSYNC B1 ;  /* 0x0000000000017941 */ /* 0x000fea0003800000 */
.L_x_35534:
[----:B------:R-:W-:Y:S04]  /*1860*/  BSSY B1, `(.L_x_35536) ;  /* 0x0000005000017945 */ /* 0x000fe80003800000 */
[----:B------:R-:W-:Y:S05]  /*1870*/  @!P3 BRA `(.L_x_35537) ;  /* 0x00000000000cb947 */ /* 0x000fea0003800000 */
[----:B-----5:R-:W-:-:S05]  /*1880*/  HADD2.F32 R59, -RZ, R63.H1_H1 ;  /* 0x3000003fff3b7230 */ /* 0x020fca0000004100 */
[----:B------:R-:W-:-:S04]  /*1890*/  FMUL.FTZ R59, R59, UR7 ;  /* 0x000000073b3b7c20 */ /* 0x000fc80008410000 */
[----:B------:R-:W-:-:S07]  /*18a0*/  @P2 FADD.FTZ R59, R55, R59 ;  /* 0x0000003b373b2221 */ /* 0x000fce0000010000 */
.L_x_35537:
[----:B------:R-:W-:Y:S05]  /*18b0*/  BSYNC B1 ;  /* 0x0000000000017941 */ /* 0x000fea0003800000 */
.L_x_35536:
[----:B0-----:R-:W0:Y:S01]  /*18c0*/  LDC.64 R120, c[0x0][0x238] ;  /* 0x00008e00ff787b82 */ /* 0x001e220000000a00 */
[----:B------:R-:W-:Y:S01]  /*18d0*/  IADD3 R217, R217, 0x20, RZ ;  /* 0x00000020d9d97810 */ /* 0x000fe20007ffe0ff */
[C---:B0-----:R-:W-:Y:S01]  /*18e0*/  IMAD.WIDE.U32 R120, R215.reuse, 0x20, R120 ;  /* 0x00000020d7787825 */ /* 0x041fe200078e0078 */
[----:B------:R-:W-:-:S04]  /*18f0*/  IADD3 R215, R215, 0x20, RZ ;  /* 0x00000020d7d77810 */ /* 0x000fc80007ffe0ff */
[----:B------:R0:W-:Y:S04]  /*1900*/  STG.E.128 desc[UR4][R120.64], R48 ;  /* 0x0000003078007986 */ /* 0x0001e8000c101d04 */
[----:B------:R0:W-:Y:S02]  /*1910*/  STG.E.128 desc[UR4][R120.64+0x10], R56 ;  /* 0x0000103878007986 */ /* 0x0001e4000c101d04 */
.L_x_35521:
[----:B------:R-:W-:Y:S05]  /*1920*/  BSYNC B0 ;  /* 0x0000000000007941 */ /* 0x000fea0003800000 */
.L_x_35520:
        /* <DEDUP_REMOVED lines=40> */
[----:B-----5:R-:W-:-:S05]  /*1bb0*/  HADD2.F32 R64, -RZ, R60.H0_H0 ;  /* 0x2000003cff407230 */ /* 0x020fca0000004100 */
[----:B------:R-:W-:-:S04]  /*1bc0*/  FMUL.FTZ R64, R64, UR7 ;  /* 0x0000000740407c20 */ /* 0x000fc80008410000 */
[----:B------:R-:W-:-:S07]  /*1bd0*/  @P2 FADD.FTZ R64, R44, R64 ;  /* 0x000000402c402221 */ /* 0x000fce0000010000 */
.L_x_35541:
[----:B------:R-:W-:Y:S05]  /*1be0*/  BSYNC B1 ;  /* 0x0000000000017941 */ /* 0x000fea0003800000 */
.L_x_35540:
[----:B------:R-:W-:Y:S04]  /*1bf0*/  BSSY B1, `(.L_x_35542) ;  /* 0x0000005000017945 */ /* 0x000fe80003800000 */
[----:B------:R-:W-:Y:S05]  /*1c00*/  @!P3 BRA `(.L_x_35543) ;  /* 0x00000000000cb947 */ /* 0x000fea0003800000 */
[----:B-----5:R-:W-:-:S05]  /*1c10*/  HADD2.F32 R65, -RZ, R60.H1_H1 ;  /* 0x3000003cff417230 */ /* 0x020fca0000004100 */
[----:B------:R-:W-:-:S04]  /*1c20*/  FMUL.FTZ R65, R65, UR7 ;  /* 0x0000000741417c20 */ /* 0x000fc80008410000 */
[----:B------:R-:W-:-:S07]  /*1c30*/  @P2 FADD.FTZ R65, R45, R65 ;  /* 0x000000412d412221 */ /* 0x000fce0000010000 */
.L_x_35543:
[----:B------:R-:W-:Y:S05]  /*1c40*/  BSYNC B1 ;  /* 0x0000000000017941 */ /* 0x000fea0003800000 */
.L_x_35542:
[----:B------:R-:W-:Y:S04]  /*1c50*/  BSSY B1, `(.L_x_35544) ;  /* 0x0000005000017945 */ /* 0x000fe80003800000 */
[----:B------:R-:W-:Y:S05]  /*1c60*/  @!P3 BRA `(.L_x_35545) ;  /* 0x00000000000cb947 */ /* 0x000fea0003800000 */
[----:B-----5:R-:W-:-:S05]  /*1c70*/  HADD2.F32 R66, -RZ, R61.H0_H0 ;  /* 0x2000003dff427230 */ /* 0x020fca0000004100 */
[----:B------:R-:W-:-:S04]  /*1c80*/  FMUL.FTZ R66, R66, UR7 ;  /* 0x0000000742427c20 */ /* 0x000fc80008410000 */
[----:B------:R-:W-:-:S07]  /*1c90*/  @P2 FADD.FTZ R66, R46, R66 ;  /* 0x000000422e422221 */ /* 0x000fce0000010000 */
.L_x_35545:
[----:B------:R-:W-:Y:S05]  /*1ca0*/  BSYNC B1 ;  /* 0x0000000000017941 */ /* 0x000fea0003800000 */
.L_x_35544:
[----:B------:R-:W-:Y:S04]  /*1cb0*/  BSSY B1, `(.L_x_35546) ;  /* 0x0000005000017945 */ /* 0x000fe80003800000 */
[----:B------:R-:W-:Y:S05]  /*1cc0*/  @!P3 BRA `(.L_x_35547) ;  /* 0x00000000000cb947 */ /* 0x000fea0003800000 */
[----:B-----5:R-:W-:-:S05]  /*1cd0*/  HADD2.F32 R67, -RZ, R61.H1_H1 ;  /* 0x3000003dff437230 */ /* 0x020fca0000004100 */
[----:B------:R-:W-:-:S04]  /*1ce0*/  FMUL.FTZ R67, R67, UR7 ;  /* 0x0000000743437c20 */ /* 0x000fc80008410000 */
[----:B------:R-:W-:-:S07]  /*1cf0*/  @P2 FADD.FTZ R67, R47, R67 ;  /* 0x000000432f432221 */ /* 0x000fce0000010000 */
.L_x_35547:
[----:B------:R-:W-:Y:S05]  /*1d00*/  BSYNC B1 ;  /* 0x0000000000017941 */ /* 0x000fea0003800000 */
.L_x_35546:
[----:B------:R-:W-:Y:S04]  /*1d10*/  BSSY B1, `(.L_x_35548) ;  /* 0x0000005000017945 */ /* 0x000fe80003800000 */
[----:B------:R-:W-:Y:S05]  /*1d20*/  @!P3 BRA `(.L_x_35549) ;  /* 0x00000000000cb947 */ /* 0x000fea0003800000 */
[----:B-----5:R-:W-:-:S05]  /*1d30*/  HADD2.F32 R68, -RZ, R62.H0_H0 ;  /* 0x2000003eff447230 */ /* 0x020fca0000004100 */
[----:B------:R-:W-:-:S04]  /*1d40*/  FMUL.FTZ R68, R68, UR7 ;  /* 0x0000000744447c20 */ /* 0x000fc80008410000 */
[----:B------:R-:W-:-:S07]  /*1d50*/  @P2 FADD.FTZ R68, R52, R68 ;  /* 0x0000004434442221 */ /* 0x000fce0000010000 */
.L_x_35549:
[----:B------:R-:W-:Y:S05]  /*1d60*/  BSYNC B1 ;  /* 0x0000000000017941 */ /* 0x000fea0003800000 */
.L_x_35548:
[----:B------:R-:W-:Y:S04]  /*1d70*/  BSSY B1, `(.L_x_35550) ;  /* 0x0000005000017945 */ /* 0x000fe80003800000 */
[----:B------:R-:W-:Y:S05]  /*1d80*/  @!P3 BRA `(.L_x_35551) ;  /* 0x00000000000cb947 */ /* 0x000fea0003800000 */
[----:B-----5:R-:W-:-:S05]  /*1d90*/  HADD2.F32 R69, -RZ, R62.H1_H1 ;  /* 0x3000003eff457230 */ /* 0x020fca0000004100 */
[----:B------:R-:W-:-:S04]  /*1da0*/  FMUL.FTZ R69, R69, UR7 ;  /* 0x0000000745457c20 */ /* 0x000fc80008410000 */
[----:B------:R-:W-:-:S07]  /*1db0*/  @P2 FADD.FTZ R69, R53, R69 ;  /* 0x0000004535452221 */ /* 0x000fce0000010000 */
.L_x_35551:
[----:B------:R-:W-:Y:S05]  /*1dc0*/  BSYNC B1 ;  /* 0x0000000000017941 */ /* 0x000fea0003800000 */
.L_x_35550:
[----:B------:R-:W-:Y:S04]  /*1dd0*/  BSSY B1, `(.L_x_35552) ;  /* 0x0000005000017945 */ /* 0x000fe80003800000 */
[----:B------:R-:W-:Y:S05]  /*1de0*/  @!P3 BRA `(.L_x_35553) ;  /* 0x00000000000cb947 */ /* 0x000fea0003800000 */
[----:B-----5:R-:W-:-:S05]  /*1df0*/  HADD2.F32 R70, -RZ, R63.H0_H0 ;  /* 0x2000003fff467230 */ /* 0x020fca0000004100 */
[----:B------:R-:W-:-:S04]  /*1e00*/  FMUL.FTZ R70, R70, UR7 ;  /* 0x0000000746467c20 */ /* 0x000fc80008410000 */
[----:B------:R-:W-:-:S07]  /*1e10*/  @P2 FADD.FTZ R70, R54, R70 ;  /* 0x0000004636462221 */ /* 0x000fce0000010000 */
.L_x_35553:
[----:B------:R-:W-:Y:S05]  /*1e20*/  BSYNC B1 ;  /* 0x0000000000017941 */ /* 0x000fea0003800000 */
.L_x_35552:
[----:B------:R-:W-:Y:S04]  /*1e30*/  BSSY B1, `(.L_x_35554) ;  /* 0x0000005000017945 */ /* 0x000fe80003800000 */
[----:B------:R-:W-:Y:S05]  /*1e40*/  @!P3 BRA `(.L_x_35555) ;  /* 0x00000000000cb947 */ /* 0x000fea0003800000 */
[----:B-----5:R-:W-:-:S05]  /*1e50*/  HADD2.F32 R71, -RZ, R63.H1_H1 ;  /* 0x3000003fff477230 */ /* 0x020fca0000004100 */
[----:B------:R-:W-:-:S04]  /*1e60*/  FMUL.FTZ R71, R71, UR7 ;  /* 0x0000000747477c20 */ /* 0x000fc80008410000 */
[----:B------:R-:W-:-:S07]  /*1e70*/  @P2 FADD.FTZ R71, R55, R71 ;  /* 0x0000004737472221 */ /* 0x000fce0000010000 */
.L_x_35555:
[----:B------:R-:W-:Y:S05]  /*1e80*/  BSYNC B1 ;  /* 0x0000000000017941 */ /* 0x000fea0003800000 */
.L_x_35554:
[----:B0-----:R-:W0:Y:S01]  /*1e90*/  LDC.64 R120, c[0x0][0x238] ;  /* 0x00008e00ff787b82 */ /* 0x001e220000000a00 */
[----:B------:R-:W-:Y:S01]  /*1ea0*/  IADD3 R217, R217, 0x20, RZ ;  /* 0x00000020d9d97810 */ /* 0x000fe20007ffe0ff */
[C---:B0-----:R-:W-:Y:S01]  /*1eb0*/  IMAD.WIDE.U32 R120, R215.reuse, 0x20, R120 ;  /* 0x00000020d7787825 */ /* 0x041fe200078e0078 */
[----:B------:R-:W-:-:S04]  /*1ec0*/  IADD3 R215, R215, 0x20, RZ ;  /* 0x00000020d7d77810 */ /* 0x000fc80007ffe0ff */
[----:B------:R1:W-:Y:S04]  /*1ed0*/  STG.E.128 desc[UR4][R120.64], R64 ;  /* 0x0000004078007986 */ /* 0x0003e8000c101d04 */
[----:B------:R1:W-:Y:S02]  /*1ee0*/  STG.E.128 desc[UR4][R120.64+0x10], R68 ;  /* 0x0000104478007986 */ /* 0x0003e4000c101d04 */
.L_x_35539:
[----:B------:R-:W-:Y:S05]  /*1ef0*/  BSYNC B0 ;  /* 0x0000000000007941 */ /* 0x000fea0003800000 */
.L_x_35538:
        /* <DEDUP_REMOVED lines=43> */
.L_x_35559:
[----:B------:R-:W-:Y:S05]  /*21b0*/  BSYNC B1 ;  /* 0x0000000000017941 */ /* 0x000fea0003800000 */
.L_x_35558:
[----:B------:R-:W-:Y:S04]  /*21c0*/  BSSY B1, `(.L_x_35560) ;  /* 0x0000005000017945 */ /* 0x000fe80003800000 */
[----:B------:R-:W-:Y:S05]  /*21d0*/  @!P3 BRA `(.L_x_35561) ;  /* 0x00000000000cb947 */ /* 0x000fea0003800000 */
[----:B-----5:R-:W-:-:S05]  /*21e0*/  HADD2.F32 R73, -RZ, R60.H1_H1 ;  /* 0x3000003cff497230 */ /* 0x020fca0000004100 */
[----:B------:R-:W-:-:S04]  /*21f0*/  FMUL.FTZ R73, R73, UR7 ;  /* 0x0000000749497c20 */ /* 0x000fc80008410000 */
[----:B------:R-:W-:-:S07]  /*2200*/  @P2 FADD.FTZ R73, R45, R73 ;  /* 0x000000492d492221 */ /* 0x000fce0000010000 */
.L_x_35561:
[----:B------:R-:W-:Y:S05]  /*2210*/  BSYNC B1 ;  /* 0x0000000000017941 */ /* 0x000fea0003800000 */
.L_x_35560:
[----:B------:R-:W-:Y:S04]  /*2220*/  BSSY B1, `(.L_x_35562) ;  /* 0x0000005000017945 */ /* 0x000fe80003800000 */
[----:B------:R-:W-:Y:S05]  /*2230*/  @!P3 BRA `(.L_x_35563) ;  /* 0x00000000000cb947 */ /* 0x000fea0003800000 */
[----:B-----5:R-:W-:-:S05]  /*2240*/  HADD2.F32 R74, -RZ, R61.H0_H0 ;  /* 0x2000003dff4a7230 */ /* 0x020fca0000004100 */
[----:B------:R-:W-:-:S04]  /*2250*/  FMUL.FTZ R74, R74, UR7 ;  /* 0x000000074a4a7c20 */ /* 0x000fc80008410000 */
[----:B------:R-:W-:-:S07]  /*2260*/  @P2 FADD.FTZ R74, R46, R74 ;  /* 0x0000004a2e4a2221 */ /* 0x000fce0000010000 */
.L_x_35563:
[----:B------:R-:W-:Y:S05]  /*2270*/  BSYNC B1 ;  /* 0x0000000000017941 */ /* 0x000fea0003800000 */
.L_x_35562:
[----:B------:R-:W-:Y:S04]  /*2280*/  BSSY B1, `(.L_x_35564) ;  /* 0x0000005000017945 */ /* 0x000fe80003800000 */
[----:B------:R-:W-:Y:S05]  /*2290*/  @!P3 BRA `(.L_x_35565) ;  /* 0x00000000000cb947 */ /* 0x000fea0003800000 */
[----:B-----5:R-:W-:-:S05]  /*22a0*/  HADD2.F32 R75, -RZ, R61.H1_H1 ;  /* 0x3000003dff4b7230 */ /* 0x020fca0000004100 */
[----:B------:R-:W-:-:S04]  /*22b0*/  FMUL.FTZ R75, R75, UR7 ;  /* 0x000000074b4b7c20 */ /* 0x000fc80008410000 */
[----:B------:R-:W-:-:S07]  /*22c0*/  @P2 FADD.FTZ R75, R47, R75 ;  /* 0x0000004b2f4b2221 */ /* 0x000fce0000010000 */
.L_x_35565:
[----:B------:R-:W-:Y:S05]  /*22d0*/  BSYNC B1 ;  /* 0x0000000000017941 */ /* 0x000fea0003800000 */
.L_x_35564:
[----:B------:R-:W-:Y:S04]  /*22e0*/  BSSY B1, `(.L_x_35566) ;  /* 0x0000005000017945 */ /* 0x000fe80003800000 */
[----:B------:R-:W-:Y:S05]  /*22f0*/  @!P3 BRA `(.L_x_35567) ;  /* 0x00000000000cb947 */ /* 0x000fea0003800000 */
[----:B-----5:R-:W-:-:S05]  /*2300*/  HADD2.F32 R76, -RZ, R62.H0_H0 ;  /* 0x2000003eff4c7230 */ /* 0x020fca0000004100 */
[----:B------:R-:W-:-:S04]  /*2310*/  FMUL.FTZ R76, R76, UR7 ;  /* 0x000000074c4c7c20 */ /* 0x000fc80008410000 */
[----:B------:R-:W-:-:S07]  /*2320*/  @P2 FADD.FTZ R76, R52, R76 ;  /* 0x0000004c344c2221 */ /* 0x000fce0000010000 */
.L_x_35567:
[----:B------:R-:W-:Y:S05]  /*2330*/  BSYNC B1 ;  /* 0x0000000000017941 */ /* 0x000fea0003800000 */
.L_x_35566:
[----:B------:R-:W-:Y:S04]  /*2340*/  BSSY B1, `(.L_x_35568) ;  /* 0x0000005000017945 */ /* 0x000fe80003800000 */
[----:B------:R-:W-:Y:S05]  /*2350*/  @!P3 BRA `(.L_x_35569) ;  /* 0x00000000000cb947 */ /* 0x000fea0003800000 */
[----:B-----5:R-:W-:-:S05]  /*2360*/  HADD2.F32 R77, -RZ, R62.H1_H1 ;  /* 0x3000003eff4d7230 */ /* 0x020fca0000004100 */
[----:B------:R-:W-:-:S04]  /*2370*/  FMUL.FTZ R77, R77, UR7 ;  /* 0x000000074d4d7c20 */ /* 0x000fc80008410000 */
[----:B------:R-:W-:-:S07]  /*2380*/  @P2 FADD.FTZ R77, R53, R77 ;  /* 0x0000004d354d2221 */ /* 0x000fce0000010000 */
.L_x_35569:
[----:B------:R-:W-:Y:S05]  /*2390*/  BSYNC B1 ;  /* 0x0000000000017941 */ /* 0x000fea0003800000 */
.L_x_35568:
[----:B------:R-:W-:Y:S04]  /*23a0*/  BSSY B1, `(.L_x_35570) ;  /* 0x0000005000017945 */ /* 0x000fe80003800000 */
[----:B------:R-:W-:Y:S05]  /*23b0*/  @!P3 BRA `(.L_x_35571) ;  /* 0x00000000000cb947 */ /* 0x000fea0003800000 */
[----:B-----5:R-:W-:-:S05]  /*23c0*/  HADD2.F32 R78, -RZ, R63.H0_H0 ;  /* 0x2000003fff4e7230 */ /* 0x020fca0000004100 */
[----:B------:R-:W-:-:S04]  /*23d0*/  FMUL.FTZ R78, R78, UR7 ;  /* 0x000000074e4e7c20 */ /* 0x000fc80008410000 */
[----:B------:R-:W-:-:S07]  /*23e0*/  @P2 FADD.FTZ R78, R54, R78 ;  /* 0x0000004e364e2221 */ /* 0x000fce0000010000 */
.L_x_35571:
[----:B------:R-:W-:Y:S05]  /*23f0*/  BSYNC B1 ;  /* 0x0000000000017941 */ /* 0x000fea0003800000 */
.L_x_35570:
[----:B------:R-:W-:Y:S04]  /*2400*/  BSSY B1, `(.L_x_35572) ;  /* 0x0000005000017945 */ /* 0x000fe80003800000 */
[----:B------:R-:W-:Y:S05]  /*2410*/  @!P3 BRA `(.L_x_35573) ;  /* 0x00000000000cb947 */ /* 0x000fea0003800000 */
[----:B-----5:R-:W-:-:S05]  /*2420*/  HADD2.F32 R79, -RZ, R63.H1_H1 ;  /* 0x3000003fff4f7230 */ /* 0x020fca0000004100 */
[----:B------:R-:W-:-:S04]  /*2430*/  FMUL.FTZ R79, R79, UR7 ;  /* 0x000000074f4f7c20 */ /* 0x000fc80008410000 */
[----:B------:R-:W-:-:S07]  /*2440*/  @P2 FADD.FTZ R79, R55, R79 ;  /* 0x0000004f374f2221 */ /* 0x000fce0000010000 */
.L_x_35573:
[----:B------:R-:W-:Y:S05]  /*2450*/  BSYNC B1 ;  /* 0x0000000000017941 */ /* 0x000fea0003800000 */
.L_x_35572:
[----:B0-----:R-:W0:Y:S01]  /*2460*/  LDC.64 R120, c[0x0][0x238] ;  /* 0x00008e00ff787b82 */ /* 0x001e220000000a00 */
[----:B------:R-:W-:Y:S01]  /*2470*/  IADD3 R217, R217, 0x20, RZ ;  /* 0x00000020d9d97810 */ /* 0x000fe20007ffe0ff */
[C---:B0-----:R-:W-:Y:S01]  /*2480*/  IMAD.WIDE.U32 R120, R215.reuse, 0x20, R120 ;  /* 0x00000020d7787825 */ /* 0x041fe200078e0078 */
[----:B------:R-:W-:-:S04]  /*2490*/  IADD3 R215, R215, 0x20, RZ ;  /* 0x00000020d7d77810 */ /* 0x000fc80007ffe0ff */
[----:B------:R2:W-:Y:S04]  /*24a0*/  STG.E.128 desc[UR4][R120.64], R72 ;  /* 0x0000004878007986 */ /* 0x0005e8000c101d04 */
[----:B------:R2:W-:Y:S02]  /*24b0*/  STG.E.128 desc[UR4][R120.64+0x10], R76 ;  /* 0x0000104c78007986 */ /* 0x0005e4000c101d04 */
.L_x_35557:
[----:B------:R-:W-:Y:S05]  /*24c0*/  BSYNC B0 ;  /* 0x0000000000007941 */ /* 0x000fea0003800000 */
.L_x_35556:
        /* <DEDUP_REMOVED lines=43> */
.L_x_35577:
[----:B------:R-:W-:Y:S05]  /*2780*/  BSYNC B1 ;  /* 0x0000000000017941 */ /* 0x000fea0003800000 */
.L_x_35576:
[----:B------:R-:W-:Y:S04]  /*2790*/  BSSY B1, `(.L_x_35578) ;  /* 0x0000005000017945 */ /* 0x000fe80003800000 */
[----:B------:R-:W-:Y:S05]  /*27a0*/  @!P3 BRA `(.L_x_35579) ;  /* 0x00000000000cb947 */ /* 0x000fea0003800000 */
[----:B-----5:R-:W-:-:S05]  /*27b0*/  HADD2.F32 R81, -RZ, R60.H1_H1 ;  /* 0x3000003cff517230 */ /* 0x020fca0000004100 */
[----:B------:R-:W-:-:S04]  /*27c0*/  FMUL.FTZ R81, R81, UR7 ;  /* 0x0000000751517c20 */ /* 0x000fc80008410000 */
[----:B------:R-:W-:-:S07]  /*27d0*/  @P2 FADD.FTZ R81, R45, R81 ;  /* 0x000000512d512221 */ /* 0x000fce0000010000 */
.L_x_35579:
[----:B------:R-:W-:Y:S05]  /*27e0*/  BSYNC B1 ;  /* 0x0000000000017941 */ /* 0x000fea0003800000 */
.L_x_35578:
[----:B------:R-:W-:Y:S04]  /*27f0*/  BSSY B1, `(.L_x_35580) ;  /* 0x0000005000017945 */ /* 0x000fe80003800000 */
[----:B------:R-:W-:Y:S05]  /*2800*/  @!P3 BRA `(.L_x_35581) ;  /* 0x00000000000cb947 */ /* 0x000fea0003800000 */
[----:B-----5:R-:W-:-:S05]  /*2810*/  HADD2.F32 R82, -RZ, R61.H0_H0 ;  /* 0x2000003dff527230 */ /* 0x020fca0000004100 */
[----:B------:R-:W-:-:S04]  /*2820*/  FMUL.FTZ R82, R82, UR7 ;  /* 0x0000000752527c20 */ /* 0x000fc80008410000 */
[----:B------:R-:W-:-:S07]  /*2830*/  @P2 FADD.FTZ R82, R46, R82 ;  /* 0x000000522e522221 */ /* 0x000fce0000010000 */
.L_x_35581:
[----:B------:R-:W-:Y:S05]  /*2840*/  BSYNC B1 ;  /* 0x0000000000017941 */ /* 0x000fea0003800000 */
.L_x_35580:
[----:B------:R-:W-:Y:S04]  /*2850*/  BSSY B1, `(.L_x_35582) ;  /* 0x0000005000017945 */ /* 0x000fe80003800000 */
[----:B------:R-:W-:Y:S05]  /*2860*/  @!P3 BRA `(.L_x_35583) ;  /* 0x00000000000cb947 */ /* 0x000fea0003800000 */
[----:B-----5:R-:W-:-:S05]  /*2870*/  HADD2.F32 R83, -RZ, R61.H1_H1 ;  /* 0x3000003dff537230 */ /* 0x020fca0000004100 */
[----:B------:R-:W-:-:S04]  /*2880*/  FMUL.FTZ R83, R83, UR7 ;  /* 0x0000000753537c20 */ /* 0x000fc80008410000 */
[----:B------:R-:W-:-:S07]  /*2890*/  @P2 FADD.FTZ R83, R47, R83 ;  /* 0x000000532f532221 */ /* 0x000fce0000010000 */
.L_x_35583:
[----:B------:R-:W-:Y:S05]  /*28a0*/  BSYNC B1 ;  /* 0x0000000000017941 */ /* 0x000fea0003800000 */
.L_x_35582:
[----:B------:R-:W-:Y:S04]  /*28b0*/  BSSY B1, `(.L_x_35584) ;  /* 0x0000005000017945 */ /* 0x000fe80003800000 */
[----:B------:R-:W-:Y:S05]  /*28c0*/  @!P3 BRA `(.L_x_35585) ;  /* 0x00000000000cb947 */ /* 0x000fea0003800000 */
[----:B-----5:R-:W-:-:S05]  /*28d0*/  HADD2.F32 R84, -RZ, R62.H0_H0 ;  /* 0x2000003eff547230 */ /* 0x020fca0000004100 */
[----:B------:R-:W-:-:S04]  /*28e0*/  FMUL.FTZ R84, R84, UR7 ;  /* 0x0000000754547c20 */ /* 0x000fc80008410000 */
[----:B------:R-:W-:-:S07]  /*28f0*/  @P2 FADD.FTZ R84, R52, R84 ;  /* 0x0000005434542221 */ /* 0x000fce0000010000 */
.L_x_35585:
[----:B------:R-:W-:Y:S05]  /*2900*/  BSYNC B1 ;  /* 0x0000000000017941 */ /* 0x000fea0003800000 */
.L_x_35584:
[----:B------:R-:W-:Y:S04]  /*2910*/  BSSY B1, `(.L_x_35586) ;  /* 0x0000005000017945 */ /* 0x000fe80003800000 */
[----:B------:R-:W-:Y:S05]  /*2920*/  @!P3 BRA `(.L_x_35587) ;  /* 0x00000000000cb947 */ /* 0x000fea0003800000 */
[----:B-----5:R-:W-:-:S05]  /*2930*/  HADD2.F32 R85, -RZ, R62.H1_H1 ;  /* 0x3000003eff557230 */ /* 0x020fca0000004100 */
[----:B------:R-:W-:-:S04]  /*2940*/  FMUL.FTZ R85, R85, UR7 ;  /* 0x0000000755557c20 */ /* 0x000fc80008410000 */
[----:B------:R-:W-:-:S07]  /*2950*/  @P2 FADD.FTZ R85, R53, R85 ;  /* 0x0000005535552221 */ /* 0x000fce0000010000 */
.L_x_35587:
[----:B------:R-:W-:Y:S05]  /*2960*/  BSYNC B1 ;  /* 0x0000000000017941 */ /* 0x000fea0003800000 */
.L_x_35586:
[----:B------:R-:W-:Y:S04]  /*2970*/  BSSY B1, `(.L_x_35588) ;  /* 0x0000005000017945 */ /* 0x000fe80003800000 */
[----:B------:R-:W-:Y:S05]  /*2980*/  @!P3 BRA `(.L_x_35589) ;  /* 0x00000000000cb947 */ /* 0x000fea0003800000 */
[----:B-----5:R-:W-:-:S05]  /*2990*/  HADD2.F32 R86, -RZ, R63.H0_H0 ;  /* 0x2000003fff567230 */ /* 0x020fca0000004100 */
[----:B------:R-:W-:-:S04]  /*29a0*/  FMUL.FTZ R86, R86, UR7 ;  /* 0x0000000756567c20 */ /* 0x000fc80008410000 */
[----:B------:R-:W-:-:S07]  /*29b0*/  @P2 FADD.FTZ R86, R54, R86 ;  /* 0x0000005636562221 */ /* 0x000fce0000010000 */
.L_x_35589:
[----:B------:R-:W-:Y:S05]  /*29c0*/  BSYNC B1 ;  /* 0x0000000000017941 */ /* 0x000fea0003800000 */
.L_x_35588:
[----:B------:R-:W-:Y:S04]  /*29d0*/  BSSY B1, `(.L_x_35590) ;  /* 0x0000005000017945 */ /* 0x000fe80003800000 */
[----:B------:R-:W-:Y:S05]  /*29e0*/  @!P3 BRA `(.L_x_35591) ;  /* 0x00000000000cb947 */ /* 0x000fea0003800000 */
[----:B-----5:R-:W-:-:S05]  /*29f0*/  HADD2.F32 R87, -RZ, R63.H1_H1 ;  /* 0x3000003fff577230 */ /* 0x020fca0000004100 */
[----:B------:R-:W-:-:S04]  /*2a00*/  FMUL.FTZ R87, R87, UR7 ;  /* 0x0000000757577c20 */ /* 0x000fc80008410000 */
[----:B------:R-:W-:-:S07]  /*2a10*/  @P2 FADD.FTZ R87, R55, R87 ;  /* 0x0000005737572221 */ /* 0x000fce0000010000 */
.L_x_35591:
[----:B------:R-:W-:Y:S05]  /*2a20*/  BSYNC B1 ;  /* 0x0000000000017941 */ /* 0x000fea0003800000 */
.L_x_35590:
[----:B0-----:R-:W0:Y:S01]  /*2a30*/  LDC.64 R120, c[0x0][0x238] ;  /* 0x00008e00ff787b82 */ /* 0x001e220000000a00 */
[----:B------:R-:W-:Y:S01]  /*2a40*/  IADD3 R217, R217, 0x20, RZ ;  /* 0x00000020d9d97810 */ /* 0x000fe20007ffe0ff */
[C---:B0-----:R-:W-:Y:S01]  /*2a50*/  IMAD.WIDE.U32 R120, R215.reuse, 0x20, R120 ;  /* 0x00000020d7787825 */ /* 0x041fe200078e0078 */
[----:B------:R-:W-:-:S04]  /*2a60*/  IADD3 R215, R215, 0x20, RZ ;  /* 0x00000020d7d77810 */ /* 0x000fc80007ffe0ff */
[----:B------:R3:W-:Y:S04]  /*2a70*/  STG.E.128 desc[UR4][R120.64], R80 ;  /* 0x0000005078007986 */ /* 0x0007e8000c101d04 */
[----:B------:R3:W-:Y:S02]  /*2a80*/  STG.E.128 desc[UR4][R120.64+0x10], R84 ;  /* 0x0000105478007986 */ /* 0x0007e4000c101d04 */
.L_x_35575:
[----:B------:R-:W-:Y:S05]  /*2a90*/  BSYNC B0 ;  /* 0x0000000000007941 */ /* 0x000fea0003800000 */
.L_x_35574:
        /* <DEDUP_REMOVED lines=43> */
.L_x_35595:
[----:B------:R-:W-:Y:S05]  /*2d50*/  BSYNC B1 ;  /* 0x0000000000017941 */ /* 0x000fea0003800000 */
.L_x_35594:
[----:B------:R-:W-:Y:S04]  /*2d60*/  BSSY B1, `(.L_x_35596) ;  /* 0x0000005000017945 */ /* 0x000fe80003800000 */
[----:B------:R-:W-:Y:S05]  /*2d70*/  @!P3 BRA `(.L_x_35597) ;  /* 0x00000000000cb947 */ /* 0x000fea0003800000 */
[----:B-----5:R-:W-:-:S05]  /*2d80*/  HADD2.F32 R89, -RZ, R60.H1_H1 ;  /* 0x3000003cff597230 */ /* 0x020fca0000004100 */
[----:B------:R-:W-:-:S04]  /*2d90*/  FMUL.FTZ R89, R89, UR7 ;  /* 0x0000000759597c20 */ /* 0x000fc80008410000 */
[----:B------:R-:W-:-:S07]  /*2da0*/  @P2 FADD.FTZ R89, R45, R89 ;  /* 0x000000592d592221 */ /* 0x000fce0000010000 */
.L_x_35597:
[----:B------:R-:W-:Y:S05]  /*2db0*/  BSYNC B1 ;  /* 0x0000000000017941 */ /* 0x000fea0003800000 */
.L_x_35596:
[----:B------:R-:W-:Y:S04]  /*2dc0*/  BSSY B1, `(.L_x_35598) ;  /* 0x0000005000017945 */ /* 0x000fe80003800000 */
[----:B------:R-:W-:Y:S05]  /*2dd0*/  @!P3 BRA `(.L_x_35599) ;  /* 0x00000000000cb947 */ /* 0x000fea0003800000 */
[----:B-----5:R-:W-:-:S05]  /*2de0*/  HADD2.F32 R90, -RZ, R61.H0_H0 ;  /* 0x2000003dff5a7230 */ /* 0x020fca0000004100 */
[----:B------:R-:W-:-:S04]  /*2df0*/  FMUL.FTZ R90, R90, UR7 ;  /* 0x000000075a5a7c20 */ /* 0x000fc80008410000 */
[----:B------:R-:W-:-:S07]  /*2e00*/  @P2 FADD.FTZ R90, R46, R90 ;  /* 0x0000005a2e5a2221 */ /* 0x000fce0000010000 */
.L_x_35599:
[----:B------:R-:W-:Y:S05]  /*2e10*/  BSYNC B1 ;  /* 0x0000000000017941 */ /* 0x000fea0003800000 */
.L_x_35598:
[----:B------:R-:W-:Y:S04]  /*2e20*/  BSSY B1, `(.L_x_35600) ;  /* 0x0000005000017945 */ /* 0x000fe80003800000 */
[----:B------:R-:W-:Y:S05]  /*2e30*/  @!P3 BRA `(.L_x_35601) ;  /* 0x00000000000cb947 */ /* 0x000fea0003800000 */
[----:B-----5:R-:W-:-:S05]  /*2e40*/  HADD2.F32 R91, -RZ, R61.H1_H1 ;  /* 0x3000003dff5b7230 */ /* 0x020fca0000004100 */
[----:B------:R-:W-:-:S04]  /*2e50*/  FMUL.FTZ R91, R91, UR7 ;  /* 0x000000075b5b7c20 */ /* 0x000fc80008410000 */
[----:B------:R-:W-:-:S07]  /*2e60*/  @P2 FADD.FTZ R91, R47, R91 ;  /* 0x0000005b2f5b2221 */ /* 0x000fce0000010000 */
.L_x_35601:
[----:B------:R-:W-:Y:S05]  /*2e70*/  BSYNC B1 ;  /* 0x0000000000017941 */ /* 0x000fea0003800000 */
.L_x_35600:
[----:B------:R-:W-:Y:S04]  /*2e80*/  BSSY B1, `(.L_x_35602) ;  /* 0x0000005000017945 */ /* 0x000fe80003800000 */
[----:B------:R-:W-:Y:S05]  /*2e90*/  @!P3 BRA `(.L_x_35603) ;  /* 0x00000000000cb947 */ /* 0x000fea0003800000 */
[----:B-----5:R-:W-:-:S05]  /*2ea0*/  HADD2.F32 R92, -RZ, R62.H0_H0 ;  /* 0x2000003eff5c7230 */ /* 0x020fca0000004100 */
[----:B------:R-:W-:-:S04]  /*2eb0*/  FMUL.FTZ R92, R92, UR7 ;  /* 0x000000075c5c7c20 */ /* 0x000fc80008410000 */
[----:B------:R-:W-:-:S07]  /*2ec0*/  @P2 FADD.FTZ R92, R52, R92 ;  /* 0x0000005c345c2221 */ /* 0x000fce0000010000 */
.L_x_35603:
[----:B------:R-:W-:Y:S05]  /*2ed0*/  BSYNC B1 ;  /* 0x0000000000017941 */ /* 0x000fea0003800000 */
.L_x_35602:
[----:B------:R-:W-:Y:S04]  /*2ee0*/  BSSY B1, `(.L_x_35604) ;  /* 0x0000005000017945 */ /* 0x000fe80003800000 */
[----:B------:R-:W-:Y:S05]  /*2ef0*/  @!P3 BRA `(.L_x_35605) ;  /* 0x00000000000cb947 */ /* 0x000fea0003800000 */
[----:B-----5:R-:W-:-:S05]  /*2f00*/  HADD2.F32 R93, -RZ, R62.H1_H1 ;  /* 0x3000003eff5d7230 */ /* 0x020fca0000004100 */
[----:B------:R-:W-:-:S04]  /*2f10*/  FMUL.FTZ R93, R93, UR7 ;  /* 0x000000075d5d7c20 */ /* 0x000fc80008410000 */
[----:B------:R-:W-:-:S07]  /*2f20*/  @P2 FADD.FTZ R93, R53, R93 ;  /* 0x0000005d355d2221 */ /* 0x000fce0000010000 */
.L_x_35605:
[----:B------:R-:W-:Y:S05]  /*2f30*/  BSYNC B1 ;  /* 0x0000000000017941 */ /* 0x000fea0003800000 */
.L_x_35604:
[----:B------:R-:W-:Y:S04]  /*2f40*/  BSSY B1, `(.L_x_35606) ;  /* 0x0000005000017945 */ /* 0x000fe80003800000 */
[----:B------:R-:W-:Y:S05]  /*2f50*/  @!P3 BRA `(.L_x_35607) ;  /* 0x00000000000cb947 */ /* 0x000fea0003800000 */
[----:B-----5:R-:W-:-:S05]  /*2f60*/  HADD2.F32 R94, -RZ, R63.H0_H0 ;  /* 0x2000003fff5e7230 */ /* 0x020fca0000004100 */
[----:B------:R-:W-:-:S04]  /*2f70*/  FMUL.FTZ R94, R94, UR7 ;  /* 0x000000075e5e7c20 */ /* 0x000fc80008410000 */
[----:B------:R-:W-:-:S07]  /*2f80*/  @P2 FADD.FTZ R94, R54, R94 ;  /* 0x0000005e365e2221 */ /* 0x000fce0000010000 */
.L_x_35607:
[----:B------:R-:W-:Y:S05]  /*2f90*/  BSYNC B1 ;  /* 0x0000000000017941 */ /* 0x000fea0003800000 */
.L_x_35606:
[----:B------:R-:W-:Y:S04]  /*2fa0*/  BSSY B1, `(.L_x_35608) ;  /* 0x0000005000017945 */ /* 0x000fe80003800000 */
[----:B------:R-:W-:Y:S05]  /*2fb0*/  @!P3 BRA `(.L_x_35609) ;  /* 0x00000000000cb947 */ /* 0x000fea0003800000 */
[----:B-----5:R-:W-:-:S05]  /*2fc0*/  HADD2.F32 R95, -RZ, R63.H1_H1 ;  /* 0x3000003fff5f7230 */ /* 0x020fca0000004100 */
[----:B------:R-:W-:-:S04]  /*2fd0*/  FMUL.FTZ R95, R95, UR7 ;  /* 0x000000075f5f7c20 */ /* 0x000fc80008410000 */
[----:B------:R-:W-:-:S07]  /*2fe0*/  @P2 FADD.FTZ R95, R55, R95 ;  /* 0x0000005f375f2221 */ /* 0x000fce0000010000 */
.L_x_35609:
[----:B------:R-:W-:Y:S05]  /*2ff0*/  BSYNC B1 ;  /* 0x0000000000017941 */ /* 0x000fea0003800000 */
.L_x_35608:
[----:B0-----:R-:W0:Y:S01]  /*3000*/  LDC.64 R120, c[0x0][0x238] ;  /* 0x00008e00ff787b82 */ /* 0x001e220000000a00 */
[----:B------:R-:W-:Y:S01]  /*3010*/  IADD3 R217, R217, 0x20, RZ ;  /* 0x00000020d9d97810 */ /* 0x000fe20007ffe0ff */
[C---:B0-----:R-:W-:Y:S01]  /*3020*/  IMAD.WIDE.U32 R120, R215.reuse, 0x20, R120 ;  /* 0x00000020d7787825 */ /* 0x041fe200078e0078 */
[----:B------:R-:W-:-:S04]  /*3030*/  IADD3 R215, R215, 0x20, RZ ;  /* 0x00000020d7d77810 */ /* 0x000fc80007ffe0ff */
[----:B------:R4:W-:Y:S04]  /*3040*/  STG.E.128 desc[UR4][R120.64], R88 ;  /* 0x0000005878007986 */ /* 0x0009e8000c101d04 */
[----:B------:R4:W-:Y:S02]  /*3050*/  STG.E.128 desc[UR4][R120.64+0x10], R92 ;  /* 0x0000105c78007986 */ /* 0x0009e4000c101d04 */
.L_x_35593:
[----:B------:R-:W-:Y:S05]  /*3060*/  BSYNC B0 ;  /* 0x0000000000007941 */ /* 0x000fea0003800000 */
.L_x_35592:
        /* <DEDUP_REMOVED lines=43> */
.L_x_35613:
[----:B------:R-:W-:Y:S05]  /*3320*/  BSYNC B1 ;  /* 0x0000000000017941 */ /* 0x000fea0003800000 */
.L_x_35612:
[----:B------:R-:W-:Y:S04]  /*3330*/  BSSY B1, `(.L_x_35614) ;  /* 0x0000005000017945 */ /* 0x000fe80003800000 */
[----:B------:R-:W-:Y:S05]  /*3340*/  @!P3 BRA `(.L_x_35615) ;  /* 0x00000000000cb947 */ /* 0x000fea0003800000 */
[----:B-----5:R-:W-:-:S05]  /*3350*/  HADD2.F32 R97, -RZ, R60.H1_H1 ;  /* 0x3000003cff617230 */ /* 0x020fca0000004100 */
[----:B------:R-:W-:-:S04]  /*3360*/  FMUL.FTZ R97, R97, UR7 ;  /* 0x0000000761617c20 */ /* 0x000fc80008410000 */
[----:B------:R-:W-:-:S07]  /*3370*/  @P2 FADD.FTZ R97, R45, R97 ;  /* 0x000000612d612221 */ /* 0x000fce0000010000 */
.L_x_35615:
[----:B------:R-:W-:Y:S05]  /*3380*/  BSYNC B1 ;  /* 0x0000000000017941 */ /* 0x000fea0003800000 */
.L_x_35614:
[----:B------:R-:W-:Y:S04]  /*3390*/  BSSY B1, `(.L_x_35616) ;  /* 0x0000005000017945 */ /* 0x000fe80003800000 */
[----:B------:R-:W-:Y:S05]  /*33a0*/  @!P3 BRA `(.L_x_35617) ;  /* 0x00000000000cb947 */ /* 0x000fea0003800000 */
[----:B-----5:R-:W-:-:S05]  /*33b0*/  HADD2.F32 R98, -RZ, R61.H0_H0 ;  /* 0x2000003dff627230 */ /* 0x020fca0000004100 */
[----:B------:R-:W-:-:S04]  /*33c0*/  FMUL.FTZ R98, R98, UR7 ;  /* 0x0000000762627c20 */ /* 0x000fc80008410000 */
[----:B------:R-:W-:-:S07]  /*33d0*/  @P2 FADD.FTZ R98, R46, R98 ;  /* 0x000000622e622221 */ /* 0x000fce0000010000 */
.L_x_35617:
[----:B------:R-:W-:Y:S05]  /*33e0*/  BSYNC B1 ;  /* 0x0000000000017941 */ /* 0x000fea0003800000 */
.L_x_35616:
[----:B------:R-:W-:Y:S04]  /*33f0*/  BSSY B1, `(.L_x_35618) ;  /* 0x0000005000017945 */ /* 0x000fe80003800000 */
[----:B------:R-:W-:Y:S05]  /*3400*/  @!P3 BRA `(.L_x_35619) ;  /* 0x00000000000cb947 */ /* 0x000fea0003800000 */
[----:B-----5:R-:W-:-:S05]  /*3410*/  HADD2.F32 R99, -RZ, R61.H1_H1 ;  /* 0x3000003dff637230 */ /* 0x020fca0000004100 */
[----:B------:R-:W-:-:S04]  /*3420*/  FMUL.FTZ R99, R99, UR7 ;  /* 0x0000000763637c20 */ /* 0x000fc80008410000 */
[----:B------:R-:W-:-:S07]  /*3430*/  @P2 FADD.FTZ R99, R47, R99 ;  /* 0x000000632f632221 */ /* 0x000fce0000010000 */
.L_x_35619:
[----:B------:R-:W-:Y:S05]  /*3440*/  BSYNC B1 ;  /* 0x0000000000017941 */ /* 0x000fea0003800000 */
.L_x_35618:
[----:B------:R-:W-:Y:S04]  /*3450*/  BSSY B1, `(.L_x_35620) ;  /* 0x0000005000017945 */ /* 0x000fe80003800000 */
[----:B------:R-:W-:Y:S05]  /*3460*/  @!P3 BRA `(.L_x_35621) ;  /* 0x00000000000cb947 */ /* 0x000fea0003800000 */
[----:B-----5:R-:W-:-:S05]  /*3470*/  HADD2.F32 R100, -RZ, R62.H0_H0 ;  /* 0x2000003eff647230 */ /* 0x020fca0000004100 */
[----:B------:R-:W-:-:S04]  /*3480*/  FMUL.FTZ R100, R100, UR7 ;  /* 0x0000000764647c20 */ /* 0x000fc80008410000 */
[----:B------:R-:W-:-:S07]  /*3490*/  @P2 FADD.FTZ R100, R52, R100 ;  /* 0x0000006434642221 */ /* 0x000fce0000010000 */
.L_x_35621:
[----:B------:R-:W-:Y:S05]  /*34a0*/  BSYNC B1 ;  /* 0x0000000000017941 */ /* 0x000fea0003800000 */
.L_x_35620:
[----:B------:R-:W-:Y:S04]  /*34b0*/  BSSY B1, `(.L_x_35622) ;  /* 0x0000005000017945 */ /* 0x000fe80003800000 */
[----:B------:R-:W-:Y:S05]  /*34c0*/  @!P3 BRA `(.L_x_35623) ;  /* 0x00000000000cb947 */ /* 0x000fea0003800000 */
[----:B-----5:R-:W-:-:S05]  /*34d0*/  HADD2.F32 R101, -RZ, R62.H1_H1 ;  /* 0x3000003eff657230 */ /* 0x020fca0000004100 */
[----:B------:R-:W-:-:S04]  /*34e0*/  FMUL.FTZ R101, R101, UR7 ;  /* 0x0000000765657c20 */ /* 0x000fc80008410000 */
[----:B------:R-:W-:-:S07]  /*34f0*/  @P2 FADD.FTZ R101, R53, R101 ;  /* 0x0000006535652221 */ /* 0x000fce0000010000 */
.L_x_35623:
[----:B------:R-:W-:Y:S05]  /*3500*/  BSYNC B1 ;  /* 0x0000000000017941 */ /* 0x000fea0003800000 */
.L_x_35622:
[----:B------:R-:W-:Y:S04]  /*3510*/  BSSY B1, `(.L_x_35624) ;  /* 0x0000005000017945 */ /* 0x000fe80003800000 */
[----:B------:R-:W-:Y:S05]  /*3520*/  @!P3 BRA `(.L_x_35625) ;  /* 0x00000000000cb947 */ /* 0x000fea0003800000 */
[----:B-----5:R-:W-:-:S05]  /*3530*/  HADD2.F32 R102, -RZ, R63.H0_H0 ;  /* 0x2000003fff667230 */ /* 0x020fca0000004100 */
[----:B------:R-:W-:-:S04]  /*3540*/  FMUL.FTZ R102, R102, UR7 ;  /* 0x0000000766667c20 */ /* 0x000fc80008410000 */
[----:B------:R-:W-:-:S07]  /*3550*/  @P2 FADD.FTZ R102, R54, R102 ;  /* 0x0000006636662221 */ /* 0x000fce0000010000 */
.L_x_35625:
[----:B------:R-:W-:Y:S05]  /*3560*/  BSYNC B1 ;  /* 0x0000000000017941 */ /* 0x000fea0003800000 */
.L_x_35624:
[----:B------:R-:W-:Y:S04]  /*3570*/  BSSY B1, `(.L_x_35626) ;  /* 0x0000005000017945 */ /* 0x000fe80003800000 */
[----:B------:R-:W-:Y:S05]  /*3580*/  @!P3 BRA `(.L_x_35627) ;  /* 0x00000000000cb947 */ /* 0x000fea0003800000 */
[----:B-----5:R-:W-:-:S05]  /*3590*/  HADD2.F32 R103, -RZ, R63.H1_H1 ;  /* 0x3000003fff677230 */ /* 0x020fca0000004100 */
[----:B------:R-:W-:-:S04]  /*35a0*/  FMUL.FTZ R103, R103, UR7 ;  /* 0x0000000767677c20 */ /* 0x000fc80008410000 */
[----:B------:R-:W-:-:S07]  /*35b0*/  @P2 FADD.FTZ R103, R55, R103 ;  /* 0x0000006737672221 */ /* 0x000fce0000010000 */
.L_x_35627:
[----:B------:R-:W-:Y:S05]  /*35c0*/  BSYNC B1 ;  /* 0x0000000000017941 */ /* 0x000fea0003800000 */
.L_x_35626:
[----:B0-----:R-:W0:Y:S01]  /*35d0*/  LDC.64 R120, c[0x0][0x238] ;  /* 0x00008e00ff787b82 */ /* 0x001e220000000a00 */
[----:B------:R-:W-:Y:S01]  /*35e0*/  IADD3 R217, R217, 0x20, RZ ;  /* 0x00000020d9d97810 */ /* 0x000fe20007ffe0ff */
[C---:B0-----:R-:W-:Y:S01]  /*35f0*/  IMAD.WIDE.U32 R120, R215.reuse, 0x20, R120 ;  /* 0x00000020d7787825 */ /* 0x041fe200078e0078 */
[----:B------:R-:W-:-:S04]  /*3600*/  IADD3 R215, R215, 0x20, RZ ;  /* 0x00000020d7d77810 */ /* 0x000fc80007ffe0ff */
[----:B------:R0:W-:Y:S04]  /*3610*/  STG.E.128 desc[UR4][R120.64], R96 ;  /* 0x0000006078007986 */ /* 0x0001e8000c101d04 */
[----:B------:R0:W-:Y:S02]  /*3620*/  STG.E.128 desc[UR4][R120.64+0x10], R100 ;  /* 0x0000106478007986 */ /* 0x0001e4000c101d04 */
.L_x_35611:
[----:B------:R-:W-:Y:S05]  /*3630*/  BSYNC B0 ;  /* 0x0000000000007941 */ /* 0x000fea0003800000 */
.L_x_35610:
        /* <DEDUP_REMOVED lines=43> */
.L_x_35631:
[----:B------:R-:W-:Y:S05]  /*38f0*/  BSYNC B1 ;  /* 0x0000000000017941 */ /* 0x000fea0003800000 */
.L_x_35630:
[----:B------:R-:W-:Y:S04]  /*3900*/  BSSY B1, `(.L_x_35632) ;  /* 0x0000005000017945 */ /* 0x000fe80003800000 */
[----:B------:R-:W-:Y:S05]  /*3910*/  @!P3 BRA `(.L_x_35633) ;  /* 0x00000000000cb947 */ /* 0x000fea0003800000 */
[----:B-----5:R-:W-:-:S05]  /*3920*/  HADD2.F32 R105, -RZ, R60.H1_H1 ;  /* 0x3000003cff697230 */ /* 0x020fca0000004100 */
[----:B------:R-:W-:-:S04]  /*3930*/  FMUL.FTZ R105, R105, UR7 ;  /* 0x0000000769697c20 */ /* 0x000fc80008410000 */
[----:B------:R-:W-:-:S07]  /*3940*/  @P2 FADD.FTZ R105, R45, R105 ;  /* 0x000000692d692221 */ /* 0x000fce0000010000 */
.L_x_35633:
[----:B------:R-:W-:Y:S05]  /*3950*/  BSYNC B1 ;  /* 0x0000000000017941 */ /* 0x000fea0003800000 */
.L_x_35632:
[----:B------:R-:W-:Y:S04]  /*3960*/  BSSY B1, `(.L_x_35634) ;  /* 0x0000005000017945 */ /* 0x000fe80003800000 */
[----:B------:R-:W-:Y:S05]  /*3970*/  @!P3 BRA `(.L_x_35635) ;  /* 0x00000000000cb947 */ /* 0x000fea0003800000 */
[----:B-----5:R-:W-:-:S05]  /*3980*/  HADD2.F32 R106, -RZ, R61.H0_H0 ;  /* 0x2000003dff6a7230 */ /* 0x020fca0000004100 */
[----:B------:R-:W-:-:S04]  /*3990*/  FMUL.FTZ R106, R106, UR7 ;  /* 0x000000076a6a7c20 */ /* 0x000fc80008410000 */
[----:B------:R-:W-:-:S07]  /*39a0*/  @P2 FADD.FTZ R106, R46, R106 ;  /* 0x0000006a2e6a2221 */ /* 0x000fce0000010000 */
.L_x_35635:
[----:B------:R-:W-:Y:S05]  /*39b0*/  BSYNC B1 ;  /* 0x0000000000017941 */ /* 0x000fea0003800000 */
.L_x_35634:
[----:B------:R-:W-:Y:S04]  /*39c0*/  BSSY B1, `(.L_x_35636) ;  /* 0x0000005000017945 */ /* 0x000fe80003800000 */
[----:B------:R-:W-:Y:S05]  /*39d0*/  @!P3 BRA `(.L_x_35637) ;  /* 0x00000000000cb947 */ /* 0x000fea0003800000 */
[----:B-----5:R-:W-:-:S05]  /*39e0*/  HADD2.F32 R107, -RZ, R61.H1_H1 ;  /* 0x3000003dff6b7230 */ /* 0x020fca0000004100 */
[----:B------:R-:W-:-:S04]  /*39f0*/  FMUL.FTZ R107, R107, UR7 ;  /* 0x000000076b6b7c20 */ /* 0x000fc80008410000 */
[----:B------:R-:W-:-:S07]  /*3a00*/  @P2 FADD.FTZ R107, R47, R107 ;  /* 0x0000006b2f6b2221 */ /* 0x000fce0000010000 */
.L_x_35637:
[----:B------:R-:W-:Y:S05]  /*3a10*/  BSYNC B1 ;  /* 0x0000000000017941 */ /* 0x000fea0003800000 */
.L_x_35636:
[----:B------:R-:W-:Y:S04]  /*3a20*/  BSSY B1, `(.L_x_35638) ;  /* 0x0000005000017945 */ /* 0x000fe80003800000 */
[----:B------:R-:W-:Y:S05]  /*3a30*/  @!P3 BRA `(.L_x_35639) ;  /* 0x00000000000cb947 */ /* 0x000fea0003800000 */
[----:B-----5:R-:W-:-:S05]  /*3a40*/  HADD2.F32 R108, -RZ, R62.H0_H0 ;  /* 0x2000003eff6c7230 */ /* 0x020fca0000004100 */
[----:B------:R-:W-:-:S04]  /*3a50*/  FMUL.FTZ R108, R108, UR7 ;  /* 0x000000076c6c7c20 */ /* 0x000fc80008410000 */
[----:B------:R-:W-:-:S07]  /*3a60*/  @P2 FADD.FTZ R108, R52, R108 ;  /* 0x0000006c346c2221 */ /* 0x000fce0000010000 */
.L_x_35639:
[----:B------:R-:W-:Y:S05]  /*3a70*/  BSYNC B1 ;  /* 0x0000000000017941 */ /* 0x000fea0003800000 */
.L_x_35638:
[----:B------:R-:W-:Y:S04]  /*3a80*/  BSSY B1, `(.L_x_35640) ;  /* 0x0000005000017945 */ /* 0x000fe80003800000 */
[----:B------:R-:W-:Y:S05]  /*3a90*/  @!P3 BRA `(.L_x_35641) ;  /* 0x00000000000cb947 */ /* 0x000fea0003800000 */
[----:B-----5:R-:W-:-:S05]  /*3aa0*/  HADD2.F32 R109, -RZ, R62.H1_H1 ;  /* 0x3000003eff6d7230 */ /* 0x020fca0000004100 */
[----:B------:R-:W-:-:S04]  /*3ab0*/  FMUL.FTZ R109, R109, UR7 ;  /* 0x000000076d6d7c20 */ /* 0x000fc80008410000 */
[----:B------:R-:W-:-:S07]  /*3ac0*/  @P2 FADD.FTZ R109, R53, R109 ;  /* 0x0000006d356d2221 */ /* 0x000fce0000010000 */
.L_x_35641:
[----:B------:R-:W-:Y:S05]  /*3ad0*/  BSYNC B1 ;  /* 0x0000000000017941 */ /* 0x000fea0003800000 */
.L_x_35640:
[----:B------:R-:W-:Y:S04]  /*3ae0*/  BSSY B1, `(.L_x_35642) ;  /* 0x0000005000017945 */ /* 0x000fe80003800000 */
[----:B------:R-:W-:Y:S05]  /*3af0*/  @!P3 BRA `(.L_x_35643) ;  /* 0x00000000000cb947 */ /* 0x000fea0003800000 */
[----:B-----5:R-:W-:-:S05]  /*3b00*/  HADD2.F32 R110, -RZ, R63.H0_H0 ;  /* 0x2000003fff6e7230 */ /* 0x020fca0000004100 */
[----:B------:R-:W-:-:S04]  /*3b10*/  FMUL.FTZ R110, R110, UR7 ;  /* 0x000000076e6e7c20 */ /* 0x000fc80008410000 */
[----:B------:R-:W-:-:S07]  /*3b20*/  @P2 FADD.FTZ R110, R54, R110 ;  /* 0x0000006e366e2221 */ /* 0x000fce0000010000 */
.L_x_35643:
[----:B------:R-:W-:Y:S05]  /*3b30*/  BSYNC B1 ;  /* 0x0000000000017941 */ /* 0x000fea0003800000 */
.L_x_35642:
[----:B------:R-:W-:Y:S04]  /*3b40*/  BSSY B1, `(.L_x_35644) ;  /* 0x0000005000017945 */ /* 0x000fe80003800000 */
[----:B------:R-:W-:Y:S05]  /*3b50*/  @!P3 BRA `(.L_x_35645) ;  /* 0x00000000000cb947 */ /* 0x000fea0003800000 */
[----:B-----5:R-:W-:-:S05]  /*3b60*/  HADD2.F32 R111, -RZ, R63.H1_H1 ;  /* 0x3000003fff6f7230 */ /* 0x020fca0000004100 */
[----:B------:R-:W-:-:S04]  /*3b70*/  FMUL.FTZ R111, R111, UR7 ;  /* 0x000000076f6f7c20 */ /* 0x000fc80008410000 */
[----:B------:R-:W-:-:S07]  /*3b80*/  @P2 FADD.FTZ R111, R55, R111 ;  /* 0x0000006f376f2221 */ /* 0x000fce0000010000 */
.L_x_35645:
[----:B------:R-:W-:Y:S05]  /*3b90*/  BSYNC B1 ;  /* 0x0000000000017941 */ /* 0x000fea0003800000 */
.L_x_35644:
[----:B0-----:R-:W0:Y:S01]  /*3ba0*/  LDC.64 R120, c[0x0][0x238] ;  /* 0x00008e00ff787b82 */ /* 0x001e220000000a00 */
[----:B------:R-:W-:Y:S01]  /*3bb0*/  IADD3 R217, R217, 0x20, RZ ;  /* 0x00000020d9d97810 */ /* 0x000fe20007ffe0ff */
[C---:B0-----:R-:W-:Y:S01]  /*3bc0*/  IMAD.WIDE.U32 R120, R215.reuse, 0x20, R120 ;  /* 0x00000020d7787825 */ /* 0x041fe200078e0078 */
[----:B------:R-:W-:-:S04]  /*3bd0*/  IADD3 R215, R215, 0x20, RZ ;  /* 0x00000020d7d77810 */ /* 0x000fc80007ffe0ff */
[----:B------:R0:W-:Y:S04]  /*3be0*/  STG.E.128 desc[UR4][R120.64], R104 ;  /* 0x0000006878007986 */ /* 0x0001e8000c101d04 */
[----:B------:R0:W-:Y:S02]  /*3bf0*/  STG.E.128 desc[UR4][R120.64+0x10], R108 ;  /* 0x0000106c78007986 */ /* 0x0001e4000c101d04 */
.L_x_35629:
[----:B------:R-:W-:Y:S05]  /*3c00*/  BSYNC B0 ;  /* 0x0000000000007941 */ /* 0x000fea0003800000 */
.L_x_35628:
        /* <DEDUP_REMOVED lines=40> */
[----:B-----5:R-:W-:-:S05]  /*3e90*/  HADD2.F32 R116, -RZ, R60.H0_H0 ;  /* 0x2000003cff747230 */ /* 0x020fca0000004100 */
[----:B------:R-:W-:-:S04]  /*3ea0*/  FMUL.FTZ R116, R116, UR7 ;  /* 0x0000000774747c20 */ /* 0x000fc80008410000 */
[----:B------:R-:W-:-:S07]  /*3eb0*/  @P1 FADD.FTZ R116, R44, R116 ;  /* 0x000000742c741221 */ /* 0x000fce0000010000 */
.L_x_35649:
[----:B------:R-:W-:Y:S05]  /*3ec0*/  BSYNC B1 ;  /* 0x0000000000017941 */ /* 0x000fea0003800000 */
.L_x_35648:
[----:B------:R-:W-:Y:S04]  /*3ed0*/  BSSY B1, `(.L_x_35650) ;  /* 0x0000005000017945 */ /* 0x000fe80003800000 */
[----:B------:R-:W-:Y:S05]  /*3ee0*/  @!P2 BRA `(.L_x_35651) ;  /* 0x00000000000ca947 */ /* 0x000fea0003800000 */
[----:B-----5:R-:W-:-:S05]  /*3ef0*/  HADD2.F32 R117, -RZ, R60.H1_H1 ;  /* 0x3000003cff757230 */ /* 0x020fca0000004100 */
[----:B------:R-:W-:-:S04]  /*3f00*/  FMUL.FTZ R117, R117, UR7 ;  /* 0x0000000775757c20 */ /* 0x000fc80008410000 */
[----:B------:R-:W-:-:S07]  /*3f10*/  @P1 FADD.FTZ R117, R45, R117 ;  /* 0x000000752d751221 */ /* 0x000fce0000010000 */
.L_x_35651:
[----:B------:R-:W-:Y:S05]  /*3f20*/  BSYNC B1 ;  /* 0x0000000000017941 */ /* 0x000fea0003800000 */
.L_x_35650:
[----:B------:R-:W-:Y:S04]  /*3f30*/  BSSY B1, `(.L_x_35652) ;  /* 0x0000005000017945 */ /* 0x000fe80003800000 */
[----:B------:R-:W-:Y:S05]  /*3f40*/  @!P2 BRA `(.L_x_35653) ;  /* 0x00000000000ca947 */ /* 0x000fea0003800000 */
[----:B-----5:R-:W-:-:S05]  /*3f50*/  HADD2.F32 R118, -RZ, R61.H0_H0 ;  /* 0x2000003dff767230 */ /* 0x020fca0000004100 */
[----:B------:R-:W-:-:S04]  /*3f60*/  FMUL.FTZ R118, R118, UR7 ;  /* 0x0000000776767c20 */ /* 0x000fc80008410000 */
[----:B------:R-:W-:-:S07]  /*3f70*/  @P1 FADD.FTZ R118, R46, R118 ;  /* 0x000000762e761221 */ /* 0x000fce0000010000 */
.L_x_35653:
[----:B------:R-:W-:Y:S05]  /*3f80*/  BSYNC B1 ;  /* 0x0000000000017941 */ /* 0x000fea0003800000 */
.L_x_35652:
[----:B------:R-:W-:Y:S04]  /*3f90*/  BSSY B1, `(.L_x_35654) ;  /* 0x0000005000017945 */ /* 0x000fe80003800000 */
[----:B------:R-:W-:Y:S05]  /*3fa0*/  @!P2 BRA `(.L_x_35655) ;  /* 0x00000000000ca947 */ /* 0x000fea0003800000 */
[----:B-----5:R-:W-:-:S05]  /*3fb0*/  HADD2.F32 R119, -RZ, R61.H1_H1 ;  /* 0x3000003dff777230 */ /* 0x020fca0000004100 */
[----:B------:R-:W-:-:S04]  /*3fc0*/  FMUL.FTZ R119, R119, UR7 ;  /* 0x0000000777777c20 */ /* 0x000fc80008410000 */
[----:B------:R-:W-:-:S07]  /*3fd0*/  @P1 FADD.FTZ R119, R47, R119 ;  /* 0x000000772f771221 */ /* 0x000fce0000010000 */
.L_x_35655:
[----:B------:R-:W-:Y:S05]  /*3fe0*/  BSYNC B1 ;  /* 0x0000000000017941 */ /* 0x000fea0003800000 */
.L_x_35654:
[----:B------:R-:W-:Y:S04]  /*3ff0*/  BSSY B1, `(.L_x_35656) ;  /* 0x0000005000017945 */ /* 0x000fe80003800000 */
[----:B------:R-:W-:Y:S05]  /*4000*/  @!P2 BRA `(.L_x_35657) ;  /* 0x00000000000ca947 */ /* 0x000fea0003800000 */
[----:B-----5:R-:W-:-:S05]  /*4010*/  HADD2.F32 R112, -RZ, R62.H0_H0 ;  /* 0x2000003eff707230 */ /* 0x020fca0000004100 */
[----:B------:R-:W-:-:S04]  /*4020*/  FMUL.FTZ R112, R112, UR7 ;  /* 0x0000000770707c20 */ /* 0x000fc80008410000 */
[----:B------:R-:W-:-:S07]  /*4030*/  @P1 FADD.FTZ R112, R52, R112 ;  /* 0x0000007034701221 */ /* 0x000fce0000010000 */
.L_x_35657:
[----:B------:R-:W-:Y:S05]  /*4040*/  BSYNC B1 ;  /* 0x0000000000017941 */ /* 0x000fea0003800000 */
.L_x_35656:
[----:B------:R-:W-:Y:S04]  /*4050*/  BSSY B1, `(.L_x_35658) ;  /* 0x0000005000017945 */ /* 0x000fe80003800000 */
[----:B------:R-:W-:Y:S05]  /*4060*/  @!P2 BRA `(.L_x_35659) ;  /* 0x00000000000ca947 */ /* 0x000fea0003800000 */
[----:B-----5:R-:W-:-:S05]  /*4070*/  HADD2.F32 R113, -RZ, R62.H1_H1 ;  /* 0x3000003eff717230 */ /* 0x020fca0000004100 */
[----:B------:R-:W-:-:S04]  /*4080*/  FMUL.FTZ R113, R113, UR7 ;  /* 0x0000000771717c20 */ /* 0x000fc80008410000 */
[----:B------:R-:W-:-:S07]  /*4090*/  @P1 FADD.FTZ R113, R53, R113 ;  /* 0x0000007135711221 */ /* 0x000fce0000010000 */
.L_x_35659:
[----:B------:R-:W-:Y:S05]  /*40a0*/  BSYNC B1 ;  /* 0x0000000000017941 */ /* 0x000fea0003800000 */
.L_x_35658:
[----:B------:R-:W-:Y:S04]  /*40b0*/  BSSY B1, `(.L_x_35660) ;  /* 0x0000005000017945 */ /* 0x000fe80003800000 */
[----:B------:R-:W-:Y:S05]  /*40c0*/  @!P2 BRA `(.L_x_35661) ;  /* 0x00000000000ca947 */ /* 0x000fea0003800000 */
[----:B-----5:R-:W-:-:S05]  /*40d0*/  HADD2.F32 R114, -RZ, R63.H0_H0 ;  /* 0x2000003fff727230 */ /* 0x020fca0000004100 */
[----:B------:R-:W-:-:S04]  /*40e0*/  FMUL.FTZ R114, R114, UR7 ;  /* 0x0000000772727c20 */ /* 0x000fc80008410000 */
[----:B------:R-:W-:-:S07]  /*40f0*/  @P1 FADD.FTZ R114, R54, R114 ;  /* 0x0000007236721221 */ /* 0x000fce0000010000 */
.L_x_35661:
[----:B------:R-:W-:Y:S05]  /*4100*/  BSYNC B1 ;  /* 0x0000000000017941 */ /* 0x000fea0003800000 */
.L_x_35660:
[----:B------:R-:W-:Y:S04]  /*4110*/  BSSY B1, `(.L_x_35662) ;  /* 0x0000005000017945 */ /* 0x000fe80003800000 */
[----:B------:R-:W-:Y:S05]  /*4120*/  @!P2 BRA `(.L_x_35663) ;  /* 0x00000000000ca947 */ /* 0x000fea0003800000 */
[----:B-----5:R-:W-:-:S05]  /*4130*/  HADD2.F32 R115, -RZ, R63.H1_H1 ;  /* 0x3000003fff737230 */ /* 0x020fca0000004100 */
[----:B------:R-:W-:-:S04]  /*4140*/  FMUL.FTZ R115, R115, UR7 ;  /* 0x0000000773737c20 */ /* 0x000fc80008410000 */
[----:B------:R-:W-:-:S07]  /*4150*/  @P1 FADD.FTZ R115, R55, R115 ;  /* 0x0000007337731221 */ /* 0x000fce0000010000 */
.L_x_35663:
[----:B------:R-:W-:Y:S05]  /*4160*/  BSYNC B1 ;  /* 0x0000000000017941 */ /* 0x000fea0003800000 */
.L_x_35662:
[----:B------:R-:W0:Y:S02]  /*4170*/  LDC.64 R120, c[0x0][0x238] ;  /* 0x00008e00ff787b82 */ /* 0x000e240000000a00 */
[----:B0-----:R-:W-:-:S05]  /*4180*/  IMAD.WIDE.U32 R120, R215, 0x20, R120 ;  /* 0x00000020d7787825 */ /* 0x001fca00078e0078 */
[----:B------:R0:W-:Y:S04]  /*4190*/  STG.E.128 desc[UR4][R120.64], R116 ;  /* 0x0000007478007986 */ /* 0x0001e8000c101d04 */
[----:B------:R0:W-:Y:S02]  /*41a0*/  STG.E.128 desc[UR4][R120.64+0x10], R112 ;  /* 0x0000107078007986 */ /* 0x0001e4000c101d04 */
.L_x_35647:
[----:B------:R-:W-:Y:S05]  /*41b0*/  BSYNC B0 ;  /* 0x0000000000007941 */ /* 0x000fea0003800000 */
.L_x_35646:
        /* <DEDUP_REMOVED lines=235> */
.L_x_35693:
        /* <DEDUP_REMOVED lines=60> */
.L_x_35668:
[----:B------:R-:W-:Y:S05]  /*5430*/  BSYNC B1 ;  /* 0x0000000000017941 */ /* 0x000fea0003800000 */
.L_x_35667:
        /* <DEDUP_REMOVED lines=35> */
.L_x_35670:
[----:B------:R-:W-:Y:S05]  /*5670*/  BSYNC B1 ;  /* 0x0000000000017941 */ /* 0x000fea0003800000 */
.L_x_35669:
        /* <DEDUP_REMOVED lines=35> */
.L_x_35672:
[----:B------:R-:W-:Y:S05]  /*58b0*/  BSYNC B1 ;  /* 0x0000000000017941 */ /* 0x000fea0003800000 */
.L_x_35671:
        /* <DEDUP_REMOVED lines=35> */
.L_x_35674:
[----:B------:R-:W-:Y:S05]  /*5af0*/  BSYNC B1 ;  /* 0x0000000000017941 */ /* 0x000fea0003800000 */
.L_x_35673:
        /* <DEDUP_REMOVED lines=35> */
.L_x_35676:
[----:B------:R-:W-:Y:S05]  /*5d30*/  BSYNC B1 ;  /* 0x0000000000017941 */ /* 0x000fea0003800000 */
.L_x_35675:
        /* <DEDUP_REMOVED lines=35> */
.L_x_35678:
[----:B------:R-:W-:Y:S05]  /*5f70*/  BSYNC B1 ;  /* 0x0000000000017941 */ /* 0x000fea0003800000 */
.L_x_35677:
        /* <DEDUP_REMOVED lines=35> */
.L_x_35680:
[----:B------:R-:W-:Y:S05]  /*61b0*/  BSYNC B1 ;  /* 0x0000000000017941 */ /* 0x000fea0003800000 */
.L_x_35679:
        /* <DEDUP_REMOVED lines=33> */
.L_x_35666:
[----:B------:R-:W-:Y:S05]  /*63d0*/  BSYNC B0 ;  /* 0x0000000000007941 */ /* 0x000fea0003800000 */
.L_x_35665:
[----:B01234-:R-:W0:Y:S02]  /*63e0*/  LDC.64 R120, c[0x0][0x210] ;  /* 0x00008400ff787b82 */ /* 0x01fe240000000a00 */
[----:B0-----:R-:W-:-:S04]  /*63f0*/  LEA R213, R120, R213, 0x2 ;  /* 0x000000d578d57211 */ /* 0x001fc800078e10ff */
[----:B------:R-:W-:-:S13]  /*6400*/  ISETP.GE.AND P1, PT, R213, R121, PT ;  /* 0x00000079d500720c */ /* 0x000fda0003f26270 */
[----:B------:R-:W-:Y:S05]  /*6410*/  @!P1 BRA `(.L_x_35681) ;  /* 0xffffffac00849947 */ /* 0x000fea000383ffff */
[----:B------:R-:W-:Y:S05]  /*6420*/  EXIT ;  /* 0x000000000000794d */ /* 0x000fea0003800000 */
.L_x_35664:
        /* <DEDUP_REMOVED lines=8> */
.L_x_35683:
[----:B------:R-:W-:Y:S05]  /*64b0*/  BSYNC B0 ;  /* 0x0000000000007941 */ /* 0x000fea0003800000 */
.L_x_35682:
        /* <DEDUP_REMOVED lines=11> */
.L_x_35684:
[----:B------:R-:W-:Y:S01]  /*6570*/  HFMA2.MMA R224, -RZ, RZ, 0, 2.384185791015625e-07 ;  /* 0x00000004ffe07435 */ /* 0x000fe200000001ff */
[----:B------:R-:W-:-:S05]  /*6580*/  MOV R120, R223 ;  /* 0x000000df00787202 */ /* 0x000fca0000000f00 */
[----:B------:R-:W-:-:S05]  /*6590*/  FADD.FTZ R218, R217, R120 ;  /* 0x00000078d9da7221 */ /* 0x000fca0000010000 */
[----:B------:R-:W-:-:S07]  /*65a0*/  MOV R225, R218 ;  /* 0x000000da00e17202 */ /* 0x000fce0000000f00 */
[----:B------:R-:W-:Y:S05]  /*65b0*/  WARPSYNC.COLLECTIVE R222, `(.L_x_35685) ;  /* 0x00000000de087348 */ /* 0x000fea0003c00000 */
[----:B------:R0:W1:Y:S02]  /*65c0*/  SHFL.BFLY P6, R223, R225, R224, R227 ;  /* 0x0c0000e0e1df7389 */ /* 0x00006400000c00e3 */
[----:B01----:R-:W-:Y:S01]  /*65d0*/  ENDCOLLECTIVE ;  /* 0x000000000000791b */ /* 0x003fe20003800000 */
.L_x_35685:
        /* <DEDUP_REMOVED lines=8> */
.L_x_35686:
[----:B------:R-:W-:Y:S01]  /*6660*/  HFMA2.MMA R224, -RZ, RZ, 0, 9.5367431640625e-07 ;  /* 0x00000010ffe07435 */ /* 0x000fe200000001ff */
[----:B------:R-:W-:-:S05]  /*6670*/  MOV R120, R223 ;  /* 0x000000df00787202 */ /* 0x000fca0000000f00 */
[----:B------:R-:W-:-:S05]  /*6680*/  FADD.FTZ R220, R219, R120 ;  /* 0x00000078dbdc7221 */ /* 0x000fca0000010000 */
[----:B------:R-:W-:-:S07]  /*6690*/  MOV R225, R220 ;  /* 0x000000dc00e17202 */ /* 0x000fce0000000f00 */
[----:B------:R-:W-:Y:S05]  /*66a0*/  WARPSYNC.COLLECTIVE R222, `(.L_x_35687) ;  /* 0x00000000de087348 */ /* 0x000fea0003c00000 */
[----:B------:R0:W1:Y:S02]  /*66b0*/  SHFL.BFLY P6, R223, R225, R224, R227 ;  /* 0x0c0000e0e1df7389 */ /* 0x00006400000c00e3 */
[----:B01----:R-:W-:Y:S01]  /*66c0*/  ENDCOLLECTIVE ;  /* 0x000000000000791b */ /* 0x003fe20003800000 */
.L_x_35687:
        /* <DEDUP_REMOVED lines=139> */
.L_x_35688:
[----:B------:R-:W-:Y:S01]  /*6f80*/  HFMA2.MMA R224, -RZ, RZ, 0, 1.1920928955078125e-07 ;  /* 0x00000002ffe07435 */ /* 0x000fe200000001ff */
[----:B------:R-:W-:-:S05]  /*6f90*/  MOV R121, R223 ;  /* 0x000000df00797202 */ /* 0x000fca0000000f00 */
[----:B------:R-:W-:-:S05]  /*6fa0*/  FADD.FTZ R121, R120, R121 ;  /* 0x0000007978797221 */ /* 0x000fca0000010000 */
[----:B------:R-:W-:-:S07]  /*6fb0*/  MOV R225, R121 ;  /* 0x0000007900e17202 */ /* 0x000fce0000000f00 */
[----:B------:R-:W-:Y:S05]  /*6fc0*/  WARPSYNC.COLLECTIVE R222, `(.L_x_35689) ;  /* 0x00000000de087348 */ /* 0x000fea0003c00000 */
[----:B------:R0:W1:Y:S02]  /*6fd0*/  SHFL.BFLY P6, R223, R225, R224, R227 ;  /* 0x0c0000e0e1df7389 */ /* 0x00006400000c00e3 */
[----:B01----:R-:W-:Y:S01]  /*6fe0*/  ENDCOLLECTIVE ;  /* 0x000000000000791b */ /* 0x003fe20003800000 */
.L_x_35689:
[----:B------:R-:W-:Y:S01]  /*6ff0*/  HFMA2.MMA R224, -RZ, RZ, 0, 2.384185791015625e-07 ;  /* 0x00000004ffe07435 */ /* 0x000fe200000001ff */
[----:B------:R-:W-:-:S05]  /*7000*/  MOV R218, R223 ;  /* 0x000000df00da7202 */ /* 0x000fca0000000f00 */
[----:B------:R-:W-:-:S05]  /*7010*/  FADD.FTZ R218, R121, R218 ;  /* 0x000000da79da7221 */ /* 0x000fca0000010000 */
[----:B------:R-:W-:-:S07]  /*7020*/  MOV R225, R218 ;  /* 0x000000da00e17202 */ /* 0x000fce0000000f00 */
[----:B------:R-:W-:Y:S05]  /*7030*/  WARPSYNC.COLLECTIVE R222, `(.L_x_35690) ;  /* 0x00000000de087348 */ /* 0x000fea0003c00000 */
[----:B------:R0:W1:Y:S02]  /*7040*/  SHFL.BFLY P6, R223, R225, R224, R227 ;  /* 0x0c0000e0e1df7389 */ /* 0x00006400000c00e3 */
[----:B01----:R-:W-:Y:S01]  /*7050*/  ENDCOLLECTIVE ;  /* 0x000000000000791b */ /* 0x003fe20003800000 */
.L_x_35690:
[----:B------:R-:W-:Y:S01]  /*7060*/  HFMA2.MMA R224, -RZ, RZ, 0, 4.76837158203125e-07 ;  /* 0x00000008ffe07435 */ /* 0x000fe200000001ff */
[----:B------:R-:W-:-:S05]  /*7070*/  MOV R217, R223 ;  /* 0x000000df00d97202 */ /* 0x000fca0000000f00 */
[----:B------:R-:W-:-:S05]  /*7080*/  FADD.FTZ R217, R218, R217 ;  /* 0x000000d9dad97221 */ /* 0x000fca0000010000 */
[----:B------:R-:W-:-:S07]  /*7090*/  MOV R225, R217 ;  /* 0x000000d900e17202 */ /* 0x000fce0000000f00 */
[----:B------:R-:W-:Y:S05]  /*70a0*/  WARPSYNC.COLLECTIVE R222, `(.L_x_35691) ;  /* 0x00000000de087348 */ /* 0x000fea0003c00000 */
[----:B------:R0:W1:Y:S02]  /*70b0*/  SHFL.BFLY P6, R223, R225, R224, R227 ;  /* 0x0c0000e0e1df7389 */ /* 0x00006400000c00e3 */
[----:B01----:R-:W-:Y:S01]  /*70c0*/  ENDCOLLECTIVE ;  /* 0x000000000000791b */ /* 0x003fe20003800000 */
.L_x_35691:
[----:B------:R-:W-:Y:S01]  /*70d0*/  HFMA2.MMA R224, -RZ, RZ, 0, 9.5367431640625e-07 ;  /* 0x00000010ffe07435 */ /* 0x000fe200000001ff */
[----:B------:R-:W-:-:S05]  /*70e0*/  MOV R220, R223 ;  /* 0x000000df00dc7202 */ /* 0x000fca0000000f00 */
[----:B------:R-:W-:-:S05]  /*70f0*/  FADD.FTZ R220, R217, R220 ;  /* 0x000000dcd9dc7221 */ /* 0x000fca0000010000 */
[----:B------:R-:W-:-:S07]  /*7100*/  MOV R225, R220 ;  /* 0x000000dc00e17202 */ /* 0x000fce0000000f00 */
[----:B------:R-:W-:Y:S05]  /*7110*/  WARPSYNC.COLLECTIVE R222, `(.L_x_35692) ;  /* 0x00000000de087348 */ /* 0x000fea0003c00000 */
[----:B------:R0:W1:Y:S02]  /*7120*/  SHFL.BFLY P6, R223, R225, R224, R227 ;  /* 0x0c0000e0e1df7389 */ /* 0x00006400000c00e3 */
[----:B01----:R-:W-:Y:S01]  /*7130*/  ENDCOLLECTIVE ;  /* 0x000000000000791b */ /* 0x003fe20003800000 */
.L_x_35692:
[----:B------:R-:W-:Y:S01]  /*7140*/  MOV R221, R223 ;  /* 0x000000df00dd7202 */ /* 0x000fe20000000f00 */
[----:B------:R-:W-:Y:S06]  /*7150*/  BRA `(.L_x_35693) ;  /* 0xffffffdc00c47947 */ /* 0x000fec000383ffff */
.L_x_35694:
        /* <DEDUP_REMOVED lines=10> */
.L_x_58418:


//--------------------- .text._ZN10layer_norm13ln_fwd_kernelINS_13Kernel_traitsI6__halfS2_fS2_fjLj2048ELj1ELj4ELj1ELj16ENS_18Kernel_traits_baseILj2048ES2_S2_fS2_fjLj128EEEEELb0ELb0ELb1ELb1EEEvNS_9FwdParamsE --------------------------
	.section	.text._ZN10layer_norm13ln_fwd_kernelINS_13Kernel_traitsI6__halfS2_fS2_fjLj2048ELj1ELj4ELj1ELj16ENS_18Kernel_traits_baseILj2048ES2_S2_fS2_fjLj128EEEEELb0ELb0ELb1ELb1EEEvNS_9FwdParamsE,"ax",@progbits
	.align	128
        .global         _ZN10layer_norm13ln_fwd_kernelINS_13Kernel_traitsI6__halfS2_fS2_fjLj2048ELj1ELj4ELj1ELj16ENS_18Kernel_traits_baseILj2048ES2_S2_fS2_fjLj128EEEEELb0ELb0ELb1ELb1EEEvNS_9FwdParamsE
        .type           _ZN10layer_norm13ln_fwd_kernelINS_13Kernel_traitsI6__halfS2_fS2_fjLj2048ELj1ELj4ELj1ELj16ENS_18Kernel_traits_baseILj2048ES2_S2_fS2_fjLj128EEEEELb0ELb0ELb1ELb1EEEvNS_9FwdParamsE,@function
        .size           _ZN10layer_norm13ln_fwd_kernelINS_13Kernel_traitsI6__halfS2_fS2_fjLj2048ELj1ELj4ELj1ELj16ENS_18Kernel_traits_baseILj2048ES2_S2_fS2_fjLj128EEEEELb0ELb0ELb1ELb1EEEvNS_9FwdParamsE,(.L_x_58419 - _ZN10layer_norm13ln_fwd_kernelINS_13Kernel_traitsI6__halfS2_fS2_fjLj2048ELj1ELj4ELj1ELj16ENS_18Kernel_traits_baseILj2048ES2_S2_fS2_fjLj128EEEEELb0ELb0ELb1ELb1EEEvNS_9FwdParamsE)
        .other          _ZN10layer_norm13ln_fwd_kernelINS_13Kernel_traitsI6__halfS2_fS2_fjLj2048ELj1ELj4ELj1ELj16ENS_18Kernel_traits_baseILj2048ES2_S2_fS2_fjLj128EEEEELb0ELb0ELb1ELb1EEEvNS_9FwdParamsE,@"STO_CUDA_ENTRY STV_DEFAULT"
_ZN10layer_norm13ln_fwd_kernelINS_13Kernel_traitsI6__halfS2_fS2_fjLj2048ELj1ELj4ELj1ELj16ENS_18Kernel_traits_baseILj2048ES2_S2_fS2_fjLj128EEEEELb0ELb0ELb1ELb1EEEvNS_9FwdParamsE:
.text._ZN10layer_norm13ln_fwd_kernelINS_13Kernel_traitsI6__halfS2_fS2_fjLj2048ELj1ELj4ELj1ELj16ENS_18Kernel_traits_baseILj2048ES2_S2_fS2_fjLj128EEEEELb0ELb0ELb1ELb1EEEvNS_9FwdParamsE:
        /* <DEDUP_REMOVED lines=23> */
[----:B------:R-:W-:Y:S02]  /*0170*/  IADD3 R2, P2, R2, UR6, RZ ;  /* 0x0000000602027c10 */ /* 0x000fe4000ff5e0ff */
        /* <DEDUP_REMOVED lines=21> */
[----:B------:R-:W-:Y:S01]  /*02d0*/  @!P0 CS2R R58, SRZ ;  /* 0x00000000003a8805 */ /* 0x000fe2000001ff00 */
[----:B------:R-:W5:Y:S01]  /*02e0*/  LDG.E.128 R52, desc[UR4][R2.64] ;  /* 0x0000000402347981 */ /* 0x000f62000c1e1d00 */
[--C-:B------:R-:W-:Y:S01]  /*02f0*/  HADD2.F32 R157, -RZ, R8.reuse.H0_H0 ;  /* 0x20000008ff9d7230 */ /* 0x100fe20000004100 */
[----:B------:R-:W-:Y:S01]  /*0300*/  LOP3.LUT R174, R174, 0x1f, RZ, 0xc0, !PT ;  /* 0x0000001faeae7812 */ /* 0x000fe200078ec0ff */
[----:B------:R-:W-:Y:S01]  /*0310*/  HADD2.F32 R156, -RZ, R8.H1_H1 ;  /* 0x30000008ff9c7230 */ /* 0x000fe20000004100 */
[----:B------:R-:W5:Y:S01]  /*0320*/  LDG.E.128 R48, desc[UR4][R2.64+0x200] ;  /* 0x0002000402307981 */ /* 0x000f62000c1e1d00 */
[--C-:B------:R-:W-:Y:S01]  /*0330*/  HADD2.F32 R155, -RZ, R9.reuse.H0_H0 ;  /* 0x20000009ff9b7230 */ /* 0x100fe20000004100 */
[----:B------:R-:W-:Y:S01]  /*0340*/  ULDC.U8 UR6, c[0x0][0x2a0] ;  /* 0x0000a80000067ab9 */ /* 0x000fe20000000000 */
[----:B------:R-:W-:Y:S01]  /*0350*/  HADD2.F32 R154, -RZ, R9.H1_H1 ;  /* 0x30000009ff9a7230 */ /* 0x000fe20000004100 */
[----:B------:R-:W5:Y:S01]  /*0360*/  LDG.E.128 R44, desc[UR4][R2.64+0x400] ;  /* 0x00040004022c7981 */ /* 0x000f62000c1e1d00 */
[--C-:B------:R-:W-:Y:S01]  /*0370*/  HADD2.F32 R153, -RZ, R10.reuse.H0_H0 ;  /* 0x2000000aff997230 */ /* 0x100fe20000004100 */
[----:B------:R-:W-:Y:S01]  /*0380*/  ULDC UR7, c[0x0][0x2d8] ;  /* 0x0000b60000077ab9 */ /* 0x000fe20000000800 */
[----:B------:R-:W-:Y:S01]  /*0390*/  HADD2.F32 R152, -RZ, R10.H1_H1 ;  /* 0x3000000aff987230 */ /* 0x000fe20000004100 */
[----:B------:R-:W5:Y:S01]  /*03a0*/  LDG.E.128 R40, desc[UR4][R2.64+0x600] ;  /* 0x0006000402287981 */ /* 0x000f62000c1e1d00 */
[----:B------:R-:W-:-:S02]  /*03b0*/  HADD2.F32 R151, -RZ, R11.H0_H0 ;  /* 0x2000000bff977230 */ /* 0x000fc40000004100 */
[----:B------:R-:W-:Y:S01]  /*03c0*/  HADD2.F32 R150, -RZ, R11.H1_H1 ;  /* 0x3000000bff967230 */ /* 0x000fe20000004100 */
[----:B------:R0:W5:Y:S01]  /*03d0*/  LDG.E.128 R36, desc[UR4][R2.64+0x800] ;  /* 0x0008000402247981 */ /* 0x000162000c1e1d00 */
[--C-:B------:R-:W-:Y:S01]  /*03e0*/  HADD2.F32 R149, -RZ, R12.reuse.H0_H0 ;  /* 0x2000000cff957230 */ /* 0x100fe20000004100 */
[----:B------:R-:W-:Y:S01]  /*03f0*/  ISETP.NE.AND P4, PT, RZ, UR6, PT ;  /* 0x00000006ff007c0c */ /* 0x000fe2000bf85270 */
[----:B------:R-:W-:Y:S01]  /*0400*/  HADD2.F32 R148, -RZ, R12.H1_H1 ;  /* 0x3000000cff947230 */ /* 0x000fe20000004100 */
[----:B------:R-:W-:Y:S01]  /*0410*/  ULDC UR6, c[0x0][0x29c] ;  /* 0x0000a70000067ab9 */ /* 0x000fe20000000800 */
        /* <DEDUP_REMOVED lines=40> */
[--C-:B0-----:R-:W-:Y:S02]  /*06a0*/  HADD2.F32 R3, -RZ, R63.reuse.H0_H0 ;  /* 0x2000003fff037230 */ /* 0x101fe40000004100 */
[----:B------:R-:W-:Y:S02]  /*06b0*/  HADD2.F32 R2, -RZ, R63.H1_H1 ;  /* 0x3000003fff027230 */ /* 0x000fe40000004100 */
[----:B------:R-:W-:Y:S02]  /*06c0*/  HADD2.F32 R160, -RZ, R160.H1_H1 ;  /* 0x300000a0ffa07230 */ /* 0x000fe40000004100 */
[----:B------:R-:W-:Y:S02]  /*06d0*/  HADD2.F32 R161, -RZ, R161.H1_H1 ;  /* 0x300000a1ffa17230 */ /* 0x000fe40000004100 */
[----:B------:R-:W-:-:S02]  /*06e0*/  HADD2.F32 R162, -RZ, R162.H1_H1 ;  /* 0x300000a2ffa27230 */ /* 0x000fc40000004100 */
        /* <DEDUP_REMOVED lines=9> */
[----:B--2---:R-:W-:Y:S02]  /*0780*/  HADD2.F32 R172, -RZ, R133.H0_H0 ;  /* 0x20000085ffac7230 */ /* 0x004fe40000004100 */
[--C-:B------:R-:W-:Y:S02]  /*0790*/  HADD2.F32 R176, -RZ, R134.reuse.H0_H0 ;  /* 0x20000086ffb07230 */ /* 0x100fe40000004100 */
[----:B------:R-:W-:-:S02]  /*07a0*/  HADD2.F32 R177, -RZ, R134.H1_H1 ;  /* 0x30000086ffb17230 */ /* 0x000fc40000004100 */
[--C-:B---3--:R-:W-:Y:S02]  /*07b0*/  HADD2.F32 R183, -RZ, R138.reuse.H0_H0 ;  /* 0x2000008affb77230 */ /* 0x108fe40000004100 */
[----:B------:R-:W-:Y:S02]  /*07c0*/  HADD2.F32 R185, -RZ, R138.H1_H1 ;  /* 0x3000008affb97230 */ /* 0x000fe40000004100 */
[----:B------:R-:W-:Y:S02]  /*07d0*/  HADD2.F32 R133, -RZ, R133.H1_H1 ;  /* 0x30000085ff857230 */ /* 0x000fe40000004100 */
[--C-:B------:R-:W-:Y:S02]  /*07e0*/  HADD2.F32 R179, -RZ, R136.reuse.H0_H0 ;  /* 0x20000088ffb37230 */ /* 0x100fe40000004100 */
[----:B------:R-:W-:Y:S02]  /*07f0*/  HADD2.F32 R181, -RZ, R136.H1_H1 ;  /* 0x30000088ffb57230 */ /* 0x000fe40000004100 */
[----:B------:R-:W-:-:S02]  /*0800*/  HADD2.F32 R134, -RZ, R137.H0_H0 ;  /* 0x20000089ff867230 */ /* 0x000fc40000004100 */
[----:B------:R-:W-:Y:S02]  /*0810*/  HADD2.F32 R178, -RZ, R137.H1_H1 ;  /* 0x30000089ffb27230 */ /* 0x000fe40000004100 */
[--C-:B----4-:R-:W-:Y:S02]  /*0820*/  HADD2.F32 R138, -RZ, R140.reuse.H0_H0 ;  /* 0x2000008cff8a7230 */ /* 0x110fe40000004100 */
[----:B------:R-:W-:Y:S02]  /*0830*/  HADD2.F32 R180, -RZ, R140.H1_H1 ;  /* 0x3000008cffb47230 */ /* 0x000fe40000004100 */
[--C-:B------:R-:W-:Y:S02]  /*0840*/  HADD2.F32 R187, -RZ, R141.reuse.H0_H0 ;  /* 0x2000008dffbb7230 */ /* 0x100fe40000004100 */
[----:B------:R-:W-:Y:S02]  /*0850*/  HADD2.F32 R189, -RZ, R141.H1_H1 ;  /* 0x3000008dffbd7230 */ /* 0x000fe40000004100 */
[----:B------:R-:W-:-:S02]  /*0860*/  HADD2.F32 R182, -RZ, R142.H0_H0 ;  /* 0x2000008effb67230 */ /* 0x000fc40000004100 */
[----:B------:R-:W-:Y:S02]  /*0870*/  HADD2.F32 R191, -RZ, R142.H1_H1 ;  /* 0x3000008effbf7230 */ /* 0x000fe40000004100 */
[----:B------:R-:W-:-:S07]  /*0880*/  HADD2.F32 R193, -RZ, R132.H1_H1 ;  /* 0x30000084ffc17230 */ /* 0x000fce0000004100 */
.L_x_35826:
        /* <DEDUP_REMOVED lines=60> */
[----:B-----5:R-:W-:-:S05]  /*0c50*/  HADD2.F32 R72, -RZ, R64.H0_H0 ;  /* 0x20000040ff487230 */ /* 0x020fca0000004100 */
[----:B------:R-:W-:-:S04]  /*0c60*/  FMUL.FTZ R72, R72, UR6 ;  /* 0x0000000648487c20 */ /* 0x000fc80008410000 */
[----:B------:R-:W-:-:S07]  /*0c70*/  @P0 FADD.FTZ R72, R56, R72 ;  /* 0x0000004838480221 */ /* 0x000fce0000010000 */
.L_x_35696:
[----:B------:R-:W-:Y:S05]  /*0c80*/  BSYNC B0 ;  /* 0x0000000000007941 */ /* 0x000fea0003800000 */
.L_x_35695:
[----:B------:R-:W-:Y:S04]  /*0c90*/  BSSY B0, `(.L_x_35697) ;  /* 0x0000005000007945 */ /* 0x000fe80003800000 */
[----:B------:R-:W-:Y:S05]  /*0ca0*/  @!P6 BRA `(.L_x_35698) ;  /* 0x00000000000ce947 */ /* 0x000fea0003800000 */
[----:B-----5:R-:W-:-:S05]  /*0cb0*/  HADD2.F32 R73, -RZ, R64.H1_H1 ;  /* 0x30000040ff497230 */ /* 0x020fca0000004100 */
[----:B------:R-:W-:-:S04]  /*0cc0*/  FMUL.FTZ R73, R73, UR6 ;  /* 0x0000000649497c20 */ /* 0x000fc80008410000 */
[----:B------:R-:W-:-:S07]  /*0cd0*/  @P0 FADD.FTZ R73, R57, R73 ;  /* 0x0000004939490221 */ /* 0x000fce0000010000 */
.L_x_35698:
[----:B------:R-:W-:Y:S05]  /*0ce0*/  BSYNC B0 ;  /* 0x0000000000007941 */ /* 0x000fea0003800000 */
.L_x_35697:
[----:B------:R-:W-:Y:S04]  /*0cf0*/  BSSY B0, `(.L_x_35699) ;  /* 0x0000005000007945 */ /* 0x000fe80003800000 */
[----:B------:R-:W-:Y:S05]  /*0d00*/  @!P6 BRA `(.L_x_35700) ;  /* 0x00000000000ce947 */ /* 0x000fea0003800000 */
[----:B-----5:R-:W-:-:S05]  /*0d10*/  HADD2.F32 R74, -RZ, R65.H0_H0 ;  /* 0x20000041ff4a7230 */ /* 0x020fca0000004100 */
[----:B------:R-:W-:-:S04]  /*0d20*/  FMUL.FTZ R74, R74, UR6 ;  /* 0x000000064a4a7c20 */ /* 0x000fc80008410000 */
[----:B------:R-:W-:-:S07]  /*0d30*/  @P0 FADD.FTZ R74, R58, R74 ;  /* 0x0000004a3a4a0221 */ /* 0x000fce0000010000 */
.L_x_35700:
[----:B------:R-:W-:Y:S05]  /*0d40*/  BSYNC B0 ;  /* 0x0000000000007941 */ /* 0x000fea0003800000 */
.L_x_35699:
[----:B------:R-:W-:Y:S04]  /*0d50*/  BSSY B0, `(.L_x_35701) ;  /* 0x0000005000007945 */ /* 0x000fe80003800000 */
[----:B------:R-:W-:Y:S05]  /*0d60*/  @!P6 BRA `(.L_x_35702) ;  /* 0x00000000000ce947 */ /* 0x000fea0003800000 */
[----:B-----5:R-:W-:-:S05]  /*0d70*/  HADD2.F32 R75, -RZ, R65.H1_H1 ;  /* 0x30000041ff4b7230 */ /* 0x020fca0000004100 */
[----:B------:R-:W-:-:S04]  /*0d80*/  FMUL.FTZ R75, R75, UR6 ;  /* 0x000000064b4b7c20 */ /* 0x000fc80008410000 */
[----:B------:R-:W-:-:S07]  /*0d90*/  @P0 FADD.FTZ R75, R59, R75 ;  /* 0x0000004b3b4b0221 */ /* 0x000fce0000010000 */
.L_x_35702:
[----:B------:R-:W-:Y:S05]  /*0da0*/  BSYNC B0 ;  /* 0x0000000000007941 */ /* 0x000fea0003800000 */
.L_x_35701:
[----:B------:R-:W-:Y:S04]  /*0db0*/  BSSY B0, `(.L_x_35703) ;  /* 0x0000005000007945 */ /* 0x000fe80003800000 */
[----:B------:R-:W-:Y:S05]  /*0dc0*/  @!P6 BRA `(.L_x_35704) ;  /* 0x00000000000ce947 */ /* 0x000fea0003800000 */
[----:B-----5:R-:W-:-:S05]  /*0dd0*/  HADD2.F32 R68, -RZ, R66.H0_H0 ;  /* 0x20000042ff447230 */ /* 0x020fca0000004100 */
[----:B------:R-:W-:-:S04]  /*0de0*/  FMUL.FTZ R68, R68, UR6 ;  /* 0x0000000644447c20 */ /* 0x000fc80008410000 */
[----:B------:R-:W-:-:S07]  /*0df0*/  @P0 FADD.FTZ R68, R60, R68 ;  /* 0x000000443c440221 */ /* 0x000fce0000010000 */
.L_x_35704:
[----:B------:R-:W-:Y:S05]  /*0e00*/  BSYNC B0 ;  /* 0x0000000000007941 */ /* 0x000fea0003800000 */
.L_x_35703:
[----:B------:R-:W-:Y:S04]  /*0e10*/  BSSY B0, `(.L_x_35705) ;  /* 0x0000005000007945 */ /* 0x000fe80003800000 */
[----:B------:R-:W-:Y:S05]  /*0e20*/  @!P6 BRA `(.L_x_35706) ;  /* 0x00000000000ce947 */ /* 0x000fea0003800000 */
[----:B-----5:R-:W-:-:S05]  /*0e30*/  HADD2.F32 R69, -RZ, R66.H1_H1 ;  /* 0x30000042ff457230 */ /* 0x020fca0000004100 */
[----:B------:R-:W-:-:S04]  /*0e40*/  FMUL.FTZ R69, R69, UR6 ;  /* 0x0000000645457c20 */ /* 0x000fc80008410000 */
[----:B------:R-:W-:-:S07]  /*0e50*/  @P0 FADD.FTZ R69, R61, R69 ;  /* 0x000000453d450221 */ /* 0x000fce0000010000 */
.L_x_35706:
[----:B------:R-:W-:Y:S05]  /*0e60*/  BSYNC B0 ;  /* 0x0000000000007941 */ /* 0x000fea0003800000 */
.L_x_35705:
[----:B------:R-:W-:Y:S04]  /*0e70*/  BSSY B0, `(.L_x_35707) ;  /* 0x0000005000007945 */ /* 0x000fe80003800000 */
[----:B------:R-:W-:Y:S05]  /*0e80*/  @!P6 BRA `(.L_x_35708) ;  /* 0x00000000000ce947 */ /* 0x000fea0003800000 */
[----:B-----5:R-:W-:-:S05]  /*0e90*/  HADD2.F32 R70, -RZ, R67.H0_H0 ;  /* 0x20000043ff467230 */ /* 0x020fca0000004100 */
[----:B------:R-:W-:-:S04]  /*0ea0*/  FMUL.FTZ R70, R70, UR6 ;  /* 0x0000000646467c20 */ /* 0x000fc80008410000 */
[----:B------:R-:W-:-:S07]  /*0eb0*/  @P0 FADD.FTZ R70, R62, R70 ;  /* 0x000000463e460221 */ /* 0x000fce0000010000 */
.L_x_35708:
[----:B------:R-:W-:Y:S05]  /*0ec0*/  BSYNC B0 ;  /* 0x0000000000007941 */ /* 0x000fea0003800000 */
.L_x_35707:
[----:B------:R-:W-:Y:S04]  /*0ed0*/  BSSY B0, `(.L_x_35709) ;  /* 0x0000005000007945 */ /* 0x000fe80003800000 */
[----:B------:R-:W-:Y:S05]  /*0ee0*/  @!P6 BRA `(.L_x_35710) ;  /* 0x00000000000ce947 */ /* 0x000fea0003800000 */
[----:B-----5:R-:W-:-:S05]  /*0ef0*/  HADD2.F32 R71, -RZ, R67.H1_H1 ;  /* 0x30000043ff477230 */ /* 0x020fca0000004100 */
[----:B------:R-:W-:-:S04]  /*0f00*/  FMUL.FTZ R71, R71, UR6 ;  /* 0x0000000647477c20 */ /* 0x000fc80008410000 */
[----:B------:R-:W-:-:S07]  /*0f10*/  @P0 FADD.FTZ R71, R63, R71 ;  /* 0x000000473f470221 */ /* 0x000fce0000010000 */
.L_x_35710:
[----:B------:R-:W-:Y:S05]  /*0f20*/  BSYNC B0 ;  /* 0x0000000000007941 */ /* 0x000fea0003800000 */
.L_x_35709:
        /* <DEDUP_REMOVED lines=38> */
[----:B-----5:R-:W-:-:S05]  /*1190*/  HADD2.F32 R80, -RZ, R64.H0_H0 ;  /* 0x20000040ff507230 */ /* 0x020fca0000004100 */
[----:B------:R-:W-:-:S04]  /*11a0*/  FMUL.FTZ R80, R80, UR6 ;  /* 0x0000000650507c20 */ /* 0x000fc80008410000 */
[----:B------:R-:W-:-:S07]  /*11b0*/  @P0 FADD.FTZ R80, R56, R80 ;  /* 0x0000005038500221 */ /* 0x000fce0000010000 */
.L_x_35712:
[----:B------:R-:W-:Y:S05]  /*11c0*/  BSYNC B0 ;  /* 0x0000000000007941 */ /* 0x000fea0003800000 */
.L_x_35711:
[----:B------:R-:W-:Y:S04]  /*11d0*/  BSSY B0, `(.L_x_35713) ;  /* 0x0000005000007945 */ /* 0x000fe80003800000 */
[----:B------:R-:W-:Y:S05]  /*11e0*/  @!P6 BRA `(.L_x_35714) ;  /* 0x00000000000ce947 */ /* 0x000fea0003800000 */
[----:B-----5:R-:W-:-:S05]  /*11f0*/  HADD2.F32 R81, -RZ, R64.H1_H1 ;  /* 0x30000040ff517230 */ /* 0x020fca0000004100 */
[----:B------:R-:W-:-:S04]  /*1200*/  FMUL.FTZ R81, R81, UR6 ;  /* 0x0000000651517c20 */ /* 0x000fc80008410000 */
[----:B------:R-:W-:-:S07]  /*1210*/  @P0 FADD.FTZ R81, R57, R81 ;  /* 0x0000005139510221 */ /* 0x000fce0000010000 */
.L_x_35714:
[----:B------:R-:W-:Y:S05]  /*1220*/  BSYNC B0 ;  /* 0x0000000000007941 */ /* 0x000fea0003800000 */
.L_x_35713:
[----:B------:R-:W-:Y:S04]  /*1230*/  BSSY B0, `(.L_x_35715) ;  /* 0x0000005000007945 */ /* 0x000fe80003800000 */
[----:B------:R-:W-:Y:S05]  /*1240*/  @!P6 BRA `(.L_x_35716) ;  /* 0x00000000000ce947 */ /* 0x000fea0003800000 */
[----:B-----5:R-:W-:-:S05]  /*1250*/  HADD2.F32 R82, -RZ, R65.H0_H0 ;  /* 0x20000041ff527230 */ /* 0x020fca0000004100 */
[----:B------:R-:W-:-:S04]  /*1260*/  FMUL.FTZ R82, R82, UR6 ;  /* 0x0000000652527c20 */ /* 0x000fc80008410000 */
[----:B------:R-:W-:-:S07]  /*1270*/  @P0 FADD.FTZ R82, R58, R82 ;  /* 0x000000523a520221 */ /* 0x000fce0000010000 */
.L_x_35716:
[----:B------:R-:W-:Y:S05]  /*1280*/  BSYNC B0 ;  /* 0x0000000000007941 */ /* 0x000fea0003800000 */
.L_x_35715:
[----:B------:R-:W-:Y:S04]  /*1290*/  BSSY B0, `(.L_x_35717) ;  /* 0x0000005000007945 */ /* 0x000fe80003800000 */
[----:B------:R-:W-:Y:S05]  /*12a0*/  @!P6 BRA `(.L_x_35718) ;  /* 0x00000000000ce947 */ /* 0x000fea0003800000 */
[----:B-----5:R-:W-:-:S05]  /*12b0*/  HADD2.F32 R83, -RZ, R65.H1_H1 ;  /* 0x30000041ff537230 */ /* 0x020fca0000004100 */
[----:B------:R-:W-:-:S04]  /*12c0*/  FMUL.FTZ R83, R83, UR6 ;  /* 0x0000000653537c20 */ /* 0x000fc80008410000 */
[----:B------:R-:W-:-:S07]  /*12d0*/  @P0 FADD.FTZ R83, R59, R83 ;  /* 0x000000533b530221 */ /* 0x000fce0000010000 */
.L_x_35718:
[----:B------:R-:W-:Y:S05]  /*12e0*/  BSYNC B0 ;  /* 0x0000000000007941 */ /* 0x000fea0003800000 */
.L_x_35717:
[----:B------:R-:W-:Y:S04]  /*12f0*/  BSSY B0, `(.L_x_35719) ;  /* 0x0000005000007945 */ /* 0x000fe80003800000 */
[----:B------:R-:W-:Y:S05]  /*1300*/  @!P6 BRA `(.L_x_35720) ;  /* 0x00000000000ce947 */ /* 0x000fea0003800000 */
[----:B-----5:R-:W-:-:S05]  /*1310*/  HADD2.F32 R76, -RZ, R66.H0_H0 ;  /* 0x20000042ff4c7230 */ /* 0x020fca0000004100 */
[----:B------:R-:W-:-:S04]  /*1320*/  FMUL.FTZ R76, R76, UR6 ;  /* 0x000000064c4c7c20 */ /* 0x000fc80008410000 */
[----:B------:R-:W-:-:S07]  /*1330*/  @P0 FADD.FTZ R76, R60, R76 ;  /* 0x0000004c3c4c0221 */ /* 0x000fce0000010000 */
.L_x_35720:
[----:B------:R-:W-:Y:S05]  /*1340*/  BSYNC B0 ;  /* 0x0000000000007941 */ /* 0x000fea0003800000 */
.L_x_35719:
[----:B------:R-:W-:Y:S04]  /*1350*/  BSSY B0, `(.L_x_35721) ;  /* 0x0000005000007945 */ /* 0x000fe80003800000 */
[----:B------:R-:W-:Y:S05]  /*1360*/  @!P6 BRA `(.L_x_35722) ;  /* 0x00000000000ce947 */ /* 0x000fea0003800000 */
[----:B-----5:R-:W-:-:S05]  /*1370*/  HADD2.F32 R77, -RZ, R66.H1_H1 ;  /* 0x30000042ff4d7230 */ /* 0x020fca0000004100 */
[----:B------:R-:W-:-:S04]  /*1380*/  FMUL.FTZ R77, R77, UR6 ;  /* 0x000000064d4d7c20 */ /* 0x000fc80008410000 */
[----:B------:R-:W-:-:S07]  /*1390*/  @P0 FADD.FTZ R77, R61, R77 ;  /* 0x0000004d3d4d0221 */ /* 0x000fce0000010000 */
.L_x_35722:
[----:B------:R-:W-:Y:S05]  /*13a0*/  BSYNC B0 ;  /* 0x0000000000007941 */ /* 0x000fea0003800000 */
.L_x_35721:
[----:B------:R-:W-:Y:S04]  /*13b0*/  BSSY B0, `(.L_x_35723) ;  /* 0x0000005000007945 */ /* 0x000fe80003800000 */
[----:B------:R-:W-:Y:S05]  /*13c0*/  @!P6 BRA `(.L_x_35724) ;  /* 0x00000000000ce947 */ /* 0x000fea0003800000 */
[----:B-----5:R-:W-:-:S05]  /*13d0*/  HADD2.F32 R78, -RZ, R67.H0_H0 ;  /* 0x20000043ff4e7230 */ /* 0x020fca0000004100 */
[----:B------:R-:W-:-:S04]  /*13e0*/  FMUL.FTZ R78, R78, UR6 ;  /* 0x000000064e4e7c20 */ /* 0x000fc80008410000 */
[----:B------:R-:W-:-:S07]  /*13f0*/  @P0 FADD.FTZ R78, R62, R78 ;  /* 0x0000004e3e4e0221 */ /* 0x000fce0000010000 */
.L_x_35724:
[----:B------:R-:W-:Y:S05]  /*1400*/  BSYNC B0 ;  /* 0x0000000000007941 */ /* 0x000fea0003800000 */
.L_x_35723:
[----:B------:R-:W-:Y:S04]  /*1410*/  BSSY B0, `(.L_x_35725) ;  /* 0x0000005000007945 */ /* 0x000fe80003800000 */
[----:B------:R-:W-:Y:S05]  /*1420*/  @!P6 BRA `(.L_x_35726) ;  /* 0x00000000000ce947 */ /* 0x000fea0003800000 */
[----:B-----5:R-:W-:-:S05]  /*1430*/  HADD2.F32 R79, -RZ, R67.H1_H1 ;  /* 0x30000043ff4f7230 */ /* 0x020fca0000004100 */
[----:B------:R-:W-:-:S04]  /*1440*/  FMUL.FTZ R79, R79, UR6 ;  /* 0x000000064f4f7c20 */ /* 0x000fc80008410000 */
[----:B------:R-:W-:-:S07]  /*1450*/  @P0 FADD.FTZ R79, R63, R79 ;  /* 0x0000004f3f4f0221 */ /* 0x000fce0000010000 */
.L_x_35726:
[----:B------:R-:W-:Y:S05]  /*1460*/  BSYNC B0 ;  /* 0x0000000000007941 */ /* 0x000fea0003800000 */
.L_x_35725:
        /* <DEDUP_REMOVED lines=38> */
[----:B-----5:R-:W-:-:S05]  /*16d0*/  HADD2.F32 R88, -RZ, R64.H0_H0 ;  /* 0x20000040ff587230 */ /* 0x020fca0000004100 */
[----:B------:R-:W-:-:S04]  /*16e0*/  FMUL.FTZ R88, R88, UR6 ;  /* 0x0000000658587c20 */ /* 0x000fc80008410000 */
[----:B------:R-:W-:-:S07]  /*16f0*/  @P0 FADD.FTZ R88, R56, R88 ;  /* 0x0000005838580221 */ /* 0x000fce0000010000 */
.L_x_35728:
[----:B------:R-:W-:Y:S05]  /*1700*/  BSYNC B0 ;  /* 0x0000000000007941 */ /* 0x000fea0003800000 */
.L_x_35727:
[----:B------:R-:W-:Y:S04]  /*1710*/  BSSY B0, `(.L_x_35729) ;  /* 0x0000005000007945 */ /* 0x000fe80003800000 */
[----:B------:R-:W-:Y:S05]  /*1720*/  @!P6 BRA `(.L_x_35730) ;  /* 0x00000000000ce947 */ /* 0x000fea0003800000 */
[----:B-----5:R-:W-:-:S05]  /*1730*/  HADD2.F32 R89, -RZ, R64.H1_H1 ;  /* 0x30000040ff597230 */ /* 0x020fca0000004100 */
[----:B------:R-:W-:-:S04]  /*1740*/  FMUL.FTZ R89, R89, UR6 ;  /* 0x0000000659597c20 */ /* 0x000fc80008410000 */
[----:B------:R-:W-:-:S07]  /*1750*/  @P0 FADD.FTZ R89, R57, R89 ;  /* 0x0000005939590221 */ /* 0x000fce0000010000 */
.L_x_35730:
[----:B------:R-:W-:Y:S05]  /*1760*/  BSYNC B0 ;  /* 0x0000000000007941 */ /* 0x000fea0003800000 */
.L_x_35729:
[----:B------:R-:W-:Y:S04]  /*1770*/  BSSY B0, `(.L_x_35731) ;  /* 0x0000005000007945 */ /* 0x000fe80003800000 */
[----:B------:R-:W-:Y:S05]  /*1780*/  @!P6 BRA `(.L_x_35732) ;  /* 0x00000000000ce947 */ /* 0x000fea0003800000 */
[----:B-----5:R-:W-:-:S05]  /*1790*/  HADD2.F32 R90, -RZ, R65.H0_H0 ;  /* 0x20000041ff5a7230 */ /* 0x020fca0000004100 */
[----:B------:R-:W-:-:S04]  /*17a0*/  FMUL.FTZ R90, R90, UR6 ;  /* 0x000000065a5a7c20 */ /* 0x000fc80008410000 */
[----:B------:R-:W-:-:S07]  /*17b0*/  @P0 FADD.FTZ R90, R58, R90 ;  /* 0x0000005a3a5a0221 */ /* 0x000fce0000010000 */
.L_x_35732:
[----:B------:R-:W-:Y:S05]  /*17c0*/  BSYNC B0 ;  /* 0x0000000000007941 */ /* 0x000fea0003800000 */
.L_x_35731:
[----:B------:R-:W-:Y:S04]  /*17d0*/  BSSY B0, `(.L_x_35733) ;  /* 0x0000005000007945 */ /* 0x000fe80003800000 */
[----:B------:R-:W-:Y:S05]  /*17e0*/  @!P6 BRA `(.L_x_35734) ;  /* 0x00000000000ce947 */ /* 0x000fea0003800000 */
[----:B-----5:R-:W-:-:S05]  /*17f0*/  HADD2.F32 R91, -RZ, R65.H1_H1 ;  /* 0x30000041ff5b7230 */ /* 0x020fca0000004100 */
[----:B------:R-:W-:-:S04]  /*1800*/  FMUL.FTZ R91, R91, UR6 ;  /* 0x000000065b5b7c20 */ /* 0x000fc80008410000 */
[----:B------:R-:W-:-:S07]  /*1810*/  @P0 FADD.FTZ R91, R59, R91 ;  /* 0x0000005b3b5b0221 */ /* 0x000fce0000010000 */
.L_x_35734:
[----:B------:R-:W-:Y:S05]  /*1820*/  BSYNC B0 ;  /* 0x0000000000007941 */ /* 0x000fea0003800000 */
.L_x_35733:
[----:B------:R-:W-:Y:S04]  /*1830*/  BSSY B0, `(.L_x_35735) ;  /* 0x0000005000007945 */ /* 0x000fe80003800000 */
[----:B------:R-:W-:Y:S05]  /*1840*/  @!P6 BRA `(.L_x_35736) ;  /* 0x00000000000ce947 */ /* 0x000fea0003800000 */
[----:B-----5:R-:W-:-:S05]  /*1850*/  HADD2.F32 R84, -RZ, R66.H0_H0 ;  /* 0x20000042ff547230 */ /* 0x020fca0000004100 */
[----:B------:R-:W-:-:S04]  /*1860*/  FMUL.FTZ R84, R84, UR6 ;  /* 0x0000000654547c20 */ /* 0x000fc80008410000 */
[----:B------:R-:W-:-:S07]  /*1870*/  @P0 FADD.FTZ R84, R60, R84 ;  /* 0x000000543c540221 */ /* 0x000fce0000010000 */
.L_x_35736:
[----:B------:R-:W-:Y:S05]  /*1880*/  BSYNC B0 ;  /* 0x0000000000007941 */ /* 0x000fea0003800000 */
.L_x_35735:
[----:B------:R-:W-:Y:S04]  /*1890*/  BSSY B0, `(.L_x_35737) ;  /* 0x0000005000007945 */ /* 0x000fe80003800000 */
[----:B------:R-:W-:Y:S05]  /*18a0*/  @!P6 BRA `(.L_x_35738) ;  /* 0x00000000000ce947 */ /* 0x000fea0003800000 */
[----:B-----5:R-:W-:-:S05]  /*18b0*/  HADD2.F32 R85, -RZ, R66.H1_H1 ;  /* 0x30000042ff557230 */ /* 0x020fca0000004100 */
[----:B------:R-:W-:-:S04]  /*18c0*/  FMUL.FTZ R85, R85, UR6 ;  /* 0x0000000655557c20 */ /* 0x000fc80008410000 */
[----:B------:R-:W-:-:S07]  /*18d0*/  @P0 FADD.FTZ R85, R61, R85 ;  /* 0x000000553d550221 */ /* 0x000fce0000010000 */
.L_x_35738:
[----:B------:R-:W-:Y:S05]  /*18e0*/  BSYNC B0 ;  /* 0x0000000000007941 */ /* 0x000fea0003800000 */
.L_x_35737:
[----:B------:R-:W-:Y:S04]  /*18f0*/  BSSY B0, `(.L_x_35739) ;  /* 0x0000005000007945 */ /* 0x000fe80003800000 */
[----:B------:R-:W-:Y:S05]  /*1900*/  @!P6 BRA `(.L_x_35740) ;  /* 0x00000000000ce947 */ /* 0x000fea0003800000 */
[----:B-----5:R-:W-:-:S05]  /*1910*/  HADD2.F32 R86, -RZ, R67.H0_H0 ;  /* 0x20000043ff567230 */ /* 0x020fca0000004100 */
[----:B------:R-:W-:-:S04]  /*1920*/  FMUL.FTZ R86, R86, UR6 ;  /* 0x0000000656567c20 */ /* 0x000fc80008410000 */
[----:B------:R-:W-:-:S07]  /*1930*/  @P0 FADD.FTZ R86, R62, R86 ;  /* 0x000000563e560221 */ /* 0x000fce0000010000 */
.L_x_35740:
[----:B------:R-:W-:Y:S05]  /*1940*/  BSYNC B0 ;  /* 0x0000000000007941 */ /* 0x000fea0003800000 */
.L_x_35739:
[----:B------:R-:W-:Y:S04]  /*1950*/  BSSY B0, `(.L_x_35741) ;  /* 0x0000005000007945 */ /* 0x000fe80003800000 */
[----:B------:R-:W-:Y:S05]  /*1960*/  @!P6 BRA `(.L_x_35742) ;  /* 0x00000000000ce947 */ /* 0x000fea0003800000 */
[----:B-----5:R-:W-:-:S05]  /*1970*/  HADD2.F32 R87, -RZ, R67.H1_H1 ;  /* 0x30000043ff577230 */ /* 0x020fca0000004100 */
[----:B------:R-:W-:-:S04]  /*1980*/  FMUL.FTZ R87, R87, UR6 ;  /* 0x0000000657577c20 */ /* 0x000fc80008410000 */
[----:B------:R-:W-:-:S07]  /*1990*/  @P0 FADD.FTZ R87, R63, R87 ;  /* 0x000000573f570221 */ /* 0x000fce0000010000 */
.L_x_35742:
[----:B------:R-:W-:Y:S05]  /*19a0*/  BSYNC B0 ;  /* 0x0000000000007941 */ /* 0x000fea0003800000 */
.L_x_35741:
        /* <DEDUP_REMOVED lines=41> */
.L_x_35744:
[----:B------:R-:W-:Y:S05]  /*1c40*/  BSYNC B0 ;  /* 0x0000000000007941 */ /* 0x000fea0003800000 */
.L_x_35743:
[----:B------:R-:W-:Y:S04]  /*1c50*/  BSSY B0, `(.L_x_35745) ;  /* 0x0000005000007945 */ /* 0x000fe80003800000 */
[----:B------:R-:W-:Y:S05]  /*1c60*/  @!P6 BRA `(.L_x_35746) ;  /* 0x00000000000ce947 */ /* 0x000fea0003800000 */
[----:B-----5:R-:W-:-:S05]  /*1c70*/  HADD2.F32 R97, -RZ, R64.H1_H1 ;  /* 0x30000040ff617230 */ /* 0x020fca0000004100 */
[----:B------:R-:W-:-:S04]  /*1c80*/  FMUL.FTZ R97, R97, UR6 ;  /* 0x0000000661617c20 */ /* 0x000fc80008410000 */
[----:B------:R-:W-:-:S07]  /*1c90*/  @P0 FADD.FTZ R97, R57, R97 ;  /* 0x0000006139610221 */ /* 0x000fce0000010000 */
.L_x_35746:
[----:B------:R-:W-:Y:S05]  /*1ca0*/  BSYNC B0 ;  /* 0x0000000000007941 */ /* 0x000fea0003800000 */
.L_x_35745:
[----:B------:R-:W-:Y:S04]  /*1cb0*/  BSSY B0, `(.L_x_35747) ;  /* 0x0000005000007945 */ /* 0x000fe80003800000 */
[----:B------:R-:W-:Y:S05]  /*1cc0*/  @!P6 BRA `(.L_x_35748) ;  /* 0x00000000000ce947 */ /* 0x000fea0003800000 */
[----:B-----5:R-:W-:-:S05]  /*1cd0*/  HADD2.F32 R98, -RZ, R65.H0_H0 ;  /* 0x20000041ff627230 */ /* 0x020fca0000004100 */
[----:B------:R-:W-:-:S04]  /*1ce0*/  FMUL.FTZ R98, R98, UR6 ;  /* 0x0000000662627c20 */ /* 0x000fc80008410000 */
[----:B------:R-:W-:-:S07]  /*1cf0*/  @P0 FADD.FTZ R98, R58, R98 ;  /* 0x000000623a620221 */ /* 0x000fce0000010000 */
.L_x_35748:
[----:B------:R-:W-:Y:S05]  /*1d00*/  BSYNC B0 ;  /* 0x0000000000007941 */ /* 0x000fea0003800000 */
.L_x_35747:
[----:B------:R-:W-:Y:S04]  /*1d10*/  BSSY B0, `(.L_x_35749) ;  /* 0x0000005000007945 */ /* 0x000fe80003800000 */
[----:B------:R-:W-:Y:S05]  /*1d20*/  @!P6 BRA `(.L_x_35750) ;  /* 0x00000000000ce947 */ /* 0x000fea0003800000 */
[----:B-----5:R-:W-:-:S05]  /*1d30*/  HADD2.F32 R99, -RZ, R65.H1_H1 ;  /* 0x30000041ff637230 */ /* 0x020fca0000004100 */
[----:B------:R-:W-:-:S04]  /*1d40*/  FMUL.FTZ R99, R99, UR6 ;  /* 0x0000000663637c20 */ /* 0x000fc80008410000 */
[----:B------:R-:W-:-:S07]  /*1d50*/  @P0 FADD.FTZ R99, R59, R99 ;  /* 0x000000633b630221 */ /* 0x000fce0000010000 */
.L_x_35750:
[----:B------:R-:W-:Y:S05]  /*1d60*/  BSYNC B0 ;  /* 0x0000000000007941 */ /* 0x000fea0003800000 */
.L_x_35749:
[----:B------:R-:W-:Y:S04]  /*1d70*/  BSSY B0, `(.L_x_35751) ;  /* 0x0000005000007945 */ /* 0x000fe80003800000 */
[----:B------:R-:W-:Y:S05]  /*1d80*/  @!P6 BRA `(.L_x_35752) ;  /* 0x00000000000ce947 */ /* 0x000fea0003800000 */
[----:B-----5:R-:W-:-:S05]  /*1d90*/  HADD2.F32 R92, -RZ, R66.H0_H0 ;  /* 0x20000042ff5c7230 */ /* 0x020fca0000004100 */
[----:B------:R-:W-:-:S04]  /*1da0*/  FMUL.FTZ R92, R92, UR6 ;  /* 0x000000065c5c7c20 */ /* 0x000fc80008410000 */
[----:B------:R-:W-:-:S07]  /*1db0*/  @P0 FADD.FTZ R92, R60, R92 ;  /* 0x0000005c3c5c0221 */ /* 0x000fce0000010000 */
.L_x_35752:
[----:B------:R-:W-:Y:S05]  /*1dc0*/  BSYNC B0 ;  /* 0x0000000000007941 */ /* 0x000fea0003800000 */
.L_x_35751:
[----:B------:R-:W-:Y:S04]  /*1dd0*/  BSSY B0, `(.L_x_35753) ;  /* 0x0000005000007945 */ /* 0x000fe80003800000 */
[----:B------:R-:W-:Y:S05]  /*1de0*/  @!P6 BRA `(.L_x_35754) ;  /* 0x00000000000ce947 */ /* 0x000fea0003800000 */
[----:B-----5:R-:W-:-:S05]  /*1df0*/  HADD2.F32 R93, -RZ, R66.H1_H1 ;  /* 0x30000042ff5d7230 */ /* 0x020fca0000004100 */
[----:B------:R-:W-:-:S04]  /*1e00*/  FMUL.FTZ R93, R93, UR6 ;  /* 0x000000065d5d7c20 */ /* 0x000fc80008410000 */
[----:B------:R-:W-:-:S07]  /*1e10*/  @P0 FADD.FTZ R93, R61, R93 ;  /* 0x0000005d3d5d0221 */ /* 0x000fce0000010000 */
.L_x_35754:
[----:B------:R-:W-:Y:S05]  /*1e20*/  BSYNC B0 ;  /* 0x0000000000007941 */ /* 0x000fea0003800000 */
.L_x_35753:
[----:B------:R-:W-:Y:S04]  /*1e30*/  BSSY B0, `(.L_x_35755) ;  /* 0x0000005000007945 */ /* 0x000fe80003800000 */
[----:B------:R-:W-:Y:S05]  /*1e40*/  @!P6 BRA `(.L_x_35756) ;  /* 0x00000000000ce947 */ /* 0x000fea0003800000 */
[----:B-----5:R-:W-:-:S05]  /*1e50*/  HADD2.F32 R94, -RZ, R67.H0_H0 ;  /* 0x20000043ff5e7230 */ /* 0x020fca0000004100 */
[----:B------:R-:W-:-:S04]  /*1e60*/  FMUL.FTZ R94, R94, UR6 ;  /* 0x000000065e5e7c20 */ /* 0x000fc80008410000 */
[----:B------:R-:W-:-:S07]  /*1e70*/  @P0 FADD.FTZ R94, R62, R94 ;  /* 0x0000005e3e5e0221 */ /* 0x000fce0000010000 */
.L_x_35756:
[----:B------:R-:W-:Y:S05]  /*1e80*/  BSYNC B0 ;  /* 0x0000000000007941 */ /* 0x000fea0003800000 */
.L_x_35755:
[----:B------:R-:W-:Y:S04]  /*1e90*/  BSSY B0, `(.L_x_35757) ;  /* 0x0000005000007945 */ /* 0x000fe80003800000 */
[----:B------:R-:W-:Y:S05]  /*1ea0*/  @!P6 BRA `(.L_x_35758) ;  /* 0x00000000000ce947 */ /* 0x000fea0003800000 */
[----:B-----5:R-:W-:-:S05]  /*1eb0*/  HADD2.F32 R95, -RZ, R67.H1_H1 ;  /* 0x30000043ff5f7230 */ /* 0x020fca0000004100 */
[----:B------:R-:W-:-:S04]  /*1ec0*/  FMUL.FTZ R95, R95, UR6 ;  /* 0x000000065f5f7c20 */ /* 0x000fc80008410000 */
[----:B------:R-:W-:-:S07]  /*1ed0*/  @P0 FADD.FTZ R95, R63, R95 ;  /* 0x0000005f3f5f0221 */ /* 0x000fce0000010000 */
.L_x_35758:
[----:B------:R-:W-:Y:S05]  /*1ee0*/  BSYNC B0 ;  /* 0x0000000000007941 */ /* 0x000fea0003800000 */
.L_x_35757:
        /* <DEDUP_REMOVED lines=41> */
.L_x_35760:
[----:B------:R-:W-:Y:S05]  /*2180*/  BSYNC B0 ;  /* 0x0000000000007941 */ /* 0x000fea0003800000 */
.L_x_35759:
[----:B------:R-:W-:Y:S04]  /*2190*/  BSSY B0, `(.L_x_35761) ;  /* 0x0000005000007945 */ /* 0x000fe80003800000 */
[----:B------:R-:W-:Y:S05]  /*21a0*/  @!P6 BRA `(.L_x_35762) ;  /* 0x00000000000ce947 */ /* 0x000fea0003800000 */
[----:B-----5:R-:W-:-:S05]  /*21b0*/  HADD2.F32 R105, -RZ, R64.H1_H1 ;  /* 0x30000040ff697230 */ /* 0x020fca0000004100 */
[----:B------:R-:W-:-:S04]  /*21c0*/  FMUL.FTZ R105, R105, UR6 ;  /* 0x0000000669697c20 */ /* 0x000fc80008410000 */
[----:B------:R-:W-:-:S07]  /*21d0*/  @P0 FADD.FTZ R105, R57, R105 ;  /* 0x0000006939690221 */ /* 0x000fce0000010000 */
.L_x_35762:
[----:B------:R-:W-:Y:S05]  /*21e0*/  BSYNC B0 ;  /* 0x0000000000007941 */ /* 0x000fea0003800000 */
.L_x_35761:
[----:B------:R-:W-:Y:S04]  /*21f0*/  BSSY B0, `(.L_x_35763) ;  /* 0x0000005000007945 */ /* 0x000fe80003800000 */
[----:B------:R-:W-:Y:S05]  /*2200*/  @!P6 BRA `(.L_x_35764) ;  /* 0x00000000000ce947 */ /* 0x000fea0003800000 */
[----:B-----5:R-:W-:-:S05]  /*2210*/  HADD2.F32 R106, -RZ, R65.H0_H0 ;  /* 0x20000041ff6a7230 */ /* 0x020fca0000004100 */
[----:B------:R-:W-:-:S04]  /*2220*/  FMUL.FTZ R106, R106, UR6 ;  /* 0x000000066a6a7c20 */ /* 0x000fc80008410000 */
[----:B------:R-:W-:-:S07]  /*2230*/  @P0 FADD.FTZ R106, R58, R106 ;  /* 0x0000006a3a6a0221 */ /* 0x000fce0000010000 */
.L_x_35764:
[----:B------:R-:W-:Y:S05]  /*2240*/  BSYNC B0 ;  /* 0x0000000000007941 */ /* 0x000fea0003800000 */
.L_x_35763:
[----:B------:R-:W-:Y:S04]  /*2250*/  BSSY B0, `(.L_x_35765) ;  /* 0x0000005000007945 */ /* 0x000fe80003800000 */
[----:B------:R-:W-:Y:S05]  /*2260*/  @!P6 BRA `(.L_x_35766) ;  /* 0x00000000000ce947 */ /* 0x000fea0003800000 */
[----:B-----5:R-:W-:-:S05]  /*2270*/  HADD2.F32 R107, -RZ, R65.H1_H1 ;  /* 0x30000041ff6b7230 */ /* 0x020fca0000004100 */
[----:B------:R-:W-:-:S04]  /*2280*/  FMUL.FTZ R107, R107, UR6 ;  /* 0x000000066b6b7c20 */ /* 0x000fc80008410000 */
[----:B------:R-:W-:-:S07]  /*2290*/  @P0 FADD.FTZ R107, R59, R107 ;  /* 0x0000006b3b6b0221 */ /* 0x000fce0000010000 */
.L_x_35766:
[----:B------:R-:W-:Y:S05]  /*22a0*/  BSYNC B0 ;  /* 0x0000000000007941 */ /* 0x000fea0003800000 */
.L_x_35765:
[----:B------:R-:W-:Y:S04]  /*22b0*/  BSSY B0, `(.L_x_35767) ;  /* 0x0000005000007945 */ /* 0x000fe80003800000 */
[----:B------:R-:W-:Y:S05]  /*22c0*/  @!P6 BRA `(.L_x_35768) ;  /* 0x00000000000ce947 */ /* 0x000fea0003800000 */
[----:B-----5:R-:W-:-:S05]  /*22d0*/  HADD2.F32 R100, -RZ, R66.H0_H0 ;  /* 0x20000042ff647230 */ /* 0x020fca0000004100 */
[----:B------:R-:W-:-:S04]  /*22e0*/  FMUL.FTZ R100, R100, UR6 ;  /* 0x0000000664647c20 */ /* 0x000fc80008410000 */
[----:B------:R-:W-:-:S07]  /*22f0*/  @P0 FADD.FTZ R100, R60, R100 ;  /* 0x000000643c640221 */ /* 0x000fce0000010000 */
.L_x_35768:
[----:B------:R-:W-:Y:S05]  /*2300*/  BSYNC B0 ;  /* 0x0000000000007941 */ /* 0x000fea0003800000 */
.L_x_35767:
[----:B------:R-:W-:Y:S04]  /*2310*/  BSSY B0, `(.L_x_35769) ;  /* 0x0000005000007945 */ /* 0x000fe80003800000 */
[----:B------:R-:W-:Y:S05]  /*2320*/  @!P6 BRA `(.L_x_35770) ;  /* 0x00000000000ce947 */ /* 0x000fea0003800000 */
[----:B-----5:R-:W-:-:S05]  /*2330*/  HADD2.F32 R101, -RZ, R66.H1_H1 ;  /* 0x30000042ff657230 */ /* 0x020fca0000004100 */
[----:B------:R-:W-:-:S04]  /*2340*/  FMUL.FTZ R101, R101, UR6 ;  /* 0x0000000665657c20 */ /* 0x000fc80008410000 */
[----:B------:R-:W-:-:S07]  /*2350*/  @P0 FADD.FTZ R101, R61, R101 ;  /* 0x000000653d650221 */ /* 0x000fce0000010000 */
.L_x_35770:
[----:B------:R-:W-:Y:S05]  /*2360*/  BSYNC B0 ;  /* 0x0000000000007941 */ /* 0x000fea0003800000 */
.L_x_35769:
[----:B------:R-:W-:Y:S04]  /*2370*/  BSSY B0, `(.L_x_35771) ;  /* 0x0000005000007945 */ /* 0x000fe80003800000 */
[----:B------:R-:W-:Y:S05]  /*2380*/  @!P6 BRA `(.L_x_35772) ;  /* 0x00000000000ce947 */ /* 0x000fea0003800000 */
[----:B-----5:R-:W-:-:S05]  /*2390*/  HADD2.F32 R102, -RZ, R67.H0_H0 ;  /* 0x20000043ff667230 */ /* 0x020fca0000004100 */
[----:B------:R-:W-:-:S04]  /*23a0*/  FMUL.FTZ R102, R102, UR6 ;  /* 0x0000000666667c20 */ /* 0x000fc80008410000 */
[----:B------:R-:W-:-:S07]  /*23b0*/  @P0 FADD.FTZ R102, R62, R102 ;  /* 0x000000663e660221 */ /* 0x000fce0000010000 */
.L_x_35772:
[----:B------:R-:W-:Y:S05]  /*23c0*/  BSYNC B0 ;  /* 0x0000000000007941 */ /* 0x000fea0003800000 */
.L_x_35771:
[----:B------:R-:W-:Y:S04]  /*23d0*/  BSSY B0, `(.L_x_35773) ;  /* 0x0000005000007945 */ /* 0x000fe80003800000 */
[----:B------:R-:W-:Y:S05]  /*23e0*/  @!P6 BRA `(.L_x_35774) ;  /* 0x00000000000ce947 */ /* 0x000fea0003800000 */
[----:B-----5:R-:W-:-:S05]  /*23f0*/  HADD2.F32 R103, -RZ, R67.H1_H1 ;  /* 0x30000043ff677230 */ /* 0x020fca0000004100 */
[----:B------:R-:W-:-:S04]  /*2400*/  FMUL.FTZ R103, R103, UR6 ;  /* 0x0000000667677c20 */ /* 0x000fc80008410000 */
[----:B------:R-:W-:-:S07]  /*2410*/  @P0 FADD.FTZ R103, R63, R103 ;  /* 0x000000673f670221 */ /* 0x000fce0000010000 */
.L_x_35774:
[----:B------:R-:W-:Y:S05]  /*2420*/  BSYNC B0 ;  /* 0x0000000000007941 */ /* 0x000fea0003800000 */
.L_x_35773:
        /* <DEDUP_REMOVED lines=41> */
.L_x_35776:
[----:B------:R-:W-:Y:S05]  /*26c0*/  BSYNC B0 ;  /* 0x0000000000007941 */ /* 0x000fea0003800000 */
.L_x_35775:
[----:B------:R-:W-:Y:S04]  /*26d0*/  BSSY B0, `(.L_x_35777) ;  /* 0x0000005000007945 */ /* 0x000fe80003800000 */
[----:B------:R-:W-:Y:S05]  /*26e0*/  @!P6 BRA `(.L_x_35778) ;  /* 0x00000000000ce947 */ /* 0x000fea0003800000 */
[----:B-----5:R-:W-:-:S05]  /*26f0*/  HADD2.F32 R113, -RZ, R64.H1_H1 ;  /* 0x30000040ff717230 */ /* 0x020fca0000004100 */
[----:B------:R-:W-:-:S04]  /*2700*/  FMUL.FTZ R113, R113, UR6 ;  /* 0x0000000671717c20 */ /* 0x000fc80008410000 */
[----:B------:R-:W-:-:S07]  /*2710*/  @P0 FADD.FTZ R113, R57, R113 ;  /* 0x0000007139710221 */ /* 0x000fce0000010000 */
.L_x_35778:
[----:B------:R-:W-:Y:S05]  /*2720*/  BSYNC B0 ;  /* 0x0000000000007941 */ /* 0x000fea0003800000 */
.L_x_35777:
[----:B------:R-:W-:Y:S04]  /*2730*/  BSSY B0, `(.L_x_35779) ;  /* 0x0000005000007945 */ /* 0x000fe80003800000 */
[----:B------:R-:W-:Y:S05]  /*2740*/  @!P6 BRA `(.L_x_35780) ;  /* 0x00000000000ce947 */ /* 0x000fea0003800000 */
[----:B-----5:R-:W-:-:S05]  /*2750*/  HADD2.F32 R114, -RZ, R65.H0_H0 ;  /* 0x20000041ff727230 */ /* 0x020fca0000004100 */
[----:B------:R-:W-:-:S04]  /*2760*/  FMUL.FTZ R114, R114, UR6 ;  /* 0x0000000672727c20 */ /* 0x000fc80008410000 */
[----:B------:R-:W-:-:S07]  /*2770*/  @P0 FADD.FTZ R114, R58, R114 ;  /* 0x000000723a720221 */ /* 0x000fce0000010000 */
.L_x_35780:
[----:B------:R-:W-:Y:S05]  /*2780*/  BSYNC B0 ;  /* 0x0000000000007941 */ /* 0x000fea0003800000 */
.L_x_35779:
[----:B------:R-:W-:Y:S04]  /*2790*/  BSSY B0, `(.L_x_35781) ;  /* 0x0000005000007945 */ /* 0x000fe80003800000 */
[----:B------:R-:W-:Y:S05]  /*27a0*/  @!P6 BRA `(.L_x_35782) ;  /* 0x00000000000ce947 */ /* 0x000fea0003800000 */
[----:B-----5:R-:W-:-:S05]  /*27b0*/  HADD2.F32 R115, -RZ, R65.H1_H1 ;  /* 0x30000041ff737230 */ /* 0x020fca0000004100 */
[----:B------:R-:W-:-:S04]  /*27c0*/  FMUL.FTZ R115, R115, UR6 ;  /* 0x0000000673737c20 */ /* 0x000fc80008410000 */
[----:B------:R-:W-:-:S07]  /*27d0*/  @P0 FADD.FTZ R115, R59, R115 ;  /* 0x000000733b730221 */ /* 0x000fce0000010000 */
.L_x_35782:
[----:B------:R-:W-:Y:S05]  /*27e0*/  BSYNC B0 ;  /* 0x0000000000007941 */ /* 0x000fea0003800000 */
.L_x_35781:
[----:B------:R-:W-:Y:S04]  /*27f0*/  BSSY B0, `(.L_x_35783) ;  /* 0x0000005000007945 */ /* 0x000fe80003800000 */
[----:B------:R-:W-:Y:S05]  /*2800*/  @!P6 BRA `(.L_x_35784) ;  /* 0x00000000000ce947 */ /* 0x000fea0003800000 */
[----:B-----5:R-:W-:-:S05]  /*2810*/  HADD2.F32 R108, -RZ, R66.H0_H0 ;  /* 0x20000042ff6c7230 */ /* 0x020fca0000004100 */
[----:B------:R-:W-:-:S04]  /*2820*/  FMUL.FTZ R108, R108, UR6 ;  /* 0x000000066c6c7c20 */ /* 0x000fc80008410000 */
[----:B------:R-:W-:-:S07]  /*2830*/  @P0 FADD.FTZ R108, R60, R108 ;  /* 0x0000006c3c6c0221 */ /* 0x000fce0000010000 */
.L_x_35784:
[----:B------:R-:W-:Y:S05]  /*2840*/  BSYNC B0 ;  /* 0x0000000000007941 */ /* 0x000fea0003800000 */
.L_x_35783:
[----:B------:R-:W-:Y:S04]  /*2850*/  BSSY B0, `(.L_x_35785) ;  /* 0x0000005000007945 */ /* 0x000fe80003800000 */
[----:B------:R-:W-:Y:S05]  /*2860*/  @!P6 BRA `(.L_x_35786) ;  /* 0x00000000000ce947 */ /* 0x000fea0003800000 */
[----:B-----5:R-:W-:-:S05]  /*2870*/  HADD2.F32 R109, -RZ, R66.H1_H1 ;  /* 0x30000042ff6d7230 */ /* 0x020fca0000004100 */
[----:B------:R-:W-:-:S04]  /*2880*/  FMUL.FTZ R109, R109, UR6 ;  /* 0x000000066d6d7c20 */ /* 0x000fc80008410000 */
[----:B------:R-:W-:-:S07]  /*2890*/  @P0 FADD.FTZ R109, R61, R109 ;  /* 0x0000006d3d6d0221 */ /* 0x000fce0000010000 */
.L_x_35786:
[----:B------:R-:W-:Y:S05]  /*28a0*/  BSYNC B0 ;  /* 0x0000000000007941 */ /* 0x000fea0003800000 */
.L_x_35785:
[----:B------:R-:W-:Y:S04]  /*28b0*/  BSSY B0, `(.L_x_35787) ;  /* 0x0000005000007945 */ /* 0x000fe80003800000 */
[----:B------:R-:W-:Y:S05]  /*28c0*/  @!P6 BRA `(.L_x_35788) ;  /* 0x00000000000ce947 */ /* 0x000fea0003800000 */
[----:B-----5:R-:W-:-:S05]  /*28d0*/  HADD2.F32 R110, -RZ, R67.H0_H0 ;  /* 0x20000043ff6e7230 */ /* 0x020fca0000004100 */
[----:B------:R-:W-:-:S04]  /*28e0*/  FMUL.FTZ R110, R110, UR6 ;  /* 0x000000066e6e7c20 */ /* 0x000fc80008410000 */
[----:B------:R-:W-:-:S07]  /*28f0*/  @P0 FADD.FTZ R110, R62, R110 ;  /* 0x0000006e3e6e0221 */ /* 0x000fce0000010000 */
.L_x_35788:
[----:B------:R-:W-:Y:S05]  /*2900*/  BSYNC B0 ;  /* 0x0000000000007941 */ /* 0x000fea0003800000 */
.L_x_35787:
[----:B------:R-:W-:Y:S04]  /*2910*/  BSSY B0, `(.L_x_35789) ;  /* 0x0000005000007945 */ /* 0x000fe80003800000 */
[----:B------:R-:W-:Y:S05]  /*2920*/  @!P6 BRA `(.L_x_35790) ;  /* 0x00000000000ce947 */ /* 0x000fea0003800000 */
[----:B-----5:R-:W-:-:S05]  /*2930*/  HADD2.F32 R111, -RZ, R67.H1_H1 ;  /* 0x30000043ff6f7230 */ /* 0x020fca0000004100 */
[----:B------:R-:W-:-:S04]  /*2940*/  FMUL.FTZ R111, R111, UR6 ;  /* 0x000000066f6f7c20 */ /* 0x000fc80008410000 */
[----:B------:R-:W-:-:S07]  /*2950*/  @P0 FADD.FTZ R111, R63, R111 ;  /* 0x0000006f3f6f0221 */ /* 0x000fce0000010000 */
.L_x_35790:
[----:B------:R-:W-:Y:S05]  /*2960*/  BSYNC B0 ;  /* 0x0000000000007941 */ /* 0x000fea0003800000 */
.L_x_35789:
        /* <DEDUP_REMOVED lines=41> */
.L_x_35792:
[----:B------:R-:W-:Y:S05]  /*2c00*/  BSYNC B0 ;  /* 0x0000000000007941 */ /* 0x000fea0003800000 */
.L_x_35791:
[----:B------:R-:W-:Y:S04]  /*2c10*/  BSSY B0, `(.L_x_35793) ;  /* 0x0000005000007945 */ /* 0x000fe80003800000 */
[----:B------:R-:W-:Y:S05]  /*2c20*/  @!P6 BRA `(.L_x_35794) ;  /* 0x00000000000ce947 */ /* 0x000fea0003800000 */
[----:B-----5:R-:W-:-:S05]  /*2c30*/  HADD2.F32 R121, -RZ, R64.H1_H1 ;  /* 0x30000040ff797230 */ /* 0x020fca0000004100 */
[----:B------:R-:W-:-:S04]  /*2c40*/  FMUL.FTZ R121, R121, UR6 ;  /* 0x0000000679797c20 */ /* 0x000fc80008410000 */
[----:B------:R-:W-:-:S07]  /*2c50*/  @P0 FADD.FTZ R121, R57, R121 ;  /* 0x0000007939790221 */ /* 0x000fce0000010000 */
.L_x_35794:
[----:B------:R-:W-:Y:S05]  /*2c60*/  BSYNC B0 ;  /* 0x0000000000007941 */ /* 0x000fea0003800000 */
.L_x_35793:
[----:B------:R-:W-:Y:S04]  /*2c70*/  BSSY B0, `(.L_x_35795) ;  /* 0x0000005000007945 */ /* 0x000fe80003800000 */
[----:B------:R-:W-:Y:S05]  /*2c80*/  @!P6 BRA `(.L_x_35796) ;  /* 0x00000000000ce947 */ /* 0x000fea0003800000 */
[----:B-----5:R-:W-:-:S05]  /*2c90*/  HADD2.F32 R122, -RZ, R65.H0_H0 ;  /* 0x20000041ff7a7230 */ /* 0x020fca0000004100 */
[----:B------:R-:W-:-:S04]  /*2ca0*/  FMUL.FTZ R122, R122, UR6 ;  /* 0x000000067a7a7c20 */ /* 0x000fc80008410000 */
[----:B------:R-:W-:-:S07]  /*2cb0*/  @P0 FADD.FTZ R122, R58, R122 ;  /* 0x0000007a3a7a0221 */ /* 0x000fce0000010000 */
.L_x_35796:
[----:B------:R-:W-:Y:S05]  /*2cc0*/  BSYNC B0 ;  /* 0x0000000000007941 */ /* 0x000fea0003800000 */
.L_x_35795:
[----:B------:R-:W-:Y:S04]  /*2cd0*/  BSSY B0, `(.L_x_35797) ;  /* 0x0000005000007945 */ /* 0x000fe80003800000 */
[----:B------:R-:W-:Y:S05]  /*2ce0*/  @!P6 BRA `(.L_x_35798) ;  /* 0x00000000000ce947 */ /* 0x000fea0003800000 */
[----:B-----5:R-:W-:-:S05]  /*2cf0*/  HADD2.F32 R123, -RZ, R65.H1_H1 ;  /* 0x30000041ff7b7230 */ /* 0x020fca0000004100 */
[----:B------:R-:W-:-:S04]  /*2d00*/  FMUL.FTZ R123, R123, UR6 ;  /* 0x000000067b7b7c20 */ /* 0x000fc80008410000 */
[----:B------:R-:W-:-:S07]  /*2d10*/  @P0 FADD.FTZ R123, R59, R123 ;  /* 0x0000007b3b7b0221 */ /* 0x000fce0000010000 */
.L_x_35798:
[----:B------:R-:W-:Y:S05]  /*2d20*/  BSYNC B0 ;  /* 0x0000000000007941 */ /* 0x000fea0003800000 */
.L_x_35797:
[----:B------:R-:W-:Y:S04]  /*2d30*/  BSSY B0, `(.L_x_35799) ;  /* 0x0000005000007945 */ /* 0x000fe80003800000 */
[----:B------:R-:W-:Y:S05]  /*2d40*/  @!P6 BRA `(.L_x_35800) ;  /* 0x00000000000ce947 */ /* 0x000fea0003800000 */
[----:B-----5:R-:W-:-:S05]  /*2d50*/  HADD2.F32 R116, -RZ, R66.H0_H0 ;  /* 0x20000042ff747230 */ /* 0x020fca0000004100 */
[----:B------:R-:W-:-:S04]  /*2d60*/  FMUL.FTZ R116, R116, UR6 ;  /* 0x0000000674747c20 */ /* 0x000fc80008410000 */
[----:B------:R-:W-:-:S07]  /*2d70*/  @P0 FADD.FTZ R116, R60, R116 ;  /* 0x000000743c740221 */ /* 0x000fce0000010000 */
.L_x_35800:
[----:B------:R-:W-:Y:S05]  /*2d80*/  BSYNC B0 ;  /* 0x0000000000007941 */ /* 0x000fea0003800000 */
.L_x_35799:
[----:B------:R-:W-:Y:S04]  /*2d90*/  BSSY B0, `(.L_x_35801) ;  /* 0x0000005000007945 */ /* 0x000fe80003800000 */
[----:B------:R-:W-:Y:S05]  /*2da0*/  @!P6 BRA `(.L_x_35802) ;  /* 0x00000000000ce947 */ /* 0x000fea0003800000 */
[----:B-----5:R-:W-:-:S05]  /*2db0*/  HADD2.F32 R117, -RZ, R66.H1_H1 ;  /* 0x30000042ff757230 */ /* 0x020fca0000004100 */
[----:B------:R-:W-:-:S04]  /*2dc0*/  FMUL.FTZ R117, R117, UR6 ;  /* 0x0000000675757c20 */ /* 0x000fc80008410000 */
[----:B------:R-:W-:-:S07]  /*2dd0*/  @P0 FADD.FTZ R117, R61, R117 ;  /* 0x000000753d750221 */ /* 0x000fce0000010000 */
.L_x_35802:
[----:B------:R-:W-:Y:S05]  /*2de0*/  BSYNC B0 ;  /* 0x0000000000007941 */ /* 0x000fea0003800000 */
.L_x_35801:
[----:B------:R-:W-:Y:S04]  /*2df0*/  BSSY B0, `(.L_x_35803) ;  /* 0x0000005000007945 */ /* 0x000fe80003800000 */
[----:B------:R-:W-:Y:S05]  /*2e00*/  @!P6 BRA `(.L_x_35804) ;  /* 0x00000000000ce947 */ /* 0x000fea0003800000 */
[----:B-----5:R-:W-:-:S05]  /*2e10*/  HADD2.F32 R118, -RZ, R67.H0_H0 ;  /* 0x20000043ff767230 */ /* 0x020fca0000004100 */
[----:B------:R-:W-:-:S04]  /*2e20*/  FMUL.FTZ R118, R118, UR6 ;  /* 0x0000000676767c20 */ /* 0x000fc80008410000 */
[----:B------:R-:W-:-:S07]  /*2e30*/  @P0 FADD.FTZ R118, R62, R118 ;  /* 0x000000763e760221 */ /* 0x000fce0000010000 */
.L_x_35804:
[----:B------:R-:W-:Y:S05]  /*2e40*/  BSYNC B0 ;  /* 0x0000000000007941 */ /* 0x000fea0003800000 */
.L_x_35803:
[----:B------:R-:W-:Y:S04]  /*2e50*/  BSSY B0, `(.L_x_35805) ;  /* 0x0000005000007945 */ /* 0x000fe80003800000 */
[----:B------:R-:W-:Y:S05]  /*2e60*/  @!P6 BRA `(.L_x_35806) ;  /* 0x00000000000ce947 */ /* 0x000fea0003800000 */
[----:B-----5:R-:W-:-:S05]  /*2e70*/  HADD2.F32 R119, -RZ, R67.H1_H1 ;  /* 0x30000043ff777230 */ /* 0x020fca0000004100 */
[----:B------:R-:W-:-:S04]  /*2e80*/  FMUL.FTZ R119, R119, UR6 ;  /* 0x0000000677777c20 */ /* 0x000fc80008410000 */
[----:B------:R-:W-:-:S07]  /*2e90*/  @P0 FADD.FTZ R119, R63, R119 ;  /* 0x000000773f770221 */ /* 0x000fce0000010000 */
.L_x_35806:
[----:B------:R-:W-:Y:S05]  /*2ea0*/  BSYNC B0 ;  /* 0x0000000000007941 */ /* 0x000fea0003800000 */
.L_x_35805:
        /* <DEDUP_REMOVED lines=34> */
[----:B-----5:R-:W-:-:S05]  /*30d0*/  HADD2.F32 R128, -RZ, R64.H0_H0 ;  /* 0x20000040ff807230 */ /* 0x020fca0000004100 */
[----:B------:R-:W-:-:S04]  /*30e0*/  FMUL.FTZ R128, R128, UR6 ;  /* 0x0000000680807c20 */ /* 0x000fc80008410000 */
[----:B------:R-:W-:-:S07]  /*30f0*/  @P0 FADD.FTZ R128, R56, R128 ;  /* 0x0000008038800221 */ /* 0x000fce0000010000 */
.L_x_35808:
[----:B------:R-:W-:Y:S05]  /*3100*/  BSYNC B0 ;  /* 0x0000000000007941 */ /* 0x000fea0003800000 */
.L_x_35807:
[----:B------:R-:W-:Y:S04]  /*3110*/  BSSY B0, `(.L_x_35809) ;  /* 0x0000005000007945 */ /* 0x000fe80003800000 */
[----:B------:R-:W-:Y:S05]  /*3120*/  @!P6 BRA `(.L_x_35810) ;  /* 0x00000000000ce947 */ /* 0x000fea0003800000 */
[----:B-----5:R-:W-:-:S05]  /*3130*/  HADD2.F32 R129, -RZ, R64.H1_H1 ;  /* 0x30000040ff817230 */ /* 0x020fca0000004100 */
[----:B------:R-:W-:-:S04]  /*3140*/  FMUL.FTZ R129, R129, UR6 ;  /* 0x0000000681817c20 */ /* 0x000fc80008410000 */
[----:B------:R-:W-:-:S07]  /*3150*/  @P0 FADD.FTZ R129, R57, R129 ;  /* 0x0000008139810221 */ /* 0x000fce0000010000 */
.L_x_35810:
[----:B------:R-:W-:Y:S05]  /*3160*/  BSYNC B0 ;  /* 0x0000000000007941 */ /* 0x000fea0003800000 */
.L_x_35809:
[----:B------:R-:W-:Y:S04]  /*3170*/  BSSY B0, `(.L_x_35811) ;  /* 0x0000005000007945 */ /* 0x000fe80003800000 */
[----:B------:R-:W-:Y:S05]  /*3180*/  @!P6 BRA `(.L_x_35812) ;  /* 0x00000000000ce947 */ /* 0x000fea0003800000 */
[----:B-----5:R-:W-:-:S05]  /*3190*/  HADD2.F32 R130, -RZ, R65.H0_H0 ;  /* 0x20000041ff827230 */ /* 0x020fca0000004100 */
[----:B------:R-:W-:-:S04]  /*31a0*/  FMUL.FTZ R130, R130, UR6 ;  /* 0x0000000682827c20 */ /* 0x000fc80008410000 */
[----:B------:R-:W-:-:S07]  /*31b0*/  @P0 FADD.FTZ R130, R58, R130 ;  /* 0x000000823a820221 */ /* 0x000fce0000010000 */
.L_x_35812:
[----:B------:R-:W-:Y:S05]  /*31c0*/  BSYNC B0 ;  /* 0x0000000000007941 */ /* 0x000fea0003800000 */
.L_x_35811:
[----:B------:R-:W-:Y:S04]  /*31d0*/  BSSY B0, `(.L_x_35813) ;  /* 0x0000005000007945 */ /* 0x000fe80003800000 */
[----:B------:R-:W-:Y:S05]  /*31e0*/  @!P6 BRA `(.L_x_35814) ;  /* 0x00000000000ce947 */ /* 0x000fea0003800000 */
[----:B-----5:R-:W-:-:S05]  /*31f0*/  HADD2.F32 R131, -RZ, R65.H1_H1 ;  /* 0x30000041ff837230 */ /* 0x020fca0000004100 */
[----:B------:R-:W-:-:S04]  /*3200*/  FMUL.FTZ R131, R131, UR6 ;  /* 0x0000000683837c20 */ /* 0x000fc80008410000 */
[----:B------:R-:W-:-:S07]  /*3210*/  @P0 FADD.FTZ R131, R59, R131 ;  /* 0x000000833b830221 */ /* 0x000fce0000010000 */
.L_x_35814:
[----:B------:R-:W-:Y:S05]  /*3220*/  BSYNC B0 ;  /* 0x0000000000007941 */ /* 0x000fea0003800000 */
.L_x_35813:
[----:B------:R-:W-:Y:S04]  /*3230*/  BSSY B0, `(.L_x_35815) ;  /* 0x0000005000007945 */ /* 0x000fe80003800000 */
[----:B------:R-:W-:Y:S05]  /*3240*/  @!P6 BRA `(.L_x_35816) ;  /* 0x00000000000ce947 */ /* 0x000fea0003800000 */
[----:B-----5:R-:W-:-:S05]  /*3250*/  HADD2.F32 R124, -RZ, R66.H0_H0 ;  /* 0x20000042ff7c7230 */ /* 0x020fca0000004100 */
[----:B------:R-:W-:-:S04]  /*3260*/  FMUL.FTZ R124, R124, UR6 ;  /* 0x000000067c7c7c20 */ /* 0x000fc80008410000 */
[----:B------:R-:W-:-:S07]  /*3270*/  @P0 FADD.FTZ R124, R60, R124 ;  /* 0x0000007c3c7c0221 */ /* 0x000fce0000010000 */
.L_x_35816:
[----:B------:R-:W-:Y:S05]  /*3280*/  BSYNC B0 ;  /* 0x0000000000007941 */ /* 0x000fea0003800000 */
.L_x_35815:
[----:B------:R-:W-:Y:S04]  /*3290*/  BSSY B0, `(.L_x_35817) ;  /* 0x0000005000007945 */ /* 0x000fe80003800000 */
[----:B------:R-:W-:Y:S05]  /*32a0*/  @!P6 BRA `(.L_x_35818) ;  /* 0x00000000000ce947 */ /* 0x000fea0003800000 */
[----:B-----5:R-:W-:-:S05]  /*32b0*/  HADD2.F32 R125, -RZ, R66.H1_H1 ;  /* 0x30000042ff7d7230 */ /* 0x020fca0000004100 */
[----:B------:R-:W-:-:S04]  /*32c0*/  FMUL.FTZ R125, R125, UR6 ;  /* 0x000000067d7d7c20 */ /* 0x000fc80008410000 */
[----:B------:R-:W-:-:S07]  /*32d0*/  @P0 FADD.FTZ R125, R61, R125 ;  /* 0x0000007d3d7d0221 */ /* 0x000fce0000010000 */
.L_x_35818:
[----:B------:R-:W-:Y:S05]  /*32e0*/  BSYNC B0 ;  /* 0x0000000000007941 */ /* 0x000fea0003800000 */
.L_x_35817:
[----:B------:R-:W-:Y:S04]  /*32f0*/  BSSY B0, `(.L_x_35819) ;  /* 0x0000005000007945 */ /* 0x000fe80003800000 */
[----:B------:R-:W-:Y:S05]  /*3300*/  @!P6 BRA `(.L_x_35820) ;  /* 0x00000000000ce947 */ /* 0x000fea0003800000 */
[----:B-----5:R-:W-:-:S05]  /*3310*/  HADD2.F32 R126, -RZ, R67.H0_H0 ;  /* 0x20000043ff7e7230 */ /* 0x020fca0000004100 */
[----:B------:R-:W-:-:S04]  /*3320*/  FMUL.FTZ R126, R126, UR6 ;  /* 0x000000067e7e7c20 */ /* 0x000fc80008410000 */
[----:B------:R-:W-:-:S07]  /*3330*/  @P0 FADD.FTZ R126, R62, R126 ;  /* 0x0000007e3e7e0221 */ /* 0x000fce0000010000 */
.L_x_35820:
[----:B------:R-:W-:Y:S05]  /*3340*/  BSYNC B0 ;  /* 0x0000000000007941 */ /* 0x000fea0003800000 */
.L_x_35819:
[----:B------:R-:W-:Y:S04]  /*3350*/  BSSY B0, `(.L_x_35821) ;  /* 0x0000005000007945 */ /* 0x000fe80003800000 */
[----:B------:R-:W-:Y:S05]  /*3360*/  @!P6 BRA `(.L_x_35822) ;  /* 0x00000000000ce947 */ /* 0x000fea0003800000 */
[----:B-----5:R-:W-:-:S05]  /*3370*/  HADD2.F32 R127, -RZ, R67.H1_H1 ;  /* 0x30000043ff7f7230 */ /* 0x020fca0000004100 */
[----:B------:R-:W-:-:S04]  /*3380*/  FMUL.FTZ R127, R127, UR6 ;  /* 0x000000067f7f7c20 */ /* 0x000fc80008410000 */
[----:B------:R-:W-:-:S07]  /*3390*/  @P0 FADD.FTZ R127, R63, R127 ;  /* 0x0000007f3f7f0221 */ /* 0x000fce0000010000 */
.L_x_35822:
[----:B------:R-:W-:Y:S05]  /*33a0*/  BSYNC B0 ;  /* 0x0000000000007941 */ /* 0x000fea0003800000 */
.L_x_35821:
        /* <DEDUP_REMOVED lines=220> */
.L_x_35838:
        /* <DEDUP_REMOVED lines=47> */
[----:B------:R-:W-:Y:S01]  /*4460*/  FMUL.FTZ R118, R195, R102 ;  /* 0x00000066c3767220 */ /* 0x000fe20000410000 */
[----:B------:R-:W-:Y:S01]  /*4470*/  FADD.FTZ R186, -R197, R71 ;  /* 0x00000047c5ba7221 */ /* 0x000fe20000010100 */
[C---:B------:R-:W-:Y:S01]  /*4480*/  FMUL.FTZ R128, R195.reuse, R76 ;  /* 0x0000004cc3807220 */ /* 0x040fe20000410000 */
[C---:B------:R-:W-:Y:S01]  /*4490*/  FMUL.FTZ R100, R195.reuse, R85 ;  /* 0x00000055c3647220 */ /* 0x040fe20000410000 */
[C---:B------:R-:W-:Y:S01]  /*44a0*/  FMUL.FTZ R102, R195.reuse, R87 ;  /* 0x00000057c3667220 */ /* 0x040fe20000410000 */
[----:B------:R-:W-:Y:S01]  /*44b0*/  FMUL.FTZ R104, R195, R105 ;  /* 0x00000069c3687220 */ /* 0x000fe20000410000 */
[C---:B------:R-:W-:Y:S01]  /*44c0*/  FADD.FTZ R200, -R197.reuse, R90 ;  /* 0x0000005ac5c87221 */ /* 0x040fe20000010100 */
[C---:B------:R-:W-:Y:S01]  /*44d0*/  FADD.FTZ R230, -R197.reuse, R114 ;  /* 0x00000072c5e67221 */ /* 0x040fe20000010100 */
[----:B------:R-:W-:Y:S01]  /*44e0*/  FADD.FTZ R232, -R197, R115 ;  /* 0x00000073c5e87221 */ /* 0x000fe20000010100 */
[C---:B------:R-:W-:Y:S01]  /*44f0*/  FMUL.FTZ R76, R195.reuse, R83 ;  /* 0x00000053c34c7220 */ /* 0x040fe20000410000 */
[----:B------:R-:W-:Y:S01]  /*4500*/  FMUL.FTZ R105, R195, R137 ;  /* 0x00000089c3697220 */ /* 0x000fe20000410000 */
[----:B------:R-:W-:-:S02]  /*4510*/  HADD2.F32 R85, -RZ, R54.H0_H0 ;  /* 0x20000036ff557230 */ /* 0x000fc40000004100 */
[C---:B------:R-:W-:Y:S01]  /*4520*/  FMUL.FTZ R114, R195.reuse, R74 ;  /* 0x0000004ac3727220 */ /* 0x040fe20000410000 */
[----:B------:R-:W-:Y:S02]  /*4530*/  HADD2.F32 R87, -RZ, R53.H0_H0 ;  /* 0x20000035ff577230 */ /* 0x000fe40000004100 */
[C---:B------:R-:W-:Y:S01]  /*4540*/  FMUL.FTZ R90, R195.reuse, R68 ;  /* 0x00000044c35a7220 */ /* 0x040fe20000410000 */
[C---:B------:R-:W-:Y:S01]  /*4550*/  FMUL.FTZ R115, R195.reuse, R184 ;  /* 0x000000b8c3737220 */ /* 0x040fe20000410000 */
[--C-:B------:R-:W-:Y:S02]  /*4560*/  HADD2.F32 R83, -RZ, R55.reuse.H0_H0 ;  /* 0x20000037ff537230 */ /* 0x100fe40000004100 */
[----:B------:R-:W-:Y:S01]  /*4570*/  FMUL.FTZ R141, R195, R186 ;  /* 0x000000bac38d7220 */ /* 0x000fe20000410000 */
[----:B------:R-:W-:Y:S02]  /*4580*/  HADD2.F32 R137, -RZ, R54.H1_H1 ;  /* 0x30000036ff897230 */ /* 0x000fe40000004100 */
[----:B------:R-:W-:Y:S01]  /*4590*/  FADD.FTZ R72, -R197, R72 ;  /* 0x00000048c5487221 */ /* 0x000fe20000010100 */
[----:B------:R-:W-:-:S02]  /*45a0*/  HADD2.F32 R184, -RZ, R55.H1_H1 ;  /* 0x30000037ffb87230 */ /* 0x000fc40000004100 */
[C---:B------:R-:W-:Y:S01]  /*45b0*/  FADD.FTZ R140, -R197.reuse, R73 ;  /* 0x00000049c58c7221 */ /* 0x040fe20000010100 */
[----:B------:R-:W-:Y:S01]  /*45c0*/  FFMA.FTZ R85, R90, R85, R153 ;  /* 0x000000555a557223 */ /* 0x000fe20000010099 */
[----:B------:R-:W-:Y:S01]  /*45d0*/  FFMA.FTZ R87, R114, R87, R155 ;  /* 0x0000005772577223 */ /* 0x000fe2000001009b */
[----:B------:R-:W-:Y:S01]  /*45e0*/  FADD.FTZ R78, -R197, R78 ;  /* 0x0000004ec54e7221 */ /* 0x000fe20000010100 */
[----:B------:R-:W-:Y:S01]  /*45f0*/  FFMA.FTZ R83, R88, R83, R151 ;  /* 0x0000005358537223 */ /* 0x000fe20000010097 */
[----:B------:R-:W-:Y:S01]  /*4600*/  FFMA.FTZ R90, R115, R137, R152 ;  /* 0x00000089735a7223 */ /* 0x000fe20000010098 */
[----:B------:R-:W-:Y:S02]  /*4610*/  HADD2.F32 R114, -RZ, R53.H1_H1 ;  /* 0x30000035ff727230 */ /* 0x000fe40000004100 */
[----:B------:R-:W-:Y:S01]  /*4620*/  FADD.FTZ R248, -R197, R116 ;  /* 0x00000074c5f87221 */ /* 0x000fe20000010100 */
[----:B------:R-:W-:Y:S01]  /*4630*/  FFMA.FTZ R88, R141, R184, R150 ;  /* 0x000000b88d587223 */ /* 0x000fe20000010096 */
[----:B------:R-:W-:-:S02]  /*4640*/  HADD2.F32 R137, -RZ, R52.H0_H0 ;  /* 0x20000034ff897230 */ /* 0x000fc40000004100 */
[----:B------:R-:W-:Y:S01]  /*4650*/  FADD.FTZ R214, -R197, R93 ;  /* 0x0000005dc5d67221 */ /* 0x000fe20000010100 */
[----:B------:R-:W-:Y:S01]  /*4660*/  FMUL.FTZ R116, R195, R72 ;  /* 0x00000048c3747220 */ /* 0x000fe20000410000 */
[----:B------:R-:W-:Y:S02]  /*4670*/  HADD2.F32 R141, -RZ, R52.H1_H1 ;  /* 0x30000034ff8d7230 */ /* 0x000fe40000004100 */
[----:B------:R-:W-:Y:S01]  /*4680*/  FADD.FTZ R240, -R197, R120 ;  /* 0x00000078c5f07221 */ /* 0x000fe20000010100 */
[C---:B------:R-:W-:Y:S01]  /*4690*/  FMUL.FTZ R93, R195.reuse, R140 ;  /* 0x0000008cc35d7220 */ /* 0x040fe20000410000 */
[--C-:B------:R-:W-:Y:S02]  /*46a0*/  HADD2.F32 R184, -RZ, R51.reuse.H0_H0 ;  /* 0x20000033ffb87230 */ /* 0x100fe40000004100 */
[----:B------:R-:W-:Y:S01]  /*46b0*/  FMUL.FTZ R120, R195, R78 ;  /* 0x0000004ec3787220 */ /* 0x000fe20000410000 */
[----:B------:R-:W-:Y:S01]  /*46c0*/  FFMA.FTZ R114, R91, R114, R154 ;  /* 0x000000725b727223 */ /* 0x000fe2000001009a */
[----:B------:R-:W-:Y:S01]  /*46d0*/  FADD.FTZ R194, -R197, R79 ;  /* 0x0000004fc5c27221 */ /* 0x000fe20000010100 */
[----:B------:R-:W-:Y:S01]  /*46e0*/  FFMA.FTZ R91, R116, R137, R157 ;  /* 0x00000089745b7223 */ /* 0x000fe2000001009d */
[----:B------:R-:W-:Y:S01]  /*46f0*/  FFMA.FTZ R116, R93, R141, R156 ;  /* 0x0000008d5d747223 */ /* 0x000fe2000001009c */
[----:B------:R-:W-:Y:S01]  /*4700*/  FFMA.FTZ R93, R120, R184, R35 ;  /* 0x000000b8785d7223 */ /* 0x000fe20000010023 */
[----:B------:R-:W-:-:S02]  /*4710*/  HADD2.F32 R120, -RZ, R51.H1_H1 ;  /* 0x30000033ff787230 */ /* 0x000fc40000004100 */
[----:B------:R-:W-:Y:S01]  /*4720*/  FMUL.FTZ R119, R195, R194 ;  /* 0x000000c2c3777220 */ /* 0x000fe20000410000 */
[----:B------:R-:W-:Y:S01]  /*4730*/  SHF.R.S32.HI R115, RZ, 0x1f, R136 ;  /* 0x0000001fff737819 */ /* 0x000fe20000011488 */
[--C-:B------:R-:W-:Y:S02]  /*4740*/  HADD2.F32 R141, -RZ, R50.reuse.H0_H0 ;  /* 0x20000032ff8d7230 */ /* 0x100fe40000004100 */
        /* <DEDUP_REMOVED lines=31> */
[----:B------:R-:W-:Y:S01]  /*4940*/  LEA.HI R115, R115, R136, RZ, 0x3 ;  /* 0x0000008873737211 */ /* 0x000fe200078f18ff */
[----:B------:R-:W-:-:S02]  /*4950*/  HADD2.F32 R184, -RZ, R50.H1_H1 ;  /* 0x30000032ffb87230 */ /* 0x000fc40000004100 */
[----:B------:R-:W-:Y:S01]  /*4960*/  FFMA.FTZ R120, R119, R120, R34 ;  /* 0x0000007877787223 */ /* 0x000fe20000010022 */
[C---:B------:R-:W-:Y:S01]  /*4970*/  FMUL.FTZ R127, R195.reuse, R192 ;  /* 0x000000c0c37f7220 */ /* 0x040fe20000410000 */
[--C-:B------:R-:W-:Y:S02]  /*4980*/  HADD2.F32 R136, -RZ, R49.reuse.H0_H0 ;  /* 0x20000031ff887230 */ /* 0x100fe40000004100 */
[----:B------:R-:W-:Y:S01]  /*4990*/  FFMA.FTZ R119, R128, R141, R145 ;  /* 0x0000008d80777223 */ /* 0x000fe20000010091 */
[C---:B------:R-:W-:Y:S01]  /*49a0*/  FMUL.FTZ R130, R195.reuse, R82 ;  /* 0x00000052c3827220 */ /* 0x040fe20000410000 */
[----:B------:R-:W-:Y:S02]  /*49b0*/  HADD2.F32 R137, -RZ, R49.H1_H1 ;  /* 0x30000031ff897230 */ /* 0x000fe40000004100 */
[----:B------:R-:W-:Y:S01]  /*49c0*/  FMUL.FTZ R129, R195, R190 ;  /* 0x000000bec3817220 */ /* 0x000fe20000410000 */
[--C-:B------:R-:W-:Y:S02]  /*49d0*/  HADD2.F32 R141, -RZ, R47.reuse.H0_H0 ;  /* 0x2000002fff8d7230 */ /* 0x100fe40000004100 */
[----:B------:R-:W-:Y:S01]  /*49e0*/  FFMA.FTZ R128, R127, R184, R144 ;  /* 0x000000b87f807223 */ /* 0x000fe20000010090 */
[----:B------:R-:W-:Y:S01]  /*49f0*/  FFMA.FTZ R127, R130, R136, R147 ;  /* 0x00000088827f7223 */ /* 0x000fe20000010093 */
[----:B------:R-:W-:Y:S01]  /*4a00*/  FFMA.FTZ R130, R129, R137, R146 ;  /* 0x0000008981827223 */ /* 0x000fe20000010092 */
[----:B------:R-:W-:-:S02]  /*4a10*/  HADD2.F32 R184, -RZ, R47.H1_H1 ;  /* 0x3000002fffb87230 */ /* 0x000fc40000004100 */
[----:B------:R-:W-:Y:S01]  /*4a20*/  FFMA.FTZ R142, R142, R141, R27 ;  /* 0x0000008d8e8e7223 */ /* 0x000fe2000001001b */
[C---:B------:R-:W-:Y:S01]  /*4a30*/  FMUL.FTZ R131, R195.reuse, R206 ;  /* 0x000000cec3837220 */ /* 0x040fe20000410000 */
[----:B------:R-:W-:Y:S02]  /*4a40*/  HADD2.F32 R129, -RZ, R48.H0_H0 ;  /* 0x20000030ff817230 */ /* 0x000fe40000004100 */
[C---:B------:R-:W-:Y:S01]  /*4a50*/  FMUL.FTZ R124, R195.reuse, R80 ;  /* 0x00000050c37c7220 */ /* 0x040fe20000410000 */
[----:B------:R-:W-:Y:S02]  /*4a60*/  HADD2.F32 R137, -RZ, R46.H0_H0 ;  /* 0x2000002eff897230 */ /* 0x000fe40000004100 */
[C---:B------:R-:W-:Y:S01]  /*4a70*/  FMUL.FTZ R117, R195.reuse, R202 ;  /* 0x000000cac3757220 */ /* 0x040fe20000410000 */
[----:B------:R-:W-:Y:S02]  /*4a80*/  HADD2.F32 R141, -RZ, R45.H1_H1 ;  /* 0x3000002dff8d7230 */ /* 0x000fe40000004100 */
[----:B------:R-:W-:Y:S01]  /*4a90*/  FMUL.FTZ R140, R195, R84 ;  /* 0x00000054c38c7220 */ /* 0x000fe20000410000 */
[----:B------:R-:W-:-:S02]  /*4aa0*/  HADD2.F32 R136, -RZ, R48.H1_H1 ;  /* 0x30000030ff887230 */ /* 0x000fc40000004100 */
        /* <DEDUP_REMOVED lines=40> */
[----:B------:R-:W-:-:S02]  /*4d30*/  HADD2.F32 R184, -RZ, R46.H1_H1 ;  /* 0x3000002effb87230 */ /* 0x000fc40000004100 */
[----:B------:R-:W-:Y:S01]  /*4d40*/  FFMA.FTZ R195, R117, R141, R30 ;  /* 0x0000008d75c37223 */ /* 0x000fe2000001001e */
        /* <DEDUP_REMOVED lines=13> */
[----:B------:R-:W-:Y:S02]  /*4e20*/  HADD2.F32 R136, -RZ, R43.H1_H1 ;  /* 0x3000002bff887230 */ /* 0x000fe40000004100 */
[----:B------:R-:W-:Y:S01]  /*4e30*/  FFMA.FTZ R201, R95, R96, R10 ;  /* 0x000000605fc97223 */ /* 0x000fe2000001000a */
[----:B------:R-:W-:-:S02]  /*4e40*/  HADD2.F32 R140, -RZ, R40.H1_H1 ;  /* 0x30000028ff8c7230 */ /* 0x000fc40000004100 */
[----:B------:R-:W-:Y:S01]  /*4e50*/  FFMA.FTZ R126, R126, R125, R19 ;  /* 0x0000007d7e7e7223 */ /* 0x000fe20000010013 */
[----:B------:R-:W0:Y:S01]  /*4e60*/  LDC.64 R96, c[0x0][0x2b8] ;  /* 0x0000ae00ff607b82 */ /* 0x000e220000000a00 */
[----:B------:R-:W-:Y:S01]  /*4e70*/  FFMA.FTZ R123, R123, R136, R18 ;  /* 0x000000887b7b7223 */ /* 0x000fe20000010012 */
[----:B------:R-:W-:Y:S02]  /*4e80*/  HADD2.F32 R136, -RZ, R41.H1_H1 ;  /* 0x30000029ff887230 */ /* 0x000fe40000004100 */
[----:B------:R-:W-:Y:S01]  /*4e90*/  FFMA.FTZ R140, R79, R140, R24 ;  /* 0x0000008c4f8c7223 */ /* 0x000fe20000010018 */
[----:B------:R-:W-:Y:S02]  /*4ea0*/  HADD2.F32 R125, -RZ, R40.H0_H0 ;  /* 0x20000028ff7d7230 */ /* 0x000fe40000004100 */
[----:B------:R-:W-:Y:S01]  /*4eb0*/  FFMA.FTZ R113, R177, R113, R4 ;  /* 0x00000071b1717223 */ /* 0x000fe20000010004 */
[--C-:B------:R-:W-:Y:S02]  /*4ec0*/  HADD2.F32 R79, -RZ, R37.reuse.H0_H0 ;  /* 0x20000025ff4f7230 */ /* 0x100fe40000004100 */
[----:B------:R-:W-:Y:S01]  /*4ed0*/  FFMA.FTZ R136, R81, R136, R22 ;  /* 0x0000008851887223 */ /* 0x000fe20000010016 */
[----:B------:R-:W-:-:S02]  /*4ee0*/  HADD2.F32 R81, -RZ, R37.H1_H1 ;  /* 0x30000025ff517230 */ /* 0x000fc40000004100 */
        /* <DEDUP_REMOVED lines=9> */
[--C-:B------:R-:W-:Y:S02]  /*4f80*/  HADD2.F32 R81, -RZ, R135.reuse.H0_H0 ;  /* 0x20000087ff517230 */ /* 0x100fe40000004100 */
[----:B------:R-:W-:Y:S01]  /*4f90*/  FFMA.FTZ R188, R70, R69, R17 ;  /* 0x0000004546bc7223 */ /* 0x000fe20000010011 */
[----:B------:R-:W-:Y:S02]  /*4fa0*/  HADD2.F32 R82, -RZ, R135.H1_H1 ;  /* 0x30000087ff527230 */ /* 0x000fe40000004100 */
[----:B------:R-:W-:Y:S01]  /*4fb0*/  FFMA.FTZ R197, R77, R71, R16 ;  /* 0x000000474dc57223 */ /* 0x000fe20000010010 */
[----:B------:R-:W-:Y:S02]  /*4fc0*/  HADD2.F32 R121, -RZ, R44.H0_H0 ;  /* 0x2000002cff797230 */ /* 0x000fe40000004100 */
[----:B------:R-:W-:Y:S01]  /*4fd0*/  FFMA.FTZ R196, R72, R81, R3 ;  /* 0x0000005148c47223 */ /* 0x000fe20000010003 */
[----:B------:R-:W-:Y:S01]  /*4fe0*/  F2FP.F16.F32.PACK_AB R70, R90, R85 ;  /* 0x000000555a46723e */ /* 0x000fe200000000ff */
[----:B------:R-:W-:Y:S01]  /*4ff0*/  FFMA.FTZ R203, R73, R82, R2 ;  /* 0x0000005249cb7223 */ /* 0x000fe20000010002 */
[--C-:B------:R-:W-:Y:S01]  /*5000*/  HADD2.F32 R77, -RZ, R139.reuse.H0_H0 ;  /* 0x2000008bff4d7230 */ /* 0x100fe20000004100 */
[----:B------:R-:W-:Y:S01]  /*5010*/  F2FP.F16.F32.PACK_AB R69, R114, R87 ;  /* 0x000000577245723e */ /* 0x000fe200000000ff */
[----:B------:R-:W-:Y:S01]  /*5020*/  HADD2.F32 R79, -RZ, R139.H1_H1 ;  /* 0x3000008bff4f7230 */ /* 0x000fe20000004100 */
[----:B------:R-:W-:Y:S01]  /*5030*/  IADD3 R85, R115, 0x20, RZ ;  /* 0x0000002073557810 */ /* 0x000fe20007ffe0ff */
[----:B------:R-:W-:-:S02]  /*5040*/  HADD2.F32 R81, -RZ, R143.H0_H0 ;  /* 0x2000008fff517230 */ /* 0x000fc40000004100 */
[----:B------:R-:W-:Y:S01]  /*5050*/  FFMA.FTZ R94, R94, R121, R33 ;  /* 0x000000795e5e7223 */ /* 0x000fe20000010021 */
[----:B------:R-:W-:Y:S01]  /*5060*/  HADD2.F32 R141, -RZ, R38.H0_H0 ;  /* 0x20000026ff8d7230 */ /* 0x000fe20000004100 */
[C---:B------:R-:W-:Y:S01]  /*5070*/  IADD3 R87, R115.reuse, 0x40, RZ ;  /* 0x0000004073577810 */ /* 0x040fe20007ffe0ff */
[----:B------:R-:W-:Y:S01]  /*5080*/  HADD2.F32 R82, -RZ, R143.H1_H1 ;  /* 0x3000008fff527230 */ /* 0x000fe20000004100 */
[----:B------:R-:W-:Y:S01]  /*5090*/  F2FP.F16.F32.PACK_AB R68, R116, R91 ;  /* 0x0000005b7444723e */ /* 0x000fe200000000ff */
[----:B0-----:R-:W-:Y:S01]  /*50a0*/  IMAD.WIDE.U32 R72, R115, 0x10, R96 ;  /* 0x0000001073487825 */ /* 0x001fe200078e0060 */
[----:B------:R-:W-:-:S03]  /*50b0*/  F2FP.F16.F32.PACK_AB R71, R88, R83 ;  /* 0x000000535847723e */ /* 0x000fc600000000ff */
[----:B------:R-:W-:Y:S01]  /*50c0*/  FFMA.FTZ R116, R75, R77, R164 ;  /* 0x0000004d4b747223 */ /* 0x000fe200000100a4 */
[----:B------:R-:W-:Y:S01]  /*50d0*/  FFMA.FTZ R205, R76, R79, R163 ;  /* 0x0000004f4ccd7223 */ /* 0x000fe200000100a3 */
[----:B------:R-:W-:Y:S01]  /*50e0*/  FFMA.FTZ R198, R78, R81, R171 ;  /* 0x000000514ec67223 */ /* 0x000fe200000100ab */
[----:B------:R-:W-:Y:S02]  /*50f0*/  HADD2.F32 R121, -RZ, R41.H0_H0 ;  /* 0x20000029ff797230 */ /* 0x000fe40000004100 */
[----:B------:R-:W-:Y:S01]  /*5100*/  FFMA.FTZ R141, R86, R141, R13 ;  /* 0x0000008d568d7223 */ /* 0x000fe2000001000d */
[----:B------:R-:W-:Y:S01]  /*5110*/  FFMA.FTZ R207, R80, R82, R175 ;  /* 0x0000005250cf7223 */ /* 0x000fe200000100af */
[----:B------:R-:W-:Y:S01]  /*5120*/  F2FP.F16.F32.PACK_AB R79, R120, R93 ;  /* 0x0000005d784f723e */ /* 0x000fe200000000ff */
[--C-:B------:R-:W-:Y:S01]  /*5130*/  IMAD.WIDE.U32 R84, R85, 0x10, R96.reuse ;  /* 0x0000001055547825 */ /* 0x100fe200078e0060 */
[----:B------:R-:W-:Y:S01]  /*5140*/  F2FP.F16.F32.PACK_AB R78, R128, R119 ;  /* 0x00000077804e723e */ /* 0x000fe200000000ff */
[----:B------:R-:W-:Y:S01]  /*5150*/  STG.E.128 desc[UR4][R72.64], R68 ;  /* 0x0000004448007986 */ /* 0x000fe2000c101d04 */
        /* <DEDUP_REMOVED lines=9> */
[----:B------:R-:W-:Y:S01]  /*51f0*/  FFMA.FTZ R114, R176, R74, R5 ;  /* 0x0000004ab0727223 */ /* 0x000fe20000010005 */
[----:B------:R-:W-:Y:S01]  /*5200*/  F2FP.F16.F32.PACK_AB R80, R89, R94 ;  /* 0x0000005e5950723e */ /* 0x000fe200000000ff */
[----:B------:R-:W-:Y:S01]  /*5210*/  FFMA.FTZ R118, R118, R92, R11 ;  /* 0x0000005c76767223 */ /* 0x000fe2000001000b */
[----:B------:R-:W-:Y:S01]  /*5220*/  IADD3 R89, R115, 0x60, RZ ;  /* 0x0000006073597810 */ /* 0x000fe20007ffe0ff */
[----:B------:R-:W-:Y:S01]  /*5230*/  FFMA.FTZ R109, R193, R109, R8 ;  /* 0x0000006dc16d7223 */ /* 0x000fe20000010008 */
[C---:B------:R-:W-:Y:S01]  /*5240*/  IADD3 R91, R115.reuse, 0x80, RZ ;  /* 0x00000080735b7810 */ /* 0x040fe20007ffe0ff */
[----:B------:R1:W-:Y:S01]  /*5250*/  STG.E.128 desc[UR4][R86.64], R80 ;  /* 0x0000005056007986 */ /* 0x0003e2000c101d04 */
[----:B------:R-:W-:Y:S01]  /*5260*/  IADD3 R93, R115, 0xa0, RZ ;  /* 0x000000a0735d7810 */ /* 0x000fe20007ffe0ff */
[----:B------:R-:W-:Y:S01]  /*5270*/  FFMA.FTZ R112, R133, R112, R6 ;  /* 0x0000007085707223 */ /* 0x000fe20000010006 */
[----:B------:R-:W-:Y:S01]  /*5280*/  IADD3 R95, R115, 0xc0, RZ ;  /* 0x000000c0735f7810 */ /* 0x000fe20007ffe0ff */
[----:B------:R-:W-:Y:S01]  /*5290*/  FFMA.FTZ R111, R185, R111, R162 ;  /* 0x0000006fb96f7223 */ /* 0x000fe200000100a2 */
[----:B------:R-:W-:Y:S01]  /*52a0*/  FFMA.FTZ R99, R181, R99, R160 ;  /* 0x00000063b5637223 */ /* 0x000fe200000100a0 */
[----:B------:R-:W-:Y:S01]  /*52b0*/  IADD3 R115, R115, 0xe0, RZ ;  /* 0x000000e073737810 */ /* 0x000fe20007ffe0ff */
[----:B------:R-:W-:Y:S01]  /*52c0*/  FFMA.FTZ R105, R191, R105, R170 ;  /* 0x00000069bf697223 */ /* 0x000fe200000100aa */
[----:B------:R-:W-:Y:S01]  /*52d0*/  FFMA.FTZ R101, R180, R101, R167 ;  /* 0x00000065b4657223 */ /* 0x000fe200000100a7 */
[----:B------:R-:W-:-:S04]  /*52e0*/  IMAD.WIDE.U32 R88, R89, 0x10, R96 ;  /* 0x0000001059587825 */ /* 0x000fc800078e0060 */
[----:B0-----:R-:W-:Y:S01]  /*52f0*/  FFMA.FTZ R77, R172, R108, R7 ;  /* 0x0000006cac4d7223 */ /* 0x001fe20000010007 */
[----:B------:R-:W-:Y:S01]  /*5300*/  FFMA.FTZ R84, R138, R100, R165 ;  /* 0x000000648a547223 */ /* 0x000fe200000100a5 */
[----:B------:R-:W-:Y:S01]  /*5310*/  FFMA.FTZ R85, R187, R102, R166 ;  /* 0x00000066bb557223 */ /* 0x000fe200000100a6 */
[----:B------:R-:W-:Y:S01]  /*5320*/  F2FP.F16.F32.PACK_AB R71, R123, R126 ;  /* 0x0000007e7b47723e */ /* 0x000fe200000000ff */
[----:B------:R-:W-:Y:S01]  /*5330*/  IMAD.WIDE.U32 R90, R91, 0x10, R96 ;  /* 0x000000105b5a7825 */ /* 0x000fe200078e0060 */
[----:B------:R-:W-:Y:S02]  /*5340*/  F2FP.F16.F32.PACK_AB R70, R122, R117 ;  /* 0x000000757a46723e */ /* 0x000fe400000000ff */
[----:B------:R-:W-:Y:S01]  /*5350*/  F2FP.F16.F32.PACK_AB R69, R136, R121 ;  /* 0x000000798845723e */ /* 0x000fe200000000ff */
[----:B-1----:R-:W-:Y:S01]  /*5360*/  FFMA.FTZ R81, R134, R106, R159 ;  /* 0x0000006a86517223 */ /* 0x002fe2000001009f */
[----:B------:R-:W-:Y:S01]  /*5370*/  FFMA.FTZ R80, R178, R107, R161 ;  /* 0x0000006bb2507223 */ /* 0x000fe200000100a1 */
[----:B------:R-:W-:Y:S01]  /*5380*/  FFMA.FTZ R82, R183, R110, R158 ;  /* 0x0000006eb7527223 */ /* 0x000fe2000001009e */
[----:B------:R-:W-:Y:S01]  /*5390*/  FFMA.FTZ R86, R182, R104, R169 ;  /* 0x00000068b6567223 */ /* 0x000fe200000100a9 */
[----:B------:R-:W-:Y:S01]  /*53a0*/  F2FP.F16.F32.PACK_AB R68, R140, R125 ;  /* 0x0000007d8c44723e */ /* 0x000fe200000000ff */
[----:B------:R-:W-:Y:S01]  /*53b0*/  IMAD.WIDE.U32 R92, R93, 0x10, R96 ;  /* 0x000000105d5c7825 */ /* 0x000fe200078e0060 */
[----:B------:R-:W-:-:S03]  /*53c0*/  F2FP.F16.F32.PACK_AB R81, R80, R81 ;  /* 0x000000515051723e */ /* 0x000fc600000000ff */
[----:B------:R-:W-:Y:S01]  /*53d0*/  FFMA.FTZ R80, R179, R98, R0 ;  /* 0x00000062b3507223 */ /* 0x000fe20000010000 */
[----:B------:R-:W-:Y:S01]  /*53e0*/  FFMA.FTZ R98, R189, R103, R168 ;  /* 0x00000067bd627223 */ /* 0x000fe200000100a8 */
[----:B------:R-:W-:Y:S01]  /*53f0*/  F2FP.F16.F32.PACK_AB R75, R201, R118 ;  /* 0x00000076c94b723e */ /* 0x000fe200000000ff */
[--C-:B------:R-:W-:Y:S01]  /*5400*/  IMAD.WIDE.U32 R94, R95, 0x10, R96.reuse ;  /* 0x000000105f5e7825 */ /* 0x100fe200078e0060 */
[----:B------:R-:W-:Y:S01]  /*5410*/  F2FP.F16.F32.PACK_AB R74, R192, R141 ;  /* 0x0000008dc04a723e */ /* 0x000fe200000000ff */
[----:B------:R1:W-:Y:S01]  /*5420*/  STG.E.128 desc[UR4][R88.64], R68 ;  /* 0x0000004458007986 */ /* 0x0003e2000c101d04 */
[----:B------:R-:W-:Y:S01]  /*5430*/  F2FP.F16.F32.PACK_AB R73, R199, R190 ;  /* 0x000000bec749723e */ /* 0x000fe200000000ff */
[----:B------:R-:W-:Y:S01]  /*5440*/  IMAD.WIDE.U32 R96, R115, 0x10, R96 ;  /* 0x0000001073607825 */ /* 0x000fe200078e0060 */
[----:B------:R-:W-:Y:S02]  /*5450*/  F2FP.F16.F32.PACK_AB R72, R197, R188 ;  /* 0x000000bcc548723e */ /* 0x000fe400000000ff */
        /* <DEDUP_REMOVED lines=15> */
.L_x_35825:
[----:B------:R-:W-:Y:S05]  /*5550*/  BSYNC B0 ;  /* 0x0000000000007941 */ /* 0x000fea0003800000 */
.L_x_35824:
[----:B-1----:R-:W1:Y:S02]  /*5560*/  LDC.64 R68, c[0x0][0x210] ;  /* 0x00008400ff447b82 */ /* 0x002e640000000a00 */
[----:B-1----:R-:W-:-:S04]  /*5570*/  LEA R173, R68, R173, 0x2 ;  /* 0x000000ad44ad7211 */ /* 0x002fc800078e10ff */
[----:B------:R-:W-:-:S13]  /*5580*/  ISETP.GE.AND P0, PT, R173, R69, PT ;  /* 0x00000045ad00720c */ /* 0x000fda0003f06270 */
[----:B------:R-:W-:Y:S05]  /*5590*/  @!P0 BRA `(.L_x_35826) ;  /* 0xffffffb000bc8947 */ /* 0x000fea000383ffff */
[----:B------:R-:W-:Y:S05]  /*55a0*/  EXIT ;  /* 0x000000000000794d */ /* 0x000fea0003800000 */
.L_x_35823:
        /* <DEDUP_REMOVED lines=8> */
.L_x_35828:
[----:B------:R-:W-:Y:S05]  /*5630*/  BSYNC B0 ;  /* 0x0000000000007941 */ /* 0x000fea0003800000 */
.L_x_35827:
        /* <DEDUP_REMOVED lines=10> */
.L_x_35829:
[----:B------:R-:W-:Y:S01]  /*56e0*/  HFMA2.MMA R196, -RZ, RZ, 0, 2.384185791015625e-07 ;  /* 0x00000004ffc47435 */ /* 0x000fe200000001ff */
[----:B------:R-:W-:-:S05]  /*56f0*/  MOV R136, R194 ;  /* 0x000000c200887202 */ /* 0x000fca0000000f00 */
[----:B------:R-:W-:-:S05]  /*5700*/  FADD.FTZ R141, R137, R136 ;  /* 0x00000088898d7221 */ /* 0x000fca0000010000 */
[----:B------:R-:W-:-:S07]  /*5710*/  MOV R199, R141 ;  /* 0x0000008d00c77202 */ /* 0x000fce0000000f00 */
[----:B------:R-:W-:Y:S05]  /*5720*/  WARPSYNC.COLLECTIVE R192, `(.L_x_35830) ;  /* 0x00000000c0087348 */ /* 0x000fea0003c00000 */
[----:B------:R0:W1:Y:S02]  /*5730*/  SHFL.BFLY P1, R194, R199, R196, R201 ;  /* 0x0c0000c4c7c27389 */ /* 0x00006400000200c9 */
[----:B01----:R-:W-:Y:S01]  /*5740*/  ENDCOLLECTIVE ;  /* 0x000000000000791b */ /* 0x003fe20003800000 */
.L_x_35830:
[----:B------:R-:W-:Y:S01]  /*5750*/  HFMA2.MMA R196, -RZ, RZ, 0, 4.76837158203125e-07 ;  /* 0x00000008ffc47435 */ /* 0x000fe200000001ff */
[----:B------:R-:W-:-:S05]  /*5760*/  MOV R136, R194 ;  /* 0x000000c200887202 */ /* 0x000fca0000000f00 */
[----:B------:R-:W-:-:S05]  /*5770*/  FADD.FTZ R190, R141, R136 ;  /* 0x000000888dbe7221 */ /* 0x000fca0000010000 */
[----:B------:R-:W-:-:S07]  /*5780*/  MOV R199, R190 ;  /* 0x000000be00c77202 */ /* 0x000fce0000000f00 */
[----:B------:R-:W-:Y:S05]  /*5790*/  WARPSYNC.COLLECTIVE R192, `(.L_x_35831) ;  /* 0x00000000c0087348 */ /* 0x000fea0003c00000 */
[----:B------:R0:W1:Y:S02]  /*57a0*/  SHFL.BFLY P1, R194, R199, R196, R201 ;  /* 0x0c0000c4c7c27389 */ /* 0x00006400000200c9 */
[----:B01----:R-:W-:Y:S01]  /*57b0*/  ENDCOLLECTIVE ;  /* 0x000000000000791b */ /* 0x003fe20003800000 */
.L_x_35831:
[----:B------:R-:W-:Y:S01]  /*57c0*/  HFMA2.MMA R196, -RZ, RZ, 0, 9.5367431640625e-07 ;  /* 0x00000010ffc47435 */ /* 0x000fe200000001ff */
[----:B------:R-:W-:-:S05]  /*57d0*/  MOV R195, R194 ;  /* 0x000000c200c37202 */ /* 0x000fca0000000f00 */
[----:B------:R-:W-:-:S05]  /*57e0*/  FADD.FTZ R195, R190, R195 ;  /* 0x000000c3bec37221 */ /* 0x000fca0000010000 */
[----:B------:R-:W-:-:S07]  /*57f0*/  MOV R199, R195 ;  /* 0x000000c300c77202 */ /* 0x000fce0000000f00 */
[----:B------:R-:W-:Y:S05]  /*5800*/  WARPSYNC.COLLECTIVE R192, `(.L_x_35832) ;  /* 0x00000000c0087348 */ /* 0x000fea0003c00000 */
[----:B------:R0:W1:Y:S02]  /*5810*/  SHFL.BFLY P1, R194, R199, R196, R201 ;  /* 0x0c0000c4c7c27389 */ /* 0x00006400000200c9 */
[----:B01----:R-:W-:Y:S01]  /*5820*/  ENDCOLLECTIVE ;  /* 0x000000000000791b */ /* 0x003fe20003800000 */
.L_x_35832:
        /* <DEDUP_REMOVED lines=136> */
.L_x_35833:
[----:B------:R-:W-:Y:S01]  /*60b0*/  HFMA2.MMA R196, -RZ, RZ, 0, 1.1920928955078125e-07 ;  /* 0x00000002ffc47435 */ /* 0x000fe200000001ff */
[----:B------:R-:W-:-:S05]  /*60c0*/  MOV R137, R194 ;  /* 0x000000c200897202 */ /* 0x000fca0000000f00 */
[----:B------:R-:W-:-:S05]  /*60d0*/  FADD.FTZ R137, R136, R137 ;  /* 0x0000008988897221 */ /* 0x000fca0000010000 */
[----:B------:R-:W-:-:S07]  /*60e0*/  MOV R199, R137 ;  /* 0x0000008900c77202 */ /* 0x000fce0000000f00 */
[----:B------:R-:W-:Y:S05]  /*60f0*/  WARPSYNC.COLLECTIVE R192, `(.L_x_35834) ;  /* 0x00000000c0087348 */ /* 0x000fea0003c00000 */
[----:B------:R0:W1:Y:S02]  /*6100*/  SHFL.BFLY P1, R194, R199, R196, R201 ;  /* 0x0c0000c4c7c27389 */ /* 0x00006400000200c9 */
[----:B01----:R-:W-:Y:S01]  /*6110*/  ENDCOLLECTIVE ;  /* 0x000000000000791b */ /* 0x003fe20003800000 */
.L_x_35834:
[----:B------:R-:W-:Y:S01]  /*6120*/  HFMA2.MMA R196, -RZ, RZ, 0, 2.384185791015625e-07 ;  /* 0x00000004ffc47435 */ /* 0x000fe200000001ff */
[----:B------:R-:W-:-:S05]  /*6130*/  MOV R140, R194 ;  /* 0x000000c2008c7202 */ /* 0x000fca0000000f00 */
[----:B------:R-:W-:-:S05]  /*6140*/  FADD.FTZ R140, R137, R140 ;  /* 0x0000008c898c7221 */ /* 0x000fca0000010000 */
[----:B------:R-:W-:-:S07]  /*6150*/  MOV R199, R140 ;  /* 0x0000008c00c77202 */ /* 0x000fce0000000f00 */
[----:B------:R-:W-:Y:S05]  /*6160*/  WARPSYNC.COLLECTIVE R192, `(.L_x_35835) ;  /* 0x00000000c0087348 */ /* 0x000fea0003c00000 */
[----:B------:R0:W1:Y:S02]  /*6170*/  SHFL.BFLY P1, R194, R199, R196, R201 ;  /* 0x0c0000c4c7c27389 */ /* 0x00006400000200c9 */
[----:B01----:R-:W-:Y:S01]  /*6180*/  ENDCOLLECTIVE ;  /* 0x000000000000791b */ /* 0x003fe20003800000 */
.L_x_35835:
[----:B------:R-:W-:Y:S01]  /*6190*/  HFMA2.MMA R196, -RZ, RZ, 0, 4.76837158203125e-07 ;  /* 0x00000008ffc47435 */ /* 0x000fe200000001ff */
[----:B------:R-:W-:-:S05]  /*61a0*/  MOV R141, R194 ;  /* 0x000000c2008d7202 */ /* 0x000fca0000000f00 */
[----:B------:R-:W-:-:S05]  /*61b0*/  FADD.FTZ R141, R140, R141 ;  /* 0x0000008d8c8d7221 */ /* 0x000fca0000010000 */
[----:B------:R-:W-:-:S07]  /*61c0*/  MOV R199, R141 ;  /* 0x0000008d00c77202 */ /* 0x000fce0000000f00 */
[----:B------:R-:W-:Y:S05]  /*61d0*/  WARPSYNC.COLLECTIVE R192, `(.L_x_35836) ;  /* 0x00000000c0087348 */ /* 0x000fea0003c00000 */
[----:B------:R0:W1:Y:S02]  /*61e0*/  SHFL.BFLY P1, R194, R199, R196, R201 ;  /* 0x0c0000c4c7c27389 */ /* 0x00006400000200c9 */
[----:B01----:R-:W-:Y:S01]  /*61f0*/  ENDCOLLECTIVE ;  /* 0x000000000000791b */ /* 0x003fe20003800000 */
.L_x_35836:
[----:B------:R-:W-:Y:S01]  /*6200*/  HFMA2.MMA R196, -RZ, RZ, 0, 9.5367431640625e-07 ;  /* 0x00000010ffc47435 */ /* 0x000fe200000001ff */
[----:B------:R-:W-:-:S05]  /*6210*/  MOV R190, R194 ;  /* 0x000000c200be7202 */ /* 0x000fca0000000f00 */
[----:B------:R-:W-:-:S05]  /*6220*/  FADD.FTZ R190, R141, R190 ;  /* 0x000000be8dbe7221 */ /* 0x000fca0000010000 */
[----:B------:R-:W-:-:S07]  /*6230*/  MOV R199, R190 ;  /* 0x000000be00c77202 */ /* 0x000fce0000000f00 */
[----:B------:R-:W-:Y:S05]  /*6240*/  WARPSYNC.COLLECTIVE R192, `(.L_x_35837) ;  /* 0x00000000c0087348 */ /* 0x000fea0003c00000 */
[----:B------:R0:W1:Y:S02]  /*6250*/  SHFL.BFLY P1, R194, R199, R196, R201 ;  /* 0x0c0000c4c7c27389 */ /* 0x00006400000200c9 */
[----:B01----:R-:W-:Y:S01]  /*6260*/  ENDCOLLECTIVE ;  /* 0x000000000000791b */ /* 0x003fe20003800000 */
.L_x_35837:
[----:B------:R-:W-:Y:S01]  /*6270*/  MOV R195, R194 ;  /* 0x000000c200c37202 */ /* 0x000fe20000000f00 */
[----:B------:R-:W-:Y:S06]  /*6280*/  BRA `(.L_x_35838) ;  /* 0xffffffdc00b87947 */ /* 0x000fec000383ffff */
.L_x_35839:
        /* <DEDUP_REMOVED lines=15> */
.L_x_58419:


//--------------------- .text._ZN10layer_norm13ln_fwd_kernelINS_13Kernel_traitsI6__halfS2_fS2_fjLj2048ELj1ELj4ELj1ELj16ENS_18Kernel_traits_baseILj2048ES2_S2_fS2_fjLj128EEEEELb0ELb1ELb0ELb0EEEvNS_9FwdParamsE --------------------------
	.section	.text._ZN10layer_norm13ln_fwd_kernelINS_13Kernel_traitsI6__halfS2_fS2_fjLj2048ELj1ELj4ELj1ELj16ENS_18Kernel_traits_baseILj2048ES2_S2_fS2_fjLj128EEEEELb0ELb1ELb0ELb0EEEvNS_9FwdParamsE,"ax",@progbits
	.align	128
        .global         _ZN10layer_norm13ln_fwd_kernelINS_13Kernel_traitsI6__halfS2_fS2_fjLj2048ELj1ELj4ELj1ELj16ENS_18Kernel_traits_baseILj2048ES2_S2_fS2_fjLj128EEEEELb0ELb1ELb0ELb0EEEvNS_9FwdParamsE
        .type           _ZN10layer_norm13ln_fwd_kernelINS_13Kernel_traitsI6__halfS2_fS2_fjLj2048ELj1ELj4ELj1ELj16ENS_18Kernel_traits_baseILj2048ES2_S2_fS2_fjLj128EEEEELb0ELb1ELb0ELb0EEEvNS_9FwdParamsE,@function
        .size           _ZN10layer_norm13ln_fwd_kernelINS_13Kernel_traitsI6__halfS2_fS2_fjLj2048ELj1ELj4ELj1ELj16ENS_18Kernel_traits_baseILj2048ES2_S2_fS2_fjLj128EEEEELb0ELb1ELb0ELb0EEEvNS_9FwdParamsE,(.L_x_58420 - _ZN10layer_norm13ln_fwd_kernelINS_13Kernel_traitsI6__halfS2_fS2_fjLj2048ELj1ELj4ELj1ELj16ENS_18Kernel_traits_baseILj2048ES2_S2_fS2_fjLj128EEEEELb0ELb1ELb0ELb0EEEvNS_9FwdParamsE)
        .other          _ZN10layer_norm13ln_fwd_kernelINS_13Kernel_traitsI6__halfS2_fS2_fjLj2048ELj1ELj4ELj1ELj16ENS_18Kernel_traits_baseILj2048ES2_S2_fS2_fjLj128EEEEELb0ELb1ELb0ELb0EEEvNS_9FwdParamsE,@"STO_CUDA_ENTRY STV_DEFAULT"
_ZN10layer_norm13ln_fwd_kernelINS_13Kernel_traitsI6__halfS2_fS2_fjLj2048ELj1ELj4ELj1ELj16ENS_18Kernel_traits_baseILj2048ES2_S2_fS2_fjLj128EEEEELb0ELb1ELb0ELb0EEEvNS_9FwdParamsE:
.text._ZN10layer_norm13ln_fwd_kernelINS_13Kernel_traitsI6__halfS2_fS2_fjLj2048ELj1ELj4ELj1ELj16ENS_18Kernel_traits_baseILj2048ES2_S2_fS2_fjLj128EEEEELb0ELb1ELb0ELb0EEEvNS_9FwdParamsE:
        /* <DEDUP_REMOVED lines=42> */
.L_x_35841:
[----:B------:R-:W-:Y:S05]  /*02a0*/  BSYNC B0 ;  /* 0x0000000000007941 */ /* 0x000fea0003800000 */
.L_x_35840:
        /* <DEDUP_REMOVED lines=18> */
.L_x_35843:
[----:B------:R-:W-:Y:S05]  /*03d0*/  BSYNC B0 ;  /* 0x0000000000007941 */ /* 0x000fea0003800000 */
.L_x_35842:
        /* <DEDUP_REMOVED lines=18> */
.L_x_35845:
[----:B------:R-:W-:Y:S05]  /*0500*/  BSYNC B0 ;  /* 0x0000000000007941 */ /* 0x000fea0003800000 */
.L_x_35844:
        /* <DEDUP_REMOVED lines=18> */
.L_x_35847:
[----:B------:R-:W-:Y:S05]  /*0630*/  BSYNC B0 ;  /* 0x0000000000007941 */ /* 0x000fea0003800000 */
.L_x_35846:
        /* <DEDUP_REMOVED lines=18> */
.L_x_35849:
[----:B------:R-:W-:Y:S05]  /*0760*/  BSYNC B0 ;  /* 0x0000000000007941 */ /* 0x000fea0003800000 */
.L_x_35848:
        /* <DEDUP_REMOVED lines=21> */
.L_x_35851:
[----:B------:R-:W-:Y:S05]  /*08c0*/  BSYNC B0 ;  /* 0x0000000000007941 */ /* 0x000fea0003800000 */
.L_x_35850:
        /* <DEDUP_REMOVED lines=23> */
.L_x_35853:
[----:B------:R-:W-:Y:S05]  /*0a40*/  BSYNC B0 ;  /* 0x0000000000007941 */ /* 0x000fea0003800000 */
.L_x_35852:
        /* <DEDUP_REMOVED lines=20> */
.L_x_35855:
[----:B------:R-:W-:Y:S05]  /*0b90*/  BSYNC B0 ;  /* 0x0000000000007941 */ /* 0x000fea0003800000 */
.L_x_35854:
[----:B------:R-:W-:Y:S02]  /*0ba0*/  ULDC UR6, c[0x0][0x214] ;  /* 0x0000850000067ab9 */ /* 0x000fe40000000800 */
[----:B------:R-:W-:-:S13]  /*0bb0*/  ISETP.GE.AND P1, PT, R161, UR6, PT ;  /* 0x00000006a1007c0c */ /* 0x000fda000bf26270 */
[----:B------:R-:W-:Y:S05]  /*0bc0*/  @P1 EXIT ;  /* 0x000000000000194d */ /* 0x000fea0003800000 */
[--C-:B-----5:R-:W-:Y:S01]  /*0bd0*/  HADD2.F32 R89, -RZ, R84.reuse.H0_H0 ;  /* 0x20000054ff597230 */ /* 0x120fe20000004100 */
[----:B------:R-:W-:Y:S01]  /*0be0*/  ULDC.64 UR6, c[0x0][0x270] ;  /* 0x00009c0000067ab9 */ /* 0x000fe20000000a00 */
[----:B------:R-:W-:Y:S01]  /*0bf0*/  HADD2.F32 R3, -RZ, R84.H1_H1 ;  /* 0x30000054ff037230 */ /* 0x000fe20000004100 */
[----:B------:R-:W-:Y:S01]  /*0c00*/  UISETP.NE.U32.AND UP0, UPT, UR6, URZ, UPT ;  /* 0x0000003f0600728c */ /* 0x000fe2000bf05070 */
[--C-:B------:R-:W-:Y:S01]  /*0c10*/  HADD2.F32 R88, -RZ, R85.reuse.H0_H0 ;  /* 0x20000055ff587230 */ /* 0x100fe20000004100 */
[----:B------:R-:W-:Y:S01]  /*0c20*/  STL [R1+0x64], R89 ;  /* 0x0000645901007387 */ /* 0x000fe20000100800 */
[----:B------:R-:W-:Y:S01]  /*0c30*/  HADD2.F32 R84, -RZ, R85.H1_H1 ;  /* 0x30000055ff547230 */ /* 0x000fe20000004100 */
[----:B------:R-:W-:Y:S01]  /*0c40*/  ULDC.U8 UR6, c[0x0][0x2a0] ;  /* 0x0000a80000067ab9 */ /* 0x000fe20000000000 */
[----:B------:R-:W-:Y:S01]  /*0c50*/  HADD2.F32 R85, -RZ, R86.H1_H1 ;  /* 0x30000056ff557230 */ /* 0x000fe20000004100 */
[----:B------:R0:W-:Y:S01]  /*0c60*/  STL [R1+0x60], R3 ;  /* 0x0000600301007387 */ /* 0x0001e20000100800 */
[--C-:B------:R-:W-:Y:S01]  /*0c70*/  HADD2.F32 R205, -RZ, R193.reuse.H0_H0 ;  /* 0x200000c1ffcd7230 */ /* 0x100fe20000004100 */
[----:B------:R-:W-:Y:S01]  /*0c80*/  UISETP.NE.AND.EX UP0, UPT, UR7, URZ, UPT, UP0 ;  /* 0x0000003f0700728c */ /* 0x000fe2000bf05300 */
[----:B------:R-:W-:Y:S01]  /*0c90*/  HADD2.F32 R203, -RZ, R193.H1_H1 ;  /* 0x300000c1ffcb7230 */ /* 0x000fe20000004100 */
[----:B------:R-:W-:Y:S01]  /*0ca0*/  STL [R1+0x5c], R88 ;  /* 0x00005c5801007387 */ /* 0x000fe20000100800 */
[--C-:B------:R-:W-:Y:S01]  /*0cb0*/  HADD2.F32 R189, -RZ, R177.reuse.H0_H0 ;  /* 0x200000b1ffbd7230 */ /* 0x100fe20000004100 */
[----:B------:R-:W-:Y:S01]  /*0cc0*/  UISETP.NE.AND UP1, UPT, UR6, URZ, UPT ;  /* 0x0000003f0600728c */ /* 0x000fe2000bf25270 */
[----:B------:R-:W-:Y:S01]  /*0cd0*/  HADD2.F32 R187, -RZ, R177.H1_H1 ;  /* 0x300000b1ffbb7230 */ /* 0x000fe20000004100 */
[----:B------:R1:W-:Y:S01]  /*0ce0*/  STL [R1+0x58], R84 ;  /* 0x0000585401007387 */ /* 0x0003e20000100800 */
[----:B------:R-:W-:Y:S01]  /*0cf0*/  HADD2.F32 R193, -RZ, R176.H0_H0 ;  /* 0x200000b0ffc17230 */ /* 0x000fe20000004100 */
[----:B------:R-:W-:Y:S01]  /*0d00*/  ULDC UR13, c[0x0][0x218] ;  /* 0x00008600000d7ab9 */ /* 0x000fe20000000800 */
[----:B0-----:R-:W-:Y:S01]  /*0d10*/  HADD2.F32 R3, -RZ, R86.H0_H0 ;  /* 0x20000056ff037230 */ /* 0x001fe20000004100 */
[----:B------:R-:W-:Y:S01]  /*0d20*/  ULDC UR12, c[0x0][0x2d8] ;  /* 0x0000b600000c7ab9 */ /* 0x000fe20000000800 */
[----:B------:R-:W-:Y:S01]  /*0d30*/  HADD2.F32 R191, -RZ, R176.H1_H1 ;  /* 0x300000b0ffbf7230 */ /* 0x000fe20000004100 */
[----:B------:R-:W-:Y:S01]  /*0d40*/  ULDC.64 UR8, c[0x0][0x230] ;  /* 0x00008c0000087ab9 */ /* 0x000fe20000000a00 */
[--C-:B------:R-:W-:Y:S01]  /*0d50*/  HADD2.F32 R185, -RZ, R178.reuse.H0_H0 ;  /* 0x200000b2ffb97230 */ /* 0x100fe20000004100 */
[----:B------:R0:W-:Y:S01]  /*0d60*/  STL [R1+0x54], R3 ;  /* 0x0000540301007387 */ /* 0x0001e20000100800 */
[----:B------:R-:W-:Y:S01]  /*0d70*/  HADD2.F32 R183, -RZ, R178.H1_H1 ;  /* 0x300000b2ffb77230 */ /* 0x000fe20000004100 */
[----:B------:R-:W-:Y:S01]  /*0d80*/  ULDC.64 UR10, c[0x0][0x238] ;  /* 0x00008e00000a7ab9 */ /* 0x000fe20000000a00 */
[----:B-1----:R-:W-:Y:S01]  /*0d90*/  HADD2.F32 R84, -RZ, R87.H0_H0 ;  /* 0x20000057ff547230 */ /* 0x002fe20000004100 */
        /* <DEDUP_REMOVED lines=11> */
[----:B------:R-:W-:Y:S01]  /*0e50*/  STL [R1+0x44], R85 ;  /* 0x0000445501007387 */ /* 0x000fe20000100800 */
[----:B------:R-:W-:Y:S02]  /*0e60*/  HADD2.F32 R80, -RZ, R81.H1_H1 ;  /* 0x30000051ff507230 */ /* 0x000fe40000004100 */
[----:B------:R-:W-:Y:S01]  /*0e70*/  HADD2.F32 R176, -RZ, R8.H1_H1 ;  /* 0x30000008ffb07230 */ /* 0x000fe20000004100 */
[----:B------:R-:W-:Y:S01]  /*0e80*/  STL [R1+0x40], R84 ;  /* 0x0000405401007387 */ /* 0x000fe20000100800 */
[----:B------:R-:W-:Y:S02]  /*0e90*/  HADD2.F32 R174, -RZ, R9.H0_H0 ;  /* 0x20000009ffae7230 */ /* 0x000fe40000004100 */
[----:B0-----:R-:W-:Y:S02]  /*0ea0*/  HADD2.F32 R3, -RZ, R81.H0_H0 ;  /* 0x20000051ff037230 */ /* 0x001fe40000004100 */
[----:B------:R-:W-:-:S02]  /*0eb0*/  HADD2.F32 R81, -RZ, R82.H0_H0 ;  /* 0x20000052ff517230 */ /* 0x000fc40000004100 */
[----:B------:R-:W-:Y:S01]  /*0ec0*/  HADD2.F32 R172, -RZ, R9.H1_H1 ;  /* 0x30000009ffac7230 */ /* 0x000fe20000004100 */
[----:B------:R0:W-:Y:S01]  /*0ed0*/  STL [R1+0x3c], R3 ;  /* 0x00003c0301007387 */ /* 0x0001e20000100800 */
[--C-:B------:R-:W-:Y:S02]  /*0ee0*/  HADD2.F32 R170, -RZ, R10.reuse.H0_H0 ;  /* 0x2000000affaa7230 */ /* 0x100fe40000004100 */
[----:B------:R-:W-:Y:S01]  /*0ef0*/  HADD2.F32 R168, -RZ, R10.H1_H1 ;  /* 0x3000000affa87230 */ /* 0x000fe20000004100 */
        /* <DEDUP_REMOVED lines=14> */
[----:B------:R-:W-:Y:S01]  /*0fe0*/  STL [R1+0x28], R81 ;  /* 0x0000285101007387 */ /* 0x000fe20000100800 */
[----:B------:R-:W-:Y:S02]  /*0ff0*/  HADD2.F32 R207, -RZ, R192.H1_H1 ;  /* 0x300000c0ffcf7230 */ /* 0x000fe40000004100 */
[----:B0-----:R-:W-:Y:S02]  /*1000*/  HADD2.F32 R3, -RZ, R76.H0_H0 ;  /* 0x2000004cff037230 */ /* 0x001fe40000004100 */
[----:B------:R-:W-:Y:S02]  /*1010*/  HADD2.F32 R201, -RZ, R194.H0_H0 ;  /* 0x200000c2ffc97230 */ /* 0x000fe40000004100 */
[----:B-1----:R-:W-:Y:S01]  /*1020*/  HADD2.F32 R80, -RZ, R76.H1_H1 ;  /* 0x3000004cff507230 */ /* 0x002fe20000004100 */
[----:B------:R0:W-:Y:S01]  /*1030*/  STL [R1+0x24], R3 ;  /* 0x0000240301007387 */ /* 0x0001e20000100800 */
[----:B------:R-:W-:-:S02]  /*1040*/  HADD2.F32 R76, -RZ, R77.H0_H0 ;  /* 0x2000004dff4c7230 */ /* 0x000fc40000004100 */
[----:B------:R-:W-:Y:S01]  /*1050*/  HADD2.F32 R199, -RZ, R194.H1_H1 ;  /* 0x300000c2ffc77230 */ /* 0x000fe20000004100 */
[----:B------:R-:W-:Y:S01]  /*1060*/  STL [R1+0x20], R80 ;  /* 0x0000205001007387 */ /* 0x000fe20000100800 */
[----:B------:R-:W-:Y:S02]  /*1070*/  HADD2.F32 R166, -RZ, R11.H0_H0 ;  /* 0x2000000bffa67230 */ /* 0x000fe40000004100 */
[--C-:B------:R-:W-:Y:S01]  /*1080*/  HADD2.F32 R5, -RZ, R12.reuse.H0_H0 ;  /* 0x2000000cff057230 */ /* 0x100fe20000004100 */
[----:B------:R1:W-:Y:S01]  /*1090*/  STL [R1+0x1c], R76 ;  /* 0x00001c4c01007387 */ /* 0x0003e20000100800 */
[----:B------:R-:W-:Y:S02]  /*10a0*/  HADD2.F32 R6, -RZ, R12.H1_H1 ;  /* 0x3000000cff067230 */ /* 0x000fe40000004100 */
[----:B0-----:R-:W-:Y:S02]  /*10b0*/  HADD2.F32 R3, -RZ, R77.H1_H1 ;  /* 0x3000004dff037230 */ /* 0x001fe40000004100 */
[----:B------:R-:W-:-:S02]  /*10c0*/  HADD2.F32 R77, -RZ, R78.H0_H0 ;  /* 0x2000004eff4d7230 */ /* 0x000fc40000004100 */
[--C-:B------:R-:W-:Y:S01]  /*10d0*/  HADD2.F32 R7, -RZ, R13.reuse.H0_H0 ;  /* 0x2000000dff077230 */ /* 0x100fe20000004100 */
[----:B------:R0:W-:Y:S01]  /*10e0*/  STL [R1+0x18], R3 ;  /* 0x0000180301007387 */ /* 0x0001e20000100800 */
[----:B------:R-:W-:Y:S02]  /*10f0*/  HADD2.F32 R8, -RZ, R13.H1_H1 ;  /* 0x3000000dff087230 */ /* 0x000fe40000004100 */
[----:B-1----:R-:W-:Y:S01]  /*1100*/  HADD2.F32 R76, -RZ, R78.H1_H1 ;  /* 0x3000004eff4c7230 */ /* 0x002fe20000004100 */
[----:B------:R1:W-:Y:S01]  /*1110*/  STL [R1+0x14], R77 ;  /* 0x0000144d01007387 */ /* 0x0003e20000100800 */
[--C-:B------:R-:W-:Y:S02]  /*1120*/  HADD2.F32 R9, -RZ, R14.reuse.H0_H0 ;  /* 0x2000000eff097230 */ /* 0x100fe40000004100 */
[----:B------:R-:W-:Y:S01]  /*1130*/  HADD2.F32 R10, -RZ, R14.H1_H1 ;  /* 0x3000000eff0a7230 */ /* 0x000fe20000004100 */
[----:B------:R2:W-:Y:S01]  /*1140*/  STL [R1+0x10], R76 ;  /* 0x0000104c01007387 */ /* 0x0005e20000100800 */
[----:B------:R-:W-:-:S02]  /*1150*/  HADD2.F32 R220, -RZ, R208.H0_H0 ;  /* 0x200000d0ffdc7230 */ /* 0x000fc40000004100 */
[--C-:B0-----:R-:W-:Y:S02]  /*1160*/  HADD2.F32 R3, -RZ, R79.reuse.H0_H0 ;  /* 0x2000004fff037230 */ /* 0x101fe40000004100 */
[----:B------:R-:W-:Y:S02]  /*1170*/  HADD2.F32 R219, -RZ, R208.H1_H1 ;  /* 0x300000d0ffdb7230 */ /* 0x000fe40000004100 */
[----:B-1----:R-:W-:Y:S01]  /*1180*/  HADD2.F32 R77, -RZ, R79.H1_H1 ;  /* 0x3000004fff4d7230 */ /* 0x002fe20000004100 */
[----:B------:R0:W-:Y:S01]  /*1190*/  STL [R1+0xc], R3 ;  /* 0x00000c0301007387 */ /* 0x0001e20000100800 */
[----:B------:R-:W-:Y:S02]  /*11a0*/  HADD2.F32 R215, -RZ, R210.H0_H0 ;  /* 0x200000d2ffd77230 */ /* 0x000fe40000004100 */
[----:B--2---:R-:W-:Y:S01]  /*11b0*/  HADD2.F32 R76, -RZ, R72.H0_H0 ;  /* 0x20000048ff4c7230 */ /* 0x004fe20000004100 */
[----:B------:R-:W-:Y:S01]  /*11c0*/  STL [R1+0x8], R77 ;  /* 0x0000084d01007387 */ /* 0x000fe20000100800 */
[----:B------:R-:W-:-:S02]  /*11d0*/  HADD2.F32 R214, -RZ, R210.H1_H1 ;  /* 0x300000d2ffd67230 */ /* 0x000fc40000004100 */
[--C-:B------:R-:W-:Y:S01]  /*11e0*/  HADD2.F32 R194, -RZ, R16.reuse.H0_H0 ;  /* 0x20000010ffc27230 */ /* 0x100fe20000004100 */
[----:B------:R-:W-:Y:S01]  /*11f0*/  STL [R1+0x4], R76 ;  /* 0x0000044c01007387 */ /* 0x000fe20000100800 */
[----:B------:R-:W-:Y:S02]  /*1200*/  HADD2.F32 R192, -RZ, R16.H1_H1 ;  /* 0x30000010ffc07230 */ /* 0x000fe40000004100 */
[----:B0-----:R-:W-:Y:S02]  /*1210*/  HADD2.F32 R3, -RZ, R72.H1_H1 ;  /* 0x30000048ff037230 */ /* 0x001fe40000004100 */
[--C-:B------:R-:W-:Y:S02]  /*1220*/  HADD2.F32 R190, -RZ, R17.reuse.H0_H0 ;  /* 0x20000011ffbe7230 */ /* 0x100fe40000004100 */
[----:B------:R-:W-:Y:S01]  /*1230*/  HADD2.F32 R188, -RZ, R17.H1_H1 ;  /* 0x30000011ffbc7230 */ /* 0x000fe20000004100 */
[----:B------:R0:W-:Y:S01]  /*1240*/  STL [R1], R3 ;  /* 0x0000000301007387 */ /* 0x0001e20000100800 */
[----:B------:R-:W-:-:S02]  /*1250*/  HADD2.F32 R186, -RZ, R18.H0_H0 ;  /* 0x20000012ffba7230 */ /* 0x000fc40000004100 */
[----:B------:R-:W-:Y:S02]  /*1260*/  HADD2.F32 R184, -RZ, R18.H1_H1 ;  /* 0x30000012ffb87230 */ /* 0x000fe40000004100 */
[--C-:B------:R-:W-:Y:S02]  /*1270*/  HADD2.F32 R182, -RZ, R19.reuse.H0_H0 ;  /* 0x20000013ffb67230 */ /* 0x100fe40000004100 */
[----:B------:R-:W-:Y:S02]  /*1280*/  HADD2.F32 R180, -RZ, R19.H1_H1 ;  /* 0x30000013ffb47230 */ /* 0x000fe40000004100 */
[----:B------:R-:W-:Y:S02]  /*1290*/  HADD2.F32 R12, -RZ, R15.H1_H1 ;  /* 0x3000000fff0c7230 */ /* 0x000fe40000004100 */
[----:B0-----:R-:W-:Y:S02]  /*12a0*/  HADD2.F32 R3, -RZ, R11.H1_H1 ;  /* 0x3000000bff037230 */ /* 0x001fe40000004100 */
        /* <DEDUP_REMOVED lines=117> */
.L_x_35889:
        /* <DEDUP_REMOVED lines=18> */
[----:B------:R-:W-:Y:S01]  /*1b20*/  ISETP.NE.U32.AND P1, PT, RZ, UR8, PT ;  /* 0x00000008ff007c0c */ /* 0x000fe2000bf25070 */
[----:B------:R0:W-:Y:S03]  /*1b30*/  STL [R1+0x68], R0 ;  /* 0x0000680001007387 */ /* 0x0001e60000100800 */
[----:B------:R-:W-:Y:S01]  /*1b40*/  ISETP.NE.AND.EX P1, PT, RZ, UR9, PT, P1 ;  /* 0x00000009ff007c0c */ /* 0x000fe2000bf25310 */
[----:B------:R-:W2:Y:S04]  /*1b50*/  LDL R251, [R1+0x60] ;  /* 0x0000600001fb7983 */ /* 0x000ea80000100800 */
[----:B------:R-:W3:Y:S04]  /*1b60*/  LDL R252, [R1+0x4c] ;  /* 0x00004c0001fc7983 */ /* 0x000ee80000100800 */
[----:B0-----:R-:W4:Y:S04]  /*1b70*/  LDL R0, [R1+0x64] ;  /* 0x0000640001007983 */ /* 0x001f280000100800 */
[C---:B------:R-:W-:Y:S01]  /*1b80*/  @P1 LEA R52, P2, R162.reuse, UR8, 0x5 ;  /* 0x00000008a2341c11 */ /* 0x040fe2000f8428ff */
[----:B------:R-:W3:Y:S03]  /*1b90*/  LDL R216, [R1+0x48] ;  /* 0x0000480001d87983 */ /* 0x000ee60000100800 */
[----:B------:R-:W-:-:S05]  /*1ba0*/  @P1 LEA.HI.X R53, R162, UR9, RZ, 0x5, P2 ;  /* 0x00000009a2351c11 */ /* 0x000fca00090f2cff */
[----:B------:R-:W3:Y:S04]  /*1bb0*/  @P1 LDG.E.128 R44, desc[UR4][R52.64] ;  /* 0x00000004342c1981 */ /* 0x000ee8000c1e1d00 */
[----:B------:R0:W3:Y:S02]  /*1bc0*/  @P1 LDG.E.128 R48, desc[UR4][R52.64+0x10] ;  /* 0x0000100434301981 */ /* 0x0000e4000c1e1d00 */
[----:B0-----:R-:W0:Y:S02]  /*1bd0*/  LDC.64 R52, c[0x0][0x220] ;  /* 0x00008800ff347b82 */ /* 0x001e240000000a00 */
[----:B0-----:R-:W-:-:S06]  /*1be0*/  IMAD.WIDE.U32 R52, R162, 0x10, R52 ;  /* 0x00000010a2347825 */ /* 0x001fcc00078e0034 */
[----:B------:R-:W2:Y:S01]  /*1bf0*/  LDG.E.128 R52, desc[UR4][R52.64] ;  /* 0x0000000434347981 */ /* 0x000ea2000c1e1d00 */
[----:B------:R-:W-:-:S04]  /*1c00*/  LEA R116, P1, R162, UR10, 0x5 ;  /* 0x0000000aa2747c11 */ /* 0x000fc8000f8228ff */
[----:B------:R-:W-:Y:S02]  /*1c10*/  LEA.HI.X R117, R162, UR11, RZ, 0x5, P1 ;  /* 0x0000000ba2757c11 */ /* 0x000fe400088f2cff */
[----:B------:R-:W-:Y:S01]  /*1c20*/  ISETP.NE.U32.AND P1, PT, RZ, UR8, PT ;  /* 0x00000008ff007c0c */ /* 0x000fe2000bf25070 */
[--C-:B--2---:R-:W-:Y:S02]  /*1c30*/  HADD2.F32 R165, -RZ, R52.reuse.H0_H0 ;  /* 0x20000034ffa57230 */ /* 0x104fe40000004100 */
[----:B------:R-:W-:Y:S02]  /*1c40*/  HADD2.F32 R212, -RZ, R52.H1_H1 ;  /* 0x30000034ffd47230 */ /* 0x000fe40000004100 */
[--C-:B------:R-:W-:Y:S02]  /*1c50*/  HADD2.F32 R119, -RZ, R53.reuse.H0_H0 ;  /* 0x20000035ff777230 */ /* 0x100fe40000004100 */
[----:B------:R-:W-:Y:S02]  /*1c60*/  HADD2.F32 R164, -RZ, R53.H1_H1 ;  /* 0x30000035ffa47230 */ /* 0x000fe40000004100 */
[----:B------:R-:W-:Y:S01]  /*1c70*/  FMUL.FTZ R52, R165, R118 ;  /* 0x00000076a5347220 */ /* 0x000fe20000410000 */
[----:B------:R-:W-:-:S02]  /*1c80*/  HADD2.F32 R56, -RZ, R54.H0_H0 ;  /* 0x20000036ff387230 */ /* 0x000fc40000004100 */
[-C--:B------:R-:W-:Y:S01]  /*1c90*/  FMUL.FTZ R53, R212, R118.reuse ;  /* 0x00000076d4357220 */ /* 0x080fe20000410000 */
[----:B------:R-:W-:Y:S02]  /*1ca0*/  HADD2.F32 R57, -RZ, R54.H1_H1 ;  /* 0x30000036ff397230 */ /* 0x000fe40000004100 */
[-C--:B------:R-:W-:Y:S01]  /*1cb0*/  FMUL.FTZ R54, R119, R118.reuse ;  /* 0x0000007677367220 */ /* 0x080fe20000410000 */
[--C-:B------:R-:W-:Y:S01]  /*1cc0*/  HADD2.F32 R58, -RZ, R55.reuse.H0_H0 ;  /* 0x20000037ff3a7230 */ /* 0x100fe20000004100 */
[----:B------:R-:W2:Y:S01]  /*1cd0*/  LDL R165, [R1+0x50] ;  /* 0x0000500001a57983 */ /* 0x000ea20000100800 */
[----:B------:R-:W-:Y:S02]  /*1ce0*/  HADD2.F32 R59, -RZ, R55.H1_H1 ;  /* 0x30000037ff3b7230 */ /* 0x000fe40000004100 */
[----:B------:R-:W-:Y:S01]  /*1cf0*/  FMUL.FTZ R55, R164, R118 ;  /* 0x00000076a4377220 */ /* 0x000fe20000410000 */
[----:B------:R-:W2:Y:S04]  /*1d00*/  LDL R212, [R1+0x54] ;  /* 0x0000540001d47983 */ /* 0x000ea80000100800 */
[----:B------:R-:W2:Y:S04]  /*1d10*/  LDL R119, [R1+0x58] ;  /* 0x0000580001777983 */ /* 0x000ea80000100800 */
[----:B------:R-:W2:Y:S01]  /*1d20*/  LDL R164, [R1+0x5c] ;  /* 0x00005c0001a47983 */ /* 0x000ea20000100800 */
[----:B----4-:R-:W-:-:S03]  /*1d30*/  FMUL.FTZ R52, R0, R52 ;  /* 0x0000003400347220 */ /* 0x010fc60000410000 */
[----:B------:R0:W5:Y:S01]  /*1d40*/  LDL.LU R0, [R1+0x68] ;  /* 0x0000680001007983 */ /* 0x0001620000300800 */
[----:B------:R-:W-:Y:S01]  /*1d50*/  ISETP.NE.AND.EX P1, PT, RZ, UR9, PT, P1 ;  /* 0x00000009ff007c0c */ /* 0x000fe2000bf25310 */
[-C--:B------:R-:W-:Y:S01]  /*1d60*/  FMUL.FTZ R56, R56, R118.reuse ;  /* 0x0000007638387220 */ /* 0x080fe20000410000 */
[-C--:B------:R-:W-:Y:S01]  /*1d70*/  FMUL.FTZ R57, R57, R118.reuse ;  /* 0x0000007639397220 */ /* 0x080fe20000410000 */
[-C--:B------:R-:W-:Y:S01]  /*1d80*/  FMUL.FTZ R58, R58, R118.reuse ;  /* 0x000000763a3a7220 */ /* 0x080fe20000410000 */
[----:B------:R-:W-:Y:S01]  /*1d90*/  FMUL.FTZ R59, R59, R118 ;  /* 0x000000763b3b7220 */ /* 0x000fe20000410000 */
[----:B------:R-:W-:Y:S02]  /*1da0*/  FMUL.FTZ R53, R251, R53 ;  /* 0x00000035fb357220 */ /* 0x000fe40000410000 */
[----:B------:R-:W1:Y:S01]  /*1db0*/  S2R R251, SR_TID.X ;  /* 0x0000000000fb7919 */ /* 0x000e620000002100 */
[----:B---3--:R-:W-:Y:S01]  /*1dc0*/  FMUL.FTZ R58, R252, R58 ;  /* 0x0000003afc3a7220 */ /* 0x008fe20000410000 */
[----:B------:R-:W-:-:S04]  /*1dd0*/  FMUL.FTZ R59, R216, R59 ;  /* 0x0000003bd83b7220 */ /* 0x000fc80000410000 */
[----:B------:R-:W-:Y:S01]  /*1de0*/  @P1 FADD.FTZ R52, R44, R52 ;  /* 0x000000342c341221 */ /* 0x000fe20000010000 */
[----:B------:R-:W-:Y:S01]  /*1df0*/  @P1 FADD.FTZ R53, R45, R53 ;  /* 0x000000352d351221 */ /* 0x000fe20000010000 */
[----:B------:R-:W-:Y:S01]  /*1e00*/  @P1 FADD.FTZ R58, R50, R58 ;  /* 0x0000003a323a1221 */ /* 0x000fe20000010000 */
[----:B------:R-:W-:Y:S01]  /*1e10*/  @P1 FADD.FTZ R59, R51, R59 ;  /* 0x0000003b333b1221 */ /* 0x000fe20000010000 */
[----:B-1----:R-:W-:Y:S01]  /*1e20*/  LOP3.LUT R251, R251, 0x1f, RZ, 0xc0, !PT ;  /* 0x0000001ffbfb7812 */ /* 0x002fe200078ec0ff */
[----:B--2---:R-:W-:Y:S01]  /*1e30*/  FMUL.FTZ R57, R165, R57 ;  /* 0x00000039a5397220 */ /* 0x004fe20000410000 */
[----:B------:R-:W-:Y:S01]  /*1e40*/  FMUL.FTZ R56, R212, R56 ;  /* 0x00000038d4387220 */ /* 0x000fe20000410000 */
[----:B------:R-:W-:Y:S01]  /*1e50*/  FMUL.FTZ R55, R119, R55 ;  /* 0x0000003777377220 */ /* 0x000fe20000410000 */
[----:B------:R-:W-:-:S03]  /*1e60*/  FMUL.FTZ R54, R164, R54 ;  /* 0x00000036a4367220 */ /* 0x000fc60000410000 */
[----:B------:R-:W-:Y:S01]  /*1e70*/  @P1 FADD.FTZ R55, R47, R55 ;  /* 0x000000372f371221 */ /* 0x000fe20000010000 */
[----:B------:R-:W-:Y:S01]  /*1e80*/  @P1 FADD.FTZ R56, R48, R56 ;  /* 0x0000003830381221 */ /* 0x000fe20000010000 */
[----:B------:R-:W-:Y:S01]  /*1e90*/  @P1 FADD.FTZ R57, R49, R57 ;  /* 0x0000003931391221 */ /* 0x000fe20000010000 */
[----:B------:R-:W-:-:S04]  /*1ea0*/  @P1 FADD.FTZ R54, R46, R54 ;  /* 0x000000362e361221 */ /* 0x000fc80000010000 */
[----:B------:R0:W-:Y:S04]  /*1eb0*/  STG.E.128 desc[UR4][R116.64+0x10], R56 ;  /* 0x0000103874007986 */ /* 0x0001e8000c101d04 */
[----:B------:R0:W-:Y:S01]  /*1ec0*/  STG.E.128 desc[UR4][R116.64], R52 ;  /* 0x0000003474007986 */ /* 0x0001e2000c101d04 */
[----:B------:R-:W-:-:S07]  /*1ed0*/  IADD3 R119, R162, 0x20, RZ ;  /* 0x00000020a2777810 */ /* 0x000fce0007ffe0ff */
.L_x_35857:
[----:B------:R-:W-:Y:S05]  /*1ee0*/  BSYNC B0 ;  /* 0x0000000000007941 */ /* 0x000fea0003800000 */
.L_x_35856:
[----:B-----5:R-:W-:Y:S01]  /*1ef0*/  ISETP.GE.U32.AND P1, PT, R0, 0x40, PT ;  /* 0x000000400000780c */ /* 0x020fe20003f26070 */
[----:B------:R-:W-:-:S12]  /*1f00*/  BSSY B0, `(.L_x_35858) ;  /* 0x0000040000007945 */ /* 0x000fd80003800000 */
[----:B------:R-:W-:Y:S05]  /*1f10*/  @!P1 BRA `(.L_x_35859) ;  /* 0x0000000000f89947 */ /* 0x000fea0003800000 */
[----:B------:R-:W-:Y:S01]  /*1f20*/  ISETP.NE.U32.AND P1, PT, RZ, UR8, PT ;  /* 0x00000008ff007c0c */ /* 0x000fe2000bf25070 */
[----:B------:R1:W-:Y:S03]  /*1f30*/  STL [R1+0x6c], R2 ;  /* 0x00006c0201007387 */ /* 0x0003e60000100800 */
[----:B------:R-:W-:Y:S01]  /*1f40*/  ISETP.NE.AND.EX P1, PT, RZ, UR9, PT, P1 ;  /* 0x00000009ff007c0c */ /* 0x000fe2000bf25310 */
[----:B-1----:R-:W2:Y:S04]  /*1f50*/  LDL R2, [R1+0x44] ;  /* 0x0000440001027983 */ /* 0x002ea80000100800 */
[----:B------:R1:W-:Y:S08]  /*1f60*/  STL [R1+0x68], R0 ;  /* 0x0000680001007387 */ /* 0x0003f00000100800 */
[C---:B------:R-:W-:Y:S01]  /*1f70*/  @P1 LEA R60, P2, R119.reuse, UR8, 0x5 ;  /* 0x00000008773c1c11 */ /* 0x040fe2000f8428ff */
[----:B------:R-:W3:Y:S03]  /*1f80*/  LDL R251, [R1+0x3c] ;  /* 0x00003c0001fb7983 */ /* 0x000ee60000100800 */
[C---:B------:R-:W-:Y:S01]  /*1f90*/  @P1 LEA.HI.X R61, R119.reuse, UR9, RZ, 0x5, P2 ;  /* 0x00000009773d1c11 */ /* 0x040fe200090f2cff */
[----:B------:R-:W4:Y:S04]  /*1fa0*/  LDL R252, [R1+0x28] ;  /* 0x0000280001fc7983 */ /* 0x000f280000100800 */
[----:B------:R-:W4:Y:S04]  /*1fb0*/  @P1 LDG.E.128 R44, desc[UR4][R60.64] ;  /* 0x000000043c2c1981 */ /* 0x000f28000c1e1d00 */
[----:B------:R0:W4:Y:S04]  /*1fc0*/  @P1 LDG.E.128 R48, desc[UR4][R60.64+0x10] ;  /* 0x000010043c301981 */ /* 0x000128000c1e1d00 */
[----:B-1----:R-:W3:Y:S01]  /*1fd0*/  LDL R0, [R1+0x40] ;  /* 0x0000400001007983 */ /* 0x002ee20000100800 */
        /* <DEDUP_REMOVED lines=22> */
[----:B------:R-:W-:Y:S01]  /*2140*/  FMUL.FTZ R60, R2, R60 ;  /* 0x0000003c023c7220 */ /* 0x000fe20000410000 */
[----:B---3--:R-:W-:-:S02]  /*2150*/  FMUL.FTZ R61, R0, R61 ;  /* 0x0000003d003d7220 */ /* 0x008fc40000410000 */
[----:B------:R1:W5:Y:S04]  /*2160*/  LDL.LU R2, [R1+0x6c] ;  /* 0x00006c0001027983 */ /* 0x0003680000300800 */
[----:B------:R1:W5:Y:S01]  /*2170*/  LDL.LU R0, [R1+0x68] ;  /* 0x0000680001007983 */ /* 0x0003620000300800 */
[----:B------:R-:W-:Y:S01]  /*2180*/  ISETP.NE.AND.EX P1, PT, RZ, UR9, PT, P1 ;  /* 0x00000009ff007c0c */ /* 0x000fe2000bf25310 */
[-C--:B------:R-:W-:Y:S01]  /*2190*/  FMUL.FTZ R64, R64, R118.reuse ;  /* 0x0000007640407220 */ /* 0x080fe20000410000 */
[-C--:B------:R-:W-:Y:S01]  /*21a0*/  FMUL.FTZ R65, R65, R118.reuse ;  /* 0x0000007641417220 */ /* 0x080fe20000410000 */
[-C--:B------:R-:W-:Y:S01]  /*21b0*/  FMUL.FTZ R66, R66, R118.reuse ;  /* 0x0000007642427220 */ /* 0x080fe20000410000 */
[----:B------:R-:W-:Y:S01]  /*21c0*/  FMUL.FTZ R67, R67, R118 ;  /* 0x0000007643437220 */ /* 0x000fe20000410000 */
[----:B------:R-:W-:-:S02]  /*21d0*/  FMUL.FTZ R62, R251, R62 ;  /* 0x0000003efb3e7220 */ /* 0x000fc40000410000 */
[----:B------:R-:W0:Y:S01]  /*21e0*/  S2R R251, SR_TID.X ;  /* 0x0000000000fb7919 */ /* 0x000e220000002100 */
[----:B----4-:R-:W-:-:S05]  /*21f0*/  FMUL.FTZ R67, R252, R67 ;  /* 0x00000043fc437220 */ /* 0x010fca0000410000 */
[----:B------:R-:W-:Y:S01]  /*2200*/  @P1 FADD.FTZ R60, R44, R60 ;  /* 0x0000003c2c3c1221 */ /* 0x000fe20000010000 */
[----:B------:R-:W-:Y:S01]  /*2210*/  @P1 FADD.FTZ R61, R45, R61 ;  /* 0x0000003d2d3d1221 */ /* 0x000fe20000010000 */
[----:B------:R-:W-:Y:S01]  /*2220*/  @P1 FADD.FTZ R62, R46, R62 ;  /* 0x0000003e2e3e1221 */ /* 0x000fe20000010000 */
[----:B------:R-:W-:Y:S01]  /*2230*/  @P1 FADD.FTZ R67, R51, R67 ;  /* 0x0000004333431221 */ /* 0x000fe20000010000 */
[----:B------:R-:W-:Y:S02]  /*2240*/  IADD3 R119, R119, 0x20, RZ ;  /* 0x0000002077777810 */ /* 0x000fe40007ffe0ff */
[----:B0-----:R-:W-:Y:S01]  /*2250*/  LOP3.LUT R251, R251, 0x1f, RZ, 0xc0, !PT ;  /* 0x0000001ffbfb7812 */ /* 0x001fe200078ec0ff */
        /* <DEDUP_REMOVED lines=9> */
[----:B------:R1:W-:Y:S02]  /*22f0*/  STG.E.128 desc[UR4][R116.64], R60 ;  /* 0x0000003c74007986 */ /* 0x0003e4000c101d04 */
.L_x_35859:
[----:B------:R-:W-:Y:S05]  /*2300*/  BSYNC B0 ;  /* 0x0000000000007941 */ /* 0x000fea0003800000 */
.L_x_35858:
[----:B-----5:R-:W-:Y:S01]  /*2310*/  ISETP.GE.U32.AND P1, PT, R0, 0x60, PT ;  /* 0x000000600000780c */ /* 0x020fe20003f26070 */
[----:B------:R-:W-:-:S12]  /*2320*/  BSSY B0, `(.L_x_35860) ;  /* 0x0000040000007945 */ /* 0x000fd80003800000 */
[----:B------:R-:W-:Y:S05]  /*2330*/  @!P1 BRA `(.L_x_35861) ;  /* 0x0000000000f89947 */ /* 0x000fea0003800000 */
[----:B------:R-:W-:Y:S01]  /*2340*/  ISETP.NE.U32.AND P1, PT, RZ, UR8, PT ;  /* 0x00000008ff007c0c */ /* 0x000fe2000bf25070 */
[----:B------:R2:W-:Y:S03]  /*2350*/  STL [R1+0x6c], R2 ;  /* 0x00006c0201007387 */ /* 0x0005e60000100800 */
[----:B------:R-:W-:Y:S01]  /*2360*/  ISETP.NE.AND.EX P1, PT, RZ, UR9, PT, P1 ;  /* 0x00000009ff007c0c */ /* 0x000fe2000bf25310 */
[----:B--2---:R-:W2:Y:S04]  /*2370*/  LDL R2, [R1+0x24] ;  /* 0x0000240001027983 */ /* 0x004ea80000100800 */
[----:B------:R3:W-:Y:S08]  /*2380*/  STL [R1+0x68], R0 ;  /* 0x0000680001007387 */ /* 0x0007f00000100800 */
[C---:B------:R-:W-:Y:S01]  /*2390*/  @P1 LEA R68, P2, R119.reuse, UR8, 0x5 ;  /* 0x0000000877441c11 */ /* 0x040fe2000f8428ff */
[----:B------:R-:W4:Y:S03]  /*23a0*/  LDL R251, [R1+0x1c] ;  /* 0x00001c0001fb7983 */ /* 0x000f260000100800 */
[C---:B------:R-:W-:Y:S01]  /*23b0*/  @P1 LEA.HI.X R69, R119.reuse, UR9, RZ, 0x5, P2 ;  /* 0x0000000977451c11 */ /* 0x040fe200090f2cff */
[----:B------:R-:W4:Y:S04]  /*23c0*/  LDL R252, [R1+0x8] ;  /* 0x0000080001fc7983 */ /* 0x000f280000100800 */
[----:B------:R-:W4:Y:S04]  /*23d0*/  @P1 LDG.E.128 R44, desc[UR4][R68.64] ;  /* 0x00000004442c1981 */ /* 0x000f28000c1e1d00 */
[----:B------:R0:W4:Y:S04]  /*23e0*/  @P1 LDG.E.128 R48, desc[UR4][R68.64+0x10] ;  /* 0x0000100444301981 */ /* 0x000128000c1e1d00 */
[----:B---3--:R-:W3:Y:S01]  /*23f0*/  LDL R0, [R1+0x20] ;  /* 0x0000200001007983 */ /* 0x008ee20000100800 */
[----:B0-----:R-:W0:Y:S02]  /*2400*/  LDC.64 R68, c[0x0][0x220] ;  /* 0x00008800ff447b82 */ /* 0x001e240000000a00 */
[----:B0-----:R-:W-:-:S06]  /*2410*/  IMAD.WIDE.U32 R68, R119, 0x10, R68 ;  /* 0x0000001077447825 */ /* 0x001fcc00078e0044 */
[----:B------:R-:W2:Y:S01]  /*2420*/  LDG.E.128 R68, desc[UR4][R68.64] ;  /* 0x0000000444447981 */ /* 0x000ea2000c1e1d00 */
[----:B-1----:R-:W-:-:S04]  /*2430*/  LEA R116, P1, R119, UR10, 0x5 ;  /* 0x0000000a77747c11 */ /* 0x002fc8000f8228ff */
        /* <DEDUP_REMOVED lines=27> */
[----:B----4-:R-:W-:-:S02]  /*25f0*/  FMUL.FTZ R70, R251, R70 ;  /* 0x00000046fb467220 */ /* 0x010fc40000410000 */
[----:B------:R-:W0:Y:S01]  /*2600*/  S2R R251, SR_TID.X ;  /* 0x0000000000fb7919 */ /* 0x000e220000002100 */
[----:B------:R-:W-:-:S05]  /*2610*/  FMUL.FTZ R75, R252, R75 ;  /* 0x0000004bfc4b7220 */ /* 0x000fca0000410000 */
        /* <DEDUP_REMOVED lines=16> */
.L_x_35861:
[----:B------:R-:W-:Y:S05]  /*2720*/  BSYNC B0 ;  /* 0x0000000000007941 */ /* 0x000fea0003800000 */
.L_x_35860:
[----:B-----5:R-:W-:Y:S01]  /*2730*/  ISETP.GE.U32.AND P1, PT, R0, 0x80, PT ;  /* 0x000000800000780c */ /* 0x020fe20003f26070 */
[----:B------:R-:W-:-:S12]  /*2740*/  BSSY B0, `(.L_x_35862) ;  /* 0x0000034000007945 */ /* 0x000fd80003800000 */
[----:B------:R-:W-:Y:S05]  /*2750*/  @!P1 BRA `(.L_x_35863) ;  /* 0x0000000000c89947 */ /* 0x000fea0003800000 */
[----:B------:R-:W-:Y:S01]  /*2760*/  ISETP.NE.U32.AND P1, PT, RZ, UR8, PT ;  /* 0x00000008ff007c0c */ /* 0x000fe2000bf25070 */
[----:B------:R-:W2:Y:S03]  /*2770*/  LDL R252, [R1] ;  /* 0x0000000001fc7983 */ /* 0x000ea60000100800 */
[----:B------:R-:W-:-:S13]  /*2780*/  ISETP.NE.AND.EX P1, PT, RZ, UR9, PT, P1 ;  /* 0x00000009ff007c0c */ /* 0x000fda000bf25310 */
[----:B------:R-:W-:-:S04]  /*2790*/  @P1 LEA R76, P2, R119, UR8, 0x5 ;  /* 0x00000008774c1c11 */ /* 0x000fc8000f8428ff */
[----:B------:R-:W-:-:S05]  /*27a0*/  @P1 LEA.HI.X R77, R119, UR9, RZ, 0x5, P2 ;  /* 0x00000009774d1c11 */ /* 0x000fca00090f2cff */
[----:B------:R-:W4:Y:S04]  /*27b0*/  @P1 LDG.E.128 R44, desc[UR4][R76.64] ;  /* 0x000000044c2c1981 */ /* 0x000f28000c1e1d00 */
[----:B------:R5:W4:Y:S01]  /*27c0*/  @P1 LDG.E.128 R48, desc[UR4][R76.64+0x10] ;  /* 0x000010044c301981 */ /* 0x000b22000c1e1d00 */
[----:B01-3--:R-:W-:-:S04]  /*27d0*/  LEA R116, P1, R119, UR10, 0x5 ;  /* 0x0000000a77747c11 */ /* 0x00bfc8000f8228ff */
[C---:B------:R-:W-:Y:S01]  /*27e0*/  LEA.HI.X R117, R119.reuse, UR11, RZ, 0x5, P1 ;  /* 0x0000000b77757c11 */ /* 0x040fe200088f2cff */
[----:B-----5:R-:W0:Y:S02]  /*27f0*/  LDC.64 R76, c[0x0][0x220] ;  /* 0x00008800ff4c7b82 */ /* 0x020e240000000a00 */
[----:B0-----:R-:W-:-:S06]  /*2800*/  IMAD.WIDE.U32 R76, R119, 0x10, R76 ;  /* 0x00000010774c7825 */ /* 0x001fcc00078e004c */
[----:B------:R-:W3:Y:S01]  /*2810*/  LDG.E.128 R76, desc[UR4][R76.64] ;  /* 0x000000044c4c7981 */ /* 0x000ee2000c1e1d00 */
[----:B------:R-:W-:-:S04]  /*2820*/  ISETP.NE.U32.AND P1, PT, RZ, UR8, PT ;  /* 0x00000008ff007c0c */ /* 0x000fc8000bf25070 */
[----:B------:R-:W-:Y:S01]  /*2830*/  ISETP.NE.AND.EX P1, PT, RZ, UR9, PT, P1 ;  /* 0x00000009ff007c0c */ /* 0x000fe2000bf25310 */
[--C-:B---3--:R-:W-:Y:S02]  /*2840*/  HADD2.F32 R212, -RZ, R76.reuse.H0_H0 ;  /* 0x2000004cffd47230 */ /* 0x108fe40000004100 */
[----:B------:R-:W-:Y:S02]  /*2850*/  HADD2.F32 R216, -RZ, R76.H1_H1 ;  /* 0x3000004cffd87230 */ /* 0x000fe40000004100 */
[--C-:B------:R-:W-:Y:S02]  /*2860*/  HADD2.F32 R164, -RZ, R77.reuse.H0_H0 ;  /* 0x2000004dffa47230 */ /* 0x100fe40000004100 */
[----:B------:R-:W-:Y:S01]  /*2870*/  FMUL.FTZ R76, R212, R118 ;  /* 0x00000076d44c7220 */ /* 0x000fe20000410000 */
[----:B------:R-:W-:Y:S01]  /*2880*/  HADD2.F32 R165, -RZ, R77.H1_H1 ;  /* 0x3000004dffa57230 */ /* 0x000fe20000004100 */
[----:B------:R-:W3:Y:S01]  /*2890*/  LDL R212, [R1+0x4] ;  /* 0x0000040001d47983 */ /* 0x000ee20000100800 */
        /* <DEDUP_REMOVED lines=11> */
[----:B--2---:R-:W-:Y:S01]  /*2950*/  FMUL.FTZ R77, R252, R77 ;  /* 0x0000004dfc4d7220 */ /* 0x004fe20000410000 */
[----:B------:R-:W-:Y:S01]  /*2960*/  FMUL.FTZ R78, R250, R78 ;  /* 0x0000004efa4e7220 */ /* 0x000fe20000410000 */
[----:B------:R-:W-:Y:S01]  /*2970*/  FMUL.FTZ R79, R249, R79 ;  /* 0x0000004ff94f7220 */ /* 0x000fe20000410000 */
        /* <DEDUP_REMOVED lines=13> */
[----:B---3--:R-:W-:-:S04]  /*2a50*/  FMUL.FTZ R76, R212, R76 ;  /* 0x0000004cd44c7220 */ /* 0x008fc80000410000 */
[----:B------:R-:W-:-:S05]  /*2a60*/  @P1 FADD.FTZ R76, R44, R76 ;  /* 0x0000004c2c4c1221 */ /* 0x000fca0000010000 */
[----:B------:R2:W-:Y:S02]  /*2a70*/  STG.E.128 desc[UR4][R116.64], R76 ;  /* 0x0000004c74007986 */ /* 0x0005e4000c101d04 */
.L_x_35863:
[----:B------:R-:W-:Y:S05]  /*2a80*/  BSYNC B0 ;  /* 0x0000000000007941 */ /* 0x000fea0003800000 */
.L_x_35862:
[----:B------:R-:W-:Y:S01]  /*2a90*/  ISETP.GE.U32.AND P1, PT, R0, 0xa0, PT ;  /* 0x000000a00000780c */ /* 0x000fe20003f26070 */
[----:B------:R-:W-:-:S12]  /*2aa0*/  BSSY B0, `(.L_x_35864) ;  /* 0x0000032000007945 */ /* 0x000fd80003800000 */
[----:B------:R-:W-:Y:S05]  /*2ab0*/  @!P1 BRA `(.L_x_35865) ;  /* 0x0000000000c09947 */ /* 0x000fea0003800000 */
[----:B------:R-:W-:-:S04]  /*2ac0*/  ISETP.NE.U32.AND P1, PT, RZ, UR8, PT ;  /* 0x00000008ff007c0c */ /* 0x000fc8000bf25070 */
[----:B------:R-:W-:-:S13]  /*2ad0*/  ISETP.NE.AND.EX P1, PT, RZ, UR9, PT, P1 ;  /* 0x00000009ff007c0c */ /* 0x000fda000bf25310 */
[----:B------:R-:W-:-:S04]  /*2ae0*/  @P1 LEA R84, P2, R119, UR8, 0x5 ;  /* 0x0000000877541c11 */ /* 0x000fc8000f8428ff */
[----:B------:R-:W-:-:S05]  /*2af0*/  @P1 LEA.HI.X R85, R119, UR9, RZ, 0x5, P2 ;  /* 0x0000000977551c11 */ /* 0x000fca00090f2cff */
[----:B------:R-:W4:Y:S04]  /*2b00*/  @P1 LDG.E.128 R44, desc[UR4][R84.64] ;  /* 0x00000004542c1981 */ /* 0x000f28000c1e1d00 */
[----:B------:R5:W4:Y:S01]  /*2b10*/  @P1 LDG.E.128 R48, desc[UR4][R84.64+0x10] ;  /* 0x0000100454301981 */ /* 0x000b22000c1e1d00 */
[----:B0123--:R-:W-:-:S04]  /*2b20*/  LEA R116, P1, R119, UR10, 0x5 ;  /* 0x0000000a77747c11 */ /* 0x00ffc8000f8228ff */
[C---:B------:R-:W-:Y:S01]  /*2b30*/  LEA.HI.X R117, R119.reuse, UR11, RZ, 0x5, P1 ;  /* 0x0000000b77757c11 */ /* 0x040fe200088f2cff */
[----:B-----5:R-:W0:Y:S02]  /*2b40*/  LDC.64 R84, c[0x0][0x220] ;  /* 0x00008800ff547b82 */ /* 0x020e240000000a00 */
[----:B0-----:R-:W-:-:S06]  /*2b50*/  IMAD.WIDE.U32 R84, R119, 0x10, R84 ;  /* 0x0000001077547825 */ /* 0x001fcc00078e0054 */
[----:B------:R-:W2:Y:S01]  /*2b60*/  LDG.E.128 R84, desc[UR4][R84.64] ;  /* 0x0000000454547981 */ /* 0x000ea2000c1e1d00 */
[----:B------:R-:W-:Y:S02]  /*2b70*/  ISETP.NE.U32.AND P1, PT, RZ, UR8, PT ;  /* 0x00000008ff007c0c */ /* 0x000fe4000bf25070 */
[----:B------:R-:W-:Y:S02]  /*2b80*/  IADD3 R119, R119, 0x20, RZ ;  /* 0x0000002077777810 */ /* 0x000fe40007ffe0ff */
[----:B------:R-:W-:Y:S01]  /*2b90*/  ISETP.NE.AND.EX P1, PT, RZ, UR9, PT, P1 ;  /* 0x00000009ff007c0c */ /* 0x000fe2000bf25310 */
[--C-:B--2---:R-:W-:Y:S02]  /*2ba0*/  HADD2.F32 R212, -RZ, R84.reuse.H0_H0 ;  /* 0x20000054ffd47230 */ /* 0x104fe40000004100 */
[----:B------:R-:W-:Y:S02]  /*2bb0*/  HADD2.F32 R216, -RZ, R84.H1_H1 ;  /* 0x30000054ffd87230 */ /* 0x000fe40000004100 */
[----:B------:R-:W-:-:S02]  /*2bc0*/  HADD2.F32 R164, -RZ, R85.H0_H0 ;  /* 0x20000055ffa47230 */ /* 0x000fc40000004100 */
[-C--:B------:R-:W-:Y:S01]  /*2bd0*/  FMUL.FTZ R84, R212, R118.reuse ;  /* 0x00000076d4547220 */ /* 0x080fe20000410000 */
[----:B------:R-:W-:Y:S02]  /*2be0*/  HADD2.F32 R165, -RZ, R85.H1_H1 ;  /* 0x30000055ffa57230 */ /* 0x000fe40000004100 */
[----:B------:R-:W-:Y:S01]  /*2bf0*/  FMUL.FTZ R85, R216, R118 ;  /* 0x00000076d8557220 */ /* 0x000fe20000410000 */
[--C-:B------:R-:W-:Y:S02]  /*2c00*/  HADD2.F32 R88, -RZ, R86.reuse.H0_H0 ;  /* 0x20000056ff587230 */ /* 0x100fe40000004100 */
[----:B------:R-:W-:Y:S01]  /*2c10*/  FMUL.FTZ R84, R244, R84 ;  /* 0x00000054f4547220 */ /* 0x000fe20000410000 */
[----:B------:R-:W-:Y:S02]  /*2c20*/  HADD2.F32 R89, -RZ, R86.H1_H1 ;  /* 0x30000056ff597230 */ /* 0x000fe40000004100 */
[----:B------:R-:W-:Y:S01]  /*2c30*/  FMUL.FTZ R86, R164, R118 ;  /* 0x00000076a4567220 */ /* 0x000fe20000410000 */
[----:B------:R-:W-:-:S02]  /*2c40*/  HADD2.F32 R90, -RZ, R87.H0_H0 ;  /* 0x20000057ff5a7230 */ /* 0x000fc40000004100 */
[-C--:B------:R-:W-:Y:S01]  /*2c50*/  FMUL.FTZ R88, R88, R118.reuse ;  /* 0x0000007658587220 */ /* 0x080fe20000410000 */
[----:B------:R-:W-:Y:S02]  /*2c60*/  HADD2.F32 R91, -RZ, R87.H1_H1 ;  /* 0x30000057ff5b7230 */ /* 0x000fe40000004100 */
        /* <DEDUP_REMOVED lines=17> */
[----:B------:R-:W-:Y:S01]  /*2d80*/  @P1 FADD.FTZ R90, R50, R90 ;  /* 0x0000005a325a1221 */ /* 0x000fe20000010000 */
[----:B------:R-:W-:Y:S01]  /*2d90*/  @P1 FADD.FTZ R91, R51, R91 ;  /* 0x0000005b335b1221 */ /* 0x000fe20000010000 */
[----:B------:R4:W-:Y:S04]  /*2da0*/  STG.E.128 desc[UR4][R116.64], R84 ;  /* 0x0000005474007986 */ /* 0x0009e8000c101d04 */
[----:B------:R4:W-:Y:S02]  /*2db0*/  STG.E.128 desc[UR4][R116.64+0x10], R88 ;  /* 0x0000105874007986 */ /* 0x0009e4000c101d04 */
.L_x_35865:
[----:B------:R-:W-:Y:S05]  /*2dc0*/  BSYNC B0 ;  /* 0x0000000000007941 */ /* 0x000fea0003800000 */
.L_x_35864:
        /* <DEDUP_REMOVED lines=51> */
.L_x_35867:
[----:B------:R-:W-:Y:S05]  /*3100*/  BSYNC B0 ;  /* 0x0000000000007941 */ /* 0x000fea0003800000 */
.L_x_35866:
        /* <DEDUP_REMOVED lines=51> */
.L_x_35869:
[----:B------:R-:W-:Y:S05]  /*3440*/  BSYNC B0 ;  /* 0x0000000000007941 */ /* 0x000fea0003800000 */
.L_x_35868:
        /* <DEDUP_REMOVED lines=15> */
[----:B------:R-:W-:Y:S01]  /*3540*/  ISETP.NE.AND.EX P1, PT, RZ, UR9, PT, P1 ;  /* 0x00000009ff007c0c */ /* 0x000fe2000bf25310 */
[--C-:B--2---:R-:W-:Y:S02]  /*3550*/  HADD2.F32 R165, -RZ, R108.reuse.H0_H0 ;  /* 0x2000006cffa57230 */ /* 0x104fe40000004100 */
[----:B------:R-:W-:Y:S02]  /*3560*/  HADD2.F32 R212, -RZ, R108.H1_H1 ;  /* 0x3000006cffd47230 */ /* 0x000fe40000004100 */
[--C-:B------:R-:W-:Y:S02]  /*3570*/  HADD2.F32 R119, -RZ, R109.reuse.H0_H0 ;  /* 0x2000006dff777230 */ /* 0x100fe40000004100 */
[-C--:B------:R-:W-:Y:S01]  /*3580*/  FMUL.FTZ R108, R165, R118.reuse ;  /* 0x00000076a56c7220 */ /* 0x080fe20000410000 */
[----:B------:R-:W-:Y:S02]  /*3590*/  HADD2.F32 R164, -RZ, R109.H1_H1 ;  /* 0x3000006dffa47230 */ /* 0x000fe40000004100 */
[----:B------:R-:W-:Y:S01]  /*35a0*/  FMUL.FTZ R109, R212, R118 ;  /* 0x00000076d46d7220 */ /* 0x000fe20000410000 */
[----:B------:R-:W-:-:S02]  /*35b0*/  HADD2.F32 R112, -RZ, R110.H0_H0 ;  /* 0x2000006eff707230 */ /* 0x000fc40000004100 */
[----:B------:R-:W-:Y:S01]  /*35c0*/  FMUL.FTZ R108, R220, R108 ;  /* 0x0000006cdc6c7220 */ /* 0x000fe20000410000 */
[----:B------:R-:W-:Y:S02]  /*35d0*/  HADD2.F32 R113, -RZ, R110.H1_H1 ;  /* 0x3000006eff717230 */ /* 0x000fe40000004100 */
[-C--:B------:R-:W-:Y:S01]  /*35e0*/  FMUL.FTZ R110, R119, R118.reuse ;  /* 0x00000076776e7220 */ /* 0x080fe20000410000 */
[--C-:B------:R-:W-:Y:S02]  /*35f0*/  HADD2.F32 R114, -RZ, R111.reuse.H0_H0 ;  /* 0x2000006fff727230 */ /* 0x100fe40000004100 */
        /* <DEDUP_REMOVED lines=23> */
.L_x_35871:
[----:B------:R-:W-:Y:S05]  /*3770*/  BSYNC B0 ;  /* 0x0000000000007941 */ /* 0x000fea0003800000 */
.L_x_35870:
        /* <DEDUP_REMOVED lines=234> */
.L_x_35901:
        /* <DEDUP_REMOVED lines=49> */
.L_x_35874:
[----:B------:R-:W-:Y:S05]  /*4930*/  BSYNC B0 ;  /* 0x0000000000007941 */ /* 0x000fea0003800000 */
.L_x_35873:
        /* <DEDUP_REMOVED lines=35> */
.L_x_35876:
[----:B------:R-:W-:Y:S05]  /*4b70*/  BSYNC B0 ;  /* 0x0000000000007941 */ /* 0x000fea0003800000 */
.L_x_35875:
        /* <DEDUP_REMOVED lines=35> */
.L_x_35878:
[----:B------:R-:W-:Y:S05]  /*4db0*/  BSYNC B0 ;  /* 0x0000000000007941 */ /* 0x000fea0003800000 */
.L_x_35877:
        /* <DEDUP_REMOVED lines=35> */
.L_x_35880:
[----:B------:R-:W-:Y:S05]  /*4ff0*/  BSYNC B0 ;  /* 0x0000000000007941 */ /* 0x000fea0003800000 */
.L_x_35879:
        /* <DEDUP_REMOVED lines=35> */
.L_x_35882:
[----:B------:R-:W-:Y:S05]  /*5230*/  BSYNC B0 ;  /* 0x0000000000007941 */ /* 0x000fea0003800000 */
.L_x_35881:
        /* <DEDUP_REMOVED lines=35> */
.L_x_35884:
[----:B------:R-:W-:Y:S05]  /*5470*/  BSYNC B0 ;  /* 0x0000000000007941 */ /* 0x000fea0003800000 */
.L_x_35883:
        /* <DEDUP_REMOVED lines=35> */
.L_x_35886:
[----:B------:R-:W-:Y:S05]  /*56b0*/  BSYNC B0 ;  /* 0x0000000000007941 */ /* 0x000fea0003800000 */
.L_x_35885:
        /* <DEDUP_REMOVED lines=34> */
.L_x_35888:
[----:B------:R-:W-:Y:S05]  /*58e0*/  BSYNC B0 ;  /* 0x0000000000007941 */ /* 0x000fea0003800000 */
.L_x_35887:
[----:B01234-:R-:W0:Y:S02]  /*58f0*/  LDC.64 R116, c[0x0][0x210] ;  /* 0x00008400ff747b82 */ /* 0x01fe240000000a00 */
[----:B0-----:R-:W-:-:S04]  /*5900*/  LEA R161, R116, R161, 0x2 ;  /* 0x000000a174a17211 */ /* 0x001fc800078e10ff */
[----:B------:R-:W-:-:S13]  /*5910*/  ISETP.GE.AND P1, PT, R161, R117, PT ;  /* 0x00000075a100720c */ /* 0x000fda0003f26270 */
[----:B------:R-:W-:Y:S05]  /*5920*/  @!P1 BRA `(.L_x_35889) ;  /* 0xffffffc000349947 */ /* 0x000fea000383ffff */
[----:B------:R-:W-:Y:S05]  /*5930*/  EXIT ;  /* 0x000000000000794d */ /* 0x000fea0003800000 */
.L_x_35872:
        /* <DEDUP_REMOVED lines=8> */
.L_x_35891:
[----:B------:R-:W-:Y:S05]  /*59c0*/  BSYNC B0 ;  /* 0x0000000000007941 */ /* 0x000fea0003800000 */
.L_x_35890:
        /* <DEDUP_REMOVED lines=9> */
.L_x_35892:
[----:B------:R-:W-:Y:S01]  /*5a60*/  HFMA2.MMA R118, -RZ, RZ, 0, 2.384185791015625e-07 ;  /* 0x00000004ff767435 */ /* 0x000fe200000001ff */
[----:B------:R-:W-:Y:S01]  /*5a70*/  FADD.FTZ R119, R119, R116 ;  /* 0x0000007477777221 */ /* 0x000fe20000010000 */
[----:B------:R-:W-:-:S04]  /*5a80*/  MOV R116, 0xffffffff ;  /* 0xffffffff00747802 */ /* 0x000fc80000000f00 */
[----:B------:R-:W-:-:S07]  /*5a90*/  MOV R165, R119 ;  /* 0x0000007700a57202 */ /* 0x000fce0000000f00 */
[----:B------:R-:W-:Y:S05]  /*5aa0*/  WARPSYNC.COLLECTIVE R116, `(.L_x_35893) ;  /* 0x0000000074087348 */ /* 0x000fea0003c00000 */
[----:B------:R0:W1:Y:S02]  /*5ab0*/  SHFL.BFLY P6, R116, R165, R118, R117 ;  /* 0x0c000076a5747389 */ /* 0x00006400000c0075 */
[----:B01----:R-:W-:Y:S01]  /*5ac0*/  ENDCOLLECTIVE ;  /* 0x000000000000791b */ /* 0x003fe20003800000 */
.L_x_35893:
[----:B------:R-:W-:Y:S01]  /*5ad0*/  HFMA2.MMA R118, -RZ, RZ, 0, 4.76837158203125e-07 ;  /* 0x00000008ff767435 */ /* 0x000fe200000001ff */
[----:B------:R-:W-:Y:S01]  /*5ae0*/  FADD.FTZ R119, R119, R116 ;  /* 0x0000007477777221 */ /* 0x000fe20000010000 */
[----:B------:R-:W-:-:S04]  /*5af0*/  MOV R116, 0xffffffff ;  /* 0xffffffff00747802 */ /* 0x000fc80000000f00 */
[----:B------:R-:W-:-:S07]  /*5b00*/  MOV R165, R119 ;  /* 0x0000007700a57202 */ /* 0x000fce0000000f00 */
[----:B------:R-:W-:Y:S05]  /*5b10*/  WARPSYNC.COLLECTIVE R116, `(.L_x_35894) ;  /* 0x0000000074087348 */ /* 0x000fea0003c00000 */
[----:B------:R0:W1:Y:S02]  /*5b20*/  SHFL.BFLY P6, R116, R165, R118, R117 ;  /* 0x0c000076a5747389 */ /* 0x00006400000c0075 */
[----:B01----:R-:W-:Y:S01]  /*5b30*/  ENDCOLLECTIVE ;  /* 0x000000000000791b */ /* 0x003fe20003800000 */
.L_x_35894:
[----:B------:R-:W-:Y:S01]  /*5b40*/  HFMA2.MMA R118, -RZ, RZ, 0, 9.5367431640625e-07 ;  /* 0x00000010ff767435 */ /* 0x000fe200000001ff */
[----:B------:R-:W-:Y:S01]  /*5b50*/  FADD.FTZ R119, R119, R116 ;  /* 0x0000007477777221 */ /* 0x000fe20000010000 */
[----:B------:R-:W-:-:S04]  /*5b60*/  MOV R116, 0xffffffff ;  /* 0xffffffff00747802 */ /* 0x000fc80000000f00 */
[----:B------:R-:W-:-:S07]  /*5b70*/  MOV R165, R119 ;  /* 0x0000007700a57202 */ /* 0x000fce0000000f00 */
[----:B------:R-:W-:Y:S05]  /*5b80*/  WARPSYNC.COLLECTIVE R116, `(.L_x_35895) ;  /* 0x0000000074087348 */ /* 0x000fea0003c00000 */
[----:B------:R0:W1:Y:S02]  /*5b90*/  SHFL.BFLY P6, R116, R165, R118, R117 ;  /* 0x0c000076a5747389 */ /* 0x00006400000c0075 */
[----:B01----:R-:W-:Y:S01]  /*5ba0*/  ENDCOLLECTIVE ;  /* 0x000000000000791b */ /* 0x003fe20003800000 */
.L_x_35895:
        /* <DEDUP_REMOVED lines=141> */
.L_x_35896:
[----:B------:R-:W-:Y:S01]  /*6480*/  HFMA2.MMA R118, -RZ, RZ, 0, 1.1920928955078125e-07 ;  /* 0x00000002ff767435 */ /* 0x000fe200000001ff */
[----:B------:R-:W-:Y:S01]  /*6490*/  FADD.FTZ R164, R164, R116 ;  /* 0x00000074a4a47221 */ /* 0x000fe20000010000 */
[----:B------:R-:W-:-:S04]  /*64a0*/  MOV R116, 0xffffffff ;  /* 0xffffffff00747802 */ /* 0x000fc80000000f00 */
[----:B------:R-:W-:-:S07]  /*64b0*/  MOV R165, R164 ;  /* 0x000000a400a57202 */ /* 0x000fce0000000f00 */
[----:B------:R-:W-:Y:S05]  /*64c0*/  WARPSYNC.COLLECTIVE R116, `(.L_x_35897) ;  /* 0x0000000074087348 */ /* 0x000fea0003c00000 */
[----:B------:R0:W1:Y:S02]  /*64d0*/  SHFL.BFLY P6, R116, R165, R118, R117 ;  /* 0x0c000076a5747389 */ /* 0x00006400000c0075 */
[----:B01----:R-:W-:Y:S01]  /*64e0*/  ENDCOLLECTIVE ;  /* 0x000000000000791b */ /* 0x003fe20003800000 */
.L_x_35897:
[----:B------:R-:W-:Y:S01]  /*64f0*/  HFMA2.MMA R118, -RZ, RZ, 0, 2.384185791015625e-07 ;  /* 0x00000004ff767435 */ /* 0x000fe200000001ff */
[----:B------:R-:W-:Y:S01]  /*6500*/  FADD.FTZ R164, R164, R116 ;  /* 0x00000074a4a47221 */ /* 0x000fe20000010000 */
[----:B------:R-:W-:-:S04]  /*6510*/  MOV R116, 0xffffffff ;  /* 0xffffffff00747802 */ /* 0x000fc80000000f00 */
[----:B------:R-:W-:-:S07]  /*6520*/  MOV R165, R164 ;  /* 0x000000a400a57202 */ /* 0x000fce0000000f00 */
[----:B------:R-:W-:Y:S05]  /*6530*/  WARPSYNC.COLLECTIVE R116, `(.L_x_35898) ;  /* 0x0000000074087348 */ /* 0x000fea0003c00000 */
[----:B------:R0:W1:Y:S02]  /*6540*/  SHFL.BFLY P6, R116, R165, R118, R117 ;  /* 0x0c000076a5747389 */ /* 0x00006400000c0075 */
[----:B01----:R-:W-:Y:S01]  /*6550*/  ENDCOLLECTIVE ;  /* 0x000000000000791b */ /* 0x003fe20003800000 */
.L_x_35898:
[----:B------:R-:W-:Y:S01]  /*6560*/  HFMA2.MMA R118, -RZ, RZ, 0, 4.76837158203125e-07 ;  /* 0x00000008ff767435 */ /* 0x000fe200000001ff */
[----:B------:R-:W-:Y:S01]  /*6570*/  FADD.FTZ R164, R164, R116 ;  /* 0x00000074a4a47221 */ /* 0x000fe20000010000 */
[----:B------:R-:W-:-:S04]  /*6580*/  MOV R116, 0xffffffff ;  /* 0xffffffff00747802 */ /* 0x000fc80000000f00 */
[----:B------:R-:W-:-:S07]  /*6590*/  MOV R165, R164 ;  /* 0x000000a400a57202 */ /* 0x000fce0000000f00 */
[----:B------:R-:W-:Y:S05]  /*65a0*/  WARPSYNC.COLLECTIVE R116, `(.L_x_35899) ;  /* 0x0000000074087348 */ /* 0x000fea0003c00000 */
[----:B------:R0:W1:Y:S02]  /*65b0*/  SHFL.BFLY P6, R116, R165, R118, R117 ;  /* 0x0c000076a5747389 */ /* 0x00006400000c0075 */
[----:B01----:R-:W-:Y:S01]  /*65c0*/  ENDCOLLECTIVE ;  /* 0x000000000000791b */ /* 0x003fe20003800000 */
.L_x_35899:
[----:B------:R-:W-:Y:S01]  /*65d0*/  HFMA2.MMA R118, -RZ, RZ, 0, 9.5367431640625e-07 ;  /* 0x00000010ff767435 */ /* 0x000fe200000001ff */
[----:B------:R-:W-:Y:S01]  /*65e0*/  FADD.FTZ R164, R164, R116 ;  /* 0x00000074a4a47221 */ /* 0x000fe20000010000 */
[----:B------:R-:W-:-:S04]  /*65f0*/  MOV R116, 0xffffffff ;  /* 0xffffffff00747802 */ /* 0x000fc80000000f00 */
[----:B------:R-:W-:-:S07]  /*6600*/  MOV R165, R164 ;  /* 0x000000a400a57202 */ /* 0x000fce0000000f00 */
[----:B------:R-:W-:Y:S05]  /*6610*/  WARPSYNC.COLLECTIVE R116, `(.L_x_35900) ;  /* 0x0000000074087348 */ /* 0x000fea0003c00000 */
[----:B------:R0:W1:Y:S02]  /*6620*/  SHFL.BFLY P6, R116, R165, R118, R117 ;  /* 0x0c000076a5747389 */ /* 0x00006400000c0075 */
[----:B01----:R-:W-:Y:S01]  /*6630*/  ENDCOLLECTIVE ;  /* 0x000000000000791b */ /* 0x003fe20003800000 */
.L_x_35900:
[----:B------:R-:W-:Y:S05]  /*6640*/  BRA `(.L_x_35901) ;  /* 0xffffffdc00f47947 */ /* 0x000fea000383ffff */
.L_x_35902:
        /* <DEDUP_REMOVED lines=11> */
.L_x_58420:


//--------------------- .text._ZN10layer_norm13ln_fwd_kernelINS_13Kernel_traitsI6__halfS2_fS2_fjLj2048ELj1ELj4ELj1ELj16ENS_18Kernel_traits_baseILj2048ES2_S2_fS2_fjLj128EEEEELb0ELb1ELb0ELb1EEEvNS_9FwdParamsE --------------------------
	.section	.text._ZN10layer_norm13ln_fwd_kernelINS_13Kernel_traitsI6__halfS2_fS2_fjLj2048ELj1ELj4ELj1ELj16ENS_18Kernel_traits_baseILj2048ES2_S2_fS2_fjLj128EEEEELb0ELb1ELb0ELb1EEEvNS_9FwdParamsE,"ax",@progbits
	.align	128
        .global         _ZN10layer_norm13ln_fwd_kernelINS_13Kernel_traitsI6__halfS2_fS2_fjLj2048ELj1ELj4ELj1ELj16ENS_18Kernel_traits_baseILj2048ES2_S2_fS2_fjLj128EEEEELb0ELb1ELb0ELb1EEEvNS_9FwdParamsE
        .type           _ZN10layer_norm13ln_fwd_kernelINS_13Kernel_traitsI6__halfS2_fS2_fjLj2048ELj1ELj4ELj1ELj16ENS_18Kernel_traits_baseILj2048ES2_S2_fS2_fjLj128EEEEELb0ELb1ELb0ELb1EEEvNS_9FwdParamsE,@function
        .size           _ZN10layer_norm13ln_fwd_kernelINS_13Kernel_traitsI6__halfS2_fS2_fjLj2048ELj1ELj4ELj1ELj16ENS_18Kernel_traits_baseILj2048ES2_S2_fS2_fjLj128EEEEELb0ELb1ELb0ELb1EEEvNS_9FwdParamsE,(.L_x_58421 - _ZN10layer_norm13ln_fwd_kernelINS_13Kernel_traitsI6__halfS2_fS2_fjLj2048ELj1ELj4ELj1ELj16ENS_18Kernel_traits_baseILj2048ES2_S2_fS2_fjLj128EEEEELb0ELb1ELb0ELb1EEEvNS_9FwdParamsE)
        .other          _ZN10layer_norm13ln_fwd_kernelINS_13Kernel_traitsI6__halfS2_fS2_fjLj2048ELj1ELj4ELj1ELj16ENS_18Kernel_traits_baseILj2048ES2_S2_fS2_fjLj128EEEEELb0ELb1ELb0ELb1EEEvNS_9FwdParamsE,@"STO_CUDA_ENTRY STV_DEFAULT"
_ZN10layer_norm13ln_fwd_kernelINS_13Kernel_traitsI6__halfS2_fS2_fjLj2048ELj1ELj4ELj1ELj16ENS_18Kernel_traits_baseILj2048ES2_S2_fS2_fjLj128EEEEELb0ELb1ELb0ELb1EEEvNS_9FwdParamsE:
.text._ZN10layer_norm13ln_fwd_kernelINS_13Kernel_traitsI6__halfS2_fS2_fjLj2048ELj1ELj4ELj1ELj16ENS_18Kernel_traits_baseILj2048ES2_S2_fS2_fjLj128EEEEELb0ELb1ELb0ELb1EEEvNS_9FwdParamsE:
[----:B------:R-:W-:Y:S01]  /*0000*/  LDC R1, c[0x0][0x28] ;  /* 0x00000a00ff017b82 */ /* 0x000fe20000000800 */
[----:B------:R-:W0:Y:S01]  /*0010*/  S2R R4, SR_TID.X ;  /* 0x0000000000047919 */ /* 0x000e220000002100 */
[----:B------:R-:W-:Y:S01]  /*0020*/  ULDC.64 UR6, c[0x0][0x2c8] ;  /* 0x0000b20000067ab9 */ /* 0x000fe20000000a00 */
[----:B------:R-:W-:Y:S01]  /*0030*/  ULDC.64 UR4, c[0x0][0x208] ;  /* 0x0000820000047ab9 */ /* 0x000fe20000000a00 */
[----:B------:R-:W-:Y:S01]  /*0040*/  ISETP.NE.U32.AND P0, PT, RZ, UR6, PT ;  /* 0x00000006ff007c0c */ /* 0x000fe2000bf05070 */
[----:B------:R-:W1:Y:S01]  /*0050*/  S2R R5, SR_CTAID.X ;  /* 0x0000000000057919 */ /* 0x000e620000002500 */
[----:B------:R-:W-:Y:S02]  /*0060*/  ULDC.64 UR8, c[0x0][0x278] ;  /* 0x00009e0000087ab9 */ /* 0x000fe40000000a00 */
[----:B------:R-:W-:Y:S02]  /*0070*/  ISETP.NE.AND.EX P0, PT, RZ, UR7, PT, P0 ;  /* 0x00000007ff007c0c */ /* 0x000fe4000bf05300 */
[----:B0-----:R-:W-:-:S04]  /*0080*/  SHF.L.U32 R0, R4, 0x4, RZ ;  /* 0x0000000404007819 */ /* 0x001fc800000006ff */
[----:B------:R-:W-:Y:S02]  /*0090*/  LOP3.LUT R44, R0, 0x1f0, RZ, 0xc0, !PT ;  /* 0x000001f0002c7812 */ /* 0x000fe400078ec0ff */
[----:B------:R-:W-:Y:S02]  /*00a0*/  LOP3.LUT R0, R4, 0x1f, RZ, 0xc0, !PT ;  /* 0x0000001f04007812 */ /* 0x000fe400078ec0ff */
[----:B------:R-:W-:Y:S02]  /*00b0*/  IADD3 R2, P1, R44, UR6, RZ ;  /* 0x000000062c027c10 */ /* 0x000fe4000ff3e0ff */
[----:B------:R-:W-:Y:S02]  /*00c0*/  SHF.L.U32 R6, R0, 0x4, RZ ;  /* 0x0000000400067819 */ /* 0x000fe400000006ff */
[----:B------:R-:W-:Y:S02]  /*00d0*/  IADD3.X R3, RZ, UR7, RZ, P1, !PT ;  /* 0x00000007ff037c10 */ /* 0x000fe40008ffe4ff */
[----:B------:R-:W-:Y:S01]  /*00e0*/  @P0 IADD3 R32, P1, R6, UR6, RZ ;  /* 0x0000000606200c10 */ /* 0x000fe2000ff3e0ff */
[----:B------:R-:W-:-:S02]  /*00f0*/  ULDC UR6, c[0x0][0x214] ;  /* 0x0000850000067ab9 */ /* 0x000fc40000000800 */
[----:B------:R0:W5:Y:S01]  /*0100*/  @P0 LDG.E.128 R12, desc[UR4][R2.64] ;  /* 0x00000004020c0981 */ /* 0x000162000c1e1d00 */
[----:B------:R-:W-:-:S03]  /*0110*/  @P0 IADD3.X R33, RZ, UR7, RZ, P1, !PT ;  /* 0x00000007ff210c10 */ /* 0x000fc60008ffe4ff */
        /* <DEDUP_REMOVED lines=9> */
[----:B------:R-:W-:Y:S01]  /*01b0*/  ISETP.GE.AND P1, PT, R210, UR6, PT ;  /* 0x00000006d2007c0c */ /* 0x000fe2000bf26270 */
[----:B------:R-:W-:Y:S02]  /*01c0*/  ULDC.64 UR6, c[0x0][0x260] ;  /* 0x0000980000067ab9 */ /* 0x000fe40000000a00 */
[----:B------:R-:W-:Y:S02]  /*01d0*/  IADD3 R8, P2, R44, UR6, RZ ;  /* 0x000000062c087c10 */ /* 0x000fe4000ff5e0ff */
[----:B------:R-:W-:Y:S02]  /*01e0*/  IADD3 R4, P3, R6, UR8, RZ ;  /* 0x0000000806047c10 */ /* 0x000fe4000ff7e0ff */
[----:B------:R-:W-:Y:S02]  /*01f0*/  IADD3.X R9, RZ, UR7, RZ, P2, !PT ;  /* 0x00000007ff097c10 */ /* 0x000fe400097fe4ff */
[----:B------:R-:W-:-:S04]  /*0200*/  IADD3.X R5, RZ, UR9, RZ, P3, !PT ;  /* 0x00000009ff057c10 */ /* 0x000fc80009ffe4ff */
        /* <DEDUP_REMOVED lines=8> */
[----:B------:R-:W-:Y:S01]  /*0290*/  @!P0 CS2R R26, SRZ ;  /* 0x00000000001a8805 */ /* 0x000fe2000001ff00 */
[----:B------:R-:W5:Y:S01]  /*02a0*/  LDG.E.128 R160, desc[UR4][R4.64] ;  /* 0x0000000404a07981 */ /* 0x000f62000c1e1d00 */
[----:B------:R-:W-:Y:S02]  /*02b0*/  @!P0 CS2R R52, SRZ ;  /* 0x0000000000348805 */ /* 0x000fe4000001ff00 */
[----:B------:R-:W-:Y:S02]  /*02c0*/  @!P0 CS2R R54, SRZ ;  /* 0x0000000000368805 */ /* 0x000fe4000001ff00 */
[----:B------:R-:W-:Y:S01]  /*02d0*/  @!P0 CS2R R48, SRZ ;  /* 0x0000000000308805 */ /* 0x000fe2000001ff00 */
[----:B------:R-:W2:Y:S01]  /*02e0*/  LDG.E.128 R44, desc[UR4][R44.64+0xe00] ;  /* 0x000e00042c2c7981 */ /* 0x000ea2000c1e1d00 */
[----:B------:R-:W-:-:S02]  /*02f0*/  @!P0 CS2R R50, SRZ ;  /* 0x0000000000328805 */ /* 0x000fc4000001ff00 */
[----:B------:R-:W-:Y:S02]  /*0300*/  @!P0 CS2R R40, SRZ ;  /* 0x0000000000288805 */ /* 0x000fe4000001ff00 */
[----:B------:R-:W-:Y:S01]  /*0310*/  @!P0 CS2R R42, SRZ ;  /* 0x00000000002a8805 */ /* 0x000fe2000001ff00 */
[----:B------:R-:W5:Y:S01]  /*0320*/  LDG.E.128 R156, desc[UR4][R4.64+0x200] ;  /* 0x00020004049c7981 */ /* 0x000f62000c1e1d00 */
[----:B------:R-:W-:Y:S02]  /*0330*/  @!P0 CS2R R36, SRZ ;  /* 0x0000000000248805 */ /* 0x000fe4000001ff00 */
[----:B------:R-:W-:Y:S02]  /*0340*/  @!P0 CS2R R38, SRZ ;  /* 0x0000000000268805 */ /* 0x000fe4000001ff00 */
[----:B------:R-:W-:Y:S01]  /*0350*/  @!P0 CS2R R32, SRZ ;  /* 0x0000000000208805 */ /* 0x000fe2000001ff00 */
[----:B------:R-:W5:Y:S01]  /*0360*/  LDG.E.128 R152, desc[UR4][R4.64+0x400] ;  /* 0x0004000404987981 */ /* 0x000f62000c1e1d00 */
[----:B------:R-:W-:Y:S01]  /*0370*/  @!P0 CS2R R34, SRZ ;  /* 0x0000000000228805 */ /* 0x000fe2000001ff00 */
[--C-:B------:R-:W-:Y:S01]  /*0380*/  HADD2.F32 R2, -RZ, R12.reuse.H0_H0 ;  /* 0x2000000cff027230 */ /* 0x100fe20000004100 */
[----:B------:R-:W-:Y:S01]  /*0390*/  ULDC.64 UR6, c[0x0][0x270] ;  /* 0x00009c0000067ab9 */ /* 0x000fe20000000a00 */
[----:B------:R-:W5:Y:S01]  /*03a0*/  LDG.E.128 R148, desc[UR4][R4.64+0x600] ;  /* 0x0006000404947981 */ /* 0x000f62000c1e1d00 */
[----:B------:R-:W-:Y:S01]  /*03b0*/  HADD2.F32 R3, -RZ, R12.H1_H1 ;  /* 0x3000000cff037230 */ /* 0x000fe20000004100 */
[----:B------:R-:W-:-:S02]  /*03c0*/  ULDC.64 UR8, c[0x0][0x230] ;  /* 0x00008c0000087ab9 */ /* 0x000fc40000000a00 */
[----:B------:R-:W5:Y:S01]  /*03d0*/  LDG.E.128 R144, desc[UR4][R4.64+0x800] ;  /* 0x0008000404907981 */ /* 0x000f62000c1e1d00 */
[----:B------:R-:W-:-:S03]  /*03e0*/  HADD2.F32 R6, -RZ, R14.H0_H0 ;  /* 0x2000000eff067230 */ /* 0x000fc60000004100 */
[----:B------:R-:W5:Y:S01]  /*03f0*/  LDG.E.128 R140, desc[UR4][R4.64+0xa00] ;  /* 0x000a0004048c7981 */ /* 0x000f62000c1e1d00 */
[----:B------:R-:W-:-:S03]  /*0400*/  HADD2.F32 R7, -RZ, R14.H1_H1 ;  /* 0x3000000eff077230 */ /* 0x000fc60000004100 */
[----:B------:R0:W5:Y:S01]  /*0410*/  LDG.E.128 R136, desc[UR4][R4.64+0xc00] ;  /* 0x000c000404887981 */ /* 0x000162000c1e1d00 */
[--C-:B------:R-:W-:Y:S02]  /*0420*/  HADD2.F32 R10, -RZ, R16.reuse.H0_H0 ;  /* 0x20000010ff0a7230 */ /* 0x100fe40000004100 */
[----:B------:R-:W-:Y:S01]  /*0430*/  HADD2.F32 R11, -RZ, R16.H1_H1 ;  /* 0x30000010ff0b7230 */ /* 0x000fe20000004100 */
[----:B------:R-:W5:Y:S01]  /*0440*/  LDG.E.128 R132, desc[UR4][R8.64] ;  /* 0x0000000408847981 */ /* 0x000f62000c1e1d00 */
[----:B------:R-:W-:-:S03]  /*0450*/  HADD2.F32 R12, -RZ, R17.H0_H0 ;  /* 0x20000011ff0c7230 */ /* 0x000fc60000004100 */
[----:B------:R-:W5:Y:S01]  /*0460*/  LDG.E.128 R128, desc[UR4][R8.64+0x200] ;  /* 0x0002000408807981 */ /* 0x000f62000c1e1d00 */
[----:B0-----:R-:W-:-:S03]  /*0470*/  HADD2.F32 R4, -RZ, R13.H0_H0 ;  /* 0x2000000dff047230 */ /* 0x001fc60000004100 */
[----:B------:R-:W5:Y:S01]  /*0480*/  LDG.E.128 R124, desc[UR4][R8.64+0x400] ;  /* 0x00040004087c7981 */ /* 0x000f62000c1e1d00 */
[----:B------:R-:W-:Y:S02]  /*0490*/  HADD2.F32 R5, -RZ, R13.H1_H1 ;  /* 0x3000000dff057230 */ /* 0x000fe40000004100 */
[----:B------:R-:W-:Y:S01]  /*04a0*/  HADD2.F32 R13, -RZ, R17.H1_H1 ;  /* 0x30000011ff0d7230 */ /* 0x000fe20000004100 */
[----:B------:R-:W5:Y:S01]  /*04b0*/  LDG.E.128 R120, desc[UR4][R8.64+0x600] ;  /* 0x0006000408787981 */ /* 0x000f62000c1e1d00 */
[----:B------:R-:W-:-:S03]  /*04c0*/  HADD2.F32 R14, -RZ, R18.H0_H0 ;  /* 0x20000012ff0e7230 */ /* 0x000fc60000004100 */
[----:B------:R-:W5:Y:S01]  /*04d0*/  LDG.E.128 R116, desc[UR4][R8.64+0x800] ;  /* 0x0008000408747981 */ /* 0x000f62000c1e1d00 */
[----:B------:R-:W-:-:S03]  /*04e0*/  HADD2.F32 R16, -RZ, R19.H0_H0 ;  /* 0x20000013ff107230 */ /* 0x000fc60000004100 */
[----:B------:R-:W5:Y:S01]  /*04f0*/  LDG.E.128 R112, desc[UR4][R8.64+0xa00] ;  /* 0x000a000408707981 */ /* 0x000f62000c1e1d00 */
[----:B------:R-:W-:-:S03]  /*0500*/  HADD2.F32 R17, -RZ, R19.H1_H1 ;  /* 0x30000013ff117230 */ /* 0x000fc60000004100 */
[----:B------:R-:W5:Y:S01]  /*0510*/  LDG.E.128 R108, desc[UR4][R8.64+0xc00] ;  /* 0x000c0004086c7981 */ /* 0x000f62000c1e1d00 */
[----:B------:R-:W-:-:S03]  /*0520*/  HADD2.F32 R19, -RZ, R24.H1_H1 ;  /* 0x30000018ff137230 */ /* 0x000fc60000004100 */
[----:B------:R0:W5:Y:S01]  /*0530*/  LDG.E.128 R104, desc[UR4][R8.64+0xe00] ;  /* 0x000e000408687981 */ /* 0x000162000c1e1d00 */
[--C-:B------:R-:W-:Y:S01]  /*0540*/  HADD2.F32 R20, -RZ, R25.reuse.H0_H0 ;  /* 0x20000019ff147230 */ /* 0x100fe20000004100 */
[----:B------:R-:W-:Y:S01]  /*0550*/  ISETP.NE.U32.AND P0, PT, RZ, UR6, PT ;  /* 0x00000006ff007c0c */ /* 0x000fe2000bf05070 */
[----:B------:R-:W-:Y:S01]  /*0560*/  HADD2.F32 R21, -RZ, R25.H1_H1 ;  /* 0x30000019ff157230 */ /* 0x000fe20000004100 */
[----:B------:R-:W-:Y:S01]  /*0570*/  ULDC.U8 UR6, c[0x0][0x2a0] ;  /* 0x0000a80000067ab9 */ /* 0x000fe20000000000 */
[--C-:B------:R-:W-:Y:S02]  /*0580*/  HADD2.F32 R22, -RZ, R26.reuse.H0_H0 ;  /* 0x2000001aff167230 */ /* 0x100fe40000004100 */
[----:B------:R-:W-:Y:S02]  /*0590*/  HADD2.F32 R23, -RZ, R26.H1_H1 ;  /* 0x3000001aff177230 */ /* 0x000fe40000004100 */
[--C-:B0-----:R-:W-:Y:S02]  /*05a0*/  HADD2.F32 R8, -RZ, R15.reuse.H0_H0 ;  /* 0x2000000fff087230 */ /* 0x101fe40000004100 */
        /* <DEDUP_REMOVED lines=47> */
[----:B------:R-:W-:Y:S01]  /*08a0*/  ISETP.NE.AND P3, PT, RZ, UR6, PT ;  /* 0x00000006ff007c0c */ /* 0x000fe2000bf65270 */
[----:B------:R-:W-:Y:S01]  /*08b0*/  ULDC UR6, c[0x0][0x218] ;  /* 0x0000860000067ab9 */ /* 0x000fe20000000800 */
        /* <DEDUP_REMOVED lines=8> */
.L_x_35904:
[----:B--2---:R-:W0:Y:S01]  /*0940*/  @P0 LDC.64 R36, c[0x0][0x270] ;  /* 0x00009c00ff240b82 */ /* 0x004e220000000a00 */
[----:B------:R-:W-:Y:S01]  /*0950*/  ISETP.NE.U32.AND P1, PT, RZ, UR8, PT ;  /* 0x00000008ff007c0c */ /* 0x000fe2000bf25070 */
[----:B------:R-:W-:-:S03]  /*0960*/  IMAD R32, R210, UR6, RZ ;  /* 0x00000006d2207c24 */ /* 0x000fc6000f8e02ff */
[----:B------:R-:W-:Y:S02]  /*0970*/  ISETP.NE.AND.EX P1, PT, RZ, UR9, PT, P1 ;  /* 0x00000009ff007c0c */ /* 0x000fe4000bf25310 */
[----:B------:R-:W-:Y:S01]  /*0980*/  SHF.R.S32.HI R33, RZ, 0x1f, R32 ;  /* 0x0000001fff217819 */ /* 0x000fe20000011420 */
[----:B------:R-:W1:Y:S03]  /*0990*/  LDC.64 R222, c[0x0][0x220] ;  /* 0x00008800ffde7b82 */ /* 0x000e660000000a00 */
[----:B------:R-:W-:-:S04]  /*09a0*/  LEA.HI R33, R33, R32, RZ, 0x3 ;  /* 0x0000002021217211 */ /* 0x000fc800078f18ff */
[----:B------:R-:W-:Y:S01]  /*09b0*/  LEA.HI.SX32 R211, R33, R0, 0x1d ;  /* 0x0000000021d37211 */ /* 0x000fe200078feaff */
[----:B------:R-:W-:Y:S01]  /*09c0*/  HFMA2.MMA R219, -RZ, RZ, 1.875, 0 ;  /* 0x3f800000ffdb7435 */ /* 0x000fe200000001ff */
[----:B------:R-:W2:Y:S01]  /*09d0*/  LDC.64 R220, c[0x0][0x238] ;  /* 0x00008e00ffdc7b82 */ /* 0x000ea20000000a00 */
[----:B0-----:R-:W-:-:S07]  /*09e0*/  @P0 IMAD.WIDE R36, R210, 0x2, R36 ;  /* 0x00000002d2240825 */ /* 0x001fce00078e0224 */
[----:B------:R-:W0:Y:S01]  /*09f0*/  @P1 LDC.64 R38, c[0x0][0x230] ;  /* 0x00008c00ff261b82 */ /* 0x000e220000000a00 */
[----:B------:R-:W3:Y:S01]  /*0a00*/  @P0 LDG.E.U16 R36, desc[UR4][R36.64] ;  /* 0x0000000424240981 */ /* 0x000ee2000c1e1500 */
[----:B-1----:R-:W-:-:S06]  /*0a10*/  IMAD.WIDE.U32 R32, R211, 0x10, R222 ;  /* 0x00000010d3207825 */ /* 0x002fcc00078e00de */
[----:B------:R-:W4:Y:S01]  /*0a20*/  LDG.E.128 R32, desc[UR4][R32.64] ;  /* 0x0000000420207981 */ /* 0x000f22000c1e1d00 */
[----:B0-----:R-:W-:-:S05]  /*0a30*/  @P1 IMAD.WIDE.U32 R38, R211, 0x20, R38 ;  /* 0x00000020d3261825 */ /* 0x001fca00078e0026 */
[----:B------:R-:W2:Y:S04]  /*0a40*/  @P1 LDG.E.128 R100, desc[UR4][R38.64] ;  /* 0x0000000426641981 */ /* 0x000ea8000c1e1d00 */
[----:B------:R0:W2:Y:S01]  /*0a50*/  @P1 LDG.E.128 R96, desc[UR4][R38.64+0x10] ;  /* 0x0000100426601981 */ /* 0x0000a2000c1e1d00 */
[----:B------:R-:W-:-:S04]  /*0a60*/  ISETP.NE.U32.AND P2, PT, RZ, UR8, PT ;  /* 0x00000008ff007c0c */ /* 0x000fc8000bf45070 */
[----:B------:R-:W-:Y:S01]  /*0a70*/  ISETP.NE.AND.EX P2, PT, RZ, UR9, PT, P2 ;  /* 0x00000009ff007c0c */ /* 0x000fe2000bf45320 */
[--C-:B-----5:R-:W-:Y:S02]  /*0a80*/  HADD2.F32 R41, -RZ, R160.reuse.H0_H0 ;  /* 0x200000a0ff297230 */ /* 0x120fe40000004100 */
[----:B------:R-:W-:Y:S02]  /*0a90*/  HADD2.F32 R93, -RZ, R160.H1_H1 ;  /* 0x300000a0ff5d7230 */ /* 0x000fe40000004100 */
[----:B------:R-:W-:Y:S02]  /*0aa0*/  HADD2.F32 R95, -RZ, R161.H1_H1 ;  /* 0x300000a1ff5f7230 */ /* 0x000fe40000004100 */
[----:B------:R-:W-:Y:S02]  /*0ab0*/  HADD2.F32 R89, -RZ, R162.H1_H1 ;  /* 0x300000a2ff597230 */ /* 0x000fe40000004100 */
[----:B------:R-:W-:Y:S01]  /*0ac0*/  HADD2.F32 R91, -RZ, R163.H1_H1 ;  /* 0x300000a3ff5b7230 */ /* 0x000fe20000004100 */
[----:B------:R-:W-:Y:S01]  /*0ad0*/  IADD3 R212, R211, 0x20, RZ ;  /* 0x00000020d3d47810 */ /* 0x000fe20007ffe0ff */
[----:B---3--:R-:W-:-:S02]  /*0ae0*/  @P0 HADD2.F32 R219, -RZ, R36.H0_H0 ;  /* 0x20000024ffdb0230 */ /* 0x008fc40000004100 */
[--C-:B----4-:R-:W-:Y:S02]  /*0af0*/  HADD2.F32 R36, -RZ, R33.reuse.H0_H0 ;  /* 0x20000021ff247230 */ /* 0x110fe40000004100 */
[--C-:B------:R-:W-:Y:S02]  /*0b00*/  HADD2.F32 R40, -RZ, R32.reuse.H0_H0 ;  /* 0x20000020ff287230 */ /* 0x100fe40000004100 */
[----:B------:R-:W-:Y:S02]  /*0b10*/  HADD2.F32 R42, -RZ, R32.H1_H1 ;  /* 0x30000020ff2a7230 */ /* 0x000fe40000004100 */
[----:B------:R-:W-:Y:S02]  /*0b20*/  HADD2.F32 R32, -RZ, R33.H1_H1 ;  /* 0x30000021ff207230 */ /* 0x000fe40000004100 */
[----:B------:R-:W-:Y:S01]  /*0b30*/  FMUL.FTZ R36, R36, R219 ;  /* 0x000000db24247220 */ /* 0x000fe20000410000 */
[----:B0-----:R-:W-:Y:S02]  /*0b40*/  HADD2.F32 R38, -RZ, R35.H0_H0 ;  /* 0x20000023ff267230 */ /* 0x001fe40000004100 */
[----:B------:R-:W-:-:S02]  /*0b50*/  HADD2.F32 R33, -RZ, R161.H0_H0 ;  /* 0x200000a1ff217230 */ /* 0x000fc40000004100 */
[--C-:B------:R-:W-:Y:S02]  /*0b60*/  HADD2.F32 R44, -RZ, R34.reuse.H0_H0 ;  /* 0x20000022ff2c7230 */ /* 0x100fe40000004100 */
[----:B------:R-:W-:Y:S02]  /*0b70*/  HADD2.F32 R34, -RZ, R34.H1_H1 ;  /* 0x30000022ff227230 */ /* 0x000fe40000004100 */
[----:B------:R-:W-:Y:S02]  /*0b80*/  HADD2.F32 R46, -RZ, R35.H1_H1 ;  /* 0x30000023ff2e7230 */ /* 0x000fe40000004100 */
[----:B------:R-:W-:Y:S01]  /*0b90*/  FMUL.FTZ R94, R36, R33 ;  /* 0x00000021245e7220 */ /* 0x000fe20000410000 */
[----:B------:R-:W-:Y:S02]  /*0ba0*/  HADD2.F32 R35, -RZ, R163.H0_H0 ;  /* 0x200000a3ff237230 */ /* 0x000fe40000004100 */
[----:B------:R-:W-:Y:S01]  /*0bb0*/  FMUL.FTZ R38, R38, R219 ;  /* 0x000000db26267220 */ /* 0x000fe20000410000 */
[----:B------:R-:W-:-:S02]  /*0bc0*/  HADD2.F32 R33, -RZ, R162.H0_H0 ;  /* 0x200000a2ff217230 */ /* 0x000fc40000004100 */
        /* <DEDUP_REMOVED lines=14> */
[----:B--2---:R-:W-:-:S04]  /*0cb0*/  IMAD.WIDE.U32 R36, R211, 0x20, R220 ;  /* 0x00000020d3247825 */ /* 0x004fc800078e00dc */
        /* <DEDUP_REMOVED lines=14> */
[----:B------:R-:W-:Y:S01]  /*0da0*/  MOV R166, R102 ;  /* 0x0000006600a67202 */ /* 0x000fe20000000f00 */
[----:B0-----:R-:W-:Y:S01]  /*0db0*/  @P1 IMAD.WIDE.U32 R38, R212, 0x20, R38 ;  /* 0x00000020d4261825 */ /* 0x001fe200078e0026 */
[----:B------:R-:W-:Y:S02]  /*0dc0*/  MOV R167, R103 ;  /* 0x0000006700a77202 */ /* 0x000fe40000000f00 */
[----:B------:R-:W-:Y:S02]  /*0dd0*/  MOV R84, R96 ;  /* 0x0000006000547202 */ /* 0x000fe40000000f00 */
[----:B------:R-:W-:Y:S02]  /*0de0*/  MOV R85, R97 ;  /* 0x0000006100557202 */ /* 0x000fe40000000f00 */
[----:B------:R-:W-:Y:S01]  /*0df0*/  MOV R86, R98 ;  /* 0x0000006200567202 */ /* 0x000fe20000000f00 */
[----:B------:R-:W2:Y:S01]  /*0e00*/  @P1 LDG.E.128 R164, desc[UR4][R38.64] ;  /* 0x0000000426a41981 */ /* 0x000ea2000c1e1d00 */
[----:B------:R-:W-:-:S06]  /*0e10*/  MOV R87, R99 ;  /* 0x0000006300577202 */ /* 0x000fcc0000000f00 */
[----:B------:R0:W3:Y:S01]  /*0e20*/  @P1 LDG.E.128 R84, desc[UR4][R38.64+0x10] ;  /* 0x0000100426541981 */ /* 0x0000e2000c1e1d00 */
[----:B------:R-:W-:Y:S02]  /*0e30*/  HADD2.F32 R81, -RZ, R156.H1_H1 ;  /* 0x3000009cff517230 */ /* 0x000fe40000004100 */
[----:B------:R-:W-:Y:S02]  /*0e40*/  HADD2.F32 R83, -RZ, R157.H1_H1 ;  /* 0x3000009dff537230 */ /* 0x000fe40000004100 */
[----:B------:R-:W-:Y:S02]  /*0e50*/  HADD2.F32 R77, -RZ, R158.H1_H1 ;  /* 0x3000009eff4d7230 */ /* 0x000fe40000004100 */
[----:B------:R-:W-:Y:S01]  /*0e60*/  HADD2.F32 R79, -RZ, R159.H1_H1 ;  /* 0x3000009fff4f7230 */ /* 0x000fe20000004100 */
[----:B------:R-:W-:Y:S01]  /*0e70*/  IADD3 R213, R211, 0x40, RZ ;  /* 0x00000040d3d57810 */ /* 0x000fe20007ffe0ff */
[----:B0-----:R-:W-:-:S04]  /*0e80*/  IMAD.WIDE.U32 R38, R212, 0x20, R220 ;  /* 0x00000020d4267825 */ /* 0x001fc800078e00dc */
[----:B-1----:R-:W-:Y:S02]  /*0e90*/  HADD2.F32 R36, -RZ, R32.H0_H0 ;  /* 0x20000020ff247230 */ /* 0x002fe40000004100 */
[--C-:B------:R-:W-:Y:S02]  /*0ea0*/  HADD2.F32 R40, -RZ, R33.reuse.H0_H0 ;  /* 0x20000021ff287230 */ /* 0x100fe40000004100 */
[----:B------:R-:W-:Y:S02]  /*0eb0*/  HADD2.F32 R42, -RZ, R33.H1_H1 ;  /* 0x30000021ff2a7230 */ /* 0x000fe40000004100 */
[--C-:B------:R-:W-:Y:S02]  /*0ec0*/  HADD2.F32 R46, -RZ, R35.reuse.H0_H0 ;  /* 0x20000023ff2e7230 */ /* 0x100fe40000004100 */
[----:B------:R-:W-:Y:S02]  /*0ed0*/  HADD2.F32 R48, -RZ, R35.H1_H1 ;  /* 0x30000023ff307230 */ /* 0x000fe40000004100 */
[----:B------:R-:W-:Y:S01]  /*0ee0*/  FMUL.FTZ R36, R36, R219 ;  /* 0x000000db24247220 */ /* 0x000fe20000410000 */
[----:B------:R-:W-:-:S02]  /*0ef0*/  HADD2.F32 R33, -RZ, R156.H0_H0 ;  /* 0x2000009cff217230 */ /* 0x000fc40000004100 */
[----:B------:R-:W-:Y:S01]  /*0f00*/  FMUL.FTZ R40, R40, R219 ;  /* 0x000000db28287220 */ /* 0x000fe20000410000 */
[----:B------:R-:W-:Y:S02]  /*0f10*/  HADD2.F32 R35, -RZ, R157.H0_H0 ;  /* 0x2000009dff237230 */ /* 0x000fe40000004100 */
[----:B------:R-:W-:Y:S02]  /*0f20*/  HADD2.F32 R44, -RZ, R34.H0_H0 ;  /* 0x20000022ff2c7230 */ /* 0x000fe40000004100 */
[----:B------:R-:W-:Y:S02]  /*0f30*/  HADD2.F32 R32, -RZ, R32.H1_H1 ;  /* 0x30000020ff207230 */ /* 0x000fe40000004100 */
[----:B------:R-:W-:Y:S02]  /*0f40*/  HADD2.F32 R34, -RZ, R34.H1_H1 ;  /* 0x30000022ff227230 */ /* 0x000fe40000004100 */
[----:B------:R-:W-:Y:S01]  /*0f50*/  FMUL.FTZ R80, R36, R33 ;  /* 0x0000002124507220 */ /* 0x000fe20000410000 */
[----:B------:R-:W-:Y:S01]  /*0f60*/  FMUL.FTZ R82, R40, R35 ;  /* 0x0000002328527220 */ /* 0x000fe20000410000 */
[----:B------:R-:W-:-:S02]  /*0f70*/  HADD2.F32 R33, -RZ, R158.H0_H0 ;  /* 0x2000009eff217230 */ /* 0x000fc40000004100 */
[-C--:B------:R-:W-:Y:S01]  /*0f80*/  FMUL.FTZ R32, R32, R219.reuse ;  /* 0x000000db20207220 */ /* 0x080fe20000410000 */
[----:B------:R-:W-:Y:S02]  /*0f90*/  HADD2.F32 R35, -RZ, R159.H0_H0 ;  /* 0x2000009fff237230 */ /* 0x000fe40000004100 */
        /* <DEDUP_REMOVED lines=14> */
[----:B------:R-:W-:Y:S01]  /*1080*/  @P2 FADD.FTZ R82, R166, R82 ;  /* 0x00000052a6522221 */ /* 0x000fe20000010000 */
[----:B------:R-:W-:Y:S01]  /*1090*/  @P2 FADD.FTZ R83, R167, R83 ;  /* 0x00000053a7532221 */ /* 0x000fe20000010000 */
[----:B---3--:R-:W-:Y:S01]  /*10a0*/  @P2 FADD.FTZ R76, R84, R76 ;  /* 0x0000004c544c2221 */ /* 0x008fe20000010000 */
[----:B------:R-:W-:Y:S01]  /*10b0*/  @P2 FADD.FTZ R77, R85, R77 ;  /* 0x0000004d554d2221 */ /* 0x000fe20000010000 */
[----:B------:R-:W-:Y:S01]  /*10c0*/  @P2 FADD.FTZ R78, R86, R78 ;  /* 0x0000004e564e2221 */ /* 0x000fe20000010000 */
[----:B------:R-:W-:Y:S01]  /*10d0*/  @P2 FADD.FTZ R79, R87, R79 ;  /* 0x0000004f574f2221 */ /* 0x000fe20000010000 */
[C---:B------:R-:W-:Y:S01]  /*10e0*/  IMAD.WIDE.U32 R32, R213.reuse, 0x10, R222 ;  /* 0x00000010d5207825 */ /* 0x040fe200078e00de */
[----:B------:R-:W-:Y:S04]  /*10f0*/  STG.E.128 desc[UR4][R38.64], R80 ;  /* 0x0000005026007986 */ /* 0x000fe8000c101d04 */
[----:B------:R1:W-:Y:S04]  /*1100*/  STG.E.128 desc[UR4][R38.64+0x10], R76 ;  /* 0x0000104c26007986 */ /* 0x0003e8000c101d04 */
[----:B------:R-:W1:Y:S01]  /*1110*/  LDG.E.128 R32, desc[UR4][R32.64] ;  /* 0x0000000420207981 */ /* 0x000e62000c1e1d00 */
[----:B------:R-:W-:Y:S01]  /*1120*/  @P1 MOV R100, R164 ;  /* 0x000000a400641202 */ /* 0x000fe20000000f00 */
[----:B0-----:R-:W-:Y:S01]  /*1130*/  @P1 IMAD.WIDE.U32 R36, R213, 0x20, R36 ;  /* 0x00000020d5241825 */ /* 0x001fe200078e0024 */
        /* <DEDUP_REMOVED lines=8> */
[----:B------:R0:W3:Y:S01]  /*11c0*/  @P1 LDG.E.128 R84, desc[UR4][R36.64+0x10] ;  /* 0x0000100424541981 */ /* 0x0000e2000c1e1d00 */
[----:B------:R-:W-:Y:S02]  /*11d0*/  HADD2.F32 R73, -RZ, R152.H1_H1 ;  /* 0x30000098ff497230 */ /* 0x000fe40000004100 */
[----:B------:R-:W-:Y:S02]  /*11e0*/  HADD2.F32 R75, -RZ, R153.H1_H1 ;  /* 0x30000099ff4b7230 */ /* 0x000fe40000004100 */
[----:B------:R-:W-:Y:S02]  /*11f0*/  HADD2.F32 R69, -RZ, R154.H1_H1 ;  /* 0x3000009aff457230 */ /* 0x000fe40000004100 */
[----:B------:R-:W-:Y:S01]  /*1200*/  HADD2.F32 R71, -RZ, R155.H1_H1 ;  /* 0x3000009bff477230 */ /* 0x000fe20000004100 */
[----:B------:R-:W-:Y:S01]  /*1210*/  IADD3 R214, R211, 0x60, RZ ;  /* 0x00000060d3d67810 */ /* 0x000fe20007ffe0ff */
[----:B0-----:R-:W0:Y:S04]  /*1220*/  @P1 LDC.64 R36, c[0x0][0x230] ;  /* 0x00008c00ff241b82 */ /* 0x001e280000000a00 */
[----:B0-----:R-:W-:-:S04]  /*1230*/  @P1 IMAD.WIDE.U32 R36, R214, 0x20, R36 ;  /* 0x00000020d6241825 */ /* 0x001fc800078e0024 */
        /* <DEDUP_REMOVED lines=37> */
[----:B------:R-:W-:Y:S01]  /*1490*/  IMAD.WIDE.U32 R32, R214, 0x10, R222 ;  /* 0x00000010d6207825 */ /* 0x000fe200078e00de */
[----:B------:R-:W-:Y:S04]  /*14a0*/  STG.E.128 desc[UR4][R38.64], R72 ;  /* 0x0000004826007986 */ /* 0x000fe8000c101d04 */
[----:B------:R0:W-:Y:S04]  /*14b0*/  STG.E.128 desc[UR4][R38.64+0x10], R68 ;  /* 0x0000104426007986 */ /* 0x0001e8000c101d04 */
[----:B------:R-:W0:Y:S01]  /*14c0*/  LDG.E.128 R32, desc[UR4][R32.64] ;  /* 0x0000000420207981 */ /* 0x000e22000c1e1d00 */
[----:B------:R-:W-:-:S02]  /*14d0*/  @P1 MOV R100, R164 ;  /* 0x000000a400641202 */ /* 0x000fc40000000f00 */
[----:B------:R-:W-:Y:S02]  /*14e0*/  @P1 MOV R101, R165 ;  /* 0x000000a500651202 */ /* 0x000fe40000000f00 */
[----:B------:R-:W-:Y:S02]  /*14f0*/  @P1 MOV R102, R166 ;  /* 0x000000a600661202 */ /* 0x000fe40000000f00 */
[----:B------:R-:W-:Y:S02]  /*1500*/  @P1 MOV R103, R167 ;  /* 0x000000a700671202 */ /* 0x000fe40000000f00 */
[----:B------:R-:W-:Y:S01]  /*1510*/  @P1 MOV R96, R84 ;  /* 0x0000005400601202 */ /* 0x000fe20000000f00 */
[----:B------:R-:W2:Y:S01]  /*1520*/  @P1 LDG.E.128 R164, desc[UR4][R36.64] ;  /* 0x0000000424a41981 */ /* 0x000ea2000c1e1d00 */
[----:B------:R-:W-:Y:S02]  /*1530*/  @P1 MOV R97, R85 ;  /* 0x0000005500611202 */ /* 0x000fe40000000f00 */
[----:B------:R-:W-:-:S02]  /*1540*/  @P1 MOV R98, R86 ;  /* 0x0000005600621202 */ /* 0x000fc40000000f00 */
[----:B------:R-:W-:Y:S02]  /*1550*/  @P1 MOV R99, R87 ;  /* 0x0000005700631202 */ /* 0x000fe40000000f00 */
[----:B------:R1:W3:Y:S01]  /*1560*/  @P1 LDG.E.128 R84, desc[UR4][R36.64+0x10] ;  /* 0x0000100424541981 */ /* 0x0002e2000c1e1d00 */
[----:B------:R-:W-:Y:S02]  /*1570*/  HADD2.F32 R65, -RZ, R148.H1_H1 ;  /* 0x30000094ff417230 */ /* 0x000fe40000004100 */
[----:B------:R-:W-:Y:S02]  /*1580*/  HADD2.F32 R67, -RZ, R149.H1_H1 ;  /* 0x30000095ff437230 */ /* 0x000fe40000004100 */
[----:B------:R-:W-:Y:S02]  /*1590*/  HADD2.F32 R61, -RZ, R150.H1_H1 ;  /* 0x30000096ff3d7230 */ /* 0x000fe40000004100 */
[----:B------:R-:W-:Y:S01]  /*15a0*/  HADD2.F32 R63, -RZ, R151.H1_H1 ;  /* 0x30000097ff3f7230 */ /* 0x000fe20000004100 */
[----:B------:R-:W-:Y:S01]  /*15b0*/  IADD3 R215, R211, 0x80, RZ ;  /* 0x00000080d3d77810 */ /* 0x000fe20007ffe0ff */
[----:B-1----:R-:W1:Y:S04]  /*15c0*/  @P1 LDC.64 R36, c[0x0][0x230] ;  /* 0x00008c00ff241b82 */ /* 0x002e680000000a00 */
[----:B-1----:R-:W-:-:S04]  /*15d0*/  @P1 IMAD.WIDE.U32 R36, R215, 0x20, R36 ;  /* 0x00000020d7241825 */ /* 0x002fc800078e0024 */
[----:B0-----:R-:W-:Y:S02]  /*15e0*/  HADD2.F32 R38, -RZ, R32.H0_H0 ;  /* 0x20000020ff267230 */ /* 0x001fe40000004100 */
        /* <DEDUP_REMOVED lines=155> */
[----:B------:R-:W2:Y:S01]  /*1fa0*/  LDG.E.128 R32, desc[UR4][R32.64] ;  /* 0x0000000420207981 */ /* 0x000ea2000c1e1d00 */
        /* <DEDUP_REMOVED lines=10> */
[----:B------:R-:W-:Y:S02]  /*2050*/  HADD2.F32 R43, -RZ, R137.H1_H1 ;  /* 0x30000089ff2b7230 */ /* 0x000fe40000004100 */
[----:B------:R-:W-:Y:S02]  /*2060*/  HADD2.F32 R41, -RZ, R136.H1_H1 ;  /* 0x30000088ff297230 */ /* 0x000fe40000004100 */
[----:B0-----:R-:W-:Y:S02]  /*2070*/  HADD2.F32 R39, -RZ, R139.H1_H1 ;  /* 0x3000008bff277230 */ /* 0x001fe40000004100 */
[----:B-1----:R-:W-:Y:S02]  /*2080*/  HADD2.F32 R37, -RZ, R138.H1_H1 ;  /* 0x3000008aff257230 */ /* 0x002fe40000004100 */
[----:B--2---:R-:W-:-:S02]  /*2090*/  HADD2.F32 R38, -RZ, R32.H0_H0 ;  /* 0x20000020ff267230 */ /* 0x004fc40000004100 */
[--C-:B------:R-:W-:Y:S02]  /*20a0*/  HADD2.F32 R40, -RZ, R33.reuse.H0_H0 ;  /* 0x20000021ff287230 */ /* 0x100fe40000004100 */
[----:B------:R-:W-:Y:S02]  /*20b0*/  HADD2.F32 R218, -RZ, R33.H1_H1 ;  /* 0x30000021ffda7230 */ /* 0x000fe40000004100 */
[----:B------:R-:W-:Y:S01]  /*20c0*/  FMUL.FTZ R38, R38, R219 ;  /* 0x000000db26267220 */ /* 0x000fe20000410000 */
[----:B------:R-:W-:Y:S02]  /*20d0*/  HADD2.F32 R33, -RZ, R136.H0_H0 ;  /* 0x20000088ff217230 */ /* 0x000fe40000004100 */
[----:B------:R-:W-:Y:S02]  /*20e0*/  HADD2.F32 R224, -RZ, R34.H0_H0 ;  /* 0x20000022ffe07230 */ /* 0x000fe40000004100 */
[--C-:B------:R-:W-:Y:S02]  /*20f0*/  HADD2.F32 R226, -RZ, R35.reuse.H0_H0 ;  /* 0x20000023ffe27230 */ /* 0x100fe40000004100 */
[----:B------:R-:W-:-:S02]  /*2100*/  HADD2.F32 R228, -RZ, R35.H1_H1 ;  /* 0x30000023ffe47230 */ /* 0x000fc40000004100 */
[----:B------:R-:W-:Y:S01]  /*2110*/  FMUL.FTZ R42, R40, R219 ;  /* 0x000000db282a7220 */ /* 0x000fe20000410000 */
[----:B------:R-:W-:Y:S02]  /*2120*/  HADD2.F32 R35, -RZ, R137.H0_H0 ;  /* 0x20000089ff237230 */ /* 0x000fe40000004100 */
[----:B------:R-:W-:Y:S01]  /*2130*/  FMUL.FTZ R40, R38, R33 ;  /* 0x0000002126287220 */ /* 0x000fe20000410000 */
[----:B------:R-:W-:Y:S02]  /*2140*/  HADD2.F32 R32, -RZ, R32.H1_H1 ;  /* 0x30000020ff207230 */ /* 0x000fe40000004100 */
[-C--:B------:R-:W-:Y:S01]  /*2150*/  FMUL.FTZ R224, R224, R219.reuse ;  /* 0x000000dbe0e07220 */ /* 0x080fe20000410000 */
[----:B------:R-:W-:Y:S02]  /*2160*/  HADD2.F32 R34, -RZ, R34.H1_H1 ;  /* 0x30000022ff227230 */ /* 0x000fe40000004100 */
[----:B------:R-:W-:Y:S02]  /*2170*/  HADD2.F32 R33, -RZ, R138.H0_H0 ;  /* 0x2000008aff217230 */ /* 0x000fe40000004100 */
[----:B------:R-:W-:Y:S01]  /*2180*/  FMUL.FTZ R218, R218, R219 ;  /* 0x000000dbdada7220 */ /* 0x000fe20000410000 */
[----:B------:R-:W-:Y:S01]  /*2190*/  FMUL.FTZ R42, R42, R35 ;  /* 0x000000232a2a7220 */ /* 0x000fe20000410000 */
[----:B------:R-:W-:-:S02]  /*21a0*/  HADD2.F32 R35, -RZ, R139.H0_H0 ;  /* 0x2000008bff237230 */ /* 0x000fc40000004100 */
[-C--:B------:R-:W-:Y:S01]  /*21b0*/  FMUL.FTZ R32, R32, R219.reuse ;  /* 0x000000db20207220 */ /* 0x080fe20000410000 */
[-C--:B------:R-:W-:Y:S01]  /*21c0*/  FMUL.FTZ R34, R34, R219.reuse ;  /* 0x000000db22227220 */ /* 0x080fe20000410000 */
[-C--:B------:R-:W-:Y:S01]  /*21d0*/  FMUL.FTZ R226, R226, R219.reuse ;  /* 0x000000dbe2e27220 */ /* 0x080fe20000410000 */
[----:B------:R-:W-:Y:S01]  /*21e0*/  FMUL.FTZ R228, R228, R219 ;  /* 0x000000dbe4e47220 */ /* 0x000fe20000410000 */
[----:B------:R-:W-:Y:S01]  /*21f0*/  FMUL.FTZ R36, R224, R33 ;  /* 0x00000021e0247220 */ /* 0x000fe20000410000 */
[----:B------:R-:W-:Y:S01]  /*2200*/  FMUL.FTZ R43, R218, R43 ;  /* 0x0000002bda2b7220 */ /* 0x000fe20000410000 */
[----:B------:R-:W0:Y:S01]  /*2210*/  @P1 LDC.64 R224, c[0x0][0x230] ;  /* 0x00008c00ffe01b82 */ /* 0x000e220000000a00 */
[----:B------:R-:W-:Y:S01]  /*2220*/  IADD3 R218, R211, 0xe0, RZ ;  /* 0x000000e0d3da7810 */ /* 0x000fe20007ffe0ff */
[----:B------:R-:W-:Y:S01]  /*2230*/  FMUL.FTZ R41, R32, R41 ;  /* 0x0000002920297220 */ /* 0x000fe20000410000 */
[----:B------:R-:W-:Y:S01]  /*2240*/  FMUL.FTZ R37, R34, R37 ;  /* 0x0000002522257220 */ /* 0x000fe20000410000 */
[----:B------:R-:W-:Y:S01]  /*2250*/  FMUL.FTZ R38, R226, R35 ;  /* 0x00000023e2267220 */ /* 0x000fe20000410000 */
[----:B------:R-:W-:Y:S01]  /*2260*/  FMUL.FTZ R39, R228, R39 ;  /* 0x00000027e4277220 */ /* 0x000fe20000410000 */
[----:B------:R-:W-:-:S04]  /*2270*/  IMAD.WIDE.U32 R226, R217, 0x20, R220 ;  /* 0x00000020d9e27825 */ /* 0x000fc800078e00dc */
[----:B---3--:R-:W-:Y:S01]  /*2280*/  @P2 FADD.FTZ R40, R164, R40 ;  /* 0x00000028a4282221 */ /* 0x008fe20000010000 */
[----:B------:R-:W-:Y:S01]  /*2290*/  @P2 FADD.FTZ R41, R165, R41 ;  /* 0x00000029a5292221 */ /* 0x000fe20000010000 */
[----:B------:R-:W-:Y:S01]  /*22a0*/  @P2 FADD.FTZ R42, R166, R42 ;  /* 0x0000002aa62a2221 */ /* 0x000fe20000010000 */
[----:B------:R-:W-:Y:S01]  /*22b0*/  @P2 FADD.FTZ R43, R167, R43 ;  /* 0x0000002ba72b2221 */ /* 0x000fe20000010000 */
[----:B----4-:R-:W-:Y:S01]  /*22c0*/  @P2 FADD.FTZ R36, R84, R36 ;  /* 0x0000002454242221 */ /* 0x010fe20000010000 */
[----:B------:R-:W-:Y:S01]  /*22d0*/  @P2 FADD.FTZ R37, R85, R37 ;  /* 0x0000002555252221 */ /* 0x000fe20000010000 */
[----:B------:R-:W-:Y:S01]  /*22e0*/  @P2 FADD.FTZ R38, R86, R38 ;  /* 0x0000002656262221 */ /* 0x000fe20000010000 */
[----:B------:R-:W-:Y:S01]  /*22f0*/  @P2 FADD.FTZ R39, R87, R39 ;  /* 0x0000002757272221 */ /* 0x000fe20000010000 */
[C---:B------:R-:W-:Y:S01]  /*2300*/  IMAD.WIDE.U32 R32, R218.reuse, 0x10, R222 ;  /* 0x00000010da207825 */ /* 0x040fe200078e00de */
        /* <DEDUP_REMOVED lines=61> */
[----:B0-----:R-:W-:Y:S01]  /*26e0*/  FADD.FTZ R225, R47, R234 ;  /* 0x000000ea2fe17221 */ /* 0x001fe20000010000 */
[----:B------:R-:W-:Y:S01]  /*26f0*/  IMAD.WIDE.U32 R220, R218, 0x20, R220 ;  /* 0x00000020dadc7825 */ /* 0x000fe200078e00dc */
[----:B------:R-:W-:-:S03]  /*2700*/  UMOV UR10, 0xffffffff ;  /* 0xffffffff000a7882 */ /* 0x000fc60000000000 */
[--C-:B--2---:R-:W-:Y:S02]  /*2710*/  HADD2.F32 R222, -RZ, R32.reuse.H0_H0 ;  /* 0x20000020ffde7230 */ /* 0x104fe40000004100 */
[----:B------:R-:W-:Y:S02]  /*2720*/  HADD2.F32 R32, -RZ, R32.H1_H1 ;  /* 0x30000020ff207230 */ /* 0x000fe40000004100 */
[--C-:B------:R-:W-:Y:S02]  /*2730*/  HADD2.F32 R230, -RZ, R35.reuse.H0_H0 ;  /* 0x20000023ffe67230 */ /* 0x100fe40000004100 */
[----:B------:R-:W-:Y:S02]  /*2740*/  HADD2.F32 R232, -RZ, R35.H1_H1 ;  /* 0x30000023ffe87230 */ /* 0x000fe40000004100 */
[----:B------:R-:W-:Y:S01]  /*2750*/  FMUL.FTZ R35, R32, R219 ;  /* 0x000000db20237220 */ /* 0x000fe20000410000 */
[----:B------:R-:W-:Y:S01]  /*2760*/  FADD.FTZ R32, R40, R225 ;  /* 0x000000e128207221 */ /* 0x000fe20000010000 */
[----:B------:R-:W-:-:S02]  /*2770*/  HADD2.F32 R228, -RZ, R34.H0_H0 ;  /* 0x20000022ffe47230 */ /* 0x000fc40000004100 */
[----:B------:R-:W-:Y:S02]  /*2780*/  HADD2.F32 R34, -RZ, R34.H1_H1 ;  /* 0x30000022ff227230 */ /* 0x000fe40000004100 */
[----:B------:R-:W-:Y:S01]  /*2790*/  FADD.FTZ R227, R41, R32 ;  /* 0x0000002029e37221 */ /* 0x000fe20000010000 */
[--C-:B------:R-:W-:Y:S02]  /*27a0*/  HADD2.F32 R224, -RZ, R33.reuse.H0_H0 ;  /* 0x20000021ffe07230 */ /* 0x100fe40000004100 */
[----:B------:R-:W-:Y:S02]  /*27b0*/  HADD2.F32 R226, -RZ, R33.H1_H1 ;  /* 0x30000021ffe27230 */ /* 0x000fe40000004100 */
[-C--:B------:R-:W-:Y:S01]  /*27c0*/  FMUL.FTZ R33, R222, R219.reuse ;  /* 0x000000dbde217220 */ /* 0x080fe20000410000 */
[----:B------:R-:W-:Y:S01]  /*27d0*/  FMUL.FTZ R225, R34, R219 ;  /* 0x000000db22e17220 */ /* 0x000fe20000410000 */
[----:B------:R-:W-:Y:S01]  /*27e0*/  FADD.FTZ R34, R42, R227 ;  /* 0x000000e32a227221 */ /* 0x000fe20000010000 */
[----:B---3--:R-:W-:Y:S01]  /*27f0*/  @P1 MOV R164, R100 ;  /* 0x0000006400a41202 */ /* 0x008fe20000000f00 */
[----:B------:R-:W-:Y:S01]  /*2800*/  FMUL.FTZ R32, R202, R33 ;  /* 0x00000021ca207220 */ /* 0x000fe20000410000 */
[----:B------:R-:W-:Y:S01]  /*2810*/  FMUL.FTZ R33, R204, R35 ;  /* 0x00000023cc217220 */ /* 0x000fe20000410000 */
[----:B------:R-:W-:Y:S01]  /*2820*/  FADD.FTZ R35, R43, R34 ;  /* 0x000000222b237221 */ /* 0x000fe20000010000 */
[----:B------:R-:W-:Y:S01]  /*2830*/  @P1 MOV R165, R101 ;  /* 0x0000006500a51202 */ /* 0x000fe20000000f00 */
[-C--:B------:R-:W-:Y:S01]  /*2840*/  FMUL.FTZ R224, R224, R219.reuse ;  /* 0x000000dbe0e07220 */ /* 0x080fe20000410000 */
[----:B------:R-:W-:Y:S01]  /*2850*/  @P2 FADD.FTZ R32, R32, R164 ;  /* 0x000000a420202221 */ /* 0x000fe20000010000 */
[----:B------:R-:W-:Y:S01]  /*2860*/  FADD.FTZ R164, R36, R35 ;  /* 0x0000002324a47221 */ /* 0x000fe20000010000 */
[----:B------:R-:W-:Y:S01]  /*2870*/  @P1 MOV R166, R102 ;  /* 0x0000006600a61202 */ /* 0x000fe20000000f00 */
[----:B------:R-:W-:Y:S01]  /*2880*/  FMUL.FTZ R223, R226, R219 ;  /* 0x000000dbe2df7220 */ /* 0x000fe20000410000 */
[----:B------:R-:W-:Y:S01]  /*2890*/  FMUL.FTZ R34, R203, R224 ;  /* 0x000000e0cb227220 */ /* 0x000fe20000410000 */
[----:B------:R-:W-:Y:S01]  /*28a0*/  @P2 FADD.FTZ R33, R33, R165 ;  /* 0x000000a521212221 */ /* 0x000fe20000010000 */
[----:B------:R-:W-:Y:S01]  /*28b0*/  FADD.FTZ R165, R37, R164 ;  /* 0x000000a425a57221 */ /* 0x000fe20000010000 */
[----:B------:R-:W-:Y:S01]  /*28c0*/  @P1 MOV R167, R103 ;  /* 0x0000006700a71202 */ /* 0x000fe20000000f00 */
[----:B------:R-:W-:Y:S01]  /*28d0*/  FMUL.FTZ R228, R228, R219 ;  /* 0x000000dbe4e47220 */ /* 0x000fe20000410000 */
[----:B------:R-:W-:Y:S01]  /*28e0*/  @P2 FADD.FTZ R34, R34, R166 ;  /* 0x000000a622222221 */ /* 0x000fe20000010000 */
[----:B------:R-:W-:Y:S01]  /*28f0*/  FMUL.FTZ R35, R206, R223 ;  /* 0x000000dfce237220 */ /* 0x000fe20000410000 */
[----:B------:R-:W-:Y:S01]  /*2900*/  FADD.FTZ R166, R38, R165 ;  /* 0x000000a526a67221 */ /* 0x000fe20000010000 */
[----:B----4-:R-:W-:Y:S01]  /*2910*/  @P1 MOV R84, R96 ;  /* 0x0000006000541202 */ /* 0x010fe20000000f00 */
[----:B------:R-:W-:Y:S01]  /*2920*/  FMUL.FTZ R164, R205, R228 ;  /* 0x000000e4cda47220 */ /* 0x000fe20000410000 */
[----:B------:R-:W-:Y:S01]  /*2930*/  @P2 FADD.FTZ R35, R35, R167 ;  /* 0x000000a723232221 */ /* 0x000fe20000010000 */
[----:B------:R-:W-:Y:S01]  /*2940*/  FADD.FTZ R167, R39, R166 ;  /* 0x000000a627a77221 */ /* 0x000fe20000010000 */
[-C--:B------:R-:W-:Y:S01]  /*2950*/  FMUL.FTZ R230, R230, R219.reuse ;  /* 0x000000dbe6e67220 */ /* 0x080fe20000410000 */
[----:B------:R-:W-:Y:S01]  /*2960*/  FMUL.FTZ R232, R232, R219 ;  /* 0x000000dbe8e87220 */ /* 0x000fe20000410000 */
[----:B------:R-:W-:Y:S01]  /*2970*/  @P2 FADD.FTZ R164, R164, R84 ;  /* 0x00000054a4a42221 */ /* 0x000fe20000010000 */
[----:B------:R-:W-:Y:S01]  /*2980*/  @P1 MOV R85, R97 ;  /* 0x0000006100551202 */ /* 0x000fe20000000f00 */
[----:B------:R-:W-:Y:S01]  /*2990*/  FADD.FTZ R84, R32, R167 ;  /* 0x000000a720547221 */ /* 0x000fe20000010000 */
[----:B------:R-:W-:Y:S01]  /*29a0*/  @P1 MOV R86, R98 ;  /* 0x0000006200561202 */ /* 0x000fe20000000f00 */
[----:B------:R-:W-:Y:S01]  /*29b0*/  FMUL.FTZ R165, R208, R225 ;  /* 0x000000e1d0a57220 */ /* 0x000fe20000410000 */
[----:B------:R-:W-:Y:S01]  /*29c0*/  @P1 MOV R87, R99 ;  /* 0x0000006300571202 */ /* 0x000fe20000000f00 */
[----:B------:R-:W-:Y:S01]  /*29d0*/  FMUL.FTZ R166, R207, R230 ;  /* 0x000000e6cfa67220 */ /* 0x000fe20000410000 */
[----:B------:R-:W-:Y:S01]  /*29e0*/  FMUL.FTZ R167, R209, R232 ;  /* 0x000000e8d1a77220 */ /* 0x000fe20000410000 */
[----:B------:R-:W-:Y:S01]  /*29f0*/  @P2 FADD.FTZ R165, R165, R85 ;  /* 0x00000055a5a52221 */ /* 0x000fe20000010000 */
[----:B------:R-:W-:Y:S01]  /*2a00*/  FADD.FTZ R85, R33, R84 ;  /* 0x0000005421557221 */ /* 0x000fe20000010000 */
[----:B------:R-:W-:Y:S01]  /*2a10*/  @P2 FADD.FTZ R166, R166, R86 ;  /* 0x00000056a6a62221 */ /* 0x000fe20000010000 */
[----:B------:R-:W-:Y:S01]  /*2a20*/  @P2 FADD.FTZ R167, R167, R87 ;  /* 0x00000057a7a72221 */ /* 0x000fe20000010000 */
[----:B------:R0:W-:Y:S01]  /*2a30*/  STG.E.128 desc[UR4][R220.64], R32 ;  /* 0x00000020dc007986 */ /* 0x0001e2000c101d04 */
[----:B------:R-:W-:-:S03]  /*2a40*/  FADD.FTZ R84, R34, R85 ;  /* 0x0000005522547221 */ /* 0x000fc60000010000 */
[----:B------:R0:W-:Y:S01]  /*2a50*/  STG.E.128 desc[UR4][R220.64+0x10], R164 ;  /* 0x000010a4dc007986 */ /* 0x0001e2000c101d04 */
        /* <DEDUP_REMOVED lines=156> */
.L_x_35916:
[C---:B------:R-:W-:Y:S01]  /*3420*/  FMUL.FTZ R87, R85.reuse, R85 ;  /* 0x0000005555577220 */ /* 0x040fe20000410000 */
[----:B-1----:R-:W-:Y:S01]  /*3430*/  FADD.FTZ R221, R222, R221 ;  /* 0x000000dddedd7221 */ /* 0x002fe20000010000 */
[----:B------:R-:W-:Y:S01]  /*3440*/  FSEL R84, R85, RZ, !P3 ;  /* 0x000000ff55547208 */ /* 0x000fe20005800000 */
[----:B------:R-:W-:Y:S02]  /*3450*/  HADD2.F32 R225, -RZ, R107.H1_H1 ;  /* 0x3000006bffe17230 */ /* 0x000fe40000004100 */
[----:B------:R-:W-:Y:S01]  /*3460*/  FSEL R87, R87, RZ, P3 ;  /* 0x000000ff57577208 */ /* 0x000fe20001800000 */
[----:B------:R-:W-:Y:S01]  /*3470*/  FFMA.FTZ R86, R221, R86, UR7 ;  /* 0x00000007dd567e23 */ /* 0x000fe20008010056 */
[--C-:B------:R-:W-:Y:S01]  /*3480*/  FADD.FTZ R226, R38, -R84.reuse ;  /* 0x8000005426e27221 */ /* 0x100fe20000010000 */
[--C-:B------:R-:W-:Y:S01]  /*3490*/  FADD.FTZ R91, R91, -R84.reuse ;  /* 0x800000545b5b7221 */ /* 0x100fe20000010000 */
[--C-:B------:R-:W-:Y:S01]  /*34a0*/  FADD.FTZ R38, R32, -R84.reuse ;  /* 0x8000005420267221 */ /* 0x100fe20000010000 */
[----:B------:R-:W-:Y:S01]  /*34b0*/  FADD.FTZ R87, R86, R87 ;  /* 0x0000005756577221 */ /* 0x000fe20000010000 */
[--C-:B------:R-:W-:Y:S01]  /*34c0*/  FADD.FTZ R90, R90, -R84.reuse ;  /* 0x800000545a5a7221 */ /* 0x100fe20000010000 */
[--C-:B------:R-:W-:Y:S01]  /*34d0*/  FADD.FTZ R32, R34, -R84.reuse ;  /* 0x8000005422207221 */ /* 0x100fe20000010000 */
[--C-:B------:R-:W-:Y:S01]  /*34e0*/  FADD.FTZ R34, R35, -R84.reuse ;  /* 0x8000005423227221 */ /* 0x100fe20000010000 */
[--C-:B------:R-:W-:Y:S01]  /*34f0*/  FADD.FTZ R228, R33, -R84.reuse ;  /* 0x8000005421e47221 */ /* 0x100fe20000010000 */
[--C-:B------:R-:W-:Y:S01]  /*3500*/  HADD2.F32 R35, -RZ, R135.reuse.H1_H1 ;  /* 0x30000087ff237230 */ /* 0x100fe20000004100 */
[----:B------:R-:W1:Y:S01]  /*3510*/  MUFU.RSQ R87, R87 ;  /* 0x0000005700577308 */ /* 0x000e620000001400 */
[--C-:B------:R-:W-:Y:S01]  /*3520*/  FADD.FTZ R88, R88, -R84.reuse ;  /* 0x8000005458587221 */ /* 0x100fe20000010000 */
[----:B0-----:R-:W-:Y:S01]  /*3530*/  FADD.FTZ R222, R43, -R84 ;  /* 0x800000542bde7221 */ /* 0x001fe20000010000 */
        /* <DEDUP_REMOVED lines=14> */
[C---:B-1----:R-:W-:Y:S01]  /*3620*/  FMUL.FTZ R234, R87.reuse, R91 ;  /* 0x0000005b57ea7220 */ /* 0x042fe20000410000 */
        /* <DEDUP_REMOVED lines=43> */
[----:B------:R-:W-:-:S02]  /*38e0*/  HADD2.F32 R41, -RZ, R134.H0_H0 ;  /* 0x20000086ff297230 */ /* 0x000fc40000004100 */
[----:B------:R-:W-:Y:S01]  /*38f0*/  FFMA.FTZ R84, R234, R35, R9 ;  /* 0x00000023ea547223 */ /* 0x000fe20000010009 */
[----:B------:R-:W-:Y:S02]  /*3900*/  HADD2.F32 R47, -RZ, R134.H1_H1 ;  /* 0x30000086ff2f7230 */ /* 0x000fe40000004100 */
[----:B------:R-:W-:Y:S01]  /*3910*/  FMUL.FTZ R39, R87, R88 ;  /* 0x0000005857277220 */ /* 0x000fe20000410000 */
[----:B------:R-:W-:Y:S01]  /*3920*/  FFMA.FTZ R43, R43, R33, R8 ;  /* 0x000000212b2b7223 */ /* 0x000fe20000010008 */
[--C-:B------:R-:W-:Y:S02]  /*3930*/  HADD2.F32 R35, -RZ, R133.reuse.H0_H0 ;  /* 0x20000085ff237230 */ /* 0x100fe40000004100 */
        /* <DEDUP_REMOVED lines=41> */
[----:B------:R-:W-:Y:S01]  /*3bd0*/  FFMA.FTZ R71, R89, R91, R24 ;  /* 0x0000005b59477223 */ /* 0x000fe20000010018 */
[----:B------:R-:W-:-:S02]  /*3be0*/  HADD2.F32 R93, -RZ, R127.H1_H1 ;  /* 0x3000007fff5d7230 */ /* 0x000fc40000004100 */
[C---:B------:R-:W-:Y:S01]  /*3bf0*/  FMUL.FTZ R41, R87.reuse, R68 ;  /* 0x0000004457297220 */ /* 0x040fe20000410000 */
[--C-:B------:R-:W-:Y:S02]  /*3c00*/  HADD2.F32 R89, -RZ, R126.reuse.H0_H0 ;  /* 0x2000007eff597230 */ /* 0x100fe40000004100 */
[C---:B------:R-:W-:Y:S01]  /*3c10*/  FMUL.FTZ R234, R87.reuse, R69 ;  /* 0x0000004557ea7220 */ /* 0x040fe20000410000 */
[----:B------:R-:W-:Y:S02]  /*3c20*/  HADD2.F32 R91, -RZ, R126.H1_H1 ;  /* 0x3000007eff5b7230 */ /* 0x000fe40000004100 */
[C---:B------:R-:W-:Y:S01]  /*3c30*/  FMUL.FTZ R69, R87.reuse, R74 ;  /* 0x0000004a57457220 */ /* 0x040fe20000410000 */
[--C-:B------:R-:W-:Y:S02]  /*3c40*/  HADD2.F32 R33, -RZ, R125.reuse.H0_H0 ;  /* 0x2000007dff217230 */ /* 0x100fe40000004100 */
[----:B------:R-:W-:Y:S01]  /*3c50*/  FMUL.FTZ R68, R87, R75 ;  /* 0x0000004b57447220 */ /* 0x000fe20000410000 */
[----:B------:R-:W-:-:S02]  /*3c60*/  HADD2.F32 R37, -RZ, R125.H1_H1 ;  /* 0x3000007dff257230 */ /* 0x000fc40000004100 */
[----:B------:R-:W-:Y:S01]  /*3c70*/  FFMA.FTZ R70, R70, R93, R25 ;  /* 0x0000005d46467223 */ /* 0x000fe20000010019 */
[----:B------:R-:W-:Y:S01]  /*3c80*/  FFMA.FTZ R75, R41, R89, R22 ;  /* 0x00000059294b7223 */ /* 0x000fe20000010016 */
[----:B------:R-:W-:Y:S01]  /*3c90*/  FFMA.FTZ R74, R234, R91, R23 ;  /* 0x0000005bea4a7223 */ /* 0x000fe20000010017 */
[----:B------:R-:W-:Y:S01]  /*3ca0*/  FFMA.FTZ R69, R69, R33, R20 ;  /* 0x0000002145457223 */ /* 0x000fe20000010014 */
[----:B------:R-:W-:Y:S01]  /*3cb0*/  FFMA.FTZ R68, R68, R37, R21 ;  /* 0x0000002544447223 */ /* 0x000fe20000010015 */
[--C-:B------:R-:W-:Y:S02]  /*3cc0*/  HADD2.F32 R37, -RZ, R124.reuse.H0_H0 ;  /* 0x2000007cff257230 */ /* 0x100fe40000004100 */
[C---:B------:R-:W-:Y:S01]  /*3cd0*/  FMUL.FTZ R33, R87.reuse, R72 ;  /* 0x0000004857217220 */ /* 0x040fe20000410000 */
[----:B------:R-:W-:Y:S02]  /*3ce0*/  HADD2.F32 R41, -RZ, R124.H1_H1 ;  /* 0x3000007cff297230 */ /* 0x000fe40000004100 */
[----:B------:R-:W-:Y:S01]  /*3cf0*/  FMUL.FTZ R72, R87, R73 ;  /* 0x0000004957487220 */ /* 0x000fe20000410000 */
[----:B------:R-:W-:-:S02]  /*3d00*/  HADD2.F32 R91, -RZ, R123.H0_H0 ;  /* 0x2000007bff5b7230 */ /* 0x000fc40000004100 */
[C---:B------:R-:W-:Y:S01]  /*3d10*/  FMUL.FTZ R89, R87.reuse, R62 ;  /* 0x0000003e57597220 */ /* 0x040fe20000410000 */
[----:B------:R-:W-:Y:S02]  /*3d20*/  HADD2.F32 R93, -RZ, R123.H1_H1 ;  /* 0x3000007bff5d7230 */ /* 0x000fe40000004100 */
[----:B------:R-:W-:Y:S01]  /*3d30*/  FMUL.FTZ R234, R87, R63 ;  /* 0x0000003f57ea7220 */ /* 0x000fe20000410000 */
[----:B------:R-:W-:Y:S01]  /*3d40*/  FFMA.FTZ R73, R33, R37, R18 ;  /* 0x0000002521497223 */ /* 0x000fe20000010012 */
[----:B------:R-:W-:Y:S01]  /*3d50*/  FFMA.FTZ R72, R72, R41, R19 ;  /* 0x0000002948487223 */ /* 0x000fe20000010013 */
[----:B------:R-:W-:Y:S01]  /*3d60*/  FFMA.FTZ R62, R89, R91, R168 ;  /* 0x0000005b593e7223 */ /* 0x000fe200000100a8 */
[----:B------:R-:W-:Y:S01]  /*3d70*/  FFMA.FTZ R63, R234, R93, R169 ;  /* 0x0000005dea3f7223 */ /* 0x000fe200000100a9 */
[--C-:B------:R-:W-:Y:S02]  /*3d80*/  HADD2.F32 R89, -RZ, R122.reuse.H0_H0 ;  /* 0x2000007aff597230 */ /* 0x100fe40000004100 */
[----:B------:R-:W-:Y:S01]  /*3d90*/  FMUL.FTZ R41, R87, R60 ;  /* 0x0000003c57297220 */ /* 0x000fe20000410000 */
[----:B------:R-:W-:-:S02]  /*3da0*/  HADD2.F32 R91, -RZ, R122.H1_H1 ;  /* 0x3000007aff5b7230 */ /* 0x000fc40000004100 */
        /* <DEDUP_REMOVED lines=20> */
[C---:B------:R-:W-:Y:S01]  /*3ef0*/  FMUL.FTZ R41, R87.reuse, R52 ;  /* 0x0000003457297220 */ /* 0x040fe20000410000 */
[--C-:B------:R-:W-:Y:S02]  /*3f00*/  HADD2.F32 R37, -RZ, R117.reuse.H1_H1 ;  /* 0x30000075ff257230 */ /* 0x100fe40000004100 */
[C---:B------:R-:W-:Y:S01]  /*3f10*/  FMUL.FTZ R52, R87.reuse, R59 ;  /* 0x0000003b57347220 */ /* 0x040fe20000410000 */
[----:B------:R-:W-:Y:S02]  /*3f20*/  HADD2.F32 R33, -RZ, R117.H0_H0 ;  /* 0x20000075ff217230 */ /* 0x000fe40000004100 */
[C---:B------:R-:W-:Y:S01]  /*3f30*/  FMUL.FTZ R234, R87.reuse, R53 ;  /* 0x0000003557ea7220 */ /* 0x040fe20000410000 */
[----:B------:R-:W-:Y:S01]  /*3f40*/  FMUL.FTZ R53, R87, R58 ;  /* 0x0000003a57357220 */ /* 0x000fe20000410000 */
[----:B------:R-:W-:Y:S01]  /*3f50*/  FFMA.FTZ R59, R41, R89, R174 ;  /* 0x00000059293b7223 */ /* 0x000fe200000100ae */
[----:B------:R-:W-:Y:S01]  /*3f60*/  FFMA.FTZ R52, R52, R37, R173 ;  /* 0x0000002534347223 */ /* 0x000fe200000100ad */
[----:B------:R-:W-:-:S02]  /*3f70*/  HADD2.F32 R37, -RZ, R116.H1_H1 ;  /* 0x30000074ff257230 */ /* 0x000fc40000004100 */
[----:B------:R-:W-:Y:S01]  /*3f80*/  FMUL.FTZ R89, R87, R56 ;  /* 0x0000003857597220 */ /* 0x000fe20000410000 */
[----:B------:R-:W-:Y:S01]  /*3f90*/  FFMA.FTZ R53, R53, R33, R172 ;  /* 0x0000002135357223 */ /* 0x000fe200000100ac */
[----:B------:R-:W-:Y:S02]  /*3fa0*/  HADD2.F32 R41, -RZ, R115.H0_H0 ;  /* 0x20000073ff297230 */ /* 0x000fe40000004100 */
[C---:B------:R-:W-:Y:S01]  /*3fb0*/  FMUL.FTZ R56, R87.reuse, R57 ;  /* 0x0000003957387220 */ /* 0x040fe20000410000 */
[----:B------:R-:W-:Y:S02]  /*3fc0*/  HADD2.F32 R33, -RZ, R116.H0_H0 ;  /* 0x20000074ff217230 */ /* 0x000fe40000004100 */
[C---:B------:R-:W-:Y:S01]  /*3fd0*/  FMUL.FTZ R46, R87.reuse, R46 ;  /* 0x0000002e572e7220 */ /* 0x040fe20000410000 */
[----:B------:R-:W-:Y:S01]  /*3fe0*/  FMUL.FTZ R57, R87, R86 ;  /* 0x0000005657397220 */ /* 0x000fe20000410000 */
[----:B------:R-:W-:Y:S01]  /*3ff0*/  FFMA.FTZ R86, R56, R37, R171 ;  /* 0x0000002538567223 */ /* 0x000fe200000100ab */
[----:B------:R-:W-:-:S02]  /*4000*/  HADD2.F32 R236, -RZ, R114.H0_H0 ;  /* 0x20000072ffec7230 */ /* 0x000fc40000004100 */
[----:B------:R-:W-:Y:S01]  /*4010*/  FFMA.FTZ R56, R46, R41, R183 ;  /* 0x000000292e387223 */ /* 0x000fe200000100b7 */
[----:B------:R-:W-:Y:S01]  /*4020*/  FFMA.FTZ R89, R89, R33, R170 ;  /* 0x0000002159597223 */ /* 0x000fe200000100aa */
[C---:B------:R-:W-:Y:S01]  /*4030*/  FMUL.FTZ R44, R87.reuse, R44 ;  /* 0x0000002c572c7220 */ /* 0x040fe20000410000 */
[----:B------:R-:W-:Y:S02]  /*4040*/  HADD2.F32 R37, -RZ, R112.H0_H0 ;  /* 0x20000070ff257230 */ /* 0x000fe40000004100 */
[C---:B------:R-:W-:Y:S01]  /*4050*/  FMUL.FTZ R33, R87.reuse, R48 ;  /* 0x0000003057217220 */ /* 0x040fe20000410000 */
[--C-:B------:R-:W-:Y:S02]  /*4060*/  HADD2.F32 R41, -RZ, R111.reuse.H0_H0 ;  /* 0x2000006fff297230 */ /* 0x100fe40000004100 */
[C---:B------:R-:W-:Y:S01]  /*4070*/  FMUL.FTZ R226, R87.reuse, R226 ;  /* 0x000000e257e27220 */ /* 0x040fe20000410000 */
[----:B------:R-:W-:Y:S01]  /*4080*/  FFMA.FTZ R236, R44, R236, R181 ;  /* 0x000000ec2cec7223 */ /* 0x000fe200000100b5 */
[----:B------:R-:W-:Y:S01]  /*4090*/  FMUL.FTZ R95, R87, R230 ;  /* 0x000000e6575f7220 */ /* 0x000fe20000410000 */
[----:B------:R-:W-:-:S02]  /*40a0*/  HADD2.F32 R44, -RZ, R111.H1_H1 ;  /* 0x3000006fff2c7230 */ /* 0x000fc40000004100 */
[----:B------:R-:W-:Y:S01]  /*40b0*/  FFMA.FTZ R230, R33, R37, R178 ;  /* 0x0000002521e67223 */ /* 0x000fe200000100b2 */
[----:B------:R-:W-:Y:S01]  /*40c0*/  FFMA.FTZ R226, R226, R41, R191 ;  /* 0x00000029e2e27223 */ /* 0x000fe200000100bf */
[--C-:B------:R-:W-:Y:S02]  /*40d0*/  HADD2.F32 R41, -RZ, R110.reuse.H0_H0 ;  /* 0x2000006eff297230 */ /* 0x100fe40000004100 */
[C---:B------:R-:W-:Y:S01]  /*40e0*/  FMUL.FTZ R36, R87.reuse, R36 ;  /* 0x0000002457247220 */ /* 0x040fe20000410000 */
[----:B------:R-:W-:Y:S02]  /*40f0*/  HADD2.F32 R37, -RZ, R109.H1_H1 ;  /* 0x3000006dff257230 */ /* 0x000fe40000004100 */
[----:B------:R-:W-:Y:S01]  /*4100*/  FMUL.FTZ R167, R87, R222 ;  /* 0x000000de57a77220 */ /* 0x000fe20000410000 */
[----:B------:R-:W-:Y:S01]  /*4110*/  FFMA.FTZ R95, R95, R44, R194 ;  /* 0x0000002c5f5f7223 */ /* 0x000fe200000100c2 */
[----:B------:R-:W-:Y:S01]  /*4120*/  FMUL.FTZ R219, R87, R224 ;  /* 0x000000e057db7220 */ /* 0x000fe20000410000 */
[----:B------:R-:W-:-:S02]  /*4130*/  HADD2.F32 R44, -RZ, R110.H1_H1 ;  /* 0x3000006eff2c7230 */ /* 0x000fc40000004100 */
[----:B------:R-:W-:Y:S01]  /*4140*/  FFMA.FTZ R224, R36, R41, R189 ;  /* 0x0000002924e07223 */ /* 0x000fe200000100bd */
[----:B------:R-:W-:Y:S01]  /*4150*/  FFMA.FTZ R167, R167, R37, R190 ;  /* 0x00000025a7a77223 */ /* 0x000fe200000100be */
[----:B------:R-:W-:Y:S01]  /*4160*/  HADD2.F32 R33, -RZ, R109.H0_H0 ;  /* 0x2000006dff217230 */ /* 0x000fe20000004100 */
[----:B------:R-:W0:Y:S01]  /*4170*/  @!P1 LDC.64 R36, c[0x0][0x250] ;  /* 0x00009400ff249b82 */ /* 0x000e220000000a00 */
[----:B------:R-:W-:Y:S01]  /*4180*/  FMUL.FTZ R42, R87, R42 ;  /* 0x0000002a572a7220 */ /* 0x000fe20000410000 */
[----:B------:R-:W-:Y:S01]  /*4190*/  FFMA.FTZ R219, R219, R44, R192 ;  /* 0x0000002cdbdb7223 */ /* 0x000fe200000100c0 */
[----:B------:R-:W-:Y:S02]  /*41a0*/  HADD2.F32 R44, -RZ, R108.H1_H1 ;  /* 0x3000006cff2c7230 */ /* 0x000fe40000004100 */
[C---:B------:R-:W-:Y:S01]  /*41b0*/  FMUL.FTZ R90, R87.reuse, R90 ;  /* 0x0000005a575a7220 */ /* 0x040fe20000410000 */
[----:B------:R-:W-:Y:S01]  /*41c0*/  FFMA.FTZ R222, R42, R33, R187 ;  /* 0x000000212ade7223 */ /* 0x000fe200000100bb */
[C---:B------:R-:W-:Y:S01]  /*41d0*/  FMUL.FTZ R33, R87.reuse, R220 ;  /* 0x000000dc57217220 */ /* 0x040fe20000410000 */
[C---:B------:R-:W-:Y:S01]  /*41e0*/  FMUL.FTZ R32, R87.reuse, R32 ;  /* 0x0000002057207220 */ /* 0x040fe20000410000 */
[----:B------:R-:W-:Y:S01]  /*41f0*/  FMUL.FTZ R42, R87, R40 ;  /* 0x00000028572a7220 */ /* 0x000fe20000410000 */
[----:B------:R-:W-:Y:S01]  /*4200*/  FFMA.FTZ R225, R90, R225, R201 ;  /* 0x000000e15ae17223 */ /* 0x000fe200000100c9 */
[----:B------:R-:W-:Y:S01]  /*4210*/  FFMA.FTZ R220, R33, R44, R188 ;  /* 0x0000002c21dc7223 */ /* 0x000fe200000100bc */
[----:B------:R-:W-:Y:S01]  /*4220*/  HADD2.F32 R33, -RZ, R105.H0_H0 ;  /* 0x20000069ff217230 */ /* 0x000fe20000004100 */
[----:B------:R-:W1:Y:S01]  /*4230*/  @!P1 LDC.64 R40, c[0x0][0x258] ;  /* 0x00009600ff289b82 */ /* 0x000e620000000a00 */
[----:B------:R-:W-:-:S02]  /*4240*/  HADD2.F32 R93, -RZ, R119.H1_H1 ;  /* 0x30000077ff5d7230 */ /* 0x000fc40000004100 */
[----:B------:R-:W-:Y:S01]  /*4250*/  FMUL.FTZ R45, R87, R45 ;  /* 0x0000002d572d7220 */ /* 0x000fe20000410000 */
[----:B------:R-:W-:Y:S02]  /*4260*/  HADD2.F32 R221, -RZ, R108.H0_H0 ;  /* 0x2000006cffdd7230 */ /* 0x000fe40000004100 */
[----:B------:R-:W-:Y:S01]  /*4270*/  FFMA.FTZ R90, R32, R33, R195 ;  /* 0x00000021205a7223 */ /* 0x000fe200000100c3 */
[----:B------:R-:W-:Y:S02]  /*4280*/  HADD2.F32 R91, -RZ, R118.H1_H1 ;  /* 0x30000076ff5b7230 */ /* 0x000fe40000004100 */
[----:B------:R-:W-:Y:S01]  /*4290*/  FFMA.FTZ R54, R54, R93, R177 ;  /* 0x0000005d36367223 */ /* 0x000fe200000100b1 */
[----:B------:R-:W-:Y:S01]  /*42a0*/  HADD2.F32 R93, -RZ, R114.H1_H1 ;  /* 0x30000072ff5d7230 */ /* 0x000fe20000004100 */
[----:B------:R-:W2:Y:S01]  /*42b0*/  LDC.64 R32, c[0x0][0x2b8] ;  /* 0x0000ae00ff207b82 */ /* 0x000ea20000000a00 */
[----:B------:R-:W-:Y:S01]  /*42c0*/  FFMA.FTZ R221, R42, R221, R185 ;  /* 0x000000dd2add7223 */ /* 0x000fe200000100b9 */
[----:B------:R-:W-:-:S02]  /*42d0*/  HADD2.F32 R42, -RZ, R106.H0_H0 ;  /* 0x2000006aff2a7230 */ /* 0x000fc40000004100 */
[----:B------:R-:W-:Y:S01]  /*42e0*/  FFMA.FTZ R58, R234, R91, R175 ;  /* 0x0000005bea3a7223 */ /* 0x000fe200000100af */
[----:B0-----:R-:W-:-:S04]  /*42f0*/  @!P1 IMAD.WIDE R36, R210, 0x4, R36 ;  /* 0x00000004d2249825 */ /* 0x001fc800078e0224 */
[----:B------:R-:W-:Y:S01]  /*4300*/  FFMA.FTZ R93, R45, R93, R184 ;  /* 0x0000005d2d5d7223 */ /* 0x000fe200000100b8 */
[C---:B------:R-:W-:Y:S01]  /*4310*/  FMUL.FTZ R164, R87.reuse, R164 ;  /* 0x000000a457a47220 */ /* 0x040fe20000410000 */
[C---:B------:R-:W-:Y:S01]  /*4320*/  FMUL.FTZ R223, R87.reuse, R232 ;  /* 0x000000e857df7220 */ /* 0x040fe20000410000 */
[----:B------:R-:W-:Y:S01]  /*4330*/  HADD2.F32 R44, -RZ, R106.H1_H1 ;  /* 0x3000006aff2c7230 */ /* 0x000fe20000004100 */
[----:B------:R0:W-:Y:S01]  /*4340*/  @!P1 STG.E desc[UR4][R36.64], R85 ;  /* 0x0000005524009986 */ /* 0x0001e2000c101904 */
[----:B------:R-:W-:Y:S02]  /*4350*/  HADD2.F32 R45, -RZ, R107.H0_H0 ;  /* 0x2000006bff2d7230 */ /* 0x000fe40000004100 */
[C---:B------:R-:W-:Y:S01]  /*4360*/  FMUL.FTZ R166, R87.reuse, R166 ;  /* 0x000000a657a67220 */ /* 0x040fe20000410000 */
[----:B------:R-:W-:Y:S02]  /*4370*/  HADD2.F32 R91, -RZ, R115.H1_H1 ;  /* 0x30000073ff5b7230 */ /* 0x000fe40000004100 */
[----:B------:R-:W-:Y:S01]  /*4380*/  FMUL.FTZ R49, R87, R49 ;  /* 0x0000003157317220 */ /* 0x000fe20000410000 */
[----:B------:R-:W-:-:S02]  /*4390*/  HADD2.F32 R165, -RZ, R112.H1_H1 ;  /* 0x30000070ffa57230 */ /* 0x000fc40000004100 */
[----:B------:R-:W-:Y:S01]  /*43a0*/  FFMA.FTZ R164, R164, R42, R197 ;  /* 0x0000002aa4a47223 */ /* 0x000fe200000100c5 */
[----:B------:R-:W-:Y:S01]  /*43b0*/  FFMA.FTZ R223, R223, R44, R200 ;  /* 0x0000002cdfdf7223 */ /* 0x000fe200000100c8 */
[----:B------:R-:W-:Y:S01]  /*43c0*/  FFMA.FTZ R166, R166, R45, R199 ;  /* 0x0000002da6a67223 */ /* 0x000fe200000100c7 */
[----:B------:R-:W-:Y:S02]  /*43d0*/  HADD2.F32 R44, -RZ, R105.H1_H1 ;  /* 0x30000069ff2c7230 */ /* 0x000fe40000004100 */
[----:B------:R-:W-:Y:S01]  /*43e0*/  FFMA.FTZ R57, R57, R91, R186 ;  /* 0x0000005b39397223 */ /* 0x000fe200000100ba */
[----:B------:R-:W-:Y:S01]  /*43f0*/  HADD2.F32 R42, -RZ, R104.H1_H1 ;  /* 0x30000068ff2a7230 */ /* 0x000fe20000004100 */
[----:B0-----:R-:W-:Y:S01]  /*4400*/  F2FP.F16.F32.PACK_AB R37, R52, R53 ;  /* 0x000000353425723e */ /* 0x001fe200000000ff */
[----:B------:R-:W-:Y:S01]  /*4410*/  FFMA.FTZ R165, R49, R165, R180 ;  /* 0x000000a531a57223 */ /* 0x000fe200000100b4 */
[----:B------:R-:W0:Y:S01]  /*4420*/  LDC.64 R52, c[0x0][0x210] ;  /* 0x00008400ff347b82 */ /* 0x000e220000000a00 */
[C---:B------:R-:W-:Y:S01]  /*4430*/  FMUL.FTZ R229, R87.reuse, R34 ;  /* 0x0000002257e57220 */ /* 0x040fe20000410000 */
[----:B------:R-:W-:Y:S01]  /*4440*/  FMUL.FTZ R45, R87, R228 ;  /* 0x000000e4572d7220 */ /* 0x000fe20000410000 */
[----:B------:R-:W-:-:S02]  /*4450*/  HADD2.F32 R234, -RZ, R113.H0_H0 ;  /* 0x20000071ffea7230 */ /* 0x000fc40000004100 */
[C---:B------:R-:W-:Y:S01]  /*4460*/  FMUL.FTZ R50, R87.reuse, R50 ;  /* 0x0000003257327220 */ /* 0x040fe20000410000 */
[----:B------:R-:W-:Y:S02]  /*4470*/  HADD2.F32 R91, -RZ, R113.H1_H1 ;  /* 0x30000071ff5b7230 */ /* 0x000fe40000004100 */
[----:B------:R-:W-:Y:S01]  /*4480*/  FMUL.FTZ R51, R87, R51 ;  /* 0x0000003357337220 */ /* 0x000fe20000410000 */
[----:B-1----:R-:W-:-:S04]  /*4490*/  @!P1 IMAD.WIDE R48, R210, 0x4, R40 ;  /* 0x00000004d2309825 */ /* 0x002fc800078e0228 */
[----:B------:R-:W-:Y:S01]  /*44a0*/  FMUL.FTZ R38, R87, R38 ;  /* 0x0000002657267220 */ /* 0x000fe20000410000 */
[----:B------:R-:W-:Y:S01]  /*44b0*/  FFMA.FTZ R229, R229, R44, R198 ;  /* 0x0000002ce5e57223 */ /* 0x000fe200000100c6 */
[----:B------:R-:W-:Y:S01]  /*44c0*/  FFMA.FTZ R228, R45, R42, R196 ;  /* 0x0000002a2de47223 */ /* 0x000fe200000100c4 */
[----:B------:R-:W-:Y:S01]  /*44d0*/  HADD2.F32 R227, -RZ, R104.H0_H0 ;  /* 0x20000068ffe37230 */ /* 0x000fe20000004100 */
[----:B------:R-:W-:Y:S01]  /*44e0*/  F2FP.F16.F32.PACK_AB R40, R79, R92 ;  /* 0x0000005c4f28723e */ /* 0x000fe200000000ff */
[----:B------:R-:W-:Y:S01]  /*44f0*/  FFMA.FTZ R234, R50, R234, R179 ;  /* 0x000000ea32ea7223 */ /* 0x000fe200000100b3 */
[----:B------:R-:W-:Y:S01]  /*4500*/  F2FP.F16.F32.PACK_AB R47, R47, R78 ;  /* 0x0000004e2f2f723e */ /* 0x000fe200000000ff */
[----:B--2---:R-:W-:Y:S01]  /*4510*/  IMAD.WIDE.U32 R78, R211, 0x10, R32 ;  /* 0x00000010d34e7825 */ /* 0x004fe200078e0020 */
[----:B------:R-:W-:-:S03]  /*4520*/  F2FP.F16.F32.PACK_AB R43, R84, R43 ;  /* 0x0000002b542b723e */ /* 0x000fc600000000ff */
[----:B------:R-:W-:Y:S01]  /*4530*/  FFMA.FTZ R91, R51, R91, R182 ;  /* 0x0000005b335b7223 */ /* 0x000fe200000100b6 */
[----:B------:R-:W-:Y:S01]  /*4540*/  F2FP.F16.F32.PACK_AB R42, R39, R94 ;  /* 0x0000005e272a723e */ /* 0x000fe200000000ff */
[----:B------:R1:W-:Y:S01]  /*4550*/  @!P1 STG.E desc[UR4][R48.64], R87 ;  /* 0x0000005730009986 */ /* 0x0003e2000c101904 */
[----:B------:R-:W-:Y:S01]  /*4560*/  F2FP.F16.F32.PACK_AB R41, R35, R88 ;  /* 0x000000582329723e */ /* 0x000fe200000000ff */
[----:B------:R-:W-:Y:S01]  /*4570*/  FFMA.FTZ R227, R38, R227, R193 ;  /* 0x000000e326e37223 */ /* 0x000fe200000100c1 */
        /* <DEDUP_REMOVED lines=9> */
[----:B-1----:R-:W-:Y:S01]  /*4610*/  F2FP.F16.F32.PACK_AB R49, R68, R69 ;  /* 0x000000454431723e */ /* 0x002fe200000000ff */
[----:B------:R1:W-:Y:S01]  /*4620*/  STG.E.128 desc[UR4][R80.64], R44 ;  /* 0x0000002c50007986 */ /* 0x0003e2000c101d04 */
        /* <DEDUP_REMOVED lines=10> */
[----:B--2---:R-:W-:Y:S01]  /*46d0*/  F2FP.F16.F32.PACK_AB R43, R57, R56 ;  /* 0x00000038392b723e */ /* 0x004fe200000000ff */
[----:B------:R-:W-:Y:S01]  /*46e0*/  IMAD.WIDE.U32 R76, R218, 0x10, R32 ;  /* 0x00000010da4c7825 */ /* 0x000fe200078e0020 */
[----:B------:R-:W-:Y:S02]  /*46f0*/  F2FP.F16.F32.PACK_AB R33, R60, R61 ;  /* 0x0000003d3c21723e */ /* 0x000fe400000000ff */
[----:B------:R-:W-:Y:S02]  /*4700*/  F2FP.F16.F32.PACK_AB R32, R64, R65 ;  /* 0x000000414020723e */ /* 0x000fe400000000ff */
[----:B------:R-:W-:Y:S02]  /*4710*/  F2FP.F16.F32.PACK_AB R42, R93, R236 ;  /* 0x000000ec5d2a723e */ /* 0x000fe400000000ff */
[----:B------:R-:W-:Y:S01]  /*4720*/  F2FP.F16.F32.PACK_AB R41, R91, R234 ;  /* 0x000000ea5b29723e */ /* 0x000fe200000000ff */
[----:B------:R2:W-:Y:S01]  /*4730*/  STG.E.128 desc[UR4][R68.64], R32 ;  /* 0x0000002044007986 */ /* 0x0005e2000c101d04 */
[----:B------:R-:W-:-:S02]  /*4740*/  F2FP.F16.F32.PACK_AB R40, R165, R230 ;  /* 0x000000e6a528723e */ /* 0x000fc400000000ff */
[----:B-1----:R-:W-:Y:S01]  /*4750*/  F2FP.F16.F32.PACK_AB R47, R95, R226 ;  /* 0x000000e25f2f723e */ /* 0x002fe200000000ff */
[----:B------:R2:W-:Y:S01]  /*4760*/  STG.E.128 desc[UR4][R70.64], R36 ;  /* 0x0000002446007986 */ /* 0x0005e2000c101d04 */
[----:B------:R-:W-:Y:S02]  /*4770*/  F2FP.F16.F32.PACK_AB R46, R219, R224 ;  /* 0x000000e0db2e723e */ /* 0x000fe400000000ff */
[----:B------:R-:W-:Y:S01]  /*4780*/  F2FP.F16.F32.PACK_AB R45, R167, R222 ;  /* 0x000000dea72d723e */ /* 0x000fe200000000ff */
[----:B------:R2:W-:Y:S01]  /*4790*/  STG.E.128 desc[UR4][R72.64], R40 ;  /* 0x0000002848007986 */ /* 0x0005e2000c101d04 */
[----:B------:R-:W-:Y:S02]  /*47a0*/  F2FP.F16.F32.PACK_AB R44, R220, R221 ;  /* 0x000000dddc2c723e */ /* 0x000fe400000000ff */
[----:B---3--:R-:W-:Y:S02]  /*47b0*/  F2FP.F16.F32.PACK_AB R51, R225, R166 ;  /* 0x000000a6e133723e */ /* 0x008fe400000000ff */
        /* <DEDUP_REMOVED lines=9> */
.L_x_35903:
        /* <DEDUP_REMOVED lines=8> */
.L_x_35906:
[----:B------:R-:W-:Y:S05]  /*48d0*/  BSYNC B0 ;  /* 0x0000000000007941 */ /* 0x000fea0003800000 */
.L_x_35905:
        /* <DEDUP_REMOVED lines=9> */
.L_x_35907:
[----:B------:R-:W-:Y:S01]  /*4970*/  HFMA2.MMA R225, -RZ, RZ, 0, 2.384185791015625e-07 ;  /* 0x00000004ffe17435 */ /* 0x000fe200000001ff */
[----:B------:R-:W-:-:S05]  /*4980*/  MOV R86, R224 ;  /* 0x000000e000567202 */ /* 0x000fca0000000f00 */
[----:B------:R-:W-:-:S05]  /*4990*/  FADD.FTZ R219, R87, R86 ;  /* 0x0000005657db7221 */ /* 0x000fca0000010000 */
[----:B------:R-:W-:-:S07]  /*49a0*/  MOV R226, R219 ;  /* 0x000000db00e27202 */ /* 0x000fce0000000f00 */
[----:B------:R-:W-:Y:S05]  /*49b0*/  WARPSYNC.COLLECTIVE R223, `(.L_x_35908) ;  /* 0x00000000df087348 */ /* 0x000fea0003c00000 */
[----:B------:R0:W1:Y:S02]  /*49c0*/  SHFL.BFLY P2, R224, R226, R225, R228 ;  /* 0x0c0000e1e2e07389 */ /* 0x00006400000400e4 */
[----:B01----:R-:W-:Y:S01]  /*49d0*/  ENDCOLLECTIVE ;  /* 0x000000000000791b */ /* 0x003fe20003800000 */
.L_x_35908:
        /* <DEDUP_REMOVED lines=8> */
.L_x_35909:
[----:B------:R-:W-:Y:S01]  /*4a60*/  HFMA2.MMA R225, -RZ, RZ, 0, 9.5367431640625e-07 ;  /* 0x00000010ffe17435 */ /* 0x000fe200000001ff */
[----:B------:R-:W-:-:S05]  /*4a70*/  MOV R85, R224 ;  /* 0x000000e000557202 */ /* 0x000fca0000000f00 */
[----:B------:R-:W-:-:S05]  /*4a80*/  FADD.FTZ R221, R220, R85 ;  /* 0x00000055dcdd7221 */ /* 0x000fca0000010000 */
[----:B------:R-:W-:-:S07]  /*4a90*/  MOV R226, R221 ;  /* 0x000000dd00e27202 */ /* 0x000fce0000000f00 */
[----:B------:R-:W-:Y:S05]  /*4aa0*/  WARPSYNC.COLLECTIVE R223, `(.L_x_35910) ;  /* 0x00000000df087348 */ /* 0x000fea0003c00000 */
[----:B------:R0:W1:Y:S02]  /*4ab0*/  SHFL.BFLY P2, R224, R226, R225, R228 ;  /* 0x0c0000e1e2e07389 */ /* 0x00006400000400e4 */
[----:B01----:R-:W-:Y:S01]  /*4ac0*/  ENDCOLLECTIVE ;  /* 0x000000000000791b */ /* 0x003fe20003800000 */
.L_x_35910:
        /* <DEDUP_REMOVED lines=136> */
.L_x_35911:
[----:B------:R-:W-:Y:S01]  /*5350*/  HFMA2.MMA R225, -RZ, RZ, 0, 1.1920928955078125e-07 ;  /* 0x00000002ffe17435 */ /* 0x000fe200000001ff */
[----:B------:R-:W-:-:S05]  /*5360*/  MOV R87, R224 ;  /* 0x000000e000577202 */ /* 0x000fca0000000f00 */
[----:B------:R-:W-:-:S05]  /*5370*/  FADD.FTZ R87, R84, R87 ;  /* 0x0000005754577221 */ /* 0x000fca0000010000 */
[----:B------:R-:W-:-:S07]  /*5380*/  MOV R226, R87 ;  /* 0x0000005700e27202 */ /* 0x000fce0000000f00 */
[----:B------:R-:W-:Y:S05]  /*5390*/  WARPSYNC.COLLECTIVE R223, `(.L_x_35912) ;  /* 0x00000000df087348 */ /* 0x000fea0003c00000 */
[----:B------:R0:W1:Y:S02]  /*53a0*/  SHFL.BFLY P2, R224, R226, R225, R228 ;  /* 0x0c0000e1e2e07389 */ /* 0x00006400000400e4 */
[----:B01----:R-:W-:Y:S01]  /*53b0*/  ENDCOLLECTIVE ;  /* 0x000000000000791b */ /* 0x003fe20003800000 */
.L_x_35912:
[----:B------:R-:W-:Y:S01]  /*53c0*/  HFMA2.MMA R225, -RZ, RZ, 0, 2.384185791015625e-07 ;  /* 0x00000004ffe17435 */ /* 0x000fe200000001ff */
[----:B------:R-:W-:-:S05]  /*53d0*/  MOV R220, R224 ;  /* 0x000000e000dc7202 */ /* 0x000fca0000000f00 */
[----:B------:R-:W-:-:S05]  /*53e0*/  FADD.FTZ R220, R87, R220 ;  /* 0x000000dc57dc7221 */ /* 0x000fca0000010000 */
[----:B------:R-:W-:-:S07]  /*53f0*/  MOV R226, R220 ;  /* 0x000000dc00e27202 */ /* 0x000fce0000000f00 */
[----:B------:R-:W-:Y:S05]  /*5400*/  WARPSYNC.COLLECTIVE R223, `(.L_x_35913) ;  /* 0x00000000df087348 */ /* 0x000fea0003c00000 */
[----:B------:R0:W1:Y:S02]  /*5410*/  SHFL.BFLY P2, R224, R226, R225, R228 ;  /* 0x0c0000e1e2e07389 */ /* 0x00006400000400e4 */
[----:B01----:R-:W-:Y:S01]  /*5420*/  ENDCOLLECTIVE ;  /* 0x000000000000791b */ /* 0x003fe20003800000 */
.L_x_35913:
[----:B------:R-:W-:Y:S01]  /*5430*/  HFMA2.MMA R225, -RZ, RZ, 0, 4.76837158203125e-07 ;  /* 0x00000008ffe17435 */ /* 0x000fe200000001ff */
[----:B------:R-:W-:-:S05]  /*5440*/  MOV R219, R224 ;  /* 0x000000e000db7202 */ /* 0x000fca0000000f00 */
[----:B------:R-:W-:-:S05]  /*5450*/  FADD.FTZ R219, R220, R219 ;  /* 0x000000dbdcdb7221 */ /* 0x000fca0000010000 */
[----:B------:R-:W-:-:S07]  /*5460*/  MOV R226, R219 ;  /* 0x000000db00e27202 */ /* 0x000fce0000000f00 */
[----:B------:R-:W-:Y:S05]  /*5470*/  WARPSYNC.COLLECTIVE R223, `(.L_x_35914) ;  /* 0x00000000df087348 */ /* 0x000fea0003c00000 */
[----:B------:R0:W1:Y:S02]  /*5480*/  SHFL.BFLY P2, R224, R226, R225, R228 ;  /* 0x0c0000e1e2e07389 */ /* 0x00006400000400e4 */
[----:B01----:R-:W-:Y:S01]  /*5490*/  ENDCOLLECTIVE ;  /* 0x000000000000791b */ /* 0x003fe20003800000 */
.L_x_35914:
[----:B------:R-:W-:Y:S01]  /*54a0*/  HFMA2.MMA R225, -RZ, RZ, 0, 9.5367431640625e-07 ;  /* 0x00000010ffe17435 */ /* 0x000fe200000001ff */
[----:B------:R-:W-:-:S05]  /*54b0*/  MOV R222, R224 ;  /* 0x000000e000de7202 */ /* 0x000fca0000000f00 */
[----:B------:R-:W-:-:S05]  /*54c0*/  FADD.FTZ R222, R219, R222 ;  /* 0x000000dedbde7221 */ /* 0x000fca0000010000 */
[----:B------:R-:W-:-:S07]  /*54d0*/  MOV R226, R222 ;  /* 0x000000de00e27202 */ /* 0x000fce0000000f00 */
[----:B------:R-:W-:Y:S05]  /*54e0*/  WARPSYNC.COLLECTIVE R223, `(.L_x_35915) ;  /* 0x00000000df087348 */ /* 0x000fea0003c00000 */
[----:B------:R0:W1:Y:S02]  /*54f0*/  SHFL.BFLY P2, R224, R226, R225, R228 ;  /* 0x0c0000e1e2e07389 */ /* 0x00006400000400e4 */
[----:B01----:R-:W-:Y:S01]  /*5500*/  ENDCOLLECTIVE ;  /* 0x000000000000791b */ /* 0x003fe20003800000 */
.L_x_35915:
[----:B------:R-:W-:Y:S01]  /*5510*/  MOV R221, R224 ;  /* 0x000000e000dd7202 */ /* 0x000fe20000000f00 */
[----:B------:R-:W-:Y:S06]  /*5520*/  BRA `(.L_x_35916) ;  /* 0xffffffdc00bc7947 */ /* 0x000fec000383ffff */
.L_x_35917:
        /* <DEDUP_REMOVED lines=13> */
.L_x_58421:


//--------------------- .text._ZN10layer_norm13ln_fwd_kernelINS_13Kernel_traitsI6__halfS2_fS2_fjLj2048ELj1ELj4ELj1ELj16ENS_18Kernel_traits_baseILj2048ES2_S2_fS2_fjLj128EEEEELb0ELb1ELb1ELb0EEEvNS_9FwdParamsE --------------------------
	.section	.text._ZN10layer_norm13ln_fwd_kernelINS_13Kernel_traitsI6__halfS2_fS2_fjLj2048ELj1ELj4ELj1ELj16ENS_18Kernel_traits_baseILj2048ES2_S2_fS2_fjLj128EEEEELb0ELb1ELb1ELb0EEEvNS_9FwdParamsE,"ax",@progbits
	.align	128
        .global         _ZN10layer_norm13ln_fwd_kernelINS_13Kernel_traitsI6__halfS2_fS2_fjLj2048ELj1ELj4ELj1ELj16ENS_18Kernel_traits_baseILj2048ES2_S2_fS2_fjLj128EEEEELb0ELb1ELb1ELb0EEEvNS_9FwdParamsE
        .type           _ZN10layer_norm13ln_fwd_kernelINS_13Kernel_traitsI6__halfS2_fS2_fjLj2048ELj1ELj4ELj1ELj16ENS_18Kernel_traits_baseILj2048ES2_S2_fS2_fjLj128EEEEELb0ELb1ELb1ELb0EEEvNS_9FwdParamsE,@function
        .size           _ZN10layer_norm13ln_fwd_kernelINS_13Kernel_traitsI6__halfS2_fS2_fjLj2048ELj1ELj4ELj1ELj16ENS_18Kernel_traits_baseILj2048ES2_S2_fS2_fjLj128EEEEELb0ELb1ELb1ELb0EEEvNS_9FwdParamsE,(.L_x_58422 - _ZN10layer_norm13ln_fwd_kernelINS_13Kernel_traitsI6__halfS2_fS2_fjLj2048ELj1ELj4ELj1ELj16ENS_18Kernel_traits_baseILj2048ES2_S2_fS2_fjLj128EEEEELb0ELb1ELb1ELb0EEEvNS_9FwdParamsE)
        .other          _ZN10layer_norm13ln_fwd_kernelINS_13Kernel_traitsI6__halfS2_fS2_fjLj2048ELj1ELj4ELj1ELj16ENS_18Kernel_traits_baseILj2048ES2_S2_fS2_fjLj128EEEEELb0ELb1ELb1ELb0EEEvNS_9FwdParamsE,@"STO_CUDA_ENTRY STV_DEFAULT"
_ZN10layer_norm13ln_fwd_kernelINS_13Kernel_traitsI6__halfS2_fS2_fjLj2048ELj1ELj4ELj1ELj16ENS_18Kernel_traits_baseILj2048ES2_S2_fS2_fjLj128EEEEELb0ELb1ELb1ELb0EEEvNS_9FwdParamsE:
.text._ZN10layer_norm13ln_fwd_kernelINS_13Kernel_traitsI6__halfS2_fS2_fjLj2048ELj1ELj4ELj1ELj16ENS_18Kernel_traits_baseILj2048ES2_S2_fS2_fjLj128EEEEELb0ELb1ELb1ELb0EEEvNS_9FwdParamsE:
        /* <DEDUP_REMOVED lines=43> */
.L_x_35919:
[----:B------:R-:W-:Y:S05]  /*02b0*/  BSYNC B0 ;  /* 0x0000000000007941 */ /* 0x000fea0003800000 */
.L_x_35918:
        /* <DEDUP_REMOVED lines=18> */
.L_x_35921:
[----:B------:R-:W-:Y:S05]  /*03e0*/  BSYNC B0 ;  /* 0x0000000000007941 */ /* 0x000fea0003800000 */
.L_x_35920:
        /* <DEDUP_REMOVED lines=18> */
.L_x_35923:
[----:B------:R-:W-:Y:S05]  /*0510*/  BSYNC B0 ;  /* 0x0000000000007941 */ /* 0x000fea0003800000 */
.L_x_35922:
        /* <DEDUP_REMOVED lines=18> */
.L_x_35925:
[----:B------:R-:W-:Y:S05]  /*0640*/  BSYNC B0 ;  /* 0x0000000000007941 */ /* 0x000fea0003800000 */
.L_x_35924:
        /* <DEDUP_REMOVED lines=18> */
.L_x_35927:
[----:B------:R-:W-:Y:S05]  /*0770*/  BSYNC B0 ;  /* 0x0000000000007941 */ /* 0x000fea0003800000 */
.L_x_35926:
        /* <DEDUP_REMOVED lines=21> */
.L_x_35929:
[----:B------:R-:W-:Y:S05]  /*08d0*/  BSYNC B0 ;  /* 0x0000000000007941 */ /* 0x000fea0003800000 */
.L_x_35928:
        /* <DEDUP_REMOVED lines=23> */
.L_x_35931:
[----:B------:R-:W-:Y:S05]  /*0a50*/  BSYNC B0 ;  /* 0x0000000000007941 */ /* 0x000fea0003800000 */
.L_x_35930:
        /* <DEDUP_REMOVED lines=20> */
.L_x_35933:
[----:B------:R-:W-:Y:S05]  /*0ba0*/  BSYNC B0 ;  /* 0x0000000000007941 */ /* 0x000fea0003800000 */
.L_x_35932:
        /* <DEDUP_REMOVED lines=16> */
[----:B------:R-:W-:Y:S01]  /*0cb0*/  STL [R1+0x70], R101 ;  /* 0x0000706501007387 */ /* 0x000fe20000100800 */
[----:B------:R-:W-:-:S02]  /*0cc0*/  HADD2.F32 R179, -RZ, R9.H0_H0 ;  /* 0x20000009ffb37230 */ /* 0x000fc40000004100 */
[----:B0-----:R-:W-:Y:S02]  /*0cd0*/  HADD2.F32 R100, -RZ, R97.H1_H1 ;  /* 0x30000061ff647230 */ /* 0x001fe40000004100 */
[--C-:B------:R-:W-:Y:S02]  /*0ce0*/  HADD2.F32 R97, -RZ, R98.reuse.H1_H1 ;  /* 0x30000062ff617230 */ /* 0x100fe40000004100 */
[----:B-1----:R-:W-:Y:S01]  /*0cf0*/  HADD2.F32 R96, -RZ, R98.H0_H0 ;  /* 0x20000062ff607230 */ /* 0x002fe20000004100 */
[----:B------:R-:W-:Y:S01]  /*0d00*/  STL [R1+0x6c], R100 ;  /* 0x00006c6401007387 */ /* 0x000fe20000100800 */
[----:B------:R-:W-:Y:S02]  /*0d10*/  HADD2.F32 R98, -RZ, R99.H0_H0 ;  /* 0x20000063ff627230 */ /* 0x000fe40000004100 */
[----:B------:R-:W-:Y:S01]  /*0d20*/  HADD2.F32 R177, -RZ, R9.H1_H1 ;  /* 0x30000009ffb17230 */ /* 0x000fe20000004100 */
[----:B------:R0:W-:Y:S01]  /*0d30*/  STL [R1+0x68], R96 ;  /* 0x0000686001007387 */ /* 0x0001e20000100800 */
[----:B------:R-:W-:-:S02]  /*0d40*/  HADD2.F32 R175, -RZ, R10.H0_H0 ;  /* 0x2000000affaf7230 */ /* 0x000fc40000004100 */
[----:B------:R-:W-:Y:S01]  /*0d50*/  HADD2.F32 R173, -RZ, R10.H1_H1 ;  /* 0x3000000affad7230 */ /* 0x000fe20000004100 */
[----:B------:R1:W-:Y:S01]  /*0d60*/  STL [R1+0x64], R97 ;  /* 0x0000646101007387 */ /* 0x0003e20000100800 */
[--C-:B------:R-:W-:Y:S02]  /*0d70*/  HADD2.F32 R178, -RZ, R5.reuse.H0_H0 ;  /* 0x20000005ffb27230 */ /* 0x100fe40000004100 */
[----:B------:R-:W-:Y:S01]  /*0d80*/  HADD2.F32 R176, -RZ, R5.H1_H1 ;  /* 0x30000005ffb07230 */ /* 0x000fe20000004100 */
[----:B------:R-:W-:Y:S01]  /*0d90*/  STL [R1+0x60], R98 ;  /* 0x0000606201007387 */ /* 0x000fe20000100800 */
[--C-:B------:R-:W-:Y:S02]  /*0da0*/  HADD2.F32 R174, -RZ, R6.reuse.H0_H0 ;  /* 0x20000006ffae7230 */ /* 0x100fe40000004100 */
[----:B0-----:R-:W-:Y:S02]  /*0db0*/  HADD2.F32 R96, -RZ, R99.H1_H1 ;  /* 0x30000063ff607230 */ /* 0x001fe40000004100 */
[----:B------:R-:W-:-:S02]  /*0dc0*/  HADD2.F32 R172, -RZ, R6.H1_H1 ;  /* 0x30000006ffac7230 */ /* 0x000fc40000004100 */
[--C-:B-1----:R-:W-:Y:S01]  /*0dd0*/  HADD2.F32 R97, -RZ, R92.reuse.H0_H0 ;  /* 0x2000005cff617230 */ /* 0x102fe20000004100 */
[----:B------:R0:W-:Y:S01]  /*0de0*/  STL [R1+0x5c], R96 ;  /* 0x00005c6001007387 */ /* 0x0001e20000100800 */
[----:B------:R-:W-:Y:S02]  /*0df0*/  HADD2.F32 R92, -RZ, R92.H1_H1 ;  /* 0x3000005cff5c7230 */ /* 0x000fe40000004100 */
[--C-:B------:R-:W-:Y:S01]  /*0e00*/  HADD2.F32 R170, -RZ, R7.reuse.H0_H0 ;  /* 0x20000007ffaa7230 */ /* 0x100fe20000004100 */
[----:B------:R-:W-:Y:S01]  /*0e10*/  STL [R1+0x58], R97 ;  /* 0x0000586101007387 */ /* 0x000fe20000100800 */
[----:B------:R-:W-:Y:S02]  /*0e20*/  HADD2.F32 R4, -RZ, R7.H1_H1 ;  /* 0x30000007ff047230 */ /* 0x000fe40000004100 */
[--C-:B------:R-:W-:Y:S01]  /*0e30*/  HADD2.F32 R171, -RZ, R11.reuse.H0_H0 ;  /* 0x2000000bffab7230 */ /* 0x100fe20000004100 */
[----:B------:R1:W-:Y:S01]  /*0e40*/  STL [R1+0x54], R92 ;  /* 0x0000545c01007387 */ /* 0x0003e20000100800 */
[----:B------:R-:W-:-:S02]  /*0e50*/  HADD2.F32 R169, -RZ, R11.H1_H1 ;  /* 0x3000000bffa97230 */ /* 0x000fc40000004100 */
[--C-:B0-----:R-:W-:Y:S02]  /*0e60*/  HADD2.F32 R96, -RZ, R93.reuse.H0_H0 ;  /* 0x2000005dff607230 */ /* 0x101fe40000004100 */
[----:B------:R-:W-:Y:S02]  /*0e70*/  HADD2.F32 R93, -RZ, R93.H1_H1 ;  /* 0x3000005dff5d7230 */ /* 0x000fe40000004100 */
[--C-:B------:R-:W-:Y:S01]  /*0e80*/  HADD2.F32 R5, -RZ, R12.reuse.H0_H0 ;  /* 0x2000000cff057230 */ /* 0x100fe20000004100 */
[----:B------:R-:W-:Y:S01]  /*0e90*/  STL [R1+0x50], R96 ;  /* 0x0000506001007387 */ /* 0x000fe20000100800 */
[----:B------:R-:W-:Y:S02]  /*0ea0*/  HADD2.F32 R6, -RZ, R12.H1_H1 ;  /* 0x3000000cff067230 */ /* 0x000fe40000004100 */
[--C-:B-1----:R-:W-:Y:S01]  /*0eb0*/  HADD2.F32 R92, -RZ, R94.reuse.H0_H0 ;  /* 0x2000005eff5c7230 */ /* 0x102fe20000004100 */
[----:B------:R0:W-:Y:S01]  /*0ec0*/  STL [R1+0x4c], R93 ;  /* 0x00004c5d01007387 */ /* 0x0001e20000100800 */
[----:B------:R-:W-:-:S02]  /*0ed0*/  HADD2.F32 R94, -RZ, R94.H1_H1 ;  /* 0x3000005eff5e7230 */ /* 0x000fc40000004100 */
[--C-:B------:R-:W-:Y:S01]  /*0ee0*/  HADD2.F32 R7, -RZ, R13.reuse.H0_H0 ;  /* 0x2000000dff077230 */ /* 0x100fe20000004100 */
        /* <DEDUP_REMOVED lines=14> */
[----:B------:R-:W-:Y:S01]  /*0fd0*/  STL [R1+0x38], R94 ;  /* 0x0000385e01007387 */ /* 0x000fe20000100800 */
[----:B------:R-:W-:-:S02]  /*0fe0*/  HADD2.F32 R190, -RZ, R18.H0_H0 ;  /* 0x20000012ffbe7230 */ /* 0x000fc40000004100 */
[----:B0-----:R-:W-:Y:S02]  /*0ff0*/  HADD2.F32 R93, -RZ, R88.H1_H1 ;  /* 0x30000058ff5d7230 */ /* 0x001fe40000004100 */
[--C-:B------:R-:W-:Y:S02]  /*1000*/  HADD2.F32 R88, -RZ, R89.reuse.H1_H1 ;  /* 0x30000059ff587230 */ /* 0x100fe40000004100 */
[----:B-1----:R-:W-:Y:S01]  /*1010*/  HADD2.F32 R92, -RZ, R89.H0_H0 ;  /* 0x20000059ff5c7230 */ /* 0x002fe20000004100 */
[----:B------:R-:W-:Y:S01]  /*1020*/  STL [R1+0x34], R93 ;  /* 0x0000345d01007387 */ /* 0x000fe20000100800 */
[--C-:B------:R-:W-:Y:S02]  /*1030*/  HADD2.F32 R89, -RZ, R90.reuse.H0_H0 ;  /* 0x2000005aff597230 */ /* 0x100fe40000004100 */
[----:B------:R-:W-:Y:S01]  /*1040*/  HADD2.F32 R90, -RZ, R90.H1_H1 ;  /* 0x3000005aff5a7230 */ /* 0x000fe20000004100 */
[----:B------:R-:W-:Y:S01]  /*1050*/  STL [R1+0x30], R92 ;  /* 0x0000305c01007387 */ /* 0x000fe20000100800 */
[----:B------:R-:W-:-:S02]  /*1060*/  HADD2.F32 R188, -RZ, R18.H1_H1 ;  /* 0x30000012ffbc7230 */ /* 0x000fc40000004100 */
[--C-:B------:R-:W-:Y:S01]  /*1070*/  HADD2.F32 R186, -RZ, R19.reuse.H0_H0 ;  /* 0x20000013ffba7230 */ /* 0x100fe20000004100 */
[----:B------:R0:W-:Y:S01]  /*1080*/  STL [R1+0x2c], R88 ;  /* 0x00002c5801007387 */ /* 0x0001e20000100800 */
[----:B------:R-:W-:Y:S02]  /*1090*/  HADD2.F32 R184, -RZ, R19.H1_H1 ;  /* 0x30000013ffb87230 */ /* 0x000fe40000004100 */
[--C-:B------:R-:W-:Y:S01]  /*10a0*/  HADD2.F32 R11, -RZ, R15.reuse.H0_H0 ;  /* 0x2000000fff0b7230 */ /* 0x100fe20000004100 */
        /* <DEDUP_REMOVED lines=14> */
[----:B------:R-:W-:Y:S01]  /*1190*/  STL [R1+0x18], R90 ;  /* 0x0000185a01007387 */ /* 0x000fe20000100800 */
[----:B------:R-:W-:Y:S02]  /*11a0*/  HADD2.F32 R191, -RZ, R26.H0_H0 ;  /* 0x2000001affbf7230 */ /* 0x000fe40000004100 */
[----:B0-----:R-:W-:Y:S02]  /*11b0*/  HADD2.F32 R88, -RZ, R84.H1_H1 ;  /* 0x30000054ff587230 */ /* 0x001fe40000004100 */
[--C-:B------:R-:W-:Y:S02]  /*11c0*/  HADD2.F32 R84, -RZ, R85.reuse.H1_H1 ;  /* 0x30000055ff547230 */ /* 0x100fe40000004100 */
[----:B-1----:R-:W-:Y:S01]  /*11d0*/  HADD2.F32 R89, -RZ, R85.H0_H0 ;  /* 0x20000055ff597230 */ /* 0x002fe20000004100 */
[----:B------:R0:W-:Y:S01]  /*11e0*/  STL [R1+0x14], R88 ;  /* 0x0000145801007387 */ /* 0x0001e20000100800 */
[----:B------:R-:W-:-:S02]  /*11f0*/  HADD2.F32 R85, -RZ, R86.H1_H1 ;  /* 0x30000056ff557230 */ /* 0x000fc40000004100 */
[----:B------:R-:W-:Y:S01]  /*1200*/  HADD2.F32 R189, -RZ, R26.H1_H1 ;  /* 0x3000001affbd7230 */ /* 0x000fe20000004100 */
[----:B------:R-:W-:Y:S01]  /*1210*/  STL [R1+0x10], R89 ;  /* 0x0000105901007387 */ /* 0x000fe20000100800 */
[--C-:B------:R-:W-:Y:S02]  /*1220*/  HADD2.F32 R15, -RZ, R21.reuse.H0_H0 ;  /* 0x20000015ff0f7230 */ /* 0x100fe40000004100 */
[----:B------:R-:W-:Y:S01]  /*1230*/  HADD2.F32 R16, -RZ, R21.H1_H1 ;  /* 0x30000015ff107230 */ /* 0x000fe20000004100 */
[----:B------:R1:W-:Y:S01]  /*1240*/  STL [R1+0xc], R84 ;  /* 0x00000c5401007387 */ /* 0x0003e20000100800 */
[----:B------:R-:W-:Y:S02]  /*1250*/  HADD2.F32 R17, -RZ, R22.H0_H0 ;  /* 0x20000016ff117230 */ /* 0x000fe40000004100 */
[----:B0-----:R-:W-:Y:S02]  /*1260*/  HADD2.F32 R88, -RZ, R86.H0_H0 ;  /* 0x20000056ff587230 */ /* 0x001fe40000004100 */
[----:B------:R-:W-:-:S02]  /*1270*/  HADD2.F32 R18, -RZ, R22.H1_H1 ;  /* 0x30000016ff127230 */ /* 0x000fc40000004100 */
[--C-:B------:R-:W-:Y:S01]  /*1280*/  HADD2.F32 R19, -RZ, R23.reuse.H0_H0 ;  /* 0x20000017ff137230 */ /* 0x100fe20000004100 */
[----:B------:R0:W-:Y:S01]  /*1290*/  STL [R1+0x8], R88 ;  /* 0x0000085801007387 */ /* 0x0001e20000100800 */
[----:B------:R-:W-:Y:S02]  /*12a0*/  HADD2.F32 R20, -RZ, R23.H1_H1 ;  /* 0x30000017ff147230 */ /* 0x000fe40000004100 */
[----:B-1----:R-:W-:Y:S01]  /*12b0*/  HADD2.F32 R84, -RZ, R87.H0_H0 ;  /* 0x20000057ff547230 */ /* 0x002fe20000004100 */
[----:B------:R0:W-:Y:S01]  /*12c0*/  STL [R1+0x4], R85 ;  /* 0x0000045501007387 */ /* 0x0001e20000100800 */
        /* <DEDUP_REMOVED lines=115> */
[----:B0-----:R-:W-:-:S07]  /*1a00*/  HADD2.F32 R164, -RZ, R47.H1_H1 ;  /* 0x3000002fffa47230 */ /* 0x001fce0000004100 */
.L_x_36095:
        /* <DEDUP_REMOVED lines=61> */
[----:B-----5:R-:W-:-:S05]  /*1de0*/  HADD2.F32 R48, -RZ, R60.H0_H0 ;  /* 0x2000003cff307230 */ /* 0x020fca0000004100 */
[----:B------:R-:W-:-:S04]  /*1df0*/  FMUL.FTZ R48, R48, UR6 ;  /* 0x0000000630307c20 */ /* 0x000fc80008410000 */
[----:B--2---:R-:W-:-:S04]  /*1e00*/  FMUL.FTZ R48, R213, R48 ;  /* 0x00000030d5307220 */ /* 0x004fc80000410000 */
[----:B------:R-:W-:-:S07]  /*1e10*/  @P2 FADD.FTZ R48, R44, R48 ;  /* 0x000000302c302221 */ /* 0x000fce0000010000 */
.L_x_35937:
[----:B------:R-:W-:Y:S05]  /*1e20*/  BSYNC B1 ;  /* 0x0000000000017941 */ /* 0x000fea0003800000 */
.L_x_35936:
[----:B------:R-:W-:Y:S04]  /*1e30*/  BSSY B1, `(.L_x_35938) ;  /* 0x0000007000017945 */ /* 0x000fe80003800000 */
[----:B------:R-:W-:Y:S05]  /*1e40*/  @!P3 BRA `(.L_x_35939) ;  /* 0x000000000014b947 */ /* 0x000fea0003800000 */
[----:B0-----:R-:W2:Y:S01]  /*1e50*/  LDL R120, [R1+0x74] ;  /* 0x0000740001787983 */ /* 0x001ea20000100800 */
[----:B-----5:R-:W-:-:S05]  /*1e60*/  HADD2.F32 R49, -RZ, R60.H1_H1 ;  /* 0x3000003cff317230 */ /* 0x020fca0000004100 */
[----:B------:R-:W-:-:S04]  /*1e70*/  FMUL.FTZ R49, R49, UR6 ;  /* 0x0000000631317c20 */ /* 0x000fc80008410000 */
[----:B--2---:R-:W-:-:S04]  /*1e80*/  FMUL.FTZ R49, R120, R49 ;  /* 0x0000003178317220 */ /* 0x004fc80000410000 */
[----:B------:R-:W-:-:S07]  /*1e90*/  @P2 FADD.FTZ R49, R45, R49 ;  /* 0x000000312d312221 */ /* 0x000fce0000010000 */
.L_x_35939:
[----:B------:R-:W-:Y:S05]  /*1ea0*/  BSYNC B1 ;  /* 0x0000000000017941 */ /* 0x000fea0003800000 */
.L_x_35938:
[----:B------:R-:W-:Y:S04]  /*1eb0*/  BSSY B1, `(.L_x_35940) ;  /* 0x0000007000017945 */ /* 0x000fe80003800000 */
[----:B------:R-:W-:Y:S05]  /*1ec0*/  @!P3 BRA `(.L_x_35941) ;  /* 0x000000000014b947 */ /* 0x000fea0003800000 */
[----:B0-----:R-:W2:Y:S01]  /*1ed0*/  LDL R120, [R1+0x70] ;  /* 0x0000700001787983 */ /* 0x001ea20000100800 */
[----:B-----5:R-:W-:-:S05]  /*1ee0*/  HADD2.F32 R50, -RZ, R61.H0_H0 ;  /* 0x2000003dff327230 */ /* 0x020fca0000004100 */
[----:B------:R-:W-:-:S04]  /*1ef0*/  FMUL.FTZ R50, R50, UR6 ;  /* 0x0000000632327c20 */ /* 0x000fc80008410000 */
[----:B--2---:R-:W-:-:S04]  /*1f00*/  FMUL.FTZ R50, R120, R50 ;  /* 0x0000003278327220 */ /* 0x004fc80000410000 */
[----:B------:R-:W-:-:S07]  /*1f10*/  @P2 FADD.FTZ R50, R46, R50 ;  /* 0x000000322e322221 */ /* 0x000fce0000010000 */
.L_x_35941:
[----:B------:R-:W-:Y:S05]  /*1f20*/  BSYNC B1 ;  /* 0x0000000000017941 */ /* 0x000fea0003800000 */
.L_x_35940:
[----:B------:R-:W-:Y:S04]  /*1f30*/  BSSY B1, `(.L_x_35942) ;  /* 0x0000007000017945 */ /* 0x000fe80003800000 */
[----:B------:R-:W-:Y:S05]  /*1f40*/  @!P3 BRA `(.L_x_35943) ;  /* 0x000000000014b947 */ /* 0x000fea0003800000 */
[----:B0-----:R-:W2:Y:S01]  /*1f50*/  LDL R120, [R1+0x6c] ;  /* 0x00006c0001787983 */ /* 0x001ea20000100800 */
[----:B-----5:R-:W-:-:S05]  /*1f60*/  HADD2.F32 R51, -RZ, R61.H1_H1 ;  /* 0x3000003dff337230 */ /* 0x020fca0000004100 */
[----:B------:R-:W-:-:S04]  /*1f70*/  FMUL.FTZ R51, R51, UR6 ;  /* 0x0000000633337c20 */ /* 0x000fc80008410000 */
[----:B--2---:R-:W-:-:S04]  /*1f80*/  FMUL.FTZ R51, R120, R51 ;  /* 0x0000003378337220 */ /* 0x004fc80000410000 */
[----:B------:R-:W-:-:S07]  /*1f90*/  @P2 FADD.FTZ R51, R47, R51 ;  /* 0x000000332f332221 */ /* 0x000fce0000010000 */
.L_x_35943:
[----:B------:R-:W-:Y:S05]  /*1fa0*/  BSYNC B1 ;  /* 0x0000000000017941 */ /* 0x000fea0003800000 */
.L_x_35942:
[----:B------:R-:W-:Y:S04]  /*1fb0*/  BSSY B1, `(.L_x_35944) ;  /* 0x0000007000017945 */ /* 0x000fe80003800000 */
[----:B------:R-:W-:Y:S05]  /*1fc0*/  @!P3 BRA `(.L_x_35945) ;  /* 0x000000000014b947 */ /* 0x000fea0003800000 */
[----:B0-----:R-:W2:Y:S01]  /*1fd0*/  LDL R120, [R1+0x68] ;  /* 0x0000680001787983 */ /* 0x001ea20000100800 */
[----:B-----5:R-:W-:-:S05]  /*1fe0*/  HADD2.F32 R56, -RZ, R62.H0_H0 ;  /* 0x2000003eff387230 */ /* 0x020fca0000004100 */
[----:B------:R-:W-:-:S04]  /*1ff0*/  FMUL.FTZ R56, R56, UR6 ;  /* 0x0000000638387c20 */ /* 0x000fc80008410000 */
[----:B--2---:R-:W-:-:S04]  /*2000*/  FMUL.FTZ R56, R120, R56 ;  /* 0x0000003878387220 */ /* 0x004fc80000410000 */
[----:B------:R-:W-:-:S07]  /*2010*/  @P2 FADD.FTZ R56, R52, R56 ;  /* 0x0000003834382221 */ /* 0x000fce0000010000 */
.L_x_35945:
[----:B------:R-:W-:Y:S05]  /*2020*/  BSYNC B1 ;  /* 0x0000000000017941 */ /* 0x000fea0003800000 */
.L_x_35944:
[----:B------:R-:W-:Y:S04]  /*2030*/  BSSY B1, `(.L_x_35946) ;  /* 0x0000007000017945 */ /* 0x000fe80003800000 */
[----:B------:R-:W-:Y:S05]  /*2040*/  @!P3 BRA `(.L_x_35947) ;  /* 0x000000000014b947 */ /* 0x000fea0003800000 */
[----:B0-----:R-:W2:Y:S01]  /*2050*/  LDL R120, [R1+0x64] ;  /* 0x0000640001787983 */ /* 0x001ea20000100800 */
[----:B-----5:R-:W-:-:S05]  /*2060*/  HADD2.F32 R57, -RZ, R62.H1_H1 ;  /* 0x3000003eff397230 */ /* 0x020fca0000004100 */
[----:B------:R-:W-:-:S04]  /*2070*/  FMUL.FTZ R57, R57, UR6 ;  /* 0x0000000639397c20 */ /* 0x000fc80008410000 */
[----:B--2---:R-:W-:-:S04]  /*2080*/  FMUL.FTZ R57, R120, R57 ;  /* 0x0000003978397220 */ /* 0x004fc80000410000 */
[----:B------:R-:W-:-:S07]  /*2090*/  @P2 FADD.FTZ R57, R53, R57 ;  /* 0x0000003935392221 */ /* 0x000fce0000010000 */
.L_x_35947:
[----:B------:R-:W-:Y:S05]  /*20a0*/  BSYNC B1 ;  /* 0x0000000000017941 */ /* 0x000fea0003800000 */
.L_x_35946:
[----:B------:R-:W-:Y:S04]  /*20b0*/  BSSY B1, `(.L_x_35948) ;  /* 0x0000007000017945 */ /* 0x000fe80003800000 */
[----:B------:R-:W-:Y:S05]  /*20c0*/  @!P3 BRA `(.L_x_35949) ;  /* 0x000000000014b947 */ /* 0x000fea0003800000 */
[----:B0-----:R-:W2:Y:S01]  /*20d0*/  LDL R120, [R1+0x60] ;  /* 0x0000600001787983 */ /* 0x001ea20000100800 */
[----:B-----5:R-:W-:-:S05]  /*20e0*/  HADD2.F32 R58, -RZ, R63.H0_H0 ;  /* 0x2000003fff3a7230 */ /* 0x020fca0000004100 */
[----:B------:R-:W-:-:S04]  /*20f0*/  FMUL.FTZ R58, R58, UR6 ;  /* 0x000000063a3a7c20 */ /* 0x000fc80008410000 */
[----:B--2---:R-:W-:-:S04]  /*2100*/  FMUL.FTZ R58, R120, R58 ;  /* 0x0000003a783a7220 */ /* 0x004fc80000410000 */
[----:B------:R-:W-:-:S07]  /*2110*/  @P2 FADD.FTZ R58, R54, R58 ;  /* 0x0000003a363a2221 */ /* 0x000fce0000010000 */
.L_x_35949:
[----:B------:R-:W-:Y:S05]  /*2120*/  BSYNC B1 ;  /* 0x0000000000017941 */ /* 0x000fea0003800000 */
.L_x_35948:
[----:B------:R-:W-:Y:S04]  /*2130*/  BSSY B1, `(.L_x_35950) ;  /* 0x0000007000017945 */ /* 0x000fe80003800000 */
[----:B------:R-:W-:Y:S05]  /*2140*/  @!P3 BRA `(.L_x_35951) ;  /* 0x000000000014b947 */ /* 0x000fea0003800000 */
[----:B0-----:R-:W2:Y:S01]  /*2150*/  LDL R120, [R1+0x5c] ;  /* 0x00005c0001787983 */ /* 0x001ea20000100800 */
[----:B-----5:R-:W-:-:S05]  /*2160*/  HADD2.F32 R59, -RZ, R63.H1_H1 ;  /* 0x3000003fff3b7230 */ /* 0x020fca0000004100 */
[----:B------:R-:W-:-:S04]  /*2170*/  FMUL.FTZ R59, R59, UR6 ;  /* 0x000000063b3b7c20 */ /* 0x000fc80008410000 */
[----:B--2---:R-:W-:-:S04]  /*2180*/  FMUL.FTZ R59, R120, R59 ;  /* 0x0000003b783b7220 */ /* 0x004fc80000410000 */
[----:B------:R-:W-:-:S07]  /*2190*/  @P2 FADD.FTZ R59, R55, R59 ;  /* 0x0000003b373b2221 */ /* 0x000fce0000010000 */
.L_x_35951:
[----:B------:R-:W-:Y:S05]  /*21a0*/  BSYNC B1 ;  /* 0x0000000000017941 */ /* 0x000fea0003800000 */
.L_x_35950:
[----:B0-----:R-:W0:Y:S01]  /*21b0*/  LDC.64 R120, c[0x0][0x238] ;  /* 0x00008e00ff787b82 */ /* 0x001e220000000a00 */
[----:B------:R-:W-:Y:S01]  /*21c0*/  IADD3 R168, R168, 0x20, RZ ;  /* 0x00000020a8a87810 */ /* 0x000fe20007ffe0ff */
[C---:B0-----:R-:W-:Y:S01]  /*21d0*/  IMAD.WIDE.U32 R120, R167.reuse, 0x20, R120 ;  /* 0x00000020a7787825 */ /* 0x041fe200078e0078 */
[----:B------:R-:W-:-:S04]  /*21e0*/  IADD3 R167, R167, 0x20, RZ ;  /* 0x00000020a7a77810 */ /* 0x000fc80007ffe0ff */
[----:B------:R0:W-:Y:S04]  /*21f0*/  STG.E.128 desc[UR4][R120.64], R48 ;  /* 0x0000003078007986 */ /* 0x0001e8000c101d04 */
[----:B------:R0:W-:Y:S02]  /*2200*/  STG.E.128 desc[UR4][R120.64+0x10], R56 ;  /* 0x0000103878007986 */ /* 0x0001e4000c101d04 */
.L_x_35935:
[----:B------:R-:W-:Y:S05]  /*2210*/  BSYNC B0 ;  /* 0x0000000000007941 */ /* 0x000fea0003800000 */
.L_x_35934:
        /* <DEDUP_REMOVED lines=45> */
.L_x_35955:
[----:B------:R-:W-:Y:S05]  /*24f0*/  BSYNC B1 ;  /* 0x0000000000017941 */ /* 0x000fea0003800000 */
.L_x_35954:
[----:B------:R-:W-:Y:S04]  /*2500*/  BSSY B1, `(.L_x_35956) ;  /* 0x0000007000017945 */ /* 0x000fe80003800000 */
[----:B------:R-:W-:Y:S05]  /*2510*/  @!P3 BRA `(.L_x_35957) ;  /* 0x000000000014b947 */ /* 0x000fea0003800000 */
[----:B0-----:R-:W2:Y:S01]  /*2520*/  LDL R120, [R1+0x54] ;  /* 0x0000540001787983 */ /* 0x001ea20000100800 */
[----:B-----5:R-:W-:-:S05]  /*2530*/  HADD2.F32 R65, -RZ, R60.H1_H1 ;  /* 0x3000003cff417230 */ /* 0x020fca0000004100 */
[----:B------:R-:W-:-:S04]  /*2540*/  FMUL.FTZ R65, R65, UR6 ;  /* 0x0000000641417c20 */ /* 0x000fc80008410000 */
[----:B--2---:R-:W-:-:S04]  /*2550*/  FMUL.FTZ R65, R120, R65 ;  /* 0x0000004178417220 */ /* 0x004fc80000410000 */
[----:B------:R-:W-:-:S07]  /*2560*/  @P2 FADD.FTZ R65, R45, R65 ;  /* 0x000000412d412221 */ /* 0x000fce0000010000 */
.L_x_35957:
[----:B------:R-:W-:Y:S05]  /*2570*/  BSYNC B1 ;  /* 0x0000000000017941 */ /* 0x000fea0003800000 */
.L_x_35956:
[----:B------:R-:W-:Y:S04]  /*2580*/  BSSY B1, `(.L_x_35958) ;  /* 0x0000007000017945 */ /* 0x000fe80003800000 */
[----:B------:R-:W-:Y:S05]  /*2590*/  @!P3 BRA `(.L_x_35959) ;  /* 0x000000000014b947 */ /* 0x000fea0003800000 */
[----:B0-----:R-:W2:Y:S01]  /*25a0*/  LDL R120, [R1+0x50] ;  /* 0x0000500001787983 */ /* 0x001ea20000100800 */
[----:B-----5:R-:W-:-:S05]  /*25b0*/  HADD2.F32 R66, -RZ, R61.H0_H0 ;  /* 0x2000003dff427230 */ /* 0x020fca0000004100 */
[----:B------:R-:W-:-:S04]  /*25c0*/  FMUL.FTZ R66, R66, UR6 ;  /* 0x0000000642427c20 */ /* 0x000fc80008410000 */
[----:B--2---:R-:W-:-:S04]  /*25d0*/  FMUL.FTZ R66, R120, R66 ;  /* 0x0000004278427220 */ /* 0x004fc80000410000 */
[----:B------:R-:W-:-:S07]  /*25e0*/  @P2 FADD.FTZ R66, R46, R66 ;  /* 0x000000422e422221 */ /* 0x000fce0000010000 */
.L_x_35959:
[----:B------:R-:W-:Y:S05]  /*25f0*/  BSYNC B1 ;  /* 0x0000000000017941 */ /* 0x000fea0003800000 */
.L_x_35958:
[----:B------:R-:W-:Y:S04]  /*2600*/  BSSY B1, `(.L_x_35960) ;  /* 0x0000007000017945 */ /* 0x000fe80003800000 */
[----:B------:R-:W-:Y:S05]  /*2610*/  @!P3 BRA `(.L_x_35961) ;  /* 0x000000000014b947 */ /* 0x000fea0003800000 */
[----:B0-----:R-:W2:Y:S01]  /*2620*/  LDL R120, [R1+0x4c] ;  /* 0x00004c0001787983 */ /* 0x001ea20000100800 */
[----:B-----5:R-:W-:-:S05]  /*2630*/  HADD2.F32 R67, -RZ, R61.H1_H1 ;  /* 0x3000003dff437230 */ /* 0x020fca0000004100 */
[----:B------:R-:W-:-:S04]  /*2640*/  FMUL.FTZ R67, R67, UR6 ;  /* 0x0000000643437c20 */ /* 0x000fc80008410000 */
[----:B--2---:R-:W-:-:S04]  /*2650*/  FMUL.FTZ R67, R120, R67 ;  /* 0x0000004378437220 */ /* 0x004fc80000410000 */
[----:B------:R-:W-:-:S07]  /*2660*/  @P2 FADD.FTZ R67, R47, R67 ;  /* 0x000000432f432221 */ /* 0x000fce0000010000 */
.L_x_35961:
[----:B------:R-:W-:Y:S05]  /*2670*/  BSYNC B1 ;  /* 0x0000000000017941 */ /* 0x000fea0003800000 */
.L_x_35960:
[----:B------:R-:W-:Y:S04]  /*2680*/  BSSY B1, `(.L_x_35962) ;  /* 0x0000007000017945 */ /* 0x000fe80003800000 */
[----:B------:R-:W-:Y:S05]  /*2690*/  @!P3 BRA `(.L_x_35963) ;  /* 0x000000000014b947 */ /* 0x000fea0003800000 */
[----:B0-----:R-:W2:Y:S01]  /*26a0*/  LDL R120, [R1+0x48] ;  /* 0x0000480001787983 */ /* 0x001ea20000100800 */
[----:B-----5:R-:W-:-:S05]  /*26b0*/  HADD2.F32 R68, -RZ, R62.H0_H0 ;  /* 0x2000003eff447230 */ /* 0x020fca0000004100 */
[----:B------:R-:W-:-:S04]  /*26c0*/  FMUL.FTZ R68, R68, UR6 ;  /* 0x0000000644447c20 */ /* 0x000fc80008410000 */
[----:B--2---:R-:W-:-:S04]  /*26d0*/  FMUL.FTZ R68, R120, R68 ;  /* 0x0000004478447220 */ /* 0x004fc80000410000 */
[----:B------:R-:W-:-:S07]  /*26e0*/  @P2 FADD.FTZ R68, R52, R68 ;  /* 0x0000004434442221 */ /* 0x000fce0000010000 */
.L_x_35963:
[----:B------:R-:W-:Y:S05]  /*26f0*/  BSYNC B1 ;  /* 0x0000000000017941 */ /* 0x000fea0003800000 */
.L_x_35962:
[----:B------:R-:W-:Y:S04]  /*2700*/  BSSY B1, `(.L_x_35964) ;  /* 0x0000007000017945 */ /* 0x000fe80003800000 */
[----:B------:R-:W-:Y:S05]  /*2710*/  @!P3 BRA `(.L_x_35965) ;  /* 0x000000000014b947 */ /* 0x000fea0003800000 */
[----:B0-----:R-:W2:Y:S01]  /*2720*/  LDL R120, [R1+0x44] ;  /* 0x0000440001787983 */ /* 0x001ea20000100800 */
[----:B-----5:R-:W-:-:S05]  /*2730*/  HADD2.F32 R69, -RZ, R62.H1_H1 ;  /* 0x3000003eff457230 */ /* 0x020fca0000004100 */
[----:B------:R-:W-:-:S04]  /*2740*/  FMUL.FTZ R69, R69, UR6 ;  /* 0x0000000645457c20 */ /* 0x000fc80008410000 */
[----:B--2---:R-:W-:-:S04]  /*2750*/  FMUL.FTZ R69, R120, R69 ;  /* 0x0000004578457220 */ /* 0x004fc80000410000 */
[----:B------:R-:W-:-:S07]  /*2760*/  @P2 FADD.FTZ R69, R53, R69 ;  /* 0x0000004535452221 */ /* 0x000fce0000010000 */
.L_x_35965:
[----:B------:R-:W-:Y:S05]  /*2770*/  BSYNC B1 ;  /* 0x0000000000017941 */ /* 0x000fea0003800000 */
.L_x_35964:
[----:B------:R-:W-:Y:S04]  /*2780*/  BSSY B1, `(.L_x_35966) ;  /* 0x0000007000017945 */ /* 0x000fe80003800000 */
[----:B------:R-:W-:Y:S05]  /*2790*/  @!P3 BRA `(.L_x_35967) ;  /* 0x000000000014b947 */ /* 0x000fea0003800000 */
[----:B0-----:R-:W2:Y:S01]  /*27a0*/  LDL R120, [R1+0x40] ;  /* 0x0000400001787983 */ /* 0x001ea20000100800 */
[----:B-----5:R-:W-:-:S05]  /*27b0*/  HADD2.F32 R70, -RZ, R63.H0_H0 ;  /* 0x2000003fff467230 */ /* 0x020fca0000004100 */
[----:B------:R-:W-:-:S04]  /*27c0*/  FMUL.FTZ R70, R70, UR6 ;  /* 0x0000000646467c20 */ /* 0x000fc80008410000 */
[----:B--2---:R-:W-:-:S04]  /*27d0*/  FMUL.FTZ R70, R120, R70 ;  /* 0x0000004678467220 */ /* 0x004fc80000410000 */
[----:B------:R-:W-:-:S07]  /*27e0*/  @P2 FADD.FTZ R70, R54, R70 ;  /* 0x0000004636462221 */ /* 0x000fce0000010000 */
.L_x_35967:
[----:B------:R-:W-:Y:S05]  /*27f0*/  BSYNC B1 ;  /* 0x0000000000017941 */ /* 0x000fea0003800000 */
.L_x_35966:
[----:B------:R-:W-:Y:S04]  /*2800*/  BSSY B1, `(.L_x_35968) ;  /* 0x0000007000017945 */ /* 0x000fe80003800000 */
[----:B------:R-:W-:Y:S05]  /*2810*/  @!P3 BRA `(.L_x_35969) ;  /* 0x000000000014b947 */ /* 0x000fea0003800000 */
[----:B0-----:R-:W2:Y:S01]  /*2820*/  LDL R120, [R1+0x3c] ;  /* 0x00003c0001787983 */ /* 0x001ea20000100800 */
[----:B-----5:R-:W-:-:S05]  /*2830*/  HADD2.F32 R71, -RZ, R63.H1_H1 ;  /* 0x3000003fff477230 */ /* 0x020fca0000004100 */
[----:B------:R-:W-:-:S04]  /*2840*/  FMUL.FTZ R71, R71, UR6 ;  /* 0x0000000647477c20 */ /* 0x000fc80008410000 */
[----:B--2---:R-:W-:-:S04]  /*2850*/  FMUL.FTZ R71, R120, R71 ;  /* 0x0000004778477220 */ /* 0x004fc80000410000 */
[----:B------:R-:W-:-:S07]  /*2860*/  @P2 FADD.FTZ R71, R55, R71 ;  /* 0x0000004737472221 */ /* 0x000fce0000010000 */
.L_x_35969:
[----:B------:R-:W-:Y:S05]  /*2870*/  BSYNC B1 ;  /* 0x0000000000017941 */ /* 0x000fea0003800000 */
.L_x_35968:
[----:B0-----:R-:W0:Y:S01]  /*2880*/  LDC.64 R120, c[0x0][0x238] ;  /* 0x00008e00ff787b82 */ /* 0x001e220000000a00 */
[----:B------:R-:W-:Y:S01]  /*2890*/  IADD3 R168, R168, 0x20, RZ ;  /* 0x00000020a8a87810 */ /* 0x000fe20007ffe0ff */
[C---:B0-----:R-:W-:Y:S01]  /*28a0*/  IMAD.WIDE.U32 R120, R167.reuse, 0x20, R120 ;  /* 0x00000020a7787825 */ /* 0x041fe200078e0078 */
[----:B------:R-:W-:-:S04]  /*28b0*/  IADD3 R167, R167, 0x20, RZ ;  /* 0x00000020a7a77810 */ /* 0x000fc80007ffe0ff */
[----:B------:R1:W-:Y:S04]  /*28c0*/  STG.E.128 desc[UR4][R120.64], R64 ;  /* 0x0000004078007986 */ /* 0x0003e8000c101d04 */
[----:B------:R1:W-:Y:S02]  /*28d0*/  STG.E.128 desc[UR4][R120.64+0x10], R68 ;  /* 0x0000104478007986 */ /* 0x0003e4000c101d04 */
.L_x_35953:
[----:B------:R-:W-:Y:S05]  /*28e0*/  BSYNC B0 ;  /* 0x0000000000007941 */ /* 0x000fea0003800000 */
.L_x_35952:
        /* <DEDUP_REMOVED lines=45> */
.L_x_35973:
[----:B------:R-:W-:Y:S05]  /*2bc0*/  BSYNC B1 ;  /* 0x0000000000017941 */ /* 0x000fea0003800000 */
.L_x_35972:
[----:B------:R-:W-:Y:S04]  /*2bd0*/  BSSY B1, `(.L_x_35974) ;  /* 0x0000007000017945 */ /* 0x000fe80003800000 */
[----:B------:R-:W-:Y:S05]  /*2be0*/  @!P3 BRA `(.L_x_35975) ;  /* 0x000000000014b947 */ /* 0x000fea0003800000 */
[----:B0-----:R-:W2:Y:S01]  /*2bf0*/  LDL R120, [R1+0x34] ;  /* 0x0000340001787983 */ /* 0x001ea20000100800 */
[----:B-----5:R-:W-:-:S05]  /*2c00*/  HADD2.F32 R73, -RZ, R60.H1_H1 ;  /* 0x3000003cff497230 */ /* 0x020fca0000004100 */
[----:B------:R-:W-:-:S04]  /*2c10*/  FMUL.FTZ R73, R73, UR6 ;  /* 0x0000000649497c20 */ /* 0x000fc80008410000 */
[----:B--2---:R-:W-:-:S04]  /*2c20*/  FMUL.FTZ R73, R120, R73 ;  /* 0x0000004978497220 */ /* 0x004fc80000410000 */
[----:B------:R-:W-:-:S07]  /*2c30*/  @P2 FADD.FTZ R73, R45, R73 ;  /* 0x000000492d492221 */ /* 0x000fce0000010000 */
.L_x_35975:
[----:B------:R-:W-:Y:S05]  /*2c40*/  BSYNC B1 ;  /* 0x0000000000017941 */ /* 0x000fea0003800000 */
.L_x_35974:
[----:B------:R-:W-:Y:S04]  /*2c50*/  BSSY B1, `(.L_x_35976) ;  /* 0x0000007000017945 */ /* 0x000fe80003800000 */
[----:B------:R-:W-:Y:S05]  /*2c60*/  @!P3 BRA `(.L_x_35977) ;  /* 0x000000000014b947 */ /* 0x000fea0003800000 */
[----:B0-----:R-:W2:Y:S01]  /*2c70*/  LDL R120, [R1+0x30] ;  /* 0x0000300001787983 */ /* 0x001ea20000100800 */
[----:B-----5:R-:W-:-:S05]  /*2c80*/  HADD2.F32 R74, -RZ, R61.H0_H0 ;  /* 0x2000003dff4a7230 */ /* 0x020fca0000004100 */
[----:B------:R-:W-:-:S04]  /*2c90*/  FMUL.FTZ R74, R74, UR6 ;  /* 0x000000064a4a7c20 */ /* 0x000fc80008410000 */
[----:B--2---:R-:W-:-:S04]  /*2ca0*/  FMUL.FTZ R74, R120, R74 ;  /* 0x0000004a784a7220 */ /* 0x004fc80000410000 */
[----:B------:R-:W-:-:S07]  /*2cb0*/  @P2 FADD.FTZ R74, R46, R74 ;  /* 0x0000004a2e4a2221 */ /* 0x000fce0000010000 */
.L_x_35977:
[----:B------:R-:W-:Y:S05]  /*2cc0*/  BSYNC B1 ;  /* 0x0000000000017941 */ /* 0x000fea0003800000 */
.L_x_35976:
[----:B------:R-:W-:Y:S04]  /*2cd0*/  BSSY B1, `(.L_x_35978) ;  /* 0x0000007000017945 */ /* 0x000fe80003800000 */
[----:B------:R-:W-:Y:S05]  /*2ce0*/  @!P3 BRA `(.L_x_35979) ;  /* 0x000000000014b947 */ /* 0x000fea0003800000 */
[----:B0-----:R-:W2:Y:S01]  /*2cf0*/  LDL R120, [R1+0x2c] ;  /* 0x00002c0001787983 */ /* 0x001ea20000100800 */
[----:B-----5:R-:W-:-:S05]  /*2d00*/  HADD2.F32 R75, -RZ, R61.H1_H1 ;  /* 0x3000003dff4b7230 */ /* 0x020fca0000004100 */
[----:B------:R-:W-:-:S04]  /*2d10*/  FMUL.FTZ R75, R75, UR6 ;  /* 0x000000064b4b7c20 */ /* 0x000fc80008410000 */
[----:B--2---:R-:W-:-:S04]  /*2d20*/  FMUL.FTZ R75, R120, R75 ;  /* 0x0000004b784b7220 */ /* 0x004fc80000410000 */
[----:B------:R-:W-:-:S07]  /*2d30*/  @P2 FADD.FTZ R75, R47, R75 ;  /* 0x0000004b2f4b2221 */ /* 0x000fce0000010000 */
.L_x_35979:
[----:B------:R-:W-:Y:S05]  /*2d40*/  BSYNC B1 ;  /* 0x0000000000017941 */ /* 0x000fea0003800000 */
.L_x_35978:
[----:B------:R-:W-:Y:S04]  /*2d50*/  BSSY B1, `(.L_x_35980) ;  /* 0x0000007000017945 */ /* 0x000fe80003800000 */
[----:B------:R-:W-:Y:S05]  /*2d60*/  @!P3 BRA `(.L_x_35981) ;  /* 0x000000000014b947 */ /* 0x000fea0003800000 */
[----:B0-----:R-:W2:Y:S01]  /*2d70*/  LDL R120, [R1+0x28] ;  /* 0x0000280001787983 */ /* 0x001ea20000100800 */
[----:B-----5:R-:W-:-:S05]  /*2d80*/  HADD2.F32 R76, -RZ, R62.H0_H0 ;  /* 0x2000003eff4c7230 */ /* 0x020fca0000004100 */
[----:B------:R-:W-:-:S04]  /*2d90*/  FMUL.FTZ R76, R76, UR6 ;  /* 0x000000064c4c7c20 */ /* 0x000fc80008410000 */
[----:B--2---:R-:W-:-:S04]  /*2da0*/  FMUL.FTZ R76, R120, R76 ;  /* 0x0000004c784c7220 */ /* 0x004fc80000410000 */
[----:B------:R-:W-:-:S07]  /*2db0*/  @P2 FADD.FTZ R76, R52, R76 ;  /* 0x0000004c344c2221 */ /* 0x000fce0000010000 */
.L_x_35981:
[----:B------:R-:W-:Y:S05]  /*2dc0*/  BSYNC B1 ;  /* 0x0000000000017941 */ /* 0x000fea0003800000 */
.L_x_35980:
[----:B------:R-:W-:Y:S04]  /*2dd0*/  BSSY B1, `(.L_x_35982) ;  /* 0x0000007000017945 */ /* 0x000fe80003800000 */
[----:B------:R-:W-:Y:S05]  /*2de0*/  @!P3 BRA `(.L_x_35983) ;  /* 0x000000000014b947 */ /* 0x000fea0003800000 */
[----:B0-----:R-:W2:Y:S01]  /*2df0*/  LDL R120, [R1+0x24] ;  /* 0x0000240001787983 */ /* 0x001ea20000100800 */
[----:B-----5:R-:W-:-:S05]  /*2e00*/  HADD2.F32 R77, -RZ, R62.H1_H1 ;  /* 0x3000003eff4d7230 */ /* 0x020fca0000004100 */
[----:B------:R-:W-:-:S04]  /*2e10*/  FMUL.FTZ R77, R77, UR6 ;  /* 0x000000064d4d7c20 */ /* 0x000fc80008410000 */
[----:B--2---:R-:W-:-:S04]  /*2e20*/  FMUL.FTZ R77, R120, R77 ;  /* 0x0000004d784d7220 */ /* 0x004fc80000410000 */
[----:B------:R-:W-:-:S07]  /*2e30*/  @P2 FADD.FTZ R77, R53, R77 ;  /* 0x0000004d354d2221 */ /* 0x000fce0000010000 */
.L_x_35983:
[----:B------:R-:W-:Y:S05]  /*2e40*/  BSYNC B1 ;  /* 0x0000000000017941 */ /* 0x000fea0003800000 */
.L_x_35982:
[----:B------:R-:W-:Y:S04]  /*2e50*/  BSSY B1, `(.L_x_35984) ;  /* 0x0000007000017945 */ /* 0x000fe80003800000 */
[----:B------:R-:W-:Y:S05]  /*2e60*/  @!P3 BRA `(.L_x_35985) ;  /* 0x000000000014b947 */ /* 0x000fea0003800000 */
[----:B0-----:R-:W2:Y:S01]  /*2e70*/  LDL R120, [R1+0x20] ;  /* 0x0000200001787983 */ /* 0x001ea20000100800 */
[----:B-----5:R-:W-:-:S05]  /*2e80*/  HADD2.F32 R78, -RZ, R63.H0_H0 ;  /* 0x2000003fff4e7230 */ /* 0x020fca0000004100 */
[----:B------:R-:W-:-:S04]  /*2e90*/  FMUL.FTZ R78, R78, UR6 ;  /* 0x000000064e4e7c20 */ /* 0x000fc80008410000 */
[----:B--2---:R-:W-:-:S04]  /*2ea0*/  FMUL.FTZ R78, R120, R78 ;  /* 0x0000004e784e7220 */ /* 0x004fc80000410000 */
[----:B------:R-:W-:-:S07]  /*2eb0*/  @P2 FADD.FTZ R78, R54, R78 ;  /* 0x0000004e364e2221 */ /* 0x000fce0000010000 */
.L_x_35985:
[----:B------:R-:W-:Y:S05]  /*2ec0*/  BSYNC B1 ;  /* 0x0000000000017941 */ /* 0x000fea0003800000 */
.L_x_35984:
[----:B------:R-:W-:Y:S04]  /*2ed0*/  BSSY B1, `(.L_x_35986) ;  /* 0x0000007000017945 */ /* 0x000fe80003800000 */
[----:B------:R-:W-:Y:S05]  /*2ee0*/  @!P3 BRA `(.L_x_35987) ;  /* 0x000000000014b947 */ /* 0x000fea0003800000 */
[----:B0-----:R-:W2:Y:S01]  /*2ef0*/  LDL R120, [R1+0x1c] ;  /* 0x00001c0001787983 */ /* 0x001ea20000100800 */
[----:B-----5:R-:W-:-:S05]  /*2f00*/  HADD2.F32 R79, -RZ, R63.H1_H1 ;  /* 0x3000003fff4f7230 */ /* 0x020fca0000004100 */
[----:B------:R-:W-:-:S04]  /*2f10*/  FMUL.FTZ R79, R79, UR6 ;  /* 0x000000064f4f7c20 */ /* 0x000fc80008410000 */
[----:B--2---:R-:W-:-:S04]  /*2f20*/  FMUL.FTZ R79, R120, R79 ;  /* 0x0000004f784f7220 */ /* 0x004fc80000410000 */
[----:B------:R-:W-:-:S07]  /*2f30*/  @P2 FADD.FTZ R79, R55, R79 ;  /* 0x0000004f374f2221 */ /* 0x000fce0000010000 */
.L_x_35987:
[----:B------:R-:W-:Y:S05]  /*2f40*/  BSYNC B1 ;  /* 0x0000000000017941 */ /* 0x000fea0003800000 */
.L_x_35986:
[----:B0-----:R-:W0:Y:S01]  /*2f50*/  LDC.64 R120, c[0x0][0x238] ;  /* 0x00008e00ff787b82 */ /* 0x001e220000000a00 */
[----:B------:R-:W-:Y:S01]  /*2f60*/  IADD3 R168, R168, 0x20, RZ ;  /* 0x00000020a8a87810 */ /* 0x000fe20007ffe0ff */
[C---:B0-----:R-:W-:Y:S01]  /*2f70*/  IMAD.WIDE.U32 R120, R167.reuse, 0x20, R120 ;  /* 0x00000020a7787825 */ /* 0x041fe200078e0078 */
[----:B------:R-:W-:-:S04]  /*2f80*/  IADD3 R167, R167, 0x20, RZ ;  /* 0x00000020a7a77810 */ /* 0x000fc80007ffe0ff */
[----:B------:R2:W-:Y:S04]  /*2f90*/  STG.E.128 desc[UR4][R120.64], R72 ;  /* 0x0000004878007986 */ /* 0x0005e8000c101d04 */
[----:B------:R2:W-:Y:S02]  /*2fa0*/  STG.E.128 desc[UR4][R120.64+0x10], R76 ;  /* 0x0000104c78007986 */ /* 0x0005e4000c101d04 */
.L_x_35971:
[----:B------:R-:W-:Y:S05]  /*2fb0*/  BSYNC B0 ;  /* 0x0000000000007941 */ /* 0x000fea0003800000 */
.L_x_35970:
        /* <DEDUP_REMOVED lines=45> */
.L_x_35991:
[----:B------:R-:W-:Y:S05]  /*3290*/  BSYNC B1 ;  /* 0x0000000000017941 */ /* 0x000fea0003800000 */
.L_x_35990:
[----:B------:R-:W-:Y:S04]  /*32a0*/  BSSY B1, `(.L_x_35992) ;  /* 0x0000007000017945 */ /* 0x000fe80003800000 */
[----:B------:R-:W-:Y:S05]  /*32b0*/  @!P3 BRA `(.L_x_35993) ;  /* 0x000000000014b947 */ /* 0x000fea0003800000 */
[----:B0-----:R-:W2:Y:S01]  /*32c0*/  LDL R120, [R1+0x14] ;  /* 0x0000140001787983 */ /* 0x001ea20000100800 */
[----:B-----5:R-:W-:-:S05]  /*32d0*/  HADD2.F32 R81, -RZ, R60.H1_H1 ;  /* 0x3000003cff517230 */ /* 0x020fca0000004100 */
[----:B------:R-:W-:-:S04]  /*32e0*/  FMUL.FTZ R81, R81, UR6 ;  /* 0x0000000651517c20 */ /* 0x000fc80008410000 */
[----:B--2---:R-:W-:-:S04]  /*32f0*/  FMUL.FTZ R81, R120, R81 ;  /* 0x0000005178517220 */ /* 0x004fc80000410000 */
[----:B------:R-:W-:-:S07]  /*3300*/  @P2 FADD.FTZ R81, R45, R81 ;  /* 0x000000512d512221 */ /* 0x000fce0000010000 */
.L_x_35993:
[----:B------:R-:W-:Y:S05]  /*3310*/  BSYNC B1 ;  /* 0x0000000000017941 */ /* 0x000fea0003800000 */
.L_x_35992:
[----:B------:R-:W-:Y:S04]  /*3320*/  BSSY B1, `(.L_x_35994) ;  /* 0x0000007000017945 */ /* 0x000fe80003800000 */
[----:B------:R-:W-:Y:S05]  /*3330*/  @!P3 BRA `(.L_x_35995) ;  /* 0x000000000014b947 */ /* 0x000fea0003800000 */
[----:B0-----:R-:W2:Y:S01]  /*3340*/  LDL R120, [R1+0x10] ;  /* 0x0000100001787983 */ /* 0x001ea20000100800 */
[----:B-----5:R-:W-:-:S05]  /*3350*/  HADD2.F32 R82, -RZ, R61.H0_H0 ;  /* 0x2000003dff527230 */ /* 0x020fca0000004100 */
[----:B------:R-:W-:-:S04]  /*3360*/  FMUL.FTZ R82, R82, UR6 ;  /* 0x0000000652527c20 */ /* 0x000fc80008410000 */
[----:B--2---:R-:W-:-:S04]  /*3370*/  FMUL.FTZ R82, R120, R82 ;  /* 0x0000005278527220 */ /* 0x004fc80000410000 */
[----:B------:R-:W-:-:S07]  /*3380*/  @P2 FADD.FTZ R82, R46, R82 ;  /* 0x000000522e522221 */ /* 0x000fce0000010000 */
.L_x_35995:
[----:B------:R-:W-:Y:S05]  /*3390*/  BSYNC B1 ;  /* 0x0000000000017941 */ /* 0x000fea0003800000 */
.L_x_35994:
[----:B------:R-:W-:Y:S04]  /*33a0*/  BSSY B1, `(.L_x_35996) ;  /* 0x0000007000017945 */ /* 0x000fe80003800000 */
[----:B------:R-:W-:Y:S05]  /*33b0*/  @!P3 BRA `(.L_x_35997) ;  /* 0x000000000014b947 */ /* 0x000fea0003800000 */
[----:B0-----:R-:W2:Y:S01]  /*33c0*/  LDL R120, [R1+0xc] ;  /* 0x00000c0001787983 */ /* 0x001ea20000100800 */
[----:B-----5:R-:W-:-:S05]  /*33d0*/  HADD2.F32 R83, -RZ, R61.H1_H1 ;  /* 0x3000003dff537230 */ /* 0x020fca0000004100 */
[----:B------:R-:W-:-:S04]  /*33e0*/  FMUL.FTZ R83, R83, UR6 ;  /* 0x0000000653537c20 */ /* 0x000fc80008410000 */
[----:B--2---:R-:W-:-:S04]  /*33f0*/  FMUL.FTZ R83, R120, R83 ;  /* 0x0000005378537220 */ /* 0x004fc80000410000 */
[----:B------:R-:W-:-:S07]  /*3400*/  @P2 FADD.FTZ R83, R47, R83 ;  /* 0x000000532f532221 */ /* 0x000fce0000010000 */
.L_x_35997:
[----:B------:R-:W-:Y:S05]  /*3410*/  BSYNC B1 ;  /* 0x0000000000017941 */ /* 0x000fea0003800000 */
.L_x_35996:
[----:B------:R-:W-:Y:S04]  /*3420*/  BSSY B1, `(.L_x_35998) ;  /* 0x0000007000017945 */ /* 0x000fe80003800000 */
[----:B------:R-:W-:Y:S05]  /*3430*/  @!P3 BRA `(.L_x_35999) ;  /* 0x000000000014b947 */ /* 0x000fea0003800000 */
[----:B0-----:R-:W2:Y:S01]  /*3440*/  LDL R120, [R1+0x8] ;  /* 0x0000080001787983 */ /* 0x001ea20000100800 */
[----:B-----5:R-:W-:-:S05]  /*3450*/  HADD2.F32 R84, -RZ, R62.H0_H0 ;  /* 0x2000003eff547230 */ /* 0x020fca0000004100 */
[----:B------:R-:W-:-:S04]  /*3460*/  FMUL.FTZ R84, R84, UR6 ;  /* 0x0000000654547c20 */ /* 0x000fc80008410000 */
[----:B--2---:R-:W-:-:S04]  /*3470*/  FMUL.FTZ R84, R120, R84 ;  /* 0x0000005478547220 */ /* 0x004fc80000410000 */
[----:B------:R-:W-:-:S07]  /*3480*/  @P2 FADD.FTZ R84, R52, R84 ;  /* 0x0000005434542221 */ /* 0x000fce0000010000 */
.L_x_35999:
[----:B------:R-:W-:Y:S05]  /*3490*/  BSYNC B1 ;  /* 0x0000000000017941 */ /* 0x000fea0003800000 */
.L_x_35998:
[----:B------:R-:W-:Y:S04]  /*34a0*/  BSSY B1, `(.L_x_36000) ;  /* 0x0000007000017945 */ /* 0x000fe80003800000 */
[----:B------:R-:W-:Y:S05]  /*34b0*/  @!P3 BRA `(.L_x_36001) ;  /* 0x000000000014b947 */ /* 0x000fea0003800000 */
[----:B0-----:R-:W2:Y:S01]  /*34c0*/  LDL R120, [R1+0x4] ;  /* 0x0000040001787983 */ /* 0x001ea20000100800 */
[----:B-----5:R-:W-:-:S05]  /*34d0*/  HADD2.F32 R85, -RZ, R62.H1_H1 ;  /* 0x3000003eff557230 */ /* 0x020fca0000004100 */
[----:B------:R-:W-:-:S04]  /*34e0*/  FMUL.FTZ R85, R85, UR6 ;  /* 0x0000000655557c20 */ /* 0x000fc80008410000 */
[----:B--2---:R-:W-:-:S04]  /*34f0*/  FMUL.FTZ R85, R120, R85 ;  /* 0x0000005578557220 */ /* 0x004fc80000410000 */
[----:B------:R-:W-:-:S07]  /*3500*/  @P2 FADD.FTZ R85, R53, R85 ;  /* 0x0000005535552221 */ /* 0x000fce0000010000 */
.L_x_36001:
[----:B------:R-:W-:Y:S05]  /*3510*/  BSYNC B1 ;  /* 0x0000000000017941 */ /* 0x000fea0003800000 */
.L_x_36000:
[----:B------:R-:W-:Y:S04]  /*3520*/  BSSY B1, `(.L_x_36002) ;  /* 0x0000007000017945 */ /* 0x000fe80003800000 */
[----:B------:R-:W-:Y:S05]  /*3530*/  @!P3 BRA `(.L_x_36003) ;  /* 0x000000000014b947 */ /* 0x000fea0003800000 */
[----:B0-----:R-:W2:Y:S01]  /*3540*/  LDL R120, [R1] ;  /* 0x0000000001787983 */ /* 0x001ea20000100800 */
[----:B-----5:R-:W-:-:S05]  /*3550*/  HADD2.F32 R86, -RZ, R63.H0_H0 ;  /* 0x2000003fff567230 */ /* 0x020fca0000004100 */
[----:B------:R-:W-:-:S04]  /*3560*/  FMUL.FTZ R86, R86, UR6 ;  /* 0x0000000656567c20 */ /* 0x000fc80008410000 */
[----:B--2---:R-:W-:-:S04]  /*3570*/  FMUL.FTZ R86, R120, R86 ;  /* 0x0000005678567220 */ /* 0x004fc80000410000 */
[----:B------:R-:W-:-:S07]  /*3580*/  @P2 FADD.FTZ R86, R54, R86 ;  /* 0x0000005636562221 */ /* 0x000fce0000010000 */
.L_x_36003:
[----:B------:R-:W-:Y:S05]  /*3590*/  BSYNC B1 ;  /* 0x0000000000017941 */ /* 0x000fea0003800000 */
.L_x_36002:
[----:B------:R-:W-:Y:S04]  /*35a0*/  BSSY B1, `(.L_x_36004) ;  /* 0x0000006000017945 */ /* 0x000fe80003800000 */
[----:B------:R-:W-:Y:S05]  /*35b0*/  @!P3 BRA `(.L_x_36005) ;  /* 0x000000000010b947 */ /* 0x000fea0003800000 */
[----:B-----5:R-:W-:-:S05]  /*35c0*/  HADD2.F32 R87, -RZ, R63.H1_H1 ;  /* 0x3000003fff577230 */ /* 0x020fca0000004100 */
[----:B------:R-:W-:-:S04]  /*35d0*/  FMUL.FTZ R87, R87, UR6 ;  /* 0x0000000657577c20 */ /* 0x000fc80008410000 */
[----:B------:R-:W-:-:S04]  /*35e0*/  FMUL.FTZ R87, R250, R87 ;  /* 0x00000057fa577220 */ /* 0x000fc80000410000 */
[----:B------:R-:W-:-:S07]  /*35f0*/  @P2 FADD.FTZ R87, R55, R87 ;  /* 0x0000005737572221 */ /* 0x000fce0000010000 */
.L_x_36005:
[----:B------:R-:W-:Y:S05]  /*3600*/  BSYNC B1 ;  /* 0x0000000000017941 */ /* 0x000fea0003800000 */
.L_x_36004:
[----:B0-----:R-:W0:Y:S01]  /*3610*/  LDC.64 R120, c[0x0][0x238] ;  /* 0x00008e00ff787b82 */ /* 0x001e220000000a00 */
[----:B------:R-:W-:Y:S01]  /*3620*/  IADD3 R168, R168, 0x20, RZ ;  /* 0x00000020a8a87810 */ /* 0x000fe20007ffe0ff */
[C---:B0-----:R-:W-:Y:S01]  /*3630*/  IMAD.WIDE.U32 R120, R167.reuse, 0x20, R120 ;  /* 0x00000020a7787825 */ /* 0x041fe200078e0078 */
[----:B------:R-:W-:-:S04]  /*3640*/  IADD3 R167, R167, 0x20, RZ ;  /* 0x00000020a7a77810 */ /* 0x000fc80007ffe0ff */
[----:B------:R3:W-:Y:S04]  /*3650*/  STG.E.128 desc[UR4][R120.64], R80 ;  /* 0x0000005078007986 */ /* 0x0007e8000c101d04 */
[----:B------:R3:W-:Y:S02]  /*3660*/  STG.E.128 desc[UR4][R120.64+0x10], R84 ;  /* 0x0000105478007986 */ /* 0x0007e4000c101d04 */
.L_x_35989:
[----:B------:R-:W-:Y:S05]  /*3670*/  BSYNC B0 ;  /* 0x0000000000007941 */ /* 0x000fea0003800000 */
.L_x_35988:
        /* <DEDUP_REMOVED lines=42> */
[----:B------:R-:W-:-:S04]  /*3920*/  FMUL.FTZ R88, R249, R88 ;  /* 0x00000058f9587220 */ /* 0x000fc80000410000 */
[----:B------:R-:W-:-:S07]  /*3930*/  @P2 FADD.FTZ R88, R44, R88 ;  /* 0x000000582c582221 */ /* 0x000fce0000010000 */
.L_x_36009:
[----:B------:R-:W-:Y:S05]  /*3940*/  BSYNC B1 ;  /* 0x0000000000017941 */ /* 0x000fea0003800000 */
.L_x_36008:
[----:B------:R-:W-:Y:S04]  /*3950*/  BSSY B1, `(.L_x_36010) ;  /* 0x0000006000017945 */ /* 0x000fe80003800000 */
[----:B------:R-:W-:Y:S05]  /*3960*/  @!P3 BRA `(.L_x_36011) ;  /* 0x000000000010b947 */ /* 0x000fea0003800000 */
[----:B-----5:R-:W-:-:S05]  /*3970*/  HADD2.F32 R89, -RZ, R60.H1_H1 ;  /* 0x3000003cff597230 */ /* 0x020fca0000004100 */
[----:B------:R-:W-:-:S04]  /*3980*/  FMUL.FTZ R89, R89, UR6 ;  /* 0x0000000659597c20 */ /* 0x000fc80008410000 */
[----:B------:R-:W-:-:S04]  /*3990*/  FMUL.FTZ R89, R248, R89 ;  /* 0x00000059f8597220 */ /* 0x000fc80000410000 */
[----:B------:R-:W-:-:S07]  /*39a0*/  @P2 FADD.FTZ R89, R45, R89 ;  /* 0x000000592d592221 */ /* 0x000fce0000010000 */
.L_x_36011:
[----:B------:R-:W-:Y:S05]  /*39b0*/  BSYNC B1 ;  /* 0x0000000000017941 */ /* 0x000fea0003800000 */
.L_x_36010:
[----:B------:R-:W-:Y:S04]  /*39c0*/  BSSY B1, `(.L_x_36012) ;  /* 0x0000006000017945 */ /* 0x000fe80003800000 */
[----:B------:R-:W-:Y:S05]  /*39d0*/  @!P3 BRA `(.L_x_36013) ;  /* 0x000000000010b947 */ /* 0x000fea0003800000 */
[----:B-----5:R-:W-:-:S05]  /*39e0*/  HADD2.F32 R90, -RZ, R61.H0_H0 ;  /* 0x2000003dff5a7230 */ /* 0x020fca0000004100 */
[----:B------:R-:W-:-:S04]  /*39f0*/  FMUL.FTZ R90, R90, UR6 ;  /* 0x000000065a5a7c20 */ /* 0x000fc80008410000 */
[----:B------:R-:W-:-:S04]  /*3a00*/  FMUL.FTZ R90, R247, R90 ;  /* 0x0000005af75a7220 */ /* 0x000fc80000410000 */
[----:B------:R-:W-:-:S07]  /*3a10*/  @P2 FADD.FTZ R90, R46, R90 ;  /* 0x0000005a2e5a2221 */ /* 0x000fce0000010000 */
.L_x_36013:
[----:B------:R-:W-:Y:S05]  /*3a20*/  BSYNC B1 ;  /* 0x0000000000017941 */ /* 0x000fea0003800000 */
.L_x_36012:
[----:B------:R-:W-:Y:S04]  /*3a30*/  BSSY B1, `(.L_x_36014) ;  /* 0x0000006000017945 */ /* 0x000fe80003800000 */
[----:B------:R-:W-:Y:S05]  /*3a40*/  @!P3 BRA `(.L_x_36015) ;  /* 0x000000000010b947 */ /* 0x000fea0003800000 */
[----:B-----5:R-:W-:-:S05]  /*3a50*/  HADD2.F32 R91, -RZ, R61.H1_H1 ;  /* 0x3000003dff5b7230 */ /* 0x020fca0000004100 */
[----:B------:R-:W-:-:S04]  /*3a60*/  FMUL.FTZ R91, R91, UR6 ;  /* 0x000000065b5b7c20 */ /* 0x000fc80008410000 */
[----:B------:R-:W-:-:S04]  /*3a70*/  FMUL.FTZ R91, R246, R91 ;  /* 0x0000005bf65b7220 */ /* 0x000fc80000410000 */
[----:B------:R-:W-:-:S07]  /*3a80*/  @P2 FADD.FTZ R91, R47, R91 ;  /* 0x0000005b2f5b2221 */ /* 0x000fce0000010000 */
.L_x_36015:
[----:B------:R-:W-:Y:S05]  /*3a90*/  BSYNC B1 ;  /* 0x0000000000017941 */ /* 0x000fea0003800000 */
.L_x_36014:
[----:B------:R-:W-:Y:S04]  /*3aa0*/  BSSY B1, `(.L_x_36016) ;  /* 0x0000006000017945 */ /* 0x000fe80003800000 */
[----:B------:R-:W-:Y:S05]  /*3ab0*/  @!P3 BRA `(.L_x_36017) ;  /* 0x000000000010b947 */ /* 0x000fea0003800000 */
[----:B-----5:R-:W-:-:S05]  /*3ac0*/  HADD2.F32 R92, -RZ, R62.H0_H0 ;  /* 0x2000003eff5c7230 */ /* 0x020fca0000004100 */
[----:B------:R-:W-:-:S04]  /*3ad0*/  FMUL.FTZ R92, R92, UR6 ;  /* 0x000000065c5c7c20 */ /* 0x000fc80008410000 */
[----:B------:R-:W-:-:S04]  /*3ae0*/  FMUL.FTZ R92, R245, R92 ;  /* 0x0000005cf55c7220 */ /* 0x000fc80000410000 */
[----:B------:R-:W-:-:S07]  /*3af0*/  @P2 FADD.FTZ R92, R52, R92 ;  /* 0x0000005c345c2221 */ /* 0x000fce0000010000 */
.L_x_36017:
[----:B------:R-:W-:Y:S05]  /*3b00*/  BSYNC B1 ;  /* 0x0000000000017941 */ /* 0x000fea0003800000 */
.L_x_36016:
[----:B------:R-:W-:Y:S04]  /*3b10*/  BSSY B1, `(.L_x_36018) ;  /* 0x0000006000017945 */ /* 0x000fe80003800000 */
[----:B------:R-:W-:Y:S05]  /*3b20*/  @!P3 BRA `(.L_x_36019) ;  /* 0x000000000010b947 */ /* 0x000fea0003800000 */
[----:B-----5:R-:W-:-:S05]  /*3b30*/  HADD2.F32 R93, -RZ, R62.H1_H1 ;  /* 0x3000003eff5d7230 */ /* 0x020fca0000004100 */
[----:B------:R-:W-:-:S04]  /*3b40*/  FMUL.FTZ R93, R93, UR6 ;  /* 0x000000065d5d7c20 */ /* 0x000fc80008410000 */
[----:B------:R-:W-:-:S04]  /*3b50*/  FMUL.FTZ R93, R244, R93 ;  /* 0x0000005df45d7220 */ /* 0x000fc80000410000 */
[----:B------:R-:W-:-:S07]  /*3b60*/  @P2 FADD.FTZ R93, R53, R93 ;  /* 0x0000005d355d2221 */ /* 0x000fce0000010000 */
.L_x_36019:
[----:B------:R-:W-:Y:S05]  /*3b70*/  BSYNC B1 ;  /* 0x0000000000017941 */ /* 0x000fea0003800000 */
.L_x_36018:
[----:B------:R-:W-:Y:S04]  /*3b80*/  BSSY B1, `(.L_x_36020) ;  /* 0x0000006000017945 */ /* 0x000fe80003800000 */
[----:B------:R-:W-:Y:S05]  /*3b90*/  @!P3 BRA `(.L_x_36021) ;  /* 0x000000000010b947 */ /* 0x000fea0003800000 */
[----:B-----5:R-:W-:-:S05]  /*3ba0*/  HADD2.F32 R94, -RZ, R63.H0_H0 ;  /* 0x2000003fff5e7230 */ /* 0x020fca0000004100 */
[----:B------:R-:W-:-:S04]  /*3bb0*/  FMUL.FTZ R94, R94, UR6 ;  /* 0x000000065e5e7c20 */ /* 0x000fc80008410000 */
[----:B------:R-:W-:-:S04]  /*3bc0*/  FMUL.FTZ R94, R243, R94 ;  /* 0x0000005ef35e7220 */ /* 0x000fc80000410000 */
[----:B------:R-:W-:-:S07]  /*3bd0*/  @P2 FADD.FTZ R94, R54, R94 ;  /* 0x0000005e365e2221 */ /* 0x000fce0000010000 */
.L_x_36021:
[----:B------:R-:W-:Y:S05]  /*3be0*/  BSYNC B1 ;  /* 0x0000000000017941 */ /* 0x000fea0003800000 */
.L_x_36020:
[----:B------:R-:W-:Y:S04]  /*3bf0*/  BSSY B1, `(.L_x_36022) ;  /* 0x0000006000017945 */ /* 0x000fe80003800000 */
[----:B------:R-:W-:Y:S05]  /*3c00*/  @!P3 BRA `(.L_x_36023) ;  /* 0x000000000010b947 */ /* 0x000fea0003800000 */
[----:B-----5:R-:W-:-:S05]  /*3c10*/  HADD2.F32 R95, -RZ, R63.H1_H1 ;  /* 0x3000003fff5f7230 */ /* 0x020fca0000004100 */
[----:B------:R-:W-:-:S04]  /*3c20*/  FMUL.FTZ R95, R95, UR6 ;  /* 0x000000065f5f7c20 */ /* 0x000fc80008410000 */
[----:B------:R-:W-:-:S04]  /*3c30*/  FMUL.FTZ R95, R242, R95 ;  /* 0x0000005ff25f7220 */ /* 0x000fc80000410000 */
[----:B------:R-:W-:-:S07]  /*3c40*/  @P2 FADD.FTZ R95, R55, R95 ;  /* 0x0000005f375f2221 */ /* 0x000fce0000010000 */
.L_x_36023:
[----:B------:R-:W-:Y:S05]  /*3c50*/  BSYNC B1 ;  /* 0x0000000000017941 */ /* 0x000fea0003800000 */
.L_x_36022:
[----:B0-----:R-:W0:Y:S01]  /*3c60*/  LDC.64 R120, c[0x0][0x238] ;  /* 0x00008e00ff787b82 */ /* 0x001e220000000a00 */
[----:B------:R-:W-:Y:S01]  /*3c70*/  IADD3 R168, R168, 0x20, RZ ;  /* 0x00000020a8a87810 */ /* 0x000fe20007ffe0ff */
[C---:B0-----:R-:W-:Y:S01]  /*3c80*/  IMAD.WIDE.U32 R120, R167.reuse, 0x20, R120 ;  /* 0x00000020a7787825 */ /* 0x041fe200078e0078 */
[----:B------:R-:W-:-:S04]  /*3c90*/  IADD3 R167, R167, 0x20, RZ ;  /* 0x00000020a7a77810 */ /* 0x000fc80007ffe0ff */
[----:B------:R4:W-:Y:S04]  /*3ca0*/  STG.E.128 desc[UR4][R120.64], R88 ;  /* 0x0000005878007986 */ /* 0x0009e8000c101d04 */
[----:B------:R4:W-:Y:S02]  /*3cb0*/  STG.E.128 desc[UR4][R120.64+0x10], R92 ;  /* 0x0000105c78007986 */ /* 0x0009e4000c101d04 */
.L_x_36007:
[----:B------:R-:W-:Y:S05]  /*3cc0*/  BSYNC B0 ;  /* 0x0000000000007941 */ /* 0x000fea0003800000 */
.L_x_36006:
        /* <DEDUP_REMOVED lines=44> */
.L_x_36027:
[----:B------:R-:W-:Y:S05]  /*3f90*/  BSYNC B1 ;  /* 0x0000000000017941 */ /* 0x000fea0003800000 */
.L_x_36026:
[----:B------:R-:W-:Y:S04]  /*3fa0*/  BSSY B1, `(.L_x_36028) ;  /* 0x0000006000017945 */ /* 0x000fe80003800000 */
[----:B------:R-:W-:Y:S05]  /*3fb0*/  @!P3 BRA `(.L_x_36029) ;  /* 0x000000000010b947 */ /* 0x000fea0003800000 */
[----:B-----5:R-:W-:-:S05]  /*3fc0*/  HADD2.F32 R97, -RZ, R60.H1_H1 ;  /* 0x3000003cff617230 */ /* 0x020fca0000004100 */
[----:B------:R-:W-:-:S04]  /*3fd0*/  FMUL.FTZ R97, R97, UR6 ;  /* 0x0000000661617c20 */ /* 0x000fc80008410000 */
[----:B------:R-:W-:-:S04]  /*3fe0*/  FMUL.FTZ R97, R240, R97 ;  /* 0x00000061f0617220 */ /* 0x000fc80000410000 */
[----:B------:R-:W-:-:S07]  /*3ff0*/  @P2 FADD.FTZ R97, R45, R97 ;  /* 0x000000612d612221 */ /* 0x000fce0000010000 */
.L_x_36029:
[----:B------:R-:W-:Y:S05]  /*4000*/  BSYNC B1 ;  /* 0x0000000000017941 */ /* 0x000fea0003800000 */
.L_x_36028:
[----:B------:R-:W-:Y:S04]  /*4010*/  BSSY B1, `(.L_x_36030) ;  /* 0x0000006000017945 */ /* 0x000fe80003800000 */
[----:B------:R-:W-:Y:S05]  /*4020*/  @!P3 BRA `(.L_x_36031) ;  /* 0x000000000010b947 */ /* 0x000fea0003800000 */
[----:B-----5:R-:W-:-:S05]  /*4030*/  HADD2.F32 R98, -RZ, R61.H0_H0 ;  /* 0x2000003dff627230 */ /* 0x020fca0000004100 */
[----:B------:R-:W-:-:S04]  /*4040*/  FMUL.FTZ R98, R98, UR6 ;  /* 0x0000000662627c20 */ /* 0x000fc80008410000 */
[----:B------:R-:W-:-:S04]  /*4050*/  FMUL.FTZ R98, R239, R98 ;  /* 0x00000062ef627220 */ /* 0x000fc80000410000 */
[----:B------:R-:W-:-:S07]  /*4060*/  @P2 FADD.FTZ R98, R46, R98 ;  /* 0x000000622e622221 */ /* 0x000fce0000010000 */
.L_x_36031:
[----:B------:R-:W-:Y:S05]  /*4070*/  BSYNC B1 ;  /* 0x0000000000017941 */ /* 0x000fea0003800000 */
.L_x_36030:
[----:B------:R-:W-:Y:S04]  /*4080*/  BSSY B1, `(.L_x_36032) ;  /* 0x0000006000017945 */ /* 0x000fe80003800000 */
[----:B------:R-:W-:Y:S05]  /*4090*/  @!P3 BRA `(.L_x_36033) ;  /* 0x000000000010b947 */ /* 0x000fea0003800000 */
[----:B-----5:R-:W-:-:S05]  /*40a0*/  HADD2.F32 R99, -RZ, R61.H1_H1 ;  /* 0x3000003dff637230 */ /* 0x020fca0000004100 */
[----:B------:R-:W-:-:S04]  /*40b0*/  FMUL.FTZ R99, R99, UR6 ;  /* 0x0000000663637c20 */ /* 0x000fc80008410000 */
[----:B------:R-:W-:-:S04]  /*40c0*/  FMUL.FTZ R99, R238, R99 ;  /* 0x00000063ee637220 */ /* 0x000fc80000410000 */
[----:B------:R-:W-:-:S07]  /*40d0*/  @P2 FADD.FTZ R99, R47, R99 ;  /* 0x000000632f632221 */ /* 0x000fce0000010000 */
.L_x_36033:
[----:B------:R-:W-:Y:S05]  /*40e0*/  BSYNC B1 ;  /* 0x0000000000017941 */ /* 0x000fea0003800000 */
.L_x_36032:
[----:B------:R-:W-:Y:S04]  /*40f0*/  BSSY B1, `(.L_x_36034) ;  /* 0x0000006000017945 */ /* 0x000fe80003800000 */
[----:B------:R-:W-:Y:S05]  /*4100*/  @!P3 BRA `(.L_x_36035) ;  /* 0x000000000010b947 */ /* 0x000fea0003800000 */
[----:B-----5:R-:W-:-:S05]  /*4110*/  HADD2.F32 R100, -RZ, R62.H0_H0 ;  /* 0x2000003eff647230 */ /* 0x020fca0000004100 */
[----:B------:R-:W-:-:S04]  /*4120*/  FMUL.FTZ R100, R100, UR6 ;  /* 0x0000000664647c20 */ /* 0x000fc80008410000 */
[----:B------:R-:W-:-:S04]  /*4130*/  FMUL.FTZ R100, R237, R100 ;  /* 0x00000064ed647220 */ /* 0x000fc80000410000 */
[----:B------:R-:W-:-:S07]  /*4140*/  @P2 FADD.FTZ R100, R52, R100 ;  /* 0x0000006434642221 */ /* 0x000fce0000010000 */
.L_x_36035:
[----:B------:R-:W-:Y:S05]  /*4150*/  BSYNC B1 ;  /* 0x0000000000017941 */ /* 0x000fea0003800000 */
.L_x_36034:
[----:B------:R-:W-:Y:S04]  /*4160*/  BSSY B1, `(.L_x_36036) ;  /* 0x0000006000017945 */ /* 0x000fe80003800000 */
[----:B------:R-:W-:Y:S05]  /*4170*/  @!P3 BRA `(.L_x_36037) ;  /* 0x000000000010b947 */ /* 0x000fea0003800000 */
[----:B-----5:R-:W-:-:S05]  /*4180*/  HADD2.F32 R101, -RZ, R62.H1_H1 ;  /* 0x3000003eff657230 */ /* 0x020fca0000004100 */
[----:B------:R-:W-:-:S04]  /*4190*/  FMUL.FTZ R101, R101, UR6 ;  /* 0x0000000665657c20 */ /* 0x000fc80008410000 */
[----:B------:R-:W-:-:S04]  /*41a0*/  FMUL.FTZ R101, R236, R101 ;  /* 0x00000065ec657220 */ /* 0x000fc80000410000 */
[----:B------:R-:W-:-:S07]  /*41b0*/  @P2 FADD.FTZ R101, R53, R101 ;  /* 0x0000006535652221 */ /* 0x000fce0000010000 */
.L_x_36037:
[----:B------:R-:W-:Y:S05]  /*41c0*/  BSYNC B1 ;  /* 0x0000000000017941 */ /* 0x000fea0003800000 */
.L_x_36036:
[----:B------:R-:W-:Y:S04]  /*41d0*/  BSSY B1, `(.L_x_36038) ;  /* 0x0000006000017945 */ /* 0x000fe80003800000 */
[----:B------:R-:W-:Y:S05]  /*41e0*/  @!P3 BRA `(.L_x_36039) ;  /* 0x000000000010b947 */ /* 0x000fea0003800000 */
[----:B-----5:R-:W-:-:S05]  /*41f0*/  HADD2.F32 R102, -RZ, R63.H0_H0 ;  /* 0x2000003fff667230 */ /* 0x020fca0000004100 */
[----:B------:R-:W-:-:S04]  /*4200*/  FMUL.FTZ R102, R102, UR6 ;  /* 0x0000000666667c20 */ /* 0x000fc80008410000 */
[----:B------:R-:W-:-:S04]  /*4210*/  FMUL.FTZ R102, R235, R102 ;  /* 0x00000066eb667220 */ /* 0x000fc80000410000 */
[----:B------:R-:W-:-:S07]  /*4220*/  @P2 FADD.FTZ R102, R54, R102 ;  /* 0x0000006636662221 */ /* 0x000fce0000010000 */
.L_x_36039:
[----:B------:R-:W-:Y:S05]  /*4230*/  BSYNC B1 ;  /* 0x0000000000017941 */ /* 0x000fea0003800000 */
.L_x_36038:
[----:B------:R-:W-:Y:S04]  /*4240*/  BSSY B1, `(.L_x_36040) ;  /* 0x0000006000017945 */ /* 0x000fe80003800000 */
[----:B------:R-:W-:Y:S05]  /*4250*/  @!P3 BRA `(.L_x_36041) ;  /* 0x000000000010b947 */ /* 0x000fea0003800000 */
[----:B-----5:R-:W-:-:S05]  /*4260*/  HADD2.F32 R103, -RZ, R63.H1_H1 ;  /* 0x3000003fff677230 */ /* 0x020fca0000004100 */
[----:B------:R-:W-:-:S04]  /*4270*/  FMUL.FTZ R103, R103, UR6 ;  /* 0x0000000667677c20 */ /* 0x000fc80008410000 */
[----:B------:R-:W-:-:S04]  /*4280*/  FMUL.FTZ R103, R234, R103 ;  /* 0x00000067ea677220 */ /* 0x000fc80000410000 */
[----:B------:R-:W-:-:S07]  /*4290*/  @P2 FADD.FTZ R103, R55, R103 ;  /* 0x0000006737672221 */ /* 0x000fce0000010000 */
.L_x_36041:
[----:B------:R-:W-:Y:S05]  /*42a0*/  BSYNC B1 ;  /* 0x0000000000017941 */ /* 0x000fea0003800000 */
.L_x_36040:
[----:B0-----:R-:W0:Y:S01]  /*42b0*/  LDC.64 R120, c[0x0][0x238] ;  /* 0x00008e00ff787b82 */ /* 0x001e220000000a00 */
[----:B------:R-:W-:Y:S01]  /*42c0*/  IADD3 R168, R168, 0x20, RZ ;  /* 0x00000020a8a87810 */ /* 0x000fe20007ffe0ff */
[C---:B0-----:R-:W-:Y:S01]  /*42d0*/  IMAD.WIDE.U32 R120, R167.reuse, 0x20, R120 ;  /* 0x00000020a7787825 */ /* 0x041fe200078e0078 */
[----:B------:R-:W-:-:S04]  /*42e0*/  IADD3 R167, R167, 0x20, RZ ;  /* 0x00000020a7a77810 */ /* 0x000fc80007ffe0ff */
[----:B------:R0:W-:Y:S04]  /*42f0*/  STG.E.128 desc[UR4][R120.64], R96 ;  /* 0x0000006078007986 */ /* 0x0001e8000c101d04 */
[----:B------:R0:W-:Y:S02]  /*4300*/  STG.E.128 desc[UR4][R120.64+0x10], R100 ;  /* 0x0000106478007986 */ /* 0x0001e4000c101d04 */
.L_x_36025:
[----:B------:R-:W-:Y:S05]  /*4310*/  BSYNC B0 ;  /* 0x0000000000007941 */ /* 0x000fea0003800000 */
.L_x_36024:
        /* <DEDUP_REMOVED lines=44> */
.L_x_36045:
[----:B------:R-:W-:Y:S05]  /*45e0*/  BSYNC B1 ;  /* 0x0000000000017941 */ /* 0x000fea0003800000 */
.L_x_36044:
[----:B------:R-:W-:Y:S04]  /*45f0*/  BSSY B1, `(.L_x_36046) ;  /* 0x0000006000017945 */ /* 0x000fe80003800000 */
[----:B------:R-:W-:Y:S05]  /*4600*/  @!P3 BRA `(.L_x_36047) ;  /* 0x000000000010b947 */ /* 0x000fea0003800000 */
[----:B-----5:R-:W-:-:S05]  /*4610*/  HADD2.F32 R105, -RZ, R60.H1_H1 ;  /* 0x3000003cff697230 */ /* 0x020fca0000004100 */
[----:B------:R-:W-:-:S04]  /*4620*/  FMUL.FTZ R105, R105, UR6 ;  /* 0x0000000669697c20 */ /* 0x000fc80008410000 */
[----:B------:R-:W-:-:S04]  /*4630*/  FMUL.FTZ R105, R232, R105 ;  /* 0x00000069e8697220 */ /* 0x000fc80000410000 */
[----:B------:R-:W-:-:S07]  /*4640*/  @P2 FADD.FTZ R105, R45, R105 ;  /* 0x000000692d692221 */ /* 0x000fce0000010000 */
.L_x_36047:
[----:B------:R-:W-:Y:S05]  /*4650*/  BSYNC B1 ;  /* 0x0000000000017941 */ /* 0x000fea0003800000 */
.L_x_36046:
[----:B------:R-:W-:Y:S04]  /*4660*/  BSSY B1, `(.L_x_36048) ;  /* 0x0000006000017945 */ /* 0x000fe80003800000 */
[----:B------:R-:W-:Y:S05]  /*4670*/  @!P3 BRA `(.L_x_36049) ;  /* 0x000000000010b947 */ /* 0x000fea0003800000 */
[----:B-----5:R-:W-:-:S05]  /*4680*/  HADD2.F32 R106, -RZ, R61.H0_H0 ;  /* 0x2000003dff6a7230 */ /* 0x020fca0000004100 */
[----:B------:R-:W-:-:S04]  /*4690*/  FMUL.FTZ R106, R106, UR6 ;  /* 0x000000066a6a7c20 */ /* 0x000fc80008410000 */
[----:B------:R-:W-:-:S04]  /*46a0*/  FMUL.FTZ R106, R231, R106 ;  /* 0x0000006ae76a7220 */ /* 0x000fc80000410000 */
[----:B------:R-:W-:-:S07]  /*46b0*/  @P2 FADD.FTZ R106, R46, R106 ;  /* 0x0000006a2e6a2221 */ /* 0x000fce0000010000 */
.L_x_36049:
[----:B------:R-:W-:Y:S05]  /*46c0*/  BSYNC B1 ;  /* 0x0000000000017941 */ /* 0x000fea0003800000 */
.L_x_36048:
[----:B------:R-:W-:Y:S04]  /*46d0*/  BSSY B1, `(.L_x_36050) ;  /* 0x0000006000017945 */ /* 0x000fe80003800000 */
[----:B------:R-:W-:Y:S05]  /*46e0*/  @!P3 BRA `(.L_x_36051) ;  /* 0x000000000010b947 */ /* 0x000fea0003800000 */
[----:B-----5:R-:W-:-:S05]  /*46f0*/  HADD2.F32 R107, -RZ, R61.H1_H1 ;  /* 0x3000003dff6b7230 */ /* 0x020fca0000004100 */
[----:B------:R-:W-:-:S04]  /*4700*/  FMUL.FTZ R107, R107, UR6 ;  /* 0x000000066b6b7c20 */ /* 0x000fc80008410000 */
[----:B------:R-:W-:-:S04]  /*4710*/  FMUL.FTZ R107, R230, R107 ;  /* 0x0000006be66b7220 */ /* 0x000fc80000410000 */
[----:B------:R-:W-:-:S07]  /*4720*/  @P2 FADD.FTZ R107, R47, R107 ;  /* 0x0000006b2f6b2221 */ /* 0x000fce0000010000 */
.L_x_36051:
[----:B------:R-:W-:Y:S05]  /*4730*/  BSYNC B1 ;  /* 0x0000000000017941 */ /* 0x000fea0003800000 */
.L_x_36050:
[----:B------:R-:W-:Y:S04]  /*4740*/  BSSY B1, `(.L_x_36052) ;  /* 0x0000006000017945 */ /* 0x000fe80003800000 */
[----:B------:R-:W-:Y:S05]  /*4750*/  @!P3 BRA `(.L_x_36053) ;  /* 0x000000000010b947 */ /* 0x000fea0003800000 */
[----:B-----5:R-:W-:-:S05]  /*4760*/  HADD2.F32 R108, -RZ, R62.H0_H0 ;  /* 0x2000003eff6c7230 */ /* 0x020fca0000004100 */
[----:B------:R-:W-:-:S04]  /*4770*/  FMUL.FTZ R108, R108, UR6 ;  /* 0x000000066c6c7c20 */ /* 0x000fc80008410000 */
[----:B------:R-:W-:-:S04]  /*4780*/  FMUL.FTZ R108, R229, R108 ;  /* 0x0000006ce56c7220 */ /* 0x000fc80000410000 */
[----:B------:R-:W-:-:S07]  /*4790*/  @P2 FADD.FTZ R108, R52, R108 ;  /* 0x0000006c346c2221 */ /* 0x000fce0000010000 */
.L_x_36053:
[----:B------:R-:W-:Y:S05]  /*47a0*/  BSYNC B1 ;  /* 0x0000000000017941 */ /* 0x000fea0003800000 */
.L_x_36052:
[----:B------:R-:W-:Y:S04]  /*47b0*/  BSSY B1, `(.L_x_36054) ;  /* 0x0000006000017945 */ /* 0x000fe80003800000 */
[----:B------:R-:W-:Y:S05]  /*47c0*/  @!P3 BRA `(.L_x_36055) ;  /* 0x000000000010b947 */ /* 0x000fea0003800000 */
[----:B-----5:R-:W-:-:S05]  /*47d0*/  HADD2.F32 R109, -RZ, R62.H1_H1 ;  /* 0x3000003eff6d7230 */ /* 0x020fca0000004100 */
[----:B------:R-:W-:-:S04]  /*47e0*/  FMUL.FTZ R109, R109, UR6 ;  /* 0x000000066d6d7c20 */ /* 0x000fc80008410000 */
[----:B------:R-:W-:-:S04]  /*47f0*/  FMUL.FTZ R109, R228, R109 ;  /* 0x0000006de46d7220 */ /* 0x000fc80000410000 */
[----:B------:R-:W-:-:S07]  /*4800*/  @P2 FADD.FTZ R109, R53, R109 ;  /* 0x0000006d356d2221 */ /* 0x000fce0000010000 */
.L_x_36055:
[----:B------:R-:W-:Y:S05]  /*4810*/  BSYNC B1 ;  /* 0x0000000000017941 */ /* 0x000fea0003800000 */
.L_x_36054:
[----:B------:R-:W-:Y:S04]  /*4820*/  BSSY B1, `(.L_x_36056) ;  /* 0x0000006000017945 */ /* 0x000fe80003800000 */
[----:B------:R-:W-:Y:S05]  /*4830*/  @!P3 BRA `(.L_x_36057) ;  /* 0x000000000010b947 */ /* 0x000fea0003800000 */
[----:B-----5:R-:W-:-:S05]  /*4840*/  HADD2.F32 R110, -RZ, R63.H0_H0 ;  /* 0x2000003fff6e7230 */ /* 0x020fca0000004100 */
[----:B------:R-:W-:-:S04]  /*4850*/  FMUL.FTZ R110, R110, UR6 ;  /* 0x000000066e6e7c20 */ /* 0x000fc80008410000 */
[----:B------:R-:W-:-:S04]  /*4860*/  FMUL.FTZ R110, R227, R110 ;  /* 0x0000006ee36e7220 */ /* 0x000fc80000410000 */
[----:B------:R-:W-:-:S07]  /*4870*/  @P2 FADD.FTZ R110, R54, R110 ;  /* 0x0000006e366e2221 */ /* 0x000fce0000010000 */
.L_x_36057:
[----:B------:R-:W-:Y:S05]  /*4880*/  BSYNC B1 ;  /* 0x0000000000017941 */ /* 0x000fea0003800000 */
.L_x_36056:
[----:B------:R-:W-:Y:S04]  /*4890*/  BSSY B1, `(.L_x_36058) ;  /* 0x0000006000017945 */ /* 0x000fe80003800000 */
[----:B------:R-:W-:Y:S05]  /*48a0*/  @!P3 BRA `(.L_x_36059) ;  /* 0x000000000010b947 */ /* 0x000fea0003800000 */
[----:B-----5:R-:W-:-:S05]  /*48b0*/  HADD2.F32 R111, -RZ, R63.H1_H1 ;  /* 0x3000003fff6f7230 */ /* 0x020fca0000004100 */
[----:B------:R-:W-:-:S04]  /*48c0*/  FMUL.FTZ R111, R111, UR6 ;  /* 0x000000066f6f7c20 */ /* 0x000fc80008410000 */
[----:B------:R-:W-:-:S04]  /*48d0*/  FMUL.FTZ R111, R226, R111 ;  /* 0x0000006fe26f7220 */ /* 0x000fc80000410000 */
[----:B------:R-:W-:-:S07]  /*48e0*/  @P2 FADD.FTZ R111, R55, R111 ;  /* 0x0000006f376f2221 */ /* 0x000fce0000010000 */
.L_x_36059:
[----:B------:R-:W-:Y:S05]  /*48f0*/  BSYNC B1 ;  /* 0x0000000000017941 */ /* 0x000fea0003800000 */
.L_x_36058:
[----:B0-----:R-:W0:Y:S01]  /*4900*/  LDC.64 R120, c[0x0][0x238] ;  /* 0x00008e00ff787b82 */ /* 0x001e220000000a00 */
[----:B------:R-:W-:Y:S01]  /*4910*/  IADD3 R168, R168, 0x20, RZ ;  /* 0x00000020a8a87810 */ /* 0x000fe20007ffe0ff */
[C---:B0-----:R-:W-:Y:S01]  /*4920*/  IMAD.WIDE.U32 R120, R167.reuse, 0x20, R120 ;  /* 0x00000020a7787825 */ /* 0x041fe200078e0078 */
[----:B------:R-:W-:-:S04]  /*4930*/  IADD3 R167, R167, 0x20, RZ ;  /* 0x00000020a7a77810 */ /* 0x000fc80007ffe0ff */
[----:B------:R0:W-:Y:S04]  /*4940*/  STG.E.128 desc[UR4][R120.64], R104 ;  /* 0x0000006878007986 */ /* 0x0001e8000c101d04 */
[----:B------:R0:W-:Y:S02]  /*4950*/  STG.E.128 desc[UR4][R120.64+0x10], R108 ;  /* 0x0000106c78007986 */ /* 0x0001e4000c101d04 */
.L_x_36043:
[----:B------:R-:W-:Y:S05]  /*4960*/  BSYNC B0 ;  /* 0x0000000000007941 */ /* 0x000fea0003800000 */
.L_x_36042:
        /* <DEDUP_REMOVED lines=42> */
[----:B------:R-:W-:-:S04]  /*4c10*/  FMUL.FTZ R116, R225, R116 ;  /* 0x00000074e1747220 */ /* 0x000fc80000410000 */
[----:B------:R-:W-:-:S07]  /*4c20*/  @P1 FADD.FTZ R116, R44, R116 ;  /* 0x000000742c741221 */ /* 0x000fce0000010000 */
.L_x_36063:
[----:B------:R-:W-:Y:S05]  /*4c30*/  BSYNC B1 ;  /* 0x0000000000017941 */ /* 0x000fea0003800000 */
.L_x_36062:
[----:B------:R-:W-:Y:S04]  /*4c40*/  BSSY B1, `(.L_x_36064) ;  /* 0x0000006000017945 */ /* 0x000fe80003800000 */
[----:B------:R-:W-:Y:S05]  /*4c50*/  @!P2 BRA `(.L_x_36065) ;  /* 0x000000000010a947 */ /* 0x000fea0003800000 */
[----:B-----5:R-:W-:-:S05]  /*4c60*/  HADD2.F32 R117, -RZ, R60.H1_H1 ;  /* 0x3000003cff757230 */ /* 0x020fca0000004100 */
[----:B------:R-:W-:-:S04]  /*4c70*/  FMUL.FTZ R117, R117, UR6 ;  /* 0x0000000675757c20 */ /* 0x000fc80008410000 */
[----:B------:R-:W-:-:S04]  /*4c80*/  FMUL.FTZ R117, R224, R117 ;  /* 0x00000075e0757220 */ /* 0x000fc80000410000 */
[----:B------:R-:W-:-:S07]  /*4c90*/  @P1 FADD.FTZ R117, R45, R117 ;  /* 0x000000752d751221 */ /* 0x000fce0000010000 */
.L_x_36065:
[----:B------:R-:W-:Y:S05]  /*4ca0*/  BSYNC B1 ;  /* 0x0000000000017941 */ /* 0x000fea0003800000 */
.L_x_36064:
[----:B------:R-:W-:Y:S04]  /*4cb0*/  BSSY B1, `(.L_x_36066) ;  /* 0x0000006000017945 */ /* 0x000fe80003800000 */
[----:B------:R-:W-:Y:S05]  /*4cc0*/  @!P2 BRA `(.L_x_36067) ;  /* 0x000000000010a947 */ /* 0x000fea0003800000 */
[----:B-----5:R-:W-:-:S05]  /*4cd0*/  HADD2.F32 R118, -RZ, R61.H0_H0 ;  /* 0x2000003dff767230 */ /* 0x020fca0000004100 */
[----:B------:R-:W-:-:S04]  /*4ce0*/  FMUL.FTZ R118, R118, UR6 ;  /* 0x0000000676767c20 */ /* 0x000fc80008410000 */
[----:B------:R-:W-:-:S04]  /*4cf0*/  FMUL.FTZ R118, R223, R118 ;  /* 0x00000076df767220 */ /* 0x000fc80000410000 */
[----:B------:R-:W-:-:S07]  /*4d00*/  @P1 FADD.FTZ R118, R46, R118 ;  /* 0x000000762e761221 */ /* 0x000fce0000010000 */
.L_x_36067:
[----:B------:R-:W-:Y:S05]  /*4d10*/  BSYNC B1 ;  /* 0x0000000000017941 */ /* 0x000fea0003800000 */
.L_x_36066:
[----:B------:R-:W-:Y:S04]  /*4d20*/  BSSY B1, `(.L_x_36068) ;  /* 0x0000006000017945 */ /* 0x000fe80003800000 */
[----:B------:R-:W-:Y:S05]  /*4d30*/  @!P2 BRA `(.L_x_36069) ;  /* 0x000000000010a947 */ /* 0x000fea0003800000 */
[----:B-----5:R-:W-:-:S05]  /*4d40*/  HADD2.F32 R119, -RZ, R61.H1_H1 ;  /* 0x3000003dff777230 */ /* 0x020fca0000004100 */
[----:B------:R-:W-:-:S04]  /*4d50*/  FMUL.FTZ R119, R119, UR6 ;  /* 0x0000000677777c20 */ /* 0x000fc80008410000 */
[----:B------:R-:W-:-:S04]  /*4d60*/  FMUL.FTZ R119, R222, R119 ;  /* 0x00000077de777220 */ /* 0x000fc80000410000 */
[----:B------:R-:W-:-:S07]  /*4d70*/  @P1 FADD.FTZ R119, R47, R119 ;  /* 0x000000772f771221 */ /* 0x000fce0000010000 */
.L_x_36069:
[----:B------:R-:W-:Y:S05]  /*4d80*/  BSYNC B1 ;  /* 0x0000000000017941 */ /* 0x000fea0003800000 */
.L_x_36068:
[----:B------:R-:W-:Y:S04]  /*4d90*/  BSSY B1, `(.L_x_36070) ;  /* 0x0000006000017945 */ /* 0x000fe80003800000 */
[----:B------:R-:W-:Y:S05]  /*4da0*/  @!P2 BRA `(.L_x_36071) ;  /* 0x000000000010a947 */ /* 0x000fea0003800000 */
[----:B-----5:R-:W-:-:S05]  /*4db0*/  HADD2.F32 R112, -RZ, R62.H0_H0 ;  /* 0x2000003eff707230 */ /* 0x020fca0000004100 */
[----:B------:R-:W-:-:S04]  /*4dc0*/  FMUL.FTZ R112, R112, UR6 ;  /* 0x0000000670707c20 */ /* 0x000fc80008410000 */
[----:B------:R-:W-:-:S04]  /*4dd0*/  FMUL.FTZ R112, R221, R112 ;  /* 0x00000070dd707220 */ /* 0x000fc80000410000 */
[----:B------:R-:W-:-:S07]  /*4de0*/  @P1 FADD.FTZ R112, R52, R112 ;  /* 0x0000007034701221 */ /* 0x000fce0000010000 */
.L_x_36071:
[----:B------:R-:W-:Y:S05]  /*4df0*/  BSYNC B1 ;  /* 0x0000000000017941 */ /* 0x000fea0003800000 */
.L_x_36070:
[----:B------:R-:W-:Y:S04]  /*4e00*/  BSSY B1, `(.L_x_36072) ;  /* 0x0000006000017945 */ /* 0x000fe80003800000 */
[----:B------:R-:W-:Y:S05]  /*4e10*/  @!P2 BRA `(.L_x_36073) ;  /* 0x000000000010a947 */ /* 0x000fea0003800000 */
[----:B-----5:R-:W-:-:S05]  /*4e20*/  HADD2.F32 R113, -RZ, R62.H1_H1 ;  /* 0x3000003eff717230 */ /* 0x020fca0000004100 */
[----:B------:R-:W-:-:S04]  /*4e30*/  FMUL.FTZ R113, R113, UR6 ;  /* 0x0000000671717c20 */ /* 0x000fc80008410000 */
[----:B------:R-:W-:-:S04]  /*4e40*/  FMUL.FTZ R113, R220, R113 ;  /* 0x00000071dc717220 */ /* 0x000fc80000410000 */
[----:B------:R-:W-:-:S07]  /*4e50*/  @P1 FADD.FTZ R113, R53, R113 ;  /* 0x0000007135711221 */ /* 0x000fce0000010000 */
.L_x_36073:
[----:B------:R-:W-:Y:S05]  /*4e60*/  BSYNC B1 ;  /* 0x0000000000017941 */ /* 0x000fea0003800000 */
.L_x_36072:
[----:B------:R-:W-:Y:S04]  /*4e70*/  BSSY B1, `(.L_x_36074) ;  /* 0x0000006000017945 */ /* 0x000fe80003800000 */
[----:B------:R-:W-:Y:S05]  /*4e80*/  @!P2 BRA `(.L_x_36075) ;  /* 0x000000000010a947 */ /* 0x000fea0003800000 */
[----:B-----5:R-:W-:-:S05]  /*4e90*/  HADD2.F32 R114, -RZ, R63.H0_H0 ;  /* 0x2000003fff727230 */ /* 0x020fca0000004100 */
[----:B------:R-:W-:-:S04]  /*4ea0*/  FMUL.FTZ R114, R114, UR6 ;  /* 0x0000000672727c20 */ /* 0x000fc80008410000 */
[----:B------:R-:W-:-:S04]  /*4eb0*/  FMUL.FTZ R114, R219, R114 ;  /* 0x00000072db727220 */ /* 0x000fc80000410000 */
[----:B------:R-:W-:-:S07]  /*4ec0*/  @P1 FADD.FTZ R114, R54, R114 ;  /* 0x0000007236721221 */ /* 0x000fce0000010000 */
.L_x_36075:
[----:B------:R-:W-:Y:S05]  /*4ed0*/  BSYNC B1 ;  /* 0x0000000000017941 */ /* 0x000fea0003800000 */
.L_x_36074:
[----:B------:R-:W-:Y:S04]  /*4ee0*/  BSSY B1, `(.L_x_36076) ;  /* 0x0000006000017945 */ /* 0x000fe80003800000 */
[----:B------:R-:W-:Y:S05]  /*4ef0*/  @!P2 BRA `(.L_x_36077) ;  /* 0x000000000010a947 */ /* 0x000fea0003800000 */
[----:B-----5:R-:W-:-:S05]  /*4f00*/  HADD2.F32 R115, -RZ, R63.H1_H1 ;  /* 0x3000003fff737230 */ /* 0x020fca0000004100 */
[----:B------:R-:W-:-:S04]  /*4f10*/  FMUL.FTZ R115, R115, UR6 ;  /* 0x0000000673737c20 */ /* 0x000fc80008410000 */
[----:B------:R-:W-:-:S04]  /*4f20*/  FMUL.FTZ R115, R218, R115 ;  /* 0x00000073da737220 */ /* 0x000fc80000410000 */
[----:B------:R-:W-:-:S07]  /*4f30*/  @P1 FADD.FTZ R115, R55, R115 ;  /* 0x0000007337731221 */ /* 0x000fce0000010000 */
.L_x_36077:
[----:B------:R-:W-:Y:S05]  /*4f40*/  BSYNC B1 ;  /* 0x0000000000017941 */ /* 0x000fea0003800000 */
.L_x_36076:
[----:B------:R-:W0:Y:S02]  /*4f50*/  LDC.64 R120, c[0x0][0x238] ;  /* 0x00008e00ff787b82 */ /* 0x000e240000000a00 */
[----:B0-----:R-:W-:-:S05]  /*4f60*/  IMAD.WIDE.U32 R120, R167, 0x20, R120 ;  /* 0x00000020a7787825 */ /* 0x001fca00078e0078 */
[----:B------:R0:W-:Y:S04]  /*4f70*/  STG.E.128 desc[UR4][R120.64], R116 ;  /* 0x0000007478007986 */ /* 0x0001e8000c101d04 */
[----:B------:R0:W-:Y:S02]  /*4f80*/  STG.E.128 desc[UR4][R120.64+0x10], R112 ;  /* 0x0000107078007986 */ /* 0x0001e4000c101d04 */
.L_x_36061:
[----:B------:R-:W-:Y:S05]  /*4f90*/  BSYNC B0 ;  /* 0x0000000000007941 */ /* 0x000fea0003800000 */
.L_x_36060:
        /* <DEDUP_REMOVED lines=236> */
.L_x_36107:
        /* <DEDUP_REMOVED lines=61> */
.L_x_36082:
[----:B------:R-:W-:Y:S05]  /*6230*/  BSYNC B1 ;  /* 0x0000000000017941 */ /* 0x000fea0003800000 */
.L_x_36081:
        /* <DEDUP_REMOVED lines=35> */
.L_x_36084:
[----:B------:R-:W-:Y:S05]  /*6470*/  BSYNC B1 ;  /* 0x0000000000017941 */ /* 0x000fea0003800000 */
.L_x_36083:
        /* <DEDUP_REMOVED lines=35> */
.L_x_36086:
[----:B------:R-:W-:Y:S05]  /*66b0*/  BSYNC B1 ;  /* 0x0000000000017941 */ /* 0x000fea0003800000 */
.L_x_36085:
        /* <DEDUP_REMOVED lines=35> */
.L_x_36088:
[----:B------:R-:W-:Y:S05]  /*68f0*/  BSYNC B1 ;  /* 0x0000000000017941 */ /* 0x000fea0003800000 */
.L_x_36087:
        /* <DEDUP_REMOVED lines=35> */
.L_x_36090:
[----:B------:R-:W-:Y:S05]  /*6b30*/  BSYNC B1 ;  /* 0x0000000000017941 */ /* 0x000fea0003800000 */
.L_x_36089:
        /* <DEDUP_REMOVED lines=35> */
.L_x_36092:
[----:B------:R-:W-:Y:S05]  /*6d70*/  BSYNC B1 ;  /* 0x0000000000017941 */ /* 0x000fea0003800000 */
.L_x_36091:
        /* <DEDUP_REMOVED lines=35> */
.L_x_36094:
[----:B------:R-:W-:Y:S05]  /*6fb0*/  BSYNC B1 ;  /* 0x0000000000017941 */ /* 0x000fea0003800000 */
.L_x_36093:
        /* <DEDUP_REMOVED lines=33> */
.L_x_36080:
[----:B------:R-:W-:Y:S05]  /*71d0*/  BSYNC B0 ;  /* 0x0000000000007941 */ /* 0x000fea0003800000 */
.L_x_36079:
[----:B01234-:R-:W0:Y:S02]  /*71e0*/  LDC.64 R120, c[0x0][0x210] ;  /* 0x00008400ff787b82 */ /* 0x01fe240000000a00 */
[----:B0-----:R-:W-:-:S04]  /*71f0*/  LEA R165, R120, R165, 0x2 ;  /* 0x000000a578a57211 */ /* 0x001fc800078e10ff */
[----:B------:R-:W-:-:S13]  /*7200*/  ISETP.GE.AND P1, PT, R165, R121, PT ;  /* 0x00000079a500720c */ /* 0x000fda0003f26270 */
[----:B------:R-:W-:Y:S05]  /*7210*/  @!P1 BRA `(.L_x_36095) ;  /* 0xffffffa400fc9947 */ /* 0x000fea000383ffff */
[----:B------:R-:W-:Y:S05]  /*7220*/  EXIT ;  /* 0x000000000000794d */ /* 0x000fea0003800000 */
.L_x_36078:
        /* <DEDUP_REMOVED lines=8> */
.L_x_36097:
[----:B------:R-:W-:Y:S05]  /*72b0*/  BSYNC B0 ;  /* 0x0000000000007941 */ /* 0x000fea0003800000 */
.L_x_36096:
        /* <DEDUP_REMOVED lines=10> */
.L_x_36098:
        /* <DEDUP_REMOVED lines=9> */
.L_x_36099:
[----:B------:R-:W-:Y:S01]  /*73f0*/  HFMA2.MMA R166, -RZ, RZ, 0, 4.76837158203125e-07 ;  /* 0x00000008ffa67435 */ /* 0x000fe200000001ff */
[----:B------:R-:W-:Y:S01]  /*7400*/  FADD.FTZ R167, R167, R120 ;  /* 0x00000078a7a77221 */ /* 0x000fe20000010000 */
[----:B------:R-:W-:-:S04]  /*7410*/  MOV R120, 0xffffffff ;  /* 0xffffffff00787802 */ /* 0x000fc80000000f00 */
[----:B------:R-:W-:-:S07]  /*7420*/  MOV R213, R167 ;  /* 0x000000a700d57202 */ /* 0x000fce0000000f00 */
[----:B------:R-:W-:Y:S05]  /*7430*/  WARPSYNC.COLLECTIVE R120, `(.L_x_36100) ;  /* 0x0000000078087348 */ /* 0x000fea0003c00000 */
[----:B------:R0:W1:Y:S02]  /*7440*/  SHFL.BFLY P6, R120, R213, R166, R121 ;  /* 0x0c0000a6d5787389 */ /* 0x00006400000c0079 */
[----:B01----:R-:W-:Y:S01]  /*7450*/  ENDCOLLECTIVE ;  /* 0x000000000000791b */ /* 0x003fe20003800000 */
.L_x_36100:
[----:B------:R-:W-:Y:S01]  /*7460*/  HFMA2.MMA R166, -RZ, RZ, 0, 9.5367431640625e-07 ;  /* 0x00000010ffa67435 */ /* 0x000fe200000001ff */
[----:B------:R-:W-:Y:S01]  /*7470*/  FADD.FTZ R167, R167, R120 ;  /* 0x00000078a7a77221 */ /* 0x000fe20000010000 */
[----:B------:R-:W-:-:S04]  /*7480*/  MOV R120, 0xffffffff ;  /* 0xffffffff00787802 */ /* 0x000fc80000000f00 */
[----:B------:R-:W-:-:S07]  /*7490*/  MOV R213, R167 ;  /* 0x000000a700d57202 */ /* 0x000fce0000000f00 */
[----:B------:R-:W-:Y:S05]  /*74a0*/  WARPSYNC.COLLECTIVE R120, `(.L_x_36101) ;  /* 0x0000000078087348 */ /* 0x000fea0003c00000 */
[----:B------:R0:W1:Y:S02]  /*74b0*/  SHFL.BFLY P6, R120, R213, R166, R121 ;  /* 0x0c0000a6d5787389 */ /* 0x00006400000c0079 */
[----:B01----:R-:W-:Y:S01]  /*74c0*/  ENDCOLLECTIVE ;  /* 0x000000000000791b */ /* 0x003fe20003800000 */
.L_x_36101:
        /* <DEDUP_REMOVED lines=140> */
.L_x_36102:
[----:B------:R-:W-:Y:S01]  /*7d90*/  HFMA2.MMA R166, -RZ, RZ, 0, 1.1920928955078125e-07 ;  /* 0x00000002ffa67435 */ /* 0x000fe200000001ff */
[----:B------:R-:W-:Y:S01]  /*7da0*/  FADD.FTZ R168, R168, R120 ;  /* 0x00000078a8a87221 */ /* 0x000fe20000010000 */
[----:B------:R-:W-:-:S04]  /*7db0*/  MOV R120, 0xffffffff ;  /* 0xffffffff00787802 */ /* 0x000fc80000000f00 */
[----:B------:R-:W-:-:S07]  /*7dc0*/  MOV R213, R168 ;  /* 0x000000a800d57202 */ /* 0x000fce0000000f00 */
[----:B------:R-:W-:Y:S05]  /*7dd0*/  WARPSYNC.COLLECTIVE R120, `(.L_x_36103) ;  /* 0x0000000078087348 */ /* 0x000fea0003c00000 */
[----:B------:R0:W1:Y:S02]  /*7de0*/  SHFL.BFLY P6, R120, R213, R166, R121 ;  /* 0x0c0000a6d5787389 */ /* 0x00006400000c0079 */
[----:B01----:R-:W-:Y:S01]  /*7df0*/  ENDCOLLECTIVE ;  /* 0x000000000000791b */ /* 0x003fe20003800000 */
.L_x_36103:
[----:B------:R-:W-:Y:S01]  /*7e00*/  HFMA2.MMA R166, -RZ, RZ, 0, 2.384185791015625e-07 ;  /* 0x00000004ffa67435 */ /* 0x000fe200000001ff */
[----:B------:R-:W-:Y:S01]  /*7e10*/  FADD.FTZ R168, R168, R120 ;  /* 0x00000078a8a87221 */ /* 0x000fe20000010000 */
[----:B------:R-:W-:-:S04]  /*7e20*/  MOV R120, 0xffffffff ;  /* 0xffffffff00787802 */ /* 0x000fc80000000f00 */
[----:B------:R-:W-:-:S07]  /*7e30*/  MOV R213, R168 ;  /* 0x000000a800d57202 */ /* 0x000fce0000000f00 */
[----:B------:R-:W-:Y:S05]  /*7e40*/  WARPSYNC.COLLECTIVE R120, `(.L_x_36104) ;  /* 0x0000000078087348 */ /* 0x000fea0003c00000 */
[----:B------:R0:W1:Y:S02]  /*7e50*/  SHFL.BFLY P6, R120, R213, R166, R121 ;  /* 0x0c0000a6d5787389 */ /* 0x00006400000c0079 */
[----:B01----:R-:W-:Y:S01]  /*7e60*/  ENDCOLLECTIVE ;  /* 0x000000000000791b */ /* 0x003fe20003800000 */
.L_x_36104:
[----:B------:R-:W-:Y:S01]  /*7e70*/  HFMA2.MMA R166, -RZ, RZ, 0, 4.76837158203125e-07 ;  /* 0x00000008ffa67435 */ /* 0x000fe200000001ff */
[----:B------:R-:W-:Y:S01]  /*7e80*/  FADD.FTZ R168, R168, R120 ;  /* 0x00000078a8a87221 */ /* 0x000fe20000010000 */
[----:B------:R-:W-:-:S04]  /*7e90*/  MOV R120, 0xffffffff ;  /* 0xffffffff00787802 */ /* 0x000fc80000000f00 */
[----:B------:R-:W-:-:S07]  /*7ea0*/  MOV R213, R168 ;  /* 0x000000a800d57202 */ /* 0x000fce0000000f00 */
[----:B------:R-:W-:Y:S05]  /*7eb0*/  WARPSYNC.COLLECTIVE R120, `(.L_x_36105) ;  /* 0x0000000078087348 */ /* 0x000fea0003c00000 */
[----:B------:R0:W1:Y:S02]  /*7ec0*/  SHFL.BFLY P6, R120, R213, R166, R121 ;  /* 0x0c0000a6d5787389 */ /* 0x00006400000c0079 */
[----:B01----:R-:W-:Y:S01]  /*7ed0*/  ENDCOLLECTIVE ;  /* 0x000000000000791b */ /* 0x003fe20003800000 */
.L_x_36105:
[----:B------:R-:W-:Y:S01]  /*7ee0*/  HFMA2.MMA R166, -RZ, RZ, 0, 9.5367431640625e-07 ;  /* 0x00000010ffa67435 */ /* 0x000fe200000001ff */
[----:B------:R-:W-:Y:S01]  /*7ef0*/  FADD.FTZ R168, R168, R120 ;  /* 0x00000078a8a87221 */ /* 0x000fe20000010000 */
[----:B------:R-:W-:-:S04]  /*7f00*/  MOV R120, 0xffffffff ;  /* 0xffffffff00787802 */ /* 0x000fc80000000f00 */
[----:B------:R-:W-:-:S07]  /*7f10*/  MOV R213, R168 ;  /* 0x000000a800d57202 */ /* 0x000fce0000000f00 */
[----:B------:R-:W-:Y:S05]  /*7f20*/  WARPSYNC.COLLECTIVE R120, `(.L_x_36106) ;  /* 0x0000000078087348 */ /* 0x000fea0003c00000 */
[----:B------:R0:W1:Y:S02]  /*7f30*/  SHFL.BFLY P6, R120, R213, R166, R121 ;  /* 0x0c0000a6d5787389 */ /* 0x00006400000c0079 */
[----:B01----:R-:W-:Y:S01]  /*7f40*/  ENDCOLLECTIVE ;  /* 0x000000000000791b */ /* 0x003fe20003800000 */
.L_x_36106:
[----:B------:R-:W-:Y:S05]  /*7f50*/  BRA `(.L_x_36107) ;  /* 0xffffffdc00c07947 */ /* 0x000fea000383ffff */
.L_x_36108:
        /* <DEDUP_REMOVED lines=10> */
.L_x_58422:


//--------------------- .text._ZN10layer_norm13ln_fwd_kernelINS_13Kernel_traitsI6__halfS2_fS2_fjLj2048ELj1ELj4ELj1ELj16ENS_18Kernel_traits_baseILj2048ES2_S2_fS2_fjLj128EEEEELb0ELb1ELb1ELb1EEEvNS_9FwdParamsE --------------------------
	.section	.text._ZN10layer_norm13ln_fwd_kernelINS_13Kernel_traitsI6__halfS2_fS2_fjLj2048ELj1ELj4ELj1ELj16ENS_18Kernel_traits_baseILj2048ES2_S2_fS2_fjLj128EEEEELb0ELb1ELb1ELb1EEEvNS_9FwdParamsE,"ax",@progbits
	.align	128
        .global         _ZN10layer_norm13ln_fwd_kernelINS_13Kernel_traitsI6__halfS2_fS2_fjLj2048ELj1ELj4ELj1ELj16ENS_18Kernel_traits_baseILj2048ES2_S2_fS2_fjLj128EEEEELb0ELb1ELb1ELb1EEEvNS_9FwdParamsE
        .type           _ZN10layer_norm13ln_fwd_kernelINS_13Kernel_traitsI6__halfS2_fS2_fjLj2048ELj1ELj4ELj1ELj16ENS_18Kernel_traits_baseILj2048ES2_S2_fS2_fjLj128EEEEELb0ELb1ELb1ELb1EEEvNS_9FwdParamsE,@function
        .size           _ZN10layer_norm13ln_fwd_kernelINS_13Kernel_traitsI6__halfS2_fS2_fjLj2048ELj1ELj4ELj1ELj16ENS_18Kernel_traits_baseILj2048ES2_S2_fS2_fjLj128EEEEELb0ELb1ELb1ELb1EEEvNS_9FwdParamsE,(.L_x_58423 - _ZN10layer_norm13ln_fwd_kernelINS_13Kernel_traitsI6__halfS2_fS2_fjLj2048ELj1ELj4ELj1ELj16ENS_18Kernel_traits_baseILj2048ES2_S2_fS2_fjLj128EEEEELb0ELb1ELb1ELb1EEEvNS_9FwdParamsE)
        .other          _ZN10layer_norm13ln_fwd_kernelINS_13Kernel_traitsI6__halfS2_fS2_fjLj2048ELj1ELj4ELj1ELj16ENS_18Kernel_traits_baseILj2048ES2_S2_fS2_fjLj128EEEEELb0ELb1ELb1ELb1EEEvNS_9FwdParamsE,@"STO_CUDA_ENTRY STV_DEFAULT"
_ZN10layer_norm13ln_fwd_kernelINS_13Kernel_traitsI6__halfS2_fS2_fjLj2048ELj1ELj4ELj1ELj16ENS_18Kernel_traits_baseILj2048ES2_S2_fS2_fjLj128EEEEELb0ELb1ELb1ELb1EEEvNS_9FwdParamsE:
.text._ZN10layer_norm13ln_fwd_kernelINS_13Kernel_traitsI6__halfS2_fS2_fjLj2048ELj1ELj4ELj1ELj16ENS_18Kernel_traits_baseILj2048ES2_S2_fS2_fjLj128EEEEELb0ELb1ELb1ELb1EEEvNS_9FwdParamsE:
        /* <DEDUP_REMOVED lines=57> */
[----:B------:R-:W5:Y:S01]  /*0390*/  LDG.E.128 R52, desc[UR4][R2.64] ;  /* 0x0000000402347981 */ /* 0x000f62000c1e1d00 */
        /* <DEDUP_REMOVED lines=18> */
[--C-:B------:R-:W-:Y:S01]  /*04c0*/  HADD2.F32 R169, -RZ, R18.reuse.H0_H0 ;  /* 0x20000012ffa97230 */ /* 0x100fe20000004100 */
[----:B------:R1:W5:Y:S01]  /*04d0*/  LDG.E.128 R28, desc[UR4][R2.64+0xc00] ;  /* 0x000c0004021c7981 */ /* 0x000362000c1e1d00 */
[----:B------:R-:W-:Y:S01]  /*04e0*/  HADD2.F32 R168, -RZ, R18.H1_H1 ;  /* 0x30000012ffa87230 */ /* 0x000fe20000004100 */
[----:B------:R-:W-:Y:S01]  /*04f0*/  ISETP.NE.AND P4, PT, RZ, UR6, PT ;  /* 0x00000006ff007c0c */ /* 0x000fe2000bf85270 */
[--C-:B------:R-:W-:Y:S01]  /*0500*/  HADD2.F32 R27, -RZ, R19.reuse.H0_H0 ;  /* 0x20000013ff1b7230 */ /* 0x100fe20000004100 */
[----:B------:R-:W-:Y:S01]  /*0510*/  ULDC UR6, c[0x0][0x29c] ;  /* 0x0000a70000067ab9 */ /* 0x000fe20000000800 */
[----:B------:R-:W-:Y:S02]  /*0520*/  HADD2.F32 R26, -RZ, R19.H1_H1 ;  /* 0x30000013ff1a7230 */ /* 0x000fe40000004100 */
[--C-:B------:R-:W-:Y:S02]  /*0530*/  HADD2.F32 R17, -RZ, R4.reuse.H0_H0 ;  /* 0x20000004ff117230 */ /* 0x100fe40000004100 */
[----:B------:R-:W-:-:S02]  /*0540*/  HADD2.F32 R16, -RZ, R4.H1_H1 ;  /* 0x30000004ff107230 */ /* 0x000fc40000004100 */
[--C-:B------:R-:W-:Y:S02]  /*0550*/  HADD2.F32 R15, -RZ, R5.reuse.H0_H0 ;  /* 0x20000005ff0f7230 */ /* 0x100fe40000004100 */
[----:B------:R-:W-:Y:S02]  /*0560*/  HADD2.F32 R14, -RZ, R5.H1_H1 ;  /* 0x30000005ff0e7230 */ /* 0x000fe40000004100 */
[--C-:B------:R-:W-:Y:S02]  /*0570*/  HADD2.F32 R13, -RZ, R6.reuse.H0_H0 ;  /* 0x20000006ff0d7230 */ /* 0x100fe40000004100 */
[----:B------:R-:W-:Y:S02]  /*0580*/  HADD2.F32 R12, -RZ, R6.H1_H1 ;  /* 0x30000006ff0c7230 */ /* 0x000fe40000004100 */
[--C-:B0-----:R-:W-:Y:S02]  /*0590*/  HADD2.F32 R11, -RZ, R7.reuse.H0_H0 ;  /* 0x20000007ff0b7230 */ /* 0x101fe40000004100 */
        /* <DEDUP_REMOVED lines=15> */
[--C-:B-1----:R-:W-:Y:S02]  /*0690*/  HADD2.F32 R3, -RZ, R75.reuse.H0_H0 ;  /* 0x2000004bff037230 */ /* 0x102fe40000004100 */
        /* <DEDUP_REMOVED lines=25> */
[--C-:B--2---:R-:W-:Y:S02]  /*0830*/  HADD2.F32 R209, -RZ, R139.reuse.H0_H0 ;  /* 0x2000008bffd17230 */ /* 0x104fe40000004100 */
[----:B------:R-:W-:-:S02]  /*0840*/  HADD2.F32 R212, -RZ, R139.H1_H1 ;  /* 0x3000008bffd47230 */ /* 0x000fc40000004100 */
[--C-:B---3--:R-:W-:Y:S02]  /*0850*/  HADD2.F32 R139, -RZ, R143.reuse.H0_H0 ;  /* 0x2000008fff8b7230 */ /* 0x108fe40000004100 */
[----:B------:R-:W-:Y:S02]  /*0860*/  HADD2.F32 R213, -RZ, R143.H1_H1 ;  /* 0x3000008fffd57230 */ /* 0x000fe40000004100 */
[--C-:B----4-:R-:W-:Y:S02]  /*0870*/  HADD2.F32 R143, -RZ, R147.reuse.H0_H0 ;  /* 0x20000093ff8f7230 */ /* 0x110fe40000004100 */
        /* <DEDUP_REMOVED lines=11> */
[----:B------:R-:W-:-:S07]  /*0930*/  HADD2.F32 R167, -RZ, R58.H1_H1 ;  /* 0x3000003affa77230 */ /* 0x000fce0000004100 */
.L_x_36240:
        /* <DEDUP_REMOVED lines=60> */
[----:B-----5:R-:W-:Y:S02]  /*0d00*/  HADD2.F32 R76, -RZ, R68.H0_H0 ;  /* 0x20000044ff4c7230 */ /* 0x020fe40000004100 */
[----:B------:R-:W-:-:S03]  /*0d10*/  HADD2.F32 R83, -RZ, R136.H0_H0 ;  /* 0x20000088ff537230 */ /* 0x000fc60000004100 */
[----:B------:R-:W-:-:S04]  /*0d20*/  FMUL.FTZ R76, R76, UR6 ;  /* 0x000000064c4c7c20 */ /* 0x000fc80008410000 */
[----:B------:R-:W-:-:S04]  /*0d30*/  FMUL.FTZ R76, R76, R83 ;  /* 0x000000534c4c7220 */ /* 0x000fc80000410000 */
[----:B------:R-:W-:-:S07]  /*0d40*/  @P0 FADD.FTZ R76, R60, R76 ;  /* 0x0000004c3c4c0221 */ /* 0x000fce0000010000 */
.L_x_36110:
[----:B------:R-:W-:Y:S05]  /*0d50*/  BSYNC B0 ;  /* 0x0000000000007941 */ /* 0x000fea0003800000 */
.L_x_36109:
[----:B------:R-:W-:Y:S04]  /*0d60*/  BSSY B0, `(.L_x_36111) ;  /* 0x0000007000007945 */ /* 0x000fe80003800000 */
[----:B------:R-:W-:Y:S05]  /*0d70*/  @!P6 BRA `(.L_x_36112) ;  /* 0x000000000014e947 */ /* 0x000fea0003800000 */
[----:B-----5:R-:W-:Y:S02]  /*0d80*/  HADD2.F32 R77, -RZ, R68.H1_H1 ;  /* 0x30000044ff4d7230 */ /* 0x020fe40000004100 */
[----:B------:R-:W-:-:S03]  /*0d90*/  HADD2.F32 R82, -RZ, R136.H1_H1 ;  /* 0x30000088ff527230 */ /* 0x000fc60000004100 */
[----:B------:R-:W-:-:S04]  /*0da0*/  FMUL.FTZ R77, R77, UR6 ;  /* 0x000000064d4d7c20 */ /* 0x000fc80008410000 */
[----:B------:R-:W-:-:S04]  /*0db0*/  FMUL.FTZ R77, R77, R82 ;  /* 0x000000524d4d7220 */ /* 0x000fc80000410000 */
[----:B------:R-:W-:-:S07]  /*0dc0*/  @P0 FADD.FTZ R77, R61, R77 ;  /* 0x0000004d3d4d0221 */ /* 0x000fce0000010000 */
.L_x_36112:
[----:B------:R-:W-:Y:S05]  /*0dd0*/  BSYNC B0 ;  /* 0x0000000000007941 */ /* 0x000fea0003800000 */
.L_x_36111:
[----:B------:R-:W-:Y:S04]  /*0de0*/  BSSY B0, `(.L_x_36113) ;  /* 0x0000007000007945 */ /* 0x000fe80003800000 */
[----:B------:R-:W-:Y:S05]  /*0df0*/  @!P6 BRA `(.L_x_36114) ;  /* 0x000000000014e947 */ /* 0x000fea0003800000 */
[----:B-----5:R-:W-:Y:S02]  /*0e00*/  HADD2.F32 R78, -RZ, R69.H0_H0 ;  /* 0x20000045ff4e7230 */ /* 0x020fe40000004100 */
[----:B------:R-:W-:-:S03]  /*0e10*/  HADD2.F32 R83, -RZ, R137.H0_H0 ;  /* 0x20000089ff537230 */ /* 0x000fc60000004100 */
[----:B------:R-:W-:-:S04]  /*0e20*/  FMUL.FTZ R78, R78, UR6 ;  /* 0x000000064e4e7c20 */ /* 0x000fc80008410000 */
[----:B------:R-:W-:-:S04]  /*0e30*/  FMUL.FTZ R78, R78, R83 ;  /* 0x000000534e4e7220 */ /* 0x000fc80000410000 */
[----:B------:R-:W-:-:S07]  /*0e40*/  @P0 FADD.FTZ R78, R62, R78 ;  /* 0x0000004e3e4e0221 */ /* 0x000fce0000010000 */
.L_x_36114:
[----:B------:R-:W-:Y:S05]  /*0e50*/  BSYNC B0 ;  /* 0x0000000000007941 */ /* 0x000fea0003800000 */
.L_x_36113:
[----:B------:R-:W-:Y:S04]  /*0e60*/  BSSY B0, `(.L_x_36115) ;  /* 0x0000007000007945 */ /* 0x000fe80003800000 */
[----:B------:R-:W-:Y:S05]  /*0e70*/  @!P6 BRA `(.L_x_36116) ;  /* 0x000000000014e947 */ /* 0x000fea0003800000 */
[----:B-----5:R-:W-:Y:S02]  /*0e80*/  HADD2.F32 R79, -RZ, R69.H1_H1 ;  /* 0x30000045ff4f7230 */ /* 0x020fe40000004100 */
[----:B------:R-:W-:-:S03]  /*0e90*/  HADD2.F32 R82, -RZ, R137.H1_H1 ;  /* 0x30000089ff527230 */ /* 0x000fc60000004100 */
[----:B------:R-:W-:-:S04]  /*0ea0*/  FMUL.FTZ R79, R79, UR6 ;  /* 0x000000064f4f7c20 */ /* 0x000fc80008410000 */
[----:B------:R-:W-:-:S04]  /*0eb0*/  FMUL.FTZ R79, R79, R82 ;  /* 0x000000524f4f7220 */ /* 0x000fc80000410000 */
[----:B------:R-:W-:-:S07]  /*0ec0*/  @P0 FADD.FTZ R79, R63, R79 ;  /* 0x0000004f3f4f0221 */ /* 0x000fce0000010000 */
.L_x_36116:
[----:B------:R-:W-:Y:S05]  /*0ed0*/  BSYNC B0 ;  /* 0x0000000000007941 */ /* 0x000fea0003800000 */
.L_x_36115:
[----:B------:R-:W-:Y:S04]  /*0ee0*/  BSSY B0, `(.L_x_36117) ;  /* 0x0000007000007945 */ /* 0x000fe80003800000 */
[----:B------:R-:W-:Y:S05]  /*0ef0*/  @!P6 BRA `(.L_x_36118) ;  /* 0x000000000014e947 */ /* 0x000fea0003800000 */
[----:B-----5:R-:W-:Y:S02]  /*0f00*/  HADD2.F32 R72, -RZ, R70.H0_H0 ;  /* 0x20000046ff487230 */ /* 0x020fe40000004100 */
[----:B------:R-:W-:-:S03]  /*0f10*/  HADD2.F32 R83, -RZ, R138.H0_H0 ;  /* 0x2000008aff537230 */ /* 0x000fc60000004100 */
[----:B------:R-:W-:-:S04]  /*0f20*/  FMUL.FTZ R72, R72, UR6 ;  /* 0x0000000648487c20 */ /* 0x000fc80008410000 */
[----:B------:R-:W-:-:S04]  /*0f30*/  FMUL.FTZ R72, R72, R83 ;  /* 0x0000005348487220 */ /* 0x000fc80000410000 */
[----:B------:R-:W-:-:S07]  /*0f40*/  @P0 FADD.FTZ R72, R64, R72 ;  /* 0x0000004840480221 */ /* 0x000fce0000010000 */
.L_x_36118:
[----:B------:R-:W-:Y:S05]  /*0f50*/  BSYNC B0 ;  /* 0x0000000000007941 */ /* 0x000fea0003800000 */
.L_x_36117:
[----:B------:R-:W-:Y:S04]  /*0f60*/  BSSY B0, `(.L_x_36119) ;  /* 0x0000007000007945 */ /* 0x000fe80003800000 */
[----:B------:R-:W-:Y:S05]  /*0f70*/  @!P6 BRA `(.L_x_36120) ;  /* 0x000000000014e947 */ /* 0x000fea0003800000 */
[----:B-----5:R-:W-:Y:S02]  /*0f80*/  HADD2.F32 R73, -RZ, R70.H1_H1 ;  /* 0x30000046ff497230 */ /* 0x020fe40000004100 */
[----:B------:R-:W-:-:S03]  /*0f90*/  HADD2.F32 R82, -RZ, R138.H1_H1 ;  /* 0x3000008aff527230 */ /* 0x000fc60000004100 */
[----:B------:R-:W-:-:S04]  /*0fa0*/  FMUL.FTZ R73, R73, UR6 ;  /* 0x0000000649497c20 */ /* 0x000fc80008410000 */
[----:B------:R-:W-:-:S04]  /*0fb0*/  FMUL.FTZ R73, R73, R82 ;  /* 0x0000005249497220 */ /* 0x000fc80000410000 */
[----:B------:R-:W-:-:S07]  /*0fc0*/  @P0 FADD.FTZ R73, R65, R73 ;  /* 0x0000004941490221 */ /* 0x000fce0000010000 */
.L_x_36120:
[----:B------:R-:W-:Y:S05]  /*0fd0*/  BSYNC B0 ;  /* 0x0000000000007941 */ /* 0x000fea0003800000 */
.L_x_36119:
[----:B------:R-:W-:Y:S04]  /*0fe0*/  BSSY B0, `(.L_x_36121) ;  /* 0x0000006000007945 */ /* 0x000fe80003800000 */
[----:B------:R-:W-:Y:S05]  /*0ff0*/  @!P6 BRA `(.L_x_36122) ;  /* 0x000000000010e947 */ /* 0x000fea0003800000 */
[----:B-----5:R-:W-:-:S05]  /*1000*/  HADD2.F32 R74, -RZ, R71.H0_H0 ;  /* 0x20000047ff4a7230 */ /* 0x020fca0000004100 */
[----:B------:R-:W-:-:S04]  /*1010*/  FMUL.FTZ R74, R74, UR6 ;  /* 0x000000064a4a7c20 */ /* 0x000fc80008410000 */
[----:B------:R-:W-:-:S04]  /*1020*/  FMUL.FTZ R74, R209, R74 ;  /* 0x0000004ad14a7220 */ /* 0x000fc80000410000 */
[----:B------:R-:W-:-:S07]  /*1030*/  @P0 FADD.FTZ R74, R66, R74 ;  /* 0x0000004a424a0221 */ /* 0x000fce0000010000 */
.L_x_36122:
[----:B------:R-:W-:Y:S05]  /*1040*/  BSYNC B0 ;  /* 0x0000000000007941 */ /* 0x000fea0003800000 */
.L_x_36121:
[----:B------:R-:W-:Y:S04]  /*1050*/  BSSY B0, `(.L_x_36123) ;  /* 0x0000006000007945 */ /* 0x000fe80003800000 */
[----:B------:R-:W-:Y:S05]  /*1060*/  @!P6 BRA `(.L_x_36124) ;  /* 0x000000000010e947 */ /* 0x000fea0003800000 */
[----:B-----5:R-:W-:-:S05]  /*1070*/  HADD2.F32 R75, -RZ, R71.H1_H1 ;  /* 0x30000047ff4b7230 */ /* 0x020fca0000004100 */
[----:B------:R-:W-:-:S04]  /*1080*/  FMUL.FTZ R75, R75, UR6 ;  /* 0x000000064b4b7c20 */ /* 0x000fc80008410000 */
[----:B------:R-:W-:-:S04]  /*1090*/  FMUL.FTZ R75, R212, R75 ;  /* 0x0000004bd44b7220 */ /* 0x000fc80000410000 */
[----:B------:R-:W-:-:S07]  /*10a0*/  @P0 FADD.FTZ R75, R67, R75 ;  /* 0x0000004b434b0221 */ /* 0x000fce0000010000 */
.L_x_36124:
[----:B------:R-:W-:Y:S05]  /*10b0*/  BSYNC B0 ;  /* 0x0000000000007941 */ /* 0x000fea0003800000 */
.L_x_36123:
        /* <DEDUP_REMOVED lines=43> */
.L_x_36126:
[----:B------:R-:W-:Y:S05]  /*1370*/  BSYNC B0 ;  /* 0x0000000000007941 */ /* 0x000fea0003800000 */
.L_x_36125:
[----:B------:R-:W-:Y:S04]  /*1380*/  BSSY B0, `(.L_x_36127) ;  /* 0x0000007000007945 */ /* 0x000fe80003800000 */
[----:B------:R-:W-:Y:S05]  /*1390*/  @!P6 BRA `(.L_x_36128) ;  /* 0x000000000014e947 */ /* 0x000fea0003800000 */
[----:B-----5:R-:W-:Y:S02]  /*13a0*/  HADD2.F32 R90, -RZ, R68.H1_H1 ;  /* 0x30000044ff5a7230 */ /* 0x020fe40000004100 */
[----:B------:R-:W-:-:S03]  /*13b0*/  HADD2.F32 R85, -RZ, R140.H1_H1 ;  /* 0x3000008cff557230 */ /* 0x000fc60000004100 */
[----:B------:R-:W-:-:S04]  /*13c0*/  FMUL.FTZ R90, R90, UR6 ;  /* 0x000000065a5a7c20 */ /* 0x000fc80008410000 */
[----:B------:R-:W-:-:S04]  /*13d0*/  FMUL.FTZ R85, R90, R85 ;  /* 0x000000555a557220 */ /* 0x000fc80000410000 */
[----:B------:R-:W-:-:S07]  /*13e0*/  @P0 FADD.FTZ R85, R61, R85 ;  /* 0x000000553d550221 */ /* 0x000fce0000010000 */
.L_x_36128:
[----:B------:R-:W-:Y:S05]  /*13f0*/  BSYNC B0 ;  /* 0x0000000000007941 */ /* 0x000fea0003800000 */
.L_x_36127:
[----:B------:R-:W-:Y:S04]  /*1400*/  BSSY B0, `(.L_x_36129) ;  /* 0x0000007000007945 */ /* 0x000fe80003800000 */
[----:B------:R-:W-:Y:S05]  /*1410*/  @!P6 BRA `(.L_x_36130) ;  /* 0x000000000014e947 */ /* 0x000fea0003800000 */
[----:B-----5:R-:W-:Y:S02]  /*1420*/  HADD2.F32 R90, -RZ, R69.H0_H0 ;  /* 0x20000045ff5a7230 */ /* 0x020fe40000004100 */
[----:B------:R-:W-:-:S03]  /*1430*/  HADD2.F32 R86, -RZ, R141.H0_H0 ;  /* 0x2000008dff567230 */ /* 0x000fc60000004100 */
[----:B------:R-:W-:-:S04]  /*1440*/  FMUL.FTZ R91, R90, UR6 ;  /* 0x000000065a5b7c20 */ /* 0x000fc80008410000 */
[----:B------:R-:W-:-:S04]  /*1450*/  FMUL.FTZ R86, R91, R86 ;  /* 0x000000565b567220 */ /* 0x000fc80000410000 */
[----:B------:R-:W-:-:S07]  /*1460*/  @P0 FADD.FTZ R86, R62, R86 ;  /* 0x000000563e560221 */ /* 0x000fce0000010000 */
.L_x_36130:
[----:B------:R-:W-:Y:S05]  /*1470*/  BSYNC B0 ;  /* 0x0000000000007941 */ /* 0x000fea0003800000 */
.L_x_36129:
[----:B------:R-:W-:Y:S04]  /*1480*/  BSSY B0, `(.L_x_36131) ;  /* 0x0000007000007945 */ /* 0x000fe80003800000 */
[----:B------:R-:W-:Y:S05]  /*1490*/  @!P6 BRA `(.L_x_36132) ;  /* 0x000000000014e947 */ /* 0x000fea0003800000 */
[----:B-----5:R-:W-:Y:S02]  /*14a0*/  HADD2.F32 R90, -RZ, R69.H1_H1 ;  /* 0x30000045ff5a7230 */ /* 0x020fe40000004100 */
[----:B------:R-:W-:-:S03]  /*14b0*/  HADD2.F32 R87, -RZ, R141.H1_H1 ;  /* 0x3000008dff577230 */ /* 0x000fc60000004100 */
[----:B------:R-:W-:-:S04]  /*14c0*/  FMUL.FTZ R90, R90, UR6 ;  /* 0x000000065a5a7c20 */ /* 0x000fc80008410000 */
[----:B------:R-:W-:-:S04]  /*14d0*/  FMUL.FTZ R87, R90, R87 ;  /* 0x000000575a577220 */ /* 0x000fc80000410000 */
[----:B------:R-:W-:-:S07]  /*14e0*/  @P0 FADD.FTZ R87, R63, R87 ;  /* 0x000000573f570221 */ /* 0x000fce0000010000 */
.L_x_36132:
[----:B------:R-:W-:Y:S05]  /*14f0*/  BSYNC B0 ;  /* 0x0000000000007941 */ /* 0x000fea0003800000 */
.L_x_36131:
[----:B------:R-:W-:Y:S04]  /*1500*/  BSSY B0, `(.L_x_36133) ;  /* 0x0000007000007945 */ /* 0x000fe80003800000 */
[----:B------:R-:W-:Y:S05]  /*1510*/  @!P6 BRA `(.L_x_36134) ;  /* 0x000000000014e947 */ /* 0x000fea0003800000 */
[----:B-----5:R-:W-:Y:S02]  /*1520*/  HADD2.F32 R90, -RZ, R70.H0_H0 ;  /* 0x20000046ff5a7230 */ /* 0x020fe40000004100 */
[----:B------:R-:W-:-:S03]  /*1530*/  HADD2.F32 R80, -RZ, R142.H0_H0 ;  /* 0x2000008eff507230 */ /* 0x000fc60000004100 */
[----:B------:R-:W-:-:S04]  /*1540*/  FMUL.FTZ R91, R90, UR6 ;  /* 0x000000065a5b7c20 */ /* 0x000fc80008410000 */
[----:B------:R-:W-:-:S04]  /*1550*/  FMUL.FTZ R80, R91, R80 ;  /* 0x000000505b507220 */ /* 0x000fc80000410000 */
[----:B------:R-:W-:-:S07]  /*1560*/  @P0 FADD.FTZ R80, R64, R80 ;  /* 0x0000005040500221 */ /* 0x000fce0000010000 */
.L_x_36134:
[----:B------:R-:W-:Y:S05]  /*1570*/  BSYNC B0 ;  /* 0x0000000000007941 */ /* 0x000fea0003800000 */
.L_x_36133:
[----:B------:R-:W-:Y:S04]  /*1580*/  BSSY B0, `(.L_x_36135) ;  /* 0x0000007000007945 */ /* 0x000fe80003800000 */
[----:B------:R-:W-:Y:S05]  /*1590*/  @!P6 BRA `(.L_x_36136) ;  /* 0x000000000014e947 */ /* 0x000fea0003800000 */
[----:B-----5:R-:W-:Y:S02]  /*15a0*/  HADD2.F32 R90, -RZ, R70.H1_H1 ;  /* 0x30000046ff5a7230 */ /* 0x020fe40000004100 */
[----:B------:R-:W-:-:S03]  /*15b0*/  HADD2.F32 R81, -RZ, R142.H1_H1 ;  /* 0x3000008eff517230 */ /* 0x000fc60000004100 */
[----:B------:R-:W-:-:S04]  /*15c0*/  FMUL.FTZ R90, R90, UR6 ;  /* 0x000000065a5a7c20 */ /* 0x000fc80008410000 */
[----:B------:R-:W-:-:S04]  /*15d0*/  FMUL.FTZ R81, R90, R81 ;  /* 0x000000515a517220 */ /* 0x000fc80000410000 */
[----:B------:R-:W-:-:S07]  /*15e0*/  @P0 FADD.FTZ R81, R65, R81 ;  /* 0x0000005141510221 */ /* 0x000fce0000010000 */
.L_x_36136:
[----:B------:R-:W-:Y:S05]  /*15f0*/  BSYNC B0 ;  /* 0x0000000000007941 */ /* 0x000fea0003800000 */
.L_x_36135:
[----:B------:R-:W-:Y:S04]  /*1600*/  BSSY B0, `(.L_x_36137) ;  /* 0x0000006000007945 */ /* 0x000fe80003800000 */
[----:B------:R-:W-:Y:S05]  /*1610*/  @!P6 BRA `(.L_x_36138) ;  /* 0x000000000010e947 */ /* 0x000fea0003800000 */
[----:B-----5:R-:W-:-:S05]  /*1620*/  HADD2.F32 R82, -RZ, R71.H0_H0 ;  /* 0x20000047ff527230 */ /* 0x020fca0000004100 */
[----:B------:R-:W-:-:S04]  /*1630*/  FMUL.FTZ R82, R82, UR6 ;  /* 0x0000000652527c20 */ /* 0x000fc80008410000 */
[----:B------:R-:W-:-:S04]  /*1640*/  FMUL.FTZ R82, R139, R82 ;  /* 0x000000528b527220 */ /* 0x000fc80000410000 */
[----:B------:R-:W-:-:S07]  /*1650*/  @P0 FADD.FTZ R82, R66, R82 ;  /* 0x0000005242520221 */ /* 0x000fce0000010000 */
.L_x_36138:
[----:B------:R-:W-:Y:S05]  /*1660*/  BSYNC B0 ;  /* 0x0000000000007941 */ /* 0x000fea0003800000 */
.L_x_36137:
[----:B------:R-:W-:Y:S04]  /*1670*/  BSSY B0, `(.L_x_36139) ;  /* 0x0000006000007945 */ /* 0x000fe80003800000 */
[----:B------:R-:W-:Y:S05]  /*1680*/  @!P6 BRA `(.L_x_36140) ;  /* 0x000000000010e947 */ /* 0x000fea0003800000 */
[----:B-----5:R-:W-:-:S05]  /*1690*/  HADD2.F32 R83, -RZ, R71.H1_H1 ;  /* 0x30000047ff537230 */ /* 0x020fca0000004100 */
[----:B------:R-:W-:-:S04]  /*16a0*/  FMUL.FTZ R90, R83, UR6 ;  /* 0x00000006535a7c20 */ /* 0x000fc80008410000 */
[----:B------:R-:W-:-:S04]  /*16b0*/  FMUL.FTZ R83, R213, R90 ;  /* 0x0000005ad5537220 */ /* 0x000fc80000410000 */
[----:B------:R-:W-:-:S07]  /*16c0*/  @P0 FADD.FTZ R83, R67, R83 ;  /* 0x0000005343530221 */ /* 0x000fce0000010000 */
.L_x_36140:
[----:B------:R-:W-:Y:S05]  /*16d0*/  BSYNC B0 ;  /* 0x0000000000007941 */ /* 0x000fea0003800000 */
.L_x_36139:
        /* <DEDUP_REMOVED lines=43> */
.L_x_36142:
[----:B------:R-:W-:Y:S05]  /*1990*/  BSYNC B0 ;  /* 0x0000000000007941 */ /* 0x000fea0003800000 */
.L_x_36141:
[----:B------:R-:W-:Y:S04]  /*19a0*/  BSSY B0, `(.L_x_36143) ;  /* 0x0000007000007945 */ /* 0x000fe80003800000 */
[----:B------:R-:W-:Y:S05]  /*19b0*/  @!P6 BRA `(.L_x_36144) ;  /* 0x000000000014e947 */ /* 0x000fea0003800000 */
[----:B-----5:R-:W-:Y:S02]  /*19c0*/  HADD2.F32 R98, -RZ, R68.H1_H1 ;  /* 0x30000044ff627230 */ /* 0x020fe40000004100 */
[----:B------:R-:W-:-:S03]  /*19d0*/  HADD2.F32 R93, -RZ, R144.H1_H1 ;  /* 0x30000090ff5d7230 */ /* 0x000fc60000004100 */
[----:B------:R-:W-:-:S04]  /*19e0*/  FMUL.FTZ R98, R98, UR6 ;  /* 0x0000000662627c20 */ /* 0x000fc80008410000 */
[----:B------:R-:W-:-:S04]  /*19f0*/  FMUL.FTZ R93, R98, R93 ;  /* 0x0000005d625d7220 */ /* 0x000fc80000410000 */
[----:B------:R-:W-:-:S07]  /*1a00*/  @P0 FADD.FTZ R93, R61, R93 ;  /* 0x0000005d3d5d0221 */ /* 0x000fce0000010000 */
.L_x_36144:
[----:B------:R-:W-:Y:S05]  /*1a10*/  BSYNC B0 ;  /* 0x0000000000007941 */ /* 0x000fea0003800000 */
.L_x_36143:
[----:B------:R-:W-:Y:S04]  /*1a20*/  BSSY B0, `(.L_x_36145) ;  /* 0x0000007000007945 */ /* 0x000fe80003800000 */
[----:B------:R-:W-:Y:S05]  /*1a30*/  @!P6 BRA `(.L_x_36146) ;  /* 0x000000000014e947 */ /* 0x000fea0003800000 */
[----:B-----5:R-:W-:Y:S02]  /*1a40*/  HADD2.F32 R98, -RZ, R69.H0_H0 ;  /* 0x20000045ff627230 */ /* 0x020fe40000004100 */
[----:B------:R-:W-:-:S03]  /*1a50*/  HADD2.F32 R94, -RZ, R145.H0_H0 ;  /* 0x20000091ff5e7230 */ /* 0x000fc60000004100 */
[----:B------:R-:W-:-:S04]  /*1a60*/  FMUL.FTZ R99, R98, UR6 ;  /* 0x0000000662637c20 */ /* 0x000fc80008410000 */
[----:B------:R-:W-:-:S04]  /*1a70*/  FMUL.FTZ R94, R99, R94 ;  /* 0x0000005e635e7220 */ /* 0x000fc80000410000 */
[----:B------:R-:W-:-:S07]  /*1a80*/  @P0 FADD.FTZ R94, R62, R94 ;  /* 0x0000005e3e5e0221 */ /* 0x000fce0000010000 */
.L_x_36146:
[----:B------:R-:W-:Y:S05]  /*1a90*/  BSYNC B0 ;  /* 0x0000000000007941 */ /* 0x000fea0003800000 */
.L_x_36145:
[----:B------:R-:W-:Y:S04]  /*1aa0*/  BSSY B0, `(.L_x_36147) ;  /* 0x0000007000007945 */ /* 0x000fe80003800000 */
[----:B------:R-:W-:Y:S05]  /*1ab0*/  @!P6 BRA `(.L_x_36148) ;  /* 0x000000000014e947 */ /* 0x000fea0003800000 */
[----:B-----5:R-:W-:Y:S02]  /*1ac0*/  HADD2.F32 R98, -RZ, R69.H1_H1 ;  /* 0x30000045ff627230 */ /* 0x020fe40000004100 */
[----:B------:R-:W-:-:S03]  /*1ad0*/  HADD2.F32 R95, -RZ, R145.H1_H1 ;  /* 0x30000091ff5f7230 */ /* 0x000fc60000004100 */
[----:B------:R-:W-:-:S04]  /*1ae0*/  FMUL.FTZ R98, R98, UR6 ;  /* 0x0000000662627c20 */ /* 0x000fc80008410000 */
[----:B------:R-:W-:-:S04]  /*1af0*/  FMUL.FTZ R95, R98, R95 ;  /* 0x0000005f625f7220 */ /* 0x000fc80000410000 */
[----:B------:R-:W-:-:S07]  /*1b00*/  @P0 FADD.FTZ R95, R63, R95 ;  /* 0x0000005f3f5f0221 */ /* 0x000fce0000010000 */
.L_x_36148:
[----:B------:R-:W-:Y:S05]  /*1b10*/  BSYNC B0 ;  /* 0x0000000000007941 */ /* 0x000fea0003800000 */
.L_x_36147:
[----:B------:R-:W-:Y:S04]  /*1b20*/  BSSY B0, `(.L_x_36149) ;  /* 0x0000007000007945 */ /* 0x000fe80003800000 */
[----:B------:R-:W-:Y:S05]  /*1b30*/  @!P6 BRA `(.L_x_36150) ;  /* 0x000000000014e947 */ /* 0x000fea0003800000 */
[----:B-----5:R-:W-:Y:S02]  /*1b40*/  HADD2.F32 R98, -RZ, R70.H0_H0 ;  /* 0x20000046ff627230 */ /* 0x020fe40000004100 */
[----:B------:R-:W-:-:S03]  /*1b50*/  HADD2.F32 R88, -RZ, R146.H0_H0 ;  /* 0x20000092ff587230 */ /* 0x000fc60000004100 */
[----:B------:R-:W-:-:S04]  /*1b60*/  FMUL.FTZ R99, R98, UR6 ;  /* 0x0000000662637c20 */ /* 0x000fc80008410000 */
[----:B------:R-:W-:-:S04]  /*1b70*/  FMUL.FTZ R88, R99, R88 ;  /* 0x0000005863587220 */ /* 0x000fc80000410000 */
[----:B------:R-:W-:-:S07]  /*1b80*/  @P0 FADD.FTZ R88, R64, R88 ;  /* 0x0000005840580221 */ /* 0x000fce0000010000 */
.L_x_36150:
[----:B------:R-:W-:Y:S05]  /*1b90*/  BSYNC B0 ;  /* 0x0000000000007941 */ /* 0x000fea0003800000 */
.L_x_36149:
[----:B------:R-:W-:Y:S04]  /*1ba0*/  BSSY B0, `(.L_x_36151) ;  /* 0x0000007000007945 */ /* 0x000fe80003800000 */
[----:B------:R-:W-:Y:S05]  /*1bb0*/  @!P6 BRA `(.L_x_36152) ;  /* 0x000000000014e947 */ /* 0x000fea0003800000 */
[----:B-----5:R-:W-:Y:S02]  /*1bc0*/  HADD2.F32 R98, -RZ, R70.H1_H1 ;  /* 0x30000046ff627230 */ /* 0x020fe40000004100 */
[----:B------:R-:W-:-:S03]  /*1bd0*/  HADD2.F32 R89, -RZ, R146.H1_H1 ;  /* 0x30000092ff597230 */ /* 0x000fc60000004100 */
[----:B------:R-:W-:-:S04]  /*1be0*/  FMUL.FTZ R98, R98, UR6 ;  /* 0x0000000662627c20 */ /* 0x000fc80008410000 */
[----:B------:R-:W-:-:S04]  /*1bf0*/  FMUL.FTZ R89, R98, R89 ;  /* 0x0000005962597220 */ /* 0x000fc80000410000 */
[----:B------:R-:W-:-:S07]  /*1c00*/  @P0 FADD.FTZ R89, R65, R89 ;  /* 0x0000005941590221 */ /* 0x000fce0000010000 */
.L_x_36152:
[----:B------:R-:W-:Y:S05]  /*1c10*/  BSYNC B0 ;  /* 0x0000000000007941 */ /* 0x000fea0003800000 */
.L_x_36151:
[----:B------:R-:W-:Y:S04]  /*1c20*/  BSSY B0, `(.L_x_36153) ;  /* 0x0000006000007945 */ /* 0x000fe80003800000 */
[----:B------:R-:W-:Y:S05]  /*1c30*/  @!P6 BRA `(.L_x_36154) ;  /* 0x000000000010e947 */ /* 0x000fea0003800000 */
[----:B-----5:R-:W-:-:S05]  /*1c40*/  HADD2.F32 R90, -RZ, R71.H0_H0 ;  /* 0x20000047ff5a7230 */ /* 0x020fca0000004100 */
[----:B------:R-:W-:-:S04]  /*1c50*/  FMUL.FTZ R90, R90, UR6 ;  /* 0x000000065a5a7c20 */ /* 0x000fc80008410000 */
[----:B------:R-:W-:-:S04]  /*1c60*/  FMUL.FTZ R90, R143, R90 ;  /* 0x0000005a8f5a7220 */ /* 0x000fc80000410000 */
[----:B------:R-:W-:-:S07]  /*1c70*/  @P0 FADD.FTZ R90, R66, R90 ;  /* 0x0000005a425a0221 */ /* 0x000fce0000010000 */
.L_x_36154:
[----:B------:R-:W-:Y:S05]  /*1c80*/  BSYNC B0 ;  /* 0x0000000000007941 */ /* 0x000fea0003800000 */
.L_x_36153:
[----:B------:R-:W-:Y:S04]  /*1c90*/  BSSY B0, `(.L_x_36155) ;  /* 0x0000006000007945 */ /* 0x000fe80003800000 */
[----:B------:R-:W-:Y:S05]  /*1ca0*/  @!P6 BRA `(.L_x_36156) ;  /* 0x000000000010e947 */ /* 0x000fea0003800000 */
[----:B-----5:R-:W-:-:S05]  /*1cb0*/  HADD2.F32 R91, -RZ, R71.H1_H1 ;  /* 0x30000047ff5b7230 */ /* 0x020fca0000004100 */
[----:B------:R-:W-:-:S04]  /*1cc0*/  FMUL.FTZ R91, R91, UR6 ;  /* 0x000000065b5b7c20 */ /* 0x000fc80008410000 */
[----:B------:R-:W-:-:S04]  /*1cd0*/  FMUL.FTZ R91, R214, R91 ;  /* 0x0000005bd65b7220 */ /* 0x000fc80000410000 */
[----:B------:R-:W-:-:S07]  /*1ce0*/  @P0 FADD.FTZ R91, R67, R91 ;  /* 0x0000005b435b0221 */ /* 0x000fce0000010000 */
.L_x_36156:
[----:B------:R-:W-:Y:S05]  /*1cf0*/  BSYNC B0 ;  /* 0x0000000000007941 */ /* 0x000fea0003800000 */
.L_x_36155:
        /* <DEDUP_REMOVED lines=43> */
.L_x_36158:
[----:B------:R-:W-:Y:S05]  /*1fb0*/  BSYNC B0 ;  /* 0x0000000000007941 */ /* 0x000fea0003800000 */
.L_x_36157:
[----:B------:R-:W-:Y:S04]  /*1fc0*/  BSSY B0, `(.L_x_36159) ;  /* 0x0000007000007945 */ /* 0x000fe80003800000 */
[----:B------:R-:W-:Y:S05]  /*1fd0*/  @!P6 BRA `(.L_x_36160) ;  /* 0x000000000014e947 */ /* 0x000fea0003800000 */
[----:B-----5:R-:W-:Y:S02]  /*1fe0*/  HADD2.F32 R106, -RZ, R68.H1_H1 ;  /* 0x30000044ff6a7230 */ /* 0x020fe40000004100 */
[----:B------:R-:W-:-:S03]  /*1ff0*/  HADD2.F32 R101, -RZ, R148.H1_H1 ;  /* 0x30000094ff657230 */ /* 0x000fc60000004100 */
[----:B------:R-:W-:-:S04]  /*2000*/  FMUL.FTZ R106, R106, UR6 ;  /* 0x000000066a6a7c20 */ /* 0x000fc80008410000 */
[----:B------:R-:W-:-:S04]  /*2010*/  FMUL.FTZ R101, R106, R101 ;  /* 0x000000656a657220 */ /* 0x000fc80000410000 */
[----:B------:R-:W-:-:S07]  /*2020*/  @P0 FADD.FTZ R101, R61, R101 ;  /* 0x000000653d650221 */ /* 0x000fce0000010000 */
.L_x_36160:
[----:B------:R-:W-:Y:S05]  /*2030*/  BSYNC B0 ;  /* 0x0000000000007941 */ /* 0x000fea0003800000 */
.L_x_36159:
[----:B------:R-:W-:Y:S04]  /*2040*/  BSSY B0, `(.L_x_36161) ;  /* 0x0000007000007945 */ /* 0x000fe80003800000 */
[----:B------:R-:W-:Y:S05]  /*2050*/  @!P6 BRA `(.L_x_36162) ;  /* 0x000000000014e947 */ /* 0x000fea0003800000 */
[----:B-----5:R-:W-:Y:S02]  /*2060*/  HADD2.F32 R106, -RZ, R69.H0_H0 ;  /* 0x20000045ff6a7230 */ /* 0x020fe40000004100 */
[----:B------:R-:W-:-:S03]  /*2070*/  HADD2.F32 R102, -RZ, R149.H0_H0 ;  /* 0x20000095ff667230 */ /* 0x000fc60000004100 */
[----:B------:R-:W-:-:S04]  /*2080*/  FMUL.FTZ R107, R106, UR6 ;  /* 0x000000066a6b7c20 */ /* 0x000fc80008410000 */
[----:B------:R-:W-:-:S04]  /*2090*/  FMUL.FTZ R102, R107, R102 ;  /* 0x000000666b667220 */ /* 0x000fc80000410000 */
[----:B------:R-:W-:-:S07]  /*20a0*/  @P0 FADD.FTZ R102, R62, R102 ;  /* 0x000000663e660221 */ /* 0x000fce0000010000 */
.L_x_36162:
[----:B------:R-:W-:Y:S05]  /*20b0*/  BSYNC B0 ;  /* 0x0000000000007941 */ /* 0x000fea0003800000 */
.L_x_36161:
[----:B------:R-:W-:Y:S04]  /*20c0*/  BSSY B0, `(.L_x_36163) ;  /* 0x0000007000007945 */ /* 0x000fe80003800000 */
[----:B------:R-:W-:Y:S05]  /*20d0*/  @!P6 BRA `(.L_x_36164) ;  /* 0x000000000014e947 */ /* 0x000fea0003800000 */
[----:B-----5:R-:W-:Y:S02]  /*20e0*/  HADD2.F32 R106, -RZ, R69.H1_H1 ;  /* 0x30000045ff6a7230 */ /* 0x020fe40000004100 */
[----:B------:R-:W-:-:S03]  /*20f0*/  HADD2.F32 R103, -RZ, R149.H1_H1 ;  /* 0x30000095ff677230 */ /* 0x000fc60000004100 */
[----:B------:R-:W-:-:S04]  /*2100*/  FMUL.FTZ R106, R106, UR6 ;  /* 0x000000066a6a7c20 */ /* 0x000fc80008410000 */
[----:B------:R-:W-:-:S04]  /*2110*/  FMUL.FTZ R103, R106, R103 ;  /* 0x000000676a677220 */ /* 0x000fc80000410000 */
[----:B------:R-:W-:-:S07]  /*2120*/  @P0 FADD.FTZ R103, R63, R103 ;  /* 0x000000673f670221 */ /* 0x000fce0000010000 */
.L_x_36164:
[----:B------:R-:W-:Y:S05]  /*2130*/  BSYNC B0 ;  /* 0x0000000000007941 */ /* 0x000fea0003800000 */
.L_x_36163:
[----:B------:R-:W-:Y:S04]  /*2140*/  BSSY B0, `(.L_x_36165) ;  /* 0x0000007000007945 */ /* 0x000fe80003800000 */
[----:B------:R-:W-:Y:S05]  /*2150*/  @!P6 BRA `(.L_x_36166) ;  /* 0x000000000014e947 */ /* 0x000fea0003800000 */
[----:B-----5:R-:W-:Y:S02]  /*2160*/  HADD2.F32 R106, -RZ, R70.H0_H0 ;  /* 0x20000046ff6a7230 */ /* 0x020fe40000004100 */
[----:B------:R-:W-:-:S03]  /*2170*/  HADD2.F32 R96, -RZ, R150.H0_H0 ;  /* 0x20000096ff607230 */ /* 0x000fc60000004100 */
[----:B------:R-:W-:-:S04]  /*2180*/  FMUL.FTZ R107, R106, UR6 ;  /* 0x000000066a6b7c20 */ /* 0x000fc80008410000 */
[----:B------:R-:W-:-:S04]  /*2190*/  FMUL.FTZ R96, R107, R96 ;  /* 0x000000606b607220 */ /* 0x000fc80000410000 */
[----:B------:R-:W-:-:S07]  /*21a0*/  @P0 FADD.FTZ R96, R64, R96 ;  /* 0x0000006040600221 */ /* 0x000fce0000010000 */
.L_x_36166:
[----:B------:R-:W-:Y:S05]  /*21b0*/  BSYNC B0 ;  /* 0x0000000000007941 */ /* 0x000fea0003800000 */
.L_x_36165:
[----:B------:R-:W-:Y:S04]  /*21c0*/  BSSY B0, `(.L_x_36167) ;  /* 0x0000007000007945 */ /* 0x000fe80003800000 */
[----:B------:R-:W-:Y:S05]  /*21d0*/  @!P6 BRA `(.L_x_36168) ;  /* 0x000000000014e947 */ /* 0x000fea0003800000 */
[----:B-----5:R-:W-:Y:S02]  /*21e0*/  HADD2.F32 R106, -RZ, R70.H1_H1 ;  /* 0x30000046ff6a7230 */ /* 0x020fe40000004100 */
[----:B------:R-:W-:-:S03]  /*21f0*/  HADD2.F32 R97, -RZ, R150.H1_H1 ;  /* 0x30000096ff617230 */ /* 0x000fc60000004100 */
[----:B------:R-:W-:-:S04]  /*2200*/  FMUL.FTZ R106, R106, UR6 ;  /* 0x000000066a6a7c20 */ /* 0x000fc80008410000 */
[----:B------:R-:W-:-:S04]  /*2210*/  FMUL.FTZ R97, R106, R97 ;  /* 0x000000616a617220 */ /* 0x000fc80000410000 */
[----:B------:R-:W-:-:S07]  /*2220*/  @P0 FADD.FTZ R97, R65, R97 ;  /* 0x0000006141610221 */ /* 0x000fce0000010000 */
.L_x_36168:
[----:B------:R-:W-:Y:S05]  /*2230*/  BSYNC B0 ;  /* 0x0000000000007941 */ /* 0x000fea0003800000 */
.L_x_36167:
[----:B------:R-:W-:Y:S04]  /*2240*/  BSSY B0, `(.L_x_36169) ;  /* 0x0000006000007945 */ /* 0x000fe80003800000 */
[----:B------:R-:W-:Y:S05]  /*2250*/  @!P6 BRA `(.L_x_36170) ;  /* 0x000000000010e947 */ /* 0x000fea0003800000 */
[----:B-----5:R-:W-:-:S05]  /*2260*/  HADD2.F32 R98, -RZ, R71.H0_H0 ;  /* 0x20000047ff627230 */ /* 0x020fca0000004100 */
[----:B------:R-:W-:-:S04]  /*2270*/  FMUL.FTZ R98, R98, UR6 ;  /* 0x0000000662627c20 */ /* 0x000fc80008410000 */
[----:B------:R-:W-:-:S04]  /*2280*/  FMUL.FTZ R98, R147, R98 ;  /* 0x0000006293627220 */ /* 0x000fc80000410000 */
[----:B------:R-:W-:-:S07]  /*2290*/  @P0 FADD.FTZ R98, R66, R98 ;  /* 0x0000006242620221 */ /* 0x000fce0000010000 */
.L_x_36170:
[----:B------:R-:W-:Y:S05]  /*22a0*/  BSYNC B0 ;  /* 0x0000000000007941 */ /* 0x000fea0003800000 */
.L_x_36169:
[----:B------:R-:W-:Y:S04]  /*22b0*/  BSSY B0, `(.L_x_36171) ;  /* 0x0000006000007945 */ /* 0x000fe80003800000 */
[----:B------:R-:W-:Y:S05]  /*22c0*/  @!P6 BRA `(.L_x_36172) ;  /* 0x000000000010e947 */ /* 0x000fea0003800000 */
[----:B-----5:R-:W-:-:S05]  /*22d0*/  HADD2.F32 R99, -RZ, R71.H1_H1 ;  /* 0x30000047ff637230 */ /* 0x020fca0000004100 */
[----:B------:R-:W-:-:S04]  /*22e0*/  FMUL.FTZ R106, R99, UR6 ;  /* 0x00000006636a7c20 */ /* 0x000fc80008410000 */
[----:B------:R-:W-:-:S04]  /*22f0*/  FMUL.FTZ R99, R215, R106 ;  /* 0x0000006ad7637220 */ /* 0x000fc80000410000 */
[----:B------:R-:W-:-:S07]  /*2300*/  @P0 FADD.FTZ R99, R67, R99 ;  /* 0x0000006343630221 */ /* 0x000fce0000010000 */
.L_x_36172:
[----:B------:R-:W-:Y:S05]  /*2310*/  BSYNC B0 ;  /* 0x0000000000007941 */ /* 0x000fea0003800000 */
.L_x_36171:
        /* <DEDUP_REMOVED lines=43> */
.L_x_36174:
[----:B------:R-:W-:Y:S05]  /*25d0*/  BSYNC B0 ;  /* 0x0000000000007941 */ /* 0x000fea0003800000 */
.L_x_36173:
[----:B------:R-:W-:Y:S04]  /*25e0*/  BSSY B0, `(.L_x_36175) ;  /* 0x0000007000007945 */ /* 0x000fe80003800000 */
[----:B------:R-:W-:Y:S05]  /*25f0*/  @!P6 BRA `(.L_x_36176) ;  /* 0x000000000014e947 */ /* 0x000fea0003800000 */
[----:B-----5:R-:W-:Y:S02]  /*2600*/  HADD2.F32 R114, -RZ, R68.H1_H1 ;  /* 0x30000044ff727230 */ /* 0x020fe40000004100 */
[----:B------:R-:W-:-:S03]  /*2610*/  HADD2.F32 R109, -RZ, R152.H1_H1 ;  /* 0x30000098ff6d7230 */ /* 0x000fc60000004100 */
[----:B------:R-:W-:-:S04]  /*2620*/  FMUL.FTZ R114, R114, UR6 ;  /* 0x0000000672727c20 */ /* 0x000fc80008410000 */
[----:B------:R-:W-:-:S04]  /*2630*/  FMUL.FTZ R109, R114, R109 ;  /* 0x0000006d726d7220 */ /* 0x000fc80000410000 */
[----:B------:R-:W-:-:S07]  /*2640*/  @P0 FADD.FTZ R109, R61, R109 ;  /* 0x0000006d3d6d0221 */ /* 0x000fce0000010000 */
.L_x_36176:
[----:B------:R-:W-:Y:S05]  /*2650*/  BSYNC B0 ;  /* 0x0000000000007941 */ /* 0x000fea0003800000 */
.L_x_36175:
[----:B------:R-:W-:Y:S04]  /*2660*/  BSSY B0, `(.L_x_36177) ;  /* 0x0000007000007945 */ /* 0x000fe80003800000 */
[----:B------:R-:W-:Y:S05]  /*2670*/  @!P6 BRA `(.L_x_36178) ;  /* 0x000000000014e947 */ /* 0x000fea0003800000 */
[----:B-----5:R-:W-:Y:S02]  /*2680*/  HADD2.F32 R114, -RZ, R69.H0_H0 ;  /* 0x20000045ff727230 */ /* 0x020fe40000004100 */
[----:B------:R-:W-:-:S03]  /*2690*/  HADD2.F32 R110, -RZ, R153.H0_H0 ;  /* 0x20000099ff6e7230 */ /* 0x000fc60000004100 */
[----:B------:R-:W-:-:S04]  /*26a0*/  FMUL.FTZ R115, R114, UR6 ;  /* 0x0000000672737c20 */ /* 0x000fc80008410000 */
[----:B------:R-:W-:-:S04]  /*26b0*/  FMUL.FTZ R110, R115, R110 ;  /* 0x0000006e736e7220 */ /* 0x000fc80000410000 */
[----:B------:R-:W-:-:S07]  /*26c0*/  @P0 FADD.FTZ R110, R62, R110 ;  /* 0x0000006e3e6e0221 */ /* 0x000fce0000010000 */
.L_x_36178:
[----:B------:R-:W-:Y:S05]  /*26d0*/  BSYNC B0 ;  /* 0x0000000000007941 */ /* 0x000fea0003800000 */
.L_x_36177:
[----:B------:R-:W-:Y:S04]  /*26e0*/  BSSY B0, `(.L_x_36179) ;  /* 0x0000007000007945 */ /* 0x000fe80003800000 */
[----:B------:R-:W-:Y:S05]  /*26f0*/  @!P6 BRA `(.L_x_36180) ;  /* 0x000000000014e947 */ /* 0x000fea0003800000 */
[----:B-----5:R-:W-:Y:S02]  /*2700*/  HADD2.F32 R114, -RZ, R69.H1_H1 ;  /* 0x30000045ff727230 */ /* 0x020fe40000004100 */
[----:B------:R-:W-:-:S03]  /*2710*/  HADD2.F32 R111, -RZ, R153.H1_H1 ;  /* 0x30000099ff6f7230 */ /* 0x000fc60000004100 */
[----:B------:R-:W-:-:S04]  /*2720*/  FMUL.FTZ R114, R114, UR6 ;  /* 0x0000000672727c20 */ /* 0x000fc80008410000 */
[----:B------:R-:W-:-:S04]  /*2730*/  FMUL.FTZ R111, R114, R111 ;  /* 0x0000006f726f7220 */ /* 0x000fc80000410000 */
[----:B------:R-:W-:-:S07]  /*2740*/  @P0 FADD.FTZ R111, R63, R111 ;  /* 0x0000006f3f6f0221 */ /* 0x000fce0000010000 */
.L_x_36180:
[----:B------:R-:W-:Y:S05]  /*2750*/  BSYNC B0 ;  /* 0x0000000000007941 */ /* 0x000fea0003800000 */
.L_x_36179:
[----:B------:R-:W-:Y:S04]  /*2760*/  BSSY B0, `(.L_x_36181) ;  /* 0x0000007000007945 */ /* 0x000fe80003800000 */
[----:B------:R-:W-:Y:S05]  /*2770*/  @!P6 BRA `(.L_x_36182) ;  /* 0x000000000014e947 */ /* 0x000fea0003800000 */
[----:B-----5:R-:W-:Y:S02]  /*2780*/  HADD2.F32 R114, -RZ, R70.H0_H0 ;  /* 0x20000046ff727230 */ /* 0x020fe40000004100 */
[----:B------:R-:W-:-:S03]  /*2790*/  HADD2.F32 R104, -RZ, R154.H0_H0 ;  /* 0x2000009aff687230 */ /* 0x000fc60000004100 */
[----:B------:R-:W-:-:S04]  /*27a0*/  FMUL.FTZ R115, R114, UR6 ;  /* 0x0000000672737c20 */ /* 0x000fc80008410000 */
[----:B------:R-:W-:-:S04]  /*27b0*/  FMUL.FTZ R104, R115, R104 ;  /* 0x0000006873687220 */ /* 0x000fc80000410000 */
[----:B------:R-:W-:-:S07]  /*27c0*/  @P0 FADD.FTZ R104, R64, R104 ;  /* 0x0000006840680221 */ /* 0x000fce0000010000 */
.L_x_36182:
[----:B------:R-:W-:Y:S05]  /*27d0*/  BSYNC B0 ;  /* 0x0000000000007941 */ /* 0x000fea0003800000 */
.L_x_36181:
[----:B------:R-:W-:Y:S04]  /*27e0*/  BSSY B0, `(.L_x_36183) ;  /* 0x0000007000007945 */ /* 0x000fe80003800000 */
[----:B------:R-:W-:Y:S05]  /*27f0*/  @!P6 BRA `(.L_x_36184) ;  /* 0x000000000014e947 */ /* 0x000fea0003800000 */
[----:B-----5:R-:W-:Y:S02]  /*2800*/  HADD2.F32 R114, -RZ, R70.H1_H1 ;  /* 0x30000046ff727230 */ /* 0x020fe40000004100 */
[----:B------:R-:W-:-:S03]  /*2810*/  HADD2.F32 R105, -RZ, R154.H1_H1 ;  /* 0x3000009aff697230 */ /* 0x000fc60000004100 */
[----:B------:R-:W-:-:S04]  /*2820*/  FMUL.FTZ R114, R114, UR6 ;  /* 0x0000000672727c20 */ /* 0x000fc80008410000 */
[----:B------:R-:W-:-:S04]  /*2830*/  FMUL.FTZ R105, R114, R105 ;  /* 0x0000006972697220 */ /* 0x000fc80000410000 */
[----:B------:R-:W-:-:S07]  /*2840*/  @P0 FADD.FTZ R105, R65, R105 ;  /* 0x0000006941690221 */ /* 0x000fce0000010000 */
.L_x_36184:
[----:B------:R-:W-:Y:S05]  /*2850*/  BSYNC B0 ;  /* 0x0000000000007941 */ /* 0x000fea0003800000 */
.L_x_36183:
[----:B------:R-:W-:Y:S04]  /*2860*/  BSSY B0, `(.L_x_36185) ;  /* 0x0000006000007945 */ /* 0x000fe80003800000 */
[----:B------:R-:W-:Y:S05]  /*2870*/  @!P6 BRA `(.L_x_36186) ;  /* 0x000000000010e947 */ /* 0x000fea0003800000 */
[----:B-----5:R-:W-:-:S05]  /*2880*/  HADD2.F32 R106, -RZ, R71.H0_H0 ;  /* 0x20000047ff6a7230 */ /* 0x020fca0000004100 */
[----:B------:R-:W-:-:S04]  /*2890*/  FMUL.FTZ R106, R106, UR6 ;  /* 0x000000066a6a7c20 */ /* 0x000fc80008410000 */
[----:B------:R-:W-:-:S04]  /*28a0*/  FMUL.FTZ R106, R151, R106 ;  /* 0x0000006a976a7220 */ /* 0x000fc80000410000 */
[----:B------:R-:W-:-:S07]  /*28b0*/  @P0 FADD.FTZ R106, R66, R106 ;  /* 0x0000006a426a0221 */ /* 0x000fce0000010000 */
.L_x_36186:
[----:B------:R-:W-:Y:S05]  /*28c0*/  BSYNC B0 ;  /* 0x0000000000007941 */ /* 0x000fea0003800000 */
.L_x_36185:
[----:B------:R-:W-:Y:S04]  /*28d0*/  BSSY B0, `(.L_x_36187) ;  /* 0x0000006000007945 */ /* 0x000fe80003800000 */
[----:B------:R-:W-:Y:S05]  /*28e0*/  @!P6 BRA `(.L_x_36188) ;  /* 0x000000000010e947 */ /* 0x000fea0003800000 */
[----:B-----5:R-:W-:-:S05]  /*28f0*/  HADD2.F32 R107, -RZ, R71.H1_H1 ;  /* 0x30000047ff6b7230 */ /* 0x020fca0000004100 */
[----:B------:R-:W-:-:S04]  /*2900*/  FMUL.FTZ R107, R107, UR6 ;  /* 0x000000066b6b7c20 */ /* 0x000fc80008410000 */
[----:B------:R-:W-:-:S04]  /*2910*/  FMUL.FTZ R107, R216, R107 ;  /* 0x0000006bd86b7220 */ /* 0x000fc80000410000 */
[----:B------:R-:W-:-:S07]  /*2920*/  @P0 FADD.FTZ R107, R67, R107 ;  /* 0x0000006b436b0221 */ /* 0x000fce0000010000 */
.L_x_36188:
[----:B------:R-:W-:Y:S05]  /*2930*/  BSYNC B0 ;  /* 0x0000000000007941 */ /* 0x000fea0003800000 */
.L_x_36187:
        /* <DEDUP_REMOVED lines=43> */
.L_x_36190:
[----:B------:R-:W-:Y:S05]  /*2bf0*/  BSYNC B0 ;  /* 0x0000000000007941 */ /* 0x000fea0003800000 */
.L_x_36189:
[----:B------:R-:W-:Y:S04]  /*2c00*/  BSSY B0, `(.L_x_36191) ;  /* 0x0000007000007945 */ /* 0x000fe80003800000 */
[----:B------:R-:W-:Y:S05]  /*2c10*/  @!P6 BRA `(.L_x_36192) ;  /* 0x000000000014e947 */ /* 0x000fea0003800000 */
[----:B-----5:R-:W-:Y:S02]  /*2c20*/  HADD2.F32 R122, -RZ, R68.H1_H1 ;  /* 0x30000044ff7a7230 */ /* 0x020fe40000004100 */
[----:B------:R-:W-:-:S03]  /*2c30*/  HADD2.F32 R117, -RZ, R156.H1_H1 ;  /* 0x3000009cff757230 */ /* 0x000fc60000004100 */
[----:B------:R-:W-:-:S04]  /*2c40*/  FMUL.FTZ R122, R122, UR6 ;  /* 0x000000067a7a7c20 */ /* 0x000fc80008410000 */
[----:B------:R-:W-:-:S04]  /*2c50*/  FMUL.FTZ R117, R122, R117 ;  /* 0x000000757a757220 */ /* 0x000fc80000410000 */
[----:B------:R-:W-:-:S07]  /*2c60*/  @P0 FADD.FTZ R117, R61, R117 ;  /* 0x000000753d750221 */ /* 0x000fce0000010000 */
.L_x_36192:
[----:B------:R-:W-:Y:S05]  /*2c70*/  BSYNC B0 ;  /* 0x0000000000007941 */ /* 0x000fea0003800000 */
.L_x_36191:
[----:B------:R-:W-:Y:S04]  /*2c80*/  BSSY B0, `(.L_x_36193) ;  /* 0x0000007000007945 */ /* 0x000fe80003800000 */
[----:B------:R-:W-:Y:S05]  /*2c90*/  @!P6 BRA `(.L_x_36194) ;  /* 0x000000000014e947 */ /* 0x000fea0003800000 */
[----:B-----5:R-:W-:Y:S02]  /*2ca0*/  HADD2.F32 R122, -RZ, R69.H0_H0 ;  /* 0x20000045ff7a7230 */ /* 0x020fe40000004100 */
[----:B------:R-:W-:-:S03]  /*2cb0*/  HADD2.F32 R118, -RZ, R157.H0_H0 ;  /* 0x2000009dff767230 */ /* 0x000fc60000004100 */
[----:B------:R-:W-:-:S04]  /*2cc0*/  FMUL.FTZ R123, R122, UR6 ;  /* 0x000000067a7b7c20 */ /* 0x000fc80008410000 */
[----:B------:R-:W-:-:S04]  /*2cd0*/  FMUL.FTZ R118, R123, R118 ;  /* 0x000000767b767220 */ /* 0x000fc80000410000 */
[----:B------:R-:W-:-:S07]  /*2ce0*/  @P0 FADD.FTZ R118, R62, R118 ;  /* 0x000000763e760221 */ /* 0x000fce0000010000 */
.L_x_36194:
[----:B------:R-:W-:Y:S05]  /*2cf0*/  BSYNC B0 ;  /* 0x0000000000007941 */ /* 0x000fea0003800000 */
.L_x_36193:
[----:B------:R-:W-:Y:S04]  /*2d00*/  BSSY B0, `(.L_x_36195) ;  /* 0x0000007000007945 */ /* 0x000fe80003800000 */
[----:B------:R-:W-:Y:S05]  /*2d10*/  @!P6 BRA `(.L_x_36196) ;  /* 0x000000000014e947 */ /* 0x000fea0003800000 */
[----:B-----5:R-:W-:Y:S02]  /*2d20*/  HADD2.F32 R122, -RZ, R69.H1_H1 ;  /* 0x30000045ff7a7230 */ /* 0x020fe40000004100 */
[----:B------:R-:W-:-:S03]  /*2d30*/  HADD2.F32 R119, -RZ, R157.H1_H1 ;  /* 0x3000009dff777230 */ /* 0x000fc60000004100 */
[----:B------:R-:W-:-:S04]  /*2d40*/  FMUL.FTZ R122, R122, UR6 ;  /* 0x000000067a7a7c20 */ /* 0x000fc80008410000 */
[----:B------:R-:W-:-:S04]  /*2d50*/  FMUL.FTZ R119, R122, R119 ;  /* 0x000000777a777220 */ /* 0x000fc80000410000 */
[----:B------:R-:W-:-:S07]  /*2d60*/  @P0 FADD.FTZ R119, R63, R119 ;  /* 0x000000773f770221 */ /* 0x000fce0000010000 */
.L_x_36196:
[----:B------:R-:W-:Y:S05]  /*2d70*/  BSYNC B0 ;  /* 0x0000000000007941 */ /* 0x000fea0003800000 */
.L_x_36195:
[----:B------:R-:W-:Y:S04]  /*2d80*/  BSSY B0, `(.L_x_36197) ;  /* 0x0000007000007945 */ /* 0x000fe80003800000 */
[----:B------:R-:W-:Y:S05]  /*2d90*/  @!P6 BRA `(.L_x_36198) ;  /* 0x000000000014e947 */ /* 0x000fea0003800000 */
[----:B-----5:R-:W-:Y:S02]  /*2da0*/  HADD2.F32 R122, -RZ, R70.H0_H0 ;  /* 0x20000046ff7a7230 */ /* 0x020fe40000004100 */
[----:B------:R-:W-:-:S03]  /*2db0*/  HADD2.F32 R112, -RZ, R158.H0_H0 ;  /* 0x2000009eff707230 */ /* 0x000fc60000004100 */
[----:B------:R-:W-:-:S04]  /*2dc0*/  FMUL.FTZ R123, R122, UR6 ;  /* 0x000000067a7b7c20 */ /* 0x000fc80008410000 */
[----:B------:R-:W-:-:S04]  /*2dd0*/  FMUL.FTZ R112, R123, R112 ;  /* 0x000000707b707220 */ /* 0x000fc80000410000 */
[----:B------:R-:W-:-:S07]  /*2de0*/  @P0 FADD.FTZ R112, R64, R112 ;  /* 0x0000007040700221 */ /* 0x000fce0000010000 */
.L_x_36198:
[----:B------:R-:W-:Y:S05]  /*2df0*/  BSYNC B0 ;  /* 0x0000000000007941 */ /* 0x000fea0003800000 */
.L_x_36197:
[----:B------:R-:W-:Y:S04]  /*2e00*/  BSSY B0, `(.L_x_36199) ;  /* 0x0000007000007945 */ /* 0x000fe80003800000 */
[----:B------:R-:W-:Y:S05]  /*2e10*/  @!P6 BRA `(.L_x_36200) ;  /* 0x000000000014e947 */ /* 0x000fea0003800000 */
[----:B-----5:R-:W-:Y:S02]  /*2e20*/  HADD2.F32 R122, -RZ, R70.H1_H1 ;  /* 0x30000046ff7a7230 */ /* 0x020fe40000004100 */
[----:B------:R-:W-:-:S03]  /*2e30*/  HADD2.F32 R113, -RZ, R158.H1_H1 ;  /* 0x3000009eff717230 */ /* 0x000fc60000004100 */
[----:B------:R-:W-:-:S04]  /*2e40*/  FMUL.FTZ R122, R122, UR6 ;  /* 0x000000067a7a7c20 */ /* 0x000fc80008410000 */
[----:B------:R-:W-:-:S04]  /*2e50*/  FMUL.FTZ R113, R122, R113 ;  /* 0x000000717a717220 */ /* 0x000fc80000410000 */
[----:B------:R-:W-:-:S07]  /*2e60*/  @P0 FADD.FTZ R113, R65, R113 ;  /* 0x0000007141710221 */ /* 0x000fce0000010000 */
.L_x_36200:
[----:B------:R-:W-:Y:S05]  /*2e70*/  BSYNC B0 ;  /* 0x0000000000007941 */ /* 0x000fea0003800000 */
.L_x_36199:
[----:B------:R-:W-:Y:S04]  /*2e80*/  BSSY B0, `(.L_x_36201) ;  /* 0x0000006000007945 */ /* 0x000fe80003800000 */
[----:B------:R-:W-:Y:S05]  /*2e90*/  @!P6 BRA `(.L_x_36202) ;  /* 0x000000000010e947 */ /* 0x000fea0003800000 */
[----:B-----5:R-:W-:-:S05]  /*2ea0*/  HADD2.F32 R114, -RZ, R71.H0_H0 ;  /* 0x20000047ff727230 */ /* 0x020fca0000004100 */
[----:B------:R-:W-:-:S04]  /*2eb0*/  FMUL.FTZ R114, R114, UR6 ;  /* 0x0000000672727c20 */ /* 0x000fc80008410000 */
[----:B------:R-:W-:-:S04]  /*2ec0*/  FMUL.FTZ R114, R155, R114 ;  /* 0x000000729b727220 */ /* 0x000fc80000410000 */
[----:B------:R-:W-:-:S07]  /*2ed0*/  @P0 FADD.FTZ R114, R66, R114 ;  /* 0x0000007242720221 */ /* 0x000fce0000010000 */
.L_x_36202:
[----:B------:R-:W-:Y:S05]  /*2ee0*/  BSYNC B0 ;  /* 0x0000000000007941 */ /* 0x000fea0003800000 */
.L_x_36201:
[----:B------:R-:W-:Y:S04]  /*2ef0*/  BSSY B0, `(.L_x_36203) ;  /* 0x0000006000007945 */ /* 0x000fe80003800000 */
[----:B------:R-:W-:Y:S05]  /*2f00*/  @!P6 BRA `(.L_x_36204) ;  /* 0x000000000010e947 */ /* 0x000fea0003800000 */
[----:B-----5:R-:W-:-:S05]  /*2f10*/  HADD2.F32 R115, -RZ, R71.H1_H1 ;  /* 0x30000047ff737230 */ /* 0x020fca0000004100 */
[----:B------:R-:W-:-:S04]  /*2f20*/  FMUL.FTZ R122, R115, UR6 ;  /* 0x00000006737a7c20 */ /* 0x000fc80008410000 */
[----:B------:R-:W-:-:S04]  /*2f30*/  FMUL.FTZ R115, R217, R122 ;  /* 0x0000007ad9737220 */ /* 0x000fc80000410000 */
[----:B------:R-:W-:-:S07]  /*2f40*/  @P0 FADD.FTZ R115, R67, R115 ;  /* 0x0000007343730221 */ /* 0x000fce0000010000 */
.L_x_36204:
[----:B------:R-:W-:Y:S05]  /*2f50*/  BSYNC B0 ;  /* 0x0000000000007941 */ /* 0x000fea0003800000 */
.L_x_36203:
        /* <DEDUP_REMOVED lines=43> */
.L_x_36206:
[----:B------:R-:W-:Y:S05]  /*3210*/  BSYNC B0 ;  /* 0x0000000000007941 */ /* 0x000fea0003800000 */
.L_x_36205:
[----:B------:R-:W-:Y:S04]  /*3220*/  BSSY B0, `(.L_x_36207) ;  /* 0x0000007000007945 */ /* 0x000fe80003800000 */
[----:B------:R-:W-:Y:S05]  /*3230*/  @!P6 BRA `(.L_x_36208) ;  /* 0x000000000014e947 */ /* 0x000fea0003800000 */
[----:B-----5:R-:W-:Y:S02]  /*3240*/  HADD2.F32 R134, -RZ, R68.H1_H1 ;  /* 0x30000044ff867230 */ /* 0x020fe40000004100 */
[----:B------:R-:W-:-:S03]  /*3250*/  HADD2.F32 R125, -RZ, R160.H1_H1 ;  /* 0x300000a0ff7d7230 */ /* 0x000fc60000004100 */
[----:B------:R-:W-:-:S04]  /*3260*/  FMUL.FTZ R134, R134, UR6 ;  /* 0x0000000686867c20 */ /* 0x000fc80008410000 */
[----:B------:R-:W-:-:S04]  /*3270*/  FMUL.FTZ R125, R134, R125 ;  /* 0x0000007d867d7220 */ /* 0x000fc80000410000 */
[----:B------:R-:W-:-:S07]  /*3280*/  @P0 FADD.FTZ R125, R61, R125 ;  /* 0x0000007d3d7d0221 */ /* 0x000fce0000010000 */
.L_x_36208:
[----:B------:R-:W-:Y:S05]  /*3290*/  BSYNC B0 ;  /* 0x0000000000007941 */ /* 0x000fea0003800000 */
.L_x_36207:
[----:B------:R-:W-:Y:S04]  /*32a0*/  BSSY B0, `(.L_x_36209) ;  /* 0x0000007000007945 */ /* 0x000fe80003800000 */
[----:B------:R-:W-:Y:S05]  /*32b0*/  @!P6 BRA `(.L_x_36210) ;  /* 0x000000000014e947 */ /* 0x000fea0003800000 */
[----:B-----5:R-:W-:Y:S02]  /*32c0*/  HADD2.F32 R134, -RZ, R69.H0_H0 ;  /* 0x20000045ff867230 */ /* 0x020fe40000004100 */
[----:B------:R-:W-:-:S03]  /*32d0*/  HADD2.F32 R126, -RZ, R161.H0_H0 ;  /* 0x200000a1ff7e7230 */ /* 0x000fc60000004100 */
[----:B------:R-:W-:-:S04]  /*32e0*/  FMUL.FTZ R135, R134, UR6 ;  /* 0x0000000686877c20 */ /* 0x000fc80008410000 */
[----:B------:R-:W-:-:S04]  /*32f0*/  FMUL.FTZ R126, R135, R126 ;  /* 0x0000007e877e7220 */ /* 0x000fc80000410000 */
[----:B------:R-:W-:-:S07]  /*3300*/  @P0 FADD.FTZ R126, R62, R126 ;  /* 0x0000007e3e7e0221 */ /* 0x000fce0000010000 */
.L_x_36210:
[----:B------:R-:W-:Y:S05]  /*3310*/  BSYNC B0 ;  /* 0x0000000000007941 */ /* 0x000fea0003800000 */
.L_x_36209:
[----:B------:R-:W-:Y:S04]  /*3320*/  BSSY B0, `(.L_x_36211) ;  /* 0x0000007000007945 */ /* 0x000fe80003800000 */
[----:B------:R-:W-:Y:S05]  /*3330*/  @!P6 BRA `(.L_x_36212) ;  /* 0x000000000014e947 */ /* 0x000fea0003800000 */
[----:B-----5:R-:W-:Y:S02]  /*3340*/  HADD2.F32 R134, -RZ, R69.H1_H1 ;  /* 0x30000045ff867230 */ /* 0x020fe40000004100 */
[----:B------:R-:W-:-:S03]  /*3350*/  HADD2.F32 R127, -RZ, R161.H1_H1 ;  /* 0x300000a1ff7f7230 */ /* 0x000fc60000004100 */
[----:B------:R-:W-:-:S04]  /*3360*/  FMUL.FTZ R134, R134, UR6 ;  /* 0x0000000686867c20 */ /* 0x000fc80008410000 */
[----:B------:R-:W-:-:S04]  /*3370*/  FMUL.FTZ R127, R134, R127 ;  /* 0x0000007f867f7220 */ /* 0x000fc80000410000 */
[----:B------:R-:W-:-:S07]  /*3380*/  @P0 FADD.FTZ R127, R63, R127 ;  /* 0x0000007f3f7f0221 */ /* 0x000fce0000010000 */
.L_x_36212:
[----:B------:R-:W-:Y:S05]  /*3390*/  BSYNC B0 ;  /* 0x0000000000007941 */ /* 0x000fea0003800000 */
.L_x_36211:
[----:B------:R-:W-:Y:S04]  /*33a0*/  BSSY B0, `(.L_x_36213) ;  /* 0x0000007000007945 */ /* 0x000fe80003800000 */
[----:B------:R-:W-:Y:S05]  /*33b0*/  @!P6 BRA `(.L_x_36214) ;  /* 0x000000000014e947 */ /* 0x000fea0003800000 */
[----:B-----5:R-:W-:Y:S02]  /*33c0*/  HADD2.F32 R134, -RZ, R70.H0_H0 ;  /* 0x20000046ff867230 */ /* 0x020fe40000004100 */
[----:B------:R-:W-:-:S03]  /*33d0*/  HADD2.F32 R120, -RZ, R162.H0_H0 ;  /* 0x200000a2ff787230 */ /* 0x000fc60000004100 */
[----:B------:R-:W-:-:S04]  /*33e0*/  FMUL.FTZ R135, R134, UR6 ;  /* 0x0000000686877c20 */ /* 0x000fc80008410000 */
[----:B------:R-:W-:-:S04]  /*33f0*/  FMUL.FTZ R120, R135, R120 ;  /* 0x0000007887787220 */ /* 0x000fc80000410000 */
[----:B------:R-:W-:-:S07]  /*3400*/  @P0 FADD.FTZ R120, R64, R120 ;  /* 0x0000007840780221 */ /* 0x000fce0000010000 */
.L_x_36214:
[----:B------:R-:W-:Y:S05]  /*3410*/  BSYNC B0 ;  /* 0x0000000000007941 */ /* 0x000fea0003800000 */
.L_x_36213:
[----:B------:R-:W-:Y:S04]  /*3420*/  BSSY B0, `(.L_x_36215) ;  /* 0x0000007000007945 */ /* 0x000fe80003800000 */
[----:B------:R-:W-:Y:S05]  /*3430*/  @!P6 BRA `(.L_x_36216) ;  /* 0x000000000014e947 */ /* 0x000fea0003800000 */
[----:B-----5:R-:W-:Y:S02]  /*3440*/  HADD2.F32 R134, -RZ, R70.H1_H1 ;  /* 0x30000046ff867230 */ /* 0x020fe40000004100 */
[----:B------:R-:W-:-:S03]  /*3450*/  HADD2.F32 R121, -RZ, R162.H1_H1 ;  /* 0x300000a2ff797230 */ /* 0x000fc60000004100 */
[----:B------:R-:W-:-:S04]  /*3460*/  FMUL.FTZ R134, R134, UR6 ;  /* 0x0000000686867c20 */ /* 0x000fc80008410000 */
[----:B------:R-:W-:-:S04]  /*3470*/  FMUL.FTZ R121, R134, R121 ;  /* 0x0000007986797220 */ /* 0x000fc80000410000 */
[----:B------:R-:W-:-:S07]  /*3480*/  @P0 FADD.FTZ R121, R65, R121 ;  /* 0x0000007941790221 */ /* 0x000fce0000010000 */
.L_x_36216:
[----:B------:R-:W-:Y:S05]  /*3490*/  BSYNC B0 ;  /* 0x0000000000007941 */ /* 0x000fea0003800000 */
.L_x_36215:
[----:B------:R-:W-:Y:S04]  /*34a0*/  BSSY B0, `(.L_x_36217) ;  /* 0x0000006000007945 */ /* 0x000fe80003800000 */
[----:B------:R-:W-:Y:S05]  /*34b0*/  @!P6 BRA `(.L_x_36218) ;  /* 0x000000000010e947 */ /* 0x000fea0003800000 */
[----:B-----5:R-:W-:-:S05]  /*34c0*/  HADD2.F32 R122, -RZ, R71.H0_H0 ;  /* 0x20000047ff7a7230 */ /* 0x020fca0000004100 */
[----:B------:R-:W-:-:S04]  /*34d0*/  FMUL.FTZ R122, R122, UR6 ;  /* 0x000000067a7a7c20 */ /* 0x000fc80008410000 */
[----:B------:R-:W-:-:S04]  /*34e0*/  FMUL.FTZ R122, R159, R122 ;  /* 0x0000007a9f7a7220 */ /* 0x000fc80000410000 */
[----:B------:R-:W-:-:S07]  /*34f0*/  @P0 FADD.FTZ R122, R66, R122 ;  /* 0x0000007a427a0221 */ /* 0x000fce0000010000 */
.L_x_36218:
[----:B------:R-:W-:Y:S05]  /*3500*/  BSYNC B0 ;  /* 0x0000000000007941 */ /* 0x000fea0003800000 */
.L_x_36217:
[----:B------:R-:W-:Y:S04]  /*3510*/  BSSY B0, `(.L_x_36219) ;  /* 0x0000006000007945 */ /* 0x000fe80003800000 */
[----:B------:R-:W-:Y:S05]  /*3520*/  @!P6 BRA `(.L_x_36220) ;  /* 0x000000000010e947 */ /* 0x000fea0003800000 */
[----:B-----5:R-:W-:-:S05]  /*3530*/  HADD2.F32 R123, -RZ, R71.H1_H1 ;  /* 0x30000047ff7b7230 */ /* 0x020fca0000004100 */
[----:B------:R-:W-:-:S04]  /*3540*/  FMUL.FTZ R123, R123, UR6 ;  /* 0x000000067b7b7c20 */ /* 0x000fc80008410000 */
[----:B------:R-:W-:-:S04]  /*3550*/  FMUL.FTZ R123, R218, R123 ;  /* 0x0000007bda7b7220 */ /* 0x000fc80000410000 */
[----:B------:R-:W-:-:S07]  /*3560*/  @P0 FADD.FTZ R123, R67, R123 ;  /* 0x0000007b437b0221 */ /* 0x000fce0000010000 */
.L_x_36220:
[----:B------:R-:W-:Y:S05]  /*3570*/  BSYNC B0 ;  /* 0x0000000000007941 */ /* 0x000fea0003800000 */
.L_x_36219:
        /* <DEDUP_REMOVED lines=34> */
[----:B-----5:R-:W-:Y:S02]  /*37a0*/  HADD2.F32 R196, -RZ, R68.H0_H0 ;  /* 0x20000044ffc47230 */ /* 0x020fe40000004100 */
[----:B------:R-:W-:-:S03]  /*37b0*/  HADD2.F32 R132, -RZ, R164.H0_H0 ;  /* 0x200000a4ff847230 */ /* 0x000fc60000004100 */
[----:B------:R-:W-:-:S04]  /*37c0*/  FMUL.FTZ R197, R196, UR6 ;  /* 0x00000006c4c57c20 */ /* 0x000fc80008410000 */
[----:B------:R-:W-:-:S04]  /*37d0*/  FMUL.FTZ R132, R197, R132 ;  /* 0x00000084c5847220 */ /* 0x000fc80000410000 */
[----:B------:R-:W-:-:S07]  /*37e0*/  @P0 FADD.FTZ R132, R60, R132 ;  /* 0x000000843c840221 */ /* 0x000fce0000010000 */
.L_x_36222:
[----:B------:R-:W-:Y:S05]  /*37f0*/  BSYNC B0 ;  /* 0x0000000000007941 */ /* 0x000fea0003800000 */
.L_x_36221:
[----:B------:R-:W-:Y:S04]  /*3800*/  BSSY B0, `(.L_x_36223) ;  /* 0x0000007000007945 */ /* 0x000fe80003800000 */
[----:B------:R-:W-:Y:S05]  /*3810*/  @!P6 BRA `(.L_x_36224) ;  /* 0x000000000014e947 */ /* 0x000fea0003800000 */
[----:B-----5:R-:W-:Y:S02]  /*3820*/  HADD2.F32 R196, -RZ, R68.H1_H1 ;  /* 0x30000044ffc47230 */ /* 0x020fe40000004100 */
[----:B------:R-:W-:-:S03]  /*3830*/  HADD2.F32 R133, -RZ, R164.H1_H1 ;  /* 0x300000a4ff857230 */ /* 0x000fc60000004100 */
[----:B------:R-:W-:-:S04]  /*3840*/  FMUL.FTZ R196, R196, UR6 ;  /* 0x00000006c4c47c20 */ /* 0x000fc80008410000 */
[----:B------:R-:W-:-:S04]  /*3850*/  FMUL.FTZ R133, R196, R133 ;  /* 0x00000085c4857220 */ /* 0x000fc80000410000 */
[----:B------:R-:W-:-:S07]  /*3860*/  @P0 FADD.FTZ R133, R61, R133 ;  /* 0x000000853d850221 */ /* 0x000fce0000010000 */
.L_x_36224:
[----:B------:R-:W-:Y:S05]  /*3870*/  BSYNC B0 ;  /* 0x0000000000007941 */ /* 0x000fea0003800000 */
.L_x_36223:
[----:B------:R-:W-:Y:S04]  /*3880*/  BSSY B0, `(.L_x_36225) ;  /* 0x0000007000007945 */ /* 0x000fe80003800000 */
[----:B------:R-:W-:Y:S05]  /*3890*/  @!P6 BRA `(.L_x_36226) ;  /* 0x000000000014e947 */ /* 0x000fea0003800000 */
[----:B-----5:R-:W-:Y:S02]  /*38a0*/  HADD2.F32 R196, -RZ, R69.H0_H0 ;  /* 0x20000045ffc47230 */ /* 0x020fe40000004100 */
[----:B------:R-:W-:-:S03]  /*38b0*/  HADD2.F32 R134, -RZ, R165.H0_H0 ;  /* 0x200000a5ff867230 */ /* 0x000fc60000004100 */
[----:B------:R-:W-:-:S04]  /*38c0*/  FMUL.FTZ R197, R196, UR6 ;  /* 0x00000006c4c57c20 */ /* 0x000fc80008410000 */
[----:B------:R-:W-:-:S04]  /*38d0*/  FMUL.FTZ R134, R197, R134 ;  /* 0x00000086c5867220 */ /* 0x000fc80000410000 */
[----:B------:R-:W-:-:S07]  /*38e0*/  @P0 FADD.FTZ R134, R62, R134 ;  /* 0x000000863e860221 */ /* 0x000fce0000010000 */
.L_x_36226:
[----:B------:R-:W-:Y:S05]  /*38f0*/  BSYNC B0 ;  /* 0x0000000000007941 */ /* 0x000fea0003800000 */
.L_x_36225:
[----:B------:R-:W-:Y:S04]  /*3900*/  BSSY B0, `(.L_x_36227) ;  /* 0x0000007000007945 */ /* 0x000fe80003800000 */
[----:B------:R-:W-:Y:S05]  /*3910*/  @!P6 BRA `(.L_x_36228) ;  /* 0x000000000014e947 */ /* 0x000fea0003800000 */
[----:B-----5:R-:W-:Y:S02]  /*3920*/  HADD2.F32 R196, -RZ, R69.H1_H1 ;  /* 0x30000045ffc47230 */ /* 0x020fe40000004100 */
[----:B------:R-:W-:-:S03]  /*3930*/  HADD2.F32 R135, -RZ, R165.H1_H1 ;  /* 0x300000a5ff877230 */ /* 0x000fc60000004100 */
[----:B------:R-:W-:-:S04]  /*3940*/  FMUL.FTZ R196, R196, UR6 ;  /* 0x00000006c4c47c20 */ /* 0x000fc80008410000 */
[----:B------:R-:W-:-:S04]  /*3950*/  FMUL.FTZ R135, R196, R135 ;  /* 0x00000087c4877220 */ /* 0x000fc80000410000 */
[----:B------:R-:W-:-:S07]  /*3960*/  @P0 FADD.FTZ R135, R63, R135 ;  /* 0x000000873f870221 */ /* 0x000fce0000010000 */
.L_x_36228:
[----:B------:R-:W-:Y:S05]  /*3970*/  BSYNC B0 ;  /* 0x0000000000007941 */ /* 0x000fea0003800000 */
.L_x_36227:
[----:B------:R-:W-:Y:S04]  /*3980*/  BSSY B0, `(.L_x_36229) ;  /* 0x0000007000007945 */ /* 0x000fe80003800000 */
[----:B------:R-:W-:Y:S05]  /*3990*/  @!P6 BRA `(.L_x_36230) ;  /* 0x000000000014e947 */ /* 0x000fea0003800000 */
[----:B-----5:R-:W-:Y:S02]  /*39a0*/  HADD2.F32 R196, -RZ, R70.H0_H0 ;  /* 0x20000046ffc47230 */ /* 0x020fe40000004100 */
[----:B------:R-:W-:-:S03]  /*39b0*/  HADD2.F32 R128, -RZ, R166.H0_H0 ;  /* 0x200000a6ff807230 */ /* 0x000fc60000004100 */
[----:B------:R-:W-:-:S04]  /*39c0*/  FMUL.FTZ R197, R196, UR6 ;  /* 0x00000006c4c57c20 */ /* 0x000fc80008410000 */
[----:B------:R-:W-:-:S04]  /*39d0*/  FMUL.FTZ R128, R197, R128 ;  /* 0x00000080c5807220 */ /* 0x000fc80000410000 */
[----:B------:R-:W-:-:S07]  /*39e0*/  @P0 FADD.FTZ R128, R64, R128 ;  /* 0x0000008040800221 */ /* 0x000fce0000010000 */
.L_x_36230:
[----:B------:R-:W-:Y:S05]  /*39f0*/  BSYNC B0 ;  /* 0x0000000000007941 */ /* 0x000fea0003800000 */
.L_x_36229:
[----:B------:R-:W-:Y:S04]  /*3a00*/  BSSY B0, `(.L_x_36231) ;  /* 0x0000007000007945 */ /* 0x000fe80003800000 */
[----:B------:R-:W-:Y:S05]  /*3a10*/  @!P6 BRA `(.L_x_36232) ;  /* 0x000000000014e947 */ /* 0x000fea0003800000 */
[----:B-----5:R-:W-:Y:S02]  /*3a20*/  HADD2.F32 R196, -RZ, R70.H1_H1 ;  /* 0x30000046ffc47230 */ /* 0x020fe40000004100 */
[----:B------:R-:W-:-:S03]  /*3a30*/  HADD2.F32 R129, -RZ, R166.H1_H1 ;  /* 0x300000a6ff817230 */ /* 0x000fc60000004100 */
[----:B------:R-:W-:-:S04]  /*3a40*/  FMUL.FTZ R196, R196, UR6 ;  /* 0x00000006c4c47c20 */ /* 0x000fc80008410000 */
[----:B------:R-:W-:-:S04]  /*3a50*/  FMUL.FTZ R129, R196, R129 ;  /* 0x00000081c4817220 */ /* 0x000fc80000410000 */
[----:B------:R-:W-:-:S07]  /*3a60*/  @P0 FADD.FTZ R129, R65, R129 ;  /* 0x0000008141810221 */ /* 0x000fce0000010000 */
.L_x_36232:
[----:B------:R-:W-:Y:S05]  /*3a70*/  BSYNC B0 ;  /* 0x0000000000007941 */ /* 0x000fea0003800000 */
.L_x_36231:
[----:B------:R-:W-:Y:S04]  /*3a80*/  BSSY B0, `(.L_x_36233) ;  /* 0x0000006000007945 */ /* 0x000fe80003800000 */
[----:B------:R-:W-:Y:S05]  /*3a90*/  @!P6 BRA `(.L_x_36234) ;  /* 0x000000000010e947 */ /* 0x000fea0003800000 */
[----:B-----5:R-:W-:-:S05]  /*3aa0*/  HADD2.F32 R130, -RZ, R71.H0_H0 ;  /* 0x20000047ff827230 */ /* 0x020fca0000004100 */
[----:B------:R-:W-:-:S04]  /*3ab0*/  FMUL.FTZ R130, R130, UR6 ;  /* 0x0000000682827c20 */ /* 0x000fc80008410000 */
[----:B------:R-:W-:-:S04]  /*3ac0*/  FMUL.FTZ R130, R163, R130 ;  /* 0x00000082a3827220 */ /* 0x000fc80000410000 */
[----:B------:R-:W-:-:S07]  /*3ad0*/  @P0 FADD.FTZ R130, R66, R130 ;  /* 0x0000008242820221 */ /* 0x000fce0000010000 */
.L_x_36234:
[----:B------:R-:W-:Y:S05]  /*3ae0*/  BSYNC B0 ;  /* 0x0000000000007941 */ /* 0x000fea0003800000 */
.L_x_36233:
[----:B------:R-:W-:Y:S04]  /*3af0*/  BSSY B0, `(.L_x_36235) ;  /* 0x0000006000007945 */ /* 0x000fe80003800000 */
[----:B------:R-:W-:Y:S05]  /*3b00*/  @!P6 BRA `(.L_x_36236) ;  /* 0x000000000010e947 */ /* 0x000fea0003800000 */
[----:B-----5:R-:W-:-:S05]  /*3b10*/  HADD2.F32 R131, -RZ, R71.H1_H1 ;  /* 0x30000047ff837230 */ /* 0x020fca0000004100 */
[----:B------:R-:W-:-:S04]  /*3b20*/  FMUL.FTZ R196, R131, UR6 ;  /* 0x0000000683c47c20 */ /* 0x000fc80008410000 */
[----:B------:R-:W-:-:S04]  /*3b30*/  FMUL.FTZ R131, R219, R196 ;  /* 0x000000c4db837220 */ /* 0x000fc80000410000 */
[----:B------:R-:W-:-:S07]  /*3b40*/  @P0 FADD.FTZ R131, R67, R131 ;  /* 0x0000008343830221 */ /* 0x000fce0000010000 */
.L_x_36236:
[----:B------:R-:W-:Y:S05]  /*3b50*/  BSYNC B0 ;  /* 0x0000000000007941 */ /* 0x000fea0003800000 */
.L_x_36235:
        /* <DEDUP_REMOVED lines=220> */
.L_x_36252:
        /* <DEDUP_REMOVED lines=18> */
[----:B0-----:R-:W-:Y:S01]  /*4a40*/  HADD2.F32 R224, -RZ, R56.H1_H1 ;  /* 0x30000038ffe07230 */ /* 0x001fe20000004100 */
[----:B------:R-:W-:Y:S01]  /*4a50*/  IADD3 R194, R222, -0x1, RZ ;  /* 0xffffffffdec27810 */ /* 0x000fe20007ffe0ff */
[----:B------:R-:W-:Y:S02]  /*4a60*/  HADD2.F32 R222, -RZ, R32.H1_H1 ;  /* 0x30000020ffde7230 */ /* 0x000fe40000004100 */
[C---:B------:R-:W-:Y:S01]  /*4a70*/  FADD.FTZ R225, -R195.reuse, R74 ;  /* 0x0000004ac3e17221 */ /* 0x040fe20000010100 */
[C---:B------:R-:W-:Y:S01]  /*4a80*/  FADD.FTZ R223, -R195.reuse, R72 ;  /* 0x00000048c3df7221 */ /* 0x040fe20000010100 */
[C---:B------:R-:W-:Y:S01]  /*4a90*/  FADD.FTZ R231, -R195.reuse, R80 ;  /* 0x00000050c3e77221 */ /* 0x040fe20000010100 */
[----:B------:R-:W-:Y:S02]  /*4aa0*/  HADD2.F32 R72, -RZ, R55.H0_H0 ;  /* 0x20000037ff487230 */ /* 0x000fe40000004100 */
[----:B------:R-:W-:Y:S01]  /*4ab0*/  FADD.FTZ R197, -R195, R76 ;  /* 0x0000004cc3c57221 */ /* 0x000fe20000010100 */
[----:B------:R-:W-:Y:S01]  /*4ac0*/  FMUL.FTZ R80, R220, R225 ;  /* 0x000000e1dc507220 */ /* 0x000fe20000410000 */
[----:B------:R-:W-:-:S02]  /*4ad0*/  IMAD R194, R194, R221, RZ ;  /* 0x000000ddc2c27224 */ /* 0x000fc400078e02ff */
[C---:B------:R-:W-:Y:S01]  /*4ae0*/  FADD.FTZ R221, -R195.reuse, R78 ;  /* 0x0000004ec3dd7221 */ /* 0x040fe20000010100 */
[C---:B------:R-:W-:Y:S01]  /*4af0*/  FADD.FTZ R73, -R195.reuse, R73 ;  /* 0x00000049c3497221 */ /* 0x040fe20000010100 */
[----:B------:R-:W-:Y:S01]  /*4b00*/  FMUL.FTZ R74, R220, R197 ;  /* 0x000000c5dc4a7220 */ /* 0x000fe20000410000 */
[----:B------:R-:W-:Y:S01]  /*4b10*/  FFMA.FTZ R72, R80, R72, R175 ;  /* 0x0000004850487223 */ /* 0x000fe200000100af */
[----:B------:R-:W-:Y:S02]  /*4b20*/  HADD2.F32 R197, -RZ, R54.H1_H1 ;  /* 0x30000036ffc57230 */ /* 0x000fe40000004100 */
[C---:B------:R-:W-:Y:S01]  /*4b30*/  FMUL.FTZ R76, R220.reuse, R221 ;  /* 0x000000dddc4c7220 */ /* 0x040fe20000410000 */
[----:B------:R-:W-:Y:S02]  /*4b40*/  HADD2.F32 R80, -RZ, R53.H0_H0 ;  /* 0x20000035ff507230 */ /* 0x000fe40000004100 */
[----:B------:R-:W-:Y:S01]  /*4b50*/  FMUL.FTZ R73, R220, R73 ;  /* 0x00000049dc497220 */ /* 0x000fe20000410000 */
[C---:B------:R-:W-:Y:S01]  /*4b60*/  FADD.FTZ R77, -R195.reuse, R77 ;  /* 0x0000004dc34d7221 */ /* 0x040fe20000010100 */
[C---:B------:R-:W-:Y:S01]  /*4b70*/  FADD.FTZ R233, -R195.reuse, R82 ;  /* 0x00000052c3e97221 */ /* 0x040fe20000010100 */
[----:B------:R-:W-:Y:S01]  /*4b80*/  FADD.FTZ R116, -R195, R116 ;  /* 0x00000074c3747221 */ /* 0x000fe20000010100 */
[----:B------:R-:W-:Y:S01]  /*4b90*/  FFMA.FTZ R73, R73, R197, R176 ;  /* 0x000000c549497223 */ /* 0x000fe200000100b0 */
[----:B------:R-:W-:Y:S01]  /*4ba0*/  FFMA.FTZ R80, R76, R80, R179 ;  /* 0x000000504c507223 */ /* 0x000fe200000100b3 */
[----:B------:R-:W-:Y:S01]  /*4bb0*/  FADD.FTZ R239, -R195, R88 ;  /* 0x00000058c3ef7221 */ /* 0x000fe20000010100 */
[----:B------:R-:W-:-:S02]  /*4bc0*/  HADD2.F32 R197, -RZ, R52.H1_H1 ;  /* 0x30000034ffc57230 */ /* 0x000fc40000004100 */
[C---:B------:R-:W-:Y:S01]  /*4bd0*/  FADD.FTZ R79, -R195.reuse, R79 ;  /* 0x0000004fc34f7221 */ /* 0x040fe20000010100 */
[----:B------:R-:W-:Y:S02]  /*4be0*/  HADD2.F32 R76, -RZ, R51.H0_H0 ;  /* 0x20000033ff4c7230 */ /* 0x000fe40000004100 */
        /* <DEDUP_REMOVED lines=56> */
[----:B------:R-:W-:-:S02]  /*4f70*/  HADD2.F32 R116, -RZ, R53.H1_H1 ;  /* 0x30000035ff747230 */ /* 0x000fc40000004100 */
[----:B------:R-:W-:Y:S01]  /*4f80*/  FMUL.FTZ R79, R220, R79 ;  /* 0x0000004fdc4f7220 */ /* 0x000fe20000410000 */
[----:B------:R-:W-:Y:S01]  /*4f90*/  FFMA.FTZ R197, R77, R197, R180 ;  /* 0x000000c54dc57223 */ /* 0x000fe200000100b4 */
[----:B------:R-:W-:Y:S01]  /*4fa0*/  FFMA.FTZ R88, R88, R76, R27 ;  /* 0x0000004c58587223 */ /* 0x000fe2000001001b */
[----:B------:R-:W-:Y:S02]  /*4fb0*/  HADD2.F32 R77, -RZ, R50.H0_H0 ;  /* 0x20000032ff4d7230 */ /* 0x000fe40000004100 */
[C---:B------:R-:W-:Y:S01]  /*4fc0*/  FMUL.FTZ R84, R220.reuse, R229 ;  /* 0x000000e5dc547220 */ /* 0x040fe20000410000 */
[----:B------:R-:W-:Y:S02]  /*4fd0*/  HADD2.F32 R76, -RZ, R49.H0_H0 ;  /* 0x20000031ff4c7230 */ /* 0x000fe40000004100 */
[----:B------:R-:W-:Y:S01]  /*4fe0*/  FMUL.FTZ R86, R220, R231 ;  /* 0x000000e7dc567220 */ /* 0x000fe20000410000 */
[----:B------:R-:W-:Y:S01]  /*4ff0*/  FFMA.FTZ R79, R79, R116, R178 ;  /* 0x000000744f4f7223 */ /* 0x000fe200000100b2 */
[----:B------:R-:W-:-:S02]  /*5000*/  HADD2.F32 R116, -RZ, R52.H0_H0 ;  /* 0x20000034ff747230 */ /* 0x000fc40000004100 */
[----:B------:R-:W-:Y:S01]  /*5010*/  FMUL.FTZ R89, R220, R89 ;  /* 0x00000059dc597220 */ /* 0x000fe20000410000 */
[----:B------:R-:W-:Y:S01]  /*5020*/  FFMA.FTZ R86, R86, R77, R169 ;  /* 0x0000004d56567223 */ /* 0x000fe200000100a9 */
[----:B------:R-:W-:Y:S01]  /*5030*/  FFMA.FTZ R84, R84, R76, R171 ;  /* 0x0000004c54547223 */ /* 0x000fe200000100ab */
[----:B------:R-:W-:Y:S02]  /*5040*/  HADD2.F32 R77, -RZ, R47.H0_H0 ;  /* 0x2000002fff4d7230 */ /* 0x000fe40000004100 */
[----:B------:R-:W-:Y:S01]  /*5050*/  FMUL.FTZ R96, R220, R241 ;  /* 0x000000f1dc607220 */ /* 0x000fe20000410000 */
[----:B------:R-:W-:Y:S02]  /*5060*/  HADD2.F32 R76, -RZ, R46.H1_H1 ;  /* 0x3000002eff4c7230 */ /* 0x000fe40000004100 */
[----:B------:R-:W-:Y:S01]  /*5070*/  FFMA.FTZ R116, R74, R116, R181 ;  /* 0x000000744a747223 */ /* 0x000fe200000100b5 */
[----:B------:R-:W-:Y:S02]  /*5080*/  HADD2.F32 R74, -RZ, R48.H0_H0 ;  /* 0x20000030ff4a7230 */ /* 0x000fe40000004100 */
[----:B------:R-:W-:Y:S01]  /*5090*/  FMUL.FTZ R82, R220, R227 ;  /* 0x000000e3dc527220 */ /* 0x000fe20000410000 */
[----:B------:R-:W-:-:S02]  /*50a0*/  HADD2.F32 R221, -RZ, R55.H1_H1 ;  /* 0x30000037ffdd7230 */ /* 0x000fc40000004100 */
[----:B------:R-:W-:Y:S01]  /*50b0*/  FFMA.FTZ R96, R96, R77, R19 ;  /* 0x0000004d60607223 */ /* 0x000fe20000010013 */
        /* <DEDUP_REMOVED lines=8> */
[----:B------:R-:W-:-:S02]  /*5140*/  HADD2.F32 R74, -RZ, R46.H0_H0 ;  /* 0x2000002eff4a7230 */ /* 0x000fc40000004100 */
[C---:B------:R-:W-:Y:S01]  /*5150*/  FMUL.FTZ R78, R220.reuse, R223 ;  /* 0x000000dfdc4e7220 */ /* 0x040fe20000410000 */
[----:B------:R-:W-:Y:S01]  /*5160*/  FMUL.FTZ R94, R220, R239 ;  /* 0x000000efdc5e7220 */ /* 0x000fe20000410000 */
[----:B------:R-:W-:Y:S02]  /*5170*/  HADD2.F32 R221, -RZ, R51.H1_H1 ;  /* 0x30000033ffdd7230 */ /* 0x000fe40000004100 */
[----:B------:R-:W-:Y:S01]  /*5180*/  FFMA.FTZ R92, R92, R76, R23 ;  /* 0x0000004c5c5c7223 */ /* 0x000fe20000010017 */
[----:B------:R-:W-:Y:S01]  /*5190*/  FFMA.FTZ R95, R95, R77, R22 ;  /* 0x0000004d5f5f7223 */ /* 0x000fe20000010016 */
        /* <DEDUP_REMOVED lines=9> */
[----:B------:R-:W-:Y:S02]  /*5230*/  HADD2.F32 R74, -RZ, R44.H1_H1 ;  /* 0x3000002cff4a7230 */ /* 0x000fe40000004100 */
[----:B------:R-:W-:Y:S01]  /*5240*/  FMUL.FTZ R93, R220, R93 ;  /* 0x0000005ddc5d7220 */ /* 0x000fe20000410000 */
[----:B------:R-:W-:Y:S02]  /*5250*/  HADD2.F32 R221, -RZ, R49.H1_H1 ;  /* 0x30000031ffdd7230 */ /* 0x000fe40000004100 */
[----:B------:R-:W-:Y:S01]  /*5260*/  FFMA.FTZ R223, R85, R223, R172 ;  /* 0x000000df55df7223 */ /* 0x000fe200000100ac */
[----:B------:R-:W-:Y:S01]  /*5270*/  FFMA.FTZ R102, R102, R77, R13 ;  /* 0x0000004d66667223 */ /* 0x000fe2000001000d */
[----:B------:R-:W-:Y:S01]  /*5280*/  FFMA.FTZ R103, R103, R76, R14 ;  /* 0x0000004c67677223 */ /* 0x000fe2000001000e */
[----:B------:R-:W-:Y:S01]  /*5290*/  FMUL.FTZ R87, R220, R87 ;  /* 0x00000057dc577220 */ /* 0x000fe20000410000 */
[----:B------:R-:W-:-:S02]  /*52a0*/  HADD2.F32 R85, -RZ, R43.H0_H0 ;  /* 0x2000002bff557230 */ /* 0x000fc40000004100 */
[C---:B------:R-:W-:Y:S01]  /*52b0*/  FMUL.FTZ R101, R220.reuse, R101 ;  /* 0x00000065dc657220 */ /* 0x040fe20000410000 */
[----:B------:R-:W-:Y:S02]  /*52c0*/  HADD2.F32 R76, -RZ, R40.H1_H1 ;  /* 0x30000028ff4c7230 */ /* 0x000fe40000004100 */
[C---:B------:R-:W-:Y:S01]  /*52d0*/  FMUL.FTZ R108, R220.reuse, R249 ;  /* 0x000000f9dc6c7220 */ /* 0x040fe20000410000 */
[----:B------:R-:W-:Y:S02]  /*52e0*/  HADD2.F32 R77, -RZ, R38.H0_H0 ;  /* 0x20000026ff4d7230 */ /* 0x000fe40000004100 */
[C---:B------:R-:W-:Y:S01]  /*52f0*/  FMUL.FTZ R104, R220.reuse, R104 ;  /* 0x00000068dc687220 */ /* 0x040fe20000410000 */
[----:B------:R-:W-:Y:S01]  /*5300*/  FFMA.FTZ R93, R93, R74, R24 ;  /* 0x0000004a5d5d7223 */ /* 0x000fe20000010018 */
[----:B------:R-:W-:Y:S01]  /*5310*/  FFMA.FTZ R221, R87, R221, R170 ;  /* 0x000000dd57dd7223 */ /* 0x000fe200000100aa */
[----:B------:R-:W-:Y:S02]  /*5320*/  HADD2.F32 R74, -RZ, R41.H0_H0 ;  /* 0x20000029ff4a7230 */ /* 0x000fe40000004100 */
[----:B------:R-:W-:Y:S01]  /*5330*/  FMUL.FTZ R100, R220, R245 ;  /* 0x000000f5dc647220 */ /* 0x000fe20000410000 */
[----:B------:R-:W-:-:S02]  /*5340*/  HADD2.F32 R87, -RZ, R47.H1_H1 ;  /* 0x3000002fff577230 */ /* 0x000fc40000004100 */
[----:B------:R-:W-:Y:S01]  /*5350*/  FFMA.FTZ R108, R108, R85, R11 ;  /* 0x000000556c6c7223 */ /* 0x000fe2000001000b */
[----:B------:R-:W-:Y:S01]  /*5360*/  FFMA.FTZ R101, R101, R76, R16 ;  /* 0x0000004c65657223 */ /* 0x000fe20000010010 */
[----:B------:R-:W-:Y:S01]  /*5370*/  FFMA.FTZ R104, R104, R77, R5 ;  /* 0x0000004d68687223 */ /* 0x000fe20000010005 */
[C---:B------:R-:W-:Y:S01]  /*5380*/  FMUL.FTZ R91, R220.reuse, R91 ;  /* 0x0000005bdc5b7220 */ /* 0x040fe20000410000 */
[----:B------:R-:W-:Y:S02]  /*5390*/  HADD2.F32 R85, -RZ, R42.H1_H1 ;  /* 0x3000002aff557230 */ /* 0x000fe40000004100 */
[C---:B------:R-:W-:Y:S01]  /*53a0*/  FMUL.FTZ R97, R220.reuse, R97 ;  /* 0x00000061dc617220 */ /* 0x040fe20000410000 */
[----:B------:R-:W-:Y:S02]  /*53b0*/  HADD2.F32 R77, -RZ, R37.H0_H0 ;  /* 0x20000025ff4d7230 */ /* 0x000fe40000004100 */
[----:B------:R-:W-:Y:S01]  /*53c0*/  FMUL.FTZ R109, R220, R109 ;  /* 0x0000006ddc6d7220 */ /* 0x000fe20000410000 */
[----:B------:R-:W-:-:S02]  /*53d0*/  HADD2.F32 R76, -RZ, R36.H1_H1 ;  /* 0x30000024ff4c7230 */ /* 0x000fc40000004100 */
        /* <DEDUP_REMOVED lines=34> */
[----:B------:R-:W-:-:S02]  /*5600*/  HADD2.F32 R74, -RZ, R40.H0_H0 ;  /* 0x20000028ff4a7230 */ /* 0x000fc40000004100 */
[----:B------:R-:W-:Y:S01]  /*5610*/  FMUL.FTZ R220, R220, R131 ;  /* 0x00000083dcdc7220 */ /* 0x000fe20000410000 */
[----:B------:R-:W-:Y:S02]  /*5620*/  HADD2.F32 R87, -RZ, R43.H1_H1 ;  /* 0x3000002bff577230 */ /* 0x000fe40000004100 */
[----:B------:R-:W-:Y:S01]  /*5630*/  FFMA.FTZ R97, R97, R85, R12 ;  /* 0x0000005561617223 */ /* 0x000fe2000001000c */
[----:B------:R-:W-:Y:S01]  /*5640*/  FFMA.FTZ R110, R110, R77, R7 ;  /* 0x0000004d6e6e7223 */ /* 0x000fe20000010007 */
[----:B------:R-:W-:Y:S01]  /*5650*/  FFMA.FTZ R109, R109, R76, R8 ;  /* 0x0000004c6d6d7223 */ /* 0x000fe20000010008 */
[----:B------:R-:W-:Y:S02]  /*5660*/  HADD2.F32 R131, -RZ, R54.H0_H0 ;  /* 0x20000036ff837230 */ /* 0x000fe40000004100 */
        /* <DEDUP_REMOVED lines=11> */
[----:B------:R-:W-:Y:S01]  /*5720*/  SHF.R.S32.HI R131, RZ, 0x1f, R194 ;  /* 0x0000001fff837819 */ /* 0x000fe200000114c2 */
[----:B------:R-:W-:-:S02]  /*5730*/  HADD2.F32 R85, -RZ, R37.H1_H1 ;  /* 0x30000025ff557230 */ /* 0x000fc40000004100 */
[----:B------:R-:W-:Y:S01]  /*5740*/  FFMA.FTZ R196, R196, R74, R9 ;  /* 0x0000004ac4c47223 */ /* 0x000fe20000010009 */
[----:B------:R-:W-:Y:S01]  /*5750*/  HADD2.F32 R76, -RZ, R33.H1_H1 ;  /* 0x30000021ff4c7230 */ /* 0x000fe20000004100 */
[----:B------:R-:W-:Y:S01]  /*5760*/  LEA.HI R131, R131, R194, RZ, 0x3 ;  /* 0x000000c283837211 */ /* 0x000fe200078f18ff */
        /* <DEDUP_REMOVED lines=8> */
[--C-:B------:R-:W-:Y:S01]  /*57f0*/  HADD2.F32 R85, -RZ, R35.reuse.H0_H0 ;  /* 0x20000023ff557230 */ /* 0x100fe20000004100 */
[----:B------:R-:W0:Y:S01]  /*5800*/  LDC.64 R76, c[0x0][0x2b8] ;  /* 0x0000ae00ff4c7b82 */ /* 0x000e220000000a00 */
[----:B------:R-:W-:Y:S01]  /*5810*/  FFMA.FTZ R118, R118, R74, R183 ;  /* 0x0000004a76767223 */ /* 0x000fe200000100b7 */
[----:B------:R-:W-:Y:S01]  /*5820*/  FFMA.FTZ R81, R81, R194, R168 ;  /* 0x000000c251517223 */ /* 0x000fe200000100a8 */
[----:B------:R-:W-:Y:S01]  /*5830*/  FFMA.FTZ R105, R105, R87, R4 ;  /* 0x0000005769697223 */ /* 0x000fe20000010004 */
[----:B------:R-:W-:Y:S02]  /*5840*/  HADD2.F32 R74, -RZ, R32.H0_H0 ;  /* 0x20000020ff4a7230 */ /* 0x000fe40000004100 */
[----:B------:R-:W-:Y:S01]  /*5850*/  FFMA.FTZ R114, R114, R85, R187 ;  /* 0x0000005572727223 */ /* 0x000fe200000100bb */
[----:B------:R-:W-:Y:S01]  /*5860*/  HADD2.F32 R194, -RZ, R44.H0_H0 ;  /* 0x2000002cffc27230 */ /* 0x000fe20000004100 */
[----:B------:R-:W-:Y:S01]  /*5870*/  LEA.HI.SX32 R225, R131, R182, 0x1d ;  /* 0x000000b683e17211 */ /* 0x000fe200078feaff */
        /* <DEDUP_REMOVED lines=17> */
[----:B------:R-:W-:Y:S01]  /*5990*/  F2FP.F16.F32.PACK_AB R86, R81, R86 ;  /* 0x000000565156723e */ /* 0x000fe200000000ff */
[----:B------:R-:W-:Y:S01]  /*59a0*/  HADD2.F32 R85, -RZ, R28.H1_H1 ;  /* 0x3000001cff557230 */ /* 0x000fe20000004100 */
[----:B------:R-:W-:Y:S01]  /*59b0*/  IADD3 R227, R225, 0x20, RZ ;  /* 0x00000020e1e37810 */ /* 0x000fe20007ffe0ff */
[----:B------:R-:W-:-:S02]  /*59c0*/  HADD2.F32 R131, -RZ, R57.H1_H1 ;  /* 0x30000039ff837230 */ /* 0x000fc40000004100 */
[----:B------:R-:W-:Y:S01]  /*59d0*/  FFMA.FTZ R124, R124, R74, R189 ;  /* 0x0000004a7c7c7223 */ /* 0x000fe200000100bd */
[----:B------:R-:W-:Y:S01]  /*59e0*/  IADD3 R81, R225, 0x40, RZ ;  /* 0x00000040e1517810 */ /* 0x000fe20007ffe0ff */
[----:B------:R-:W-:Y:S01]  /*59f0*/  FFMA.FTZ R130, R130, R90, R207 ;  /* 0x0000005a82827223 */ /* 0x000fe200000100cf */
[----:B------:R-:W-:Y:S01]  /*5a00*/  FFMA.FTZ R128, R128, R87, R205 ;  /* 0x0000005780807223 */ /* 0x000fe200000100cd */
[----:B------:R-:W-:Y:S01]  /*5a10*/  F2FP.F16.F32.PACK_AB R75, R75, R72 ;  /* 0x000000484b4b723e */ /* 0x000fe200000000ff */
[----:B------:R-:W-:Y:S01]  /*5a20*/  FFMA.FTZ R222, R117, R222, R184 ;  /* 0x000000de75de7223 */ /* 0x000fe200000100b8 */
[----:B------:R-:W-:Y:S01]  /*5a30*/  F2FP.F16.F32.PACK_AB R74, R73, R78 ;  /* 0x0000004e494a723e */ /* 0x000fe200000000ff */
[----:B------:R-:W-:Y:S01]  /*5a40*/  FFMA.FTZ R125, R125, R85, R192 ;  /* 0x000000557d7d7223 */ /* 0x000fe200000100c0 */
[----:B------:R-:W-:Y:S01]  /*5a50*/  F2FP.F16.F32.PACK_AB R73, R79, R80 ;  /* 0x000000504f49723e */ /* 0x000fe200000000ff */
[----:B------:R-:W-:Y:S01]  /*5a60*/  HADD2.F32 R117, -RZ, R59.H1_H1 ;  /* 0x3000003bff757230 */ /* 0x000fe20000004100 */
[----:B------:R-:W-:Y:S01]  /*5a70*/  F2FP.F16.F32.PACK_AB R72, R197, R116 ;  /* 0x00000074c548723e */ /* 0x000fe200000000ff */
[----:B------:R-:W-:Y:S01]  /*5a80*/  HADD2.F32 R116, -RZ, R57.H0_H0 ;  /* 0x20000039ff747230 */ /* 0x000fe20000004100 */
[----:B------:R-:W-:Y:S01]  /*5a90*/  F2FP.F16.F32.PACK_AB R87, R83, R88 ;  /* 0x000000585357723e */ /* 0x000fe200000000ff */
[----:B------:R-:W-:Y:S01]  /*5aa0*/  HADD2.F32 R197, -RZ, R56.H0_H0 ;  /* 0x20000038ffc57230 */ /* 0x000fe20000004100 */
[----:B------:R-:W-:Y:S01]  /*5ab0*/  F2FP.F16.F32.PACK_AB R90, R89, R94 ;  /* 0x0000005e595a723e */ /* 0x000fe200000000ff */
        /* <DEDUP_REMOVED lines=8> */
[----:B------:R-:W-:Y:S01]  /*5b40*/  IMAD.WIDE.U32 R80, R81, 0x10, R76 ;  /* 0x0000001051507825 */ /* 0x000fe200078e004c */
[----:B------:R-:W-:-:S03]  /*5b50*/  F2FP.F16.F32.PACK_AB R84, R223, R82 ;  /* 0x00000052df54723e */ /* 0x000fc600000000ff */
[----:B------:R-:W-:Y:S01]  /*5b60*/  FFMA.FTZ R116, R134, R116, R203 ;  /* 0x0000007486747223 */ /* 0x000fe200000100cb */
[C---:B------:R-:W-:Y:S01]  /*5b70*/  IADD3 R135, R225.reuse, 0x60, RZ ;  /* 0x00000060e1877810 */ /* 0x040fe20007ffe0ff */
[----:B------:R-:W-:Y:S01]  /*5b80*/  FFMA.FTZ R197, R132, R197, R201 ;  /* 0x000000c584c57223 */ /* 0x000fe200000100c9 */
[C---:B------:R-:W-:Y:S01]  /*5b90*/  IADD3 R133, R225.reuse, 0x80, RZ ;  /* 0x00000080e1857810 */ /* 0x040fe20007ffe0ff */
[----:B------:R0:W-:Y:S01]  /*5ba0*/  STG.E.128 desc[UR4][R78.64], R72 ;  /* 0x000000484e007986 */ /* 0x0001e2000c101d04 */
[----:B------:R-:W-:Y:S01]  /*5bb0*/  IADD3 R95, R225, 0xa0, RZ ;  /* 0x000000a0e15f7810 */ /* 0x000fe20007ffe0ff */
[----:B------:R-:W-:Y:S01]  /*5bc0*/  FFMA.FTZ R129, R167, R129, R208 ;  /* 0x00000081a7817223 */ /* 0x000fe200000100d0 */
[----:B------:R-:W-:Y:S01]  /*5bd0*/  IADD3 R93, R225, 0xc0, RZ ;  /* 0x000000c0e15d7810 */ /* 0x000fe20007ffe0ff */
[--C-:B------:R-:W-:Y:S01]  /*5be0*/  IMAD.WIDE.U32 R134, R135, 0x10, R76.reuse ;  /* 0x0000001087867825 */ /* 0x100fe200078e004c */
[----:B------:R-:W-:Y:S01]  /*5bf0*/  IADD3 R221, R225, 0xe0, RZ ;  /* 0x000000e0e1dd7810 */ /* 0x000fe20007ffe0ff */
[----:B------:R-:W-:Y:S01]  /*5c00*/  STG.E.128 desc[UR4][R226.64], R84 ;  /* 0x00000054e2007986 */ /* 0x000fe2000c101d04 */
[----:B------:R-:W-:Y:S01]  /*5c10*/  F2FP.F16.F32.PACK_AB R91, R91, R96 ;  /* 0x000000605b5b723e */ /* 0x000fe200000000ff */
[----:B------:R-:W-:Y:S01]  /*5c20*/  IMAD.WIDE.U32 R132, R133, 0x10, R76 ;  /* 0x0000001085847825 */ /* 0x000fe200078e004c */
[----:B------:R-:W-:-:S02]  /*5c30*/  F2FP.F16.F32.PACK_AB R83, R115, R114 ;  /* 0x000000727353723e */ /* 0x000fc400000000ff */
[----:B------:R-:W-:Y:S01]  /*5c40*/  F2FP.F16.F32.PACK_AB R82, R113, R112 ;  /* 0x000000707152723e */ /* 0x000fe200000000ff */
[--C-:B------:R-:W-:Y:S01]  /*5c50*/  IMAD.WIDE.U32 R94, R95, 0x10, R76.reuse ;  /* 0x000000105f5e7825 */ /* 0x100fe200078e004c */
[----:B------:R1:W-:Y:S03]  /*5c60*/  STG.E.128 desc[UR4][R80.64], R88 ;  /* 0x0000005850007986 */ /* 0x0003e6000c101d04 */
[----:B------:R-:W-:Y:S01]  /*5c70*/  IMAD.WIDE.U32 R92, R93, 0x10, R76 ;  /* 0x000000105d5c7825 */ /* 0x000fe200078e004c */
[----:B0-----:R-:W-:-:S03]  /*5c80*/  F2FP.F16.F32.PACK_AB R75, R99, R108 ;  /* 0x0000006c634b723e */ /* 0x001fc600000000ff */
[----:B------:R-:W-:Y:S01]  /*5c90*/  IMAD.WIDE.U32 R220, R221, 0x10, R76 ;  /* 0x00000010dddc7825 */ /* 0x000fe200078e004c */
[----:B------:R-:W-:Y:S02]  /*5ca0*/  F2FP.F16.F32.PACK_AB R74, R97, R102 ;  /* 0x00000066614a723e */ /* 0x000fe400000000ff */
[----:B------:R-:W-:Y:S02]  /*5cb0*/  F2FP.F16.F32.PACK_AB R73, R103, R100 ;  /* 0x000000646749723e */ /* 0x000fe400000000ff */
[----:B------:R-:W-:Y:S02]  /*5cc0*/  F2FP.F16.F32.PACK_AB R72, R101, R98 ;  /* 0x000000626548723e */ /* 0x000fe400000000ff */
[----:B------:R-:W-:Y:S02]  /*5cd0*/  F2FP.F16.F32.PACK_AB R79, R107, R106 ;  /* 0x0000006a6b4f723e */ /* 0x000fe400000000ff */
[----:B------:R-:W-:Y:S01]  /*5ce0*/  F2FP.F16.F32.PACK_AB R78, R105, R104 ;  /* 0x00000068694e723e */ /* 0x000fe200000000ff */
[----:B------:R2:W-:Y:S01]  /*5cf0*/  STG.E.128 desc[UR4][R134.64], R72 ;  /* 0x0000004886007986 */ /* 0x0005e2000c101d04 */
[----:B------:R-:W-:-:S02]  /*5d00*/  F2FP.F16.F32.PACK_AB R77, R111, R110 ;  /* 0x0000006e6f4d723e */ /* 0x000fc400000000ff */
[----:B------:R-:W-:Y:S02]  /*5d10*/  F2FP.F16.F32.PACK_AB R76, R109, R196 ;  /* 0x000000c46d4c723e */ /* 0x000fe400000000ff */
[----:B-1----:R-:W-:Y:S02]  /*5d20*/  F2FP.F16.F32.PACK_AB R81, R119, R118 ;  /* 0x000000767751723e */ /* 0x002fe400000000ff */
        /* <DEDUP_REMOVED lines=13> */
.L_x_36239:
[----:B------:R-:W-:Y:S05]  /*5e00*/  BSYNC B0 ;  /* 0x0000000000007941 */ /* 0x000fea0003800000 */
.L_x_36238:
[----:B--2---:R-:W1:Y:S02]  /*5e10*/  LDC.64 R72, c[0x0][0x210] ;  /* 0x00008400ff487b82 */ /* 0x004e640000000a00 */
[----:B-1----:R-:W-:-:S04]  /*5e20*/  LEA R210, R72, R210, 0x2 ;  /* 0x000000d248d27211 */ /* 0x002fc800078e10ff */
[----:B------:R-:W-:-:S13]  /*5e30*/  ISETP.GE.AND P0, PT, R210, R73, PT ;  /* 0x00000049d200720c */ /* 0x000fda0003f06270 */
[----:B------:R-:W-:Y:S05]  /*5e40*/  @!P0 BRA `(.L_x_36240) ;  /* 0xffffffa800bc8947 */ /* 0x000fea000383ffff */
[----:B------:R-:W-:Y:S05]  /*5e50*/  EXIT ;  /* 0x000000000000794d */ /* 0x000fea0003800000 */
.L_x_36237:
        /* <DEDUP_REMOVED lines=8> */
.L_x_36242:
[----:B------:R-:W-:Y:S05]  /*5ee0*/  BSYNC B0 ;  /* 0x0000000000007941 */ /* 0x000fea0003800000 */
.L_x_36241:
        /* <DEDUP_REMOVED lines=10> */
.L_x_36243:
[----:B------:R-:W-:Y:S01]  /*5f90*/  HFMA2.MMA R230, -RZ, RZ, 0, 2.384185791015625e-07 ;  /* 0x00000004ffe67435 */ /* 0x000fe200000001ff */
[----:B------:R-:W-:-:S05]  /*5fa0*/  MOV R194, R227 ;  /* 0x000000e300c27202 */ /* 0x000fca0000000f00 */
[----:B------:R-:W-:-:S05]  /*5fb0*/  FADD.FTZ R197, R195, R194 ;  /* 0x000000c2c3c57221 */ /* 0x000fca0000010000 */
[----:B------:R-:W-:-:S07]  /*5fc0*/  MOV R229, R197 ;  /* 0x000000c500e57202 */ /* 0x000fce0000000f00 */
[----:B------:R-:W-:Y:S05]  /*5fd0*/  WARPSYNC.COLLECTIVE R228, `(.L_x_36244) ;  /* 0x00000000e4087348 */ /* 0x000fea0003c00000 */
[----:B------:R0:W1:Y:S02]  /*5fe0*/  SHFL.BFLY P1, R227, R229, R230, R231 ;  /* 0x0c0000e6e5e37389 */ /* 0x00006400000200e7 */
[----:B01----:R-:W-:Y:S01]  /*5ff0*/  ENDCOLLECTIVE ;  /* 0x000000000000791b */ /* 0x003fe20003800000 */
.L_x_36244:
[----:B------:R-:W-:Y:S01]  /*6000*/  HFMA2.MMA R230, -RZ, RZ, 0, 4.76837158203125e-07 ;  /* 0x00000008ffe67435 */ /* 0x000fe200000001ff */
[----:B------:R-:W-:-:S05]  /*6010*/  MOV R194, R227 ;  /* 0x000000e300c27202 */ /* 0x000fca0000000f00 */
[----:B------:R-:W-:-:S05]  /*6020*/  FADD.FTZ R224, R197, R194 ;  /* 0x000000c2c5e07221 */ /* 0x000fca0000010000 */
[----:B------:R-:W-:-:S07]  /*6030*/  MOV R229, R224 ;  /* 0x000000e000e57202 */ /* 0x000fce0000000f00 */
[----:B------:R-:W-:Y:S05]  /*6040*/  WARPSYNC.COLLECTIVE R228, `(.L_x_36245) ;  /* 0x00000000e4087348 */ /* 0x000fea0003c00000 */
[----:B------:R0:W1:Y:S02]  /*6050*/  SHFL.BFLY P1, R227, R229, R230, R231 ;  /* 0x0c0000e6e5e37389 */ /* 0x00006400000200e7 */
[----:B01----:R-:W-:Y:S01]  /*6060*/  ENDCOLLECTIVE ;  /* 0x000000000000791b */ /* 0x003fe20003800000 */
.L_x_36245:
[----:B------:R-:W-:Y:S01]  /*6070*/  HFMA2.MMA R230, -RZ, RZ, 0, 9.5367431640625e-07 ;  /* 0x00000010ffe67435 */ /* 0x000fe200000001ff */
[----:B------:R-:W-:-:S05]  /*6080*/  MOV R225, R227 ;  /* 0x000000e300e17202 */ /* 0x000fca0000000f00 */
[----:B------:R-:W-:-:S05]  /*6090*/  FADD.FTZ R226, R224, R225 ;  /* 0x000000e1e0e27221 */ /* 0x000fca0000010000 */
[----:B------:R-:W-:-:S07]  /*60a0*/  MOV R229, R226 ;  /* 0x000000e200e57202 */ /* 0x000fce0000000f00 */
[----:B------:R-:W-:Y:S05]  /*60b0*/  WARPSYNC.COLLECTIVE R228, `(.L_x_36246) ;  /* 0x00000000e4087348 */ /* 0x000fea0003c00000 */
[----:B------:R0:W1:Y:S02]  /*60c0*/  SHFL.BFLY P1, R227, R229, R230, R231 ;  /* 0x0c0000e6e5e37389 */ /* 0x00006400000200e7 */
[----:B01----:R-:W-:Y:S01]  /*60d0*/  ENDCOLLECTIVE ;  /* 0x000000000000791b */ /* 0x003fe20003800000 */
.L_x_36246:
        /* <DEDUP_REMOVED lines=136> */
.L_x_36247:
[----:B------:R-:W-:Y:S01]  /*6960*/  HFMA2.MMA R230, -RZ, RZ, 0, 1.1920928955078125e-07 ;  /* 0x00000002ffe67435 */ /* 0x000fe200000001ff */
[----:B------:R-:W-:-:S05]  /*6970*/  MOV R195, R227 ;  /* 0x000000e300c37202 */ /* 0x000fca0000000f00 */
[----:B------:R-:W-:-:S05]  /*6980*/  FADD.FTZ R195, R194, R195 ;  /* 0x000000c3c2c37221 */ /* 0x000fca0000010000 */
[----:B------:R-:W-:-:S07]  /*6990*/  MOV R229, R195 ;  /* 0x000000c300e57202 */ /* 0x000fce0000000f00 */
[----:B------:R-:W-:Y:S05]  /*69a0*/  WARPSYNC.COLLECTIVE R228, `(.L_x_36248) ;  /* 0x00000000e4087348 */ /* 0x000fea0003c00000 */
[----:B------:R0:W1:Y:S02]  /*69b0*/  SHFL.BFLY P1, R227, R229, R230, R231 ;  /* 0x0c0000e6e5e37389 */ /* 0x00006400000200e7 */
[----:B01----:R-:W-:Y:S01]  /*69c0*/  ENDCOLLECTIVE ;  /* 0x000000000000791b */ /* 0x003fe20003800000 */
.L_x_36248:
[----:B------:R-:W-:Y:S01]  /*69d0*/  HFMA2.MMA R230, -RZ, RZ, 0, 2.384185791015625e-07 ;  /* 0x00000004ffe67435 */ /* 0x000fe200000001ff */
[----:B------:R-:W-:-:S05]  /*69e0*/  MOV R196, R227 ;  /* 0x000000e300c47202 */ /* 0x000fca0000000f00 */
[----:B------:R-:W-:-:S05]  /*69f0*/  FADD.FTZ R196, R195, R196 ;  /* 0x000000c4c3c47221 */ /* 0x000fca0000010000 */
[----:B------:R-:W-:-:S07]  /*6a00*/  MOV R229, R196 ;  /* 0x000000c400e57202 */ /* 0x000fce0000000f00 */
[----:B------:R-:W-:Y:S05]  /*6a10*/  WARPSYNC.COLLECTIVE R228, `(.L_x_36249) ;  /* 0x00000000e4087348 */ /* 0x000fea0003c00000 */
[----:B------:R0:W1:Y:S02]  /*6a20*/  SHFL.BFLY P1, R227, R229, R230, R231 ;  /* 0x0c0000e6e5e37389 */ /* 0x00006400000200e7 */
[----:B01----:R-:W-:Y:S01]  /*6a30*/  ENDCOLLECTIVE ;  /* 0x000000000000791b */ /* 0x003fe20003800000 */
.L_x_36249:
[----:B------:R-:W-:Y:S01]  /*6a40*/  HFMA2.MMA R230, -RZ, RZ, 0, 4.76837158203125e-07 ;  /* 0x00000008ffe67435 */ /* 0x000fe200000001ff */
[----:B------:R-:W-:-:S05]  /*6a50*/  MOV R197, R227 ;  /* 0x000000e300c57202 */ /* 0x000fca0000000f00 */
[----:B------:R-:W-:-:S05]  /*6a60*/  FADD.FTZ R197, R196, R197 ;  /* 0x000000c5c4c57221 */ /* 0x000fca0000010000 */
[----:B------:R-:W-:-:S07]  /*6a70*/  MOV R229, R197 ;  /* 0x000000c500e57202 */ /* 0x000fce0000000f00 */
[----:B------:R-:W-:Y:S05]  /*6a80*/  WARPSYNC.COLLECTIVE R228, `(.L_x_36250) ;  /* 0x00000000e4087348 */ /* 0x000fea0003c00000 */
[----:B------:R0:W1:Y:S02]  /*6a90*/  SHFL.BFLY P1, R227, R229, R230, R231 ;  /* 0x0c0000e6e5e37389 */ /* 0x00006400000200e7 */
[----:B01----:R-:W-:Y:S01]  /*6aa0*/  ENDCOLLECTIVE ;  /* 0x000000000000791b */ /* 0x003fe20003800000 */
.L_x_36250:
[----:B------:R-:W-:Y:S01]  /*6ab0*/  HFMA2.MMA R230, -RZ, RZ, 0, 9.5367431640625e-07 ;  /* 0x00000010ffe67435 */ /* 0x000fe200000001ff */
[----:B------:R-:W-:-:S05]  /*6ac0*/  MOV R224, R227 ;  /* 0x000000e300e07202 */ /* 0x000fca0000000f00 */
[----:B------:R-:W-:-:S05]  /*6ad0*/  FADD.FTZ R224, R197, R224 ;  /* 0x000000e0c5e07221 */ /* 0x000fca0000010000 */
[----:B------:R-:W-:-:S07]  /*6ae0*/  MOV R229, R224 ;  /* 0x000000e000e57202 */ /* 0x000fce0000000f00 */
[----:B------:R-:W-:Y:S05]  /*6af0*/  WARPSYNC.COLLECTIVE R228, `(.L_x_36251) ;  /* 0x00000000e4087348 */ /* 0x000fea0003c00000 */
[----:B------:R0:W1:Y:S02]  /*6b00*/  SHFL.BFLY P1, R227, R229, R230, R231 ;  /* 0x0c0000e6e5e37389 */ /* 0x00006400000200e7 */
[----:B01----:R-:W-:Y:S01]  /*6b10*/  ENDCOLLECTIVE ;  /* 0x000000000000791b */ /* 0x003fe20003800000 */
.L_x_36251:
[----:B------:R-:W-:Y:S05]  /*6b20*/  BRA `(.L_x_36252) ;  /* 0xffffffdc007c7947 */ /* 0x000fea000383ffff */
.L_x_36253:
        /* <DEDUP_REMOVED lines=13> */
.L_x_58423:


//--------------------- .text._ZN10layer_norm13ln_fwd_kernelINS_13Kernel_traitsI6__halfS2_fS2_fjLj2048ELj1ELj4ELj1ELj16ENS_18Kernel_traits_baseILj2048ES2_S2_fS2_fjLj128EEEEELb1ELb0ELb0ELb0EEEvNS_9FwdParamsE --------------------------
	.section	.text._ZN10layer_norm13ln_fwd_kernelINS_13Kernel_traitsI6__halfS2_fS2_fjLj2048ELj1ELj4ELj1ELj16ENS_18Kernel_traits_baseILj2048ES2_S2_fS2_fjLj128EEEEELb1ELb0ELb0ELb0EEEvNS_9FwdParamsE,"ax",@progbits
	.align	128
        .global         _ZN10layer_norm13ln_fwd_kernelINS_13Kernel_traitsI6__halfS2_fS2_fjLj2048ELj1ELj4ELj1ELj16ENS_18Kernel_traits_baseILj2048ES2_S2_fS2_fjLj128EEEEELb1ELb0ELb0ELb0EEEvNS_9FwdParamsE
        .type           _ZN10layer_norm13ln_fwd_kernelINS_13Kernel_traitsI6__halfS2_fS2_fjLj2048ELj1ELj4ELj1ELj16ENS_18Kernel_traits_baseILj2048ES2_S2_fS2_fjLj128EEEEELb1ELb0ELb0ELb0EEEvNS_9FwdParamsE,@function
        .size           _ZN10layer_norm13ln_fwd_kernelINS_13Kernel_traitsI6__halfS2_fS2_fjLj2048ELj1ELj4ELj1ELj16ENS_18Kernel_traits_baseILj2048ES2_S2_fS2_fjLj128EEEEELb1ELb0ELb0ELb0EEEvNS_9FwdParamsE,(.L_x_58424 - _ZN10layer_norm13ln_fwd_kernelINS_13Kernel_traitsI6__halfS2_fS2_fjLj2048ELj1ELj4ELj1ELj16ENS_18Kernel_traits_baseILj2048ES2_S2_fS2_fjLj128EEEEELb1ELb0ELb0ELb0EEEvNS_9FwdParamsE)
        .other          _ZN10layer_norm13ln_fwd_kernelINS_13Kernel_traitsI6__halfS2_fS2_fjLj2048ELj1ELj4ELj1ELj16ENS_18Kernel_traits_baseILj2048ES2_S2_fS2_fjLj128EEEEELb1ELb0ELb0ELb0EEEvNS_9FwdParamsE,@"STO_CUDA_ENTRY STV_DEFAULT"
_ZN10layer_norm13ln_fwd_kernelINS_13Kernel_traitsI6__halfS2_fS2_fjLj2048ELj1ELj4ELj1ELj16ENS_18Kernel_traits_baseILj2048ES2_S2_fS2_fjLj128EEEEELb1ELb0ELb0ELb0EEEvNS_9FwdParamsE:
.text._ZN10layer_norm13ln_fwd_kernelINS_13Kernel_traitsI6__halfS2_fS2_fjLj2048ELj1ELj4ELj1ELj16ENS_18Kernel_traits_baseILj2048ES2_S2_fS2_fjLj128EEEEELb1ELb0ELb0ELb0EEEvNS_9FwdParamsE:
        /* <DEDUP_REMOVED lines=102> */
.L_x_36255:
[----:B------:R-:W-:Y:S05]  /*0660*/  BSYNC B0 ;  /* 0x0000000000007941 */ /* 0x000fea0003800000 */
.L_x_36254:
        /* <DEDUP_REMOVED lines=14> */
.L_x_36257:
[----:B------:R-:W-:Y:S05]  /*0750*/  BSYNC B0 ;  /* 0x0000000000007941 */ /* 0x000fea0003800000 */
.L_x_36256:
        /* <DEDUP_REMOVED lines=14> */
.L_x_36259:
[----:B------:R-:W-:Y:S05]  /*0840*/  BSYNC B0 ;  /* 0x0000000000007941 */ /* 0x000fea0003800000 */
.L_x_36258:
        /* <DEDUP_REMOVED lines=14> */
.L_x_36261:
[----:B------:R-:W-:Y:S05]  /*0930*/  BSYNC B0 ;  /* 0x0000000000007941 */ /* 0x000fea0003800000 */
.L_x_36260:
        /* <DEDUP_REMOVED lines=14> */
.L_x_36263:
[----:B------:R-:W-:Y:S05]  /*0a20*/  BSYNC B0 ;  /* 0x0000000000007941 */ /* 0x000fea0003800000 */
.L_x_36262:
        /* <DEDUP_REMOVED lines=23> */
.L_x_36265:
[----:B------:R-:W-:Y:S05]  /*0ba0*/  BSYNC B0 ;  /* 0x0000000000007941 */ /* 0x000fea0003800000 */
.L_x_36264:
        /* <DEDUP_REMOVED lines=22> */
.L_x_36267:
[----:B------:R-:W-:Y:S05]  /*0d10*/  BSYNC B0 ;  /* 0x0000000000007941 */ /* 0x000fea0003800000 */
.L_x_36266:
        /* <DEDUP_REMOVED lines=17> */
.L_x_36269:
[----:B------:R-:W-:Y:S05]  /*0e30*/  BSYNC B0 ;  /* 0x0000000000007941 */ /* 0x000fea0003800000 */
.L_x_36268:
        /* <DEDUP_REMOVED lines=12> */
[----:B------:R-:W-:Y:S01]  /*0f00*/  IMAD R212, R212, -0x2daee0ad, RZ ;  /* 0xd2511f53d4d47824 */ /* 0x000fe200078e02ff */
[----:B------:R-:W-:Y:S01]  /*0f10*/  LOP3.LUT R214, R214, 0x3, RZ, 0xc0, !PT ;  /* 0x00000003d6d67812 */ /* 0x000fe200078ec0ff */
[----:B------:R-:W-:Y:S01]  /*0f20*/  IMAD R210, R210, -0x326172a9, RZ ;  /* 0xcd9e8d57d2d27824 */ /* 0x000fe200078e02ff */
[----:B------:R-:W-:Y:S01]  /*0f30*/  ULDC.U8 UR8, c[0x0][0x2a0] ;  /* 0x0000a80000087ab9 */ /* 0x000fe20000000000 */
[----:B------:R-:W-:Y:S01]  /*0f40*/  IMAD.HI.U32 R47, R218, -0x326172a9, RZ ;  /* 0xcd9e8d57da2f7827 */ /* 0x000fe200078e00ff */
[----:B------:R-:W-:Y:S01]  /*0f50*/  UISETP.NE.AND.EX UP0, UPT, UR9, URZ, UPT, UP0 ;  /* 0x0000003f0900728c */ /* 0x000fe2000bf05300 */
[----:B------:R-:W-:-:S02]  /*0f60*/  ULDC UR33, c[0x0][0x218] ;  /* 0x0000860000217ab9 */ /* 0x000fc40000000800 */
[----:B------:R-:W-:Y:S01]  /*0f70*/  IMAD.HI.U32 R45, R216, -0x2daee0ad, RZ ;  /* 0xd2511f53d82d7827 */ /* 0x000fe200078e00ff */
[----:B------:R-:W-:Y:S01]  /*0f80*/  LOP3.LUT R210, R47, UR31, R210, 0x96, !PT ;  /* 0x0000001f2fd27c12 */ /* 0x000fe2000f8e96d2 */
[----:B------:R-:W-:Y:S02]  /*0f90*/  UISETP.NE.AND UP1, UPT, UR8, URZ, UPT ;  /* 0x0000003f0800728c */ /* 0x000fe4000bf25270 */
[--C-:B------:R-:W-:Y:S01]  /*0fa0*/  HADD2.F32 R40, -RZ, R32.reuse.H0_H0 ;  /* 0x20000020ff287230 */ /* 0x100fe20000004100 */
[----:B------:R-:W-:Y:S01]  /*0fb0*/  LOP3.LUT R212, R45, UR32, R212, 0x96, !PT ;  /* 0x000000202dd47c12 */ /* 0x000fe2000f8e96d4 */
        /* <DEDUP_REMOVED lines=128> */
.L_x_36752:
        /* <DEDUP_REMOVED lines=41> */
.L_x_36274:
[----:B------:R-:W-:-:S07]  /*1a50*/  MOV R220, R218 ;  /* 0x000000da00dc7202 */ /* 0x000fce0000000f00 */
.L_x_36275:
[----:B------:R-:W-:Y:S05]  /*1a60*/  BSYNC B2 ;  /* 0x0000000000027941 */ /* 0x000fea0003800000 */
.L_x_36273:
        /* <DEDUP_REMOVED lines=16> */
.L_x_36279:
[----:B------:R-:W-:Y:S05]  /*1b70*/  BSYNC B3 ;  /* 0x0000000000037941 */ /* 0x000fea0003800000 */
.L_x_36278:
        /* <DEDUP_REMOVED lines=42> */
.L_x_36277:
[----:B------:R-:W-:Y:S05]  /*1e20*/  BSYNC B2 ;  /* 0x0000000000027941 */ /* 0x000fea0003800000 */
.L_x_36276:
[----:B------:R-:W0:Y:S01]  /*1e30*/  LDC R225, c[0x0][0x294] ;  /* 0x0000a500ffe17b82 */ /* 0x000e220000000800 */
[----:B------:R-:W-:Y:S01]  /*1e40*/  I2FP.F32.U32 R55, R220 ;  /* 0x000000dc00377245 */ /* 0x000fe20000201000 */
[----:B------:R-:W-:Y:S01]  /*1e50*/  IMAD.MOV.U32 R226, RZ, RZ, 0x2f800000 ;  /* 0x2f800000ffe27424 */ /* 0x000fe200078e00ff */
[----:B------:R-:W-:Y:S01]  /*1e60*/  LOP3.LUT R43, R43, 0xfffffffb, RZ, 0xc0, !PT ;  /* 0xfffffffb2b2b7812 */ /* 0x000fe200078ec0ff */
[----:B-----5:R-:W-:Y:S01]  /*1e70*/  HADD2.F32 R118, -RZ, R56.H0_H0 ;  /* 0x20000038ff767230 */ /* 0x020fe20000004100 */
[----:B------:R-:W-:Y:S01]  /*1e80*/  ISETP.NE.U32.AND P0, PT, R52, RZ, PT ;  /* 0x000000ff3400720c */ /* 0x000fe20003f05070 */
[----:B------:R-:W-:Y:S01]  /*1e90*/  FFMA.FTZ R54, R55, R226, 1.1641532182693481445e-10 ;  /* 0x2f00000037367423 */ /* 0x000fe200000100e2 */
[----:B------:R-:W-:Y:S01]  /*1ea0*/  BSSY B2, `(.L_x_36280) ;  /* 0x0000015000027945 */ /* 0x000fe20003800000 */
[----:B------:R-:W1:Y:S01]  /*1eb0*/  LDC R224, c[0x0][0x298] ;  /* 0x0000a600ffe07b82 */ /* 0x000e620000000800 */
[----:B------:R-:W-:Y:S01]  /*1ec0*/  FMUL.FTZ R55, R118, R117 ;  /* 0x0000007576377220 */ /* 0x000fe20000410000 */
[----:B------:R-:W-:-:S02]  /*1ed0*/  ISETP.NE.AND.EX P0, PT, R53, RZ, PT, P0 ;  /* 0x000000ff3500720c */ /* 0x000fc40003f05300 */
[----:B0-----:R-:W-:Y:S01]  /*1ee0*/  FSETP.GTU.FTZ.AND P1, PT, R54, R225, PT ;  /* 0x000000e13600720b */ /* 0x001fe20003f3c000 */
[----:B-1----:R-:W-:-:S12]  /*1ef0*/  FMUL.FTZ R55, R55, R224 ;  /* 0x000000e037377220 */ /* 0x002fd80000410000 */
[----:B------:R-:W-:Y:S02]  /*1f00*/  @P1 LOP3.LUT R43, R43, 0x4, RZ, 0xfc, !PT ;  /* 0x000000042b2b1812 */ /* 0x000fe400078efcff */
[----:B------:R-:W-:Y:S02]  /*1f10*/  FSEL R52, R55, RZ, !P1 ;  /* 0x000000ff37347208 */ /* 0x000fe40004800000 */
[C---:B------:R-:W-:Y:S02]  /*1f20*/  ISETP.NE.AND P1, PT, R217.reuse, 0x1, PT ;  /* 0x00000001d900780c */ /* 0x040fe40003f25270 */
[----:B------:R-:W-:Y:S01]  /*1f30*/  IADD3 R55, R217, 0x1, RZ ;  /* 0x00000001d9377810 */ /* 0x000fe20007ffe0ff */
        /* <DEDUP_REMOVED lines=10> */
.L_x_36281:
[----:B------:R-:W-:-:S07]  /*1fe0*/  MOV R53, R218 ;  /* 0x000000da00357202 */ /* 0x000fce0000000f00 */
.L_x_36282:
[----:B------:R-:W-:Y:S05]  /*1ff0*/  BSYNC B2 ;  /* 0x0000000000027941 */ /* 0x000fea0003800000 */
.L_x_36280:
        /* <DEDUP_REMOVED lines=16> */
.L_x_36286:
[----:B------:R-:W-:Y:S05]  /*2100*/  BSYNC B3 ;  /* 0x0000000000037941 */ /* 0x000fea0003800000 */
.L_x_36285:
        /* <DEDUP_REMOVED lines=42> */
.L_x_36284:
[----:B------:R-:W-:Y:S05]  /*23b0*/  BSYNC B2 ;  /* 0x0000000000027941 */ /* 0x000fea0003800000 */
.L_x_36283:
        /* <DEDUP_REMOVED lines=22> */
.L_x_36288:
[----:B------:R-:W-:-:S07]  /*2520*/  IMAD.MOV.U32 R56, RZ, RZ, R218 ;  /* 0x000000ffff387224 */ /* 0x000fce00078e00da */
.L_x_36289:
[----:B------:R-:W-:Y:S05]  /*2530*/  BSYNC B2 ;  /* 0x0000000000027941 */ /* 0x000fea0003800000 */
.L_x_36287:
        /* <DEDUP_REMOVED lines=16> */
.L_x_36293:
[----:B------:R-:W-:Y:S05]  /*2640*/  BSYNC B3 ;  /* 0x0000000000037941 */ /* 0x000fea0003800000 */
.L_x_36292:
        /* <DEDUP_REMOVED lines=42> */
.L_x_36291:
[----:B------:R-:W-:Y:S05]  /*28f0*/  BSYNC B2 ;  /* 0x0000000000027941 */ /* 0x000fea0003800000 */
.L_x_36290:
        /* <DEDUP_REMOVED lines=20> */
.L_x_36295:
[----:B------:R-:W-:-:S07]  /*2a40*/  MOV R55, R218 ;  /* 0x000000da00377202 */ /* 0x000fce0000000f00 */
.L_x_36296:
[----:B------:R-:W-:Y:S05]  /*2a50*/  BSYNC B2 ;  /* 0x0000000000027941 */ /* 0x000fea0003800000 */
.L_x_36294:
        /* <DEDUP_REMOVED lines=16> */
.L_x_36300:
[----:B------:R-:W-:Y:S05]  /*2b60*/  BSYNC B3 ;  /* 0x0000000000037941 */ /* 0x000fea0003800000 */
.L_x_36299:
        /* <DEDUP_REMOVED lines=42> */
.L_x_36298:
[----:B------:R-:W-:Y:S05]  /*2e10*/  BSYNC B2 ;  /* 0x0000000000027941 */ /* 0x000fea0003800000 */
.L_x_36297:
        /* <DEDUP_REMOVED lines=20> */
.L_x_36302:
[----:B------:R-:W-:-:S07]  /*2f60*/  IMAD.MOV.U32 R214, RZ, RZ, R218 ;  /* 0x000000ffffd67224 */ /* 0x000fce00078e00da */
.L_x_36303:
[----:B------:R-:W-:Y:S05]  /*2f70*/  BSYNC B2 ;  /* 0x0000000000027941 */ /* 0x000fea0003800000 */
.L_x_36301:
        /* <DEDUP_REMOVED lines=16> */
.L_x_36307:
[----:B------:R-:W-:Y:S05]  /*3080*/  BSYNC B3 ;  /* 0x0000000000037941 */ /* 0x000fea0003800000 */
.L_x_36306:
        /* <DEDUP_REMOVED lines=42> */
.L_x_36305:
[----:B------:R-:W-:Y:S05]  /*3330*/  BSYNC B2 ;  /* 0x0000000000027941 */ /* 0x000fea0003800000 */
.L_x_36304:
        /* <DEDUP_REMOVED lines=20> */
.L_x_36309:
[----:B------:R-:W-:-:S07]  /*3480*/  MOV R57, R218 ;  /* 0x000000da00397202 */ /* 0x000fce0000000f00 */
.L_x_36310:
[----:B------:R-:W-:Y:S05]  /*3490*/  BSYNC B2 ;  /* 0x0000000000027941 */ /* 0x000fea0003800000 */
.L_x_36308:
        /* <DEDUP_REMOVED lines=16> */
.L_x_36314:
[----:B------:R-:W-:Y:S05]  /*35a0*/  BSYNC B3 ;  /* 0x0000000000037941 */ /* 0x000fea0003800000 */
.L_x_36313:
        /* <DEDUP_REMOVED lines=42> */
.L_x_36312:
[----:B------:R-:W-:Y:S05]  /*3850*/  BSYNC B2 ;  /* 0x0000000000027941 */ /* 0x000fea0003800000 */
.L_x_36311:
        /* <DEDUP_REMOVED lines=20> */
.L_x_36316:
[----:B------:R-:W-:-:S07]  /*39a0*/  IMAD.MOV.U32 R58, RZ, RZ, R218 ;  /* 0x000000ffff3a7224 */ /* 0x000fce00078e00da */
.L_x_36317:
[----:B------:R-:W-:Y:S05]  /*39b0*/  BSYNC B2 ;  /* 0x0000000000027941 */ /* 0x000fea0003800000 */
.L_x_36315:
        /* <DEDUP_REMOVED lines=16> */
.L_x_36321:
[----:B------:R-:W-:Y:S05]  /*3ac0*/  BSYNC B3 ;  /* 0x0000000000037941 */ /* 0x000fea0003800000 */
.L_x_36320:
        /* <DEDUP_REMOVED lines=42> */
.L_x_36319:
[----:B------:R-:W-:Y:S05]  /*3d70*/  BSYNC B2 ;  /* 0x0000000000027941 */ /* 0x000fea0003800000 */
.L_x_36318:
        /* <DEDUP_REMOVED lines=20> */
.L_x_36323:
[----:B------:R-:W-:-:S07]  /*3ec0*/  MOV R227, R218 ;  /* 0x000000da00e37202 */ /* 0x000fce0000000f00 */
.L_x_36324:
[----:B------:R-:W-:Y:S05]  /*3ed0*/  BSYNC B2 ;  /* 0x0000000000027941 */ /* 0x000fea0003800000 */
.L_x_36322:
        /* <DEDUP_REMOVED lines=18> */
.L_x_36328:
[----:B------:R-:W-:Y:S05]  /*4000*/  BSYNC B3 ;  /* 0x0000000000037941 */ /* 0x000fea0003800000 */
.L_x_36327:
        /* <DEDUP_REMOVED lines=42> */
.L_x_36326:
[----:B------:R-:W-:Y:S05]  /*42b0*/  BSYNC B2 ;  /* 0x0000000000027941 */ /* 0x000fea0003800000 */
.L_x_36325:
[----:B------:R-:W-:Y:S01]  /*42c0*/  SEL R219, RZ, 0x1, P1 ;  /* 0x00000001ffdb7807 */ /* 0x000fe20000800000 */
[----:B------:R-:W-:Y:S01]  /*42d0*/  HADD2.F32 R118, -RZ, R59.H1_H1 ;  /* 0x3000003bff767230 */ /* 0x000fe20000004100 */
[C---:B------:R-:W-:Y:S02]  /*42e0*/  LEA R222, P1, R215.reuse, UR10, 0x5 ;  /* 0x0000000ad7de7c11 */ /* 0x040fe4000f8228ff */
[----:B------:R-:W-:Y:S02]  /*42f0*/  I2FP.F32.U32 R119, R227 ;  /* 0x000000e300777245 */ /* 0x000fe40000201000 */
[C---:B------:R-:W-:Y:S01]  /*4300*/  LEA.HI.X R223, R215.reuse, UR11, RZ, 0x5, P1 ;  /* 0x0000000bd7df7c11 */ /* 0x040fe200088f2cff */
[----:B------:R-:W-:Y:S01]  /*4310*/  FMUL.FTZ R59, R118, R117 ;  /* 0x00000075763b7220 */ /* 0x000fe20000410000 */
[----:B------:R-:W-:Y:S01]  /*4320*/  LEA R220, P1, R215, UR12, 0x3 ;  /* 0x0000000cd7dc7c11 */ /* 0x000fe2000f8218ff */
[----:B------:R-:W-:Y:S01]  /*4330*/  FFMA.FTZ R226, R119, R226, 1.1641532182693481445e-10 ;  /* 0x2f00000077e27423 */ /* 0x000fe200000100e2 */
[----:B------:R-:W-:Y:S01]  /*4340*/  SEL R233, RZ, 0x10000, P5 ;  /* 0x00010000ffe97807 */ /* 0x000fe20002800000 */
[----:B------:R-:W-:Y:S01]  /*4350*/  FMUL.FTZ R59, R59, R224 ;  /* 0x000000e03b3b7220 */ /* 0x000fe20000410000 */
[----:B------:R-:W-:Y:S01]  /*4360*/  LOP3.LUT P5, RZ, R43, 0x2, RZ, 0xc0, !PT ;  /* 0x000000022bff7812 */ /* 0x000fe200078ac0ff */
[----:B------:R0:W-:Y:S01]  /*4370*/  STG.E.128 desc[UR6][R222.64], R52 ;  /* 0x00000034de007986 */ /* 0x0001e2000c101d06 */
[----:B------:R-:W-:-:S02]  /*4380*/  LEA.HI.X R221, R215, UR13, RZ, 0x3, P1 ;  /* 0x0000000dd7dd7c11 */ /* 0x000fc400088f1cff */
[----:B------:R-:W-:Y:S01]  /*4390*/  FSETP.GTU.FTZ.AND P1, PT, R226, R225, PT ;  /* 0x000000e1e200720b */ /* 0x000fe20003f3c000 */
[----:B------:R-:W-:Y:S01]  /*43a0*/  IMAD.WIDE.U32 R224, R219, 0x10000, RZ ;  /* 0x00010000dbe07825 */ /* 0x000fe200078e00ff */
        /* <DEDUP_REMOVED lines=19> */
.L_x_36272:
[----:B------:R-:W-:Y:S05]  /*44e0*/  BSYNC B1 ;  /* 0x0000000000017941 */ /* 0x000fea0003800000 */
.L_x_36271:
        /* <DEDUP_REMOVED lines=25> */
.L_x_36332:
[----:B------:R-:W-:-:S07]  /*4680*/  MOV R222, R218 ;  /* 0x000000da00de7202 */ /* 0x000fce0000000f00 */
.L_x_36333:
[----:B------:R-:W-:Y:S05]  /*4690*/  BSYNC B2 ;  /* 0x0000000000027941 */ /* 0x000fea0003800000 */
.L_x_36331:
        /* <DEDUP_REMOVED lines=16> */
.L_x_36337:
[----:B------:R-:W-:Y:S05]  /*47a0*/  BSYNC B3 ;  /* 0x0000000000037941 */ /* 0x000fea0003800000 */
.L_x_36336:
        /* <DEDUP_REMOVED lines=42> */
.L_x_36335:
[----:B------:R-:W-:Y:S05]  /*4a50*/  BSYNC B2 ;  /* 0x0000000000027941 */ /* 0x000fea0003800000 */
.L_x_36334:
        /* <DEDUP_REMOVED lines=27> */
.L_x_36339:
[----:B------:R-:W-:-:S07]  /*4c10*/  MOV R61, R218 ;  /* 0x000000da003d7202 */ /* 0x000fce0000000f00 */
.L_x_36340:
[----:B------:R-:W-:Y:S05]  /*4c20*/  BSYNC B2 ;  /* 0x0000000000027941 */ /* 0x000fea0003800000 */
.L_x_36338:
        /* <DEDUP_REMOVED lines=16> */
.L_x_36344:
[----:B------:R-:W-:Y:S05]  /*4d30*/  BSYNC B3 ;  /* 0x0000000000037941 */ /* 0x000fea0003800000 */
.L_x_36343:
        /* <DEDUP_REMOVED lines=42> */
.L_x_36342:
[----:B------:R-:W-:Y:S05]  /*4fe0*/  BSYNC B2 ;  /* 0x0000000000027941 */ /* 0x000fea0003800000 */
.L_x_36341:
        /* <DEDUP_REMOVED lines=22> */
.L_x_36346:
[----:B------:R-:W-:-:S07]  /*5150*/  IMAD.MOV.U32 R64, RZ, RZ, R218 ;  /* 0x000000ffff407224 */ /* 0x000fce00078e00da */
.L_x_36347:
[----:B------:R-:W-:Y:S05]  /*5160*/  BSYNC B2 ;  /* 0x0000000000027941 */ /* 0x000fea0003800000 */
.L_x_36345:
        /* <DEDUP_REMOVED lines=16> */
.L_x_36351:
[----:B------:R-:W-:Y:S05]  /*5270*/  BSYNC B3 ;  /* 0x0000000000037941 */ /* 0x000fea0003800000 */
.L_x_36350:
        /* <DEDUP_REMOVED lines=42> */
.L_x_36349:
[----:B------:R-:W-:Y:S05]  /*5520*/  BSYNC B2 ;  /* 0x0000000000027941 */ /* 0x000fea0003800000 */
.L_x_36348:
        /* <DEDUP_REMOVED lines=20> */
.L_x_36353:
[----:B------:R-:W-:-:S07]  /*5670*/  MOV R63, R218 ;  /* 0x000000da003f7202 */ /* 0x000fce0000000f00 */
.L_x_36354:
[----:B------:R-:W-:Y:S05]  /*5680*/  BSYNC B2 ;  /* 0x0000000000027941 */ /* 0x000fea0003800000 */
.L_x_36352:
        /* <DEDUP_REMOVED lines=16> */
.L_x_36358:
[----:B------:R-:W-:Y:S05]  /*5790*/  BSYNC B3 ;  /* 0x0000000000037941 */ /* 0x000fea0003800000 */
.L_x_36357:
        /* <DEDUP_REMOVED lines=42> */
.L_x_36356:
[----:B------:R-:W-:Y:S05]  /*5a40*/  BSYNC B2 ;  /* 0x0000000000027941 */ /* 0x000fea0003800000 */
.L_x_36355:
        /* <DEDUP_REMOVED lines=20> */
.L_x_36360:
[----:B------:R-:W-:-:S07]  /*5b90*/  IMAD.MOV.U32 R214, RZ, RZ, R218 ;  /* 0x000000ffffd67224 */ /* 0x000fce00078e00da */
.L_x_36361:
[----:B------:R-:W-:Y:S05]  /*5ba0*/  BSYNC B2 ;  /* 0x0000000000027941 */ /* 0x000fea0003800000 */
.L_x_36359:
        /* <DEDUP_REMOVED lines=16> */
.L_x_36365:
[----:B------:R-:W-:Y:S05]  /*5cb0*/  BSYNC B3 ;  /* 0x0000000000037941 */ /* 0x000fea0003800000 */
.L_x_36364:
        /* <DEDUP_REMOVED lines=42> */
.L_x_36363:
[----:B------:R-:W-:Y:S05]  /*5f60*/  BSYNC B2 ;  /* 0x0000000000027941 */ /* 0x000fea0003800000 */
.L_x_36362:
        /* <DEDUP_REMOVED lines=20> */
.L_x_36367:
[----:B------:R-:W-:-:S07]  /*60b0*/  MOV R65, R218 ;  /* 0x000000da00417202 */ /* 0x000fce0000000f00 */
.L_x_36368:
[----:B------:R-:W-:Y:S05]  /*60c0*/  BSYNC B2 ;  /* 0x0000000000027941 */ /* 0x000fea0003800000 */
.L_x_36366:
        /* <DEDUP_REMOVED lines=16> */
.L_x_36372:
[----:B------:R-:W-:Y:S05]  /*61d0*/  BSYNC B3 ;  /* 0x0000000000037941 */ /* 0x000fea0003800000 */
.L_x_36371:
        /* <DEDUP_REMOVED lines=42> */
.L_x_36370:
[----:B------:R-:W-:Y:S05]  /*6480*/  BSYNC B2 ;  /* 0x0000000000027941 */ /* 0x000fea0003800000 */
.L_x_36369:
        /* <DEDUP_REMOVED lines=20> */
.L_x_36374:
[----:B------:R-:W-:-:S07]  /*65d0*/  IMAD.MOV.U32 R66, RZ, RZ, R218 ;  /* 0x000000ffff427224 */ /* 0x000fce00078e00da */
.L_x_36375:
[----:B------:R-:W-:Y:S05]  /*65e0*/  BSYNC B2 ;  /* 0x0000000000027941 */ /* 0x000fea0003800000 */
.L_x_36373:
        /* <DEDUP_REMOVED lines=16> */
.L_x_36379:
[----:B------:R-:W-:Y:S05]  /*66f0*/  BSYNC B3 ;  /* 0x0000000000037941 */ /* 0x000fea0003800000 */
.L_x_36378:
        /* <DEDUP_REMOVED lines=42> */
.L_x_36377:
[----:B------:R-:W-:Y:S05]  /*69a0*/  BSYNC B2 ;  /* 0x0000000000027941 */ /* 0x000fea0003800000 */
.L_x_36376:
        /* <DEDUP_REMOVED lines=20> */
.L_x_36381:
[----:B------:R-:W-:-:S07]  /*6af0*/  MOV R226, R218 ;  /* 0x000000da00e27202 */ /* 0x000fce0000000f00 */
.L_x_36382:
[----:B------:R-:W-:Y:S05]  /*6b00*/  BSYNC B2 ;  /* 0x0000000000027941 */ /* 0x000fea0003800000 */
.L_x_36380:
        /* <DEDUP_REMOVED lines=18> */
.L_x_36386:
[----:B------:R-:W-:Y:S05]  /*6c30*/  BSYNC B3 ;  /* 0x0000000000037941 */ /* 0x000fea0003800000 */
.L_x_36385:
        /* <DEDUP_REMOVED lines=42> */
.L_x_36384:
[----:B------:R-:W-:Y:S05]  /*6ee0*/  BSYNC B2 ;  /* 0x0000000000027941 */ /* 0x000fea0003800000 */
.L_x_36383:
[----:B------:R-:W-:Y:S01]  /*6ef0*/  SEL R227, RZ, 0x1, P1 ;  /* 0x00000001ffe37807 */ /* 0x000fe20000800000 */
[----:B------:R-:W-:Y:S01]  /*6f00*/  HADD2.F32 R228, -RZ, R67.H1_H1 ;  /* 0x30000043ffe47230 */ /* 0x000fe20000004100 */
[C---:B------:R-:W-:Y:S02]  /*6f10*/  LEA R222, P1, R118.reuse, UR10, 0x5 ;  /* 0x0000000a76de7c11 */ /* 0x040fe4000f8228ff */
[----:B------:R-:W-:Y:S02]  /*6f20*/  I2FP.F32.U32 R226, R226 ;  /* 0x000000e200e27245 */ /* 0x000fe40000201000 */
[----:B------:R-:W-:Y:S01]  /*6f30*/  LEA.HI.X R223, R118, UR11, RZ, 0x5, P1 ;  /* 0x0000000b76df7c11 */ /* 0x000fe200088f2cff */
[----:B------:R-:W-:Y:S01]  /*6f40*/  FMUL.FTZ R228, R228, R117 ;  /* 0x00000075e4e47220 */ /* 0x000fe20000410000 */
[----:B------:R-:W-:Y:S01]  /*6f50*/  LEA R220, P1, R118, UR12, 0x3 ;  /* 0x0000000c76dc7c11 */ /* 0x000fe2000f8218ff */
[----:B------:R-:W-:Y:S01]  /*6f60*/  FFMA.FTZ R225, R226, R225, 1.1641532182693481445e-10 ;  /* 0x2f000000e2e17423 */ /* 0x000fe200000100e1 */
[----:B------:R-:W-:Y:S01]  /*6f70*/  SEL R233, RZ, 0x10000, P5 ;  /* 0x00010000ffe97807 */ /* 0x000fe20002800000 */
[----:B------:R-:W-:Y:S01]  /*6f80*/  FMUL.FTZ R228, R228, R119 ;  /* 0x00000077e4e47220 */ /* 0x000fe20000410000 */
[----:B------:R-:W-:Y:S01]  /*6f90*/  LOP3.LUT P5, RZ, R43, 0x2, RZ, 0xc0, !PT ;  /* 0x000000022bff7812 */ /* 0x000fe200078ac0ff */
[----:B------:R-:W-:Y:S01]  /*6fa0*/  IMAD.WIDE.U32 R226, R227, 0x10000, RZ ;  /* 0x00010000e3e27825 */ /* 0x000fe200078e00ff */
[C---:B------:R-:W-:Y:S01]  /*6fb0*/  LEA.HI.X R221, R118.reuse, UR13, RZ, 0x3, P1 ;  /* 0x0000000d76dd7c11 */ /* 0x040fe200088f1cff */
[----:B------:R1:W-:Y:S01]  /*6fc0*/  STG.E.128 desc[UR6][R222.64], R60 ;  /* 0x0000003cde007986 */ /* 0x0003e2000c101d06 */
[----:B------:R-:W-:Y:S01]  /*6fd0*/  FSETP.GTU.FTZ.AND P1, PT, R225, R224, PT ;  /* 0x000000e0e100720b */ /* 0x000fe20003f3c000 */
[----:B------:R-:W-:Y:S01]  /*6fe0*/  VIADD R118, R118, 0x20 ;  /* 0x0000002076767836 */ /* 0x000fe20000000000 */
        /* <DEDUP_REMOVED lines=18> */
.L_x_36330:
[----:B------:R-:W-:Y:S05]  /*7110*/  BSYNC B1 ;  /* 0x0000000000017941 */ /* 0x000fea0003800000 */
.L_x_36329:
        /* <DEDUP_REMOVED lines=16> */
[----:B--2---:R-:W-:Y:S05]  /*7220*/  @!P0 BRA `(.L_x_36390) ;  /* 0x0000000000208947 */ /* 0x004fea0003800000 */
        /* <DEDUP_REMOVED lines=8> */
.L_x_36390:
[----:B01----:R-:W-:-:S07]  /*72b0*/  MOV R222, R218 ;  /* 0x000000da00de7202 */ /* 0x003fce0000000f00 */
.L_x_36391:
[----:B------:R-:W-:Y:S05]  /*72c0*/  BSYNC B2 ;  /* 0x0000000000027941 */ /* 0x000fea0003800000 */
.L_x_36389:
        /* <DEDUP_REMOVED lines=16> */
.L_x_36395:
[----:B------:R-:W-:Y:S05]  /*73d0*/  BSYNC B3 ;  /* 0x0000000000037941 */ /* 0x000fea0003800000 */
.L_x_36394:
        /* <DEDUP_REMOVED lines=42> */
.L_x_36393:
[----:B------:R-:W-:Y:S05]  /*7680*/  BSYNC B2 ;  /* 0x0000000000027941 */ /* 0x000fea0003800000 */
.L_x_36392:
        /* <DEDUP_REMOVED lines=27> */
.L_x_36397:
[----:B------:R-:W-:-:S07]  /*7840*/  MOV R69, R218 ;  /* 0x000000da00457202 */ /* 0x000fce0000000f00 */
.L_x_36398:
[----:B------:R-:W-:Y:S05]  /*7850*/  BSYNC B2 ;  /* 0x0000000000027941 */ /* 0x000fea0003800000 */
.L_x_36396:
        /* <DEDUP_REMOVED lines=16> */
.L_x_36402:
[----:B------:R-:W-:Y:S05]  /*7960*/  BSYNC B3 ;  /* 0x0000000000037941 */ /* 0x000fea0003800000 */
.L_x_36401:
        /* <DEDUP_REMOVED lines=42> */
.L_x_36400:
[----:B------:R-:W-:Y:S05]  /*7c10*/  BSYNC B2 ;  /* 0x0000000000027941 */ /* 0x000fea0003800000 */
.L_x_36399:
        /* <DEDUP_REMOVED lines=22> */
.L_x_36404:
[----:B------:R-:W-:-:S07]  /*7d80*/  IMAD.MOV.U32 R72, RZ, RZ, R218 ;  /* 0x000000ffff487224 */ /* 0x000fce00078e00da */
.L_x_36405:
[----:B------:R-:W-:Y:S05]  /*7d90*/  BSYNC B2 ;  /* 0x0000000000027941 */ /* 0x000fea0003800000 */
.L_x_36403:
        /* <DEDUP_REMOVED lines=16> */
.L_x_36409:
[----:B------:R-:W-:Y:S05]  /*7ea0*/  BSYNC B3 ;  /* 0x0000000000037941 */ /* 0x000fea0003800000 */
.L_x_36408:
        /* <DEDUP_REMOVED lines=42> */
.L_x_36407:
[----:B------:R-:W-:Y:S05]  /*8150*/  BSYNC B2 ;  /* 0x0000000000027941 */ /* 0x000fea0003800000 */
.L_x_36406:
        /* <DEDUP_REMOVED lines=20> */
.L_x_36411:
[----:B------:R-:W-:-:S07]  /*82a0*/  MOV R71, R218 ;  /* 0x000000da00477202 */ /* 0x000fce0000000f00 */
.L_x_36412:
[----:B------:R-:W-:Y:S05]  /*82b0*/  BSYNC B2 ;  /* 0x0000000000027941 */ /* 0x000fea0003800000 */
.L_x_36410:
        /* <DEDUP_REMOVED lines=16> */
.L_x_36416:
[----:B------:R-:W-:Y:S05]  /*83c0*/  BSYNC B3 ;  /* 0x0000000000037941 */ /* 0x000fea0003800000 */
.L_x_36415:
        /* <DEDUP_REMOVED lines=42> */
.L_x_36414:
[----:B------:R-:W-:Y:S05]  /*8670*/  BSYNC B2 ;  /* 0x0000000000027941 */ /* 0x000fea0003800000 */
.L_x_36413:
        /* <DEDUP_REMOVED lines=20> */
.L_x_36418:
[----:B------:R-:W-:-:S07]  /*87c0*/  IMAD.MOV.U32 R214, RZ, RZ, R218 ;  /* 0x000000ffffd67224 */ /* 0x000fce00078e00da */
.L_x_36419:
[----:B------:R-:W-:Y:S05]  /*87d0*/  BSYNC B2 ;  /* 0x0000000000027941 */ /* 0x000fea0003800000 */
.L_x_36417:
        /* <DEDUP_REMOVED lines=16> */
.L_x_36423:
[----:B------:R-:W-:Y:S05]  /*88e0*/  BSYNC B3 ;  /* 0x0000000000037941 */ /* 0x000fea0003800000 */
.L_x_36422:
        /* <DEDUP_REMOVED lines=42> */
.L_x_36421:
[----:B------:R-:W-:Y:S05]  /*8b90*/  BSYNC B2 ;  /* 0x0000000000027941 */ /* 0x000fea0003800000 */
.L_x_36420:
        /* <DEDUP_REMOVED lines=20> */
.L_x_36425:
[----:B------:R-:W-:-:S07]  /*8ce0*/  MOV R73, R218 ;  /* 0x000000da00497202 */ /* 0x000fce0000000f00 */
.L_x_36426:
[----:B------:R-:W-:Y:S05]  /*8cf0*/  BSYNC B2 ;  /* 0x0000000000027941 */ /* 0x000fea0003800000 */
.L_x_36424:
        /* <DEDUP_REMOVED lines=16> */
.L_x_36430:
[----:B------:R-:W-:Y:S05]  /*8e00*/  BSYNC B3 ;  /* 0x0000000000037941 */ /* 0x000fea0003800000 */
.L_x_36429:
        /* <DEDUP_REMOVED lines=42> */
.L_x_36428:
[----:B------:R-:W-:Y:S05]  /*90b0*/  BSYNC B2 ;  /* 0x0000000000027941 */ /* 0x000fea0003800000 */
.L_x_36427:
        /* <DEDUP_REMOVED lines=20> */
.L_x_36432:
[----:B------:R-:W-:-:S07]  /*9200*/  IMAD.MOV.U32 R74, RZ, RZ, R218 ;  /* 0x000000ffff4a7224 */ /* 0x000fce00078e00da */
.L_x_36433:
[----:B------:R-:W-:Y:S05]  /*9210*/  BSYNC B2 ;  /* 0x0000000000027941 */ /* 0x000fea0003800000 */
.L_x_36431:
        /* <DEDUP_REMOVED lines=16> */
.L_x_36437:
[----:B------:R-:W-:Y:S05]  /*9320*/  BSYNC B3 ;  /* 0x0000000000037941 */ /* 0x000fea0003800000 */
.L_x_36436:
        /* <DEDUP_REMOVED lines=42> */
.L_x_36435:
[----:B------:R-:W-:Y:S05]  /*95d0*/  BSYNC B2 ;  /* 0x0000000000027941 */ /* 0x000fea0003800000 */
.L_x_36434:
        /* <DEDUP_REMOVED lines=20> */
.L_x_36439:
[----:B------:R-:W-:-:S07]  /*9720*/  MOV R226, R218 ;  /* 0x000000da00e27202 */ /* 0x000fce0000000f00 */
.L_x_36440:
[----:B------:R-:W-:Y:S05]  /*9730*/  BSYNC B2 ;  /* 0x0000000000027941 */ /* 0x000fea0003800000 */
.L_x_36438:
        /* <DEDUP_REMOVED lines=18> */
.L_x_36444:
[----:B------:R-:W-:Y:S05]  /*9860*/  BSYNC B3 ;  /* 0x0000000000037941 */ /* 0x000fea0003800000 */
.L_x_36443:
        /* <DEDUP_REMOVED lines=42> */
.L_x_36442:
[----:B------:R-:W-:Y:S05]  /*9b10*/  BSYNC B2 ;  /* 0x0000000000027941 */ /* 0x000fea0003800000 */
.L_x_36441:
        /* <DEDUP_REMOVED lines=34> */
.L_x_36388:
[----:B------:R-:W-:Y:S05]  /*9d40*/  BSYNC B1 ;  /* 0x0000000000017941 */ /* 0x000fea0003800000 */
.L_x_36387:
        /* <DEDUP_REMOVED lines=16> */
[----:B---3--:R-:W-:Y:S05]  /*9e50*/  @!P0 BRA `(.L_x_36448) ;  /* 0x0000000000208947 */ /* 0x008fea0003800000 */
[----:B------:R-:W-:Y:S01]  /*9e60*/  ISETP.NE.AND P0, PT, R214, 0x2, PT ;  /* 0x00000002d600780c */ /* 0x000fe20003f05270 */
[----:B012---:R-:W-:-:S12]  /*9e70*/  IMAD.MOV.U32 R222, RZ, RZ, R212 ;  /* 0x000000ffffde7224 */ /* 0x007fd800078e00d4 */
[----:B------:R-:W-:Y:S05]  /*9e80*/  @!P0 BRA `(.L_x_36449) ;  /* 0x0000000000188947 */ /* 0x000fea0003800000 */
[----:B------:R-:W-:Y:S02]  /*9e90*/  ISETP.NE.AND P0, PT, R214, 0x3, PT ;  /* 0x00000003d600780c */ /* 0x000fe40003f05270 */
[----:B------:R-:W-:-:S11]  /*9ea0*/  MOV R222, R210 ;  /* 0x000000d200de7202 */ /* 0x000fd60000000f00 */
[----:B------:R-:W-:Y:S05]  /*9eb0*/  @P0 BRA `(.L_x_36449) ;  /* 0x00000000000c0947 */ /* 0x000fea0003800000 */
[----:B------:R-:W-:Y:S01]  /*9ec0*/  IMAD.MOV.U32 R222, RZ, RZ, R216 ;  /* 0x000000ffffde7224 */ /* 0x000fe200078e00d8 */
[----:B------:R-:W-:Y:S06]  /*9ed0*/  BRA `(.L_x_36449) ;  /* 0x0000000000047947 */ /* 0x000fec0003800000 */
.L_x_36448:
[----:B012---:R-:W-:-:S07]  /*9ee0*/  MOV R222, R218 ;  /* 0x000000da00de7202 */ /* 0x007fce0000000f00 */
.L_x_36449:
[----:B------:R-:W-:Y:S05]  /*9ef0*/  BSYNC B2 ;  /* 0x0000000000027941 */ /* 0x000fea0003800000 */
.L_x_36447:
        /* <DEDUP_REMOVED lines=16> */
.L_x_36453:
[----:B------:R-:W-:Y:S05]  /*a000*/  BSYNC B3 ;  /* 0x0000000000037941 */ /* 0x000fea0003800000 */
.L_x_36452:
        /* <DEDUP_REMOVED lines=42> */
.L_x_36451:
[----:B------:R-:W-:Y:S05]  /*a2b0*/  BSYNC B2 ;  /* 0x0000000000027941 */ /* 0x000fea0003800000 */
.L_x_36450:
        /* <DEDUP_REMOVED lines=27> */
.L_x_36455:
[----:B------:R-:W-:-:S07]  /*a470*/  MOV R77, R218 ;  /* 0x000000da004d7202 */ /* 0x000fce0000000f00 */
.L_x_36456:
[----:B------:R-:W-:Y:S05]  /*a480*/  BSYNC B2 ;  /* 0x0000000000027941 */ /* 0x000fea0003800000 */
.L_x_36454:
        /* <DEDUP_REMOVED lines=16> */
.L_x_36460:
[----:B------:R-:W-:Y:S05]  /*a590*/  BSYNC B3 ;  /* 0x0000000000037941 */ /* 0x000fea0003800000 */
.L_x_36459:
        /* <DEDUP_REMOVED lines=42> */
.L_x_36458:
[----:B------:R-:W-:Y:S05]  /*a840*/  BSYNC B2 ;  /* 0x0000000000027941 */ /* 0x000fea0003800000 */
.L_x_36457:
        /* <DEDUP_REMOVED lines=22> */
.L_x_36462:
[----:B------:R-:W-:-:S07]  /*a9b0*/  IMAD.MOV.U32 R80, RZ, RZ, R218 ;  /* 0x000000ffff507224 */ /* 0x000fce00078e00da */
.L_x_36463:
[----:B------:R-:W-:Y:S05]  /*a9c0*/  BSYNC B2 ;  /* 0x0000000000027941 */ /* 0x000fea0003800000 */
.L_x_36461:
        /* <DEDUP_REMOVED lines=16> */
.L_x_36467:
[----:B------:R-:W-:Y:S05]  /*aad0*/  BSYNC B3 ;  /* 0x0000000000037941 */ /* 0x000fea0003800000 */
.L_x_36466:
        /* <DEDUP_REMOVED lines=42> */
.L_x_36465:
[----:B------:R-:W-:Y:S05]  /*ad80*/  BSYNC B2 ;  /* 0x0000000000027941 */ /* 0x000fea0003800000 */
.L_x_36464:
        /* <DEDUP_REMOVED lines=20> */
.L_x_36469:
[----:B------:R-:W-:-:S07]  /*aed0*/  MOV R79, R218 ;  /* 0x000000da004f7202 */ /* 0x000fce0000000f00 */
.L_x_36470:
[----:B------:R-:W-:Y:S05]  /*aee0*/  BSYNC B2 ;  /* 0x0000000000027941 */ /* 0x000fea0003800000 */
.L_x_36468:
        /* <DEDUP_REMOVED lines=16> */
.L_x_36474:
[----:B------:R-:W-:Y:S05]  /*aff0*/  BSYNC B3 ;  /* 0x0000000000037941 */ /* 0x000fea0003800000 */
.L_x_36473:
        /* <DEDUP_REMOVED lines=42> */
.L_x_36472:
[----:B------:R-:W-:Y:S05]  /*b2a0*/  BSYNC B2 ;  /* 0x0000000000027941 */ /* 0x000fea0003800000 */
.L_x_36471:
        /* <DEDUP_REMOVED lines=20> */
.L_x_36476:
[----:B------:R-:W-:-:S07]  /*b3f0*/  IMAD.MOV.U32 R214, RZ, RZ, R218 ;  /* 0x000000ffffd67224 */ /* 0x000fce00078e00da */
.L_x_36477:
[----:B------:R-:W-:Y:S05]  /*b400*/  BSYNC B2 ;  /* 0x0000000000027941 */ /* 0x000fea0003800000 */
.L_x_36475:
        /* <DEDUP_REMOVED lines=16> */
.L_x_36481:
[----:B------:R-:W-:Y:S05]  /*b510*/  BSYNC B3 ;  /* 0x0000000000037941 */ /* 0x000fea0003800000 */
.L_x_36480:
        /* <DEDUP_REMOVED lines=42> */
.L_x_36479:
[----:B------:R-:W-:Y:S05]  /*b7c0*/  BSYNC B2 ;  /* 0x0000000000027941 */ /* 0x000fea0003800000 */
.L_x_36478:
        /* <DEDUP_REMOVED lines=20> */
.L_x_36483:
[----:B------:R-:W-:-:S07]  /*b910*/  MOV R81, R218 ;  /* 0x000000da00517202 */ /* 0x000fce0000000f00 */
.L_x_36484:
[----:B------:R-:W-:Y:S05]  /*b920*/  BSYNC B2 ;  /* 0x0000000000027941 */ /* 0x000fea0003800000 */
.L_x_36482:
        /* <DEDUP_REMOVED lines=16> */
.L_x_36488:
[----:B------:R-:W-:Y:S05]  /*ba30*/  BSYNC B3 ;  /* 0x0000000000037941 */ /* 0x000fea0003800000 */
.L_x_36487:
        /* <DEDUP_REMOVED lines=42> */
.L_x_36486:
[----:B------:R-:W-:Y:S05]  /*bce0*/  BSYNC B2 ;  /* 0x0000000000027941 */ /* 0x000fea0003800000 */
.L_x_36485:
        /* <DEDUP_REMOVED lines=20> */
.L_x_36490:
[----:B------:R-:W-:-:S07]  /*be30*/  IMAD.MOV.U32 R82, RZ, RZ, R218 ;  /* 0x000000ffff527224 */ /* 0x000fce00078e00da */
.L_x_36491:
[----:B------:R-:W-:Y:S05]  /*be40*/  BSYNC B2 ;  /* 0x0000000000027941 */ /* 0x000fea0003800000 */
.L_x_36489:
        /* <DEDUP_REMOVED lines=16> */
.L_x_36495:
[----:B------:R-:W-:Y:S05]  /*bf50*/  BSYNC B3 ;  /* 0x0000000000037941 */ /* 0x000fea0003800000 */
.L_x_36494:
        /* <DEDUP_REMOVED lines=42> */
.L_x_36493:
[----:B------:R-:W-:Y:S05]  /*c200*/  BSYNC B2 ;  /* 0x0000000000027941 */ /* 0x000fea0003800000 */
.L_x_36492:
        /* <DEDUP_REMOVED lines=20> */
.L_x_36497:
[----:B------:R-:W-:-:S07]  /*c350*/  MOV R226, R218 ;  /* 0x000000da00e27202 */ /* 0x000fce0000000f00 */
.L_x_36498:
[----:B------:R-:W-:Y:S05]  /*c360*/  BSYNC B2 ;  /* 0x0000000000027941 */ /* 0x000fea0003800000 */
.L_x_36496:
        /* <DEDUP_REMOVED lines=18> */
.L_x_36502:
[----:B------:R-:W-:Y:S05]  /*c490*/  BSYNC B3 ;  /* 0x0000000000037941 */ /* 0x000fea0003800000 */
.L_x_36501:
        /* <DEDUP_REMOVED lines=42> */
.L_x_36500:
[----:B------:R-:W-:Y:S05]  /*c740*/  BSYNC B2 ;  /* 0x0000000000027941 */ /* 0x000fea0003800000 */
.L_x_36499:
        /* <DEDUP_REMOVED lines=34> */
.L_x_36446:
[----:B------:R-:W-:Y:S05]  /*c970*/  BSYNC B1 ;  /* 0x0000000000017941 */ /* 0x000fea0003800000 */
.L_x_36445:
        /* <DEDUP_REMOVED lines=18> */
[----:B-123--:R-:W-:-:S12]  /*caa0*/  IMAD.MOV.U32 R222, RZ, RZ, R212 ;  /* 0x000000ffffde7224 */ /* 0x00efd800078e00d4 */
[----:B------:R-:W-:Y:S05]  /*cab0*/  @!P0 BRA `(.L_x_36507) ;  /* 0x0000000000188947 */ /* 0x000fea0003800000 */
[----:B------:R-:W-:Y:S02]  /*cac0*/  ISETP.NE.AND P0, PT, R214, 0x3, PT ;  /* 0x00000003d600780c */ /* 0x000fe40003f05270 */
[----:B------:R-:W-:-:S11]  /*cad0*/  MOV R222, R210 ;  /* 0x000000d200de7202 */ /* 0x000fd60000000f00 */
[----:B------:R-:W-:Y:S05]  /*cae0*/  @P0 BRA `(.L_x_36507) ;  /* 0x00000000000c0947 */ /* 0x000fea0003800000 */
[----:B------:R-:W-:Y:S01]  /*caf0*/  IMAD.MOV.U32 R222, RZ, RZ, R216 ;  /* 0x000000ffffde7224 */ /* 0x000fe200078e00d8 */
[----:B------:R-:W-:Y:S06]  /*cb00*/  BRA `(.L_x_36507) ;  /* 0x0000000000047947 */ /* 0x000fec0003800000 */
.L_x_36506:
[----:B-123--:R-:W-:-:S07]  /*cb10*/  MOV R222, R218 ;  /* 0x000000da00de7202 */ /* 0x00efce0000000f00 */
.L_x_36507:
[----:B------:R-:W-:Y:S05]  /*cb20*/  BSYNC B2 ;  /* 0x0000000000027941 */ /* 0x000fea0003800000 */
.L_x_36505:
        /* <DEDUP_REMOVED lines=16> */
.L_x_36511:
[----:B------:R-:W-:Y:S05]  /*cc30*/  BSYNC B3 ;  /* 0x0000000000037941 */ /* 0x000fea0003800000 */
.L_x_36510:
        /* <DEDUP_REMOVED lines=42> */
.L_x_36509:
[----:B------:R-:W-:Y:S05]  /*cee0*/  BSYNC B2 ;  /* 0x0000000000027941 */ /* 0x000fea0003800000 */
.L_x_36508:
        /* <DEDUP_REMOVED lines=27> */
.L_x_36513:
[----:B------:R-:W-:-:S07]  /*d0a0*/  MOV R85, R218 ;  /* 0x000000da00557202 */ /* 0x000fce0000000f00 */
.L_x_36514:
[----:B------:R-:W-:Y:S05]  /*d0b0*/  BSYNC B2 ;  /* 0x0000000000027941 */ /* 0x000fea0003800000 */
.L_x_36512:
        /* <DEDUP_REMOVED lines=16> */
.L_x_36518:
[----:B------:R-:W-:Y:S05]  /*d1c0*/  BSYNC B3 ;  /* 0x0000000000037941 */ /* 0x000fea0003800000 */
.L_x_36517:
        /* <DEDUP_REMOVED lines=42> */
.L_x_36516:
[----:B------:R-:W-:Y:S05]  /*d470*/  BSYNC B2 ;  /* 0x0000000000027941 */ /* 0x000fea0003800000 */
.L_x_36515:
        /* <DEDUP_REMOVED lines=22> */
.L_x_36520:
[----:B------:R-:W-:-:S07]  /*d5e0*/  IMAD.MOV.U32 R88, RZ, RZ, R218 ;  /* 0x000000ffff587224 */ /* 0x000fce00078e00da */
.L_x_36521:
[----:B------:R-:W-:Y:S05]  /*d5f0*/  BSYNC B2 ;  /* 0x0000000000027941 */ /* 0x000fea0003800000 */
.L_x_36519:
        /* <DEDUP_REMOVED lines=16> */
.L_x_36525:
[----:B------:R-:W-:Y:S05]  /*d700*/  BSYNC B3 ;  /* 0x0000000000037941 */ /* 0x000fea0003800000 */
.L_x_36524:
        /* <DEDUP_REMOVED lines=42> */
.L_x_36523:
[----:B------:R-:W-:Y:S05]  /*d9b0*/  BSYNC B2 ;  /* 0x0000000000027941 */ /* 0x000fea0003800000 */
.L_x_36522:
        /* <DEDUP_REMOVED lines=20> */
.L_x_36527:
[----:B------:R-:W-:-:S07]  /*db00*/  MOV R87, R218 ;  /* 0x000000da00577202 */ /* 0x000fce0000000f00 */
.L_x_36528:
[----:B------:R-:W-:Y:S05]  /*db10*/  BSYNC B2 ;  /* 0x0000000000027941 */ /* 0x000fea0003800000 */
.L_x_36526:
        /* <DEDUP_REMOVED lines=16> */
.L_x_36532:
[----:B------:R-:W-:Y:S05]  /*dc20*/  BSYNC B3 ;  /* 0x0000000000037941 */ /* 0x000fea0003800000 */
.L_x_36531:
        /* <DEDUP_REMOVED lines=42> */
.L_x_36530:
[----:B------:R-:W-:Y:S05]  /*ded0*/  BSYNC B2 ;  /* 0x0000000000027941 */ /* 0x000fea0003800000 */
.L_x_36529:
        /* <DEDUP_REMOVED lines=20> */
.L_x_36534:
[----:B------:R-:W-:-:S07]  /*e020*/  IMAD.MOV.U32 R214, RZ, RZ, R218 ;  /* 0x000000ffffd67224 */ /* 0x000fce00078e00da */
.L_x_36535:
[----:B------:R-:W-:Y:S05]  /*e030*/  BSYNC B2 ;  /* 0x0000000000027941 */ /* 0x000fea0003800000 */
.L_x_36533:
        /* <DEDUP_REMOVED lines=16> */
.L_x_36539:
[----:B------:R-:W-:Y:S05]  /*e140*/  BSYNC B3 ;  /* 0x0000000000037941 */ /* 0x000fea0003800000 */
.L_x_36538:
        /* <DEDUP_REMOVED lines=42> */
.L_x_36537:
[----:B------:R-:W-:Y:S05]  /*e3f0*/  BSYNC B2 ;  /* 0x0000000000027941 */ /* 0x000fea0003800000 */
.L_x_36536:
        /* <DEDUP_REMOVED lines=20> */
.L_x_36541:
[----:B------:R-:W-:-:S07]  /*e540*/  MOV R89, R218 ;  /* 0x000000da00597202 */ /* 0x000fce0000000f00 */
.L_x_36542:
[----:B------:R-:W-:Y:S05]  /*e550*/  BSYNC B2 ;  /* 0x0000000000027941 */ /* 0x000fea0003800000 */
.L_x_36540:
        /* <DEDUP_REMOVED lines=16> */
.L_x_36546:
[----:B------:R-:W-:Y:S05]  /*e660*/  BSYNC B3 ;  /* 0x0000000000037941 */ /* 0x000fea0003800000 */
.L_x_36545:
        /* <DEDUP_REMOVED lines=42> */
.L_x_36544:
[----:B------:R-:W-:Y:S05]  /*e910*/  BSYNC B2 ;  /* 0x0000000000027941 */ /* 0x000fea0003800000 */
.L_x_36543:
        /* <DEDUP_REMOVED lines=20> */
.L_x_36548:
[----:B------:R-:W-:-:S07]  /*ea60*/  IMAD.MOV.U32 R90, RZ, RZ, R218 ;  /* 0x000000ffff5a7224 */ /* 0x000fce00078e00da */
.L_x_36549:
[----:B------:R-:W-:Y:S05]  /*ea70*/  BSYNC B2 ;  /* 0x0000000000027941 */ /* 0x000fea0003800000 */
.L_x_36547:
        /* <DEDUP_REMOVED lines=16> */
.L_x_36553:
[----:B------:R-:W-:Y:S05]  /*eb80*/  BSYNC B3 ;  /* 0x0000000000037941 */ /* 0x000fea0003800000 */
.L_x_36552:
        /* <DEDUP_REMOVED lines=42> */
.L_x_36551:
[----:B------:R-:W-:Y:S05]  /*ee30*/  BSYNC B2 ;  /* 0x0000000000027941 */ /* 0x000fea0003800000 */
.L_x_36550:
        /* <DEDUP_REMOVED lines=20> */
.L_x_36555:
[----:B------:R-:W-:-:S07]  /*ef80*/  MOV R226, R218 ;  /* 0x000000da00e27202 */ /* 0x000fce0000000f00 */
.L_x_36556:
[----:B------:R-:W-:Y:S05]  /*ef90*/  BSYNC B2 ;  /* 0x0000000000027941 */ /* 0x000fea0003800000 */
.L_x_36554:
        /* <DEDUP_REMOVED lines=18> */
.L_x_36560:
[----:B------:R-:W-:Y:S05]  /*f0c0*/  BSYNC B3 ;  /* 0x0000000000037941 */ /* 0x000fea0003800000 */
.L_x_36559:
        /* <DEDUP_REMOVED lines=42> */
.L_x_36558:
[----:B------:R-:W-:Y:S05]  /*f370*/  BSYNC B2 ;  /* 0x0000000000027941 */ /* 0x000fea0003800000 */
.L_x_36557:
        /* <DEDUP_REMOVED lines=34> */
.L_x_36504:
[----:B------:R-:W-:Y:S05]  /*f5a0*/  BSYNC B1 ;  /* 0x0000000000017941 */ /* 0x000fea0003800000 */
.L_x_36503:
        /* <DEDUP_REMOVED lines=18> */
[----:B--234-:R-:W-:-:S12]  /*f6d0*/  IMAD.MOV.U32 R222, RZ, RZ, R212 ;  /* 0x000000ffffde7224 */ /* 0x01cfd800078e00d4 */
[----:B------:R-:W-:Y:S05]  /*f6e0*/  @!P0 BRA `(.L_x_36565) ;  /* 0x0000000000188947 */ /* 0x000fea0003800000 */
[----:B------:R-:W-:Y:S02]  /*f6f0*/  ISETP.NE.AND P0, PT, R214, 0x3, PT ;  /* 0x00000003d600780c */ /* 0x000fe40003f05270 */
[----:B------:R-:W-:-:S11]  /*f700*/  MOV R222, R210 ;  /* 0x000000d200de7202 */ /* 0x000fd60000000f00 */
[----:B------:R-:W-:Y:S05]  /*f710*/  @P0 BRA `(.L_x_36565) ;  /* 0x00000000000c0947 */ /* 0x000fea0003800000 */
[----:B------:R-:W-:Y:S01]  /*f720*/  IMAD.MOV.U32 R222, RZ, RZ, R216 ;  /* 0x000000ffffde7224 */ /* 0x000fe200078e00d8 */
[----:B------:R-:W-:Y:S06]  /*f730*/  BRA `(.L_x_36565) ;  /* 0x0000000000047947 */ /* 0x000fec0003800000 */
.L_x_36564:
[----:B--234-:R-:W-:-:S07]  /*f740*/  MOV R222, R218 ;  /* 0x000000da00de7202 */ /* 0x01cfce0000000f00 */
.L_x_36565:
[----:B------:R-:W-:Y:S05]  /*f750*/  BSYNC B2 ;  /* 0x0000000000027941 */ /* 0x000fea0003800000 */
.L_x_36563:
        /* <DEDUP_REMOVED lines=16> */
.L_x_36569:
[----:B------:R-:W-:Y:S05]  /*f860*/  BSYNC B3 ;  /* 0x0000000000037941 */ /* 0x000fea0003800000 */
.L_x_36568:
        /* <DEDUP_REMOVED lines=42> */
.L_x_36567:
[----:B------:R-:W-:Y:S05]  /*fb10*/  BSYNC B2 ;  /* 0x0000000000027941 */ /* 0x000fea0003800000 */
.L_x_36566:
        /* <DEDUP_REMOVED lines=27> */
.L_x_36571:
[----:B------:R-:W-:-:S07]  /*fcd0*/  MOV R93, R218 ;  /* 0x000000da005d7202 */ /* 0x000fce0000000f00 */
.L_x_36572:
[----:B------:R-:W-:Y:S05]  /*fce0*/  BSYNC B2 ;  /* 0x0000000000027941 */ /* 0x000fea0003800000 */
.L_x_36570:
        /* <DEDUP_REMOVED lines=16> */
.L_x_36576:
[----:B------:R-:W-:Y:S05]  /*fdf0*/  BSYNC B3 ;  /* 0x0000000000037941 */ /* 0x000fea0003800000 */
.L_x_36575:
        /* <DEDUP_REMOVED lines=42> */
.L_x_36574:
[----:B------:R-:W-:Y:S05]  /*100a0*/  BSYNC B2 ;  /* 0x0000000000027941 */ /* 0x000fea0003800000 */
.L_x_36573:
        /* <DEDUP_REMOVED lines=22> */
.L_x_36578:
[----:B------:R-:W-:-:S07]  /*10210*/  IMAD.MOV.U32 R96, RZ, RZ, R218 ;  /* 0x000000ffff607224 */ /* 0x000fce00078e00da */
.L_x_36579:
[----:B------:R-:W-:Y:S05]  /*10220*/  BSYNC B2 ;  /* 0x0000000000027941 */ /* 0x000fea0003800000 */
.L_x_36577:
        /* <DEDUP_REMOVED lines=16> */
.L_x_36583:
[----:B------:R-:W-:Y:S05]  /*10330*/  BSYNC B3 ;  /* 0x0000000000037941 */ /* 0x000fea0003800000 */
.L_x_36582:
        /* <DEDUP_REMOVED lines=42> */
.L_x_36581:
[----:B------:R-:W-:Y:S05]  /*105e0*/  BSYNC B2 ;  /* 0x0000000000027941 */ /* 0x000fea0003800000 */
.L_x_36580:
        /* <DEDUP_REMOVED lines=20> */
.L_x_36585:
[----:B------:R-:W-:-:S07]  /*10730*/  MOV R95, R218 ;  /* 0x000000da005f7202 */ /* 0x000fce0000000f00 */
.L_x_36586:
[----:B------:R-:W-:Y:S05]  /*10740*/  BSYNC B2 ;  /* 0x0000000000027941 */ /* 0x000fea0003800000 */
.L_x_36584:
        /* <DEDUP_REMOVED lines=16> */
.L_x_36590:
[----:B------:R-:W-:Y:S05]  /*10850*/  BSYNC B3 ;  /* 0x0000000000037941 */ /* 0x000fea0003800000 */
.L_x_36589:
        /* <DEDUP_REMOVED lines=42> */
.L_x_36588:
[----:B------:R-:W-:Y:S05]  /*10b00*/  BSYNC B2 ;  /* 0x0000000000027941 */ /* 0x000fea0003800000 */
.L_x_36587:
        /* <DEDUP_REMOVED lines=20> */
.L_x_36592:
[----:B------:R-:W-:-:S07]  /*10c50*/  MOV R214, R218 ;  /* 0x000000da00d67202 */ /* 0x000fce0000000f00 */
.L_x_36593:
[----:B------:R-:W-:Y:S05]  /*10c60*/  BSYNC B2 ;  /* 0x0000000000027941 */ /* 0x000fea0003800000 */
.L_x_36591:
        /* <DEDUP_REMOVED lines=16> */
.L_x_36597:
[----:B------:R-:W-:Y:S05]  /*10d70*/  BSYNC B3 ;  /* 0x0000000000037941 */ /* 0x000fea0003800000 */
.L_x_36596:
        /* <DEDUP_REMOVED lines=42> */
.L_x_36595:
[----:B------:R-:W-:Y:S05]  /*11020*/  BSYNC B2 ;  /* 0x0000000000027941 */ /* 0x000fea0003800000 */
.L_x_36594:
        /* <DEDUP_REMOVED lines=20> */
.L_x_36599:
[----:B------:R-:W-:-:S07]  /*11170*/  IMAD.MOV.U32 R97, RZ, RZ, R218 ;  /* 0x000000ffff617224 */ /* 0x000fce00078e00da */
.L_x_36600:
[----:B------:R-:W-:Y:S05]  /*11180*/  BSYNC B2 ;  /* 0x0000000000027941 */ /* 0x000fea0003800000 */
.L_x_36598:
        /* <DEDUP_REMOVED lines=16> */
.L_x_36604:
[----:B------:R-:W-:Y:S05]  /*11290*/  BSYNC B3 ;  /* 0x0000000000037941 */ /* 0x000fea0003800000 */
.L_x_36603:
        /* <DEDUP_REMOVED lines=42> */
.L_x_36602:
[----:B------:R-:W-:Y:S05]  /*11540*/  BSYNC B2 ;  /* 0x0000000000027941 */ /* 0x000fea0003800000 */
.L_x_36601:
        /* <DEDUP_REMOVED lines=20> */
.L_x_36606:
[----:B------:R-:W-:-:S07]  /*11690*/  MOV R98, R218 ;  /* 0x000000da00627202 */ /* 0x000fce0000000f00 */
.L_x_36607:
[----:B------:R-:W-:Y:S05]  /*116a0*/  BSYNC B2 ;  /* 0x0000000000027941 */ /* 0x000fea0003800000 */
.L_x_36605:
        /* <DEDUP_REMOVED lines=16> */
.L_x_36611:
[----:B------:R-:W-:Y:S05]  /*117b0*/  BSYNC B3 ;  /* 0x0000000000037941 */ /* 0x000fea0003800000 */
.L_x_36610:
        /* <DEDUP_REMOVED lines=42> */
.L_x_36609:
[----:B------:R-:W-:Y:S05]  /*11a60*/  BSYNC B2 ;  /* 0x0000000000027941 */ /* 0x000fea0003800000 */
.L_x_36608:
        /* <DEDUP_REMOVED lines=20> */
.L_x_36613:
[----:B------:R-:W-:-:S07]  /*11bb0*/  MOV R226, R218 ;  /* 0x000000da00e27202 */ /* 0x000fce0000000f00 */
.L_x_36614:
[----:B------:R-:W-:Y:S05]  /*11bc0*/  BSYNC B2 ;  /* 0x0000000000027941 */ /* 0x000fea0003800000 */
.L_x_36612:
        /* <DEDUP_REMOVED lines=18> */
.L_x_36618:
[----:B------:R-:W-:Y:S05]  /*11cf0*/  BSYNC B3 ;  /* 0x0000000000037941 */ /* 0x000fea0003800000 */
.L_x_36617:
        /* <DEDUP_REMOVED lines=42> */
.L_x_36616:
[----:B------:R-:W-:Y:S05]  /*11fa0*/  BSYNC B2 ;  /* 0x0000000000027941 */ /* 0x000fea0003800000 */
.L_x_36615:
        /* <DEDUP_REMOVED lines=34> */
.L_x_36562:
[----:B------:R-:W-:Y:S05]  /*121d0*/  BSYNC B1 ;  /* 0x0000000000017941 */ /* 0x000fea0003800000 */
.L_x_36561:
        /* <DEDUP_REMOVED lines=20> */
[----:B------:R-:W-:Y:S02]  /*12320*/  ISETP.NE.AND P0, PT, R214, 0x3, PT ;  /* 0x00000003d600780c */ /* 0x000fe40003f05270 */
[----:B------:R-:W-:-:S11]  /*12330*/  MOV R222, R210 ;  /* 0x000000d200de7202 */ /* 0x000fd60000000f00 */
[----:B------:R-:W-:Y:S05]  /*12340*/  @P0 BRA `(.L_x_36623) ;  /* 0x00000000000c0947 */ /* 0x000fea0003800000 */
[----:B------:R-:W-:Y:S01]  /*12350*/  IMAD.MOV.U32 R222, RZ, RZ, R216 ;  /* 0x000000ffffde7224 */ /* 0x000fe200078e00d8 */
[----:B------:R-:W-:Y:S06]  /*12360*/  BRA `(.L_x_36623) ;  /* 0x0000000000047947 */ /* 0x000fec0003800000 */
.L_x_36622:
[----:B--234-:R-:W-:-:S07]  /*12370*/  MOV R222, R218 ;  /* 0x000000da00de7202 */ /* 0x01cfce0000000f00 */
.L_x_36623:
[----:B------:R-:W-:Y:S05]  /*12380*/  BSYNC B2 ;  /* 0x0000000000027941 */ /* 0x000fea0003800000 */
.L_x_36621:
        /* <DEDUP_REMOVED lines=16> */
.L_x_36627:
[----:B------:R-:W-:Y:S05]  /*12490*/  BSYNC B3 ;  /* 0x0000000000037941 */ /* 0x000fea0003800000 */
.L_x_36626:
        /* <DEDUP_REMOVED lines=42> */
.L_x_36625:
[----:B------:R-:W-:Y:S05]  /*12740*/  BSYNC B2 ;  /* 0x0000000000027941 */ /* 0x000fea0003800000 */
.L_x_36624:
[----:B------:R-:W0:Y:S01]  /*12750*/  LDC R224, c[0x0][0x294] ;  /* 0x0000a500ffe07b82 */ /* 0x000e220000000800 */
[----:B------:R-:W-:Y:S01]  /*12760*/  HFMA2.MMA R225, -RZ, RZ, 0.1171875, 0 ;  /* 0x2f800000ffe17435 */ /* 0x000fe200000001ff */
[----:B------:R-:W-:Y:S01]  /*12770*/  I2FP.F32.U32 R102, R222 ;  /* 0x000000de00667245 */ /* 0x000fe20000201000 */
[----:B-----5:R-:W-:Y:S01]  /*12780*/  HADD2.F32 R214, -RZ, R104.H0_H0 ;  /* 0x20000068ffd67230 */ /* 0x020fe20000004100 */
[----:B------:R-:W-:Y:S01]  /*12790*/  LOP3.LUT R43, R43, 0xfffffffb, RZ, 0xc0, !PT ;  /* 0xfffffffb2b2b7812 */ /* 0x000fe200078ec0ff */
[----:B------:R-:W-:Y:S01]  /*127a0*/  BSSY B2, `(.L_x_36628) ;  /* 0x0000017000027945 */ /* 0x000fe20003800000 */
[----:B------:R-:W-:Y:S02]  /*127b0*/  ISETP.NE.U32.AND P0, PT, R100, RZ, PT ;  /* 0x000000ff6400720c */ /* 0x000fe40003f05070 */
[----:B------:R-:W1:Y:S01]  /*127c0*/  LDC R119, c[0x0][0x298] ;  /* 0x0000a600ff777b82 */ /* 0x000e620000000800 */
[----:B------:R-:W-:Y:S01]  /*127d0*/  FMUL.FTZ R214, R214, R117 ;  /* 0x00000075d6d67220 */ /* 0x000fe20000410000 */
[----:B------:R-:W-:Y:S01]  /*127e0*/  ISETP.NE.AND.EX P0, PT, R101, RZ, PT, P0 ;  /* 0x000000ff6500720c */ /* 0x000fe20003f05300 */
[----:B------:R-:W-:-:S05]  /*127f0*/  FFMA.FTZ R103, R102, R225, 1.1641532182693481445e-10 ;  /* 0x2f00000066677423 */ /* 0x000fca00000100e1 */
        /* <DEDUP_REMOVED lines=16> */
.L_x_36629:
[----:B------:R-:W-:-:S07]  /*12900*/  IMAD.MOV.U32 R101, RZ, RZ, R218 ;  /* 0x000000ffff657224 */ /* 0x000fce00078e00da */
.L_x_36630:
[----:B------:R-:W-:Y:S05]  /*12910*/  BSYNC B2 ;  /* 0x0000000000027941 */ /* 0x000fea0003800000 */
.L_x_36628:
        /* <DEDUP_REMOVED lines=16> */
.L_x_36634:
[----:B------:R-:W-:Y:S05]  /*12a20*/  BSYNC B3 ;  /* 0x0000000000037941 */ /* 0x000fea0003800000 */
.L_x_36633:
        /* <DEDUP_REMOVED lines=42> */
.L_x_36632:
[----:B------:R-:W-:Y:S05]  /*12cd0*/  BSYNC B2 ;  /* 0x0000000000027941 */ /* 0x000fea0003800000 */
.L_x_36631:
        /* <DEDUP_REMOVED lines=22> */
.L_x_36636:
[----:B------:R-:W-:-:S07]  /*12e40*/  MOV R104, R218 ;  /* 0x000000da00687202 */ /* 0x000fce0000000f00 */
.L_x_36637:
[----:B------:R-:W-:Y:S05]  /*12e50*/  BSYNC B2 ;  /* 0x0000000000027941 */ /* 0x000fea0003800000 */
.L_x_36635:
        /* <DEDUP_REMOVED lines=16> */
.L_x_36641:
[----:B------:R-:W-:Y:S05]  /*12f60*/  BSYNC B3 ;  /* 0x0000000000037941 */ /* 0x000fea0003800000 */
.L_x_36640:
        /* <DEDUP_REMOVED lines=42> */
.L_x_36639:
[----:B------:R-:W-:Y:S05]  /*13210*/  BSYNC B2 ;  /* 0x0000000000027941 */ /* 0x000fea0003800000 */
.L_x_36638:
        /* <DEDUP_REMOVED lines=20> */
.L_x_36643:
[----:B------:R-:W-:-:S07]  /*13360*/  MOV R103, R218 ;  /* 0x000000da00677202 */ /* 0x000fce0000000f00 */
.L_x_36644:
[----:B------:R-:W-:Y:S05]  /*13370*/  BSYNC B2 ;  /* 0x0000000000027941 */ /* 0x000fea0003800000 */
.L_x_36642:
        /* <DEDUP_REMOVED lines=16> */
.L_x_36648:
[----:B------:R-:W-:Y:S05]  /*13480*/  BSYNC B3 ;  /* 0x0000000000037941 */ /* 0x000fea0003800000 */
.L_x_36647:
        /* <DEDUP_REMOVED lines=42> */
.L_x_36646:
[----:B------:R-:W-:Y:S05]  /*13730*/  BSYNC B2 ;  /* 0x0000000000027941 */ /* 0x000fea0003800000 */
.L_x_36645:
        /* <DEDUP_REMOVED lines=20> */
.L_x_36650:
[----:B------:R-:W-:-:S07]  /*13880*/  IMAD.MOV.U32 R214, RZ, RZ, R218 ;  /* 0x000000ffffd67224 */ /* 0x000fce00078e00da */
.L_x_36651:
[----:B------:R-:W-:Y:S05]  /*13890*/  BSYNC B2 ;  /* 0x0000000000027941 */ /* 0x000fea0003800000 */
.L_x_36649:
        /* <DEDUP_REMOVED lines=16> */
.L_x_36655:
[----:B------:R-:W-:Y:S05]  /*139a0*/  BSYNC B3 ;  /* 0x0000000000037941 */ /* 0x000fea0003800000 */
.L_x_36654:
        /* <DEDUP_REMOVED lines=42> */
.L_x_36653:
[----:B------:R-:W-:Y:S05]  /*13c50*/  BSYNC B2 ;  /* 0x0000000000027941 */ /* 0x000fea0003800000 */
.L_x_36652:
        /* <DEDUP_REMOVED lines=20> */
.L_x_36657:
[----:B------:R-:W-:-:S07]  /*13da0*/  MOV R105, R218 ;  /* 0x000000da00697202 */ /* 0x000fce0000000f00 */
.L_x_36658:
[----:B------:R-:W-:Y:S05]  /*13db0*/  BSYNC B2 ;  /* 0x0000000000027941 */ /* 0x000fea0003800000 */
.L_x_36656:
        /* <DEDUP_REMOVED lines=16> */
.L_x_36662:
[----:B------:R-:W-:Y:S05]  /*13ec0*/  BSYNC B3 ;  /* 0x0000000000037941 */ /* 0x000fea0003800000 */
.L_x_36661:
        /* <DEDUP_REMOVED lines=42> */
.L_x_36660:
[----:B------:R-:W-:Y:S05]  /*14170*/  BSYNC B2 ;  /* 0x0000000000027941 */ /* 0x000fea0003800000 */
.L_x_36659:
        /* <DEDUP_REMOVED lines=20> */
.L_x_36664:
[----:B------:R-:W-:-:S07]  /*142c0*/  MOV R106, R218 ;  /* 0x000000da006a7202 */ /* 0x000fce0000000f00 */
.L_x_36665:
[----:B------:R-:W-:Y:S05]  /*142d0*/  BSYNC B2 ;  /* 0x0000000000027941 */ /* 0x000fea0003800000 */
.L_x_36663:
        /* <DEDUP_REMOVED lines=16> */
.L_x_36669:
[----:B------:R-:W-:Y:S05]  /*143e0*/  BSYNC B3 ;  /* 0x0000000000037941 */ /* 0x000fea0003800000 */
.L_x_36668:
        /* <DEDUP_REMOVED lines=42> */
.L_x_36667:
[----:B------:R-:W-:Y:S05]  /*14690*/  BSYNC B2 ;  /* 0x0000000000027941 */ /* 0x000fea0003800000 */
.L_x_36666:
        /* <DEDUP_REMOVED lines=20> */
.L_x_36671:
[----:B------:R-:W-:-:S07]  /*147e0*/  IMAD.MOV.U32 R226, RZ, RZ, R218 ;  /* 0x000000ffffe27224 */ /* 0x000fce00078e00da */
.L_x_36672:
[----:B------:R-:W-:Y:S05]  /*147f0*/  BSYNC B2 ;  /* 0x0000000000027941 */ /* 0x000fea0003800000 */
.L_x_36670:
        /* <DEDUP_REMOVED lines=18> */
.L_x_36676:
[----:B------:R-:W-:Y:S05]  /*14920*/  BSYNC B3 ;  /* 0x0000000000037941 */ /* 0x000fea0003800000 */
.L_x_36675:
        /* <DEDUP_REMOVED lines=42> */
.L_x_36674:
[----:B------:R-:W-:Y:S05]  /*14bd0*/  BSYNC B2 ;  /* 0x0000000000027941 */ /* 0x000fea0003800000 */
.L_x_36673:
        /* <DEDUP_REMOVED lines=34> */
.L_x_36620:
[----:B------:R-:W-:Y:S05]  /*14e00*/  BSYNC B1 ;  /* 0x0000000000017941 */ /* 0x000fea0003800000 */
.L_x_36619:
        /* <DEDUP_REMOVED lines=25> */
.L_x_36680:
[----:B------:R-:W-:-:S07]  /*14fa0*/  MOV R222, R218 ;  /* 0x000000da00de7202 */ /* 0x000fce0000000f00 */
.L_x_36681:
[----:B------:R-:W-:Y:S05]  /*14fb0*/  BSYNC B2 ;  /* 0x0000000000027941 */ /* 0x000fea0003800000 */
.L_x_36679:
        /* <DEDUP_REMOVED lines=16> */
.L_x_36685:
[----:B------:R-:W-:Y:S05]  /*150c0*/  BSYNC B3 ;  /* 0x0000000000037941 */ /* 0x000fea0003800000 */
.L_x_36684:
        /* <DEDUP_REMOVED lines=42> */
.L_x_36683:
[----:B------:R-:W-:Y:S05]  /*15370*/  BSYNC B2 ;  /* 0x0000000000027941 */ /* 0x000fea0003800000 */
.L_x_36682:
[----:B------:R-:W0:Y:S01]  /*15380*/  LDC R224, c[0x0][0x294] ;  /* 0x0000a500ffe07b82 */ /* 0x000e220000000800 */
[----:B------:R-:W-:Y:S01]  /*15390*/  I2FP.F32.U32 R110, R222 ;  /* 0x000000de006e7245 */ /* 0x000fe20000201000 */
[----:B-----5:R-:W-:Y:S01]  /*153a0*/  HADD2.F32 R214, -RZ, R112.H0_H0 ;  /* 0x20000070ffd67230 */ /* 0x020fe20000004100 */
[----:B------:R-:W-:Y:S01]  /*153b0*/  MOV R225, 0x2f800000 ;  /* 0x2f80000000e17802 */ /* 0x000fe20000000f00 */
[----:B------:R-:W-:Y:S01]  /*153c0*/  BSSY B2, `(.L_x_36686) ;  /* 0x0000018000027945 */ /* 0x000fe20003800000 */
[----:B------:R-:W-:Y:S02]  /*153d0*/  LOP3.LUT R43, R43, 0xfffffffb, RZ, 0xc0, !PT ;  /* 0xfffffffb2b2b7812 */ /* 0x000fe400078ec0ff */
[----:B------:R-:W-:Y:S01]  /*153e0*/  FMUL.FTZ R214, R214, R117 ;  /* 0x00000075d6d67220 */ /* 0x000fe20000410000 */
[----:B------:R-:W1:Y:S01]  /*153f0*/  LDC R119, c[0x0][0x298] ;  /* 0x0000a600ff777b82 */ /* 0x000e620000000800 */
[----:B------:R-:W-:Y:S01]  /*15400*/  FFMA.FTZ R111, R110, R225, 1.1641532182693481445e-10 ;  /* 0x2f0000006e6f7423 */ /* 0x000fe200000100e1 */
[----:B------:R-:W-:-:S04]  /*15410*/  ISETP.NE.U32.AND P0, PT, R108, RZ, PT ;  /* 0x000000ff6c00720c */ /* 0x000fc80003f05070 */
[----:B------:R-:W-:Y:S02]  /*15420*/  ISETP.NE.AND.EX P0, PT, R109, RZ, PT, P0 ;  /* 0x000000ff6d00720c */ /* 0x000fe40003f05300 */
        /* <DEDUP_REMOVED lines=16> */
.L_x_36687:
[----:B------:R-:W-:-:S07]  /*15530*/  MOV R109, R218 ;  /* 0x000000da006d7202 */ /* 0x000fce0000000f00 */
.L_x_36688:
[----:B------:R-:W-:Y:S05]  /*15540*/  BSYNC B2 ;  /* 0x0000000000027941 */ /* 0x000fea0003800000 */
.L_x_36686:
        /* <DEDUP_REMOVED lines=16> */
.L_x_36692:
[----:B------:R-:W-:Y:S05]  /*15650*/  BSYNC B3 ;  /* 0x0000000000037941 */ /* 0x000fea0003800000 */
.L_x_36691:
        /* <DEDUP_REMOVED lines=42> */
.L_x_36690:
[----:B------:R-:W-:Y:S05]  /*15900*/  BSYNC B2 ;  /* 0x0000000000027941 */ /* 0x000fea0003800000 */
.L_x_36689:
        /* <DEDUP_REMOVED lines=22> */
.L_x_36694:
[----:B------:R-:W-:-:S07]  /*15a70*/  MOV R112, R218 ;  /* 0x000000da00707202 */ /* 0x000fce0000000f00 */
.L_x_36695:
[----:B------:R-:W-:Y:S05]  /*15a80*/  BSYNC B2 ;  /* 0x0000000000027941 */ /* 0x000fea0003800000 */
.L_x_36693:
        /* <DEDUP_REMOVED lines=16> */
.L_x_36699:
[----:B------:R-:W-:Y:S05]  /*15b90*/  BSYNC B3 ;  /* 0x0000000000037941 */ /* 0x000fea0003800000 */
.L_x_36698:
        /* <DEDUP_REMOVED lines=42> */
.L_x_36697:
[----:B------:R-:W-:Y:S05]  /*15e40*/  BSYNC B2 ;  /* 0x0000000000027941 */ /* 0x000fea0003800000 */
.L_x_36696:
        /* <DEDUP_REMOVED lines=20> */
.L_x_36701:
[----:B------:R-:W-:-:S07]  /*15f90*/  IMAD.MOV.U32 R111, RZ, RZ, R218 ;  /* 0x000000ffff6f7224 */ /* 0x000fce00078e00da */
.L_x_36702:
[----:B------:R-:W-:Y:S05]  /*15fa0*/  BSYNC B2 ;  /* 0x0000000000027941 */ /* 0x000fea0003800000 */
.L_x_36700:
        /* <DEDUP_REMOVED lines=16> */
.L_x_36706:
[----:B------:R-:W-:Y:S05]  /*160b0*/  BSYNC B3 ;  /* 0x0000000000037941 */ /* 0x000fea0003800000 */
.L_x_36705:
        /* <DEDUP_REMOVED lines=42> */
.L_x_36704:
[----:B------:R-:W-:Y:S05]  /*16360*/  BSYNC B2 ;  /* 0x0000000000027941 */ /* 0x000fea0003800000 */
.L_x_36703:
        /* <DEDUP_REMOVED lines=20> */
.L_x_36708:
[----:B------:R-:W-:-:S07]  /*164b0*/  MOV R214, R218 ;  /* 0x000000da00d67202 */ /* 0x000fce0000000f00 */
.L_x_36709:
[----:B------:R-:W-:Y:S05]  /*164c0*/  BSYNC B2 ;  /* 0x0000000000027941 */ /* 0x000fea0003800000 */
.L_x_36707:
        /* <DEDUP_REMOVED lines=16> */
.L_x_36713:
[----:B------:R-:W-:Y:S05]  /*165d0*/  BSYNC B3 ;  /* 0x0000000000037941 */ /* 0x000fea0003800000 */
.L_x_36712:
        /* <DEDUP_REMOVED lines=42> */
.L_x_36711:
[----:B------:R-:W-:Y:S05]  /*16880*/  BSYNC B2 ;  /* 0x0000000000027941 */ /* 0x000fea0003800000 */
.L_x_36710:
        /* <DEDUP_REMOVED lines=20> */
.L_x_36715:
[----:B------:R-:W-:-:S07]  /*169d0*/  MOV R113, R218 ;  /* 0x000000da00717202 */ /* 0x000fce0000000f00 */
.L_x_36716:
[----:B------:R-:W-:Y:S05]  /*169e0*/  BSYNC B2 ;  /* 0x0000000000027941 */ /* 0x000fea0003800000 */
.L_x_36714:
        /* <DEDUP_REMOVED lines=16> */
.L_x_36720:
[----:B------:R-:W-:Y:S05]  /*16af0*/  BSYNC B3 ;  /* 0x0000000000037941 */ /* 0x000fea0003800000 */
.L_x_36719:
        /* <DEDUP_REMOVED lines=42> */
.L_x_36718:
[----:B------:R-:W-:Y:S05]  /*16da0*/  BSYNC B2 ;  /* 0x0000000000027941 */ /* 0x000fea0003800000 */
.L_x_36717:
        /* <DEDUP_REMOVED lines=20> */
.L_x_36722:
[----:B------:R-:W-:-:S07]  /*16ef0*/  IMAD.MOV.U32 R114, RZ, RZ, R218 ;  /* 0x000000ffff727224 */ /* 0x000fce00078e00da */
.L_x_36723:
[----:B------:R-:W-:Y:S05]  /*16f00*/  BSYNC B2 ;  /* 0x0000000000027941 */ /* 0x000fea0003800000 */
.L_x_36721:
        /* <DEDUP_REMOVED lines=16> */
.L_x_36727:
[----:B------:R-:W-:Y:S05]  /*17010*/  BSYNC B3 ;  /* 0x0000000000037941 */ /* 0x000fea0003800000 */
.L_x_36726:
        /* <DEDUP_REMOVED lines=42> */
.L_x_36725:
[----:B------:R-:W-:Y:S05]  /*172c0*/  BSYNC B2 ;  /* 0x0000000000027941 */ /* 0x000fea0003800000 */
.L_x_36724:
        /* <DEDUP_REMOVED lines=20> */
.L_x_36729:
[----:B------:R-:W-:-:S07]  /*17410*/  MOV R226, R218 ;  /* 0x000000da00e27202 */ /* 0x000fce0000000f00 */
.L_x_36730:
[----:B------:R-:W-:Y:S05]  /*17420*/  BSYNC B2 ;  /* 0x0000000000027941 */ /* 0x000fea0003800000 */
.L_x_36728:
        /* <DEDUP_REMOVED lines=18> */
.L_x_36734:
[----:B------:R-:W-:Y:S05]  /*17550*/  BSYNC B3 ;  /* 0x0000000000037941 */ /* 0x000fea0003800000 */
.L_x_36733:
        /* <DEDUP_REMOVED lines=42> */
.L_x_36732:
[----:B------:R-:W-:Y:S05]  /*17800*/  BSYNC B2 ;  /* 0x0000000000027941 */ /* 0x000fea0003800000 */
.L_x_36731:
[----:B------:R-:W-:Y:S02]  /*17810*/  SEL R217, RZ, 0x1, P1 ;  /* 0x00000001ffd97807 */ /* 0x000fe40000800000 */
[C---:B------:R-:W-:Y:S02]  /*17820*/  LEA R222, P1, R118.reuse, UR10, 0x5 ;  /* 0x0000000a76de7c11 */ /* 0x040fe4000f8228ff */
[----:B------:R-:W-:Y:S02]  /*17830*/  SEL R233, RZ, 0x10000, P5 ;  /* 0x00010000ffe97807 */ /* 0x000fe40002800000 */
[C---:B------:R-:W-:Y:S02]  /*17840*/  LEA.HI.X R223, R118.reuse, UR11, RZ, 0x5, P1 ;  /* 0x0000000b76df7c11 */ /* 0x040fe400088f2cff */
[C---:B------:R-:W-:Y:S02]  /*17850*/  LEA R220, P1, R118.reuse, UR12, 0x3 ;  /* 0x0000000c76dc7c11 */ /* 0x040fe4000f8218ff */
[----:B------:R-:W-:Y:S01]  /*17860*/  LOP3.LUT P5, RZ, R43, 0x2, RZ, 0xc0, !PT ;  /* 0x000000022bff7812 */ /* 0x000fe200078ac0ff */
[----:B------:R0:W-:Y:S01]  /*17870*/  STG.E.128 desc[UR6][R222.64], R108 ;  /* 0x0000006cde007986 */ /* 0x0001e2000c101d06 */
[----:B------:R-:W-:-:S02]  /*17880*/  LEA.HI.X R221, R118, UR13, RZ, 0x3, P1 ;  /* 0x0000000d76dd7c11 */ /* 0x000fc400088f1cff */
[----:B------:R-:W-:Y:S01]  /*17890*/  I2FP.F32.U32 R118, R226 ;  /* 0x000000e200767245 */ /* 0x000fe20000201000 */
[----:B------:R-:W-:Y:S01]  /*178a0*/  HADD2.F32 R226, -RZ, R115.H1_H1 ;  /* 0x30000073ffe27230 */ /* 0x000fe20000004100 */
[----:B------:R-:W-:Y:S02]  /*178b0*/  SEL R227, RZ, 0x1, P2 ;  /* 0x00000001ffe37807 */ /* 0x000fe40001000000 */
[----:B------:R-:W-:Y:S01]  /*178c0*/  SEL R219, RZ, 0x1, P5 ;  /* 0x00000001ffdb7807 */ /* 0x000fe20002800000 */
[----:B------:R-:W-:Y:S01]  /*178d0*/  FFMA.FTZ R225, R118, R225, 1.1641532182693481445e-10 ;  /* 0x2f00000076e17423 */ /* 0x000fe200000100e1 */
[----:B------:R-:W-:Y:S01]  /*178e0*/  FMUL.FTZ R226, R226, R117 ;  /* 0x00000075e2e27220 */ /* 0x000fe20000410000 */
[----:B------:R-:W-:Y:S02]  /*178f0*/  SEL R228, RZ, 0x100, P4 ;  /* 0x00000100ffe47807 */ /* 0x000fe40002000000 */
[----:B------:R-:W-:Y:S01]  /*17900*/  LOP3.LUT P6, RZ, R43, 0x4, RZ, 0xc0, !PT ;  /* 0x000000042bff7812 */ /* 0x000fe200078cc0ff */
[----:B------:R-:W-:Y:S01]  /*17910*/  FMUL.FTZ R226, R226, R119 ;  /* 0x00000077e2e27220 */ /* 0x000fe20000410000 */
[----:B------:R-:W-:Y:S01]  /*17920*/  FSETP.GTU.FTZ.AND P1, PT, R225, R224, PT ;  /* 0x000000e0e100720b */ /* 0x000fe20003f3c000 */
[----:B------:R-:W-:Y:S01]  /*17930*/  IMAD.WIDE.U32 R224, R217, 0x10000, RZ ;  /* 0x00010000d9e07825 */ /* 0x000fe200078e00ff */
[----:B------:R-:W-:-:S02]  /*17940*/  SEL R231, RZ, 0x1, P3 ;  /* 0x00000001ffe77807 */ /* 0x000fc40001800000 */
[----:B------:R-:W-:Y:S01]  /*17950*/  SEL R117, RZ, 0x1000000, P1 ;  /* 0x01000000ff757807 */ /* 0x000fe20000800000 */
[----:B------:R-:W-:Y:S01]  /*17960*/  IMAD.WIDE.U32 R118, R219, 0x100, RZ ;  /* 0x00000100db767825 */ /* 0x000fe200078e00ff */
[----:B------:R-:W-:Y:S02]  /*17970*/  FSEL R115, R226, RZ, !P1 ;  /* 0x000000ffe2737208 */ /* 0x000fe40004800000 */
[----:B------:R-:W-:Y:S01]  /*17980*/  LOP3.LUT R117, R228, R117, R233, 0xfe, !PT ;  /* 0x00000075e4757212 */ /* 0x000fe200078efee9 */
[----:B------:R-:W-:Y:S01]  /*17990*/  IMAD.WIDE.U32 R226, R227, 0x1000000, RZ ;  /* 0x01000000e3e27825 */ /* 0x000fe200078e00ff */
[----:B------:R-:W-:-:S03]  /*179a0*/  SEL R229, RZ, 0x1, P6 ;  /* 0x00000001ffe57807 */ /* 0x000fc60003000000 */
[----:B------:R-:W-:Y:S01]  /*179b0*/  @P0 FADD.FTZ R115, R51, R115 ;  /* 0x0000007333730221 */ /* 0x000fe20000010000 */
[----:B------:R-:W-:Y:S02]  /*179c0*/  LOP3.LUT R118, R118, R226, R224, 0xfe, !PT ;  /* 0x000000e276767212 */ /* 0x000fe400078efee0 */
[----:B------:R-:W-:Y:S02]  /*179d0*/  LOP3.LUT R227, R227, R117, R231, 0xfe, !PT ;  /* 0x00000075e3e37212 */ /* 0x000fe400078efee7 */
[----:B------:R0:W-:Y:S01]  /*179e0*/  STG.E.128 desc[UR6][R222.64+0x10], R112 ;  /* 0x00001070de007986 */ /* 0x0001e2000c101d06 */
[----:B------:R-:W-:Y:S02]  /*179f0*/  LOP3.LUT R118, R118, R229, RZ, 0xfc, !PT ;  /* 0x000000e576767212 */ /* 0x000fe400078efcff */
[----:B------:R-:W-:-:S05]  /*17a00*/  LOP3.LUT R119, R119, R227, R225, 0xfe, !PT ;  /* 0x000000e377777212 */ /* 0x000fca00078efee1 */
[----:B------:R0:W-:Y:S02]  /*17a10*/  STG.E.64 desc[UR6][R220.64], R118 ;  /* 0x00000076dc007986 */ /* 0x0001e4000c101b06 */
.L_x_36678:
[----:B------:R-:W-:Y:S05]  /*17a20*/  BSYNC B1 ;  /* 0x0000000000017941 */ /* 0x000fea0003800000 */
.L_x_36677:
        /* <DEDUP_REMOVED lines=235> */
.L_x_36764:
        /* <DEDUP_REMOVED lines=50> */
.L_x_36737:
[----:B------:R-:W-:Y:S05]  /*18c00*/  BSYNC B1 ;  /* 0x0000000000017941 */ /* 0x000fea0003800000 */
.L_x_36736:
        /* <DEDUP_REMOVED lines=35> */
.L_x_36739:
[----:B------:R-:W-:Y:S05]  /*18e40*/  BSYNC B1 ;  /* 0x0000000000017941 */ /* 0x000fea0003800000 */
.L_x_36738:
        /* <DEDUP_REMOVED lines=35> */
.L_x_36741:
[----:B------:R-:W-:Y:S05]  /*19080*/  BSYNC B1 ;  /* 0x0000000000017941 */ /* 0x000fea0003800000 */
.L_x_36740:
        /* <DEDUP_REMOVED lines=35> */
.L_x_36743:
[----:B------:R-:W-:Y:S05]  /*192c0*/  BSYNC B1 ;  /* 0x0000000000017941 */ /* 0x000fea0003800000 */
.L_x_36742:
        /* <DEDUP_REMOVED lines=35> */
.L_x_36745:
[----:B------:R-:W-:Y:S05]  /*19500*/  BSYNC B1 ;  /* 0x0000000000017941 */ /* 0x000fea0003800000 */
.L_x_36744:
        /* <DEDUP_REMOVED lines=35> */
.L_x_36747:
[----:B------:R-:W-:Y:S05]  /*19740*/  BSYNC B1 ;  /* 0x0000000000017941 */ /* 0x000fea0003800000 */
.L_x_36746:
        /* <DEDUP_REMOVED lines=35> */
.L_x_36749:
[----:B------:R-:W-:Y:S05]  /*19980*/  BSYNC B1 ;  /* 0x0000000000017941 */ /* 0x000fea0003800000 */
.L_x_36748:
        /* <DEDUP_REMOVED lines=34> */
.L_x_36751:
[----:B------:R-:W-:Y:S05]  /*19bb0*/  BSYNC B1 ;  /* 0x0000000000017941 */ /* 0x000fea0003800000 */
.L_x_36750:
[----:B01234-:R-:W0:Y:S02]  /*19bc0*/  LDC.64 R116, c[0x0][0x210] ;  /* 0x00008400ff747b82 */ /* 0x01fe240000000a00 */
[----:B0-----:R-:W-:-:S04]  /*19bd0*/  LEA R42, R116, R42, 0x2 ;  /* 0x0000002a742a7211 */ /* 0x001fc800078e10ff */
[----:B------:R-:W-:-:S13]  /*19be0*/  ISETP.GE.AND P0, PT, R42, R117, PT ;  /* 0x000000752a00720c */ /* 0x000fda0003f06270 */
[----:B------:R-:W-:Y:S05]  /*19bf0*/  @!P0 BRA `(.L_x_36752) ;  /* 0xfffffe7800f08947 */ /* 0x000fea000383ffff */
[----:B------:R-:W-:Y:S05]  /*19c00*/  BSYNC B0 ;  /* 0x0000000000007941 */ /* 0x000fea0003800000 */
.L_x_36270:
[----:B------:R-:W-:Y:S05]  /*19c10*/  EXIT ;  /* 0x000000000000794d */ /* 0x000fea0003800000 */
.L_x_36735:
[----:B------:R-:W-:Y:S01]  /*19c20*/  HFMA2.MMA R226, -RZ, RZ, 0, 5.9604644775390625e-08 ;  /* 0x00000001ffe27435 */ /* 0x000fe200000001ff */
[----:B------:R-:W-:Y:S01]  /*19c30*/  BSSY B1, `(.L_x_36753) ;  /* 0x0000007000017945 */ /* 0x000fe20003800000 */
[----:B-1234-:R-:W-:Y:S01]  /*19c40*/  IMAD.MOV.U32 R225, RZ, RZ, R117 ;  /* 0x000000ffffe17224 */ /* 0x01efe200078e0075 */
[----:B------:R-:W-:Y:S01]  /*19c50*/  MOV R227, 0x1f ;  /* 0x0000001f00e37802 */ /* 0x000fe20000000f00 */
[----:B------:R-:W-:-:S07]  /*19c60*/  IMAD.MOV.U32 R224, RZ, RZ, -0x1 ;  /* 0xffffffffffe07424 */ /* 0x000fce00078e00ff */
[----:B------:R-:W-:Y:S05]  /*19c70*/  WARPSYNC.COLLECTIVE R224, `(.L_x_36754) ;  /* 0x00000000e0087348 */ /* 0x000fea0003c00000 */
[----:B------:R0:W1:Y:S02]  /*19c80*/  SHFL.BFLY P6, R223, R225, R226, R227 ;  /* 0x0c0000e2e1df7389 */ /* 0x00006400000c00e3 */
[----:B01----:R-:W-:Y:S01]  /*19c90*/  ENDCOLLECTIVE ;  /* 0x000000000000791b */ /* 0x003fe20003800000 */
.L_x_36754:
[----:B------:R-:W-:Y:S05]  /*19ca0*/  BSYNC B1 ;  /* 0x0000000000017941 */ /* 0x000fea0003800000 */
.L_x_36753:
        /* <DEDUP_REMOVED lines=12> */
.L_x_36755:
[----:B------:R-:W-:Y:S01]  /*19d70*/  HFMA2.MMA R226, -RZ, RZ, 0, 2.384185791015625e-07 ;  /* 0x00000004ffe27435 */ /* 0x000fe200000001ff */
[----:B------:R-:W-:-:S04]  /*19d80*/  IMAD.MOV.U32 R119, RZ, RZ, R223 ;  /* 0x000000ffff777224 */ /* 0x000fc800078e00df */
[----:B------:R-:W-:-:S05]  /*19d90*/  FADD.FTZ R119, R118, R119 ;  /* 0x0000007776777221 */ /* 0x000fca0000010000 */
[----:B------:R-:W-:-:S07]  /*19da0*/  MOV R225, R119 ;  /* 0x0000007700e17202 */ /* 0x000fce0000000f00 */
[----:B------:R-:W-:Y:S05]  /*19db0*/  WARPSYNC.COLLECTIVE R224, `(.L_x_36756) ;  /* 0x00000000e0087348 */ /* 0x000fea0003c00000 */
[----:B------:R0:W1:Y:S02]  /*19dc0*/  SHFL.BFLY P6, R223, R225, R226, R227 ;  /* 0x0c0000e2e1df7389 */ /* 0x00006400000c00e3 */
[----:B01----:R-:W-:Y:S01]  /*19dd0*/  ENDCOLLECTIVE ;  /* 0x000000000000791b */ /* 0x003fe20003800000 */
.L_x_36756:
[----:B------:R-:W-:Y:S01]  /*19de0*/  HFMA2.MMA R226, -RZ, RZ, 0, 4.76837158203125e-07 ;  /* 0x00000008ffe27435 */ /* 0x000fe200000001ff */
[----:B------:R-:W-:-:S04]  /*19df0*/  IMAD.MOV.U32 R116, RZ, RZ, R223 ;  /* 0x000000ffff747224 */ /* 0x000fc800078e00df */
[----:B------:R-:W-:-:S05]  /*19e00*/  FADD.FTZ R219, R119, R116 ;  /* 0x0000007477db7221 */ /* 0x000fca0000010000 */
[----:B------:R-:W-:-:S07]  /*19e10*/  MOV R225, R219 ;  /* 0x000000db00e17202 */ /* 0x000fce0000000f00 */
[----:B------:R-:W-:Y:S05]  /*19e20*/  WARPSYNC.COLLECTIVE R224, `(.L_x_36757) ;  /* 0x00000000e0087348 */ /* 0x000fea0003c00000 */
[----:B------:R0:W1:Y:S02]  /*19e30*/  SHFL.BFLY P6, R223, R225, R226, R227 ;  /* 0x0c0000e2e1df7389 */ /* 0x00006400000c00e3 */
[----:B01----:R-:W-:Y:S01]  /*19e40*/  ENDCOLLECTIVE ;  /* 0x000000000000791b */ /* 0x003fe20003800000 */
.L_x_36757:
[----:B------:R-:W-:Y:S01]  /*19e50*/  HFMA2.MMA R226, -RZ, RZ, 0, 9.5367431640625e-07 ;  /* 0x00000010ffe27435 */ /* 0x000fe200000001ff */
[----:B------:R-:W-:-:S04]  /*19e60*/  IMAD.MOV.U32 R116, RZ, RZ, R223 ;  /* 0x000000ffff747224 */ /* 0x000fc800078e00df */
[----:B------:R-:W-:-:S05]  /*19e70*/  FADD.FTZ R220, R219, R116 ;  /* 0x00000074dbdc7221 */ /* 0x000fca0000010000 */
[----:B------:R-:W-:-:S07]  /*19e80*/  MOV R225, R220 ;  /* 0x000000dc00e17202 */ /* 0x000fce0000000f00 */
[----:B------:R-:W-:Y:S05]  /*19e90*/  WARPSYNC.COLLECTIVE R224, `(.L_x_36758) ;  /* 0x00000000e0087348 */ /* 0x000fea0003c00000 */
[----:B------:R0:W1:Y:S02]  /*19ea0*/  SHFL.BFLY P6, R223, R225, R226, R227 ;  /* 0x0c0000e2e1df7389 */ /* 0x00006400000c00e3 */
[----:B01----:R-:W-:Y:S01]  /*19eb0*/  ENDCOLLECTIVE ;  /* 0x000000000000791b */ /* 0x003fe20003800000 */
.L_x_36758:
        /* <DEDUP_REMOVED lines=140> */
.L_x_36759:
[----:B------:R-:W-:Y:S01]  /*1a780*/  HFMA2.MMA R226, -RZ, RZ, 0, 1.1920928955078125e-07 ;  /* 0x00000002ffe27435 */ /* 0x000fe200000001ff */
[----:B------:R-:W-:-:S04]  /*1a790*/  IMAD.MOV.U32 R117, RZ, RZ, R223 ;  /* 0x000000ffff757224 */ /* 0x000fc800078e00df */
[----:B------:R-:W-:-:S05]  /*1a7a0*/  FADD.FTZ R117, R116, R117 ;  /* 0x0000007574757221 */ /* 0x000fca0000010000 */
[----:B------:R-:W-:-:S07]  /*1a7b0*/  MOV R225, R117 ;  /* 0x0000007500e17202 */ /* 0x000fce0000000f00 */
[----:B------:R-:W-:Y:S05]  /*1a7c0*/  WARPSYNC.COLLECTIVE R224, `(.L_x_36760) ;  /* 0x00000000e0087348 */ /* 0x000fea0003c00000 */
[----:B------:R0:W1:Y:S02]  /*1a7d0*/  SHFL.BFLY P6, R223, R225, R226, R227 ;  /* 0x0c0000e2e1df7389 */ /* 0x00006400000c00e3 */
[----:B01----:R-:W-:Y:S01]  /*1a7e0*/  ENDCOLLECTIVE ;  /* 0x000000000000791b */ /* 0x003fe20003800000 */
.L_x_36760:
[----:B------:R-:W-:Y:S01]  /*1a7f0*/  HFMA2.MMA R226, -RZ, RZ, 0, 2.384185791015625e-07 ;  /* 0x00000004ffe27435 */ /* 0x000fe200000001ff */
[----:B------:R-:W-:-:S04]  /*1a800*/  IMAD.MOV.U32 R118, RZ, RZ, R223 ;  /* 0x000000ffff767224 */ /* 0x000fc800078e00df */
[----:B------:R-:W-:-:S05]  /*1a810*/  FADD.FTZ R118, R117, R118 ;  /* 0x0000007675767221 */ /* 0x000fca0000010000 */
[----:B------:R-:W-:-:S07]  /*1a820*/  MOV R225, R118 ;  /* 0x0000007600e17202 */ /* 0x000fce0000000f00 */
[----:B------:R-:W-:Y:S05]  /*1a830*/  WARPSYNC.COLLECTIVE R224, `(.L_x_36761) ;  /* 0x00000000e0087348 */ /* 0x000fea0003c00000 */
[----:B------:R0:W1:Y:S02]  /*1a840*/  SHFL.BFLY P6, R223, R225, R226, R227 ;  /* 0x0c0000e2e1df7389 */ /* 0x00006400000c00e3 */
[----:B01----:R-:W-:Y:S01]  /*1a850*/  ENDCOLLECTIVE ;  /* 0x000000000000791b */ /* 0x003fe20003800000 */
.L_x_36761:
[----:B------:R-:W-:Y:S01]  /*1a860*/  HFMA2.MMA R226, -RZ, RZ, 0, 4.76837158203125e-07 ;  /* 0x00000008ffe27435 */ /* 0x000fe200000001ff */
[----:B------:R-:W-:-:S04]  /*1a870*/  IMAD.MOV.U32 R119, RZ, RZ, R223 ;  /* 0x000000ffff777224 */ /* 0x000fc800078e00df */
[----:B------:R-:W-:-:S05]  /*1a880*/  FADD.FTZ R119, R118, R119 ;  /* 0x0000007776777221 */ /* 0x000fca0000010000 */
[----:B------:R-:W-:-:S07]  /*1a890*/  MOV R225, R119 ;  /* 0x0000007700e17202 */ /* 0x000fce0000000f00 */
[----:B------:R-:W-:Y:S05]  /*1a8a0*/  WARPSYNC.COLLECTIVE R224, `(.L_x_36762) ;  /* 0x00000000e0087348 */ /* 0x000fea0003c00000 */
[----:B------:R0:W1:Y:S02]  /*1a8b0*/  SHFL.BFLY P6, R223, R225, R226, R227 ;  /* 0x0c0000e2e1df7389 */ /* 0x00006400000c00e3 */
[----:B01----:R-:W-:Y:S01]  /*1a8c0*/  ENDCOLLECTIVE ;  /* 0x000000000000791b */ /* 0x003fe20003800000 */
.L_x_36762:
[----:B------:R-:W-:Y:S01]  /*1a8d0*/  HFMA2.MMA R226, -RZ, RZ, 0, 9.5367431640625e-07 ;  /* 0x00000010ffe27435 */ /* 0x000fe200000001ff */
[----:B------:R-:W-:-:S04]  /*1a8e0*/  IMAD.MOV.U32 R220, RZ, RZ, R223 ;  /* 0x000000ffffdc7224 */ /* 0x000fc800078e00df */
[----:B------:R-:W-:-:S05]  /*1a8f0*/  FADD.FTZ R220, R119, R220 ;  /* 0x000000dc77dc7221 */ /* 0x000fca0000010000 */
[----:B------:R-:W-:-:S07]  /*1a900*/  MOV R225, R220 ;  /* 0x000000dc00e17202 */ /* 0x000fce0000000f00 */
[----:B------:R-:W-:Y:S05]  /*1a910*/  WARPSYNC.COLLECTIVE R224, `(.L_x_36763) ;  /* 0x00000000e0087348 */ /* 0x000fea0003c00000 */
[----:B------:R0:W1:Y:S02]  /*1a920*/  SHFL.BFLY P6, R223, R225, R226, R227 ;  /* 0x0c0000e2e1df7389 */ /* 0x00006400000c00e3 */
[----:B01----:R-:W-:Y:S01]  /*1a930*/  ENDCOLLECTIVE ;  /* 0x000000000000791b */ /* 0x003fe20003800000 */
.L_x_36763:
[----:B------:R-:W-:Y:S05]  /*1a940*/  BRA `(.L_x_36764) ;  /* 0xffffffdc00e47947 */ /* 0x000fea000383ffff */
.L_x_36765:
        /* <DEDUP_REMOVED lines=11> */
.L_x_58424:


//--------------------- .text._ZN10layer_norm13ln_fwd_kernelINS_13Kernel_traitsI6__halfS2_fS2_fjLj2048ELj1ELj4ELj1ELj16ENS_18Kernel_traits_baseILj2048ES2_S2_fS2_fjLj128EEEEELb1ELb0ELb0ELb1EEEvNS_9FwdParamsE --------------------------
	.section	.text._ZN10layer_norm13ln_fwd_kernelINS_13Kernel_traitsI6__halfS2_fS2_fjLj2048ELj1ELj4ELj1ELj16ENS_18Kernel_traits_baseILj2048ES2_S2_fS2_fjLj128EEEEELb1ELb0ELb0ELb1EEEvNS_9FwdParamsE,"ax",@progbits
	.align	128
        .global         _ZN10layer_norm13ln_fwd_kernelINS_13Kernel_traitsI6__halfS2_fS2_fjLj2048ELj1ELj4ELj1ELj16ENS_18Kernel_traits_baseILj2048ES2_S2_fS2_fjLj128EEEEELb1ELb0ELb0ELb1EEEvNS_9FwdParamsE
        .type           _ZN10layer_norm13ln_fwd_kernelINS_13Kernel_traitsI6__halfS2_fS2_fjLj2048ELj1ELj4ELj1ELj16ENS_18Kernel_traits_baseILj2048ES2_S2_fS2_fjLj128EEEEELb1ELb0ELb0ELb1EEEvNS_9FwdParamsE,@function
        .size           _ZN10layer_norm13ln_fwd_kernelINS_13Kernel_traitsI6__halfS2_fS2_fjLj2048ELj1ELj4ELj1ELj16ENS_18Kernel_traits_baseILj2048ES2_S2_fS2_fjLj128EEEEELb1ELb0ELb0ELb1EEEvNS_9FwdParamsE,(.L_x_58425 - _ZN10layer_norm13ln_fwd_kernelINS_13Kernel_traitsI6__halfS2_fS2_fjLj2048ELj1ELj4ELj1ELj16ENS_18Kernel_traits_baseILj2048ES2_S2_fS2_fjLj128EEEEELb1ELb0ELb0ELb1EEEvNS_9FwdParamsE)
        .other          _ZN10layer_norm13ln_fwd_kernelINS_13Kernel_traitsI6__halfS2_fS2_fjLj2048ELj1ELj4ELj1ELj16ENS_18Kernel_traits_baseILj2048ES2_S2_fS2_fjLj128EEEEELb1ELb0ELb0ELb1EEEvNS_9FwdParamsE,@"STO_CUDA_ENTRY STV_DEFAULT"
_ZN10layer_norm13ln_fwd_kernelINS_13Kernel_traitsI6__halfS2_fS2_fjLj2048ELj1ELj4ELj1ELj16ENS_18Kernel_traits_baseILj2048ES2_S2_fS2_fjLj128EEEEELb1ELb0ELb0ELb1EEEvNS_9FwdParamsE:
.text._ZN10layer_norm13ln_fwd_kernelINS_13Kernel_traitsI6__halfS2_fS2_fjLj2048ELj1ELj4ELj1ELj16ENS_18Kernel_traits_baseILj2048ES2_S2_fS2_fjLj128EEEEELb1ELb0ELb0ELb1EEEvNS_9FwdParamsE:
        /* <DEDUP_REMOVED lines=54> */
[C---:B------:R-:W-:Y:S01]  /*0360*/  IADD3 R150, R199.reuse, 0x76cf5d0a, RZ ;  /* 0x76cf5d0ac7967810 */ /* 0x040fe20007ffe0ff */
        /* <DEDUP_REMOVED lines=39> */
[----:B------:R-:W-:Y:S02]  /*05e0*/  @!P0 CS2R R46, SRZ ;  /* 0x00000000002e8805 */ /* 0x000fe4000001ff00 */
[----:B------:R-:W-:Y:S02]  /*05f0*/  @!P0 CS2R R40, SRZ ;  /* 0x0000000000288805 */ /* 0x000fe4000001ff00 */
[----:B------:R-:W-:Y:S01]  /*0600*/  LOP3.LUT R2, R21, R18, R148, 0x96, !PT ;  /* 0x0000001215027212 */ /* 0x000fe200078e9694 */
[----:B------:R-:W-:Y:S01]  /*0610*/  IMAD.WIDE.U32 R18, R19, -0x326172a9, RZ ;  /* 0xcd9e8d5713127825 */ /* 0x000fe200078e00ff */
[----:B------:R-:W-:Y:S02]  /*0620*/  @!P0 CS2R R42, SRZ ;  /* 0x00000000002a8805 */ /* 0x000fe4000001ff00 */
[----:B------:R-:W-:Y:S01]  /*0630*/  ISETP.NE.U32.AND P0, PT, RZ, UR6, PT ;  /* 0x00000006ff007c0c */ /* 0x000fe2000bf05070 */
[----:B------:R-:W-:Y:S01]  /*0640*/  ULDC.U8 UR6, c[0x0][0x2a0] ;  /* 0x0000a80000067ab9 */ /* 0x000fe20000000000 */
[----:B------:R-:W-:Y:S01]  /*0650*/  IMAD.WIDE.U32 R2, R2, -0x2daee0ad, RZ ;  /* 0xd2511f5302027825 */ /* 0x000fe200078e00ff */
[----:B------:R-:W-:Y:S01]  /*0660*/  LOP3.LUT R17, R19, R20, R147, 0x96, !PT ;  /* 0x0000001413117212 */ /* 0x000fe200078e9693 */
[----:B------:R-:W-:Y:S01]  /*0670*/  ULDC.64 UR8, c[0x0][0x2b8] ;  /* 0x0000ae0000087ab9 */ /* 0x000fe20000000a00 */
[----:B------:R-:W-:Y:S01]  /*0680*/  ISETP.NE.AND.EX P0, PT, RZ, UR7, PT, P0 ;  /* 0x00000007ff007c0c */ /* 0x000fe2000bf05300 */
[----:B------:R-:W-:Y:S01]  /*0690*/  VIADD R37, R199, 0x1fd5c5a3 ;  /* 0x1fd5c5a3c7257836 */ /* 0x000fe20000000000 */
[----:B------:R-:W-:Y:S01]  /*06a0*/  LOP3.LUT R20, R3, R16, R146, 0x96, !PT ;  /* 0x0000001003147212 */ /* 0x000fe200078e9692 */
[----:B------:R-:W-:Y:S01]  /*06b0*/  IMAD.WIDE.U32 R16, R17, -0x2daee0ad, RZ ;  /* 0xd2511f5311107825 */ /* 0x000fe200078e00ff */
[----:B------:R-:W-:Y:S01]  /*06c0*/  IADD3 R36, R198, 0x5384540f, RZ ;  /* 0x5384540fc6247810 */ /* 0x000fe20007ffe0ff */
[----:B------:R-:W-:Y:S01]  /*06d0*/  ULDC UR7, c[0x0][0x2d8] ;  /* 0x0000b60000077ab9 */ /* 0x000fe20000000800 */
[----:B------:R-:W-:Y:S01]  /*06e0*/  LOP3.LUT R155, R155, 0xffffffef, RZ, 0xc0, !PT ;  /* 0xffffffef9b9b7812 */ /* 0x000fe200078ec0ff */
[----:B------:R-:W-:Y:S01]  /*06f0*/  IMAD.WIDE.U32 R20, R20, -0x326172a9, RZ ;  /* 0xcd9e8d5714147825 */ /* 0x000fe200078e00ff */
[----:B------:R-:W-:-:S02]  /*0700*/  LOP3.LUT R19, R17, R2, R145, 0x96, !PT ;  /* 0x0000000211137212 */ /* 0x000fc400078e9691 */
[----:B------:R-:W-:Y:S01]  /*0710*/  IADD3 R34, R199, -0x24c28bd8, RZ ;  /* 0xdb3d7428c7227810 */ /* 0x000fe20007ffe0ff */
[----:B------:R-:W-:Y:S01]  /*0720*/  VIADD R35, R198, 0xf1bbcdc8 ;  /* 0xf1bbcdc8c6237836 */ /* 0x000fe20000000000 */
[----:B------:R-:W-:Y:S01]  /*0730*/  LOP3.LUT R2, R21, R18, R144, 0x96, !PT ;  /* 0x0000001215027212 */ /* 0x000fe200078e9690 */
[----:B------:R-:W-:Y:S01]  /*0740*/  IMAD.WIDE.U32 R18, R19, -0x326172a9, RZ ;  /* 0xcd9e8d5713127825 */ /* 0x000fe200078e00ff */
[----:B------:R-:W-:Y:S02]  /*0750*/  @P0 LOP3.LUT R155, R155, 0x10, RZ, 0xfc, !PT ;  /* 0x000000109b9b0812 */ /* 0x000fe400078efcff */
[----:B------:R-:W-:Y:S01]  /*0760*/  ISETP.NE.AND P0, PT, RZ, UR6, PT ;  /* 0x00000006ff007c0c */ /* 0x000fe2000bf05270 */
[----:B------:R-:W-:Y:S01]  /*0770*/  IMAD.WIDE.U32 R2, R2, -0x2daee0ad, RZ ;  /* 0xd2511f5302027825 */ /* 0x000fe200078e00ff */
[----:B------:R-:W-:Y:S01]  /*0780*/  LOP3.LUT R17, R19, R20, R39, 0x96, !PT ;  /* 0x0000001413117212 */ /* 0x000fe200078e9627 */
[----:B------:R-:W-:Y:S01]  /*0790*/  ULDC UR6, c[0x0][0x218] ;  /* 0x0000860000067ab9 */ /* 0x000fe20000000800 */
[----:B------:R-:W-:Y:S01]  /*07a0*/  IADD3 R185, R199, -0x695add53, RZ ;  /* 0x96a522adc7b97810 */ /* 0x000fe20007ffe0ff */
[----:B------:R-:W-:Y:S01]  /*07b0*/  HADD2.F32 R178, -RZ, R40.H0_H0 ;  /* 0x20000028ffb27230 */ /* 0x000fe20000004100 */
[----:B------:R-:W-:Y:S01]  /*07c0*/  LOP3.LUT R20, R3, R16, R38, 0x96, !PT ;  /* 0x0000001003147212 */ /* 0x000fe200078e9626 */
[----:B------:R-:W-:Y:S01]  /*07d0*/  IMAD.WIDE.U32 R16, R17, -0x2daee0ad, RZ ;  /* 0xd2511f5311107825 */ /* 0x000fe200078e00ff */
[----:B------:R-:W-:-:S02]  /*07e0*/  LOP3.LUT R155, R155, 0xffffffdf, RZ, 0xc0, !PT ;  /* 0xffffffdf9b9b7812 */ /* 0x000fc400078ec0ff */
[----:B------:R-:W-:Y:S01]  /*07f0*/  LOP3.LUT R204, R204, 0x3, RZ, 0xc0, !PT ;  /* 0x00000003cccc7812 */ /* 0x000fe200078ec0ff */
[----:B------:R-:W-:Y:S01]  /*0800*/  IMAD.WIDE.U32 R20, R20, -0x326172a9, RZ ;  /* 0xcd9e8d5714147825 */ /* 0x000fe200078e00ff */
[----:B------:R-:W-:Y:S02]  /*0810*/  LOP3.LUT R61, R17, R2, R37, 0x96, !PT ;  /* 0x00000002113d7212 */ /* 0x000fe400078e9625 */
[----:B------:R-:W-:Y:S01]  /*0820*/  @P0 LOP3.LUT R155, R155, 0x20, RZ, 0xfc, !PT ;  /* 0x000000209b9b0812 */ /* 0x000fe200078efcff */
        /* <DEDUP_REMOVED lines=78> */
.L_x_37215:
[----:B---3--:R-:W0:Y:S01]  /*0d10*/  LDC.64 R46, c[0x0][0x230] ;  /* 0x00008c00ff2e7b82 */ /* 0x008e220000000a00 */
        /* <DEDUP_REMOVED lines=19> */
[C---:B------:R-:W-:Y:S01]  /*0e50*/  ISETP.NE.AND P0, PT, R204.reuse, 0x1, PT ;  /* 0x00000001cc00780c */ /* 0x040fe20003f05270 */
[----:B------:R-:W-:Y:S01]  /*0e60*/  HFMA2.MMA R208, -RZ, RZ, 1.875, 0 ;  /* 0x3f800000ffd07435 */ /* 0x000fe200000001ff */
[----:B------:R-:W-:Y:S01]  /*0e70*/  BSSY B0, `(.L_x_36766) ;  /* 0x000000d000007945 */ /* 0x000fe20003800000 */
[----:B------:R-:W-:-:S03]  /*0e80*/  VIADD R51, R204, 0x1 ;  /* 0x00000001cc337836 */ /* 0x000fc60000000000 */
[----:B---3--:R-:W-:-:S07]  /*0e90*/  @P2 HADD2.F32 R208, -RZ, R44.H0_H0 ;  /* 0x2000002cffd02230 */ /* 0x008fce0000004100 */
        /* <DEDUP_REMOVED lines=9> */
.L_x_36767:
[----:B------:R-:W-:-:S07]  /*0f30*/  IMAD.MOV.U32 R54, RZ, RZ, R194 ;  /* 0x000000ffff367224 */ /* 0x000fce00078e00c2 */
.L_x_36768:
[----:B------:R-:W-:Y:S05]  /*0f40*/  BSYNC B0 ;  /* 0x0000000000007941 */ /* 0x000fea0003800000 */
.L_x_36766:
        /* <DEDUP_REMOVED lines=16> */
.L_x_36772:
[----:B------:R-:W-:Y:S05]  /*1050*/  BSYNC B1 ;  /* 0x0000000000017941 */ /* 0x000fea0003800000 */
.L_x_36771:
        /* <DEDUP_REMOVED lines=44> */
.L_x_36770:
[----:B------:R-:W-:Y:S05]  /*1320*/  BSYNC B0 ;  /* 0x0000000000007941 */ /* 0x000fea0003800000 */
.L_x_36769:
[----:B------:R-:W0:Y:S01]  /*1330*/  LDC R210, c[0x0][0x298] ;  /* 0x0000a600ffd27b82 */ /* 0x000e220000000800 */
[----:B------:R-:W-:Y:S01]  /*1340*/  HFMA2.MMA R214, -RZ, RZ, 0.1171875, 0 ;  /* 0x2f800000ffd67435 */ /* 0x000fe200000001ff */
[----:B------:R-:W-:Y:S01]  /*1350*/  I2FP.F32.U32 R45, R54 ;  /* 0x00000036002d7245 */ /* 0x000fe20000201000 */
[----:B-----5:R-:W-:Y:S01]  /*1360*/  HADD2.F32 R49, -RZ, R40.H0_H0 ;  /* 0x20000028ff317230 */ /* 0x020fe20000004100 */
[----:B------:R-:W-:Y:S01]  /*1370*/  ISETP.NE.U32.AND P0, PT, R46, RZ, PT ;  /* 0x000000ff2e00720c */ /* 0x000fe20003f05070 */
[----:B------:R-:W-:Y:S01]  /*1380*/  BSSY B0, `(.L_x_36773) ;  /* 0x0000016000007945 */ /* 0x000fe20003800000 */
[C---:B------:R-:W-:Y:S01]  /*1390*/  ISETP.NE.AND P2, PT, R51.reuse, 0x1, PT ;  /* 0x000000013300780c */ /* 0x040fe20003f45270 */
[----:B------:R-:W-:Y:S01]  /*13a0*/  VIADD R44, R51, 0x1 ;  /* 0x00000001332c7836 */ /* 0x000fe20000000000 */
[----:B------:R-:W1:Y:S01]  /*13b0*/  LDC R212, c[0x0][0x294] ;  /* 0x0000a500ffd47b82 */ /* 0x000e620000000800 */
[----:B------:R-:W-:Y:S01]  /*13c0*/  FMUL.FTZ R49, R49, R208 ;  /* 0x000000d031317220 */ /* 0x000fe20000410000 */
[----:B------:R-:W-:Y:S01]  /*13d0*/  ISETP.NE.AND.EX P0, PT, R47, RZ, PT, P0 ;  /* 0x000000ff2f00720c */ /* 0x000fe20003f05300 */
[----:B------:R-:W-:-:S02]  /*13e0*/  FFMA.FTZ R45, R45, R214, 1.1641532182693481445e-10 ;  /* 0x2f0000002d2d7423 */ /* 0x000fc400000100d6 */
[----:B0-----:R-:W-:-:S03]  /*13f0*/  FMUL.FTZ R49, R49, R210 ;  /* 0x000000d231317220 */ /* 0x001fc60000410000 */
[----:B-1----:R-:W-:-:S04]  /*1400*/  FSETP.GTU.FTZ.AND P3, PT, R45, R212, PT ;  /* 0x000000d42d00720b */ /* 0x002fc80003f7c000 */
        /* <DEDUP_REMOVED lines=12> */
.L_x_36774:
[----:B------:R-:W-:-:S07]  /*14d0*/  IMAD.MOV.U32 R56, RZ, RZ, R194 ;  /* 0x000000ffff387224 */ /* 0x000fce00078e00c2 */
.L_x_36775:
[----:B------:R-:W-:Y:S05]  /*14e0*/  BSYNC B0 ;  /* 0x0000000000007941 */ /* 0x000fea0003800000 */
.L_x_36773:
        /* <DEDUP_REMOVED lines=16> */
.L_x_36779:
[----:B------:R-:W-:Y:S05]  /*15f0*/  BSYNC B1 ;  /* 0x0000000000017941 */ /* 0x000fea0003800000 */
.L_x_36778:
        /* <DEDUP_REMOVED lines=44> */
.L_x_36777:
[----:B------:R-:W-:Y:S05]  /*18c0*/  BSYNC B0 ;  /* 0x0000000000007941 */ /* 0x000fea0003800000 */
.L_x_36776:
        /* <DEDUP_REMOVED lines=21> */
.L_x_36781:
[----:B------:R-:W-:-:S07]  /*1a20*/  MOV R40, R194 ;  /* 0x000000c200287202 */ /* 0x000fce0000000f00 */
.L_x_36782:
[----:B------:R-:W-:Y:S05]  /*1a30*/  BSYNC B0 ;  /* 0x0000000000007941 */ /* 0x000fea0003800000 */
.L_x_36780:
        /* <DEDUP_REMOVED lines=16> */
.L_x_36786:
[----:B------:R-:W-:Y:S05]  /*1b40*/  BSYNC B1 ;  /* 0x0000000000017941 */ /* 0x000fea0003800000 */
.L_x_36785:
        /* <DEDUP_REMOVED lines=44> */
.L_x_36784:
[----:B------:R-:W-:Y:S05]  /*1e10*/  BSYNC B0 ;  /* 0x0000000000007941 */ /* 0x000fea0003800000 */
.L_x_36783:
[----:B------:R-:W-:Y:S01]  /*1e20*/  I2FP.F32.U32 R45, R40 ;  /* 0x00000028002d7245 */ /* 0x000fe20000201000 */
[----:B------:R-:W-:Y:S01]  /*1e30*/  HADD2.F32 R47, -RZ, R41.H0_H0 ;  /* 0x20000029ff2f7230 */ /* 0x000fe20000004100 */
[----:B------:R-:W-:Y:S01]  /*1e40*/  BSSY B0, `(.L_x_36787) ;  /* 0x0000014000007945 */ /* 0x000fe20003800000 */
[----:B------:R-:W-:Y:S02]  /*1e50*/  VIADD R44, R46, 0x1 ;  /* 0x000000012e2c7836 */ /* 0x000fe40000000000 */
[----:B------:R-:W-:Y:S01]  /*1e60*/  FFMA.FTZ R45, R45, R214, 1.1641532182693481445e-10 ;  /* 0x2f0000002d2d7423 */ /* 0x000fe200000100d6 */
[----:B------:R-:W-:-:S04]  /*1e70*/  FMUL.FTZ R47, R47, R208 ;  /* 0x000000d02f2f7220 */ /* 0x000fc80000410000 */
[----:B------:R-:W-:Y:S01]  /*1e80*/  FMUL.FTZ R47, R47, R210 ;  /* 0x000000d22f2f7220 */ /* 0x000fe20000410000 */
[----:B------:R-:W-:-:S04]  /*1e90*/  FSETP.GTU.FTZ.AND P2, PT, R45, R212, PT ;  /* 0x000000d42d00720b */ /* 0x000fc80003f5c000 */
        /* <DEDUP_REMOVED lines=13> */
.L_x_36788:
[----:B------:R-:W-:-:S07]  /*1f70*/  IMAD.MOV.U32 R40, RZ, RZ, R194 ;  /* 0x000000ffff287224 */ /* 0x000fce00078e00c2 */
.L_x_36789:
[----:B------:R-:W-:Y:S05]  /*1f80*/  BSYNC B0 ;  /* 0x0000000000007941 */ /* 0x000fea0003800000 */
.L_x_36787:
        /* <DEDUP_REMOVED lines=16> */
.L_x_36793:
[----:B------:R-:W-:Y:S05]  /*2090*/  BSYNC B1 ;  /* 0x0000000000017941 */ /* 0x000fea0003800000 */
.L_x_36792:
        /* <DEDUP_REMOVED lines=44> */
.L_x_36791:
[----:B------:R-:W-:Y:S05]  /*2360*/  BSYNC B0 ;  /* 0x0000000000007941 */ /* 0x000fea0003800000 */
.L_x_36790:
        /* <DEDUP_REMOVED lines=20> */
.L_x_36795:
[----:B------:R-:W-:-:S07]  /*24b0*/  MOV R53, R194 ;  /* 0x000000c200357202 */ /* 0x000fce0000000f00 */
.L_x_36796:
[----:B------:R-:W-:Y:S05]  /*24c0*/  BSYNC B0 ;  /* 0x0000000000007941 */ /* 0x000fea0003800000 */
.L_x_36794:
        /* <DEDUP_REMOVED lines=16> */
.L_x_36800:
[----:B------:R-:W-:Y:S05]  /*25d0*/  BSYNC B1 ;  /* 0x0000000000017941 */ /* 0x000fea0003800000 */
.L_x_36799:
        /* <DEDUP_REMOVED lines=44> */
.L_x_36798:
[----:B------:R-:W-:Y:S05]  /*28a0*/  BSYNC B0 ;  /* 0x0000000000007941 */ /* 0x000fea0003800000 */
.L_x_36797:
        /* <DEDUP_REMOVED lines=20> */
.L_x_36802:
[----:B------:R-:W-:-:S07]  /*29f0*/  IMAD.MOV.U32 R53, RZ, RZ, R194 ;  /* 0x000000ffff357224 */ /* 0x000fce00078e00c2 */
.L_x_36803:
[----:B------:R-:W-:Y:S05]  /*2a00*/  BSYNC B0 ;  /* 0x0000000000007941 */ /* 0x000fea0003800000 */
.L_x_36801:
        /* <DEDUP_REMOVED lines=16> */
.L_x_36807:
[----:B------:R-:W-:Y:S05]  /*2b10*/  BSYNC B1 ;  /* 0x0000000000017941 */ /* 0x000fea0003800000 */
.L_x_36806:
        /* <DEDUP_REMOVED lines=44> */
.L_x_36805:
[----:B------:R-:W-:Y:S05]  /*2de0*/  BSYNC B0 ;  /* 0x0000000000007941 */ /* 0x000fea0003800000 */
.L_x_36804:
        /* <DEDUP_REMOVED lines=20> */
.L_x_36809:
[----:B------:R-:W-:-:S07]  /*2f30*/  MOV R42, R194 ;  /* 0x000000c2002a7202 */ /* 0x000fce0000000f00 */
.L_x_36810:
[----:B------:R-:W-:Y:S05]  /*2f40*/  BSYNC B0 ;  /* 0x0000000000007941 */ /* 0x000fea0003800000 */
.L_x_36808:
        /* <DEDUP_REMOVED lines=16> */
.L_x_36814:
[----:B------:R-:W-:Y:S05]  /*3050*/  BSYNC B1 ;  /* 0x0000000000017941 */ /* 0x000fea0003800000 */
.L_x_36813:
        /* <DEDUP_REMOVED lines=44> */
.L_x_36812:
[----:B------:R-:W-:Y:S05]  /*3320*/  BSYNC B0 ;  /* 0x0000000000007941 */ /* 0x000fea0003800000 */
.L_x_36811:
        /* <DEDUP_REMOVED lines=20> */
.L_x_36816:
[----:B------:R-:W-:-:S07]  /*3470*/  IMAD.MOV.U32 R42, RZ, RZ, R194 ;  /* 0x000000ffff2a7224 */ /* 0x000fce00078e00c2 */
.L_x_36817:
[----:B------:R-:W-:Y:S05]  /*3480*/  BSYNC B0 ;  /* 0x0000000000007941 */ /* 0x000fea0003800000 */
.L_x_36815:
        /* <DEDUP_REMOVED lines=18> */
.L_x_36821:
[----:B------:R-:W-:Y:S05]  /*35b0*/  BSYNC B1 ;  /* 0x0000000000017941 */ /* 0x000fea0003800000 */
.L_x_36820:
        /* <DEDUP_REMOVED lines=44> */
.L_x_36819:
[----:B------:R-:W-:Y:S05]  /*3880*/  BSYNC B0 ;  /* 0x0000000000007941 */ /* 0x000fea0003800000 */
.L_x_36818:
[----:B------:R-:W-:Y:S01]  /*3890*/  I2FP.F32.U32 R41, R42 ;  /* 0x0000002a00297245 */ /* 0x000fe20000201000 */
[----:B------:R-:W0:Y:S01]  /*38a0*/  LDC.64 R200, c[0x0][0x238] ;  /* 0x00008e00ffc87b82 */ /* 0x000e220000000a00 */
[----:B------:R-:W-:Y:S01]  /*38b0*/  SEL R48, RZ, 0x10000, P5 ;  /* 0x00010000ff307807 */ /* 0x000fe20002800000 */
[----:B------:R-:W-:Y:S01]  /*38c0*/  HADD2.F32 R43, -RZ, R43.H1_H1 ;  /* 0x3000002bff2b7230 */ /* 0x000fe20000004100 */
[----:B------:R-:W-:Y:S01]  /*38d0*/  SEL R53, RZ, 0x100, P4 ;  /* 0x00000100ff357807 */ /* 0x000fe20002000000 */
[----:B------:R-:W-:Y:S01]  /*38e0*/  FFMA.FTZ R45, R41, R214, 1.1641532182693481445e-10 ;  /* 0x2f000000292d7423 */ /* 0x000fe200000100d6 */
[----:B------:R-:W-:Y:S02]  /*38f0*/  ISETP.NE.AND P5, PT, R51, RZ, PT ;  /* 0x000000ff3300720c */ /* 0x000fe40003fa5270 */
[----:B------:R-:W-:Y:S01]  /*3900*/  ISETP.NE.AND P4, PT, R52, RZ, PT ;  /* 0x000000ff3400720c */ /* 0x000fe20003f85270 */
[----:B------:R-:W1:Y:S01]  /*3910*/  @P1 LDC.64 R40, c[0x0][0x230] ;  /* 0x00008c00ff281b82 */ /* 0x000e620000000a00 */
[----:B------:R-:W-:Y:S01]  /*3920*/  SEL R46, RZ, 0x1, P2 ;  /* 0x00000001ff2e7807 */ /* 0x000fe20001000000 */
[----:B------:R-:W-:Y:S01]  /*3930*/  FMUL.FTZ R49, R43, R208 ;  /* 0x000000d02b317220 */ /* 0x000fe20000410000 */
[----:B------:R-:W-:-:S02]  /*3940*/  SEL R44, RZ, 0x1, P4 ;  /* 0x00000001ff2c7807 */ /* 0x000fc40002000000 */
[----:B------:R-:W-:Y:S01]  /*3950*/  SEL R42, RZ, 0x1, P5 ;  /* 0x00000001ff2a7807 */ /* 0x000fe20002800000 */
[----:B------:R-:W-:Y:S01]  /*3960*/  IMAD.WIDE.U32 R46, R46, 0x1000000, RZ ;  /* 0x010000002e2e7825 */ /* 0x000fe200078e00ff */
[----:B------:R-:W-:Y:S01]  /*3970*/  FSETP.GTU.FTZ.AND P2, PT, R45, R212, PT ;  /* 0x000000d42d00720b */ /* 0x000fe20003f5c000 */
[----:B------:R-:W2:Y:S01]  /*3980*/  LDC.64 R202, c[0x0][0x240] ;  /* 0x00009000ffca7b82 */ /* 0x000ea20000000a00 */
[----:B------:R-:W-:Y:S01]  /*3990*/  ISETP.NE.AND P6, PT, R50, RZ, PT ;  /* 0x000000ff3200720c */ /* 0x000fe20003fc5270 */
[----:B------:R-:W-:Y:S01]  /*39a0*/  IMAD.WIDE.U32 R44, R44, 0x10000, RZ ;  /* 0x000100002c2c7825 */ /* 0x000fe200078e00ff */
[----:B------:R-:W-:-:S03]  /*39b0*/  SEL R50, RZ, 0x1000000, P2 ;  /* 0x01000000ff327807 */ /* 0x000fc60001000000 */
[----:B------:R-:W-:Y:S01]  /*39c0*/  FMUL.FTZ R49, R49, R210 ;  /* 0x000000d231317220 */ /* 0x000fe20000410000 */
[----:B------:R-:W-:Y:S01]  /*39d0*/  SEL R51, RZ, 0x1, P6 ;  /* 0x00000001ff337807 */ /* 0x000fe20003000000 */
[----:B------:R-:W-:Y:S01]  /*39e0*/  IMAD.WIDE.U32 R42, R42, 0x100, RZ ;  /* 0x000001002a2a7825 */ /* 0x000fe200078e00ff */
[----:B------:R-:W-:Y:S02]  /*39f0*/  LOP3.LUT R53, R53, R50, R48, 0xfe, !PT ;  /* 0x0000003235357212 */ /* 0x000fe400078efe30 */
[----:B------:R-:W-:Y:S01]  /*3a00*/  FSEL R95, R49, RZ, !P2 ;  /* 0x000000ff315f7208 */ /* 0x000fe20005000000 */
[----:B0-----:R-:W-:Y:S01]  /*3a10*/  IMAD.WIDE.U32 R48, R211, 0x20, R200 ;  /* 0x00000020d3307825 */ /* 0x001fe200078e00c8 */
[----:B------:R-:W-:Y:S02]  /*3a20*/  LOP3.LUT R44, R42, R46, R44, 0xfe, !PT ;  /* 0x0000002e2a2c7212 */ /* 0x000fe400078efe2c */
[----:B------:R-:W-:Y:S01]  /*3a30*/  SEL R46, RZ, 0x1, P3 ;  /* 0x00000001ff2e7807 */ /* 0x000fe20001800000 */
[----:B------:R-:W-:Y:S01]  /*3a40*/  @P0 FADD.FTZ R95, R103, R95 ;  /* 0x0000005f675f0221 */ /* 0x000fe20000010000 */
[----:B------:R-:W-:Y:S01]  /*3a50*/  IADD3 R197, R211, 0x20, RZ ;  /* 0x00000020d3c57810 */ /* 0x000fe20007ffe0ff */
[----:B------:R0:W-:Y:S01]  /*3a60*/  STG.E.128 desc[UR4][R48.64], R96 ;  /* 0x0000006030007986 */ /* 0x0001e2000c101d04 */
[----:B------:R-:W-:-:S02]  /*3a70*/  LOP3.LUT R47, R47, R53, R46, 0xfe, !PT ;  /* 0x000000352f2f7212 */ /* 0x000fc400078efe2e */
[----:B------:R-:W-:Y:S01]  /*3a80*/  LOP3.LUT R44, R44, R51, RZ, 0xfc, !PT ;  /* 0x000000332c2c7212 */ /* 0x000fe200078efcff */
[----:B-1----:R-:W-:Y:S01]  /*3a90*/  @P1 IMAD.WIDE.U32 R50, R197, 0x20, R40 ;  /* 0x00000020c5321825 */ /* 0x002fe200078e0028 */
[----:B------:R-:W-:Y:S01]  /*3aa0*/  LOP3.LUT R45, R43, R47, R45, 0xfe, !PT ;  /* 0x0000002f2b2d7212 */ /* 0x000fe200078efe2d */
[----:B------:R0:W-:Y:S02]  /*3ab0*/  STG.E.128 desc[UR4][R48.64+0x10], R92 ;  /* 0x0000105c30007986 */ /* 0x0001e4000c101d04 */
[----:B--2---:R-:W-:-:S04]  /*3ac0*/  IMAD.WIDE.U32 R46, R211, 0x8, R202 ;  /* 0x00000008d32e7825 */ /* 0x004fc800078e00ca */
        /* <DEDUP_REMOVED lines=17> */
.L_x_36823:
[----:B------:R-:W-:-:S07]  /*3be0*/  IMAD.MOV.U32 R53, RZ, RZ, R194 ;  /* 0x000000ffff357224 */ /* 0x000fce00078e00c2 */
.L_x_36824:
[----:B------:R-:W-:Y:S05]  /*3bf0*/  BSYNC B0 ;  /* 0x0000000000007941 */ /* 0x000fea0003800000 */
.L_x_36822:
        /* <DEDUP_REMOVED lines=16> */
.L_x_36828:
[----:B------:R-:W-:Y:S05]  /*3d00*/  BSYNC B1 ;  /* 0x0000000000017941 */ /* 0x000fea0003800000 */
.L_x_36827:
        /* <DEDUP_REMOVED lines=44> */
.L_x_36826:
[----:B------:R-:W-:Y:S05]  /*3fd0*/  BSYNC B0 ;  /* 0x0000000000007941 */ /* 0x000fea0003800000 */
.L_x_36825:
        /* <DEDUP_REMOVED lines=21> */
.L_x_36830:
[----:B------:R-:W-:-:S07]  /*4130*/  MOV R51, R194 ;  /* 0x000000c200337202 */ /* 0x000fce0000000f00 */
.L_x_36831:
[----:B------:R-:W-:Y:S05]  /*4140*/  BSYNC B0 ;  /* 0x0000000000007941 */ /* 0x000fea0003800000 */
.L_x_36829:
        /* <DEDUP_REMOVED lines=16> */
.L_x_36835:
[----:B------:R-:W-:Y:S05]  /*4250*/  BSYNC B1 ;  /* 0x0000000000017941 */ /* 0x000fea0003800000 */
.L_x_36834:
        /* <DEDUP_REMOVED lines=44> */
.L_x_36833:
[----:B------:R-:W-:Y:S05]  /*4520*/  BSYNC B0 ;  /* 0x0000000000007941 */ /* 0x000fea0003800000 */
.L_x_36832:
        /* <DEDUP_REMOVED lines=21> */
.L_x_36837:
[----:B------:R-:W-:-:S07]  /*4680*/  IMAD.MOV.U32 R40, RZ, RZ, R194 ;  /* 0x000000ffff287224 */ /* 0x000fce00078e00c2 */
.L_x_36838:
[----:B------:R-:W-:Y:S05]  /*4690*/  BSYNC B0 ;  /* 0x0000000000007941 */ /* 0x000fea0003800000 */
.L_x_36836:
        /* <DEDUP_REMOVED lines=16> */
.L_x_36842:
[----:B------:R-:W-:Y:S05]  /*47a0*/  BSYNC B1 ;  /* 0x0000000000017941 */ /* 0x000fea0003800000 */
.L_x_36841:
        /* <DEDUP_REMOVED lines=44> */
.L_x_36840:
[----:B------:R-:W-:Y:S05]  /*4a70*/  BSYNC B0 ;  /* 0x0000000000007941 */ /* 0x000fea0003800000 */
.L_x_36839:
[----:B------:R-:W-:Y:S01]  /*4a80*/  I2FP.F32.U32 R45, R40 ;  /* 0x00000028002d7245 */ /* 0x000fe20000201000 */
[----:B------:R-:W-:Y:S01]  /*4a90*/  HADD2.F32 R47, -RZ, R41.H0_H0 ;  /* 0x20000029ff2f7230 */ /* 0x000fe20000004100 */
[----:B------:R-:W-:Y:S01]  /*4aa0*/  BSSY B0, `(.L_x_36843) ;  /* 0x0000014000007945 */ /* 0x000fe20003800000 */
[----:B------:R-:W-:Y:S02]  /*4ab0*/  IADD3 R44, R46, 0x1, RZ ;  /* 0x000000012e2c7810 */ /* 0x000fe40007ffe0ff */
        /* <DEDUP_REMOVED lines=17> */
.L_x_36844:
[----:B------:R-:W-:-:S07]  /*4bd0*/  MOV R40, R194 ;  /* 0x000000c200287202 */ /* 0x000fce0000000f00 */
.L_x_36845:
[----:B------:R-:W-:Y:S05]  /*4be0*/  BSYNC B0 ;  /* 0x0000000000007941 */ /* 0x000fea0003800000 */
.L_x_36843:
        /* <DEDUP_REMOVED lines=16> */
.L_x_36849:
[----:B------:R-:W-:Y:S05]  /*4cf0*/  BSYNC B1 ;  /* 0x0000000000017941 */ /* 0x000fea0003800000 */
.L_x_36848:
        /* <DEDUP_REMOVED lines=44> */
.L_x_36847:
[----:B------:R-:W-:Y:S05]  /*4fc0*/  BSYNC B0 ;  /* 0x0000000000007941 */ /* 0x000fea0003800000 */
.L_x_36846:
        /* <DEDUP_REMOVED lines=20> */
.L_x_36851:
[----:B------:R-:W-:-:S07]  /*5110*/  IMAD.MOV.U32 R53, RZ, RZ, R194 ;  /* 0x000000ffff357224 */ /* 0x000fce00078e00c2 */
.L_x_36852:
[----:B------:R-:W-:Y:S05]  /*5120*/  BSYNC B0 ;  /* 0x0000000000007941 */ /* 0x000fea0003800000 */
.L_x_36850:
        /* <DEDUP_REMOVED lines=16> */
.L_x_36856:
[----:B------:R-:W-:Y:S05]  /*5230*/  BSYNC B1 ;  /* 0x0000000000017941 */ /* 0x000fea0003800000 */
.L_x_36855:
        /* <DEDUP_REMOVED lines=44> */
.L_x_36854:
[----:B------:R-:W-:Y:S05]  /*5500*/  BSYNC B0 ;  /* 0x0000000000007941 */ /* 0x000fea0003800000 */
.L_x_36853:
        /* <DEDUP_REMOVED lines=20> */
.L_x_36858:
[----:B------:R-:W-:-:S07]  /*5650*/  IMAD.MOV.U32 R53, RZ, RZ, R194 ;  /* 0x000000ffff357224 */ /* 0x000fce00078e00c2 */
.L_x_36859:
[----:B------:R-:W-:Y:S05]  /*5660*/  BSYNC B0 ;  /* 0x0000000000007941 */ /* 0x000fea0003800000 */
.L_x_36857:
        /* <DEDUP_REMOVED lines=16> */
.L_x_36863:
[----:B------:R-:W-:Y:S05]  /*5770*/  BSYNC B1 ;  /* 0x0000000000017941 */ /* 0x000fea0003800000 */
.L_x_36862:
        /* <DEDUP_REMOVED lines=44> */
.L_x_36861:
[----:B------:R-:W-:Y:S05]  /*5a40*/  BSYNC B0 ;  /* 0x0000000000007941 */ /* 0x000fea0003800000 */
.L_x_36860:
        /* <DEDUP_REMOVED lines=20> */
.L_x_36865:
[----:B------:R-:W-:-:S07]  /*5b90*/  IMAD.MOV.U32 R42, RZ, RZ, R194 ;  /* 0x000000ffff2a7224 */ /* 0x000fce00078e00c2 */
.L_x_36866:
[----:B------:R-:W-:Y:S05]  /*5ba0*/  BSYNC B0 ;  /* 0x0000000000007941 */ /* 0x000fea0003800000 */
.L_x_36864:
        /* <DEDUP_REMOVED lines=16> */
.L_x_36870:
[----:B------:R-:W-:Y:S05]  /*5cb0*/  BSYNC B1 ;  /* 0x0000000000017941 */ /* 0x000fea0003800000 */
.L_x_36869:
        /* <DEDUP_REMOVED lines=44> */
.L_x_36868:
[----:B------:R-:W-:Y:S05]  /*5f80*/  BSYNC B0 ;  /* 0x0000000000007941 */ /* 0x000fea0003800000 */
.L_x_36867:
        /* <DEDUP_REMOVED lines=20> */
.L_x_36872:
[----:B------:R-:W-:-:S07]  /*60d0*/  IMAD.MOV.U32 R42, RZ, RZ, R194 ;  /* 0x000000ffff2a7224 */ /* 0x000fce00078e00c2 */
.L_x_36873:
[----:B------:R-:W-:Y:S05]  /*60e0*/  BSYNC B0 ;  /* 0x0000000000007941 */ /* 0x000fea0003800000 */
.L_x_36871:
        /* <DEDUP_REMOVED lines=18> */
.L_x_36877:
[----:B------:R-:W-:Y:S05]  /*6210*/  BSYNC B1 ;  /* 0x0000000000017941 */ /* 0x000fea0003800000 */
.L_x_36876:
        /* <DEDUP_REMOVED lines=44> */
.L_x_36875:
[----:B------:R-:W-:Y:S05]  /*64e0*/  BSYNC B0 ;  /* 0x0000000000007941 */ /* 0x000fea0003800000 */
.L_x_36874:
[----:B------:R-:W-:Y:S01]  /*64f0*/  I2FP.F32.U32 R41, R42 ;  /* 0x0000002a00297245 */ /* 0x000fe20000201000 */
[----:B------:R-:W-:Y:S01]  /*6500*/  HADD2.F32 R43, -RZ, R43.H1_H1 ;  /* 0x3000002bff2b7230 */ /* 0x000fe20000004100 */
[----:B------:R-:W-:Y:S02]  /*6510*/  SEL R48, RZ, 0x10000, P5 ;  /* 0x00010000ff307807 */ /* 0x000fe40002800000 */
[----:B------:R-:W-:Y:S01]  /*6520*/  SEL R53, RZ, 0x100, P4 ;  /* 0x00000100ff357807 */ /* 0x000fe20002000000 */
[----:B------:R-:W-:Y:S01]  /*6530*/  FFMA.FTZ R45, R41, R214, 1.1641532182693481445e-10 ;  /* 0x2f000000292d7423 */ /* 0x000fe200000100d6 */
[----:B------:R-:W-:Y:S01]  /*6540*/  ISETP.NE.AND P5, PT, R51, RZ, PT ;  /* 0x000000ff3300720c */ /* 0x000fe20003fa5270 */
[----:B------:R-:W0:Y:S01]  /*6550*/  @P1 LDC.64 R40, c[0x0][0x230] ;  /* 0x00008c00ff281b82 */ /* 0x000e220000000a00 */
[----:B------:R-:W-:Y:S01]  /*6560*/  ISETP.NE.AND P4, PT, R52, RZ, PT ;  /* 0x000000ff3400720c */ /* 0x000fe20003f85270 */
[----:B------:R-:W-:Y:S01]  /*6570*/  FMUL.FTZ R49, R43, R208 ;  /* 0x000000d02b317220 */ /* 0x000fe20000410000 */
[----:B------:R-:W-:-:S02]  /*6580*/  SEL R46, RZ, 0x1, P2 ;  /* 0x00000001ff2e7807 */ /* 0x000fc40001000000 */
[----:B------:R-:W-:Y:S01]  /*6590*/  SEL R44, RZ, 0x1, P4 ;  /* 0x00000001ff2c7807 */ /* 0x000fe20002000000 */
[----:B------:R-:W-:Y:S01]  /*65a0*/  FMUL.FTZ R49, R49, R210 ;  /* 0x000000d231317220 */ /* 0x000fe20000410000 */
[----:B------:R-:W-:Y:S01]  /*65b0*/  SEL R42, RZ, 0x1, P5 ;  /* 0x00000001ff2a7807 */ /* 0x000fe20002800000 */
[----:B------:R-:W-:Y:S01]  /*65c0*/  IMAD.WIDE.U32 R46, R46, 0x1000000, RZ ;  /* 0x010000002e2e7825 */ /* 0x000fe200078e00ff */
[----:B------:R-:W-:Y:S02]  /*65d0*/  FSETP.GTU.FTZ.AND P2, PT, R45, R212, PT ;  /* 0x000000d42d00720b */ /* 0x000fe40003f5c000 */
[----:B------:R-:W-:Y:S01]  /*65e0*/  ISETP.NE.AND P6, PT, R50, RZ, PT ;  /* 0x000000ff3200720c */ /* 0x000fe20003fc5270 */
        /* <DEDUP_REMOVED lines=35> */
.L_x_36879:
[----:B------:R-:W-:-:S07]  /*6820*/  MOV R53, R194 ;  /* 0x000000c200357202 */ /* 0x000fce0000000f00 */
.L_x_36880:
[----:B------:R-:W-:Y:S05]  /*6830*/  BSYNC B0 ;  /* 0x0000000000007941 */ /* 0x000fea0003800000 */
.L_x_36878:
        /* <DEDUP_REMOVED lines=16> */
.L_x_36884:
[----:B------:R-:W-:Y:S05]  /*6940*/  BSYNC B1 ;  /* 0x0000000000017941 */ /* 0x000fea0003800000 */
.L_x_36883:
        /* <DEDUP_REMOVED lines=44> */
.L_x_36882:
[----:B------:R-:W-:Y:S05]  /*6c10*/  BSYNC B0 ;  /* 0x0000000000007941 */ /* 0x000fea0003800000 */
.L_x_36881:
[----:B------:R-:W-:Y:S01]  /*6c20*/  I2FP.F32.U32 R45, R53 ;  /* 0x00000035002d7245 */ /* 0x000fe20000201000 */
[----:B-----5:R-:W-:Y:S01]  /*6c30*/  HADD2.F32 R47, -RZ, R40.H0_H0 ;  /* 0x20000028ff2f7230 */ /* 0x020fe20000004100 */
[C---:B------:R-:W-:Y:S01]  /*6c40*/  ISETP.NE.AND P2, PT, R52.reuse, 0x1, PT ;  /* 0x000000013400780c */ /* 0x040fe20003f45270 */
[----:B------:R-:W-:Y:S01]  /*6c50*/  BSSY B0, `(.L_x_36885) ;  /* 0x0000014000007945 */ /* 0x000fe20003800000 */
[----:B------:R-:W-:Y:S01]  /*6c60*/  LOP3.LUT R155, R155, 0xfffffff7, RZ, 0xc0, !PT ;  /* 0xfffffff79b9b7812 */ /* 0x000fe200078ec0ff */
[----:B------:R-:W-:Y:S01]  /*6c70*/  FFMA.FTZ R45, R45, R214, 1.1641532182693481445e-10 ;  /* 0x2f0000002d2d7423 */ /* 0x000fe200000100d6 */
[----:B------:R-:W-:Y:S01]  /*6c80*/  FMUL.FTZ R47, R47, R208 ;  /* 0x000000d02f2f7220 */ /* 0x000fe20000410000 */
[----:B------:R-:W-:-:S03]  /*6c90*/  VIADD R44, R52, 0x1 ;  /* 0x00000001342c7836 */ /* 0x000fc60000000000 */
        /* <DEDUP_REMOVED lines=14> */
.L_x_36886:
[----:B------:R-:W-:-:S07]  /*6d80*/  MOV R53, R194 ;  /* 0x000000c200357202 */ /* 0x000fce0000000f00 */
.L_x_36887:
[----:B------:R-:W-:Y:S05]  /*6d90*/  BSYNC B0 ;  /* 0x0000000000007941 */ /* 0x000fea0003800000 */
.L_x_36885:
        /* <DEDUP_REMOVED lines=16> */
.L_x_36891:
[----:B------:R-:W-:Y:S05]  /*6ea0*/  BSYNC B1 ;  /* 0x0000000000017941 */ /* 0x000fea0003800000 */
.L_x_36890:
        /* <DEDUP_REMOVED lines=42> */
[----:B------:R-:W-:Y:S01]  /*7150*/  HFMA2.MMA R44, -RZ, RZ, 0, 0 ;  /* 0x00000000ff2c7435 */ /* 0x000fe200000001ff */
[----:B------:R-:W-:-:S10]  /*7160*/  LOP3.LUT R191, R45, R46, R185, 0x96, !PT ;  /* 0x0000002e2dbf7212 */ /* 0x000fd400078e96b9 */
.L_x_36889:
[----:B------:R-:W-:Y:S05]  /*7170*/  BSYNC B0 ;  /* 0x0000000000007941 */ /* 0x000fea0003800000 */
.L_x_36888:
[----:B------:R-:W-:Y:S01]  /*7180*/  I2FP.F32.U32 R45, R53 ;  /* 0x00000035002d7245 */ /* 0x000fe20000201000 */
[----:B------:R-:W-:Y:S01]  /*7190*/  HADD2.F32 R47, -RZ, R40.H1_H1 ;  /* 0x30000028ff2f7230 */ /* 0x000fe20000004100 */
        /* <DEDUP_REMOVED lines=20> */
.L_x_36893:
[----:B------:R-:W-:-:S07]  /*72e0*/  MOV R40, R194 ;  /* 0x000000c200287202 */ /* 0x000fce0000000f00 */
.L_x_36894:
[----:B------:R-:W-:Y:S05]  /*72f0*/  BSYNC B0 ;  /* 0x0000000000007941 */ /* 0x000fea0003800000 */
.L_x_36892:
        /* <DEDUP_REMOVED lines=16> */
.L_x_36898:
[----:B------:R-:W-:Y:S05]  /*7400*/  BSYNC B1 ;  /* 0x0000000000017941 */ /* 0x000fea0003800000 */
.L_x_36897:
        /* <DEDUP_REMOVED lines=43> */
[----:B------:R-:W-:-:S10]  /*76c0*/  MOV R192, R44 ;  /* 0x0000002c00c07202 */ /* 0x000fd40000000f00 */
.L_x_36896:
[----:B------:R-:W-:Y:S05]  /*76d0*/  BSYNC B0 ;  /* 0x0000000000007941 */ /* 0x000fea0003800000 */
.L_x_36895:
[----:B------:R-:W-:Y:S01]  /*76e0*/  I2FP.F32.U32 R45, R40 ;  /* 0x00000028002d7245 */ /* 0x000fe20000201000 */
[----:B------:R-:W-:Y:S01]  /*76f0*/  HADD2.F32 R47, -RZ, R41.H0_H0 ;  /* 0x20000029ff2f7230 */ /* 0x000fe20000004100 */
        /* <DEDUP_REMOVED lines=20> */
.L_x_36900:
[----:B------:R-:W-:-:S07]  /*7840*/  MOV R40, R194 ;  /* 0x000000c200287202 */ /* 0x000fce0000000f00 */
.L_x_36901:
[----:B------:R-:W-:Y:S05]  /*7850*/  BSYNC B0 ;  /* 0x0000000000007941 */ /* 0x000fea0003800000 */
.L_x_36899:
        /* <DEDUP_REMOVED lines=16> */
.L_x_36905:
[----:B------:R-:W-:Y:S05]  /*7960*/  BSYNC B1 ;  /* 0x0000000000017941 */ /* 0x000fea0003800000 */
.L_x_36904:
        /* <DEDUP_REMOVED lines=44> */
.L_x_36903:
[----:B------:R-:W-:Y:S05]  /*7c30*/  BSYNC B0 ;  /* 0x0000000000007941 */ /* 0x000fea0003800000 */
.L_x_36902:
        /* <DEDUP_REMOVED lines=20> */
.L_x_36907:
[----:B------:R-:W-:-:S07]  /*7d80*/  MOV R50, R194 ;  /* 0x000000c200327202 */ /* 0x000fce0000000f00 */
.L_x_36908:
[----:B------:R-:W-:Y:S05]  /*7d90*/  BSYNC B0 ;  /* 0x0000000000007941 */ /* 0x000fea0003800000 */
.L_x_36906:
        /* <DEDUP_REMOVED lines=16> */
.L_x_36912:
[----:B------:R-:W-:Y:S05]  /*7ea0*/  BSYNC B1 ;  /* 0x0000000000017941 */ /* 0x000fea0003800000 */
.L_x_36911:
        /* <DEDUP_REMOVED lines=44> */
.L_x_36910:
[----:B------:R-:W-:Y:S05]  /*8170*/  BSYNC B0 ;  /* 0x0000000000007941 */ /* 0x000fea0003800000 */
.L_x_36909:
        /* <DEDUP_REMOVED lines=20> */
.L_x_36914:
[----:B------:R-:W-:-:S07]  /*82c0*/  MOV R50, R194 ;  /* 0x000000c200327202 */ /* 0x000fce0000000f00 */
.L_x_36915:
[----:B------:R-:W-:Y:S05]  /*82d0*/  BSYNC B0 ;  /* 0x0000000000007941 */ /* 0x000fea0003800000 */
.L_x_36913:
        /* <DEDUP_REMOVED lines=16> */
.L_x_36919:
[----:B------:R-:W-:Y:S05]  /*83e0*/  BSYNC B1 ;  /* 0x0000000000017941 */ /* 0x000fea0003800000 */
.L_x_36918:
        /* <DEDUP_REMOVED lines=44> */
.L_x_36917:
[----:B------:R-:W-:Y:S05]  /*86b0*/  BSYNC B0 ;  /* 0x0000000000007941 */ /* 0x000fea0003800000 */
.L_x_36916:
        /* <DEDUP_REMOVED lines=20> */
.L_x_36921:
[----:B------:R-:W-:-:S07]  /*8800*/  MOV R42, R194 ;  /* 0x000000c2002a7202 */ /* 0x000fce0000000f00 */
.L_x_36922:
[----:B------:R-:W-:Y:S05]  /*8810*/  BSYNC B0 ;  /* 0x0000000000007941 */ /* 0x000fea0003800000 */
.L_x_36920:
        /* <DEDUP_REMOVED lines=16> */
.L_x_36926:
[----:B------:R-:W-:Y:S05]  /*8920*/  BSYNC B1 ;  /* 0x0000000000017941 */ /* 0x000fea0003800000 */
.L_x_36925:
        /* <DEDUP_REMOVED lines=44> */
.L_x_36924:
[----:B------:R-:W-:Y:S05]  /*8bf0*/  BSYNC B0 ;  /* 0x0000000000007941 */ /* 0x000fea0003800000 */
.L_x_36923:
        /* <DEDUP_REMOVED lines=20> */
.L_x_36928:
[----:B------:R-:W-:-:S07]  /*8d40*/  MOV R42, R194 ;  /* 0x000000c2002a7202 */ /* 0x000fce0000000f00 */
.L_x_36929:
[----:B------:R-:W-:Y:S05]  /*8d50*/  BSYNC B0 ;  /* 0x0000000000007941 */ /* 0x000fea0003800000 */
.L_x_36927:
        /* <DEDUP_REMOVED lines=18> */
.L_x_36933:
[----:B------:R-:W-:Y:S05]  /*8e80*/  BSYNC B1 ;  /* 0x0000000000017941 */ /* 0x000fea0003800000 */
.L_x_36932:
        /* <DEDUP_REMOVED lines=44> */
.L_x_36931:
[----:B------:R-:W-:Y:S05]  /*9150*/  BSYNC B0 ;  /* 0x0000000000007941 */ /* 0x000fea0003800000 */
.L_x_36930:
[----:B------:R-:W-:Y:S01]  /*9160*/  I2FP.F32.U32 R41, R42 ;  /* 0x0000002a00297245 */ /* 0x000fe20000201000 */
[----:B------:R-:W-:Y:S01]  /*9170*/  HADD2.F32 R43, -RZ, R43.H1_H1 ;  /* 0x3000002bff2b7230 */ /* 0x000fe20000004100 */
[----:B------:R-:W-:Y:S01]  /*9180*/  SEL R48, RZ, 0x10000, P5 ;  /* 0x00010000ff307807 */ /* 0x000fe20002800000 */
[----:B------:R-:W-:Y:S01]  /*9190*/  VIADD R207, R211, 0x60 ;  /* 0x00000060d3cf7836 */ /* 0x000fe20000000000 */
        /* <DEDUP_REMOVED lines=47> */
.L_x_36935:
[----:B------:R-:W-:-:S07]  /*9490*/  MOV R53, R194 ;  /* 0x000000c200357202 */ /* 0x000fce0000000f00 */
.L_x_36936:
[----:B------:R-:W-:Y:S05]  /*94a0*/  BSYNC B0 ;  /* 0x0000000000007941 */ /* 0x000fea0003800000 */
.L_x_36934:
        /* <DEDUP_REMOVED lines=16> */
.L_x_36940:
[----:B------:R-:W-:Y:S05]  /*95b0*/  BSYNC B1 ;  /* 0x0000000000017941 */ /* 0x000fea0003800000 */
.L_x_36939:
        /* <DEDUP_REMOVED lines=42> */
[----:B------:R-:W-:Y:S02]  /*9860*/  LOP3.LUT R191, R45, R46, R185, 0x96, !PT ;  /* 0x0000002e2dbf7212 */ /* 0x000fe400078e96b9 */
[----:B------:R-:W-:-:S07]  /*9870*/  MOV R192, R44 ;  /* 0x0000002c00c07202 */ /* 0x000fce0000000f00 */
.L_x_36938:
[----:B------:R-:W-:Y:S05]  /*9880*/  BSYNC B0 ;  /* 0x0000000000007941 */ /* 0x000fea0003800000 */
.L_x_36937:
[----:B------:R-:W-:Y:S01]  /*9890*/  I2FP.F32.U32 R45, R53 ;  /* 0x00000035002d7245 */ /* 0x000fe20000201000 */
[----:B-----5:R-:W-:Y:S01]  /*98a0*/  HADD2.F32 R47, -RZ, R40.H0_H0 ;  /* 0x20000028ff2f7230 */ /* 0x020fe20000004100 */
[C---:B------:R-:W-:Y:S01]  /*98b0*/  ISETP.NE.AND P2, PT, R52.reuse, 0x1, PT ;  /* 0x000000013400780c */ /* 0x040fe20003f45270 */
        /* <DEDUP_REMOVED lines=19> */
.L_x_36942:
[----:B------:R-:W-:-:S07]  /*99f0*/  MOV R53, R194 ;  /* 0x000000c200357202 */ /* 0x000fce0000000f00 */
.L_x_36943:
[----:B------:R-:W-:Y:S05]  /*9a00*/  BSYNC B0 ;  /* 0x0000000000007941 */ /* 0x000fea0003800000 */
.L_x_36941:
        /* <DEDUP_REMOVED lines=16> */
.L_x_36947:
[----:B------:R-:W-:Y:S05]  /*9b10*/  BSYNC B1 ;  /* 0x0000000000017941 */ /* 0x000fea0003800000 */
.L_x_36946:
        /* <DEDUP_REMOVED lines=41> */
[----:B------:R-:W-:Y:S01]  /*9db0*/  MOV R192, R44 ;  /* 0x0000002c00c07202 */ /* 0x000fe20000000f00 */
[----:B------:R-:W-:Y:S01]  /*9dc0*/  IMAD.MOV.U32 R44, RZ, RZ, RZ ;  /* 0x000000ffff2c7224 */ /* 0x000fe200078e00ff */
[----:B------:R-:W-:-:S07]  /*9dd0*/  LOP3.LUT R191, R45, R46, R185, 0x96, !PT ;  /* 0x0000002e2dbf7212 */ /* 0x000fce00078e96b9 */
.L_x_36945:
[----:B------:R-:W-:Y:S05]  /*9de0*/  BSYNC B0 ;  /* 0x0000000000007941 */ /* 0x000fea0003800000 */
.L_x_36944:
[----:B------:R-:W-:Y:S01]  /*9df0*/  I2FP.F32.U32 R45, R53 ;  /* 0x00000035002d7245 */ /* 0x000fe20000201000 */
[----:B------:R-:W-:Y:S01]  /*9e00*/  HADD2.F32 R47, -RZ, R40.H1_H1 ;  /* 0x30000028ff2f7230 */ /* 0x000fe20000004100 */
        /* <DEDUP_REMOVED lines=20> */
.L_x_36949:
[----:B------:R-:W-:-:S07]  /*9f50*/  MOV R40, R194 ;  /* 0x000000c200287202 */ /* 0x000fce0000000f00 */
.L_x_36950:
[----:B------:R-:W-:Y:S05]  /*9f60*/  BSYNC B0 ;  /* 0x0000000000007941 */ /* 0x000fea0003800000 */
.L_x_36948:
        /* <DEDUP_REMOVED lines=16> */
.L_x_36954:
[----:B------:R-:W-:Y:S05]  /*a070*/  BSYNC B1 ;  /* 0x0000000000017941 */ /* 0x000fea0003800000 */
.L_x_36953:
        /* <DEDUP_REMOVED lines=42> */
[----:B------:R-:W-:Y:S01]  /*a320*/  IMAD.MOV.U32 R46, RZ, RZ, RZ ;  /* 0x000000ffff2e7224 */ /* 0x000fe200078e00ff */
[----:B------:R-:W-:-:S07]  /*a330*/  MOV R192, R44 ;  /* 0x0000002c00c07202 */ /* 0x000fce0000000f00 */
.L_x_36952:
[----:B------:R-:W-:Y:S05]  /*a340*/  BSYNC B0 ;  /* 0x0000000000007941 */ /* 0x000fea0003800000 */
.L_x_36951:
[----:B------:R-:W-:Y:S01]  /*a350*/  I2FP.F32.U32 R45, R40 ;  /* 0x00000028002d7245 */ /* 0x000fe20000201000 */
[----:B------:R-:W-:Y:S01]  /*a360*/  HADD2.F32 R47, -RZ, R41.H0_H0 ;  /* 0x20000029ff2f7230 */ /* 0x000fe20000004100 */
        /* <DEDUP_REMOVED lines=20> */
.L_x_36956:
[----:B------:R-:W-:-:S07]  /*a4b0*/  MOV R40, R194 ;  /* 0x000000c200287202 */ /* 0x000fce0000000f00 */
.L_x_36957:
[----:B------:R-:W-:Y:S05]  /*a4c0*/  BSYNC B0 ;  /* 0x0000000000007941 */ /* 0x000fea0003800000 */
.L_x_36955:
        /* <DEDUP_REMOVED lines=16> */
.L_x_36961:
[----:B------:R-:W-:Y:S05]  /*a5d0*/  BSYNC B1 ;  /* 0x0000000000017941 */ /* 0x000fea0003800000 */
.L_x_36960:
        /* <DEDUP_REMOVED lines=44> */
.L_x_36959:
[----:B------:R-:W-:Y:S05]  /*a8a0*/  BSYNC B0 ;  /* 0x0000000000007941 */ /* 0x000fea0003800000 */
.L_x_36958:
        /* <DEDUP_REMOVED lines=20> */
.L_x_36963:
[----:B------:R-:W-:-:S07]  /*a9f0*/  MOV R50, R194 ;  /* 0x000000c200327202 */ /* 0x000fce0000000f00 */
.L_x_36964:
[----:B------:R-:W-:Y:S05]  /*aa00*/  BSYNC B0 ;  /* 0x0000000000007941 */ /* 0x000fea0003800000 */
.L_x_36962:
        /* <DEDUP_REMOVED lines=16> */
.L_x_36968:
[----:B------:R-:W-:Y:S05]  /*ab10*/  BSYNC B1 ;  /* 0x0000000000017941 */ /* 0x000fea0003800000 */
.L_x_36967:
        /* <DEDUP_REMOVED lines=44> */
.L_x_36966:
[----:B------:R-:W-:Y:S05]  /*ade0*/  BSYNC B0 ;  /* 0x0000000000007941 */ /* 0x000fea0003800000 */
.L_x_36965:
        /* <DEDUP_REMOVED lines=20> */
.L_x_36970:
[----:B------:R-:W-:-:S07]  /*af30*/  MOV R50, R194 ;  /* 0x000000c200327202 */ /* 0x000fce0000000f00 */
.L_x_36971:
[----:B------:R-:W-:Y:S05]  /*af40*/  BSYNC B0 ;  /* 0x0000000000007941 */ /* 0x000fea0003800000 */
.L_x_36969:
        /* <DEDUP_REMOVED lines=16> */
.L_x_36975:
[----:B------:R-:W-:Y:S05]  /*b050*/  BSYNC B1 ;  /* 0x0000000000017941 */ /* 0x000fea0003800000 */
.L_x_36974:
        /* <DEDUP_REMOVED lines=44> */
.L_x_36973:
[----:B------:R-:W-:Y:S05]  /*b320*/  BSYNC B0 ;  /* 0x0000000000007941 */ /* 0x000fea0003800000 */
.L_x_36972:
        /* <DEDUP_REMOVED lines=20> */
.L_x_36977:
[----:B------:R-:W-:-:S07]  /*b470*/  MOV R42, R194 ;  /* 0x000000c2002a7202 */ /* 0x000fce0000000f00 */
.L_x_36978:
[----:B------:R-:W-:Y:S05]  /*b480*/  BSYNC B0 ;  /* 0x0000000000007941 */ /* 0x000fea0003800000 */
.L_x_36976:
        /* <DEDUP_REMOVED lines=16> */
.L_x_36982:
[----:B------:R-:W-:Y:S05]  /*b590*/  BSYNC B1 ;  /* 0x0000000000017941 */ /* 0x000fea0003800000 */
.L_x_36981:
        /* <DEDUP_REMOVED lines=44> */
.L_x_36980:
[----:B------:R-:W-:Y:S05]  /*b860*/  BSYNC B0 ;  /* 0x0000000000007941 */ /* 0x000fea0003800000 */
.L_x_36979:
        /* <DEDUP_REMOVED lines=20> */
.L_x_36984:
[----:B------:R-:W-:-:S07]  /*b9b0*/  MOV R42, R194 ;  /* 0x000000c2002a7202 */ /* 0x000fce0000000f00 */
.L_x_36985:
[----:B------:R-:W-:Y:S05]  /*b9c0*/  BSYNC B0 ;  /* 0x0000000000007941 */ /* 0x000fea0003800000 */
.L_x_36983:
        /* <DEDUP_REMOVED lines=18> */
.L_x_36989:
[----:B------:R-:W-:Y:S05]  /*baf0*/  BSYNC B1 ;  /* 0x0000000000017941 */ /* 0x000fea0003800000 */
.L_x_36988:
        /* <DEDUP_REMOVED lines=44> */
.L_x_36987:
[----:B------:R-:W-:Y:S05]  /*bdc0*/  BSYNC B0 ;  /* 0x0000000000007941 */ /* 0x000fea0003800000 */
.L_x_36986:
[----:B------:R-:W-:Y:S01]  /*bdd0*/  I2FP.F32.U32 R41, R42 ;  /* 0x0000002a00297245 */ /* 0x000fe20000201000 */
[----:B------:R-:W-:Y:S01]  /*bde0*/  HADD2.F32 R43, -RZ, R43.H1_H1 ;  /* 0x3000002bff2b7230 */ /* 0x000fe20000004100 */
        /* <DEDUP_REMOVED lines=49> */
.L_x_36991:
[----:B------:R-:W-:-:S07]  /*c100*/  IMAD.MOV.U32 R53, RZ, RZ, R194 ;  /* 0x000000ffff357224 */ /* 0x000fce00078e00c2 */
.L_x_36992:
[----:B------:R-:W-:Y:S05]  /*c110*/  BSYNC B0 ;  /* 0x0000000000007941 */ /* 0x000fea0003800000 */
.L_x_36990:
        /* <DEDUP_REMOVED lines=16> */
.L_x_36996:
[----:B------:R-:W-:Y:S05]  /*c220*/  BSYNC B1 ;  /* 0x0000000000017941 */ /* 0x000fea0003800000 */
.L_x_36995:
        /* <DEDUP_REMOVED lines=44> */
.L_x_36994:
[----:B------:R-:W-:Y:S05]  /*c4f0*/  BSYNC B0 ;  /* 0x0000000000007941 */ /* 0x000fea0003800000 */
.L_x_36993:
        /* <DEDUP_REMOVED lines=22> */
.L_x_36998:
[----:B------:R-:W-:-:S07]  /*c660*/  IMAD.MOV.U32 R53, RZ, RZ, R194 ;  /* 0x000000ffff357224 */ /* 0x000fce00078e00c2 */
.L_x_36999:
[----:B------:R-:W-:Y:S05]  /*c670*/  BSYNC B0 ;  /* 0x0000000000007941 */ /* 0x000fea0003800000 */
.L_x_36997:
        /* <DEDUP_REMOVED lines=16> */
.L_x_37003:
[----:B------:R-:W-:Y:S05]  /*c780*/  BSYNC B1 ;  /* 0x0000000000017941 */ /* 0x000fea0003800000 */
.L_x_37002:
        /* <DEDUP_REMOVED lines=44> */
.L_x_37001:
[----:B------:R-:W-:Y:S05]  /*ca50*/  BSYNC B0 ;  /* 0x0000000000007941 */ /* 0x000fea0003800000 */
.L_x_37000:
        /* <DEDUP_REMOVED lines=22> */
.L_x_37005:
[----:B------:R-:W-:-:S07]  /*cbc0*/  IMAD.MOV.U32 R40, RZ, RZ, R194 ;  /* 0x000000ffff287224 */ /* 0x000fce00078e00c2 */
.L_x_37006:
[----:B------:R-:W-:Y:S05]  /*cbd0*/  BSYNC B0 ;  /* 0x0000000000007941 */ /* 0x000fea0003800000 */
.L_x_37004:
        /* <DEDUP_REMOVED lines=16> */
.L_x_37010:
[----:B------:R-:W-:Y:S05]  /*cce0*/  BSYNC B1 ;  /* 0x0000000000017941 */ /* 0x000fea0003800000 */
.L_x_37009:
        /* <DEDUP_REMOVED lines=44> */
.L_x_37008:
[----:B------:R-:W-:Y:S05]  /*cfb0*/  BSYNC B0 ;  /* 0x0000000000007941 */ /* 0x000fea0003800000 */
.L_x_37007:
        /* <DEDUP_REMOVED lines=22> */
.L_x_37012:
[----:B------:R-:W-:-:S07]  /*d120*/  IMAD.MOV.U32 R40, RZ, RZ, R194 ;  /* 0x000000ffff287224 */ /* 0x000fce00078e00c2 */
.L_x_37013:
[----:B------:R-:W-:Y:S05]  /*d130*/  BSYNC B0 ;  /* 0x0000000000007941 */ /* 0x000fea0003800000 */
.L_x_37011:
        /* <DEDUP_REMOVED lines=16> */
.L_x_37017:
[----:B------:R-:W-:Y:S05]  /*d240*/  BSYNC B1 ;  /* 0x0000000000017941 */ /* 0x000fea0003800000 */
.L_x_37016:
        /* <DEDUP_REMOVED lines=44> */
.L_x_37015:
[----:B------:R-:W-:Y:S05]  /*d510*/  BSYNC B0 ;  /* 0x0000000000007941 */ /* 0x000fea0003800000 */
.L_x_37014:
        /* <DEDUP_REMOVED lines=20> */
.L_x_37019:
[----:B------:R-:W-:-:S07]  /*d660*/  IMAD.MOV.U32 R50, RZ, RZ, R194 ;  /* 0x000000ffff327224 */ /* 0x000fce00078e00c2 */
.L_x_37020:
[----:B------:R-:W-:Y:S05]  /*d670*/  BSYNC B0 ;  /* 0x0000000000007941 */ /* 0x000fea0003800000 */
.L_x_37018:
        /* <DEDUP_REMOVED lines=16> */
.L_x_37024:
[----:B------:R-:W-:Y:S05]  /*d780*/  BSYNC B1 ;  /* 0x0000000000017941 */ /* 0x000fea0003800000 */
.L_x_37023:
        /* <DEDUP_REMOVED lines=44> */
.L_x_37022:
[----:B------:R-:W-:Y:S05]  /*da50*/  BSYNC B0 ;  /* 0x0000000000007941 */ /* 0x000fea0003800000 */
.L_x_37021:
        /* <DEDUP_REMOVED lines=20> */
.L_x_37026:
[----:B------:R-:W-:-:S07]  /*dba0*/  IMAD.MOV.U32 R50, RZ, RZ, R194 ;  /* 0x000000ffff327224 */ /* 0x000fce00078e00c2 */
.L_x_37027:
[----:B------:R-:W-:Y:S05]  /*dbb0*/  BSYNC B0 ;  /* 0x0000000000007941 */ /* 0x000fea0003800000 */
.L_x_37025:
        /* <DEDUP_REMOVED lines=16> */
.L_x_37031:
[----:B------:R-:W-:Y:S05]  /*dcc0*/  BSYNC B1 ;  /* 0x0000000000017941 */ /* 0x000fea0003800000 */
.L_x_37030:
        /* <DEDUP_REMOVED lines=44> */
.L_x_37029:
[----:B------:R-:W-:Y:S05]  /*df90*/  BSYNC B0 ;  /* 0x0000000000007941 */ /* 0x000fea0003800000 */
.L_x_37028:
        /* <DEDUP_REMOVED lines=20> */
.L_x_37033:
[----:B------:R-:W-:-:S07]  /*e0e0*/  IMAD.MOV.U32 R42, RZ, RZ, R194 ;  /* 0x000000ffff2a7224 */ /* 0x000fce00078e00c2 */
.L_x_37034:
[----:B------:R-:W-:Y:S05]  /*e0f0*/  BSYNC B0 ;  /* 0x0000000000007941 */ /* 0x000fea0003800000 */
.L_x_37032:
        /* <DEDUP_REMOVED lines=16> */
.L_x_37038:
[----:B------:R-:W-:Y:S05]  /*e200*/  BSYNC B1 ;  /* 0x0000000000017941 */ /* 0x000fea0003800000 */
.L_x_37037:
        /* <DEDUP_REMOVED lines=44> */
.L_x_37036:
[----:B------:R-:W-:Y:S05]  /*e4d0*/  BSYNC B0 ;  /* 0x0000000000007941 */ /* 0x000fea0003800000 */
.L_x_37035:
        /* <DEDUP_REMOVED lines=20> */
.L_x_37040:
[----:B------:R-:W-:-:S07]  /*e620*/  IMAD.MOV.U32 R42, RZ, RZ, R194 ;  /* 0x000000ffff2a7224 */ /* 0x000fce00078e00c2 */
.L_x_37041:
[----:B------:R-:W-:Y:S05]  /*e630*/  BSYNC B0 ;  /* 0x0000000000007941 */ /* 0x000fea0003800000 */
.L_x_37039:
        /* <DEDUP_REMOVED lines=18> */
.L_x_37045:
[----:B------:R-:W-:Y:S05]  /*e760*/  BSYNC B1 ;  /* 0x0000000000017941 */ /* 0x000fea0003800000 */
.L_x_37044:
        /* <DEDUP_REMOVED lines=44> */
.L_x_37043:
[----:B------:R-:W-:Y:S05]  /*ea30*/  BSYNC B0 ;  /* 0x0000000000007941 */ /* 0x000fea0003800000 */
.L_x_37042:
        /* <DEDUP_REMOVED lines=51> */
.L_x_37047:
[----:B------:R-:W-:-:S07]  /*ed70*/  MOV R52, R194 ;  /* 0x000000c200347202 */ /* 0x000fce0000000f00 */
.L_x_37048:
[----:B------:R-:W-:Y:S05]  /*ed80*/  BSYNC B0 ;  /* 0x0000000000007941 */ /* 0x000fea0003800000 */
.L_x_37046:
        /* <DEDUP_REMOVED lines=16> */
.L_x_37052:
[----:B------:R-:W-:Y:S05]  /*ee90*/  BSYNC B1 ;  /* 0x0000000000017941 */ /* 0x000fea0003800000 */
.L_x_37051:
        /* <DEDUP_REMOVED lines=44> */
.L_x_37050:
[----:B------:R-:W-:Y:S05]  /*f160*/  BSYNC B0 ;  /* 0x0000000000007941 */ /* 0x000fea0003800000 */
.L_x_37049:
        /* <DEDUP_REMOVED lines=22> */
.L_x_37054:
[----:B------:R-:W-:-:S07]  /*f2d0*/  MOV R52, R194 ;  /* 0x000000c200347202 */ /* 0x000fce0000000f00 */
.L_x_37055:
[----:B------:R-:W-:Y:S05]  /*f2e0*/  BSYNC B0 ;  /* 0x0000000000007941 */ /* 0x000fea0003800000 */
.L_x_37053:
        /* <DEDUP_REMOVED lines=16> */
.L_x_37059:
[----:B------:R-:W-:Y:S05]  /*f3f0*/  BSYNC B1 ;  /* 0x0000000000017941 */ /* 0x000fea0003800000 */
.L_x_37058:
        /* <DEDUP_REMOVED lines=44> */
.L_x_37057:
[----:B------:R-:W-:Y:S05]  /*f6c0*/  BSYNC B0 ;  /* 0x0000000000007941 */ /* 0x000fea0003800000 */
.L_x_37056:
        /* <DEDUP_REMOVED lines=22> */
.L_x_37061:
[----:B------:R-:W-:-:S07]  /*f830*/  MOV R40, R194 ;  /* 0x000000c200287202 */ /* 0x000fce0000000f00 */
.L_x_37062:
[----:B------:R-:W-:Y:S05]  /*f840*/  BSYNC B0 ;  /* 0x0000000000007941 */ /* 0x000fea0003800000 */
.L_x_37060:
        /* <DEDUP_REMOVED lines=16> */
.L_x_37066:
[----:B------:R-:W-:Y:S05]  /*f950*/  BSYNC B1 ;  /* 0x0000000000017941 */ /* 0x000fea0003800000 */
.L_x_37065:
        /* <DEDUP_REMOVED lines=44> */
.L_x_37064:
[----:B------:R-:W-:Y:S05]  /*fc20*/  BSYNC B0 ;  /* 0x0000000000007941 */ /* 0x000fea0003800000 */
.L_x_37063:
        /* <DEDUP_REMOVED lines=22> */
.L_x_37068:
[----:B------:R-:W-:-:S07]  /*fd90*/  MOV R40, R194 ;  /* 0x000000c200287202 */ /* 0x000fce0000000f00 */
.L_x_37069:
[----:B------:R-:W-:Y:S05]  /*fda0*/  BSYNC B0 ;  /* 0x0000000000007941 */ /* 0x000fea0003800000 */
.L_x_37067:
        /* <DEDUP_REMOVED lines=16> */
.L_x_37073:
[----:B------:R-:W-:Y:S05]  /*feb0*/  BSYNC B1 ;  /* 0x0000000000017941 */ /* 0x000fea0003800000 */
.L_x_37072:
        /* <DEDUP_REMOVED lines=44> */
.L_x_37071:
[----:B------:R-:W-:Y:S05]  /*10180*/  BSYNC B0 ;  /* 0x0000000000007941 */ /* 0x000fea0003800000 */
.L_x_37070:
        /* <DEDUP_REMOVED lines=20> */
.L_x_37075:
[----:B------:R-:W-:-:S07]  /*102d0*/  MOV R50, R194 ;  /* 0x000000c200327202 */ /* 0x000fce0000000f00 */
.L_x_37076:
[----:B------:R-:W-:Y:S05]  /*102e0*/  BSYNC B0 ;  /* 0x0000000000007941 */ /* 0x000fea0003800000 */
.L_x_37074:
        /* <DEDUP_REMOVED lines=16> */
.L_x_37080:
[----:B------:R-:W-:Y:S05]  /*103f0*/  BSYNC B1 ;  /* 0x0000000000017941 */ /* 0x000fea0003800000 */
.L_x_37079:
        /* <DEDUP_REMOVED lines=44> */
.L_x_37078:
[----:B------:R-:W-:Y:S05]  /*106c0*/  BSYNC B0 ;  /* 0x0000000000007941 */ /* 0x000fea0003800000 */
.L_x_37077:
        /* <DEDUP_REMOVED lines=20> */
.L_x_37082:
[----:B------:R-:W-:-:S07]  /*10810*/  MOV R50, R194 ;  /* 0x000000c200327202 */ /* 0x000fce0000000f00 */
.L_x_37083:
[----:B------:R-:W-:Y:S05]  /*10820*/  BSYNC B0 ;  /* 0x0000000000007941 */ /* 0x000fea0003800000 */
.L_x_37081:
        /* <DEDUP_REMOVED lines=16> */
.L_x_37087:
[----:B------:R-:W-:Y:S05]  /*10930*/  BSYNC B1 ;  /* 0x0000000000017941 */ /* 0x000fea0003800000 */
.L_x_37086:
        /* <DEDUP_REMOVED lines=44> */
.L_x_37085:
[----:B------:R-:W-:Y:S05]  /*10c00*/  BSYNC B0 ;  /* 0x0000000000007941 */ /* 0x000fea0003800000 */
.L_x_37084:
        /* <DEDUP_REMOVED lines=20> */
.L_x_37089:
[----:B------:R-:W-:-:S07]  /*10d50*/  MOV R42, R194 ;  /* 0x000000c2002a7202 */ /* 0x000fce0000000f00 */
.L_x_37090:
[----:B------:R-:W-:Y:S05]  /*10d60*/  BSYNC B0 ;  /* 0x0000000000007941 */ /* 0x000fea0003800000 */
.L_x_37088:
        /* <DEDUP_REMOVED lines=16> */
.L_x_37094:
[----:B------:R-:W-:Y:S05]  /*10e70*/  BSYNC B1 ;  /* 0x0000000000017941 */ /* 0x000fea0003800000 */
.L_x_37093:
        /* <DEDUP_REMOVED lines=44> */
.L_x_37092:
[----:B------:R-:W-:Y:S05]  /*11140*/  BSYNC B0 ;  /* 0x0000000000007941 */ /* 0x000fea0003800000 */
.L_x_37091:
        /* <DEDUP_REMOVED lines=20> */
.L_x_37096:
[----:B------:R-:W-:-:S07]  /*11290*/  MOV R42, R194 ;  /* 0x000000c2002a7202 */ /* 0x000fce0000000f00 */
.L_x_37097:
[----:B------:R-:W-:Y:S05]  /*112a0*/  BSYNC B0 ;  /* 0x0000000000007941 */ /* 0x000fea0003800000 */
.L_x_37095:
        /* <DEDUP_REMOVED lines=18> */
.L_x_37101:
[----:B------:R-:W-:Y:S05]  /*113d0*/  BSYNC B1 ;  /* 0x0000000000017941 */ /* 0x000fea0003800000 */
.L_x_37100:
        /* <DEDUP_REMOVED lines=44> */
.L_x_37099:
[----:B------:R-:W-:Y:S05]  /*116a0*/  BSYNC B0 ;  /* 0x0000000000007941 */ /* 0x000fea0003800000 */
.L_x_37098:
        /* <DEDUP_REMOVED lines=51> */
.L_x_37103:
[----:B------:R-:W-:-:S07]  /*119e0*/  MOV R142, R194 ;  /* 0x000000c2008e7202 */ /* 0x000fce0000000f00 */
.L_x_37104:
[----:B------:R-:W-:Y:S05]  /*119f0*/  BSYNC B0 ;  /* 0x0000000000007941 */ /* 0x000fea0003800000 */
.L_x_37102:
        /* <DEDUP_REMOVED lines=16> */
.L_x_37108:
[----:B------:R-:W-:Y:S05]  /*11b00*/  BSYNC B1 ;  /* 0x0000000000017941 */ /* 0x000fea0003800000 */
.L_x_37107:
        /* <DEDUP_REMOVED lines=44> */
.L_x_37106:
[----:B------:R-:W-:Y:S05]  /*11dd0*/  BSYNC B0 ;  /* 0x0000000000007941 */ /* 0x000fea0003800000 */
.L_x_37105:
        /* <DEDUP_REMOVED lines=22> */
.L_x_37110:
[----:B------:R-:W-:-:S07]  /*11f40*/  MOV R49, R194 ;  /* 0x000000c200317202 */ /* 0x000fce0000000f00 */
.L_x_37111:
[----:B------:R-:W-:Y:S05]  /*11f50*/  BSYNC B0 ;  /* 0x0000000000007941 */ /* 0x000fea0003800000 */
.L_x_37109:
        /* <DEDUP_REMOVED lines=16> */
.L_x_37115:
[----:B------:R-:W-:Y:S05]  /*12060*/  BSYNC B1 ;  /* 0x0000000000017941 */ /* 0x000fea0003800000 */
.L_x_37114:
        /* <DEDUP_REMOVED lines=44> */
.L_x_37113:
[----:B------:R-:W-:Y:S05]  /*12330*/  BSYNC B0 ;  /* 0x0000000000007941 */ /* 0x000fea0003800000 */
.L_x_37112:
        /* <DEDUP_REMOVED lines=22> */
.L_x_37117:
[----:B------:R-:W-:-:S07]  /*124a0*/  MOV R40, R194 ;  /* 0x000000c200287202 */ /* 0x000fce0000000f00 */
.L_x_37118:
[----:B------:R-:W-:Y:S05]  /*124b0*/  BSYNC B0 ;  /* 0x0000000000007941 */ /* 0x000fea0003800000 */
.L_x_37116:
        /* <DEDUP_REMOVED lines=16> */
.L_x_37122:
[----:B------:R-:W-:Y:S05]  /*125c0*/  BSYNC B1 ;  /* 0x0000000000017941 */ /* 0x000fea0003800000 */
.L_x_37121:
        /* <DEDUP_REMOVED lines=44> */
.L_x_37120:
[----:B------:R-:W-:Y:S05]  /*12890*/  BSYNC B0 ;  /* 0x0000000000007941 */ /* 0x000fea0003800000 */
.L_x_37119:
        /* <DEDUP_REMOVED lines=22> */
.L_x_37124:
[----:B------:R-:W-:-:S07]  /*12a00*/  MOV R40, R194 ;  /* 0x000000c200287202 */ /* 0x000fce0000000f00 */
.L_x_37125:
[----:B------:R-:W-:Y:S05]  /*12a10*/  BSYNC B0 ;  /* 0x0000000000007941 */ /* 0x000fea0003800000 */
.L_x_37123:
        /* <DEDUP_REMOVED lines=16> */
.L_x_37129:
[----:B------:R-:W-:Y:S05]  /*12b20*/  BSYNC B1 ;  /* 0x0000000000017941 */ /* 0x000fea0003800000 */
.L_x_37128:
        /* <DEDUP_REMOVED lines=44> */
.L_x_37127:
[----:B------:R-:W-:Y:S05]  /*12df0*/  BSYNC B0 ;  /* 0x0000000000007941 */ /* 0x000fea0003800000 */
.L_x_37126:
        /* <DEDUP_REMOVED lines=20> */
.L_x_37131:
[----:B------:R-:W-:-:S07]  /*12f40*/  MOV R204, R194 ;  /* 0x000000c200cc7202 */ /* 0x000fce0000000f00 */
.L_x_37132:
[----:B------:R-:W-:Y:S05]  /*12f50*/  BSYNC B0 ;  /* 0x0000000000007941 */ /* 0x000fea0003800000 */
.L_x_37130:
        /* <DEDUP_REMOVED lines=16> */
.L_x_37136:
[----:B------:R-:W-:Y:S05]  /*13060*/  BSYNC B1 ;  /* 0x0000000000017941 */ /* 0x000fea0003800000 */
.L_x_37135:
        /* <DEDUP_REMOVED lines=44> */
.L_x_37134:
[----:B------:R-:W-:Y:S05]  /*13330*/  BSYNC B0 ;  /* 0x0000000000007941 */ /* 0x000fea0003800000 */
.L_x_37133:
        /* <DEDUP_REMOVED lines=20> */
.L_x_37138:
[----:B------:R-:W-:-:S07]  /*13480*/  MOV R45, R194 ;  /* 0x000000c2002d7202 */ /* 0x000fce0000000f00 */
.L_x_37139:
[----:B------:R-:W-:Y:S05]  /*13490*/  BSYNC B0 ;  /* 0x0000000000007941 */ /* 0x000fea0003800000 */
.L_x_37137:
        /* <DEDUP_REMOVED lines=16> */
.L_x_37143:
[----:B------:R-:W-:Y:S05]  /*135a0*/  BSYNC B1 ;  /* 0x0000000000017941 */ /* 0x000fea0003800000 */
.L_x_37142:
        /* <DEDUP_REMOVED lines=44> */
.L_x_37141:
[----:B------:R-:W-:Y:S05]  /*13870*/  BSYNC B0 ;  /* 0x0000000000007941 */ /* 0x000fea0003800000 */
.L_x_37140:
        /* <DEDUP_REMOVED lines=20> */
.L_x_37145:
[----:B------:R-:W-:-:S07]  /*139c0*/  MOV R42, R194 ;  /* 0x000000c2002a7202 */ /* 0x000fce0000000f00 */
.L_x_37146:
[----:B------:R-:W-:Y:S05]  /*139d0*/  BSYNC B0 ;  /* 0x0000000000007941 */ /* 0x000fea0003800000 */
.L_x_37144:
        /* <DEDUP_REMOVED lines=16> */
.L_x_37150:
[----:B------:R-:W-:Y:S05]  /*13ae0*/  BSYNC B1 ;  /* 0x0000000000017941 */ /* 0x000fea0003800000 */
.L_x_37149:
        /* <DEDUP_REMOVED lines=44> */
.L_x_37148:
[----:B------:R-:W-:Y:S05]  /*13db0*/  BSYNC B0 ;  /* 0x0000000000007941 */ /* 0x000fea0003800000 */
.L_x_37147:
        /* <DEDUP_REMOVED lines=20> */
.L_x_37152:
[----:B------:R-:W-:-:S07]  /*13f00*/  MOV R42, R194 ;  /* 0x000000c2002a7202 */ /* 0x000fce0000000f00 */
.L_x_37153:
[----:B------:R-:W-:Y:S05]  /*13f10*/  BSYNC B0 ;  /* 0x0000000000007941 */ /* 0x000fea0003800000 */
.L_x_37151:
        /* <DEDUP_REMOVED lines=18> */
.L_x_37157:
[----:B------:R-:W-:Y:S05]  /*14040*/  BSYNC B1 ;  /* 0x0000000000017941 */ /* 0x000fea0003800000 */
.L_x_37156:
        /* <DEDUP_REMOVED lines=44> */
.L_x_37155:
[----:B------:R-:W-:Y:S05]  /*14310*/  BSYNC B0 ;  /* 0x0000000000007941 */ /* 0x000fea0003800000 */
.L_x_37154:
[----:B------:R-:W-:Y:S01]  /*14320*/  I2FP.F32.U32 R41, R42 ;  /* 0x0000002a00297245 */ /* 0x000fe20000201000 */
[----:B------:R-:W-:Y:S01]  /*14330*/  HADD2.F32 R43, -RZ, R43.H1_H1 ;  /* 0x3000002bff2b7230 */ /* 0x000fe20000004100 */
[----:B------:R-:W-:Y:S02]  /*14340*/  SEL R204, RZ, 0x10000, P5 ;  /* 0x00010000ffcc7807 */ /* 0x000fe40002800000 */
[----:B------:R-:W-:Y:S01]  /*14350*/  SEL R221, RZ, 0x100, P4 ;  /* 0x00000100ffdd7807 */ /* 0x000fe20002000000 */
[----:B------:R-:W-:Y:S01]  /*14360*/  FFMA.FTZ R47, R41, R214, 1.1641532182693481445e-10 ;  /* 0x2f000000292f7423 */ /* 0x000fe200000100d6 */
[C---:B------:R-:W-:Y:S01]  /*14370*/  LOP3.LUT P5, RZ, R155.reuse, 0x4, RZ, 0xc0, !PT ;  /* 0x000000049bff7812 */ /* 0x040fe200078ac0ff */
[----:B------:R-:W0:Y:S01]  /*14380*/  @P1 LDC.64 R40, c[0x0][0x230] ;  /* 0x00008c00ff281b82 */ /* 0x000e220000000a00 */
[----:B------:R-:W-:Y:S02]  /*14390*/  LOP3.LUT P4, RZ, R155, 0x2, RZ, 0xc0, !PT ;  /* 0x000000029bff7812 */ /* 0x000fe4000788c0ff */
[----:B------:R-:W-:-:S02]  /*143a0*/  SEL R218, RZ, 0x1, P2 ;  /* 0x00000001ffda7807 */ /* 0x000fc40001000000 */
[----:B------:R-:W-:Y:S02]  /*143b0*/  SEL R142, RZ, 0x1, P4 ;  /* 0x00000001ff8e7807 */ /* 0x000fe40002000000 */
[----:B------:R-:W-:Y:S01]  /*143c0*/  SEL R42, RZ, 0x1, P5 ;  /* 0x00000001ff2a7807 */ /* 0x000fe20002800000 */
[----:B------:R-:W-:Y:S01]  /*143d0*/  IMAD.WIDE.U32 R218, R218, 0x1000000, RZ ;  /* 0x01000000dada7825 */ /* 0x000fe200078e00ff */
[----:B------:R-:W-:-:S03]  /*143e0*/  FSETP.GTU.FTZ.AND P2, PT, R47, R212, PT ;  /* 0x000000d42f00720b */ /* 0x000fc60003f5c000 */
[----:B------:R-:W-:Y:S01]  /*143f0*/  FMUL.FTZ R47, R43, R208 ;  /* 0x000000d02b2f7220 */ /* 0x000fe20000410000 */
[----:B------:R-:W-:Y:S01]  /*14400*/  LOP3.LUT P6, RZ, R155, 0x8, RZ, 0xc0, !PT ;  /* 0x000000089bff7812 */ /* 0x000fe200078cc0ff */
[----:B------:R-:W-:Y:S01]  /*14410*/  IMAD.WIDE.U32 R142, R142, 0x10000, RZ ;  /* 0x000100008e8e7825 */ /* 0x000fe200078e00ff */
[----:B------:R-:W-:-:S03]  /*14420*/  SEL R209, RZ, 0x1000000, P2 ;  /* 0x01000000ffd17807 */ /* 0x000fc60001000000 */
[----:B------:R-:W-:Y:S01]  /*14430*/  FMUL.FTZ R47, R47, R210 ;  /* 0x000000d22f2f7220 */ /* 0x000fe20000410000 */
[----:B------:R-:W-:Y:S01]  /*14440*/  IMAD.WIDE.U32 R42, R42, 0x100, RZ ;  /* 0x000001002a2a7825 */ /* 0x000fe200078e00ff */
[----:B------:R-:W-:Y:S02]  /*14450*/  LOP3.LUT R221, R221, R209, R204, 0xfe, !PT ;  /* 0x000000d1dddd7212 */ /* 0x000fe400078efecc */
[----:B------:R-:W-:Y:S02]  /*14460*/  SEL R209, RZ, 0x1, P6 ;  /* 0x00000001ffd17807 */ /* 0x000fe40003000000 */
[----:B------:R-:W-:Y:S02]  /*14470*/  LOP3.LUT R42, R42, R218, R142, 0xfe, !PT ;  /* 0x000000da2a2a7212 */ /* 0x000fe400078efe8e */
[----:B------:R-:W-:Y:S02]  /*14480*/  SEL R218, RZ, 0x1, P3 ;  /* 0x00000001ffda7807 */ /* 0x000fe40001800000 */
[----:B------:R-:W-:-:S02]  /*14490*/  FSEL R47, R47, RZ, !P2 ;  /* 0x000000ff2f2f7208 */ /* 0x000fc40005000000 */
[----:B------:R-:W-:Y:S02]  /*144a0*/  LOP3.LUT R42, R42, R209, RZ, 0xfc, !PT ;  /* 0x000000d12a2a7212 */ /* 0x000fe400078efcff */
[----:B------:R-:W-:Y:S01]  /*144b0*/  LOP3.LUT R219, R219, R221, R218, 0xfe, !PT ;  /* 0x000000dddbdb7212 */ /* 0x000fe200078efeda */
[----:B------:R-:W-:Y:S01]  /*144c0*/  IMAD.WIDE.U32 R220, R217, 0x20, R200 ;  /* 0x00000020d9dc7825 */ /* 0x000fe200078e00c8 */
[----:B------:R-:W-:-:S03]  /*144d0*/  IADD3 R209, R211, 0xe0, RZ ;  /* 0x000000e0d3d17810 */ /* 0x000fc60007ffe0ff */
        /* <DEDUP_REMOVED lines=23> */
.L_x_37159:
[----:B------:R-:W-:-:S07]  /*14650*/  IMAD.MOV.U32 R204, RZ, RZ, R194 ;  /* 0x000000ffffcc7224 */ /* 0x000fce00078e00c2 */
.L_x_37160:
[----:B------:R-:W-:Y:S05]  /*14660*/  BSYNC B0 ;  /* 0x0000000000007941 */ /* 0x000fea0003800000 */
.L_x_37158:
        /* <DEDUP_REMOVED lines=16> */
.L_x_37164:
[----:B------:R-:W-:Y:S05]  /*14770*/  BSYNC B1 ;  /* 0x0000000000017941 */ /* 0x000fea0003800000 */
.L_x_37163:
        /* <DEDUP_REMOVED lines=44> */
.L_x_37162:
[----:B------:R-:W-:Y:S05]  /*14a40*/  BSYNC B0 ;  /* 0x0000000000007941 */ /* 0x000fea0003800000 */
.L_x_37161:
        /* <DEDUP_REMOVED lines=22> */
.L_x_37166:
[----:B------:R-:W-:-:S07]  /*14bb0*/  IMAD.MOV.U32 R41, RZ, RZ, R194 ;  /* 0x000000ffff297224 */ /* 0x000fce00078e00c2 */
.L_x_37167:
[----:B------:R-:W-:Y:S05]  /*14bc0*/  BSYNC B0 ;  /* 0x0000000000007941 */ /* 0x000fea0003800000 */
.L_x_37165:
        /* <DEDUP_REMOVED lines=16> */
.L_x_37171:
[----:B------:R-:W-:Y:S05]  /*14cd0*/  BSYNC B1 ;  /* 0x0000000000017941 */ /* 0x000fea0003800000 */
.L_x_37170:
        /* <DEDUP_REMOVED lines=44> */
.L_x_37169:
[----:B------:R-:W-:Y:S05]  /*14fa0*/  BSYNC B0 ;  /* 0x0000000000007941 */ /* 0x000fea0003800000 */
.L_x_37168:
        /* <DEDUP_REMOVED lines=22> */
.L_x_37173:
[----:B------:R-:W-:-:S07]  /*15110*/  IMAD.MOV.U32 R140, RZ, RZ, R194 ;  /* 0x000000ffff8c7224 */ /* 0x000fce00078e00c2 */
.L_x_37174:
[----:B------:R-:W-:Y:S05]  /*15120*/  BSYNC B0 ;  /* 0x0000000000007941 */ /* 0x000fea0003800000 */
.L_x_37172:
        /* <DEDUP_REMOVED lines=16> */
.L_x_37178:
[----:B------:R-:W-:Y:S05]  /*15230*/  BSYNC B1 ;  /* 0x0000000000017941 */ /* 0x000fea0003800000 */
.L_x_37177:
        /* <DEDUP_REMOVED lines=44> */
.L_x_37176:
[----:B------:R-:W-:Y:S05]  /*15500*/  BSYNC B0 ;  /* 0x0000000000007941 */ /* 0x000fea0003800000 */
.L_x_37175:
        /* <DEDUP_REMOVED lines=20> */
.L_x_37180:
[----:B------:R-:W-:-:S07]  /*15650*/  IMAD.MOV.U32 R43, RZ, RZ, R194 ;  /* 0x000000ffff2b7224 */ /* 0x000fce00078e00c2 */
.L_x_37181:
[----:B------:R-:W-:Y:S05]  /*15660*/  BSYNC B0 ;  /* 0x0000000000007941 */ /* 0x000fea0003800000 */
.L_x_37179:
        /* <DEDUP_REMOVED lines=16> */
.L_x_37185:
[----:B------:R-:W-:Y:S05]  /*15770*/  BSYNC B1 ;  /* 0x0000000000017941 */ /* 0x000fea0003800000 */
.L_x_37184:
[----:B------:R-:W-:Y:S01]  /*15780*/  IMAD.HI.U32 R140, R196, -0x326172a9, RZ ;  /* 0xcd9e8d57c48c7827 */ /* 0x000fe200078e00ff */
[----:B------:R-:W-:-:S03]  /*15790*/  LOP3.LUT R190, R190, R189, R199, 0x96, !PT ;  /* 0x000000bdbebe7212 */ /* 0x000fc600078e96c7 */
[----:B------:R-:W-:Y:S01]  /*157a0*/  IMAD R191, R196, -0x326172a9, RZ ;  /* 0xcd9e8d57c4bf7824 */ /* 0x000fe200078e02ff */
[----:B------:R-:W-:Y:S01]  /*157b0*/  LOP3.LUT R140, R140, R193, R198, 0x96, !PT ;  /* 0x000000c18c8c7212 */ /* 0x000fe200078e96c6 */
[----:B------:R-:W-:-:S04]  /*157c0*/  IMAD.WIDE.U32 R218, R190, -0x326172a9, RZ ;  /* 0xcd9e8d57beda7825 */ /* 0x000fc800078e00ff */
[----:B------:R-:W-:Y:S01]  /*157d0*/  IMAD R190, R195, -0x2daee0ad, RZ ;  /* 0xd2511f53c3be7824 */ /* 0x000fe200078e02ff */
[----:B------:R-:W-:Y:S01]  /*157e0*/  LOP3.LUT R191, R219, R191, R152, 0x96, !PT ;  /* 0x000000bfdbbf7212 */ /* 0x000fe200078e9698 */
[----:B------:R-:W-:Y:S01]  /*157f0*/  IMAD.WIDE.U32 R222, R140, -0x2daee0ad, RZ ;  /* 0xd2511f538cde7825 */ /* 0x000fe200078e00ff */
[----:B------:R-:W-:-:S03]  /*15800*/  HFMA2.MMA R140, -RZ, RZ, 0, 0 ;  /* 0x00000000ff8c7435 */ /* 0x000fc600000001ff */
        /* <DEDUP_REMOVED lines=35> */
.L_x_37183:
[----:B------:R-:W-:Y:S05]  /*15a40*/  BSYNC B0 ;  /* 0x0000000000007941 */ /* 0x000fea0003800000 */
.L_x_37182:
        /* <DEDUP_REMOVED lines=20> */
.L_x_37187:
[----:B------:R-:W-:-:S07]  /*15b90*/  IMAD.MOV.U32 R204, RZ, RZ, R194 ;  /* 0x000000ffffcc7224 */ /* 0x000fce00078e00c2 */
.L_x_37188:
[----:B------:R-:W-:Y:S05]  /*15ba0*/  BSYNC B0 ;  /* 0x0000000000007941 */ /* 0x000fea0003800000 */
.L_x_37186:
        /* <DEDUP_REMOVED lines=16> */
.L_x_37192:
[----:B------:R-:W-:Y:S05]  /*15cb0*/  BSYNC B1 ;  /* 0x0000000000017941 */ /* 0x000fea0003800000 */
.L_x_37191:
        /* <DEDUP_REMOVED lines=44> */
.L_x_37190:
[----:B------:R-:W-:Y:S05]  /*15f80*/  BSYNC B0 ;  /* 0x0000000000007941 */ /* 0x000fea0003800000 */
.L_x_37189:
        /* <DEDUP_REMOVED lines=20> */
.L_x_37194:
[----:B------:R-:W-:-:S07]  /*160d0*/  IMAD.MOV.U32 R141, RZ, RZ, R194 ;  /* 0x000000ffff8d7224 */ /* 0x000fce00078e00c2 */
.L_x_37195:
[----:B------:R-:W-:Y:S05]  /*160e0*/  BSYNC B0 ;  /* 0x0000000000007941 */ /* 0x000fea0003800000 */
.L_x_37193:
        /* <DEDUP_REMOVED lines=16> */
.L_x_37199:
[----:B------:R-:W-:Y:S05]  /*161f0*/  BSYNC B1 ;  /* 0x0000000000017941 */ /* 0x000fea0003800000 */
.L_x_37198:
        /* <DEDUP_REMOVED lines=44> */
.L_x_37197:
[----:B------:R-:W-:Y:S05]  /*164c0*/  BSYNC B0 ;  /* 0x0000000000007941 */ /* 0x000fea0003800000 */
.L_x_37196:
        /* <DEDUP_REMOVED lines=20> */
.L_x_37201:
[----:B------:R-:W-:-:S07]  /*16610*/  IMAD.MOV.U32 R142, RZ, RZ, R194 ;  /* 0x000000ffff8e7224 */ /* 0x000fce00078e00c2 */
.L_x_37202:
[----:B------:R-:W-:Y:S05]  /*16620*/  BSYNC B0 ;  /* 0x0000000000007941 */ /* 0x000fea0003800000 */
.L_x_37200:
        /* <DEDUP_REMOVED lines=16> */
.L_x_37206:
[----:B------:R-:W-:Y:S05]  /*16730*/  BSYNC B1 ;  /* 0x0000000000017941 */ /* 0x000fea0003800000 */
.L_x_37205:
        /* <DEDUP_REMOVED lines=44> */
.L_x_37204:
[----:B------:R-:W-:Y:S05]  /*16a00*/  BSYNC B0 ;  /* 0x0000000000007941 */ /* 0x000fea0003800000 */
.L_x_37203:
        /* <DEDUP_REMOVED lines=20> */
.L_x_37208:
[----:B------:R-:W-:-:S07]  /*16b50*/  IMAD.MOV.U32 R216, RZ, RZ, R194 ;  /* 0x000000ffffd87224 */ /* 0x000fce00078e00c2 */
.L_x_37209:
[----:B------:R-:W-:Y:S05]  /*16b60*/  BSYNC B0 ;  /* 0x0000000000007941 */ /* 0x000fea0003800000 */
.L_x_37207:
        /* <DEDUP_REMOVED lines=18> */
.L_x_37213:
[----:B------:R-:W-:Y:S05]  /*16c90*/  BSYNC B1 ;  /* 0x0000000000017941 */ /* 0x000fea0003800000 */
.L_x_37212:
        /* <DEDUP_REMOVED lines=44> */
.L_x_37211:
[----:B------:R-:W-:Y:S05]  /*16f60*/  BSYNC B0 ;  /* 0x0000000000007941 */ /* 0x000fea0003800000 */
.L_x_37210:
        /* <DEDUP_REMOVED lines=13> */
[----:B------:R-:W-:Y:S01]  /*17040*/  IMAD.WIDE.U32 R222, R222, 0x1000000, RZ ;  /* 0x01000000dede7825 */ /* 0x000fe200078e00ff */
[----:B------:R-:W-:Y:S01]  /*17050*/  LOP3.LUT P6, RZ, R155, 0x4, RZ, 0xc0, !PT ;  /* 0x000000049bff7812 */ /* 0x000fe200078cc0ff */
[----:B------:R0:W-:Y:S02]  /*17060*/  STG.E.128 desc[UR4][R200.64], R40 ;  /* 0x00000028c8007986 */ /* 0x0001e4000c101d04 */
[----:B------:R-:W-:Y:S01]  /*17070*/  FADD.FTZ R218, R92, R219 ;  /* 0x000000db5cda7221 */ /* 0x000fe20000010000 */
        /* <DEDUP_REMOVED lines=62> */
[----:B------:R-:W-:Y:S01]  /*17460*/  SEL R222, RZ, 0x1, P3 ;  /* 0x00000001ffde7807 */ /* 0x000fe20001800000 */
[----:B------:R-:W-:Y:S01]  /*17470*/  @P0 FADD.FTZ R143, R103, R143 ;  /* 0x0000008f678f0221 */ /* 0x000fe20000010000 */
[----:B------:R-:W-:Y:S01]  /*17480*/  SEL R227, RZ, 0x1, P6 ;  /* 0x00000001ffe37807 */ /* 0x000fe20003000000 */
[----:B------:R-:W-:Y:S01]  /*17490*/  FADD.FTZ R225, R47, R208 ;  /* 0x000000d02fe17221 */ /* 0x000fe20000010000 */
[----:B------:R-:W-:Y:S02]  /*174a0*/  ISETP.NE.AND P0, PT, R206, RZ, PT ;  /* 0x000000ffce00720c */ /* 0x000fe40003f05270 */
[----:B------:R-:W-:Y:S01]  /*174b0*/  LOP3.LUT R218, R218, R227, RZ, 0xfc, !PT ;  /* 0x000000e3dada7212 */ /* 0x000fe200078efcff */
[----:B------:R-:W-:Y:S01]  /*174c0*/  FADD.FTZ R208, R40, R225 ;  /* 0x000000e128d07221 */ /* 0x000fe20000010000 */
[----:B------:R-:W-:Y:S01]  /*174d0*/  LOP3.LUT R225, R223, R229, R222, 0xfe, !PT ;  /* 0x000000e5dfe17212 */ /* 0x000fe200078efede */
[----:B------:R0:W-:Y:S02]  /*174e0*/  STG.E.128 desc[UR4][R200.64+0x10], R140 ;  /* 0x0000108cc8007986 */ /* 0x0001e4000c101d04 */
[----:B------:R-:W-:Y:S01]  /*174f0*/  FADD.FTZ R223, R41, R208 ;  /* 0x000000d029df7221 */ /* 0x000fe20000010000 */
[----:B------:R-:W-:-:S03]  /*17500*/  LOP3.LUT R219, R219, R225, R221, 0xfe, !PT ;  /* 0x000000e1dbdb7212 */ /* 0x000fc600078efedd */
        /* <DEDUP_REMOVED lines=157> */
.L_x_37227:
[----:B------:R-:W-:Y:S01]  /*17ee0*/  LOP3.LUT P1, RZ, R155, 0x20, RZ, 0xc0, !PT ;  /* 0x000000209bff7812 */ /* 0x000fe2000782c0ff */
[----:B-1----:R-:W-:Y:S01]  /*17ef0*/  FADD.FTZ R221, R208, R221 ;  /* 0x000000ddd0dd7221 */ /* 0x002fe20000010000 */
[----:B------:R-:W-:Y:S02]  /*17f00*/  HADD2.F32 R230, -RZ, R139.H0_H0 ;  /* 0x2000008bffe67230 */ /* 0x000fe40000004100 */
[----:B------:R-:W-:Y:S01]  /*17f10*/  FSEL R200, R201, RZ, !P1 ;  /* 0x000000ffc9c87208 */ /* 0x000fe20004800000 */
[----:B------:R-:W-:Y:S01]  /*17f20*/  FFMA.FTZ R202, R221, R202, UR7 ;  /* 0x00000007ddca7e23 */ /* 0x000fe200080100ca */
[----:B------:R-:W-:Y:S02]  /*17f30*/  HADD2.F32 R203, -RZ, R113.H1_H1 ;  /* 0x30000071ffcb7230 */ /* 0x000fe40000004100 */
[----:B------:R-:W-:Y:S02]  /*17f40*/  HADD2.F32 R223, -RZ, R110.H1_H1 ;  /* 0x3000006effdf7230 */ /* 0x000fe40000004100 */
[--C-:B------:R-:W-:Y:S01]  /*17f50*/  FADD.FTZ R206, R61, -R200.reuse ;  /* 0x800000c83dce7221 */ /* 0x100fe20000010000 */
[----:B------:R-:W-:Y:S01]  /*17f60*/  FMUL.FTZ R61, R201, R201 ;  /* 0x000000c9c93d7220 */ /* 0x000fe20000410000 */
[--C-:B0-----:R-:W-:Y:S01]  /*17f70*/  FADD.FTZ R208, R63, -R200.reuse ;  /* 0x800000c83fd07221 */ /* 0x101fe20000010000 */
[--C-:B------:R-:W-:Y:S01]  /*17f80*/  FADD.FTZ R95, R95, -R200.reuse ;  /* 0x800000c85f5f7221 */ /* 0x100fe20000010000 */
[--C-:B------:R-:W-:Y:S01]  /*17f90*/  FADD.FTZ R92, R92, -R200.reuse ;  /* 0x800000c85c5c7221 */ /* 0x100fe20000010000 */
[--C-:B------:R-:W-:Y:S01]  /*17fa0*/  FADD.FTZ R94, R94, -R200.reuse ;  /* 0x800000c85e5e7221 */ /* 0x100fe20000010000 */
[----:B------:R-:W-:Y:S01]  /*17fb0*/  FSEL R61, R61, RZ, P1 ;  /* 0x000000ff3d3d7208 */ /* 0x000fe20000800000 */
[--C-:B------:R-:W-:Y:S01]  /*17fc0*/  FADD.FTZ R220, R44, -R200.reuse ;  /* 0x800000c82cdc7221 */ /* 0x100fe20000010000 */
[--C-:B------:R-:W-:Y:S01]  /*17fd0*/  FADD.FTZ R93, R93, -R200.reuse ;  /* 0x800000c85d5d7221 */ /* 0x100fe20000010000 */
[--C-:B------:R-:W-:Y:S01]  /*17fe0*/  FADD.FTZ R226, R47, -R200.reuse ;  /* 0x800000c82fe27221 */ /* 0x100fe20000010000 */
[--C-:B------:R-:W-:Y:S01]  /*17ff0*/  FADD.FTZ R44, R40, -R200.reuse ;  /* 0x800000c8282c7221 */ /* 0x100fe20000010000 */
[----:B------:R-:W-:Y:S01]  /*18000*/  FADD.FTZ R61, R202, R61 ;  /* 0x0000003dca3d7221 */ /* 0x000fe20000010000 */
[--C-:B------:R-:W-:Y:S01]  /*18010*/  FADD.FTZ R40, R41, -R200.reuse ;  /* 0x800000c829287221 */ /* 0x100fe20000010000 */
[--C-:B------:R-:W-:Y:S01]  /*18020*/  FADD.FTZ R224, R43, -R200.reuse ;  /* 0x800000c82be07221 */ /* 0x100fe20000010000 */
[----:B------:R-:W-:Y:S01]  /*18030*/  HADD2.F32 R47, -RZ, R139.H1_H1 ;  /* 0x3000008bff2f7230 */ /* 0x000fe20000004100 */
[----:B------:R-:W0:Y:S01]  /*18040*/  MUFU.RSQ R63, R61 ;  /* 0x0000003d003f7308 */ /* 0x000e220000001400 */
[----:B------:R-:W-:Y:S01]  /*18050*/  FADD.FTZ R222, R45, -R200 ;  /* 0x800000c82dde7221 */ /* 0x000fe20000010000 */
[----:B------:R-:W-:-:S02]  /*18060*/  HADD2.F32 R41, -RZ, R138.H0_H0 ;  /* 0x2000008aff297230 */ /* 0x000fc40000004100 */
[--C-:B------:R-:W-:Y:S01]  /*18070*/  FADD.FTZ R96, R96, -R200.reuse ;  /* 0x800000c860607221 */ /* 0x100fe20000010000 */
[----:B------:R-:W-:Y:S02]  /*18080*/  HADD2.F32 R45, -RZ, R138.H1_H1 ;  /* 0x3000008aff2d7230 */ /* 0x000fe40000004100 */
[--C-:B------:R-:W-:Y:S01]  /*18090*/  FADD.FTZ R97, R97, -R200.reuse ;  /* 0x800000c861617221 */ /* 0x100fe20000010000 */
[--C-:B------:R-:W-:Y:S01]  /*180a0*/  FADD.FTZ R98, R98, -R200.reuse ;  /* 0x800000c862627221 */ /* 0x100fe20000010000 */
[--C-:B------:R-:W-:Y:S01]  /*180b0*/  FADD.FTZ R99, R99, -R200.reuse ;  /* 0x800000c863637221 */ /* 0x100fe20000010000 */
[--C-:B------:R-:W-:Y:S01]  /*180c0*/  FADD.FTZ R202, R49, -R200.reuse ;  /* 0x800000c831ca7221 */ /* 0x100fe20000010000 */
[--C-:B------:R-:W-:Y:S01]  /*180d0*/  FADD.FTZ R214, R53, -R200.reuse ;  /* 0x800000c835d67221 */ /* 0x100fe20000010000 */
[--C-:B------:R-:W-:Y:S01]  /*180e0*/  FADD.FTZ R218, R51, -R200.reuse ;  /* 0x800000c833da7221 */ /* 0x100fe20000010000 */
[----:B------:R-:W-:Y:S02]  /*180f0*/  HADD2.F32 R49, -RZ, R136.H1_H1 ;  /* 0x30000088ff317230 */ /* 0x000fe40000004100 */
[--C-:B------:R-:W-:Y:S01]  /*18100*/  FADD.FTZ R84, R84, -R200.reuse ;  /* 0x800000c854547221 */ /* 0x100fe20000010000 */
[----:B------:R-:W-:Y:S01]  /*18110*/  FADD.FTZ R86, R86, -R200 ;  /* 0x800000c856567221 */ /* 0x000fe20000010000 */
[----:B------:R-:W-:-:S02]  /*18120*/  HADD2.F32 R53, -RZ, R137.H1_H1 ;  /* 0x30000089ff357230 */ /* 0x000fc40000004100 */
        /* <DEDUP_REMOVED lines=8> */
[----:B------:R-:W-:Y:S01]  /*181b0*/  FFMA.FTZ R41, R92, R41, R29 ;  /* 0x000000295c297223 */ /* 0x000fe2000001001d */
[----:B------:R-:W-:Y:S02]  /*181c0*/  HADD2.F32 R47, -RZ, R136.H0_H0 ;  /* 0x20000088ff2f7230 */ /* 0x000fe40000004100 */
[----:B------:R-:W-:Y:S01]  /*181d0*/  FFMA.FTZ R94, R93, R45, R28 ;  /* 0x0000002d5d5e7223 */ /* 0x000fe2000001001c */
[----:B------:R-:W-:Y:S01]  /*181e0*/  FMUL.FTZ R92, R63, R96 ;  /* 0x000000603f5c7220 */ /* 0x000fe20000410000 */
[----:B------:R-:W-:-:S02]  /*181f0*/  HADD2.F32 R45, -RZ, R137.H0_H0 ;  /* 0x20000089ff2d7230 */ /* 0x000fc40000004100 */
[C---:B------:R-:W-:Y:S01]  /*18200*/  FMUL.FTZ R98, R63.reuse, R98 ;  /* 0x000000623f627220 */ /* 0x040fe20000410000 */
[C---:B------:R-:W-:Y:S01]  /*18210*/  FMUL.FTZ R51, R63.reuse, R97 ;  /* 0x000000613f337220 */ /* 0x040fe20000410000 */
[----:B------:R-:W-:Y:S01]  /*18220*/  FMUL.FTZ R99, R63, R99 ;  /* 0x000000633f637220 */ /* 0x000fe20000410000 */
[--C-:B------:R-:W-:Y:S01]  /*18230*/  FADD.FTZ R216, R55, -R200.reuse ;  /* 0x800000c837d87221 */ /* 0x100fe20000010000 */
[----:B------:R-:W-:Y:S01]  /*18240*/  FFMA.FTZ R92, R92, R47, R33 ;  /* 0x0000002f5c5c7223 */ /* 0x000fe20000010021 */
[----:B------:R-:W-:Y:S01]  /*18250*/  FADD.FTZ R210, R57, -R200 ;  /* 0x800000c839d27221 */ /* 0x000fe20000010000 */
[--C-:B------:R-:W-:Y:S02]  /*18260*/  HADD2.F32 R55, -RZ, R135.reuse.H0_H0 ;  /* 0x20000087ff377230 */ /* 0x100fe40000004100 */
[----:B------:R-:W-:Y:S01]  /*18270*/  FFMA.FTZ R96, R98, R45, R31 ;  /* 0x0000002d62607223 */ /* 0x000fe2000001001f */
[----:B------:R-:W-:Y:S02]  /*18280*/  HADD2.F32 R47, -RZ, R134.H0_H0 ;  /* 0x20000086ff2f7230 */ /* 0x000fe40000004100 */
[----:B------:R-:W-:Y:S01]  /*18290*/  FFMA.FTZ R51, R51, R49, R32 ;  /* 0x0000003133337223 */ /* 0x000fe20000010020 */
[----:B------:R-:W-:-:S02]  /*182a0*/  HADD2.F32 R57, -RZ, R135.H1_H1 ;  /* 0x30000087ff397230 */ /* 0x000fc40000004100 */
[C---:B------:R-:W-:Y:S01]  /*182b0*/  FMUL.FTZ R86, R63.reuse, R86 ;  /* 0x000000563f567220 */ /* 0x040fe20000410000 */
[----:B------:R-:W-:Y:S01]  /*182c0*/  FMUL.FTZ R84, R63, R84 ;  /* 0x000000543f547220 */ /* 0x000fe20000410000 */
[----:B------:R-:W-:Y:S01]  /*182d0*/  FFMA.FTZ R45, R99, R53, R30 ;  /* 0x00000035632d7223 */ /* 0x000fe2000001001e */
[----:B------:R-:W-:Y:S02]  /*182e0*/  HADD2.F32 R49, -RZ, R134.H1_H1 ;  /* 0x30000086ff317230 */ /* 0x000fe40000004100 */
[C---:B------:R-:W-:Y:S01]  /*182f0*/  FMUL.FTZ R87, R63.reuse, R87 ;  /* 0x000000573f577220 */ /* 0x040fe20000410000 */
[--C-:B------:R-:W-:Y:S01]  /*18300*/  FADD.FTZ R88, R88, -R200.reuse ;  /* 0x800000c858587221 */ /* 0x100fe20000010000 */
[----:B------:R-:W-:Y:S01]  /*18310*/  FMUL.FTZ R53, R63, R85 ;  /* 0x000000553f357220 */ /* 0x000fe20000410000 */
[--C-:B------:R-:W-:Y:S01]  /*18320*/  FADD.FTZ R90, R90, -R200.reuse ;  /* 0x800000c85a5a7221 */ /* 0x100fe20000010000 */
[--C-:B------:R-:W-:Y:S01]  /*18330*/  FADD.FTZ R91, R91, -R200.reuse ;  /* 0x800000c85b5b7221 */ /* 0x100fe20000010000 */
[----:B------:R-:W-:Y:S01]  /*18340*/  FADD.FTZ R89, R89, -R200 ;  /* 0x800000c859597221 */ /* 0x000fe20000010000 */
[----:B------:R-:W-:Y:S01]  /*18350*/  FFMA.FTZ R55, R86, R55, R19 ;  /* 0x0000003756377223 */ /* 0x000fe20000010013 */
[----:B------:R-:W-:Y:S01]  /*18360*/  FFMA.FTZ R84, R84, R47, R21 ;  /* 0x0000002f54547223 */ /* 0x000fe20000010015 */
[----:B------:R-:W-:Y:S01]  /*18370*/  FFMA.FTZ R86, R87, R57, R18 ;  /* 0x0000003957567223 */ /* 0x000fe20000010012 */
[----:B------:R-:W-:-:S02]  /*18380*/  HADD2.F32 R47, -RZ, R132.H0_H0 ;  /* 0x20000084ff2f7230 */ /* 0x000fc40000004100 */
[----:B------:R-:W-:Y:S01]  /*18390*/  FFMA.FTZ R53, R53, R49, R20 ;  /* 0x0000003135357223 */ /* 0x000fe20000010014 */
[--C-:B------:R-:W-:Y:S02]  /*183a0*/  HADD2.F32 R57, -RZ, R133.reuse.H0_H0 ;  /* 0x20000085ff397230 */ /* 0x100fe40000004100 */
[----:B------:R-:W-:Y:S01]  /*183b0*/  FMUL.FTZ R88, R63, R88 ;  /* 0x000000583f587220 */ /* 0x000fe20000410000 */
[----:B------:R-:W-:Y:S02]  /*183c0*/  HADD2.F32 R61, -RZ, R133.H1_H1 ;  /* 0x30000085ff3d7230 */ /* 0x000fe40000004100 */
[--C-:B------:R-:W-:Y:S01]  /*183d0*/  FADD.FTZ R212, R59, -R200.reuse ;  /* 0x800000c83bd47221 */ /* 0x100fe20000010000 */
[----:B------:R-:W-:Y:S02]  /*183e0*/  HADD2.F32 R49, -RZ, R132.H1_H1 ;  /* 0x30000084ff317230 */ /* 0x000fe40000004100 */
[C---:B------:R-:W-:Y:S01]  /*183f0*/  FMUL.FTZ R90, R63.reuse, R90 ;  /* 0x0000005a3f5a7220 */ /* 0x040fe20000410000 */
        /* <DEDUP_REMOVED lines=66> */
[--C-:B------:R-:W-:Y:S01]  /*18820*/  FADD.FTZ R60, R60, -R200.reuse ;  /* 0x800000c83c3c7221 */ /* 0x100fe20000010000 */
[----:B------:R-:W-:Y:S01]  /*18830*/  FADD.FTZ R62, R62, -R200 ;  /* 0x800000c83e3e7221 */ /* 0x000fe20000010000 */
        /* <DEDUP_REMOVED lines=9> */
[--C-:B------:R-:W-:Y:S01]  /*188d0*/  FADD.FTZ R64, R64, -R200.reuse ;  /* 0x800000c840407221 */ /* 0x100fe20000010000 */
[----:B------:R-:W-:Y:S01]  /*188e0*/  FMUL.FTZ R62, R63, R206 ;  /* 0x000000ce3f3e7220 */ /* 0x000fe20000410000 */
[----:B------:R-:W-:Y:S01]  /*188f0*/  FADD.FTZ R65, R65, -R200 ;  /* 0x800000c841417221 */ /* 0x000fe20000010000 */
[----:B------:R-:W-:Y:S01]  /*18900*/  FFMA.FTZ R89, R89, R57, R160 ;  /* 0x0000003959597223 */ /* 0x000fe200000100a0 */
[----:B------:R-:W-:Y:S01]  /*18910*/  FFMA.FTZ R87, R87, R47, R158 ;  /* 0x0000002f57577223 */ /* 0x000fe2000001009e */
[----:B------:R-:W-:Y:S01]  /*18920*/  FFMA.FTZ R62, R62, R49, R161 ;  /* 0x000000313e3e7223 */ /* 0x000fe200000100a1 */
[----:B------:R-:W-:-:S02]  /*18930*/  HADD2.F32 R57, -RZ, R120.H1_H1 ;  /* 0x30000078ff397230 */ /* 0x000fc40000004100 */
[C---:B------:R-:W-:Y:S01]  /*18940*/  FMUL.FTZ R47, R63.reuse, R64 ;  /* 0x000000403f2f7220 */ /* 0x040fe20000410000 */
[----:B------:R-:W-:Y:S02]  /*18950*/  HADD2.F32 R49, -RZ, R120.H0_H0 ;  /* 0x20000078ff317230 */ /* 0x000fe40000004100 */
[C---:B------:R-:W-:Y:S01]  /*18960*/  FMUL.FTZ R64, R63.reuse, R65 ;  /* 0x000000413f407220 */ /* 0x040fe20000410000 */
[--C-:B------:R-:W-:Y:S01]  /*18970*/  FADD.FTZ R52, R52, -R200.reuse ;  /* 0x800000c834347221 */ /* 0x100fe20000010000 */
[----:B------:R-:W-:Y:S01]  /*18980*/  FADD.FTZ R54, R54, -R200 ;  /* 0x800000c836367221 */ /* 0x000fe20000010000 */
[----:B------:R-:W-:Y:S02]  /*18990*/  HADD2.F32 R61, -RZ, R123.H1_H1 ;  /* 0x3000007bff3d7230 */ /* 0x000fe40000004100 */
[----:B------:R-:W-:Y:S01]  /*189a0*/  FMUL.FTZ R98, R63, R208 ;  /* 0x000000d03f627220 */ /* 0x000fe20000410000 */
[----:B------:R-:W-:Y:S01]  /*189b0*/  FFMA.FTZ R64, R64, R57, R157 ;  /* 0x0000003940407223 */ /* 0x000fe2000001009d */
[----:B------:R-:W-:Y:S01]  /*189c0*/  FFMA.FTZ R65, R47, R49, R0 ;  /* 0x000000312f417223 */ /* 0x000fe20000010000 */
[----:B------:R-:W-:-:S02]  /*189d0*/  HADD2.F32 R57, -RZ, R119.H0_H0 ;  /* 0x20000077ff397230 */ /* 0x000fc40000004100 */
[--C-:B------:R-:W-:Y:S01]  /*189e0*/  FADD.FTZ R66, R66, -R200.reuse ;  /* 0x800000c842427221 */ /* 0x100fe20000010000 */
[--C-:B------:R-:W-:Y:S02]  /*189f0*/  HADD2.F32 R208, -RZ, R118.reuse.H0_H0 ;  /* 0x20000076ffd07230 */ /* 0x100fe40000004100 */
[C---:B------:R-:W-:Y:S01]  /*18a00*/  FMUL.FTZ R49, R63.reuse, R54 ;  /* 0x000000363f317220 */ /* 0x040fe20000410000 */
[----:B------:R-:W-:Y:S01]  /*18a10*/  FMUL.FTZ R47, R63, R52 ;  /* 0x000000343f2f7220 */ /* 0x000fe20000410000 */
[--C-:B------:R-:W-:Y:S01]  /*18a20*/  FADD.FTZ R67, R67, -R200.reuse ;  /* 0x800000c843437221 */ /* 0x100fe20000010000 */
[--C-:B------:R-:W-:Y:S01]  /*18a30*/  FADD.FTZ R56, R56, -R200.reuse ;  /* 0x800000c838387221 */ /* 0x100fe20000010000 */
[----:B------:R-:W-:Y:S02]  /*18a40*/  HADD2.F32 R93, -RZ, R118.H1_H1 ;  /* 0x30000076ff5d7230 */ /* 0x000fe40000004100 */
[----:B------:R-:W-:Y:S01]  /*18a50*/  FADD.FTZ R58, R58, -R200 ;  /* 0x800000c83a3a7221 */ /* 0x000fe20000010000 */
[----:B------:R-:W-:Y:S01]  /*18a60*/  FMUL.FTZ R52, R63, R214 ;  /* 0x000000d63f347220 */ /* 0x000fe20000410000 */
[----:B------:R-:W-:Y:S01]  /*18a70*/  FFMA.FTZ R98, R98, R61, R163 ;  /* 0x0000003d62627223 */ /* 0x000fe200000100a3 */
[----:B------:R-:W-:-:S02]  /*18a80*/  HADD2.F32 R54, -RZ, R117.H1_H1 ;  /* 0x30000075ff367230 */ /* 0x000fc40000004100 */
[----:B------:R-:W-:Y:S01]  /*18a90*/  FMUL.FTZ R61, R63, R66 ;  /* 0x000000423f3d7220 */ /* 0x000fe20000410000 */
[----:B------:R-:W-:Y:S02]  /*18aa0*/  HADD2.F32 R91, -RZ, R121.H1_H1 ;  /* 0x30000079ff5b7230 */ /* 0x000fe40000004100 */
[----:B------:R-:W-:Y:S01]  /*18ab0*/  FFMA.FTZ R214, R49, R57, R168 ;  /* 0x0000003931d67223 */ /* 0x000fe200000100a8 */
[----:B------:R-:W-:Y:S02]  /*18ac0*/  HADD2.F32 R97, -RZ, R119.H1_H1 ;  /* 0x30000077ff617230 */ /* 0x000fe40000004100 */
[----:B------:R-:W-:Y:S01]  /*18ad0*/  FFMA.FTZ R208, R47, R208, R166 ;  /* 0x000000d02fd07223 */ /* 0x000fe200000100a6 */
[----:B------:R-:W-:Y:S02]  /*18ae0*/  HADD2.F32 R206, -RZ, R116.H0_H0 ;  /* 0x20000074ffce7230 */ /* 0x000fe40000004100 */
[C---:B------:R-:W-:Y:S01]  /*18af0*/  FMUL.FTZ R212, R63.reuse, R212 ;  /* 0x000000d43fd47220 */ /* 0x040fe20000410000 */
[C---:B------:R-:W-:Y:S01]  /*18b00*/  FMUL.FTZ R66, R63.reuse, R67 ;  /* 0x000000433f427220 */ /* 0x040fe20000410000 */
[----:B------:R-:W-:Y:S01]  /*18b10*/  FMUL.FTZ R216, R63, R216 ;  /* 0x000000d83fd87220 */ /* 0x000fe20000410000 */
[----:B------:R-:W-:-:S02]  /*18b20*/  HADD2.F32 R49, -RZ, R117.H0_H0 ;  /* 0x20000075ff317230 */ /* 0x000fc40000004100 */
[C---:B------:R-:W-:Y:S01]  /*18b30*/  FMUL.FTZ R47, R63.reuse, R56 ;  /* 0x000000383f2f7220 */ /* 0x040fe20000410000 */
[----:B------:R-:W-:Y:S01]  /*18b40*/  FFMA.FTZ R93, R52, R93, R169 ;  /* 0x0000005d345d7223 */ /* 0x000fe200000100a9 */
[C---:B------:R-:W-:Y:S01]  /*18b50*/  FMUL.FTZ R95, R63.reuse, R58 ;  /* 0x0000003a3f5f7220 */ /* 0x040fe20000410000 */
[----:B------:R-:W-:Y:S01]  /*18b60*/  FADD.FTZ R46, R46, -R200 ;  /* 0x800000c82e2e7221 */ /* 0x000fe20000010000 */
[----:B------:R-:W-:Y:S01]  /*18b70*/  FMUL.FTZ R52, R63, R210 ;  /* 0x000000d23f347220 */ /* 0x000fe20000410000 */
[----:B------:R-:W-:Y:S01]  /*18b80*/  FFMA.FTZ R210, R212, R54, R167 ;  /* 0x00000036d4d27223 */ /* 0x000fe200000100a7 */
[----:B------:R-:W-:Y:S01]  /*18b90*/  FFMA.FTZ R66, R66, R91, R159 ;  /* 0x0000005b42427223 */ /* 0x000fe2000001009f */
[----:B------:R-:W-:Y:S01]  /*18ba0*/  FFMA.FTZ R97, R216, R97, R171 ;  /* 0x00000061d8617223 */ /* 0x000fe200000100ab */
[----:B------:R-:W-:Y:S01]  /*18bb0*/  FFMA.FTZ R206, R47, R206, R162 ;  /* 0x000000ce2fce7223 */ /* 0x000fe200000100a2 */
[----:B------:R-:W-:Y:S02]  /*18bc0*/  HADD2.F32 R212, -RZ, R114.H0_H0 ;  /* 0x20000072ffd47230 */ /* 0x000fe40000004100 */
[----:B------:R-:W-:Y:S01]  /*18bd0*/  FFMA.FTZ R95, R95, R49, R164 ;  /* 0x000000315f5f7223 */ /* 0x000fe200000100a4 */
[----:B------:R-:W-:-:S02]  /*18be0*/  HADD2.F32 R91, -RZ, R116.H1_H1 ;  /* 0x30000074ff5b7230 */ /* 0x000fc40000004100 */
[C---:B------:R-:W-:Y:S01]  /*18bf0*/  FMUL.FTZ R47, R63.reuse, R220 ;  /* 0x000000dc3f2f7220 */ /* 0x040fe20000410000 */
[----:B------:R-:W-:Y:S02]  /*18c00*/  HADD2.F32 R216, -RZ, R115.H0_H0 ;  /* 0x20000073ffd87230 */ /* 0x000fe40000004100 */
[--C-:B------:R-:W-:Y:S01]  /*18c10*/  FADD.FTZ R48, R48, -R200.reuse ;  /* 0x800000c830307221 */ /* 0x100fe20000010000 */
[----:B------:R-:W-:Y:S01]  /*18c20*/  FMUL.FTZ R49, R63, R46 ;  /* 0x0000002e3f317220 */ /* 0x000fe20000410000 */
[--C-:B------:R-:W-:Y:S01]  /*18c30*/  FADD.FTZ R50, R50, -R200.reuse ;  /* 0x800000c832327221 */ /* 0x100fe20000010000 */
[--C-:B------:R-:W-:Y:S01]  /*18c40*/  FADD.FTZ R228, R140, -R200.reuse ;  /* 0x800000c88ce47221 */ /* 0x100fe20000010000 */
[--C-:B------:R-:W-:Y:S01]  /*18c50*/  FADD.FTZ R42, R42, -R200.reuse ;  /* 0x800000c82a2a7221 */ /* 0x100fe20000010000 */
[--C-:B------:R-:W-:Y:S01]  /*18c60*/  FADD.FTZ R140, R141, -R200.reuse ;  /* 0x800000c88d8c7221 */ /* 0x100fe20000010000 */
[----:B------:R-:W-:Y:S01]  /*18c70*/  FADD.FTZ R142, R142, -R200 ;  /* 0x800000c88e8e7221 */ /* 0x000fe20000010000 */
[----:B------:R-:W-:Y:S01]  /*18c80*/  FFMA.FTZ R212, R47, R212, R174 ;  /* 0x000000d42fd47223 */ /* 0x000fe200000100ae */
[----:B------:R-:W-:Y:S01]  /*18c90*/  FADD.FTZ R200, R143, -R200 ;  /* 0x800000c88fc87221 */ /* 0x000fe20000010000 */
        /* <DEDUP_REMOVED lines=8> */
[----:B------:R-:W-:Y:S02]  /*18d20*/  HADD2.F32 R60, -RZ, R121.H0_H0 ;  /* 0x20000079ff3c7230 */ /* 0x000fe40000004100 */
[----:B------:R-:W-:Y:S01]  /*18d30*/  FMUL.FTZ R50, R63, R218 ;  /* 0x000000da3f327220 */ /* 0x000fe20000410000 */
[----:B------:R-:W-:Y:S01]  /*18d40*/  FFMA.FTZ R202, R47, R46, R170 ;  /* 0x0000002e2fca7223 */ /* 0x000fe200000100aa */
[----:B------:R-:W-:Y:S01]  /*18d50*/  FFMA.FTZ R218, R49, R52, R172 ;  /* 0x0000003431da7223 */ /* 0x000fe200000100ac */
[----:B------:R-:W-:Y:S01]  /*18d60*/  FFMA.FTZ R143, R48, R143, R173 ;  /* 0x0000008f308f7223 */ /* 0x000fe200000100ad */
[----:B------:R-:W0:Y:S01]  /*18d70*/  @!P0 LDC.64 R46, c[0x0][0x250] ;  /* 0x00009400ff2e8b82 */ /* 0x000e220000000a00 */
[----:B------:R-:W-:Y:S01]  /*18d80*/  FFMA.FTZ R67, R61, R60, R156 ;  /* 0x0000003c3d437223 */ /* 0x000fe2000001009c */
[----:B------:R-:W-:-:S02]  /*18d90*/  HADD2.F32 R54, -RZ, R111.H1_H1 ;  /* 0x3000006fff367230 */ /* 0x000fc40000004100 */
[----:B------:R-:W-:Y:S01]  /*18da0*/  FFMA.FTZ R203, R50, R203, R175 ;  /* 0x000000cb32cb7223 */ /* 0x000fe200000100af */
[C---:B------:R-:W-:Y:S01]  /*18db0*/  FMUL.FTZ R61, R63.reuse, R200 ;  /* 0x000000c83f3d7220 */ /* 0x040fe20000410000 */
[----:B------:R-:W-:Y:S02]  /*18dc0*/  HADD2.F32 R50, -RZ, R110.H0_H0 ;  /* 0x2000006eff327230 */ /* 0x000fe40000004100 */
[C---:B------:R-:W-:Y:S01]  /*18dd0*/  FMUL.FTZ R57, R63.reuse, R228 ;  /* 0x000000e43f397220 */ /* 0x040fe20000410000 */
[----:B------:R-:W-:Y:S01]  /*18de0*/  FMUL.FTZ R219, R63, R142 ;  /* 0x0000008e3fdb7220 */ /* 0x000fe20000410000 */
[----:B------:R-:W1:Y:S01]  /*18df0*/  @!P0 LDC.64 R48, c[0x0][0x258] ;  /* 0x00009600ff308b82 */ /* 0x000e620000000a00 */
[----:B------:R-:W-:Y:S01]  /*18e00*/  FFMA.FTZ R200, R61, R54, R188 ;  /* 0x000000363dc87223 */ /* 0x000fe200000100bc */
[----:B------:R-:W-:Y:S01]  /*18e10*/  FMUL.FTZ R61, R63, R42 ;  /* 0x0000002a3f3d7220 */ /* 0x000fe20000410000 */
[----:B------:R-:W-:Y:S01]  /*18e20*/  FFMA.FTZ R142, R57, R50, R182 ;  /* 0x00000032398e7223 */ /* 0x000fe200000100b6 */
[----:B------:R-:W-:Y:S01]  /*18e30*/  F2FP.F16.F32.PACK_AB R42, R94, R41 ;  /* 0x000000295e2a723e */ /* 0x000fe200000000ff */
[----:B------:R-:W-:Y:S01]  /*18e40*/  FMUL.FTZ R57, R63, R44 ;  /* 0x0000002c3f397220 */ /* 0x000fe20000410000 */
[----:B------:R-:W-:Y:S01]  /*18e50*/  F2FP.F16.F32.PACK_AB R41, R45, R96 ;  /* 0x000000602d29723e */ /* 0x000fe200000000ff */
[----:B------:R-:W-:Y:S01]  /*18e60*/  HADD2.F32 R220, -RZ, R109.H0_H0 ;  /* 0x2000006dffdc7230 */ /* 0x000fe20000004100 */
[----:B------:R-:W2:Y:S01]  /*18e70*/  LDC.64 R44, c[0x0][0x2b8] ;  /* 0x0000ae00ff2c7b82 */ /* 0x000ea20000000a00 */
[----:B------:R-:W-:-:S02]  /*18e80*/  HADD2.F32 R50, -RZ, R108.H0_H0 ;  /* 0x2000006cff327230 */ /* 0x000fc40000004100 */
[----:B------:R-:W-:Y:S01]  /*18e90*/  FMUL.FTZ R140, R63, R140 ;  /* 0x0000008c3f8c7220 */ /* 0x000fe20000410000 */
[----:B------:R-:W-:Y:S02]  /*18ea0*/  HADD2.F32 R52, -RZ, R111.H0_H0 ;  /* 0x2000006fff347230 */ /* 0x000fe40000004100 */
[----:B------:R-:W-:Y:S01]  /*18eb0*/  FFMA.FTZ R220, R61, R220, R180 ;  /* 0x000000dc3ddc7223 */ /* 0x000fe200000100b4 */
[----:B------:R-:W-:Y:S01]  /*18ec0*/  LEA R56, P1, R211, UR8, 0x4 ;  /* 0x00000008d3387c11 */ /* 0x000fe2000f8220ff */
[----:B------:R-:W-:Y:S01]  /*18ed0*/  FFMA.FTZ R223, R140, R223, R187 ;  /* 0x000000df8cdf7223 */ /* 0x000fe200000100bb */
[----:B------:R-:W-:Y:S01]  /*18ee0*/  FFMA.FTZ R140, R57, R50, R178 ;  /* 0x00000032398c7223 */ /* 0x000fe200000100b2 */
[----:B0-----:R-:W-:-:S04]  /*18ef0*/  @!P0 IMAD.WIDE R46, R154, 0x4, R46 ;  /* 0x000000049a2e8825 */ /* 0x001fc800078e022e */
[----:B------:R-:W-:Y:S01]  /*18f00*/  FMUL.FTZ R50, R63, R40 ;  /* 0x000000283f327220 */ /* 0x000fe20000410000 */
[----:B------:R-:W-:Y:S01]  /*18f10*/  FFMA.FTZ R219, R219, R52, R184 ;  /* 0x00000034dbdb7223 */ /* 0x000fe200000100b8 */
[----:B------:R-:W-:Y:S01]  /*18f20*/  F2FP.F16.F32.PACK_AB R43, R43, R230 ;  /* 0x000000e62b2b723e */ /* 0x000fe200000000ff */
[----:B------:R-:W-:Y:S01]  /*18f30*/  HADD2.F32 R52, -RZ, R108.H1_H1 ;  /* 0x3000006cff347230 */ /* 0x000fe20000004100 */
[----:B------:R-:W-:Y:S01]  /*18f40*/  @!P0 STG.E desc[UR4][R46.64], R201 ;  /* 0x000000c92e008986 */ /* 0x000fe2000c101904 */
[----:B------:R-:W-:Y:S01]  /*18f50*/  LEA.HI.X R57, R211, UR9, RZ, 0x4, P1 ;  /* 0x00000009d3397c11 */ /* 0x000fe200088f24ff */
[----:B------:R-:W-:Y:S01]  /*18f60*/  HADD2.F32 R141, -RZ, R115.H1_H1 ;  /* 0x30000073ff8d7230 */ /* 0x000fe20000004100 */
[----:B------:R-:W-:Y:S01]  /*18f70*/  F2FP.F16.F32.PACK_AB R40, R51, R92 ;  /* 0x0000005c3328723e */ /* 0x000fe200000000ff */
[----:B-1----:R-:W-:-:S04]  /*18f80*/  @!P0 IMAD.WIDE R60, R154, 0x4, R48 ;  /* 0x000000049a3c8825 */ /* 0x002fc800078e0230 */
[----:B------:R-:W-:Y:S01]  /*18f90*/  FFMA.FTZ R211, R50, R52, R181 ;  /* 0x0000003432d37223 */ /* 0x000fe200000100b5 */
[----:B------:R-:W-:Y:S01]  /*18fa0*/  F2FP.F16.F32.PACK_AB R51, R86, R55 ;  /* 0x000000375633723e */ /* 0x000fe200000000ff */
[----:B------:R-:W-:Y:S01]  /*18fb0*/  FMUL.FTZ R226, R63, R226 ;  /* 0x000000e23fe27220 */ /* 0x000fe20000410000 */
[----:B------:R-:W-:Y:S01]  /*18fc0*/  F2FP.F16.F32.PACK_AB R50, R53, R84 ;  /* 0x000000543532723e */ /* 0x000fe200000000ff */
[----:B------:R0:W-:Y:S01]  /*18fd0*/  @!P0 STG.E desc[UR4][R60.64], R63 ;  /* 0x0000003f3c008986 */ /* 0x0001e2000c101904 */
[----:B------:R-:W-:Y:S01]  /*18fe0*/  F2FP.F16.F32.PACK_AB R49, R85, R90 ;  /* 0x0000005a5531723e */ /* 0x000fe200000000ff */
[----:B------:R-:W-:Y:S01]  /*18ff0*/  HADD2.F32 R99, -RZ, R114.H1_H1 ;  /* 0x30000072ff637230 */ /* 0x000fe20000004100 */
[----:B------:R-:W-:Y:S01]  /*19000*/  F2FP.F16.F32.PACK_AB R48, R59, R88 ;  /* 0x000000583b30723e */ /* 0x000fe200000000ff */
[----:B------:R1:W-:Y:S01]  /*19010*/  STG.E.128 desc[UR4][R56.64], R40 ;  /* 0x0000002838007986 */ /* 0x0003e2000c101d04 */
[----:B------:R-:W-:Y:S01]  /*19020*/  F2FP.F16.F32.PACK_AB R54, R76, R77 ;  /* 0x0000004d4c36723e */ /* 0x000fe200000000ff */
[----:B--2---:R-:W-:Y:S01]  /*19030*/  IMAD.WIDE.U32 R76, R205, 0x10, R44 ;  /* 0x00000010cd4c7825 */ /* 0x004fe200078e002c */
[----:B------:R-:W-:-:S03]  /*19040*/  F2FP.F16.F32.PACK_AB R55, R78, R79 ;  /* 0x0000004f4e37723e */ /* 0x000fc600000000ff */
[----:B------:R-:W-:Y:S01]  /*19050*/  FMUL.FTZ R222, R63, R222 ;  /* 0x000000de3fde7220 */ /* 0x000fe20000410000 */
[----:B------:R-:W-:Y:S01]  /*19060*/  F2FP.F16.F32.PACK_AB R53, R82, R83 ;  /* 0x000000535235723e */ /* 0x000fe200000000ff */
[----:B------:R-:W-:Y:S01]  /*19070*/  HADD2.F32 R221, -RZ, R109.H1_H1 ;  /* 0x3000006dffdd7230 */ /* 0x000fe20000004100 */
[----:B------:R-:W-:Y:S01]  /*19080*/  F2FP.F16.F32.PACK_AB R52, R80, R81 ;  /* 0x000000515034723e */ /* 0x000fe200000000ff */
[----:B0-----:R-:W0:Y:S01]  /*19090*/  LDC.64 R60, c[0x0][0x210] ;  /* 0x00008400ff3c7b82 */ /* 0x001e220000000a00 */
[----:B------:R-:W-:Y:S01]  /*190a0*/  F2FP.F16.F32.PACK_AB R59, R70, R71 ;  /* 0x00000047463b723e */ /* 0x000fe200000000ff */
[----:B------:R-:W-:Y:S01]  /*190b0*/  IMAD.WIDE.U32 R78, R207, 0x10, R44 ;  /* 0x00000010cf4e7825 */ /* 0x000fe200078e002c */
[----:B------:R-:W-:-:S03]  /*190c0*/  F2FP.F16.F32.PACK_AB R58, R68, R69 ;  /* 0x00000045443a723e */ /* 0x000fc600000000ff */
[----:B------:R-:W-:Y:S01]  /*190d0*/  FMUL.FTZ R224, R63, R224 ;  /* 0x000000e03fe07220 */ /* 0x000fe20000410000 */
[----:B------:R-:W-:Y:S01]  /*190e0*/  FFMA.FTZ R141, R226, R141, R179 ;  /* 0x0000008de28d7223 */ /* 0x000fe200000100b3 */
[----:B------:R-:W-:Y:S01]  /*190f0*/  FFMA.FTZ R99, R222, R99, R177 ;  /* 0x00000063de637223 */ /* 0x000fe200000100b1 */
[----:B------:R-:W-:-:S04]  /*19100*/  IMAD.WIDE.U32 R68, R213, 0x10, R44 ;  /* 0x00000010d5447825 */ /* 0x000fc800078e002c */
[----:B------:R-:W-:Y:S01]  /*19110*/  FFMA.FTZ R221, R224, R221, R183 ;  /* 0x000000dde0dd7223 */ /* 0x000fe200000100b7 */
[----:B------:R-:W-:Y:S02]  /*19120*/  F2FP.F16.F32.PACK_AB R47, R97, R214 ;  /* 0x000000d6612f723e */ /* 0x000fe400000000ff */
[----:B-1----:R-:W-:Y:S01]  /*19130*/  F2FP.F16.F32.PACK_AB R57, R74, R75 ;  /* 0x0000004b4a39723e */ /* 0x002fe200000000ff */
[--C-:B------:R-:W-:Y:S01]  /*19140*/  IMAD.WIDE.U32 R74, R197, 0x10, R44.reuse ;  /* 0x00000010c54a7825 */ /* 0x100fe200078e002c */
[----:B------:R-:W-:Y:S02]  /*19150*/  F2FP.F16.F32.PACK_AB R56, R72, R73 ;  /* 0x000000494838723e */ /* 0x000fe400000000ff */
[----:B------:R-:W-:Y:S01]  /*19160*/  F2FP.F16.F32.PACK_AB R43, R98, R89 ;  /* 0x00000059622b723e */ /* 0x000fe200000000ff */
[----:B------:R-:W-:Y:S01]  /*19170*/  IMAD.WIDE.U32 R70, R215, 0x10, R44 ;  /* 0x00000010d7467825 */ /* 0x000fe200078e002c */
[----:B------:R1:W-:Y:S01]  /*19180*/  STG.E.128 desc[UR4][R74.64], R48 ;  /* 0x000000304a007986 */ /* 0x0003e2000c101d04 */
[----:B------:R-:W-:-:S02]  /*19190*/  F2FP.F16.F32.PACK_AB R42, R62, R87 ;  /* 0x000000573e2a723e */ /* 0x000fc400000000ff */
[----:B------:R-:W-:Y:S01]  /*191a0*/  IMAD.WIDE.U32 R72, R217, 0x10, R44 ;  /* 0x00000010d9487825 */ /* 0x000fe200078e002c */
[----:B------:R-:W-:Y:S01]  /*191b0*/  STG.E.128 desc[UR4][R76.64], R52 ;  /* 0x000000344c007986 */ /* 0x000fe2000c101d04 */
[----:B------:R-:W-:Y:S02]  /*191c0*/  F2FP.F16.F32.PACK_AB R41, R66, R67 ;  /* 0x000000434229723e */ /* 0x000fe400000000ff */
[----:B------:R-:W-:Y:S01]  /*191d0*/  F2FP.F16.F32.PACK_AB R40, R64, R65 ;  /* 0x000000414028723e */ /* 0x000fe200000000ff */
[----:B------:R2:W-:Y:S01]  /*191e0*/  STG.E.128 desc[UR4][R78.64], R56 ;  /* 0x000000384e007986 */ /* 0x0005e2000c101d04 */
[----:B------:R-:W-:Y:S02]  /*191f0*/  F2FP.F16.F32.PACK_AB R46, R93, R208 ;  /* 0x000000d05d2e723e */ /* 0x000fe400000000ff */
[----:B------:R-:W-:Y:S01]  /*19200*/  F2FP.F16.F32.PACK_AB R45, R210, R95 ;  /* 0x0000005fd22d723e */ /* 0x000fe200000000ff */
[----:B------:R3:W-:Y:S01]  /*19210*/  STG.E.128 desc[UR4][R68.64], R40 ;  /* 0x0000002844007986 */ /* 0x0007e2000c101d04 */
[----:B------:R-:W-:-:S02]  /*19220*/  F2FP.F16.F32.PACK_AB R44, R91, R206 ;  /* 0x000000ce5b2c723e */ /* 0x000fc400000000ff */
[----:B0-----:R-:W-:Y:S02]  /*19230*/  LEA R154, R60, R154, 0x2 ;  /* 0x0000009a3c9a7211 */ /* 0x001fe400078e10ff */
[----:B-1----:R-:W-:Y:S01]  /*19240*/  F2FP.F16.F32.PACK_AB R51, R141, R216 ;  /* 0x000000d88d33723e */ /* 0x002fe200000000ff */
[----:B------:R3:W-:Y:S01]  /*19250*/  STG.E.128 desc[UR4][R70.64], R44 ;  /* 0x0000002c46007986 */ /* 0x0007e2000c101d04 */
[----:B------:R-:W-:Y:S02]  /*19260*/  F2FP.F16.F32.PACK_AB R50, R99, R212 ;  /* 0x000000d46332723e */ /* 0x000fe400000000ff */
[----:B------:R-:W-:Y:S02]  /*19270*/  F2FP.F16.F32.PACK_AB R49, R203, R218 ;  /* 0x000000dacb31723e */ /* 0x000fe400000000ff */
[----:B------:R-:W-:Y:S02]  /*19280*/  F2FP.F16.F32.PACK_AB R48, R143, R202 ;  /* 0x000000ca8f30723e */ /* 0x000fe400000000ff */
[----:B--2---:R-:W-:-:S02]  /*19290*/  LEA R56, P0, R209, UR8, 0x4 ;  /* 0x00000008d1387c11 */ /* 0x004fc4000f8020ff */
[----:B------:R-:W-:Y:S01]  /*192a0*/  F2FP.F16.F32.PACK_AB R55, R200, R219 ;  /* 0x000000dbc837723e */ /* 0x000fe200000000ff */
[----:B------:R3:W-:Y:S01]  /*192b0*/  STG.E.128 desc[UR4][R72.64], R48 ;  /* 0x0000003048007986 */ /* 0x0007e2000c101d04 */
[----:B------:R-:W-:Y:S02]  /*192c0*/  F2FP.F16.F32.PACK_AB R54, R223, R142 ;  /* 0x0000008edf36723e */ /* 0x000fe400000000ff */
[----:B------:R-:W-:Y:S02]  /*192d0*/  F2FP.F16.F32.PACK_AB R53, R221, R220 ;  /* 0x000000dcdd35723e */ /* 0x000fe400000000ff */
[----:B------:R-:W-:Y:S02]  /*192e0*/  LEA.HI.X R57, R209, UR9, RZ, 0x4, P0 ;  /* 0x00000009d1397c11 */ /* 0x000fe400080f24ff */
[----:B------:R-:W-:Y:S02]  /*192f0*/  F2FP.F16.F32.PACK_AB R52, R211, R140 ;  /* 0x0000008cd334723e */ /* 0x000fe400000000ff */
[----:B------:R-:W-:-:S03]  /*19300*/  ISETP.GE.AND P0, PT, R154, R61, PT ;  /* 0x0000003d9a00720c */ /* 0x000fc60003f06270 */
[----:B------:R3:W-:Y:S10]  /*19310*/  STG.E.128 desc[UR4][R56.64], R52 ;  /* 0x0000003438007986 */ /* 0x0007f4000c101d04 */
[----:B------:R-:W-:Y:S05]  /*19320*/  @!P0 BRA `(.L_x_37215) ;  /* 0xfffffe7800788947 */ /* 0x000fea000383ffff */
[----:B------:R-:W-:Y:S05]  /*19330*/  EXIT ;  /* 0x000000000000794d */ /* 0x000fea0003800000 */
.L_x_37214:
        /* <DEDUP_REMOVED lines=8> */
.L_x_37217:
[----:B------:R-:W-:Y:S05]  /*193c0*/  BSYNC B0 ;  /* 0x0000000000007941 */ /* 0x000fea0003800000 */
.L_x_37216:
        /* <DEDUP_REMOVED lines=10> */
.L_x_37218:
[----:B------:R-:W-:Y:S01]  /*19470*/  HFMA2.MMA R216, -RZ, RZ, 0, 2.384185791015625e-07 ;  /* 0x00000004ffd87435 */ /* 0x000fe200000001ff */
[----:B------:R-:W-:-:S04]  /*19480*/  IMAD.MOV.U32 R200, RZ, RZ, R221 ;  /* 0x000000ffffc87224 */ /* 0x000fc800078e00dd */
[----:B------:R-:W-:-:S05]  /*19490*/  FADD.FTZ R208, R203, R200 ;  /* 0x000000c8cbd07221 */ /* 0x000fca0000010000 */
[----:B------:R-:W-:-:S07]  /*194a0*/  MOV R223, R208 ;  /* 0x000000d000df7202 */ /* 0x000fce0000000f00 */
[----:B------:R-:W-:Y:S05]  /*194b0*/  WARPSYNC.COLLECTIVE R214, `(.L_x_37219) ;  /* 0x00000000d6087348 */ /* 0x000fea0003c00000 */
[----:B------:R0:W1:Y:S02]  /*194c0*/  SHFL.BFLY P1, R221, R223, R216, R225 ;  /* 0x0c0000d8dfdd7389 */ /* 0x00006400000200e1 */
[----:B01----:R-:W-:Y:S01]  /*194d0*/  ENDCOLLECTIVE ;  /* 0x000000000000791b */ /* 0x003fe20003800000 */
.L_x_37219:
[----:B------:R-:W-:Y:S01]  /*194e0*/  HFMA2.MMA R216, -RZ, RZ, 0, 4.76837158203125e-07 ;  /* 0x00000008ffd87435 */ /* 0x000fe200000001ff */
[----:B------:R-:W-:-:S04]  /*194f0*/  IMAD.MOV.U32 R201, RZ, RZ, R221 ;  /* 0x000000ffffc97224 */ /* 0x000fc800078e00dd */
[----:B------:R-:W-:-:S05]  /*19500*/  FADD.FTZ R210, R208, R201 ;  /* 0x000000c9d0d27221 */ /* 0x000fca0000010000 */
[----:B------:R-:W-:-:S07]  /*19510*/  MOV R223, R210 ;  /* 0x000000d200df7202 */ /* 0x000fce0000000f00 */
[----:B------:R-:W-:Y:S05]  /*19520*/  WARPSYNC.COLLECTIVE R214, `(.L_x_37220) ;  /* 0x00000000d6087348 */ /* 0x000fea0003c00000 */
[----:B------:R0:W1:Y:S02]  /*19530*/  SHFL.BFLY P1, R221, R223, R216, R225 ;  /* 0x0c0000d8dfdd7389 */ /* 0x00006400000200e1 */
[----:B01----:R-:W-:Y:S01]  /*19540*/  ENDCOLLECTIVE ;  /* 0x000000000000791b */ /* 0x003fe20003800000 */
.L_x_37220:
[----:B------:R-:W-:Y:S01]  /*19550*/  HFMA2.MMA R216, -RZ, RZ, 0, 9.5367431640625e-07 ;  /* 0x00000010ffd87435 */ /* 0x000fe200000001ff */
[----:B------:R-:W-:-:S04]  /*19560*/  IMAD.MOV.U32 R201, RZ, RZ, R221 ;  /* 0x000000ffffc97224 */ /* 0x000fc800078e00dd */
[----:B------:R-:W-:-:S05]  /*19570*/  FADD.FTZ R212, R210, R201 ;  /* 0x000000c9d2d47221 */ /* 0x000fca0000010000 */
[----:B------:R-:W-:-:S07]  /*19580*/  MOV R223, R212 ;  /* 0x000000d400df7202 */ /* 0x000fce0000000f00 */
[----:B------:R-:W-:Y:S05]  /*19590*/  WARPSYNC.COLLECTIVE R214, `(.L_x_37221) ;  /* 0x00000000d6087348 */ /* 0x000fea0003c00000 */
[----:B------:R0:W1:Y:S02]  /*195a0*/  SHFL.BFLY P1, R221, R223, R216, R225 ;  /* 0x0c0000d8dfdd7389 */ /* 0x00006400000200e1 */
[----:B01----:R-:W-:Y:S01]  /*195b0*/  ENDCOLLECTIVE ;  /* 0x000000000000791b */ /* 0x003fe20003800000 */
.L_x_37221:
        /* <DEDUP_REMOVED lines=136> */
.L_x_37222:
[----:B------:R-:W-:Y:S01]  /*19e40*/  HFMA2.MMA R216, -RZ, RZ, 0, 1.1920928955078125e-07 ;  /* 0x00000002ffd87435 */ /* 0x000fe200000001ff */
[----:B------:R-:W-:-:S04]  /*19e50*/  IMAD.MOV.U32 R203, RZ, RZ, R221 ;  /* 0x000000ffffcb7224 */ /* 0x000fc800078e00dd */
[----:B------:R-:W-:-:S05]  /*19e60*/  FADD.FTZ R203, R200, R203 ;  /* 0x000000cbc8cb7221 */ /* 0x000fca0000010000 */
[----:B------:R-:W-:-:S07]  /*19e70*/  MOV R223, R203 ;  /* 0x000000cb00df7202 */ /* 0x000fce0000000f00 */
[----:B------:R-:W-:Y:S05]  /*19e80*/  WARPSYNC.COLLECTIVE R214, `(.L_x_37223) ;  /* 0x00000000d6087348 */ /* 0x000fea0003c00000 */
[----:B------:R0:W1:Y:S02]  /*19e90*/  SHFL.BFLY P1, R221, R223, R216, R225 ;  /* 0x0c0000d8dfdd7389 */ /* 0x00006400000200e1 */
[----:B01----:R-:W-:Y:S01]  /*19ea0*/  ENDCOLLECTIVE ;  /* 0x000000000000791b */ /* 0x003fe20003800000 */
.L_x_37223:
[----:B------:R-:W-:Y:S01]  /*19eb0*/  HFMA2.MMA R216, -RZ, RZ, 0, 2.384185791015625e-07 ;  /* 0x00000004ffd87435 */ /* 0x000fe200000001ff */
[----:B------:R-:W-:-:S04]  /*19ec0*/  IMAD.MOV.U32 R206, RZ, RZ, R221 ;  /* 0x000000ffffce7224 */ /* 0x000fc800078e00dd */
[----:B------:R-:W-:-:S05]  /*19ed0*/  FADD.FTZ R206, R203, R206 ;  /* 0x000000cecbce7221 */ /* 0x000fca0000010000 */
[----:B------:R-:W-:-:S07]  /*19ee0*/  MOV R223, R206 ;  /* 0x000000ce00df7202 */ /* 0x000fce0000000f00 */
[----:B------:R-:W-:Y:S05]  /*19ef0*/  WARPSYNC.COLLECTIVE R214, `(.L_x_37224) ;  /* 0x00000000d6087348 */ /* 0x000fea0003c00000 */
[----:B------:R0:W1:Y:S02]  /*19f00*/  SHFL.BFLY P1, R221, R223, R216, R225 ;  /* 0x0c0000d8dfdd7389 */ /* 0x00006400000200e1 */
[----:B01----:R-:W-:Y:S01]  /*19f10*/  ENDCOLLECTIVE ;  /* 0x000000000000791b */ /* 0x003fe20003800000 */
.L_x_37224:
[----:B------:R-:W-:Y:S01]  /*19f20*/  HFMA2.MMA R216, -RZ, RZ, 0, 4.76837158203125e-07 ;  /* 0x00000008ffd87435 */ /* 0x000fe200000001ff */
[----:B------:R-:W-:-:S04]  /*19f30*/  IMAD.MOV.U32 R219, RZ, RZ, R221 ;  /* 0x000000ffffdb7224 */ /* 0x000fc800078e00dd */
[----:B------:R-:W-:-:S05]  /*19f40*/  FADD.FTZ R219, R206, R219 ;  /* 0x000000dbcedb7221 */ /* 0x000fca0000010000 */
[----:B------:R-:W-:-:S07]  /*19f50*/  MOV R223, R219 ;  /* 0x000000db00df7202 */ /* 0x000fce0000000f00 */
[----:B------:R-:W-:Y:S05]  /*19f60*/  WARPSYNC.COLLECTIVE R214, `(.L_x_37225) ;  /* 0x00000000d6087348 */ /* 0x000fea0003c00000 */
[----:B------:R0:W1:Y:S02]  /*19f70*/  SHFL.BFLY P1, R221, R223, R216, R225 ;  /* 0x0c0000d8dfdd7389 */ /* 0x00006400000200e1 */
[----:B01----:R-:W-:Y:S01]  /*19f80*/  ENDCOLLECTIVE ;  /* 0x000000000000791b */ /* 0x003fe20003800000 */
.L_x_37225:
[----:B------:R-:W-:Y:S01]  /*19f90*/  HFMA2.MMA R216, -RZ, RZ, 0, 9.5367431640625e-07 ;  /* 0x00000010ffd87435 */ /* 0x000fe200000001ff */
[----:B------:R-:W-:-:S04]  /*19fa0*/  IMAD.MOV.U32 R208, RZ, RZ, R221 ;  /* 0x000000ffffd07224 */ /* 0x000fc800078e00dd */
[----:B------:R-:W-:-:S05]  /*19fb0*/  FADD.FTZ R208, R219, R208 ;  /* 0x000000d0dbd07221 */ /* 0x000fca0000010000 */
[----:B------:R-:W-:-:S07]  /*19fc0*/  MOV R223, R208 ;  /* 0x000000d000df7202 */ /* 0x000fce0000000f00 */
[----:B------:R-:W-:Y:S05]  /*19fd0*/  WARPSYNC.COLLECTIVE R214, `(.L_x_37226) ;  /* 0x00000000d6087348 */ /* 0x000fea0003c00000 */
[----:B------:R0:W1:Y:S02]  /*19fe0*/  SHFL.BFLY P1, R221, R223, R216, R225 ;  /* 0x0c0000d8dfdd7389 */ /* 0x00006400000200e1 */
[----:B01----:R-:W-:Y:S01]  /*19ff0*/  ENDCOLLECTIVE ;  /* 0x000000000000791b */ /* 0x003fe20003800000 */
.L_x_37226:
[----:B------:R-:W-:Y:S05]  /*1a000*/  BRA `(.L_x_37227) ;  /* 0xffffffdc00b47947 */ /* 0x000fea000383ffff */
.L_x_37228:
        /* <DEDUP_REMOVED lines=15> */
.L_x_58425:


//--------------------- .text._ZN10layer_norm13ln_fwd_kernelINS_13Kernel_traitsI6__halfS2_fS2_fjLj2048ELj1ELj4ELj1ELj16ENS_18Kernel_traits_baseILj2048ES2_S2_fS2_fjLj128EEEEELb1ELb0ELb1ELb0EEEvNS_9FwdParamsE --------------------------
	.section	.text._ZN10layer_norm13ln_fwd_kernelINS_13Kernel_traitsI6__halfS2_fS2_fjLj2048ELj1ELj4ELj1ELj16ENS_18Kernel_traits_baseILj2048ES2_S2_fS2_fjLj128EEEEELb1ELb0ELb1ELb0EEEvNS_9FwdParamsE,"ax",@progbits
	.align	128
        .global         _ZN10layer_norm13ln_fwd_kernelINS_13Kernel_traitsI6__halfS2_fS2_fjLj2048ELj1ELj4ELj1ELj16ENS_18Kernel_traits_baseILj2048ES2_S2_fS2_fjLj128EEEEELb1ELb0ELb1ELb0EEEvNS_9FwdParamsE
        .type           _ZN10layer_norm13ln_fwd_kernelINS_13Kernel_traitsI6__halfS2_fS2_fjLj2048ELj1ELj4ELj1ELj16ENS_18Kernel_traits_baseILj2048ES2_S2_fS2_fjLj128EEEEELb1ELb0ELb1ELb0EEEvNS_9FwdParamsE,@function
        .size           _ZN10layer_norm13ln_fwd_kernelINS_13Kernel_traitsI6__halfS2_fS2_fjLj2048ELj1ELj4ELj1ELj16ENS_18Kernel_traits_baseILj2048ES2_S2_fS2_fjLj128EEEEELb1ELb0ELb1ELb0EEEvNS_9FwdParamsE,(.L_x_58426 - _ZN10layer_norm13ln_fwd_kernelINS_13Kernel_traitsI6__halfS2_fS2_fjLj2048ELj1ELj4ELj1ELj16ENS_18Kernel_traits_baseILj2048ES2_S2_fS2_fjLj128EEEEELb1ELb0ELb1ELb0EEEvNS_9FwdParamsE)
        .other          _ZN10layer_norm13ln_fwd_kernelINS_13Kernel_traitsI6__halfS2_fS2_fjLj2048ELj1ELj4ELj1ELj16ENS_18Kernel_traits_baseILj2048ES2_S2_fS2_fjLj128EEEEELb1ELb0ELb1ELb0EEEvNS_9FwdParamsE,@"STO_CUDA_ENTRY STV_DEFAULT"
_ZN10layer_norm13ln_fwd_kernelINS_13Kernel_traitsI6__halfS2_fS2_fjLj2048ELj1ELj4ELj1ELj16ENS_18Kernel_traits_baseILj2048ES2_S2_fS2_fjLj128EEEEELb1ELb0ELb1ELb0EEEvNS_9FwdParamsE:
.text._ZN10layer_norm13ln_fwd_kernelINS_13Kernel_traitsI6__halfS2_fS2_fjLj2048ELj1ELj4ELj1ELj16ENS_18Kernel_traits_baseILj2048ES2_S2_fS2_fjLj128EEEEELb1ELb0ELb1ELb0EEEvNS_9FwdParamsE:
        /* <DEDUP_REMOVED lines=101> */
.L_x_37230:
[----:B------:R-:W-:Y:S05]  /*0650*/  BSYNC B0 ;  /* 0x0000000000007941 */ /* 0x000fea0003800000 */
.L_x_37229:
        /* <DEDUP_REMOVED lines=14> */
.L_x_37232:
[----:B------:R-:W-:Y:S05]  /*0740*/  BSYNC B0 ;  /* 0x0000000000007941 */ /* 0x000fea0003800000 */
.L_x_37231:
        /* <DEDUP_REMOVED lines=14> */
.L_x_37234:
[----:B------:R-:W-:Y:S05]  /*0830*/  BSYNC B0 ;  /* 0x0000000000007941 */ /* 0x000fea0003800000 */
.L_x_37233:
        /* <DEDUP_REMOVED lines=14> */
.L_x_37236:
[----:B------:R-:W-:Y:S05]  /*0920*/  BSYNC B0 ;  /* 0x0000000000007941 */ /* 0x000fea0003800000 */
.L_x_37235:
        /* <DEDUP_REMOVED lines=14> */
.L_x_37238:
[----:B------:R-:W-:Y:S05]  /*0a10*/  BSYNC B0 ;  /* 0x0000000000007941 */ /* 0x000fea0003800000 */
.L_x_37237:
        /* <DEDUP_REMOVED lines=23> */
.L_x_37240:
[----:B------:R-:W-:Y:S05]  /*0b90*/  BSYNC B0 ;  /* 0x0000000000007941 */ /* 0x000fea0003800000 */
.L_x_37239:
        /* <DEDUP_REMOVED lines=22> */
.L_x_37242:
[----:B------:R-:W-:Y:S05]  /*0d00*/  BSYNC B0 ;  /* 0x0000000000007941 */ /* 0x000fea0003800000 */
.L_x_37241:
        /* <DEDUP_REMOVED lines=17> */
.L_x_37244:
[----:B------:R-:W-:Y:S05]  /*0e20*/  BSYNC B0 ;  /* 0x0000000000007941 */ /* 0x000fea0003800000 */
.L_x_37243:
        /* <DEDUP_REMOVED lines=12> */
[----:B------:R-:W-:Y:S01]  /*0ef0*/  IMAD R226, R226, -0x2daee0ad, RZ ;  /* 0xd2511f53e2e27824 */ /* 0x000fe200078e02ff */
[----:B------:R-:W-:Y:S01]  /*0f00*/  ULDC UR9, c[0x0][0x2d8] ;  /* 0x0000b60000097ab9 */ /* 0x000fe20000000800 */
[----:B------:R-:W-:Y:S01]  /*0f10*/  IMAD R225, R225, -0x326172a9, RZ ;  /* 0xcd9e8d57e1e17824 */ /* 0x000fe200078e02ff */
[----:B------:R-:W-:Y:S01]  /*0f20*/  ULDC UR8, c[0x0][0x294] ;  /* 0x0000a50000087ab9 */ /* 0x000fe20000000800 */
[----:B------:R-:W-:Y:S01]  /*0f30*/  IMAD.HI.U32 R44, R232, -0x326172a9, RZ ;  /* 0xcd9e8d57e82c7827 */ /* 0x000fe200078e00ff */
[----:B------:R-:W-:-:S03]  /*0f40*/  ULDC.64 UR10, c[0x0][0x298] ;  /* 0x0000a600000a7ab9 */ /* 0x000fc60000000a00 */
        /* <DEDUP_REMOVED lines=129> */
[----:B------:R-:W-:-:S07]  /*1760*/  IMAD.MOV.U32 R227, RZ, RZ, RZ ;  /* 0x000000ffffe37224 */ /* 0x000fce00078e00ff */
.L_x_37869:
        /* <DEDUP_REMOVED lines=13> */
[----:B------:R-:W-:Y:S02]  /*1840*/  LEA.HI R236, R236, R229, RZ, 0x3 ;  /* 0x000000e5ecec7211 */ /* 0x000fe400078f18ff */
[----:B------:R-:W-:Y:S02]  /*1850*/  @P1 SHF.R.S32.HI R238, RZ, 0x1f, R233 ;  /* 0x0000001fffee1819 */ /* 0x000fe400000114e9 */
[----:B------:R-:W-:Y:S02]  /*1860*/  LEA.HI.SX32 R236, R236, R125, 0x1d ;  /* 0x0000007decec7211 */ /* 0x000fe400078feaff */
[----:B------:R-:W-:Y:S01]  /*1870*/  @P1 LEA.HI R238, R238, R233, RZ, 0x3 ;  /* 0x000000e9eeee1211 */ /* 0x000fe200078f18ff */
[----:B------:R-:W-:Y:S01]  /*1880*/  IMAD.MOV.U32 R233, RZ, RZ, RZ ;  /* 0x000000ffffe97224 */ /* 0x000fe200078e00ff */
        /* <DEDUP_REMOVED lines=33> */
.L_x_37251:
[----:B------:R-:W-:-:S07]  /*1aa0*/  IMAD.MOV.U32 R224, RZ, RZ, R232 ;  /* 0x000000ffffe07224 */ /* 0x000fce00078e00e8 */
.L_x_37252:
[----:B------:R-:W-:Y:S05]  /*1ab0*/  BSYNC B3 ;  /* 0x0000000000037941 */ /* 0x000fea0003800000 */
.L_x_37250:
        /* <DEDUP_REMOVED lines=16> */
.L_x_37256:
[----:B------:R-:W-:Y:S05]  /*1bc0*/  BSYNC B4 ;  /* 0x0000000000047941 */ /* 0x000fea0003800000 */
.L_x_37255:
        /* <DEDUP_REMOVED lines=44> */
.L_x_37254:
[----:B------:R-:W-:Y:S05]  /*1e90*/  BSYNC B3 ;  /* 0x0000000000037941 */ /* 0x000fea0003800000 */
.L_x_37253:
        /* <DEDUP_REMOVED lines=9> */
[----:B------:R-:W-:-:S07]  /*1f30*/  @P2 FADD.FTZ R48, R44, R48 ;  /* 0x000000302c302221 */ /* 0x000fce0000010000 */
.L_x_37249:
[----:B------:R-:W-:Y:S05]  /*1f40*/  BSYNC B2 ;  /* 0x0000000000027941 */ /* 0x000fea0003800000 */
.L_x_37248:
        /* <DEDUP_REMOVED lines=18> */
.L_x_37260:
[----:B------:R-:W-:-:S07]  /*2070*/  IMAD.MOV.U32 R49, RZ, RZ, R232 ;  /* 0x000000ffff317224 */ /* 0x000fce00078e00e8 */
.L_x_37261:
[----:B------:R-:W-:Y:S05]  /*2080*/  BSYNC B3 ;  /* 0x0000000000037941 */ /* 0x000fea0003800000 */
.L_x_37259:
        /* <DEDUP_REMOVED lines=16> */
.L_x_37265:
[----:B------:R-:W-:Y:S05]  /*2190*/  BSYNC B4 ;  /* 0x0000000000047941 */ /* 0x000fea0003800000 */
.L_x_37264:
        /* <DEDUP_REMOVED lines=44> */
.L_x_37263:
[----:B------:R-:W-:Y:S05]  /*2460*/  BSYNC B3 ;  /* 0x0000000000037941 */ /* 0x000fea0003800000 */
.L_x_37262:
[----:B------:R-:W-:Y:S01]  /*2470*/  HFMA2.MMA R60, -RZ, RZ, 0.1171875, 0 ;  /* 0x2f800000ff3c7435 */ /* 0x000fe200000001ff */
[----:B------:R-:W-:Y:S01]  /*2480*/  I2FP.F32.U32 R49, R49 ;  /* 0x0000003100317245 */ /* 0x000fe20000201000 */
[----:B-----5:R-:W-:-:S05]  /*2490*/  HADD2.F32 R50, -RZ, R52.H1_H1 ;  /* 0x30000034ff327230 */ /* 0x020fca0000004100 */
[----:B------:R-:W-:-:S03]  /*24a0*/  FMUL.FTZ R50, R50, UR11 ;  /* 0x0000000b32327c20 */ /* 0x000fc60008410000 */
[----:B------:R-:W-:Y:S01]  /*24b0*/  FFMA.FTZ R49, R49, R60, 1.1641532182693481445e-10 ;  /* 0x2f00000031317423 */ /* 0x000fe2000001003c */
[----:B------:R-:W-:-:S04]  /*24c0*/  FMUL.FTZ R50, R50, UR10 ;  /* 0x0000000a32327c20 */ /* 0x000fc80008410000 */
[----:B------:R-:W-:-:S04]  /*24d0*/  FSETP.GTU.FTZ.AND P4, PT, R49, UR8, PT ;  /* 0x0000000831007c0b */ /* 0x000fc8000bf9c000 */
[----:B------:R-:W-:Y:S02]  /*24e0*/  FSEL R49, R50, RZ, !P4 ;  /* 0x000000ff32317208 */ /* 0x000fe40006000000 */
[----:B------:R-:W-:-:S03]  /*24f0*/  SEL R223, RZ, 0x1, P4 ;  /* 0x00000001ffdf7807 */ /* 0x000fc60002000000 */
[----:B------:R-:W-:-:S07]  /*2500*/  @P2 FADD.FTZ R49, R45, R49 ;  /* 0x000000312d312221 */ /* 0x000fce0000010000 */
.L_x_37258:
[----:B------:R-:W-:Y:S05]  /*2510*/  BSYNC B2 ;  /* 0x0000000000027941 */ /* 0x000fea0003800000 */
.L_x_37257:
        /* <DEDUP_REMOVED lines=18> */
.L_x_37269:
[----:B------:R-:W-:-:S07]  /*2640*/  MOV R222, R232 ;  /* 0x000000e800de7202 */ /* 0x000fce0000000f00 */
.L_x_37270:
[----:B------:R-:W-:Y:S05]  /*2650*/  BSYNC B3 ;  /* 0x0000000000037941 */ /* 0x000fea0003800000 */
.L_x_37268:
        /* <DEDUP_REMOVED lines=16> */
.L_x_37274:
[----:B------:R-:W-:Y:S05]  /*2760*/  BSYNC B4 ;  /* 0x0000000000047941 */ /* 0x000fea0003800000 */
.L_x_37273:
        /* <DEDUP_REMOVED lines=44> */
.L_x_37272:
[----:B------:R-:W-:Y:S05]  /*2a30*/  BSYNC B3 ;  /* 0x0000000000037941 */ /* 0x000fea0003800000 */
.L_x_37271:
        /* <DEDUP_REMOVED lines=10> */
.L_x_37267:
[----:B------:R-:W-:Y:S05]  /*2ae0*/  BSYNC B2 ;  /* 0x0000000000027941 */ /* 0x000fea0003800000 */
.L_x_37266:
        /* <DEDUP_REMOVED lines=18> */
.L_x_37278:
[----:B------:R-:W-:-:S07]  /*2c10*/  IMAD.MOV.U32 R51, RZ, RZ, R232 ;  /* 0x000000ffff337224 */ /* 0x000fce00078e00e8 */
.L_x_37279:
[----:B------:R-:W-:Y:S05]  /*2c20*/  BSYNC B3 ;  /* 0x0000000000037941 */ /* 0x000fea0003800000 */
.L_x_37277:
        /* <DEDUP_REMOVED lines=16> */
.L_x_37283:
[----:B------:R-:W-:Y:S05]  /*2d30*/  BSYNC B4 ;  /* 0x0000000000047941 */ /* 0x000fea0003800000 */
.L_x_37282:
        /* <DEDUP_REMOVED lines=44> */
.L_x_37281:
[----:B------:R-:W-:Y:S05]  /*3000*/  BSYNC B3 ;  /* 0x0000000000037941 */ /* 0x000fea0003800000 */
.L_x_37280:
        /* <DEDUP_REMOVED lines=10> */
.L_x_37276:
[----:B------:R-:W-:Y:S05]  /*30b0*/  BSYNC B2 ;  /* 0x0000000000027941 */ /* 0x000fea0003800000 */
.L_x_37275:
        /* <DEDUP_REMOVED lines=18> */
.L_x_37287:
[----:B------:R-:W-:-:S07]  /*31e0*/  MOV R220, R232 ;  /* 0x000000e800dc7202 */ /* 0x000fce0000000f00 */
.L_x_37288:
[----:B------:R-:W-:Y:S05]  /*31f0*/  BSYNC B3 ;  /* 0x0000000000037941 */ /* 0x000fea0003800000 */
.L_x_37286:
        /* <DEDUP_REMOVED lines=16> */
.L_x_37292:
[----:B------:R-:W-:Y:S05]  /*3300*/  BSYNC B4 ;  /* 0x0000000000047941 */ /* 0x000fea0003800000 */
.L_x_37291:
        /* <DEDUP_REMOVED lines=44> */
.L_x_37290:
[----:B------:R-:W-:Y:S05]  /*35d0*/  BSYNC B3 ;  /* 0x0000000000037941 */ /* 0x000fea0003800000 */
.L_x_37289:
[----:B------:R-:W-:Y:S01]  /*35e0*/  I2FP.F32.U32 R60, R220 ;  /* 0x000000dc003c7245 */ /* 0x000fe20000201000 */
[----:B------:R-:W-:Y:S02]  /*35f0*/  HADD2.F32 R61, -RZ, R54.H0_H0 ;  /* 0x20000036ff3d7230 */ /* 0x000fe40000004100 */
        /* <DEDUP_REMOVED lines=8> */
.L_x_37285:
[----:B------:R-:W-:Y:S05]  /*3680*/  BSYNC B2 ;  /* 0x0000000000027941 */ /* 0x000fea0003800000 */
.L_x_37284:
        /* <DEDUP_REMOVED lines=18> */
.L_x_37296:
[----:B------:R-:W-:-:S07]  /*37b0*/  IMAD.MOV.U32 R61, RZ, RZ, R232 ;  /* 0x000000ffff3d7224 */ /* 0x000fce00078e00e8 */
.L_x_37297:
[----:B------:R-:W-:Y:S05]  /*37c0*/  BSYNC B3 ;  /* 0x0000000000037941 */ /* 0x000fea0003800000 */
.L_x_37295:
        /* <DEDUP_REMOVED lines=16> */
.L_x_37301:
[----:B------:R-:W-:Y:S05]  /*38d0*/  BSYNC B4 ;  /* 0x0000000000047941 */ /* 0x000fea0003800000 */
.L_x_37300:
        /* <DEDUP_REMOVED lines=44> */
.L_x_37299:
[----:B------:R-:W-:Y:S05]  /*3ba0*/  BSYNC B3 ;  /* 0x0000000000037941 */ /* 0x000fea0003800000 */
.L_x_37298:
[----:B------:R-:W-:Y:S01]  /*3bb0*/  HFMA2.MMA R228, -RZ, RZ, 0.1171875, 0 ;  /* 0x2f800000ffe47435 */ /* 0x000fe200000001ff */
[----:B------:R-:W-:Y:S01]  /*3bc0*/  I2FP.F32.U32 R61, R61 ;  /* 0x0000003d003d7245 */ /* 0x000fe20000201000 */
[----:B------:R-:W-:-:S05]  /*3bd0*/  HADD2.F32 R62, -RZ, R54.H1_H1 ;  /* 0x30000036ff3e7230 */ /* 0x000fca0000004100 */
[----:B------:R-:W-:-:S03]  /*3be0*/  FMUL.FTZ R62, R62, UR11 ;  /* 0x0000000b3e3e7c20 */ /* 0x000fc60008410000 */
[----:B------:R-:W-:Y:S01]  /*3bf0*/  FFMA.FTZ R61, R61, R228, 1.1641532182693481445e-10 ;  /* 0x2f0000003d3d7423 */ /* 0x000fe200000100e4 */
[----:B------:R-:W-:-:S04]  /*3c00*/  FMUL.FTZ R62, R62, UR10 ;  /* 0x0000000a3e3e7c20 */ /* 0x000fc80008410000 */
[----:B------:R-:W-:-:S04]  /*3c10*/  FSETP.GTU.FTZ.AND P4, PT, R61, UR8, PT ;  /* 0x000000083d007c0b */ /* 0x000fc8000bf9c000 */
[----:B------:R-:W-:Y:S02]  /*3c20*/  FSEL R61, R62, RZ, !P4 ;  /* 0x000000ff3e3d7208 */ /* 0x000fe40006000000 */
[----:B------:R-:W-:-:S03]  /*3c30*/  SEL R219, RZ, 0x1, P4 ;  /* 0x00000001ffdb7807 */ /* 0x000fc60002000000 */
[----:B------:R-:W-:-:S07]  /*3c40*/  @P2 FADD.FTZ R61, R57, R61 ;  /* 0x0000003d393d2221 */ /* 0x000fce0000010000 */
.L_x_37294:
[----:B------:R-:W-:Y:S05]  /*3c50*/  BSYNC B2 ;  /* 0x0000000000027941 */ /* 0x000fea0003800000 */
.L_x_37293:
        /* <DEDUP_REMOVED lines=18> */
.L_x_37305:
[----:B------:R-:W-:-:S07]  /*3d80*/  MOV R218, R232 ;  /* 0x000000e800da7202 */ /* 0x000fce0000000f00 */
.L_x_37306:
[----:B------:R-:W-:Y:S05]  /*3d90*/  BSYNC B3 ;  /* 0x0000000000037941 */ /* 0x000fea0003800000 */
.L_x_37304:
        /* <DEDUP_REMOVED lines=16> */
.L_x_37310:
[----:B------:R-:W-:Y:S05]  /*3ea0*/  BSYNC B4 ;  /* 0x0000000000047941 */ /* 0x000fea0003800000 */
.L_x_37309:
        /* <DEDUP_REMOVED lines=44> */
.L_x_37308:
[----:B------:R-:W-:Y:S05]  /*4170*/  BSYNC B3 ;  /* 0x0000000000037941 */ /* 0x000fea0003800000 */
.L_x_37307:
        /* <DEDUP_REMOVED lines=10> */
.L_x_37303:
[----:B------:R-:W-:Y:S05]  /*4220*/  BSYNC B2 ;  /* 0x0000000000027941 */ /* 0x000fea0003800000 */
.L_x_37302:
        /* <DEDUP_REMOVED lines=18> */
.L_x_37314:
[----:B------:R-:W-:-:S07]  /*4350*/  IMAD.MOV.U32 R63, RZ, RZ, R232 ;  /* 0x000000ffff3f7224 */ /* 0x000fce00078e00e8 */
.L_x_37315:
[----:B------:R-:W-:Y:S05]  /*4360*/  BSYNC B3 ;  /* 0x0000000000037941 */ /* 0x000fea0003800000 */
.L_x_37313:
        /* <DEDUP_REMOVED lines=16> */
.L_x_37319:
[----:B------:R-:W-:Y:S05]  /*4470*/  BSYNC B4 ;  /* 0x0000000000047941 */ /* 0x000fea0003800000 */
.L_x_37318:
        /* <DEDUP_REMOVED lines=44> */
.L_x_37317:
[----:B------:R-:W-:Y:S05]  /*4740*/  BSYNC B3 ;  /* 0x0000000000037941 */ /* 0x000fea0003800000 */
.L_x_37316:
        /* <DEDUP_REMOVED lines=10> */
.L_x_37312:
[----:B------:R-:W-:Y:S05]  /*47f0*/  BSYNC B2 ;  /* 0x0000000000027941 */ /* 0x000fea0003800000 */
.L_x_37311:
        /* <DEDUP_REMOVED lines=26> */
.L_x_37321:
[----:B------:R-:W-:Y:S05]  /*49a0*/  BSYNC B2 ;  /* 0x0000000000027941 */ /* 0x000fea0003800000 */
.L_x_37320:
[----:B------:R-:W-:Y:S01]  /*49b0*/  IADD3 R236, R236, 0x20, RZ ;  /* 0x00000020ecec7810 */ /* 0x000fe20007ffe0ff */
[----:B------:R-:W-:-:S07]  /*49c0*/  VIADD R233, R233, 0x20 ;  /* 0x00000020e9e97836 */ /* 0x000fce0000000000 */
.L_x_37247:
[----:B------:R-:W-:Y:S05]  /*49d0*/  BSYNC B1 ;  /* 0x0000000000017941 */ /* 0x000fea0003800000 */
.L_x_37246:
        /* <DEDUP_REMOVED lines=32> */
.L_x_37327:
[----:B------:R-:W-:-:S07]  /*4be0*/  IMAD.MOV.U32 R224, RZ, RZ, R232 ;  /* 0x000000ffffe07224 */ /* 0x000fce00078e00e8 */
.L_x_37328:
[----:B------:R-:W-:Y:S05]  /*4bf0*/  BSYNC B3 ;  /* 0x0000000000037941 */ /* 0x000fea0003800000 */
.L_x_37326:
        /* <DEDUP_REMOVED lines=16> */
.L_x_37332:
[----:B------:R-:W-:Y:S05]  /*4d00*/  BSYNC B4 ;  /* 0x0000000000047941 */ /* 0x000fea0003800000 */
.L_x_37331:
        /* <DEDUP_REMOVED lines=44> */
.L_x_37330:
[----:B------:R-:W-:Y:S05]  /*4fd0*/  BSYNC B3 ;  /* 0x0000000000037941 */ /* 0x000fea0003800000 */
.L_x_37329:
        /* <DEDUP_REMOVED lines=9> */
[----:B------:R-:W-:-:S07]  /*5070*/  @P2 FADD.FTZ R64, R44, R64 ;  /* 0x000000402c402221 */ /* 0x000fce0000010000 */
.L_x_37325:
[----:B------:R-:W-:Y:S05]  /*5080*/  BSYNC B2 ;  /* 0x0000000000027941 */ /* 0x000fea0003800000 */
.L_x_37324:
        /* <DEDUP_REMOVED lines=18> */
.L_x_37336:
[----:B------:R-:W-:-:S07]  /*51b0*/  MOV R65, R232 ;  /* 0x000000e800417202 */ /* 0x000fce0000000f00 */
.L_x_37337:
[----:B------:R-:W-:Y:S05]  /*51c0*/  BSYNC B3 ;  /* 0x0000000000037941 */ /* 0x000fea0003800000 */
.L_x_37335:
        /* <DEDUP_REMOVED lines=16> */
.L_x_37341:
[----:B------:R-:W-:Y:S05]  /*52d0*/  BSYNC B4 ;  /* 0x0000000000047941 */ /* 0x000fea0003800000 */
.L_x_37340:
        /* <DEDUP_REMOVED lines=44> */
.L_x_37339:
[----:B------:R-:W-:Y:S05]  /*55a0*/  BSYNC B3 ;  /* 0x0000000000037941 */ /* 0x000fea0003800000 */
.L_x_37338:
        /* <DEDUP_REMOVED lines=10> */
.L_x_37334:
[----:B------:R-:W-:Y:S05]  /*5650*/  BSYNC B2 ;  /* 0x0000000000027941 */ /* 0x000fea0003800000 */
.L_x_37333:
        /* <DEDUP_REMOVED lines=18> */
.L_x_37345:
[----:B------:R-:W-:-:S07]  /*5780*/  IMAD.MOV.U32 R222, RZ, RZ, R232 ;  /* 0x000000ffffde7224 */ /* 0x000fce00078e00e8 */
.L_x_37346:
[----:B------:R-:W-:Y:S05]  /*5790*/  BSYNC B3 ;  /* 0x0000000000037941 */ /* 0x000fea0003800000 */
.L_x_37344:
        /* <DEDUP_REMOVED lines=16> */
.L_x_37350:
[----:B------:R-:W-:Y:S05]  /*58a0*/  BSYNC B4 ;  /* 0x0000000000047941 */ /* 0x000fea0003800000 */
.L_x_37349:
        /* <DEDUP_REMOVED lines=44> */
.L_x_37348:
[----:B------:R-:W-:Y:S05]  /*5b70*/  BSYNC B3 ;  /* 0x0000000000037941 */ /* 0x000fea0003800000 */
.L_x_37347:
        /* <DEDUP_REMOVED lines=10> */
.L_x_37343:
[----:B------:R-:W-:Y:S05]  /*5c20*/  BSYNC B2 ;  /* 0x0000000000027941 */ /* 0x000fea0003800000 */
.L_x_37342:
        /* <DEDUP_REMOVED lines=18> */
.L_x_37354:
[----:B------:R-:W-:-:S07]  /*5d50*/  MOV R67, R232 ;  /* 0x000000e800437202 */ /* 0x000fce0000000f00 */
.L_x_37355:
[----:B------:R-:W-:Y:S05]  /*5d60*/  BSYNC B3 ;  /* 0x0000000000037941 */ /* 0x000fea0003800000 */
.L_x_37353:
        /* <DEDUP_REMOVED lines=16> */
.L_x_37359:
[----:B------:R-:W-:Y:S05]  /*5e70*/  BSYNC B4 ;  /* 0x0000000000047941 */ /* 0x000fea0003800000 */
.L_x_37358:
        /* <DEDUP_REMOVED lines=44> */
.L_x_37357:
[----:B------:R-:W-:Y:S05]  /*6140*/  BSYNC B3 ;  /* 0x0000000000037941 */ /* 0x000fea0003800000 */
.L_x_37356:
        /* <DEDUP_REMOVED lines=10> */
.L_x_37352:
[----:B------:R-:W-:Y:S05]  /*61f0*/  BSYNC B2 ;  /* 0x0000000000027941 */ /* 0x000fea0003800000 */
.L_x_37351:
        /* <DEDUP_REMOVED lines=18> */
.L_x_37363:
[----:B------:R-:W-:-:S07]  /*6320*/  IMAD.MOV.U32 R220, RZ, RZ, R232 ;  /* 0x000000ffffdc7224 */ /* 0x000fce00078e00e8 */
.L_x_37364:
[----:B------:R-:W-:Y:S05]  /*6330*/  BSYNC B3 ;  /* 0x0000000000037941 */ /* 0x000fea0003800000 */
.L_x_37362:
        /* <DEDUP_REMOVED lines=16> */
.L_x_37368:
[----:B------:R-:W-:Y:S05]  /*6440*/  BSYNC B4 ;  /* 0x0000000000047941 */ /* 0x000fea0003800000 */
.L_x_37367:
        /* <DEDUP_REMOVED lines=44> */
.L_x_37366:
[----:B------:R-:W-:Y:S05]  /*6710*/  BSYNC B3 ;  /* 0x0000000000037941 */ /* 0x000fea0003800000 */
.L_x_37365:
[----:B------:R-:W-:Y:S01]  /*6720*/  HFMA2.MMA R69, -RZ, RZ, 0.1171875, 0 ;  /* 0x2f800000ff457435 */ /* 0x000fe200000001ff */
[----:B------:R-:W-:Y:S01]  /*6730*/  I2FP.F32.U32 R68, R220 ;  /* 0x000000dc00447245 */ /* 0x000fe20000201000 */
[----:B------:R-:W-:-:S05]  /*6740*/  HADD2.F32 R71, -RZ, R54.H0_H0 ;  /* 0x20000036ff477230 */ /* 0x000fca0000004100 */
[----:B------:R-:W-:-:S03]  /*6750*/  FMUL.FTZ R71, R71, UR11 ;  /* 0x0000000b47477c20 */ /* 0x000fc60008410000 */
[----:B------:R-:W-:Y:S01]  /*6760*/  FFMA.FTZ R68, R68, R69, 1.1641532182693481445e-10 ;  /* 0x2f00000044447423 */ /* 0x000fe20000010045 */
[----:B------:R-:W-:-:S04]  /*6770*/  FMUL.FTZ R71, R71, UR10 ;  /* 0x0000000a47477c20 */ /* 0x000fc80008410000 */
[----:B------:R-:W-:-:S04]  /*6780*/  FSETP.GTU.FTZ.AND P4, PT, R68, UR8, PT ;  /* 0x0000000844007c0b */ /* 0x000fc8000bf9c000 */
[----:B------:R-:W-:Y:S02]  /*6790*/  FSEL R68, R71, RZ, !P4 ;  /* 0x000000ff47447208 */ /* 0x000fe40006000000 */
[----:B------:R-:W-:-:S03]  /*67a0*/  SEL R220, RZ, 0x1, P4 ;  /* 0x00000001ffdc7807 */ /* 0x000fc60002000000 */
[----:B------:R-:W-:-:S07]  /*67b0*/  @P2 FADD.FTZ R68, R56, R68 ;  /* 0x0000004438442221 */ /* 0x000fce0000010000 */
.L_x_37361:
[----:B------:R-:W-:Y:S05]  /*67c0*/  BSYNC B2 ;  /* 0x0000000000027941 */ /* 0x000fea0003800000 */
.L_x_37360:
        /* <DEDUP_REMOVED lines=18> */
.L_x_37372:
[----:B------:R-:W-:-:S07]  /*68f0*/  MOV R69, R232 ;  /* 0x000000e800457202 */ /* 0x000fce0000000f00 */
.L_x_37373:
[----:B------:R-:W-:Y:S05]  /*6900*/  BSYNC B3 ;  /* 0x0000000000037941 */ /* 0x000fea0003800000 */
.L_x_37371:
        /* <DEDUP_REMOVED lines=16> */
.L_x_37377:
[----:B------:R-:W-:Y:S05]  /*6a10*/  BSYNC B4 ;  /* 0x0000000000047941 */ /* 0x000fea0003800000 */
.L_x_37376:
        /* <DEDUP_REMOVED lines=44> */
.L_x_37375:
[----:B------:R-:W-:Y:S05]  /*6ce0*/  BSYNC B3 ;  /* 0x0000000000037941 */ /* 0x000fea0003800000 */
.L_x_37374:
[----:B------:R-:W-:Y:S01]  /*6cf0*/  I2FP.F32.U32 R69, R69 ;  /* 0x0000004500457245 */ /* 0x000fe20000201000 */
[----:B------:R-:W-:Y:S02]  /*6d00*/  HADD2.F32 R219, -RZ, R54.H1_H1 ;  /* 0x30000036ffdb7230 */ /* 0x000fe40000004100 */
        /* <DEDUP_REMOVED lines=8> */
.L_x_37370:
[----:B------:R-:W-:Y:S05]  /*6d90*/  BSYNC B2 ;  /* 0x0000000000027941 */ /* 0x000fea0003800000 */
.L_x_37369:
        /* <DEDUP_REMOVED lines=18> */
.L_x_37381:
[----:B------:R-:W-:-:S07]  /*6ec0*/  IMAD.MOV.U32 R218, RZ, RZ, R232 ;  /* 0x000000ffffda7224 */ /* 0x000fce00078e00e8 */
.L_x_37382:
[----:B------:R-:W-:Y:S05]  /*6ed0*/  BSYNC B3 ;  /* 0x0000000000037941 */ /* 0x000fea0003800000 */
.L_x_37380:
        /* <DEDUP_REMOVED lines=16> */
.L_x_37386:
[----:B------:R-:W-:Y:S05]  /*6fe0*/  BSYNC B4 ;  /* 0x0000000000047941 */ /* 0x000fea0003800000 */
.L_x_37385:
        /* <DEDUP_REMOVED lines=44> */
.L_x_37384:
[----:B------:R-:W-:Y:S05]  /*72b0*/  BSYNC B3 ;  /* 0x0000000000037941 */ /* 0x000fea0003800000 */
.L_x_37383:
        /* <DEDUP_REMOVED lines=10> */
.L_x_37379:
[----:B------:R-:W-:Y:S05]  /*7360*/  BSYNC B2 ;  /* 0x0000000000027941 */ /* 0x000fea0003800000 */
.L_x_37378:
        /* <DEDUP_REMOVED lines=18> */
.L_x_37390:
[----:B------:R-:W-:-:S07]  /*7490*/  MOV R71, R232 ;  /* 0x000000e800477202 */ /* 0x000fce0000000f00 */
.L_x_37391:
[----:B------:R-:W-:Y:S05]  /*74a0*/  BSYNC B3 ;  /* 0x0000000000037941 */ /* 0x000fea0003800000 */
.L_x_37389:
        /* <DEDUP_REMOVED lines=16> */
.L_x_37395:
[----:B------:R-:W-:Y:S05]  /*75b0*/  BSYNC B4 ;  /* 0x0000000000047941 */ /* 0x000fea0003800000 */
.L_x_37394:
        /* <DEDUP_REMOVED lines=44> */
.L_x_37393:
[----:B------:R-:W-:Y:S05]  /*7880*/  BSYNC B3 ;  /* 0x0000000000037941 */ /* 0x000fea0003800000 */
.L_x_37392:
        /* <DEDUP_REMOVED lines=10> */
.L_x_37388:
[----:B------:R-:W-:Y:S05]  /*7930*/  BSYNC B2 ;  /* 0x0000000000027941 */ /* 0x000fea0003800000 */
.L_x_37387:
        /* <DEDUP_REMOVED lines=26> */
.L_x_37397:
[----:B------:R-:W-:Y:S05]  /*7ae0*/  BSYNC B2 ;  /* 0x0000000000027941 */ /* 0x000fea0003800000 */
.L_x_37396:
[----:B------:R-:W-:Y:S01]  /*7af0*/  VIADD R236, R236, 0x20 ;  /* 0x00000020ecec7836 */ /* 0x000fe20000000000 */
[----:B------:R-:W-:-:S07]  /*7b00*/  IADD3 R233, R233, 0x20, RZ ;  /* 0x00000020e9e97810 */ /* 0x000fce0007ffe0ff */
.L_x_37323:
[----:B------:R-:W-:Y:S05]  /*7b10*/  BSYNC B1 ;  /* 0x0000000000017941 */ /* 0x000fea0003800000 */
.L_x_37322:
        /* <DEDUP_REMOVED lines=32> */
.L_x_37403:
[----:B------:R-:W-:-:S07]  /*7d20*/  MOV R224, R232 ;  /* 0x000000e800e07202 */ /* 0x000fce0000000f00 */
.L_x_37404:
[----:B------:R-:W-:Y:S05]  /*7d30*/  BSYNC B3 ;  /* 0x0000000000037941 */ /* 0x000fea0003800000 */
.L_x_37402:
        /* <DEDUP_REMOVED lines=16> */
.L_x_37408:
[----:B------:R-:W-:Y:S05]  /*7e40*/  BSYNC B4 ;  /* 0x0000000000047941 */ /* 0x000fea0003800000 */
.L_x_37407:
        /* <DEDUP_REMOVED lines=44> */
.L_x_37406:
[----:B------:R-:W-:Y:S05]  /*8110*/  BSYNC B3 ;  /* 0x0000000000037941 */ /* 0x000fea0003800000 */
.L_x_37405:
        /* <DEDUP_REMOVED lines=10> */
.L_x_37401:
[----:B------:R-:W-:Y:S05]  /*81c0*/  BSYNC B2 ;  /* 0x0000000000027941 */ /* 0x000fea0003800000 */
.L_x_37400:
        /* <DEDUP_REMOVED lines=18> */
.L_x_37412:
[----:B------:R-:W-:-:S07]  /*82f0*/  IMAD.MOV.U32 R73, RZ, RZ, R232 ;  /* 0x000000ffff497224 */ /* 0x000fce00078e00e8 */
.L_x_37413:
[----:B------:R-:W-:Y:S05]  /*8300*/  BSYNC B3 ;  /* 0x0000000000037941 */ /* 0x000fea0003800000 */
.L_x_37411:
        /* <DEDUP_REMOVED lines=16> */
.L_x_37417:
[----:B------:R-:W-:Y:S05]  /*8410*/  BSYNC B4 ;  /* 0x0000000000047941 */ /* 0x000fea0003800000 */
.L_x_37416:
        /* <DEDUP_REMOVED lines=44> */
.L_x_37415:
[----:B------:R-:W-:Y:S05]  /*86e0*/  BSYNC B3 ;  /* 0x0000000000037941 */ /* 0x000fea0003800000 */
.L_x_37414:
        /* <DEDUP_REMOVED lines=10> */
.L_x_37410:
[----:B------:R-:W-:Y:S05]  /*8790*/  BSYNC B2 ;  /* 0x0000000000027941 */ /* 0x000fea0003800000 */
.L_x_37409:
        /* <DEDUP_REMOVED lines=18> */
.L_x_37421:
[----:B------:R-:W-:-:S07]  /*88c0*/  MOV R222, R232 ;  /* 0x000000e800de7202 */ /* 0x000fce0000000f00 */
.L_x_37422:
[----:B------:R-:W-:Y:S05]  /*88d0*/  BSYNC B3 ;  /* 0x0000000000037941 */ /* 0x000fea0003800000 */
.L_x_37420:
        /* <DEDUP_REMOVED lines=16> */
.L_x_37426:
[----:B------:R-:W-:Y:S05]  /*89e0*/  BSYNC B4 ;  /* 0x0000000000047941 */ /* 0x000fea0003800000 */
.L_x_37425:
        /* <DEDUP_REMOVED lines=44> */
.L_x_37424:
[----:B------:R-:W-:Y:S05]  /*8cb0*/  BSYNC B3 ;  /* 0x0000000000037941 */ /* 0x000fea0003800000 */
.L_x_37423:
        /* <DEDUP_REMOVED lines=10> */
.L_x_37419:
[----:B------:R-:W-:Y:S05]  /*8d60*/  BSYNC B2 ;  /* 0x0000000000027941 */ /* 0x000fea0003800000 */
.L_x_37418:
        /* <DEDUP_REMOVED lines=18> */
.L_x_37430:
[----:B------:R-:W-:-:S07]  /*8e90*/  IMAD.MOV.U32 R75, RZ, RZ, R232 ;  /* 0x000000ffff4b7224 */ /* 0x000fce00078e00e8 */
.L_x_37431:
[----:B------:R-:W-:Y:S05]  /*8ea0*/  BSYNC B3 ;  /* 0x0000000000037941 */ /* 0x000fea0003800000 */
.L_x_37429:
        /* <DEDUP_REMOVED lines=16> */
.L_x_37435:
[----:B------:R-:W-:Y:S05]  /*8fb0*/  BSYNC B4 ;  /* 0x0000000000047941 */ /* 0x000fea0003800000 */
.L_x_37434:
        /* <DEDUP_REMOVED lines=44> */
.L_x_37433:
[----:B------:R-:W-:Y:S05]  /*9280*/  BSYNC B3 ;  /* 0x0000000000037941 */ /* 0x000fea0003800000 */
.L_x_37432:
        /* <DEDUP_REMOVED lines=10> */
.L_x_37428:
[----:B------:R-:W-:Y:S05]  /*9330*/  BSYNC B2 ;  /* 0x0000000000027941 */ /* 0x000fea0003800000 */
.L_x_37427:
        /* <DEDUP_REMOVED lines=18> */
.L_x_37439:
[----:B------:R-:W-:-:S07]  /*9460*/  MOV R220, R232 ;  /* 0x000000e800dc7202 */ /* 0x000fce0000000f00 */
.L_x_37440:
[----:B------:R-:W-:Y:S05]  /*9470*/  BSYNC B3 ;  /* 0x0000000000037941 */ /* 0x000fea0003800000 */
.L_x_37438:
        /* <DEDUP_REMOVED lines=16> */
.L_x_37444:
[----:B------:R-:W-:Y:S05]  /*9580*/  BSYNC B4 ;  /* 0x0000000000047941 */ /* 0x000fea0003800000 */
.L_x_37443:
        /* <DEDUP_REMOVED lines=44> */
.L_x_37442:
[----:B------:R-:W-:Y:S05]  /*9850*/  BSYNC B3 ;  /* 0x0000000000037941 */ /* 0x000fea0003800000 */
.L_x_37441:
        /* <DEDUP_REMOVED lines=10> */
.L_x_37437:
[----:B------:R-:W-:Y:S05]  /*9900*/  BSYNC B2 ;  /* 0x0000000000027941 */ /* 0x000fea0003800000 */
.L_x_37436:
        /* <DEDUP_REMOVED lines=18> */
.L_x_37448:
[----:B------:R-:W-:-:S07]  /*9a30*/  IMAD.MOV.U32 R77, RZ, RZ, R232 ;  /* 0x000000ffff4d7224 */ /* 0x000fce00078e00e8 */
.L_x_37449:
[----:B------:R-:W-:Y:S05]  /*9a40*/  BSYNC B3 ;  /* 0x0000000000037941 */ /* 0x000fea0003800000 */
.L_x_37447:
        /* <DEDUP_REMOVED lines=16> */
.L_x_37453:
[----:B------:R-:W-:Y:S05]  /*9b50*/  BSYNC B4 ;  /* 0x0000000000047941 */ /* 0x000fea0003800000 */
.L_x_37452:
        /* <DEDUP_REMOVED lines=44> */
.L_x_37451:
[----:B------:R-:W-:Y:S05]  /*9e20*/  BSYNC B3 ;  /* 0x0000000000037941 */ /* 0x000fea0003800000 */
.L_x_37450:
        /* <DEDUP_REMOVED lines=10> */
.L_x_37446:
[----:B------:R-:W-:Y:S05]  /*9ed0*/  BSYNC B2 ;  /* 0x0000000000027941 */ /* 0x000fea0003800000 */
.L_x_37445:
        /* <DEDUP_REMOVED lines=18> */
.L_x_37457:
[----:B------:R-:W-:-:S07]  /*a000*/  MOV R218, R232 ;  /* 0x000000e800da7202 */ /* 0x000fce0000000f00 */
.L_x_37458:
[----:B------:R-:W-:Y:S05]  /*a010*/  BSYNC B3 ;  /* 0x0000000000037941 */ /* 0x000fea0003800000 */
.L_x_37456:
        /* <DEDUP_REMOVED lines=16> */
.L_x_37462:
[----:B------:R-:W-:Y:S05]  /*a120*/  BSYNC B4 ;  /* 0x0000000000047941 */ /* 0x000fea0003800000 */
.L_x_37461:
        /* <DEDUP_REMOVED lines=44> */
.L_x_37460:
[----:B------:R-:W-:Y:S05]  /*a3f0*/  BSYNC B3 ;  /* 0x0000000000037941 */ /* 0x000fea0003800000 */
.L_x_37459:
        /* <DEDUP_REMOVED lines=10> */
.L_x_37455:
[----:B------:R-:W-:Y:S05]  /*a4a0*/  BSYNC B2 ;  /* 0x0000000000027941 */ /* 0x000fea0003800000 */
.L_x_37454:
        /* <DEDUP_REMOVED lines=18> */
.L_x_37466:
[----:B------:R-:W-:-:S07]  /*a5d0*/  IMAD.MOV.U32 R79, RZ, RZ, R232 ;  /* 0x000000ffff4f7224 */ /* 0x000fce00078e00e8 */
.L_x_37467:
[----:B------:R-:W-:Y:S05]  /*a5e0*/  BSYNC B3 ;  /* 0x0000000000037941 */ /* 0x000fea0003800000 */
.L_x_37465:
        /* <DEDUP_REMOVED lines=16> */
.L_x_37471:
[----:B------:R-:W-:Y:S05]  /*a6f0*/  BSYNC B4 ;  /* 0x0000000000047941 */ /* 0x000fea0003800000 */
.L_x_37470:
        /* <DEDUP_REMOVED lines=44> */
.L_x_37469:
[----:B------:R-:W-:Y:S05]  /*a9c0*/  BSYNC B3 ;  /* 0x0000000000037941 */ /* 0x000fea0003800000 */
.L_x_37468:
        /* <DEDUP_REMOVED lines=10> */
.L_x_37464:
[----:B------:R-:W-:Y:S05]  /*aa70*/  BSYNC B2 ;  /* 0x0000000000027941 */ /* 0x000fea0003800000 */
.L_x_37463:
        /* <DEDUP_REMOVED lines=26> */
.L_x_37473:
[----:B------:R-:W-:Y:S05]  /*ac20*/  BSYNC B2 ;  /* 0x0000000000027941 */ /* 0x000fea0003800000 */
.L_x_37472:
[----:B------:R-:W-:Y:S01]  /*ac30*/  IADD3 R236, R236, 0x20, RZ ;  /* 0x00000020ecec7810 */ /* 0x000fe20007ffe0ff */
[----:B------:R-:W-:-:S07]  /*ac40*/  VIADD R233, R233, 0x20 ;  /* 0x00000020e9e97836 */ /* 0x000fce0000000000 */
.L_x_37399:
[----:B------:R-:W-:Y:S05]  /*ac50*/  BSYNC B1 ;  /* 0x0000000000017941 */ /* 0x000fea0003800000 */
.L_x_37398:
        /* <DEDUP_REMOVED lines=32> */
.L_x_37479:
[----:B------:R-:W-:-:S07]  /*ae60*/  IMAD.MOV.U32 R224, RZ, RZ, R232 ;  /* 0x000000ffffe07224 */ /* 0x000fce00078e00e8 */
.L_x_37480:
[----:B------:R-:W-:Y:S05]  /*ae70*/  BSYNC B3 ;  /* 0x0000000000037941 */ /* 0x000fea0003800000 */
.L_x_37478:
        /* <DEDUP_REMOVED lines=16> */
.L_x_37484:
[----:B------:R-:W-:Y:S05]  /*af80*/  BSYNC B4 ;  /* 0x0000000000047941 */ /* 0x000fea0003800000 */
.L_x_37483:
        /* <DEDUP_REMOVED lines=44> */
.L_x_37482:
[----:B------:R-:W-:Y:S05]  /*b250*/  BSYNC B3 ;  /* 0x0000000000037941 */ /* 0x000fea0003800000 */
.L_x_37481:
        /* <DEDUP_REMOVED lines=10> */
.L_x_37477:
[----:B------:R-:W-:Y:S05]  /*b300*/  BSYNC B2 ;  /* 0x0000000000027941 */ /* 0x000fea0003800000 */
.L_x_37476:
        /* <DEDUP_REMOVED lines=18> */
.L_x_37488:
[----:B------:R-:W-:-:S07]  /*b430*/  MOV R81, R232 ;  /* 0x000000e800517202 */ /* 0x000fce0000000f00 */
.L_x_37489:
[----:B------:R-:W-:Y:S05]  /*b440*/  BSYNC B3 ;  /* 0x0000000000037941 */ /* 0x000fea0003800000 */
.L_x_37487:
        /* <DEDUP_REMOVED lines=16> */
.L_x_37493:
[----:B------:R-:W-:Y:S05]  /*b550*/  BSYNC B4 ;  /* 0x0000000000047941 */ /* 0x000fea0003800000 */
.L_x_37492:
        /* <DEDUP_REMOVED lines=44> */
.L_x_37491:
[----:B------:R-:W-:Y:S05]  /*b820*/  BSYNC B3 ;  /* 0x0000000000037941 */ /* 0x000fea0003800000 */
.L_x_37490:
        /* <DEDUP_REMOVED lines=10> */
.L_x_37486:
[----:B------:R-:W-:Y:S05]  /*b8d0*/  BSYNC B2 ;  /* 0x0000000000027941 */ /* 0x000fea0003800000 */
.L_x_37485:
        /* <DEDUP_REMOVED lines=18> */
.L_x_37497:
[----:B------:R-:W-:-:S07]  /*ba00*/  IMAD.MOV.U32 R222, RZ, RZ, R232 ;  /* 0x000000ffffde7224 */ /* 0x000fce00078e00e8 */
.L_x_37498:
[----:B------:R-:W-:Y:S05]  /*ba10*/  BSYNC B3 ;  /* 0x0000000000037941 */ /* 0x000fea0003800000 */
.L_x_37496:
        /* <DEDUP_REMOVED lines=16> */
.L_x_37502:
[----:B------:R-:W-:Y:S05]  /*bb20*/  BSYNC B4 ;  /* 0x0000000000047941 */ /* 0x000fea0003800000 */
.L_x_37501:
        /* <DEDUP_REMOVED lines=44> */
.L_x_37500:
[----:B------:R-:W-:Y:S05]  /*bdf0*/  BSYNC B3 ;  /* 0x0000000000037941 */ /* 0x000fea0003800000 */
.L_x_37499:
        /* <DEDUP_REMOVED lines=10> */
.L_x_37495:
[----:B------:R-:W-:Y:S05]  /*bea0*/  BSYNC B2 ;  /* 0x0000000000027941 */ /* 0x000fea0003800000 */
.L_x_37494:
        /* <DEDUP_REMOVED lines=18> */
.L_x_37506:
[----:B------:R-:W-:-:S07]  /*bfd0*/  MOV R83, R232 ;  /* 0x000000e800537202 */ /* 0x000fce0000000f00 */
.L_x_37507:
[----:B------:R-:W-:Y:S05]  /*bfe0*/  BSYNC B3 ;  /* 0x0000000000037941 */ /* 0x000fea0003800000 */
.L_x_37505:
        /* <DEDUP_REMOVED lines=16> */
.L_x_37511:
[----:B------:R-:W-:Y:S05]  /*c0f0*/  BSYNC B4 ;  /* 0x0000000000047941 */ /* 0x000fea0003800000 */
.L_x_37510:
        /* <DEDUP_REMOVED lines=44> */
.L_x_37509:
[----:B------:R-:W-:Y:S05]  /*c3c0*/  BSYNC B3 ;  /* 0x0000000000037941 */ /* 0x000fea0003800000 */
.L_x_37508:
        /* <DEDUP_REMOVED lines=10> */
.L_x_37504:
[----:B------:R-:W-:Y:S05]  /*c470*/  BSYNC B2 ;  /* 0x0000000000027941 */ /* 0x000fea0003800000 */
.L_x_37503:
        /* <DEDUP_REMOVED lines=18> */
.L_x_37515:
[----:B------:R-:W-:-:S07]  /*c5a0*/  IMAD.MOV.U32 R220, RZ, RZ, R232 ;  /* 0x000000ffffdc7224 */ /* 0x000fce00078e00e8 */
.L_x_37516:
[----:B------:R-:W-:Y:S05]  /*c5b0*/  BSYNC B3 ;  /* 0x0000000000037941 */ /* 0x000fea0003800000 */
.L_x_37514:
        /* <DEDUP_REMOVED lines=16> */
.L_x_37520:
[----:B------:R-:W-:Y:S05]  /*c6c0*/  BSYNC B4 ;  /* 0x0000000000047941 */ /* 0x000fea0003800000 */
.L_x_37519:
        /* <DEDUP_REMOVED lines=44> */
.L_x_37518:
[----:B------:R-:W-:Y:S05]  /*c990*/  BSYNC B3 ;  /* 0x0000000000037941 */ /* 0x000fea0003800000 */
.L_x_37517:
        /* <DEDUP_REMOVED lines=10> */
.L_x_37513:
[----:B------:R-:W-:Y:S05]  /*ca40*/  BSYNC B2 ;  /* 0x0000000000027941 */ /* 0x000fea0003800000 */
.L_x_37512:
        /* <DEDUP_REMOVED lines=18> */
.L_x_37524:
[----:B------:R-:W-:-:S07]  /*cb70*/  MOV R85, R232 ;  /* 0x000000e800557202 */ /* 0x000fce0000000f00 */
.L_x_37525:
[----:B------:R-:W-:Y:S05]  /*cb80*/  BSYNC B3 ;  /* 0x0000000000037941 */ /* 0x000fea0003800000 */
.L_x_37523:
        /* <DEDUP_REMOVED lines=16> */
.L_x_37529:
[----:B------:R-:W-:Y:S05]  /*cc90*/  BSYNC B4 ;  /* 0x0000000000047941 */ /* 0x000fea0003800000 */
.L_x_37528:
        /* <DEDUP_REMOVED lines=44> */
.L_x_37527:
[----:B------:R-:W-:Y:S05]  /*cf60*/  BSYNC B3 ;  /* 0x0000000000037941 */ /* 0x000fea0003800000 */
.L_x_37526:
        /* <DEDUP_REMOVED lines=10> */
.L_x_37522:
[----:B------:R-:W-:Y:S05]  /*d010*/  BSYNC B2 ;  /* 0x0000000000027941 */ /* 0x000fea0003800000 */
.L_x_37521:
        /* <DEDUP_REMOVED lines=18> */
.L_x_37533:
[----:B------:R-:W-:-:S07]  /*d140*/  IMAD.MOV.U32 R218, RZ, RZ, R232 ;  /* 0x000000ffffda7224 */ /* 0x000fce00078e00e8 */
.L_x_37534:
[----:B------:R-:W-:Y:S05]  /*d150*/  BSYNC B3 ;  /* 0x0000000000037941 */ /* 0x000fea0003800000 */
.L_x_37532:
        /* <DEDUP_REMOVED lines=16> */
.L_x_37538:
[----:B------:R-:W-:Y:S05]  /*d260*/  BSYNC B4 ;  /* 0x0000000000047941 */ /* 0x000fea0003800000 */
.L_x_37537:
        /* <DEDUP_REMOVED lines=44> */
.L_x_37536:
[----:B------:R-:W-:Y:S05]  /*d530*/  BSYNC B3 ;  /* 0x0000000000037941 */ /* 0x000fea0003800000 */
.L_x_37535:
        /* <DEDUP_REMOVED lines=10> */
.L_x_37531:
[----:B------:R-:W-:Y:S05]  /*d5e0*/  BSYNC B2 ;  /* 0x0000000000027941 */ /* 0x000fea0003800000 */
.L_x_37530:
        /* <DEDUP_REMOVED lines=18> */
.L_x_37542:
[----:B------:R-:W-:-:S07]  /*d710*/  MOV R87, R232 ;  /* 0x000000e800577202 */ /* 0x000fce0000000f00 */
.L_x_37543:
[----:B------:R-:W-:Y:S05]  /*d720*/  BSYNC B3 ;  /* 0x0000000000037941 */ /* 0x000fea0003800000 */
.L_x_37541:
        /* <DEDUP_REMOVED lines=16> */
.L_x_37547:
[----:B------:R-:W-:Y:S05]  /*d830*/  BSYNC B4 ;  /* 0x0000000000047941 */ /* 0x000fea0003800000 */
.L_x_37546:
        /* <DEDUP_REMOVED lines=44> */
.L_x_37545:
[----:B------:R-:W-:Y:S05]  /*db00*/  BSYNC B3 ;  /* 0x0000000000037941 */ /* 0x000fea0003800000 */
.L_x_37544:
        /* <DEDUP_REMOVED lines=10> */
.L_x_37540:
[----:B------:R-:W-:Y:S05]  /*dbb0*/  BSYNC B2 ;  /* 0x0000000000027941 */ /* 0x000fea0003800000 */
.L_x_37539:
        /* <DEDUP_REMOVED lines=26> */
.L_x_37549:
[----:B------:R-:W-:Y:S05]  /*dd60*/  BSYNC B2 ;  /* 0x0000000000027941 */ /* 0x000fea0003800000 */
.L_x_37548:
[----:B------:R-:W-:Y:S01]  /*dd70*/  VIADD R236, R236, 0x20 ;  /* 0x00000020ecec7836 */ /* 0x000fe20000000000 */
[----:B------:R-:W-:-:S07]  /*dd80*/  IADD3 R233, R233, 0x20, RZ ;  /* 0x00000020e9e97810 */ /* 0x000fce0007ffe0ff */
.L_x_37475:
[----:B------:R-:W-:Y:S05]  /*dd90*/  BSYNC B1 ;  /* 0x0000000000017941 */ /* 0x000fea0003800000 */
.L_x_37474:
        /* <DEDUP_REMOVED lines=32> */
.L_x_37555:
[----:B------:R-:W-:-:S07]  /*dfa0*/  MOV R224, R232 ;  /* 0x000000e800e07202 */ /* 0x000fce0000000f00 */
.L_x_37556:
[----:B------:R-:W-:Y:S05]  /*dfb0*/  BSYNC B3 ;  /* 0x0000000000037941 */ /* 0x000fea0003800000 */
.L_x_37554:
        /* <DEDUP_REMOVED lines=16> */
.L_x_37560:
[----:B------:R-:W-:Y:S05]  /*e0c0*/  BSYNC B4 ;  /* 0x0000000000047941 */ /* 0x000fea0003800000 */
.L_x_37559:
        /* <DEDUP_REMOVED lines=44> */
.L_x_37558:
[----:B------:R-:W-:Y:S05]  /*e390*/  BSYNC B3 ;  /* 0x0000000000037941 */ /* 0x000fea0003800000 */
.L_x_37557:
        /* <DEDUP_REMOVED lines=10> */
.L_x_37553:
[----:B------:R-:W-:Y:S05]  /*e440*/  BSYNC B2 ;  /* 0x0000000000027941 */ /* 0x000fea0003800000 */
.L_x_37552:
        /* <DEDUP_REMOVED lines=18> */
.L_x_37564:
[----:B------:R-:W-:-:S07]  /*e570*/  IMAD.MOV.U32 R89, RZ, RZ, R232 ;  /* 0x000000ffff597224 */ /* 0x000fce00078e00e8 */
.L_x_37565:
[----:B------:R-:W-:Y:S05]  /*e580*/  BSYNC B3 ;  /* 0x0000000000037941 */ /* 0x000fea0003800000 */
.L_x_37563:
        /* <DEDUP_REMOVED lines=16> */
.L_x_37569:
[----:B------:R-:W-:Y:S05]  /*e690*/  BSYNC B4 ;  /* 0x0000000000047941 */ /* 0x000fea0003800000 */
.L_x_37568:
        /* <DEDUP_REMOVED lines=44> */
.L_x_37567:
[----:B------:R-:W-:Y:S05]  /*e960*/  BSYNC B3 ;  /* 0x0000000000037941 */ /* 0x000fea0003800000 */
.L_x_37566:
        /* <DEDUP_REMOVED lines=10> */
.L_x_37562:
[----:B------:R-:W-:Y:S05]  /*ea10*/  BSYNC B2 ;  /* 0x0000000000027941 */ /* 0x000fea0003800000 */
.L_x_37561:
        /* <DEDUP_REMOVED lines=18> */
.L_x_37573:
[----:B------:R-:W-:-:S07]  /*eb40*/  MOV R222, R232 ;  /* 0x000000e800de7202 */ /* 0x000fce0000000f00 */
.L_x_37574:
[----:B------:R-:W-:Y:S05]  /*eb50*/  BSYNC B3 ;  /* 0x0000000000037941 */ /* 0x000fea0003800000 */
.L_x_37572:
        /* <DEDUP_REMOVED lines=16> */
.L_x_37578:
[----:B------:R-:W-:Y:S05]  /*ec60*/  BSYNC B4 ;  /* 0x0000000000047941 */ /* 0x000fea0003800000 */
.L_x_37577:
        /* <DEDUP_REMOVED lines=44> */
.L_x_37576:
[----:B------:R-:W-:Y:S05]  /*ef30*/  BSYNC B3 ;  /* 0x0000000000037941 */ /* 0x000fea0003800000 */
.L_x_37575:
        /* <DEDUP_REMOVED lines=10> */
.L_x_37571:
[----:B------:R-:W-:Y:S05]  /*efe0*/  BSYNC B2 ;  /* 0x0000000000027941 */ /* 0x000fea0003800000 */
.L_x_37570:
        /* <DEDUP_REMOVED lines=18> */
.L_x_37582:
[----:B------:R-:W-:-:S07]  /*f110*/  IMAD.MOV.U32 R91, RZ, RZ, R232 ;  /* 0x000000ffff5b7224 */ /* 0x000fce00078e00e8 */
.L_x_37583:
[----:B------:R-:W-:Y:S05]  /*f120*/  BSYNC B3 ;  /* 0x0000000000037941 */ /* 0x000fea0003800000 */
.L_x_37581:
        /* <DEDUP_REMOVED lines=16> */
.L_x_37587:
[----:B------:R-:W-:Y:S05]  /*f230*/  BSYNC B4 ;  /* 0x0000000000047941 */ /* 0x000fea0003800000 */
.L_x_37586:
        /* <DEDUP_REMOVED lines=44> */
.L_x_37585:
[----:B------:R-:W-:Y:S05]  /*f500*/  BSYNC B3 ;  /* 0x0000000000037941 */ /* 0x000fea0003800000 */
.L_x_37584:
        /* <DEDUP_REMOVED lines=10> */
.L_x_37580:
[----:B------:R-:W-:Y:S05]  /*f5b0*/  BSYNC B2 ;  /* 0x0000000000027941 */ /* 0x000fea0003800000 */
.L_x_37579:
        /* <DEDUP_REMOVED lines=18> */
.L_x_37591:
[----:B------:R-:W-:-:S07]  /*f6e0*/  MOV R220, R232 ;  /* 0x000000e800dc7202 */ /* 0x000fce0000000f00 */
.L_x_37592:
[----:B------:R-:W-:Y:S05]  /*f6f0*/  BSYNC B3 ;  /* 0x0000000000037941 */ /* 0x000fea0003800000 */
.L_x_37590:
        /* <DEDUP_REMOVED lines=16> */
.L_x_37596:
[----:B------:R-:W-:Y:S05]  /*f800*/  BSYNC B4 ;  /* 0x0000000000047941 */ /* 0x000fea0003800000 */
.L_x_37595:
        /* <DEDUP_REMOVED lines=44> */
.L_x_37594:
[----:B------:R-:W-:Y:S05]  /*fad0*/  BSYNC B3 ;  /* 0x0000000000037941 */ /* 0x000fea0003800000 */
.L_x_37593:
        /* <DEDUP_REMOVED lines=10> */
.L_x_37589:
[----:B------:R-:W-:Y:S05]  /*fb80*/  BSYNC B2 ;  /* 0x0000000000027941 */ /* 0x000fea0003800000 */
.L_x_37588:
        /* <DEDUP_REMOVED lines=18> */
.L_x_37600:
[----:B------:R-:W-:-:S07]  /*fcb0*/  IMAD.MOV.U32 R93, RZ, RZ, R232 ;  /* 0x000000ffff5d7224 */ /* 0x000fce00078e00e8 */
.L_x_37601:
[----:B------:R-:W-:Y:S05]  /*fcc0*/  BSYNC B3 ;  /* 0x0000000000037941 */ /* 0x000fea0003800000 */
.L_x_37599:
        /* <DEDUP_REMOVED lines=16> */
.L_x_37605:
[----:B------:R-:W-:Y:S05]  /*fdd0*/  BSYNC B4 ;  /* 0x0000000000047941 */ /* 0x000fea0003800000 */
.L_x_37604:
        /* <DEDUP_REMOVED lines=44> */
.L_x_37603:
[----:B------:R-:W-:Y:S05]  /*100a0*/  BSYNC B3 ;  /* 0x0000000000037941 */ /* 0x000fea0003800000 */
.L_x_37602:
        /* <DEDUP_REMOVED lines=10> */
.L_x_37598:
[----:B------:R-:W-:Y:S05]  /*10150*/  BSYNC B2 ;  /* 0x0000000000027941 */ /* 0x000fea0003800000 */
.L_x_37597:
        /* <DEDUP_REMOVED lines=18> */
.L_x_37609:
[----:B------:R-:W-:-:S07]  /*10280*/  MOV R218, R232 ;  /* 0x000000e800da7202 */ /* 0x000fce0000000f00 */
.L_x_37610:
[----:B------:R-:W-:Y:S05]  /*10290*/  BSYNC B3 ;  /* 0x0000000000037941 */ /* 0x000fea0003800000 */
.L_x_37608:
        /* <DEDUP_REMOVED lines=16> */
.L_x_37614:
[----:B------:R-:W-:Y:S05]  /*103a0*/  BSYNC B4 ;  /* 0x0000000000047941 */ /* 0x000fea0003800000 */
.L_x_37613:
        /* <DEDUP_REMOVED lines=44> */
.L_x_37612:
[----:B------:R-:W-:Y:S05]  /*10670*/  BSYNC B3 ;  /* 0x0000000000037941 */ /* 0x000fea0003800000 */
.L_x_37611:
        /* <DEDUP_REMOVED lines=10> */
.L_x_37607:
[----:B------:R-:W-:Y:S05]  /*10720*/  BSYNC B2 ;  /* 0x0000000000027941 */ /* 0x000fea0003800000 */
.L_x_37606:
        /* <DEDUP_REMOVED lines=18> */
.L_x_37618:
[----:B------:R-:W-:-:S07]  /*10850*/  IMAD.MOV.U32 R95, RZ, RZ, R232 ;  /* 0x000000ffff5f7224 */ /* 0x000fce00078e00e8 */
.L_x_37619:
[----:B------:R-:W-:Y:S05]  /*10860*/  BSYNC B3 ;  /* 0x0000000000037941 */ /* 0x000fea0003800000 */
.L_x_37617:
        /* <DEDUP_REMOVED lines=16> */
.L_x_37623:
[----:B------:R-:W-:Y:S05]  /*10970*/  BSYNC B4 ;  /* 0x0000000000047941 */ /* 0x000fea0003800000 */
.L_x_37622:
        /* <DEDUP_REMOVED lines=44> */
.L_x_37621:
[----:B------:R-:W-:Y:S05]  /*10c40*/  BSYNC B3 ;  /* 0x0000000000037941 */ /* 0x000fea0003800000 */
.L_x_37620:
        /* <DEDUP_REMOVED lines=10> */
.L_x_37616:
[----:B------:R-:W-:Y:S05]  /*10cf0*/  BSYNC B2 ;  /* 0x0000000000027941 */ /* 0x000fea0003800000 */
.L_x_37615:
        /* <DEDUP_REMOVED lines=26> */
.L_x_37625:
[----:B------:R-:W-:Y:S05]  /*10ea0*/  BSYNC B2 ;  /* 0x0000000000027941 */ /* 0x000fea0003800000 */
.L_x_37624:
[----:B------:R-:W-:Y:S01]  /*10eb0*/  IADD3 R236, R236, 0x20, RZ ;  /* 0x00000020ecec7810 */ /* 0x000fe20007ffe0ff */
[----:B------:R-:W-:-:S07]  /*10ec0*/  VIADD R233, R233, 0x20 ;  /* 0x00000020e9e97836 */ /* 0x000fce0000000000 */
.L_x_37551:
[----:B------:R-:W-:Y:S05]  /*10ed0*/  BSYNC B1 ;  /* 0x0000000000017941 */ /* 0x000fea0003800000 */
.L_x_37550:
        /* <DEDUP_REMOVED lines=32> */
.L_x_37631:
[----:B------:R-:W-:-:S07]  /*110e0*/  IMAD.MOV.U32 R224, RZ, RZ, R232 ;  /* 0x000000ffffe07224 */ /* 0x000fce00078e00e8 */
.L_x_37632:
[----:B------:R-:W-:Y:S05]  /*110f0*/  BSYNC B3 ;  /* 0x0000000000037941 */ /* 0x000fea0003800000 */
.L_x_37630:
        /* <DEDUP_REMOVED lines=16> */
.L_x_37636:
[----:B------:R-:W-:Y:S05]  /*11200*/  BSYNC B4 ;  /* 0x0000000000047941 */ /* 0x000fea0003800000 */
.L_x_37635:
        /* <DEDUP_REMOVED lines=44> */
.L_x_37634:
[----:B------:R-:W-:Y:S05]  /*114d0*/  BSYNC B3 ;  /* 0x0000000000037941 */ /* 0x000fea0003800000 */
.L_x_37633:
        /* <DEDUP_REMOVED lines=10> */
.L_x_37629:
[----:B------:R-:W-:Y:S05]  /*11580*/  BSYNC B2 ;  /* 0x0000000000027941 */ /* 0x000fea0003800000 */
.L_x_37628:
        /* <DEDUP_REMOVED lines=18> */
.L_x_37640:
[----:B------:R-:W-:-:S07]  /*116b0*/  MOV R97, R232 ;  /* 0x000000e800617202 */ /* 0x000fce0000000f00 */
.L_x_37641:
[----:B------:R-:W-:Y:S05]  /*116c0*/  BSYNC B3 ;  /* 0x0000000000037941 */ /* 0x000fea0003800000 */
.L_x_37639:
        /* <DEDUP_REMOVED lines=16> */
.L_x_37645:
[----:B------:R-:W-:Y:S05]  /*117d0*/  BSYNC B4 ;  /* 0x0000000000047941 */ /* 0x000fea0003800000 */
.L_x_37644:
        /* <DEDUP_REMOVED lines=44> */
.L_x_37643:
[----:B------:R-:W-:Y:S05]  /*11aa0*/  BSYNC B3 ;  /* 0x0000000000037941 */ /* 0x000fea0003800000 */
.L_x_37642:
        /* <DEDUP_REMOVED lines=10> */
.L_x_37638:
[----:B------:R-:W-:Y:S05]  /*11b50*/  BSYNC B2 ;  /* 0x0000000000027941 */ /* 0x000fea0003800000 */
.L_x_37637:
        /* <DEDUP_REMOVED lines=18> */
.L_x_37649:
[----:B------:R-:W-:-:S07]  /*11c80*/  IMAD.MOV.U32 R222, RZ, RZ, R232 ;  /* 0x000000ffffde7224 */ /* 0x000fce00078e00e8 */
.L_x_37650:
[----:B------:R-:W-:Y:S05]  /*11c90*/  BSYNC B3 ;  /* 0x0000000000037941 */ /* 0x000fea0003800000 */
.L_x_37648:
        /* <DEDUP_REMOVED lines=16> */
.L_x_37654:
[----:B------:R-:W-:Y:S05]  /*11da0*/  BSYNC B4 ;  /* 0x0000000000047941 */ /* 0x000fea0003800000 */
.L_x_37653:
        /* <DEDUP_REMOVED lines=44> */
.L_x_37652:
[----:B------:R-:W-:Y:S05]  /*12070*/  BSYNC B3 ;  /* 0x0000000000037941 */ /* 0x000fea0003800000 */
.L_x_37651:
        /* <DEDUP_REMOVED lines=10> */
.L_x_37647:
[----:B------:R-:W-:Y:S05]  /*12120*/  BSYNC B2 ;  /* 0x0000000000027941 */ /* 0x000fea0003800000 */
.L_x_37646:
        /* <DEDUP_REMOVED lines=18> */
.L_x_37658:
[----:B------:R-:W-:-:S07]  /*12250*/  MOV R99, R232 ;  /* 0x000000e800637202 */ /* 0x000fce0000000f00 */
.L_x_37659:
[----:B------:R-:W-:Y:S05]  /*12260*/  BSYNC B3 ;  /* 0x0000000000037941 */ /* 0x000fea0003800000 */
.L_x_37657:
        /* <DEDUP_REMOVED lines=16> */
.L_x_37663:
[----:B------:R-:W-:Y:S05]  /*12370*/  BSYNC B4 ;  /* 0x0000000000047941 */ /* 0x000fea0003800000 */
.L_x_37662:
        /* <DEDUP_REMOVED lines=44> */
.L_x_37661:
[----:B------:R-:W-:Y:S05]  /*12640*/  BSYNC B3 ;  /* 0x0000000000037941 */ /* 0x000fea0003800000 */
.L_x_37660:
        /* <DEDUP_REMOVED lines=10> */
.L_x_37656:
[----:B------:R-:W-:Y:S05]  /*126f0*/  BSYNC B2 ;  /* 0x0000000000027941 */ /* 0x000fea0003800000 */
.L_x_37655:
        /* <DEDUP_REMOVED lines=18> */
.L_x_37667:
[----:B------:R-:W-:-:S07]  /*12820*/  IMAD.MOV.U32 R220, RZ, RZ, R232 ;  /* 0x000000ffffdc7224 */ /* 0x000fce00078e00e8 */
.L_x_37668:
[----:B------:R-:W-:Y:S05]  /*12830*/  BSYNC B3 ;  /* 0x0000000000037941 */ /* 0x000fea0003800000 */
.L_x_37666:
        /* <DEDUP_REMOVED lines=16> */
.L_x_37672:
[----:B------:R-:W-:Y:S05]  /*12940*/  BSYNC B4 ;  /* 0x0000000000047941 */ /* 0x000fea0003800000 */
.L_x_37671:
        /* <DEDUP_REMOVED lines=44> */
.L_x_37670:
[----:B------:R-:W-:Y:S05]  /*12c10*/  BSYNC B3 ;  /* 0x0000000000037941 */ /* 0x000fea0003800000 */
.L_x_37669:
        /* <DEDUP_REMOVED lines=10> */
.L_x_37665:
[----:B------:R-:W-:Y:S05]  /*12cc0*/  BSYNC B2 ;  /* 0x0000000000027941 */ /* 0x000fea0003800000 */
.L_x_37664:
        /* <DEDUP_REMOVED lines=18> */
.L_x_37676:
[----:B------:R-:W-:-:S07]  /*12df0*/  MOV R101, R232 ;  /* 0x000000e800657202 */ /* 0x000fce0000000f00 */
.L_x_37677:
[----:B------:R-:W-:Y:S05]  /*12e00*/  BSYNC B3 ;  /* 0x0000000000037941 */ /* 0x000fea0003800000 */
.L_x_37675:
        /* <DEDUP_REMOVED lines=16> */
.L_x_37681:
[----:B------:R-:W-:Y:S05]  /*12f10*/  BSYNC B4 ;  /* 0x0000000000047941 */ /* 0x000fea0003800000 */
.L_x_37680:
        /* <DEDUP_REMOVED lines=44> */
.L_x_37679:
[----:B------:R-:W-:Y:S05]  /*131e0*/  BSYNC B3 ;  /* 0x0000000000037941 */ /* 0x000fea0003800000 */
.L_x_37678:
        /* <DEDUP_REMOVED lines=10> */
.L_x_37674:
[----:B------:R-:W-:Y:S05]  /*13290*/  BSYNC B2 ;  /* 0x0000000000027941 */ /* 0x000fea0003800000 */
.L_x_37673:
        /* <DEDUP_REMOVED lines=18> */
.L_x_37685:
[----:B------:R-:W-:-:S07]  /*133c0*/  IMAD.MOV.U32 R218, RZ, RZ, R232 ;  /* 0x000000ffffda7224 */ /* 0x000fce00078e00e8 */
.L_x_37686:
[----:B------:R-:W-:Y:S05]  /*133d0*/  BSYNC B3 ;  /* 0x0000000000037941 */ /* 0x000fea0003800000 */
.L_x_37684:
        /* <DEDUP_REMOVED lines=16> */
.L_x_37690:
[----:B------:R-:W-:Y:S05]  /*134e0*/  BSYNC B4 ;  /* 0x0000000000047941 */ /* 0x000fea0003800000 */
.L_x_37689:
        /* <DEDUP_REMOVED lines=44> */
.L_x_37688:
[----:B------:R-:W-:Y:S05]  /*137b0*/  BSYNC B3 ;  /* 0x0000000000037941 */ /* 0x000fea0003800000 */
.L_x_37687:
        /* <DEDUP_REMOVED lines=10> */
.L_x_37683:
[----:B------:R-:W-:Y:S05]  /*13860*/  BSYNC B2 ;  /* 0x0000000000027941 */ /* 0x000fea0003800000 */
.L_x_37682:
        /* <DEDUP_REMOVED lines=18> */
.L_x_37694:
[----:B------:R-:W-:-:S07]  /*13990*/  MOV R103, R232 ;  /* 0x000000e800677202 */ /* 0x000fce0000000f00 */
.L_x_37695:
[----:B------:R-:W-:Y:S05]  /*139a0*/  BSYNC B3 ;  /* 0x0000000000037941 */ /* 0x000fea0003800000 */
.L_x_37693:
        /* <DEDUP_REMOVED lines=16> */
.L_x_37699:
[----:B------:R-:W-:Y:S05]  /*13ab0*/  BSYNC B4 ;  /* 0x0000000000047941 */ /* 0x000fea0003800000 */
.L_x_37698:
        /* <DEDUP_REMOVED lines=44> */
.L_x_37697:
[----:B------:R-:W-:Y:S05]  /*13d80*/  BSYNC B3 ;  /* 0x0000000000037941 */ /* 0x000fea0003800000 */
.L_x_37696:
        /* <DEDUP_REMOVED lines=10> */
.L_x_37692:
[----:B------:R-:W-:Y:S05]  /*13e30*/  BSYNC B2 ;  /* 0x0000000000027941 */ /* 0x000fea0003800000 */
.L_x_37691:
        /* <DEDUP_REMOVED lines=26> */
.L_x_37701:
[----:B------:R-:W-:Y:S05]  /*13fe0*/  BSYNC B2 ;  /* 0x0000000000027941 */ /* 0x000fea0003800000 */
.L_x_37700:
[----:B------:R-:W-:Y:S01]  /*13ff0*/  VIADD R236, R236, 0x20 ;  /* 0x00000020ecec7836 */ /* 0x000fe20000000000 */
[----:B------:R-:W-:-:S07]  /*14000*/  IADD3 R233, R233, 0x20, RZ ;  /* 0x00000020e9e97810 */ /* 0x000fce0007ffe0ff */
.L_x_37627:
[----:B------:R-:W-:Y:S05]  /*14010*/  BSYNC B1 ;  /* 0x0000000000017941 */ /* 0x000fea0003800000 */
.L_x_37626:
        /* <DEDUP_REMOVED lines=32> */
.L_x_37707:
[----:B------:R-:W-:-:S07]  /*14220*/  MOV R224, R232 ;  /* 0x000000e800e07202 */ /* 0x000fce0000000f00 */
.L_x_37708:
[----:B------:R-:W-:Y:S05]  /*14230*/  BSYNC B3 ;  /* 0x0000000000037941 */ /* 0x000fea0003800000 */
.L_x_37706:
        /* <DEDUP_REMOVED lines=16> */
.L_x_37712:
[----:B------:R-:W-:Y:S05]  /*14340*/  BSYNC B4 ;  /* 0x0000000000047941 */ /* 0x000fea0003800000 */
.L_x_37711:
        /* <DEDUP_REMOVED lines=44> */
.L_x_37710:
[----:B------:R-:W-:Y:S05]  /*14610*/  BSYNC B3 ;  /* 0x0000000000037941 */ /* 0x000fea0003800000 */
.L_x_37709:
        /* <DEDUP_REMOVED lines=10> */
.L_x_37705:
[----:B------:R-:W-:Y:S05]  /*146c0*/  BSYNC B2 ;  /* 0x0000000000027941 */ /* 0x000fea0003800000 */
.L_x_37704:
        /* <DEDUP_REMOVED lines=18> */
.L_x_37716:
[----:B------:R-:W-:-:S07]  /*147f0*/  IMAD.MOV.U32 R105, RZ, RZ, R232 ;  /* 0x000000ffff697224 */ /* 0x000fce00078e00e8 */
.L_x_37717:
[----:B------:R-:W-:Y:S05]  /*14800*/  BSYNC B3 ;  /* 0x0000000000037941 */ /* 0x000fea0003800000 */
.L_x_37715:
        /* <DEDUP_REMOVED lines=16> */
.L_x_37721:
[----:B------:R-:W-:Y:S05]  /*14910*/  BSYNC B4 ;  /* 0x0000000000047941 */ /* 0x000fea0003800000 */
.L_x_37720:
        /* <DEDUP_REMOVED lines=44> */
.L_x_37719:
[----:B------:R-:W-:Y:S05]  /*14be0*/  BSYNC B3 ;  /* 0x0000000000037941 */ /* 0x000fea0003800000 */
.L_x_37718:
        /* <DEDUP_REMOVED lines=10> */
.L_x_37714:
[----:B------:R-:W-:Y:S05]  /*14c90*/  BSYNC B2 ;  /* 0x0000000000027941 */ /* 0x000fea0003800000 */
.L_x_37713:
        /* <DEDUP_REMOVED lines=18> */
.L_x_37725:
[----:B------:R-:W-:-:S07]  /*14dc0*/  MOV R222, R232 ;  /* 0x000000e800de7202 */ /* 0x000fce0000000f00 */
.L_x_37726:
[----:B------:R-:W-:Y:S05]  /*14dd0*/  BSYNC B3 ;  /* 0x0000000000037941 */ /* 0x000fea0003800000 */
.L_x_37724:
        /* <DEDUP_REMOVED lines=16> */
.L_x_37730:
[----:B------:R-:W-:Y:S05]  /*14ee0*/  BSYNC B4 ;  /* 0x0000000000047941 */ /* 0x000fea0003800000 */
.L_x_37729:
        /* <DEDUP_REMOVED lines=44> */
.L_x_37728:
[----:B------:R-:W-:Y:S05]  /*151b0*/  BSYNC B3 ;  /* 0x0000000000037941 */ /* 0x000fea0003800000 */
.L_x_37727:
        /* <DEDUP_REMOVED lines=10> */
.L_x_37723:
[----:B------:R-:W-:Y:S05]  /*15260*/  BSYNC B2 ;  /* 0x0000000000027941 */ /* 0x000fea0003800000 */
.L_x_37722:
        /* <DEDUP_REMOVED lines=18> */
.L_x_37734:
[----:B------:R-:W-:-:S07]  /*15390*/  IMAD.MOV.U32 R107, RZ, RZ, R232 ;  /* 0x000000ffff6b7224 */ /* 0x000fce00078e00e8 */
.L_x_37735:
[----:B------:R-:W-:Y:S05]  /*153a0*/  BSYNC B3 ;  /* 0x0000000000037941 */ /* 0x000fea0003800000 */
.L_x_37733:
        /* <DEDUP_REMOVED lines=16> */
.L_x_37739:
[----:B------:R-:W-:Y:S05]  /*154b0*/  BSYNC B4 ;  /* 0x0000000000047941 */ /* 0x000fea0003800000 */
.L_x_37738:
        /* <DEDUP_REMOVED lines=44> */
.L_x_37737:
[----:B------:R-:W-:Y:S05]  /*15780*/  BSYNC B3 ;  /* 0x0000000000037941 */ /* 0x000fea0003800000 */
.L_x_37736:
        /* <DEDUP_REMOVED lines=10> */
.L_x_37732:
[----:B------:R-:W-:Y:S05]  /*15830*/  BSYNC B2 ;  /* 0x0000000000027941 */ /* 0x000fea0003800000 */
.L_x_37731:
        /* <DEDUP_REMOVED lines=18> */
.L_x_37743:
[----:B------:R-:W-:-:S07]  /*15960*/  MOV R220, R232 ;  /* 0x000000e800dc7202 */ /* 0x000fce0000000f00 */
.L_x_37744:
[----:B------:R-:W-:Y:S05]  /*15970*/  BSYNC B3 ;  /* 0x0000000000037941 */ /* 0x000fea0003800000 */
.L_x_37742:
        /* <DEDUP_REMOVED lines=16> */
.L_x_37748:
[----:B------:R-:W-:Y:S05]  /*15a80*/  BSYNC B4 ;  /* 0x0000000000047941 */ /* 0x000fea0003800000 */
.L_x_37747:
        /* <DEDUP_REMOVED lines=44> */
.L_x_37746:
[----:B------:R-:W-:Y:S05]  /*15d50*/  BSYNC B3 ;  /* 0x0000000000037941 */ /* 0x000fea0003800000 */
.L_x_37745:
        /* <DEDUP_REMOVED lines=10> */
.L_x_37741:
[----:B------:R-:W-:Y:S05]  /*15e00*/  BSYNC B2 ;  /* 0x0000000000027941 */ /* 0x000fea0003800000 */
.L_x_37740:
        /* <DEDUP_REMOVED lines=18> */
.L_x_37752:
[----:B------:R-:W-:-:S07]  /*15f30*/  IMAD.MOV.U32 R109, RZ, RZ, R232 ;  /* 0x000000ffff6d7224 */ /* 0x000fce00078e00e8 */
.L_x_37753:
[----:B------:R-:W-:Y:S05]  /*15f40*/  BSYNC B3 ;  /* 0x0000000000037941 */ /* 0x000fea0003800000 */
.L_x_37751:
        /* <DEDUP_REMOVED lines=16> */
.L_x_37757:
[----:B------:R-:W-:Y:S05]  /*16050*/  BSYNC B4 ;  /* 0x0000000000047941 */ /* 0x000fea0003800000 */
.L_x_37756:
        /* <DEDUP_REMOVED lines=44> */
.L_x_37755:
[----:B------:R-:W-:Y:S05]  /*16320*/  BSYNC B3 ;  /* 0x0000000000037941 */ /* 0x000fea0003800000 */
.L_x_37754:
        /* <DEDUP_REMOVED lines=10> */
.L_x_37750:
[----:B------:R-:W-:Y:S05]  /*163d0*/  BSYNC B2 ;  /* 0x0000000000027941 */ /* 0x000fea0003800000 */
.L_x_37749:
        /* <DEDUP_REMOVED lines=18> */
.L_x_37761:
[----:B------:R-:W-:-:S07]  /*16500*/  MOV R218, R232 ;  /* 0x000000e800da7202 */ /* 0x000fce0000000f00 */
.L_x_37762:
[----:B------:R-:W-:Y:S05]  /*16510*/  BSYNC B3 ;  /* 0x0000000000037941 */ /* 0x000fea0003800000 */
.L_x_37760:
        /* <DEDUP_REMOVED lines=16> */
.L_x_37766:
[----:B------:R-:W-:Y:S05]  /*16620*/  BSYNC B4 ;  /* 0x0000000000047941 */ /* 0x000fea0003800000 */
.L_x_37765:
        /* <DEDUP_REMOVED lines=44> */
.L_x_37764:
[----:B------:R-:W-:Y:S05]  /*168f0*/  BSYNC B3 ;  /* 0x0000000000037941 */ /* 0x000fea0003800000 */
.L_x_37763:
        /* <DEDUP_REMOVED lines=10> */
.L_x_37759:
[----:B------:R-:W-:Y:S05]  /*169a0*/  BSYNC B2 ;  /* 0x0000000000027941 */ /* 0x000fea0003800000 */
.L_x_37758:
        /* <DEDUP_REMOVED lines=18> */
.L_x_37770:
[----:B------:R-:W-:-:S07]  /*16ad0*/  IMAD.MOV.U32 R111, RZ, RZ, R232 ;  /* 0x000000ffff6f7224 */ /* 0x000fce00078e00e8 */
.L_x_37771:
[----:B------:R-:W-:Y:S05]  /*16ae0*/  BSYNC B3 ;  /* 0x0000000000037941 */ /* 0x000fea0003800000 */
.L_x_37769:
        /* <DEDUP_REMOVED lines=16> */
.L_x_37775:
[----:B------:R-:W-:Y:S05]  /*16bf0*/  BSYNC B4 ;  /* 0x0000000000047941 */ /* 0x000fea0003800000 */
.L_x_37774:
        /* <DEDUP_REMOVED lines=44> */
.L_x_37773:
[----:B------:R-:W-:Y:S05]  /*16ec0*/  BSYNC B3 ;  /* 0x0000000000037941 */ /* 0x000fea0003800000 */
.L_x_37772:
        /* <DEDUP_REMOVED lines=10> */
.L_x_37768:
[----:B------:R-:W-:Y:S05]  /*16f70*/  BSYNC B2 ;  /* 0x0000000000027941 */ /* 0x000fea0003800000 */
.L_x_37767:
        /* <DEDUP_REMOVED lines=26> */
.L_x_37777:
[----:B------:R-:W-:Y:S05]  /*17120*/  BSYNC B2 ;  /* 0x0000000000027941 */ /* 0x000fea0003800000 */
.L_x_37776:
[----:B------:R-:W-:Y:S01]  /*17130*/  IADD3 R236, R236, 0x20, RZ ;  /* 0x00000020ecec7810 */ /* 0x000fe20007ffe0ff */
[----:B------:R-:W-:-:S07]  /*17140*/  VIADD R233, R233, 0x20 ;  /* 0x00000020e9e97836 */ /* 0x000fce0000000000 */
.L_x_37703:
[----:B------:R-:W-:Y:S05]  /*17150*/  BSYNC B1 ;  /* 0x0000000000017941 */ /* 0x000fea0003800000 */
.L_x_37702:
        /* <DEDUP_REMOVED lines=32> */
.L_x_37783:
[----:B------:R-:W-:-:S07]  /*17360*/  IMAD.MOV.U32 R224, RZ, RZ, R232 ;  /* 0x000000ffffe07224 */ /* 0x000fce00078e00e8 */
.L_x_37784:
[----:B------:R-:W-:Y:S05]  /*17370*/  BSYNC B3 ;  /* 0x0000000000037941 */ /* 0x000fea0003800000 */
.L_x_37782:
        /* <DEDUP_REMOVED lines=16> */
.L_x_37788:
[----:B------:R-:W-:Y:S05]  /*17480*/  BSYNC B4 ;  /* 0x0000000000047941 */ /* 0x000fea0003800000 */
.L_x_37787:
        /* <DEDUP_REMOVED lines=43> */
.L_x_37786:
[----:B------:R-:W-:Y:S05]  /*17740*/  BSYNC B3 ;  /* 0x0000000000037941 */ /* 0x000fea0003800000 */
.L_x_37785:
        /* <DEDUP_REMOVED lines=10> */
.L_x_37781:
[----:B------:R-:W-:Y:S05]  /*177f0*/  BSYNC B2 ;  /* 0x0000000000027941 */ /* 0x000fea0003800000 */
.L_x_37780:
        /* <DEDUP_REMOVED lines=18> */
.L_x_37792:
[----:B------:R-:W-:-:S07]  /*17920*/  IMAD.MOV.U32 R113, RZ, RZ, R232 ;  /* 0x000000ffff717224 */ /* 0x000fce00078e00e8 */
.L_x_37793:
[----:B------:R-:W-:Y:S05]  /*17930*/  BSYNC B3 ;  /* 0x0000000000037941 */ /* 0x000fea0003800000 */
.L_x_37791:
        /* <DEDUP_REMOVED lines=16> */
.L_x_37797:
[----:B------:R-:W-:Y:S05]  /*17a40*/  BSYNC B4 ;  /* 0x0000000000047941 */ /* 0x000fea0003800000 */
.L_x_37796:
        /* <DEDUP_REMOVED lines=43> */
.L_x_37795:
[----:B------:R-:W-:Y:S05]  /*17d00*/  BSYNC B3 ;  /* 0x0000000000037941 */ /* 0x000fea0003800000 */
.L_x_37794:
        /* <DEDUP_REMOVED lines=10> */
.L_x_37790:
[----:B------:R-:W-:Y:S05]  /*17db0*/  BSYNC B2 ;  /* 0x0000000000027941 */ /* 0x000fea0003800000 */
.L_x_37789:
        /* <DEDUP_REMOVED lines=18> */
.L_x_37801:
[----:B------:R-:W-:-:S07]  /*17ee0*/  IMAD.MOV.U32 R222, RZ, RZ, R232 ;  /* 0x000000ffffde7224 */ /* 0x000fce00078e00e8 */
.L_x_37802:
[----:B------:R-:W-:Y:S05]  /*17ef0*/  BSYNC B3 ;  /* 0x0000000000037941 */ /* 0x000fea0003800000 */
.L_x_37800:
        /* <DEDUP_REMOVED lines=16> */
.L_x_37806:
[----:B------:R-:W-:Y:S05]  /*18000*/  BSYNC B4 ;  /* 0x0000000000047941 */ /* 0x000fea0003800000 */
.L_x_37805:
        /* <DEDUP_REMOVED lines=43> */
.L_x_37804:
[----:B------:R-:W-:Y:S05]  /*182c0*/  BSYNC B3 ;  /* 0x0000000000037941 */ /* 0x000fea0003800000 */
.L_x_37803:
        /* <DEDUP_REMOVED lines=10> */
.L_x_37799:
[----:B------:R-:W-:Y:S05]  /*18370*/  BSYNC B2 ;  /* 0x0000000000027941 */ /* 0x000fea0003800000 */
.L_x_37798:
        /* <DEDUP_REMOVED lines=18> */
.L_x_37810:
[----:B------:R-:W-:-:S07]  /*184a0*/  IMAD.MOV.U32 R115, RZ, RZ, R232 ;  /* 0x000000ffff737224 */ /* 0x000fce00078e00e8 */
.L_x_37811:
[----:B------:R-:W-:Y:S05]  /*184b0*/  BSYNC B3 ;  /* 0x0000000000037941 */ /* 0x000fea0003800000 */
.L_x_37809:
        /* <DEDUP_REMOVED lines=16> */
.L_x_37815:
[----:B------:R-:W-:Y:S05]  /*185c0*/  BSYNC B4 ;  /* 0x0000000000047941 */ /* 0x000fea0003800000 */
.L_x_37814:
        /* <DEDUP_REMOVED lines=43> */
.L_x_37813:
[----:B------:R-:W-:Y:S05]  /*18880*/  BSYNC B3 ;  /* 0x0000000000037941 */ /* 0x000fea0003800000 */
.L_x_37812:
        /* <DEDUP_REMOVED lines=10> */
.L_x_37808:
[----:B------:R-:W-:Y:S05]  /*18930*/  BSYNC B2 ;  /* 0x0000000000027941 */ /* 0x000fea0003800000 */
.L_x_37807:
        /* <DEDUP_REMOVED lines=18> */
.L_x_37819:
[----:B------:R-:W-:-:S07]  /*18a60*/  IMAD.MOV.U32 R220, RZ, RZ, R232 ;  /* 0x000000ffffdc7224 */ /* 0x000fce00078e00e8 */
.L_x_37820:
[----:B------:R-:W-:Y:S05]  /*18a70*/  BSYNC B3 ;  /* 0x0000000000037941 */ /* 0x000fea0003800000 */
.L_x_37818:
        /* <DEDUP_REMOVED lines=16> */
.L_x_37824:
[----:B------:R-:W-:Y:S05]  /*18b80*/  BSYNC B4 ;  /* 0x0000000000047941 */ /* 0x000fea0003800000 */
.L_x_37823:
        /* <DEDUP_REMOVED lines=43> */
.L_x_37822:
[----:B------:R-:W-:Y:S05]  /*18e40*/  BSYNC B3 ;  /* 0x0000000000037941 */ /* 0x000fea0003800000 */
.L_x_37821:
        /* <DEDUP_REMOVED lines=10> */
.L_x_37817:
[----:B------:R-:W-:Y:S05]  /*18ef0*/  BSYNC B2 ;  /* 0x0000000000027941 */ /* 0x000fea0003800000 */
.L_x_37816:
        /* <DEDUP_REMOVED lines=18> */
.L_x_37828:
[----:B------:R-:W-:-:S07]  /*19020*/  IMAD.MOV.U32 R117, RZ, RZ, R232 ;  /* 0x000000ffff757224 */ /* 0x000fce00078e00e8 */
.L_x_37829:
[----:B------:R-:W-:Y:S05]  /*19030*/  BSYNC B3 ;  /* 0x0000000000037941 */ /* 0x000fea0003800000 */
.L_x_37827:
        /* <DEDUP_REMOVED lines=16> */
.L_x_37833:
[----:B------:R-:W-:Y:S05]  /*19140*/  BSYNC B4 ;  /* 0x0000000000047941 */ /* 0x000fea0003800000 */
.L_x_37832:
        /* <DEDUP_REMOVED lines=43> */
.L_x_37831:
[----:B------:R-:W-:Y:S05]  /*19400*/  BSYNC B3 ;  /* 0x0000000000037941 */ /* 0x000fea0003800000 */
.L_x_37830:
        /* <DEDUP_REMOVED lines=10> */
.L_x_37826:
[----:B------:R-:W-:Y:S05]  /*194b0*/  BSYNC B2 ;  /* 0x0000000000027941 */ /* 0x000fea0003800000 */
.L_x_37825:
        /* <DEDUP_REMOVED lines=18> */
.L_x_37837:
[----:B------:R-:W-:-:S07]  /*195e0*/  IMAD.MOV.U32 R218, RZ, RZ, R232 ;  /* 0x000000ffffda7224 */ /* 0x000fce00078e00e8 */
.L_x_37838:
[----:B------:R-:W-:Y:S05]  /*195f0*/  BSYNC B3 ;  /* 0x0000000000037941 */ /* 0x000fea0003800000 */
.L_x_37836:
        /* <DEDUP_REMOVED lines=16> */
.L_x_37842:
[----:B------:R-:W-:Y:S05]  /*19700*/  BSYNC B4 ;  /* 0x0000000000047941 */ /* 0x000fea0003800000 */
.L_x_37841:
        /* <DEDUP_REMOVED lines=43> */
.L_x_37840:
[----:B------:R-:W-:Y:S05]  /*199c0*/  BSYNC B3 ;  /* 0x0000000000037941 */ /* 0x000fea0003800000 */
.L_x_37839:
        /* <DEDUP_REMOVED lines=10> */
.L_x_37835:
[----:B------:R-:W-:Y:S05]  /*19a70*/  BSYNC B2 ;  /* 0x0000000000027941 */ /* 0x000fea0003800000 */
.L_x_37834:
        /* <DEDUP_REMOVED lines=18> */
.L_x_37846:
[----:B------:R-:W-:-:S07]  /*19ba0*/  IMAD.MOV.U32 R119, RZ, RZ, R232 ;  /* 0x000000ffff777224 */ /* 0x000fce00078e00e8 */
.L_x_37847:
[----:B------:R-:W-:Y:S05]  /*19bb0*/  BSYNC B3 ;  /* 0x0000000000037941 */ /* 0x000fea0003800000 */
.L_x_37845:
        /* <DEDUP_REMOVED lines=16> */
.L_x_37851:
[----:B------:R-:W-:Y:S05]  /*19cc0*/  BSYNC B4 ;  /* 0x0000000000047941 */ /* 0x000fea0003800000 */
.L_x_37850:
        /* <DEDUP_REMOVED lines=43> */
.L_x_37849:
[----:B------:R-:W-:Y:S05]  /*19f80*/  BSYNC B3 ;  /* 0x0000000000037941 */ /* 0x000fea0003800000 */
.L_x_37848:
        /* <DEDUP_REMOVED lines=10> */
.L_x_37844:
[----:B------:R-:W-:Y:S05]  /*1a030*/  BSYNC B2 ;  /* 0x0000000000027941 */ /* 0x000fea0003800000 */
.L_x_37843:
        /* <DEDUP_REMOVED lines=25> */
.L_x_37779:
[----:B------:R-:W-:Y:S05]  /*1a1d0*/  BSYNC B1 ;  /* 0x0000000000017941 */ /* 0x000fea0003800000 */
.L_x_37778:
[----:B0123--:R-:W-:Y:S01]  /*1a1e0*/  FADD.FTZ R120, RZ, R48 ;  /* 0x00000030ff787221 */ /* 0x00ffe20000010000 */
        /* <DEDUP_REMOVED lines=234> */
.L_x_37881:
        /* <DEDUP_REMOVED lines=59> */
[----:B------:R-:W-:-:S03]  /*1b440*/  IADD3 R229, R229, 0x20, RZ ;  /* 0x00000020e5e57810 */ /* 0x000fc60007ffe0ff */
[----:B------:R0:W-:Y:S04]  /*1b450*/  STG.E.128 desc[UR6][R234.64], R120 ;  /* 0x00000078ea007986 */ /* 0x0001e8000c101d06 */
.L_x_37856:
[----:B------:R-:W-:Y:S05]  /*1b460*/  BSYNC B2 ;  /* 0x0000000000027941 */ /* 0x000fea0003800000 */
.L_x_37855:
        /* <DEDUP_REMOVED lines=32> */
[----:B------:R-:W-:Y:S01]  /*1b670*/  VIADD R229, R229, 0x20 ;  /* 0x00000020e5e57836 */ /* 0x000fe20000000000 */
[----:B------:R-:W-:-:S05]  /*1b680*/  F2FP.F16.F32.PACK_AB R123, R237, R242 ;  /* 0x000000f2ed7b723e */ /* 0x000fca00000000ff */
[----:B------:R1:W-:Y:S02]  /*1b690*/  STG.E.128 desc[UR6][R234.64], R120 ;  /* 0x00000078ea007986 */ /* 0x0003e4000c101d06 */
.L_x_37858:
[----:B------:R-:W-:Y:S05]  /*1b6a0*/  BSYNC B2 ;  /* 0x0000000000027941 */ /* 0x000fea0003800000 */
.L_x_37857:
        /* <DEDUP_REMOVED lines=35> */
.L_x_37860:
[----:B------:R-:W-:Y:S05]  /*1b8e0*/  BSYNC B2 ;  /* 0x0000000000027941 */ /* 0x000fea0003800000 */
.L_x_37859:
        /* <DEDUP_REMOVED lines=35> */
.L_x_37862:
[----:B------:R-:W-:Y:S05]  /*1bb20*/  BSYNC B2 ;  /* 0x0000000000027941 */ /* 0x000fea0003800000 */
.L_x_37861:
        /* <DEDUP_REMOVED lines=35> */
.L_x_37864:
[----:B------:R-:W-:Y:S05]  /*1bd60*/  BSYNC B2 ;  /* 0x0000000000027941 */ /* 0x000fea0003800000 */
.L_x_37863:
        /* <DEDUP_REMOVED lines=35> */
.L_x_37866:
[----:B------:R-:W-:Y:S05]  /*1bfa0*/  BSYNC B2 ;  /* 0x0000000000027941 */ /* 0x000fea0003800000 */
.L_x_37865:
        /* <DEDUP_REMOVED lines=35> */
.L_x_37868:
[----:B------:R-:W-:Y:S05]  /*1c1e0*/  BSYNC B2 ;  /* 0x0000000000027941 */ /* 0x000fea0003800000 */
.L_x_37867:
        /* <DEDUP_REMOVED lines=31> */
[----:B------:R-:W-:-:S05]  /*1c3e0*/  F2FP.F16.F32.PACK_AB R120, R236, R231 ;  /* 0x000000e7ec78723e */ /* 0x000fca00000000ff */
[----:B------:R0:W-:Y:S02]  /*1c3f0*/  STG.E.128 desc[UR6][R234.64], R120 ;  /* 0x00000078ea007986 */ /* 0x0001e4000c101d06 */
.L_x_37854:
[----:B------:R-:W-:Y:S05]  /*1c400*/  BSYNC B1 ;  /* 0x0000000000017941 */ /* 0x000fea0003800000 */
.L_x_37853:
[----:B01234-:R-:W0:Y:S02]  /*1c410*/  LDC.64 R120, c[0x0][0x210] ;  /* 0x00008400ff787b82 */ /* 0x01fe240000000a00 */
[----:B0-----:R-:W-:-:S05]  /*1c420*/  IMAD R42, R120, 0x4, R42 ;  /* 0x00000004782a7824 */ /* 0x001fca00078e022a */
[----:B------:R-:W-:-:S13]  /*1c430*/  ISETP.GE.AND P1, PT, R42, R121, PT ;  /* 0x000000792a00720c */ /* 0x000fda0003f26270 */
[----:B------:R-:W-:Y:S05]  /*1c440*/  @!P1 BRA `(.L_x_37869) ;  /* 0xfffffe5000c89947 */ /* 0x000fea000383ffff */
[----:B------:R-:W-:Y:S05]  /*1c450*/  BSYNC B0 ;  /* 0x0000000000007941 */ /* 0x000fea0003800000 */
.L_x_37245:
[----:B------:R-:W-:Y:S05]  /*1c460*/  EXIT ;  /* 0x000000000000794d */ /* 0x000fea0003800000 */
.L_x_37852:
        /* <DEDUP_REMOVED lines=8> */
.L_x_37871:
[----:B------:R-:W-:Y:S05]  /*1c4f0*/  BSYNC B1 ;  /* 0x0000000000017941 */ /* 0x000fea0003800000 */
.L_x_37870:
        /* <DEDUP_REMOVED lines=11> */
.L_x_37872:
[----:B------:R-:W-:Y:S02]  /*1c5b0*/  IMAD.MOV.U32 R242, RZ, RZ, 0x4 ;  /* 0x00000004fff27424 */ /* 0x000fe400078e00ff */
[----:B------:R-:W-:-:S04]  /*1c5c0*/  IMAD.MOV.U32 R120, RZ, RZ, R239 ;  /* 0x000000ffff787224 */ /* 0x000fc800078e00ef */
[----:B------:R-:W-:-:S05]  /*1c5d0*/  FADD.FTZ R234, R233, R120 ;  /* 0x00000078e9ea7221 */ /* 0x000fca0000010000 */
[----:B------:R-:W-:-:S07]  /*1c5e0*/  MOV R241, R234 ;  /* 0x000000ea00f17202 */ /* 0x000fce0000000f00 */
[----:B------:R-:W-:Y:S05]  /*1c5f0*/  WARPSYNC.COLLECTIVE R240, `(.L_x_37873) ;  /* 0x00000000f0087348 */ /* 0x000fea0003c00000 */
[----:B------:R0:W1:Y:S02]  /*1c600*/  SHFL.BFLY P6, R239, R241, R242, R243 ;  /* 0x0c0000f2f1ef7389 */ /* 0x00006400000c00f3 */
[----:B01----:R-:W-:Y:S01]  /*1c610*/  ENDCOLLECTIVE ;  /* 0x000000000000791b */ /* 0x003fe20003800000 */
.L_x_37873:
        /* <DEDUP_REMOVED lines=8> */
.L_x_37874:
[----:B------:R-:W-:Y:S02]  /*1c6a0*/  IMAD.MOV.U32 R242, RZ, RZ, 0x10 ;  /* 0x00000010fff27424 */ /* 0x000fe400078e00ff */
[----:B------:R-:W-:-:S04]  /*1c6b0*/  IMAD.MOV.U32 R120, RZ, RZ, R239 ;  /* 0x000000ffff787224 */ /* 0x000fc800078e00ef */
[----:B------:R-:W-:-:S05]  /*1c6c0*/  FADD.FTZ R236, R235, R120 ;  /* 0x00000078ebec7221 */ /* 0x000fca0000010000 */
[----:B------:R-:W-:-:S07]  /*1c6d0*/  MOV R241, R236 ;  /* 0x000000ec00f17202 */ /* 0x000fce0000000f00 */
[----:B------:R-:W-:Y:S05]  /*1c6e0*/  WARPSYNC.COLLECTIVE R240, `(.L_x_37875) ;  /* 0x00000000f0087348 */ /* 0x000fea0003c00000 */
[----:B------:R0:W1:Y:S02]  /*1c6f0*/  SHFL.BFLY P6, R239, R241, R242, R243 ;  /* 0x0c0000f2f1ef7389 */ /* 0x00006400000c00f3 */
[----:B01----:R-:W-:Y:S01]  /*1c700*/  ENDCOLLECTIVE ;  /* 0x000000000000791b */ /* 0x003fe20003800000 */
.L_x_37875:
        /* <DEDUP_REMOVED lines=139> */
.L_x_37876:
[----:B------:R-:W-:Y:S02]  /*1cfc0*/  IMAD.MOV.U32 R242, RZ, RZ, 0x2 ;  /* 0x00000002fff27424 */ /* 0x000fe400078e00ff */
[----:B------:R-:W-:-:S04]  /*1cfd0*/  IMAD.MOV.U32 R121, RZ, RZ, R239 ;  /* 0x000000ffff797224 */ /* 0x000fc800078e00ef */
[----:B------:R-:W-:-:S05]  /*1cfe0*/  FADD.FTZ R121, R120, R121 ;  /* 0x0000007978797221 */ /* 0x000fca0000010000 */
[----:B------:R-:W-:-:S07]  /*1cff0*/  MOV R241, R121 ;  /* 0x0000007900f17202 */ /* 0x000fce0000000f00 */
[----:B------:R-:W-:Y:S05]  /*1d000*/  WARPSYNC.COLLECTIVE R240, `(.L_x_37877) ;  /* 0x00000000f0087348 */ /* 0x000fea0003c00000 */
[----:B------:R0:W1:Y:S02]  /*1d010*/  SHFL.BFLY P6, R239, R241, R242, R243 ;  /* 0x0c0000f2f1ef7389 */ /* 0x00006400000c00f3 */
[----:B01----:R-:W-:Y:S01]  /*1d020*/  ENDCOLLECTIVE ;  /* 0x000000000000791b */ /* 0x003fe20003800000 */
.L_x_37877:
[----:B------:R-:W-:Y:S01]  /*1d030*/  HFMA2.MMA R242, -RZ, RZ, 0, 2.384185791015625e-07 ;  /* 0x00000004fff27435 */ /* 0x000fe200000001ff */
[----:B------:R-:W-:-:S05]  /*1d040*/  MOV R234, R239 ;  /* 0x000000ef00ea7202 */ /* 0x000fca0000000f00 */
[----:B------:R-:W-:-:S04]  /*1d050*/  FADD.FTZ R234, R121, R234 ;  /* 0x000000ea79ea7221 */ /* 0x000fc80000010000 */
[----:B------:R-:W-:-:S07]  /*1d060*/  IMAD.MOV.U32 R241, RZ, RZ, R234 ;  /* 0x000000fffff17224 */ /* 0x000fce00078e00ea */
[----:B------:R-:W-:Y:S05]  /*1d070*/  WARPSYNC.COLLECTIVE R240, `(.L_x_37878) ;  /* 0x00000000f0087348 */ /* 0x000fea0003c00000 */
[----:B------:R0:W1:Y:S02]  /*1d080*/  SHFL.BFLY P6, R239, R241, R242, R243 ;  /* 0x0c0000f2f1ef7389 */ /* 0x00006400000c00f3 */
[----:B01----:R-:W-:Y:S01]  /*1d090*/  ENDCOLLECTIVE ;  /* 0x000000000000791b */ /* 0x003fe20003800000 */
.L_x_37878:
[----:B------:R-:W-:Y:S02]  /*1d0a0*/  IMAD.MOV.U32 R242, RZ, RZ, 0x8 ;  /* 0x00000008fff27424 */ /* 0x000fe400078e00ff */
[----:B------:R-:W-:-:S04]  /*1d0b0*/  IMAD.MOV.U32 R233, RZ, RZ, R239 ;  /* 0x000000ffffe97224 */ /* 0x000fc800078e00ef */
[----:B------:R-:W-:-:S05]  /*1d0c0*/  FADD.FTZ R233, R234, R233 ;  /* 0x000000e9eae97221 */ /* 0x000fca0000010000 */
[----:B------:R-:W-:-:S07]  /*1d0d0*/  MOV R241, R233 ;  /* 0x000000e900f17202 */ /* 0x000fce0000000f00 */
[----:B------:R-:W-:Y:S05]  /*1d0e0*/  WARPSYNC.COLLECTIVE R240, `(.L_x_37879) ;  /* 0x00000000f0087348 */ /* 0x000fea0003c00000 */
[----:B------:R0:W1:Y:S02]  /*1d0f0*/  SHFL.BFLY P6, R239, R241, R242, R243 ;  /* 0x0c0000f2f1ef7389 */ /* 0x00006400000c00f3 */
[----:B01----:R-:W-:Y:S01]  /*1d100*/  ENDCOLLECTIVE ;  /* 0x000000000000791b */ /* 0x003fe20003800000 */
.L_x_37879:
[----:B------:R-:W-:Y:S01]  /*1d110*/  HFMA2.MMA R242, -RZ, RZ, 0, 9.5367431640625e-07 ;  /* 0x00000010fff27435 */ /* 0x000fe200000001ff */
[----:B------:R-:W-:-:S05]  /*1d120*/  MOV R236, R239 ;  /* 0x000000ef00ec7202 */ /* 0x000fca0000000f00 */
[----:B------:R-:W-:-:S04]  /*1d130*/  FADD.FTZ R236, R233, R236 ;  /* 0x000000ece9ec7221 */ /* 0x000fc80000010000 */
[----:B------:R-:W-:-:S07]  /*1d140*/  IMAD.MOV.U32 R241, RZ, RZ, R236 ;  /* 0x000000fffff17224 */ /* 0x000fce00078e00ec */
[----:B------:R-:W-:Y:S05]  /*1d150*/  WARPSYNC.COLLECTIVE R240, `(.L_x_37880) ;  /* 0x00000000f0087348 */ /* 0x000fea0003c00000 */
[----:B------:R0:W1:Y:S02]  /*1d160*/  SHFL.BFLY P6, R239, R241, R242, R243 ;  /* 0x0c0000f2f1ef7389 */ /* 0x00006400000c00f3 */
[----:B01----:R-:W-:Y:S01]  /*1d170*/  ENDCOLLECTIVE ;  /* 0x000000000000791b */ /* 0x003fe20003800000 */
.L_x_37880:
[----:B------:R-:W-:Y:S05]  /*1d180*/  BRA `(.L_x_37881) ;  /* 0xffffffdc00c07947 */ /* 0x000fea000383ffff */
.L_x_37882:
        /* <DEDUP_REMOVED lines=15> */
.L_x_58426:


//--------------------- .text._ZN10layer_norm13ln_fwd_kernelINS_13Kernel_traitsI6__halfS2_fS2_fjLj2048ELj1ELj4ELj1ELj16ENS_18Kernel_traits_baseILj2048ES2_S2_fS2_fjLj128EEEEELb1ELb0ELb1ELb1EEEvNS_9FwdParamsE --------------------------
	.section	.text._ZN10layer_norm13ln_fwd_kernelINS_13Kernel_traitsI6__halfS2_fS2_fjLj2048ELj1ELj4ELj1ELj16ENS_18Kernel_traits_baseILj2048ES2_S2_fS2_fjLj128EEEEELb1ELb0ELb1ELb1EEEvNS_9FwdParamsE,"ax",@progbits
	.align	128
        .global         _ZN10layer_norm13ln_fwd_kernelINS_13Kernel_traitsI6__halfS2_fS2_fjLj2048ELj1ELj4ELj1ELj16ENS_18Kernel_traits_baseILj2048ES2_S2_fS2_fjLj128EEEEELb1ELb0ELb1ELb1EEEvNS_9FwdParamsE
        .type           _ZN10layer_norm13ln_fwd_kernelINS_13Kernel_traitsI6__halfS2_fS2_fjLj2048ELj1ELj4ELj1ELj16ENS_18Kernel_traits_baseILj2048ES2_S2_fS2_fjLj128EEEEELb1ELb0ELb1ELb1EEEvNS_9FwdParamsE,@function
        .size           _ZN10layer_norm13ln_fwd_kernelINS_13Kernel_traitsI6__halfS2_fS2_fjLj2048ELj1ELj4ELj1ELj16ENS_18Kernel_traits_baseILj2048ES2_S2_fS2_fjLj128EEEEELb1ELb0ELb1ELb1EEEvNS_9FwdParamsE,(.L_x_58427 - _ZN10layer_norm13ln_fwd_kernelINS_13Kernel_traitsI6__halfS2_fS2_fjLj2048ELj1ELj4ELj1ELj16ENS_18Kernel_traits_baseILj2048ES2_S2_fS2_fjLj128EEEEELb1ELb0ELb1ELb1EEEvNS_9FwdParamsE)
        .other          _ZN10layer_norm13ln_fwd_kernelINS_13Kernel_traitsI6__halfS2_fS2_fjLj2048ELj1ELj4ELj1ELj16ENS_18Kernel_traits_baseILj2048ES2_S2_fS2_fjLj128EEEEELb1ELb0ELb1ELb1EEEvNS_9FwdParamsE,@"STO_CUDA_ENTRY STV_DEFAULT"
_ZN10layer_norm13ln_fwd_kernelINS_13Kernel_traitsI6__halfS2_fS2_fjLj2048ELj1ELj4ELj1ELj16ENS_18Kernel_traits_baseILj2048ES2_S2_fS2_fjLj128EEEEELb1ELb0ELb1ELb1EEEvNS_9FwdParamsE:
.text._ZN10layer_norm13ln_fwd_kernelINS_13Kernel_traitsI6__halfS2_fS2_fjLj2048ELj1ELj4ELj1ELj16ENS_18Kernel_traits_baseILj2048ES2_S2_fS2_fjLj128EEEEELb1ELb0ELb1ELb1EEEvNS_9FwdParamsE:
        /* <DEDUP_REMOVED lines=74> */
[----:B------:R-:W-:Y:S01]  /*04a0*/  IADD3 R28, R158, 0x5384540f, RZ ;  /* 0x5384540f9e1c7810 */ /* 0x000fe20007ffe0ff */
        /* <DEDUP_REMOVED lines=33> */
[----:B------:R-:W-:Y:S01]  /*06c0*/  LOP3.LUT R204, R204, 0x3, RZ, 0xc0, !PT ;  /* 0x00000003cccc7812 */ /* 0x000fe200078ec0ff */
[----:B------:R-:W-:Y:S01]  /*06d0*/  ULDC UR7, c[0x0][0x2d8] ;  /* 0x0000b60000077ab9 */ /* 0x000fe20000000800 */
[----:B------:R-:W-:Y:S01]  /*06e0*/  LOP3.LUT R206, R151, 0x1f, RZ, 0xc0, !PT ;  /* 0x0000001f97ce7812 */ /* 0x000fe200078ec0ff */
[----:B------:R-:W-:Y:S01]  /*06f0*/  IMAD.WIDE.U32 R16, R16, -0x326172a9, RZ ;  /* 0xcd9e8d5710107825 */ /* 0x000fe200078e00ff */
[----:B------:R-:W-:Y:S01]  /*0700*/  LOP3.LUT R15, R13, R2, R33, 0x96, !PT ;  /* 0x000000020d0f7212 */ /* 0x000fe200078e9621 */
[----:B------:R-:W-:Y:S01]  /*0710*/  ULDC.64 UR8, c[0x0][0x298] ;  /* 0x0000a60000087ab9 */ /* 0x000fe20000000a00 */
[----:B------:R-:W-:Y:S01]  /*0720*/  ISETP.NE.AND P2, PT, RZ, UR6, PT ;  /* 0x00000006ff007c0c */ /* 0x000fe2000bf45270 */
[----:B------:R-:W-:Y:S01]  /*0730*/  HADD2.F32 R189, -RZ, R68.H0_H0 ;  /* 0x20000044ffbd7230 */ /* 0x000fe20000004100 */
[----:B------:R-:W-:Y:S01]  /*0740*/  LOP3.LUT R2, R17, R14, R32, 0x96, !PT ;  /* 0x0000000e11027212 */ /* 0x000fe200078e9620 */
[----:B------:R-:W-:Y:S01]  /*0750*/  IMAD.WIDE.U32 R14, R15, -0x326172a9, RZ ;  /* 0xcd9e8d570f0e7825 */ /* 0x000fe200078e00ff */
[----:B------:R-:W-:-:S03]  /*0760*/  ULDC UR6, c[0x0][0x294] ;  /* 0x0000a50000067ab9 */ /* 0x000fc60000000800 */
        /* <DEDUP_REMOVED lines=84> */
.L_x_38478:
[----:B------:R-:W0:Y:S08]  /*0cb0*/  LDC.64 R80, c[0x0][0x280] ;  /* 0x0000a000ff507b82 */ /* 0x000e300000000a00 */
        /* <DEDUP_REMOVED lines=20> */
[----:B------:R-:W-:Y:S02]  /*0e00*/  @P3 IADD3 R90, R80, -0x1, RZ ;  /* 0xffffffff505a3810 */ /* 0x000fe40007ffe0ff */
        /* <DEDUP_REMOVED lines=11> */
[----:B------:R-:W-:Y:S02]  /*0ec0*/  @!P4 ISETP.NE.AND.EX P1, PT, R181, RZ, PT, P1 ;  /* 0x000000ffb500c20c */ /* 0x000fe40003f25310 */
[----:B------:R-:W-:Y:S02]  /*0ed0*/  @!P4 MOV R88, R204 ;  /* 0x000000cc0058c202 */ /* 0x000fe40000000f00 */
        /* <DEDUP_REMOVED lines=14> */
.L_x_37886:
[----:B------:R-:W-:-:S07]  /*0fc0*/  IMAD.MOV.U32 R89, RZ, RZ, R210 ;  /* 0x000000ffff597224 */ /* 0x000fce00078e00d2 */
.L_x_37887:
[----:B------:R-:W-:Y:S05]  /*0fd0*/  BSYNC B1 ;  /* 0x0000000000017941 */ /* 0x000fea0003800000 */
.L_x_37885:
        /* <DEDUP_REMOVED lines=16> */
.L_x_37891:
[----:B------:R-:W-:Y:S05]  /*10e0*/  BSYNC B2 ;  /* 0x0000000000027941 */ /* 0x000fea0003800000 */
.L_x_37890:
        /* <DEDUP_REMOVED lines=44> */
.L_x_37889:
[----:B------:R-:W-:Y:S05]  /*13b0*/  BSYNC B1 ;  /* 0x0000000000017941 */ /* 0x000fea0003800000 */
.L_x_37888:
        /* <DEDUP_REMOVED lines=10> */
.L_x_37884:
[----:B------:R-:W-:Y:S05]  /*1460*/  BSYNC B0 ;  /* 0x0000000000007941 */ /* 0x000fea0003800000 */
.L_x_37883:
        /* <DEDUP_REMOVED lines=18> */
.L_x_37895:
[----:B------:R-:W-:-:S07]  /*1590*/  MOV R81, R210 ;  /* 0x000000d200517202 */ /* 0x000fce0000000f00 */
.L_x_37896:
[----:B------:R-:W-:Y:S05]  /*15a0*/  BSYNC B1 ;  /* 0x0000000000017941 */ /* 0x000fea0003800000 */
.L_x_37894:
        /* <DEDUP_REMOVED lines=16> */
.L_x_37900:
[----:B------:R-:W-:Y:S05]  /*16b0*/  BSYNC B2 ;  /* 0x0000000000027941 */ /* 0x000fea0003800000 */
.L_x_37899:
        /* <DEDUP_REMOVED lines=43> */
.L_x_37898:
[----:B------:R-:W-:Y:S05]  /*1970*/  BSYNC B1 ;  /* 0x0000000000017941 */ /* 0x000fea0003800000 */
.L_x_37897:
        /* <DEDUP_REMOVED lines=10> */
.L_x_37893:
[----:B------:R-:W-:Y:S05]  /*1a20*/  BSYNC B0 ;  /* 0x0000000000007941 */ /* 0x000fea0003800000 */
.L_x_37892:
        /* <DEDUP_REMOVED lines=18> */
.L_x_37904:
[----:B------:R-:W-:-:S07]  /*1b50*/  MOV R90, R210 ;  /* 0x000000d2005a7202 */ /* 0x000fce0000000f00 */
.L_x_37905:
[----:B------:R-:W-:Y:S05]  /*1b60*/  BSYNC B1 ;  /* 0x0000000000017941 */ /* 0x000fea0003800000 */
.L_x_37903:
        /* <DEDUP_REMOVED lines=16> */
.L_x_37909:
[----:B------:R-:W-:Y:S05]  /*1c70*/  BSYNC B2 ;  /* 0x0000000000027941 */ /* 0x000fea0003800000 */
.L_x_37908:
        /* <DEDUP_REMOVED lines=43> */
.L_x_37907:
[----:B------:R-:W-:Y:S05]  /*1f30*/  BSYNC B1 ;  /* 0x0000000000017941 */ /* 0x000fea0003800000 */
.L_x_37906:
        /* <DEDUP_REMOVED lines=10> */
.L_x_37902:
[----:B------:R-:W-:Y:S05]  /*1fe0*/  BSYNC B0 ;  /* 0x0000000000007941 */ /* 0x000fea0003800000 */
.L_x_37901:
        /* <DEDUP_REMOVED lines=18> */
.L_x_37913:
[----:B------:R-:W-:-:S07]  /*2110*/  MOV R83, R210 ;  /* 0x000000d200537202 */ /* 0x000fce0000000f00 */
.L_x_37914:
[----:B------:R-:W-:Y:S05]  /*2120*/  BSYNC B1 ;  /* 0x0000000000017941 */ /* 0x000fea0003800000 */
.L_x_37912:
        /* <DEDUP_REMOVED lines=16> */
.L_x_37918:
[----:B------:R-:W-:Y:S05]  /*2230*/  BSYNC B2 ;  /* 0x0000000000027941 */ /* 0x000fea0003800000 */
.L_x_37917:
        /* <DEDUP_REMOVED lines=44> */
.L_x_37916:
[----:B------:R-:W-:Y:S05]  /*2500*/  BSYNC B1 ;  /* 0x0000000000017941 */ /* 0x000fea0003800000 */
.L_x_37915:
        /* <DEDUP_REMOVED lines=10> */
.L_x_37911:
[----:B------:R-:W-:Y:S05]  /*25b0*/  BSYNC B0 ;  /* 0x0000000000007941 */ /* 0x000fea0003800000 */
.L_x_37910:
        /* <DEDUP_REMOVED lines=18> */
.L_x_37922:
[----:B------:R-:W-:-:S07]  /*26e0*/  IMAD.MOV.U32 R92, RZ, RZ, R210 ;  /* 0x000000ffff5c7224 */ /* 0x000fce00078e00d2 */
.L_x_37923:
[----:B------:R-:W-:Y:S05]  /*26f0*/  BSYNC B1 ;  /* 0x0000000000017941 */ /* 0x000fea0003800000 */
.L_x_37921:
        /* <DEDUP_REMOVED lines=16> */
.L_x_37927:
[----:B------:R-:W-:Y:S05]  /*2800*/  BSYNC B2 ;  /* 0x0000000000027941 */ /* 0x000fea0003800000 */
.L_x_37926:
        /* <DEDUP_REMOVED lines=44> */
.L_x_37925:
[----:B------:R-:W-:Y:S05]  /*2ad0*/  BSYNC B1 ;  /* 0x0000000000017941 */ /* 0x000fea0003800000 */
.L_x_37924:
        /* <DEDUP_REMOVED lines=10> */
.L_x_37920:
[----:B------:R-:W-:Y:S05]  /*2b80*/  BSYNC B0 ;  /* 0x0000000000007941 */ /* 0x000fea0003800000 */
.L_x_37919:
        /* <DEDUP_REMOVED lines=18> */
.L_x_37931:
[----:B------:R-:W-:-:S07]  /*2cb0*/  MOV R85, R210 ;  /* 0x000000d200557202 */ /* 0x000fce0000000f00 */
.L_x_37932:
[----:B------:R-:W-:Y:S05]  /*2cc0*/  BSYNC B1 ;  /* 0x0000000000017941 */ /* 0x000fea0003800000 */
.L_x_37930:
        /* <DEDUP_REMOVED lines=16> */
.L_x_37936:
[----:B------:R-:W-:Y:S05]  /*2dd0*/  BSYNC B2 ;  /* 0x0000000000027941 */ /* 0x000fea0003800000 */
.L_x_37935:
        /* <DEDUP_REMOVED lines=44> */
.L_x_37934:
[----:B------:R-:W-:Y:S05]  /*30a0*/  BSYNC B1 ;  /* 0x0000000000017941 */ /* 0x000fea0003800000 */
.L_x_37933:
        /* <DEDUP_REMOVED lines=10> */
.L_x_37929:
[----:B------:R-:W-:Y:S05]  /*3150*/  BSYNC B0 ;  /* 0x0000000000007941 */ /* 0x000fea0003800000 */
.L_x_37928:
        /* <DEDUP_REMOVED lines=18> */
.L_x_37940:
[----:B------:R-:W-:-:S07]  /*3280*/  IMAD.MOV.U32 R94, RZ, RZ, R210 ;  /* 0x000000ffff5e7224 */ /* 0x000fce00078e00d2 */
.L_x_37941:
[----:B------:R-:W-:Y:S05]  /*3290*/  BSYNC B1 ;  /* 0x0000000000017941 */ /* 0x000fea0003800000 */
.L_x_37939:
        /* <DEDUP_REMOVED lines=16> */
.L_x_37945:
[----:B------:R-:W-:Y:S05]  /*33a0*/  BSYNC B2 ;  /* 0x0000000000027941 */ /* 0x000fea0003800000 */
.L_x_37944:
        /* <DEDUP_REMOVED lines=44> */
.L_x_37943:
[----:B------:R-:W-:Y:S05]  /*3670*/  BSYNC B1 ;  /* 0x0000000000017941 */ /* 0x000fea0003800000 */
.L_x_37942:
        /* <DEDUP_REMOVED lines=10> */
.L_x_37938:
[----:B------:R-:W-:Y:S05]  /*3720*/  BSYNC B0 ;  /* 0x0000000000007941 */ /* 0x000fea0003800000 */
.L_x_37937:
        /* <DEDUP_REMOVED lines=18> */
.L_x_37949:
[----:B------:R-:W-:-:S07]  /*3850*/  MOV R87, R210 ;  /* 0x000000d200577202 */ /* 0x000fce0000000f00 */
.L_x_37950:
[----:B------:R-:W-:Y:S05]  /*3860*/  BSYNC B1 ;  /* 0x0000000000017941 */ /* 0x000fea0003800000 */
.L_x_37948:
        /* <DEDUP_REMOVED lines=16> */
.L_x_37954:
[----:B------:R-:W-:Y:S05]  /*3970*/  BSYNC B2 ;  /* 0x0000000000027941 */ /* 0x000fea0003800000 */
.L_x_37953:
        /* <DEDUP_REMOVED lines=44> */
.L_x_37952:
[----:B------:R-:W-:Y:S05]  /*3c40*/  BSYNC B1 ;  /* 0x0000000000017941 */ /* 0x000fea0003800000 */
.L_x_37951:
        /* <DEDUP_REMOVED lines=10> */
.L_x_37947:
[----:B------:R-:W-:Y:S05]  /*3cf0*/  BSYNC B0 ;  /* 0x0000000000007941 */ /* 0x000fea0003800000 */
.L_x_37946:
        /* <DEDUP_REMOVED lines=11> */
[----:B------:R-:W-:Y:S01]  /*3db0*/  SHF.L.U32 R95, R215, 0x10, RZ ;  /* 0x00000010d75f7819 */ /* 0x000fe200000006ff */
[----:B0-----:R-:W0:Y:S01]  /*3dc0*/  LDC.64 R90, c[0x0][0x240] ;  /* 0x00009000ff5a7b82 */ /* 0x001e220000000a00 */
        /* <DEDUP_REMOVED lines=18> */
.L_x_37956:
[----:B------:R-:W-:Y:S05]  /*3ef0*/  BSYNC B0 ;  /* 0x0000000000007941 */ /* 0x000fea0003800000 */
.L_x_37955:
        /* <DEDUP_REMOVED lines=22> */
.L_x_37960:
[----:B------:R-:W-:-:S07]  /*4060*/  MOV R96, R210 ;  /* 0x000000d200607202 */ /* 0x000fce0000000f00 */
.L_x_37961:
[----:B------:R-:W-:Y:S05]  /*4070*/  BSYNC B1 ;  /* 0x0000000000017941 */ /* 0x000fea0003800000 */
.L_x_37959:
        /* <DEDUP_REMOVED lines=16> */
.L_x_37965:
[----:B------:R-:W-:Y:S05]  /*4180*/  BSYNC B2 ;  /* 0x0000000000027941 */ /* 0x000fea0003800000 */
.L_x_37964:
        /* <DEDUP_REMOVED lines=40> */
[----:B------:R-:W-:Y:S01]  /*4410*/  HFMA2.MMA R94, -RZ, RZ, 0, 0 ;  /* 0x00000000ff5e7435 */ /* 0x000fe200000001ff */
[----:B------:R-:W-:Y:S01]  /*4420*/  MOV R210, R92 ;  /* 0x0000005c00d27202 */ /* 0x000fe20000000f00 */
[----:B------:R-:W-:Y:S01]  /*4430*/  IMAD.MOV.U32 R208, RZ, RZ, R88 ;  /* 0x000000ffffd07224 */ /* 0x000fe200078e0058 */
[----:B------:R-:W-:-:S08]  /*4440*/  LOP3.LUT R199, R89, R90, R195, 0x96, !PT ;  /* 0x0000005a59c77212 */ /* 0x000fd000078e96c3 */
.L_x_37963:
[----:B------:R-:W-:Y:S05]  /*4450*/  BSYNC B1 ;  /* 0x0000000000017941 */ /* 0x000fea0003800000 */
.L_x_37962:
        /* <DEDUP_REMOVED lines=10> */
.L_x_37958:
[----:B------:R-:W-:Y:S05]  /*4500*/  BSYNC B0 ;  /* 0x0000000000007941 */ /* 0x000fea0003800000 */
.L_x_37957:
        /* <DEDUP_REMOVED lines=18> */
.L_x_37969:
[----:B------:R-:W-:-:S07]  /*4630*/  IMAD.MOV.U32 R89, RZ, RZ, R210 ;  /* 0x000000ffff597224 */ /* 0x000fce00078e00d2 */
.L_x_37970:
[----:B------:R-:W-:Y:S05]  /*4640*/  BSYNC B1 ;  /* 0x0000000000017941 */ /* 0x000fea0003800000 */
.L_x_37968:
        /* <DEDUP_REMOVED lines=16> */
.L_x_37974:
[----:B------:R-:W-:Y:S05]  /*4750*/  BSYNC B2 ;  /* 0x0000000000027941 */ /* 0x000fea0003800000 */
.L_x_37973:
        /* <DEDUP_REMOVED lines=43> */
.L_x_37972:
[----:B------:R-:W-:Y:S05]  /*4a10*/  BSYNC B1 ;  /* 0x0000000000017941 */ /* 0x000fea0003800000 */
.L_x_37971:
        /* <DEDUP_REMOVED lines=10> */
.L_x_37967:
[----:B------:R-:W-:Y:S05]  /*4ac0*/  BSYNC B0 ;  /* 0x0000000000007941 */ /* 0x000fea0003800000 */
.L_x_37966:
        /* <DEDUP_REMOVED lines=18> */
.L_x_37978:
[----:B------:R-:W-:-:S07]  /*4bf0*/  IMAD.MOV.U32 R98, RZ, RZ, R210 ;  /* 0x000000ffff627224 */ /* 0x000fce00078e00d2 */
.L_x_37979:
[----:B------:R-:W-:Y:S05]  /*4c00*/  BSYNC B1 ;  /* 0x0000000000017941 */ /* 0x000fea0003800000 */
.L_x_37977:
        /* <DEDUP_REMOVED lines=16> */
.L_x_37983:
[----:B------:R-:W-:Y:S05]  /*4d10*/  BSYNC B2 ;  /* 0x0000000000027941 */ /* 0x000fea0003800000 */
.L_x_37982:
        /* <DEDUP_REMOVED lines=43> */
.L_x_37981:
[----:B------:R-:W-:Y:S05]  /*4fd0*/  BSYNC B1 ;  /* 0x0000000000017941 */ /* 0x000fea0003800000 */
.L_x_37980:
        /* <DEDUP_REMOVED lines=10> */
.L_x_37976:
[----:B------:R-:W-:Y:S05]  /*5080*/  BSYNC B0 ;  /* 0x0000000000007941 */ /* 0x000fea0003800000 */
.L_x_37975:
        /* <DEDUP_REMOVED lines=18> */
.L_x_37987:
[----:B------:R-:W-:-:S07]  /*51b0*/  IMAD.MOV.U32 R91, RZ, RZ, R210 ;  /* 0x000000ffff5b7224 */ /* 0x000fce00078e00d2 */
.L_x_37988:
[----:B------:R-:W-:Y:S05]  /*51c0*/  BSYNC B1 ;  /* 0x0000000000017941 */ /* 0x000fea0003800000 */
.L_x_37986:
        /* <DEDUP_REMOVED lines=16> */
.L_x_37992:
[----:B------:R-:W-:Y:S05]  /*52d0*/  BSYNC B2 ;  /* 0x0000000000027941 */ /* 0x000fea0003800000 */
.L_x_37991:
        /* <DEDUP_REMOVED lines=44> */
.L_x_37990:
[----:B------:R-:W-:Y:S05]  /*55a0*/  BSYNC B1 ;  /* 0x0000000000017941 */ /* 0x000fea0003800000 */
.L_x_37989:
        /* <DEDUP_REMOVED lines=10> */
.L_x_37985:
[----:B------:R-:W-:Y:S05]  /*5650*/  BSYNC B0 ;  /* 0x0000000000007941 */ /* 0x000fea0003800000 */
.L_x_37984:
        /* <DEDUP_REMOVED lines=18> */
.L_x_37996:
[----:B------:R-:W-:-:S07]  /*5780*/  MOV R100, R210 ;  /* 0x000000d200647202 */ /* 0x000fce0000000f00 */
.L_x_37997:
[----:B------:R-:W-:Y:S05]  /*5790*/  BSYNC B1 ;  /* 0x0000000000017941 */ /* 0x000fea0003800000 */
.L_x_37995:
        /* <DEDUP_REMOVED lines=16> */
.L_x_38001:
[----:B------:R-:W-:Y:S05]  /*58a0*/  BSYNC B2 ;  /* 0x0000000000027941 */ /* 0x000fea0003800000 */
.L_x_38000:
        /* <DEDUP_REMOVED lines=44> */
.L_x_37999:
[----:B------:R-:W-:Y:S05]  /*5b70*/  BSYNC B1 ;  /* 0x0000000000017941 */ /* 0x000fea0003800000 */
.L_x_37998:
        /* <DEDUP_REMOVED lines=10> */
.L_x_37994:
[----:B------:R-:W-:Y:S05]  /*5c20*/  BSYNC B0 ;  /* 0x0000000000007941 */ /* 0x000fea0003800000 */
.L_x_37993:
        /* <DEDUP_REMOVED lines=18> */
.L_x_38005:
[----:B------:R-:W-:-:S07]  /*5d50*/  IMAD.MOV.U32 R93, RZ, RZ, R210 ;  /* 0x000000ffff5d7224 */ /* 0x000fce00078e00d2 */
.L_x_38006:
[----:B------:R-:W-:Y:S05]  /*5d60*/  BSYNC B1 ;  /* 0x0000000000017941 */ /* 0x000fea0003800000 */
.L_x_38004:
        /* <DEDUP_REMOVED lines=16> */
.L_x_38010:
[----:B------:R-:W-:Y:S05]  /*5e70*/  BSYNC B2 ;  /* 0x0000000000027941 */ /* 0x000fea0003800000 */
.L_x_38009:
        /* <DEDUP_REMOVED lines=44> */
.L_x_38008:
[----:B------:R-:W-:Y:S05]  /*6140*/  BSYNC B1 ;  /* 0x0000000000017941 */ /* 0x000fea0003800000 */
.L_x_38007:
        /* <DEDUP_REMOVED lines=10> */
.L_x_38003:
[----:B------:R-:W-:Y:S05]  /*61f0*/  BSYNC B0 ;  /* 0x0000000000007941 */ /* 0x000fea0003800000 */
.L_x_38002:
        /* <DEDUP_REMOVED lines=18> */
.L_x_38014:
[----:B------:R-:W-:-:S07]  /*6320*/  MOV R102, R210 ;  /* 0x000000d200667202 */ /* 0x000fce0000000f00 */
.L_x_38015:
[----:B------:R-:W-:Y:S05]  /*6330*/  BSYNC B1 ;  /* 0x0000000000017941 */ /* 0x000fea0003800000 */
.L_x_38013:
        /* <DEDUP_REMOVED lines=16> */
.L_x_38019:
[----:B------:R-:W-:Y:S05]  /*6440*/  BSYNC B2 ;  /* 0x0000000000027941 */ /* 0x000fea0003800000 */
.L_x_38018:
        /* <DEDUP_REMOVED lines=44> */
.L_x_38017:
[----:B------:R-:W-:Y:S05]  /*6710*/  BSYNC B1 ;  /* 0x0000000000017941 */ /* 0x000fea0003800000 */
.L_x_38016:
        /* <DEDUP_REMOVED lines=10> */
.L_x_38012:
[----:B------:R-:W-:Y:S05]  /*67c0*/  BSYNC B0 ;  /* 0x0000000000007941 */ /* 0x000fea0003800000 */
.L_x_38011:
        /* <DEDUP_REMOVED lines=18> */
.L_x_38023:
[----:B------:R-:W-:-:S07]  /*68f0*/  IMAD.MOV.U32 R95, RZ, RZ, R210 ;  /* 0x000000ffff5f7224 */ /* 0x000fce00078e00d2 */
.L_x_38024:
[----:B------:R-:W-:Y:S05]  /*6900*/  BSYNC B1 ;  /* 0x0000000000017941 */ /* 0x000fea0003800000 */
.L_x_38022:
        /* <DEDUP_REMOVED lines=16> */
.L_x_38028:
[----:B------:R-:W-:Y:S05]  /*6a10*/  BSYNC B2 ;  /* 0x0000000000027941 */ /* 0x000fea0003800000 */
.L_x_38027:
        /* <DEDUP_REMOVED lines=44> */
.L_x_38026:
[----:B------:R-:W-:Y:S05]  /*6ce0*/  BSYNC B1 ;  /* 0x0000000000017941 */ /* 0x000fea0003800000 */
.L_x_38025:
        /* <DEDUP_REMOVED lines=10> */
.L_x_38021:
[----:B------:R-:W-:Y:S05]  /*6d90*/  BSYNC B0 ;  /* 0x0000000000007941 */ /* 0x000fea0003800000 */
.L_x_38020:
        /* <DEDUP_REMOVED lines=30> */
.L_x_38030:
[----:B------:R-:W-:Y:S05]  /*6f80*/  BSYNC B0 ;  /* 0x0000000000007941 */ /* 0x000fea0003800000 */
.L_x_38029:
        /* <DEDUP_REMOVED lines=22> */
.L_x_38034:
[----:B------:R-:W-:-:S07]  /*70f0*/  IMAD.MOV.U32 R104, RZ, RZ, R210 ;  /* 0x000000ffff687224 */ /* 0x000fce00078e00d2 */
.L_x_38035:
[----:B------:R-:W-:Y:S05]  /*7100*/  BSYNC B1 ;  /* 0x0000000000017941 */ /* 0x000fea0003800000 */
.L_x_38033:
        /* <DEDUP_REMOVED lines=16> */
.L_x_38039:
[----:B------:R-:W-:Y:S05]  /*7210*/  BSYNC B2 ;  /* 0x0000000000027941 */ /* 0x000fea0003800000 */
.L_x_38038:
        /* <DEDUP_REMOVED lines=44> */
.L_x_38037:
[----:B------:R-:W-:Y:S05]  /*74e0*/  BSYNC B1 ;  /* 0x0000000000017941 */ /* 0x000fea0003800000 */
.L_x_38036:
        /* <DEDUP_REMOVED lines=10> */
.L_x_38032:
[----:B------:R-:W-:Y:S05]  /*7590*/  BSYNC B0 ;  /* 0x0000000000007941 */ /* 0x000fea0003800000 */
.L_x_38031:
        /* <DEDUP_REMOVED lines=18> */
.L_x_38043:
[----:B------:R-:W-:-:S07]  /*76c0*/  MOV R97, R210 ;  /* 0x000000d200617202 */ /* 0x000fce0000000f00 */
.L_x_38044:
[----:B------:R-:W-:Y:S05]  /*76d0*/  BSYNC B1 ;  /* 0x0000000000017941 */ /* 0x000fea0003800000 */
.L_x_38042:
        /* <DEDUP_REMOVED lines=16> */
.L_x_38048:
[----:B------:R-:W-:Y:S05]  /*77e0*/  BSYNC B2 ;  /* 0x0000000000027941 */ /* 0x000fea0003800000 */
.L_x_38047:
        /* <DEDUP_REMOVED lines=43> */
.L_x_38046:
[----:B------:R-:W-:Y:S05]  /*7aa0*/  BSYNC B1 ;  /* 0x0000000000017941 */ /* 0x000fea0003800000 */
.L_x_38045:
        /* <DEDUP_REMOVED lines=10> */
.L_x_38041:
[----:B------:R-:W-:Y:S05]  /*7b50*/  BSYNC B0 ;  /* 0x0000000000007941 */ /* 0x000fea0003800000 */
.L_x_38040:
        /* <DEDUP_REMOVED lines=18> */
.L_x_38052:
[----:B------:R-:W-:-:S07]  /*7c80*/  MOV R106, R210 ;  /* 0x000000d2006a7202 */ /* 0x000fce0000000f00 */
.L_x_38053:
[----:B------:R-:W-:Y:S05]  /*7c90*/  BSYNC B1 ;  /* 0x0000000000017941 */ /* 0x000fea0003800000 */
.L_x_38051:
        /* <DEDUP_REMOVED lines=16> */
.L_x_38057:
[----:B------:R-:W-:Y:S05]  /*7da0*/  BSYNC B2 ;  /* 0x0000000000027941 */ /* 0x000fea0003800000 */
.L_x_38056:
        /* <DEDUP_REMOVED lines=43> */
.L_x_38055:
[----:B------:R-:W-:Y:S05]  /*8060*/  BSYNC B1 ;  /* 0x0000000000017941 */ /* 0x000fea0003800000 */
.L_x_38054:
        /* <DEDUP_REMOVED lines=10> */
.L_x_38050:
[----:B------:R-:W-:Y:S05]  /*8110*/  BSYNC B0 ;  /* 0x0000000000007941 */ /* 0x000fea0003800000 */
.L_x_38049:
        /* <DEDUP_REMOVED lines=18> */
.L_x_38061:
[----:B------:R-:W-:-:S07]  /*8240*/  MOV R99, R210 ;  /* 0x000000d200637202 */ /* 0x000fce0000000f00 */
.L_x_38062:
[----:B------:R-:W-:Y:S05]  /*8250*/  BSYNC B1 ;  /* 0x0000000000017941 */ /* 0x000fea0003800000 */
.L_x_38060:
        /* <DEDUP_REMOVED lines=16> */
.L_x_38066:
[----:B------:R-:W-:Y:S05]  /*8360*/  BSYNC B2 ;  /* 0x0000000000027941 */ /* 0x000fea0003800000 */
.L_x_38065:
        /* <DEDUP_REMOVED lines=44> */
.L_x_38064:
[----:B------:R-:W-:Y:S05]  /*8630*/  BSYNC B1 ;  /* 0x0000000000017941 */ /* 0x000fea0003800000 */
.L_x_38063:
        /* <DEDUP_REMOVED lines=10> */
.L_x_38059:
[----:B------:R-:W-:Y:S05]  /*86e0*/  BSYNC B0 ;  /* 0x0000000000007941 */ /* 0x000fea0003800000 */
.L_x_38058:
        /* <DEDUP_REMOVED lines=18> */
.L_x_38070:
[----:B------:R-:W-:-:S07]  /*8810*/  IMAD.MOV.U32 R108, RZ, RZ, R210 ;  /* 0x000000ffff6c7224 */ /* 0x000fce00078e00d2 */
.L_x_38071:
[----:B------:R-:W-:Y:S05]  /*8820*/  BSYNC B1 ;  /* 0x0000000000017941 */ /* 0x000fea0003800000 */
.L_x_38069:
        /* <DEDUP_REMOVED lines=16> */
.L_x_38075:
[----:B------:R-:W-:Y:S05]  /*8930*/  BSYNC B2 ;  /* 0x0000000000027941 */ /* 0x000fea0003800000 */
.L_x_38074:
        /* <DEDUP_REMOVED lines=44> */
.L_x_38073:
[----:B------:R-:W-:Y:S05]  /*8c00*/  BSYNC B1 ;  /* 0x0000000000017941 */ /* 0x000fea0003800000 */
.L_x_38072:
        /* <DEDUP_REMOVED lines=10> */
.L_x_38068:
[----:B------:R-:W-:Y:S05]  /*8cb0*/  BSYNC B0 ;  /* 0x0000000000007941 */ /* 0x000fea0003800000 */
.L_x_38067:
        /* <DEDUP_REMOVED lines=18> */
.L_x_38079:
[----:B------:R-:W-:-:S07]  /*8de0*/  MOV R101, R210 ;  /* 0x000000d200657202 */ /* 0x000fce0000000f00 */
.L_x_38080:
[----:B------:R-:W-:Y:S05]  /*8df0*/  BSYNC B1 ;  /* 0x0000000000017941 */ /* 0x000fea0003800000 */
.L_x_38078:
        /* <DEDUP_REMOVED lines=16> */
.L_x_38084:
[----:B------:R-:W-:Y:S05]  /*8f00*/  BSYNC B2 ;  /* 0x0000000000027941 */ /* 0x000fea0003800000 */
.L_x_38083:
        /* <DEDUP_REMOVED lines=44> */
.L_x_38082:
[----:B------:R-:W-:Y:S05]  /*91d0*/  BSYNC B1 ;  /* 0x0000000000017941 */ /* 0x000fea0003800000 */
.L_x_38081:
        /* <DEDUP_REMOVED lines=10> */
.L_x_38077:
[----:B------:R-:W-:Y:S05]  /*9280*/  BSYNC B0 ;  /* 0x0000000000007941 */ /* 0x000fea0003800000 */
.L_x_38076:
        /* <DEDUP_REMOVED lines=18> */
.L_x_38088:
[----:B------:R-:W-:-:S07]  /*93b0*/  IMAD.MOV.U32 R110, RZ, RZ, R210 ;  /* 0x000000ffff6e7224 */ /* 0x000fce00078e00d2 */
.L_x_38089:
[----:B------:R-:W-:Y:S05]  /*93c0*/  BSYNC B1 ;  /* 0x0000000000017941 */ /* 0x000fea0003800000 */
.L_x_38087:
        /* <DEDUP_REMOVED lines=16> */
.L_x_38093:
[----:B------:R-:W-:Y:S05]  /*94d0*/  BSYNC B2 ;  /* 0x0000000000027941 */ /* 0x000fea0003800000 */
.L_x_38092:
        /* <DEDUP_REMOVED lines=44> */
.L_x_38091:
[----:B------:R-:W-:Y:S05]  /*97a0*/  BSYNC B1 ;  /* 0x0000000000017941 */ /* 0x000fea0003800000 */
.L_x_38090:
        /* <DEDUP_REMOVED lines=10> */
.L_x_38086:
[----:B------:R-:W-:Y:S05]  /*9850*/  BSYNC B0 ;  /* 0x0000000000007941 */ /* 0x000fea0003800000 */
.L_x_38085:
        /* <DEDUP_REMOVED lines=18> */
.L_x_38097:
[----:B------:R-:W-:-:S07]  /*9980*/  MOV R103, R210 ;  /* 0x000000d200677202 */ /* 0x000fce0000000f00 */
.L_x_38098:
[----:B------:R-:W-:Y:S05]  /*9990*/  BSYNC B1 ;  /* 0x0000000000017941 */ /* 0x000fea0003800000 */
.L_x_38096:
        /* <DEDUP_REMOVED lines=16> */
.L_x_38102:
[----:B------:R-:W-:Y:S05]  /*9aa0*/  BSYNC B2 ;  /* 0x0000000000027941 */ /* 0x000fea0003800000 */
.L_x_38101:
        /* <DEDUP_REMOVED lines=44> */
.L_x_38100:
[----:B------:R-:W-:Y:S05]  /*9d70*/  BSYNC B1 ;  /* 0x0000000000017941 */ /* 0x000fea0003800000 */
.L_x_38099:
        /* <DEDUP_REMOVED lines=10> */
.L_x_38095:
[----:B------:R-:W-:Y:S05]  /*9e20*/  BSYNC B0 ;  /* 0x0000000000007941 */ /* 0x000fea0003800000 */
.L_x_38094:
        /* <DEDUP_REMOVED lines=30> */
.L_x_38104:
[----:B------:R-:W-:Y:S05]  /*a010*/  BSYNC B0 ;  /* 0x0000000000007941 */ /* 0x000fea0003800000 */
.L_x_38103:
        /* <DEDUP_REMOVED lines=22> */
.L_x_38108:
[----:B------:R-:W-:-:S07]  /*a180*/  MOV R112, R210 ;  /* 0x000000d200707202 */ /* 0x000fce0000000f00 */
.L_x_38109:
[----:B------:R-:W-:Y:S05]  /*a190*/  BSYNC B1 ;  /* 0x0000000000017941 */ /* 0x000fea0003800000 */
.L_x_38107:
        /* <DEDUP_REMOVED lines=16> */
.L_x_38113:
[----:B------:R-:W-:Y:S05]  /*a2a0*/  BSYNC B2 ;  /* 0x0000000000027941 */ /* 0x000fea0003800000 */
.L_x_38112:
        /* <DEDUP_REMOVED lines=44> */
.L_x_38111:
[----:B------:R-:W-:Y:S05]  /*a570*/  BSYNC B1 ;  /* 0x0000000000017941 */ /* 0x000fea0003800000 */
.L_x_38110:
        /* <DEDUP_REMOVED lines=10> */
.L_x_38106:
[----:B------:R-:W-:Y:S05]  /*a620*/  BSYNC B0 ;  /* 0x0000000000007941 */ /* 0x000fea0003800000 */
.L_x_38105:
        /* <DEDUP_REMOVED lines=18> */
.L_x_38117:
[----:B------:R-:W-:-:S07]  /*a750*/  IMAD.MOV.U32 R105, RZ, RZ, R210 ;  /* 0x000000ffff697224 */ /* 0x000fce00078e00d2 */
.L_x_38118:
[----:B------:R-:W-:Y:S05]  /*a760*/  BSYNC B1 ;  /* 0x0000000000017941 */ /* 0x000fea0003800000 */
.L_x_38116:
        /* <DEDUP_REMOVED lines=16> */
.L_x_38122:
[----:B------:R-:W-:Y:S05]  /*a870*/  BSYNC B2 ;  /* 0x0000000000027941 */ /* 0x000fea0003800000 */
.L_x_38121:
        /* <DEDUP_REMOVED lines=43> */
.L_x_38120:
[----:B------:R-:W-:Y:S05]  /*ab30*/  BSYNC B1 ;  /* 0x0000000000017941 */ /* 0x000fea0003800000 */
.L_x_38119:
        /* <DEDUP_REMOVED lines=10> */
.L_x_38115:
[----:B------:R-:W-:Y:S05]  /*abe0*/  BSYNC B0 ;  /* 0x0000000000007941 */ /* 0x000fea0003800000 */
.L_x_38114:
        /* <DEDUP_REMOVED lines=18> */
.L_x_38126:
[----:B------:R-:W-:-:S07]  /*ad10*/  IMAD.MOV.U32 R114, RZ, RZ, R210 ;  /* 0x000000ffff727224 */ /* 0x000fce00078e00d2 */
.L_x_38127:
[----:B------:R-:W-:Y:S05]  /*ad20*/  BSYNC B1 ;  /* 0x0000000000017941 */ /* 0x000fea0003800000 */
.L_x_38125:
        /* <DEDUP_REMOVED lines=16> */
.L_x_38131:
[----:B------:R-:W-:Y:S05]  /*ae30*/  BSYNC B2 ;  /* 0x0000000000027941 */ /* 0x000fea0003800000 */
.L_x_38130:
        /* <DEDUP_REMOVED lines=43> */
.L_x_38129:
[----:B------:R-:W-:Y:S05]  /*b0f0*/  BSYNC B1 ;  /* 0x0000000000017941 */ /* 0x000fea0003800000 */
.L_x_38128:
        /* <DEDUP_REMOVED lines=10> */
.L_x_38124:
[----:B------:R-:W-:Y:S05]  /*b1a0*/  BSYNC B0 ;  /* 0x0000000000007941 */ /* 0x000fea0003800000 */
.L_x_38123:
        /* <DEDUP_REMOVED lines=18> */
.L_x_38135:
[----:B------:R-:W-:-:S07]  /*b2d0*/  IMAD.MOV.U32 R107, RZ, RZ, R210 ;  /* 0x000000ffff6b7224 */ /* 0x000fce00078e00d2 */
.L_x_38136:
[----:B------:R-:W-:Y:S05]  /*b2e0*/  BSYNC B1 ;  /* 0x0000000000017941 */ /* 0x000fea0003800000 */
.L_x_38134:
        /* <DEDUP_REMOVED lines=16> */
.L_x_38140:
[----:B------:R-:W-:Y:S05]  /*b3f0*/  BSYNC B2 ;  /* 0x0000000000027941 */ /* 0x000fea0003800000 */
.L_x_38139:
        /* <DEDUP_REMOVED lines=44> */
.L_x_38138:
[----:B------:R-:W-:Y:S05]  /*b6c0*/  BSYNC B1 ;  /* 0x0000000000017941 */ /* 0x000fea0003800000 */
.L_x_38137:
        /* <DEDUP_REMOVED lines=10> */
.L_x_38133:
[----:B------:R-:W-:Y:S05]  /*b770*/  BSYNC B0 ;  /* 0x0000000000007941 */ /* 0x000fea0003800000 */
.L_x_38132:
        /* <DEDUP_REMOVED lines=18> */
.L_x_38144:
[----:B------:R-:W-:-:S07]  /*b8a0*/  MOV R116, R210 ;  /* 0x000000d200747202 */ /* 0x000fce0000000f00 */
.L_x_38145:
[----:B------:R-:W-:Y:S05]  /*b8b0*/  BSYNC B1 ;  /* 0x0000000000017941 */ /* 0x000fea0003800000 */
.L_x_38143:
        /* <DEDUP_REMOVED lines=16> */
.L_x_38149:
[----:B------:R-:W-:Y:S05]  /*b9c0*/  BSYNC B2 ;  /* 0x0000000000027941 */ /* 0x000fea0003800000 */
.L_x_38148:
        /* <DEDUP_REMOVED lines=44> */
.L_x_38147:
[----:B------:R-:W-:Y:S05]  /*bc90*/  BSYNC B1 ;  /* 0x0000000000017941 */ /* 0x000fea0003800000 */
.L_x_38146:
        /* <DEDUP_REMOVED lines=10> */
.L_x_38142:
[----:B------:R-:W-:Y:S05]  /*bd40*/  BSYNC B0 ;  /* 0x0000000000007941 */ /* 0x000fea0003800000 */
.L_x_38141:
        /* <DEDUP_REMOVED lines=18> */
.L_x_38153:
[----:B------:R-:W-:-:S07]  /*be70*/  IMAD.MOV.U32 R109, RZ, RZ, R210 ;  /* 0x000000ffff6d7224 */ /* 0x000fce00078e00d2 */
.L_x_38154:
[----:B------:R-:W-:Y:S05]  /*be80*/  BSYNC B1 ;  /* 0x0000000000017941 */ /* 0x000fea0003800000 */
.L_x_38152:
        /* <DEDUP_REMOVED lines=16> */
.L_x_38158:
[----:B------:R-:W-:Y:S05]  /*bf90*/  BSYNC B2 ;  /* 0x0000000000027941 */ /* 0x000fea0003800000 */
.L_x_38157:
        /* <DEDUP_REMOVED lines=44> */
.L_x_38156:
[----:B------:R-:W-:Y:S05]  /*c260*/  BSYNC B1 ;  /* 0x0000000000017941 */ /* 0x000fea0003800000 */
.L_x_38155:
        /* <DEDUP_REMOVED lines=10> */
.L_x_38151:
[----:B------:R-:W-:Y:S05]  /*c310*/  BSYNC B0 ;  /* 0x0000000000007941 */ /* 0x000fea0003800000 */
.L_x_38150:
        /* <DEDUP_REMOVED lines=18> */
.L_x_38162:
[----:B------:R-:W-:-:S07]  /*c440*/  MOV R118, R210 ;  /* 0x000000d200767202 */ /* 0x000fce0000000f00 */
.L_x_38163:
[----:B------:R-:W-:Y:S05]  /*c450*/  BSYNC B1 ;  /* 0x0000000000017941 */ /* 0x000fea0003800000 */
.L_x_38161:
        /* <DEDUP_REMOVED lines=16> */
.L_x_38167:
[----:B------:R-:W-:Y:S05]  /*c560*/  BSYNC B2 ;  /* 0x0000000000027941 */ /* 0x000fea0003800000 */
.L_x_38166:
        /* <DEDUP_REMOVED lines=44> */
.L_x_38165:
[----:B------:R-:W-:Y:S05]  /*c830*/  BSYNC B1 ;  /* 0x0000000000017941 */ /* 0x000fea0003800000 */
.L_x_38164:
        /* <DEDUP_REMOVED lines=10> */
.L_x_38160:
[----:B------:R-:W-:Y:S05]  /*c8e0*/  BSYNC B0 ;  /* 0x0000000000007941 */ /* 0x000fea0003800000 */
.L_x_38159:
        /* <DEDUP_REMOVED lines=18> */
.L_x_38171:
[----:B------:R-:W-:-:S07]  /*ca10*/  IMAD.MOV.U32 R111, RZ, RZ, R210 ;  /* 0x000000ffff6f7224 */ /* 0x000fce00078e00d2 */
.L_x_38172:
[----:B------:R-:W-:Y:S05]  /*ca20*/  BSYNC B1 ;  /* 0x0000000000017941 */ /* 0x000fea0003800000 */
.L_x_38170:
        /* <DEDUP_REMOVED lines=16> */
.L_x_38176:
[----:B------:R-:W-:Y:S05]  /*cb30*/  BSYNC B2 ;  /* 0x0000000000027941 */ /* 0x000fea0003800000 */
.L_x_38175:
        /* <DEDUP_REMOVED lines=44> */
.L_x_38174:
[----:B------:R-:W-:Y:S05]  /*ce00*/  BSYNC B1 ;  /* 0x0000000000017941 */ /* 0x000fea0003800000 */
.L_x_38173:
        /* <DEDUP_REMOVED lines=10> */
.L_x_38169:
[----:B------:R-:W-:Y:S05]  /*ceb0*/  BSYNC B0 ;  /* 0x0000000000007941 */ /* 0x000fea0003800000 */
.L_x_38168:
        /* <DEDUP_REMOVED lines=30> */
.L_x_38178:
[----:B------:R-:W-:Y:S05]  /*d0a0*/  BSYNC B0 ;  /* 0x0000000000007941 */ /* 0x000fea0003800000 */
.L_x_38177:
        /* <DEDUP_REMOVED lines=22> */
.L_x_38182:
[----:B------:R-:W-:-:S07]  /*d210*/  IMAD.MOV.U32 R120, RZ, RZ, R210 ;  /* 0x000000ffff787224 */ /* 0x000fce00078e00d2 */
.L_x_38183:
[----:B------:R-:W-:Y:S05]  /*d220*/  BSYNC B1 ;  /* 0x0000000000017941 */ /* 0x000fea0003800000 */
.L_x_38181:
        /* <DEDUP_REMOVED lines=16> */
.L_x_38187:
[----:B------:R-:W-:Y:S05]  /*d330*/  BSYNC B2 ;  /* 0x0000000000027941 */ /* 0x000fea0003800000 */
.L_x_38186:
        /* <DEDUP_REMOVED lines=44> */
.L_x_38185:
[----:B------:R-:W-:Y:S05]  /*d600*/  BSYNC B1 ;  /* 0x0000000000017941 */ /* 0x000fea0003800000 */
.L_x_38184:
        /* <DEDUP_REMOVED lines=10> */
.L_x_38180:
[----:B------:R-:W-:Y:S05]  /*d6b0*/  BSYNC B0 ;  /* 0x0000000000007941 */ /* 0x000fea0003800000 */
.L_x_38179:
        /* <DEDUP_REMOVED lines=18> */
.L_x_38191:
[----:B------:R-:W-:-:S07]  /*d7e0*/  MOV R113, R210 ;  /* 0x000000d200717202 */ /* 0x000fce0000000f00 */
.L_x_38192:
[----:B------:R-:W-:Y:S05]  /*d7f0*/  BSYNC B1 ;  /* 0x0000000000017941 */ /* 0x000fea0003800000 */
.L_x_38190:
        /* <DEDUP_REMOVED lines=16> */
.L_x_38196:
[----:B------:R-:W-:Y:S05]  /*d900*/  BSYNC B2 ;  /* 0x0000000000027941 */ /* 0x000fea0003800000 */
.L_x_38195:
        /* <DEDUP_REMOVED lines=43> */
.L_x_38194:
[----:B------:R-:W-:Y:S05]  /*dbc0*/  BSYNC B1 ;  /* 0x0000000000017941 */ /* 0x000fea0003800000 */
.L_x_38193:
        /* <DEDUP_REMOVED lines=10> */
.L_x_38189:
[----:B------:R-:W-:Y:S05]  /*dc70*/  BSYNC B0 ;  /* 0x0000000000007941 */ /* 0x000fea0003800000 */
.L_x_38188:
        /* <DEDUP_REMOVED lines=18> */
.L_x_38200:
[----:B------:R-:W-:-:S07]  /*dda0*/  MOV R122, R210 ;  /* 0x000000d2007a7202 */ /* 0x000fce0000000f00 */
.L_x_38201:
[----:B------:R-:W-:Y:S05]  /*ddb0*/  BSYNC B1 ;  /* 0x0000000000017941 */ /* 0x000fea0003800000 */
.L_x_38199:
        /* <DEDUP_REMOVED lines=16> */
.L_x_38205:
[----:B------:R-:W-:Y:S05]  /*dec0*/  BSYNC B2 ;  /* 0x0000000000027941 */ /* 0x000fea0003800000 */
.L_x_38204:
        /* <DEDUP_REMOVED lines=43> */
.L_x_38203:
[----:B------:R-:W-:Y:S05]  /*e180*/  BSYNC B1 ;  /* 0x0000000000017941 */ /* 0x000fea0003800000 */
.L_x_38202:
        /* <DEDUP_REMOVED lines=10> */
.L_x_38198:
[----:B------:R-:W-:Y:S05]  /*e230*/  BSYNC B0 ;  /* 0x0000000000007941 */ /* 0x000fea0003800000 */
.L_x_38197:
        /* <DEDUP_REMOVED lines=18> */
.L_x_38209:
[----:B------:R-:W-:-:S07]  /*e360*/  MOV R115, R210 ;  /* 0x000000d200737202 */ /* 0x000fce0000000f00 */
.L_x_38210:
[----:B------:R-:W-:Y:S05]  /*e370*/  BSYNC B1 ;  /* 0x0000000000017941 */ /* 0x000fea0003800000 */
.L_x_38208:
        /* <DEDUP_REMOVED lines=16> */
.L_x_38214:
[----:B------:R-:W-:Y:S05]  /*e480*/  BSYNC B2 ;  /* 0x0000000000027941 */ /* 0x000fea0003800000 */
.L_x_38213:
        /* <DEDUP_REMOVED lines=44> */
.L_x_38212:
[----:B------:R-:W-:Y:S05]  /*e750*/  BSYNC B1 ;  /* 0x0000000000017941 */ /* 0x000fea0003800000 */
.L_x_38211:
        /* <DEDUP_REMOVED lines=10> */
.L_x_38207:
[----:B------:R-:W-:Y:S05]  /*e800*/  BSYNC B0 ;  /* 0x0000000000007941 */ /* 0x000fea0003800000 */
.L_x_38206:
        /* <DEDUP_REMOVED lines=18> */
.L_x_38218:
[----:B------:R-:W-:-:S07]  /*e930*/  IMAD.MOV.U32 R124, RZ, RZ, R210 ;  /* 0x000000ffff7c7224 */ /* 0x000fce00078e00d2 */
.L_x_38219:
[----:B------:R-:W-:Y:S05]  /*e940*/  BSYNC B1 ;  /* 0x0000000000017941 */ /* 0x000fea0003800000 */
.L_x_38217:
        /* <DEDUP_REMOVED lines=16> */
.L_x_38223:
[----:B------:R-:W-:Y:S05]  /*ea50*/  BSYNC B2 ;  /* 0x0000000000027941 */ /* 0x000fea0003800000 */
.L_x_38222:
        /* <DEDUP_REMOVED lines=44> */
.L_x_38221:
[----:B------:R-:W-:Y:S05]  /*ed20*/  BSYNC B1 ;  /* 0x0000000000017941 */ /* 0x000fea0003800000 */
.L_x_38220:
        /* <DEDUP_REMOVED lines=10> */
.L_x_38216:
[----:B------:R-:W-:Y:S05]  /*edd0*/  BSYNC B0 ;  /* 0x0000000000007941 */ /* 0x000fea0003800000 */
.L_x_38215:
        /* <DEDUP_REMOVED lines=18> */
.L_x_38227:
[----:B------:R-:W-:-:S07]  /*ef00*/  MOV R117, R210 ;  /* 0x000000d200757202 */ /* 0x000fce0000000f00 */
.L_x_38228:
[----:B------:R-:W-:Y:S05]  /*ef10*/  BSYNC B1 ;  /* 0x0000000000017941 */ /* 0x000fea0003800000 */
.L_x_38226:
        /* <DEDUP_REMOVED lines=16> */
.L_x_38232:
[----:B------:R-:W-:Y:S05]  /*f020*/  BSYNC B2 ;  /* 0x0000000000027941 */ /* 0x000fea0003800000 */
.L_x_38231:
        /* <DEDUP_REMOVED lines=44> */
.L_x_38230:
[----:B------:R-:W-:Y:S05]  /*f2f0*/  BSYNC B1 ;  /* 0x0000000000017941 */ /* 0x000fea0003800000 */
.L_x_38229:
        /* <DEDUP_REMOVED lines=10> */
.L_x_38225:
[----:B------:R-:W-:Y:S05]  /*f3a0*/  BSYNC B0 ;  /* 0x0000000000007941 */ /* 0x000fea0003800000 */
.L_x_38224:
        /* <DEDUP_REMOVED lines=18> */
.L_x_38236:
[----:B------:R-:W-:-:S07]  /*f4d0*/  IMAD.MOV.U32 R126, RZ, RZ, R210 ;  /* 0x000000ffff7e7224 */ /* 0x000fce00078e00d2 */
.L_x_38237:
[----:B------:R-:W-:Y:S05]  /*f4e0*/  BSYNC B1 ;  /* 0x0000000000017941 */ /* 0x000fea0003800000 */
.L_x_38235:
        /* <DEDUP_REMOVED lines=16> */
.L_x_38241:
[----:B------:R-:W-:Y:S05]  /*f5f0*/  BSYNC B2 ;  /* 0x0000000000027941 */ /* 0x000fea0003800000 */
.L_x_38240:
        /* <DEDUP_REMOVED lines=44> */
.L_x_38239:
[----:B------:R-:W-:Y:S05]  /*f8c0*/  BSYNC B1 ;  /* 0x0000000000017941 */ /* 0x000fea0003800000 */
.L_x_38238:
        /* <DEDUP_REMOVED lines=10> */
.L_x_38234:
[----:B------:R-:W-:Y:S05]  /*f970*/  BSYNC B0 ;  /* 0x0000000000007941 */ /* 0x000fea0003800000 */
.L_x_38233:
        /* <DEDUP_REMOVED lines=18> */
.L_x_38245:
[----:B------:R-:W-:-:S07]  /*faa0*/  MOV R119, R210 ;  /* 0x000000d200777202 */ /* 0x000fce0000000f00 */
.L_x_38246:
[----:B------:R-:W-:Y:S05]  /*fab0*/  BSYNC B1 ;  /* 0x0000000000017941 */ /* 0x000fea0003800000 */
.L_x_38244:
        /* <DEDUP_REMOVED lines=16> */
.L_x_38250:
[----:B------:R-:W-:Y:S05]  /*fbc0*/  BSYNC B2 ;  /* 0x0000000000027941 */ /* 0x000fea0003800000 */
.L_x_38249:
        /* <DEDUP_REMOVED lines=44> */
.L_x_38248:
[----:B------:R-:W-:Y:S05]  /*fe90*/  BSYNC B1 ;  /* 0x0000000000017941 */ /* 0x000fea0003800000 */
.L_x_38247:
        /* <DEDUP_REMOVED lines=10> */
.L_x_38243:
[----:B------:R-:W-:Y:S05]  /*ff40*/  BSYNC B0 ;  /* 0x0000000000007941 */ /* 0x000fea0003800000 */
.L_x_38242:
        /* <DEDUP_REMOVED lines=30> */
.L_x_38252:
[----:B------:R-:W-:Y:S05]  /*10130*/  BSYNC B0 ;  /* 0x0000000000007941 */ /* 0x000fea0003800000 */
.L_x_38251:
        /* <DEDUP_REMOVED lines=22> */
.L_x_38256:
[----:B------:R-:W-:-:S07]  /*102a0*/  MOV R128, R210 ;  /* 0x000000d200807202 */ /* 0x000fce0000000f00 */
.L_x_38257:
[----:B------:R-:W-:Y:S05]  /*102b0*/  BSYNC B1 ;  /* 0x0000000000017941 */ /* 0x000fea0003800000 */
.L_x_38255:
        /* <DEDUP_REMOVED lines=16> */
.L_x_38261:
[----:B------:R-:W-:Y:S05]  /*103c0*/  BSYNC B2 ;  /* 0x0000000000027941 */ /* 0x000fea0003800000 */
.L_x_38260:
        /* <DEDUP_REMOVED lines=44> */
.L_x_38259:
[----:B------:R-:W-:Y:S05]  /*10690*/  BSYNC B1 ;  /* 0x0000000000017941 */ /* 0x000fea0003800000 */
.L_x_38258:
        /* <DEDUP_REMOVED lines=10> */
.L_x_38254:
[----:B------:R-:W-:Y:S05]  /*10740*/  BSYNC B0 ;  /* 0x0000000000007941 */ /* 0x000fea0003800000 */
.L_x_38253:
        /* <DEDUP_REMOVED lines=18> */
.L_x_38265:
[----:B------:R-:W-:-:S07]  /*10870*/  IMAD.MOV.U32 R121, RZ, RZ, R210 ;  /* 0x000000ffff797224 */ /* 0x000fce00078e00d2 */
.L_x_38266:
[----:B------:R-:W-:Y:S05]  /*10880*/  BSYNC B1 ;  /* 0x0000000000017941 */ /* 0x000fea0003800000 */
.L_x_38264:
        /* <DEDUP_REMOVED lines=16> */
.L_x_38270:
[----:B------:R-:W-:Y:S05]  /*10990*/  BSYNC B2 ;  /* 0x0000000000027941 */ /* 0x000fea0003800000 */
.L_x_38269:
        /* <DEDUP_REMOVED lines=43> */
.L_x_38268:
[----:B------:R-:W-:Y:S05]  /*10c50*/  BSYNC B1 ;  /* 0x0000000000017941 */ /* 0x000fea0003800000 */
.L_x_38267:
        /* <DEDUP_REMOVED lines=10> */
.L_x_38263:
[----:B------:R-:W-:Y:S05]  /*10d00*/  BSYNC B0 ;  /* 0x0000000000007941 */ /* 0x000fea0003800000 */
.L_x_38262:
        /* <DEDUP_REMOVED lines=18> */
.L_x_38274:
[----:B------:R-:W-:-:S07]  /*10e30*/  IMAD.MOV.U32 R130, RZ, RZ, R210 ;  /* 0x000000ffff827224 */ /* 0x000fce00078e00d2 */
.L_x_38275:
[----:B------:R-:W-:Y:S05]  /*10e40*/  BSYNC B1 ;  /* 0x0000000000017941 */ /* 0x000fea0003800000 */
.L_x_38273:
        /* <DEDUP_REMOVED lines=16> */
.L_x_38279:
[----:B------:R-:W-:Y:S05]  /*10f50*/  BSYNC B2 ;  /* 0x0000000000027941 */ /* 0x000fea0003800000 */
.L_x_38278:
        /* <DEDUP_REMOVED lines=43> */
.L_x_38277:
[----:B------:R-:W-:Y:S05]  /*11210*/  BSYNC B1 ;  /* 0x0000000000017941 */ /* 0x000fea0003800000 */
.L_x_38276:
        /* <DEDUP_REMOVED lines=10> */
.L_x_38272:
[----:B------:R-:W-:Y:S05]  /*112c0*/  BSYNC B0 ;  /* 0x0000000000007941 */ /* 0x000fea0003800000 */
.L_x_38271:
        /* <DEDUP_REMOVED lines=18> */
.L_x_38283:
[----:B------:R-:W-:-:S07]  /*113f0*/  IMAD.MOV.U32 R123, RZ, RZ, R210 ;  /* 0x000000ffff7b7224 */ /* 0x000fce00078e00d2 */
.L_x_38284:
[----:B------:R-:W-:Y:S05]  /*11400*/  BSYNC B1 ;  /* 0x0000000000017941 */ /* 0x000fea0003800000 */
.L_x_38282:
        /* <DEDUP_REMOVED lines=16> */
.L_x_38288:
[----:B------:R-:W-:Y:S05]  /*11510*/  BSYNC B2 ;  /* 0x0000000000027941 */ /* 0x000fea0003800000 */
.L_x_38287:
        /* <DEDUP_REMOVED lines=44> */
.L_x_38286:
[----:B------:R-:W-:Y:S05]  /*117e0*/  BSYNC B1 ;  /* 0x0000000000017941 */ /* 0x000fea0003800000 */
.L_x_38285:
        /* <DEDUP_REMOVED lines=10> */
.L_x_38281:
[----:B------:R-:W-:Y:S05]  /*11890*/  BSYNC B0 ;  /* 0x0000000000007941 */ /* 0x000fea0003800000 */
.L_x_38280:
        /* <DEDUP_REMOVED lines=18> */
.L_x_38292:
[----:B------:R-:W-:-:S07]  /*119c0*/  MOV R132, R210 ;  /* 0x000000d200847202 */ /* 0x000fce0000000f00 */
.L_x_38293:
[----:B------:R-:W-:Y:S05]  /*119d0*/  BSYNC B1 ;  /* 0x0000000000017941 */ /* 0x000fea0003800000 */
.L_x_38291:
        /* <DEDUP_REMOVED lines=16> */
.L_x_38297:
[----:B------:R-:W-:Y:S05]  /*11ae0*/  BSYNC B2 ;  /* 0x0000000000027941 */ /* 0x000fea0003800000 */
.L_x_38296:
        /* <DEDUP_REMOVED lines=44> */
.L_x_38295:
[----:B------:R-:W-:Y:S05]  /*11db0*/  BSYNC B1 ;  /* 0x0000000000017941 */ /* 0x000fea0003800000 */
.L_x_38294:
        /* <DEDUP_REMOVED lines=10> */
.L_x_38290:
[----:B------:R-:W-:Y:S05]  /*11e60*/  BSYNC B0 ;  /* 0x0000000000007941 */ /* 0x000fea0003800000 */
.L_x_38289:
        /* <DEDUP_REMOVED lines=18> */
.L_x_38301:
[----:B------:R-:W-:-:S07]  /*11f90*/  IMAD.MOV.U32 R125, RZ, RZ, R210 ;  /* 0x000000ffff7d7224 */ /* 0x000fce00078e00d2 */
.L_x_38302:
[----:B------:R-:W-:Y:S05]  /*11fa0*/  BSYNC B1 ;  /* 0x0000000000017941 */ /* 0x000fea0003800000 */
.L_x_38300:
        /* <DEDUP_REMOVED lines=16> */
.L_x_38306:
[----:B------:R-:W-:Y:S05]  /*120b0*/  BSYNC B2 ;  /* 0x0000000000027941 */ /* 0x000fea0003800000 */
.L_x_38305:
        /* <DEDUP_REMOVED lines=44> */
.L_x_38304:
[----:B------:R-:W-:Y:S05]  /*12380*/  BSYNC B1 ;  /* 0x0000000000017941 */ /* 0x000fea0003800000 */
.L_x_38303:
        /* <DEDUP_REMOVED lines=10> */
.L_x_38299:
[----:B------:R-:W-:Y:S05]  /*12430*/  BSYNC B0 ;  /* 0x0000000000007941 */ /* 0x000fea0003800000 */
.L_x_38298:
        /* <DEDUP_REMOVED lines=18> */
.L_x_38310:
[----:B------:R-:W-:-:S07]  /*12560*/  MOV R134, R210 ;  /* 0x000000d200867202 */ /* 0x000fce0000000f00 */
.L_x_38311:
[----:B------:R-:W-:Y:S05]  /*12570*/  BSYNC B1 ;  /* 0x0000000000017941 */ /* 0x000fea0003800000 */
.L_x_38309:
        /* <DEDUP_REMOVED lines=16> */
.L_x_38315:
[----:B------:R-:W-:Y:S05]  /*12680*/  BSYNC B2 ;  /* 0x0000000000027941 */ /* 0x000fea0003800000 */
.L_x_38314:
        /* <DEDUP_REMOVED lines=44> */
.L_x_38313:
[----:B------:R-:W-:Y:S05]  /*12950*/  BSYNC B1 ;  /* 0x0000000000017941 */ /* 0x000fea0003800000 */
.L_x_38312:
        /* <DEDUP_REMOVED lines=10> */
.L_x_38308:
[----:B------:R-:W-:Y:S05]  /*12a00*/  BSYNC B0 ;  /* 0x0000000000007941 */ /* 0x000fea0003800000 */
.L_x_38307:
        /* <DEDUP_REMOVED lines=18> */
.L_x_38319:
[----:B------:R-:W-:-:S07]  /*12b30*/  IMAD.MOV.U32 R127, RZ, RZ, R210 ;  /* 0x000000ffff7f7224 */ /* 0x000fce00078e00d2 */
.L_x_38320:
[----:B------:R-:W-:Y:S05]  /*12b40*/  BSYNC B1 ;  /* 0x0000000000017941 */ /* 0x000fea0003800000 */
.L_x_38318:
        /* <DEDUP_REMOVED lines=16> */
.L_x_38324:
[----:B------:R-:W-:Y:S05]  /*12c50*/  BSYNC B2 ;  /* 0x0000000000027941 */ /* 0x000fea0003800000 */
.L_x_38323:
        /* <DEDUP_REMOVED lines=44> */
.L_x_38322:
[----:B------:R-:W-:Y:S05]  /*12f20*/  BSYNC B1 ;  /* 0x0000000000017941 */ /* 0x000fea0003800000 */
.L_x_38321:
        /* <DEDUP_REMOVED lines=10> */
.L_x_38317:
[----:B------:R-:W-:Y:S05]  /*12fd0*/  BSYNC B0 ;  /* 0x0000000000007941 */ /* 0x000fea0003800000 */
.L_x_38316:
        /* <DEDUP_REMOVED lines=30> */
.L_x_38326:
[----:B------:R-:W-:Y:S05]  /*131c0*/  BSYNC B0 ;  /* 0x0000000000007941 */ /* 0x000fea0003800000 */
.L_x_38325:
        /* <DEDUP_REMOVED lines=22> */
.L_x_38330:
[----:B------:R-:W-:-:S07]  /*13330*/  IMAD.MOV.U32 R136, RZ, RZ, R210 ;  /* 0x000000ffff887224 */ /* 0x000fce00078e00d2 */
.L_x_38331:
[----:B------:R-:W-:Y:S05]  /*13340*/  BSYNC B1 ;  /* 0x0000000000017941 */ /* 0x000fea0003800000 */
.L_x_38329:
        /* <DEDUP_REMOVED lines=16> */
.L_x_38335:
[----:B------:R-:W-:Y:S05]  /*13450*/  BSYNC B2 ;  /* 0x0000000000027941 */ /* 0x000fea0003800000 */
.L_x_38334:
        /* <DEDUP_REMOVED lines=44> */
.L_x_38333:
[----:B------:R-:W-:Y:S05]  /*13720*/  BSYNC B1 ;  /* 0x0000000000017941 */ /* 0x000fea0003800000 */
.L_x_38332:
        /* <DEDUP_REMOVED lines=10> */
.L_x_38328:
[----:B------:R-:W-:Y:S05]  /*137d0*/  BSYNC B0 ;  /* 0x0000000000007941 */ /* 0x000fea0003800000 */
.L_x_38327:
        /* <DEDUP_REMOVED lines=18> */
.L_x_38339:
[----:B------:R-:W-:-:S07]  /*13900*/  MOV R129, R210 ;  /* 0x000000d200817202 */ /* 0x000fce0000000f00 */
.L_x_38340:
[----:B------:R-:W-:Y:S05]  /*13910*/  BSYNC B1 ;  /* 0x0000000000017941 */ /* 0x000fea0003800000 */
.L_x_38338:
        /* <DEDUP_REMOVED lines=16> */
.L_x_38344:
[----:B------:R-:W-:Y:S05]  /*13a20*/  BSYNC B2 ;  /* 0x0000000000027941 */ /* 0x000fea0003800000 */
.L_x_38343:
        /* <DEDUP_REMOVED lines=40> */
[----:B------:R-:W-:Y:S02]  /*13cb0*/  LOP3.LUT R200, R133, R134, R196, 0x96, !PT ;  /* 0x0000008685c87212 */ /* 0x000fe400078e96c4 */
[----:B------:R-:W-:Y:S02]  /*13cc0*/  MOV R210, R132 ;  /* 0x0000008400d27202 */ /* 0x000fe40000000f00 */
[----:B------:R-:W-:-:S07]  /*13cd0*/  LOP3.LUT R199, R209, R130, R195, 0x96, !PT ;  /* 0x00000082d1c77212 */ /* 0x000fce00078e96c3 */
.L_x_38342:
[----:B------:R-:W-:Y:S05]  /*13ce0*/  BSYNC B1 ;  /* 0x0000000000017941 */ /* 0x000fea0003800000 */
.L_x_38341:
        /* <DEDUP_REMOVED lines=10> */
.L_x_38337:
[----:B------:R-:W-:Y:S05]  /*13d90*/  BSYNC B0 ;  /* 0x0000000000007941 */ /* 0x000fea0003800000 */
.L_x_38336:
        /* <DEDUP_REMOVED lines=18> */
.L_x_38348:
[----:B------:R-:W-:-:S07]  /*13ec0*/  IMAD.MOV.U32 R138, RZ, RZ, R210 ;  /* 0x000000ffff8a7224 */ /* 0x000fce00078e00d2 */
.L_x_38349:
[----:B------:R-:W-:Y:S05]  /*13ed0*/  BSYNC B1 ;  /* 0x0000000000017941 */ /* 0x000fea0003800000 */
.L_x_38347:
        /* <DEDUP_REMOVED lines=16> */
.L_x_38353:
[----:B------:R-:W-:Y:S05]  /*13fe0*/  BSYNC B2 ;  /* 0x0000000000027941 */ /* 0x000fea0003800000 */
.L_x_38352:
        /* <DEDUP_REMOVED lines=43> */
.L_x_38351:
[----:B------:R-:W-:Y:S05]  /*142a0*/  BSYNC B1 ;  /* 0x0000000000017941 */ /* 0x000fea0003800000 */
.L_x_38350:
        /* <DEDUP_REMOVED lines=10> */
.L_x_38346:
[----:B------:R-:W-:Y:S05]  /*14350*/  BSYNC B0 ;  /* 0x0000000000007941 */ /* 0x000fea0003800000 */
.L_x_38345:
        /* <DEDUP_REMOVED lines=18> */
.L_x_38357:
[----:B------:R-:W-:-:S07]  /*14480*/  MOV R131, R210 ;  /* 0x000000d200837202 */ /* 0x000fce0000000f00 */
.L_x_38358:
[----:B------:R-:W-:Y:S05]  /*14490*/  BSYNC B1 ;  /* 0x0000000000017941 */ /* 0x000fea0003800000 */
.L_x_38356:
        /* <DEDUP_REMOVED lines=16> */
.L_x_38362:
[----:B------:R-:W-:Y:S05]  /*145a0*/  BSYNC B2 ;  /* 0x0000000000027941 */ /* 0x000fea0003800000 */
.L_x_38361:
        /* <DEDUP_REMOVED lines=44> */
.L_x_38360:
[----:B------:R-:W-:Y:S05]  /*14870*/  BSYNC B1 ;  /* 0x0000000000017941 */ /* 0x000fea0003800000 */
.L_x_38359:
        /* <DEDUP_REMOVED lines=10> */
.L_x_38355:
[----:B------:R-:W-:Y:S05]  /*14920*/  BSYNC B0 ;  /* 0x0000000000007941 */ /* 0x000fea0003800000 */
.L_x_38354:
        /* <DEDUP_REMOVED lines=18> */
.L_x_38366:
[----:B------:R-:W-:-:S07]  /*14a50*/  IMAD.MOV.U32 R140, RZ, RZ, R210 ;  /* 0x000000ffff8c7224 */ /* 0x000fce00078e00d2 */
.L_x_38367:
[----:B------:R-:W-:Y:S05]  /*14a60*/  BSYNC B1 ;  /* 0x0000000000017941 */ /* 0x000fea0003800000 */
.L_x_38365:
        /* <DEDUP_REMOVED lines=16> */
.L_x_38371:
[----:B------:R-:W-:Y:S05]  /*14b70*/  BSYNC B2 ;  /* 0x0000000000027941 */ /* 0x000fea0003800000 */
.L_x_38370:
        /* <DEDUP_REMOVED lines=44> */
.L_x_38369:
[----:B------:R-:W-:Y:S05]  /*14e40*/  BSYNC B1 ;  /* 0x0000000000017941 */ /* 0x000fea0003800000 */
.L_x_38368:
[----:B------:R-:W-:Y:S01]  /*14e50*/  I2FP.F32.U32 R132, R140 ;  /* 0x0000008c00847245 */ /* 0x000fe20000201000 */
[----:B------:R-:W-:Y:S01]  /*14e60*/  HADD2.F32 R135, -RZ, R74.H0_H0 ;  /* 0x2000004aff877230 */ /* 0x000fe20000004100 */
[----:B------:R-:W-:-:S04]  /*14e70*/  MOV R133, 0x2f800000 ;  /* 0x2f80000000857802 */ /* 0x000fc80000000f00 */
[----:B------:R-:W-:Y:S01]  /*14e80*/  FMUL.FTZ R135, R135, UR9 ;  /* 0x0000000987877c20 */ /* 0x000fe20008410000 */
[----:B------:R-:W-:-:S03]  /*14e90*/  FFMA.FTZ R132, R132, R133, 1.1641532182693481445e-10 ;  /* 0x2f00000084847423 */ /* 0x000fc60000010085 */
[----:B------:R-:W-:Y:S02]  /*14ea0*/  FMUL.FTZ R135, R135, UR8 ;  /* 0x0000000887877c20 */ /* 0x000fe40008410000 */
[----:B------:R-:W-:-:S04]  /*14eb0*/  FSETP.GTU.FTZ.AND P1, PT, R132, UR6, PT ;  /* 0x0000000684007c0b */ /* 0x000fc8000bf3c000 */
[----:B------:R-:W-:Y:S02]  /*14ec0*/  FSEL R132, R135, RZ, !P1 ;  /* 0x000000ff87847208 */ /* 0x000fe40004800000 */
[----:B------:R-:W-:-:S03]  /*14ed0*/  SEL R213, RZ, 0x1, P1 ;  /* 0x00000001ffd57807 */ /* 0x000fc60000800000 */
[----:B------:R-:W-:-:S07]  /*14ee0*/  @P0 FADD.FTZ R132, R76, R132 ;  /* 0x000000844c840221 */ /* 0x000fce0000010000 */
.L_x_38364:
[----:B------:R-:W-:Y:S05]  /*14ef0*/  BSYNC B0 ;  /* 0x0000000000007941 */ /* 0x000fea0003800000 */
.L_x_38363:
        /* <DEDUP_REMOVED lines=18> */
.L_x_38375:
[----:B------:R-:W-:-:S07]  /*15020*/  MOV R133, R210 ;  /* 0x000000d200857202 */ /* 0x000fce0000000f00 */
.L_x_38376:
[----:B------:R-:W-:Y:S05]  /*15030*/  BSYNC B1 ;  /* 0x0000000000017941 */ /* 0x000fea0003800000 */
.L_x_38374:
        /* <DEDUP_REMOVED lines=16> */
.L_x_38380:
[----:B------:R-:W-:Y:S05]  /*15140*/  BSYNC B2 ;  /* 0x0000000000027941 */ /* 0x000fea0003800000 */
.L_x_38379:
        /* <DEDUP_REMOVED lines=44> */
.L_x_38378:
[----:B------:R-:W-:Y:S05]  /*15410*/  BSYNC B1 ;  /* 0x0000000000017941 */ /* 0x000fea0003800000 */
.L_x_38377:
        /* <DEDUP_REMOVED lines=10> */
.L_x_38373:
[----:B------:R-:W-:Y:S05]  /*154c0*/  BSYNC B0 ;  /* 0x0000000000007941 */ /* 0x000fea0003800000 */
.L_x_38372:
        /* <DEDUP_REMOVED lines=18> */
.L_x_38384:
[----:B------:R-:W-:-:S07]  /*155f0*/  MOV R142, R210 ;  /* 0x000000d2008e7202 */ /* 0x000fce0000000f00 */
.L_x_38385:
[----:B------:R-:W-:Y:S05]  /*15600*/  BSYNC B1 ;  /* 0x0000000000017941 */ /* 0x000fea0003800000 */
.L_x_38383:
        /* <DEDUP_REMOVED lines=16> */
.L_x_38389:
[----:B------:R-:W-:Y:S05]  /*15710*/  BSYNC B2 ;  /* 0x0000000000027941 */ /* 0x000fea0003800000 */
.L_x_38388:
        /* <DEDUP_REMOVED lines=44> */
.L_x_38387:
[----:B------:R-:W-:Y:S05]  /*159e0*/  BSYNC B1 ;  /* 0x0000000000017941 */ /* 0x000fea0003800000 */
.L_x_38386:
        /* <DEDUP_REMOVED lines=10> */
.L_x_38382:
[----:B------:R-:W-:Y:S05]  /*15a90*/  BSYNC B0 ;  /* 0x0000000000007941 */ /* 0x000fea0003800000 */
.L_x_38381:
        /* <DEDUP_REMOVED lines=18> */
.L_x_38393:
[----:B------:R-:W-:-:S07]  /*15bc0*/  IMAD.MOV.U32 R135, RZ, RZ, R210 ;  /* 0x000000ffff877224 */ /* 0x000fce00078e00d2 */
.L_x_38394:
[----:B------:R-:W-:Y:S05]  /*15bd0*/  BSYNC B1 ;  /* 0x0000000000017941 */ /* 0x000fea0003800000 */
.L_x_38392:
        /* <DEDUP_REMOVED lines=16> */
.L_x_38398:
[----:B------:R-:W-:Y:S05]  /*15ce0*/  BSYNC B2 ;  /* 0x0000000000027941 */ /* 0x000fea0003800000 */
.L_x_38397:
        /* <DEDUP_REMOVED lines=44> */
.L_x_38396:
[----:B------:R-:W-:Y:S05]  /*15fb0*/  BSYNC B1 ;  /* 0x0000000000017941 */ /* 0x000fea0003800000 */
.L_x_38395:
[----:B------:R-:W-:Y:S01]  /*15fc0*/  I2FP.F32.U32 R135, R135 ;  /* 0x0000008700877245 */ /* 0x000fe20000201000 */
[----:B------:R-:W-:Y:S01]  /*15fd0*/  HADD2.F32 R137, -RZ, R75.H1_H1 ;  /* 0x3000004bff897230 */ /* 0x000fe20000004100 */
        /* <DEDUP_REMOVED lines=8> */
.L_x_38391:
[----:B------:R-:W-:Y:S05]  /*16060*/  BSYNC B0 ;  /* 0x0000000000007941 */ /* 0x000fea0003800000 */
.L_x_38390:
        /* <DEDUP_REMOVED lines=30> */
.L_x_38400:
[----:B------:R-:W-:Y:S05]  /*16250*/  BSYNC B0 ;  /* 0x0000000000007941 */ /* 0x000fea0003800000 */
.L_x_38399:
        /* <DEDUP_REMOVED lines=22> */
.L_x_38404:
[----:B------:R-:W-:-:S07]  /*163c0*/  MOV R207, R210 ;  /* 0x000000d200cf7202 */ /* 0x000fce0000000f00 */
.L_x_38405:
[----:B------:R-:W-:Y:S05]  /*163d0*/  BSYNC B1 ;  /* 0x0000000000017941 */ /* 0x000fea0003800000 */
.L_x_38403:
        /* <DEDUP_REMOVED lines=16> */
.L_x_38409:
[----:B------:R-:W-:Y:S05]  /*164e0*/  BSYNC B2 ;  /* 0x0000000000027941 */ /* 0x000fea0003800000 */
.L_x_38408:
        /* <DEDUP_REMOVED lines=39> */
[----:B------:R-:W-:Y:S02]  /*16760*/  MOV R210, R140 ;  /* 0x0000008c00d27202 */ /* 0x000fe40000000f00 */
[----:B------:R-:W-:Y:S01]  /*16770*/  LOP3.LUT R200, R141, R142, R196, 0x96, !PT ;  /* 0x0000008e8dc87212 */ /* 0x000fe200078e96c4 */
[----:B------:R-:W-:Y:S01]  /*16780*/  IMAD.MOV.U32 R140, RZ, RZ, RZ ;  /* 0x000000ffff8c7224 */ /* 0x000fe200078e00ff */
[----:B------:R-:W-:Y:S02]  /*16790*/  LOP3.LUT R199, R137, R138, R195, 0x96, !PT ;  /* 0x0000008a89c77212 */ /* 0x000fe400078e96c3 */
[----:B------:R-:W-:-:S07]  /*167a0*/  MOV R208, R136 ;  /* 0x0000008800d07202 */ /* 0x000fce0000000f00 */
.L_x_38407:
[----:B------:R-:W-:Y:S05]  /*167b0*/  BSYNC B1 ;  /* 0x0000000000017941 */ /* 0x000fea0003800000 */
.L_x_38406:
        /* <DEDUP_REMOVED lines=10> */
.L_x_38402:
[----:B------:R-:W-:Y:S05]  /*16860*/  BSYNC B0 ;  /* 0x0000000000007941 */ /* 0x000fea0003800000 */
.L_x_38401:
        /* <DEDUP_REMOVED lines=18> */
.L_x_38413:
[----:B------:R-:W-:-:S07]  /*16990*/  MOV R137, R210 ;  /* 0x000000d200897202 */ /* 0x000fce0000000f00 */
.L_x_38414:
[----:B------:R-:W-:Y:S05]  /*169a0*/  BSYNC B1 ;  /* 0x0000000000017941 */ /* 0x000fea0003800000 */
.L_x_38412:
        /* <DEDUP_REMOVED lines=16> */
.L_x_38418:
[----:B------:R-:W-:Y:S05]  /*16ab0*/  BSYNC B2 ;  /* 0x0000000000027941 */ /* 0x000fea0003800000 */
.L_x_38417:
        /* <DEDUP_REMOVED lines=43> */
.L_x_38416:
[----:B------:R-:W-:Y:S05]  /*16d70*/  BSYNC B1 ;  /* 0x0000000000017941 */ /* 0x000fea0003800000 */
.L_x_38415:
[----:B------:R-:W-:Y:S01]  /*16d80*/  I2FP.F32.U32 R137, R137 ;  /* 0x0000008900897245 */ /* 0x000fe20000201000 */
[----:B-----5:R-:W-:Y:S01]  /*16d90*/  HADD2.F32 R140, -RZ, R72.H1_H1 ;  /* 0x30000048ff8c7230 */ /* 0x020fe20000004100 */
        /* <DEDUP_REMOVED lines=8> */
.L_x_38411:
[----:B------:R-:W-:Y:S05]  /*16e20*/  BSYNC B0 ;  /* 0x0000000000007941 */ /* 0x000fea0003800000 */
.L_x_38410:
        /* <DEDUP_REMOVED lines=18> */
.L_x_38422:
[----:B------:R-:W-:-:S07]  /*16f50*/  MOV R204, R210 ;  /* 0x000000d200cc7202 */ /* 0x000fce0000000f00 */
.L_x_38423:
[----:B------:R-:W-:Y:S05]  /*16f60*/  BSYNC B1 ;  /* 0x0000000000017941 */ /* 0x000fea0003800000 */
.L_x_38421:
        /* <DEDUP_REMOVED lines=16> */
.L_x_38427:
[----:B------:R-:W-:Y:S05]  /*17070*/  BSYNC B2 ;  /* 0x0000000000027941 */ /* 0x000fea0003800000 */
.L_x_38426:
        /* <DEDUP_REMOVED lines=43> */
.L_x_38425:
[----:B------:R-:W-:Y:S05]  /*17330*/  BSYNC B1 ;  /* 0x0000000000017941 */ /* 0x000fea0003800000 */
.L_x_38424:
        /* <DEDUP_REMOVED lines=10> */
.L_x_38420:
[----:B------:R-:W-:Y:S05]  /*173e0*/  BSYNC B0 ;  /* 0x0000000000007941 */ /* 0x000fea0003800000 */
.L_x_38419:
        /* <DEDUP_REMOVED lines=18> */
.L_x_38431:
[----:B------:R-:W-:-:S07]  /*17510*/  IMAD.MOV.U32 R139, RZ, RZ, R210 ;  /* 0x000000ffff8b7224 */ /* 0x000fce00078e00d2 */
.L_x_38432:
[----:B------:R-:W-:Y:S05]  /*17520*/  BSYNC B1 ;  /* 0x0000000000017941 */ /* 0x000fea0003800000 */
.L_x_38430:
        /* <DEDUP_REMOVED lines=16> */
.L_x_38436:
[----:B------:R-:W-:Y:S05]  /*17630*/  BSYNC B2 ;  /* 0x0000000000027941 */ /* 0x000fea0003800000 */
.L_x_38435:
        /* <DEDUP_REMOVED lines=44> */
.L_x_38434:
[----:B------:R-:W-:Y:S05]  /*17900*/  BSYNC B1 ;  /* 0x0000000000017941 */ /* 0x000fea0003800000 */
.L_x_38433:
        /* <DEDUP_REMOVED lines=10> */
.L_x_38429:
[----:B------:R-:W-:Y:S05]  /*179b0*/  BSYNC B0 ;  /* 0x0000000000007941 */ /* 0x000fea0003800000 */
.L_x_38428:
        /* <DEDUP_REMOVED lines=18> */
.L_x_38440:
[----:B------:R-:W-:-:S07]  /*17ae0*/  MOV R204, R210 ;  /* 0x000000d200cc7202 */ /* 0x000fce0000000f00 */
.L_x_38441:
[----:B------:R-:W-:Y:S05]  /*17af0*/  BSYNC B1 ;  /* 0x0000000000017941 */ /* 0x000fea0003800000 */
.L_x_38439:
        /* <DEDUP_REMOVED lines=16> */
.L_x_38445:
[----:B------:R-:W-:Y:S05]  /*17c00*/  BSYNC B2 ;  /* 0x0000000000027941 */ /* 0x000fea0003800000 */
.L_x_38444:
        /* <DEDUP_REMOVED lines=44> */
.L_x_38443:
[----:B------:R-:W-:Y:S05]  /*17ed0*/  BSYNC B1 ;  /* 0x0000000000017941 */ /* 0x000fea0003800000 */
.L_x_38442:
        /* <DEDUP_REMOVED lines=10> */
.L_x_38438:
[----:B------:R-:W-:Y:S05]  /*17f80*/  BSYNC B0 ;  /* 0x0000000000007941 */ /* 0x000fea0003800000 */
.L_x_38437:
        /* <DEDUP_REMOVED lines=18> */
.L_x_38449:
[----:B------:R-:W-:-:S07]  /*180b0*/  MOV R141, R210 ;  /* 0x000000d2008d7202 */ /* 0x000fce0000000f00 */
.L_x_38450:
[----:B------:R-:W-:Y:S05]  /*180c0*/  BSYNC B1 ;  /* 0x0000000000017941 */ /* 0x000fea0003800000 */
.L_x_38448:
        /* <DEDUP_REMOVED lines=16> */
.L_x_38454:
[----:B------:R-:W-:Y:S05]  /*181d0*/  BSYNC B2 ;  /* 0x0000000000027941 */ /* 0x000fea0003800000 */
.L_x_38453:
        /* <DEDUP_REMOVED lines=44> */
.L_x_38452:
[----:B------:R-:W-:Y:S05]  /*184a0*/  BSYNC B1 ;  /* 0x0000000000017941 */ /* 0x000fea0003800000 */
.L_x_38451:
        /* <DEDUP_REMOVED lines=10> */
.L_x_38447:
[----:B------:R-:W-:Y:S05]  /*18550*/  BSYNC B0 ;  /* 0x0000000000007941 */ /* 0x000fea0003800000 */
.L_x_38446:
        /* <DEDUP_REMOVED lines=18> */
.L_x_38458:
[----:B------:R-:W-:-:S07]  /*18680*/  IMAD.MOV.U32 R204, RZ, RZ, R210 ;  /* 0x000000ffffcc7224 */ /* 0x000fce00078e00d2 */
.L_x_38459:
[----:B------:R-:W-:Y:S05]  /*18690*/  BSYNC B1 ;  /* 0x0000000000017941 */ /* 0x000fea0003800000 */
.L_x_38457:
        /* <DEDUP_REMOVED lines=16> */
.L_x_38463:
[----:B------:R-:W-:Y:S05]  /*187a0*/  BSYNC B2 ;  /* 0x0000000000027941 */ /* 0x000fea0003800000 */
.L_x_38462:
        /* <DEDUP_REMOVED lines=44> */
.L_x_38461:
[----:B------:R-:W-:Y:S05]  /*18a70*/  BSYNC B1 ;  /* 0x0000000000017941 */ /* 0x000fea0003800000 */
.L_x_38460:
        /* <DEDUP_REMOVED lines=10> */
.L_x_38456:
[----:B------:R-:W-:Y:S05]  /*18b20*/  BSYNC B0 ;  /* 0x0000000000007941 */ /* 0x000fea0003800000 */
.L_x_38455:
        /* <DEDUP_REMOVED lines=18> */
.L_x_38467:
[----:B------:R-:W-:-:S07]  /*18c50*/  MOV R143, R210 ;  /* 0x000000d2008f7202 */ /* 0x000fce0000000f00 */
.L_x_38468:
[----:B------:R-:W-:Y:S05]  /*18c60*/  BSYNC B1 ;  /* 0x0000000000017941 */ /* 0x000fea0003800000 */
.L_x_38466:
        /* <DEDUP_REMOVED lines=16> */
.L_x_38472:
[----:B------:R-:W-:Y:S05]  /*18d70*/  BSYNC B2 ;  /* 0x0000000000027941 */ /* 0x000fea0003800000 */
.L_x_38471:
        /* <DEDUP_REMOVED lines=44> */
.L_x_38470:
[----:B------:R-:W-:Y:S05]  /*19040*/  BSYNC B1 ;  /* 0x0000000000017941 */ /* 0x000fea0003800000 */
.L_x_38469:
        /* <DEDUP_REMOVED lines=10> */
.L_x_38465:
[----:B------:R-:W-:Y:S05]  /*190f0*/  BSYNC B0 ;  /* 0x0000000000007941 */ /* 0x000fea0003800000 */
.L_x_38464:
        /* <DEDUP_REMOVED lines=89> */
.L_x_38474:
[----:B------:R-:W-:Y:S05]  /*19690*/  BSYNC B0 ;  /* 0x0000000000007941 */ /* 0x000fea0003800000 */
.L_x_38473:
        /* <DEDUP_REMOVED lines=152> */
.L_x_38490:
        /* <DEDUP_REMOVED lines=18> */
[----:B------:R-:W-:Y:S02]  /*1a140*/  VIADD R180, R222, 0xffffffff ;  /* 0xffffffffdeb47836 */ /* 0x000fe40000000000 */
[----:B------:R-:W-:Y:S02]  /*1a150*/  HADD2.F32 R221, -RZ, R61.H1_H1 ;  /* 0x3000003dffdd7230 */ /* 0x000fe40000004100 */
[C---:B------:R-:W-:Y:S01]  /*1a160*/  FADD.FTZ R86, -R181.reuse, R86 ;  /* 0x00000056b5567221 */ /* 0x040fe20000010100 */
[C---:B------:R-:W-:Y:S01]  /*1a170*/  FADD.FTZ R182, -R181.reuse, R81 ;  /* 0x00000051b5b67221 */ /* 0x040fe20000010100 */
[----:B------:R-:W-:Y:S02]  /*1a180*/  HADD2.F32 R81, -RZ, R67.H0_H0 ;  /* 0x20000043ff517230 */ /* 0x000fe40000004100 */
[----:B------:R-:W-:Y:S01]  /*1a190*/  FADD.FTZ R84, -R181, R84 ;  /* 0x00000054b5547221 */ /* 0x000fe20000010100 */
[----:B------:R-:W-:Y:S01]  /*1a1a0*/  FMUL.FTZ R86, R217, R86 ;  /* 0x00000056d9567220 */ /* 0x000fe20000410000 */
[C---:B------:R-:W-:Y:S01]  /*1a1b0*/  FADD.FTZ R220, -R181.reuse, R87 ;  /* 0x00000057b5dc7221 */ /* 0x040fe20000010100 */
[----:B------:R-:W-:Y:S01]  /*1a1c0*/  FADD.FTZ R206, -R181, R83 ;  /* 0x00000053b5ce7221 */ /* 0x000fe20000010100 */
[----:B------:R-:W-:Y:S01]  /*1a1d0*/  FMUL.FTZ R84, R217, R84 ;  /* 0x00000054d9547220 */ /* 0x000fe20000410000 */
[----:B------:R-:W-:Y:S01]  /*1a1e0*/  FFMA.FTZ R81, R86, R81, R19 ;  /* 0x0000005156517223 */ /* 0x000fe20000010013 */
[----:B------:R-:W-:-:S02]  /*1a1f0*/  HADD2.F32 R86, -RZ, R66.H0_H0 ;  /* 0x20000042ff567230 */ /* 0x000fc40000004100 */
[C---:B------:R-:W-:Y:S01]  /*1a200*/  FADD.FTZ R224, -R181.reuse, R91 ;  /* 0x0000005bb5e07221 */ /* 0x040fe20000010100 */
[C---:B------:R-:W-:Y:S01]  /*1a210*/  FADD.FTZ R228, -R181.reuse, R95 ;  /* 0x0000005fb5e47221 */ /* 0x040fe20000010100 */
[----:B------:R-:W-:Y:S01]  /*1a220*/  FADD.FTZ R106, -R181, R106 ;  /* 0x0000006ab56a7221 */ /* 0x000fe20000010100 */
[----:B------:R-:W-:Y:S02]  /*1a230*/  HADD2.F32 R83, -RZ, R67.H1_H1 ;  /* 0x30000043ff537230 */ /* 0x000fe40000004100 */
[----:B------:R-:W-:Y:S01]  /*1a240*/  FMUL.FTZ R91, R217, R220 ;  /* 0x000000dcd95b7220 */ /* 0x000fe20000410000 */
[----:B------:R-:W-:Y:S01]  /*1a250*/  FFMA.FTZ R86, R84, R86, R21 ;  /* 0x0000005654567223 */ /* 0x000fe20000010015 */
[C---:B------:R-:W-:Y:S01]  /*1a260*/  FADD.FTZ R82, -R181.reuse, R82 ;  /* 0x00000052b5527221 */ /* 0x040fe20000010100 */
[C---:B------:R-:W-:Y:S01]  /*1a270*/  FADD.FTZ R232, -R181.reuse, R99 ;  /* 0x00000063b5e87221 */ /* 0x040fe20000010100 */
[----:B------:R-:W-:Y:S01]  /*1a280*/  FADD.FTZ R244, -R181, R111 ;  /* 0x0000006fb5f47221 */ /* 0x000fe20000010100 */
[----:B------:R-:W-:-:S02]  /*1a290*/  HADD2.F32 R84, -RZ, R63.H1_H1 ;  /* 0x3000003fff547230 */ /* 0x000fc40000004100 */
[C---:B------:R-:W-:Y:S01]  /*1a2a0*/  FMUL.FTZ R99, R217.reuse, R228 ;  /* 0x000000e4d9637220 */ /* 0x040fe20000410000 */
[----:B------:R-:W-:Y:S01]  /*1a2b0*/  FMUL.FTZ R111, R217, R106 ;  /* 0x0000006ad96f7220 */ /* 0x000fe20000410000 */
[----:B------:R-:W-:Y:S01]  /*1a2c0*/  FFMA.FTZ R106, R91, R83, R18 ;  /* 0x000000535b6a7223 */ /* 0x000fe20000010012 */
[C---:B------:R-:W-:Y:S01]  /*1a2d0*/  FADD.FTZ R226, -R181.reuse, R93 ;  /* 0x0000005db5e27221 */ /* 0x040fe20000010100 */
[----:B------:R-:W-:Y:S02]  /*1a2e0*/  HADD2.F32 R91, -RZ, R65.H0_H0 ;  /* 0x20000041ff5b7230 */ /* 0x000fe40000004100 */
[----:B------:R-:W-:Y:S01]  /*1a2f0*/  FADD.FTZ R80, -R181, R80 ;  /* 0x00000050b5507221 */ /* 0x000fe20000010100 */
[----:B------:R-:W-:Y:S01]  /*1a300*/  FMUL.FTZ R82, R217, R82 ;  /* 0x00000052d9527220 */ /* 0x000fe20000410000 */
[----:B------:R-:W-:Y:S01]  /*1a310*/  FFMA.FTZ R99, R99, R84, R10 ;  /* 0x0000005463637223 */ /* 0x000fe2000001000a */
[C---:B------:R-:W-:Y:S01]  /*1a320*/  FADD.FTZ R92, -R181.reuse, R92 ;  /* 0x0000005cb55c7221 */ /* 0x040fe20000010100 */
[----:B------:R-:W-:Y:S01]  /*1a330*/  FADD.FTZ R230, -R181, R97 ;  /* 0x00000061b5e67221 */ /* 0x000fe20000010100 */
[----:B------:R-:W-:-:S02]  /*1a340*/  HADD2.F32 R84, -RZ, R62.H1_H1 ;  /* 0x3000003eff547230 */ /* 0x000fc40000004100 */
[C---:B------:R-:W-:Y:S01]  /*1a350*/  FMUL.FTZ R97, R217.reuse, R226 ;  /* 0x000000e2d9617220 */ /* 0x040fe20000410000 */
[----:B------:R-:W-:Y:S02]  /*1a360*/  HADD2.F32 R83, -RZ, R64.H0_H0 ;  /* 0x20000040ff537230 */ /* 0x000fe40000004100 */
[----:B------:R-:W-:Y:S01]  /*1a370*/  FMUL.FTZ R80, R217, R80 ;  /* 0x00000050d9507220 */ /* 0x000fe20000410000 */
[----:B------:R-:W-:Y:S01]  /*1a380*/  FFMA.FTZ R91, R82, R91, R23 ;  /* 0x0000005b525b7223 */ /* 0x000fe20000010017 */
[C---:B------:R-:W-:Y:S01]  /*1a390*/  FADD.FTZ R102, -R181.reuse, R102 ;  /* 0x00000066b5667221 */ /* 0x040fe20000010100 */
[----:B------:R-:W-:Y:S02]  /*1a3a0*/  HADD2.F32 R82, -RZ, R62.H0_H0 ;  /* 0x2000003eff527230 */ /* 0x000fe40000004100 */
[----:B------:R-:W-:Y:S01]  /*1a3b0*/  FADD.FTZ R94, -R181, R94 ;  /* 0x0000005eb55e7221 */ /* 0x000fe20000010100 */
[----:B------:R-:W-:Y:S01]  /*1a3c0*/  FMUL.FTZ R92, R217, R92 ;  /* 0x0000005cd95c7220 */ /* 0x000fe20000410000 */
[----:B------:R-:W-:Y:S01]  /*1a3d0*/  FFMA.FTZ R97, R97, R84, R12 ;  /* 0x0000005461617223 */ /* 0x000fe2000001000c */
[----:B------:R-:W-:Y:S01]  /*1a3e0*/  FADD.FTZ R88, -R181, R88 ;  /* 0x00000058b5587221 */ /* 0x000fe20000010100 */
[----:B------:R-:W-:Y:S01]  /*1a3f0*/  FFMA.FTZ R80, R80, R83, R25 ;  /* 0x0000005350507223 */ /* 0x000fe20000010019 */
[----:B------:R-:W-:-:S02]  /*1a400*/  HADD2.F32 R84, -RZ, R59.H0_H0 ;  /* 0x2000003bff547230 */ /* 0x000fc40000004100 */
[C---:B------:R-:W-:Y:S01]  /*1a410*/  FMUL.FTZ R102, R217.reuse, R102 ;  /* 0x00000066d9667220 */ /* 0x040fe20000410000 */
[----:B------:R-:W-:Y:S02]  /*1a420*/  HADD2.F32 R83, -RZ, R63.H0_H0 ;  /* 0x2000003fff537230 */ /* 0x000fe40000004100 */
[----:B------:R-:W-:Y:S01]  /*1a430*/  FMUL.FTZ R94, R217, R94 ;  /* 0x0000005ed95e7220 */ /* 0x000fe20000410000 */
[----:B------:R-:W-:Y:S01]  /*1a440*/  FFMA.FTZ R92, R92, R82, R13 ;  /* 0x000000525c5c7223 */ /* 0x000fe2000001000d */
[----:B------:R-:W-:Y:S02]  /*1a450*/  HADD2.F32 R82, -RZ, R60.H0_H0 ;  /* 0x2000003cff527230 */ /* 0x000fe40000004100 */
[----:B------:R-:W-:Y:S01]  /*1a460*/  FADD.FTZ R90, -R181, R90 ;  /* 0x0000005ab55a7221 */ /* 0x000fe20000010100 */
[----:B------:R-:W-:Y:S01]  /*1a470*/  FMUL.FTZ R88, R217, R88 ;  /* 0x00000058d9587220 */ /* 0x000fe20000410000 */
[----:B------:R-:W-:Y:S01]  /*1a480*/  FFMA.FTZ R102, R102, R84, R3 ;  /* 0x0000005466667223 */ /* 0x000fe20000010003 */
[C---:B------:R-:W-:Y:S01]  /*1a490*/  FADD.FTZ R100, -R181.reuse, R100 ;  /* 0x00000064b5647221 */ /* 0x040fe20000010100 */
[----:B------:R-:W-:Y:S01]  /*1a4a0*/  FADD.FTZ R236, -R181, R103 ;  /* 0x00000067b5ec7221 */ /* 0x000fe20000010100 */
[----:B------:R-:W-:Y:S01]  /*1a4b0*/  FFMA.FTZ R94, R94, R83, R11 ;  /* 0x000000535e5e7223 */ /* 0x000fe2000001000b */
[----:B------:R-:W-:-:S02]  /*1a4c0*/  HADD2.F32 R84, -RZ, R57.H1_H1 ;  /* 0x30000039ff547230 */ /* 0x000fc40000004100 */
[C---:B------:R-:W-:Y:S01]  /*1a4d0*/  FMUL.FTZ R103, R217.reuse, R232 ;  /* 0x000000e8d9677220 */ /* 0x040fe20000410000 */
[----:B------:R-:W-:Y:S02]  /*1a4e0*/  HADD2.F32 R83, -RZ, R61.H0_H0 ;  /* 0x2000003dff537230 */ /* 0x000fe40000004100 */
[----:B------:R-:W-:Y:S01]  /*1a4f0*/  FMUL.FTZ R90, R217, R90 ;  /* 0x0000005ad95a7220 */ /* 0x000fe20000410000 */
[----:B------:R-:W-:Y:S01]  /*1a500*/  FFMA.FTZ R88, R88, R82, R17 ;  /* 0x0000005258587223 */ /* 0x000fe20000010011 */
[----:B------:R-:W-:Y:S02]  /*1a510*/  HADD2.F32 R82, -RZ, R58.H0_H0 ;  /* 0x2000003aff527230 */ /* 0x000fe40000004100 */
[----:B------:R-:W-:Y:S01]  /*1a520*/  FADD.FTZ R234, -R181, R101 ;  /* 0x00000065b5ea7221 */ /* 0x000fe20000010100 */
[----:B------:R-:W-:Y:S01]  /*1a530*/  FMUL.FTZ R100, R217, R100 ;  /* 0x00000064d9647220 */ /* 0x000fe20000410000 */
[----:B------:R-:W-:Y:S01]  /*1a540*/  FADD.FTZ R104, -R181, R104 ;  /* 0x00000068b5687221 */ /* 0x000fe20000010100 */
[----:B------:R-:W-:Y:S01]  /*1a550*/  FFMA.FTZ R103, R103, R84, R6 ;  /* 0x0000005467677223 */ /* 0x000fe20000010006 */
[C---:B------:R-:W-:Y:S01]  /*1a560*/  FADD.FTZ R96, -R181.reuse, R96 ;  /* 0x00000060b5607221 */ /* 0x040fe20000010100 */
[----:B------:R-:W-:Y:S01]  /*1a570*/  FADD.FTZ R121, -R181, R121 ;  /* 0x00000079b5797221 */ /* 0x000fe20000010100 */
[----:B------:R-:W-:Y:S01]  /*1a580*/  FFMA.FTZ R90, R90, R83, R15 ;  /* 0x000000535a5a7223 */ /* 0x000fe2000001000f */
        /* <DEDUP_REMOVED lines=42> */
[C---:B------:R-:W-:Y:S01]  /*1a830*/  FMUL.FTZ R105, R217.reuse, R234 ;  /* 0x000000ead9697220 */ /* 0x040fe20000410000 */
[----:B------:R-:W-:Y:S01]  /*1a840*/  FFMA.FTZ R100, R100, R82, R5 ;  /* 0x0000005264647223 */ /* 0x000fe20000010005 */
[C---:B------:R-:W-:Y:S01]  /*1a850*/  FMUL.FTZ R109, R217.reuse, R104 ;  /* 0x00000068d96d7220 */ /* 0x040fe20000410000 */
[----:B------:R-:W-:Y:S02]  /*1a860*/  HADD2.F32 R82, -RZ, R56.H0_H0 ;  /* 0x20000038ff527230 */ /* 0x000fe40000004100 */
        /* <DEDUP_REMOVED lines=95> */
[----:B------:R-:W-:-:S02]  /*1ae60*/  IMAD R180, R180, R223, RZ ;  /* 0x000000dfb4b47224 */ /* 0x000fc400078e02ff */
        /* <DEDUP_REMOVED lines=13> */
[----:B------:R-:W0:Y:S01]  /*1af40*/  LDC.64 R84, c[0x0][0x2b8] ;  /* 0x0000ae00ff547b82 */ /* 0x000e220000000a00 */
        /* <DEDUP_REMOVED lines=10> */
[--C-:B------:R-:W-:Y:S01]  /*1aff0*/  HADD2.F32 R83, -RZ, R38.reuse.H0_H0 ;  /* 0x20000026ff537230 */ /* 0x100fe20000004100 */
[----:B------:R-:W-:Y:S01]  /*1b000*/  SHF.R.S32.HI R87, RZ, 0x1f, R180 ;  /* 0x0000001fff577819 */ /* 0x000fe200000114b4 */
[----:B------:R-:W-:-:S02]  /*1b010*/  HADD2.F32 R93, -RZ, R38.H1_H1 ;  /* 0x30000026ff5d7230 */ /* 0x000fc40000004100 */
[----:B------:R-:W-:Y:S01]  /*1b020*/  FFMA.FTZ R128, R128, R82, R177 ;  /* 0x0000005280807223 */ /* 0x000fe200000100b1 */
[----:B------:R-:W-:Y:S02]  /*1b030*/  HADD2.F32 R82, -RZ, R40.H1_H1 ;  /* 0x30000028ff527230 */ /* 0x000fe40000004100 */
[----:B------:R-:W-:Y:S01]  /*1b040*/  FFMA.FTZ R110, R98, R110, R7 ;  /* 0x0000006e626e7223 */ /* 0x000fe20000010007 */
[--C-:B------:R-:W-:Y:S01]  /*1b050*/  HADD2.F32 R95, -RZ, R39.reuse.H0_H0 ;  /* 0x20000027ff5f7230 */ /* 0x100fe20000004100 */
[----:B------:R-:W-:Y:S01]  /*1b060*/  LEA.HI R87, R87, R180, RZ, 0x3 ;  /* 0x000000b457577211 */ /* 0x000fe200078f18ff */
[----:B------:R-:W-:Y:S02]  /*1b070*/  HADD2.F32 R98, -RZ, R39.H1_H1 ;  /* 0x30000027ff627230 */ /* 0x000fe40000004100 */
[----:B------:R-:W-:Y:S01]  /*1b080*/  FFMA.FTZ R140, R140, R83, R193 ;  /* 0x000000538c8c7223 */ /* 0x000fe200000100c1 */
[----:B------:R-:W-:Y:S01]  /*1b090*/  FFMA.FTZ R141, R141, R93, R194 ;  /* 0x0000005d8d8d7223 */ /* 0x000fe200000100c2 */
[----:B------:R-:W-:Y:S01]  /*1b0a0*/  LOP3.LUT R206, R151, 0x1f, RZ, 0xc0, !PT ;  /* 0x0000001f97ce7812 */ /* 0x000fe200078ec0ff */
[--C-:B------:R-:W-:Y:S01]  /*1b0b0*/  HADD2.F32 R93, -RZ, R36.reuse.H1_H1 ;  /* 0x30000024ff5d7230 */ /* 0x100fe20000004100 */
[----:B------:R-:W-:Y:S01]  /*1b0c0*/  F2FP.F16.F32.PACK_AB R83, R106, R81 ;  /* 0x000000516a53723e */ /* 0x000fe200000000ff */
[----:B------:R-:W-:Y:S01]  /*1b0d0*/  FFMA.FTZ R129, R129, R82, R178 ;  /* 0x0000005281817223 */ /* 0x000fe200000100b2 */
[----:B------:R-:W-:Y:S01]  /*1b0e0*/  F2FP.F16.F32.PACK_AB R81, R108, R91 ;  /* 0x0000005b6c51723e */ /* 0x000fe200000000ff */
[----:B------:R-:W-:Y:S01]  /*1b0f0*/  FFMA.FTZ R142, R142, R95, R197 ;  /* 0x0000005f8e8e7223 */ /* 0x000fe200000100c5 */
[----:B------:R-:W-:Y:S01]  /*1b100*/  F2FP.F16.F32.PACK_AB R82, R89, R86 ;  /* 0x000000565952723e */ /* 0x000fe200000000ff */
[----:B------:R-:W-:Y:S01]  /*1b110*/  HADD2.F32 R91, -RZ, R36.H0_H0 ;  /* 0x20000024ff5b7230 */ /* 0x000fe20000004100 */
[----:B------:R-:W-:Y:S01]  /*1b120*/  LEA.HI.SX32 R89, R87, R206, 0x1d ;  /* 0x000000ce57597211 */ /* 0x000fe200078feaff */
[----:B------:R-:W-:-:S02]  /*1b130*/  HADD2.F32 R95, -RZ, R37.H0_H0 ;  /* 0x20000025ff5f7230 */ /* 0x000fc40000004100 */
[----:B------:R-:W-:Y:S01]  /*1b140*/  FFMA.FTZ R143, R143, R98, R198 ;  /* 0x000000628f8f7223 */ /* 0x000fe200000100c6 */
[----:B------:R-:W-:Y:S02]  /*1b150*/  HADD2.F32 R98, -RZ, R37.H1_H1 ;  /* 0x30000025ff627230 */ /* 0x000fe40000004100 */
[----:B------:R-:W-:Y:S01]  /*1b160*/  FFMA.FTZ R137, R137, R93, R190 ;  /* 0x0000005d89897223 */ /* 0x000fe200000100be */
[----:B------:R-:W-:Y:S01]  /*1b170*/  HADD2.F32 R112, -RZ, R45.H1_H1 ;  /* 0x3000002dff707230 */ /* 0x000fe20000004100 */
[----:B------:R-:W-:Y:S01]  /*1b180*/  F2FP.F16.F32.PACK_AB R93, R221, R90 ;  /* 0x0000005add5d723e */ /* 0x000fe200000000ff */
[----:B------:R-:W-:Y:S01]  /*1b190*/  FFMA.FTZ R136, R136, R91, R189 ;  /* 0x0000005b88887223 */ /* 0x000fe200000100bd */
[C---:B------:R-:W-:Y:S01]  /*1b1a0*/  IADD3 R221, R89.reuse, 0x20, RZ ;  /* 0x0000002059dd7810 */ /* 0x040fe20007ffe0ff */
[----:B------:R-:W-:Y:S01]  /*1b1b0*/  FFMA.FTZ R138, R138, R95, R191 ;  /* 0x0000005f8a8a7223 */ /* 0x000fe200000100bf */
[----:B------:R-:W-:Y:S01]  /*1b1c0*/  IADD3 R91, R89, 0x40, RZ ;  /* 0x00000040595b7810 */ /* 0x000fe20007ffe0ff */
[----:B------:R-:W-:Y:S01]  /*1b1d0*/  HADD2.F32 R114, -RZ, R44.H1_H1 ;  /* 0x3000002cff727230 */ /* 0x000fe20000004100 */
[----:B------:R-:W-:Y:S01]  /*1b1e0*/  F2FP.F16.F32.PACK_AB R95, R99, R94 ;  /* 0x0000005e635f723e */ /* 0x000fe200000000ff */
        /* <DEDUP_REMOVED lines=8> */
[----:B------:R-:W-:Y:S01]  /*1b270*/  VIADD R107, R89, 0x60 ;  /* 0x00000060596b7836 */ /* 0x000fe20000000000 */
[----:B------:R-:W-:Y:S01]  /*1b280*/  F2FP.F16.F32.PACK_AB R97, R103, R110 ;  /* 0x0000006e6761723e */ /* 0x000fe200000000ff */
[--C-:B------:R-:W-:Y:S01]  /*1b290*/  IMAD.WIDE.U32 R220, R221, 0x10, R84.reuse ;  /* 0x00000010dddc7825 */ /* 0x100fe200078e0054 */
[----:B------:R-:W-:Y:S01]  /*1b2a0*/  F2FP.F16.F32.PACK_AB R96, R101, R96 ;  /* 0x000000606560723e */ /* 0x000fe200000000ff */
[----:B------:R0:W-:Y:S01]  /*1b2b0*/  STG.E.128 desc[UR4][R86.64], R80 ;  /* 0x0000005056007986 */ /* 0x0001e2000c101d04 */
[----:B------:R-:W-:Y:S01]  /*1b2c0*/  F2FP.F16.F32.PACK_AB R92, R223, R88 ;  /* 0x00000058df5c723e */ /* 0x000fe200000000ff */
[C---:B------:R-:W-:Y:S01]  /*1b2d0*/  VIADD R101, R89.reuse, 0xc0 ;  /* 0x000000c059657836 */ /* 0x040fe20000000000 */
[----:B------:R-:W-:Y:S01]  /*1b2e0*/  IADD3 R105, R89, 0x80, RZ ;  /* 0x0000008059697810 */ /* 0x000fe20007ffe0ff */
[--C-:B------:R-:W-:Y:S01]  /*1b2f0*/  IMAD.WIDE.U32 R106, R107, 0x10, R84.reuse ;  /* 0x000000106b6a7825 */ /* 0x100fe200078e0054 */
[C---:B------:R-:W-:Y:S01]  /*1b300*/  IADD3 R103, R89.reuse, 0xa0, RZ ;  /* 0x000000a059677810 */ /* 0x040fe20007ffe0ff */
[----:B------:R-:W-:Y:S01]  /*1b310*/  STG.E.128 desc[UR4][R220.64], R92 ;  /* 0x0000005cdc007986 */ /* 0x000fe2000c101d04 */
[----:B------:R-:W-:Y:S01]  /*1b320*/  IADD3 R123, R89, 0xe0, RZ ;  /* 0x000000e0597b7810 */ /* 0x000fe20007ffe0ff */
[----:B------:R-:W-:Y:S01]  /*1b330*/  IMAD.WIDE.U32 R88, R91, 0x10, R84 ;  /* 0x000000105b587825 */ /* 0x000fe200078e0054 */
[----:B------:R-:W-:-:S02]  /*1b340*/  F2FP.F16.F32.PACK_AB R91, R127, R126 ;  /* 0x0000007e7f5b723e */ /* 0x000fc400000000ff */
[----:B------:R-:W-:Y:S01]  /*1b350*/  F2FP.F16.F32.PACK_AB R90, R125, R124 ;  /* 0x0000007c7d5a723e */ /* 0x000fe200000000ff */
[--C-:B------:R-:W-:Y:S01]  /*1b360*/  IMAD.WIDE.U32 R104, R105, 0x10, R84.reuse ;  /* 0x0000001069687825 */ /* 0x100fe200078e0054 */
[----:B------:R1:W-:Y:S03]  /*1b370*/  STG.E.128 desc[UR4][R88.64], R96 ;  /* 0x0000006058007986 */ /* 0x0003e6000c101d04 */
[----:B------:R-:W-:Y:S01]  /*1b380*/  IMAD.WIDE.U32 R102, R103, 0x10, R84 ;  /* 0x0000001067667825 */ /* 0x000fe200078e0054 */
[----:B0-----:R-:W-:-:S03]  /*1b390*/  F2FP.F16.F32.PACK_AB R83, R244, R115 ;  /* 0x00000073f453723e */ /* 0x001fc600000000ff */
[--C-:B------:R-:W-:Y:S01]  /*1b3a0*/  IMAD.WIDE.U32 R100, R101, 0x10, R84.reuse ;  /* 0x0000001065647825 */ /* 0x100fe200078e0054 */
[----:B------:R-:W-:Y:S02]  /*1b3b0*/  F2FP.F16.F32.PACK_AB R82, R242, R113 ;  /* 0x00000071f252723e */ /* 0x000fe400000000ff */
[----:B------:R-:W-:Y:S01]  /*1b3c0*/  F2FP.F16.F32.PACK_AB R81, R240, R111 ;  /* 0x0000006ff051723e */ /* 0x000fe200000000ff */
[----:B------:R-:W-:Y:S01]  /*1b3d0*/  IMAD.WIDE.U32 R122, R123, 0x10, R84 ;  /* 0x000000107b7a7825 */ /* 0x000fe200078e0054 */
        /* <DEDUP_REMOVED lines=20> */
.L_x_38477:
[----:B------:R-:W-:Y:S05]  /*1b520*/  BSYNC B0 ;  /* 0x0000000000007941 */ /* 0x000fea0003800000 */
.L_x_38476:
[----:B0-----:R-:W0:Y:S02]  /*1b530*/  LDC.64 R80, c[0x0][0x210] ;  /* 0x00008400ff507b82 */ /* 0x001e240000000a00 */
[----:B0-----:R-:W-:-:S04]  /*1b540*/  LEA R150, R80, R150, 0x2 ;  /* 0x0000009650967211 */ /* 0x001fc800078e10ff */
[----:B------:R-:W-:-:S13]  /*1b550*/  ISETP.GE.AND P0, PT, R150, R81, PT ;  /* 0x000000519600720c */ /* 0x000fda0003f06270 */
[----:B------:R-:W-:Y:S05]  /*1b560*/  @!P0 BRA `(.L_x_38478) ;  /* 0xfffffe5400d08947 */ /* 0x000fea000383ffff */
[----:B------:R-:W-:Y:S05]  /*1b570*/  EXIT ;  /* 0x000000000000794d */ /* 0x000fea0003800000 */
.L_x_38475:
[----:B------:R-:W-:Y:S01]  /*1b580*/  HFMA2.MMA R227, -RZ, RZ, 0, 5.9604644775390625e-08 ;  /* 0x00000001ffe37435 */ /* 0x000fe200000001ff */
[----:B------:R-:W-:Y:S01]  /*1b590*/  BSSY B0, `(.L_x_38479) ;  /* 0x0000007000007945 */ /* 0x000fe20003800000 */
[----:B------:R-:W-:Y:S01]  /*1b5a0*/  IMAD.MOV.U32 R225, RZ, RZ, R226 ;  /* 0x000000ffffe17224 */ /* 0x000fe200078e00e2 */
[----:B------:R-:W-:Y:S01]  /*1b5b0*/  MOV R228, 0x1f ;  /* 0x0000001f00e47802 */ /* 0x000fe20000000f00 */
[----:B------:R-:W-:-:S07]  /*1b5c0*/  IMAD.MOV.U32 R220, RZ, RZ, -0x1 ;  /* 0xffffffffffdc7424 */ /* 0x000fce00078e00ff */
[----:B0-----:R-:W-:Y:S05]  /*1b5d0*/  WARPSYNC.COLLECTIVE R220, `(.L_x_38480) ;  /* 0x00000000dc087348 */ /* 0x001fea0003c00000 */
[----:B------:R1:W2:Y:S02]  /*1b5e0*/  SHFL.BFLY P1, R221, R225, R227, R228 ;  /* 0x0c0000e3e1dd7389 */ /* 0x0002a400000200e4 */
[----:B012---:R-:W-:Y:S01]  /*1b5f0*/  ENDCOLLECTIVE ;  /* 0x000000000000791b */ /* 0x007fe20003800000 */
.L_x_38480:
[----:B------:R-:W-:Y:S05]  /*1b600*/  BSYNC B0 ;  /* 0x0000000000007941 */ /* 0x000fea0003800000 */
.L_x_38479:
        /* <DEDUP_REMOVED lines=10> */
.L_x_38481:
[----:B------:R-:W-:Y:S01]  /*1b6b0*/  HFMA2.MMA R227, -RZ, RZ, 0, 2.384185791015625e-07 ;  /* 0x00000004ffe37435 */ /* 0x000fe200000001ff */
[----:B------:R-:W-:-:S04]  /*1b6c0*/  IMAD.MOV.U32 R180, RZ, RZ, R221 ;  /* 0x000000ffffb47224 */ /* 0x000fc800078e00dd */
[----:B------:R-:W-:-:S05]  /*1b6d0*/  FADD.FTZ R182, R181, R180 ;  /* 0x000000b4b5b67221 */ /* 0x000fca0000010000 */
[----:B------:R-:W-:-:S07]  /*1b6e0*/  MOV R225, R182 ;  /* 0x000000b600e17202 */ /* 0x000fce0000000f00 */
[----:B------:R-:W-:Y:S05]  /*1b6f0*/  WARPSYNC.COLLECTIVE R220, `(.L_x_38482) ;  /* 0x00000000dc087348 */ /* 0x000fea0003c00000 */
[----:B------:R0:W1:Y:S02]  /*1b700*/  SHFL.BFLY P1, R221, R225, R227, R228 ;  /* 0x0c0000e3e1dd7389 */ /* 0x00006400000200e4 */
[----:B01----:R-:W-:Y:S01]  /*1b710*/  ENDCOLLECTIVE ;  /* 0x000000000000791b */ /* 0x003fe20003800000 */
.L_x_38482:
[----:B------:R-:W-:Y:S01]  /*1b720*/  HFMA2.MMA R227, -RZ, RZ, 0, 4.76837158203125e-07 ;  /* 0x00000008ffe37435 */ /* 0x000fe200000001ff */
[----:B------:R-:W-:-:S04]  /*1b730*/  IMAD.MOV.U32 R183, RZ, RZ, R221 ;  /* 0x000000ffffb77224 */ /* 0x000fc800078e00dd */
[----:B------:R-:W-:-:S05]  /*1b740*/  FADD.FTZ R183, R182, R183 ;  /* 0x000000b7b6b77221 */ /* 0x000fca0000010000 */
[----:B------:R-:W-:-:S07]  /*1b750*/  MOV R225, R183 ;  /* 0x000000b700e17202 */ /* 0x000fce0000000f00 */
[----:B------:R-:W-:Y:S05]  /*1b760*/  WARPSYNC.COLLECTIVE R220, `(.L_x_38483) ;  /* 0x00000000dc087348 */ /* 0x000fea0003c00000 */
[----:B------:R0:W1:Y:S02]  /*1b770*/  SHFL.BFLY P1, R221, R225, R227, R228 ;  /* 0x0c0000e3e1dd7389 */ /* 0x00006400000200e4 */
[----:B01----:R-:W-:Y:S01]  /*1b780*/  ENDCOLLECTIVE ;  /* 0x000000000000791b */ /* 0x003fe20003800000 */
.L_x_38483:
[----:B------:R-:W-:Y:S01]  /*1b790*/  HFMA2.MMA R227, -RZ, RZ, 0, 9.5367431640625e-07 ;  /* 0x00000010ffe37435 */ /* 0x000fe200000001ff */
[----:B------:R-:W-:-:S04]  /*1b7a0*/  IMAD.MOV.U32 R180, RZ, RZ, R221 ;  /* 0x000000ffffb47224 */ /* 0x000fc800078e00dd */
[----:B------:R-:W-:-:S05]  /*1b7b0*/  FADD.FTZ R218, R183, R180 ;  /* 0x000000b4b7da7221 */ /* 0x000fca0000010000 */
[----:B------:R-:W-:-:S07]  /*1b7c0*/  MOV R225, R218 ;  /* 0x000000da00e17202 */ /* 0x000fce0000000f00 */
[----:B------:R-:W-:Y:S05]  /*1b7d0*/  WARPSYNC.COLLECTIVE R220, `(.L_x_38484) ;  /* 0x00000000dc087348 */ /* 0x000fea0003c00000 */
[----:B------:R0:W1:Y:S02]  /*1b7e0*/  SHFL.BFLY P1, R221, R225, R227, R228 ;  /* 0x0c0000e3e1dd7389 */ /* 0x00006400000200e4 */
[----:B01----:R-:W-:Y:S01]  /*1b7f0*/  ENDCOLLECTIVE ;  /* 0x000000000000791b */ /* 0x003fe20003800000 */
.L_x_38484:
        /* <DEDUP_REMOVED lines=136> */
.L_x_38485:
[----:B------:R-:W-:Y:S01]  /*1c080*/  HFMA2.MMA R227, -RZ, RZ, 0, 1.1920928955078125e-07 ;  /* 0x00000002ffe37435 */ /* 0x000fe200000001ff */
[----:B------:R-:W-:-:S04]  /*1c090*/  IMAD.MOV.U32 R181, RZ, RZ, R221 ;  /* 0x000000ffffb57224 */ /* 0x000fc800078e00dd */
[----:B------:R-:W-:-:S05]  /*1c0a0*/  FADD.FTZ R181, R180, R181 ;  /* 0x000000b5b4b57221 */ /* 0x000fca0000010000 */
[----:B------:R-:W-:-:S07]  /*1c0b0*/  MOV R225, R181 ;  /* 0x000000b500e17202 */ /* 0x000fce0000000f00 */
[----:B------:R-:W-:Y:S05]  /*1c0c0*/  WARPSYNC.COLLECTIVE R220, `(.L_x_38486) ;  /* 0x00000000dc087348 */ /* 0x000fea0003c00000 */
[----:B------:R0:W1:Y:S02]  /*1c0d0*/  SHFL.BFLY P1, R221, R225, R227, R228 ;  /* 0x0c0000e3e1dd7389 */ /* 0x00006400000200e4 */
[----:B01----:R-:W-:Y:S01]  /*1c0e0*/  ENDCOLLECTIVE ;  /* 0x000000000000791b */ /* 0x003fe20003800000 */
.L_x_38486:
[----:B------:R-:W-:Y:S01]  /*1c0f0*/  HFMA2.MMA R227, -RZ, RZ, 0, 2.384185791015625e-07 ;  /* 0x00000004ffe37435 */ /* 0x000fe200000001ff */
[----:B------:R-:W-:-:S04]  /*1c100*/  IMAD.MOV.U32 R182, RZ, RZ, R221 ;  /* 0x000000ffffb67224 */ /* 0x000fc800078e00dd */
[----:B------:R-:W-:-:S05]  /*1c110*/  FADD.FTZ R182, R181, R182 ;  /* 0x000000b6b5b67221 */ /* 0x000fca0000010000 */
[----:B------:R-:W-:-:S07]  /*1c120*/  MOV R225, R182 ;  /* 0x000000b600e17202 */ /* 0x000fce0000000f00 */
[----:B------:R-:W-:Y:S05]  /*1c130*/  WARPSYNC.COLLECTIVE R220, `(.L_x_38487) ;  /* 0x00000000dc087348 */ /* 0x000fea0003c00000 */
[----:B------:R0:W1:Y:S02]  /*1c140*/  SHFL.BFLY P1, R221, R225, R227, R228 ;  /* 0x0c0000e3e1dd7389 */ /* 0x00006400000200e4 */
[----:B01----:R-:W-:Y:S01]  /*1c150*/  ENDCOLLECTIVE ;  /* 0x000000000000791b */ /* 0x003fe20003800000 */
.L_x_38487:
[----:B------:R-:W-:Y:S01]  /*1c160*/  HFMA2.MMA R227, -RZ, RZ, 0, 4.76837158203125e-07 ;  /* 0x00000008ffe37435 */ /* 0x000fe200000001ff */
[----:B------:R-:W-:-:S04]  /*1c170*/  IMAD.MOV.U32 R183, RZ, RZ, R221 ;  /* 0x000000ffffb77224 */ /* 0x000fc800078e00dd */
[----:B------:R-:W-:-:S05]  /*1c180*/  FADD.FTZ R183, R182, R183 ;  /* 0x000000b7b6b77221 */ /* 0x000fca0000010000 */
[----:B------:R-:W-:-:S07]  /*1c190*/  MOV R225, R183 ;  /* 0x000000b700e17202 */ /* 0x000fce0000000f00 */
[----:B------:R-:W-:Y:S05]  /*1c1a0*/  WARPSYNC.COLLECTIVE R220, `(.L_x_38488) ;  /* 0x00000000dc087348 */ /* 0x000fea0003c00000 */
[----:B------:R0:W1:Y:S02]  /*1c1b0*/  SHFL.BFLY P1, R221, R225, R227, R228 ;  /* 0x0c0000e3e1dd7389 */ /* 0x00006400000200e4 */
[----:B01----:R-:W-:Y:S01]  /*1c1c0*/  ENDCOLLECTIVE ;  /* 0x000000000000791b */ /* 0x003fe20003800000 */
.L_x_38488:
[----:B------:R-:W-:Y:S01]  /*1c1d0*/  HFMA2.MMA R227, -RZ, RZ, 0, 9.5367431640625e-07 ;  /* 0x00000010ffe37435 */ /* 0x000fe200000001ff */
[----:B------:R-:W-:-:S04]  /*1c1e0*/  IMAD.MOV.U32 R218, RZ, RZ, R221 ;  /* 0x000000ffffda7224 */ /* 0x000fc800078e00dd */
[----:B------:R-:W-:-:S05]  /*1c1f0*/  FADD.FTZ R218, R183, R218 ;  /* 0x000000dab7da7221 */ /* 0x000fca0000010000 */
[----:B------:R-:W-:-:S07]  /*1c200*/  MOV R225, R218 ;  /* 0x000000da00e17202 */ /* 0x000fce0000000f00 */
[----:B------:R-:W-:Y:S05]  /*1c210*/  WARPSYNC.COLLECTIVE R220, `(.L_x_38489) ;  /* 0x00000000dc087348 */ /* 0x000fea0003c00000 */
[----:B------:R0:W1:Y:S02]  /*1c220*/  SHFL.BFLY P1, R221, R225, R227, R228 ;  /* 0x0c0000e3e1dd7389 */ /* 0x00006400000200e4 */
[----:B01----:R-:W-:Y:S01]  /*1c230*/  ENDCOLLECTIVE ;  /* 0x000000000000791b */ /* 0x003fe20003800000 */
.L_x_38489:
[----:B------:R-:W-:Y:S05]  /*1c240*/  BRA `(.L_x_38490) ;  /* 0xffffffdc00747947 */ /* 0x000fea000383ffff */
.L_x_38491:
        /* <DEDUP_REMOVED lines=11> */
.L_x_58427:


//--------------------- .text._ZN10layer_norm13ln_fwd_kernelINS_13Kernel_traitsI6__halfS2_fS2_fjLj2048ELj1ELj4ELj1ELj16ENS_18Kernel_traits_baseILj2048ES2_S2_fS2_fjLj128EEEEELb1ELb1ELb0ELb0EEEvNS_9FwdParamsE --------------------------
	.section	.text._ZN10layer_norm13ln_fwd_kernelINS_13Kernel_traitsI6__halfS2_fS2_fjLj2048ELj1ELj4ELj1ELj16ENS_18Kernel_traits_baseILj2048ES2_S2_fS2_fjLj128EEEEELb1ELb1ELb0ELb0EEEvNS_9FwdParamsE,"ax",@progbits
	.align	128
        .global         _ZN10layer_norm13ln_fwd_kernelINS_13Kernel_traitsI6__halfS2_fS2_fjLj2048ELj1ELj4ELj1ELj16ENS_18Kernel_traits_baseILj2048ES2_S2_fS2_fjLj128EEEEELb1ELb1ELb0ELb0EEEvNS_9FwdParamsE
        .type           _ZN10layer_norm13ln_fwd_kernelINS_13Kernel_traitsI6__halfS2_fS2_fjLj2048ELj1ELj4ELj1ELj16ENS_18Kernel_traits_baseILj2048ES2_S2_fS2_fjLj128EEEEELb1ELb1ELb0ELb0EEEvNS_9FwdParamsE,@function
        .size           _ZN10layer_norm13ln_fwd_kernelINS_13Kernel_traitsI6__halfS2_fS2_fjLj2048ELj1ELj4ELj1ELj16ENS_18Kernel_traits_baseILj2048ES2_S2_fS2_fjLj128EEEEELb1ELb1ELb0ELb0EEEvNS_9FwdParamsE,(.L_x_58428 - _ZN10layer_norm13ln_fwd_kernelINS_13Kernel_traitsI6__halfS2_fS2_fjLj2048ELj1ELj4ELj1ELj16ENS_18Kernel_traits_baseILj2048ES2_S2_fS2_fjLj128EEEEELb1ELb1ELb0ELb0EEEvNS_9FwdParamsE)
        .other          _ZN10layer_norm13ln_fwd_kernelINS_13Kernel_traitsI6__halfS2_fS2_fjLj2048ELj1ELj4ELj1ELj16ENS_18Kernel_traits_baseILj2048ES2_S2_fS2_fjLj128EEEEELb1ELb1ELb0ELb0EEEvNS_9FwdParamsE,@"STO_CUDA_ENTRY STV_DEFAULT"
_ZN10layer_norm13ln_fwd_kernelINS_13Kernel_traitsI6__halfS2_fS2_fjLj2048ELj1ELj4ELj1ELj16ENS_18Kernel_traits_baseILj2048ES2_S2_fS2_fjLj128EEEEELb1ELb1ELb0ELb0EEEvNS_9FwdParamsE:
.text._ZN10layer_norm13ln_fwd_kernelINS_13Kernel_traitsI6__halfS2_fS2_fjLj2048ELj1ELj4ELj1ELj16ENS_18Kernel_traits_baseILj2048ES2_S2_fS2_fjLj128EEEEELb1ELb1ELb0ELb0EEEvNS_9FwdParamsE:
        /* <DEDUP_REMOVED lines=43> */
[----:B-----5:R-:W-:Y:S01]  /*02b0*/  SHF.R.S32.HI R4, RZ, 0x1f, R15 ;  /* 0x0000001fff047819 */ /* 0x020fe2000001140f */
[----:B------:R-:W-:Y:S01]  /*02c0*/  IMAD.WIDE.U32 R6, R3, -0x2daee0ad, RZ ;  /* 0xd2511f5303067825 */ /* 0x000fe200078e00ff */
[----:B------:R-:W-:-:S02]  /*02d0*/  UIADD3 UR20, UR6, 0x5384540f, URZ ;  /* 0x5384540f06147890 */ /* 0x000fc4000fffe03f */
[----:B------:R-:W-:Y:S01]  /*02e0*/  LEA.HI R4, R4, R15, RZ, 0x3 ;  /* 0x0000000f04047211 */ /* 0x000fe200078f18ff */
        /* <DEDUP_REMOVED lines=60> */
.L_x_38493:
[----:B------:R-:W-:Y:S05]  /*06b0*/  BSYNC B0 ;  /* 0x0000000000007941 */ /* 0x000fea0003800000 */
.L_x_38492:
        /* <DEDUP_REMOVED lines=18> */
.L_x_38495:
[----:B------:R-:W-:Y:S05]  /*07e0*/  BSYNC B0 ;  /* 0x0000000000007941 */ /* 0x000fea0003800000 */
.L_x_38494:
        /* <DEDUP_REMOVED lines=18> */
.L_x_38497:
[----:B------:R-:W-:Y:S05]  /*0910*/  BSYNC B0 ;  /* 0x0000000000007941 */ /* 0x000fea0003800000 */
.L_x_38496:
        /* <DEDUP_REMOVED lines=18> */
.L_x_38499:
[----:B------:R-:W-:Y:S05]  /*0a40*/  BSYNC B0 ;  /* 0x0000000000007941 */ /* 0x000fea0003800000 */
.L_x_38498:
        /* <DEDUP_REMOVED lines=18> */
.L_x_38501:
[----:B------:R-:W-:Y:S05]  /*0b70*/  BSYNC B0 ;  /* 0x0000000000007941 */ /* 0x000fea0003800000 */
.L_x_38500:
        /* <DEDUP_REMOVED lines=27> */
.L_x_38503:
[----:B------:R-:W-:Y:S05]  /*0d30*/  BSYNC B0 ;  /* 0x0000000000007941 */ /* 0x000fea0003800000 */
.L_x_38502:
        /* <DEDUP_REMOVED lines=26> */
.L_x_38505:
[----:B------:R-:W-:Y:S05]  /*0ee0*/  BSYNC B0 ;  /* 0x0000000000007941 */ /* 0x000fea0003800000 */
.L_x_38504:
        /* <DEDUP_REMOVED lines=21> */
.L_x_38507:
[----:B------:R-:W-:Y:S05]  /*1040*/  BSYNC B0 ;  /* 0x0000000000007941 */ /* 0x000fea0003800000 */
.L_x_38506:
        /* <DEDUP_REMOVED lines=19> */
[----:B------:R-:W-:Y:S01]  /*1180*/  LOP3.LUT R157, R157, 0x3, RZ, 0xc0, !PT ;  /* 0x000000039d9d7812 */ /* 0x000fe200078ec0ff */
[----:B0-----:R-:W-:Y:S01]  /*1190*/  HADD2.F32 R66, -RZ, R93.H1_H1 ;  /* 0x3000005dff427230 */ /* 0x001fe20000004100 */
[----:B------:R-:W-:Y:S01]  /*11a0*/  UISETP.NE.AND UP1, UPT, UR25, URZ, UPT ;  /* 0x0000003f1900728c */ /* 0x000fe2000bf25270 */
[----:B------:R-:W-:Y:S01]  /*11b0*/  HADD2.F32 R179, -RZ, R174.H1_H1 ;  /* 0x300000aeffb37230 */ /* 0x000fe20000004100 */
[----:B------:R-:W-:Y:S01]  /*11c0*/  UISETP.NE.AND.EX UP0, UPT, UR27, URZ, UPT, UP0 ;  /* 0x0000003f1b00728c */ /* 0x000fe2000bf05300 */
[----:B-1----:R-:W-:Y:S01]  /*11d0*/  HADD2.F32 R7, -RZ, R94.H0_H0 ;  /* 0x2000005eff077230 */ /* 0x002fe20000004100 */
[----:B------:R0:W-:Y:S01]  /*11e0*/  STL [R1+0x7c], R66 ;  /* 0x00007c4201007387 */ /* 0x0001e20000100800 */
[----:B------:R-:W-:Y:S01]  /*11f0*/  HADD2.F32 R174, -RZ, R8.H0_H0 ;  /* 0x20000008ffae7230 */ /* 0x000fe20000004100 */
[----:B------:R-:W-:Y:S01]  /*1200*/  ULDC UR33, c[0x0][0x218] ;  /* 0x0000860000217ab9 */ /* 0x000fe20000000800 */
[----:B--2---:R-:W-:Y:S01]  /*1210*/  HADD2.F32 R67, -RZ, R94.H1_H1 ;  /* 0x3000005eff437230 */ /* 0x004fe20000004100 */
[----:B------:R1:W-:Y:S01]  /*1220*/  STL [R1+0x78], R7 ;  /* 0x0000780701007387 */ /* 0x0003e20000100800 */
[----:B------:R-:W-:Y:S01]  /*1230*/  HADD2.F32 R172, -RZ, R8.H1_H1 ;  /* 0x30000008ffac7230 */ /* 0x000fe20000004100 */
[----:B------:R-:W-:Y:S01]  /*1240*/  ULDC UR25, c[0x0][0x2d8] ;  /* 0x0000b60000197ab9 */ /* 0x000fe20000000800 */
        /* <DEDUP_REMOVED lines=12> */
[----:B------:R-:W-:Y:S02]  /*1310*/  HADD2.F32 R8, -RZ, R10.H1_H1 ;  /* 0x3000000aff087230 */ /* 0x000fe40000004100 */
[--C-:B------:R-:W-:Y:S01]  /*1320*/  HADD2.F32 R217, -RZ, R205.reuse.H0_H0 ;  /* 0x200000cdffd97230 */ /* 0x100fe20000004100 */
[----:B------:R2:W-:Y:S01]  /*1330*/  STL [R1+0x68], R67 ;  /* 0x0000684301007387 */ /* 0x0005e20000100800 */
[----:B------:R-:W-:-:S02]  /*1340*/  HADD2.F32 R215, -RZ, R205.H1_H1 ;  /* 0x300000cdffd77230 */ /* 0x000fc40000004100 */
[----:B0-----:R-:W-:Y:S02]  /*1350*/  HADD2.F32 R66, -RZ, R88.H1_H1 ;  /* 0x30000058ff427230 */ /* 0x001fe40000004100 */
[----:B------:R-:W-:Y:S02]  /*1360*/  HADD2.F32 R9, -RZ, R11.H0_H0 ;  /* 0x2000000bff097230 */ /* 0x000fe40000004100 */
        /* <DEDUP_REMOVED lines=19> */
[----:B------:R-:W-:Y:S02]  /*14a0*/  HADD2.F32 R12, -RZ, R14.H1_H1 ;  /* 0x3000000eff0c7230 */ /* 0x000fe40000004100 */
[----:B0-----:R-:W-:Y:S02]  /*14b0*/  HADD2.F32 R66, -RZ, R91.H1_H1 ;  /* 0x3000005bff427230 */ /* 0x001fe40000004100 */
[----:B------:R-:W-:-:S02]  /*14c0*/  HADD2.F32 R190, -RZ, R16.H0_H0 ;  /* 0x20000010ffbe7230 */ /* 0x000fc40000004100 */
[----:B-1----:R-:W-:Y:S01]  /*14d0*/  HADD2.F32 R7, -RZ, R84.H0_H0 ;  /* 0x20000054ff077230 */ /* 0x002fe20000004100 */
[----:B------:R0:W-:Y:S01]  /*14e0*/  STL [R1+0x4c], R66 ;  /* 0x00004c4201007387 */ /* 0x0001e20000100800 */
[----:B------:R-:W-:Y:S02]  /*14f0*/  HADD2.F32 R188, -RZ, R16.H1_H1 ;  /* 0x30000010ffbc7230 */ /* 0x000fe40000004100 */
[----:B--2---:R-:W-:Y:S01]  /*1500*/  HADD2.F32 R67, -RZ, R84.H1_H1 ;  /* 0x30000054ff437230 */ /* 0x004fe20000004100 */
[----:B------:R1:W-:Y:S01]  /*1510*/  STL [R1+0x48], R7 ;  /* 0x0000480701007387 */ /* 0x0003e20000100800 */
[----:B------:R-:W-:Y:S02]  /*1520*/  HADD2.F32 R13, -RZ, R15.H0_H0 ;  /* 0x2000000fff0d7230 */ /* 0x000fe40000004100 */
        /* <DEDUP_REMOVED lines=13> */
[----:B------:R-:W-:Y:S02]  /*1600*/  HADD2.F32 R16, -RZ, R20.H1_H1 ;  /* 0x30000014ff107230 */ /* 0x000fe40000004100 */
[----:B0-----:R-:W-:Y:S02]  /*1610*/  HADD2.F32 R66, -RZ, R86.H1_H1 ;  /* 0x30000056ff427230 */ /* 0x001fe40000004100 */
[--C-:B------:R-:W-:Y:S02]  /*1620*/  HADD2.F32 R222, -RZ, R204.reuse.H0_H0 ;  /* 0x200000ccffde7230 */ /* 0x100fe40000004100 */
[----:B-1----:R-:W-:Y:S01]  /*1630*/  HADD2.F32 R7, -RZ, R87.H0_H0 ;  /* 0x20000057ff077230 */ /* 0x002fe20000004100 */
[----:B------:R0:W-:Y:S01]  /*1640*/  STL [R1+0x34], R66 ;  /* 0x0000344201007387 */ /* 0x0001e20000100800 */
[----:B------:R-:W-:-:S02]  /*1650*/  HADD2.F32 R219, -RZ, R204.H1_H1 ;  /* 0x300000ccffdb7230 */ /* 0x000fc40000004100 */
[----:B--2---:R-:W-:Y:S01]  /*1660*/  HADD2.F32 R67, -RZ, R87.H1_H1 ;  /* 0x30000057ff437230 */ /* 0x004fe20000004100 */
[----:B------:R1:W-:Y:S01]  /*1670*/  STL [R1+0x30], R7 ;  /* 0x0000300701007387 */ /* 0x0003e20000100800 */
[--C-:B------:R-:W-:Y:S02]  /*1680*/  HADD2.F32 R213, -RZ, R206.reuse.H0_H0 ;  /* 0x200000ceffd57230 */ /* 0x100fe40000004100 */
[----:B------:R-:W-:Y:S01]  /*1690*/  HADD2.F32 R211, -RZ, R206.H1_H1 ;  /* 0x300000ceffd37230 */ /* 0x000fe20000004100 */
[----:B------:R2:W-:Y:S01]  /*16a0*/  STL [R1+0x2c], R67 ;  /* 0x00002c4301007387 */ /* 0x0005e20000100800 */
[--C-:B------:R-:W-:Y:S02]  /*16b0*/  HADD2.F32 R17, -RZ, R21.reuse.H0_H0 ;  /* 0x20000015ff117230 */ /* 0x100fe40000004100 */
[----:B0-----:R-:W-:Y:S02]  /*16c0*/  HADD2.F32 R66, -RZ, R80.H0_H0 ;  /* 0x20000050ff427230 */ /* 0x001fe40000004100 */
[----:B------:R-:W-:-:S02]  /*16d0*/  HADD2.F32 R18, -RZ, R21.H1_H1 ;  /* 0x30000015ff127230 */ /* 0x000fc40000004100 */
[----:B-1----:R-:W-:Y:S01]  /*16e0*/  HADD2.F32 R7, -RZ, R80.H1_H1 ;  /* 0x30000050ff077230 */ /* 0x002fe20000004100 */
[----:B------:R0:W-:Y:S01]  /*16f0*/  STL [R1+0x28], R66 ;  /* 0x0000284201007387 */ /* 0x0001e20000100800 */
[----:B------:R-:W-:Y:S02]  /*1700*/  HADD2.F32 R19, -RZ, R22.H0_H0 ;  /* 0x20000016ff137230 */ /* 0x000fe40000004100 */
[----:B--2---:R-:W-:Y:S01]  /*1710*/  HADD2.F32 R67, -RZ, R81.H0_H0 ;  /* 0x20000051ff437230 */ /* 0x004fe20000004100 */
[----:B------:R1:W-:Y:S01]  /*1720*/  STL [R1+0x24], R7 ;  /* 0x0000240701007387 */ /* 0x0003e20000100800 */
[--C-:B------:R-:W-:Y:S02]  /*1730*/  HADD2.F32 R206, -RZ, R24.reuse.H0_H0 ;  /* 0x20000018ffce7230 */ /* 0x100fe40000004100 */
[----:B------:R-:W-:Y:S01]  /*1740*/  HADD2.F32 R204, -RZ, R24.H1_H1 ;  /* 0x30000018ffcc7230 */ /* 0x000fe20000004100 */
[----:B------:R2:W-:Y:S01]  /*1750*/  STL [R1+0x20], R67 ;  /* 0x0000204301007387 */ /* 0x0005e20000100800 */
[----:B------:R-:W-:-:S02]  /*1760*/  HADD2.F32 R21, -RZ, R23.H0_H0 ;  /* 0x20000017ff157230 */ /* 0x000fc40000004100 */
[----:B0-----:R-:W-:Y:S02]  /*1770*/  HADD2.F32 R66, -RZ, R81.H1_H1 ;  /* 0x30000051ff427230 */ /* 0x001fe40000004100 */
[--C-:B------:R-:W-:Y:S02]  /*1780*/  HADD2.F32 R202, -RZ, R25.reuse.H0_H0 ;  /* 0x20000019ffca7230 */ /* 0x100fe40000004100 */
[--C-:B-1----:R-:W-:Y:S01]  /*1790*/  HADD2.F32 R7, -RZ, R82.reuse.H0_H0 ;  /* 0x20000052ff077230 */ /* 0x102fe20000004100 */
[----:B------:R0:W-:Y:S01]  /*17a0*/  STL [R1+0x1c], R66 ;  /* 0x00001c4201007387 */ /* 0x0001e20000100800 */
[----:B------:R-:W-:Y:S02]  /*17b0*/  HADD2.F32 R200, -RZ, R25.H1_H1 ;  /* 0x30000019ffc87230 */ /* 0x000fe40000004100 */
[----:B--2---:R-:W-:Y:S01]  /*17c0*/  HADD2.F32 R67, -RZ, R82.H1_H1 ;  /* 0x30000052ff437230 */ /* 0x004fe20000004100 */
[----:B------:R1:W-:Y:S01]  /*17d0*/  STL [R1+0x18], R7 ;  /* 0x0000180701007387 */ /* 0x0003e20000100800 */
[----:B------:R-:W-:-:S02]  /*17e0*/  HADD2.F32 R198, -RZ, R26.H0_H0 ;  /* 0x2000001affc67230 */ /* 0x000fc40000004100 */
[----:B------:R-:W-:Y:S01]  /*17f0*/  HADD2.F32 R196, -RZ, R26.H1_H1 ;  /* 0x3000001affc47230 */ /* 0x000fe20000004100 */
[----:B------:R2:W-:Y:S01]  /*1800*/  STL [R1+0x14], R67 ;  /* 0x0000144301007387 */ /* 0x0005e20000100800 */
[----:B------:R-:W-:Y:S02]  /*1810*/  HADD2.F32 R194, -RZ, R27.H0_H0 ;  /* 0x2000001bffc27230 */ /* 0x000fe40000004100 */
[----:B0-----:R-:W-:Y:S02]  /*1820*/  HADD2.F32 R66, -RZ, R83.H0_H0 ;  /* 0x20000053ff427230 */ /* 0x001fe40000004100 */
[----:B------:R-:W-:Y:S02]  /*1830*/  HADD2.F32 R192, -RZ, R27.H1_H1 ;  /* 0x3000001bffc07230 */ /* 0x000fe40000004100 */
[----:B-1----:R-:W-:Y:S01]  /*1840*/  HADD2.F32 R7, -RZ, R83.H1_H1 ;  /* 0x30000053ff077230 */ /* 0x002fe20000004100 */
[----:B------:R0:W-:Y:S01]  /*1850*/  STL [R1+0x10], R66 ;  /* 0x0000104201007387 */ /* 0x0001e20000100800 */
[----:B------:R-:W-:-:S02]  /*1860*/  HADD2.F32 R24, -RZ, R28.H1_H1 ;  /* 0x3000001cff187230 */ /* 0x000fc40000004100 */
[----:B--2---:R-:W-:Y:S01]  /*1870*/  HADD2.F32 R67, -RZ, R76.H0_H0 ;  /* 0x2000004cff437230 */ /* 0x004fe20000004100 */
[----:B------:R1:W-:Y:S01]  /*1880*/  STL [R1+0xc], R7 ;  /* 0x00000c0701007387 */ /* 0x0003e20000100800 */
[--C-:B------:R-:W-:Y:S02]  /*1890*/  HADD2.F32 R139, -RZ, R44.reuse.H0_H0 ;  /* 0x2000002cff8b7230 */ /* 0x100fe40000004100 */
[----:B------:R-:W-:Y:S01]  /*18a0*/  HADD2.F32 R140, -RZ, R44.H1_H1 ;  /* 0x3000002cff8c7230 */ /* 0x000fe20000004100 */
[----:B------:R-:W-:Y:S01]  /*18b0*/  STL [R1+0x8], R67 ;  /* 0x0000084301007387 */ /* 0x000fe20000100800 */
[--C-:B------:R-:W-:Y:S02]  /*18c0*/  HADD2.F32 R141, -RZ, R45.reuse.H0_H0 ;  /* 0x2000002dff8d7230 */ /* 0x100fe40000004100 */
[----:B0-----:R-:W-:Y:S02]  /*18d0*/  HADD2.F32 R66, -RZ, R76.H1_H1 ;  /* 0x3000004cff427230 */ /* 0x001fe40000004100 */
[----:B------:R-:W-:-:S02]  /*18e0*/  HADD2.F32 R142, -RZ, R45.H1_H1 ;  /* 0x3000002dff8e7230 */ /* 0x000fc40000004100 */
[----:B-1----:R-:W-:Y:S01]  /*18f0*/  HADD2.F32 R7, -RZ, R77.H0_H0 ;  /* 0x2000004dff077230 */ /* 0x002fe20000004100 */
[----:B------:R-:W-:Y:S01]  /*1900*/  STL [R1+0x4], R66 ;  /* 0x0000044201007387 */ /* 0x000fe20000100800 */
[--C-:B------:R-:W-:Y:S02]  /*1910*/  HADD2.F32 R25, -RZ, R29.reuse.H0_H0 ;  /* 0x2000001dff197230 */ /* 0x100fe40000004100 */
[----:B------:R-:W-:Y:S01]  /*1920*/  HADD2.F32 R26, -RZ, R29.H1_H1 ;  /* 0x3000001dff1a7230 */ /* 0x000fe20000004100 */
[----:B------:R0:W-:Y:S01]  /*1930*/  STL [R1], R7 ;  /* 0x0000000701007387 */ /* 0x0001e20000100800 */
[----:B------:R-:W-:Y:S02]  /*1940*/  HADD2.F32 R27, -RZ, R30.H0_H0 ;  /* 0x2000001eff1b7230 */ /* 0x000fe40000004100 */
[----:B------:R-:W-:Y:S02]  /*1950*/  IMAD R64, R64, -0x2daee0ad, RZ ;  /* 0xd2511f5340407824 */ /* 0x000fe400078e02ff */
[----:B------:R-:W-:-:S02]  /*1960*/  IMAD R65, R65, -0x326172a9, RZ ;  /* 0xcd9e8d5741417824 */ /* 0x000fc400078e02ff */
[----:B------:R-:W-:-:S04]  /*1970*/  IMAD.HI.U32 R44, R158, -0x326172a9, RZ ;  /* 0xcd9e8d579e2c7827 */ /* 0x000fc800078e00ff */
[----:B0-----:R-:W-:Y:S01]  /*1980*/  HADD2.F32 R7, -RZ, R10.H0_H0 ;  /* 0x2000000aff077230 */ /* 0x001fe20000004100 */
[----:B------:R-:W-:Y:S01]  /*1990*/  LOP3.LUT R155, R44, UR24, R65, 0x96, !PT ;  /* 0x000000182c9b7c12 */ /* 0x000fe2000f8e9641 */
[----:B------:R-:W-:Y:S02]  /*19a0*/  HADD2.F32 R10, -RZ, R11.H1_H1 ;  /* 0x3000000bff0a7230 */ /* 0x000fe40000004100 */
[----:B------:R-:W-:Y:S02]  /*19b0*/  HADD2.F32 R11, -RZ, R14.H0_H0 ;  /* 0x2000000eff0b7230 */ /* 0x000fe40000004100 */
[----:B------:R-:W-:Y:S02]  /*19c0*/  HADD2.F32 R14, -RZ, R15.H1_H1 ;  /* 0x3000000fff0e7230 */ /* 0x000fe40000004100 */
[----:B------:R-:W-:Y:S02]  /*19d0*/  HADD2.F32 R15, -RZ, R20.H0_H0 ;  /* 0x20000014ff0f7230 */ /* 0x000fe40000004100 */
[----:B------:R-:W-:-:S02]  /*19e0*/  HADD2.F32 R20, -RZ, R22.H1_H1 ;  /* 0x30000016ff147230 */ /* 0x000fc40000004100 */
[----:B------:R-:W-:Y:S02]  /*19f0*/  HADD2.F32 R22, -RZ, R23.H1_H1 ;  /* 0x30000017ff167230 */ /* 0x000fe40000004100 */
[----:B------:R-:W-:Y:S02]  /*1a00*/  HADD2.F32 R23, -RZ, R28.H0_H0 ;  /* 0x2000001cff177230 */ /* 0x000fe40000004100 */
[----:B------:R-:W-:Y:S02]  /*1a10*/  HADD2.F32 R28, -RZ, R30.H1_H1 ;  /* 0x3000001eff1c7230 */ /* 0x000fe40000004100 */
[----:B------:R-:W-:-:S04]  /*1a20*/  IMAD.HI.U32 R45, R160, -0x2daee0ad, RZ ;  /* 0xd2511f53a02d7827 */ /* 0x000fc800078e00ff */
        /* <DEDUP_REMOVED lines=92> */
[----:B------:R-:W-:-:S07]  /*1ff0*/  IMAD.MOV.U32 R159, RZ, RZ, RZ ;  /* 0x000000ffff9f7224 */ /* 0x000fce00078e00ff */
.L_x_38990:
        /* <DEDUP_REMOVED lines=10> */
[----:B--2---:R-:W-:Y:S02]  /*20a0*/  @P0 HADD2.F32 R116, -RZ, R117.H0_H0 ;  /* 0x20000075ff740230 */ /* 0x004fe40000004100 */
        /* <DEDUP_REMOVED lines=30> */
.L_x_38512:
[----:B------:R-:W-:-:S07]  /*2290*/  IMAD.MOV.U32 R162, RZ, RZ, R158 ;  /* 0x000000ffffa27224 */ /* 0x000fce00078e009e */
.L_x_38513:
[----:B------:R-:W-:Y:S05]  /*22a0*/  BSYNC B2 ;  /* 0x0000000000027941 */ /* 0x000fea0003800000 */
.L_x_38511:
        /* <DEDUP_REMOVED lines=16> */
.L_x_38517:
[----:B------:R-:W-:Y:S05]  /*23b0*/  BSYNC B3 ;  /* 0x0000000000037941 */ /* 0x000fea0003800000 */
.L_x_38516:
        /* <DEDUP_REMOVED lines=44> */
.L_x_38515:
[----:B------:R-:W-:Y:S05]  /*2680*/  BSYNC B2 ;  /* 0x0000000000027941 */ /* 0x000fea0003800000 */
.L_x_38514:
        /* <DEDUP_REMOVED lines=29> */
.L_x_38519:
[----:B------:R-:W-:-:S07]  /*2860*/  IMAD.MOV.U32 R53, RZ, RZ, R158 ;  /* 0x000000ffff357224 */ /* 0x000fce00078e009e */
.L_x_38520:
[----:B------:R-:W-:Y:S05]  /*2870*/  BSYNC B2 ;  /* 0x0000000000027941 */ /* 0x000fea0003800000 */
.L_x_38518:
        /* <DEDUP_REMOVED lines=16> */
.L_x_38524:
[----:B------:R-:W-:Y:S05]  /*2980*/  BSYNC B3 ;  /* 0x0000000000037941 */ /* 0x000fea0003800000 */
.L_x_38523:
        /* <DEDUP_REMOVED lines=44> */
.L_x_38522:
[----:B------:R-:W-:Y:S05]  /*2c50*/  BSYNC B2 ;  /* 0x0000000000027941 */ /* 0x000fea0003800000 */
.L_x_38521:
        /* <DEDUP_REMOVED lines=24> */
.L_x_38526:
[----:B------:R-:W-:-:S07]  /*2de0*/  MOV R56, R158 ;  /* 0x0000009e00387202 */ /* 0x000fce0000000f00 */
.L_x_38527:
[----:B------:R-:W-:Y:S05]  /*2df0*/  BSYNC B2 ;  /* 0x0000000000027941 */ /* 0x000fea0003800000 */
.L_x_38525:
        /* <DEDUP_REMOVED lines=16> */
.L_x_38531:
[----:B------:R-:W-:Y:S05]  /*2f00*/  BSYNC B3 ;  /* 0x0000000000037941 */ /* 0x000fea0003800000 */
.L_x_38530:
        /* <DEDUP_REMOVED lines=44> */
.L_x_38529:
[----:B------:R-:W-:Y:S05]  /*31d0*/  BSYNC B2 ;  /* 0x0000000000027941 */ /* 0x000fea0003800000 */
.L_x_38528:
        /* <DEDUP_REMOVED lines=22> */
.L_x_38533:
[----:B------:R-:W-:-:S07]  /*3340*/  IMAD.MOV.U32 R55, RZ, RZ, R158 ;  /* 0x000000ffff377224 */ /* 0x000fce00078e009e */
.L_x_38534:
[----:B------:R-:W-:Y:S05]  /*3350*/  BSYNC B2 ;  /* 0x0000000000027941 */ /* 0x000fea0003800000 */
.L_x_38532:
        /* <DEDUP_REMOVED lines=16> */
.L_x_38538:
[----:B------:R-:W-:Y:S05]  /*3460*/  BSYNC B3 ;  /* 0x0000000000037941 */ /* 0x000fea0003800000 */
.L_x_38537:
        /* <DEDUP_REMOVED lines=44> */
.L_x_38536:
[----:B------:R-:W-:Y:S05]  /*3730*/  BSYNC B2 ;  /* 0x0000000000027941 */ /* 0x000fea0003800000 */
.L_x_38535:
        /* <DEDUP_REMOVED lines=22> */
.L_x_38540:
[----:B------:R-:W-:-:S07]  /*38a0*/  MOV R162, R158 ;  /* 0x0000009e00a27202 */ /* 0x000fce0000000f00 */
.L_x_38541:
[----:B------:R-:W-:Y:S05]  /*38b0*/  BSYNC B2 ;  /* 0x0000000000027941 */ /* 0x000fea0003800000 */
.L_x_38539:
        /* <DEDUP_REMOVED lines=16> */
.L_x_38545:
[----:B------:R-:W-:Y:S05]  /*39c0*/  BSYNC B3 ;  /* 0x0000000000037941 */ /* 0x000fea0003800000 */
.L_x_38544:
        /* <DEDUP_REMOVED lines=44> */
.L_x_38543:
[----:B------:R-:W-:Y:S05]  /*3c90*/  BSYNC B2 ;  /* 0x0000000000027941 */ /* 0x000fea0003800000 */
.L_x_38542:
        /* <DEDUP_REMOVED lines=22> */
.L_x_38547:
[----:B------:R-:W-:-:S07]  /*3e00*/  IMAD.MOV.U32 R57, RZ, RZ, R158 ;  /* 0x000000ffff397224 */ /* 0x000fce00078e009e */
.L_x_38548:
[----:B------:R-:W-:Y:S05]  /*3e10*/  BSYNC B2 ;  /* 0x0000000000027941 */ /* 0x000fea0003800000 */
.L_x_38546:
        /* <DEDUP_REMOVED lines=16> */
.L_x_38552:
[----:B------:R-:W-:Y:S05]  /*3f20*/  BSYNC B3 ;  /* 0x0000000000037941 */ /* 0x000fea0003800000 */
.L_x_38551:
        /* <DEDUP_REMOVED lines=44> */
.L_x_38550:
[----:B------:R-:W-:Y:S05]  /*41f0*/  BSYNC B2 ;  /* 0x0000000000027941 */ /* 0x000fea0003800000 */
.L_x_38549:
        /* <DEDUP_REMOVED lines=22> */
.L_x_38554:
[----:B------:R-:W-:-:S07]  /*4360*/  MOV R58, R158 ;  /* 0x0000009e003a7202 */ /* 0x000fce0000000f00 */
.L_x_38555:
[----:B------:R-:W-:Y:S05]  /*4370*/  BSYNC B2 ;  /* 0x0000000000027941 */ /* 0x000fea0003800000 */
.L_x_38553:
        /* <DEDUP_REMOVED lines=16> */
.L_x_38559:
[----:B------:R-:W-:Y:S05]  /*4480*/  BSYNC B3 ;  /* 0x0000000000037941 */ /* 0x000fea0003800000 */
.L_x_38558:
        /* <DEDUP_REMOVED lines=44> */
.L_x_38557:
[----:B------:R-:W-:Y:S05]  /*4750*/  BSYNC B2 ;  /* 0x0000000000027941 */ /* 0x000fea0003800000 */
.L_x_38556:
        /* <DEDUP_REMOVED lines=22> */
.L_x_38561:
[----:B------:R-:W-:-:S07]  /*48c0*/  IMAD.MOV.U32 R167, RZ, RZ, R158 ;  /* 0x000000ffffa77224 */ /* 0x000fce00078e009e */
.L_x_38562:
[----:B------:R-:W-:Y:S05]  /*48d0*/  BSYNC B2 ;  /* 0x0000000000027941 */ /* 0x000fea0003800000 */
.L_x_38560:
        /* <DEDUP_REMOVED lines=19> */
.L_x_38566:
[----:B------:R-:W-:Y:S05]  /*4a10*/  BSYNC B3 ;  /* 0x0000000000037941 */ /* 0x000fea0003800000 */
.L_x_38565:
        /* <DEDUP_REMOVED lines=44> */
.L_x_38564:
[----:B------:R-:W-:Y:S05]  /*4ce0*/  BSYNC B2 ;  /* 0x0000000000027941 */ /* 0x000fea0003800000 */
.L_x_38563:
[----:B------:R-:W2:Y:S01]  /*4cf0*/  LDL R220, [R1+0x6c] ;  /* 0x00006c0001dc7983 */ /* 0x000ea20000100800 */
[----:B------:R-:W-:Y:S01]  /*4d00*/  I2FP.F32.U32 R118, R167 ;  /* 0x000000a700767245 */ /* 0x000fe20000201000 */
[----:B------:R-:W-:Y:S01]  /*4d10*/  HADD2.F32 R59, -RZ, R59.H1_H1 ;  /* 0x3000003bff3b7230 */ /* 0x000fe20000004100 */
        /* <DEDUP_REMOVED lines=16> */
[----:B------:R-:W-:Y:S02]  /*4e20*/  LOP3.LUT R119, R119, R117, R162, 0xfe, !PT ;  /* 0x0000007577777212 */ /* 0x000fe400078efea2 */
[----:B------:R-:W-:-:S05]  /*4e30*/  SEL R162, RZ, 0x1, P1 ;  /* 0x00000001ffa27807 */ /* 0x000fca0000800000 */
[----:B------:R-:W-:-:S03]  /*4e40*/  IMAD.WIDE.U32 R162, R162, 0x10000, RZ ;  /* 0x00010000a2a27825 */ /* 0x000fc600078e00ff */
[----:B------:R-:W-:Y:S02]  /*4e50*/  LOP3.LUT R117, R164, R118, R162, 0xfe, !PT ;  /* 0x00000076a4757212 */ /* 0x000fe400078efea2 */
[----:B------:R-:W-:Y:S02]  /*4e60*/  LEA R118, P1, R161, UR28, 0x5 ;  /* 0x0000001ca1767c11 */ /* 0x000fe4000f8228ff */
[----:B------:R-:W-:Y:S02]  /*4e70*/  LOP3.LUT R163, R165, R119, R163, 0xfe, !PT ;  /* 0x00000077a5a37212 */ /* 0x000fe400078efea3 */
[----:B------:R-:W-:-:S05]  /*4e80*/  LEA.HI.X R119, R161, UR29, RZ, 0x5, P1 ;  /* 0x0000001da1777c11 */ /* 0x000fca00088f2cff */
[----:B------:R-:W-:Y:S01]  /*4e90*/  STG.E.128 desc[UR4][R118.64], R52 ;  /* 0x0000003476007986 */ /* 0x000fe2000c101d04 */
[----:B--2---:R-:W-:-:S04]  /*4ea0*/  FMUL.FTZ R59, R220, R59 ;  /* 0x0000003bdc3b7220 */ /* 0x004fc80000410000 */
[----:B------:R-:W-:-:S05]  /*4eb0*/  @P0 FADD.FTZ R59, R51, R59 ;  /* 0x0000003b333b0221 */ /* 0x000fca0000010000 */
[----:B------:R0:W-:Y:S02]  /*4ec0*/  STG.E.128 desc[UR4][R118.64+0x10], R56 ;  /* 0x0000103876007986 */ /* 0x0001e4000c101d04 */
[----:B0-----:R-:W-:-:S04]  /*4ed0*/  SEL R118, RZ, 0x1, P6 ;  /* 0x00000001ff767807 */ /* 0x001fc80003000000 */
[----:B------:R-:W-:Y:S02]  /*4ee0*/  LOP3.LUT R162, R117, R118, RZ, 0xfc, !PT ;  /* 0x0000007675a27212 */ /* 0x000fe400078efcff */
[C---:B------:R-:W-:Y:S02]  /*4ef0*/  LEA R118, P0, R161.reuse, UR30, 0x3 ;  /* 0x0000001ea1767c11 */ /* 0x040fe4000f8018ff */
[C---:B------:R-:W-:Y:S02]  /*4f00*/  IADD3 R117, R161.reuse, 0x20, RZ ;  /* 0x00000020a1757810 */ /* 0x040fe40007ffe0ff */
[----:B------:R-:W-:-:S05]  /*4f10*/  LEA.HI.X R119, R161, UR31, RZ, 0x3, P0 ;  /* 0x0000001fa1777c11 */ /* 0x000fca00080f1cff */
[----:B------:R0:W-:Y:S04]  /*4f20*/  STG.E.64 desc[UR4][R118.64], R162 ;  /* 0x000000a276007986 */ /* 0x0001e8000c101b04 */
.L_x_38510:
[----:B------:R-:W-:Y:S05]  /*4f30*/  BSYNC B1 ;  /* 0x0000000000017941 */ /* 0x000fea0003800000 */
.L_x_38509:
        /* <DEDUP_REMOVED lines=23> */
[----:B------:R-:W-:Y:S01]  /*50b0*/  MOV R162, R160 ;  /* 0x000000a000a27202 */ /* 0x000fe20000000f00 */
[----:B------:R-:W-:Y:S06]  /*50c0*/  BRA `(.L_x_38571) ;  /* 0x0000000000047947 */ /* 0x000fec0003800000 */
.L_x_38570:
[----:B0-----:R-:W-:-:S07]  /*50d0*/  IMAD.MOV.U32 R162, RZ, RZ, R158 ;  /* 0x000000ffffa27224 */ /* 0x001fce00078e009e */
.L_x_38571:
[----:B------:R-:W-:Y:S05]  /*50e0*/  BSYNC B2 ;  /* 0x0000000000027941 */ /* 0x000fea0003800000 */
.L_x_38569:
        /* <DEDUP_REMOVED lines=16> */
.L_x_38575:
[----:B------:R-:W-:Y:S05]  /*51f0*/  BSYNC B3 ;  /* 0x0000000000037941 */ /* 0x000fea0003800000 */
.L_x_38574:
        /* <DEDUP_REMOVED lines=44> */
.L_x_38573:
[----:B------:R-:W-:Y:S05]  /*54c0*/  BSYNC B2 ;  /* 0x0000000000027941 */ /* 0x000fea0003800000 */
.L_x_38572:
        /* <DEDUP_REMOVED lines=29> */
.L_x_38577:
[----:B------:R-:W-:-:S07]  /*56a0*/  IMAD.MOV.U32 R61, RZ, RZ, R158 ;  /* 0x000000ffff3d7224 */ /* 0x000fce00078e009e */
.L_x_38578:
[----:B------:R-:W-:Y:S05]  /*56b0*/  BSYNC B2 ;  /* 0x0000000000027941 */ /* 0x000fea0003800000 */
.L_x_38576:
        /* <DEDUP_REMOVED lines=16> */
.L_x_38582:
[----:B------:R-:W-:Y:S05]  /*57c0*/  BSYNC B3 ;  /* 0x0000000000037941 */ /* 0x000fea0003800000 */
.L_x_38581:
        /* <DEDUP_REMOVED lines=44> */
.L_x_38580:
[----:B------:R-:W-:Y:S05]  /*5a90*/  BSYNC B2 ;  /* 0x0000000000027941 */ /* 0x000fea0003800000 */
.L_x_38579:
        /* <DEDUP_REMOVED lines=24> */
.L_x_38584:
[----:B------:R-:W-:-:S07]  /*5c20*/  MOV R64, R158 ;  /* 0x0000009e00407202 */ /* 0x000fce0000000f00 */
.L_x_38585:
[----:B------:R-:W-:Y:S05]  /*5c30*/  BSYNC B2 ;  /* 0x0000000000027941 */ /* 0x000fea0003800000 */
.L_x_38583:
        /* <DEDUP_REMOVED lines=16> */
.L_x_38589:
[----:B------:R-:W-:Y:S05]  /*5d40*/  BSYNC B3 ;  /* 0x0000000000037941 */ /* 0x000fea0003800000 */
.L_x_38588:
        /* <DEDUP_REMOVED lines=44> */
.L_x_38587:
[----:B------:R-:W-:Y:S05]  /*6010*/  BSYNC B2 ;  /* 0x0000000000027941 */ /* 0x000fea0003800000 */
.L_x_38586:
        /* <DEDUP_REMOVED lines=22> */
.L_x_38591:
[----:B------:R-:W-:-:S07]  /*6180*/  IMAD.MOV.U32 R63, RZ, RZ, R158 ;  /* 0x000000ffff3f7224 */ /* 0x000fce00078e009e */
.L_x_38592:
[----:B------:R-:W-:Y:S05]  /*6190*/  BSYNC B2 ;  /* 0x0000000000027941 */ /* 0x000fea0003800000 */
.L_x_38590:
        /* <DEDUP_REMOVED lines=16> */
.L_x_38596:
[----:B------:R-:W-:Y:S05]  /*62a0*/  BSYNC B3 ;  /* 0x0000000000037941 */ /* 0x000fea0003800000 */
.L_x_38595:
        /* <DEDUP_REMOVED lines=44> */
.L_x_38594:
[----:B------:R-:W-:Y:S05]  /*6570*/  BSYNC B2 ;  /* 0x0000000000027941 */ /* 0x000fea0003800000 */
.L_x_38593:
        /* <DEDUP_REMOVED lines=22> */
.L_x_38598:
[----:B------:R-:W-:-:S07]  /*66e0*/  MOV R164, R158 ;  /* 0x0000009e00a47202 */ /* 0x000fce0000000f00 */
.L_x_38599:
[----:B------:R-:W-:Y:S05]  /*66f0*/  BSYNC B2 ;  /* 0x0000000000027941 */ /* 0x000fea0003800000 */
.L_x_38597:
        /* <DEDUP_REMOVED lines=16> */
.L_x_38603:
[----:B------:R-:W-:Y:S05]  /*6800*/  BSYNC B3 ;  /* 0x0000000000037941 */ /* 0x000fea0003800000 */
.L_x_38602:
        /* <DEDUP_REMOVED lines=44> */
.L_x_38601:
[----:B------:R-:W-:Y:S05]  /*6ad0*/  BSYNC B2 ;  /* 0x0000000000027941 */ /* 0x000fea0003800000 */
.L_x_38600:
        /* <DEDUP_REMOVED lines=22> */
.L_x_38605:
[----:B------:R-:W-:-:S07]  /*6c40*/  IMAD.MOV.U32 R65, RZ, RZ, R158 ;  /* 0x000000ffff417224 */ /* 0x000fce00078e009e */
.L_x_38606:
[----:B------:R-:W-:Y:S05]  /*6c50*/  BSYNC B2 ;  /* 0x0000000000027941 */ /* 0x000fea0003800000 */
.L_x_38604:
        /* <DEDUP_REMOVED lines=16> */
.L_x_38610:
[----:B------:R-:W-:Y:S05]  /*6d60*/  BSYNC B3 ;  /* 0x0000000000037941 */ /* 0x000fea0003800000 */
.L_x_38609:
        /* <DEDUP_REMOVED lines=44> */
.L_x_38608:
[----:B------:R-:W-:Y:S05]  /*7030*/  BSYNC B2 ;  /* 0x0000000000027941 */ /* 0x000fea0003800000 */
.L_x_38607:
        /* <DEDUP_REMOVED lines=22> */
.L_x_38612:
[----:B------:R-:W-:-:S07]  /*71a0*/  MOV R66, R158 ;  /* 0x0000009e00427202 */ /* 0x000fce0000000f00 */
.L_x_38613:
[----:B------:R-:W-:Y:S05]  /*71b0*/  BSYNC B2 ;  /* 0x0000000000027941 */ /* 0x000fea0003800000 */
.L_x_38611:
        /* <DEDUP_REMOVED lines=16> */
.L_x_38617:
[----:B------:R-:W-:Y:S05]  /*72c0*/  BSYNC B3 ;  /* 0x0000000000037941 */ /* 0x000fea0003800000 */
.L_x_38616:
        /* <DEDUP_REMOVED lines=44> */
.L_x_38615:
[----:B------:R-:W-:Y:S05]  /*7590*/  BSYNC B2 ;  /* 0x0000000000027941 */ /* 0x000fea0003800000 */
.L_x_38614:
        /* <DEDUP_REMOVED lines=22> */
.L_x_38619:
[----:B------:R-:W-:-:S07]  /*7700*/  IMAD.MOV.U32 R220, RZ, RZ, R158 ;  /* 0x000000ffffdc7224 */ /* 0x000fce00078e009e */
.L_x_38620:
[----:B------:R-:W-:Y:S05]  /*7710*/  BSYNC B2 ;  /* 0x0000000000027941 */ /* 0x000fea0003800000 */
.L_x_38618:
        /* <DEDUP_REMOVED lines=19> */
.L_x_38624:
[----:B------:R-:W-:Y:S05]  /*7850*/  BSYNC B3 ;  /* 0x0000000000037941 */ /* 0x000fea0003800000 */
.L_x_38623:
        /* <DEDUP_REMOVED lines=44> */
.L_x_38622:
[----:B------:R-:W-:Y:S05]  /*7b20*/  BSYNC B2 ;  /* 0x0000000000027941 */ /* 0x000fea0003800000 */
.L_x_38621:
[----:B------:R-:W-:Y:S02]  /*7b30*/  I2FP.F32.U32 R162, R220 ;  /* 0x000000dc00a27245 */ /* 0x000fe40000201000 */
[----:B------:R-:W2:Y:S01]  /*7b40*/  LDL R220, [R1+0x4c] ;  /* 0x00004c0001dc7983 */ /* 0x000ea20000100800 */
[----:B------:R-:W-:Y:S02]  /*7b50*/  LOP3.LUT P6, RZ, R5, 0x4, RZ, 0xc0, !PT ;  /* 0x0000000405ff7812 */ /* 0x000fe400078cc0ff */
[----:B------:R-:W-:Y:S01]  /*7b60*/  FFMA.FTZ R119, R162, R119, 1.1641532182693481445e-10 ;  /* 0x2f000000a2777423 */ /* 0x000fe20000010077 */
[----:B------:R-:W-:-:S04]  /*7b70*/  SEL R162, RZ, 0x10000, P5 ;  /* 0x00010000ffa27807 */ /* 0x000fc80002800000 */
[----:B------:R-:W-:Y:S02]  /*7b80*/  FSETP.GTU.FTZ.AND P5, PT, R119, R118, PT ;  /* 0x000000767700720b */ /* 0x000fe40003fbc000 */
[----:B------:R-:W-:Y:S02]  /*7b90*/  SEL R118, RZ, 0x100, P4 ;  /* 0x00000100ff767807 */ /* 0x000fe40002000000 */
[----:B------:R-:W-:-:S04]  /*7ba0*/  SEL R119, RZ, 0x1000000, P5 ;  /* 0x01000000ff777807 */ /* 0x000fc80002800000 */
[----:B------:R-:W-:Y:S02]  /*7bb0*/  LOP3.LUT R162, R118, R119, R162, 0xfe, !PT ;  /* 0x0000007776a27212 */ /* 0x000fe400078efea2 */
[----:B------:R-:W-:Y:S01]  /*7bc0*/  SEL R118, RZ, 0x1, P2 ;  /* 0x00000001ff767807 */ /* 0x000fe20001000000 */
[----:B------:R-:W-:Y:S01]  /*7bd0*/  HADD2.F32 R67, -RZ, R67.H1_H1 ;  /* 0x30000043ff437230 */ /* 0x000fe20000004100 */
[----:B------:R-:W-:-:S03]  /*7be0*/  SEL R163, RZ, 0x1, P3 ;  /* 0x00000001ffa37807 */ /* 0x000fc60001800000 */
[----:B------:R-:W-:Y:S01]  /*7bf0*/  IMAD.WIDE.U32 R118, R118, 0x1000000, RZ ;  /* 0x0100000076767825 */ /* 0x000fe200078e00ff */
[----:B------:R-:W-:-:S03]  /*7c00*/  LOP3.LUT P4, RZ, R5, 0x2, RZ, 0xc0, !PT ;  /* 0x0000000205ff7812 */ /* 0x000fc6000788c0ff */
[----:B------:R-:W-:Y:S01]  /*7c10*/  FMUL.FTZ R67, R67, R116 ;  /* 0x0000007443437220 */ /* 0x000fe20000410000 */
[----:B------:R-:W-:-:S03]  /*7c20*/  LOP3.LUT R119, R119, R162, R163, 0xfe, !PT ;  /* 0x000000a277777212 */ /* 0x000fc600078efea3 */
[----:B------:R-:W-:Y:S01]  /*7c30*/  FMUL.FTZ R67, R67, R167 ;  /* 0x000000a743437220 */ /* 0x000fe20000410000 */
[----:B------:R-:W-:Y:S02]  /*7c40*/  SEL R162, RZ, 0x1, P1 ;  /* 0x00000001ffa27807 */ /* 0x000fe40000800000 */
[----:B------:R-:W-:Y:S02]  /*7c50*/  SEL R164, RZ, 0x1, P4 ;  /* 0x00000001ffa47807 */ /* 0x000fe40002000000 */
[----:B------:R-:W-:Y:S01]  /*7c60*/  FSEL R67, R67, RZ, !P5 ;  /* 0x000000ff43437208 */ /* 0x000fe20006800000 */
[----:B------:R-:W-:-:S04]  /*7c70*/  IMAD.WIDE.U32 R162, R162, 0x10000, RZ ;  /* 0x00010000a2a27825 */ /* 0x000fc800078e00ff */
        /* <DEDUP_REMOVED lines=11> */
[----:B------:R-:W-:-:S04]  /*7d30*/  LEA R118, P0, R117, UR30, 0x3 ;  /* 0x0000001e75767c11 */ /* 0x000fc8000f8018ff */
[----:B------:R-:W-:-:S05]  /*7d40*/  LEA.HI.X R119, R117, UR31, RZ, 0x3, P0 ;  /* 0x0000001f75777c11 */ /* 0x000fca00080f1cff */
[----:B------:R1:W-:Y:S01]  /*7d50*/  STG.E.64 desc[UR4][R118.64], R162 ;  /* 0x000000a276007986 */ /* 0x0003e2000c101b04 */
[----:B------:R-:W-:-:S07]  /*7d60*/  IADD3 R117, R117, 0x20, RZ ;  /* 0x0000002075757810 */ /* 0x000fce0007ffe0ff */
.L_x_38568:
[----:B------:R-:W-:Y:S05]  /*7d70*/  BSYNC B1 ;  /* 0x0000000000017941 */ /* 0x000fea0003800000 */
.L_x_38567:
        /* <DEDUP_REMOVED lines=15> */
[----:B--2---:R-:W-:-:S11]  /*7e70*/  VIADD R70, R157, 0x1 ;  /* 0x000000019d467836 */ /* 0x004fd60000000000 */
        /* <DEDUP_REMOVED lines=9> */
.L_x_38628:
[----:B01----:R-:W-:-:S07]  /*7f10*/  IMAD.MOV.U32 R162, RZ, RZ, R158 ;  /* 0x000000ffffa27224 */ /* 0x003fce00078e009e */
.L_x_38629:
[----:B------:R-:W-:Y:S05]  /*7f20*/  BSYNC B2 ;  /* 0x0000000000027941 */ /* 0x000fea0003800000 */
.L_x_38627:
        /* <DEDUP_REMOVED lines=16> */
.L_x_38633:
[----:B------:R-:W-:Y:S05]  /*8030*/  BSYNC B3 ;  /* 0x0000000000037941 */ /* 0x000fea0003800000 */
.L_x_38632:
        /* <DEDUP_REMOVED lines=44> */
.L_x_38631:
[----:B------:R-:W-:Y:S05]  /*8300*/  BSYNC B2 ;  /* 0x0000000000027941 */ /* 0x000fea0003800000 */
.L_x_38630:
        /* <DEDUP_REMOVED lines=29> */
.L_x_38635:
[----:B------:R-:W-:-:S07]  /*84e0*/  IMAD.MOV.U32 R69, RZ, RZ, R158 ;  /* 0x000000ffff457224 */ /* 0x000fce00078e009e */
.L_x_38636:
[----:B------:R-:W-:Y:S05]  /*84f0*/  BSYNC B2 ;  /* 0x0000000000027941 */ /* 0x000fea0003800000 */
.L_x_38634:
        /* <DEDUP_REMOVED lines=16> */
.L_x_38640:
[----:B------:R-:W-:Y:S05]  /*8600*/  BSYNC B3 ;  /* 0x0000000000037941 */ /* 0x000fea0003800000 */
.L_x_38639:
        /* <DEDUP_REMOVED lines=44> */
.L_x_38638:
[----:B------:R-:W-:Y:S05]  /*88d0*/  BSYNC B2 ;  /* 0x0000000000027941 */ /* 0x000fea0003800000 */
.L_x_38637:
        /* <DEDUP_REMOVED lines=24> */
.L_x_38642:
[----:B------:R-:W-:-:S07]  /*8a60*/  MOV R72, R158 ;  /* 0x0000009e00487202 */ /* 0x000fce0000000f00 */
.L_x_38643:
[----:B------:R-:W-:Y:S05]  /*8a70*/  BSYNC B2 ;  /* 0x0000000000027941 */ /* 0x000fea0003800000 */
.L_x_38641:
        /* <DEDUP_REMOVED lines=16> */
.L_x_38647:
[----:B------:R-:W-:Y:S05]  /*8b80*/  BSYNC B3 ;  /* 0x0000000000037941 */ /* 0x000fea0003800000 */
.L_x_38646:
        /* <DEDUP_REMOVED lines=44> */
.L_x_38645:
[----:B------:R-:W-:Y:S05]  /*8e50*/  BSYNC B2 ;  /* 0x0000000000027941 */ /* 0x000fea0003800000 */
.L_x_38644:
        /* <DEDUP_REMOVED lines=22> */
.L_x_38649:
[----:B------:R-:W-:-:S07]  /*8fc0*/  IMAD.MOV.U32 R71, RZ, RZ, R158 ;  /* 0x000000ffff477224 */ /* 0x000fce00078e009e */
.L_x_38650:
[----:B------:R-:W-:Y:S05]  /*8fd0*/  BSYNC B2 ;  /* 0x0000000000027941 */ /* 0x000fea0003800000 */
.L_x_38648:
        /* <DEDUP_REMOVED lines=16> */
.L_x_38654:
[----:B------:R-:W-:Y:S05]  /*90e0*/  BSYNC B3 ;  /* 0x0000000000037941 */ /* 0x000fea0003800000 */
.L_x_38653:
        /* <DEDUP_REMOVED lines=44> */
.L_x_38652:
[----:B------:R-:W-:Y:S05]  /*93b0*/  BSYNC B2 ;  /* 0x0000000000027941 */ /* 0x000fea0003800000 */
.L_x_38651:
        /* <DEDUP_REMOVED lines=22> */
.L_x_38656:
[----:B------:R-:W-:-:S07]  /*9520*/  MOV R164, R158 ;  /* 0x0000009e00a47202 */ /* 0x000fce0000000f00 */
.L_x_38657:
[----:B------:R-:W-:Y:S05]  /*9530*/  BSYNC B2 ;  /* 0x0000000000027941 */ /* 0x000fea0003800000 */
.L_x_38655:
        /* <DEDUP_REMOVED lines=16> */
.L_x_38661:
[----:B------:R-:W-:Y:S05]  /*9640*/  BSYNC B3 ;  /* 0x0000000000037941 */ /* 0x000fea0003800000 */
.L_x_38660:
        /* <DEDUP_REMOVED lines=44> */
.L_x_38659:
[----:B------:R-:W-:Y:S05]  /*9910*/  BSYNC B2 ;  /* 0x0000000000027941 */ /* 0x000fea0003800000 */
.L_x_38658:
        /* <DEDUP_REMOVED lines=22> */
.L_x_38663:
[----:B------:R-:W-:-:S07]  /*9a80*/  IMAD.MOV.U32 R73, RZ, RZ, R158 ;  /* 0x000000ffff497224 */ /* 0x000fce00078e009e */
.L_x_38664:
[----:B------:R-:W-:Y:S05]  /*9a90*/  BSYNC B2 ;  /* 0x0000000000027941 */ /* 0x000fea0003800000 */
.L_x_38662:
        /* <DEDUP_REMOVED lines=16> */
.L_x_38668:
[----:B------:R-:W-:Y:S05]  /*9ba0*/  BSYNC B3 ;  /* 0x0000000000037941 */ /* 0x000fea0003800000 */
.L_x_38667:
        /* <DEDUP_REMOVED lines=44> */
.L_x_38666:
[----:B------:R-:W-:Y:S05]  /*9e70*/  BSYNC B2 ;  /* 0x0000000000027941 */ /* 0x000fea0003800000 */
.L_x_38665:
        /* <DEDUP_REMOVED lines=22> */
.L_x_38670:
[----:B------:R-:W-:-:S07]  /*9fe0*/  MOV R74, R158 ;  /* 0x0000009e004a7202 */ /* 0x000fce0000000f00 */
.L_x_38671:
[----:B------:R-:W-:Y:S05]  /*9ff0*/  BSYNC B2 ;  /* 0x0000000000027941 */ /* 0x000fea0003800000 */
.L_x_38669:
        /* <DEDUP_REMOVED lines=16> */
.L_x_38675:
[----:B------:R-:W-:Y:S05]  /*a100*/  BSYNC B3 ;  /* 0x0000000000037941 */ /* 0x000fea0003800000 */
.L_x_38674:
        /* <DEDUP_REMOVED lines=44> */
.L_x_38673:
[----:B------:R-:W-:Y:S05]  /*a3d0*/  BSYNC B2 ;  /* 0x0000000000027941 */ /* 0x000fea0003800000 */
.L_x_38672:
        /* <DEDUP_REMOVED lines=22> */
.L_x_38677:
[----:B------:R-:W-:-:S07]  /*a540*/  IMAD.MOV.U32 R220, RZ, RZ, R158 ;  /* 0x000000ffffdc7224 */ /* 0x000fce00078e009e */
.L_x_38678:
[----:B------:R-:W-:Y:S05]  /*a550*/  BSYNC B2 ;  /* 0x0000000000027941 */ /* 0x000fea0003800000 */
.L_x_38676:
        /* <DEDUP_REMOVED lines=19> */
.L_x_38682:
[----:B------:R-:W-:Y:S05]  /*a690*/  BSYNC B3 ;  /* 0x0000000000037941 */ /* 0x000fea0003800000 */
.L_x_38681:
        /* <DEDUP_REMOVED lines=44> */
.L_x_38680:
[----:B------:R-:W-:Y:S05]  /*a960*/  BSYNC B2 ;  /* 0x0000000000027941 */ /* 0x000fea0003800000 */
.L_x_38679:
        /* <DEDUP_REMOVED lines=36> */
.L_x_38626:
[----:B------:R-:W-:Y:S05]  /*abb0*/  BSYNC B1 ;  /* 0x0000000000017941 */ /* 0x000fea0003800000 */
.L_x_38625:
        /* <DEDUP_REMOVED lines=25> */
.L_x_38686:
[----:B012---:R-:W-:-:S07]  /*ad50*/  IMAD.MOV.U32 R162, RZ, RZ, R158 ;  /* 0x000000ffffa27224 */ /* 0x007fce00078e009e */
.L_x_38687:
[----:B------:R-:W-:Y:S05]  /*ad60*/  BSYNC B2 ;  /* 0x0000000000027941 */ /* 0x000fea0003800000 */
.L_x_38685:
        /* <DEDUP_REMOVED lines=16> */
.L_x_38691:
[----:B------:R-:W-:Y:S05]  /*ae70*/  BSYNC B3 ;  /* 0x0000000000037941 */ /* 0x000fea0003800000 */
.L_x_38690:
        /* <DEDUP_REMOVED lines=44> */
.L_x_38689:
[----:B------:R-:W-:Y:S05]  /*b140*/  BSYNC B2 ;  /* 0x0000000000027941 */ /* 0x000fea0003800000 */
.L_x_38688:
        /* <DEDUP_REMOVED lines=29> */
.L_x_38693:
[----:B------:R-:W-:-:S07]  /*b320*/  IMAD.MOV.U32 R77, RZ, RZ, R158 ;  /* 0x000000ffff4d7224 */ /* 0x000fce00078e009e */
.L_x_38694:
[----:B------:R-:W-:Y:S05]  /*b330*/  BSYNC B2 ;  /* 0x0000000000027941 */ /* 0x000fea0003800000 */
.L_x_38692:
        /* <DEDUP_REMOVED lines=16> */
.L_x_38698:
[----:B------:R-:W-:Y:S05]  /*b440*/  BSYNC B3 ;  /* 0x0000000000037941 */ /* 0x000fea0003800000 */
.L_x_38697:
        /* <DEDUP_REMOVED lines=44> */
.L_x_38696:
[----:B------:R-:W-:Y:S05]  /*b710*/  BSYNC B2 ;  /* 0x0000000000027941 */ /* 0x000fea0003800000 */
.L_x_38695:
        /* <DEDUP_REMOVED lines=24> */
.L_x_38700:
[----:B------:R-:W-:-:S07]  /*b8a0*/  IMAD.MOV.U32 R80, RZ, RZ, R158 ;  /* 0x000000ffff507224 */ /* 0x000fce00078e009e */
.L_x_38701:
[----:B------:R-:W-:Y:S05]  /*b8b0*/  BSYNC B2 ;  /* 0x0000000000027941 */ /* 0x000fea0003800000 */
.L_x_38699:
        /* <DEDUP_REMOVED lines=16> */
.L_x_38705:
[----:B------:R-:W-:Y:S05]  /*b9c0*/  BSYNC B3 ;  /* 0x0000000000037941 */ /* 0x000fea0003800000 */
.L_x_38704:
        /* <DEDUP_REMOVED lines=44> */
.L_x_38703:
[----:B------:R-:W-:Y:S05]  /*bc90*/  BSYNC B2 ;  /* 0x0000000000027941 */ /* 0x000fea0003800000 */
.L_x_38702:
[----:B------:R-:W2:Y:S01]  /*bca0*/  LDL R79, [R1+0x20] ;  /* 0x00002000014f7983 */ /* 0x000ea20000100800 */
        /* <DEDUP_REMOVED lines=21> */
.L_x_38707:
[----:B------:R-:W-:-:S07]  /*be00*/  IMAD.MOV.U32 R79, RZ, RZ, R158 ;  /* 0x000000ffff4f7224 */ /* 0x000fce00078e009e */
.L_x_38708:
[----:B------:R-:W-:Y:S05]  /*be10*/  BSYNC B2 ;  /* 0x0000000000027941 */ /* 0x000fea0003800000 */
.L_x_38706:
        /* <DEDUP_REMOVED lines=16> */
.L_x_38712:
[----:B------:R-:W-:Y:S05]  /*bf20*/  BSYNC B3 ;  /* 0x0000000000037941 */ /* 0x000fea0003800000 */
.L_x_38711:
        /* <DEDUP_REMOVED lines=44> */
.L_x_38710:
[----:B------:R-:W-:Y:S05]  /*c1f0*/  BSYNC B2 ;  /* 0x0000000000027941 */ /* 0x000fea0003800000 */
.L_x_38709:
        /* <DEDUP_REMOVED lines=22> */
.L_x_38714:
[----:B------:R-:W-:-:S07]  /*c360*/  IMAD.MOV.U32 R164, RZ, RZ, R158 ;  /* 0x000000ffffa47224 */ /* 0x000fce00078e009e */
.L_x_38715:
[----:B------:R-:W-:Y:S05]  /*c370*/  BSYNC B2 ;  /* 0x0000000000027941 */ /* 0x000fea0003800000 */
.L_x_38713:
        /* <DEDUP_REMOVED lines=16> */
.L_x_38719:
[----:B------:R-:W-:Y:S05]  /*c480*/  BSYNC B3 ;  /* 0x0000000000037941 */ /* 0x000fea0003800000 */
.L_x_38718:
        /* <DEDUP_REMOVED lines=44> */
.L_x_38717:
[----:B------:R-:W-:Y:S05]  /*c750*/  BSYNC B2 ;  /* 0x0000000000027941 */ /* 0x000fea0003800000 */
.L_x_38716:
        /* <DEDUP_REMOVED lines=22> */
.L_x_38721:
[----:B------:R-:W-:-:S07]  /*c8c0*/  IMAD.MOV.U32 R81, RZ, RZ, R158 ;  /* 0x000000ffff517224 */ /* 0x000fce00078e009e */
.L_x_38722:
[----:B------:R-:W-:Y:S05]  /*c8d0*/  BSYNC B2 ;  /* 0x0000000000027941 */ /* 0x000fea0003800000 */
.L_x_38720:
        /* <DEDUP_REMOVED lines=16> */
.L_x_38726:
[----:B------:R-:W-:Y:S05]  /*c9e0*/  BSYNC B3 ;  /* 0x0000000000037941 */ /* 0x000fea0003800000 */
.L_x_38725:
        /* <DEDUP_REMOVED lines=44> */
.L_x_38724:
[----:B------:R-:W-:Y:S05]  /*ccb0*/  BSYNC B2 ;  /* 0x0000000000027941 */ /* 0x000fea0003800000 */
.L_x_38723:
        /* <DEDUP_REMOVED lines=22> */
.L_x_38728:
[----:B------:R-:W-:-:S07]  /*ce20*/  IMAD.MOV.U32 R82, RZ, RZ, R158 ;  /* 0x000000ffff527224 */ /* 0x000fce00078e009e */
.L_x_38729:
[----:B------:R-:W-:Y:S05]  /*ce30*/  BSYNC B2 ;  /* 0x0000000000027941 */ /* 0x000fea0003800000 */
.L_x_38727:
        /* <DEDUP_REMOVED lines=16> */
.L_x_38733:
[----:B------:R-:W-:Y:S05]  /*cf40*/  BSYNC B3 ;  /* 0x0000000000037941 */ /* 0x000fea0003800000 */
.L_x_38732:
        /* <DEDUP_REMOVED lines=44> */
.L_x_38731:
[----:B------:R-:W-:Y:S05]  /*d210*/  BSYNC B2 ;  /* 0x0000000000027941 */ /* 0x000fea0003800000 */
.L_x_38730:
        /* <DEDUP_REMOVED lines=22> */
.L_x_38735:
[----:B------:R-:W-:-:S07]  /*d380*/  IMAD.MOV.U32 R220, RZ, RZ, R158 ;  /* 0x000000ffffdc7224 */ /* 0x000fce00078e009e */
.L_x_38736:
[----:B------:R-:W-:Y:S05]  /*d390*/  BSYNC B2 ;  /* 0x0000000000027941 */ /* 0x000fea0003800000 */
.L_x_38734:
        /* <DEDUP_REMOVED lines=19> */
.L_x_38740:
[----:B------:R-:W-:Y:S05]  /*d4d0*/  BSYNC B3 ;  /* 0x0000000000037941 */ /* 0x000fea0003800000 */
.L_x_38739:
        /* <DEDUP_REMOVED lines=44> */
.L_x_38738:
[----:B------:R-:W-:Y:S05]  /*d7a0*/  BSYNC B2 ;  /* 0x0000000000027941 */ /* 0x000fea0003800000 */
.L_x_38737:
        /* <DEDUP_REMOVED lines=36> */
.L_x_38684:
[----:B------:R-:W-:Y:S05]  /*d9f0*/  BSYNC B1 ;  /* 0x0000000000017941 */ /* 0x000fea0003800000 */
.L_x_38683:
        /* <DEDUP_REMOVED lines=20> */
[----:B------:R-:W-:Y:S02]  /*db40*/  ISETP.NE.AND P0, PT, R157, 0x3, PT ;  /* 0x000000039d00780c */ /* 0x000fe40003f05270 */
[----:B------:R-:W-:-:S11]  /*db50*/  MOV R162, R155 ;  /* 0x0000009b00a27202 */ /* 0x000fd60000000f00 */
[----:B------:R-:W-:Y:S05]  /*db60*/  @P0 BRA `(.L_x_38745) ;  /* 0x00000000000c0947 */ /* 0x000fea0003800000 */
[----:B------:R-:W-:Y:S01]  /*db70*/  IMAD.MOV.U32 R162, RZ, RZ, R160 ;  /* 0x000000ffffa27224 */ /* 0x000fe200078e00a0 */
[----:B------:R-:W-:Y:S06]  /*db80*/  BRA `(.L_x_38745) ;  /* 0x0000000000047947 */ /* 0x000fec0003800000 */
.L_x_38744:
[----:B-123--:R-:W-:-:S07]  /*db90*/  MOV R162, R158 ;  /* 0x0000009e00a27202 */ /* 0x00efce0000000f00 */
.L_x_38745:
[----:B------:R-:W-:Y:S05]  /*dba0*/  BSYNC B2 ;  /* 0x0000000000027941 */ /* 0x000fea0003800000 */
.L_x_38743:
        /* <DEDUP_REMOVED lines=16> */
.L_x_38749:
[----:B------:R-:W-:Y:S05]  /*dcb0*/  BSYNC B3 ;  /* 0x0000000000037941 */ /* 0x000fea0003800000 */
.L_x_38748:
        /* <DEDUP_REMOVED lines=44> */
.L_x_38747:
[----:B------:R-:W-:Y:S05]  /*df80*/  BSYNC B2 ;  /* 0x0000000000027941 */ /* 0x000fea0003800000 */
.L_x_38746:
        /* <DEDUP_REMOVED lines=18> */
[----:B------:R-:W-:-:S03]  /*e0b0*/  IADD3 R87, R86, 0x1, RZ ;  /* 0x0000000156577810 */ /* 0x000fc60007ffe0ff */
        /* <DEDUP_REMOVED lines=10> */
.L_x_38751:
[----:B------:R-:W-:-:S07]  /*e160*/  MOV R85, R158 ;  /* 0x0000009e00557202 */ /* 0x000fce0000000f00 */
.L_x_38752:
[----:B------:R-:W-:Y:S05]  /*e170*/  BSYNC B2 ;  /* 0x0000000000027941 */ /* 0x000fea0003800000 */
.L_x_38750:
        /* <DEDUP_REMOVED lines=16> */
.L_x_38756:
[----:B------:R-:W-:Y:S05]  /*e280*/  BSYNC B3 ;  /* 0x0000000000037941 */ /* 0x000fea0003800000 */
.L_x_38755:
        /* <DEDUP_REMOVED lines=44> */
.L_x_38754:
[----:B------:R-:W-:Y:S05]  /*e550*/  BSYNC B2 ;  /* 0x0000000000027941 */ /* 0x000fea0003800000 */
.L_x_38753:
        /* <DEDUP_REMOVED lines=24> */
.L_x_38758:
[----:B------:R-:W-:-:S07]  /*e6e0*/  MOV R88, R158 ;  /* 0x0000009e00587202 */ /* 0x000fce0000000f00 */
.L_x_38759:
[----:B------:R-:W-:Y:S05]  /*e6f0*/  BSYNC B2 ;  /* 0x0000000000027941 */ /* 0x000fea0003800000 */
.L_x_38757:
        /* <DEDUP_REMOVED lines=16> */
.L_x_38763:
[----:B------:R-:W-:Y:S05]  /*e800*/  BSYNC B3 ;  /* 0x0000000000037941 */ /* 0x000fea0003800000 */
.L_x_38762:
        /* <DEDUP_REMOVED lines=44> */
.L_x_38761:
[----:B------:R-:W-:Y:S05]  /*ead0*/  BSYNC B2 ;  /* 0x0000000000027941 */ /* 0x000fea0003800000 */
.L_x_38760:
[----:B------:R-:W2:Y:S01]  /*eae0*/  LDL R87, [R1] ;  /* 0x0000000001577983 */ /* 0x000ea20000100800 */
        /* <DEDUP_REMOVED lines=21> */
.L_x_38765:
[----:B------:R-:W-:-:S07]  /*ec40*/  MOV R87, R158 ;  /* 0x0000009e00577202 */ /* 0x000fce0000000f00 */
.L_x_38766:
[----:B------:R-:W-:Y:S05]  /*ec50*/  BSYNC B2 ;  /* 0x0000000000027941 */ /* 0x000fea0003800000 */
.L_x_38764:
        /* <DEDUP_REMOVED lines=16> */
.L_x_38770:
[----:B------:R-:W-:Y:S05]  /*ed60*/  BSYNC B3 ;  /* 0x0000000000037941 */ /* 0x000fea0003800000 */
.L_x_38769:
        /* <DEDUP_REMOVED lines=44> */
.L_x_38768:
[----:B------:R-:W-:Y:S05]  /*f030*/  BSYNC B2 ;  /* 0x0000000000027941 */ /* 0x000fea0003800000 */
.L_x_38767:
        /* <DEDUP_REMOVED lines=21> */
.L_x_38772:
[----:B------:R-:W-:-:S07]  /*f190*/  MOV R164, R158 ;  /* 0x0000009e00a47202 */ /* 0x000fce0000000f00 */
.L_x_38773:
[----:B------:R-:W-:Y:S05]  /*f1a0*/  BSYNC B2 ;  /* 0x0000000000027941 */ /* 0x000fea0003800000 */
.L_x_38771:
        /* <DEDUP_REMOVED lines=16> */
.L_x_38777:
[----:B------:R-:W-:Y:S05]  /*f2b0*/  BSYNC B3 ;  /* 0x0000000000037941 */ /* 0x000fea0003800000 */
.L_x_38776:
        /* <DEDUP_REMOVED lines=44> */
.L_x_38775:
[----:B------:R-:W-:Y:S05]  /*f580*/  BSYNC B2 ;  /* 0x0000000000027941 */ /* 0x000fea0003800000 */
.L_x_38774:
        /* <DEDUP_REMOVED lines=21> */
.L_x_38779:
[----:B------:R-:W-:-:S07]  /*f6e0*/  MOV R89, R158 ;  /* 0x0000009e00597202 */ /* 0x000fce0000000f00 */
.L_x_38780:
[----:B------:R-:W-:Y:S05]  /*f6f0*/  BSYNC B2 ;  /* 0x0000000000027941 */ /* 0x000fea0003800000 */
.L_x_38778:
        /* <DEDUP_REMOVED lines=16> */
.L_x_38784:
[----:B------:R-:W-:Y:S05]  /*f800*/  BSYNC B3 ;  /* 0x0000000000037941 */ /* 0x000fea0003800000 */
.L_x_38783:
        /* <DEDUP_REMOVED lines=44> */
.L_x_38782:
[----:B------:R-:W-:Y:S05]  /*fad0*/  BSYNC B2 ;  /* 0x0000000000027941 */ /* 0x000fea0003800000 */
.L_x_38781:
        /* <DEDUP_REMOVED lines=21> */
.L_x_38786:
[----:B------:R-:W-:-:S07]  /*fc30*/  MOV R90, R158 ;  /* 0x0000009e005a7202 */ /* 0x000fce0000000f00 */
.L_x_38787:
[----:B------:R-:W-:Y:S05]  /*fc40*/  BSYNC B2 ;  /* 0x0000000000027941 */ /* 0x000fea0003800000 */
.L_x_38785:
        /* <DEDUP_REMOVED lines=16> */
.L_x_38791:
[----:B------:R-:W-:Y:S05]  /*fd50*/  BSYNC B3 ;  /* 0x0000000000037941 */ /* 0x000fea0003800000 */
.L_x_38790:
        /* <DEDUP_REMOVED lines=44> */
.L_x_38789:
[----:B------:R-:W-:Y:S05]  /*10020*/  BSYNC B2 ;  /* 0x0000000000027941 */ /* 0x000fea0003800000 */
.L_x_38788:
        /* <DEDUP_REMOVED lines=21> */
.L_x_38793:
[----:B------:R-:W-:-:S07]  /*10180*/  MOV R220, R158 ;  /* 0x0000009e00dc7202 */ /* 0x000fce0000000f00 */
.L_x_38794:
[----:B------:R-:W-:Y:S05]  /*10190*/  BSYNC B2 ;  /* 0x0000000000027941 */ /* 0x000fea0003800000 */
.L_x_38792:
        /* <DEDUP_REMOVED lines=19> */
.L_x_38798:
[----:B------:R-:W-:Y:S05]  /*102d0*/  BSYNC B3 ;  /* 0x0000000000037941 */ /* 0x000fea0003800000 */
.L_x_38797:
        /* <DEDUP_REMOVED lines=44> */
.L_x_38796:
[----:B------:R-:W-:Y:S05]  /*105a0*/  BSYNC B2 ;  /* 0x0000000000027941 */ /* 0x000fea0003800000 */
.L_x_38795:
        /* <DEDUP_REMOVED lines=35> */
.L_x_38742:
[----:B------:R-:W-:Y:S05]  /*107e0*/  BSYNC B1 ;  /* 0x0000000000017941 */ /* 0x000fea0003800000 */
.L_x_38741:
        /* <DEDUP_REMOVED lines=15> */
[----:B0-----:R-:W-:-:S11]  /*108e0*/  IADD3 R94, R157, 0x1, RZ ;  /* 0x000000019d5e7810 */ /* 0x001fd60007ffe0ff */
[----:B------:R-:W-:Y:S05]  /*108f0*/  @!P0 BRA `(.L_x_38802) ;  /* 0x0000000000208947 */ /* 0x000fea0003800000 */
[----:B------:R-:W-:Y:S01]  /*10900*/  ISETP.NE.AND P0, PT, R157, 0x2, PT ;  /* 0x000000029d00780c */ /* 0x000fe20003f05270 */
[----:B--234-:R-:W-:-:S12]  /*10910*/  IMAD.MOV.U32 R162, RZ, RZ, R156 ;  /* 0x000000ffffa27224 */ /* 0x01cfd800078e009c */
[----:B------:R-:W-:Y:S05]  /*10920*/  @!P0 BRA `(.L_x_38803) ;  /* 0x0000000000188947 */ /* 0x000fea0003800000 */
[----:B------:R-:W-:Y:S02]  /*10930*/  ISETP.NE.AND P0, PT, R157, 0x3, PT ;  /* 0x000000039d00780c */ /* 0x000fe40003f05270 */
[----:B------:R-:W-:-:S11]  /*10940*/  MOV R162, R155 ;  /* 0x0000009b00a27202 */ /* 0x000fd60000000f00 */
[----:B------:R-:W-:Y:S05]  /*10950*/  @P0 BRA `(.L_x_38803) ;  /* 0x00000000000c0947 */ /* 0x000fea0003800000 */
[----:B------:R-:W-:Y:S01]  /*10960*/  MOV R162, R160 ;  /* 0x000000a000a27202 */ /* 0x000fe20000000f00 */
[----:B------:R-:W-:Y:S06]  /*10970*/  BRA `(.L_x_38803) ;  /* 0x0000000000047947 */ /* 0x000fec0003800000 */
.L_x_38802:
[----:B--234-:R-:W-:-:S07]  /*10980*/  IMAD.MOV.U32 R162, RZ, RZ, R158 ;  /* 0x000000ffffa27224 */ /* 0x01cfce00078e009e */
.L_x_38803:
[----:B------:R-:W-:Y:S05]  /*10990*/  BSYNC B2 ;  /* 0x0000000000027941 */ /* 0x000fea0003800000 */
.L_x_38801:
        /* <DEDUP_REMOVED lines=16> */
.L_x_38807:
[----:B------:R-:W-:Y:S05]  /*10aa0*/  BSYNC B3 ;  /* 0x0000000000037941 */ /* 0x000fea0003800000 */
.L_x_38806:
        /* <DEDUP_REMOVED lines=44> */
.L_x_38805:
[----:B------:R-:W-:Y:S05]  /*10d70*/  BSYNC B2 ;  /* 0x0000000000027941 */ /* 0x000fea0003800000 */
.L_x_38804:
[----:B------:R-:W0:Y:S01]  /*10d80*/  LDC R118, c[0x0][0x294] ;  /* 0x0000a500ff767b82 */ /* 0x000e220000000800 */
[----:B------:R-:W-:Y:S01]  /*10d90*/  ISETP.NE.U32.AND P0, PT, R92, RZ, PT ;  /* 0x000000ff5c00720c */ /* 0x000fe20003f05070 */
[----:B------:R-:W-:Y:S01]  /*10da0*/  BSSY B2, `(.L_x_38808) ;  /* 0x000001b000027945 */ /* 0x000fe20003800000 */
[----:B------:R-:W-:Y:S01]  /*10db0*/  I2FP.F32.U32 R92, R162 ;  /* 0x000000a2005c7245 */ /* 0x000fe20000201000 */
[----:B------:R-:W-:Y:S01]  /*10dc0*/  VIADD R95, R94, 0x1 ;  /* 0x000000015e5f7836 */ /* 0x000fe20000000000 */
[----:B------:R-:W-:Y:S02]  /*10dd0*/  MOV R119, 0x2f800000 ;  /* 0x2f80000000777802 */ /* 0x000fe40000000f00 */
[----:B------:R-:W-:Y:S01]  /*10de0*/  LOP3.LUT R5, R5, 0xfffffffb, RZ, 0xc0, !PT ;  /* 0xfffffffb05057812 */ /* 0x000fe200078ec0ff */
[----:B------:R-:W1:Y:S01]  /*10df0*/  LDC R167, c[0x0][0x298] ;  /* 0x0000a600ffa77b82 */ /* 0x000e620000000800 */
[----:B------:R-:W-:Y:S01]  /*10e00*/  ISETP.NE.AND.EX P0, PT, R93, RZ, PT, P0 ;  /* 0x000000ff5d00720c */ /* 0x000fe20003f05300 */
        /* <DEDUP_REMOVED lines=19> */
.L_x_38809:
[----:B------:R-:W-:-:S07]  /*10f40*/  MOV R93, R158 ;  /* 0x0000009e005d7202 */ /* 0x000fce0000000f00 */
.L_x_38810:
[----:B------:R-:W-:Y:S05]  /*10f50*/  BSYNC B2 ;  /* 0x0000000000027941 */ /* 0x000fea0003800000 */
.L_x_38808:
        /* <DEDUP_REMOVED lines=16> */
.L_x_38814:
[----:B------:R-:W-:Y:S05]  /*11060*/  BSYNC B3 ;  /* 0x0000000000037941 */ /* 0x000fea0003800000 */
.L_x_38813:
        /* <DEDUP_REMOVED lines=44> */
.L_x_38812:
[----:B------:R-:W-:Y:S05]  /*11330*/  BSYNC B2 ;  /* 0x0000000000027941 */ /* 0x000fea0003800000 */
.L_x_38811:
        /* <DEDUP_REMOVED lines=23> */
.L_x_38816:
[----:B------:R-:W-:-:S07]  /*114b0*/  MOV R96, R158 ;  /* 0x0000009e00607202 */ /* 0x000fce0000000f00 */
.L_x_38817:
[----:B------:R-:W-:Y:S05]  /*114c0*/  BSYNC B2 ;  /* 0x0000000000027941 */ /* 0x000fea0003800000 */
.L_x_38815:
        /* <DEDUP_REMOVED lines=16> */
.L_x_38821:
[----:B------:R-:W-:Y:S05]  /*115d0*/  BSYNC B3 ;  /* 0x0000000000037941 */ /* 0x000fea0003800000 */
.L_x_38820:
        /* <DEDUP_REMOVED lines=44> */
.L_x_38819:
[----:B------:R-:W-:Y:S05]  /*118a0*/  BSYNC B2 ;  /* 0x0000000000027941 */ /* 0x000fea0003800000 */
.L_x_38818:
        /* <DEDUP_REMOVED lines=21> */
.L_x_38823:
[----:B------:R-:W-:-:S07]  /*11a00*/  MOV R95, R158 ;  /* 0x0000009e005f7202 */ /* 0x000fce0000000f00 */
.L_x_38824:
[----:B------:R-:W-:Y:S05]  /*11a10*/  BSYNC B2 ;  /* 0x0000000000027941 */ /* 0x000fea0003800000 */
.L_x_38822:
        /* <DEDUP_REMOVED lines=16> */
.L_x_38828:
[----:B------:R-:W-:Y:S05]  /*11b20*/  BSYNC B3 ;  /* 0x0000000000037941 */ /* 0x000fea0003800000 */
.L_x_38827:
        /* <DEDUP_REMOVED lines=44> */
.L_x_38826:
[----:B------:R-:W-:Y:S05]  /*11df0*/  BSYNC B2 ;  /* 0x0000000000027941 */ /* 0x000fea0003800000 */
.L_x_38825:
        /* <DEDUP_REMOVED lines=21> */
.L_x_38830:
[----:B------:R-:W-:-:S07]  /*11f50*/  MOV R164, R158 ;  /* 0x0000009e00a47202 */ /* 0x000fce0000000f00 */
.L_x_38831:
[----:B------:R-:W-:Y:S05]  /*11f60*/  BSYNC B2 ;  /* 0x0000000000027941 */ /* 0x000fea0003800000 */
.L_x_38829:
        /* <DEDUP_REMOVED lines=16> */
.L_x_38835:
[----:B------:R-:W-:Y:S05]  /*12070*/  BSYNC B3 ;  /* 0x0000000000037941 */ /* 0x000fea0003800000 */
.L_x_38834:
        /* <DEDUP_REMOVED lines=44> */
.L_x_38833:
[----:B------:R-:W-:Y:S05]  /*12340*/  BSYNC B2 ;  /* 0x0000000000027941 */ /* 0x000fea0003800000 */
.L_x_38832:
        /* <DEDUP_REMOVED lines=21> */
.L_x_38837:
[----:B------:R-:W-:-:S07]  /*124a0*/  MOV R97, R158 ;  /* 0x0000009e00617202 */ /* 0x000fce0000000f00 */
.L_x_38838:
[----:B------:R-:W-:Y:S05]  /*124b0*/  BSYNC B2 ;  /* 0x0000000000027941 */ /* 0x000fea0003800000 */
.L_x_38836:
        /* <DEDUP_REMOVED lines=16> */
.L_x_38842:
[----:B------:R-:W-:Y:S05]  /*125c0*/  BSYNC B3 ;  /* 0x0000000000037941 */ /* 0x000fea0003800000 */
.L_x_38841:
        /* <DEDUP_REMOVED lines=44> */
.L_x_38840:
[----:B------:R-:W-:Y:S05]  /*12890*/  BSYNC B2 ;  /* 0x0000000000027941 */ /* 0x000fea0003800000 */
.L_x_38839:
        /* <DEDUP_REMOVED lines=21> */
.L_x_38844:
[----:B------:R-:W-:-:S07]  /*129f0*/  MOV R98, R158 ;  /* 0x0000009e00627202 */ /* 0x000fce0000000f00 */
.L_x_38845:
[----:B------:R-:W-:Y:S05]  /*12a00*/  BSYNC B2 ;  /* 0x0000000000027941 */ /* 0x000fea0003800000 */
.L_x_38843:
        /* <DEDUP_REMOVED lines=16> */
.L_x_38849:
[----:B------:R-:W-:Y:S05]  /*12b10*/  BSYNC B3 ;  /* 0x0000000000037941 */ /* 0x000fea0003800000 */
.L_x_38848:
        /* <DEDUP_REMOVED lines=44> */
.L_x_38847:
[----:B------:R-:W-:Y:S05]  /*12de0*/  BSYNC B2 ;  /* 0x0000000000027941 */ /* 0x000fea0003800000 */
.L_x_38846:
        /* <DEDUP_REMOVED lines=21> */
.L_x_38851:
[----:B------:R-:W-:-:S07]  /*12f40*/  MOV R220, R158 ;  /* 0x0000009e00dc7202 */ /* 0x000fce0000000f00 */
.L_x_38852:
[----:B------:R-:W-:Y:S05]  /*12f50*/  BSYNC B2 ;  /* 0x0000000000027941 */ /* 0x000fea0003800000 */
.L_x_38850:
        /* <DEDUP_REMOVED lines=19> */
.L_x_38856:
[----:B------:R-:W-:Y:S05]  /*13090*/  BSYNC B3 ;  /* 0x0000000000037941 */ /* 0x000fea0003800000 */
.L_x_38855:
        /* <DEDUP_REMOVED lines=44> */
.L_x_38854:
[----:B------:R-:W-:Y:S05]  /*13360*/  BSYNC B2 ;  /* 0x0000000000027941 */ /* 0x000fea0003800000 */
.L_x_38853:
        /* <DEDUP_REMOVED lines=35> */
.L_x_38800:
[----:B------:R-:W-:Y:S05]  /*135a0*/  BSYNC B1 ;  /* 0x0000000000017941 */ /* 0x000fea0003800000 */
.L_x_38799:
        /* <DEDUP_REMOVED lines=25> */
.L_x_38860:
[----:B--234-:R-:W-:-:S07]  /*13740*/  MOV R162, R158 ;  /* 0x0000009e00a27202 */ /* 0x01cfce0000000f00 */
.L_x_38861:
[----:B------:R-:W-:Y:S05]  /*13750*/  BSYNC B2 ;  /* 0x0000000000027941 */ /* 0x000fea0003800000 */
.L_x_38859:
        /* <DEDUP_REMOVED lines=16> */
.L_x_38865:
[----:B------:R-:W-:Y:S05]  /*13860*/  BSYNC B3 ;  /* 0x0000000000037941 */ /* 0x000fea0003800000 */
.L_x_38864:
        /* <DEDUP_REMOVED lines=44> */
.L_x_38863:
[----:B------:R-:W-:Y:S05]  /*13b30*/  BSYNC B2 ;  /* 0x0000000000027941 */ /* 0x000fea0003800000 */
.L_x_38862:
[----:B------:R-:W0:Y:S01]  /*13b40*/  LDC R118, c[0x0][0x294] ;  /* 0x0000a500ff767b82 */ /* 0x000e220000000800 */
[----:B------:R-:W-:Y:S01]  /*13b50*/  HFMA2.MMA R119, -RZ, RZ, 0.1171875, 0 ;  /* 0x2f800000ff777435 */ /* 0x000fe200000001ff */
[----:B------:R-:W-:Y:S01]  /*13b60*/  ISETP.NE.U32.AND P0, PT, R100, RZ, PT ;  /* 0x000000ff6400720c */ /* 0x000fe20003f05070 */
[----:B------:R-:W-:Y:S01]  /*13b70*/  BSSY B2, `(.L_x_38866) ;  /* 0x000001a000027945 */ /* 0x000fe20003800000 */
[----:B------:R-:W-:Y:S02]  /*13b80*/  I2FP.F32.U32 R100, R162 ;  /* 0x000000a200647245 */ /* 0x000fe40000201000 */
[----:B------:R-:W-:Y:S02]  /*13b90*/  LOP3.LUT R5, R5, 0xfffffffb, RZ, 0xc0, !PT ;  /* 0xfffffffb05057812 */ /* 0x000fe400078ec0ff */
[----:B------:R-:W1:Y:S01]  /*13ba0*/  LDC R167, c[0x0][0x298] ;  /* 0x0000a600ffa77b82 */ /* 0x000e620000000800 */
[----:B------:R-:W-:Y:S02]  /*13bb0*/  ISETP.NE.AND.EX P0, PT, R101, RZ, PT, P0 ;  /* 0x000000ff6500720c */ /* 0x000fe40003f05300 */
[----:B------:R-:W-:Y:S01]  /*13bc0*/  FFMA.FTZ R100, R100, R119, 1.1641532182693481445e-10 ;  /* 0x2f00000064647423 */ /* 0x000fe20000010077 */
[----:B------:R-:W-:-:S04]  /*13bd0*/  IADD3 R103, R102, 0x1, RZ ;  /* 0x0000000166677810 */ /* 0x000fc80007ffe0ff */
        /* <DEDUP_REMOVED lines=18> */
.L_x_38867:
[----:B------:R-:W-:-:S07]  /*13d00*/  IMAD.MOV.U32 R101, RZ, RZ, R158 ;  /* 0x000000ffff657224 */ /* 0x000fce00078e009e */
.L_x_38868:
[----:B------:R-:W-:Y:S05]  /*13d10*/  BSYNC B2 ;  /* 0x0000000000027941 */ /* 0x000fea0003800000 */
.L_x_38866:
        /* <DEDUP_REMOVED lines=16> */
.L_x_38872:
[----:B------:R-:W-:Y:S05]  /*13e20*/  BSYNC B3 ;  /* 0x0000000000037941 */ /* 0x000fea0003800000 */
.L_x_38871:
        /* <DEDUP_REMOVED lines=44> */
.L_x_38870:
[----:B------:R-:W-:Y:S05]  /*140f0*/  BSYNC B2 ;  /* 0x0000000000027941 */ /* 0x000fea0003800000 */
.L_x_38869:
        /* <DEDUP_REMOVED lines=23> */
.L_x_38874:
[----:B------:R-:W-:-:S07]  /*14270*/  IMAD.MOV.U32 R104, RZ, RZ, R158 ;  /* 0x000000ffff687224 */ /* 0x000fce00078e009e */
.L_x_38875:
[----:B------:R-:W-:Y:S05]  /*14280*/  BSYNC B2 ;  /* 0x0000000000027941 */ /* 0x000fea0003800000 */
.L_x_38873:
        /* <DEDUP_REMOVED lines=16> */
.L_x_38879:
[----:B------:R-:W-:Y:S05]  /*14390*/  BSYNC B3 ;  /* 0x0000000000037941 */ /* 0x000fea0003800000 */
.L_x_38878:
        /* <DEDUP_REMOVED lines=44> */
.L_x_38877:
[----:B------:R-:W-:Y:S05]  /*14660*/  BSYNC B2 ;  /* 0x0000000000027941 */ /* 0x000fea0003800000 */
.L_x_38876:
        /* <DEDUP_REMOVED lines=21> */
.L_x_38881:
[----:B------:R-:W-:-:S07]  /*147c0*/  IMAD.MOV.U32 R103, RZ, RZ, R158 ;  /* 0x000000ffff677224 */ /* 0x000fce00078e009e */
.L_x_38882:
[----:B------:R-:W-:Y:S05]  /*147d0*/  BSYNC B2 ;  /* 0x0000000000027941 */ /* 0x000fea0003800000 */
.L_x_38880:
        /* <DEDUP_REMOVED lines=16> */
.L_x_38886:
[----:B------:R-:W-:Y:S05]  /*148e0*/  BSYNC B3 ;  /* 0x0000000000037941 */ /* 0x000fea0003800000 */
.L_x_38885:
        /* <DEDUP_REMOVED lines=44> */
.L_x_38884:
[----:B------:R-:W-:Y:S05]  /*14bb0*/  BSYNC B2 ;  /* 0x0000000000027941 */ /* 0x000fea0003800000 */
.L_x_38883:
        /* <DEDUP_REMOVED lines=21> */
.L_x_38888:
[----:B------:R-:W-:-:S07]  /*14d10*/  IMAD.MOV.U32 R164, RZ, RZ, R158 ;  /* 0x000000ffffa47224 */ /* 0x000fce00078e009e */
.L_x_38889:
[----:B------:R-:W-:Y:S05]  /*14d20*/  BSYNC B2 ;  /* 0x0000000000027941 */ /* 0x000fea0003800000 */
.L_x_38887:
        /* <DEDUP_REMOVED lines=16> */
.L_x_38893:
[----:B------:R-:W-:Y:S05]  /*14e30*/  BSYNC B3 ;  /* 0x0000000000037941 */ /* 0x000fea0003800000 */
.L_x_38892:
        /* <DEDUP_REMOVED lines=44> */
.L_x_38891:
[----:B------:R-:W-:Y:S05]  /*15100*/  BSYNC B2 ;  /* 0x0000000000027941 */ /* 0x000fea0003800000 */
.L_x_38890:
        /* <DEDUP_REMOVED lines=21> */
.L_x_38895:
[----:B------:R-:W-:-:S07]  /*15260*/  IMAD.MOV.U32 R105, RZ, RZ, R158 ;  /* 0x000000ffff697224 */ /* 0x000fce00078e009e */
.L_x_38896:
[----:B------:R-:W-:Y:S05]  /*15270*/  BSYNC B2 ;  /* 0x0000000000027941 */ /* 0x000fea0003800000 */
.L_x_38894:
        /* <DEDUP_REMOVED lines=16> */
.L_x_38900:
[----:B------:R-:W-:Y:S05]  /*15380*/  BSYNC B3 ;  /* 0x0000000000037941 */ /* 0x000fea0003800000 */
.L_x_38899:
        /* <DEDUP_REMOVED lines=44> */
.L_x_38898:
[----:B------:R-:W-:Y:S05]  /*15650*/  BSYNC B2 ;  /* 0x0000000000027941 */ /* 0x000fea0003800000 */
.L_x_38897:
        /* <DEDUP_REMOVED lines=21> */
.L_x_38902:
[----:B------:R-:W-:-:S07]  /*157b0*/  IMAD.MOV.U32 R106, RZ, RZ, R158 ;  /* 0x000000ffff6a7224 */ /* 0x000fce00078e009e */
.L_x_38903:
[----:B------:R-:W-:Y:S05]  /*157c0*/  BSYNC B2 ;  /* 0x0000000000027941 */ /* 0x000fea0003800000 */
.L_x_38901:
        /* <DEDUP_REMOVED lines=16> */
.L_x_38907:
[----:B------:R-:W-:Y:S05]  /*158d0*/  BSYNC B3 ;  /* 0x0000000000037941 */ /* 0x000fea0003800000 */
.L_x_38906:
        /* <DEDUP_REMOVED lines=44> */
.L_x_38905:
[----:B------:R-:W-:Y:S05]  /*15ba0*/  BSYNC B2 ;  /* 0x0000000000027941 */ /* 0x000fea0003800000 */
.L_x_38904:
        /* <DEDUP_REMOVED lines=21> */
.L_x_38909:
[----:B------:R-:W-:-:S07]  /*15d00*/  IMAD.MOV.U32 R220, RZ, RZ, R158 ;  /* 0x000000ffffdc7224 */ /* 0x000fce00078e009e */
.L_x_38910:
[----:B------:R-:W-:Y:S05]  /*15d10*/  BSYNC B2 ;  /* 0x0000000000027941 */ /* 0x000fea0003800000 */
.L_x_38908:
        /* <DEDUP_REMOVED lines=19> */
.L_x_38914:
[----:B------:R-:W-:Y:S05]  /*15e50*/  BSYNC B3 ;  /* 0x0000000000037941 */ /* 0x000fea0003800000 */
.L_x_38913:
        /* <DEDUP_REMOVED lines=44> */
.L_x_38912:
[----:B------:R-:W-:Y:S05]  /*16120*/  BSYNC B2 ;  /* 0x0000000000027941 */ /* 0x000fea0003800000 */
.L_x_38911:
        /* <DEDUP_REMOVED lines=35> */
.L_x_38858:
[----:B------:R-:W-:Y:S05]  /*16360*/  BSYNC B1 ;  /* 0x0000000000017941 */ /* 0x000fea0003800000 */
.L_x_38857:
        /* <DEDUP_REMOVED lines=25> */
.L_x_38918:
[----:B--234-:R-:W-:-:S07]  /*16500*/  MOV R162, R158 ;  /* 0x0000009e00a27202 */ /* 0x01cfce0000000f00 */
.L_x_38919:
[----:B------:R-:W-:Y:S05]  /*16510*/  BSYNC B2 ;  /* 0x0000000000027941 */ /* 0x000fea0003800000 */
.L_x_38917:
        /* <DEDUP_REMOVED lines=16> */
.L_x_38923:
[----:B------:R-:W-:Y:S05]  /*16620*/  BSYNC B3 ;  /* 0x0000000000037941 */ /* 0x000fea0003800000 */
.L_x_38922:
        /* <DEDUP_REMOVED lines=44> */
.L_x_38921:
[----:B------:R-:W-:Y:S05]  /*168f0*/  BSYNC B2 ;  /* 0x0000000000027941 */ /* 0x000fea0003800000 */
.L_x_38920:
        /* <DEDUP_REMOVED lines=28> */
.L_x_38925:
[----:B------:R-:W-:-:S07]  /*16ac0*/  MOV R109, R158 ;  /* 0x0000009e006d7202 */ /* 0x000fce0000000f00 */
.L_x_38926:
[----:B------:R-:W-:Y:S05]  /*16ad0*/  BSYNC B2 ;  /* 0x0000000000027941 */ /* 0x000fea0003800000 */
.L_x_38924:
        /* <DEDUP_REMOVED lines=16> */
.L_x_38930:
[----:B------:R-:W-:Y:S05]  /*16be0*/  BSYNC B3 ;  /* 0x0000000000037941 */ /* 0x000fea0003800000 */
.L_x_38929:
        /* <DEDUP_REMOVED lines=44> */
.L_x_38928:
[----:B------:R-:W-:Y:S05]  /*16eb0*/  BSYNC B2 ;  /* 0x0000000000027941 */ /* 0x000fea0003800000 */
.L_x_38927:
        /* <DEDUP_REMOVED lines=23> */
.L_x_38932:
[----:B------:R-:W-:-:S07]  /*17030*/  MOV R112, R158 ;  /* 0x0000009e00707202 */ /* 0x000fce0000000f00 */
.L_x_38933:
[----:B------:R-:W-:Y:S05]  /*17040*/  BSYNC B2 ;  /* 0x0000000000027941 */ /* 0x000fea0003800000 */
.L_x_38931:
        /* <DEDUP_REMOVED lines=16> */
.L_x_38937:
[----:B------:R-:W-:Y:S05]  /*17150*/  BSYNC B3 ;  /* 0x0000000000037941 */ /* 0x000fea0003800000 */
.L_x_38936:
        /* <DEDUP_REMOVED lines=44> */
.L_x_38935:
[----:B------:R-:W-:Y:S05]  /*17420*/  BSYNC B2 ;  /* 0x0000000000027941 */ /* 0x000fea0003800000 */
.L_x_38934:
        /* <DEDUP_REMOVED lines=21> */
.L_x_38939:
[----:B------:R-:W-:-:S07]  /*17580*/  MOV R111, R158 ;  /* 0x0000009e006f7202 */ /* 0x000fce0000000f00 */
.L_x_38940:
[----:B------:R-:W-:Y:S05]  /*17590*/  BSYNC B2 ;  /* 0x0000000000027941 */ /* 0x000fea0003800000 */
.L_x_38938:
        /* <DEDUP_REMOVED lines=16> */
.L_x_38944:
[----:B------:R-:W-:Y:S05]  /*176a0*/  BSYNC B3 ;  /* 0x0000000000037941 */ /* 0x000fea0003800000 */
.L_x_38943:
        /* <DEDUP_REMOVED lines=44> */
.L_x_38942:
[----:B------:R-:W-:Y:S05]  /*17970*/  BSYNC B2 ;  /* 0x0000000000027941 */ /* 0x000fea0003800000 */
.L_x_38941:
        /* <DEDUP_REMOVED lines=21> */
.L_x_38946:
[----:B------:R-:W-:-:S07]  /*17ad0*/  MOV R164, R158 ;  /* 0x0000009e00a47202 */ /* 0x000fce0000000f00 */
.L_x_38947:
[----:B------:R-:W-:Y:S05]  /*17ae0*/  BSYNC B2 ;  /* 0x0000000000027941 */ /* 0x000fea0003800000 */
.L_x_38945:
        /* <DEDUP_REMOVED lines=16> */
.L_x_38951:
[----:B------:R-:W-:Y:S05]  /*17bf0*/  BSYNC B3 ;  /* 0x0000000000037941 */ /* 0x000fea0003800000 */
.L_x_38950:
        /* <DEDUP_REMOVED lines=44> */
.L_x_38949:
[----:B------:R-:W-:Y:S05]  /*17ec0*/  BSYNC B2 ;  /* 0x0000000000027941 */ /* 0x000fea0003800000 */
.L_x_38948:
        /* <DEDUP_REMOVED lines=21> */
.L_x_38953:
[----:B------:R-:W-:-:S07]  /*18020*/  MOV R113, R158 ;  /* 0x0000009e00717202 */ /* 0x000fce0000000f00 */
.L_x_38954:
[----:B------:R-:W-:Y:S05]  /*18030*/  BSYNC B2 ;  /* 0x0000000000027941 */ /* 0x000fea0003800000 */
.L_x_38952:
        /* <DEDUP_REMOVED lines=16> */
.L_x_38958:
[----:B------:R-:W-:Y:S05]  /*18140*/  BSYNC B3 ;  /* 0x0000000000037941 */ /* 0x000fea0003800000 */
.L_x_38957:
        /* <DEDUP_REMOVED lines=44> */
.L_x_38956:
[----:B------:R-:W-:Y:S05]  /*18410*/  BSYNC B2 ;  /* 0x0000000000027941 */ /* 0x000fea0003800000 */
.L_x_38955:
        /* <DEDUP_REMOVED lines=21> */
.L_x_38960:
[----:B------:R-:W-:-:S07]  /*18570*/  MOV R114, R158 ;  /* 0x0000009e00727202 */ /* 0x000fce0000000f00 */
.L_x_38961:
[----:B------:R-:W-:Y:S05]  /*18580*/  BSYNC B2 ;  /* 0x0000000000027941 */ /* 0x000fea0003800000 */
.L_x_38959:
        /* <DEDUP_REMOVED lines=16> */
.L_x_38965:
[----:B------:R-:W-:Y:S05]  /*18690*/  BSYNC B3 ;  /* 0x0000000000037941 */ /* 0x000fea0003800000 */
.L_x_38964:
        /* <DEDUP_REMOVED lines=44> */
.L_x_38963:
[----:B------:R-:W-:Y:S05]  /*18960*/  BSYNC B2 ;  /* 0x0000000000027941 */ /* 0x000fea0003800000 */
.L_x_38962:
        /* <DEDUP_REMOVED lines=21> */
.L_x_38967:
[----:B------:R-:W-:-:S07]  /*18ac0*/  MOV R220, R158 ;  /* 0x0000009e00dc7202 */ /* 0x000fce0000000f00 */
.L_x_38968:
[----:B------:R-:W-:Y:S05]  /*18ad0*/  BSYNC B2 ;  /* 0x0000000000027941 */ /* 0x000fea0003800000 */
.L_x_38966:
        /* <DEDUP_REMOVED lines=19> */
.L_x_38972:
[----:B------:R-:W-:Y:S05]  /*18c10*/  BSYNC B3 ;  /* 0x0000000000037941 */ /* 0x000fea0003800000 */
.L_x_38971:
        /* <DEDUP_REMOVED lines=44> */
.L_x_38970:
[----:B------:R-:W-:Y:S05]  /*18ee0*/  BSYNC B2 ;  /* 0x0000000000027941 */ /* 0x000fea0003800000 */
.L_x_38969:
[----:B------:R-:W-:Y:S01]  /*18ef0*/  I2FP.F32.U32 R162, R220 ;  /* 0x000000dc00a27245 */ /* 0x000fe20000201000 */
[----:B------:R-:W-:-:S04]  /*18f00*/  HADD2.F32 R115, -RZ, R115.H1_H1 ;  /* 0x30000073ff737230 */ /* 0x000fc80000004100 */
        /* <DEDUP_REMOVED lines=32> */
.L_x_38916:
[----:B------:R-:W-:Y:S05]  /*19110*/  BSYNC B1 ;  /* 0x0000000000017941 */ /* 0x000fea0003800000 */
.L_x_38915:
        /* <DEDUP_REMOVED lines=238> */
.L_x_39002:
        /* <DEDUP_REMOVED lines=50> */
.L_x_38975:
[----:B------:R-:W-:Y:S05]  /*1a320*/  BSYNC B1 ;  /* 0x0000000000017941 */ /* 0x000fea0003800000 */
.L_x_38974:
        /* <DEDUP_REMOVED lines=35> */
.L_x_38977:
[----:B------:R-:W-:Y:S05]  /*1a560*/  BSYNC B1 ;  /* 0x0000000000017941 */ /* 0x000fea0003800000 */
.L_x_38976:
        /* <DEDUP_REMOVED lines=35> */
.L_x_38979:
[----:B------:R-:W-:Y:S05]  /*1a7a0*/  BSYNC B1 ;  /* 0x0000000000017941 */ /* 0x000fea0003800000 */
.L_x_38978:
        /* <DEDUP_REMOVED lines=35> */
.L_x_38981:
[----:B------:R-:W-:Y:S05]  /*1a9e0*/  BSYNC B1 ;  /* 0x0000000000017941 */ /* 0x000fea0003800000 */
.L_x_38980:
        /* <DEDUP_REMOVED lines=35> */
.L_x_38983:
[----:B------:R-:W-:Y:S05]  /*1ac20*/  BSYNC B1 ;  /* 0x0000000000017941 */ /* 0x000fea0003800000 */
.L_x_38982:
        /* <DEDUP_REMOVED lines=35> */
.L_x_38985:
[----:B------:R-:W-:Y:S05]  /*1ae60*/  BSYNC B1 ;  /* 0x0000000000017941 */ /* 0x000fea0003800000 */
.L_x_38984:
        /* <DEDUP_REMOVED lines=35> */
.L_x_38987:
[----:B------:R-:W-:Y:S05]  /*1b0a0*/  BSYNC B1 ;  /* 0x0000000000017941 */ /* 0x000fea0003800000 */
.L_x_38986:
        /* <DEDUP_REMOVED lines=34> */
.L_x_38989:
[----:B------:R-:W-:Y:S05]  /*1b2d0*/  BSYNC B1 ;  /* 0x0000000000017941 */ /* 0x000fea0003800000 */
.L_x_38988:
[----:B01234-:R-:W0:Y:S02]  /*1b2e0*/  LDC.64 R116, c[0x0][0x210] ;  /* 0x00008400ff747b82 */ /* 0x01fe240000000a00 */
[----:B0-----:R-:W-:-:S04]  /*1b2f0*/  LEA R6, R116, R6, 0x2 ;  /* 0x0000000674067211 */ /* 0x001fc800078e10ff */
[----:B------:R-:W-:-:S13]  /*1b300*/  ISETP.GE.AND P0, PT, R6, R117, PT ;  /* 0x000000750600720c */ /* 0x000fda0003f06270 */
[----:B------:R-:W-:Y:S05]  /*1b310*/  @!P0 BRA `(.L_x_38990) ;  /* 0xfffffe6c00388947 */ /* 0x000fea000383ffff */
[----:B------:R-:W-:Y:S05]  /*1b320*/  BSYNC B0 ;  /* 0x0000000000007941 */ /* 0x000fea0003800000 */
.L_x_38508:
[----:B------:R-:W-:Y:S05]  /*1b330*/  EXIT ;  /* 0x000000000000794d */ /* 0x000fea0003800000 */
.L_x_38973:
        /* <DEDUP_REMOVED lines=8> */
.L_x_38992:
[----:B------:R-:W-:Y:S05]  /*1b3c0*/  BSYNC B1 ;  /* 0x0000000000017941 */ /* 0x000fea0003800000 */
.L_x_38991:
        /* <DEDUP_REMOVED lines=10> */
.L_x_38993:
        /* <DEDUP_REMOVED lines=9> */
.L_x_38994:
[----:B------:R-:W-:Y:S02]  /*1b500*/  IMAD.MOV.U32 R118, RZ, RZ, 0x8 ;  /* 0x00000008ff767424 */ /* 0x000fe400078e00ff */
[----:B------:R-:W-:Y:S01]  /*1b510*/  FADD.FTZ R119, R119, R116 ;  /* 0x0000007477777221 */ /* 0x000fe20000010000 */
[----:B------:R-:W-:-:S04]  /*1b520*/  MOV R116, 0xffffffff ;  /* 0xffffffff00747802 */ /* 0x000fc80000000f00 */
[----:B------:R-:W-:-:S07]  /*1b530*/  MOV R163, R119 ;  /* 0x0000007700a37202 */ /* 0x000fce0000000f00 */
[----:B------:R-:W-:Y:S05]  /*1b540*/  WARPSYNC.COLLECTIVE R116, `(.L_x_38995) ;  /* 0x0000000074087348 */ /* 0x000fea0003c00000 */
[----:B------:R0:W1:Y:S02]  /*1b550*/  SHFL.BFLY P6, R116, R163, R118, R117 ;  /* 0x0c000076a3747389 */ /* 0x00006400000c0075 */
[----:B01----:R-:W-:Y:S01]  /*1b560*/  ENDCOLLECTIVE ;  /* 0x000000000000791b */ /* 0x003fe20003800000 */
.L_x_38995:
[----:B------:R-:W-:Y:S02]  /*1b570*/  IMAD.MOV.U32 R118, RZ, RZ, 0x10 ;  /* 0x00000010ff767424 */ /* 0x000fe400078e00ff */
[----:B------:R-:W-:Y:S01]  /*1b580*/  FADD.FTZ R119, R119, R116 ;  /* 0x0000007477777221 */ /* 0x000fe20000010000 */
[----:B------:R-:W-:-:S04]  /*1b590*/  MOV R116, 0xffffffff ;  /* 0xffffffff00747802 */ /* 0x000fc80000000f00 */
[----:B------:R-:W-:-:S07]  /*1b5a0*/  MOV R163, R119 ;  /* 0x0000007700a37202 */ /* 0x000fce0000000f00 */
[----:B------:R-:W-:Y:S05]  /*1b5b0*/  WARPSYNC.COLLECTIVE R116, `(.L_x_38996) ;  /* 0x0000000074087348 */ /* 0x000fea0003c00000 */
[----:B------:R0:W1:Y:S02]  /*1b5c0*/  SHFL.BFLY P6, R116, R163, R118, R117 ;  /* 0x0c000076a3747389 */ /* 0x00006400000c0075 */
[----:B01----:R-:W-:Y:S01]  /*1b5d0*/  ENDCOLLECTIVE ;  /* 0x000000000000791b */ /* 0x003fe20003800000 */
.L_x_38996:
        /* <DEDUP_REMOVED lines=141> */
.L_x_38997:
[----:B------:R-:W-:Y:S01]  /*1beb0*/  HFMA2.MMA R118, -RZ, RZ, 0, 1.1920928955078125e-07 ;  /* 0x00000002ff767435 */ /* 0x000fe200000001ff */
[----:B------:R-:W-:Y:S01]  /*1bec0*/  FADD.FTZ R162, R162, R116 ;  /* 0x00000074a2a27221 */ /* 0x000fe20000010000 */
[----:B------:R-:W-:-:S03]  /*1bed0*/  MOV R116, 0xffffffff ;  /* 0xffffffff00747802 */ /* 0x000fc60000000f00 */
[----:B------:R-:W-:-:S07]  /*1bee0*/  IMAD.MOV.U32 R163, RZ, RZ, R162 ;  /* 0x000000ffffa37224 */ /* 0x000fce00078e00a2 */
[----:B------:R-:W-:Y:S05]  /*1bef0*/  WARPSYNC.COLLECTIVE R116, `(.L_x_38998) ;  /* 0x0000000074087348 */ /* 0x000fea0003c00000 */
[----:B------:R0:W1:Y:S02]  /*1bf00*/  SHFL.BFLY P6, R116, R163, R118, R117 ;  /* 0x0c000076a3747389 */ /* 0x00006400000c0075 */
[----:B01----:R-:W-:Y:S01]  /*1bf10*/  ENDCOLLECTIVE ;  /* 0x000000000000791b */ /* 0x003fe20003800000 */
.L_x_38998:
[----:B------:R-:W-:Y:S01]  /*1bf20*/  HFMA2.MMA R118, -RZ, RZ, 0, 2.384185791015625e-07 ;  /* 0x00000004ff767435 */ /* 0x000fe200000001ff */
[----:B------:R-:W-:Y:S01]  /*1bf30*/  FADD.FTZ R162, R162, R116 ;  /* 0x00000074a2a27221 */ /* 0x000fe20000010000 */
[----:B------:R-:W-:-:S03]  /*1bf40*/  MOV R116, 0xffffffff ;  /* 0xffffffff00747802 */ /* 0x000fc60000000f00 */
[----:B------:R-:W-:-:S07]  /*1bf50*/  IMAD.MOV.U32 R163, RZ, RZ, R162 ;  /* 0x000000ffffa37224 */ /* 0x000fce00078e00a2 */
[----:B------:R-:W-:Y:S05]  /*1bf60*/  WARPSYNC.COLLECTIVE R116, `(.L_x_38999) ;  /* 0x0000000074087348 */ /* 0x000fea0003c00000 */
[----:B------:R0:W1:Y:S02]  /*1bf70*/  SHFL.BFLY P6, R116, R163, R118, R117 ;  /* 0x0c000076a3747389 */ /* 0x00006400000c0075 */
[----:B01----:R-:W-:Y:S01]  /*1bf80*/  ENDCOLLECTIVE ;  /* 0x000000000000791b */ /* 0x003fe20003800000 */
.L_x_38999:
[----:B------:R-:W-:Y:S01]  /*1bf90*/  HFMA2.MMA R118, -RZ, RZ, 0, 4.76837158203125e-07 ;  /* 0x00000008ff767435 */ /* 0x000fe200000001ff */
[----:B------:R-:W-:Y:S01]  /*1bfa0*/  FADD.FTZ R162, R162, R116 ;  /* 0x00000074a2a27221 */ /* 0x000fe20000010000 */
[----:B------:R-:W-:-:S03]  /*1bfb0*/  MOV R116, 0xffffffff ;  /* 0xffffffff00747802 */ /* 0x000fc60000000f00 */
[----:B------:R-:W-:-:S07]  /*1bfc0*/  IMAD.MOV.U32 R163, RZ, RZ, R162 ;  /* 0x000000ffffa37224 */ /* 0x000fce00078e00a2 */
[----:B------:R-:W-:Y:S05]  /*1bfd0*/  WARPSYNC.COLLECTIVE R116, `(.L_x_39000) ;  /* 0x0000000074087348 */ /* 0x000fea0003c00000 */
[----:B------:R0:W1:Y:S02]  /*1bfe0*/  SHFL.BFLY P6, R116, R163, R118, R117 ;  /* 0x0c000076a3747389 */ /* 0x00006400000c0075 */
[----:B01----:R-:W-:Y:S01]  /*1bff0*/  ENDCOLLECTIVE ;  /* 0x000000000000791b */ /* 0x003fe20003800000 */
.L_x_39000:
[----:B------:R-:W-:Y:S01]  /*1c000*/  HFMA2.MMA R118, -RZ, RZ, 0, 9.5367431640625e-07 ;  /* 0x00000010ff767435 */ /* 0x000fe200000001ff */
[----:B------:R-:W-:Y:S01]  /*1c010*/  FADD.FTZ R162, R162, R116 ;  /* 0x00000074a2a27221 */ /* 0x000fe20000010000 */
[----:B------:R-:W-:-:S03]  /*1c020*/  MOV R116, 0xffffffff ;  /* 0xffffffff00747802 */ /* 0x000fc60000000f00 */
[----:B------:R-:W-:-:S07]  /*1c030*/  IMAD.MOV.U32 R163, RZ, RZ, R162 ;  /* 0x000000ffffa37224 */ /* 0x000fce00078e00a2 */
[----:B------:R-:W-:Y:S05]  /*1c040*/  WARPSYNC.COLLECTIVE R116, `(.L_x_39001) ;  /* 0x0000000074087348 */ /* 0x000fea0003c00000 */
[----:B------:R0:W1:Y:S02]  /*1c050*/  SHFL.BFLY P6, R116, R163, R118, R117 ;  /* 0x0c000076a3747389 */ /* 0x00006400000c0075 */
[----:B01----:R-:W-:Y:S01]  /*1c060*/  ENDCOLLECTIVE ;  /* 0x000000000000791b */ /* 0x003fe20003800000 */
.L_x_39001:
[----:B------:R-:W-:Y:S05]  /*1c070*/  BRA `(.L_x_39002) ;  /* 0xffffffdc00e07947 */ /* 0x000fea000383ffff */
.L_x_39003:
        /* <DEDUP_REMOVED lines=16> */
.L_x_58428:


//--------------------- .text._ZN10layer_norm13ln_fwd_kernelINS_13Kernel_traitsI6__halfS2_fS2_fjLj2048ELj1ELj4ELj1ELj16ENS_18Kernel_traits_baseILj2048ES2_S2_fS2_fjLj128EEEEELb1ELb1ELb0ELb1EEEvNS_9FwdParamsE --------------------------
	.section	.text._ZN10layer_norm13ln_fwd_kernelINS_13Kernel_traitsI6__halfS2_fS2_fjLj2048ELj1ELj4ELj1ELj16ENS_18Kernel_traits_baseILj2048ES2_S2_fS2_fjLj128EEEEELb1ELb1ELb0ELb1EEEvNS_9FwdParamsE,"ax",@progbits
	.align	128
        .global         _ZN10layer_norm13ln_fwd_kernelINS_13Kernel_traitsI6__halfS2_fS2_fjLj2048ELj1ELj4ELj1ELj16ENS_18Kernel_traits_baseILj2048ES2_S2_fS2_fjLj128EEEEELb1ELb1ELb0ELb1EEEvNS_9FwdParamsE
        .type           _ZN10layer_norm13ln_fwd_kernelINS_13Kernel_traitsI6__halfS2_fS2_fjLj2048ELj1ELj4ELj1ELj16ENS_18Kernel_traits_baseILj2048ES2_S2_fS2_fjLj128EEEEELb1ELb1ELb0ELb1EEEvNS_9FwdParamsE,@function
        .size           _ZN10layer_norm13ln_fwd_kernelINS_13Kernel_traitsI6__halfS2_fS2_fjLj2048ELj1ELj4ELj1ELj16ENS_18Kernel_traits_baseILj2048ES2_S2_fS2_fjLj128EEEEELb1ELb1ELb0ELb1EEEvNS_9FwdParamsE,(.L_x_58429 - _ZN10layer_norm13ln_fwd_kernelINS_13Kernel_traitsI6__halfS2_fS2_fjLj2048ELj1ELj4ELj1ELj16ENS_18Kernel_traits_baseILj2048ES2_S2_fS2_fjLj128EEEEELb1ELb1ELb0ELb1EEEvNS_9FwdParamsE)
        .other          _ZN10layer_norm13ln_fwd_kernelINS_13Kernel_traitsI6__halfS2_fS2_fjLj2048ELj1ELj4ELj1ELj16ENS_18Kernel_traits_baseILj2048ES2_S2_fS2_fjLj128EEEEELb1ELb1ELb0ELb1EEEvNS_9FwdParamsE,@"STO_CUDA_ENTRY STV_DEFAULT"
_ZN10layer_norm13ln_fwd_kernelINS_13Kernel_traitsI6__halfS2_fS2_fjLj2048ELj1ELj4ELj1ELj16ENS_18Kernel_traits_baseILj2048ES2_S2_fS2_fjLj128EEEEELb1ELb1ELb0ELb1EEEvNS_9FwdParamsE:
.text._ZN10layer_norm13ln_fwd_kernelINS_13Kernel_traitsI6__halfS2_fS2_fjLj2048ELj1ELj4ELj1ELj16ENS_18Kernel_traits_baseILj2048ES2_S2_fS2_fjLj128EEEEELb1ELb1ELb0ELb1EEEvNS_9FwdParamsE:
[----:B------:R-:W-:Y:S01]  /*0000*/  LDC R1, c[0x0][0x28] ;  /* 0x00000a00ff017b82 */ /* 0x000fe20000000800 */
[----:B------:R-:W-:Y:S01]  /*0010*/  ULDC.U8 UR4, c[0x0][0x2f4] ;  /* 0x0000bd0000047ab9 */ /* 0x000fe20000000000 */
[----:B------:R-:W-:Y:S01]  /*0020*/  ULDC.64 UR6, c[0x0][0x2e0] ;  /* 0x0000b80000067ab9 */ /* 0x000fe20000000a00 */
[----:B------:R-:W-:Y:S01]  /*0030*/  ISETP.NE.AND P1, PT, RZ, UR4, PT ;  /* 0x00000004ff007c0c */ /* 0x000fe2000bf25270 */
[----:B------:R-:W-:Y:S01]  /*0040*/  ULDC.64 UR4, c[0x0][0x208] ;  /* 0x0000820000047ab9 */ /* 0x000fe20000000a00 */
[----:B------:R-:W-:-:S03]  /*0050*/  MOV R2, UR6 ;  /* 0x0000000600027c02 */ /* 0x000fc60008000f00 */
[----:B------:R-:W0:Y:S01]  /*0060*/  LDC R218, c[0x0][0x2e8] ;  /* 0x0000ba00ffda7b82 */ /* 0x000e220000000800 */
[----:B------:R-:W-:-:S07]  /*0070*/  MOV R3, UR7 ;  /* 0x0000000700037c02 */ /* 0x000fce0008000f00 */
[----:B------:R-:W1:Y:S01]  /*0080*/  LDC R219, c[0x0][0x2ec] ;  /* 0x0000bb00ffdb7b82 */ /* 0x000e620000000800 */
[----:B------:R-:W2:Y:S01]  /*0090*/  S2R R20, SR_TID.X ;  /* 0x0000000000147919 */ /* 0x000ea20000002100 */
[----:B------:R-:W-:Y:S01]  /*00a0*/  ULDC.64 UR8, c[0x0][0x2c8] ;  /* 0x0000b20000087ab9 */ /* 0x000fe20000000a00 */
[----:B------:R-:W-:Y:S01]  /*00b0*/  ULDC UR10, c[0x0][0x214] ;  /* 0x00008500000a7ab9 */ /* 0x000fe20000000800 */
[----:B------:R-:W3:Y:S04]  /*00c0*/  @P1 LDG.E.64 R2, desc[UR4][R2.64] ;  /* 0x0000000402021981 */ /* 0x000ee8000c1e1b00 */
[----:B------:R-:W4:Y:S01]  /*00d0*/  LDC.64 R8, c[0x0][0x2c8] ;  /* 0x0000b200ff087b82 */ /* 0x000f220000000a00 */
[----:B0-----:R-:W-:Y:S01]  /*00e0*/  @P1 IMAD.MOV.U32 R4, RZ, RZ, R218 ;  /* 0x000000ffff041224 */ /* 0x001fe200078e00da */
[----:B------:R-:W0:Y:S06]  /*00f0*/  S2R R211, SR_CTAID.X ;  /* 0x0000000000d37919 */ /* 0x000e2c0000002500 */
[----:B------:R-:W4:Y:S01]  /*0100*/  @P1 LDC R7, c[0x0][0x2f0] ;  /* 0x0000bc00ff071b82 */ /* 0x000f220000000800 */
[----:B-1----:R-:W-:-:S06]  /*0110*/  @P1 MOV R5, R219 ;  /* 0x000000db00051202 */ /* 0x002fcc0000000f00 */
[----:B------:R-:W4:Y:S01]  /*0120*/  @P1 LDG.E.64 R4, desc[UR4][R4.64] ;  /* 0x0000000404041981 */ /* 0x000f22000c1e1b00 */
[----:B------:R-:W-:-:S04]  /*0130*/  ISETP.NE.U32.AND P0, PT, RZ, UR8, PT ;  /* 0x00000008ff007c0c */ /* 0x000fc8000bf05070 */
[----:B------:R-:W-:Y:S02]  /*0140*/  ISETP.NE.AND.EX P0, PT, RZ, UR9, PT, P0 ;  /* 0x00000009ff007c0c */ /* 0x000fe4000bf05300 */
[----:B--2---:R-:W-:Y:S01]  /*0150*/  LOP3.LUT R0, R20, 0x1f, RZ, 0xc0, !PT ;  /* 0x0000001f14007812 */ /* 0x004fe200078ec0ff */
[----:B------:R-:W-:Y:S02]  /*0160*/  ULDC UR8, c[0x0][0x0] ;  /* 0x0000000000087ab9 */ /* 0x000fe40000000800 */
[----:B0-----:R-:W-:Y:S01]  /*0170*/  IMAD R214, R211, UR8, R20 ;  /* 0x00000008d3d67c24 */ /* 0x001fe2000f8e0214 */
[----:B------:R-:W-:Y:S01]  /*0180*/  ULDC.64 UR8, c[0x0][0x278] ;  /* 0x00009e0000087ab9 */ /* 0x000fe20000000a00 */
[----:B---3--:R-:W-:Y:S02]  /*0190*/  @P1 R2UR UR6, R2 ;  /* 0x00000000020612ca */ /* 0x008fe400000e0000 */
[----:B------:R-:W-:Y:S01]  /*01a0*/  @P1 R2UR UR7, R3 ;  /* 0x00000000030712ca */ /* 0x000fe200000e0000 */
[----:B----4-:R-:W-:-:S05]  /*01b0*/  IMAD.WIDE.U32 R2, R0, 0x10, R8 ;  /* 0x0000001000027825 */ /* 0x010fca00078e0008 */
        /* <DEDUP_REMOVED lines=8> */
[----:B------:R-:W-:-:S04]  /*0240*/  @P1 IADD3 R218, P2, R4, R7, RZ ;  /* 0x0000000704da1210 */ /* 0x000fc80007f5e0ff */
        /* <DEDUP_REMOVED lines=8> */
[----:B------:R-:W-:Y:S01]  /*02d0*/  UIADD3 UR13, UR6, -0x61c88647, URZ ;  /* 0x9e3779b9060d7890 */ /* 0x000fe2000fffe03f */
[----:B------:R-:W-:-:S04]  /*02e0*/  IMAD.WIDE.U32 R12, R12, -0x2daee0ad, RZ ;  /* 0xd2511f530c0c7825 */ /* 0x000fc800078e00ff */
[----:B------:R-:W-:Y:S01]  /*02f0*/  IMAD.WIDE.U32 R14, R14, -0x326172a9, RZ ;  /* 0xcd9e8d570e0e7825 */ /* 0x000fe200078e00ff */
[----:B------:R-:W-:Y:S01]  /*0300*/  LOP3.LUT R7, R13, UR16, R4, 0x96, !PT ;  /* 0x000000100d077c12 */ /* 0x000fe2000f8e9604 */
[----:B------:R-:W-:-:S03]  /*0310*/  UIADD3 UR17, UR6, 0x3c6ef372, URZ ;  /* 0x3c6ef37206117890 */ /* 0x000fc6000fffe03f */
[----:B------:R-:W-:Y:S01]  /*0320*/  LOP3.LUT R4, R15, UR13, R6, 0x96, !PT ;  /* 0x0000000d0f047c12 */ /* 0x000fe2000f8e9606 */
[----:B------:R-:W-:Y:S01]  /*0330*/  UIADD3 UR18, UR7, 0x76cf5d0a, URZ ;  /* 0x76cf5d0a07127890 */ /* 0x000fe2000fffe03f */
        /* <DEDUP_REMOVED lines=15> */
[----:B------:R-:W-:-:S03]  /*0430*/  UIADD3 UR24, UR7, -0x56f99767, URZ ;  /* 0xa906689907187890 */ /* 0x000fc6000fffe03f */
[----:B------:R-:W-:Y:S01]  /*0440*/  LOP3.LUT R14, R5, UR22, R12, 0x96, !PT ;  /* 0x00000016050e7c12 */ /* 0x000fe2000f8e960c */
[----:B------:R-:W-:Y:S01]  /*0450*/  UIADD3 UR23, UR6, 0x1715609d, URZ ;  /* 0x1715609d06177890 */ /* 0x000fe2000fffe03f */
        /* <DEDUP_REMOVED lines=8> */
[----:B------:R-:W-:-:S04]  /*04e0*/  LOP3.LUT R13, R7, UR25, R14, 0x96, !PT ;  /* 0x00000019070d7c12 */ /* 0x000fc8000f8e960e */
[----:B------:R-:W-:Y:S02]  /*04f0*/  LOP3.LUT R14, R5, UR26, R12, 0x96, !PT ;  /* 0x0000001a050e7c12 */ /* 0x000fe4000f8e960c */
[----:B------:R-:W-:Y:S01]  /*0500*/  SHF.R.U32.HI R5, RZ, 0x5, R20 ;  /* 0x00000005ff057819 */ /* 0x000fe20000011614 */
[----:B------:R-:W-:-:S04]  /*0510*/  UIADD3 UR27, UR6, 0x5384540f, URZ ;  /* 0x5384540f061b7890 */ /* 0x000fc8000fffe03f */
[----:B------:R-:W-:Y:S01]  /*0520*/  IMAD R211, R211, 0x4, R5 ;  /* 0x00000004d3d37824 */ /* 0x000fe200078e0205 */
[----:B------:R-:W-:Y:S01]  /*0530*/  UIADD3 UR28, UR7, 0x1fd5c5a3, URZ ;  /* 0x1fd5c5a3071c7890 */ /* 0x000fe2000fffe03f */
[----:B------:R-:W-:-:S03]  /*0540*/  IMAD.WIDE.U32 R14, R14, -0x326172a9, RZ ;  /* 0xcd9e8d570e0e7825 */ /* 0x000fc600078e00ff */
[----:B------:R-:W-:Y:S01]  /*0550*/  ISETP.GE.AND P1, PT, R211, UR10, PT ;  /* 0x0000000ad3007c0c */ /* 0x000fe2000bf26270 */
[----:B------:R-:W-:Y:S01]  /*0560*/  IMAD.WIDE.U32 R12, R13, -0x2daee0ad, RZ ;  /* 0xd2511f530d0c7825 */ /* 0x000fe200078e00ff */
[----:B------:R-:W-:Y:S01]  /*0570*/  LOP3.LUT R199, R15, UR27, R6, 0x96, !PT ;  /* 0x0000001b0fc77c12 */ /* 0x000fe2000f8e9606 */
[----:B------:R-:W-:-:S03]  /*0580*/  UIADD3 UR30, UR7, -0x24c28bd8, URZ ;  /* 0xdb3d7428071e7890 */ /* 0x000fc6000fffe03f */
[----:B------:R-:W-:Y:S01]  /*0590*/  LOP3.LUT R198, R13, UR28, R4, 0x96, !PT ;  /* 0x0000001c0dc67c12 */ /* 0x000fe2000f8e9604 */
[----:B------:R-:W-:Y:S01]  /*05a0*/  UIADD3 UR29, UR6, -0xe443238, URZ ;  /* 0xf1bbcdc8061d7890 */ /* 0x000fe2000fffe03f */
[----:B------:R-:W-:Y:S01]  /*05b0*/  IMAD.HI.U32 R5, R199, -0x2daee0ad, RZ ;  /* 0xd2511f53c7057827 */ /* 0x000fe200078e00ff */
[----:B------:R-:W-:-:S03]  /*05c0*/  LEA R4, P2, R0, UR8, 0x4 ;  /* 0x0000000800047c11 */ /* 0x000fc6000f8420ff */
[----:B------:R-:W-:Y:S01]  /*05d0*/  IMAD.HI.U32 R7, R198, -0x326172a9, RZ ;  /* 0xcd9e8d57c6077827 */ /* 0x000fe200078e00ff */
[----:B------:R-:W-:Y:S02]  /*05e0*/  LOP3.LUT R210, R5, UR30, R12, 0x96, !PT ;  /* 0x0000001e05d27c12 */ /* 0x000fe4000f8e960c */
[----:B------:R-:W-:Y:S02]  /*05f0*/  IADD3.X R5, RZ, UR9, RZ, P2, !PT ;  /* 0x00000009ff057c10 */ /* 0x000fe400097fe4ff */
[----:B------:R-:W-:Y:S01]  /*0600*/  LOP3.LUT R208, R7, UR29, R14, 0x96, !PT ;  /* 0x0000001d07d07c12 */ /* 0x000fe2000f8e960e */
        /* <DEDUP_REMOVED lines=10> */
[----:B------:R-:W-:Y:S01]  /*06b0*/  @!P0 CS2R R24, SRZ ;  /* 0x0000000000188805 */ /* 0x000fe2000001ff00 */
[----:B------:R-:W5:Y:S01]  /*06c0*/  LDG.E.128 R156, desc[UR4][R4.64] ;  /* 0x00000004049c7981 */ /* 0x000f62000c1e1d00 */
[----:B------:R-:W-:Y:S02]  /*06d0*/  @!P0 CS2R R26, SRZ ;  /* 0x00000000001a8805 */ /* 0x000fe4000001ff00 */
[----:B------:R-:W-:Y:S01]  /*06e0*/  @!P0 CS2R R52, SRZ ;  /* 0x0000000000348805 */ /* 0x000fe2000001ff00 */
[----:B------:R-:W-:Y:S01]  /*06f0*/  IMAD.X R45, RZ, RZ, UR9, P1 ;  /* 0x00000009ff2d7e24 */ /* 0x000fe200088e06ff */
        /* <DEDUP_REMOVED lines=8> */
[----:B------:R-:W2:Y:S01]  /*0780*/  LDG.E.128 R44, desc[UR4][R44.64+0xe00] ;  /* 0x000e00042c2c7981 */ /* 0x000ea2000c1e1d00 */
[----:B------:R-:W-:Y:S02]  /*0790*/  @!P0 CS2R R42, SRZ ;  /* 0x00000000002a8805 */ /* 0x000fe4000001ff00 */
[----:B------:R-:W-:Y:S01]  /*07a0*/  @!P0 CS2R R36, SRZ ;  /* 0x0000000000248805 */ /* 0x000fe2000001ff00 */
[----:B0-----:R-:W-:Y:S01]  /*07b0*/  IMAD.WIDE.U32 R12, R0, 0x10, R12 ;  /* 0x00000010000c7825 */ /* 0x001fe200078e000c */
[----:B------:R-:W5:Y:S01]  /*07c0*/  LDG.E.128 R144, desc[UR4][R4.64+0x600] ;  /* 0x0006000404907981 */ /* 0x000f62000c1e1d00 */
[----:B------:R-:W-:Y:S02]  /*07d0*/  @!P0 CS2R R38, SRZ ;  /* 0x0000000000268805 */ /* 0x000fe4000001ff00 */
[----:B------:R-:W-:Y:S01]  /*07e0*/  @!P0 CS2R R34, SRZ ;  /* 0x0000000000228805 */ /* 0x000fe2000001ff00 */
[--C-:B------:R-:W-:Y:S01]  /*07f0*/  HADD2.F32 R189, -RZ, R32.reuse.H0_H0 ;  /* 0x20000020ffbd7230 */ /* 0x100fe20000004100 */
[----:B------:R-:W5:Y:S01]  /*0800*/  LDG.E.128 R140, desc[UR4][R4.64+0x800] ;  /* 0x00080004048c7981 */ /* 0x000f62000c1e1d00 */
[----:B------:R-:W-:Y:S01]  /*0810*/  HADD2.F32 R192, -RZ, R32.H1_H1 ;  /* 0x30000020ffc07230 */ /* 0x000fe20000004100 */
[----:B------:R-:W-:Y:S01]  /*0820*/  UIADD3 UR31, UR6, -0x700cb87f, URZ ;  /* 0x8ff34781061f7890 */ /* 0x000fe2000fffe03f */
[--C-:B------:R-:W-:Y:S01]  /*0830*/  HADD2.F32 R191, -RZ, R33.reuse.H0_H0 ;  /* 0x20000021ffbf7230 */ /* 0x100fe20000004100 */
[----:B------:R-:W5:Y:S01]  /*0840*/  LDG.E.128 R136, desc[UR4][R4.64+0xa00] ;  /* 0x000a000404887981 */ /* 0x000f62000c1e1d00 */
[----:B------:R-:W-:Y:S01]  /*0850*/  HADD2.F32 R194, -RZ, R33.H1_H1 ;  /* 0x30000021ffc27230 */ /* 0x000fe20000004100 */
[----:B------:R-:W-:-:S02]  /*0860*/  UIADD3 UR32, UR7, -0x695add53, URZ ;  /* 0x96a522ad07207890 */ /* 0x000fc4000fffe03f */
[----:B------:R0:W5:Y:S01]  /*0870*/  LDG.E.128 R132, desc[UR4][R4.64+0xc00] ;  /* 0x000c000404847981 */ /* 0x000162000c1e1d00 */
[--C-:B------:R-:W-:Y:S01]  /*0880*/  HADD2.F32 R6, -RZ, R10.reuse.H0_H0 ;  /* 0x2000000aff067230 */ /* 0x100fe20000004100 */
[----:B------:R-:W-:Y:S01]  /*0890*/  ULDC.64 UR8, c[0x0][0x270] ;  /* 0x00009c0000087ab9 */ /* 0x000fe20000000a00 */
[----:B------:R-:W-:Y:S01]  /*08a0*/  HADD2.F32 R7, -RZ, R10.H1_H1 ;  /* 0x3000000aff077230 */ /* 0x000fe20000004100 */
[----:B------:R-:W5:Y:S01]  /*08b0*/  LDG.E.128 R128, desc[UR4][R12.64] ;  /* 0x000000040c807981 */ /* 0x000f62000c1e1d00 */
[----:B------:R-:W-:Y:S02]  /*08c0*/  HADD2.F32 R8, -RZ, R11.H0_H0 ;  /* 0x2000000bff087230 */ /* 0x000fe40000004100 */
[----:B------:R-:W-:Y:S01]  /*08d0*/  IMAD R198, R198, -0x326172a9, RZ ;  /* 0xcd9e8d57c6c67824 */ /* 0x000fe200078e02ff */
[----:B------:R-:W5:Y:S01]  /*08e0*/  LDG.E.128 R124, desc[UR4][R12.64+0x200] ;  /* 0x000200040c7c7981 */ /* 0x000f62000c1e1d00 */
[----:B------:R-:W-:Y:S01]  /*08f0*/  IMAD.HI.U32 R33, R210, -0x326172a9, RZ ;  /* 0xcd9e8d57d2217827 */ /* 0x000fe200078e00ff */
[----:B------:R-:W-:-:S03]  /*0900*/  HFMA2.MMA R207, -RZ, RZ, 0, 0 ;  /* 0x00000000ffcf7435 */ /* 0x000fc600000001ff */
[----:B------:R-:W-:Y:S01]  /*0910*/  IMAD R199, R199, -0x2daee0ad, RZ ;  /* 0xd2511f53c7c77824 */ /* 0x000fe200078e02ff */
[----:B------:R-:W5:Y:S01]  /*0920*/  LDG.E.128 R120, desc[UR4][R12.64+0x400] ;  /* 0x000400040c787981 */ /* 0x000f62000c1e1d00 */
[--C-:B0-----:R-:W-:Y:S01]  /*0930*/  HADD2.F32 R4, -RZ, R9.reuse.H0_H0 ;  /* 0x20000009ff047230 */ /* 0x101fe20000004100 */
[----:B------:R-:W-:Y:S01]  /*0940*/  LOP3.LUT R218, R218, 0x3, RZ, 0xc0, !PT ;  /* 0x00000003dada7812 */ /* 0x000fe200078ec0ff */
[----:B------:R-:W-:Y:S01]  /*0950*/  HADD2.F32 R5, -RZ, R9.H1_H1 ;  /* 0x30000009ff057230 */ /* 0x000fe20000004100 */
[----:B------:R-:W5:Y:S01]  /*0960*/  LDG.E.128 R116, desc[UR4][R12.64+0x600] ;  /* 0x000600040c747981 */ /* 0x000f62000c1e1d00 */
[----:B------:R-:W-:Y:S01]  /*0970*/  HADD2.F32 R9, -RZ, R11.H1_H1 ;  /* 0x3000000bff097230 */ /* 0x000fe20000004100 */
        /* <DEDUP_REMOVED lines=9> */
[----:B------:R-:W-:Y:S01]  /*0a10*/  ULDC.64 UR14, c[0x0][0x2b8] ;  /* 0x0000ae00000e7ab9 */ /* 0x000fe20000000a00 */
[----:B------:R-:W5:Y:S01]  /*0a20*/  LDG.E.128 R104, desc[UR4][R12.64+0xc00] ;  /* 0x000c00040c687981 */ /* 0x000f62000c1e1d00 */
[----:B------:R-:W-:-:S03]  /*0a30*/  HADD2.F32 R14, -RZ, R18.H0_H0 ;  /* 0x20000012ff0e7230 */ /* 0x000fc60000004100 */
[----:B------:R0:W5:Y:S01]  /*0a40*/  LDG.E.128 R100, desc[UR4][R12.64+0xe00] ;  /* 0x000e00040c647981 */ /* 0x000162000c1e1d00 */
[----:B------:R-:W-:Y:S02]  /*0a50*/  HADD2.F32 R15, -RZ, R18.H1_H1 ;  /* 0x30000012ff0f7230 */ /* 0x000fe40000004100 */
[----:B------:R-:W-:Y:S01]  /*0a60*/  HADD2.F32 R16, -RZ, R19.H0_H0 ;  /* 0x20000013ff107230 */ /* 0x000fe20000004100 */
[----:B------:R-:W-:Y:S01]  /*0a70*/  UISETP.NE.U32.AND UP0, UPT, UR8, URZ, UPT ;  /* 0x0000003f0800728c */ /* 0x000fe2000bf05070 */
[----:B------:R-:W-:Y:S02]  /*0a80*/  HADD2.F32 R18, -RZ, R24.H0_H0 ;  /* 0x20000018ff127230 */ /* 0x000fe40000004100 */
[----:B------:R-:W-:Y:S02]  /*0a90*/  HADD2.F32 R20, -RZ, R25.H0_H0 ;  /* 0x20000019ff147230 */ /* 0x000fe40000004100 */
[--C-:B0-----:R-:W-:Y:S02]  /*0aa0*/  HADD2.F32 R12, -RZ, R17.reuse.H0_H0 ;  /* 0x20000011ff0c7230 */ /* 0x101fe40000004100 */
[----:B------:R-:W-:-:S02]  /*0ab0*/  HADD2.F32 R13, -RZ, R17.H1_H1 ;  /* 0x30000011ff0d7230 */ /* 0x000fc40000004100 */
[----:B------:R-:W-:Y:S02]  /*0ac0*/  HADD2.F32 R17, -RZ, R19.H1_H1 ;  /* 0x30000013ff117230 */ /* 0x000fe40000004100 */
[----:B------:R-:W-:Y:S02]  /*0ad0*/  HADD2.F32 R19, -RZ, R24.H1_H1 ;  /* 0x30000018ff137230 */ /* 0x000fe40000004100 */
        /* <DEDUP_REMOVED lines=44> */
[----:B------:R-:W-:Y:S01]  /*0da0*/  IMAD R208, R208, -0x2daee0ad, RZ ;  /* 0xd2511f53d0d07824 */ /* 0x000fe200078e02ff */
[----:B------:R-:W-:Y:S01]  /*0db0*/  UISETP.NE.AND.EX UP0, UPT, UR9, URZ, UPT, UP0 ;  /* 0x0000003f0900728c */ /* 0x000fe2000bf05300 */
        /* <DEDUP_REMOVED lines=8> */
.L_x_39454:
[----:B---3--:R-:W0:Y:S01]  /*0e40*/  LDC.64 R36, c[0x0][0x230] ;  /* 0x00008c00ff247b82 */ /* 0x008e220000000a00 */
        /* <DEDUP_REMOVED lines=35> */
.L_x_39006:
[----:B------:R-:W-:-:S07]  /*1080*/  IMAD.MOV.U32 R46, RZ, RZ, R210 ;  /* 0x000000ffff2e7224 */ /* 0x000fce00078e00d2 */
.L_x_39007:
[----:B------:R-:W-:Y:S05]  /*1090*/  BSYNC B1 ;  /* 0x0000000000017941 */ /* 0x000fea0003800000 */
.L_x_39005:
        /* <DEDUP_REMOVED lines=16> */
.L_x_39011:
[----:B------:R-:W-:Y:S05]  /*11a0*/  BSYNC B2 ;  /* 0x0000000000027941 */ /* 0x000fea0003800000 */
.L_x_39010:
        /* <DEDUP_REMOVED lines=44> */
.L_x_39009:
[----:B------:R-:W-:Y:S05]  /*1470*/  BSYNC B1 ;  /* 0x0000000000017941 */ /* 0x000fea0003800000 */
.L_x_39008:
[----:B------:R-:W0:Y:S01]  /*1480*/  LDC R222, c[0x0][0x298] ;  /* 0x0000a600ffde7b82 */ /* 0x000e220000000800 */
[----:B------:R-:W-:Y:S01]  /*1490*/  I2FP.F32.U32 R39, R46 ;  /* 0x0000002e00277245 */ /* 0x000fe20000201000 */
[----:B-----5:R-:W-:Y:S01]  /*14a0*/  HADD2.F32 R38, -RZ, R32.H0_H0 ;  /* 0x20000020ff267230 */ /* 0x020fe20000004100 */
[----:B------:R-:W-:Y:S01]  /*14b0*/  MOV R224, 0x2f800000 ;  /* 0x2f80000000e07802 */ /* 0x000fe20000000f00 */
[----:B------:R-:W-:Y:S01]  /*14c0*/  HADD2.F32 R88, -RZ, R156.H0_H0 ;  /* 0x2000009cff587230 */ /* 0x000fe20000004100 */
[----:B------:R-:W-:Y:S01]  /*14d0*/  ISETP.NE.U32.AND P0, PT, R36, RZ, PT ;  /* 0x000000ff2400720c */ /* 0x000fe20003f05070 */
[----:B------:R-:W-:Y:S02]  /*14e0*/  BSSY B1, `(.L_x_39012) ;  /* 0x0000017000017945 */ /* 0x000fe40003800000 */
[----:B------:R-:W1:Y:S01]  /*14f0*/  LDC R223, c[0x0][0x294] ;  /* 0x0000a500ffdf7b82 */ /* 0x000e620000000800 */
[----:B------:R-:W-:Y:S01]  /*1500*/  FFMA.FTZ R36, R39, R224, 1.1641532182693481445e-10 ;  /* 0x2f00000027247423 */ /* 0x000fe200000100e0 */
[----:B------:R-:W-:Y:S01]  /*1510*/  FMUL.FTZ R39, R38, R225 ;  /* 0x000000e126277220 */ /* 0x000fe20000410000 */
[----:B------:R-:W-:Y:S01]  /*1520*/  ISETP.NE.AND.EX P0, PT, R37, RZ, PT, P0 ;  /* 0x000000ff2500720c */ /* 0x000fe20003f05300 */
        /* <DEDUP_REMOVED lines=17> */
.L_x_39013:
[----:B------:R-:W-:-:S07]  /*1640*/  MOV R46, R210 ;  /* 0x000000d2002e7202 */ /* 0x000fce0000000f00 */
.L_x_39014:
[----:B------:R-:W-:Y:S05]  /*1650*/  BSYNC B1 ;  /* 0x0000000000017941 */ /* 0x000fea0003800000 */
.L_x_39012:
        /* <DEDUP_REMOVED lines=16> */
.L_x_39018:
[----:B------:R-:W-:Y:S05]  /*1760*/  BSYNC B2 ;  /* 0x0000000000027941 */ /* 0x000fea0003800000 */
.L_x_39017:
        /* <DEDUP_REMOVED lines=44> */
.L_x_39016:
[----:B------:R-:W-:Y:S05]  /*1a30*/  BSYNC B1 ;  /* 0x0000000000017941 */ /* 0x000fea0003800000 */
.L_x_39015:
        /* <DEDUP_REMOVED lines=23> */
.L_x_39020:
[----:B------:R-:W-:-:S07]  /*1bb0*/  MOV R32, R210 ;  /* 0x000000d200207202 */ /* 0x000fce0000000f00 */
.L_x_39021:
[----:B------:R-:W-:Y:S05]  /*1bc0*/  BSYNC B1 ;  /* 0x0000000000017941 */ /* 0x000fea0003800000 */
.L_x_39019:
        /* <DEDUP_REMOVED lines=16> */
.L_x_39025:
[----:B------:R-:W-:Y:S05]  /*1cd0*/  BSYNC B2 ;  /* 0x0000000000027941 */ /* 0x000fea0003800000 */
.L_x_39024:
        /* <DEDUP_REMOVED lines=44> */
.L_x_39023:
[----:B------:R-:W-:Y:S05]  /*1fa0*/  BSYNC B1 ;  /* 0x0000000000017941 */ /* 0x000fea0003800000 */
.L_x_39022:
[----:B------:R-:W-:Y:S01]  /*1fb0*/  I2FP.F32.U32 R37, R32 ;  /* 0x0000002000257245 */ /* 0x000fe20000201000 */
[----:B------:R-:W-:Y:S01]  /*1fc0*/  HADD2.F32 R36, -RZ, R33.H0_H0 ;  /* 0x20000021ff247230 */ /* 0x000fe20000004100 */
[----:B------:R-:W-:Y:S01]  /*1fd0*/  BSSY B1, `(.L_x_39026) ;  /* 0x0000016000017945 */ /* 0x000fe20003800000 */
[----:B------:R-:W-:Y:S02]  /*1fe0*/  HADD2.F32 R90, -RZ, R157.H0_H0 ;  /* 0x2000009dff5a7230 */ /* 0x000fe40000004100 */
        /* <DEDUP_REMOVED lines=19> */
.L_x_39027:
[----:B------:R-:W-:-:S07]  /*2120*/  MOV R32, R210 ;  /* 0x000000d200207202 */ /* 0x000fce0000000f00 */
.L_x_39028:
[----:B------:R-:W-:Y:S05]  /*2130*/  BSYNC B1 ;  /* 0x0000000000017941 */ /* 0x000fea0003800000 */
.L_x_39026:
        /* <DEDUP_REMOVED lines=16> */
.L_x_39032:
[----:B------:R-:W-:Y:S05]  /*2240*/  BSYNC B2 ;  /* 0x0000000000027941 */ /* 0x000fea0003800000 */
.L_x_39031:
        /* <DEDUP_REMOVED lines=44> */
.L_x_39030:
[----:B------:R-:W-:Y:S05]  /*2510*/  BSYNC B1 ;  /* 0x0000000000017941 */ /* 0x000fea0003800000 */
.L_x_39029:
[----:B------:R-:W-:Y:S01]  /*2520*/  I2FP.F32.U32 R37, R32 ;  /* 0x0000002000257245 */ /* 0x000fe20000201000 */
[----:B------:R-:W-:Y:S01]  /*2530*/  HADD2.F32 R36, -RZ, R33.H1_H1 ;  /* 0x30000021ff247230 */ /* 0x000fe20000004100 */
[----:B------:R-:W-:Y:S01]  /*2540*/  ISETP.NE.AND P3, PT, R38, 0x1, PT ;  /* 0x000000012600780c */ /* 0x000fe20003f65270 */
[----:B------:R-:W-:Y:S02]  /*2550*/  BSSY B1, `(.L_x_39033) ;  /* 0x0000014000017945 */ /* 0x000fe40003800000 */
[----:B------:R-:W-:Y:S01]  /*2560*/  FFMA.FTZ R32, R37, R224, 1.1641532182693481445e-10 ;  /* 0x2f00000025207423 */ /* 0x000fe200000100e0 */
[----:B------:R-:W-:Y:S01]  /*2570*/  FMUL.FTZ R33, R36, R225 ;  /* 0x000000e124217220 */ /* 0x000fe20000410000 */
[----:B------:R-:W-:-:S03]  /*2580*/  VIADD R37, R38, 0x1 ;  /* 0x0000000126257836 */ /* 0x000fc60000000000 */
        /* <DEDUP_REMOVED lines=15> */
.L_x_39034:
[----:B------:R-:W-:-:S07]  /*2680*/  MOV R45, R210 ;  /* 0x000000d2002d7202 */ /* 0x000fce0000000f00 */
.L_x_39035:
[----:B------:R-:W-:Y:S05]  /*2690*/  BSYNC B1 ;  /* 0x0000000000017941 */ /* 0x000fea0003800000 */
.L_x_39033:
        /* <DEDUP_REMOVED lines=16> */
.L_x_39039:
[----:B------:R-:W-:Y:S05]  /*27a0*/  BSYNC B2 ;  /* 0x0000000000027941 */ /* 0x000fea0003800000 */
.L_x_39038:
        /* <DEDUP_REMOVED lines=44> */
.L_x_39037:
[----:B------:R-:W-:Y:S05]  /*2a70*/  BSYNC B1 ;  /* 0x0000000000017941 */ /* 0x000fea0003800000 */
.L_x_39036:
[----:B------:R-:W-:Y:S01]  /*2a80*/  I2FP.F32.U32 R33, R45 ;  /* 0x0000002d00217245 */ /* 0x000fe20000201000 */
[----:B------:R-:W-:Y:S01]  /*2a90*/  HADD2.F32 R36, -RZ, R34.H0_H0 ;  /* 0x20000022ff247230 */ /* 0x000fe20000004100 */
[----:B------:R-:W-:Y:S01]  /*2aa0*/  ISETP.NE.AND P4, PT, R37, 0x1, PT ;  /* 0x000000012500780c */ /* 0x000fe20003f85270 */
[----:B------:R-:W-:Y:S01]  /*2ab0*/  HADD2.F32 R84, -RZ, R158.H0_H0 ;  /* 0x2000009eff547230 */ /* 0x000fe20000004100 */
        /* <DEDUP_REMOVED lines=18> */
.L_x_39041:
[----:B------:R-:W-:-:S07]  /*2be0*/  MOV R45, R210 ;  /* 0x000000d2002d7202 */ /* 0x000fce0000000f00 */
.L_x_39042:
[----:B------:R-:W-:Y:S05]  /*2bf0*/  BSYNC B1 ;  /* 0x0000000000017941 */ /* 0x000fea0003800000 */
.L_x_39040:
        /* <DEDUP_REMOVED lines=16> */
.L_x_39046:
[----:B------:R-:W-:Y:S05]  /*2d00*/  BSYNC B2 ;  /* 0x0000000000027941 */ /* 0x000fea0003800000 */
.L_x_39045:
        /* <DEDUP_REMOVED lines=44> */
.L_x_39044:
[----:B------:R-:W-:Y:S05]  /*2fd0*/  BSYNC B1 ;  /* 0x0000000000017941 */ /* 0x000fea0003800000 */
.L_x_39043:
[----:B------:R-:W-:Y:S01]  /*2fe0*/  I2FP.F32.U32 R33, R45 ;  /* 0x0000002d00217245 */ /* 0x000fe20000201000 */
[----:B------:R-:W-:Y:S01]  /*2ff0*/  HADD2.F32 R34, -RZ, R34.H1_H1 ;  /* 0x30000022ff227230 */ /* 0x000fe20000004100 */
[C---:B------:R-:W-:Y:S01]  /*3000*/  ISETP.NE.AND P5, PT, R36.reuse, 0x1, PT ;  /* 0x000000012400780c */ /* 0x040fe20003fa5270 */
[----:B------:R-:W-:Y:S01]  /*3010*/  BSSY B1, `(.L_x_39047) ;  /* 0x0000014000017945 */ /* 0x000fe20003800000 */
[----:B------:R-:W-:Y:S02]  /*3020*/  VIADD R37, R36, 0x1 ;  /* 0x0000000124257836 */ /* 0x000fe40000000000 */
[----:B------:R-:W-:Y:S01]  /*3030*/  FFMA.FTZ R32, R33, R224, 1.1641532182693481445e-10 ;  /* 0x2f00000021207423 */ /* 0x000fe200000100e0 */
[----:B------:R-:W-:Y:S01]  /*3040*/  FMUL.FTZ R33, R34, R225 ;  /* 0x000000e122217220 */ /* 0x000fe20000410000 */
[----:B------:R-:W-:-:S03]  /*3050*/  HADD2.F32 R34, -RZ, R158.H1_H1 ;  /* 0x3000009eff227230 */ /* 0x000fc60000004100 */
        /* <DEDUP_REMOVED lines=14> */
.L_x_39048:
[----:B------:R-:W-:-:S07]  /*3140*/  MOV R34, R210 ;  /* 0x000000d200227202 */ /* 0x000fce0000000f00 */
.L_x_39049:
[----:B------:R-:W-:Y:S05]  /*3150*/  BSYNC B1 ;  /* 0x0000000000017941 */ /* 0x000fea0003800000 */
.L_x_39047:
        /* <DEDUP_REMOVED lines=16> */
.L_x_39053:
[----:B------:R-:W-:Y:S05]  /*3260*/  BSYNC B2 ;  /* 0x0000000000027941 */ /* 0x000fea0003800000 */
.L_x_39052:
        /* <DEDUP_REMOVED lines=44> */
.L_x_39051:
[----:B------:R-:W-:Y:S05]  /*3530*/  BSYNC B1 ;  /* 0x0000000000017941 */ /* 0x000fea0003800000 */
.L_x_39050:
        /* <DEDUP_REMOVED lines=22> */
.L_x_39055:
[----:B------:R-:W-:-:S07]  /*36a0*/  MOV R34, R210 ;  /* 0x000000d200227202 */ /* 0x000fce0000000f00 */
.L_x_39056:
[----:B------:R-:W-:Y:S05]  /*36b0*/  BSYNC B1 ;  /* 0x0000000000017941 */ /* 0x000fea0003800000 */
.L_x_39054:
        /* <DEDUP_REMOVED lines=18> */
.L_x_39060:
[----:B------:R-:W-:Y:S05]  /*37e0*/  BSYNC B2 ;  /* 0x0000000000027941 */ /* 0x000fea0003800000 */
.L_x_39059:
        /* <DEDUP_REMOVED lines=44> */
.L_x_39058:
[----:B------:R-:W-:Y:S05]  /*3ab0*/  BSYNC B1 ;  /* 0x0000000000017941 */ /* 0x000fea0003800000 */
.L_x_39057:
[----:B------:R-:W-:Y:S01]  /*3ac0*/  I2FP.F32.U32 R33, R34 ;  /* 0x0000002200217245 */ /* 0x000fe20000201000 */
[----:B------:R-:W0:Y:S01]  /*3ad0*/  LDC.64 R232, c[0x0][0x238] ;  /* 0x00008e00ffe87b82 */ /* 0x000e220000000a00 */
[----:B------:R-:W-:Y:S01]  /*3ae0*/  SEL R38, RZ, 0x1, P2 ;  /* 0x00000001ff267807 */ /* 0x000fe20001000000 */
[----:B------:R-:W-:Y:S01]  /*3af0*/  HADD2.F32 R34, -RZ, R35.H1_H1 ;  /* 0x30000023ff227230 */ /* 0x000fe20000004100 */
[----:B------:R-:W-:Y:S01]  /*3b00*/  ISETP.NE.AND P2, PT, R43, RZ, PT ;  /* 0x000000ff2b00720c */ /* 0x000fe20003f45270 */
[----:B------:R-:W-:Y:S01]  /*3b10*/  FFMA.FTZ R32, R33, R224, 1.1641532182693481445e-10 ;  /* 0x2f00000021207423 */ /* 0x000fe200000100e0 */
[----:B------:R-:W-:Y:S01]  /*3b20*/  ISETP.NE.AND P6, PT, R42, RZ, PT ;  /* 0x000000ff2a00720c */ /* 0x000fe20003fc5270 */
[----:B------:R-:W-:Y:S01]  /*3b30*/  IMAD.WIDE.U32 R38, R38, 0x1000000, RZ ;  /* 0x0100000026267825 */ /* 0x000fe200078e00ff */
[----:B------:R-:W-:Y:S01]  /*3b40*/  SEL R36, RZ, 0x1, P2 ;  /* 0x00000001ff247807 */ /* 0x000fe20001000000 */
[----:B------:R-:W1:Y:S01]  /*3b50*/  LDC.64 R230, c[0x0][0x240] ;  /* 0x00009000ffe67b82 */ /* 0x000e620000000a00 */
[----:B------:R-:W-:Y:S01]  /*3b60*/  FSETP.GTU.FTZ.AND P2, PT, R32, R223, PT ;  /* 0x000000df2000720b */ /* 0x000fe20003f5c000 */
[----:B------:R-:W-:Y:S01]  /*3b70*/  FMUL.FTZ R41, R34, R225 ;  /* 0x000000e122297220 */ /* 0x000fe20000410000 */
[----:B------:R-:W-:Y:S01]  /*3b80*/  SEL R42, RZ, 0x10000, P5 ;  /* 0x00010000ff2a7807 */ /* 0x000fe20002800000 */
[----:B------:R-:W-:Y:S01]  /*3b90*/  IMAD.WIDE.U32 R36, R36, 0x10000, RZ ;  /* 0x0001000024247825 */ /* 0x000fe200078e00ff */
[----:B------:R-:W-:-:S03]  /*3ba0*/  ISETP.NE.AND P5, PT, R44, RZ, PT ;  /* 0x000000ff2c00720c */ /* 0x000fc60003fa5270 */
[----:B------:R-:W-:Y:S01]  /*3bb0*/  FMUL.FTZ R41, R41, R222 ;  /* 0x000000de29297220 */ /* 0x000fe20000410000 */
[----:B------:R-:W-:Y:S01]  /*3bc0*/  SEL R45, RZ, 0x100, P4 ;  /* 0x00000100ff2d7807 */ /* 0x000fe20002000000 */
[----:B------:R-:W2:Y:S01]  /*3bd0*/  @P1 LDC.64 R32, c[0x0][0x230] ;  /* 0x00008c00ff201b82 */ /* 0x000ea20000000a00 */
[----:B------:R-:W-:Y:S01]  /*3be0*/  SEL R35, RZ, 0x1, P5 ;  /* 0x00000001ff237807 */ /* 0x000fe20002800000 */
[----:B------:R-:W-:Y:S01]  /*3bf0*/  HADD2.F32 R40, -RZ, R159.H1_H1 ;  /* 0x3000009fff287230 */ /* 0x000fe20000004100 */
[----:B------:R-:W-:Y:S01]  /*3c00*/  SEL R44, RZ, 0x1000000, P2 ;  /* 0x01000000ff2c7807 */ /* 0x000fe20001000000 */
[----:B------:R-:W-:Y:S01]  /*3c10*/  VIADD R216, R221, 0x20 ;  /* 0x00000020ddd87836 */ /* 0x000fe20000000000 */
[----:B------:R-:W-:Y:S01]  /*3c20*/  FSEL R41, R41, RZ, !P2 ;  /* 0x000000ff29297208 */ /* 0x000fe20005000000 */
[----:B------:R-:W-:Y:S01]  /*3c30*/  IMAD.WIDE.U32 R34, R35, 0x100, RZ ;  /* 0x0000010023227825 */ /* 0x000fe200078e00ff */
[----:B------:R-:W-:Y:S02]  /*3c40*/  LOP3.LUT R45, R45, R44, R42, 0xfe, !PT ;  /* 0x0000002c2d2d7212 */ /* 0x000fe400078efe2a */
[----:B------:R-:W-:Y:S01]  /*3c50*/  SEL R43, RZ, 0x1, P6 ;  /* 0x00000001ff2b7807 */ /* 0x000fe20003000000 */
[----:B------:R-:W-:Y:S01]  /*3c60*/  FMUL.FTZ R87, R41, R40 ;  /* 0x0000002829577220 */ /* 0x000fe20000410000 */
[----:B------:R-:W-:Y:S01]  /*3c70*/  LOP3.LUT R36, R34, R38, R36, 0xfe, !PT ;  /* 0x0000002622247212 */ /* 0x000fe200078efe24 */
[----:B0-----:R-:W-:Y:S01]  /*3c80*/  IMAD.WIDE.U32 R40, R221, 0x20, R232 ;  /* 0x00000020dd287825 */ /* 0x001fe200078e00e8 */
[----:B------:R-:W-:-:S03]  /*3c90*/  SEL R38, RZ, 0x1, P3 ;  /* 0x00000001ff267807 */ /* 0x000fc60001800000 */
[----:B------:R-:W-:Y:S01]  /*3ca0*/  @P0 FADD.FTZ R87, R95, R87 ;  /* 0x000000575f570221 */ /* 0x000fe20000010000 */
[----:B------:R-:W-:Y:S02]  /*3cb0*/  LOP3.LUT R36, R36, R43, RZ, 0xfc, !PT ;  /* 0x0000002b24247212 */ /* 0x000fe400078efcff */
[----:B------:R-:W-:Y:S01]  /*3cc0*/  LOP3.LUT R39, R39, R45, R38, 0xfe, !PT ;  /* 0x0000002d27277212 */ /* 0x000fe200078efe26 */
[----:B------:R0:W-:Y:S03]  /*3cd0*/  STG.E.128 desc[UR4][R40.64], R88 ;  /* 0x0000005828007986 */ /* 0x0001e6000c101d04 */
[----:B------:R-:W-:Y:S01]  /*3ce0*/  LOP3.LUT R37, R35, R39, R37, 0xfe, !PT ;  /* 0x0000002723257212 */ /* 0x000fe200078efe25 */
[----:B-1----:R-:W-:Y:S01]  /*3cf0*/  IMAD.WIDE.U32 R38, R221, 0x8, R230 ;  /* 0x00000008dd267825 */ /* 0x002fe200078e00e6 */
[----:B------:R0:W-:Y:S03]  /*3d00*/  STG.E.128 desc[UR4][R40.64+0x10], R84 ;  /* 0x0000105428007986 */ /* 0x0001e6000c101d04 */
[C---:B--2---:R-:W-:Y:S01]  /*3d10*/  @P1 IMAD.WIDE.U32 R42, R216.reuse, 0x20, R32 ;  /* 0x00000020d82a1825 */ /* 0x044fe200078e0020 */
[----:B------:R0:W-:Y:S03]  /*3d20*/  STG.E.64 desc[UR4][R38.64], R36 ;  /* 0x0000002426007986 */ /* 0x0001e6000c101b04 */
[----:B------:R-:W-:Y:S01]  /*3d30*/  IMAD.WIDE.U32 R32, R216, 0x10, R160 ;  /* 0x00000010d8207825 */ /* 0x000fe200078e00a0 */
        /* <DEDUP_REMOVED lines=15> */
.L_x_39062:
[----:B------:R-:W-:-:S07]  /*3e30*/  MOV R45, R210 ;  /* 0x000000d2002d7202 */ /* 0x000fce0000000f00 */
.L_x_39063:
[----:B------:R-:W-:Y:S05]  /*3e40*/  BSYNC B1 ;  /* 0x0000000000017941 */ /* 0x000fea0003800000 */
.L_x_39061:
        /* <DEDUP_REMOVED lines=16> */
.L_x_39067:
[----:B------:R-:W-:Y:S05]  /*3f50*/  BSYNC B2 ;  /* 0x0000000000027941 */ /* 0x000fea0003800000 */
.L_x_39066:
        /* <DEDUP_REMOVED lines=44> */
.L_x_39065:
[----:B------:R-:W-:Y:S05]  /*4220*/  BSYNC B1 ;  /* 0x0000000000017941 */ /* 0x000fea0003800000 */
.L_x_39064:
[----:B------:R-:W-:Y:S01]  /*4230*/  I2FP.F32.U32 R37, R45 ;  /* 0x0000002d00257245 */ /* 0x000fe20000201000 */
[----:B-----5:R-:W-:Y:S01]  /*4240*/  HADD2.F32 R38, -RZ, R32.H0_H0 ;  /* 0x20000020ff267230 */ /* 0x020fe20000004100 */
[----:B------:R-:W-:Y:S01]  /*4250*/  BSSY B1, `(.L_x_39068) ;  /* 0x0000016000017945 */ /* 0x000fe20003800000 */
[----:B------:R-:W-:Y:S02]  /*4260*/  HADD2.F32 R80, -RZ, R152.H0_H0 ;  /* 0x20000098ff507230 */ /* 0x000fe40000004100 */
        /* <DEDUP_REMOVED lines=19> */
.L_x_39069:
[----:B------:R-:W-:-:S07]  /*43a0*/  MOV R43, R210 ;  /* 0x000000d2002b7202 */ /* 0x000fce0000000f00 */
.L_x_39070:
[----:B------:R-:W-:Y:S05]  /*43b0*/  BSYNC B1 ;  /* 0x0000000000017941 */ /* 0x000fea0003800000 */
.L_x_39068:
        /* <DEDUP_REMOVED lines=16> */
.L_x_39074:
[----:B------:R-:W-:Y:S05]  /*44c0*/  BSYNC B2 ;  /* 0x0000000000027941 */ /* 0x000fea0003800000 */
.L_x_39073:
        /* <DEDUP_REMOVED lines=44> */
.L_x_39072:
[----:B------:R-:W-:Y:S05]  /*4790*/  BSYNC B1 ;  /* 0x0000000000017941 */ /* 0x000fea0003800000 */
.L_x_39071:
        /* <DEDUP_REMOVED lines=23> */
.L_x_39076:
[----:B------:R-:W-:-:S07]  /*4910*/  MOV R32, R210 ;  /* 0x000000d200207202 */ /* 0x000fce0000000f00 */
.L_x_39077:
[----:B------:R-:W-:Y:S05]  /*4920*/  BSYNC B1 ;  /* 0x0000000000017941 */ /* 0x000fea0003800000 */
.L_x_39075:
        /* <DEDUP_REMOVED lines=16> */
.L_x_39081:
[----:B------:R-:W-:Y:S05]  /*4a30*/  BSYNC B2 ;  /* 0x0000000000027941 */ /* 0x000fea0003800000 */
.L_x_39080:
        /* <DEDUP_REMOVED lines=44> */
.L_x_39079:
[----:B------:R-:W-:Y:S05]  /*4d00*/  BSYNC B1 ;  /* 0x0000000000017941 */ /* 0x000fea0003800000 */
.L_x_39078:
[----:B------:R-:W-:Y:S01]  /*4d10*/  I2FP.F32.U32 R37, R32 ;  /* 0x0000002000257245 */ /* 0x000fe20000201000 */
[----:B------:R-:W-:Y:S01]  /*4d20*/  HADD2.F32 R36, -RZ, R33.H0_H0 ;  /* 0x20000021ff247230 */ /* 0x000fe20000004100 */
[----:B------:R-:W-:Y:S01]  /*4d30*/  BSSY B1, `(.L_x_39082) ;  /* 0x0000016000017945 */ /* 0x000fe20003800000 */
[----:B------:R-:W-:Y:S01]  /*4d40*/  HADD2.F32 R82, -RZ, R153.H0_H0 ;  /* 0x20000099ff527230 */ /* 0x000fe20000004100 */
[----:B------:R-:W-:Y:S01]  /*4d50*/  IADD3 R38, R39, 0x1, RZ ;  /* 0x0000000127267810 */ /* 0x000fe20007ffe0ff */
[----:B------:R-:W-:Y:S01]  /*4d60*/  FFMA.FTZ R32, R37, R224, 1.1641532182693481445e-10 ;  /* 0x2f00000025207423 */ /* 0x000fe200000100e0 */
[----:B------:R-:W-:-:S04]  /*4d70*/  FMUL.FTZ R37, R36, R225 ;  /* 0x000000e124257220 */ /* 0x000fc80000410000 */
        /* <DEDUP_REMOVED lines=16> */
.L_x_39083:
[----:B------:R-:W-:-:S07]  /*4e80*/  MOV R32, R210 ;  /* 0x000000d200207202 */ /* 0x000fce0000000f00 */
.L_x_39084:
[----:B------:R-:W-:Y:S05]  /*4e90*/  BSYNC B1 ;  /* 0x0000000000017941 */ /* 0x000fea0003800000 */
.L_x_39082:
        /* <DEDUP_REMOVED lines=16> */
.L_x_39088:
[----:B------:R-:W-:Y:S05]  /*4fa0*/  BSYNC B2 ;  /* 0x0000000000027941 */ /* 0x000fea0003800000 */
.L_x_39087:
        /* <DEDUP_REMOVED lines=44> */
.L_x_39086:
[----:B------:R-:W-:Y:S05]  /*5270*/  BSYNC B1 ;  /* 0x0000000000017941 */ /* 0x000fea0003800000 */
.L_x_39085:
[----:B------:R-:W-:Y:S01]  /*5280*/  I2FP.F32.U32 R37, R32 ;  /* 0x0000002000257245 */ /* 0x000fe20000201000 */
[----:B------:R-:W-:Y:S01]  /*5290*/  HADD2.F32 R36, -RZ, R33.H1_H1 ;  /* 0x30000021ff247230 */ /* 0x000fe20000004100 */
[----:B------:R-:W-:Y:S01]  /*52a0*/  ISETP.NE.AND P3, PT, R38, 0x1, PT ;  /* 0x000000012600780c */ /* 0x000fe20003f65270 */
[----:B------:R-:W-:Y:S02]  /*52b0*/  BSSY B1, `(.L_x_39089) ;  /* 0x0000014000017945 */ /* 0x000fe40003800000 */
[----:B------:R-:W-:Y:S01]  /*52c0*/  FFMA.FTZ R32, R37, R224, 1.1641532182693481445e-10 ;  /* 0x2f00000025207423 */ /* 0x000fe200000100e0 */
[----:B------:R-:W-:Y:S01]  /*52d0*/  FMUL.FTZ R33, R36, R225 ;  /* 0x000000e124217220 */ /* 0x000fe20000410000 */
[----:B------:R-:W-:-:S03]  /*52e0*/  IADD3 R37, R38, 0x1, RZ ;  /* 0x0000000126257810 */ /* 0x000fc60007ffe0ff */
        /* <DEDUP_REMOVED lines=15> */
.L_x_39090:
[----:B------:R-:W-:-:S07]  /*53e0*/  MOV R45, R210 ;  /* 0x000000d2002d7202 */ /* 0x000fce0000000f00 */
.L_x_39091:
[----:B------:R-:W-:Y:S05]  /*53f0*/  BSYNC B1 ;  /* 0x0000000000017941 */ /* 0x000fea0003800000 */
.L_x_39089:
        /* <DEDUP_REMOVED lines=16> */
.L_x_39095:
[----:B------:R-:W-:Y:S05]  /*5500*/  BSYNC B2 ;  /* 0x0000000000027941 */ /* 0x000fea0003800000 */
.L_x_39094:
        /* <DEDUP_REMOVED lines=44> */
.L_x_39093:
[----:B------:R-:W-:Y:S05]  /*57d0*/  BSYNC B1 ;  /* 0x0000000000017941 */ /* 0x000fea0003800000 */
.L_x_39092:
[----:B------:R-:W-:Y:S01]  /*57e0*/  I2FP.F32.U32 R33, R45 ;  /* 0x0000002d00217245 */ /* 0x000fe20000201000 */
[----:B------:R-:W-:Y:S01]  /*57f0*/  HADD2.F32 R36, -RZ, R34.H0_H0 ;  /* 0x20000022ff247230 */ /* 0x000fe20000004100 */
[----:B------:R-:W-:Y:S01]  /*5800*/  ISETP.NE.AND P4, PT, R37, 0x1, PT ;  /* 0x000000012500780c */ /* 0x000fe20003f85270 */
[----:B------:R-:W-:Y:S01]  /*5810*/  HADD2.F32 R76, -RZ, R154.H0_H0 ;  /* 0x2000009aff4c7230 */ /* 0x000fe20000004100 */
[----:B------:R-:W-:Y:S01]  /*5820*/  BSSY B1, `(.L_x_39096) ;  /* 0x0000013000017945 */ /* 0x000fe20003800000 */
        /* <DEDUP_REMOVED lines=17> */
.L_x_39097:
[----:B------:R-:W-:-:S07]  /*5940*/  MOV R45, R210 ;  /* 0x000000d2002d7202 */ /* 0x000fce0000000f00 */
.L_x_39098:
[----:B------:R-:W-:Y:S05]  /*5950*/  BSYNC B1 ;  /* 0x0000000000017941 */ /* 0x000fea0003800000 */
.L_x_39096:
        /* <DEDUP_REMOVED lines=16> */
.L_x_39102:
[----:B------:R-:W-:Y:S05]  /*5a60*/  BSYNC B2 ;  /* 0x0000000000027941 */ /* 0x000fea0003800000 */
.L_x_39101:
        /* <DEDUP_REMOVED lines=44> */
.L_x_39100:
[----:B------:R-:W-:Y:S05]  /*5d30*/  BSYNC B1 ;  /* 0x0000000000017941 */ /* 0x000fea0003800000 */
.L_x_39099:
[----:B------:R-:W-:Y:S01]  /*5d40*/  I2FP.F32.U32 R33, R45 ;  /* 0x0000002d00217245 */ /* 0x000fe20000201000 */
[----:B------:R-:W-:Y:S01]  /*5d50*/  HADD2.F32 R34, -RZ, R34.H1_H1 ;  /* 0x30000022ff227230 */ /* 0x000fe20000004100 */
[C---:B------:R-:W-:Y:S01]  /*5d60*/  ISETP.NE.AND P5, PT, R36.reuse, 0x1, PT ;  /* 0x000000012400780c */ /* 0x040fe20003fa5270 */
[----:B------:R-:W-:Y:S01]  /*5d70*/  BSSY B1, `(.L_x_39103) ;  /* 0x0000014000017945 */ /* 0x000fe20003800000 */
[----:B------:R-:W-:Y:S01]  /*5d80*/  IADD3 R37, R36, 0x1, RZ ;  /* 0x0000000124257810 */ /* 0x000fe20007ffe0ff */
        /* <DEDUP_REMOVED lines=17> */
.L_x_39104:
[----:B------:R-:W-:-:S07]  /*5ea0*/  MOV R34, R210 ;  /* 0x000000d200227202 */ /* 0x000fce0000000f00 */
.L_x_39105:
[----:B------:R-:W-:Y:S05]  /*5eb0*/  BSYNC B1 ;  /* 0x0000000000017941 */ /* 0x000fea0003800000 */
.L_x_39103:
        /* <DEDUP_REMOVED lines=16> */
.L_x_39109:
[----:B------:R-:W-:Y:S05]  /*5fc0*/  BSYNC B2 ;  /* 0x0000000000027941 */ /* 0x000fea0003800000 */
.L_x_39108:
        /* <DEDUP_REMOVED lines=44> */
.L_x_39107:
[----:B------:R-:W-:Y:S05]  /*6290*/  BSYNC B1 ;  /* 0x0000000000017941 */ /* 0x000fea0003800000 */
.L_x_39106:
        /* <DEDUP_REMOVED lines=22> */
.L_x_39111:
[----:B------:R-:W-:-:S07]  /*6400*/  MOV R34, R210 ;  /* 0x000000d200227202 */ /* 0x000fce0000000f00 */
.L_x_39112:
[----:B------:R-:W-:Y:S05]  /*6410*/  BSYNC B1 ;  /* 0x0000000000017941 */ /* 0x000fea0003800000 */
.L_x_39110:
        /* <DEDUP_REMOVED lines=18> */
.L_x_39116:
[----:B------:R-:W-:Y:S05]  /*6540*/  BSYNC B2 ;  /* 0x0000000000027941 */ /* 0x000fea0003800000 */
.L_x_39115:
        /* <DEDUP_REMOVED lines=44> */
.L_x_39114:
[----:B------:R-:W-:Y:S05]  /*6810*/  BSYNC B1 ;  /* 0x0000000000017941 */ /* 0x000fea0003800000 */
.L_x_39113:
[----:B------:R-:W-:Y:S01]  /*6820*/  I2FP.F32.U32 R33, R34 ;  /* 0x0000002200217245 */ /* 0x000fe20000201000 */
[----:B------:R-:W-:Y:S01]  /*6830*/  HADD2.F32 R34, -RZ, R35.H1_H1 ;  /* 0x30000023ff227230 */ /* 0x000fe20000004100 */
[----:B------:R-:W-:Y:S01]  /*6840*/  SEL R38, RZ, 0x1, P2 ;  /* 0x00000001ff267807 */ /* 0x000fe20001000000 */
[----:B------:R-:W-:Y:S01]  /*6850*/  HADD2.F32 R40, -RZ, R155.H1_H1 ;  /* 0x3000009bff287230 */ /* 0x000fe20000004100 */
[----:B------:R-:W-:Y:S01]  /*6860*/  ISETP.NE.AND P2, PT, R43, RZ, PT ;  /* 0x000000ff2b00720c */ /* 0x000fe20003f45270 */
[----:B------:R-:W-:Y:S01]  /*6870*/  FFMA.FTZ R32, R33, R224, 1.1641532182693481445e-10 ;  /* 0x2f00000021207423 */ /* 0x000fe200000100e0 */
[----:B------:R-:W-:Y:S01]  /*6880*/  ISETP.NE.AND P6, PT, R42, RZ, PT ;  /* 0x000000ff2a00720c */ /* 0x000fe20003fc5270 */
[----:B------:R-:W-:Y:S01]  /*6890*/  FMUL.FTZ R41, R34, R225 ;  /* 0x000000e122297220 */ /* 0x000fe20000410000 */
[----:B------:R-:W-:Y:S01]  /*68a0*/  SEL R36, RZ, 0x1, P2 ;  /* 0x00000001ff247807 */ /* 0x000fe20001000000 */
[----:B------:R-:W-:Y:S01]  /*68b0*/  IMAD.WIDE.U32 R38, R38, 0x1000000, RZ ;  /* 0x0100000026267825 */ /* 0x000fe200078e00ff */
[----:B------:R-:W-:-:S03]  /*68c0*/  FSETP.GTU.FTZ.AND P2, PT, R32, R223, PT ;  /* 0x000000df2000720b */ /* 0x000fc60003f5c000 */
[----:B------:R-:W-:Y:S01]  /*68d0*/  FMUL.FTZ R41, R41, R222 ;  /* 0x000000de29297220 */ /* 0x000fe20000410000 */
[----:B------:R-:W-:Y:S01]  /*68e0*/  SEL R42, RZ, 0x10000, P5 ;  /* 0x00010000ff2a7807 */ /* 0x000fe20002800000 */
[----:B------:R-:W0:Y:S01]  /*68f0*/  @P1 LDC.64 R32, c[0x0][0x230] ;  /* 0x00008c00ff201b82 */ /* 0x000e220000000a00 */
[----:B------:R-:W-:Y:S01]  /*6900*/  ISETP.NE.AND P5, PT, R44, RZ, PT ;  /* 0x000000ff2c00720c */ /* 0x000fe20003fa5270 */
[----:B------:R-:W-:Y:S01]  /*6910*/  IMAD.WIDE.U32 R36, R36, 0x10000, RZ ;  /* 0x0001000024247825 */ /* 0x000fe200078e00ff */
[----:B------:R-:W-:Y:S02]  /*6920*/  SEL R45, RZ, 0x100, P4 ;  /* 0x00000100ff2d7807 */ /* 0x000fe40002000000 */
[----:B------:R-:W-:Y:S02]  /*6930*/  SEL R35, RZ, 0x1, P5 ;  /* 0x00000001ff237807 */ /* 0x000fe40002800000 */
[----:B------:R-:W-:Y:S02]  /*6940*/  SEL R44, RZ, 0x1000000, P2 ;  /* 0x01000000ff2c7807 */ /* 0x000fe40001000000 */
[----:B------:R-:W-:Y:S01]  /*6950*/  FSEL R41, R41, RZ, !P2 ;  /* 0x000000ff29297208 */ /* 0x000fe20005000000 */
[----:B------:R-:W-:Y:S01]  /*6960*/  IMAD.WIDE.U32 R34, R35, 0x100, RZ ;  /* 0x0000010023227825 */ /* 0x000fe200078e00ff */
[----:B------:R-:W-:-:S02]  /*6970*/  LOP3.LUT R45, R45, R44, R42, 0xfe, !PT ;  /* 0x0000002c2d2d7212 */ /* 0x000fc400078efe2a */
[----:B------:R-:W-:Y:S01]  /*6980*/  SEL R43, RZ, 0x1, P6 ;  /* 0x00000001ff2b7807 */ /* 0x000fe20003000000 */
[----:B------:R-:W-:Y:S01]  /*6990*/  FMUL.FTZ R79, R41, R40 ;  /* 0x00000028294f7220 */ /* 0x000fe20000410000 */
[----:B------:R-:W-:Y:S01]  /*69a0*/  LOP3.LUT R36, R34, R38, R36, 0xfe, !PT ;  /* 0x0000002622247212 */ /* 0x000fe200078efe24 */
[----:B------:R-:W-:Y:S01]  /*69b0*/  IMAD.WIDE.U32 R40, R216, 0x20, R232 ;  /* 0x00000020d8287825 */ /* 0x000fe200078e00e8 */
[----:B------:R-:W-:-:S03]  /*69c0*/  SEL R38, RZ, 0x1, P3 ;  /* 0x00000001ff267807 */ /* 0x000fc60001800000 */
[----:B------:R-:W-:Y:S01]  /*69d0*/  @P0 FADD.FTZ R79, R95, R79 ;  /* 0x0000004f5f4f0221 */ /* 0x000fe20000010000 */
[----:B------:R-:W-:Y:S02]  /*69e0*/  IADD3 R217, R221, 0x40, RZ ;  /* 0x00000040ddd97810 */ /* 0x000fe40007ffe0ff */
[----:B------:R-:W-:Y:S01]  /*69f0*/  LOP3.LUT R39, R39, R45, R38, 0xfe, !PT ;  /* 0x0000002d27277212 */ /* 0x000fe200078efe26 */
[----:B------:R1:W-:Y:S01]  /*6a00*/  STG.E.128 desc[UR4][R40.64], R80 ;  /* 0x0000005028007986 */ /* 0x0003e2000c101d04 */
        /* <DEDUP_REMOVED lines=22> */
.L_x_39118:
[----:B------:R-:W-:-:S07]  /*6b70*/  IMAD.MOV.U32 R45, RZ, RZ, R210 ;  /* 0x000000ffff2d7224 */ /* 0x000fce00078e00d2 */
.L_x_39119:
[----:B------:R-:W-:Y:S05]  /*6b80*/  BSYNC B1 ;  /* 0x0000000000017941 */ /* 0x000fea0003800000 */
.L_x_39117:
        /* <DEDUP_REMOVED lines=16> */
.L_x_39123:
[----:B------:R-:W-:Y:S05]  /*6c90*/  BSYNC B2 ;  /* 0x0000000000027941 */ /* 0x000fea0003800000 */
.L_x_39122:
        /* <DEDUP_REMOVED lines=44> */
.L_x_39121:
[----:B------:R-:W-:Y:S05]  /*6f60*/  BSYNC B1 ;  /* 0x0000000000017941 */ /* 0x000fea0003800000 */
.L_x_39120:
        /* <DEDUP_REMOVED lines=23> */
.L_x_39125:
[----:B------:R-:W-:-:S07]  /*70e0*/  IMAD.MOV.U32 R43, RZ, RZ, R210 ;  /* 0x000000ffff2b7224 */ /* 0x000fce00078e00d2 */
.L_x_39126:
[----:B------:R-:W-:Y:S05]  /*70f0*/  BSYNC B1 ;  /* 0x0000000000017941 */ /* 0x000fea0003800000 */
.L_x_39124:
        /* <DEDUP_REMOVED lines=16> */
.L_x_39130:
[----:B------:R-:W-:Y:S05]  /*7200*/  BSYNC B2 ;  /* 0x0000000000027941 */ /* 0x000fea0003800000 */
.L_x_39129:
        /* <DEDUP_REMOVED lines=44> */
.L_x_39128:
[----:B------:R-:W-:Y:S05]  /*74d0*/  BSYNC B1 ;  /* 0x0000000000017941 */ /* 0x000fea0003800000 */
.L_x_39127:
        /* <DEDUP_REMOVED lines=23> */
.L_x_39132:
[----:B------:R-:W-:-:S07]  /*7650*/  IMAD.MOV.U32 R32, RZ, RZ, R210 ;  /* 0x000000ffff207224 */ /* 0x000fce00078e00d2 */
.L_x_39133:
[----:B------:R-:W-:Y:S05]  /*7660*/  BSYNC B1 ;  /* 0x0000000000017941 */ /* 0x000fea0003800000 */
.L_x_39131:
        /* <DEDUP_REMOVED lines=16> */
.L_x_39137:
[----:B------:R-:W-:Y:S05]  /*7770*/  BSYNC B2 ;  /* 0x0000000000027941 */ /* 0x000fea0003800000 */
.L_x_39136:
        /* <DEDUP_REMOVED lines=44> */
.L_x_39135:
[----:B------:R-:W-:Y:S05]  /*7a40*/  BSYNC B1 ;  /* 0x0000000000017941 */ /* 0x000fea0003800000 */
.L_x_39134:
        /* <DEDUP_REMOVED lines=23> */
.L_x_39139:
[----:B------:R-:W-:-:S07]  /*7bc0*/  IMAD.MOV.U32 R32, RZ, RZ, R210 ;  /* 0x000000ffff207224 */ /* 0x000fce00078e00d2 */
.L_x_39140:
[----:B------:R-:W-:Y:S05]  /*7bd0*/  BSYNC B1 ;  /* 0x0000000000017941 */ /* 0x000fea0003800000 */
.L_x_39138:
        /* <DEDUP_REMOVED lines=16> */
.L_x_39144:
[----:B------:R-:W-:Y:S05]  /*7ce0*/  BSYNC B2 ;  /* 0x0000000000027941 */ /* 0x000fea0003800000 */
.L_x_39143:
        /* <DEDUP_REMOVED lines=44> */
.L_x_39142:
[----:B------:R-:W-:Y:S05]  /*7fb0*/  BSYNC B1 ;  /* 0x0000000000017941 */ /* 0x000fea0003800000 */
.L_x_39141:
        /* <DEDUP_REMOVED lines=22> */
.L_x_39146:
[----:B------:R-:W-:-:S07]  /*8120*/  IMAD.MOV.U32 R45, RZ, RZ, R210 ;  /* 0x000000ffff2d7224 */ /* 0x000fce00078e00d2 */
.L_x_39147:
[----:B------:R-:W-:Y:S05]  /*8130*/  BSYNC B1 ;  /* 0x0000000000017941 */ /* 0x000fea0003800000 */
.L_x_39145:
        /* <DEDUP_REMOVED lines=16> */
.L_x_39151:
[----:B------:R-:W-:Y:S05]  /*8240*/  BSYNC B2 ;  /* 0x0000000000027941 */ /* 0x000fea0003800000 */
.L_x_39150:
        /* <DEDUP_REMOVED lines=44> */
.L_x_39149:
[----:B------:R-:W-:Y:S05]  /*8510*/  BSYNC B1 ;  /* 0x0000000000017941 */ /* 0x000fea0003800000 */
.L_x_39148:
        /* <DEDUP_REMOVED lines=22> */
.L_x_39153:
[----:B------:R-:W-:-:S07]  /*8680*/  IMAD.MOV.U32 R45, RZ, RZ, R210 ;  /* 0x000000ffff2d7224 */ /* 0x000fce00078e00d2 */
.L_x_39154:
[----:B------:R-:W-:Y:S05]  /*8690*/  BSYNC B1 ;  /* 0x0000000000017941 */ /* 0x000fea0003800000 */
.L_x_39152:
        /* <DEDUP_REMOVED lines=16> */
.L_x_39158:
[----:B------:R-:W-:Y:S05]  /*87a0*/  BSYNC B2 ;  /* 0x0000000000027941 */ /* 0x000fea0003800000 */
.L_x_39157:
        /* <DEDUP_REMOVED lines=44> */
.L_x_39156:
[----:B------:R-:W-:Y:S05]  /*8a70*/  BSYNC B1 ;  /* 0x0000000000017941 */ /* 0x000fea0003800000 */
.L_x_39155:
        /* <DEDUP_REMOVED lines=22> */
.L_x_39160:
[----:B------:R-:W-:-:S07]  /*8be0*/  IMAD.MOV.U32 R34, RZ, RZ, R210 ;  /* 0x000000ffff227224 */ /* 0x000fce00078e00d2 */
.L_x_39161:
[----:B------:R-:W-:Y:S05]  /*8bf0*/  BSYNC B1 ;  /* 0x0000000000017941 */ /* 0x000fea0003800000 */
.L_x_39159:
        /* <DEDUP_REMOVED lines=16> */
.L_x_39165:
[----:B------:R-:W-:Y:S05]  /*8d00*/  BSYNC B2 ;  /* 0x0000000000027941 */ /* 0x000fea0003800000 */
.L_x_39164:
        /* <DEDUP_REMOVED lines=44> */
.L_x_39163:
[----:B------:R-:W-:Y:S05]  /*8fd0*/  BSYNC B1 ;  /* 0x0000000000017941 */ /* 0x000fea0003800000 */
.L_x_39162:
        /* <DEDUP_REMOVED lines=22> */
.L_x_39167:
[----:B------:R-:W-:-:S07]  /*9140*/  IMAD.MOV.U32 R34, RZ, RZ, R210 ;  /* 0x000000ffff227224 */ /* 0x000fce00078e00d2 */
.L_x_39168:
[----:B------:R-:W-:Y:S05]  /*9150*/  BSYNC B1 ;  /* 0x0000000000017941 */ /* 0x000fea0003800000 */
.L_x_39166:
        /* <DEDUP_REMOVED lines=18> */
.L_x_39172:
[----:B------:R-:W-:Y:S05]  /*9280*/  BSYNC B2 ;  /* 0x0000000000027941 */ /* 0x000fea0003800000 */
.L_x_39171:
        /* <DEDUP_REMOVED lines=44> */
.L_x_39170:
[----:B------:R-:W-:Y:S05]  /*9550*/  BSYNC B1 ;  /* 0x0000000000017941 */ /* 0x000fea0003800000 */
.L_x_39169:
        /* <DEDUP_REMOVED lines=53> */
.L_x_39174:
[----:B------:R-:W-:-:S07]  /*98b0*/  MOV R44, R210 ;  /* 0x000000d2002c7202 */ /* 0x000fce0000000f00 */
.L_x_39175:
[----:B------:R-:W-:Y:S05]  /*98c0*/  BSYNC B1 ;  /* 0x0000000000017941 */ /* 0x000fea0003800000 */
.L_x_39173:
        /* <DEDUP_REMOVED lines=16> */
.L_x_39179:
[----:B------:R-:W-:Y:S05]  /*99d0*/  BSYNC B2 ;  /* 0x0000000000027941 */ /* 0x000fea0003800000 */
.L_x_39178:
        /* <DEDUP_REMOVED lines=44> */
.L_x_39177:
[----:B------:R-:W-:Y:S05]  /*9ca0*/  BSYNC B1 ;  /* 0x0000000000017941 */ /* 0x000fea0003800000 */
.L_x_39176:
[----:B------:R-:W-:Y:S01]  /*9cb0*/  I2FP.F32.U32 R37, R44 ;  /* 0x0000002c00257245 */ /* 0x000fe20000201000 */
[----:B-----5:R-:W-:Y:S01]  /*9cc0*/  HADD2.F32 R38, -RZ, R32.H0_H0 ;  /* 0x20000020ff267230 */ /* 0x020fe20000004100 */
[----:B------:R-:W-:Y:S01]  /*9cd0*/  LOP3.LUT R215, R215, 0xfffffff7, RZ, 0xc0, !PT ;  /* 0xfffffff7d7d77812 */ /* 0x000fe200078ec0ff */
[----:B------:R-:W-:Y:S01]  /*9ce0*/  HADD2.F32 R64, -RZ, R144.H0_H0 ;  /* 0x20000090ff407230 */ /* 0x000fe20000004100 */
        /* <DEDUP_REMOVED lines=20> */
.L_x_39181:
[----:B------:R-:W-:-:S07]  /*9e30*/  MOV R44, R210 ;  /* 0x000000d2002c7202 */ /* 0x000fce0000000f00 */
.L_x_39182:
[----:B------:R-:W-:Y:S05]  /*9e40*/  BSYNC B1 ;  /* 0x0000000000017941 */ /* 0x000fea0003800000 */
.L_x_39180:
        /* <DEDUP_REMOVED lines=16> */
.L_x_39186:
[----:B------:R-:W-:Y:S05]  /*9f50*/  BSYNC B2 ;  /* 0x0000000000027941 */ /* 0x000fea0003800000 */
.L_x_39185:
        /* <DEDUP_REMOVED lines=44> */
.L_x_39184:
[----:B------:R-:W-:Y:S05]  /*a220*/  BSYNC B1 ;  /* 0x0000000000017941 */ /* 0x000fea0003800000 */
.L_x_39183:
        /* <DEDUP_REMOVED lines=23> */
.L_x_39188:
[----:B------:R-:W-:-:S07]  /*a3a0*/  MOV R32, R210 ;  /* 0x000000d200207202 */ /* 0x000fce0000000f00 */
.L_x_39189:
[----:B------:R-:W-:Y:S05]  /*a3b0*/  BSYNC B1 ;  /* 0x0000000000017941 */ /* 0x000fea0003800000 */
.L_x_39187:
        /* <DEDUP_REMOVED lines=16> */
.L_x_39193:
[----:B------:R-:W-:Y:S05]  /*a4c0*/  BSYNC B2 ;  /* 0x0000000000027941 */ /* 0x000fea0003800000 */
.L_x_39192:
        /* <DEDUP_REMOVED lines=44> */
.L_x_39191:
[----:B------:R-:W-:Y:S05]  /*a790*/  BSYNC B1 ;  /* 0x0000000000017941 */ /* 0x000fea0003800000 */
.L_x_39190:
        /* <DEDUP_REMOVED lines=23> */
.L_x_39195:
[----:B------:R-:W-:-:S07]  /*a910*/  MOV R32, R210 ;  /* 0x000000d200207202 */ /* 0x000fce0000000f00 */
.L_x_39196:
[----:B------:R-:W-:Y:S05]  /*a920*/  BSYNC B1 ;  /* 0x0000000000017941 */ /* 0x000fea0003800000 */
.L_x_39194:
        /* <DEDUP_REMOVED lines=16> */
.L_x_39200:
[----:B------:R-:W-:Y:S05]  /*aa30*/  BSYNC B2 ;  /* 0x0000000000027941 */ /* 0x000fea0003800000 */
.L_x_39199:
        /* <DEDUP_REMOVED lines=44> */
.L_x_39198:
[----:B------:R-:W-:Y:S05]  /*ad00*/  BSYNC B1 ;  /* 0x0000000000017941 */ /* 0x000fea0003800000 */
.L_x_39197:
        /* <DEDUP_REMOVED lines=22> */
.L_x_39202:
[----:B------:R-:W-:-:S07]  /*ae70*/  MOV R44, R210 ;  /* 0x000000d2002c7202 */ /* 0x000fce0000000f00 */
.L_x_39203:
[----:B------:R-:W-:Y:S05]  /*ae80*/  BSYNC B1 ;  /* 0x0000000000017941 */ /* 0x000fea0003800000 */
.L_x_39201:
        /* <DEDUP_REMOVED lines=16> */
.L_x_39207:
[----:B------:R-:W-:Y:S05]  /*af90*/  BSYNC B2 ;  /* 0x0000000000027941 */ /* 0x000fea0003800000 */
.L_x_39206:
        /* <DEDUP_REMOVED lines=44> */
.L_x_39205:
[----:B------:R-:W-:Y:S05]  /*b260*/  BSYNC B1 ;  /* 0x0000000000017941 */ /* 0x000fea0003800000 */
.L_x_39204:
        /* <DEDUP_REMOVED lines=22> */
.L_x_39209:
[----:B------:R-:W-:-:S07]  /*b3d0*/  MOV R44, R210 ;  /* 0x000000d2002c7202 */ /* 0x000fce0000000f00 */
.L_x_39210:
[----:B------:R-:W-:Y:S05]  /*b3e0*/  BSYNC B1 ;  /* 0x0000000000017941 */ /* 0x000fea0003800000 */
.L_x_39208:
        /* <DEDUP_REMOVED lines=16> */
.L_x_39214:
[----:B------:R-:W-:Y:S05]  /*b4f0*/  BSYNC B2 ;  /* 0x0000000000027941 */ /* 0x000fea0003800000 */
.L_x_39213:
        /* <DEDUP_REMOVED lines=44> */
.L_x_39212:
[----:B------:R-:W-:Y:S05]  /*b7c0*/  BSYNC B1 ;  /* 0x0000000000017941 */ /* 0x000fea0003800000 */
.L_x_39211:
        /* <DEDUP_REMOVED lines=22> */
.L_x_39216:
[----:B------:R-:W-:-:S07]  /*b930*/  MOV R34, R210 ;  /* 0x000000d200227202 */ /* 0x000fce0000000f00 */
.L_x_39217:
[----:B------:R-:W-:Y:S05]  /*b940*/  BSYNC B1 ;  /* 0x0000000000017941 */ /* 0x000fea0003800000 */
.L_x_39215:
        /* <DEDUP_REMOVED lines=16> */
.L_x_39221:
[----:B------:R-:W-:Y:S05]  /*ba50*/  BSYNC B2 ;  /* 0x0000000000027941 */ /* 0x000fea0003800000 */
.L_x_39220:
        /* <DEDUP_REMOVED lines=44> */
.L_x_39219:
[----:B------:R-:W-:Y:S05]  /*bd20*/  BSYNC B1 ;  /* 0x0000000000017941 */ /* 0x000fea0003800000 */
.L_x_39218:
        /* <DEDUP_REMOVED lines=22> */
.L_x_39223:
[----:B------:R-:W-:-:S07]  /*be90*/  MOV R34, R210 ;  /* 0x000000d200227202 */ /* 0x000fce0000000f00 */
.L_x_39224:
[----:B------:R-:W-:Y:S05]  /*bea0*/  BSYNC B1 ;  /* 0x0000000000017941 */ /* 0x000fea0003800000 */
.L_x_39222:
        /* <DEDUP_REMOVED lines=18> */
.L_x_39228:
[----:B------:R-:W-:Y:S05]  /*bfd0*/  BSYNC B2 ;  /* 0x0000000000027941 */ /* 0x000fea0003800000 */
.L_x_39227:
        /* <DEDUP_REMOVED lines=44> */
.L_x_39226:
[----:B------:R-:W-:Y:S05]  /*c2a0*/  BSYNC B1 ;  /* 0x0000000000017941 */ /* 0x000fea0003800000 */
.L_x_39225:
[----:B------:R-:W-:Y:S01]  /*c2b0*/  I2FP.F32.U32 R33, R34 ;  /* 0x0000002200217245 */ /* 0x000fe20000201000 */
[----:B------:R-:W-:Y:S01]  /*c2c0*/  HADD2.F32 R34, -RZ, R35.H1_H1 ;  /* 0x30000023ff227230 */ /* 0x000fe20000004100 */
[----:B------:R-:W-:Y:S01]  /*c2d0*/  SEL R38, RZ, 0x1, P2 ;  /* 0x00000001ff267807 */ /* 0x000fe20001000000 */
[----:B------:R-:W-:Y:S01]  /*c2e0*/  HADD2.F32 R40, -RZ, R147.H1_H1 ;  /* 0x30000093ff287230 */ /* 0x000fe20000004100 */
[----:B------:R-:W-:Y:S01]  /*c2f0*/  ISETP.NE.AND P2, PT, R43, RZ, PT ;  /* 0x000000ff2b00720c */ /* 0x000fe20003f45270 */
        /* <DEDUP_REMOVED lines=8> */
[----:B------:R-:W-:Y:S01]  /*c380*/  ISETP.NE.AND P5, PT, R42, RZ, PT ;  /* 0x000000ff2a00720c */ /* 0x000fe20003fa5270 */
[----:B------:R-:W-:Y:S01]  /*c390*/  IMAD.WIDE.U32 R36, R36, 0x10000, RZ ;  /* 0x0001000024247825 */ /* 0x000fe200078e00ff */
[----:B------:R-:W-:Y:S02]  /*c3a0*/  SEL R45, RZ, 0x100, P4 ;  /* 0x00000100ff2d7807 */ /* 0x000fe40002000000 */
[----:B------:R-:W-:Y:S01]  /*c3b0*/  SEL R35, RZ, 0x1, P5 ;  /* 0x00000001ff237807 */ /* 0x000fe20002800000 */
[----:B------:R-:W-:Y:S01]  /*c3c0*/  VIADD R226, R221, 0x80 ;  /* 0x00000080dde27836 */ /* 0x000fe20000000000 */
[----:B------:R-:W-:Y:S02]  /*c3d0*/  SEL R42, RZ, 0x1000000, P2 ;  /* 0x01000000ff2a7807 */ /* 0x000fe40001000000 */
[----:B------:R-:W-:Y:S01]  /*c3e0*/  LOP3.LUT P6, RZ, R215, 0x8, RZ, 0xc0, !PT ;  /* 0x00000008d7ff7812 */ /* 0x000fe200078cc0ff */
[----:B------:R-:W-:Y:S01]  /*c3f0*/  IMAD.WIDE.U32 R34, R35, 0x100, RZ ;  /* 0x0000010023227825 */ /* 0x000fe200078e00ff */
[----:B------:R-:W-:-:S02]  /*c400*/  FSEL R41, R41, RZ, !P2 ;  /* 0x000000ff29297208 */ /* 0x000fc40005000000 */
        /* <DEDUP_REMOVED lines=31> */
.L_x_39230:
[----:B------:R-:W-:-:S07]  /*c600*/  MOV R44, R210 ;  /* 0x000000d2002c7202 */ /* 0x000fce0000000f00 */
.L_x_39231:
[----:B------:R-:W-:Y:S05]  /*c610*/  BSYNC B1 ;  /* 0x0000000000017941 */ /* 0x000fea0003800000 */
.L_x_39229:
        /* <DEDUP_REMOVED lines=16> */
.L_x_39235:
[----:B------:R-:W-:Y:S05]  /*c720*/  BSYNC B2 ;  /* 0x0000000000027941 */ /* 0x000fea0003800000 */
.L_x_39234:
        /* <DEDUP_REMOVED lines=44> */
.L_x_39233:
[----:B------:R-:W-:Y:S05]  /*c9f0*/  BSYNC B1 ;  /* 0x0000000000017941 */ /* 0x000fea0003800000 */
.L_x_39232:
[----:B------:R-:W-:Y:S01]  /*ca00*/  I2FP.F32.U32 R37, R44 ;  /* 0x0000002c00257245 */ /* 0x000fe20000201000 */
[----:B-----5:R-:W-:Y:S01]  /*ca10*/  HADD2.F32 R38, -RZ, R32.H0_H0 ;  /* 0x20000020ff267230 */ /* 0x020fe20000004100 */
[----:B------:R-:W-:Y:S01]  /*ca20*/  LOP3.LUT R215, R215, 0xfffffff7, RZ, 0xc0, !PT ;  /* 0xfffffff7d7d77812 */ /* 0x000fe200078ec0ff */
[----:B------:R-:W-:Y:S01]  /*ca30*/  HADD2.F32 R56, -RZ, R140.H0_H0 ;  /* 0x2000008cff387230 */ /* 0x000fe20000004100 */
[----:B------:R-:W-:Y:S01]  /*ca40*/  BSSY B1, `(.L_x_39236) ;  /* 0x0000015000017945 */ /* 0x000fe20003800000 */
        /* <DEDUP_REMOVED lines=19> */
.L_x_39237:
[----:B------:R-:W-:-:S07]  /*cb80*/  MOV R44, R210 ;  /* 0x000000d2002c7202 */ /* 0x000fce0000000f00 */
.L_x_39238:
[----:B------:R-:W-:Y:S05]  /*cb90*/  BSYNC B1 ;  /* 0x0000000000017941 */ /* 0x000fea0003800000 */
.L_x_39236:
        /* <DEDUP_REMOVED lines=16> */
.L_x_39242:
[----:B------:R-:W-:Y:S05]  /*cca0*/  BSYNC B2 ;  /* 0x0000000000027941 */ /* 0x000fea0003800000 */
.L_x_39241:
        /* <DEDUP_REMOVED lines=44> */
.L_x_39240:
[----:B------:R-:W-:Y:S05]  /*cf70*/  BSYNC B1 ;  /* 0x0000000000017941 */ /* 0x000fea0003800000 */
.L_x_39239:
        /* <DEDUP_REMOVED lines=24> */
.L_x_39244:
[----:B------:R-:W-:-:S07]  /*d100*/  MOV R32, R210 ;  /* 0x000000d200207202 */ /* 0x000fce0000000f00 */
.L_x_39245:
[----:B------:R-:W-:Y:S05]  /*d110*/  BSYNC B1 ;  /* 0x0000000000017941 */ /* 0x000fea0003800000 */
.L_x_39243:
        /* <DEDUP_REMOVED lines=16> */
.L_x_39249:
[----:B------:R-:W-:Y:S05]  /*d220*/  BSYNC B2 ;  /* 0x0000000000027941 */ /* 0x000fea0003800000 */
.L_x_39248:
        /* <DEDUP_REMOVED lines=44> */
.L_x_39247:
[----:B------:R-:W-:Y:S05]  /*d4f0*/  BSYNC B1 ;  /* 0x0000000000017941 */ /* 0x000fea0003800000 */
.L_x_39246:
[----:B------:R-:W-:Y:S01]  /*d500*/  I2FP.F32.U32 R37, R32 ;  /* 0x0000002000257245 */ /* 0x000fe20000201000 */
[----:B------:R-:W-:Y:S01]  /*d510*/  HADD2.F32 R36, -RZ, R33.H0_H0 ;  /* 0x20000021ff247230 */ /* 0x000fe20000004100 */
        /* <DEDUP_REMOVED lines=22> */
.L_x_39251:
[----:B------:R-:W-:-:S07]  /*d680*/  MOV R32, R210 ;  /* 0x000000d200207202 */ /* 0x000fce0000000f00 */
.L_x_39252:
[----:B------:R-:W-:Y:S05]  /*d690*/  BSYNC B1 ;  /* 0x0000000000017941 */ /* 0x000fea0003800000 */
.L_x_39250:
        /* <DEDUP_REMOVED lines=16> */
.L_x_39256:
[----:B------:R-:W-:Y:S05]  /*d7a0*/  BSYNC B2 ;  /* 0x0000000000027941 */ /* 0x000fea0003800000 */
.L_x_39255:
        /* <DEDUP_REMOVED lines=44> */
.L_x_39254:
[----:B------:R-:W-:Y:S05]  /*da70*/  BSYNC B1 ;  /* 0x0000000000017941 */ /* 0x000fea0003800000 */
.L_x_39253:
        /* <DEDUP_REMOVED lines=22> */
.L_x_39258:
[----:B------:R-:W-:-:S07]  /*dbe0*/  MOV R42, R210 ;  /* 0x000000d2002a7202 */ /* 0x000fce0000000f00 */
.L_x_39259:
[----:B------:R-:W-:Y:S05]  /*dbf0*/  BSYNC B1 ;  /* 0x0000000000017941 */ /* 0x000fea0003800000 */
.L_x_39257:
        /* <DEDUP_REMOVED lines=16> */
.L_x_39263:
[----:B------:R-:W-:Y:S05]  /*dd00*/  BSYNC B2 ;  /* 0x0000000000027941 */ /* 0x000fea0003800000 */
.L_x_39262:
        /* <DEDUP_REMOVED lines=44> */
.L_x_39261:
[----:B------:R-:W-:Y:S05]  /*dfd0*/  BSYNC B1 ;  /* 0x0000000000017941 */ /* 0x000fea0003800000 */
.L_x_39260:
        /* <DEDUP_REMOVED lines=22> */
.L_x_39265:
[----:B------:R-:W-:-:S07]  /*e140*/  MOV R42, R210 ;  /* 0x000000d2002a7202 */ /* 0x000fce0000000f00 */
.L_x_39266:
[----:B------:R-:W-:Y:S05]  /*e150*/  BSYNC B1 ;  /* 0x0000000000017941 */ /* 0x000fea0003800000 */
.L_x_39264:
        /* <DEDUP_REMOVED lines=16> */
.L_x_39270:
[----:B------:R-:W-:Y:S05]  /*e260*/  BSYNC B2 ;  /* 0x0000000000027941 */ /* 0x000fea0003800000 */
.L_x_39269:
        /* <DEDUP_REMOVED lines=44> */
.L_x_39268:
[----:B------:R-:W-:Y:S05]  /*e530*/  BSYNC B1 ;  /* 0x0000000000017941 */ /* 0x000fea0003800000 */
.L_x_39267:
        /* <DEDUP_REMOVED lines=22> */
.L_x_39272:
[----:B------:R-:W-:-:S07]  /*e6a0*/  MOV R34, R210 ;  /* 0x000000d200227202 */ /* 0x000fce0000000f00 */
.L_x_39273:
[----:B------:R-:W-:Y:S05]  /*e6b0*/  BSYNC B1 ;  /* 0x0000000000017941 */ /* 0x000fea0003800000 */
.L_x_39271:
        /* <DEDUP_REMOVED lines=16> */
.L_x_39277:
[----:B------:R-:W-:Y:S05]  /*e7c0*/  BSYNC B2 ;  /* 0x0000000000027941 */ /* 0x000fea0003800000 */
.L_x_39276:
        /* <DEDUP_REMOVED lines=42> */
[----:B------:R-:W-:Y:S02]  /*ea70*/  LOP3.LUT R199, R33, UR32, R36, 0x96, !PT ;  /* 0x0000002021c77c12 */ /* 0x000fe4000f8e9624 */
[----:B------:R-:W-:-:S07]  /*ea80*/  MOV R208, R32 ;  /* 0x0000002000d07202 */ /* 0x000fce0000000f00 */
.L_x_39275:
[----:B------:R-:W-:Y:S05]  /*ea90*/  BSYNC B1 ;  /* 0x0000000000017941 */ /* 0x000fea0003800000 */
.L_x_39274:
        /* <DEDUP_REMOVED lines=22> */
.L_x_39279:
[----:B------:R-:W-:-:S07]  /*ec00*/  IMAD.MOV.U32 R34, RZ, RZ, R210 ;  /* 0x000000ffff227224 */ /* 0x000fce00078e00d2 */
.L_x_39280:
[----:B------:R-:W-:Y:S05]  /*ec10*/  BSYNC B1 ;  /* 0x0000000000017941 */ /* 0x000fea0003800000 */
.L_x_39278:
        /* <DEDUP_REMOVED lines=18> */
.L_x_39284:
[----:B------:R-:W-:Y:S05]  /*ed40*/  BSYNC B2 ;  /* 0x0000000000027941 */ /* 0x000fea0003800000 */
.L_x_39283:
        /* <DEDUP_REMOVED lines=44> */
.L_x_39282:
[----:B------:R-:W-:Y:S05]  /*f010*/  BSYNC B1 ;  /* 0x0000000000017941 */ /* 0x000fea0003800000 */
.L_x_39281:
[----:B------:R-:W-:Y:S01]  /*f020*/  I2FP.F32.U32 R33, R34 ;  /* 0x0000002200217245 */ /* 0x000fe20000201000 */
[----:B------:R-:W-:Y:S01]  /*f030*/  HADD2.F32 R34, -RZ, R35.H1_H1 ;  /* 0x30000023ff227230 */ /* 0x000fe20000004100 */
[----:B------:R-:W-:Y:S01]  /*f040*/  SEL R38, RZ, 0x1, P2 ;  /* 0x00000001ff267807 */ /* 0x000fe20001000000 */
[----:B------:R-:W-:Y:S01]  /*f050*/  HADD2.F32 R40, -RZ, R143.H1_H1 ;  /* 0x3000008fff287230 */ /* 0x000fe20000004100 */
[----:B------:R-:W-:Y:S01]  /*f060*/  LOP3.LUT P2, RZ, R215, 0x2, RZ, 0xc0, !PT ;  /* 0x00000002d7ff7812 */ /* 0x000fe2000784c0ff */
        /* <DEDUP_REMOVED lines=8> */
[C---:B------:R-:W-:Y:S01]  /*f0f0*/  LOP3.LUT P5, RZ, R215.reuse, 0x4, RZ, 0xc0, !PT ;  /* 0x00000004d7ff7812 */ /* 0x040fe200078ac0ff */
[----:B------:R-:W-:Y:S01]  /*f100*/  IMAD.WIDE.U32 R36, R36, 0x10000, RZ ;  /* 0x0001000024247825 */ /* 0x000fe200078e00ff */
[----:B------:R-:W-:Y:S02]  /*f110*/  SEL R45, RZ, 0x100, P4 ;  /* 0x00000100ff2d7807 */ /* 0x000fe40002000000 */
[----:B------:R-:W-:Y:S02]  /*f120*/  SEL R35, RZ, 0x1, P5 ;  /* 0x00000001ff237807 */ /* 0x000fe40002800000 */
        /* <DEDUP_REMOVED lines=36> */
.L_x_39286:
[----:B------:R-:W-:-:S07]  /*f370*/  IMAD.MOV.U32 R44, RZ, RZ, R210 ;  /* 0x000000ffff2c7224 */ /* 0x000fce00078e00d2 */
.L_x_39287:
[----:B------:R-:W-:Y:S05]  /*f380*/  BSYNC B1 ;  /* 0x0000000000017941 */ /* 0x000fea0003800000 */
.L_x_39285:
        /* <DEDUP_REMOVED lines=16> */
.L_x_39291:
[----:B------:R-:W-:Y:S05]  /*f490*/  BSYNC B2 ;  /* 0x0000000000027941 */ /* 0x000fea0003800000 */
.L_x_39290:
        /* <DEDUP_REMOVED lines=44> */
.L_x_39289:
[----:B------:R-:W-:Y:S05]  /*f760*/  BSYNC B1 ;  /* 0x0000000000017941 */ /* 0x000fea0003800000 */
.L_x_39288:
        /* <DEDUP_REMOVED lines=24> */
.L_x_39293:
[----:B------:R-:W-:-:S07]  /*f8f0*/  MOV R44, R210 ;  /* 0x000000d2002c7202 */ /* 0x000fce0000000f00 */
.L_x_39294:
[----:B------:R-:W-:Y:S05]  /*f900*/  BSYNC B1 ;  /* 0x0000000000017941 */ /* 0x000fea0003800000 */
.L_x_39292:
        /* <DEDUP_REMOVED lines=16> */
.L_x_39298:
[----:B------:R-:W-:Y:S05]  /*fa10*/  BSYNC B2 ;  /* 0x0000000000027941 */ /* 0x000fea0003800000 */
.L_x_39297:
        /* <DEDUP_REMOVED lines=44> */
.L_x_39296:
[----:B------:R-:W-:Y:S05]  /*fce0*/  BSYNC B1 ;  /* 0x0000000000017941 */ /* 0x000fea0003800000 */
.L_x_39295:
        /* <DEDUP_REMOVED lines=24> */
.L_x_39300:
[----:B------:R-:W-:-:S07]  /*fe70*/  MOV R32, R210 ;  /* 0x000000d200207202 */ /* 0x000fce0000000f00 */
.L_x_39301:
[----:B------:R-:W-:Y:S05]  /*fe80*/  BSYNC B1 ;  /* 0x0000000000017941 */ /* 0x000fea0003800000 */
.L_x_39299:
        /* <DEDUP_REMOVED lines=16> */
.L_x_39305:
[----:B------:R-:W-:Y:S05]  /*ff90*/  BSYNC B2 ;  /* 0x0000000000027941 */ /* 0x000fea0003800000 */
.L_x_39304:
        /* <DEDUP_REMOVED lines=44> */
.L_x_39303:
[----:B------:R-:W-:Y:S05]  /*10260*/  BSYNC B1 ;  /* 0x0000000000017941 */ /* 0x000fea0003800000 */
.L_x_39302:
        /* <DEDUP_REMOVED lines=24> */
.L_x_39307:
[----:B------:R-:W-:-:S07]  /*103f0*/  MOV R32, R210 ;  /* 0x000000d200207202 */ /* 0x000fce0000000f00 */
.L_x_39308:
[----:B------:R-:W-:Y:S05]  /*10400*/  BSYNC B1 ;  /* 0x0000000000017941 */ /* 0x000fea0003800000 */
.L_x_39306:
        /* <DEDUP_REMOVED lines=16> */
.L_x_39312:
[----:B------:R-:W-:Y:S05]  /*10510*/  BSYNC B2 ;  /* 0x0000000000027941 */ /* 0x000fea0003800000 */
.L_x_39311:
        /* <DEDUP_REMOVED lines=43> */
[----:B------:R-:W-:-:S10]  /*107d0*/  MOV R208, R36 ;  /* 0x0000002400d07202 */ /* 0x000fd40000000f00 */
.L_x_39310:
[----:B------:R-:W-:Y:S05]  /*107e0*/  BSYNC B1 ;  /* 0x0000000000017941 */ /* 0x000fea0003800000 */
.L_x_39309:
        /* <DEDUP_REMOVED lines=22> */
.L_x_39314:
[----:B------:R-:W-:-:S07]  /*10950*/  IMAD.MOV.U32 R42, RZ, RZ, R210 ;  /* 0x000000ffff2a7224 */ /* 0x000fce00078e00d2 */
.L_x_39315:
[----:B------:R-:W-:Y:S05]  /*10960*/  BSYNC B1 ;  /* 0x0000000000017941 */ /* 0x000fea0003800000 */
.L_x_39313:
        /* <DEDUP_REMOVED lines=16> */
.L_x_39319:
[----:B------:R-:W-:Y:S05]  /*10a70*/  BSYNC B2 ;  /* 0x0000000000027941 */ /* 0x000fea0003800000 */
.L_x_39318:
        /* <DEDUP_REMOVED lines=44> */
.L_x_39317:
[----:B------:R-:W-:Y:S05]  /*10d40*/  BSYNC B1 ;  /* 0x0000000000017941 */ /* 0x000fea0003800000 */
.L_x_39316:
        /* <DEDUP_REMOVED lines=22> */
.L_x_39321:
[----:B------:R-:W-:-:S07]  /*10eb0*/  MOV R42, R210 ;  /* 0x000000d2002a7202 */ /* 0x000fce0000000f00 */
.L_x_39322:
[----:B------:R-:W-:Y:S05]  /*10ec0*/  BSYNC B1 ;  /* 0x0000000000017941 */ /* 0x000fea0003800000 */
.L_x_39320:
        /* <DEDUP_REMOVED lines=16> */
.L_x_39326:
[----:B------:R-:W-:Y:S05]  /*10fd0*/  BSYNC B2 ;  /* 0x0000000000027941 */ /* 0x000fea0003800000 */
.L_x_39325:
        /* <DEDUP_REMOVED lines=44> */
.L_x_39324:
[----:B------:R-:W-:Y:S05]  /*112a0*/  BSYNC B1 ;  /* 0x0000000000017941 */ /* 0x000fea0003800000 */
.L_x_39323:
        /* <DEDUP_REMOVED lines=22> */
.L_x_39328:
[----:B------:R-:W-:-:S07]  /*11410*/  MOV R34, R210 ;  /* 0x000000d200227202 */ /* 0x000fce0000000f00 */
.L_x_39329:
[----:B------:R-:W-:Y:S05]  /*11420*/  BSYNC B1 ;  /* 0x0000000000017941 */ /* 0x000fea0003800000 */
.L_x_39327:
        /* <DEDUP_REMOVED lines=16> */
.L_x_39333:
[----:B------:R-:W-:Y:S05]  /*11530*/  BSYNC B2 ;  /* 0x0000000000027941 */ /* 0x000fea0003800000 */
.L_x_39332:
        /* <DEDUP_REMOVED lines=44> */
.L_x_39331:
[----:B------:R-:W-:Y:S05]  /*11800*/  BSYNC B1 ;  /* 0x0000000000017941 */ /* 0x000fea0003800000 */
.L_x_39330:
        /* <DEDUP_REMOVED lines=22> */
.L_x_39335:
[----:B------:R-:W-:-:S07]  /*11970*/  MOV R34, R210 ;  /* 0x000000d200227202 */ /* 0x000fce0000000f00 */
.L_x_39336:
[----:B------:R-:W-:Y:S05]  /*11980*/  BSYNC B1 ;  /* 0x0000000000017941 */ /* 0x000fea0003800000 */
.L_x_39334:
        /* <DEDUP_REMOVED lines=18> */
.L_x_39340:
[----:B------:R-:W-:Y:S05]  /*11ab0*/  BSYNC B2 ;  /* 0x0000000000027941 */ /* 0x000fea0003800000 */
.L_x_39339:
        /* <DEDUP_REMOVED lines=44> */
.L_x_39338:
[----:B------:R-:W-:Y:S05]  /*11d80*/  BSYNC B1 ;  /* 0x0000000000017941 */ /* 0x000fea0003800000 */
.L_x_39337:
        /* <DEDUP_REMOVED lines=13> */
[----:B------:R-:W-:Y:S01]  /*11e60*/  LOP3.LUT P5, RZ, R215, 0x4, RZ, 0xc0, !PT ;  /* 0x00000004d7ff7812 */ /* 0x000fe200078ac0ff */
        /* <DEDUP_REMOVED lines=39> */
.L_x_39342:
[----:B------:R-:W-:-:S07]  /*120e0*/  MOV R162, R210 ;  /* 0x000000d200a27202 */ /* 0x000fce0000000f00 */
.L_x_39343:
[----:B------:R-:W-:Y:S05]  /*120f0*/  BSYNC B1 ;  /* 0x0000000000017941 */ /* 0x000fea0003800000 */
.L_x_39341:
        /* <DEDUP_REMOVED lines=16> */
.L_x_39347:
[----:B------:R-:W-:Y:S05]  /*12200*/  BSYNC B2 ;  /* 0x0000000000027941 */ /* 0x000fea0003800000 */
.L_x_39346:
        /* <DEDUP_REMOVED lines=44> */
.L_x_39345:
[----:B------:R-:W-:Y:S05]  /*124d0*/  BSYNC B1 ;  /* 0x0000000000017941 */ /* 0x000fea0003800000 */
.L_x_39344:
        /* <DEDUP_REMOVED lines=24> */
.L_x_39349:
[----:B------:R-:W-:-:S07]  /*12660*/  IMAD.MOV.U32 R41, RZ, RZ, R210 ;  /* 0x000000ffff297224 */ /* 0x000fce00078e00d2 */
.L_x_39350:
[----:B------:R-:W-:Y:S05]  /*12670*/  BSYNC B1 ;  /* 0x0000000000017941 */ /* 0x000fea0003800000 */
.L_x_39348:
        /* <DEDUP_REMOVED lines=16> */
.L_x_39354:
[----:B------:R-:W-:Y:S05]  /*12780*/  BSYNC B2 ;  /* 0x0000000000027941 */ /* 0x000fea0003800000 */
.L_x_39353:
        /* <DEDUP_REMOVED lines=44> */
.L_x_39352:
[----:B------:R-:W-:Y:S05]  /*12a50*/  BSYNC B1 ;  /* 0x0000000000017941 */ /* 0x000fea0003800000 */
.L_x_39351:
        /* <DEDUP_REMOVED lines=24> */
.L_x_39356:
[----:B------:R-:W-:-:S07]  /*12be0*/  MOV R32, R210 ;  /* 0x000000d200207202 */ /* 0x000fce0000000f00 */
.L_x_39357:
[----:B------:R-:W-:Y:S05]  /*12bf0*/  BSYNC B1 ;  /* 0x0000000000017941 */ /* 0x000fea0003800000 */
.L_x_39355:
        /* <DEDUP_REMOVED lines=16> */
.L_x_39361:
[----:B------:R-:W-:Y:S05]  /*12d00*/  BSYNC B2 ;  /* 0x0000000000027941 */ /* 0x000fea0003800000 */
.L_x_39360:
        /* <DEDUP_REMOVED lines=44> */
.L_x_39359:
[----:B------:R-:W-:Y:S05]  /*12fd0*/  BSYNC B1 ;  /* 0x0000000000017941 */ /* 0x000fea0003800000 */
.L_x_39358:
        /* <DEDUP_REMOVED lines=24> */
.L_x_39363:
[----:B------:R-:W-:-:S07]  /*13160*/  MOV R32, R210 ;  /* 0x000000d200207202 */ /* 0x000fce0000000f00 */
.L_x_39364:
[----:B------:R-:W-:Y:S05]  /*13170*/  BSYNC B1 ;  /* 0x0000000000017941 */ /* 0x000fea0003800000 */
.L_x_39362:
        /* <DEDUP_REMOVED lines=16> */
.L_x_39368:
[----:B------:R-:W-:Y:S05]  /*13280*/  BSYNC B2 ;  /* 0x0000000000027941 */ /* 0x000fea0003800000 */
.L_x_39367:
        /* <DEDUP_REMOVED lines=44> */
.L_x_39366:
[----:B------:R-:W-:Y:S05]  /*13550*/  BSYNC B1 ;  /* 0x0000000000017941 */ /* 0x000fea0003800000 */
.L_x_39365:
        /* <DEDUP_REMOVED lines=22> */
.L_x_39370:
[----:B------:R-:W-:-:S07]  /*136c0*/  MOV R218, R210 ;  /* 0x000000d200da7202 */ /* 0x000fce0000000f00 */
.L_x_39371:
[----:B------:R-:W-:Y:S05]  /*136d0*/  BSYNC B1 ;  /* 0x0000000000017941 */ /* 0x000fea0003800000 */
.L_x_39369:
        /* <DEDUP_REMOVED lines=16> */
.L_x_39375:
[----:B------:R-:W-:Y:S05]  /*137e0*/  BSYNC B2 ;  /* 0x0000000000027941 */ /* 0x000fea0003800000 */
.L_x_39374:
        /* <DEDUP_REMOVED lines=44> */
.L_x_39373:
[----:B------:R-:W-:Y:S05]  /*13ab0*/  BSYNC B1 ;  /* 0x0000000000017941 */ /* 0x000fea0003800000 */
.L_x_39372:
        /* <DEDUP_REMOVED lines=22> */
.L_x_39377:
[----:B------:R-:W-:-:S07]  /*13c20*/  IMAD.MOV.U32 R37, RZ, RZ, R210 ;  /* 0x000000ffff257224 */ /* 0x000fce00078e00d2 */
.L_x_39378:
[----:B------:R-:W-:Y:S05]  /*13c30*/  BSYNC B1 ;  /* 0x0000000000017941 */ /* 0x000fea0003800000 */
.L_x_39376:
        /* <DEDUP_REMOVED lines=16> */
.L_x_39382:
[----:B------:R-:W-:Y:S05]  /*13d40*/  BSYNC B2 ;  /* 0x0000000000027941 */ /* 0x000fea0003800000 */
.L_x_39381:
        /* <DEDUP_REMOVED lines=44> */
.L_x_39380:
[----:B------:R-:W-:Y:S05]  /*14010*/  BSYNC B1 ;  /* 0x0000000000017941 */ /* 0x000fea0003800000 */
.L_x_39379:
        /* <DEDUP_REMOVED lines=22> */
.L_x_39384:
[----:B------:R-:W-:-:S07]  /*14180*/  MOV R34, R210 ;  /* 0x000000d200227202 */ /* 0x000fce0000000f00 */
.L_x_39385:
[----:B------:R-:W-:Y:S05]  /*14190*/  BSYNC B1 ;  /* 0x0000000000017941 */ /* 0x000fea0003800000 */
.L_x_39383:
        /* <DEDUP_REMOVED lines=16> */
.L_x_39389:
[----:B------:R-:W-:Y:S05]  /*142a0*/  BSYNC B2 ;  /* 0x0000000000027941 */ /* 0x000fea0003800000 */
.L_x_39388:
        /* <DEDUP_REMOVED lines=44> */
.L_x_39387:
[----:B------:R-:W-:Y:S05]  /*14570*/  BSYNC B1 ;  /* 0x0000000000017941 */ /* 0x000fea0003800000 */
.L_x_39386:
        /* <DEDUP_REMOVED lines=22> */
.L_x_39391:
[----:B------:R-:W-:-:S07]  /*146e0*/  MOV R34, R210 ;  /* 0x000000d200227202 */ /* 0x000fce0000000f00 */
.L_x_39392:
[----:B------:R-:W-:Y:S05]  /*146f0*/  BSYNC B1 ;  /* 0x0000000000017941 */ /* 0x000fea0003800000 */
.L_x_39390:
        /* <DEDUP_REMOVED lines=18> */
.L_x_39396:
[----:B------:R-:W-:Y:S05]  /*14820*/  BSYNC B2 ;  /* 0x0000000000027941 */ /* 0x000fea0003800000 */
.L_x_39395:
        /* <DEDUP_REMOVED lines=44> */
.L_x_39394:
[----:B------:R-:W-:Y:S05]  /*14af0*/  BSYNC B1 ;  /* 0x0000000000017941 */ /* 0x000fea0003800000 */
.L_x_39393:
[----:B------:R-:W-:Y:S01]  /*14b00*/  I2FP.F32.U32 R33, R34 ;  /* 0x0000002200217245 */ /* 0x000fe20000201000 */
[----:B------:R-:W-:Y:S01]  /*14b10*/  HADD2.F32 R34, -RZ, R35.H1_H1 ;  /* 0x30000023ff227230 */ /* 0x000fe20000004100 */
[----:B------:R-:W-:Y:S01]  /*14b20*/  SEL R163, RZ, 0x1, P3 ;  /* 0x00000001ffa37807 */ /* 0x000fe20001800000 */
[----:B------:R-:W-:Y:S01]  /*14b30*/  IMAD.WIDE.U32 R236, R228, 0x20, R232 ;  /* 0x00000020e4ec7825 */ /* 0x000fe200078e00e8 */
[----:B------:R-:W-:-:S03]  /*14b40*/  SEL R218, RZ, 0x1, P2 ;  /* 0x00000001ffda7807 */ /* 0x000fc60001000000 */
[----:B------:R-:W-:Y:S01]  /*14b50*/  FFMA.FTZ R32, R33, R224, 1.1641532182693481445e-10 ;  /* 0x2f00000021207423 */ /* 0x000fe200000100e0 */
[----:B------:R-:W-:Y:S01]  /*14b60*/  SEL R39, RZ, 0x10000, P5 ;  /* 0x00010000ff277807 */ /* 0x000fe20002800000 */
[----:B------:R-:W-:Y:S01]  /*14b70*/  FMUL.FTZ R35, R34, R225 ;  /* 0x000000e122237220 */ /* 0x000fe20000410000 */
[----:B------:R-:W-:Y:S01]  /*14b80*/  SEL R234, RZ, 0x100, P4 ;  /* 0x00000100ffea7807 */ /* 0x000fe20002000000 */
[----:B------:R-:W-:Y:S01]  /*14b90*/  IMAD.WIDE.U32 R218, R218, 0x1000000, RZ ;  /* 0x01000000dada7825 */ /* 0x000fe200078e00ff */
[----:B------:R-:W-:Y:S01]  /*14ba0*/  FSETP.GTU.FTZ.AND P3, PT, R32, R223, PT ;  /* 0x000000df2000720b */ /* 0x000fe20003f7c000 */
[----:B------:R0:W-:Y:S01]  /*14bb0*/  STG.E.128 desc[UR4][R236.64], R40 ;  /* 0x00000028ec007986 */ /* 0x0001e2000c101d04 */
[C---:B------:R-:W-:Y:S02]  /*14bc0*/  LOP3.LUT P5, RZ, R215.reuse, 0x4, RZ, 0xc0, !PT ;  /* 0x00000004d7ff7812 */ /* 0x040fe400078ac0ff */
[----:B------:R-:W-:Y:S02]  /*14bd0*/  LOP3.LUT P4, RZ, R215, 0x2, RZ, 0xc0, !PT ;  /* 0x00000002d7ff7812 */ /* 0x000fe4000788c0ff */
[----:B------:R-:W-:-:S02]  /*14be0*/  SEL R32, RZ, 0x1000000, P3 ;  /* 0x01000000ff207807 */ /* 0x000fc40001800000 */
[----:B------:R-:W-:Y:S02]  /*14bf0*/  SEL R162, RZ, 0x1, P4 ;  /* 0x00000001ffa27807 */ /* 0x000fe40002000000 */
[----:B------:R-:W-:Y:S01]  /*14c00*/  LOP3.LUT R234, R234, R32, R39, 0xfe, !PT ;  /* 0x00000020eaea7212 */ /* 0x000fe200078efe27 */
[----:B------:R-:W-:Y:S01]  /*14c10*/  FMUL.FTZ R39, R35, R222 ;  /* 0x000000de23277220 */ /* 0x000fe20000410000 */
[----:B------:R-:W-:Y:S01]  /*14c20*/  SEL R34, RZ, 0x1, P5 ;  /* 0x00000001ff227807 */ /* 0x000fe20002800000 */
[----:B------:R-:W1:Y:S01]  /*14c30*/  @P1 LDC.64 R32, c[0x0][0x230] ;  /* 0x00008c00ff201b82 */ /* 0x000e620000000a00 */
[----:B------:R-:W-:Y:S01]  /*14c40*/  LOP3.LUT R219, R219, R234, R163, 0xfe, !PT ;  /* 0x000000eadbdb7212 */ /* 0x000fe200078efea3 */
[----:B------:R-:W-:Y:S01]  /*14c50*/  IMAD.WIDE.U32 R162, R162, 0x10000, RZ ;  /* 0x00010000a2a27825 */ /* 0x000fe200078e00ff */
[----:B------:R-:W-:Y:S02]  /*14c60*/  FSEL R39, R39, RZ, !P3 ;  /* 0x000000ff27277208 */ /* 0x000fe40005800000 */
[----:B------:R-:W-:Y:S01]  /*14c70*/  LOP3.LUT P6, RZ, R215, 0x8, RZ, 0xc0, !PT ;  /* 0x00000008d7ff7812 */ /* 0x000fe200078cc0ff */
[----:B------:R-:W-:-:S04]  /*14c80*/  IMAD.WIDE.U32 R34, R34, 0x100, RZ ;  /* 0x0000010022227825 */ /* 0x000fc800078e00ff */
[----:B------:R-:W-:Y:S01]  /*14c90*/  HADD2.F32 R234, -RZ, R135.H1_H1 ;  /* 0x30000087ffea7230 */ /* 0x000fe20000004100 */
[----:B------:R-:W-:Y:S02]  /*14ca0*/  LOP3.LUT R35, R35, R219, R163, 0xfe, !PT ;  /* 0x000000db23237212 */ /* 0x000fe400078efea3 */
[----:B------:R-:W-:Y:S02]  /*14cb0*/  IADD3 R219, R221, 0xe0, RZ ;  /* 0x000000e0dddb7810 */ /* 0x000fe40007ffe0ff */
[----:B------:R-:W-:Y:S01]  /*14cc0*/  FMUL.FTZ R39, R39, R234 ;  /* 0x000000ea27277220 */ /* 0x000fe20000410000 */
[----:B------:R-:W-:Y:S01]  /*14cd0*/  LOP3.LUT R218, R34, R218, R162, 0xfe, !PT ;  /* 0x000000da22da7212 */ /* 0x000fe200078efea2 */
[----:B------:R-:W-:Y:S01]  /*14ce0*/  IMAD.WIDE.U32 R234, R228, 0x8, R230 ;  /* 0x00000008e4ea7825 */ /* 0x000fe200078e00e6 */
[----:B------:R-:W-:-:S03]  /*14cf0*/  SEL R163, RZ, 0x1, P6 ;  /* 0x00000001ffa37807 */ /* 0x000fc60003000000 */
[----:B------:R-:W-:Y:S01]  /*14d00*/  @P0 FADD.FTZ R39, R95, R39 ;  /* 0x000000275f270221 */ /* 0x000fe20000010000 */
[----:B------:R-:W-:Y:S01]  /*14d10*/  IMAD.WIDE.U32 R160, R219, 0x10, R160 ;  /* 0x00000010dba07825 */ /* 0x000fe200078e00a0 */
[----:B------:R-:W-:-:S03]  /*14d20*/  LOP3.LUT R34, R218, R163, RZ, 0xfc, !PT ;  /* 0x000000a3da227212 */ /* 0x000fc600078efcff */
[----:B------:R0:W-:Y:S01]  /*14d30*/  STG.E.128 desc[UR4][R236.64+0x10], R36 ;  /* 0x00001024ec007986 */ /* 0x0001e2000c101d04 */
[----:B-1----:R-:W-:-:S03]  /*14d40*/  @P1 IMAD.WIDE.U32 R32, R219, 0x20, R32 ;  /* 0x00000020db201825 */ /* 0x002fc600078e0020 */
        /* <DEDUP_REMOVED lines=16> */
.L_x_39398:
[----:B------:R-:W-:-:S07]  /*14e50*/  MOV R218, R210 ;  /* 0x000000d200da7202 */ /* 0x000fce0000000f00 */
.L_x_39399:
[----:B------:R-:W-:Y:S05]  /*14e60*/  BSYNC B1 ;  /* 0x0000000000017941 */ /* 0x000fea0003800000 */
.L_x_39397:
        /* <DEDUP_REMOVED lines=16> */
.L_x_39403:
[----:B------:R-:W-:Y:S05]  /*14f70*/  BSYNC B2 ;  /* 0x0000000000027941 */ /* 0x000fea0003800000 */
.L_x_39402:
        /* <DEDUP_REMOVED lines=44> */
.L_x_39401:
[----:B------:R-:W-:Y:S05]  /*15240*/  BSYNC B1 ;  /* 0x0000000000017941 */ /* 0x000fea0003800000 */
.L_x_39400:
        /* <DEDUP_REMOVED lines=23> */
.L_x_39405:
[----:B------:R-:W-:-:S07]  /*153c0*/  MOV R33, R210 ;  /* 0x000000d200217202 */ /* 0x000fce0000000f00 */
.L_x_39406:
[----:B------:R-:W-:Y:S05]  /*153d0*/  BSYNC B1 ;  /* 0x0000000000017941 */ /* 0x000fea0003800000 */
.L_x_39404:
        /* <DEDUP_REMOVED lines=16> */
.L_x_39410:
[----:B------:R-:W-:Y:S05]  /*154e0*/  BSYNC B2 ;  /* 0x0000000000027941 */ /* 0x000fea0003800000 */
.L_x_39409:
        /* <DEDUP_REMOVED lines=44> */
.L_x_39408:
[----:B------:R-:W-:Y:S05]  /*157b0*/  BSYNC B1 ;  /* 0x0000000000017941 */ /* 0x000fea0003800000 */
.L_x_39407:
        /* <DEDUP_REMOVED lines=23> */
.L_x_39412:
[----:B------:R-:W-:-:S07]  /*15930*/  IMAD.MOV.U32 R160, RZ, RZ, R210 ;  /* 0x000000ffffa07224 */ /* 0x000fce00078e00d2 */
.L_x_39413:
[----:B------:R-:W-:Y:S05]  /*15940*/  BSYNC B1 ;  /* 0x0000000000017941 */ /* 0x000fea0003800000 */
.L_x_39411:
        /* <DEDUP_REMOVED lines=16> */
.L_x_39417:
[----:B------:R-:W-:Y:S05]  /*15a50*/  BSYNC B2 ;  /* 0x0000000000027941 */ /* 0x000fea0003800000 */
.L_x_39416:
        /* <DEDUP_REMOVED lines=44> */
.L_x_39415:
[----:B------:R-:W-:Y:S05]  /*15d20*/  BSYNC B1 ;  /* 0x0000000000017941 */ /* 0x000fea0003800000 */
.L_x_39414:
        /* <DEDUP_REMOVED lines=21> */
.L_x_39419:
[----:B------:R-:W-:-:S07]  /*15e80*/  MOV R35, R210 ;  /* 0x000000d200237202 */ /* 0x000fce0000000f00 */
.L_x_39420:
[----:B------:R-:W-:Y:S05]  /*15e90*/  BSYNC B1 ;  /* 0x0000000000017941 */ /* 0x000fea0003800000 */
.L_x_39418:
        /* <DEDUP_REMOVED lines=16> */
.L_x_39424:
[----:B------:R-:W-:Y:S05]  /*15fa0*/  BSYNC B2 ;  /* 0x0000000000027941 */ /* 0x000fea0003800000 */
.L_x_39423:
        /* <DEDUP_REMOVED lines=9> */
[----:B------:R-:W-:Y:S01]  /*16040*/  IMAD.WIDE.U32 R236, R229, -0x2daee0ad, RZ ;  /* 0xd2511f53e5ec7825 */ /* 0x000fe200078e00ff */
[----:B------:R-:W-:-:S03]  /*16050*/  HFMA2.MMA R229, -RZ, RZ, 0, 0 ;  /* 0x00000000ffe57435 */ /* 0x000fc600000001ff */
        /* <DEDUP_REMOVED lines=33> */
.L_x_39422:
[----:B------:R-:W-:Y:S05]  /*16270*/  BSYNC B1 ;  /* 0x0000000000017941 */ /* 0x000fea0003800000 */
.L_x_39421:
        /* <DEDUP_REMOVED lines=21> */
.L_x_39426:
[----:B------:R-:W-:-:S07]  /*163d0*/  MOV R218, R210 ;  /* 0x000000d200da7202 */ /* 0x000fce0000000f00 */
.L_x_39427:
[----:B------:R-:W-:Y:S05]  /*163e0*/  BSYNC B1 ;  /* 0x0000000000017941 */ /* 0x000fea0003800000 */
.L_x_39425:
        /* <DEDUP_REMOVED lines=16> */
.L_x_39431:
[----:B------:R-:W-:Y:S05]  /*164f0*/  BSYNC B2 ;  /* 0x0000000000027941 */ /* 0x000fea0003800000 */
.L_x_39430:
        /* <DEDUP_REMOVED lines=44> */
.L_x_39429:
[----:B------:R-:W-:Y:S05]  /*167c0*/  BSYNC B1 ;  /* 0x0000000000017941 */ /* 0x000fea0003800000 */
.L_x_39428:
        /* <DEDUP_REMOVED lines=21> */
.L_x_39433:
[----:B------:R-:W-:-:S07]  /*16920*/  MOV R161, R210 ;  /* 0x000000d200a17202 */ /* 0x000fce0000000f00 */
.L_x_39434:
[----:B------:R-:W-:Y:S05]  /*16930*/  BSYNC B1 ;  /* 0x0000000000017941 */ /* 0x000fea0003800000 */
.L_x_39432:
        /* <DEDUP_REMOVED lines=16> */
.L_x_39438:
[----:B------:R-:W-:Y:S05]  /*16a40*/  BSYNC B2 ;  /* 0x0000000000027941 */ /* 0x000fea0003800000 */
.L_x_39437:
        /* <DEDUP_REMOVED lines=44> */
.L_x_39436:
[----:B------:R-:W-:Y:S05]  /*16d10*/  BSYNC B1 ;  /* 0x0000000000017941 */ /* 0x000fea0003800000 */
.L_x_39435:
        /* <DEDUP_REMOVED lines=21> */
.L_x_39440:
[----:B------:R-:W-:-:S07]  /*16e70*/  IMAD.MOV.U32 R162, RZ, RZ, R210 ;  /* 0x000000ffffa27224 */ /* 0x000fce00078e00d2 */
.L_x_39441:
[----:B------:R-:W-:Y:S05]  /*16e80*/  BSYNC B1 ;  /* 0x0000000000017941 */ /* 0x000fea0003800000 */
.L_x_39439:
        /* <DEDUP_REMOVED lines=16> */
.L_x_39445:
[----:B------:R-:W-:Y:S05]  /*16f90*/  BSYNC B2 ;  /* 0x0000000000027941 */ /* 0x000fea0003800000 */
.L_x_39444:
        /* <DEDUP_REMOVED lines=44> */
.L_x_39443:
[----:B------:R-:W-:Y:S05]  /*17260*/  BSYNC B1 ;  /* 0x0000000000017941 */ /* 0x000fea0003800000 */
.L_x_39442:
        /* <DEDUP_REMOVED lines=21> */
.L_x_39447:
[----:B------:R-:W-:-:S07]  /*173c0*/  MOV R229, R210 ;  /* 0x000000d200e57202 */ /* 0x000fce0000000f00 */
.L_x_39448:
[----:B------:R-:W-:Y:S05]  /*173d0*/  BSYNC B1 ;  /* 0x0000000000017941 */ /* 0x000fea0003800000 */
.L_x_39446:
        /* <DEDUP_REMOVED lines=18> */
.L_x_39452:
[----:B------:R-:W-:Y:S05]  /*17500*/  BSYNC B2 ;  /* 0x0000000000027941 */ /* 0x000fea0003800000 */
.L_x_39451:
        /* <DEDUP_REMOVED lines=44> */
.L_x_39450:
[----:B------:R-:W-:Y:S05]  /*177d0*/  BSYNC B1 ;  /* 0x0000000000017941 */ /* 0x000fea0003800000 */
.L_x_39449:
        /* <DEDUP_REMOVED lines=58> */
[----:B------:R-:W-:-:S03]  /*17b80*/  HADD2.F32 R236, -RZ, R163.H1_H1 ;  /* 0x300000a3ffec7230 */ /* 0x000fc60000004100 */
[----:B------:R-:W-:Y:S01]  /*17b90*/  FADD.FTZ R238, R40, R229 ;  /* 0x000000e528ee7221 */ /* 0x000fe20000010000 */
[----:B------:R-:W-:Y:S01]  /*17ba0*/  SEL R229, RZ, 0x100, P4 ;  /* 0x00000100ffe57807 */ /* 0x000fe20002000000 */
[----:B------:R-:W-:Y:S01]  /*17bb0*/  FMUL.FTZ R225, R236, R225 ;  /* 0x000000e1ece17220 */ /* 0x000fe20000410000 */
[----:B------:R-:W-:Y:S01]  /*17bc0*/  FSETP.GTU.FTZ.AND P4, PT, R224, R223, PT ;  /* 0x000000dfe000720b */ /* 0x000fe20003f9c000 */
[----:B------:R-:W-:-:S03]  /*17bd0*/  FADD.FTZ R163, R41, R238 ;  /* 0x000000ee29a37221 */ /* 0x000fc60000010000 */
[----:B------:R-:W-:Y:S01]  /*17be0*/  SEL R238, RZ, 0x1000000, P4 ;  /* 0x01000000ffee7807 */ /* 0x000fe20002000000 */
[----:B------:R-:W-:Y:S01]  /*17bf0*/  FADD.FTZ R224, R42, R163 ;  /* 0x000000a32ae07221 */ /* 0x000fe20000010000 */
[----:B------:R-:W-:Y:S01]  /*17c00*/  FMUL.FTZ R163, R225, R222 ;  /* 0x000000dee1a37220 */ /* 0x000fe20000410000 */
[----:B------:R-:W-:Y:S02]  /*17c10*/  SEL R222, RZ, 0x1, P5 ;  /* 0x00000001ffde7807 */ /* 0x000fe40002800000 */
[----:B------:R-:W-:Y:S01]  /*17c20*/  LOP3.LUT R238, R229, R238, R234, 0xfe, !PT ;  /* 0x000000eee5ee7212 */ /* 0x000fe200078efeea */
[----:B------:R-:W-:Y:S01]  /*17c30*/  FADD.FTZ R223, R43, R224 ;  /* 0x000000e02bdf7221 */ /* 0x000fe20000010000 */
[----:B------:R-:W-:Y:S02]  /*17c40*/  SEL R234, RZ, 0x1, P2 ;  /* 0x00000001ffea7807 */ /* 0x000fe40001000000 */
[----:B------:R-:W-:Y:S01]  /*17c50*/  SEL R224, RZ, 0x1, P1 ;  /* 0x00000001ffe07807 */ /* 0x000fe20000800000 */
[----:B------:R-:W-:Y:S01]  /*17c60*/  FADD.FTZ R236, R36, R223 ;  /* 0x000000df24ec7221 */ /* 0x000fe20000010000 */
[----:B------:R-:W-:Y:S01]  /*17c70*/  IMAD.WIDE.U32 R222, R222, 0x100, RZ ;  /* 0x00000100dede7825 */ /* 0x000fe200078e00ff */
[----:B------:R-:W-:-:S03]  /*17c80*/  ISETP.NE.AND P1, PT, R0, RZ, PT ;  /* 0x000000ff0000720c */ /* 0x000fc60003f25270 */
[----:B------:R-:W-:Y:S01]  /*17c90*/  FADD.FTZ R229, R37, R236 ;  /* 0x000000ec25e57221 */ /* 0x000fe20000010000 */
[----:B------:R-:W-:-:S04]  /*17ca0*/  IMAD.WIDE.U32 R234, R234, 0x1000000, RZ ;  /* 0x01000000eaea7825 */ /* 0x000fc800078e00ff */
[----:B------:R-:W-:Y:S01]  /*17cb0*/  IMAD.WIDE.U32 R224, R224, 0x10000, RZ ;  /* 0x00010000e0e07825 */ /* 0x000fe200078e00ff */
[----:B------:R-:W-:Y:S02]  /*17cc0*/  LOP3.LUT R235, R235, R238, R237, 0xfe, !PT ;  /* 0x000000eeebeb7212 */ /* 0x000fe400078efeed */
[----:B------:R-:W-:Y:S01]  /*17cd0*/  LOP3.LUT R234, R222, R234, R224, 0xfe, !PT ;  /* 0x000000eadeea7212 */ /* 0x000fe200078efee0 */
[----:B------:R-:W-:Y:S01]  /*17ce0*/  FADD.FTZ R224, R38, R229 ;  /* 0x000000e526e07221 */ /* 0x000fe20000010000 */
[----:B------:R-:W-:Y:S02]  /*17cf0*/  FSEL R222, R163, RZ, !P4 ;  /* 0x000000ffa3de7208 */ /* 0x000fe40006000000 */
[----:B------:R-:W-:Y:S01]  /*17d00*/  LOP3.LUT R223, R223, R235, R225, 0xfe, !PT ;  /* 0x000000ebdfdf7212 */ /* 0x000fe200078efee1 */
[----:B------:R-:W-:Y:S02]  /*17d10*/  FADD.FTZ R229, R39, R224 ;  /* 0x000000e027e57221 */ /* 0x000fe40000010000 */
[----:B------:R-:W-:-:S02]  /*17d20*/  FMUL.FTZ R163, R209, R222 ;  /* 0x000000ded1a37220 */ /* 0x000fc40000410000 */
[----:B------:R-:W-:Y:S01]  /*17d30*/  FADD.FTZ R222, R32, R229 ;  /* 0x000000e520de7221 */ /* 0x000fe20000010000 */
[----:B------:R-:W-:Y:S01]  /*17d40*/  SEL R229, RZ, 0x1, P6 ;  /* 0x00000001ffe57807 */ /* 0x000fe20003000000 */
[----:B------:R-:W-:Y:S02]  /*17d50*/  @P0 FADD.FTZ R163, R95, R163 ;  /* 0x000000a35fa30221 */ /* 0x000fe40000010000 */
        /* <DEDUP_REMOVED lines=160> */
.L_x_39466:
[C---:B------:R-:W-:Y:S01]  /*18760*/  FMUL.FTZ R225, R222.reuse, R222 ;  /* 0x000000dedee17220 */ /* 0x040fe20000410000 */
[----:B------:R-:W-:Y:S01]  /*18770*/  ISETP.NE.AND P0, PT, RZ, UR11, PT ;  /* 0x0000000bff007c0c */ /* 0x000fe2000bf05270 */
[----:B-1----:R-:W-:Y:S01]  /*18780*/  FADD.FTZ R223, R229, R234 ;  /* 0x000000eae5df7221 */ /* 0x002fe20000010000 */
[----:B------:R-:W-:Y:S02]  /*18790*/  HADD2.F32 R250, -RZ, R111.H0_H0 ;  /* 0x2000006ffffa7230 */ /* 0x000fe40000004100 */
[----:B------:R-:W-:Y:S01]  /*187a0*/  FSEL R230, R225, RZ, P0 ;  /* 0x000000ffe1e67208 */ /* 0x000fe20000000000 */
[----:B------:R-:W-:Y:S01]  /*187b0*/  FFMA.FTZ R223, R223, R224, UR12 ;  /* 0x0000000cdfdf7e23 */ /* 0x000fe200080100e0 */
[----:B------:R-:W-:Y:S01]  /*187c0*/  FSEL R224, R222, RZ, !P0 ;  /* 0x000000ffdee07208 */ /* 0x000fe20004000000 */
[----:B------:R-:W-:Y:S02]  /*187d0*/  HADD2.F32 R225, -RZ, R103.H0_H0 ;  /* 0x20000067ffe17230 */ /* 0x000fe40000004100 */
[----:B------:R-:W-:Y:S01]  /*187e0*/  FADD.FTZ R223, R223, R230 ;  /* 0x000000e6dfdf7221 */ /* 0x000fe20000010000 */
[----:B------:R-:W-:-:S02]  /*187f0*/  HADD2.F32 R248, -RZ, R109.H1_H1 ;  /* 0x3000006dfff87230 */ /* 0x000fc40000004100 */
[--C-:B------:R-:W-:Y:S01]  /*18800*/  FADD.FTZ R84, R84, -R224.reuse ;  /* 0x800000e054547221 */ /* 0x100fe20000010000 */
[--C-:B------:R-:W-:Y:S01]  /*18810*/  FADD.FTZ R85, R85, -R224.reuse ;  /* 0x800000e055557221 */ /* 0x100fe20000010000 */
[--C-:B------:R-:W-:Y:S01]  /*18820*/  FADD.FTZ R86, R86, -R224.reuse ;  /* 0x800000e056567221 */ /* 0x100fe20000010000 */
[--C-:B------:R-:W-:Y:S01]  /*18830*/  FADD.FTZ R87, R87, -R224.reuse ;  /* 0x800000e057577221 */ /* 0x100fe20000010000 */
[----:B------:R-:W1:Y:S01]  /*18840*/  MUFU.RSQ R223, R223 ;  /* 0x000000df00df7308 */ /* 0x000e620000001400 */
        /* <DEDUP_REMOVED lines=8> */
[--C-:B------:R-:W-:Y:S01]  /*188d0*/  FADD.FTZ R90, R90, -R224.reuse ;  /* 0x800000e05a5a7221 */ /* 0x100fe20000010000 */
[--C-:B------:R-:W-:Y:S02]  /*188e0*/  HADD2.F32 R39, -RZ, R130.reuse.H1_H1 ;  /* 0x30000082ff277230 */ /* 0x100fe40000004100 */
[--C-:B------:R-:W-:Y:S01]  /*188f0*/  FADD.FTZ R88, R88, -R224.reuse ;  /* 0x800000e058587221 */ /* 0x100fe20000010000 */
[----:B------:R-:W-:Y:S02]  /*18900*/  HADD2.F32 R43, -RZ, R131.H1_H1 ;  /* 0x30000083ff2b7230 */ /* 0x000fe40000004100 */
[--C-:B------:R-:W-:Y:S01]  /*18910*/  FADD.FTZ R91, R91, -R224.reuse ;  /* 0x800000e05b5b7221 */ /* 0x100fe20000010000 */
[----:B------:R-:W-:Y:S02]  /*18920*/  HADD2.F32 R37, -RZ, R130.H0_H0 ;  /* 0x20000082ff257230 */ /* 0x000fe40000004100 */
[--C-:B------:R-:W-:Y:S01]  /*18930*/  FADD.FTZ R89, R89, -R224.reuse ;  /* 0x800000e059597221 */ /* 0x100fe20000010000 */
[----:B------:R-:W-:Y:S01]  /*18940*/  FADD.FTZ R76, R76, -R224 ;  /* 0x800000e04c4c7221 */ /* 0x000fe20000010000 */
[C---:B-1----:R-:W-:Y:S01]  /*18950*/  FMUL.FTZ R33, R223.reuse, R84 ;  /* 0x00000054df217220 */ /* 0x042fe20000410000 */
[C---:B------:R-:W-:Y:S01]  /*18960*/  FMUL.FTZ R35, R223.reuse, R86 ;  /* 0x00000056df237220 */ /* 0x040fe20000410000 */
[C---:B------:R-:W-:Y:S01]  /*18970*/  FMUL.FTZ R84, R223.reuse, R85 ;  /* 0x00000055df547220 */ /* 0x040fe20000410000 */
[----:B------:R-:W-:Y:S01]  /*18980*/  FMUL.FTZ R244, R223, R87 ;  /* 0x00000057dff47220 */ /* 0x000fe20000410000 */
[----:B------:R-:W-:-:S02]  /*18990*/  HADD2.F32 R85, -RZ, R129.H0_H0 ;  /* 0x20000081ff557230 */ /* 0x000fc40000004100 */
[----:B------:R-:W-:Y:S01]  /*189a0*/  FFMA.FTZ R86, R35, R41, R8 ;  /* 0x0000002923567223 */ /* 0x000fe20000010008 */
[----:B------:R-:W-:Y:S01]  /*189b0*/  FFMA.FTZ R84, R84, R39, R7 ;  /* 0x0000002754547223 */ /* 0x000fe20000010007 */
[----:B------:R-:W-:Y:S01]  /*189c0*/  FFMA.FTZ R35, R244, R43, R9 ;  /* 0x0000002bf4237223 */ /* 0x000fe20000010009 */
[----:B------:R-:W-:Y:S01]  /*189d0*/  FFMA.FTZ R33, R33, R37, R6 ;  /* 0x0000002521217223 */ /* 0x000fe20000010006 */
[----:B------:R-:W-:Y:S02]  /*189e0*/  HADD2.F32 R87, -RZ, R129.H1_H1 ;  /* 0x30000081ff577230 */ /* 0x000fe40000004100 */
[C---:B------:R-:W-:Y:S01]  /*189f0*/  FMUL.FTZ R39, R223.reuse, R90 ;  /* 0x0000005adf277220 */ /* 0x040fe20000410000 */
[--C-:B------:R-:W-:Y:S02]  /*18a00*/  HADD2.F32 R41, -RZ, R128.reuse.H0_H0 ;  /* 0x20000080ff297230 */ /* 0x100fe40000004100 */
[----:B------:R-:W-:Y:S01]  /*18a10*/  FMUL.FTZ R246, R223, R91 ;  /* 0x0000005bdff67220 */ /* 0x000fe20000410000 */
[----:B------:R-:W-:-:S02]  /*18a20*/  HADD2.F32 R43, -RZ, R128.H1_H1 ;  /* 0x30000080ff2b7230 */ /* 0x000fc40000004100 */
[C---:B------:R-:W-:Y:S01]  /*18a30*/  FMUL.FTZ R37, R223.reuse, R88 ;  /* 0x00000058df257220 */ /* 0x040fe20000410000 */
[----:B------:R-:W-:Y:S01]  /*18a40*/  FMUL.FTZ R244, R223, R89 ;  /* 0x00000059dff47220 */ /* 0x000fe20000410000 */
[----:B------:R-:W-:Y:S01]  /*18a50*/  FADD.FTZ R77, R77, -R224 ;  /* 0x800000e04d4d7221 */ /* 0x000fe20000010000 */
[----:B------:R-:W-:Y:S01]  /*18a60*/  FFMA.FTZ R90, R39, R85, R4 ;  /* 0x00000055275a7223 */ /* 0x000fe20000010004 */
[----:B------:R-:W-:Y:S01]  /*18a70*/  FFMA.FTZ R39, R246, R87, R5 ;  /* 0x00000057f6277223 */ /* 0x000fe20000010005 */
[----:B------:R-:W-:Y:S01]  /*18a80*/  FFMA.FTZ R88, R37, R41, R2 ;  /* 0x0000002925587223 */ /* 0x000fe20000010002 */
[--C-:B------:R-:W-:Y:S02]  /*18a90*/  HADD2.F32 R85, -RZ, R126.reuse.H0_H0 ;  /* 0x2000007eff557230 */ /* 0x100fe40000004100 */
[----:B------:R-:W-:Y:S01]  /*18aa0*/  FFMA.FTZ R37, R244, R43, R3 ;  /* 0x0000002bf4257223 */ /* 0x000fe20000010003 */
[----:B------:R-:W-:Y:S02]  /*18ab0*/  HADD2.F32 R87, -RZ, R126.H1_H1 ;  /* 0x3000007eff577230 */ /* 0x000fe40000004100 */
        /* <DEDUP_REMOVED lines=8> */
[----:B------:R-:W-:-:S02]  /*18b40*/  HADD2.F32 R89, -RZ, R127.H0_H0 ;  /* 0x2000007fff597230 */ /* 0x000fc40000004100 */
[----:B------:R-:W-:Y:S01]  /*18b50*/  FFMA.FTZ R76, R41, R85, R14 ;  /* 0x00000055294c7223 */ /* 0x000fe2000001000e */
[----:B------:R-:W-:Y:S02]  /*18b60*/  HADD2.F32 R91, -RZ, R127.H1_H1 ;  /* 0x3000007fff5b7230 */ /* 0x000fe40000004100 */
[C---:B------:R-:W-:Y:S01]  /*18b70*/  FMUL.FTZ R43, R223.reuse, R78 ;  /* 0x0000004edf2b7220 */ /* 0x040fe20000410000 */
[----:B------:R-:W-:Y:S01]  /*18b80*/  FFMA.FTZ R41, R244, R87, R15 ;  /* 0x00000057f4297223 */ /* 0x000fe2000001000f */
[----:B------:R-:W-:Y:S01]  /*18b90*/  FMUL.FTZ R246, R223, R83 ;  /* 0x00000053dff67220 */ /* 0x000fe20000410000 */
[----:B------:R-:W-:Y:S01]  /*18ba0*/  FADD.FTZ R69, R69, -R224 ;  /* 0x800000e045457221 */ /* 0x000fe20000010000 */
[C---:B------:R-:W-:Y:S01]  /*18bb0*/  FMUL.FTZ R78, R223.reuse, R79 ;  /* 0x0000004fdf4e7220 */ /* 0x040fe20000410000 */
[----:B------:R-:W-:Y:S02]  /*18bc0*/  HADD2.F32 R85, -RZ, R124.H0_H0 ;  /* 0x2000007cff557230 */ /* 0x000fe40000004100 */
[----:B------:R-:W-:Y:S01]  /*18bd0*/  FMUL.FTZ R244, R223, R81 ;  /* 0x00000051dff47220 */ /* 0x000fe20000410000 */
[----:B------:R-:W-:-:S02]  /*18be0*/  HADD2.F32 R83, -RZ, R122.H0_H0 ;  /* 0x2000007aff537230 */ /* 0x000fc40000004100 */
[--C-:B------:R-:W-:Y:S01]  /*18bf0*/  FADD.FTZ R82, R82, -R224.reuse ;  /* 0x800000e052527221 */ /* 0x100fe20000010000 */
[C---:B------:R-:W-:Y:S01]  /*18c00*/  FMUL.FTZ R77, R223.reuse, R80 ;  /* 0x00000050df4d7220 */ /* 0x040fe20000410000 */
[----:B------:R-:W-:Y:S01]  /*18c10*/  FMUL.FTZ R81, R223, R68 ;  /* 0x00000044df517220 */ /* 0x000fe20000410000 */
[----:B------:R-:W-:Y:S01]  /*18c20*/  FADD.FTZ R72, R72, -R224 ;  /* 0x800000e048487221 */ /* 0x000fe20000010000 */
[----:B------:R-:W-:Y:S01]  /*18c30*/  FFMA.FTZ R43, R43, R89, R16 ;  /* 0x000000592b2b7223 */ /* 0x000fe20000010010 */
[----:B------:R-:W-:Y:S01]  /*18c40*/  FFMA.FTZ R78, R78, R91, R17 ;  /* 0x0000005b4e4e7223 */ /* 0x000fe20000010011 */
[--C-:B------:R-:W-:Y:S02]  /*18c50*/  HADD2.F32 R89, -RZ, R125.reuse.H0_H0 ;  /* 0x2000007dff597230 */ /* 0x100fe40000004100 */
[C---:B------:R-:W-:Y:S01]  /*18c60*/  FMUL.FTZ R68, R223.reuse, R69 ;  /* 0x00000045df447220 */ /* 0x040fe20000410000 */
[----:B------:R-:W-:Y:S02]  /*18c70*/  HADD2.F32 R91, -RZ, R125.H1_H1 ;  /* 0x3000007dff5b7230 */ /* 0x000fe40000004100 */
[----:B------:R-:W-:Y:S01]  /*18c80*/  FMUL.FTZ R79, R223, R82 ;  /* 0x00000052df4f7220 */ /* 0x000fe20000410000 */
[----:B------:R-:W-:-:S02]  /*18c90*/  HADD2.F32 R87, -RZ, R124.H1_H1 ;  /* 0x3000007cff577230 */ /* 0x000fc40000004100 */
[----:B------:R-:W-:Y:S01]  /*18ca0*/  FFMA.FTZ R80, R77, R85, R10 ;  /* 0x000000554d507223 */ /* 0x000fe2000001000a */
[----:B------:R-:W-:Y:S01]  /*18cb0*/  FFMA.FTZ R69, R81, R83, R22 ;  /* 0x0000005351457223 */ /* 0x000fe20000010016 */
[--C-:B------:R-:W-:Y:S01]  /*18cc0*/  FADD.FTZ R73, R73, -R224.reuse ;  /* 0x800000e049497221 */ /* 0x100fe20000010000 */
[----:B------:R-:W-:Y:S02]  /*18cd0*/  HADD2.F32 R85, -RZ, R122.H1_H1 ;  /* 0x3000007aff557230 */ /* 0x000fe40000004100 */
[--C-:B------:R-:W-:Y:S01]  /*18ce0*/  FADD.FTZ R70, R70, -R224.reuse ;  /* 0x800000e046467221 */ /* 0x100fe20000010000 */
[----:B------:R-:W-:Y:S02]  /*18cf0*/  HADD2.F32 R83, -RZ, R120.H0_H0 ;  /* 0x20000078ff537230 */ /* 0x000fe40000004100 */
[----:B------:R-:W-:Y:S01]  /*18d00*/  FMUL.FTZ R81, R223, R72 ;  /* 0x00000048df517220 */ /* 0x000fe20000410000 */
[--C-:B------:R-:W-:Y:S01]  /*18d10*/  FADD.FTZ R71, R71, -R224.reuse ;  /* 0x800000e047477221 */ /* 0x100fe20000010000 */
[----:B------:R-:W-:Y:S01]  /*18d20*/  FADD.FTZ R60, R60, -R224 ;  /* 0x800000e03c3c7221 */ /* 0x000fe20000010000 */
[----:B------:R-:W-:Y:S01]  /*18d30*/  FFMA.FTZ R82, R79, R89, R12 ;  /* 0x000000594f527223 */ /* 0x000fe2000001000c */
[----:B------:R-:W-:Y:S01]  /*18d40*/  FFMA.FTZ R79, R246, R91, R13 ;  /* 0x0000005bf64f7223 */ /* 0x000fe2000001000d */
[----:B------:R-:W-:Y:S01]  /*18d50*/  FFMA.FTZ R77, R244, R87, R11 ;  /* 0x00000057f44d7223 */ /* 0x000fe2000001000b */
[----:B------:R-:W-:Y:S01]  /*18d60*/  FMUL.FTZ R72, R223, R73 ;  /* 0x00000049df487220 */ /* 0x000fe20000410000 */
[----:B------:R-:W-:-:S02]  /*18d70*/  HADD2.F32 R89, -RZ, R123.H0_H0 ;  /* 0x2000007bff597230 */ /* 0x000fc40000004100 */
[----:B------:R-:W-:Y:S01]  /*18d80*/  FMUL.FTZ R87, R223, R70 ;  /* 0x00000046df577220 */ /* 0x000fe20000410000 */
[----:B------:R-:W-:Y:S02]  /*18d90*/  HADD2.F32 R91, -RZ, R123.H1_H1 ;  /* 0x3000007bff5b7230 */ /* 0x000fe40000004100 */
[----:B------:R-:W-:Y:S01]  /*18da0*/  FFMA.FTZ R68, R68, R85, R23 ;  /* 0x0000005544447223 */ /* 0x000fe20000010017 */
[----:B------:R-:W-:Y:S01]  /*18db0*/  FFMA.FTZ R73, R81, R83, R18 ;  /* 0x0000005351497223 */ /* 0x000fe20000010012 */
[--C-:B------:R-:W-:Y:S01]  /*18dc0*/  FADD.FTZ R61, R61, -R224.reuse ;  /* 0x800000e03d3d7221 */ /* 0x100fe20000010000 */
[----:B------:R-:W-:Y:S01]  /*18dd0*/  FMUL.FTZ R70, R223, R71 ;  /* 0x00000047df467220 */ /* 0x000fe20000410000 */
[----:B------:R-:W-:Y:S02]  /*18de0*/  HADD2.F32 R85, -RZ, R120.H1_H1 ;  /* 0x30000078ff557230 */ /* 0x000fe40000004100 */
[----:B------:R-:W-:Y:S01]  /*18df0*/  FADD.FTZ R74, R74, -R224 ;  /* 0x800000e04a4a7221 */ /* 0x000fe20000010000 */
[----:B------:R-:W-:-:S02]  /*18e00*/  HADD2.F32 R83, -RZ, R118.H0_H0 ;  /* 0x20000076ff537230 */ /* 0x000fc40000004100 */
[----:B------:R-:W-:Y:S01]  /*18e10*/  FMUL.FTZ R81, R223, R60 ;  /* 0x0000003cdf517220 */ /* 0x000fe20000410000 */
[--C-:B------:R-:W-:Y:S01]  /*18e20*/  FADD.FTZ R75, R75, -R224.reuse ;  /* 0x800000e04b4b7221 */ /* 0x100fe20000010000 */
[----:B------:R-:W-:Y:S01]  /*18e30*/  FADD.FTZ R64, R64, -R224 ;  /* 0x800000e040407221 */ /* 0x000fe20000010000 */
[----:B------:R-:W-:Y:S01]  /*18e40*/  FFMA.FTZ R71, R87, R89, R24 ;  /* 0x0000005957477223 */ /* 0x000fe20000010018 */
[----:B------:R-:W-:Y:S01]  /*18e50*/  FFMA.FTZ R70, R70, R91, R25 ;  /* 0x0000005b46467223 */ /* 0x000fe20000010019 */
[C---:B------:R-:W-:Y:S01]  /*18e60*/  FMUL.FTZ R60, R223.reuse, R61 ;  /* 0x0000003ddf3c7220 */ /* 0x040fe20000410000 */
[--C-:B------:R-:W-:Y:S02]  /*18e70*/  HADD2.F32 R89, -RZ, R121.reuse.H0_H0 ;  /* 0x20000079ff597230 */ /* 0x100fe40000004100 */
[----:B------:R-:W-:Y:S01]  /*18e80*/  FMUL.FTZ R87, R223, R74 ;  /* 0x0000004adf577220 */ /* 0x000fe20000410000 */
[----:B------:R-:W-:Y:S02]  /*18e90*/  HADD2.F32 R91, -RZ, R121.H1_H1 ;  /* 0x30000079ff5b7230 */ /* 0x000fe40000004100 */
[----:B------:R-:W-:Y:S01]  /*18ea0*/  FFMA.FTZ R72, R72, R85, R19 ;  /* 0x0000005548487223 */ /* 0x000fe20000010013 */
[----:B------:R-:W-:Y:S01]  /*18eb0*/  FFMA.FTZ R61, R81, R83, R30 ;  /* 0x00000053513d7223 */ /* 0x000fe2000001001e */
[----:B------:R-:W-:Y:S01]  /*18ec0*/  FADD.FTZ R65, R65, -R224 ;  /* 0x800000e041417221 */ /* 0x000fe20000010000 */
[----:B------:R-:W-:Y:S01]  /*18ed0*/  FMUL.FTZ R74, R223, R75 ;  /* 0x0000004bdf4a7220 */ /* 0x000fe20000410000 */
[----:B------:R-:W-:-:S02]  /*18ee0*/  HADD2.F32 R85, -RZ, R118.H1_H1 ;  /* 0x30000076ff557230 */ /* 0x000fc40000004100 */
[--C-:B------:R-:W-:Y:S01]  /*18ef0*/  FADD.FTZ R62, R62, -R224.reuse ;  /* 0x800000e03e3e7221 */ /* 0x100fe20000010000 */
[----:B------:R-:W-:Y:S02]  /*18f00*/  HADD2.F32 R83, -RZ, R116.H0_H0 ;  /* 0x20000074ff537230 */ /* 0x000fe40000004100 */
        /* <DEDUP_REMOVED lines=8> */
[----:B------:R-:W-:-:S02]  /*18f90*/  HADD2.F32 R91, -RZ, R119.H1_H1 ;  /* 0x30000077ff5b7230 */ /* 0x000fc40000004100 */
[----:B------:R-:W-:Y:S01]  /*18fa0*/  FFMA.FTZ R60, R60, R85, R31 ;  /* 0x000000553c3c7223 */ /* 0x000fe2000001001f */
[----:B------:R-:W-:Y:S01]  /*18fb0*/  FFMA.FTZ R65, R81, R83, R26 ;  /* 0x0000005351417223 */ /* 0x000fe2000001001a */
[--C-:B------:R-:W-:Y:S01]  /*18fc0*/  FADD.FTZ R53, R53, -R224.reuse ;  /* 0x800000e035357221 */ /* 0x100fe20000010000 */
[C---:B------:R-:W-:Y:S01]  /*18fd0*/  FMUL.FTZ R62, R223.reuse, R63 ;  /* 0x0000003fdf3e7220 */ /* 0x040fe20000410000 */
        /* <DEDUP_REMOVED lines=14> */
[----:B------:R-:W-:Y:S01]  /*190c0*/  FADD.FTZ R57, R57, -R224 ;  /* 0x800000e039397221 */ /* 0x000fe20000010000 */
[C---:B------:R-:W-:Y:S01]  /*190d0*/  FMUL.FTZ R66, R223.reuse, R67 ;  /* 0x00000043df427220 */ /* 0x040fe20000410000 */
[----:B------:R-:W-:Y:S02]  /*190e0*/  HADD2.F32 R85, -RZ, R114.H1_H1 ;  /* 0x30000072ff557230 */ /* 0x000fe40000004100 */
[----:B------:R-:W-:Y:S01]  /*190f0*/  FMUL.FTZ R81, R223, R56 ;  /* 0x00000038df517220 */ /* 0x000fe20000410000 */
[----:B------:R-:W-:-:S02]  /*19100*/  HADD2.F32 R83, -RZ, R112.H0_H0 ;  /* 0x20000070ff537230 */ /* 0x000fc40000004100 */
[--C-:B------:R-:W-:Y:S01]  /*19110*/  FADD.FTZ R54, R54, -R224.reuse ;  /* 0x800000e036367221 */ /* 0x100fe20000010000 */
[--C-:B------:R-:W-:Y:S01]  /*19120*/  FADD.FTZ R55, R55, -R224.reuse ;  /* 0x800000e037377221 */ /* 0x100fe20000010000 */
[--C-:B------:R-:W-:Y:S01]  /*19130*/  FADD.FTZ R44, R44, -R224.reuse ;  /* 0x800000e02c2c7221 */ /* 0x100fe20000010000 */
[--C-:B------:R-:W-:Y:S01]  /*19140*/  FADD.FTZ R46, R46, -R224.reuse ;  /* 0x800000e02e2e7221 */ /* 0x100fe20000010000 */
[----:B------:R-:W-:Y:S01]  /*19150*/  FADD.FTZ R45, R45, -R224 ;  /* 0x800000e02d2d7221 */ /* 0x000fe20000010000 */
[----:B------:R-:W-:Y:S01]  /*19160*/  FFMA.FTZ R67, R87, R89, R28 ;  /* 0x0000005957437223 */ /* 0x000fe2000001001c */
[----:B------:R-:W-:Y:S01]  /*19170*/  FFMA.FTZ R66, R66, R91, R29 ;  /* 0x0000005b42427223 */ /* 0x000fe2000001001d */
[----:B------:R-:W-:Y:S01]  /*19180*/  FMUL.FTZ R56, R223, R57 ;  /* 0x00000039df387220 */ /* 0x000fe20000410000 */
[--C-:B------:R-:W-:Y:S02]  /*19190*/  HADD2.F32 R89, -RZ, R115.reuse.H0_H0 ;  /* 0x20000073ff597230 */ /* 0x100fe40000004100 */
[----:B------:R-:W-:Y:S01]  /*191a0*/  FFMA.FTZ R52, R52, R85, R171 ;  /* 0x0000005534347223 */ /* 0x000fe200000100ab */
[----:B------:R-:W-:-:S02]  /*191b0*/  HADD2.F32 R91, -RZ, R115.H1_H1 ;  /* 0x30000073ff5b7230 */ /* 0x000fc40000004100 */
[----:B------:R-:W-:Y:S01]  /*191c0*/  FFMA.FTZ R57, R81, R83, R166 ;  /* 0x0000005351397223 */ /* 0x000fe200000100a6 */
[----:B------:R-:W-:Y:S02]  /*191d0*/  HADD2.F32 R246, -RZ, R110.H0_H0 ;  /* 0x2000006efff67230 */ /* 0x000fe40000004100 */
[C---:B------:R-:W-:Y:S01]  /*191e0*/  FMUL.FTZ R87, R223.reuse, R54 ;  /* 0x00000036df577220 */ /* 0x040fe20000410000 */
[C---:B------:R-:W-:Y:S01]  /*191f0*/  FMUL.FTZ R244, R223.reuse, R55 ;  /* 0x00000037dff47220 */ /* 0x040fe20000410000 */
[----:B------:R-:W-:Y:S02]  /*19200*/  HADD2.F32 R85, -RZ, R112.H1_H1 ;  /* 0x30000070ff557230 */ /* 0x000fe40000004100 */
[C---:B------:R-:W-:Y:S01]  /*19210*/  FMUL.FTZ R46, R223.reuse, R46 ;  /* 0x0000002edf2e7220 */ /* 0x040fe20000410000 */
[----:B------:R-:W-:Y:S02]  /*19220*/  HADD2.F32 R83, -RZ, R110.H1_H1 ;  /* 0x3000006eff537230 */ /* 0x000fe40000004100 */
[----:B------:R-:W-:Y:S01]  /*19230*/  FMUL.FTZ R44, R223, R44 ;  /* 0x0000002cdf2c7220 */ /* 0x000fe20000410000 */
        /* <DEDUP_REMOVED lines=8> */
[----:B------:R-:W-:Y:S01]  /*192c0*/  FFMA.FTZ R246, R44, R246, R177 ;  /* 0x000000f62cf67223 */ /* 0x000fe200000100b1 */
[----:B------:R-:W-:-:S02]  /*192d0*/  HADD2.F32 R81, -RZ, R108.H1_H1 ;  /* 0x3000006cff517230 */ /* 0x000fc40000004100 */
[----:B------:R-:W-:Y:S01]  /*192e0*/  FADD.FTZ R59, R59, -R224 ;  /* 0x800000e03b3b7221 */ /* 0x000fe20000010000 */
[----:B------:R-:W-:Y:S02]  /*192f0*/  HADD2.F32 R89, -RZ, R113.H0_H0 ;  /* 0x20000071ff597230 */ /* 0x000fe40000004100 */
[----:B------:R-:W-:Y:S01]  /*19300*/  FFMA.FTZ R56, R56, R85, R167 ;  /* 0x0000005538387223 */ /* 0x000fe200000100a7 */
[----:B------:R-:W-:Y:S01]  /*19310*/  FFMA.FTZ R83, R45, R83, R180 ;  /* 0x000000532d537223 */ /* 0x000fe200000100b4 */
[----:B------:R-:W-:Y:S02]  /*19320*/  HADD2.F32 R46, -RZ, R109.H0_H0 ;  /* 0x2000006dff2e7230 */ /* 0x000fe40000004100 */
[C---:B------:R-:W-:Y:S01]  /*19330*/  FMUL.FTZ R44, R223.reuse, R49 ;  /* 0x00000031df2c7220 */ /* 0x040fe20000410000 */
[----:B------:R-:W-:Y:S02]  /*19340*/  HADD2.F32 R244, -RZ, R108.H0_H0 ;  /* 0x2000006cfff47230 */ /* 0x000fe40000004100 */
[C---:B------:R-:W-:Y:S01]  /*19350*/  FMUL.FTZ R87, R223.reuse, R58 ;  /* 0x0000003adf577220 */ /* 0x040fe20000410000 */
[C---:B------:R-:W-:Y:S01]  /*19360*/  FMUL.FTZ R85, R223.reuse, R50 ;  /* 0x00000032df557220 */ /* 0x040fe20000410000 */
[----:B------:R-:W-:Y:S01]  /*19370*/  FMUL.FTZ R45, R223, R48 ;  /* 0x00000030df2d7220 */ /* 0x000fe20000410000 */
[--C-:B------:R-:W-:Y:S01]  /*19380*/  FADD.FTZ R47, R47, -R224.reuse ;  /* 0x800000e02f2f7221 */ /* 0x100fe20000010000 */
[----:B------:R-:W-:Y:S01]  /*19390*/  FADD.FTZ R38, R38, -R224 ;  /* 0x800000e026267221 */ /* 0x000fe20000010000 */
[----:B------:R-:W-:-:S02]  /*193a0*/  HADD2.F32 R91, -RZ, R113.H1_H1 ;  /* 0x30000071ff5b7230 */ /* 0x000fc40000004100 */
[----:B------:R-:W-:Y:S01]  /*193b0*/  FMUL.FTZ R58, R223, R59 ;  /* 0x0000003bdf3a7220 */ /* 0x000fe20000410000 */
[----:B------:R-:W-:Y:S01]  /*193c0*/  FFMA.FTZ R81, R44, R81, R175 ;  /* 0x000000512c517223 */ /* 0x000fe200000100af */
[----:B------:R-:W-:Y:S01]  /*193d0*/  FFMA.FTZ R59, R87, R89, R168 ;  /* 0x00000059573b7223 */ /* 0x000fe200000100a8 */
[----:B------:R-:W-:Y:S01]  /*193e0*/  FFMA.FTZ R85, R85, R46, R176 ;  /* 0x0000002e55557223 */ /* 0x000fe200000100b0 */
[----:B------:R-:W-:Y:S01]  /*193f0*/  FFMA.FTZ R244, R45, R244, R174 ;  /* 0x000000f42df47223 */ /* 0x000fe200000100ae */
[----:B------:R-:W-:Y:S02]  /*19400*/  HADD2.F32 R44, -RZ, R106.H1_H1 ;  /* 0x3000006aff2c7230 */ /* 0x000fe40000004100 */
[C---:B------:R-:W-:Y:S01]  /*19410*/  FMUL.FTZ R45, R223.reuse, R234 ;  /* 0x000000eadf2d7220 */ /* 0x040fe20000410000 */
[----:B------:R-:W-:Y:S02]  /*19420*/  HADD2.F32 R87, -RZ, R111.H1_H1 ;  /* 0x3000006fff577230 */ /* 0x000fe40000004100 */
[----:B------:R-:W-:Y:S01]  /*19430*/  FMUL.FTZ R47, R223, R47 ;  /* 0x0000002fdf2f7220 */ /* 0x000fe20000410000 */
[----:B------:R-:W-:-:S02]  /*19440*/  HADD2.F32 R46, -RZ, R107.H0_H0 ;  /* 0x2000006bff2e7230 */ /* 0x000fc40000004100 */
[----:B------:R-:W-:Y:S01]  /*19450*/  FMUL.FTZ R38, R223, R38 ;  /* 0x00000026df267220 */ /* 0x000fe20000410000 */
[--C-:B------:R-:W-:Y:S01]  /*19460*/  FADD.FTZ R42, R42, -R224.reuse ;  /* 0x800000e02a2a7221 */ /* 0x100fe20000010000 */
[----:B------:R-:W-:Y:S01]  /*19470*/  FFMA.FTZ R58, R58, R91, R169 ;  /* 0x0000005b3a3a7223 */ /* 0x000fe200000100a9 */
        /* <DEDUP_REMOVED lines=9> */
[----:B------:R-:W-:Y:S01]  /*19510*/  FADD.FTZ R224, R163, -R224 ;  /* 0x800000e0a3e07221 */ /* 0x000fe20000010000 */
[----:B------:R-:W-:Y:S01]  /*19520*/  FFMA.FTZ R87, R47, R87, R182 ;  /* 0x000000572f577223 */ /* 0x000fe200000100b6 */
[----:B------:R-:W-:Y:S01]  /*19530*/  FFMA.FTZ R236, R38, R46, R187 ;  /* 0x0000002e26ec7223 */ /* 0x000fe200000100bb */
[----:B------:R-:W-:-:S02]  /*19540*/  HADD2.F32 R44, -RZ, R105.H0_H0 ;  /* 0x20000069ff2c7230 */ /* 0x000fc40000004100 */
[C---:B------:R-:W-:Y:S01]  /*19550*/  FMUL.FTZ R42, R223.reuse, R42 ;  /* 0x0000002adf2a7220 */ /* 0x040fe20000410000 */
[----:B------:R-:W-:Y:S02]  /*19560*/  HADD2.F32 R45, -RZ, R105.H1_H1 ;  /* 0x30000069ff2d7230 */ /* 0x000fe40000004100 */
[C---:B------:R-:W-:Y:S01]  /*19570*/  FMUL.FTZ R163, R223.reuse, R232 ;  /* 0x000000e8dfa37220 */ /* 0x040fe20000410000 */
[----:B------:R-:W-:Y:S02]  /*19580*/  HADD2.F32 R47, -RZ, R107.H1_H1 ;  /* 0x3000006bff2f7230 */ /* 0x000fe40000004100 */
[----:B------:R-:W-:Y:S01]  /*19590*/  FMUL.FTZ R161, R223, R230 ;  /* 0x000000e6dfa17220 */ /* 0x000fe20000410000 */
[----:B------:R-:W-:Y:S02]  /*195a0*/  HADD2.F32 R38, -RZ, R104.H1_H1 ;  /* 0x30000068ff267230 */ /* 0x000fe40000004100 */
[----:B------:R-:W-:Y:S01]  /*195b0*/  FFMA.FTZ R232, R42, R44, R183 ;  /* 0x0000002c2ae87223 */ /* 0x000fe200000100b7 */
[----:B------:R-:W-:Y:S01]  /*195c0*/  FFMA.FTZ R163, R163, R45, R186 ;  /* 0x0000002da3a37223 */ /* 0x000fe200000100ba */
[----:B------:R-:W-:Y:S01]  /*195d0*/  FFMA.FTZ R91, R91, R47, R190 ;  /* 0x0000002f5b5b7223 */ /* 0x000fe200000100be */
[----:B------:R-:W1:Y:S01]  /*195e0*/  @!P1 LDC.64 R44, c[0x0][0x250] ;  /* 0x00009400ff2c9b82 */ /* 0x000e620000000a00 */
[----:B------:R-:W-:Y:S01]  /*195f0*/  FFMA.FTZ R161, R161, R38, R184 ;  /* 0x00000026a1a17223 */ /* 0x000fe200000100b8 */
[----:B------:R-:W-:-:S02]  /*19600*/  HADD2.F32 R38, -RZ, R103.H1_H1 ;  /* 0x30000067ff267230 */ /* 0x000fc40000004100 */
[C---:B------:R-:W-:Y:S01]  /*19610*/  FMUL.FTZ R162, R223.reuse, R162 ;  /* 0x000000a2dfa27220 */ /* 0x040fe20000410000 */
[C---:B------:R-:W-:Y:S01]  /*19620*/  FMUL.FTZ R224, R223.reuse, R224 ;  /* 0x000000e0dfe07220 */ /* 0x040fe20000410000 */
[C---:B------:R-:W-:Y:S01]  /*19630*/  FMUL.FTZ R34, R223.reuse, R34 ;  /* 0x00000022df227220 */ /* 0x040fe20000410000 */
[----:B------:R-:W-:Y:S02]  /*19640*/  HADD2.F32 R89, -RZ, R106.H0_H0 ;  /* 0x2000006aff597230 */ /* 0x000fe40000004100 */
[----:B------:R-:W-:Y:S01]  /*19650*/  FFMA.FTZ R225, R162, R225, R195 ;  /* 0x000000e1a2e17223 */ /* 0x000fe200000100c3 */
[----:B------:R-:W2:Y:S01]  /*19660*/  @!P1 LDC.64 R46, c[0x0][0x258] ;  /* 0x00009600ff2e9b82 */ /* 0x000ea20000000a00 */
[----:B------:R-:W-:Y:S01]  /*19670*/  FFMA.FTZ R162, R224, R38, R197 ;  /* 0x00000026e0a27223 */ /* 0x000fe200000100c5 */
[----:B------:R-:W-:Y:S02]  /*19680*/  HADD2.F32 R38, -RZ, R101.H0_H0 ;  /* 0x20000065ff267230 */ /* 0x000fe40000004100 */
[C---:B------:R-:W-:Y:S01]  /*19690*/  FMUL.FTZ R36, R223.reuse, R36 ;  /* 0x00000024df247220 */ /* 0x040fe20000410000 */
[C---:B------:R-:W-:Y:S01]  /*196a0*/  FMUL.FTZ R224, R223.reuse, R238 ;  /* 0x000000eedfe07220 */ /* 0x040fe20000410000 */
[C---:B------:R-:W-:Y:S01]  /*196b0*/  FMUL.FTZ R40, R223.reuse, R40 ;  /* 0x00000028df287220 */ /* 0x040fe20000410000 */
[----:B------:R-:W-:Y:S01]  /*196c0*/  FMUL.FTZ R51, R223, R51 ;  /* 0x00000033df337220 */ /* 0x000fe20000410000 */
[----:B------:R-:W-:Y:S01]  /*196d0*/  FFMA.FTZ R238, R34, R38, R191 ;  /* 0x0000002622ee7223 */ /* 0x000fe200000100bf */
[----:B------:R-:W-:Y:S01]  /*196e0*/  F2FP.F16.F32.PACK_AB R34, R84, R33 ;  /* 0x000000215422723e */ /* 0x000fe200000000ff */
[----:B------:R-:W-:Y:S01]  /*196f0*/  FFMA.FTZ R89, R36, R89, R185 ;  /* 0x0000005924597223 */ /* 0x000fe200000100b9 */
[----:B------:R-:W-:Y:S01]  /*19700*/  F2FP.F16.F32.PACK_AB R33, R39, R90 ;  /* 0x0000005a2721723e */ /* 0x000fe200000000ff */
[----:B------:R-:W-:Y:S01]  /*19710*/  HADD2.F32 R36, -RZ, R104.H0_H0 ;  /* 0x20000068ff247230 */ /* 0x000fe20000004100 */
[----:B------:R-:W3:Y:S01]  /*19720*/  LDC.64 R38, c[0x0][0x2b8] ;  /* 0x0000ae00ff267b82 */ /* 0x000ee20000000a00 */
[----:B------:R-:W-:Y:S01]  /*19730*/  LEA R48, P0, R221, UR14, 0x4 ;  /* 0x0000000edd307c11 */ /* 0x000fe2000f8020ff */
[----:B------:R-:W-:Y:S01]  /*19740*/  FFMA.FTZ R248, R51, R248, R178 ;  /* 0x000000f833f87223 */ /* 0x000fe200000100b2 */
[----:B------:R-:W-:Y:S01]  /*19750*/  FMUL.FTZ R160, R223, R160 ;  /* 0x000000a0dfa07220 */ /* 0x000fe20000410000 */
[----:B------:R-:W-:Y:S01]  /*19760*/  FFMA.FTZ R230, R40, R36, R181 ;  /* 0x0000002428e67223 */ /* 0x000fe200000100b5 */
[----:B------:R-:W-:-:S02]  /*19770*/  HADD2.F32 R36, -RZ, R102.H0_H0 ;  /* 0x20000066ff247230 */ /* 0x000fc40000004100 */
[----:B0-----:R-:W-:Y:S01]  /*19780*/  FMUL.FTZ R229, R223, R240 ;  /* 0x000000f0dfe57220 */ /* 0x001fe20000410000 */
[----:B-1----:R-:W-:-:S04]  /*19790*/  @!P1 IMAD.WIDE R50, R211, 0x4, R44 ;  /* 0x00000004d3329825 */ /* 0x002fc800078e022c */
[----:B------:R-:W-:Y:S01]  /*197a0*/  FMUL.FTZ R45, R223, R32 ;  /* 0x00000020df2d7220 */ /* 0x000fe20000410000 */
[----:B------:R-:W-:Y:S01]  /*197b0*/  F2FP.F16.F32.PACK_AB R35, R35, R86 ;  /* 0x000000562323723e */ /* 0x000fe200000000ff */
[----:B------:R-:W-:Y:S01]  /*197c0*/  FFMA.FTZ R160, R160, R36, R193 ;  /* 0x00000024a0a07223 */ /* 0x000fe200000100c1 */
[----:B------:R-:W-:Y:S01]  /*197d0*/  LEA.HI.X R49, R221, UR15, RZ, 0x4, P0 ;  /* 0x0000000fdd317c11 */ /* 0x000fe200080f24ff */
[----:B--2---:R-:W-:Y:S01]  /*197e0*/  @!P1 IMAD.WIDE R240, R211, 0x4, R46 ;  /* 0x00000004d3f09825 */ /* 0x004fe200078e022e */
[----:B------:R-:W-:Y:S01]  /*197f0*/  F2FP.F16.F32.PACK_AB R32, R37, R88 ;  /* 0x000000582520723e */ /* 0x000fe200000000ff */
[----:B------:R-:W-:Y:S02]  /*19800*/  @!P1 STG.E desc[UR4][R50.64], R222 ;  /* 0x000000de32009986 */ /* 0x000fe4000c101904 */
[----:B------:R-:W-:Y:S01]  /*19810*/  FMUL.FTZ R231, R223, R242 ;  /* 0x000000f2dfe77220 */ /* 0x000fe20000410000 */
[----:B------:R-:W-:Y:S01]  /*19820*/  HADD2.F32 R36, -RZ, R100.H0_H0 ;  /* 0x20000064ff247230 */ /* 0x000fe20000004100 */
[----:B------:R-:W-:Y:S01]  /*19830*/  F2FP.F16.F32.PACK_AB R43, R78, R43 ;  /* 0x0000002b4e2b723e */ /* 0x000fe200000000ff */
[----:B------:R-:W-:Y:S01]  /*19840*/  @!P1 STG.E desc[UR4][R240.64], R223 ;  /* 0x000000dff0009986 */ /* 0x000fe2000c101904 */
[----:B------:R-:W-:Y:S01]  /*19850*/  HADD2.F32 R42, -RZ, R102.H1_H1 ;  /* 0x30000066ff2a7230 */ /* 0x000fe20000004100 */
[----:B------:R-:W-:Y:S01]  /*19860*/  F2FP.F16.F32.PACK_AB R46, R68, R69 ;  /* 0x00000045442e723e */ /* 0x000fe200000000ff */
[----:B------:R-:W-:Y:S01]  /*19870*/  HADD2.F32 R40, -RZ, R101.H1_H1 ;  /* 0x30000065ff287230 */ /* 0x000fe20000004100 */
[----:B------:R0:W-:Y:S01]  /*19880*/  STG.E.128 desc[UR4][R48.64], R32 ;  /* 0x0000002030007986 */ /* 0x0001e2000c101d04 */
[----:B------:R-:W-:Y:S01]  /*19890*/  FFMA.FTZ R224, R224, R36, R189 ;  /* 0x00000024e0e07223 */ /* 0x000fe200000100bd */
[----:B------:R-:W-:-:S02]  /*198a0*/  HADD2.F32 R36, -RZ, R100.H1_H1 ;  /* 0x30000064ff247230 */ /* 0x000fc40000004100 */
[----:B------:R-:W-:Y:S01]  /*198b0*/  FFMA.FTZ R231, R231, R42, R196 ;  /* 0x0000002ae7e77223 */ /* 0x000fe200000100c4 */
[----:B------:R-:W-:Y:S01]  /*198c0*/  FFMA.FTZ R229, R229, R40, R194 ;  /* 0x00000028e5e57223 */ /* 0x000fe200000100c2 */
[----:B------:R-:W-:Y:S01]  /*198d0*/  F2FP.F16.F32.PACK_AB R42, R41, R76 ;  /* 0x0000004c292a723e */ /* 0x000fe200000000ff */
[----:B---3--:R-:W-:-:S04]  /*198e0*/  IMAD.WIDE.U32 R68, R217, 0x10, R38 ;  /* 0x00000010d9447825 */ /* 0x008fc800078e0026 */
[----:B------:R-:W-:Y:S01]  /*198f0*/  FFMA.FTZ R221, R45, R36, R192 ;  /* 0x000000242ddd7223 */ /* 0x000fe200000100c0 */
[----:B------:R-:W-:Y:S02]  /*19900*/  F2FP.F16.F32.PACK_AB R41, R79, R82 ;  /* 0x000000524f29723e */ /* 0x000fe400000000ff */
[----:B------:R-:W-:Y:S02]  /*19910*/  F2FP.F16.F32.PACK_AB R40, R77, R80 ;  /* 0x000000504d28723e */ /* 0x000fe400000000ff */
[----:B------:R-:W-:Y:S01]  /*19920*/  F2FP.F16.F32.PACK_AB R47, R70, R71 ;  /* 0x00000047462f723e */ /* 0x000fe200000000ff */
[----:B------:R-:W-:Y:S01]  /*19930*/  IMAD.WIDE.U32 R70, R220, 0x10, R38 ;  /* 0x00000010dc467825 */ /* 0x000fe200078e0026 */
[----:B------:R-:W-:Y:S02]  /*19940*/  F2FP.F16.F32.PACK_AB R45, R74, R75 ;  /* 0x0000004b4a2d723e */ /* 0x000fe400000000ff */
[----:B------:R-:W-:Y:S02]  /*19950*/  F2FP.F16.F32.PACK_AB R44, R72, R73 ;  /* 0x00000049482c723e */ /* 0x000fe400000000ff */
[----:B0-----:R-:W-:-:S02]  /*19960*/  F2FP.F16.F32.PACK_AB R34, R52, R53 ;  /* 0x000000353422723e */ /* 0x001fc400000000ff */
[----:B------:R-:W0:Y:S01]  /*19970*/  LDC.64 R52, c[0x0][0x210] ;  /* 0x00008400ff347b82 */ /* 0x000e220000000a00 */
        /* <DEDUP_REMOVED lines=11> */
[----:B------:R-:W-:Y:S01]  /*19a30*/  F2FP.F16.F32.PACK_AB R32, R56, R57 ;  /* 0x000000393820723e */ /* 0x000fe200000000ff */
[----:B------:R-:W-:Y:S01]  /*19a40*/  IMAD.WIDE.U32 R64, R228, 0x10, R38 ;  /* 0x00000010e4407825 */ /* 0x000fe200078e0026 */
[----:B------:R-:W-:Y:S01]  /*19a50*/  F2FP.F16.F32.PACK_AB R39, R87, R250 ;  /* 0x000000fa5727723e */ /* 0x000fe200000000ff */
[----:B------:R2:W-:Y:S01]  /*19a60*/  STG.E.128 desc[UR4][R70.64], R48 ;  /* 0x0000003046007986 */ /* 0x0005e2000c101d04 */
[----:B------:R-:W-:-:S02]  /*19a70*/  F2FP.F16.F32.PACK_AB R38, R83, R246 ;  /* 0x000000f65326723e */ /* 0x000fc400000000ff */
[----:B------:R-:W-:Y:S01]  /*19a80*/  F2FP.F16.F32.PACK_AB R37, R248, R85 ;  /* 0x00000055f825723e */ /* 0x000fe200000000ff */
[----:B------:R3:W-:Y:S01]  /*19a90*/  STG.E.128 desc[UR4][R60.64], R32 ;  /* 0x000000203c007986 */ /* 0x0007e2000c101d04 */
[----:B------:R-:W-:Y:S02]  /*19aa0*/  F2FP.F16.F32.PACK_AB R36, R81, R244 ;  /* 0x000000f45124723e */ /* 0x000fe400000000ff */
[----:B0-----:R-:W-:Y:S02]  /*19ab0*/  LEA R211, R52, R211, 0x2 ;  /* 0x000000d334d37211 */ /* 0x001fe400078e10ff */
[----:B-1----:R-:W-:Y:S01]  /*19ac0*/  F2FP.F16.F32.PACK_AB R43, R91, R236 ;  /* 0x000000ec5b2b723e */ /* 0x002fe200000000ff */
[----:B------:R3:W-:Y:S01]  /*19ad0*/  STG.E.128 desc[UR4][R62.64], R36 ;  /* 0x000000243e007986 */ /* 0x0007e2000c101d04 */
[----:B------:R-:W-:Y:S02]  /*19ae0*/  F2FP.F16.F32.PACK_AB R42, R234, R89 ;  /* 0x00000059ea2a723e */ /* 0x000fe400000000ff */
[----:B------:R-:W-:-:S02]  /*19af0*/  F2FP.F16.F32.PACK_AB R41, R163, R232 ;  /* 0x000000e8a329723e */ /* 0x000fc400000000ff */
[----:B------:R-:W-:Y:S02]  /*19b00*/  F2FP.F16.F32.PACK_AB R40, R161, R230 ;  /* 0x000000e6a128723e */ /* 0x000fe400000000ff */
[----:B--2---:R-:W-:Y:S02]  /*19b10*/  LEA R48, P0, R219, UR14, 0x4 ;  /* 0x0000000edb307c11 */ /* 0x004fe4000f8020ff */
[----:B------:R-:W-:Y:S01]  /*19b20*/  F2FP.F16.F32.PACK_AB R47, R162, R225 ;  /* 0x000000e1a22f723e */ /* 0x000fe200000000ff */
[----:B------:R3:W-:Y:S01]  /*19b30*/  STG.E.128 desc[UR4][R64.64], R40 ;  /* 0x0000002840007986 */ /* 0x0007e2000c101d04 */
[----:B------:R-:W-:Y:S02]  /*19b40*/  F2FP.F16.F32.PACK_AB R46, R231, R160 ;  /* 0x000000a0e72e723e */ /* 0x000fe400000000ff */
[----:B------:R-:W-:Y:S02]  /*19b50*/  F2FP.F16.F32.PACK_AB R45, R229, R238 ;  /* 0x000000eee52d723e */ /* 0x000fe400000000ff */
[----:B------:R-:W-:-:S02]  /*19b60*/  LEA.HI.X R49, R219, UR15, RZ, 0x4, P0 ;  /* 0x0000000fdb317c11 */ /* 0x000fc400080f24ff */
[----:B------:R-:W-:Y:S02]  /*19b70*/  F2FP.F16.F32.PACK_AB R44, R221, R224 ;  /* 0x000000e0dd2c723e */ /* 0x000fe400000000ff */
[----:B------:R-:W-:-:S03]  /*19b80*/  ISETP.GE.AND P0, PT, R211, R53, PT ;  /* 0x00000035d300720c */ /* 0x000fc60003f06270 */
[----:B------:R3:W-:Y:S10]  /*19b90*/  STG.E.128 desc[UR4][R48.64], R44 ;  /* 0x0000002c30007986 */ /* 0x0007f4000c101d04 */
[----:B------:R-:W-:Y:S05]  /*19ba0*/  @!P0 BRA `(.L_x_39454) ;  /* 0xfffffe7000a48947 */ /* 0x000fea000383ffff */
[----:B------:R-:W-:Y:S05]  /*19bb0*/  BSYNC B0 ;  /* 0x0000000000007941 */ /* 0x000fea0003800000 */
.L_x_39004:
[----:B------:R-:W-:Y:S05]  /*19bc0*/  EXIT ;  /* 0x000000000000794d */ /* 0x000fea0003800000 */
.L_x_39453:
        /* <DEDUP_REMOVED lines=8> */
.L_x_39456:
[----:B------:R-:W-:Y:S05]  /*19c50*/  BSYNC B1 ;  /* 0x0000000000017941 */ /* 0x000fea0003800000 */
.L_x_39455:
[----:B------:R-:W-:Y:S01]  /*19c60*/  MOV R222, R234 ;  /* 0x000000ea00de7202 */ /* 0x000fe20000000f00 */
[----:B------:R-:W-:Y:S01]  /*19c70*/  HFMA2.MMA R235, -RZ, RZ, 0, 1.1920928955078125e-07 ;  /* 0x00000002ffeb7435 */ /* 0x000fe200000001ff */
[----:B------:R-:W-:Y:S01]  /*19c80*/  MOV R238, 0x1f ;  /* 0x0000001f00ee7802 */ /* 0x000fe20000000f00 */
[----:B------:R-:W0:Y:S01]  /*19c90*/  LDC R224, c[0x0][0x290] ;  /* 0x0000a400ffe07b82 */ /* 0x000e220000000800 */
[----:B------:R-:W-:Y:S01]  /*19ca0*/  MOV R233, 0xffffffff ;  /* 0xffffffff00e97802 */ /* 0x000fe20000000f00 */
[----:B------:R-:W-:-:S04]  /*19cb0*/  FADD.FTZ R229, R225, R222 ;  /* 0x000000dee1e57221 */ /* 0x000fc80000010000 */
[----:B------:R-:W-:-:S07]  /*19cc0*/  IMAD.MOV.U32 R236, RZ, RZ, R229 ;  /* 0x000000ffffec7224 */ /* 0x000fce00078e00e5 */
[----:B0-----:R-:W-:Y:S05]  /*19cd0*/  WARPSYNC.COLLECTIVE R233, `(.L_x_39457) ;  /* 0x00000000e9087348 */ /* 0x001fea0003c00000 */
[----:B------:R1:W2:Y:S02]  /*19ce0*/  SHFL.BFLY P0, R234, R236, R235, R238 ;  /* 0x0c0000ebecea7389 */ /* 0x0002a400000000ee */
[----:B012---:R-:W-:Y:S01]  /*19cf0*/  ENDCOLLECTIVE ;  /* 0x000000000000791b */ /* 0x007fe20003800000 */
.L_x_39457:
[----:B------:R-:W-:Y:S01]  /*19d00*/  HFMA2.MMA R235, -RZ, RZ, 0, 2.384185791015625e-07 ;  /* 0x00000004ffeb7435 */ /* 0x000fe200000001ff */
[----:B------:R-:W-:-:S04]  /*19d10*/  IMAD.MOV.U32 R222, RZ, RZ, R234 ;  /* 0x000000ffffde7224 */ /* 0x000fc800078e00ea */
[----:B------:R-:W-:-:S05]  /*19d20*/  FADD.FTZ R230, R229, R222 ;  /* 0x000000dee5e67221 */ /* 0x000fca0000010000 */
[----:B------:R-:W-:-:S07]  /*19d30*/  MOV R236, R230 ;  /* 0x000000e600ec7202 */ /* 0x000fce0000000f00 */
[----:B------:R-:W-:Y:S05]  /*19d40*/  WARPSYNC.COLLECTIVE R233, `(.L_x_39458) ;  /* 0x00000000e9087348 */ /* 0x000fea0003c00000 */
[----:B------:R0:W1:Y:S02]  /*19d50*/  SHFL.BFLY P0, R234, R236, R235, R238 ;  /* 0x0c0000ebecea7389 */ /* 0x00006400000000ee */
[----:B01----:R-:W-:Y:S01]  /*19d60*/  ENDCOLLECTIVE ;  /* 0x000000000000791b */ /* 0x003fe20003800000 */
.L_x_39458:
[----:B------:R-:W-:Y:S01]  /*19d70*/  HFMA2.MMA R235, -RZ, RZ, 0, 4.76837158203125e-07 ;  /* 0x00000008ffeb7435 */ /* 0x000fe200000001ff */
[----:B------:R-:W-:-:S05]  /*19d80*/  MOV R223, R234 ;  /* 0x000000ea00df7202 */ /* 0x000fca0000000f00 */
[----:B------:R-:W-:-:S04]  /*19d90*/  FADD.FTZ R231, R230, R223 ;  /* 0x000000dfe6e77221 */ /* 0x000fc80000010000 */
[----:B------:R-:W-:-:S07]  /*19da0*/  IMAD.MOV.U32 R236, RZ, RZ, R231 ;  /* 0x000000ffffec7224 */ /* 0x000fce00078e00e7 */
[----:B------:R-:W-:Y:S05]  /*19db0*/  WARPSYNC.COLLECTIVE R233, `(.L_x_39459) ;  /* 0x00000000e9087348 */ /* 0x000fea0003c00000 */
[----:B------:R0:W1:Y:S02]  /*19dc0*/  SHFL.BFLY P0, R234, R236, R235, R238 ;  /* 0x0c0000ebecea7389 */ /* 0x00006400000000ee */
[----:B01----:R-:W-:Y:S01]  /*19dd0*/  ENDCOLLECTIVE ;  /* 0x000000000000791b */ /* 0x003fe20003800000 */
.L_x_39459:
[----:B------:R-:W-:Y:S01]  /*19de0*/  IMAD.MOV.U32 R235, RZ, RZ, 0x10 ;  /* 0x00000010ffeb7424 */ /* 0x000fe200078e00ff */
[----:B------:R-:W-:-:S05]  /*19df0*/  MOV R222, R234 ;  /* 0x000000ea00de7202 */ /* 0x000fca0000000f00 */
[----:B------:R-:W-:-:S05]  /*19e00*/  FADD.FTZ R232, R231, R222 ;  /* 0x000000dee7e87221 */ /* 0x000fca0000010000 */
[----:B------:R-:W-:-:S07]  /*19e10*/  MOV R236, R232 ;  /* 0x000000e800ec7202 */ /* 0x000fce0000000f00 */
[----:B------:R-:W-:Y:S05]  /*19e20*/  WARPSYNC.COLLECTIVE R233, `(.L_x_39460) ;  /* 0x00000000e9087348 */ /* 0x000fea0003c00000 */
[----:B------:R0:W1:Y:S02]  /*19e30*/  SHFL.BFLY P0, R234, R236, R235, R238 ;  /* 0x0c0000ebecea7389 */ /* 0x00006400000000ee */
[----:B01----:R-:W-:Y:S01]  /*19e40*/  ENDCOLLECTIVE ;  /* 0x000000000000791b */ /* 0x003fe20003800000 */
.L_x_39460:
        /* <DEDUP_REMOVED lines=136> */
.L_x_39461:
[----:B------:R-:W-:Y:S01]  /*1a6d0*/  HFMA2.MMA R235, -RZ, RZ, 0, 1.1920928955078125e-07 ;  /* 0x00000002ffeb7435 */ /* 0x000fe200000001ff */
[----:B------:R-:W-:-:S04]  /*1a6e0*/  IMAD.MOV.U32 R230, RZ, RZ, R234 ;  /* 0x000000ffffe67224 */ /* 0x000fc800078e00ea */
[----:B------:R-:W-:-:S05]  /*1a6f0*/  FADD.FTZ R230, R223, R230 ;  /* 0x000000e6dfe67221 */ /* 0x000fca0000010000 */
[----:B------:R-:W-:-:S07]  /*1a700*/  MOV R236, R230 ;  /* 0x000000e600ec7202 */ /* 0x000fce0000000f00 */
[----:B------:R-:W-:Y:S05]  /*1a710*/  WARPSYNC.COLLECTIVE R233, `(.L_x_39462) ;  /* 0x00000000e9087348 */ /* 0x000fea0003c00000 */
[----:B------:R0:W1:Y:S02]  /*1a720*/  SHFL.BFLY P0, R234, R236, R235, R238 ;  /* 0x0c0000ebecea7389 */ /* 0x00006400000000ee */
[----:B01----:R-:W-:Y:S01]  /*1a730*/  ENDCOLLECTIVE ;  /* 0x000000000000791b */ /* 0x003fe20003800000 */
.L_x_39462:
[----:B------:R-:W-:Y:S01]  /*1a740*/  HFMA2.MMA R235, -RZ, RZ, 0, 2.384185791015625e-07 ;  /* 0x00000004ffeb7435 */ /* 0x000fe200000001ff */
[----:B------:R-:W-:-:S05]  /*1a750*/  MOV R225, R234 ;  /* 0x000000ea00e17202 */ /* 0x000fca0000000f00 */
[----:B------:R-:W-:-:S04]  /*1a760*/  FADD.FTZ R225, R230, R225 ;  /* 0x000000e1e6e17221 */ /* 0x000fc80000010000 */
[----:B------:R-:W-:-:S07]  /*1a770*/  IMAD.MOV.U32 R236, RZ, RZ, R225 ;  /* 0x000000ffffec7224 */ /* 0x000fce00078e00e1 */
[----:B------:R-:W-:Y:S05]  /*1a780*/  WARPSYNC.COLLECTIVE R233, `(.L_x_39463) ;  /* 0x00000000e9087348 */ /* 0x000fea0003c00000 */
[----:B------:R0:W1:Y:S02]  /*1a790*/  SHFL.BFLY P0, R234, R236, R235, R238 ;  /* 0x0c0000ebecea7389 */ /* 0x00006400000000ee */
[----:B01----:R-:W-:Y:S01]  /*1a7a0*/  ENDCOLLECTIVE ;  /* 0x000000000000791b */ /* 0x003fe20003800000 */
.L_x_39463:
[----:B------:R-:W-:Y:S01]  /*1a7b0*/  IMAD.MOV.U32 R235, RZ, RZ, 0x8 ;  /* 0x00000008ffeb7424 */ /* 0x000fe200078e00ff */
[----:B------:R-:W-:-:S05]  /*1a7c0*/  MOV R232, R234 ;  /* 0x000000ea00e87202 */ /* 0x000fca0000000f00 */
[----:B------:R-:W-:-:S05]  /*1a7d0*/  FADD.FTZ R232, R225, R232 ;  /* 0x000000e8e1e87221 */ /* 0x000fca0000010000 */
[----:B------:R-:W-:-:S07]  /*1a7e0*/  MOV R236, R232 ;  /* 0x000000e800ec7202 */ /* 0x000fce0000000f00 */
[----:B------:R-:W-:Y:S05]  /*1a7f0*/  WARPSYNC.COLLECTIVE R233, `(.L_x_39464) ;  /* 0x00000000e9087348 */ /* 0x000fea0003c00000 */
[----:B------:R0:W1:Y:S02]  /*1a800*/  SHFL.BFLY P0, R234, R236, R235, R238 ;  /* 0x0c0000ebecea7389 */ /* 0x00006400000000ee */
[----:B01----:R-:W-:Y:S01]  /*1a810*/  ENDCOLLECTIVE ;  /* 0x000000000000791b */ /* 0x003fe20003800000 */
.L_x_39464:
[----:B------:R-:W-:Y:S01]  /*1a820*/  HFMA2.MMA R235, -RZ, RZ, 0, 9.5367431640625e-07 ;  /* 0x00000010ffeb7435 */ /* 0x000fe200000001ff */
[----:B------:R-:W-:-:S05]  /*1a830*/  MOV R229, R234 ;  /* 0x000000ea00e57202 */ /* 0x000fca0000000f00 */
[----:B------:R-:W-:-:S05]  /*1a840*/  FADD.FTZ R229, R232, R229 ;  /* 0x000000e5e8e57221 */ /* 0x000fca0000010000 */
[----:B------:R-:W-:-:S07]  /*1a850*/  MOV R236, R229 ;  /* 0x000000e500ec7202 */ /* 0x000fce0000000f00 */
[----:B------:R-:W-:Y:S05]  /*1a860*/  WARPSYNC.COLLECTIVE R233, `(.L_x_39465) ;  /* 0x00000000e9087348 */ /* 0x000fea0003c00000 */
[----:B------:R0:W1:Y:S02]  /*1a870*/  SHFL.BFLY P0, R234, R236, R235, R238 ;  /* 0x0c0000ebecea7389 */ /* 0x00006400000000ee */
[----:B01----:R-:W-:Y:S01]  /*1a880*/  ENDCOLLECTIVE ;  /* 0x000000000000791b */ /* 0x003fe20003800000 */
.L_x_39465:
[----:B------:R-:W-:Y:S05]  /*1a890*/  BRA `(.L_x_39466) ;  /* 0xffffffdc00b07947 */ /* 0x000fea000383ffff */
.L_x_39467:
        /* <DEDUP_REMOVED lines=14> */
.L_x_58429:


//--------------------- .text._ZN10layer_norm13ln_fwd_kernelINS_13Kernel_traitsI6__halfS2_fS2_fjLj2048ELj1ELj4ELj1ELj16ENS_18Kernel_traits_baseILj2048ES2_S2_fS2_fjLj128EEEEELb1ELb1ELb1ELb0EEEvNS_9FwdParamsE --------------------------
	.section	.text._ZN10layer_norm13ln_fwd_kernelINS_13Kernel_traitsI6__halfS2_fS2_fjLj2048ELj1ELj4ELj1ELj16ENS_18Kernel_traits_baseILj2048ES2_S2_fS2_fjLj128EEEEELb1ELb1ELb1ELb0EEEvNS_9FwdParamsE,"ax",@progbits
	.align	128
        .global         _ZN10layer_norm13ln_fwd_kernelINS_13Kernel_traitsI6__halfS2_fS2_fjLj2048ELj1ELj4ELj1ELj16ENS_18Kernel_traits_baseILj2048ES2_S2_fS2_fjLj128EEEEELb1ELb1ELb1ELb0EEEvNS_9FwdParamsE
        .type           _ZN10layer_norm13ln_fwd_kernelINS_13Kernel_traitsI6__halfS2_fS2_fjLj2048ELj1ELj4ELj1ELj16ENS_18Kernel_traits_baseILj2048ES2_S2_fS2_fjLj128EEEEELb1ELb1ELb1ELb0EEEvNS_9FwdParamsE,@function
        .size           _ZN10layer_norm13ln_fwd_kernelINS_13Kernel_traitsI6__halfS2_fS2_fjLj2048ELj1ELj4ELj1ELj16ENS_18Kernel_traits_baseILj2048ES2_S2_fS2_fjLj128EEEEELb1ELb1ELb1ELb0EEEvNS_9FwdParamsE,(.L_x_58430 - _ZN10layer_norm13ln_fwd_kernelINS_13Kernel_traitsI6__halfS2_fS2_fjLj2048ELj1ELj4ELj1ELj16ENS_18Kernel_traits_baseILj2048ES2_S2_fS2_fjLj128EEEEELb1ELb1ELb1ELb0EEEvNS_9FwdParamsE)
        .other          _ZN10layer_norm13ln_fwd_kernelINS_13Kernel_traitsI6__halfS2_fS2_fjLj2048ELj1ELj4ELj1ELj16ENS_18Kernel_traits_baseILj2048ES2_S2_fS2_fjLj128EEEEELb1ELb1ELb1ELb0EEEvNS_9FwdParamsE,@"STO_CUDA_ENTRY STV_DEFAULT"
_ZN10layer_norm13ln_fwd_kernelINS_13Kernel_traitsI6__halfS2_fS2_fjLj2048ELj1ELj4ELj1ELj16ENS_18Kernel_traits_baseILj2048ES2_S2_fS2_fjLj128EEEEELb1ELb1ELb1ELb0EEEvNS_9FwdParamsE:
.text._ZN10layer_norm13ln_fwd_kernelINS_13Kernel_traitsI6__halfS2_fS2_fjLj2048ELj1ELj4ELj1ELj16ENS_18Kernel_traits_baseILj2048ES2_S2_fS2_fjLj128EEEEELb1ELb1ELb1ELb0EEEvNS_9FwdParamsE:
        /* <DEDUP_REMOVED lines=31> */
[----:B------:R-:W-:-:S02]  /*01f0*/  UIADD3 UR14, UR4, 0x78dde6e4, URZ ;  /* 0x78dde6e4040e7890 */ /* 0x000fc4000fffe03f */
[----:B------:R-:W-:Y:S02]  /*0200*/  UIADD3 UR13, UR4, -0x255992d5, URZ ;  /* 0xdaa66d2b040d7890 */ /* 0x000fe4000fffe03f */
        /* <DEDUP_REMOVED lines=73> */
.L_x_39469:
[----:B------:R-:W-:Y:S05]  /*06a0*/  BSYNC B0 ;  /* 0x0000000000007941 */ /* 0x000fea0003800000 */
.L_x_39468:
        /* <DEDUP_REMOVED lines=18> */
.L_x_39471:
[----:B------:R-:W-:Y:S05]  /*07d0*/  BSYNC B0 ;  /* 0x0000000000007941 */ /* 0x000fea0003800000 */
.L_x_39470:
        /* <DEDUP_REMOVED lines=18> */
.L_x_39473:
[----:B------:R-:W-:Y:S05]  /*0900*/  BSYNC B0 ;  /* 0x0000000000007941 */ /* 0x000fea0003800000 */
.L_x_39472:
        /* <DEDUP_REMOVED lines=18> */
.L_x_39475:
[----:B------:R-:W-:Y:S05]  /*0a30*/  BSYNC B0 ;  /* 0x0000000000007941 */ /* 0x000fea0003800000 */
.L_x_39474:
        /* <DEDUP_REMOVED lines=18> */
.L_x_39477:
[----:B------:R-:W-:Y:S05]  /*0b60*/  BSYNC B0 ;  /* 0x0000000000007941 */ /* 0x000fea0003800000 */
.L_x_39476:
        /* <DEDUP_REMOVED lines=27> */
.L_x_39479:
[----:B------:R-:W-:Y:S05]  /*0d20*/  BSYNC B0 ;  /* 0x0000000000007941 */ /* 0x000fea0003800000 */
.L_x_39478:
        /* <DEDUP_REMOVED lines=26> */
.L_x_39481:
[----:B------:R-:W-:Y:S05]  /*0ed0*/  BSYNC B0 ;  /* 0x0000000000007941 */ /* 0x000fea0003800000 */
.L_x_39480:
        /* <DEDUP_REMOVED lines=21> */
.L_x_39483:
[----:B------:R-:W-:Y:S05]  /*1030*/  BSYNC B0 ;  /* 0x0000000000007941 */ /* 0x000fea0003800000 */
.L_x_39482:
[----:B------:R-:W-:Y:S01]  /*1040*/  ULDC UR25, c[0x0][0x214] ;  /* 0x0000850000197ab9 */ /* 0x000fe20000000800 */
[----:B------:R-:W-:Y:S02]  /*1050*/  LOP3.LUT R152, R85, UR23, R152, 0x96, !PT ;  /* 0x0000001755987c12 */ /* 0x000fe4000f8e9698 */
[----:B------:R-:W-:-:S13]  /*1060*/  ISETP.GE.AND P1, PT, R7, UR25, PT ;  /* 0x0000001907007c0c */ /* 0x000fda000bf26270 */
[----:B------:R-:W-:Y:S05]  /*1070*/  @P1 EXIT ;  /* 0x000000000000194d */ /* 0x000fea0003800000 */
[--C-:B-----5:R-:W-:Y:S01]  /*1080*/  HADD2.F32 R58, -RZ, R80.reuse.H0_H0 ;  /* 0x20000050ff3a7230 */ /* 0x120fe20000004100 */
[----:B------:R-:W-:Y:S01]  /*1090*/  HFMA2.MMA R151, -RZ, RZ, 0, 0 ;  /* 0x00000000ff977435 */ /* 0x000fe200000001ff */
[----:B------:R-:W-:Y:S01]  /*10a0*/  HADD2.F32 R80, -RZ, R80.H1_H1 ;  /* 0x30000050ff507230 */ /* 0x000fe20000004100 */
[----:B------:R-:W-:Y:S01]  /*10b0*/  BSSY B0, `(.L_x_39484) ;  /* 0x0001c39000007945 */ /* 0x000fe20003800000 */
[--C-:B------:R-:W-:Y:S01]  /*10c0*/  HADD2.F32 R59, -RZ, R81.reuse.H0_H0 ;  /* 0x20000051ff3b7230 */ /* 0x100fe20000004100 */
[----:B------:R0:W-:Y:S01]  /*10d0*/  STL [R1+0xc0], R58 ;  /* 0x0000c03a01007387 */ /* 0x0001e20000100800 */
[--C-:B------:R-:W-:Y:S01]  /*10e0*/  HADD2.F32 R188, -RZ, R176.reuse.H0_H0 ;  /* 0x200000b0ffbc7230 */ /* 0x100fe20000004100 */
[----:B------:R-:W-:Y:S01]  /*10f0*/  ULDC.U8 UR25, c[0x0][0x2a0] ;  /* 0x0000a80000197ab9 */ /* 0x000fe20000000000 */
[----:B------:R-:W-:Y:S01]  /*1100*/  HADD2.F32 R186, -RZ, R176.H1_H1 ;  /* 0x300000b0ffba7230 */ /* 0x000fe20000004100 */
[----:B------:R1:W-:Y:S01]  /*1110*/  STL [R1+0xbc], R80 ;  /* 0x0000bc5001007387 */ /* 0x0003e20000100800 */
[--C-:B------:R-:W-:Y:S01]  /*1120*/  HADD2.F32 R236, -RZ, R224.reuse.H0_H0 ;  /* 0x200000e0ffec7230 */ /* 0x100fe20000004100 */
[----:B------:R-:W-:Y:S01]  /*1130*/  LOP3.LUT R150, R150, 0x3, RZ, 0xc0, !PT ;  /* 0x0000000396967812 */ /* 0x000fe200078ec0ff */
[----:B------:R-:W-:Y:S01]  /*1140*/  HADD2.F32 R234, -RZ, R224.H1_H1 ;  /* 0x300000e0ffea7230 */ /* 0x000fe20000004100 */
[----:B------:R2:W-:Y:S01]  /*1150*/  STL [R1+0xb8], R59 ;  /* 0x0000b83b01007387 */ /* 0x0005e20000100800 */
[--C-:B------:R-:W-:Y:S01]  /*1160*/  HADD2.F32 R220, -RZ, R208.reuse.H0_H0 ;  /* 0x200000d0ffdc7230 */ /* 0x100fe20000004100 */
        /* <DEDUP_REMOVED lines=22> */
[--C-:B------:R-:W-:Y:S02]  /*12d0*/  HADD2.F32 R187, -RZ, R8.reuse.H0_H0 ;  /* 0x20000008ffbb7230 */ /* 0x100fe40000004100 */
[----:B------:R-:W-:Y:S01]  /*12e0*/  HADD2.F32 R185, -RZ, R8.H1_H1 ;  /* 0x30000008ffb97230 */ /* 0x000fe20000004100 */
[----:B------:R1:W-:Y:S01]  /*12f0*/  STL [R1+0xa0], R59 ;  /* 0x0000a03b01007387 */ /* 0x0003e20000100800 */
[----:B------:R-:W-:Y:S02]  /*1300*/  HADD2.F32 R183, -RZ, R9.H0_H0 ;  /* 0x20000009ffb77230 */ /* 0x000fe40000004100 */
[----:B0-----:R-:W-:Y:S02]  /*1310*/  HADD2.F32 R58, -RZ, R76.H1_H1 ;  /* 0x3000004cff3a7230 */ /* 0x001fe40000004100 */
[----:B------:R-:W-:-:S02]  /*1320*/  HADD2.F32 R76, -RZ, R77.H0_H0 ;  /* 0x2000004dff4c7230 */ /* 0x000fc40000004100 */
[----:B------:R-:W-:Y:S01]  /*1330*/  HADD2.F32 R181, -RZ, R9.H1_H1 ;  /* 0x30000009ffb57230 */ /* 0x000fe20000004100 */
[----:B------:R0:W-:Y:S01]  /*1340*/  STL [R1+0x9c], R58 ;  /* 0x00009c3a01007387 */ /* 0x0001e20000100800 */
[----:B------:R-:W-:Y:S02]  /*1350*/  HADD2.F32 R232, -RZ, R225.H0_H0 ;  /* 0x200000e1ffe87230 */ /* 0x000fe40000004100 */
[----:B-1----:R-:W-:Y:S01]  /*1360*/  HADD2.F32 R59, -RZ, R77.H1_H1 ;  /* 0x3000004dff3b7230 */ /* 0x002fe20000004100 */
        /* <DEDUP_REMOVED lines=25> */
[----:B------:R1:W-:Y:S01]  /*1500*/  STL [R1+0x7c], R59 ;  /* 0x00007c3b01007387 */ /* 0x0003e20000100800 */
[--C-:B------:R-:W-:Y:S02]  /*1510*/  HADD2.F32 R179, -RZ, R10.reuse.H0_H0 ;  /* 0x2000000affb37230 */ /* 0x100fe40000004100 */
        /* <DEDUP_REMOVED lines=15> */
[----:B------:R-:W-:Y:S02]  /*1610*/  IMAD R56, R56, -0x2daee0ad, RZ ;  /* 0xd2511f5338387824 */ /* 0x000fe400078e02ff */
[----:B--2---:R-:W-:Y:S01]  /*1620*/  HADD2.F32 R59, -RZ, R75.H1_H1 ;  /* 0x3000004bff3b7230 */ /* 0x004fe20000004100 */
[----:B------:R-:W-:Y:S01]  /*1630*/  STL [R1+0x68], R72 ;  /* 0x0000684801007387 */ /* 0x000fe20000100800 */
[----:B------:R-:W-:-:S02]  /*1640*/  IMAD R57, R57, -0x326172a9, RZ ;  /* 0xcd9e8d5739397824 */ /* 0x000fc400078e02ff */
[----:B------:R-:W-:Y:S01]  /*1650*/  IMAD.HI.U32 R148, R152, -0x326172a9, RZ ;  /* 0xcd9e8d5798947827 */ /* 0x000fe200078e00ff */
[----:B------:R1:W-:Y:S03]  /*1660*/  STL [R1+0x64], R59 ;  /* 0x0000643b01007387 */ /* 0x0003e60000100800 */
[--C-:B0-----:R-:W-:Y:S01]  /*1670*/  HADD2.F32 R58, -RZ, R68.reuse.H0_H0 ;  /* 0x20000044ff3a7230 */ /* 0x101fe20000004100 */
[----:B------:R-:W-:Y:S01]  /*1680*/  LOP3.LUT R148, R148, UR24, R57, 0x96, !PT ;  /* 0x0000001894947c12 */ /* 0x000fe2000f8e9639 */
[----:B------:R-:W-:Y:S02]  /*1690*/  HADD2.F32 R68, -RZ, R68.H1_H1 ;  /* 0x30000044ff447230 */ /* 0x000fe40000004100 */
[----:B------:R-:W-:Y:S01]  /*16a0*/  IMAD.HI.U32 R149, R154, -0x2daee0ad, RZ ;  /* 0xd2511f539a957827 */ /* 0x000fe200078e00ff */
[----:B------:R0:W-:Y:S03]  /*16b0*/  STL [R1+0x60], R58 ;  /* 0x0000603a01007387 */ /* 0x0001e60000100800 */
[----:B-1----:R-:W-:Y:S01]  /*16c0*/  HADD2.F32 R59, -RZ, R69.H0_H0 ;  /* 0x20000045ff3b7230 */ /* 0x002fe20000004100 */
[----:B------:R1:W-:Y:S01]  /*16d0*/  STL [R1+0x5c], R68 ;  /* 0x00005c4401007387 */ /* 0x0003e20000100800 */
[--C-:B------:R-:W-:Y:S01]  /*16e0*/  HADD2.F32 R235, -RZ, R36.reuse.H0_H0 ;  /* 0x20000024ffeb7230 */ /* 0x100fe20000004100 */
[----:B------:R-:W-:Y:S01]  /*16f0*/  LOP3.LUT R149, R149, UR29, R56, 0x96, !PT ;  /* 0x0000001d95957c12 */ /* 0x000fe2000f8e9638 */
        /* <DEDUP_REMOVED lines=152> */
[----:B-1----:R-:W-:-:S07]  /*2080*/  IMAD R154, R154, -0x2daee0ad, RZ ;  /* 0xd2511f539a9a7824 */ /* 0x002fce00078e02ff */
.L_x_40108:
        /* <DEDUP_REMOVED lines=18> */
[----:B------:R-:W-:Y:S02]  /*21b0*/  @P1 LEA.HI R162, R123, R162, RZ, 0x3 ;  /* 0x000000a27ba21211 */ /* 0x000fe400078f18ff */
[----:B------:R-:W-:Y:S02]  /*21c0*/  MOV R123, RZ ;  /* 0x000000ff007b7202 */ /* 0x000fe40000000f00 */
        /* <DEDUP_REMOVED lines=32> */
.L_x_39490:
[----:B------:R-:W-:-:S07]  /*23d0*/  MOV R62, R152 ;  /* 0x00000098003e7202 */ /* 0x000fce0000000f00 */
.L_x_39491:
[----:B------:R-:W-:Y:S05]  /*23e0*/  BSYNC B3 ;  /* 0x0000000000037941 */ /* 0x000fea0003800000 */
.L_x_39489:
        /* <DEDUP_REMOVED lines=16> */
.L_x_39495:
[----:B------:R-:W-:Y:S05]  /*24f0*/  BSYNC B4 ;  /* 0x0000000000047941 */ /* 0x000fea0003800000 */
.L_x_39494:
        /* <DEDUP_REMOVED lines=40> */
[----:B------:R-:W-:-:S03]  /*2780*/  MOV R154, R56 ;  /* 0x00000038009a7202 */ /* 0x000fc60000000f00 */
[----:B------:R-:W-:Y:S01]  /*2790*/  IMAD.MOV.U32 R58, RZ, RZ, RZ ;  /* 0x000000ffff3a7224 */ /* 0x000fe200078e00ff */
[----:B------:R-:W-:-:S07]  /*27a0*/  LOP3.LUT R148, R153, UR24, R148, 0x96, !PT ;  /* 0x0000001899947c12 */ /* 0x000fce000f8e9694 */
.L_x_39493:
[----:B------:R-:W-:Y:S05]  /*27b0*/  BSYNC B3 ;  /* 0x0000000000037941 */ /* 0x000fea0003800000 */
.L_x_39492:
        /* <DEDUP_REMOVED lines=10> */
[----:B--2---:R-:W-:-:S04]  /*2860*/  FMUL.FTZ R56, R59, R56 ;  /* 0x000000383b387220 */ /* 0x004fc80000410000 */
[----:B------:R-:W-:-:S07]  /*2870*/  @P2 FADD.FTZ R56, R48, R56 ;  /* 0x0000003830382221 */ /* 0x000fce0000010000 */
.L_x_39488:
[----:B------:R-:W-:Y:S05]  /*2880*/  BSYNC B2 ;  /* 0x0000000000027941 */ /* 0x000fea0003800000 */
.L_x_39487:
        /* <DEDUP_REMOVED lines=18> */
.L_x_39499:
[----:B------:R-:W-:-:S07]  /*29b0*/  MOV R57, R152 ;  /* 0x0000009800397202 */ /* 0x000fce0000000f00 */
.L_x_39500:
[----:B------:R-:W-:Y:S05]  /*29c0*/  BSYNC B3 ;  /* 0x0000000000037941 */ /* 0x000fea0003800000 */
.L_x_39498:
        /* <DEDUP_REMOVED lines=16> */
.L_x_39504:
[----:B------:R-:W-:Y:S05]  /*2ad0*/  BSYNC B4 ;  /* 0x0000000000047941 */ /* 0x000fea0003800000 */
.L_x_39503:
        /* <DEDUP_REMOVED lines=39> */
[----:B------:R-:W-:-:S05]  /*2d50*/  IMAD.WIDE.U32 R58, R59, -0x326172a9, RZ ;  /* 0xcd9e8d573b3a7825 */ /* 0x000fca00078e00ff */
[----:B------:R-:W-:Y:S01]  /*2d60*/  LOP3.LUT R148, R59, UR24, R148, 0x96, !PT ;  /* 0x000000183b947c12 */ /* 0x000fe2000f8e9694 */
[----:B------:R-:W-:Y:S01]  /*2d70*/  IMAD.MOV.U32 R59, RZ, RZ, RZ ;  /* 0x000000ffff3b7224 */ /* 0x000fe200078e00ff */
[----:B------:R-:W-:-:S07]  /*2d80*/  MOV R152, R58 ;  /* 0x0000003a00987202 */ /* 0x000fce0000000f00 */
.L_x_39502:
[----:B------:R-:W-:Y:S05]  /*2d90*/  BSYNC B3 ;  /* 0x0000000000037941 */ /* 0x000fea0003800000 */
.L_x_39501:
        /* <DEDUP_REMOVED lines=10> */
[----:B--2---:R-:W-:-:S04]  /*2e40*/  FMUL.FTZ R57, R60, R57 ;  /* 0x000000393c397220 */ /* 0x004fc80000410000 */
[----:B------:R-:W-:-:S07]  /*2e50*/  @P2 FADD.FTZ R57, R49, R57 ;  /* 0x0000003931392221 */ /* 0x000fce0000010000 */
.L_x_39497:
[----:B------:R-:W-:Y:S05]  /*2e60*/  BSYNC B2 ;  /* 0x0000000000027941 */ /* 0x000fea0003800000 */
.L_x_39496:
        /* <DEDUP_REMOVED lines=18> */
.L_x_39508:
[----:B------:R-:W-:-:S07]  /*2f90*/  MOV R150, R152 ;  /* 0x0000009800967202 */ /* 0x000fce0000000f00 */
.L_x_39509:
[----:B------:R-:W-:Y:S05]  /*2fa0*/  BSYNC B3 ;  /* 0x0000000000037941 */ /* 0x000fea0003800000 */
.L_x_39507:
        /* <DEDUP_REMOVED lines=16> */
.L_x_39513:
[----:B------:R-:W-:Y:S05]  /*30b0*/  BSYNC B4 ;  /* 0x0000000000047941 */ /* 0x000fea0003800000 */
.L_x_39512:
        /* <DEDUP_REMOVED lines=39> */
[----:B------:R-:W-:Y:S01]  /*3330*/  HFMA2.MMA R60, -RZ, RZ, 0, 0 ;  /* 0x00000000ff3c7435 */ /* 0x000fe200000001ff */
[----:B------:R-:W-:Y:S01]  /*3340*/  MOV R154, R58 ;  /* 0x0000003a009a7202 */ /* 0x000fe20000000f00 */
[----:B------:R-:W-:-:S04]  /*3350*/  IMAD.WIDE.U32 R58, R62, -0x326172a9, RZ ;  /* 0xcd9e8d573e3a7825 */ /* 0x000fc800078e00ff */
[----:B------:R-:W-:Y:S01]  /*3360*/  IMAD.MOV.U32 R152, RZ, RZ, R58 ;  /* 0x000000ffff987224 */ /* 0x000fe200078e003a */
[----:B------:R-:W-:-:S07]  /*3370*/  LOP3.LUT R148, R59, UR24, R148, 0x96, !PT ;  /* 0x000000183b947c12 */ /* 0x000fce000f8e9694 */
.L_x_39511:
[----:B------:R-:W-:Y:S05]  /*3380*/  BSYNC B3 ;  /* 0x0000000000037941 */ /* 0x000fea0003800000 */
.L_x_39510:
        /* <DEDUP_REMOVED lines=12> */
.L_x_39506:
[----:B------:R-:W-:Y:S05]  /*3450*/  BSYNC B2 ;  /* 0x0000000000027941 */ /* 0x000fea0003800000 */
.L_x_39505:
        /* <DEDUP_REMOVED lines=18> */
.L_x_39517:
[----:B------:R-:W-:-:S07]  /*3580*/  IMAD.MOV.U32 R59, RZ, RZ, R152 ;  /* 0x000000ffff3b7224 */ /* 0x000fce00078e0098 */
.L_x_39518:
[----:B------:R-:W-:Y:S05]  /*3590*/  BSYNC B3 ;  /* 0x0000000000037941 */ /* 0x000fea0003800000 */
.L_x_39516:
        /* <DEDUP_REMOVED lines=16> */
.L_x_39522:
[----:B------:R-:W-:Y:S05]  /*36a0*/  BSYNC B4 ;  /* 0x0000000000047941 */ /* 0x000fea0003800000 */
.L_x_39521:
        /* <DEDUP_REMOVED lines=44> */
.L_x_39520:
[----:B------:R-:W-:Y:S05]  /*3970*/  BSYNC B3 ;  /* 0x0000000000037941 */ /* 0x000fea0003800000 */
.L_x_39519:
        /* <DEDUP_REMOVED lines=12> */
.L_x_39515:
[----:B------:R-:W-:Y:S05]  /*3a40*/  BSYNC B2 ;  /* 0x0000000000027941 */ /* 0x000fea0003800000 */
.L_x_39514:
        /* <DEDUP_REMOVED lines=18> */
.L_x_39526:
[----:B------:R-:W-:-:S07]  /*3b70*/  MOV R150, R152 ;  /* 0x0000009800967202 */ /* 0x000fce0000000f00 */
.L_x_39527:
[----:B------:R-:W-:Y:S05]  /*3b80*/  BSYNC B3 ;  /* 0x0000000000037941 */ /* 0x000fea0003800000 */
.L_x_39525:
        /* <DEDUP_REMOVED lines=16> */
.L_x_39531:
[----:B------:R-:W-:Y:S05]  /*3c90*/  BSYNC B4 ;  /* 0x0000000000047941 */ /* 0x000fea0003800000 */
.L_x_39530:
        /* <DEDUP_REMOVED lines=44> */
.L_x_39529:
[----:B------:R-:W-:Y:S05]  /*3f60*/  BSYNC B3 ;  /* 0x0000000000037941 */ /* 0x000fea0003800000 */
.L_x_39528:
[----:B------:R-:W2:Y:S01]  /*3f70*/  LDL R63, [R1+0xb0] ;  /* 0x0000b000013f7983 */ /* 0x000ea20000100800 */
[----:B------:R-:W-:Y:S01]  /*3f80*/  I2FP.F32.U32 R60, R150 ;  /* 0x00000096003c7245 */ /* 0x000fe20000201000 */
[----:B------:R-:W-:-:S04]  /*3f90*/  IMAD.MOV.U32 R61, RZ, RZ, 0x2f800000 ;  /* 0x2f800000ff3d7424 */ /* 0x000fc800078e00ff */
[----:B------:R-:W-:-:S05]  /*3fa0*/  FFMA.FTZ R60, R60, R61, 1.1641532182693481445e-10 ;  /* 0x2f0000003c3c7423 */ /* 0x000fca000001003d */
[----:B------:R-:W-:Y:S01]  /*3fb0*/  FSETP.GTU.FTZ.AND P4, PT, R60, UR25, PT ;  /* 0x000000193c007c0b */ /* 0x000fe2000bf9c000 */
[----:B------:R-:W-:-:S03]  /*3fc0*/  HADD2.F32 R60, -RZ, R46.H0_H0 ;  /* 0x2000002eff3c7230 */ /* 0x000fc60000004100 */
[----:B------:R-:W-:Y:S02]  /*3fd0*/  SEL R158, RZ, 0x1, P4 ;  /* 0x00000001ff9e7807 */ /* 0x000fe40002000000 */
[----:B------:R-:W-:-:S04]  /*3fe0*/  FMUL.FTZ R60, R60, UR27 ;  /* 0x0000001b3c3c7c20 */ /* 0x000fc80008410000 */
[----:B------:R-:W-:-:S05]  /*3ff0*/  FMUL.FTZ R60, R60, UR26 ;  /* 0x0000001a3c3c7c20 */ /* 0x000fca0008410000 */
[----:B------:R-:W-:-:S05]  /*4000*/  FSEL R60, R60, RZ, !P4 ;  /* 0x000000ff3c3c7208 */ /* 0x000fca0006000000 */
[----:B--2---:R-:W-:-:S04]  /*4010*/  FMUL.FTZ R60, R63, R60 ;  /* 0x0000003c3f3c7220 */ /* 0x004fc80000410000 */
[----:B------:R-:W-:-:S07]  /*4020*/  @P2 FADD.FTZ R60, R52, R60 ;  /* 0x0000003c343c2221 */ /* 0x000fce0000010000 */
.L_x_39524:
[----:B------:R-:W-:Y:S05]  /*4030*/  BSYNC B2 ;  /* 0x0000000000027941 */ /* 0x000fea0003800000 */
.L_x_39523:
        /* <DEDUP_REMOVED lines=18> */
.L_x_39535:
[----:B------:R-:W-:-:S07]  /*4160*/  IMAD.MOV.U32 R61, RZ, RZ, R152 ;  /* 0x000000ffff3d7224 */ /* 0x000fce00078e0098 */
.L_x_39536:
[----:B------:R-:W-:Y:S05]  /*4170*/  BSYNC B3 ;  /* 0x0000000000037941 */ /* 0x000fea0003800000 */
.L_x_39534:
        /* <DEDUP_REMOVED lines=16> */
.L_x_39540:
[----:B------:R-:W-:Y:S05]  /*4280*/  BSYNC B4 ;  /* 0x0000000000047941 */ /* 0x000fea0003800000 */
.L_x_39539:
        /* <DEDUP_REMOVED lines=44> */
.L_x_39538:
[----:B------:R-:W-:Y:S05]  /*4550*/  BSYNC B3 ;  /* 0x0000000000037941 */ /* 0x000fea0003800000 */
.L_x_39537:
[----:B------:R-:W2:Y:S01]  /*4560*/  LDL R150, [R1+0xac] ;  /* 0x0000ac0001967983 */ /* 0x000ea20000100800 */
[----:B------:R-:W-:Y:S01]  /*4570*/  HFMA2.MMA R62, -RZ, RZ, 0.1171875, 0 ;  /* 0x2f800000ff3e7435 */ /* 0x000fe200000001ff */
[----:B------:R-:W-:-:S09]  /*4580*/  I2FP.F32.U32 R61, R61 ;  /* 0x0000003d003d7245 */ /* 0x000fd20000201000 */
[----:B------:R-:W-:-:S05]  /*4590*/  FFMA.FTZ R61, R61, R62, 1.1641532182693481445e-10 ;  /* 0x2f0000003d3d7423 */ /* 0x000fca000001003e */
[----:B------:R-:W-:Y:S01]  /*45a0*/  FSETP.GTU.FTZ.AND P4, PT, R61, UR25, PT ;  /* 0x000000193d007c0b */ /* 0x000fe2000bf9c000 */
[----:B------:R-:W-:-:S03]  /*45b0*/  HADD2.F32 R61, -RZ, R46.H1_H1 ;  /* 0x3000002eff3d7230 */ /* 0x000fc60000004100 */
[----:B------:R-:W-:Y:S02]  /*45c0*/  SEL R159, RZ, 0x1, P4 ;  /* 0x00000001ff9f7807 */ /* 0x000fe40002000000 */
[----:B------:R-:W-:-:S04]  /*45d0*/  FMUL.FTZ R61, R61, UR27 ;  /* 0x0000001b3d3d7c20 */ /* 0x000fc80008410000 */
[----:B------:R-:W-:-:S05]  /*45e0*/  FMUL.FTZ R61, R61, UR26 ;  /* 0x0000001a3d3d7c20 */ /* 0x000fca0008410000 */
[----:B------:R-:W-:-:S05]  /*45f0*/  FSEL R61, R61, RZ, !P4 ;  /* 0x000000ff3d3d7208 */ /* 0x000fca0006000000 */
[----:B--2---:R-:W-:-:S04]  /*4600*/  FMUL.FTZ R61, R150, R61 ;  /* 0x0000003d963d7220 */ /* 0x004fc80000410000 */
[----:B------:R-:W-:-:S07]  /*4610*/  @P2 FADD.FTZ R61, R53, R61 ;  /* 0x0000003d353d2221 */ /* 0x000fce0000010000 */
.L_x_39533:
[----:B------:R-:W-:Y:S05]  /*4620*/  BSYNC B2 ;  /* 0x0000000000027941 */ /* 0x000fea0003800000 */
.L_x_39532:
        /* <DEDUP_REMOVED lines=18> */
.L_x_39544:
[----:B------:R-:W-:-:S07]  /*4750*/  MOV R150, R152 ;  /* 0x0000009800967202 */ /* 0x000fce0000000f00 */
.L_x_39545:
[----:B------:R-:W-:Y:S05]  /*4760*/  BSYNC B3 ;  /* 0x0000000000037941 */ /* 0x000fea0003800000 */
.L_x_39543:
        /* <DEDUP_REMOVED lines=16> */
.L_x_39549:
[----:B------:R-:W-:Y:S05]  /*4870*/  BSYNC B4 ;  /* 0x0000000000047941 */ /* 0x000fea0003800000 */
.L_x_39548:
        /* <DEDUP_REMOVED lines=44> */
.L_x_39547:
[----:B------:R-:W-:Y:S05]  /*4b40*/  BSYNC B3 ;  /* 0x0000000000037941 */ /* 0x000fea0003800000 */
.L_x_39546:
        /* <DEDUP_REMOVED lines=12> */
.L_x_39542:
[----:B------:R-:W-:Y:S05]  /*4c10*/  BSYNC B2 ;  /* 0x0000000000027941 */ /* 0x000fea0003800000 */
.L_x_39541:
        /* <DEDUP_REMOVED lines=18> */
.L_x_39553:
[----:B------:R-:W-:-:S07]  /*4d40*/  IMAD.MOV.U32 R63, RZ, RZ, R152 ;  /* 0x000000ffff3f7224 */ /* 0x000fce00078e0098 */
.L_x_39554:
[----:B------:R-:W-:Y:S05]  /*4d50*/  BSYNC B3 ;  /* 0x0000000000037941 */ /* 0x000fea0003800000 */
.L_x_39552:
        /* <DEDUP_REMOVED lines=16> */
.L_x_39558:
[----:B------:R-:W-:Y:S05]  /*4e60*/  BSYNC B4 ;  /* 0x0000000000047941 */ /* 0x000fea0003800000 */
.L_x_39557:
        /* <DEDUP_REMOVED lines=44> */
.L_x_39556:
[----:B------:R-:W-:Y:S05]  /*5130*/  BSYNC B3 ;  /* 0x0000000000037941 */ /* 0x000fea0003800000 */
.L_x_39555:
        /* <DEDUP_REMOVED lines=12> */
.L_x_39551:
[----:B------:R-:W-:Y:S05]  /*5200*/  BSYNC B2 ;  /* 0x0000000000027941 */ /* 0x000fea0003800000 */
.L_x_39550:
        /* <DEDUP_REMOVED lines=26> */
.L_x_39560:
[----:B------:R-:W-:Y:S05]  /*53b0*/  BSYNC B2 ;  /* 0x0000000000027941 */ /* 0x000fea0003800000 */
.L_x_39559:
[----:B------:R-:W-:Y:S01]  /*53c0*/  IADD3 R122, R122, 0x20, RZ ;  /* 0x000000207a7a7810 */ /* 0x000fe20007ffe0ff */
[----:B------:R-:W-:-:S07]  /*53d0*/  VIADD R123, R123, 0x20 ;  /* 0x000000207b7b7836 */ /* 0x000fce0000000000 */
.L_x_39486:
[----:B------:R-:W-:Y:S05]  /*53e0*/  BSYNC B1 ;  /* 0x0000000000017941 */ /* 0x000fea0003800000 */
.L_x_39485:
        /* <DEDUP_REMOVED lines=32> */
.L_x_39566:
[----:B------:R-:W-:-:S07]  /*55f0*/  IMAD.MOV.U32 R70, RZ, RZ, R152 ;  /* 0x000000ffff467224 */ /* 0x000fce00078e0098 */
.L_x_39567:
[----:B------:R-:W-:Y:S05]  /*5600*/  BSYNC B3 ;  /* 0x0000000000037941 */ /* 0x000fea0003800000 */
.L_x_39565:
        /* <DEDUP_REMOVED lines=16> */
.L_x_39571:
[----:B------:R-:W-:Y:S05]  /*5710*/  BSYNC B4 ;  /* 0x0000000000047941 */ /* 0x000fea0003800000 */
.L_x_39570:
        /* <DEDUP_REMOVED lines=41> */
[----:B------:R-:W-:-:S04]  /*59b0*/  HFMA2.MMA R66, -RZ, RZ, 0, 0 ;  /* 0x00000000ff427435 */ /* 0x000fc800000001ff */
[----:B------:R-:W-:-:S07]  /*59c0*/  LOP3.LUT R148, R153, UR24, R148, 0x96, !PT ;  /* 0x0000001899947c12 */ /* 0x000fce000f8e9694 */
.L_x_39569:
[----:B------:R-:W-:Y:S05]  /*59d0*/  BSYNC B3 ;  /* 0x0000000000037941 */ /* 0x000fea0003800000 */
.L_x_39568:
        /* <DEDUP_REMOVED lines=12> */
.L_x_39564:
[----:B------:R-:W-:Y:S05]  /*5aa0*/  BSYNC B2 ;  /* 0x0000000000027941 */ /* 0x000fea0003800000 */
.L_x_39563:
        /* <DEDUP_REMOVED lines=18> */
.L_x_39575:
[----:B------:R-:W-:-:S07]  /*5bd0*/  IMAD.MOV.U32 R65, RZ, RZ, R152 ;  /* 0x000000ffff417224 */ /* 0x000fce00078e0098 */
.L_x_39576:
[----:B------:R-:W-:Y:S05]  /*5be0*/  BSYNC B3 ;  /* 0x0000000000037941 */ /* 0x000fea0003800000 */
.L_x_39574:
        /* <DEDUP_REMOVED lines=16> */
.L_x_39580:
[----:B------:R-:W-:Y:S05]  /*5cf0*/  BSYNC B4 ;  /* 0x0000000000047941 */ /* 0x000fea0003800000 */
.L_x_39579:
        /* <DEDUP_REMOVED lines=40> */
[----:B------:R-:W-:Y:S01]  /*5f80*/  IMAD.MOV.U32 R152, RZ, RZ, R66 ;  /* 0x000000ffff987224 */ /* 0x000fe200078e0042 */
[----:B------:R-:W-:Y:S01]  /*5f90*/  LOP3.LUT R148, R67, UR24, R148, 0x96, !PT ;  /* 0x0000001843947c12 */ /* 0x000fe2000f8e9694 */
[----:B------:R-:W-:-:S11]  /*5fa0*/  HFMA2.MMA R67, -RZ, RZ, 0, 0 ;  /* 0x00000000ff437435 */ /* 0x000fd600000001ff */
.L_x_39578:
[----:B------:R-:W-:Y:S05]  /*5fb0*/  BSYNC B3 ;  /* 0x0000000000037941 */ /* 0x000fea0003800000 */
.L_x_39577:
        /* <DEDUP_REMOVED lines=12> */
.L_x_39573:
[----:B------:R-:W-:Y:S05]  /*6080*/  BSYNC B2 ;  /* 0x0000000000027941 */ /* 0x000fea0003800000 */
.L_x_39572:
        /* <DEDUP_REMOVED lines=18> */
.L_x_39584:
[----:B------:R-:W-:-:S07]  /*61b0*/  IMAD.MOV.U32 R150, RZ, RZ, R152 ;  /* 0x000000ffff967224 */ /* 0x000fce00078e0098 */
.L_x_39585:
[----:B------:R-:W-:Y:S05]  /*61c0*/  BSYNC B3 ;  /* 0x0000000000037941 */ /* 0x000fea0003800000 */
.L_x_39583:
        /* <DEDUP_REMOVED lines=16> */
.L_x_39589:
[----:B------:R-:W-:Y:S05]  /*62d0*/  BSYNC B4 ;  /* 0x0000000000047941 */ /* 0x000fea0003800000 */
.L_x_39588:
        /* <DEDUP_REMOVED lines=40> */
[----:B------:R-:W-:-:S04]  /*6560*/  IMAD.WIDE.U32 R66, R70, -0x326172a9, RZ ;  /* 0xcd9e8d5746427825 */ /* 0x000fc800078e00ff */
[----:B------:R-:W-:Y:S01]  /*6570*/  IMAD.MOV.U32 R68, RZ, RZ, RZ ;  /* 0x000000ffff447224 */ /* 0x000fe200078e00ff */
[----:B------:R-:W-:Y:S02]  /*6580*/  LOP3.LUT R148, R67, UR24, R148, 0x96, !PT ;  /* 0x0000001843947c12 */ /* 0x000fe4000f8e9694 */
[----:B------:R-:W-:-:S07]  /*6590*/  MOV R152, R66 ;  /* 0x0000004200987202 */ /* 0x000fce0000000f00 */
.L_x_39587:
[----:B------:R-:W-:Y:S05]  /*65a0*/  BSYNC B3 ;  /* 0x0000000000037941 */ /* 0x000fea0003800000 */
.L_x_39586:
        /* <DEDUP_REMOVED lines=12> */
.L_x_39582:
[----:B------:R-:W-:Y:S05]  /*6670*/  BSYNC B2 ;  /* 0x0000000000027941 */ /* 0x000fea0003800000 */
.L_x_39581:
        /* <DEDUP_REMOVED lines=18> */
.L_x_39593:
[----:B------:R-:W-:-:S07]  /*67a0*/  MOV R67, R152 ;  /* 0x0000009800437202 */ /* 0x000fce0000000f00 */
.L_x_39594:
[----:B------:R-:W-:Y:S05]  /*67b0*/  BSYNC B3 ;  /* 0x0000000000037941 */ /* 0x000fea0003800000 */
.L_x_39592:
        /* <DEDUP_REMOVED lines=16> */
.L_x_39598:
[----:B------:R-:W-:Y:S05]  /*68c0*/  BSYNC B4 ;  /* 0x0000000000047941 */ /* 0x000fea0003800000 */
.L_x_39597:
        /* <DEDUP_REMOVED lines=44> */
.L_x_39596:
[----:B------:R-:W-:Y:S05]  /*6b90*/  BSYNC B3 ;  /* 0x0000000000037941 */ /* 0x000fea0003800000 */
.L_x_39595:
        /* <DEDUP_REMOVED lines=12> */
.L_x_39591:
[----:B------:R-:W-:Y:S05]  /*6c60*/  BSYNC B2 ;  /* 0x0000000000027941 */ /* 0x000fea0003800000 */
.L_x_39590:
        /* <DEDUP_REMOVED lines=18> */
.L_x_39602:
[----:B------:R-:W-:-:S07]  /*6d90*/  IMAD.MOV.U32 R150, RZ, RZ, R152 ;  /* 0x000000ffff967224 */ /* 0x000fce00078e0098 */
.L_x_39603:
[----:B------:R-:W-:Y:S05]  /*6da0*/  BSYNC B3 ;  /* 0x0000000000037941 */ /* 0x000fea0003800000 */
.L_x_39601:
        /* <DEDUP_REMOVED lines=16> */
.L_x_39607:
[----:B------:R-:W-:Y:S05]  /*6eb0*/  BSYNC B4 ;  /* 0x0000000000047941 */ /* 0x000fea0003800000 */
.L_x_39606:
        /* <DEDUP_REMOVED lines=44> */
.L_x_39605:
[----:B------:R-:W-:Y:S05]  /*7180*/  BSYNC B3 ;  /* 0x0000000000037941 */ /* 0x000fea0003800000 */
.L_x_39604:
[----:B------:R-:W2:Y:S01]  /*7190*/  LDL R71, [R1+0x90] ;  /* 0x0000900001477983 */ /* 0x000ea20000100800 */
[----:B------:R-:W-:Y:S01]  /*71a0*/  HFMA2.MMA R69, -RZ, RZ, 0.1171875, 0 ;  /* 0x2f800000ff457435 */ /* 0x000fe200000001ff */
[----:B------:R-:W-:-:S09]  /*71b0*/  I2FP.F32.U32 R68, R150 ;  /* 0x0000009600447245 */ /* 0x000fd20000201000 */
        /* <DEDUP_REMOVED lines=9> */
.L_x_39600:
[----:B------:R-:W-:Y:S05]  /*7250*/  BSYNC B2 ;  /* 0x0000000000027941 */ /* 0x000fea0003800000 */
.L_x_39599:
        /* <DEDUP_REMOVED lines=18> */
.L_x_39611:
[----:B------:R-:W-:-:S07]  /*7380*/  MOV R69, R152 ;  /* 0x0000009800457202 */ /* 0x000fce0000000f00 */
.L_x_39612:
[----:B------:R-:W-:Y:S05]  /*7390*/  BSYNC B3 ;  /* 0x0000000000037941 */ /* 0x000fea0003800000 */
.L_x_39610:
        /* <DEDUP_REMOVED lines=16> */
.L_x_39616:
[----:B------:R-:W-:Y:S05]  /*74a0*/  BSYNC B4 ;  /* 0x0000000000047941 */ /* 0x000fea0003800000 */
.L_x_39615:
        /* <DEDUP_REMOVED lines=44> */
.L_x_39614:
[----:B------:R-:W-:Y:S05]  /*7770*/  BSYNC B3 ;  /* 0x0000000000037941 */ /* 0x000fea0003800000 */
.L_x_39613:
[----:B------:R-:W2:Y:S01]  /*7780*/  LDL R150, [R1+0x8c] ;  /* 0x00008c0001967983 */ /* 0x000ea20000100800 */
[----:B------:R-:W-:Y:S01]  /*7790*/  I2FP.F32.U32 R69, R69 ;  /* 0x0000004500457245 */ /* 0x000fe20000201000 */
[----:B------:R-:W-:-:S04]  /*77a0*/  IMAD.MOV.U32 R70, RZ, RZ, 0x2f800000 ;  /* 0x2f800000ff467424 */ /* 0x000fc800078e00ff */
        /* <DEDUP_REMOVED lines=9> */
.L_x_39609:
[----:B------:R-:W-:Y:S05]  /*7840*/  BSYNC B2 ;  /* 0x0000000000027941 */ /* 0x000fea0003800000 */
.L_x_39608:
        /* <DEDUP_REMOVED lines=18> */
.L_x_39620:
[----:B------:R-:W-:-:S07]  /*7970*/  IMAD.MOV.U32 R150, RZ, RZ, R152 ;  /* 0x000000ffff967224 */ /* 0x000fce00078e0098 */
.L_x_39621:
[----:B------:R-:W-:Y:S05]  /*7980*/  BSYNC B3 ;  /* 0x0000000000037941 */ /* 0x000fea0003800000 */
.L_x_39619:
        /* <DEDUP_REMOVED lines=16> */
.L_x_39625:
[----:B------:R-:W-:Y:S05]  /*7a90*/  BSYNC B4 ;  /* 0x0000000000047941 */ /* 0x000fea0003800000 */
.L_x_39624:
        /* <DEDUP_REMOVED lines=44> */
.L_x_39623:
[----:B------:R-:W-:Y:S05]  /*7d60*/  BSYNC B3 ;  /* 0x0000000000037941 */ /* 0x000fea0003800000 */
.L_x_39622:
        /* <DEDUP_REMOVED lines=12> */
.L_x_39618:
[----:B------:R-:W-:Y:S05]  /*7e30*/  BSYNC B2 ;  /* 0x0000000000027941 */ /* 0x000fea0003800000 */
.L_x_39617:
        /* <DEDUP_REMOVED lines=18> */
.L_x_39629:
[----:B------:R-:W-:-:S07]  /*7f60*/  MOV R71, R152 ;  /* 0x0000009800477202 */ /* 0x000fce0000000f00 */
.L_x_39630:
[----:B------:R-:W-:Y:S05]  /*7f70*/  BSYNC B3 ;  /* 0x0000000000037941 */ /* 0x000fea0003800000 */
.L_x_39628:
        /* <DEDUP_REMOVED lines=16> */
.L_x_39634:
[----:B------:R-:W-:Y:S05]  /*8080*/  BSYNC B4 ;  /* 0x0000000000047941 */ /* 0x000fea0003800000 */
.L_x_39633:
        /* <DEDUP_REMOVED lines=44> */
.L_x_39632:
[----:B------:R-:W-:Y:S05]  /*8350*/  BSYNC B3 ;  /* 0x0000000000037941 */ /* 0x000fea0003800000 */
.L_x_39631:
        /* <DEDUP_REMOVED lines=12> */
.L_x_39627:
[----:B------:R-:W-:Y:S05]  /*8420*/  BSYNC B2 ;  /* 0x0000000000027941 */ /* 0x000fea0003800000 */
.L_x_39626:
        /* <DEDUP_REMOVED lines=26> */
.L_x_39636:
[----:B------:R-:W-:Y:S05]  /*85d0*/  BSYNC B2 ;  /* 0x0000000000027941 */ /* 0x000fea0003800000 */
.L_x_39635:
[----:B------:R-:W-:Y:S01]  /*85e0*/  VIADD R122, R122, 0x20 ;  /* 0x000000207a7a7836 */ /* 0x000fe20000000000 */
[----:B------:R-:W-:-:S07]  /*85f0*/  IADD3 R123, R123, 0x20, RZ ;  /* 0x000000207b7b7810 */ /* 0x000fce0007ffe0ff */
.L_x_39562:
[----:B------:R-:W-:Y:S05]  /*8600*/  BSYNC B1 ;  /* 0x0000000000017941 */ /* 0x000fea0003800000 */
.L_x_39561:
        /* <DEDUP_REMOVED lines=32> */
.L_x_39642:
[----:B------:R-:W-:-:S07]  /*8810*/  MOV R78, R152 ;  /* 0x00000098004e7202 */ /* 0x000fce0000000f00 */
.L_x_39643:
[----:B------:R-:W-:Y:S05]  /*8820*/  BSYNC B3 ;  /* 0x0000000000037941 */ /* 0x000fea0003800000 */
.L_x_39641:
        /* <DEDUP_REMOVED lines=16> */
.L_x_39647:
[----:B------:R-:W-:Y:S05]  /*8930*/  BSYNC B4 ;  /* 0x0000000000047941 */ /* 0x000fea0003800000 */
.L_x_39646:
        /* <DEDUP_REMOVED lines=43> */
.L_x_39645:
[----:B------:R-:W-:Y:S05]  /*8bf0*/  BSYNC B3 ;  /* 0x0000000000037941 */ /* 0x000fea0003800000 */
.L_x_39644:
        /* <DEDUP_REMOVED lines=12> */
.L_x_39640:
[----:B------:R-:W-:Y:S05]  /*8cc0*/  BSYNC B2 ;  /* 0x0000000000027941 */ /* 0x000fea0003800000 */
.L_x_39639:
        /* <DEDUP_REMOVED lines=18> */
.L_x_39651:
[----:B------:R-:W-:-:S07]  /*8df0*/  MOV R73, R152 ;  /* 0x0000009800497202 */ /* 0x000fce0000000f00 */
.L_x_39652:
[----:B------:R-:W-:Y:S05]  /*8e00*/  BSYNC B3 ;  /* 0x0000000000037941 */ /* 0x000fea0003800000 */
.L_x_39650:
        /* <DEDUP_REMOVED lines=16> */
.L_x_39656:
[----:B------:R-:W-:Y:S05]  /*8f10*/  BSYNC B4 ;  /* 0x0000000000047941 */ /* 0x000fea0003800000 */
.L_x_39655:
        /* <DEDUP_REMOVED lines=43> */
.L_x_39654:
[----:B------:R-:W-:Y:S05]  /*91d0*/  BSYNC B3 ;  /* 0x0000000000037941 */ /* 0x000fea0003800000 */
.L_x_39653:
        /* <DEDUP_REMOVED lines=12> */
.L_x_39649:
[----:B------:R-:W-:Y:S05]  /*92a0*/  BSYNC B2 ;  /* 0x0000000000027941 */ /* 0x000fea0003800000 */
.L_x_39648:
        /* <DEDUP_REMOVED lines=18> */
.L_x_39660:
[----:B------:R-:W-:-:S07]  /*93d0*/  MOV R150, R152 ;  /* 0x0000009800967202 */ /* 0x000fce0000000f00 */
.L_x_39661:
[----:B------:R-:W-:Y:S05]  /*93e0*/  BSYNC B3 ;  /* 0x0000000000037941 */ /* 0x000fea0003800000 */
.L_x_39659:
        /* <DEDUP_REMOVED lines=16> */
.L_x_39665:
[----:B------:R-:W-:Y:S05]  /*94f0*/  BSYNC B4 ;  /* 0x0000000000047941 */ /* 0x000fea0003800000 */
.L_x_39664:
        /* <DEDUP_REMOVED lines=44> */
.L_x_39663:
[----:B------:R-:W-:Y:S05]  /*97c0*/  BSYNC B3 ;  /* 0x0000000000037941 */ /* 0x000fea0003800000 */
.L_x_39662:
        /* <DEDUP_REMOVED lines=12> */
.L_x_39658:
[----:B------:R-:W-:Y:S05]  /*9890*/  BSYNC B2 ;  /* 0x0000000000027941 */ /* 0x000fea0003800000 */
.L_x_39657:
        /* <DEDUP_REMOVED lines=18> */
.L_x_39669:
[----:B------:R-:W-:-:S07]  /*99c0*/  IMAD.MOV.U32 R75, RZ, RZ, R152 ;  /* 0x000000ffff4b7224 */ /* 0x000fce00078e0098 */
.L_x_39670:
[----:B------:R-:W-:Y:S05]  /*99d0*/  BSYNC B3 ;  /* 0x0000000000037941 */ /* 0x000fea0003800000 */
.L_x_39668:
        /* <DEDUP_REMOVED lines=16> */
.L_x_39674:
[----:B------:R-:W-:Y:S05]  /*9ae0*/  BSYNC B4 ;  /* 0x0000000000047941 */ /* 0x000fea0003800000 */
.L_x_39673:
        /* <DEDUP_REMOVED lines=44> */
.L_x_39672:
[----:B------:R-:W-:Y:S05]  /*9db0*/  BSYNC B3 ;  /* 0x0000000000037941 */ /* 0x000fea0003800000 */
.L_x_39671:
        /* <DEDUP_REMOVED lines=12> */
.L_x_39667:
[----:B------:R-:W-:Y:S05]  /*9e80*/  BSYNC B2 ;  /* 0x0000000000027941 */ /* 0x000fea0003800000 */
.L_x_39666:
        /* <DEDUP_REMOVED lines=18> */
.L_x_39678:
[----:B------:R-:W-:-:S07]  /*9fb0*/  MOV R150, R152 ;  /* 0x0000009800967202 */ /* 0x000fce0000000f00 */
.L_x_39679:
[----:B------:R-:W-:Y:S05]  /*9fc0*/  BSYNC B3 ;  /* 0x0000000000037941 */ /* 0x000fea0003800000 */
.L_x_39677:
        /* <DEDUP_REMOVED lines=16> */
.L_x_39683:
[----:B------:R-:W-:Y:S05]  /*a0d0*/  BSYNC B4 ;  /* 0x0000000000047941 */ /* 0x000fea0003800000 */
.L_x_39682:
        /* <DEDUP_REMOVED lines=44> */
.L_x_39681:
[----:B------:R-:W-:Y:S05]  /*a3a0*/  BSYNC B3 ;  /* 0x0000000000037941 */ /* 0x000fea0003800000 */
.L_x_39680:
        /* <DEDUP_REMOVED lines=12> */
.L_x_39676:
[----:B------:R-:W-:Y:S05]  /*a470*/  BSYNC B2 ;  /* 0x0000000000027941 */ /* 0x000fea0003800000 */
.L_x_39675:
        /* <DEDUP_REMOVED lines=18> */
.L_x_39687:
[----:B------:R-:W-:-:S07]  /*a5a0*/  IMAD.MOV.U32 R77, RZ, RZ, R152 ;  /* 0x000000ffff4d7224 */ /* 0x000fce00078e0098 */
.L_x_39688:
[----:B------:R-:W-:Y:S05]  /*a5b0*/  BSYNC B3 ;  /* 0x0000000000037941 */ /* 0x000fea0003800000 */
.L_x_39686:
        /* <DEDUP_REMOVED lines=16> */
.L_x_39692:
[----:B------:R-:W-:Y:S05]  /*a6c0*/  BSYNC B4 ;  /* 0x0000000000047941 */ /* 0x000fea0003800000 */
.L_x_39691:
        /* <DEDUP_REMOVED lines=44> */
.L_x_39690:
[----:B------:R-:W-:Y:S05]  /*a990*/  BSYNC B3 ;  /* 0x0000000000037941 */ /* 0x000fea0003800000 */
.L_x_39689:
        /* <DEDUP_REMOVED lines=12> */
.L_x_39685:
[----:B------:R-:W-:Y:S05]  /*aa60*/  BSYNC B2 ;  /* 0x0000000000027941 */ /* 0x000fea0003800000 */
.L_x_39684:
        /* <DEDUP_REMOVED lines=18> */
.L_x_39696:
[----:B------:R-:W-:-:S07]  /*ab90*/  MOV R150, R152 ;  /* 0x0000009800967202 */ /* 0x000fce0000000f00 */
.L_x_39697:
[----:B------:R-:W-:Y:S05]  /*aba0*/  BSYNC B3 ;  /* 0x0000000000037941 */ /* 0x000fea0003800000 */
.L_x_39695:
        /* <DEDUP_REMOVED lines=16> */
.L_x_39701:
[----:B------:R-:W-:Y:S05]  /*acb0*/  BSYNC B4 ;  /* 0x0000000000047941 */ /* 0x000fea0003800000 */
.L_x_39700:
        /* <DEDUP_REMOVED lines=44> */
.L_x_39699:
[----:B------:R-:W-:Y:S05]  /*af80*/  BSYNC B3 ;  /* 0x0000000000037941 */ /* 0x000fea0003800000 */
.L_x_39698:
        /* <DEDUP_REMOVED lines=12> */
.L_x_39694:
[----:B------:R-:W-:Y:S05]  /*b050*/  BSYNC B2 ;  /* 0x0000000000027941 */ /* 0x000fea0003800000 */
.L_x_39693:
        /* <DEDUP_REMOVED lines=18> */
.L_x_39705:
[----:B------:R-:W-:-:S07]  /*b180*/  IMAD.MOV.U32 R79, RZ, RZ, R152 ;  /* 0x000000ffff4f7224 */ /* 0x000fce00078e0098 */
.L_x_39706:
[----:B------:R-:W-:Y:S05]  /*b190*/  BSYNC B3 ;  /* 0x0000000000037941 */ /* 0x000fea0003800000 */
.L_x_39704:
        /* <DEDUP_REMOVED lines=16> */
.L_x_39710:
[----:B------:R-:W-:Y:S05]  /*b2a0*/  BSYNC B4 ;  /* 0x0000000000047941 */ /* 0x000fea0003800000 */
.L_x_39709:
        /* <DEDUP_REMOVED lines=44> */
.L_x_39708:
[----:B------:R-:W-:Y:S05]  /*b570*/  BSYNC B3 ;  /* 0x0000000000037941 */ /* 0x000fea0003800000 */
.L_x_39707:
        /* <DEDUP_REMOVED lines=12> */
.L_x_39703:
[----:B------:R-:W-:Y:S05]  /*b640*/  BSYNC B2 ;  /* 0x0000000000027941 */ /* 0x000fea0003800000 */
.L_x_39702:
        /* <DEDUP_REMOVED lines=26> */
.L_x_39712:
[----:B------:R-:W-:Y:S05]  /*b7f0*/  BSYNC B2 ;  /* 0x0000000000027941 */ /* 0x000fea0003800000 */
.L_x_39711:
[----:B------:R-:W-:Y:S01]  /*b800*/  IADD3 R122, R122, 0x20, RZ ;  /* 0x000000207a7a7810 */ /* 0x000fe20007ffe0ff */
[----:B------:R-:W-:-:S07]  /*b810*/  VIADD R123, R123, 0x20 ;  /* 0x000000207b7b7836 */ /* 0x000fce0000000000 */
.L_x_39638:
[----:B------:R-:W-:Y:S05]  /*b820*/  BSYNC B1 ;  /* 0x0000000000017941 */ /* 0x000fea0003800000 */
.L_x_39637:
        /* <DEDUP_REMOVED lines=32> */
.L_x_39718:
[----:B------:R-:W-:-:S07]  /*ba30*/  IMAD.MOV.U32 R86, RZ, RZ, R152 ;  /* 0x000000ffff567224 */ /* 0x000fce00078e0098 */
.L_x_39719:
[----:B------:R-:W-:Y:S05]  /*ba40*/  BSYNC B3 ;  /* 0x0000000000037941 */ /* 0x000fea0003800000 */
.L_x_39717:
        /* <DEDUP_REMOVED lines=16> */
.L_x_39723:
[----:B------:R-:W-:Y:S05]  /*bb50*/  BSYNC B4 ;  /* 0x0000000000047941 */ /* 0x000fea0003800000 */
.L_x_39722:
        /* <DEDUP_REMOVED lines=43> */
.L_x_39721:
[----:B------:R-:W-:Y:S05]  /*be10*/  BSYNC B3 ;  /* 0x0000000000037941 */ /* 0x000fea0003800000 */
.L_x_39720:
        /* <DEDUP_REMOVED lines=12> */
.L_x_39716:
[----:B------:R-:W-:Y:S05]  /*bee0*/  BSYNC B2 ;  /* 0x0000000000027941 */ /* 0x000fea0003800000 */
.L_x_39715:
        /* <DEDUP_REMOVED lines=18> */
.L_x_39727:
[----:B------:R-:W-:-:S07]  /*c010*/  IMAD.MOV.U32 R81, RZ, RZ, R152 ;  /* 0x000000ffff517224 */ /* 0x000fce00078e0098 */
.L_x_39728:
[----:B------:R-:W-:Y:S05]  /*c020*/  BSYNC B3 ;  /* 0x0000000000037941 */ /* 0x000fea0003800000 */
.L_x_39726:
        /* <DEDUP_REMOVED lines=16> */
.L_x_39732:
[----:B------:R-:W-:Y:S05]  /*c130*/  BSYNC B4 ;  /* 0x0000000000047941 */ /* 0x000fea0003800000 */
.L_x_39731:
        /* <DEDUP_REMOVED lines=43> */
.L_x_39730:
[----:B------:R-:W-:Y:S05]  /*c3f0*/  BSYNC B3 ;  /* 0x0000000000037941 */ /* 0x000fea0003800000 */
.L_x_39729:
        /* <DEDUP_REMOVED lines=12> */
.L_x_39725:
[----:B------:R-:W-:Y:S05]  /*c4c0*/  BSYNC B2 ;  /* 0x0000000000027941 */ /* 0x000fea0003800000 */
.L_x_39724:
        /* <DEDUP_REMOVED lines=18> */
.L_x_39736:
[----:B------:R-:W-:-:S07]  /*c5f0*/  IMAD.MOV.U32 R150, RZ, RZ, R152 ;  /* 0x000000ffff967224 */ /* 0x000fce00078e0098 */
.L_x_39737:
[----:B------:R-:W-:Y:S05]  /*c600*/  BSYNC B3 ;  /* 0x0000000000037941 */ /* 0x000fea0003800000 */
.L_x_39735:
        /* <DEDUP_REMOVED lines=16> */
.L_x_39741:
[----:B------:R-:W-:Y:S05]  /*c710*/  BSYNC B4 ;  /* 0x0000000000047941 */ /* 0x000fea0003800000 */
.L_x_39740:
        /* <DEDUP_REMOVED lines=44> */
.L_x_39739:
[----:B------:R-:W-:Y:S05]  /*c9e0*/  BSYNC B3 ;  /* 0x0000000000037941 */ /* 0x000fea0003800000 */
.L_x_39738:
        /* <DEDUP_REMOVED lines=12> */
.L_x_39734:
[----:B------:R-:W-:Y:S05]  /*cab0*/  BSYNC B2 ;  /* 0x0000000000027941 */ /* 0x000fea0003800000 */
.L_x_39733:
        /* <DEDUP_REMOVED lines=18> */
.L_x_39745:
[----:B------:R-:W-:-:S07]  /*cbe0*/  MOV R83, R152 ;  /* 0x0000009800537202 */ /* 0x000fce0000000f00 */
.L_x_39746:
[----:B------:R-:W-:Y:S05]  /*cbf0*/  BSYNC B3 ;  /* 0x0000000000037941 */ /* 0x000fea0003800000 */
.L_x_39744:
        /* <DEDUP_REMOVED lines=16> */
.L_x_39750:
[----:B------:R-:W-:Y:S05]  /*cd00*/  BSYNC B4 ;  /* 0x0000000000047941 */ /* 0x000fea0003800000 */
.L_x_39749:
        /* <DEDUP_REMOVED lines=44> */
.L_x_39748:
[----:B------:R-:W-:Y:S05]  /*cfd0*/  BSYNC B3 ;  /* 0x0000000000037941 */ /* 0x000fea0003800000 */
.L_x_39747:
        /* <DEDUP_REMOVED lines=12> */
.L_x_39743:
[----:B------:R-:W-:Y:S05]  /*d0a0*/  BSYNC B2 ;  /* 0x0000000000027941 */ /* 0x000fea0003800000 */
.L_x_39742:
        /* <DEDUP_REMOVED lines=18> */
.L_x_39754:
[----:B------:R-:W-:-:S07]  /*d1d0*/  IMAD.MOV.U32 R150, RZ, RZ, R152 ;  /* 0x000000ffff967224 */ /* 0x000fce00078e0098 */
.L_x_39755:
[----:B------:R-:W-:Y:S05]  /*d1e0*/  BSYNC B3 ;  /* 0x0000000000037941 */ /* 0x000fea0003800000 */
.L_x_39753:
        /* <DEDUP_REMOVED lines=16> */
.L_x_39759:
[----:B------:R-:W-:Y:S05]  /*d2f0*/  BSYNC B4 ;  /* 0x0000000000047941 */ /* 0x000fea0003800000 */
.L_x_39758:
        /* <DEDUP_REMOVED lines=44> */
.L_x_39757:
[----:B------:R-:W-:Y:S05]  /*d5c0*/  BSYNC B3 ;  /* 0x0000000000037941 */ /* 0x000fea0003800000 */
.L_x_39756:
        /* <DEDUP_REMOVED lines=12> */
.L_x_39752:
[----:B------:R-:W-:Y:S05]  /*d690*/  BSYNC B2 ;  /* 0x0000000000027941 */ /* 0x000fea0003800000 */
.L_x_39751:
        /* <DEDUP_REMOVED lines=18> */
.L_x_39763:
[----:B------:R-:W-:-:S07]  /*d7c0*/  MOV R85, R152 ;  /* 0x0000009800557202 */ /* 0x000fce0000000f00 */
.L_x_39764:
[----:B------:R-:W-:Y:S05]  /*d7d0*/  BSYNC B3 ;  /* 0x0000000000037941 */ /* 0x000fea0003800000 */
.L_x_39762:
        /* <DEDUP_REMOVED lines=16> */
.L_x_39768:
[----:B------:R-:W-:Y:S05]  /*d8e0*/  BSYNC B4 ;  /* 0x0000000000047941 */ /* 0x000fea0003800000 */
.L_x_39767:
        /* <DEDUP_REMOVED lines=44> */
.L_x_39766:
[----:B------:R-:W-:Y:S05]  /*dbb0*/  BSYNC B3 ;  /* 0x0000000000037941 */ /* 0x000fea0003800000 */
.L_x_39765:
        /* <DEDUP_REMOVED lines=12> */
.L_x_39761:
[----:B------:R-:W-:Y:S05]  /*dc80*/  BSYNC B2 ;  /* 0x0000000000027941 */ /* 0x000fea0003800000 */
.L_x_39760:
        /* <DEDUP_REMOVED lines=18> */
.L_x_39772:
[----:B------:R-:W-:-:S07]  /*ddb0*/  IMAD.MOV.U32 R150, RZ, RZ, R152 ;  /* 0x000000ffff967224 */ /* 0x000fce00078e0098 */
.L_x_39773:
[----:B------:R-:W-:Y:S05]  /*ddc0*/  BSYNC B3 ;  /* 0x0000000000037941 */ /* 0x000fea0003800000 */
.L_x_39771:
        /* <DEDUP_REMOVED lines=16> */
.L_x_39777:
[----:B------:R-:W-:Y:S05]  /*ded0*/  BSYNC B4 ;  /* 0x0000000000047941 */ /* 0x000fea0003800000 */
.L_x_39776:
        /* <DEDUP_REMOVED lines=44> */
.L_x_39775:
[----:B------:R-:W-:Y:S05]  /*e1a0*/  BSYNC B3 ;  /* 0x0000000000037941 */ /* 0x000fea0003800000 */
.L_x_39774:
        /* <DEDUP_REMOVED lines=12> */
.L_x_39770:
[----:B------:R-:W-:Y:S05]  /*e270*/  BSYNC B2 ;  /* 0x0000000000027941 */ /* 0x000fea0003800000 */
.L_x_39769:
        /* <DEDUP_REMOVED lines=18> */
.L_x_39781:
[----:B------:R-:W-:-:S07]  /*e3a0*/  MOV R87, R152 ;  /* 0x0000009800577202 */ /* 0x000fce0000000f00 */
.L_x_39782:
[----:B------:R-:W-:Y:S05]  /*e3b0*/  BSYNC B3 ;  /* 0x0000000000037941 */ /* 0x000fea0003800000 */
.L_x_39780:
        /* <DEDUP_REMOVED lines=16> */
.L_x_39786:
[----:B------:R-:W-:Y:S05]  /*e4c0*/  BSYNC B4 ;  /* 0x0000000000047941 */ /* 0x000fea0003800000 */
.L_x_39785:
        /* <DEDUP_REMOVED lines=44> */
.L_x_39784:
[----:B------:R-:W-:Y:S05]  /*e790*/  BSYNC B3 ;  /* 0x0000000000037941 */ /* 0x000fea0003800000 */
.L_x_39783:
        /* <DEDUP_REMOVED lines=12> */
.L_x_39779:
[----:B------:R-:W-:Y:S05]  /*e860*/  BSYNC B2 ;  /* 0x0000000000027941 */ /* 0x000fea0003800000 */
.L_x_39778:
        /* <DEDUP_REMOVED lines=26> */
.L_x_39788:
[----:B------:R-:W-:Y:S05]  /*ea10*/  BSYNC B2 ;  /* 0x0000000000027941 */ /* 0x000fea0003800000 */
.L_x_39787:
[----:B------:R-:W-:Y:S01]  /*ea20*/  VIADD R122, R122, 0x20 ;  /* 0x000000207a7a7836 */ /* 0x000fe20000000000 */
[----:B------:R-:W-:-:S07]  /*ea30*/  IADD3 R123, R123, 0x20, RZ ;  /* 0x000000207b7b7810 */ /* 0x000fce0007ffe0ff */
.L_x_39714:
[----:B------:R-:W-:Y:S05]  /*ea40*/  BSYNC B1 ;  /* 0x0000000000017941 */ /* 0x000fea0003800000 */
.L_x_39713:
        /* <DEDUP_REMOVED lines=32> */
.L_x_39794:
[----:B------:R-:W-:-:S07]  /*ec50*/  MOV R94, R152 ;  /* 0x00000098005e7202 */ /* 0x000fce0000000f00 */
.L_x_39795:
[----:B------:R-:W-:Y:S05]  /*ec60*/  BSYNC B3 ;  /* 0x0000000000037941 */ /* 0x000fea0003800000 */
.L_x_39793:
        /* <DEDUP_REMOVED lines=16> */
.L_x_39799:
[----:B------:R-:W-:Y:S05]  /*ed70*/  BSYNC B4 ;  /* 0x0000000000047941 */ /* 0x000fea0003800000 */
.L_x_39798:
        /* <DEDUP_REMOVED lines=43> */
.L_x_39797:
[----:B------:R-:W-:Y:S05]  /*f030*/  BSYNC B3 ;  /* 0x0000000000037941 */ /* 0x000fea0003800000 */
.L_x_39796:
        /* <DEDUP_REMOVED lines=12> */
.L_x_39792:
[----:B------:R-:W-:Y:S05]  /*f100*/  BSYNC B2 ;  /* 0x0000000000027941 */ /* 0x000fea0003800000 */
.L_x_39791:
        /* <DEDUP_REMOVED lines=18> */
.L_x_39803:
[----:B------:R-:W-:-:S07]  /*f230*/  MOV R89, R152 ;  /* 0x0000009800597202 */ /* 0x000fce0000000f00 */
.L_x_39804:
[----:B------:R-:W-:Y:S05]  /*f240*/  BSYNC B3 ;  /* 0x0000000000037941 */ /* 0x000fea0003800000 */
.L_x_39802:
        /* <DEDUP_REMOVED lines=16> */
.L_x_39808:
[----:B------:R-:W-:Y:S05]  /*f350*/  BSYNC B4 ;  /* 0x0000000000047941 */ /* 0x000fea0003800000 */
.L_x_39807:
        /* <DEDUP_REMOVED lines=43> */
.L_x_39806:
[----:B------:R-:W-:Y:S05]  /*f610*/  BSYNC B3 ;  /* 0x0000000000037941 */ /* 0x000fea0003800000 */
.L_x_39805:
        /* <DEDUP_REMOVED lines=12> */
.L_x_39801:
[----:B------:R-:W-:Y:S05]  /*f6e0*/  BSYNC B2 ;  /* 0x0000000000027941 */ /* 0x000fea0003800000 */
.L_x_39800:
        /* <DEDUP_REMOVED lines=18> */
.L_x_39812:
[----:B------:R-:W-:-:S07]  /*f810*/  MOV R150, R152 ;  /* 0x0000009800967202 */ /* 0x000fce0000000f00 */
.L_x_39813:
[----:B------:R-:W-:Y:S05]  /*f820*/  BSYNC B3 ;  /* 0x0000000000037941 */ /* 0x000fea0003800000 */
.L_x_39811:
        /* <DEDUP_REMOVED lines=16> */
.L_x_39817:
[----:B------:R-:W-:Y:S05]  /*f930*/  BSYNC B4 ;  /* 0x0000000000047941 */ /* 0x000fea0003800000 */
.L_x_39816:
        /* <DEDUP_REMOVED lines=44> */
.L_x_39815:
[----:B------:R-:W-:Y:S05]  /*fc00*/  BSYNC B3 ;  /* 0x0000000000037941 */ /* 0x000fea0003800000 */
.L_x_39814:
        /* <DEDUP_REMOVED lines=12> */
.L_x_39810:
[----:B------:R-:W-:Y:S05]  /*fcd0*/  BSYNC B2 ;  /* 0x0000000000027941 */ /* 0x000fea0003800000 */
.L_x_39809:
        /* <DEDUP_REMOVED lines=18> */
.L_x_39821:
[----:B------:R-:W-:-:S07]  /*fe00*/  IMAD.MOV.U32 R91, RZ, RZ, R152 ;  /* 0x000000ffff5b7224 */ /* 0x000fce00078e0098 */
.L_x_39822:
[----:B------:R-:W-:Y:S05]  /*fe10*/  BSYNC B3 ;  /* 0x0000000000037941 */ /* 0x000fea0003800000 */
.L_x_39820:
        /* <DEDUP_REMOVED lines=16> */
.L_x_39826:
[----:B------:R-:W-:Y:S05]  /*ff20*/  BSYNC B4 ;  /* 0x0000000000047941 */ /* 0x000fea0003800000 */
.L_x_39825:
        /* <DEDUP_REMOVED lines=44> */
.L_x_39824:
[----:B------:R-:W-:Y:S05]  /*101f0*/  BSYNC B3 ;  /* 0x0000000000037941 */ /* 0x000fea0003800000 */
.L_x_39823:
        /* <DEDUP_REMOVED lines=12> */
.L_x_39819:
[----:B------:R-:W-:Y:S05]  /*102c0*/  BSYNC B2 ;  /* 0x0000000000027941 */ /* 0x000fea0003800000 */
.L_x_39818:
        /* <DEDUP_REMOVED lines=18> */
.L_x_39830:
[----:B------:R-:W-:-:S07]  /*103f0*/  MOV R150, R152 ;  /* 0x0000009800967202 */ /* 0x000fce0000000f00 */
.L_x_39831:
[----:B------:R-:W-:Y:S05]  /*10400*/  BSYNC B3 ;  /* 0x0000000000037941 */ /* 0x000fea0003800000 */
.L_x_39829:
        /* <DEDUP_REMOVED lines=16> */
.L_x_39835:
[----:B------:R-:W-:Y:S05]  /*10510*/  BSYNC B4 ;  /* 0x0000000000047941 */ /* 0x000fea0003800000 */
.L_x_39834:
        /* <DEDUP_REMOVED lines=44> */
.L_x_39833:
[----:B------:R-:W-:Y:S05]  /*107e0*/  BSYNC B3 ;  /* 0x0000000000037941 */ /* 0x000fea0003800000 */
.L_x_39832:
        /* <DEDUP_REMOVED lines=12> */
.L_x_39828:
[----:B------:R-:W-:Y:S05]  /*108b0*/  BSYNC B2 ;  /* 0x0000000000027941 */ /* 0x000fea0003800000 */
.L_x_39827:
        /* <DEDUP_REMOVED lines=18> */
.L_x_39839:
[----:B------:R-:W-:-:S07]  /*109e0*/  IMAD.MOV.U32 R93, RZ, RZ, R152 ;  /* 0x000000ffff5d7224 */ /* 0x000fce00078e0098 */
.L_x_39840:
[----:B------:R-:W-:Y:S05]  /*109f0*/  BSYNC B3 ;  /* 0x0000000000037941 */ /* 0x000fea0003800000 */
.L_x_39838:
        /* <DEDUP_REMOVED lines=16> */
.L_x_39844:
[----:B------:R-:W-:Y:S05]  /*10b00*/  BSYNC B4 ;  /* 0x0000000000047941 */ /* 0x000fea0003800000 */
.L_x_39843:
        /* <DEDUP_REMOVED lines=44> */
.L_x_39842:
[----:B------:R-:W-:Y:S05]  /*10dd0*/  BSYNC B3 ;  /* 0x0000000000037941 */ /* 0x000fea0003800000 */
.L_x_39841:
        /* <DEDUP_REMOVED lines=12> */
.L_x_39837:
[----:B------:R-:W-:Y:S05]  /*10ea0*/  BSYNC B2 ;  /* 0x0000000000027941 */ /* 0x000fea0003800000 */
.L_x_39836:
        /* <DEDUP_REMOVED lines=18> */
.L_x_39848:
[----:B------:R-:W-:-:S07]  /*10fd0*/  MOV R150, R152 ;  /* 0x0000009800967202 */ /* 0x000fce0000000f00 */
.L_x_39849:
[----:B------:R-:W-:Y:S05]  /*10fe0*/  BSYNC B3 ;  /* 0x0000000000037941 */ /* 0x000fea0003800000 */
.L_x_39847:
        /* <DEDUP_REMOVED lines=16> */
.L_x_39853:
[----:B------:R-:W-:Y:S05]  /*110f0*/  BSYNC B4 ;  /* 0x0000000000047941 */ /* 0x000fea0003800000 */
.L_x_39852:
        /* <DEDUP_REMOVED lines=44> */
.L_x_39851:
[----:B------:R-:W-:Y:S05]  /*113c0*/  BSYNC B3 ;  /* 0x0000000000037941 */ /* 0x000fea0003800000 */
.L_x_39850:
        /* <DEDUP_REMOVED lines=12> */
.L_x_39846:
[----:B------:R-:W-:Y:S05]  /*11490*/  BSYNC B2 ;  /* 0x0000000000027941 */ /* 0x000fea0003800000 */
.L_x_39845:
        /* <DEDUP_REMOVED lines=18> */
.L_x_39857:
[----:B------:R-:W-:-:S07]  /*115c0*/  IMAD.MOV.U32 R95, RZ, RZ, R152 ;  /* 0x000000ffff5f7224 */ /* 0x000fce00078e0098 */
.L_x_39858:
[----:B------:R-:W-:Y:S05]  /*115d0*/  BSYNC B3 ;  /* 0x0000000000037941 */ /* 0x000fea0003800000 */
.L_x_39856:
        /* <DEDUP_REMOVED lines=16> */
.L_x_39862:
[----:B------:R-:W-:Y:S05]  /*116e0*/  BSYNC B4 ;  /* 0x0000000000047941 */ /* 0x000fea0003800000 */
.L_x_39861:
        /* <DEDUP_REMOVED lines=44> */
.L_x_39860:
[----:B------:R-:W-:Y:S05]  /*119b0*/  BSYNC B3 ;  /* 0x0000000000037941 */ /* 0x000fea0003800000 */
.L_x_39859:
        /* <DEDUP_REMOVED lines=12> */
.L_x_39855:
[----:B------:R-:W-:Y:S05]  /*11a80*/  BSYNC B2 ;  /* 0x0000000000027941 */ /* 0x000fea0003800000 */
.L_x_39854:
        /* <DEDUP_REMOVED lines=26> */
.L_x_39864:
[----:B------:R-:W-:Y:S05]  /*11c30*/  BSYNC B2 ;  /* 0x0000000000027941 */ /* 0x000fea0003800000 */
.L_x_39863:
[----:B------:R-:W-:Y:S01]  /*11c40*/  IADD3 R122, R122, 0x20, RZ ;  /* 0x000000207a7a7810 */ /* 0x000fe20007ffe0ff */
[----:B------:R-:W-:-:S07]  /*11c50*/  VIADD R123, R123, 0x20 ;  /* 0x000000207b7b7836 */ /* 0x000fce0000000000 */
.L_x_39790:
[----:B------:R-:W-:Y:S05]  /*11c60*/  BSYNC B1 ;  /* 0x0000000000017941 */ /* 0x000fea0003800000 */
.L_x_39789:
        /* <DEDUP_REMOVED lines=32> */
.L_x_39870:
[----:B------:R-:W-:-:S07]  /*11e70*/  IMAD.MOV.U32 R102, RZ, RZ, R152 ;  /* 0x000000ffff667224 */ /* 0x000fce00078e0098 */
.L_x_39871:
[----:B------:R-:W-:Y:S05]  /*11e80*/  BSYNC B3 ;  /* 0x0000000000037941 */ /* 0x000fea0003800000 */
.L_x_39869:
        /* <DEDUP_REMOVED lines=16> */
.L_x_39875:
[----:B------:R-:W-:Y:S05]  /*11f90*/  BSYNC B4 ;  /* 0x0000000000047941 */ /* 0x000fea0003800000 */
.L_x_39874:
        /* <DEDUP_REMOVED lines=43> */
.L_x_39873:
[----:B------:R-:W-:Y:S05]  /*12250*/  BSYNC B3 ;  /* 0x0000000000037941 */ /* 0x000fea0003800000 */
.L_x_39872:
        /* <DEDUP_REMOVED lines=12> */
.L_x_39868:
[----:B------:R-:W-:Y:S05]  /*12320*/  BSYNC B2 ;  /* 0x0000000000027941 */ /* 0x000fea0003800000 */
.L_x_39867:
        /* <DEDUP_REMOVED lines=18> */
.L_x_39879:
[----:B------:R-:W-:-:S07]  /*12450*/  IMAD.MOV.U32 R97, RZ, RZ, R152 ;  /* 0x000000ffff617224 */ /* 0x000fce00078e0098 */
.L_x_39880:
[----:B------:R-:W-:Y:S05]  /*12460*/  BSYNC B3 ;  /* 0x0000000000037941 */ /* 0x000fea0003800000 */
.L_x_39878:
        /* <DEDUP_REMOVED lines=16> */
.L_x_39884:
[----:B------:R-:W-:Y:S05]  /*12570*/  BSYNC B4 ;  /* 0x0000000000047941 */ /* 0x000fea0003800000 */
.L_x_39883:
        /* <DEDUP_REMOVED lines=43> */
.L_x_39882:
[----:B------:R-:W-:Y:S05]  /*12830*/  BSYNC B3 ;  /* 0x0000000000037941 */ /* 0x000fea0003800000 */
.L_x_39881:
        /* <DEDUP_REMOVED lines=12> */
.L_x_39877:
[----:B------:R-:W-:Y:S05]  /*12900*/  BSYNC B2 ;  /* 0x0000000000027941 */ /* 0x000fea0003800000 */
.L_x_39876:
        /* <DEDUP_REMOVED lines=18> */
.L_x_39888:
[----:B------:R-:W-:-:S07]  /*12a30*/  IMAD.MOV.U32 R150, RZ, RZ, R152 ;  /* 0x000000ffff967224 */ /* 0x000fce00078e0098 */
.L_x_39889:
[----:B------:R-:W-:Y:S05]  /*12a40*/  BSYNC B3 ;  /* 0x0000000000037941 */ /* 0x000fea0003800000 */
.L_x_39887:
        /* <DEDUP_REMOVED lines=16> */
.L_x_39893:
[----:B------:R-:W-:Y:S05]  /*12b50*/  BSYNC B4 ;  /* 0x0000000000047941 */ /* 0x000fea0003800000 */
.L_x_39892:
        /* <DEDUP_REMOVED lines=44> */
.L_x_39891:
[----:B------:R-:W-:Y:S05]  /*12e20*/  BSYNC B3 ;  /* 0x0000000000037941 */ /* 0x000fea0003800000 */
.L_x_39890:
        /* <DEDUP_REMOVED lines=12> */
.L_x_39886:
[----:B------:R-:W-:Y:S05]  /*12ef0*/  BSYNC B2 ;  /* 0x0000000000027941 */ /* 0x000fea0003800000 */
.L_x_39885:
        /* <DEDUP_REMOVED lines=18> */
.L_x_39897:
[----:B------:R-:W-:-:S07]  /*13020*/  MOV R99, R152 ;  /* 0x0000009800637202 */ /* 0x000fce0000000f00 */
.L_x_39898:
[----:B------:R-:W-:Y:S05]  /*13030*/  BSYNC B3 ;  /* 0x0000000000037941 */ /* 0x000fea0003800000 */
.L_x_39896:
        /* <DEDUP_REMOVED lines=16> */
.L_x_39902:
[----:B------:R-:W-:Y:S05]  /*13140*/  BSYNC B4 ;  /* 0x0000000000047941 */ /* 0x000fea0003800000 */
.L_x_39901:
        /* <DEDUP_REMOVED lines=44> */
.L_x_39900:
[----:B------:R-:W-:Y:S05]  /*13410*/  BSYNC B3 ;  /* 0x0000000000037941 */ /* 0x000fea0003800000 */
.L_x_39899:
        /* <DEDUP_REMOVED lines=12> */
.L_x_39895:
[----:B------:R-:W-:Y:S05]  /*134e0*/  BSYNC B2 ;  /* 0x0000000000027941 */ /* 0x000fea0003800000 */
.L_x_39894:
        /* <DEDUP_REMOVED lines=18> */
.L_x_39906:
[----:B------:R-:W-:-:S07]  /*13610*/  IMAD.MOV.U32 R150, RZ, RZ, R152 ;  /* 0x000000ffff967224 */ /* 0x000fce00078e0098 */
.L_x_39907:
[----:B------:R-:W-:Y:S05]  /*13620*/  BSYNC B3 ;  /* 0x0000000000037941 */ /* 0x000fea0003800000 */
.L_x_39905:
        /* <DEDUP_REMOVED lines=16> */
.L_x_39911:
[----:B------:R-:W-:Y:S05]  /*13730*/  BSYNC B4 ;  /* 0x0000000000047941 */ /* 0x000fea0003800000 */
.L_x_39910:
        /* <DEDUP_REMOVED lines=44> */
.L_x_39909:
[----:B------:R-:W-:Y:S05]  /*13a00*/  BSYNC B3 ;  /* 0x0000000000037941 */ /* 0x000fea0003800000 */
.L_x_39908:
        /* <DEDUP_REMOVED lines=12> */
.L_x_39904:
[----:B------:R-:W-:Y:S05]  /*13ad0*/  BSYNC B2 ;  /* 0x0000000000027941 */ /* 0x000fea0003800000 */
.L_x_39903:
        /* <DEDUP_REMOVED lines=18> */
.L_x_39915:
[----:B------:R-:W-:-:S07]  /*13c00*/  MOV R101, R152 ;  /* 0x0000009800657202 */ /* 0x000fce0000000f00 */
.L_x_39916:
[----:B------:R-:W-:Y:S05]  /*13c10*/  BSYNC B3 ;  /* 0x0000000000037941 */ /* 0x000fea0003800000 */
.L_x_39914:
        /* <DEDUP_REMOVED lines=16> */
.L_x_39920:
[----:B------:R-:W-:Y:S05]  /*13d20*/  BSYNC B4 ;  /* 0x0000000000047941 */ /* 0x000fea0003800000 */
.L_x_39919:
        /* <DEDUP_REMOVED lines=44> */
.L_x_39918:
[----:B------:R-:W-:Y:S05]  /*13ff0*/  BSYNC B3 ;  /* 0x0000000000037941 */ /* 0x000fea0003800000 */
.L_x_39917:
        /* <DEDUP_REMOVED lines=12> */
.L_x_39913:
[----:B------:R-:W-:Y:S05]  /*140c0*/  BSYNC B2 ;  /* 0x0000000000027941 */ /* 0x000fea0003800000 */
.L_x_39912:
        /* <DEDUP_REMOVED lines=18> */
.L_x_39924:
[----:B------:R-:W-:-:S07]  /*141f0*/  IMAD.MOV.U32 R150, RZ, RZ, R152 ;  /* 0x000000ffff967224 */ /* 0x000fce00078e0098 */
.L_x_39925:
[----:B------:R-:W-:Y:S05]  /*14200*/  BSYNC B3 ;  /* 0x0000000000037941 */ /* 0x000fea0003800000 */
.L_x_39923:
        /* <DEDUP_REMOVED lines=16> */
.L_x_39929:
[----:B------:R-:W-:Y:S05]  /*14310*/  BSYNC B4 ;  /* 0x0000000000047941 */ /* 0x000fea0003800000 */
.L_x_39928:
        /* <DEDUP_REMOVED lines=44> */
.L_x_39927:
[----:B------:R-:W-:Y:S05]  /*145e0*/  BSYNC B3 ;  /* 0x0000000000037941 */ /* 0x000fea0003800000 */
.L_x_39926:
        /* <DEDUP_REMOVED lines=12> */
.L_x_39922:
[----:B------:R-:W-:Y:S05]  /*146b0*/  BSYNC B2 ;  /* 0x0000000000027941 */ /* 0x000fea0003800000 */
.L_x_39921:
        /* <DEDUP_REMOVED lines=18> */
.L_x_39933:
[----:B------:R-:W-:-:S07]  /*147e0*/  MOV R103, R152 ;  /* 0x0000009800677202 */ /* 0x000fce0000000f00 */
.L_x_39934:
[----:B------:R-:W-:Y:S05]  /*147f0*/  BSYNC B3 ;  /* 0x0000000000037941 */ /* 0x000fea0003800000 */
.L_x_39932:
        /* <DEDUP_REMOVED lines=16> */
.L_x_39938:
[----:B------:R-:W-:Y:S05]  /*14900*/  BSYNC B4 ;  /* 0x0000000000047941 */ /* 0x000fea0003800000 */
.L_x_39937:
        /* <DEDUP_REMOVED lines=44> */
.L_x_39936:
[----:B------:R-:W-:Y:S05]  /*14bd0*/  BSYNC B3 ;  /* 0x0000000000037941 */ /* 0x000fea0003800000 */
.L_x_39935:
        /* <DEDUP_REMOVED lines=12> */
.L_x_39931:
[----:B------:R-:W-:Y:S05]  /*14ca0*/  BSYNC B2 ;  /* 0x0000000000027941 */ /* 0x000fea0003800000 */
.L_x_39930:
        /* <DEDUP_REMOVED lines=26> */
.L_x_39940:
[----:B------:R-:W-:Y:S05]  /*14e50*/  BSYNC B2 ;  /* 0x0000000000027941 */ /* 0x000fea0003800000 */
.L_x_39939:
[----:B------:R-:W-:Y:S01]  /*14e60*/  VIADD R122, R122, 0x20 ;  /* 0x000000207a7a7836 */ /* 0x000fe20000000000 */
[----:B------:R-:W-:-:S07]  /*14e70*/  IADD3 R123, R123, 0x20, RZ ;  /* 0x000000207b7b7810 */ /* 0x000fce0007ffe0ff */
.L_x_39866:
[----:B------:R-:W-:Y:S05]  /*14e80*/  BSYNC B1 ;  /* 0x0000000000017941 */ /* 0x000fea0003800000 */
.L_x_39865:
        /* <DEDUP_REMOVED lines=32> */
.L_x_39946:
[----:B------:R-:W-:-:S07]  /*15090*/  MOV R110, R152 ;  /* 0x00000098006e7202 */ /* 0x000fce0000000f00 */
.L_x_39947:
[----:B------:R-:W-:Y:S05]  /*150a0*/  BSYNC B3 ;  /* 0x0000000000037941 */ /* 0x000fea0003800000 */
.L_x_39945:
        /* <DEDUP_REMOVED lines=16> */
.L_x_39951:
[----:B------:R-:W-:Y:S05]  /*151b0*/  BSYNC B4 ;  /* 0x0000000000047941 */ /* 0x000fea0003800000 */
.L_x_39950:
        /* <DEDUP_REMOVED lines=43> */
.L_x_39949:
[----:B------:R-:W-:Y:S05]  /*15470*/  BSYNC B3 ;  /* 0x0000000000037941 */ /* 0x000fea0003800000 */
.L_x_39948:
[----:B------:R-:W2:Y:S01]  /*15480*/  LDL R107, [R1] ;  /* 0x00000000016b7983 */ /* 0x000ea20000100800 */
        /* <DEDUP_REMOVED lines=11> */
.L_x_39944:
[----:B------:R-:W-:Y:S05]  /*15540*/  BSYNC B2 ;  /* 0x0000000000027941 */ /* 0x000fea0003800000 */
.L_x_39943:
        /* <DEDUP_REMOVED lines=18> */
.L_x_39955:
[----:B------:R-:W-:-:S07]  /*15670*/  MOV R105, R152 ;  /* 0x0000009800697202 */ /* 0x000fce0000000f00 */
.L_x_39956:
[----:B------:R-:W-:Y:S05]  /*15680*/  BSYNC B3 ;  /* 0x0000000000037941 */ /* 0x000fea0003800000 */
.L_x_39954:
        /* <DEDUP_REMOVED lines=16> */
.L_x_39960:
[----:B------:R-:W-:Y:S05]  /*15790*/  BSYNC B4 ;  /* 0x0000000000047941 */ /* 0x000fea0003800000 */
.L_x_39959:
        /* <DEDUP_REMOVED lines=43> */
.L_x_39958:
[----:B------:R-:W-:Y:S05]  /*15a50*/  BSYNC B3 ;  /* 0x0000000000037941 */ /* 0x000fea0003800000 */
.L_x_39957:
        /* <DEDUP_REMOVED lines=9> */
[----:B------:R-:W-:-:S04]  /*15af0*/  FMUL.FTZ R105, R251, R105 ;  /* 0x00000069fb697220 */ /* 0x000fc80000410000 */
[----:B------:R-:W-:-:S07]  /*15b00*/  @P2 FADD.FTZ R105, R49, R105 ;  /* 0x0000006931692221 */ /* 0x000fce0000010000 */
.L_x_39953:
[----:B------:R-:W-:Y:S05]  /*15b10*/  BSYNC B2 ;  /* 0x0000000000027941 */ /* 0x000fea0003800000 */
.L_x_39952:
        /* <DEDUP_REMOVED lines=18> */
.L_x_39964:
[----:B------:R-:W-:-:S07]  /*15c40*/  MOV R150, R152 ;  /* 0x0000009800967202 */ /* 0x000fce0000000f00 */
.L_x_39965:
[----:B------:R-:W-:Y:S05]  /*15c50*/  BSYNC B3 ;  /* 0x0000000000037941 */ /* 0x000fea0003800000 */
.L_x_39963:
        /* <DEDUP_REMOVED lines=16> */
.L_x_39969:
[----:B------:R-:W-:Y:S05]  /*15d60*/  BSYNC B4 ;  /* 0x0000000000047941 */ /* 0x000fea0003800000 */
.L_x_39968:
        /* <DEDUP_REMOVED lines=39> */
[----:B------:R-:W-:Y:S01]  /*15fe0*/  IMAD.MOV.U32 R108, RZ, RZ, RZ ;  /* 0x000000ffff6c7224 */ /* 0x000fe200078e00ff */
[----:B------:R-:W-:Y:S01]  /*15ff0*/  MOV R154, R106 ;  /* 0x0000006a009a7202 */ /* 0x000fe20000000f00 */
[----:B------:R-:W-:-:S05]  /*16000*/  IMAD.WIDE.U32 R106, R110, -0x326172a9, RZ ;  /* 0xcd9e8d576e6a7825 */ /* 0x000fca00078e00ff */
[----:B------:R-:W-:Y:S02]  /*16010*/  LOP3.LUT R148, R107, UR24, R148, 0x96, !PT ;  /* 0x000000186b947c12 */ /* 0x000fe4000f8e9694 */
[----:B------:R-:W-:-:S07]  /*16020*/  MOV R152, R106 ;  /* 0x0000006a00987202 */ /* 0x000fce0000000f00 */
.L_x_39967:
[----:B------:R-:W-:Y:S05]  /*16030*/  BSYNC B3 ;  /* 0x0000000000037941 */ /* 0x000fea0003800000 */
.L_x_39966:
        /* <DEDUP_REMOVED lines=9> */
[----:B------:R-:W-:-:S04]  /*160d0*/  FMUL.FTZ R106, R250, R106 ;  /* 0x0000006afa6a7220 */ /* 0x000fc80000410000 */
[----:B------:R-:W-:-:S07]  /*160e0*/  @P2 FADD.FTZ R106, R50, R106 ;  /* 0x0000006a326a2221 */ /* 0x000fce0000010000 */
.L_x_39962:
[----:B------:R-:W-:Y:S05]  /*160f0*/  BSYNC B2 ;  /* 0x0000000000027941 */ /* 0x000fea0003800000 */
.L_x_39961:
        /* <DEDUP_REMOVED lines=18> */
.L_x_39973:
[----:B------:R-:W-:-:S07]  /*16220*/  MOV R107, R152 ;  /* 0x00000098006b7202 */ /* 0x000fce0000000f00 */
.L_x_39974:
[----:B------:R-:W-:Y:S05]  /*16230*/  BSYNC B3 ;  /* 0x0000000000037941 */ /* 0x000fea0003800000 */
.L_x_39972:
        /* <DEDUP_REMOVED lines=16> */
.L_x_39978:
[----:B------:R-:W-:Y:S05]  /*16340*/  BSYNC B4 ;  /* 0x0000000000047941 */ /* 0x000fea0003800000 */
.L_x_39977:
        /* <DEDUP_REMOVED lines=44> */
.L_x_39976:
[----:B------:R-:W-:Y:S05]  /*16610*/  BSYNC B3 ;  /* 0x0000000000037941 */ /* 0x000fea0003800000 */
.L_x_39975:
        /* <DEDUP_REMOVED lines=11> */
.L_x_39971:
[----:B------:R-:W-:Y:S05]  /*166d0*/  BSYNC B2 ;  /* 0x0000000000027941 */ /* 0x000fea0003800000 */
.L_x_39970:
        /* <DEDUP_REMOVED lines=18> */
.L_x_39982:
[----:B------:R-:W-:-:S07]  /*16800*/  IMAD.MOV.U32 R150, RZ, RZ, R152 ;  /* 0x000000ffff967224 */ /* 0x000fce00078e0098 */
.L_x_39983:
[----:B------:R-:W-:Y:S05]  /*16810*/  BSYNC B3 ;  /* 0x0000000000037941 */ /* 0x000fea0003800000 */
.L_x_39981:
        /* <DEDUP_REMOVED lines=16> */
.L_x_39987:
[----:B------:R-:W-:Y:S05]  /*16920*/  BSYNC B4 ;  /* 0x0000000000047941 */ /* 0x000fea0003800000 */
.L_x_39986:
        /* <DEDUP_REMOVED lines=44> */
.L_x_39985:
[----:B------:R-:W-:Y:S05]  /*16bf0*/  BSYNC B3 ;  /* 0x0000000000037941 */ /* 0x000fea0003800000 */
.L_x_39984:
[----:B------:R-:W-:Y:S02]  /*16c00*/  I2FP.F32.U32 R108, R150 ;  /* 0x00000096006c7245 */ /* 0x000fe40000201000 */
[----:B------:R-:W-:-:S05]  /*16c10*/  MOV R109, 0x2f800000 ;  /* 0x2f800000006d7802 */ /* 0x000fca0000000f00 */
[----:B------:R-:W-:-:S05]  /*16c20*/  FFMA.FTZ R108, R108, R109, 1.1641532182693481445e-10 ;  /* 0x2f0000006c6c7423 */ /* 0x000fca000001006d */
[----:B------:R-:W-:Y:S01]  /*16c30*/  FSETP.GTU.FTZ.AND P4, PT, R108, UR25, PT ;  /* 0x000000196c007c0b */ /* 0x000fe2000bf9c000 */
[----:B------:R-:W-:-:S03]  /*16c40*/  HADD2.F32 R108, -RZ, R46.H0_H0 ;  /* 0x2000002eff6c7230 */ /* 0x000fc60000004100 */
[----:B------:R-:W-:Y:S02]  /*16c50*/  SEL R158, RZ, 0x1, P4 ;  /* 0x00000001ff9e7807 */ /* 0x000fe40002000000 */
[----:B------:R-:W-:-:S04]  /*16c60*/  FMUL.FTZ R108, R108, UR27 ;  /* 0x0000001b6c6c7c20 */ /* 0x000fc80008410000 */
[----:B------:R-:W-:-:S05]  /*16c70*/  FMUL.FTZ R108, R108, UR26 ;  /* 0x0000001a6c6c7c20 */ /* 0x000fca0008410000 */
[----:B------:R-:W-:-:S05]  /*16c80*/  FSEL R108, R108, RZ, !P4 ;  /* 0x000000ff6c6c7208 */ /* 0x000fca0006000000 */
[----:B------:R-:W-:-:S04]  /*16c90*/  FMUL.FTZ R108, R248, R108 ;  /* 0x0000006cf86c7220 */ /* 0x000fc80000410000 */
[----:B------:R-:W-:-:S07]  /*16ca0*/  @P2 FADD.FTZ R108, R52, R108 ;  /* 0x0000006c346c2221 */ /* 0x000fce0000010000 */
.L_x_39980:
[----:B------:R-:W-:Y:S05]  /*16cb0*/  BSYNC B2 ;  /* 0x0000000000027941 */ /* 0x000fea0003800000 */
.L_x_39979:
        /* <DEDUP_REMOVED lines=18> */
.L_x_39991:
[----:B------:R-:W-:-:S07]  /*16de0*/  MOV R109, R152 ;  /* 0x00000098006d7202 */ /* 0x000fce0000000f00 */
.L_x_39992:
[----:B------:R-:W-:Y:S05]  /*16df0*/  BSYNC B3 ;  /* 0x0000000000037941 */ /* 0x000fea0003800000 */
.L_x_39990:
        /* <DEDUP_REMOVED lines=16> */
.L_x_39996:
[----:B------:R-:W-:Y:S05]  /*16f00*/  BSYNC B4 ;  /* 0x0000000000047941 */ /* 0x000fea0003800000 */
.L_x_39995:
        /* <DEDUP_REMOVED lines=44> */
.L_x_39994:
[----:B------:R-:W-:Y:S05]  /*171d0*/  BSYNC B3 ;  /* 0x0000000000037941 */ /* 0x000fea0003800000 */
.L_x_39993:
        /* <DEDUP_REMOVED lines=9> */
[----:B------:R-:W-:-:S04]  /*17270*/  FMUL.FTZ R109, R247, R109 ;  /* 0x0000006df76d7220 */ /* 0x000fc80000410000 */
[----:B------:R-:W-:-:S07]  /*17280*/  @P2 FADD.FTZ R109, R53, R109 ;  /* 0x0000006d356d2221 */ /* 0x000fce0000010000 */
.L_x_39989:
[----:B------:R-:W-:Y:S05]  /*17290*/  BSYNC B2 ;  /* 0x0000000000027941 */ /* 0x000fea0003800000 */
.L_x_39988:
        /* <DEDUP_REMOVED lines=18> */
.L_x_40000:
[----:B------:R-:W-:-:S07]  /*173c0*/  MOV R150, R152 ;  /* 0x0000009800967202 */ /* 0x000fce0000000f00 */
.L_x_40001:
[----:B------:R-:W-:Y:S05]  /*173d0*/  BSYNC B3 ;  /* 0x0000000000037941 */ /* 0x000fea0003800000 */
.L_x_39999:
        /* <DEDUP_REMOVED lines=16> */
.L_x_40005:
[----:B------:R-:W-:Y:S05]  /*174e0*/  BSYNC B4 ;  /* 0x0000000000047941 */ /* 0x000fea0003800000 */
.L_x_40004:
        /* <DEDUP_REMOVED lines=44> */
.L_x_40003:
[----:B------:R-:W-:Y:S05]  /*177b0*/  BSYNC B3 ;  /* 0x0000000000037941 */ /* 0x000fea0003800000 */
.L_x_40002:
        /* <DEDUP_REMOVED lines=11> */
.L_x_39998:
[----:B------:R-:W-:Y:S05]  /*17870*/  BSYNC B2 ;  /* 0x0000000000027941 */ /* 0x000fea0003800000 */
.L_x_39997:
        /* <DEDUP_REMOVED lines=18> */
.L_x_40009:
[----:B------:R-:W-:-:S07]  /*179a0*/  IMAD.MOV.U32 R111, RZ, RZ, R152 ;  /* 0x000000ffff6f7224 */ /* 0x000fce00078e0098 */
.L_x_40010:
[----:B------:R-:W-:Y:S05]  /*179b0*/  BSYNC B3 ;  /* 0x0000000000037941 */ /* 0x000fea0003800000 */
.L_x_40008:
        /* <DEDUP_REMOVED lines=16> */
.L_x_40014:
[----:B------:R-:W-:Y:S05]  /*17ac0*/  BSYNC B4 ;  /* 0x0000000000047941 */ /* 0x000fea0003800000 */
.L_x_40013:
        /* <DEDUP_REMOVED lines=44> */
.L_x_40012:
[----:B------:R-:W-:Y:S05]  /*17d90*/  BSYNC B3 ;  /* 0x0000000000037941 */ /* 0x000fea0003800000 */
.L_x_40011:
[----:B------:R-:W-:Y:S02]  /*17da0*/  I2FP.F32.U32 R111, R111 ;  /* 0x0000006f006f7245 */ /* 0x000fe40000201000 */
[----:B------:R-:W-:-:S05]  /*17db0*/  MOV R161, 0x2f800000 ;  /* 0x2f80000000a17802 */ /* 0x000fca0000000f00 */
        /* <DEDUP_REMOVED lines=9> */
.L_x_40007:
[----:B------:R-:W-:Y:S05]  /*17e50*/  BSYNC B2 ;  /* 0x0000000000027941 */ /* 0x000fea0003800000 */
.L_x_40006:
        /* <DEDUP_REMOVED lines=26> */
.L_x_40016:
[----:B------:R-:W-:Y:S05]  /*18000*/  BSYNC B2 ;  /* 0x0000000000027941 */ /* 0x000fea0003800000 */
.L_x_40015:
[----:B------:R-:W-:Y:S02]  /*18010*/  IADD3 R122, R122, 0x20, RZ ;  /* 0x000000207a7a7810 */ /* 0x000fe40007ffe0ff */
[----:B------:R-:W-:-:S07]  /*18020*/  IADD3 R123, R123, 0x20, RZ ;  /* 0x000000207b7b7810 */ /* 0x000fce0007ffe0ff */
.L_x_39942:
[----:B------:R-:W-:Y:S05]  /*18030*/  BSYNC B1 ;  /* 0x0000000000017941 */ /* 0x000fea0003800000 */
.L_x_39941:
        /* <DEDUP_REMOVED lines=32> */
.L_x_40022:
[----:B------:R-:W-:-:S07]  /*18240*/  MOV R118, R152 ;  /* 0x0000009800767202 */ /* 0x000fce0000000f00 */
.L_x_40023:
[----:B------:R-:W-:Y:S05]  /*18250*/  BSYNC B3 ;  /* 0x0000000000037941 */ /* 0x000fea0003800000 */
.L_x_40021:
        /* <DEDUP_REMOVED lines=16> */
.L_x_40027:
[----:B------:R-:W-:Y:S05]  /*18360*/  BSYNC B4 ;  /* 0x0000000000047941 */ /* 0x000fea0003800000 */
.L_x_40026:
        /* <DEDUP_REMOVED lines=40> */
[----:B------:R-:W-:Y:S01]  /*185f0*/  HFMA2.MMA R114, -RZ, RZ, 0, 0 ;  /* 0x00000000ff727435 */ /* 0x000fe200000001ff */
[----:B------:R-:W-:-:S03]  /*18600*/  MOV R154, R112 ;  /* 0x00000070009a7202 */ /* 0x000fc60000000f00 */
[----:B------:R-:W-:-:S07]  /*18610*/  LOP3.LUT R148, R153, UR24, R148, 0x96, !PT ;  /* 0x0000001899947c12 */ /* 0x000fce000f8e9694 */
.L_x_40025:
[----:B------:R-:W-:Y:S05]  /*18620*/  BSYNC B3 ;  /* 0x0000000000037941 */ /* 0x000fea0003800000 */
.L_x_40024:
        /* <DEDUP_REMOVED lines=11> */
.L_x_40020:
[----:B------:R-:W-:Y:S05]  /*186e0*/  BSYNC B2 ;  /* 0x0000000000027941 */ /* 0x000fea0003800000 */
.L_x_40019:
        /* <DEDUP_REMOVED lines=18> */
.L_x_40031:
[----:B------:R-:W-:-:S07]  /*18810*/  IMAD.MOV.U32 R113, RZ, RZ, R152 ;  /* 0x000000ffff717224 */ /* 0x000fce00078e0098 */
.L_x_40032:
[----:B------:R-:W-:Y:S05]  /*18820*/  BSYNC B3 ;  /* 0x0000000000037941 */ /* 0x000fea0003800000 */
.L_x_40030:
        /* <DEDUP_REMOVED lines=16> */
.L_x_40036:
[----:B------:R-:W-:Y:S05]  /*18930*/  BSYNC B4 ;  /* 0x0000000000047941 */ /* 0x000fea0003800000 */
.L_x_40035:
        /* <DEDUP_REMOVED lines=43> */
.L_x_40034:
[----:B------:R-:W-:Y:S05]  /*18bf0*/  BSYNC B3 ;  /* 0x0000000000037941 */ /* 0x000fea0003800000 */
.L_x_40033:
        /* <DEDUP_REMOVED lines=11> */
.L_x_40029:
[----:B------:R-:W-:Y:S05]  /*18cb0*/  BSYNC B2 ;  /* 0x0000000000027941 */ /* 0x000fea0003800000 */
.L_x_40028:
        /* <DEDUP_REMOVED lines=18> */
.L_x_40040:
[----:B------:R-:W-:-:S07]  /*18de0*/  MOV R120, R152 ;  /* 0x0000009800787202 */ /* 0x000fce0000000f00 */
.L_x_40041:
[----:B------:R-:W-:Y:S05]  /*18df0*/  BSYNC B3 ;  /* 0x0000000000037941 */ /* 0x000fea0003800000 */
.L_x_40039:
        /* <DEDUP_REMOVED lines=16> */
.L_x_40045:
[----:B------:R-:W-:Y:S05]  /*18f00*/  BSYNC B4 ;  /* 0x0000000000047941 */ /* 0x000fea0003800000 */
.L_x_40044:
        /* <DEDUP_REMOVED lines=42> */
[----:B------:R-:W-:Y:S02]  /*191b0*/  LOP3.LUT R148, R115, UR24, R148, 0x96, !PT ;  /* 0x0000001873947c12 */ /* 0x000fe4000f8e9694 */
[----:B------:R-:W-:-:S07]  /*191c0*/  MOV R152, R114 ;  /* 0x0000007200987202 */ /* 0x000fce0000000f00 */
.L_x_40043:
[----:B------:R-:W-:Y:S05]  /*191d0*/  BSYNC B3 ;  /* 0x0000000000037941 */ /* 0x000fea0003800000 */
.L_x_40042:
        /* <DEDUP_REMOVED lines=11> */
.L_x_40038:
[----:B------:R-:W-:Y:S05]  /*19290*/  BSYNC B2 ;  /* 0x0000000000027941 */ /* 0x000fea0003800000 */
.L_x_40037:
        /* <DEDUP_REMOVED lines=18> */
.L_x_40049:
[----:B------:R-:W-:-:S07]  /*193c0*/  IMAD.MOV.U32 R115, RZ, RZ, R152 ;  /* 0x000000ffff737224 */ /* 0x000fce00078e0098 */
.L_x_40050:
[----:B------:R-:W-:Y:S05]  /*193d0*/  BSYNC B3 ;  /* 0x0000000000037941 */ /* 0x000fea0003800000 */
.L_x_40048:
        /* <DEDUP_REMOVED lines=16> */
.L_x_40054:
[----:B------:R-:W-:Y:S05]  /*194e0*/  BSYNC B4 ;  /* 0x0000000000047941 */ /* 0x000fea0003800000 */
.L_x_40053:
        /* <DEDUP_REMOVED lines=44> */
.L_x_40052:
[----:B------:R-:W-:Y:S05]  /*197b0*/  BSYNC B3 ;  /* 0x0000000000037941 */ /* 0x000fea0003800000 */
.L_x_40051:
        /* <DEDUP_REMOVED lines=11> */
.L_x_40047:
[----:B------:R-:W-:Y:S05]  /*19870*/  BSYNC B2 ;  /* 0x0000000000027941 */ /* 0x000fea0003800000 */
.L_x_40046:
        /* <DEDUP_REMOVED lines=18> */
.L_x_40058:
[----:B------:R-:W-:-:S07]  /*199a0*/  MOV R120, R152 ;  /* 0x0000009800787202 */ /* 0x000fce0000000f00 */
.L_x_40059:
[----:B------:R-:W-:Y:S05]  /*199b0*/  BSYNC B3 ;  /* 0x0000000000037941 */ /* 0x000fea0003800000 */
.L_x_40057:
        /* <DEDUP_REMOVED lines=16> */
.L_x_40063:
[----:B------:R-:W-:Y:S05]  /*19ac0*/  BSYNC B4 ;  /* 0x0000000000047941 */ /* 0x000fea0003800000 */
.L_x_40062:
        /* <DEDUP_REMOVED lines=44> */
.L_x_40061:
[----:B------:R-:W-:Y:S05]  /*19d90*/  BSYNC B3 ;  /* 0x0000000000037941 */ /* 0x000fea0003800000 */
.L_x_40060:
        /* <DEDUP_REMOVED lines=11> */
.L_x_40056:
[----:B------:R-:W-:Y:S05]  /*19e50*/  BSYNC B2 ;  /* 0x0000000000027941 */ /* 0x000fea0003800000 */
.L_x_40055:
        /* <DEDUP_REMOVED lines=18> */
.L_x_40067:
[----:B------:R-:W-:-:S07]  /*19f80*/  MOV R117, R152 ;  /* 0x0000009800757202 */ /* 0x000fce0000000f00 */
.L_x_40068:
[----:B------:R-:W-:Y:S05]  /*19f90*/  BSYNC B3 ;  /* 0x0000000000037941 */ /* 0x000fea0003800000 */
.L_x_40066:
        /* <DEDUP_REMOVED lines=16> */
.L_x_40072:
[----:B------:R-:W-:Y:S05]  /*1a0a0*/  BSYNC B4 ;  /* 0x0000000000047941 */ /* 0x000fea0003800000 */
.L_x_40071:
        /* <DEDUP_REMOVED lines=44> */
.L_x_40070:
[----:B------:R-:W-:Y:S05]  /*1a370*/  BSYNC B3 ;  /* 0x0000000000037941 */ /* 0x000fea0003800000 */
.L_x_40069:
        /* <DEDUP_REMOVED lines=11> */
.L_x_40065:
[----:B------:R-:W-:Y:S05]  /*1a430*/  BSYNC B2 ;  /* 0x0000000000027941 */ /* 0x000fea0003800000 */
.L_x_40064:
        /* <DEDUP_REMOVED lines=18> */
.L_x_40076:
[----:B------:R-:W-:-:S07]  /*1a560*/  IMAD.MOV.U32 R120, RZ, RZ, R152 ;  /* 0x000000ffff787224 */ /* 0x000fce00078e0098 */
.L_x_40077:
[----:B------:R-:W-:Y:S05]  /*1a570*/  BSYNC B3 ;  /* 0x0000000000037941 */ /* 0x000fea0003800000 */
.L_x_40075:
        /* <DEDUP_REMOVED lines=16> */
.L_x_40081:
[----:B------:R-:W-:Y:S05]  /*1a680*/  BSYNC B4 ;  /* 0x0000000000047941 */ /* 0x000fea0003800000 */
.L_x_40080:
        /* <DEDUP_REMOVED lines=44> */
.L_x_40079:
[----:B------:R-:W-:Y:S05]  /*1a950*/  BSYNC B3 ;  /* 0x0000000000037941 */ /* 0x000fea0003800000 */
.L_x_40078:
        /* <DEDUP_REMOVED lines=11> */
.L_x_40074:
[----:B------:R-:W-:Y:S05]  /*1aa10*/  BSYNC B2 ;  /* 0x0000000000027941 */ /* 0x000fea0003800000 */
.L_x_40073:
        /* <DEDUP_REMOVED lines=18> */
.L_x_40085:
[----:B------:R-:W-:-:S07]  /*1ab40*/  MOV R119, R152 ;  /* 0x0000009800777202 */ /* 0x000fce0000000f00 */
.L_x_40086:
[----:B------:R-:W-:Y:S05]  /*1ab50*/  BSYNC B3 ;  /* 0x0000000000037941 */ /* 0x000fea0003800000 */
.L_x_40084:
        /* <DEDUP_REMOVED lines=16> */
.L_x_40090:
[----:B------:R-:W-:Y:S05]  /*1ac60*/  BSYNC B4 ;  /* 0x0000000000047941 */ /* 0x000fea0003800000 */
.L_x_40089:
        /* <DEDUP_REMOVED lines=44> */
.L_x_40088:
[----:B------:R-:W-:Y:S05]  /*1af30*/  BSYNC B3 ;  /* 0x0000000000037941 */ /* 0x000fea0003800000 */
.L_x_40087:
        /* <DEDUP_REMOVED lines=11> */
.L_x_40083:
[----:B------:R-:W-:Y:S05]  /*1aff0*/  BSYNC B2 ;  /* 0x0000000000027941 */ /* 0x000fea0003800000 */
.L_x_40082:
        /* <DEDUP_REMOVED lines=25> */
.L_x_40018:
[----:B------:R-:W-:Y:S05]  /*1b190*/  BSYNC B1 ;  /* 0x0000000000017941 */ /* 0x000fea0003800000 */
.L_x_40017:
        /* <DEDUP_REMOVED lines=237> */
.L_x_40120:
        /* <DEDUP_REMOVED lines=30> */
[--C-:B------:R-:W-:Y:S01]  /*1c250*/  FADD.FTZ R120, R56, -R166.reuse ;  /* 0x800000a638787221 */ /* 0x100fe20000010000 */
[--C-:B------:R-:W-:Y:S01]  /*1c260*/  FADD.FTZ R121, R57, -R166.reuse ;  /* 0x800000a639797221 */ /* 0x100fe20000010000 */
[--C-:B-1----:R-:W-:Y:S01]  /*1c270*/  FADD.FTZ R122, R59, -R166.reuse ;  /* 0x800000a63b7a7221 */ /* 0x102fe20000010000 */
        /* <DEDUP_REMOVED lines=29> */
.L_x_40095:
[----:B------:R-:W-:Y:S05]  /*1c450*/  BSYNC B2 ;  /* 0x0000000000027941 */ /* 0x000fea0003800000 */
.L_x_40094:
[----:B------:R-:W-:Y:S01]  /*1c460*/  LOP3.LUT P1, RZ, R6, 0x200, RZ, 0xc0, !PT ;  /* 0x0000020006ff7812 */ /* 0x000fe2000782c0ff */
[----:B------:R-:W-:-:S12]  /*1c470*/  BSSY B2, `(.L_x_40096) ;  /* 0x0000022000027945 */ /* 0x000fd80003800000 */
[----:B------:R-:W-:Y:S05]  /*1c480*/  @!P1 BRA `(.L_x_40097) ;  /* 0x0000000000809947 */ /* 0x000fea0003800000 */
[--C-:B--2---:R-:W-:Y:S01]  /*1c490*/  FADD.FTZ R120, R64, -R166.reuse ;  /* 0x800000a640787221 */ /* 0x104fe20000010000 */
        /* <DEDUP_REMOVED lines=31> */
.L_x_40097:
[----:B------:R-:W-:Y:S05]  /*1c690*/  BSYNC B2 ;  /* 0x0000000000027941 */ /* 0x000fea0003800000 */
.L_x_40096:
[----:B------:R-:W-:Y:S01]  /*1c6a0*/  LOP3.LUT P1, RZ, R6, 0x100, RZ, 0xc0, !PT ;  /* 0x0000010006ff7812 */ /* 0x000fe2000782c0ff */
[----:B------:R-:W-:-:S12]  /*1c6b0*/  BSSY B2, `(.L_x_40098) ;  /* 0x0000022000027945 */ /* 0x000fd80003800000 */
[----:B------:R-:W-:Y:S05]  /*1c6c0*/  @!P1 BRA `(.L_x_40099) ;  /* 0x0000000000809947 */ /* 0x000fea0003800000 */
[--C-:B--23--:R-:W-:Y:S01]  /*1c6d0*/  FADD.FTZ R120, R72, -R166.reuse ;  /* 0x800000a648787221 */ /* 0x10cfe20000010000 */
        /* <DEDUP_REMOVED lines=31> */
.L_x_40099:
[----:B------:R-:W-:Y:S05]  /*1c8d0*/  BSYNC B2 ;  /* 0x0000000000027941 */ /* 0x000fea0003800000 */
.L_x_40098:
[----:B------:R-:W-:Y:S01]  /*1c8e0*/  LOP3.LUT P1, RZ, R6, 0x80, RZ, 0xc0, !PT ;  /* 0x0000008006ff7812 */ /* 0x000fe2000782c0ff */
[----:B------:R-:W-:-:S12]  /*1c8f0*/  BSSY B2, `(.L_x_40100) ;  /* 0x0000022000027945 */ /* 0x000fd80003800000 */
[----:B------:R-:W-:Y:S05]  /*1c900*/  @!P1 BRA `(.L_x_40101) ;  /* 0x0000000000809947 */ /* 0x000fea0003800000 */
[--C-:B--234-:R-:W-:Y:S01]  /*1c910*/  FADD.FTZ R120, R80, -R166.reuse ;  /* 0x800000a650787221 */ /* 0x11cfe20000010000 */
        /* <DEDUP_REMOVED lines=31> */
.L_x_40101:
[----:B------:R-:W-:Y:S05]  /*1cb10*/  BSYNC B2 ;  /* 0x0000000000027941 */ /* 0x000fea0003800000 */
.L_x_40100:
[----:B------:R-:W-:Y:S01]  /*1cb20*/  LOP3.LUT P1, RZ, R6, 0x40, RZ, 0xc0, !PT ;  /* 0x0000004006ff7812 */ /* 0x000fe2000782c0ff */
[----:B------:R-:W-:-:S12]  /*1cb30*/  BSSY B2, `(.L_x_40102) ;  /* 0x0000022000027945 */ /* 0x000fd80003800000 */
[----:B------:R-:W-:Y:S05]  /*1cb40*/  @!P1 BRA `(.L_x_40103) ;  /* 0x0000000000809947 */ /* 0x000fea0003800000 */
[--C-:B0-234-:R-:W-:Y:S01]  /*1cb50*/  FADD.FTZ R120, R88, -R166.reuse ;  /* 0x800000a658787221 */ /* 0x11dfe20000010000 */
        /* <DEDUP_REMOVED lines=31> */
.L_x_40103:
[----:B------:R-:W-:Y:S05]  /*1cd50*/  BSYNC B2 ;  /* 0x0000000000027941 */ /* 0x000fea0003800000 */
.L_x_40102:
        /* <DEDUP_REMOVED lines=35> */
.L_x_40105:
[----:B------:R-:W-:Y:S05]  /*1cf90*/  BSYNC B2 ;  /* 0x0000000000027941 */ /* 0x000fea0003800000 */
.L_x_40104:
        /* <DEDUP_REMOVED lines=35> */
.L_x_40107:
[----:B------:R-:W-:Y:S05]  /*1d1d0*/  BSYNC B2 ;  /* 0x0000000000027941 */ /* 0x000fea0003800000 */
.L_x_40106:
        /* <DEDUP_REMOVED lines=33> */
.L_x_40093:
[----:B------:R-:W-:Y:S05]  /*1d3f0*/  BSYNC B1 ;  /* 0x0000000000017941 */ /* 0x000fea0003800000 */
.L_x_40092:
[----:B0-234-:R-:W0:Y:S02]  /*1d400*/  LDC.64 R120, c[0x0][0x210] ;  /* 0x00008400ff787b82 */ /* 0x01de240000000a00 */
[----:B0-----:R-:W-:-:S04]  /*1d410*/  LEA R7, R120, R7, 0x2 ;  /* 0x0000000778077211 */ /* 0x001fc800078e10ff */
[----:B------:R-:W-:-:S13]  /*1d420*/  ISETP.GE.AND P1, PT, R7, R121, PT ;  /* 0x000000790700720c */ /* 0x000fda0003f26270 */
[----:B------:R-:W-:Y:S05]  /*1d430*/  @!P1 BRA `(.L_x_40108) ;  /* 0xfffffe4c00149947 */ /* 0x000fea000383ffff */
[----:B------:R-:W-:Y:S05]  /*1d440*/  BSYNC B0 ;  /* 0x0000000000007941 */ /* 0x000fea0003800000 */
.L_x_39484:
[----:B------:R-:W-:Y:S05]  /*1d450*/  EXIT ;  /* 0x000000000000794d */ /* 0x000fea0003800000 */
.L_x_40091:
        /* <DEDUP_REMOVED lines=8> */
.L_x_40110:
[----:B------:R-:W-:Y:S05]  /*1d4e0*/  BSYNC B1 ;  /* 0x0000000000017941 */ /* 0x000fea0003800000 */
.L_x_40109:
        /* <DEDUP_REMOVED lines=10> */
.L_x_40111:
        /* <DEDUP_REMOVED lines=9> */
.L_x_40112:
[----:B------:R-:W-:Y:S02]  /*1d620*/  IMAD.MOV.U32 R123, RZ, RZ, 0x8 ;  /* 0x00000008ff7b7424 */ /* 0x000fe400078e00ff */
[----:B------:R-:W-:Y:S01]  /*1d630*/  FADD.FTZ R162, R162, R120 ;  /* 0x00000078a2a27221 */ /* 0x000fe20000010000 */
[----:B------:R-:W-:-:S04]  /*1d640*/  MOV R120, 0xffffffff ;  /* 0xffffffff00787802 */ /* 0x000fc80000000f00 */
[----:B------:R-:W-:-:S07]  /*1d650*/  MOV R165, R162 ;  /* 0x000000a200a57202 */ /* 0x000fce0000000f00 */
[----:B------:R-:W-:Y:S05]  /*1d660*/  WARPSYNC.COLLECTIVE R120, `(.L_x_40113) ;  /* 0x0000000078087348 */ /* 0x000fea0003c00000 */
[----:B------:R0:W1:Y:S02]  /*1d670*/  SHFL.BFLY P6, R120, R165, R123, R122 ;  /* 0x0c00007ba5787389 */ /* 0x00006400000c007a */
[----:B01----:R-:W-:Y:S01]  /*1d680*/  ENDCOLLECTIVE ;  /* 0x000000000000791b */ /* 0x003fe20003800000 */
.L_x_40113:
[----:B------:R-:W-:Y:S02]  /*1d690*/  IMAD.MOV.U32 R123, RZ, RZ, 0x10 ;  /* 0x00000010ff7b7424 */ /* 0x000fe400078e00ff */
[----:B------:R-:W-:Y:S01]  /*1d6a0*/  FADD.FTZ R162, R162, R120 ;  /* 0x00000078a2a27221 */ /* 0x000fe20000010000 */
[----:B------:R-:W-:-:S04]  /*1d6b0*/  MOV R120, 0xffffffff ;  /* 0xffffffff00787802 */ /* 0x000fc80000000f00 */
[----:B------:R-:W-:-:S07]  /*1d6c0*/  MOV R165, R162 ;  /* 0x000000a200a57202 */ /* 0x000fce0000000f00 */
[----:B------:R-:W-:Y:S05]  /*1d6d0*/  WARPSYNC.COLLECTIVE R120, `(.L_x_40114) ;  /* 0x0000000078087348 */ /* 0x000fea0003c00000 */
[----:B------:R0:W1:Y:S02]  /*1d6e0*/  SHFL.BFLY P6, R120, R165, R123, R122 ;  /* 0x0c00007ba5787389 */ /* 0x00006400000c007a */
[----:B01----:R-:W-:Y:S01]  /*1d6f0*/  ENDCOLLECTIVE ;  /* 0x000000000000791b */ /* 0x003fe20003800000 */
.L_x_40114:
        /* <DEDUP_REMOVED lines=140> */
.L_x_40115:
[----:B------:R-:W-:Y:S01]  /*1dfc0*/  HFMA2.MMA R123, -RZ, RZ, 0, 1.1920928955078125e-07 ;  /* 0x00000002ff7b7435 */ /* 0x000fe200000001ff */
[----:B------:R-:W-:Y:S01]  /*1dfd0*/  FADD.FTZ R162, R162, R120 ;  /* 0x00000078a2a27221 */ /* 0x000fe20000010000 */
[----:B------:R-:W-:-:S03]  /*1dfe0*/  MOV R120, 0xffffffff ;  /* 0xffffffff00787802 */ /* 0x000fc60000000f00 */
[----:B------:R-:W-:-:S07]  /*1dff0*/  IMAD.MOV.U32 R165, RZ, RZ, R162 ;  /* 0x000000ffffa57224 */ /* 0x000fce00078e00a2 */
[----:B------:R-:W-:Y:S05]  /*1e000*/  WARPSYNC.COLLECTIVE R120, `(.L_x_40116) ;  /* 0x0000000078087348 */ /* 0x000fea0003c00000 */
[----:B------:R0:W1:Y:S02]  /*1e010*/  SHFL.BFLY P6, R120, R165, R123, R122 ;  /* 0x0c00007ba5787389 */ /* 0x00006400000c007a */
[----:B01----:R-:W-:Y:S01]  /*1e020*/  ENDCOLLECTIVE ;  /* 0x000000000000791b */ /* 0x003fe20003800000 */
.L_x_40116:
[----:B------:R-:W-:Y:S01]  /*1e030*/  HFMA2.MMA R123, -RZ, RZ, 0, 2.384185791015625e-07 ;  /* 0x00000004ff7b7435 */ /* 0x000fe200000001ff */
[----:B------:R-:W-:Y:S01]  /*1e040*/  FADD.FTZ R162, R162, R120 ;  /* 0x00000078a2a27221 */ /* 0x000fe20000010000 */
[----:B------:R-:W-:-:S03]  /*1e050*/  MOV R120, 0xffffffff ;  /* 0xffffffff00787802 */ /* 0x000fc60000000f00 */
[----:B------:R-:W-:-:S07]  /*1e060*/  IMAD.MOV.U32 R165, RZ, RZ, R162 ;  /* 0x000000ffffa57224 */ /* 0x000fce00078e00a2 */
[----:B------:R-:W-:Y:S05]  /*1e070*/  WARPSYNC.COLLECTIVE R120, `(.L_x_40117) ;  /* 0x0000000078087348 */ /* 0x000fea0003c00000 */
[----:B------:R0:W1:Y:S02]  /*1e080*/  SHFL.BFLY P6, R120, R165, R123, R122 ;  /* 0x0c00007ba5787389 */ /* 0x00006400000c007a */
[----:B01----:R-:W-:Y:S01]  /*1e090*/  ENDCOLLECTIVE ;  /* 0x000000000000791b */ /* 0x003fe20003800000 */
.L_x_40117:
[----:B------:R-:W-:Y:S01]  /*1e0a0*/  HFMA2.MMA R123, -RZ, RZ, 0, 4.76837158203125e-07 ;  /* 0x00000008ff7b7435 */ /* 0x000fe200000001ff */
[----:B------:R-:W-:Y:S01]  /*1e0b0*/  FADD.FTZ R162, R162, R120 ;  /* 0x00000078a2a27221 */ /* 0x000fe20000010000 */
[----:B------:R-:W-:-:S03]  /*1e0c0*/  MOV R120, 0xffffffff ;  /* 0xffffffff00787802 */ /* 0x000fc60000000f00 */
[----:B------:R-:W-:-:S07]  /*1e0d0*/  IMAD.MOV.U32 R165, RZ, RZ, R162 ;  /* 0x000000ffffa57224 */ /* 0x000fce00078e00a2 */
[----:B------:R-:W-:Y:S05]  /*1e0e0*/  WARPSYNC.COLLECTIVE R120, `(.L_x_40118) ;  /* 0x0000000078087348 */ /* 0x000fea0003c00000 */
[----:B------:R0:W1:Y:S02]  /*1e0f0*/  SHFL.BFLY P6, R120, R165, R123, R122 ;  /* 0x0c00007ba5787389 */ /* 0x00006400000c007a */
[----:B01----:R-:W-:Y:S01]  /*1e100*/  ENDCOLLECTIVE ;  /* 0x000000000000791b */ /* 0x003fe20003800000 */
.L_x_40118:
[----:B------:R-:W-:Y:S01]  /*1e110*/  HFMA2.MMA R123, -RZ, RZ, 0, 9.5367431640625e-07 ;  /* 0x00000010ff7b7435 */ /* 0x000fe200000001ff */
[----:B------:R-:W-:Y:S01]  /*1e120*/  FADD.FTZ R162, R162, R120 ;  /* 0x00000078a2a27221 */ /* 0x000fe20000010000 */
[----:B------:R-:W-:-:S03]  /*1e130*/  MOV R120, 0xffffffff ;  /* 0xffffffff00787802 */ /* 0x000fc60000000f00 */
[----:B------:R-:W-:-:S07]  /*1e140*/  IMAD.MOV.U32 R165, RZ, RZ, R162 ;  /* 0x000000ffffa57224 */ /* 0x000fce00078e00a2 */
[----:B------:R-:W-:Y:S05]  /*1e150*/  WARPSYNC.COLLECTIVE R120, `(.L_x_40119) ;  /* 0x0000000078087348 */ /* 0x000fea0003c00000 */
[----:B------:R0:W1:Y:S02]  /*1e160*/  SHFL.BFLY P6, R120, R165, R123, R122 ;  /* 0x0c00007ba5787389 */ /* 0x00006400000c007a */
[----:B01----:R-:W-:Y:S01]  /*1e170*/  ENDCOLLECTIVE ;  /* 0x000000000000791b */ /* 0x003fe20003800000 */
.L_x_40119:
[----:B------:R-:W-:Y:S05]  /*1e180*/  BRA `(.L_x_40120) ;  /* 0xffffffdc00b87947 */ /* 0x000fea000383ffff */
.L_x_40121:
        /* <DEDUP_REMOVED lines=15> */
.L_x_58430:


//--------------------- .text._ZN10layer_norm13ln_fwd_kernelINS_13Kernel_traitsI6__halfS2_fS2_fjLj2048ELj1ELj4ELj1ELj16ENS_18Kernel_traits_baseILj2048ES2_S2_fS2_fjLj128EEEEELb1ELb1ELb1ELb1EEEvNS_9FwdParamsE --------------------------
	.section	.text._ZN10layer_norm13ln_fwd_kernelINS_13Kernel_traitsI6__halfS2_fS2_fjLj2048ELj1ELj4ELj1ELj16ENS_18Kernel_traits_baseILj2048ES2_S2_fS2_fjLj128EEEEELb1ELb1ELb1ELb1EEEvNS_9FwdParamsE,"ax",@progbits
	.align	128
        .global         _ZN10layer_norm13ln_fwd_kernelINS_13Kernel_traitsI6__halfS2_fS2_fjLj2048ELj1ELj4ELj1ELj16ENS_18Kernel_traits_baseILj2048ES2_S2_fS2_fjLj128EEEEELb1ELb1ELb1ELb1EEEvNS_9FwdParamsE
        .type           _ZN10layer_norm13ln_fwd_kernelINS_13Kernel_traitsI6__halfS2_fS2_fjLj2048ELj1ELj4ELj1ELj16ENS_18Kernel_traits_baseILj2048ES2_S2_fS2_fjLj128EEEEELb1ELb1ELb1ELb1EEEvNS_9FwdParamsE,@function
        .size           _ZN10layer_norm13ln_fwd_kernelINS_13Kernel_traitsI6__halfS2_fS2_fjLj2048ELj1ELj4ELj1ELj16ENS_18Kernel_traits_baseILj2048ES2_S2_fS2_fjLj128EEEEELb1ELb1ELb1ELb1EEEvNS_9FwdParamsE,(.L_x_58431 - _ZN10layer_norm13ln_fwd_kernelINS_13Kernel_traitsI6__halfS2_fS2_fjLj2048ELj1ELj4ELj1ELj16ENS_18Kernel_traits_baseILj2048ES2_S2_fS2_fjLj128EEEEELb1ELb1ELb1ELb1EEEvNS_9FwdParamsE)
        .other          _ZN10layer_norm13ln_fwd_kernelINS_13Kernel_traitsI6__halfS2_fS2_fjLj2048ELj1ELj4ELj1ELj16ENS_18Kernel_traits_baseILj2048ES2_S2_fS2_fjLj128EEEEELb1ELb1ELb1ELb1EEEvNS_9FwdParamsE,@"STO_CUDA_ENTRY STV_DEFAULT"
_ZN10layer_norm13ln_fwd_kernelINS_13Kernel_traitsI6__halfS2_fS2_fjLj2048ELj1ELj4ELj1ELj16ENS_18Kernel_traits_baseILj2048ES2_S2_fS2_fjLj128EEEEELb1ELb1ELb1ELb1EEEvNS_9FwdParamsE:
.text._ZN10layer_norm13ln_fwd_kernelINS_13Kernel_traitsI6__halfS2_fS2_fjLj2048ELj1ELj4ELj1ELj16ENS_18Kernel_traits_baseILj2048ES2_S2_fS2_fjLj128EEEEELb1ELb1ELb1ELb1EEEvNS_9FwdParamsE:
        /* <DEDUP_REMOVED lines=10> */
[----:B------:R-:W-:-:S04]  /*00a0*/  ULDC.64 UR10, c[0x0][0x2c8] ;  /* 0x0000b200000a7ab9 */ /* 0x000fc80000000a00 */
[----:B------:R-:W3:Y:S01]  /*00b0*/  @P0 LDG.E.64 R2, desc[UR6][R2.64] ;  /* 0x0000000602020981 */ /* 0x000ee2000c1e1b00 */
[----:B------:R-:W4:Y:S01]  /*00c0*/  @P0 LDC R7, c[0x0][0x2f0] ;  /* 0x0000bc00ff070b82 */ /* 0x000f220000000800 */
[----:B0-----:R-:W-:Y:S01]  /*00d0*/  @P0 MOV R4, R108 ;  /* 0x0000006c00040202 */ /* 0x001fe20000000f00 */
[----:B------:R-:W0:Y:S06]  /*00e0*/  S2R R223, SR_CTAID.X ;  /* 0x0000000000df7919 */ /* 0x000e2c0000002500 */
[----:B------:R-:W4:Y:S01]  /*00f0*/  LDC.64 R8, c[0x0][0x2c8] ;  /* 0x0000b200ff087b82 */ /* 0x000f220000000a00 */
[----:B-1----:R-:W-:-:S06]  /*0100*/  @P0 IMAD.MOV.U32 R5, RZ, RZ, R109 ;  /* 0x000000ffff050224 */ /* 0x002fcc00078e006d */
[----:B------:R-:W4:Y:S01]  /*0110*/  @P0 LDG.E.64 R4, desc[UR6][R4.64] ;  /* 0x0000000604040981 */ /* 0x000f22000c1e1b00 */
[----:B------:R-:W-:Y:S01]  /*0120*/  ULDC UR8, c[0x0][0x0] ;  /* 0x0000000000087ab9 */ /* 0x000fe20000000800 */
[----:B--2---:R-:W-:Y:S01]  /*0130*/  LOP3.LUT R182, R28, 0x1f, RZ, 0xc0, !PT ;  /* 0x0000001f1cb67812 */ /* 0x004fe200078ec0ff */
[----:B0-----:R-:W-:Y:S01]  /*0140*/  IMAD R227, R223, UR8, R28 ;  /* 0x00000008dfe37c24 */ /* 0x001fe2000f8e021c */
[----:B---3--:R-:W-:Y:S02]  /*0150*/  @P0 R2UR UR4, R2 ;  /* 0x00000000020402ca */ /* 0x008fe400000e0000 */
[----:B------:R-:W-:Y:S02]  /*0160*/  @P0 R2UR UR5, R3 ;  /* 0x00000000030502ca */ /* 0x000fe400000e0000 */
[----:B----4-:R-:W-:-:S04]  /*0170*/  @P0 IADD3 R108, P1, R4, R7, RZ ;  /* 0x00000007046c0210 */ /* 0x010fc80007f3e0ff */
        /* <DEDUP_REMOVED lines=8> */
[----:B------:R-:W-:Y:S01]  /*0200*/  IMAD.WIDE.U32 R2, R182, 0x10, R8 ;  /* 0x00000010b6027825 */ /* 0x000fe200078e0008 */
[----:B------:R-:W-:-:S03]  /*0210*/  UIADD3 UR8, UR4, -0x61c88647, URZ ;  /* 0x9e3779b904087890 */ /* 0x000fc6000fffe03f */
[----:B------:R-:W-:-:S04]  /*0220*/  IMAD.WIDE.U32 R8, R0, -0x2daee0ad, RZ ;  /* 0xd2511f5300087825 */ /* 0x000fc800078e00ff */
[----:B------:R-:W-:Y:S01]  /*0230*/  IMAD.WIDE.U32 R10, R10, -0x326172a9, RZ ;  /* 0xcd9e8d570a0a7825 */ /* 0x000fe200078e00ff */
[----:B------:R-:W-:-:S04]  /*0240*/  LOP3.LUT R7, R9, UR9, R4, 0x96, !PT ;  /* 0x0000000909077c12 */ /* 0x000fc8000f8e9604 */
[----:B------:R-:W-:Y:S01]  /*0250*/  LOP3.LUT R4, R11, UR8, R6, 0x96, !PT ;  /* 0x000000080b047c12 */ /* 0x000fe2000f8e9606 */
[----:B------:R-:W-:Y:S01]  /*0260*/  UIADD3 UR13, UR4, 0x3c6ef372, URZ ;  /* 0x3c6ef372040d7890 */ /* 0x000fe2000fffe03f */
[----:B------:R-:W-:Y:S01]  /*0270*/  ISETP.NE.U32.AND P0, PT, RZ, UR10, PT ;  /* 0x0000000aff007c0c */ /* 0x000fe2000bf05070 */
[----:B------:R-:W-:Y:S01]  /*0280*/  UIADD3 UR14, UR5, 0x76cf5d0a, URZ ;  /* 0x76cf5d0a050e7890 */ /* 0x000fe2000fffe03f */
[----:B------:R-:W-:Y:S01]  /*0290*/  IMAD.WIDE.U32 R6, R7, -0x326172a9, RZ ;  /* 0xcd9e8d5707067825 */ /* 0x000fe200078e00ff */
[----:B------:R-:W-:Y:S02]  /*02a0*/  UIADD3 UR15, UR4, -0x255992d5, URZ ;  /* 0xdaa66d2b040f7890 */ /* 0x000fe4000fffe03f */
[----:B------:R-:W-:Y:S01]  /*02b0*/  UIADD3 UR16, UR5, 0x32370b8f, URZ ;  /* 0x32370b8f05107890 */ /* 0x000fe2000fffe03f */
[----:B------:R-:W-:Y:S01]  /*02c0*/  IMAD.WIDE.U32 R4, R4, -0x2daee0ad, RZ ;  /* 0xd2511f5304047825 */ /* 0x000fe200078e00ff */
[----:B------:R-:W-:Y:S01]  /*02d0*/  ISETP.NE.AND.EX P0, PT, RZ, UR11, PT, P0 ;  /* 0x0000000bff007c0c */ /* 0x000fe2000bf05300 */
[----:B------:R-:W-:Y:S01]  /*02e0*/  UIADD3 UR17, UR4, 0x78dde6e4, URZ ;  /* 0x78dde6e404117890 */ /* 0x000fe2000fffe03f */
[----:B------:R-:W-:Y:S01]  /*02f0*/  LOP3.LUT R20, R7, UR13, R10, 0x96, !PT ;  /* 0x0000000d07147c12 */ /* 0x000fe2000f8e960a */
[----:B------:R-:W-:Y:S01]  /*0300*/  UIADD3 UR18, UR5, -0x126145ec, URZ ;  /* 0xed9eba1405127890 */ /* 0x000fe2000fffe03f */
[----:B------:R-:W-:Y:S01]  /*0310*/  LOP3.LUT R22, R5, UR14, R8, 0x96, !PT ;  /* 0x0000000e05167c12 */ /* 0x000fe2000f8e9608 */
[----:B------:R-:W-:-:S02]  /*0320*/  UIADD3 UR20, UR5, -0x56f99767, URZ ;  /* 0xa906689905147890 */ /* 0x000fc4000fffe03f */
[----:B------:R-:W-:Y:S01]  /*0330*/  IMAD.WIDE.U32 R20, R20, -0x2daee0ad, RZ ;  /* 0xd2511f5314147825 */ /* 0x000fe200078e00ff */
[----:B------:R-:W-:Y:S02]  /*0340*/  UIADD3 UR19, UR4, 0x1715609d, URZ ;  /* 0x1715609d04137890 */ /* 0x000fe4000fffe03f */
[----:B------:R-:W-:Y:S01]  /*0350*/  UIADD3 UR21, UR4, -0x4ab325aa, URZ ;  /* 0xb54cda5604157890 */ /* 0x000fe2000fffe03f */
[----:B------:R-:W-:Y:S01]  /*0360*/  IMAD.WIDE.U32 R22, R22, -0x326172a9, RZ ;  /* 0xcd9e8d5716167825 */ /* 0x000fe200078e00ff */
[----:B------:R-:W-:Y:S01]  /*0370*/  LOP3.LUT R26, R21, UR16, R4, 0x96, !PT ;  /* 0x00000010151a7c12 */ /* 0x000fe2000f8e9604 */
[----:B------:R0:W5:Y:S01]  /*0380*/  @P0 LDG.E.128 R16, desc[UR6][R2.64] ;  /* 0x0000000602100981 */ /* 0x000162000c1e1d00 */
[----:B------:R-:W-:Y:S02]  /*0390*/  UIADD3 UR22, UR5, 0x646e171e, URZ ;  /* 0x646e171e05167890 */ /* 0x000fe4000fffe03f */
[----:B------:R-:W-:Y:S01]  /*03a0*/  LOP3.LUT R24, R23, UR15, R6, 0x96, !PT ;  /* 0x0000000f17187c12 */ /* 0x000fe2000f8e9606 */
[----:B------:R0:W5:Y:S01]  /*03b0*/  @P0 LDG.E.128 R12, desc[UR6][R2.64+0x200] ;  /* 0x00020006020c0981 */ /* 0x000162000c1e1d00 */
[----:B------:R-:W-:Y:S01]  /*03c0*/  SHF.R.U32.HI R0, RZ, 0x5, R28 ;  /* 0x00000005ff007819 */ /* 0x000fe2000001161c */
[----:B------:R-:W-:-:S02]  /*03d0*/  UIADD3 UR24, UR5, 0x1fd5c5a3, URZ ;  /* 0x1fd5c5a305187890 */ /* 0x000fc4000fffe03f */
[----:B------:R0:W5:Y:S01]  /*03e0*/  @P0 LDG.E.128 R8, desc[UR6][R2.64+0x400] ;  /* 0x0004000602080981 */ /* 0x000162000c1e1d00 */
[----:B------:R-:W-:Y:S01]  /*03f0*/  UIADD3 UR23, UR4, 0x5384540f, URZ ;  /* 0x5384540f04177890 */ /* 0x000fe2000fffe03f */
[----:B------:R-:W-:Y:S02]  /*0400*/  ULDC UR10, c[0x0][0x214] ;  /* 0x00008500000a7ab9 */ /* 0x000fe40000000800 */
[----:B------:R0:W5:Y:S01]  /*0410*/  @P0 LDG.E.128 R4, desc[UR6][R2.64+0x600] ;  /* 0x0006000602040981 */ /* 0x000162000c1e1d00 */
[----:B------:R-:W-:Y:S01]  /*0420*/  UIADD3 UR25, UR4, -0xe443238, URZ ;  /* 0xf1bbcdc804197890 */ /* 0x000fe2000fffe03f */
[----:B------:R-:W-:Y:S02]  /*0430*/  ULDC.64 UR8, c[0x0][0x278] ;  /* 0x00009e0000087ab9 */ /* 0x000fe40000000a00 */
[----:B------:R0:W5:Y:S04]  /*0440*/  @P0 LDG.E.128 R104, desc[UR6][R2.64+0x800] ;  /* 0x0008000602680981 */ /* 0x000168000c1e1d00 */
[----:B------:R0:W5:Y:S04]  /*0450*/  @P0 LDG.E.128 R100, desc[UR6][R2.64+0xa00] ;  /* 0x000a000602640981 */ /* 0x000168000c1e1d00 */
[----:B------:R0:W5:Y:S04]  /*0460*/  @P0 LDG.E.128 R96, desc[UR6][R2.64+0xc00] ;  /* 0x000c000602600981 */ /* 0x000168000c1e1d00 */
[----:B------:R0:W5:Y:S01]  /*0470*/  @P0 LDG.E.128 R92, desc[UR6][R2.64+0xe00] ;  /* 0x000e0006025c0981 */ /* 0x000162000c1e1d00 */
        /* <DEDUP_REMOVED lines=13> */
[----:B------:R-:W-:Y:S01]  /*0550*/  IMAD R223, R223, 0x4, R0 ;  /* 0x00000004dfdf7824 */ /* 0x000fe200078e0200 */
[----:B------:R-:W-:Y:S01]  /*0560*/  LOP3.LUT R219, R23, UR24, R24, 0x96, !PT ;  /* 0x0000001817db7c12 */ /* 0x000fe2000f8e9618 */
[----:B------:R-:W-:Y:S01]  /*0570*/  IMAD.WIDE.U32 R20, R20, -0x326172a9, RZ ;  /* 0xcd9e8d5714147825 */ /* 0x000fe200078e00ff */
[----:B------:R-:W-:Y:S02]  /*0580*/  SHF.L.U32 R0, R28, 0x4, RZ ;  /* 0x000000041c007819 */ /* 0x000fe400000006ff */
[----:B------:R-:W-:Y:S01]  /*0590*/  ISETP.GE.AND P1, PT, R223, UR10, PT ;  /* 0x0000000adf007c0c */ /* 0x000fe2000bf26270 */
[----:B------:R-:W-:Y:S01]  /*05a0*/  IMAD.HI.U32 R23, R219, -0x326172a9, RZ ;  /* 0xcd9e8d57db177827 */ /* 0x000fe200078e00ff */
[----:B------:R-:W-:Y:S01]  /*05b0*/  LOP3.LUT R220, R21, UR23, R26, 0x96, !PT ;  /* 0x0000001715dc7c12 */ /* 0x000fe2000f8e961a */
[----:B------:R-:W-:Y:S01]  /*05c0*/  UIADD3 UR26, UR5, -0x24c28bd8, URZ ;  /* 0xdb3d7428051a7890 */ /* 0x000fe2000fffe03f */
[----:B------:R-:W-:Y:S02]  /*05d0*/  LOP3.LUT R0, R0, 0x1f0, RZ, 0xc0, !PT ;  /* 0x000001f000007812 */ /* 0x000fe400078ec0ff */
[----:B------:R-:W-:Y:S01]  /*05e0*/  LOP3.LUT R222, R23, UR25, R20, 0x96, !PT ;  /* 0x0000001917de7c12 */ /* 0x000fe2000f8e9614 */
[----:B------:R-:W-:Y:S01]  /*05f0*/  IMAD.HI.U32 R21, R220, -0x2daee0ad, RZ ;  /* 0xd2511f53dc157827 */ /* 0x000fe200078e00ff */
[----:B------:R-:W-:-:S02]  /*0600*/  LEA R20, P2, R182, UR8, 0x4 ;  /* 0x00000008b6147c11 */ /* 0x000fc4000f8420ff */
[----:B------:R-:W-:Y:S02]  /*0610*/  IADD3 R60, P3, R0, UR8, RZ ;  /* 0x00000008003c7c10 */ /* 0x000fe4000ff7e0ff */
        /* <DEDUP_REMOVED lines=21> */
[----:B------:R-:W-:Y:S01]  /*0770*/  @!P0 CS2R R94, SRZ ;  /* 0x00000000005e8805 */ /* 0x000fe2000001ff00 */
[--C-:B------:R-:W-:Y:S01]  /*0780*/  HADD2.F32 R202, -RZ, R92.reuse.H0_H0 ;  /* 0x2000005cffca7230 */ /* 0x100fe20000004100 */
[----:B------:R-:W-:Y:S01]  /*0790*/  UIADD3 UR27, UR4, -0x700cb87f, URZ ;  /* 0x8ff34781041b7890 */ /* 0x000fe2000fffe03f */
[----:B------:R-:W-:Y:S01]  /*07a0*/  HADD2.F32 R203, -RZ, R92.H1_H1 ;  /* 0x3000005cffcb7230 */ /* 0x000fe20000004100 */
[----:B------:R-:W-:Y:S01]  /*07b0*/  UIADD3 UR28, UR5, -0x695add53, URZ ;  /* 0x96a522ad051c7890 */ /* 0x000fe2000fffe03f */
[--C-:B------:R-:W-:Y:S01]  /*07c0*/  HADD2.F32 R204, -RZ, R93.reuse.H0_H0 ;  /* 0x2000005dffcc7230 */ /* 0x100fe20000004100 */
[----:B------:R-:W5:Y:S01]  /*07d0*/  LDG.E.128 R88, desc[UR6][R20.64] ;  /* 0x0000000614587981 */ /* 0x000f62000c1e1d00 */
[----:B------:R-:W-:-:S02]  /*07e0*/  HADD2.F32 R205, -RZ, R93.H1_H1 ;  /* 0x3000005dffcd7230 */ /* 0x000fc40000004100 */
[----:B------:R-:W-:Y:S01]  /*07f0*/  IMAD R220, R220, -0x2daee0ad, RZ ;  /* 0xd2511f53dcdc7824 */ /* 0x000fe200078e02ff */
[----:B------:R-:W5:Y:S01]  /*0800*/  LDG.E.128 R84, desc[UR6][R20.64+0x200] ;  /* 0x0002000614547981 */ /* 0x000f62000c1e1d00 */
[----:B0-----:R-:W-:Y:S01]  /*0810*/  IMAD.WIDE.U32 R2, R182, 0x10, R2 ;  /* 0x00000010b6027825 */ /* 0x001fe200078e0002 */
[----:B------:R-:W-:Y:S02]  /*0820*/  BSSY B0, `(.L_x_40122) ;  /* 0x0001b79000007945 */ /* 0x000fe40003800000 */
[----:B------:R-:W5:Y:S01]  /*0830*/  LDG.E.128 R80, desc[UR6][R20.64+0x400] ;  /* 0x0004000614507981 */ /* 0x000f62000c1e1d00 */
[----:B------:R-:W-:-:S03]  /*0840*/  IMAD R219, R219, -0x326172a9, RZ ;  /* 0xcd9e8d57dbdb7824 */ /* 0x000fc600078e02ff */
[----:B------:R-:W5:Y:S01]  /*0850*/  LDG.E.128 R76, desc[UR6][R20.64+0x600] ;  /* 0x00060006144c7981 */ /* 0x000f62000c1e1d00 */
[----:B------:R-:W-:-:S03]  /*0860*/  IMAD.HI.U32 R92, R224, -0x326172a9, RZ ;  /* 0xcd9e8d57e05c7827 */ /* 0x000fc600078e00ff */
[----:B------:R-:W5:Y:S01]  /*0870*/  LDG.E.128 R72, desc[UR6][R20.64+0x800] ;  /* 0x0008000614487981 */ /* 0x000f62000c1e1d00 */
[----:B------:R-:W-:-:S03]  /*0880*/  IMAD.HI.U32 R93, R222, -0x2daee0ad, RZ ;  /* 0xd2511f53de5d7827 */ /* 0x000fc600078e00ff */
[----:B------:R-:W5:Y:S01]  /*0890*/  LDG.E.128 R68, desc[UR6][R20.64+0xa00] ;  /* 0x000a000614447981 */ /* 0x000f62000c1e1d00 */
[----:B------:R-:W-:-:S03]  /*08a0*/  HADD2.F32 R177, -RZ, R18.H0_H0 ;  /* 0x20000012ffb17230 */ /* 0x000fc60000004100 */
[----:B------:R0:W5:Y:S01]  /*08b0*/  LDG.E.128 R64, desc[UR6][R20.64+0xc00] ;  /* 0x000c000614407981 */ /* 0x000162000c1e1d00 */
[----:B------:R-:W-:Y:S01]  /*08c0*/  HADD2.F32 R176, -RZ, R18.H1_H1 ;  /* 0x30000012ffb07230 */ /* 0x000fe20000004100 */
[----:B------:R-:W-:Y:S01]  /*08d0*/  LOP3.LUT R221, R108, 0x3, RZ, 0xc0, !PT ;  /* 0x000000036cdd7812 */ /* 0x000fe200078ec0ff */
[--C-:B------:R-:W-:Y:S01]  /*08e0*/  HADD2.F32 R175, -RZ, R19.reuse.H0_H0 ;  /* 0x20000013ffaf7230 */ /* 0x100fe20000004100 */
[----:B------:R-:W5:Y:S01]  /*08f0*/  LDG.E.128 R56, desc[UR6][R2.64] ;  /* 0x0000000602387981 */ /* 0x000f62000c1e1d00 */
[----:B------:R-:W-:Y:S01]  /*0900*/  HADD2.F32 R174, -RZ, R19.H1_H1 ;  /* 0x30000013ffae7230 */ /* 0x000fe20000004100 */
[----:B------:R-:W-:Y:S01]  /*0910*/  ULDC UR8, c[0x0][0x294] ;  /* 0x0000a50000087ab9 */ /* 0x000fe20000000800 */
        /* <DEDUP_REMOVED lines=21> */
[--C-:B0-----:R-:W-:Y:S01]  /*0a70*/  HADD2.F32 R21, -RZ, R10.reuse.H0_H0 ;  /* 0x2000000aff157230 */ /* 0x101fe20000004100 */
[----:B------:R0:W5:Y:S01]  /*0a80*/  LDG.E.128 R28, desc[UR6][R2.64+0xe00] ;  /* 0x000e0006021c7981 */ /* 0x000162000c1e1d00 */
[----:B------:R-:W-:-:S02]  /*0a90*/  HADD2.F32 R20, -RZ, R10.H1_H1 ;  /* 0x3000000aff147230 */ /* 0x000fc40000004100 */
[--C-:B------:R-:W-:Y:S02]  /*0aa0*/  HADD2.F32 R19, -RZ, R11.reuse.H0_H0 ;  /* 0x2000000bff137230 */ /* 0x100fe40000004100 */
[----:B------:R-:W-:Y:S01]  /*0ab0*/  HADD2.F32 R18, -RZ, R11.H1_H1 ;  /* 0x3000000bff127230 */ /* 0x000fe20000004100 */
[----:B------:R-:W-:Y:S01]  /*0ac0*/  LOP3.LUT R219, R92, UR27, R219, 0x96, !PT ;  /* 0x0000001b5cdb7c12 */ /* 0x000fe2000f8e96db */
[--C-:B------:R-:W-:Y:S01]  /*0ad0*/  HADD2.F32 R25, -RZ, R8.reuse.H0_H0 ;  /* 0x20000008ff197230 */ /* 0x100fe20000004100 */
[----:B------:R-:W-:Y:S01]  /*0ae0*/  LOP3.LUT R220, R93, UR28, R220, 0x96, !PT ;  /* 0x0000001c5ddc7c12 */ /* 0x000fe2000f8e96dc */
        /* <DEDUP_REMOVED lines=42> */
.L_x_40718:
        /* <DEDUP_REMOVED lines=24> */
[----:B------:R-:W-:-:S05]  /*0f10*/  @P2 IADD3 R113, R114, -0x1, RZ ;  /* 0xffffffff72712810 */ /* 0x000fca0007ffe0ff */
        /* <DEDUP_REMOVED lines=10> */
[----:B------:R-:W-:Y:S02]  /*0fc0*/  @!P3 ISETP.NE.AND.EX P1, PT, R195, RZ, PT, P1 ;  /* 0x000000ffc300b20c */ /* 0x000fe40003f25310 */
[----:B------:R-:W-:Y:S02]  /*0fd0*/  @!P3 MOV R110, R221 ;  /* 0x000000dd006eb202 */ /* 0x000fe40000000f00 */
        /* <DEDUP_REMOVED lines=14> */
.L_x_40126:
[----:B------:R-:W-:-:S07]  /*10c0*/  IMAD.MOV.U32 R112, RZ, RZ, R224 ;  /* 0x000000ffff707224 */ /* 0x000fce00078e00e0 */
.L_x_40127:
[----:B------:R-:W-:Y:S05]  /*10d0*/  BSYNC B2 ;  /* 0x0000000000027941 */ /* 0x000fea0003800000 */
.L_x_40125:
        /* <DEDUP_REMOVED lines=16> */
.L_x_40131:
[----:B------:R-:W-:Y:S05]  /*11e0*/  BSYNC B3 ;  /* 0x0000000000037941 */ /* 0x000fea0003800000 */
.L_x_40130:
        /* <DEDUP_REMOVED lines=44> */
.L_x_40129:
[----:B------:R-:W-:Y:S05]  /*14b0*/  BSYNC B2 ;  /* 0x0000000000027941 */ /* 0x000fea0003800000 */
.L_x_40128:
        /* <DEDUP_REMOVED lines=8> */
[----:B------:R-:W-:Y:S02]  /*1540*/  FSEL R105, R105, RZ, !P1 ;  /* 0x000000ff69697208 */ /* 0x000fe40004800000 */
[----:B------:R-:W-:-:S03]  /*1550*/  SEL R211, RZ, 0x1, P1 ;  /* 0x00000001ffd37807 */ /* 0x000fc60000800000 */
[----:B------:R-:W-:-:S04]  /*1560*/  FMUL.FTZ R104, R105, R104 ;  /* 0x0000006869687220 */ /* 0x000fc80000410000 */
[----:B------:R-:W-:-:S07]  /*1570*/  @P0 FADD.FTZ R104, R92, R104 ;  /* 0x000000685c680221 */ /* 0x000fce0000010000 */
.L_x_40124:
[----:B------:R-:W-:Y:S05]  /*1580*/  BSYNC B1 ;  /* 0x0000000000017941 */ /* 0x000fea0003800000 */
.L_x_40123:
        /* <DEDUP_REMOVED lines=18> */
.L_x_40135:
[----:B------:R-:W-:-:S07]  /*16b0*/  MOV R105, R224 ;  /* 0x000000e000697202 */ /* 0x000fce0000000f00 */
.L_x_40136:
[----:B------:R-:W-:Y:S05]  /*16c0*/  BSYNC B2 ;  /* 0x0000000000027941 */ /* 0x000fea0003800000 */
.L_x_40134:
        /* <DEDUP_REMOVED lines=16> */
.L_x_40140:
[----:B------:R-:W-:Y:S05]  /*17d0*/  BSYNC B3 ;  /* 0x0000000000037941 */ /* 0x000fea0003800000 */
.L_x_40139:
        /* <DEDUP_REMOVED lines=44> */
.L_x_40138:
[----:B------:R-:W-:Y:S05]  /*1aa0*/  BSYNC B2 ;  /* 0x0000000000027941 */ /* 0x000fea0003800000 */
.L_x_40137:
        /* <DEDUP_REMOVED lines=8> */
[----:B------:R-:W-:Y:S02]  /*1b30*/  FSEL R106, R106, RZ, !P1 ;  /* 0x000000ff6a6a7208 */ /* 0x000fe40004800000 */
[----:B------:R-:W-:-:S03]  /*1b40*/  SEL R212, RZ, 0x1, P1 ;  /* 0x00000001ffd47807 */ /* 0x000fc60000800000 */
[----:B------:R-:W-:-:S04]  /*1b50*/  FMUL.FTZ R105, R106, R105 ;  /* 0x000000696a697220 */ /* 0x000fc80000410000 */
[----:B------:R-:W-:-:S07]  /*1b60*/  @P0 FADD.FTZ R105, R93, R105 ;  /* 0x000000695d690221 */ /* 0x000fce0000010000 */
.L_x_40133:
[----:B------:R-:W-:Y:S05]  /*1b70*/  BSYNC B1 ;  /* 0x0000000000017941 */ /* 0x000fea0003800000 */
.L_x_40132:
        /* <DEDUP_REMOVED lines=18> */
.L_x_40144:
[----:B------:R-:W-:-:S07]  /*1ca0*/  IMAD.MOV.U32 R114, RZ, RZ, R224 ;  /* 0x000000ffff727224 */ /* 0x000fce00078e00e0 */
.L_x_40145:
[----:B------:R-:W-:Y:S05]  /*1cb0*/  BSYNC B2 ;  /* 0x0000000000027941 */ /* 0x000fea0003800000 */
.L_x_40143:
        /* <DEDUP_REMOVED lines=16> */
.L_x_40149:
[----:B------:R-:W-:Y:S05]  /*1dc0*/  BSYNC B3 ;  /* 0x0000000000037941 */ /* 0x000fea0003800000 */
.L_x_40148:
        /* <DEDUP_REMOVED lines=44> */
.L_x_40147:
[----:B------:R-:W-:Y:S05]  /*2090*/  BSYNC B2 ;  /* 0x0000000000027941 */ /* 0x000fea0003800000 */
.L_x_40146:
        /* <DEDUP_REMOVED lines=12> */
.L_x_40142:
[----:B------:R-:W-:Y:S05]  /*2160*/  BSYNC B1 ;  /* 0x0000000000017941 */ /* 0x000fea0003800000 */
.L_x_40141:
        /* <DEDUP_REMOVED lines=18> */
.L_x_40153:
[----:B------:R-:W-:-:S07]  /*2290*/  MOV R107, R224 ;  /* 0x000000e0006b7202 */ /* 0x000fce0000000f00 */
.L_x_40154:
[----:B------:R-:W-:Y:S05]  /*22a0*/  BSYNC B2 ;  /* 0x0000000000027941 */ /* 0x000fea0003800000 */
.L_x_40152:
        /* <DEDUP_REMOVED lines=16> */
.L_x_40158:
[----:B------:R-:W-:Y:S05]  /*23b0*/  BSYNC B3 ;  /* 0x0000000000037941 */ /* 0x000fea0003800000 */
.L_x_40157:
        /* <DEDUP_REMOVED lines=44> */
.L_x_40156:
[----:B------:R-:W-:Y:S05]  /*2680*/  BSYNC B2 ;  /* 0x0000000000027941 */ /* 0x000fea0003800000 */
.L_x_40155:
        /* <DEDUP_REMOVED lines=12> */
.L_x_40151:
[----:B------:R-:W-:Y:S05]  /*2750*/  BSYNC B1 ;  /* 0x0000000000017941 */ /* 0x000fea0003800000 */
.L_x_40150:
        /* <DEDUP_REMOVED lines=18> */
.L_x_40162:
[----:B------:R-:W-:-:S07]  /*2880*/  IMAD.MOV.U32 R116, RZ, RZ, R224 ;  /* 0x000000ffff747224 */ /* 0x000fce00078e00e0 */
.L_x_40163:
[----:B------:R-:W-:Y:S05]  /*2890*/  BSYNC B2 ;  /* 0x0000000000027941 */ /* 0x000fea0003800000 */
.L_x_40161:
        /* <DEDUP_REMOVED lines=16> */
.L_x_40167:
[----:B------:R-:W-:Y:S05]  /*29a0*/  BSYNC B3 ;  /* 0x0000000000037941 */ /* 0x000fea0003800000 */
.L_x_40166:
        /* <DEDUP_REMOVED lines=44> */
.L_x_40165:
[----:B------:R-:W-:Y:S05]  /*2c70*/  BSYNC B2 ;  /* 0x0000000000027941 */ /* 0x000fea0003800000 */
.L_x_40164:
[----:B------:R-:W-:Y:S01]  /*2c80*/  HFMA2.MMA R111, -RZ, RZ, 0.1171875, 0 ;  /* 0x2f800000ff6f7435 */ /* 0x000fe200000001ff */
[----:B------:R-:W-:Y:S01]  /*2c90*/  I2FP.F32.U32 R108, R116 ;  /* 0x00000074006c7245 */ /* 0x000fe20000201000 */
[----:B------:R-:W-:-:S05]  /*2ca0*/  HADD2.F32 R109, -RZ, R98.H0_H0 ;  /* 0x20000062ff6d7230 */ /* 0x000fca0000004100 */
        /* <DEDUP_REMOVED lines=9> */
.L_x_40160:
[----:B------:R-:W-:Y:S05]  /*2d40*/  BSYNC B1 ;  /* 0x0000000000017941 */ /* 0x000fea0003800000 */
.L_x_40159:
        /* <DEDUP_REMOVED lines=18> */
.L_x_40171:
[----:B------:R-:W-:-:S07]  /*2e70*/  MOV R109, R224 ;  /* 0x000000e0006d7202 */ /* 0x000fce0000000f00 */
.L_x_40172:
[----:B------:R-:W-:Y:S05]  /*2e80*/  BSYNC B2 ;  /* 0x0000000000027941 */ /* 0x000fea0003800000 */
.L_x_40170:
        /* <DEDUP_REMOVED lines=16> */
.L_x_40176:
[----:B------:R-:W-:Y:S05]  /*2f90*/  BSYNC B3 ;  /* 0x0000000000037941 */ /* 0x000fea0003800000 */
.L_x_40175:
        /* <DEDUP_REMOVED lines=44> */
.L_x_40174:
[----:B------:R-:W-:Y:S05]  /*3260*/  BSYNC B2 ;  /* 0x0000000000027941 */ /* 0x000fea0003800000 */
.L_x_40173:
[----:B------:R-:W-:Y:S01]  /*3270*/  I2FP.F32.U32 R109, R109 ;  /* 0x0000006d006d7245 */ /* 0x000fe20000201000 */
[----:B------:R-:W-:Y:S02]  /*3280*/  HADD2.F32 R110, -RZ, R98.H1_H1 ;  /* 0x30000062ff6e7230 */ /* 0x000fe40000004100 */
        /* <DEDUP_REMOVED lines=10> */
.L_x_40169:
[----:B------:R-:W-:Y:S05]  /*3330*/  BSYNC B1 ;  /* 0x0000000000017941 */ /* 0x000fea0003800000 */
.L_x_40168:
        /* <DEDUP_REMOVED lines=18> */
.L_x_40180:
[----:B------:R-:W-:-:S07]  /*3460*/  IMAD.MOV.U32 R118, RZ, RZ, R224 ;  /* 0x000000ffff767224 */ /* 0x000fce00078e00e0 */
.L_x_40181:
[----:B------:R-:W-:Y:S05]  /*3470*/  BSYNC B2 ;  /* 0x0000000000027941 */ /* 0x000fea0003800000 */
.L_x_40179:
        /* <DEDUP_REMOVED lines=16> */
.L_x_40185:
[----:B------:R-:W-:Y:S05]  /*3580*/  BSYNC B3 ;  /* 0x0000000000037941 */ /* 0x000fea0003800000 */
.L_x_40184:
        /* <DEDUP_REMOVED lines=44> */
.L_x_40183:
[----:B------:R-:W-:Y:S05]  /*3850*/  BSYNC B2 ;  /* 0x0000000000027941 */ /* 0x000fea0003800000 */
.L_x_40182:
        /* <DEDUP_REMOVED lines=12> */
.L_x_40178:
[----:B------:R-:W-:Y:S05]  /*3920*/  BSYNC B1 ;  /* 0x0000000000017941 */ /* 0x000fea0003800000 */
.L_x_40177:
        /* <DEDUP_REMOVED lines=18> */
.L_x_40189:
[----:B------:R-:W-:-:S07]  /*3a50*/  MOV R111, R224 ;  /* 0x000000e0006f7202 */ /* 0x000fce0000000f00 */
.L_x_40190:
[----:B------:R-:W-:Y:S05]  /*3a60*/  BSYNC B2 ;  /* 0x0000000000027941 */ /* 0x000fea0003800000 */
.L_x_40188:
        /* <DEDUP_REMOVED lines=16> */
.L_x_40194:
[----:B------:R-:W-:Y:S05]  /*3b70*/  BSYNC B3 ;  /* 0x0000000000037941 */ /* 0x000fea0003800000 */
.L_x_40193:
        /* <DEDUP_REMOVED lines=44> */
.L_x_40192:
[----:B------:R-:W-:Y:S05]  /*3e40*/  BSYNC B2 ;  /* 0x0000000000027941 */ /* 0x000fea0003800000 */
.L_x_40191:
        /* <DEDUP_REMOVED lines=12> */
.L_x_40187:
[----:B------:R-:W-:Y:S05]  /*3f10*/  BSYNC B1 ;  /* 0x0000000000017941 */ /* 0x000fea0003800000 */
.L_x_40186:
        /* <DEDUP_REMOVED lines=31> */
.L_x_40196:
[----:B------:R-:W-:Y:S05]  /*4110*/  BSYNC B1 ;  /* 0x0000000000017941 */ /* 0x000fea0003800000 */
.L_x_40195:
        /* <DEDUP_REMOVED lines=22> */
.L_x_40200:
[----:B------:R-:W-:-:S07]  /*4280*/  MOV R120, R224 ;  /* 0x000000e000787202 */ /* 0x000fce0000000f00 */
.L_x_40201:
[----:B------:R-:W-:Y:S05]  /*4290*/  BSYNC B2 ;  /* 0x0000000000027941 */ /* 0x000fea0003800000 */
.L_x_40199:
        /* <DEDUP_REMOVED lines=16> */
.L_x_40205:
[----:B------:R-:W-:Y:S05]  /*43a0*/  BSYNC B3 ;  /* 0x0000000000037941 */ /* 0x000fea0003800000 */
.L_x_40204:
        /* <DEDUP_REMOVED lines=44> */
.L_x_40203:
[----:B------:R-:W-:Y:S05]  /*4670*/  BSYNC B2 ;  /* 0x0000000000027941 */ /* 0x000fea0003800000 */
.L_x_40202:
[----:B------:R-:W-:Y:S01]  /*4680*/  I2FP.F32.U32 R112, R120 ;  /* 0x0000007800707245 */ /* 0x000fe20000201000 */
[----:B-----5:R-:W-:Y:S02]  /*4690*/  HADD2.F32 R114, -RZ, R96.H0_H0 ;  /* 0x20000060ff727230 */ /* 0x020fe40000004100 */
[----:B------:R-:W-:-:S03]  /*46a0*/  IMAD.MOV.U32 R113, RZ, RZ, 0x2f800000 ;  /* 0x2f800000ff717424 */ /* 0x000fc600078e00ff */
[----:B------:R-:W-:Y:S01]  /*46b0*/  FMUL.FTZ R114, R114, UR11 ;  /* 0x0000000b72727c20 */ /* 0x000fe20008410000 */
[----:B------:R-:W-:Y:S01]  /*46c0*/  FFMA.FTZ R112, R112, R113, 1.1641532182693481445e-10 ;  /* 0x2f00000070707423 */ /* 0x000fe20000010071 */
[----:B------:R-:W-:Y:S02]  /*46d0*/  HADD2.F32 R113, -RZ, R84.H0_H0 ;  /* 0x20000054ff717230 */ /* 0x000fe40000004100 */
[----:B------:R-:W-:Y:S02]  /*46e0*/  FMUL.FTZ R114, R114, UR10 ;  /* 0x0000000a72727c20 */ /* 0x000fe40008410000 */
[----:B------:R-:W-:-:S04]  /*46f0*/  FSETP.GTU.FTZ.AND P1, PT, R112, UR8, PT ;  /* 0x0000000870007c0b */ /* 0x000fc8000bf3c000 */
[----:B------:R-:W-:Y:S02]  /*4700*/  FSEL R112, R114, RZ, !P1 ;  /* 0x000000ff72707208 */ /* 0x000fe40004800000 */
[----:B------:R-:W-:-:S03]  /*4710*/  SEL R211, RZ, 0x1, P1 ;  /* 0x00000001ffd37807 */ /* 0x000fc60000800000 */
[----:B------:R-:W-:-:S04]  /*4720*/  FMUL.FTZ R112, R112, R113 ;  /* 0x0000007170707220 */ /* 0x000fc80000410000 */
[----:B------:R-:W-:-:S07]  /*4730*/  @P0 FADD.FTZ R112, R92, R112 ;  /* 0x000000705c700221 */ /* 0x000fce0000010000 */
.L_x_40198:
[----:B------:R-:W-:Y:S05]  /*4740*/  BSYNC B1 ;  /* 0x0000000000017941 */ /* 0x000fea0003800000 */
.L_x_40197:
        /* <DEDUP_REMOVED lines=18> */
.L_x_40209:
[----:B------:R-:W-:-:S07]  /*4870*/  IMAD.MOV.U32 R113, RZ, RZ, R224 ;  /* 0x000000ffff717224 */ /* 0x000fce00078e00e0 */
.L_x_40210:
[----:B------:R-:W-:Y:S05]  /*4880*/  BSYNC B2 ;  /* 0x0000000000027941 */ /* 0x000fea0003800000 */
.L_x_40208:
        /* <DEDUP_REMOVED lines=16> */
.L_x_40214:
[----:B------:R-:W-:Y:S05]  /*4990*/  BSYNC B3 ;  /* 0x0000000000037941 */ /* 0x000fea0003800000 */
.L_x_40213:
        /* <DEDUP_REMOVED lines=44> */
.L_x_40212:
[----:B------:R-:W-:Y:S05]  /*4c60*/  BSYNC B2 ;  /* 0x0000000000027941 */ /* 0x000fea0003800000 */
.L_x_40211:
[----:B------:R-:W-:Y:S01]  /*4c70*/  HFMA2.MMA R114, -RZ, RZ, 0.1171875, 0 ;  /* 0x2f800000ff727435 */ /* 0x000fe200000001ff */
[----:B------:R-:W-:Y:S01]  /*4c80*/  I2FP.F32.U32 R113, R113 ;  /* 0x0000007100717245 */ /* 0x000fe20000201000 */
[----:B-----5:R-:W-:-:S05]  /*4c90*/  HADD2.F32 R116, -RZ, R96.H1_H1 ;  /* 0x30000060ff747230 */ /* 0x020fca0000004100 */
[----:B------:R-:W-:-:S03]  /*4ca0*/  FMUL.FTZ R116, R116, UR11 ;  /* 0x0000000b74747c20 */ /* 0x000fc60008410000 */
[----:B------:R-:W-:Y:S01]  /*4cb0*/  FFMA.FTZ R113, R113, R114, 1.1641532182693481445e-10 ;  /* 0x2f00000071717423 */ /* 0x000fe20000010072 */
[----:B------:R-:W-:Y:S01]  /*4cc0*/  FMUL.FTZ R116, R116, UR10 ;  /* 0x0000000a74747c20 */ /* 0x000fe20008410000 */
[----:B------:R-:W-:-:S03]  /*4cd0*/  HADD2.F32 R114, -RZ, R84.H1_H1 ;  /* 0x30000054ff727230 */ /* 0x000fc60000004100 */
[----:B------:R-:W-:-:S04]  /*4ce0*/  FSETP.GTU.FTZ.AND P1, PT, R113, UR8, PT ;  /* 0x0000000871007c0b */ /* 0x000fc8000bf3c000 */
[----:B------:R-:W-:Y:S02]  /*4cf0*/  FSEL R113, R116, RZ, !P1 ;  /* 0x000000ff74717208 */ /* 0x000fe40004800000 */
[----:B------:R-:W-:-:S03]  /*4d00*/  SEL R212, RZ, 0x1, P1 ;  /* 0x00000001ffd47807 */ /* 0x000fc60000800000 */
[----:B------:R-:W-:-:S04]  /*4d10*/  FMUL.FTZ R113, R113, R114 ;  /* 0x0000007271717220 */ /* 0x000fc80000410000 */
[----:B------:R-:W-:-:S07]  /*4d20*/  @P0 FADD.FTZ R113, R93, R113 ;  /* 0x000000715d710221 */ /* 0x000fce0000010000 */
.L_x_40207:
[----:B------:R-:W-:Y:S05]  /*4d30*/  BSYNC B1 ;  /* 0x0000000000017941 */ /* 0x000fea0003800000 */
.L_x_40206:
        /* <DEDUP_REMOVED lines=18> */
.L_x_40218:
[----:B------:R-:W-:-:S07]  /*4e60*/  MOV R122, R224 ;  /* 0x000000e0007a7202 */ /* 0x000fce0000000f00 */
.L_x_40219:
[----:B------:R-:W-:Y:S05]  /*4e70*/  BSYNC B2 ;  /* 0x0000000000027941 */ /* 0x000fea0003800000 */
.L_x_40217:
        /* <DEDUP_REMOVED lines=16> */
.L_x_40223:
[----:B------:R-:W-:Y:S05]  /*4f80*/  BSYNC B3 ;  /* 0x0000000000037941 */ /* 0x000fea0003800000 */
.L_x_40222:
        /* <DEDUP_REMOVED lines=44> */
.L_x_40221:
[----:B------:R-:W-:Y:S05]  /*5250*/  BSYNC B2 ;  /* 0x0000000000027941 */ /* 0x000fea0003800000 */
.L_x_40220:
        /* <DEDUP_REMOVED lines=12> */
.L_x_40216:
[----:B------:R-:W-:Y:S05]  /*5320*/  BSYNC B1 ;  /* 0x0000000000017941 */ /* 0x000fea0003800000 */
.L_x_40215:
        /* <DEDUP_REMOVED lines=18> */
.L_x_40227:
[----:B------:R-:W-:-:S07]  /*5450*/  IMAD.MOV.U32 R115, RZ, RZ, R224 ;  /* 0x000000ffff737224 */ /* 0x000fce00078e00e0 */
.L_x_40228:
[----:B------:R-:W-:Y:S05]  /*5460*/  BSYNC B2 ;  /* 0x0000000000027941 */ /* 0x000fea0003800000 */
.L_x_40226:
        /* <DEDUP_REMOVED lines=16> */
.L_x_40232:
[----:B------:R-:W-:Y:S05]  /*5570*/  BSYNC B3 ;  /* 0x0000000000037941 */ /* 0x000fea0003800000 */
.L_x_40231:
        /* <DEDUP_REMOVED lines=44> */
.L_x_40230:
[----:B------:R-:W-:Y:S05]  /*5840*/  BSYNC B2 ;  /* 0x0000000000027941 */ /* 0x000fea0003800000 */
.L_x_40229:
        /* <DEDUP_REMOVED lines=12> */
.L_x_40225:
[----:B------:R-:W-:Y:S05]  /*5910*/  BSYNC B1 ;  /* 0x0000000000017941 */ /* 0x000fea0003800000 */
.L_x_40224:
        /* <DEDUP_REMOVED lines=18> */
.L_x_40236:
[----:B------:R-:W-:-:S07]  /*5a40*/  MOV R124, R224 ;  /* 0x000000e0007c7202 */ /* 0x000fce0000000f00 */
.L_x_40237:
[----:B------:R-:W-:Y:S05]  /*5a50*/  BSYNC B2 ;  /* 0x0000000000027941 */ /* 0x000fea0003800000 */
.L_x_40235:
        /* <DEDUP_REMOVED lines=16> */
.L_x_40241:
[----:B------:R-:W-:Y:S05]  /*5b60*/  BSYNC B3 ;  /* 0x0000000000037941 */ /* 0x000fea0003800000 */
.L_x_40240:
        /* <DEDUP_REMOVED lines=44> */
.L_x_40239:
[----:B------:R-:W-:Y:S05]  /*5e30*/  BSYNC B2 ;  /* 0x0000000000027941 */ /* 0x000fea0003800000 */
.L_x_40238:
[----:B------:R-:W-:Y:S01]  /*5e40*/  I2FP.F32.U32 R116, R124 ;  /* 0x0000007c00747245 */ /* 0x000fe20000201000 */
[----:B------:R-:W-:Y:S02]  /*5e50*/  HADD2.F32 R119, -RZ, R98.H0_H0 ;  /* 0x20000062ff777230 */ /* 0x000fe40000004100 */
        /* <DEDUP_REMOVED lines=10> */
.L_x_40234:
[----:B------:R-:W-:Y:S05]  /*5f00*/  BSYNC B1 ;  /* 0x0000000000017941 */ /* 0x000fea0003800000 */
.L_x_40233:
        /* <DEDUP_REMOVED lines=18> */
.L_x_40245:
[----:B------:R-:W-:-:S07]  /*6030*/  IMAD.MOV.U32 R117, RZ, RZ, R224 ;  /* 0x000000ffff757224 */ /* 0x000fce00078e00e0 */
.L_x_40246:
[----:B------:R-:W-:Y:S05]  /*6040*/  BSYNC B2 ;  /* 0x0000000000027941 */ /* 0x000fea0003800000 */
.L_x_40244:
        /* <DEDUP_REMOVED lines=16> */
.L_x_40250:
[----:B------:R-:W-:Y:S05]  /*6150*/  BSYNC B3 ;  /* 0x0000000000037941 */ /* 0x000fea0003800000 */
.L_x_40249:
        /* <DEDUP_REMOVED lines=44> */
.L_x_40248:
[----:B------:R-:W-:Y:S05]  /*6420*/  BSYNC B2 ;  /* 0x0000000000027941 */ /* 0x000fea0003800000 */
.L_x_40247:
[----:B------:R-:W-:Y:S01]  /*6430*/  HFMA2.MMA R118, -RZ, RZ, 0.1171875, 0 ;  /* 0x2f800000ff767435 */ /* 0x000fe200000001ff */
[----:B------:R-:W-:Y:S01]  /*6440*/  I2FP.F32.U32 R117, R117 ;  /* 0x0000007500757245 */ /* 0x000fe20000201000 */
[----:B------:R-:W-:-:S05]  /*6450*/  HADD2.F32 R120, -RZ, R98.H1_H1 ;  /* 0x30000062ff787230 */ /* 0x000fca0000004100 */
        /* <DEDUP_REMOVED lines=9> */
.L_x_40243:
[----:B------:R-:W-:Y:S05]  /*64f0*/  BSYNC B1 ;  /* 0x0000000000017941 */ /* 0x000fea0003800000 */
.L_x_40242:
        /* <DEDUP_REMOVED lines=18> */
.L_x_40254:
[----:B------:R-:W-:-:S07]  /*6620*/  MOV R126, R224 ;  /* 0x000000e0007e7202 */ /* 0x000fce0000000f00 */
.L_x_40255:
[----:B------:R-:W-:Y:S05]  /*6630*/  BSYNC B2 ;  /* 0x0000000000027941 */ /* 0x000fea0003800000 */
.L_x_40253:
        /* <DEDUP_REMOVED lines=16> */
.L_x_40259:
[----:B------:R-:W-:Y:S05]  /*6740*/  BSYNC B3 ;  /* 0x0000000000037941 */ /* 0x000fea0003800000 */
.L_x_40258:
        /* <DEDUP_REMOVED lines=44> */
.L_x_40257:
[----:B------:R-:W-:Y:S05]  /*6a10*/  BSYNC B2 ;  /* 0x0000000000027941 */ /* 0x000fea0003800000 */
.L_x_40256:
        /* <DEDUP_REMOVED lines=12> */
.L_x_40252:
[----:B------:R-:W-:Y:S05]  /*6ae0*/  BSYNC B1 ;  /* 0x0000000000017941 */ /* 0x000fea0003800000 */
.L_x_40251:
        /* <DEDUP_REMOVED lines=18> */
.L_x_40263:
[----:B------:R-:W-:-:S07]  /*6c10*/  IMAD.MOV.U32 R119, RZ, RZ, R224 ;  /* 0x000000ffff777224 */ /* 0x000fce00078e00e0 */
.L_x_40264:
[----:B------:R-:W-:Y:S05]  /*6c20*/  BSYNC B2 ;  /* 0x0000000000027941 */ /* 0x000fea0003800000 */
.L_x_40262:
        /* <DEDUP_REMOVED lines=16> */
.L_x_40268:
[----:B------:R-:W-:Y:S05]  /*6d30*/  BSYNC B3 ;  /* 0x0000000000037941 */ /* 0x000fea0003800000 */
.L_x_40267:
        /* <DEDUP_REMOVED lines=44> */
.L_x_40266:
[----:B------:R-:W-:Y:S05]  /*7000*/  BSYNC B2 ;  /* 0x0000000000027941 */ /* 0x000fea0003800000 */
.L_x_40265:
        /* <DEDUP_REMOVED lines=12> */
.L_x_40261:
[----:B------:R-:W-:Y:S05]  /*70d0*/  BSYNC B1 ;  /* 0x0000000000017941 */ /* 0x000fea0003800000 */
.L_x_40260:
        /* <DEDUP_REMOVED lines=30> */
.L_x_40270:
[----:B------:R-:W-:Y:S05]  /*72c0*/  BSYNC B1 ;  /* 0x0000000000017941 */ /* 0x000fea0003800000 */
.L_x_40269:
        /* <DEDUP_REMOVED lines=22> */
.L_x_40274:
[----:B------:R-:W-:-:S07]  /*7430*/  IMAD.MOV.U32 R128, RZ, RZ, R224 ;  /* 0x000000ffff807224 */ /* 0x000fce00078e00e0 */
.L_x_40275:
[----:B------:R-:W-:Y:S05]  /*7440*/  BSYNC B2 ;  /* 0x0000000000027941 */ /* 0x000fea0003800000 */
.L_x_40273:
        /* <DEDUP_REMOVED lines=16> */
.L_x_40279:
[----:B------:R-:W-:Y:S05]  /*7550*/  BSYNC B3 ;  /* 0x0000000000037941 */ /* 0x000fea0003800000 */
.L_x_40278:
        /* <DEDUP_REMOVED lines=44> */
.L_x_40277:
[----:B------:R-:W-:Y:S05]  /*7820*/  BSYNC B2 ;  /* 0x0000000000027941 */ /* 0x000fea0003800000 */
.L_x_40276:
[----:B------:R-:W-:Y:S01]  /*7830*/  HFMA2.MMA R121, -RZ, RZ, 0.1171875, 0 ;  /* 0x2f800000ff797435 */ /* 0x000fe200000001ff */
[----:B------:R-:W-:Y:S01]  /*7840*/  I2FP.F32.U32 R120, R128 ;  /* 0x0000008000787245 */ /* 0x000fe20000201000 */
[----:B-----5:R-:W-:-:S05]  /*7850*/  HADD2.F32 R122, -RZ, R96.H0_H0 ;  /* 0x20000060ff7a7230 */ /* 0x020fca0000004100 */
        /* <DEDUP_REMOVED lines=9> */
.L_x_40272:
[----:B------:R-:W-:Y:S05]  /*78f0*/  BSYNC B1 ;  /* 0x0000000000017941 */ /* 0x000fea0003800000 */
.L_x_40271:
        /* <DEDUP_REMOVED lines=18> */
.L_x_40283:
[----:B------:R-:W-:-:S07]  /*7a20*/  MOV R121, R224 ;  /* 0x000000e000797202 */ /* 0x000fce0000000f00 */
.L_x_40284:
[----:B------:R-:W-:Y:S05]  /*7a30*/  BSYNC B2 ;  /* 0x0000000000027941 */ /* 0x000fea0003800000 */
.L_x_40282:
        /* <DEDUP_REMOVED lines=16> */
.L_x_40288:
[----:B------:R-:W-:Y:S05]  /*7b40*/  BSYNC B3 ;  /* 0x0000000000037941 */ /* 0x000fea0003800000 */
.L_x_40287:
        /* <DEDUP_REMOVED lines=44> */
.L_x_40286:
[----:B------:R-:W-:Y:S05]  /*7e10*/  BSYNC B2 ;  /* 0x0000000000027941 */ /* 0x000fea0003800000 */
.L_x_40285:
[----:B------:R-:W-:Y:S01]  /*7e20*/  I2FP.F32.U32 R121, R121 ;  /* 0x0000007900797245 */ /* 0x000fe20000201000 */
[----:B-----5:R-:W-:Y:S02]  /*7e30*/  HADD2.F32 R124, -RZ, R96.H1_H1 ;  /* 0x30000060ff7c7230 */ /* 0x020fe40000004100 */
[----:B------:R-:W-:-:S03]  /*7e40*/  IMAD.MOV.U32 R122, RZ, RZ, 0x2f800000 ;  /* 0x2f800000ff7a7424 */ /* 0x000fc600078e00ff */
        /* <DEDUP_REMOVED lines=9> */
.L_x_40281:
[----:B------:R-:W-:Y:S05]  /*7ee0*/  BSYNC B1 ;  /* 0x0000000000017941 */ /* 0x000fea0003800000 */
.L_x_40280:
        /* <DEDUP_REMOVED lines=18> */
.L_x_40292:
[----:B------:R-:W-:-:S07]  /*8010*/  IMAD.MOV.U32 R130, RZ, RZ, R224 ;  /* 0x000000ffff827224 */ /* 0x000fce00078e00e0 */
.L_x_40293:
[----:B------:R-:W-:Y:S05]  /*8020*/  BSYNC B2 ;  /* 0x0000000000027941 */ /* 0x000fea0003800000 */
.L_x_40291:
        /* <DEDUP_REMOVED lines=16> */
.L_x_40297:
[----:B------:R-:W-:Y:S05]  /*8130*/  BSYNC B3 ;  /* 0x0000000000037941 */ /* 0x000fea0003800000 */
.L_x_40296:
        /* <DEDUP_REMOVED lines=44> */
.L_x_40295:
[----:B------:R-:W-:Y:S05]  /*8400*/  BSYNC B2 ;  /* 0x0000000000027941 */ /* 0x000fea0003800000 */
.L_x_40294:
        /* <DEDUP_REMOVED lines=12> */
.L_x_40290:
[----:B------:R-:W-:Y:S05]  /*84d0*/  BSYNC B1 ;  /* 0x0000000000017941 */ /* 0x000fea0003800000 */
.L_x_40289:
        /* <DEDUP_REMOVED lines=18> */
.L_x_40301:
[----:B------:R-:W-:-:S07]  /*8600*/  MOV R123, R224 ;  /* 0x000000e0007b7202 */ /* 0x000fce0000000f00 */
.L_x_40302:
[----:B------:R-:W-:Y:S05]  /*8610*/  BSYNC B2 ;  /* 0x0000000000027941 */ /* 0x000fea0003800000 */
.L_x_40300:
        /* <DEDUP_REMOVED lines=16> */
.L_x_40306:
[----:B------:R-:W-:Y:S05]  /*8720*/  BSYNC B3 ;  /* 0x0000000000037941 */ /* 0x000fea0003800000 */
.L_x_40305:
        /* <DEDUP_REMOVED lines=44> */
.L_x_40304:
[----:B------:R-:W-:Y:S05]  /*89f0*/  BSYNC B2 ;  /* 0x0000000000027941 */ /* 0x000fea0003800000 */
.L_x_40303:
        /* <DEDUP_REMOVED lines=12> */
.L_x_40299:
[----:B------:R-:W-:Y:S05]  /*8ac0*/  BSYNC B1 ;  /* 0x0000000000017941 */ /* 0x000fea0003800000 */
.L_x_40298:
        /* <DEDUP_REMOVED lines=18> */
.L_x_40310:
[----:B------:R-:W-:-:S07]  /*8bf0*/  IMAD.MOV.U32 R132, RZ, RZ, R224 ;  /* 0x000000ffff847224 */ /* 0x000fce00078e00e0 */
.L_x_40311:
[----:B------:R-:W-:Y:S05]  /*8c00*/  BSYNC B2 ;  /* 0x0000000000027941 */ /* 0x000fea0003800000 */
.L_x_40309:
        /* <DEDUP_REMOVED lines=16> */
.L_x_40315:
[----:B------:R-:W-:Y:S05]  /*8d10*/  BSYNC B3 ;  /* 0x0000000000037941 */ /* 0x000fea0003800000 */
.L_x_40314:
        /* <DEDUP_REMOVED lines=44> */
.L_x_40313:
[----:B------:R-:W-:Y:S05]  /*8fe0*/  BSYNC B2 ;  /* 0x0000000000027941 */ /* 0x000fea0003800000 */
.L_x_40312:
[----:B------:R-:W-:Y:S01]  /*8ff0*/  HFMA2.MMA R125, -RZ, RZ, 0.1171875, 0 ;  /* 0x2f800000ff7d7435 */ /* 0x000fe200000001ff */
[----:B------:R-:W-:Y:S01]  /*9000*/  I2FP.F32.U32 R124, R132 ;  /* 0x00000084007c7245 */ /* 0x000fe20000201000 */
[----:B------:R-:W-:-:S05]  /*9010*/  HADD2.F32 R127, -RZ, R98.H0_H0 ;  /* 0x20000062ff7f7230 */ /* 0x000fca0000004100 */
        /* <DEDUP_REMOVED lines=9> */
.L_x_40308:
[----:B------:R-:W-:Y:S05]  /*90b0*/  BSYNC B1 ;  /* 0x0000000000017941 */ /* 0x000fea0003800000 */
.L_x_40307:
        /* <DEDUP_REMOVED lines=18> */
.L_x_40319:
[----:B------:R-:W-:-:S07]  /*91e0*/  MOV R125, R224 ;  /* 0x000000e0007d7202 */ /* 0x000fce0000000f00 */
.L_x_40320:
[----:B------:R-:W-:Y:S05]  /*91f0*/  BSYNC B2 ;  /* 0x0000000000027941 */ /* 0x000fea0003800000 */
.L_x_40318:
        /* <DEDUP_REMOVED lines=16> */
.L_x_40324:
[----:B------:R-:W-:Y:S05]  /*9300*/  BSYNC B3 ;  /* 0x0000000000037941 */ /* 0x000fea0003800000 */
.L_x_40323:
        /* <DEDUP_REMOVED lines=44> */
.L_x_40322:
[----:B------:R-:W-:Y:S05]  /*95d0*/  BSYNC B2 ;  /* 0x0000000000027941 */ /* 0x000fea0003800000 */
.L_x_40321:
[----:B------:R-:W-:Y:S01]  /*95e0*/  I2FP.F32.U32 R125, R125 ;  /* 0x0000007d007d7245 */ /* 0x000fe20000201000 */
[----:B------:R-:W-:Y:S02]  /*95f0*/  HADD2.F32 R128, -RZ, R98.H1_H1 ;  /* 0x30000062ff807230 */ /* 0x000fe40000004100 */
        /* <DEDUP_REMOVED lines=10> */
.L_x_40317:
[----:B------:R-:W-:Y:S05]  /*96a0*/  BSYNC B1 ;  /* 0x0000000000017941 */ /* 0x000fea0003800000 */
.L_x_40316:
        /* <DEDUP_REMOVED lines=18> */
.L_x_40328:
[----:B------:R-:W-:-:S07]  /*97d0*/  IMAD.MOV.U32 R134, RZ, RZ, R224 ;  /* 0x000000ffff867224 */ /* 0x000fce00078e00e0 */
.L_x_40329:
[----:B------:R-:W-:Y:S05]  /*97e0*/  BSYNC B2 ;  /* 0x0000000000027941 */ /* 0x000fea0003800000 */
.L_x_40327:
        /* <DEDUP_REMOVED lines=16> */
.L_x_40333:
[----:B------:R-:W-:Y:S05]  /*98f0*/  BSYNC B3 ;  /* 0x0000000000037941 */ /* 0x000fea0003800000 */
.L_x_40332:
        /* <DEDUP_REMOVED lines=44> */
.L_x_40331:
[----:B------:R-:W-:Y:S05]  /*9bc0*/  BSYNC B2 ;  /* 0x0000000000027941 */ /* 0x000fea0003800000 */
.L_x_40330:
        /* <DEDUP_REMOVED lines=12> */
.L_x_40326:
[----:B------:R-:W-:Y:S05]  /*9c90*/  BSYNC B1 ;  /* 0x0000000000017941 */ /* 0x000fea0003800000 */
.L_x_40325:
        /* <DEDUP_REMOVED lines=18> */
.L_x_40337:
[----:B------:R-:W-:-:S07]  /*9dc0*/  MOV R127, R224 ;  /* 0x000000e0007f7202 */ /* 0x000fce0000000f00 */
.L_x_40338:
[----:B------:R-:W-:Y:S05]  /*9dd0*/  BSYNC B2 ;  /* 0x0000000000027941 */ /* 0x000fea0003800000 */
.L_x_40336:
        /* <DEDUP_REMOVED lines=16> */
.L_x_40342:
[----:B------:R-:W-:Y:S05]  /*9ee0*/  BSYNC B3 ;  /* 0x0000000000037941 */ /* 0x000fea0003800000 */
.L_x_40341:
        /* <DEDUP_REMOVED lines=44> */
.L_x_40340:
[----:B------:R-:W-:Y:S05]  /*a1b0*/  BSYNC B2 ;  /* 0x0000000000027941 */ /* 0x000fea0003800000 */
.L_x_40339:
        /* <DEDUP_REMOVED lines=12> */
.L_x_40335:
[----:B------:R-:W-:Y:S05]  /*a280*/  BSYNC B1 ;  /* 0x0000000000017941 */ /* 0x000fea0003800000 */
.L_x_40334:
        /* <DEDUP_REMOVED lines=30> */
.L_x_40344:
[----:B------:R-:W-:Y:S05]  /*a470*/  BSYNC B1 ;  /* 0x0000000000017941 */ /* 0x000fea0003800000 */
.L_x_40343:
        /* <DEDUP_REMOVED lines=22> */
.L_x_40348:
[----:B------:R-:W-:-:S07]  /*a5e0*/  MOV R136, R224 ;  /* 0x000000e000887202 */ /* 0x000fce0000000f00 */
.L_x_40349:
[----:B------:R-:W-:Y:S05]  /*a5f0*/  BSYNC B2 ;  /* 0x0000000000027941 */ /* 0x000fea0003800000 */
.L_x_40347:
        /* <DEDUP_REMOVED lines=16> */
.L_x_40353:
[----:B------:R-:W-:Y:S05]  /*a700*/  BSYNC B3 ;  /* 0x0000000000037941 */ /* 0x000fea0003800000 */
.L_x_40352:
        /* <DEDUP_REMOVED lines=44> */
.L_x_40351:
[----:B------:R-:W-:Y:S05]  /*a9d0*/  BSYNC B2 ;  /* 0x0000000000027941 */ /* 0x000fea0003800000 */
.L_x_40350:
        /* <DEDUP_REMOVED lines=12> */
.L_x_40346:
[----:B------:R-:W-:Y:S05]  /*aaa0*/  BSYNC B1 ;  /* 0x0000000000017941 */ /* 0x000fea0003800000 */
.L_x_40345:
        /* <DEDUP_REMOVED lines=18> */
.L_x_40357:
[----:B------:R-:W-:-:S07]  /*abd0*/  IMAD.MOV.U32 R129, RZ, RZ, R224 ;  /* 0x000000ffff817224 */ /* 0x000fce00078e00e0 */
.L_x_40358:
[----:B------:R-:W-:Y:S05]  /*abe0*/  BSYNC B2 ;  /* 0x0000000000027941 */ /* 0x000fea0003800000 */
.L_x_40356:
        /* <DEDUP_REMOVED lines=16> */
.L_x_40362:
[----:B------:R-:W-:Y:S05]  /*acf0*/  BSYNC B3 ;  /* 0x0000000000037941 */ /* 0x000fea0003800000 */
.L_x_40361:
        /* <DEDUP_REMOVED lines=44> */
.L_x_40360:
[----:B------:R-:W-:Y:S05]  /*afc0*/  BSYNC B2 ;  /* 0x0000000000027941 */ /* 0x000fea0003800000 */
.L_x_40359:
        /* <DEDUP_REMOVED lines=12> */
.L_x_40355:
[----:B------:R-:W-:Y:S05]  /*b090*/  BSYNC B1 ;  /* 0x0000000000017941 */ /* 0x000fea0003800000 */
.L_x_40354:
        /* <DEDUP_REMOVED lines=18> */
.L_x_40366:
[----:B------:R-:W-:-:S07]  /*b1c0*/  MOV R138, R224 ;  /* 0x000000e0008a7202 */ /* 0x000fce0000000f00 */
.L_x_40367:
[----:B------:R-:W-:Y:S05]  /*b1d0*/  BSYNC B2 ;  /* 0x0000000000027941 */ /* 0x000fea0003800000 */
.L_x_40365:
        /* <DEDUP_REMOVED lines=16> */
.L_x_40371:
[----:B------:R-:W-:Y:S05]  /*b2e0*/  BSYNC B3 ;  /* 0x0000000000037941 */ /* 0x000fea0003800000 */
.L_x_40370:
        /* <DEDUP_REMOVED lines=44> */
.L_x_40369:
[----:B------:R-:W-:Y:S05]  /*b5b0*/  BSYNC B2 ;  /* 0x0000000000027941 */ /* 0x000fea0003800000 */
.L_x_40368:
        /* <DEDUP_REMOVED lines=12> */
.L_x_40364:
[----:B------:R-:W-:Y:S05]  /*b680*/  BSYNC B1 ;  /* 0x0000000000017941 */ /* 0x000fea0003800000 */
.L_x_40363:
        /* <DEDUP_REMOVED lines=18> */
.L_x_40375:
[----:B------:R-:W-:-:S07]  /*b7b0*/  MOV R131, R224 ;  /* 0x000000e000837202 */ /* 0x000fce0000000f00 */
.L_x_40376:
[----:B------:R-:W-:Y:S05]  /*b7c0*/  BSYNC B2 ;  /* 0x0000000000027941 */ /* 0x000fea0003800000 */
.L_x_40374:
        /* <DEDUP_REMOVED lines=16> */
.L_x_40380:
[----:B------:R-:W-:Y:S05]  /*b8d0*/  BSYNC B3 ;  /* 0x0000000000037941 */ /* 0x000fea0003800000 */
.L_x_40379:
        /* <DEDUP_REMOVED lines=44> */
.L_x_40378:
[----:B------:R-:W-:Y:S05]  /*bba0*/  BSYNC B2 ;  /* 0x0000000000027941 */ /* 0x000fea0003800000 */
.L_x_40377:
        /* <DEDUP_REMOVED lines=12> */
.L_x_40373:
[----:B------:R-:W-:Y:S05]  /*bc70*/  BSYNC B1 ;  /* 0x0000000000017941 */ /* 0x000fea0003800000 */
.L_x_40372:
        /* <DEDUP_REMOVED lines=18> */
.L_x_40384:
[----:B------:R-:W-:-:S07]  /*bda0*/  IMAD.MOV.U32 R140, RZ, RZ, R224 ;  /* 0x000000ffff8c7224 */ /* 0x000fce00078e00e0 */
.L_x_40385:
[----:B------:R-:W-:Y:S05]  /*bdb0*/  BSYNC B2 ;  /* 0x0000000000027941 */ /* 0x000fea0003800000 */
.L_x_40383:
        /* <DEDUP_REMOVED lines=16> */
.L_x_40389:
[----:B------:R-:W-:Y:S05]  /*bec0*/  BSYNC B3 ;  /* 0x0000000000037941 */ /* 0x000fea0003800000 */
.L_x_40388:
        /* <DEDUP_REMOVED lines=44> */
.L_x_40387:
[----:B------:R-:W-:Y:S05]  /*c190*/  BSYNC B2 ;  /* 0x0000000000027941 */ /* 0x000fea0003800000 */
.L_x_40386:
[----:B------:R-:W-:Y:S01]  /*c1a0*/  I2FP.F32.U32 R132, R140 ;  /* 0x0000008c00847245 */ /* 0x000fe20000201000 */
[----:B------:R-:W-:Y:S01]  /*c1b0*/  HADD2.F32 R135, -RZ, R98.H0_H0 ;  /* 0x20000062ff877230 */ /* 0x000fe20000004100 */
[----:B------:R-:W-:-:S04]  /*c1c0*/  MOV R133, 0x2f800000 ;  /* 0x2f80000000857802 */ /* 0x000fc80000000f00 */
        /* <DEDUP_REMOVED lines=9> */
.L_x_40382:
[----:B------:R-:W-:Y:S05]  /*c260*/  BSYNC B1 ;  /* 0x0000000000017941 */ /* 0x000fea0003800000 */
.L_x_40381:
        /* <DEDUP_REMOVED lines=18> */
.L_x_40393:
[----:B------:R-:W-:-:S07]  /*c390*/  MOV R133, R224 ;  /* 0x000000e000857202 */ /* 0x000fce0000000f00 */
.L_x_40394:
[----:B------:R-:W-:Y:S05]  /*c3a0*/  BSYNC B2 ;  /* 0x0000000000027941 */ /* 0x000fea0003800000 */
.L_x_40392:
        /* <DEDUP_REMOVED lines=16> */
.L_x_40398:
[----:B------:R-:W-:Y:S05]  /*c4b0*/  BSYNC B3 ;  /* 0x0000000000037941 */ /* 0x000fea0003800000 */
.L_x_40397:
        /* <DEDUP_REMOVED lines=44> */
.L_x_40396:
[----:B------:R-:W-:Y:S05]  /*c780*/  BSYNC B2 ;  /* 0x0000000000027941 */ /* 0x000fea0003800000 */
.L_x_40395:
        /* <DEDUP_REMOVED lines=12> */
.L_x_40391:
[----:B------:R-:W-:Y:S05]  /*c850*/  BSYNC B1 ;  /* 0x0000000000017941 */ /* 0x000fea0003800000 */
.L_x_40390:
        /* <DEDUP_REMOVED lines=18> */
.L_x_40402:
[----:B------:R-:W-:-:S07]  /*c980*/  MOV R142, R224 ;  /* 0x000000e0008e7202 */ /* 0x000fce0000000f00 */
.L_x_40403:
[----:B------:R-:W-:Y:S05]  /*c990*/  BSYNC B2 ;  /* 0x0000000000027941 */ /* 0x000fea0003800000 */
.L_x_40401:
        /* <DEDUP_REMOVED lines=16> */
.L_x_40407:
[----:B------:R-:W-:Y:S05]  /*caa0*/  BSYNC B3 ;  /* 0x0000000000037941 */ /* 0x000fea0003800000 */
.L_x_40406:
        /* <DEDUP_REMOVED lines=44> */
.L_x_40405:
[----:B------:R-:W-:Y:S05]  /*cd70*/  BSYNC B2 ;  /* 0x0000000000027941 */ /* 0x000fea0003800000 */
.L_x_40404:
        /* <DEDUP_REMOVED lines=12> */
.L_x_40400:
[----:B------:R-:W-:Y:S05]  /*ce40*/  BSYNC B1 ;  /* 0x0000000000017941 */ /* 0x000fea0003800000 */
.L_x_40399:
        /* <DEDUP_REMOVED lines=18> */
.L_x_40411:
[----:B------:R-:W-:-:S07]  /*cf70*/  IMAD.MOV.U32 R135, RZ, RZ, R224 ;  /* 0x000000ffff877224 */ /* 0x000fce00078e00e0 */
.L_x_40412:
[----:B------:R-:W-:Y:S05]  /*cf80*/  BSYNC B2 ;  /* 0x0000000000027941 */ /* 0x000fea0003800000 */
.L_x_40410:
        /* <DEDUP_REMOVED lines=16> */
.L_x_40416:
[----:B------:R-:W-:Y:S05]  /*d090*/  BSYNC B3 ;  /* 0x0000000000037941 */ /* 0x000fea0003800000 */
.L_x_40415:
        /* <DEDUP_REMOVED lines=44> */
.L_x_40414:
[----:B------:R-:W-:Y:S05]  /*d360*/  BSYNC B2 ;  /* 0x0000000000027941 */ /* 0x000fea0003800000 */
.L_x_40413:
[----:B------:R-:W-:Y:S01]  /*d370*/  I2FP.F32.U32 R135, R135 ;  /* 0x0000008700877245 */ /* 0x000fe20000201000 */
[----:B------:R-:W-:Y:S01]  /*d380*/  HADD2.F32 R137, -RZ, R99.H1_H1 ;  /* 0x30000063ff897230 */ /* 0x000fe20000004100 */
[----:B------:R-:W-:-:S04]  /*d390*/  MOV R136, 0x2f800000 ;  /* 0x2f80000000887802 */ /* 0x000fc80000000f00 */
        /* <DEDUP_REMOVED lines=9> */
.L_x_40409:
[----:B------:R-:W-:Y:S05]  /*d430*/  BSYNC B1 ;  /* 0x0000000000017941 */ /* 0x000fea0003800000 */
.L_x_40408:
        /* <DEDUP_REMOVED lines=30> */
.L_x_40418:
[----:B------:R-:W-:Y:S05]  /*d620*/  BSYNC B1 ;  /* 0x0000000000017941 */ /* 0x000fea0003800000 */
.L_x_40417:
        /* <DEDUP_REMOVED lines=22> */
.L_x_40422:
[----:B------:R-:W-:-:S07]  /*d790*/  MOV R144, R224 ;  /* 0x000000e000907202 */ /* 0x000fce0000000f00 */
.L_x_40423:
[----:B------:R-:W-:Y:S05]  /*d7a0*/  BSYNC B2 ;  /* 0x0000000000027941 */ /* 0x000fea0003800000 */
.L_x_40421:
        /* <DEDUP_REMOVED lines=16> */
.L_x_40427:
[----:B------:R-:W-:Y:S05]  /*d8b0*/  BSYNC B3 ;  /* 0x0000000000037941 */ /* 0x000fea0003800000 */
.L_x_40426:
        /* <DEDUP_REMOVED lines=44> */
.L_x_40425:
[----:B------:R-:W-:Y:S05]  /*db80*/  BSYNC B2 ;  /* 0x0000000000027941 */ /* 0x000fea0003800000 */
.L_x_40424:
        /* <DEDUP_REMOVED lines=12> */
.L_x_40420:
[----:B------:R-:W-:Y:S05]  /*dc50*/  BSYNC B1 ;  /* 0x0000000000017941 */ /* 0x000fea0003800000 */
.L_x_40419:
        /* <DEDUP_REMOVED lines=18> */
.L_x_40431:
[----:B------:R-:W-:-:S07]  /*dd80*/  MOV R137, R224 ;  /* 0x000000e000897202 */ /* 0x000fce0000000f00 */
.L_x_40432:
[----:B------:R-:W-:Y:S05]  /*dd90*/  BSYNC B2 ;  /* 0x0000000000027941 */ /* 0x000fea0003800000 */
.L_x_40430:
        /* <DEDUP_REMOVED lines=16> */
.L_x_40436:
[----:B------:R-:W-:Y:S05]  /*dea0*/  BSYNC B3 ;  /* 0x0000000000037941 */ /* 0x000fea0003800000 */
.L_x_40435:
        /* <DEDUP_REMOVED lines=44> */
.L_x_40434:
[----:B------:R-:W-:Y:S05]  /*e170*/  BSYNC B2 ;  /* 0x0000000000027941 */ /* 0x000fea0003800000 */
.L_x_40433:
        /* <DEDUP_REMOVED lines=12> */
.L_x_40429:
[----:B------:R-:W-:Y:S05]  /*e240*/  BSYNC B1 ;  /* 0x0000000000017941 */ /* 0x000fea0003800000 */
.L_x_40428:
        /* <DEDUP_REMOVED lines=18> */
.L_x_40440:
[----:B------:R-:W-:-:S07]  /*e370*/  IMAD.MOV.U32 R146, RZ, RZ, R224 ;  /* 0x000000ffff927224 */ /* 0x000fce00078e00e0 */
.L_x_40441:
[----:B------:R-:W-:Y:S05]  /*e380*/  BSYNC B2 ;  /* 0x0000000000027941 */ /* 0x000fea0003800000 */
.L_x_40439:
        /* <DEDUP_REMOVED lines=16> */
.L_x_40445:
[----:B------:R-:W-:Y:S05]  /*e490*/  BSYNC B3 ;  /* 0x0000000000037941 */ /* 0x000fea0003800000 */
.L_x_40444:
        /* <DEDUP_REMOVED lines=44> */
.L_x_40443:
[----:B------:R-:W-:Y:S05]  /*e760*/  BSYNC B2 ;  /* 0x0000000000027941 */ /* 0x000fea0003800000 */
.L_x_40442:
[----:B------:R-:W-:Y:S01]  /*e770*/  I2FP.F32.U32 R138, R146 ;  /* 0x00000092008a7245 */ /* 0x000fe20000201000 */
[----:B-----5:R-:W-:Y:S01]  /*e780*/  HADD2.F32 R141, -RZ, R97.H0_H0 ;  /* 0x20000061ff8d7230 */ /* 0x020fe20000004100 */
        /* <DEDUP_REMOVED lines=10> */
.L_x_40438:
[----:B------:R-:W-:Y:S05]  /*e830*/  BSYNC B1 ;  /* 0x0000000000017941 */ /* 0x000fea0003800000 */
.L_x_40437:
        /* <DEDUP_REMOVED lines=18> */
.L_x_40449:
[----:B------:R-:W-:-:S07]  /*e960*/  MOV R139, R224 ;  /* 0x000000e0008b7202 */ /* 0x000fce0000000f00 */
.L_x_40450:
[----:B------:R-:W-:Y:S05]  /*e970*/  BSYNC B2 ;  /* 0x0000000000027941 */ /* 0x000fea0003800000 */
.L_x_40448:
        /* <DEDUP_REMOVED lines=16> */
.L_x_40454:
[----:B------:R-:W-:Y:S05]  /*ea80*/  BSYNC B3 ;  /* 0x0000000000037941 */ /* 0x000fea0003800000 */
.L_x_40453:
        /* <DEDUP_REMOVED lines=44> */
.L_x_40452:
[----:B------:R-:W-:Y:S05]  /*ed50*/  BSYNC B2 ;  /* 0x0000000000027941 */ /* 0x000fea0003800000 */
.L_x_40451:
        /* <DEDUP_REMOVED lines=12> */
.L_x_40447:
[----:B------:R-:W-:Y:S05]  /*ee20*/  BSYNC B1 ;  /* 0x0000000000017941 */ /* 0x000fea0003800000 */
.L_x_40446:
        /* <DEDUP_REMOVED lines=18> */
.L_x_40458:
[----:B------:R-:W-:-:S07]  /*ef50*/  MOV R148, R224 ;  /* 0x000000e000947202 */ /* 0x000fce0000000f00 */
.L_x_40459:
[----:B------:R-:W-:Y:S05]  /*ef60*/  BSYNC B2 ;  /* 0x0000000000027941 */ /* 0x000fea0003800000 */
.L_x_40457:
        /* <DEDUP_REMOVED lines=16> */
.L_x_40463:
[----:B------:R-:W-:Y:S05]  /*f070*/  BSYNC B3 ;  /* 0x0000000000037941 */ /* 0x000fea0003800000 */
.L_x_40462:
        /* <DEDUP_REMOVED lines=44> */
.L_x_40461:
[----:B------:R-:W-:Y:S05]  /*f340*/  BSYNC B2 ;  /* 0x0000000000027941 */ /* 0x000fea0003800000 */
.L_x_40460:
        /* <DEDUP_REMOVED lines=12> */
.L_x_40456:
[----:B------:R-:W-:Y:S05]  /*f410*/  BSYNC B1 ;  /* 0x0000000000017941 */ /* 0x000fea0003800000 */
.L_x_40455:
        /* <DEDUP_REMOVED lines=18> */
.L_x_40467:
[----:B------:R-:W-:-:S07]  /*f540*/  IMAD.MOV.U32 R141, RZ, RZ, R224 ;  /* 0x000000ffff8d7224 */ /* 0x000fce00078e00e0 */
.L_x_40468:
[----:B------:R-:W-:Y:S05]  /*f550*/  BSYNC B2 ;  /* 0x0000000000027941 */ /* 0x000fea0003800000 */
.L_x_40466:
        /* <DEDUP_REMOVED lines=16> */
.L_x_40472:
[----:B------:R-:W-:Y:S05]  /*f660*/  BSYNC B3 ;  /* 0x0000000000037941 */ /* 0x000fea0003800000 */
.L_x_40471:
        /* <DEDUP_REMOVED lines=44> */
.L_x_40470:
[----:B------:R-:W-:Y:S05]  /*f930*/  BSYNC B2 ;  /* 0x0000000000027941 */ /* 0x000fea0003800000 */
.L_x_40469:
        /* <DEDUP_REMOVED lines=12> */
.L_x_40465:
[----:B------:R-:W-:Y:S05]  /*fa00*/  BSYNC B1 ;  /* 0x0000000000017941 */ /* 0x000fea0003800000 */
.L_x_40464:
        /* <DEDUP_REMOVED lines=18> */
.L_x_40476:
[----:B------:R-:W-:-:S07]  /*fb30*/  MOV R150, R224 ;  /* 0x000000e000967202 */ /* 0x000fce0000000f00 */
.L_x_40477:
[----:B------:R-:W-:Y:S05]  /*fb40*/  BSYNC B2 ;  /* 0x0000000000027941 */ /* 0x000fea0003800000 */
.L_x_40475:
        /* <DEDUP_REMOVED lines=16> */
.L_x_40481:
[----:B------:R-:W-:Y:S05]  /*fc50*/  BSYNC B3 ;  /* 0x0000000000037941 */ /* 0x000fea0003800000 */
.L_x_40480:
        /* <DEDUP_REMOVED lines=44> */
.L_x_40479:
[----:B------:R-:W-:Y:S05]  /*ff20*/  BSYNC B2 ;  /* 0x0000000000027941 */ /* 0x000fea0003800000 */
.L_x_40478:
        /* <DEDUP_REMOVED lines=12> */
.L_x_40474:
[----:B------:R-:W-:Y:S05]  /*fff0*/  BSYNC B1 ;  /* 0x0000000000017941 */ /* 0x000fea0003800000 */
.L_x_40473:
        /* <DEDUP_REMOVED lines=18> */
.L_x_40485:
[----:B------:R-:W-:-:S07]  /*10120*/  MOV R143, R224 ;  /* 0x000000e0008f7202 */ /* 0x000fce0000000f00 */
.L_x_40486:
[----:B------:R-:W-:Y:S05]  /*10130*/  BSYNC B2 ;  /* 0x0000000000027941 */ /* 0x000fea0003800000 */
.L_x_40484:
        /* <DEDUP_REMOVED lines=16> */
.L_x_40490:
[----:B------:R-:W-:Y:S05]  /*10240*/  BSYNC B3 ;  /* 0x0000000000037941 */ /* 0x000fea0003800000 */
.L_x_40489:
        /* <DEDUP_REMOVED lines=44> */
.L_x_40488:
[----:B------:R-:W-:Y:S05]  /*10510*/  BSYNC B2 ;  /* 0x0000000000027941 */ /* 0x000fea0003800000 */
.L_x_40487:
        /* <DEDUP_REMOVED lines=12> */
.L_x_40483:
[----:B------:R-:W-:Y:S05]  /*105e0*/  BSYNC B1 ;  /* 0x0000000000017941 */ /* 0x000fea0003800000 */
.L_x_40482:
[----:B------:R-:W-:Y:S01]  /*105f0*/  IMAD.WIDE.U32 R146, R153, 0x20, R196 ;  /* 0x0000002099927825 */ /* 0x000fe200078e00c4 */
[----:B------:R-:W0:Y:S01]  /*10600*/  @P0 LDC.64 R154, c[0x0][0x230] ;  /* 0x00008c00ff9a0b82 */ /* 0x000e220000000a00 */
[----:B------:R-:W-:Y:S01]  /*10610*/  IADD3 R161, R237, 0xa0, RZ ;  /* 0x000000a0eda17810 */ /* 0x000fe20007ffe0ff */
[----:B------:R-:W-:Y:S01]  /*10620*/  BSSY B1, `(.L_x_40491) ;  /* 0x000001b000017945 */ /* 0x000fe20003800000 */
[----:B------:R-:W-:Y:S01]  /*10630*/  IADD3 R165, R235, 0xa0, RZ ;  /* 0x000000a0eba57810 */ /* 0x000fe20007ffe0ff */
        /* <DEDUP_REMOVED lines=25> */
.L_x_40492:
[----:B------:R-:W-:Y:S05]  /*107d0*/  BSYNC B1 ;  /* 0x0000000000017941 */ /* 0x000fea0003800000 */
.L_x_40491:
        /* <DEDUP_REMOVED lines=22> */
.L_x_40496:
[----:B------:R-:W-:-:S07]  /*10940*/  IMAD.MOV.U32 R152, RZ, RZ, R224 ;  /* 0x000000ffff987224 */ /* 0x000fce00078e00e0 */
.L_x_40497:
[----:B------:R-:W-:Y:S05]  /*10950*/  BSYNC B2 ;  /* 0x0000000000027941 */ /* 0x000fea0003800000 */
.L_x_40495:
        /* <DEDUP_REMOVED lines=16> */
.L_x_40501:
[----:B------:R-:W-:Y:S05]  /*10a60*/  BSYNC B3 ;  /* 0x0000000000037941 */ /* 0x000fea0003800000 */
.L_x_40500:
        /* <DEDUP_REMOVED lines=44> */
.L_x_40499:
[----:B------:R-:W-:Y:S05]  /*10d30*/  BSYNC B2 ;  /* 0x0000000000027941 */ /* 0x000fea0003800000 */
.L_x_40498:
        /* <DEDUP_REMOVED lines=12> */
.L_x_40494:
[----:B------:R-:W-:Y:S05]  /*10e00*/  BSYNC B1 ;  /* 0x0000000000017941 */ /* 0x000fea0003800000 */
.L_x_40493:
        /* <DEDUP_REMOVED lines=18> */
.L_x_40505:
[----:B------:R-:W-:-:S07]  /*10f30*/  MOV R145, R224 ;  /* 0x000000e000917202 */ /* 0x000fce0000000f00 */
.L_x_40506:
[----:B------:R-:W-:Y:S05]  /*10f40*/  BSYNC B2 ;  /* 0x0000000000027941 */ /* 0x000fea0003800000 */
.L_x_40504:
        /* <DEDUP_REMOVED lines=16> */
.L_x_40510:
[----:B------:R-:W-:Y:S05]  /*11050*/  BSYNC B3 ;  /* 0x0000000000037941 */ /* 0x000fea0003800000 */
.L_x_40509:
        /* <DEDUP_REMOVED lines=44> */
.L_x_40508:
[----:B------:R-:W-:Y:S05]  /*11320*/  BSYNC B2 ;  /* 0x0000000000027941 */ /* 0x000fea0003800000 */
.L_x_40507:
        /* <DEDUP_REMOVED lines=12> */
.L_x_40503:
[----:B------:R-:W-:Y:S05]  /*113f0*/  BSYNC B1 ;  /* 0x0000000000017941 */ /* 0x000fea0003800000 */
.L_x_40502:
        /* <DEDUP_REMOVED lines=18> */
.L_x_40514:
[----:B------:R-:W-:-:S07]  /*11520*/  MOV R154, R224 ;  /* 0x000000e0009a7202 */ /* 0x000fce0000000f00 */
.L_x_40515:
[----:B------:R-:W-:Y:S05]  /*11530*/  BSYNC B2 ;  /* 0x0000000000027941 */ /* 0x000fea0003800000 */
.L_x_40513:
        /* <DEDUP_REMOVED lines=16> */
.L_x_40519:
[----:B------:R-:W-:Y:S05]  /*11640*/  BSYNC B3 ;  /* 0x0000000000037941 */ /* 0x000fea0003800000 */
.L_x_40518:
        /* <DEDUP_REMOVED lines=44> */
.L_x_40517:
[----:B------:R-:W-:Y:S05]  /*11910*/  BSYNC B2 ;  /* 0x0000000000027941 */ /* 0x000fea0003800000 */
.L_x_40516:
        /* <DEDUP_REMOVED lines=12> */
.L_x_40512:
[----:B------:R-:W-:Y:S05]  /*119e0*/  BSYNC B1 ;  /* 0x0000000000017941 */ /* 0x000fea0003800000 */
.L_x_40511:
        /* <DEDUP_REMOVED lines=18> */
.L_x_40523:
[----:B------:R-:W-:-:S07]  /*11b10*/  IMAD.MOV.U32 R147, RZ, RZ, R224 ;  /* 0x000000ffff937224 */ /* 0x000fce00078e00e0 */
.L_x_40524:
[----:B------:R-:W-:Y:S05]  /*11b20*/  BSYNC B2 ;  /* 0x0000000000027941 */ /* 0x000fea0003800000 */
.L_x_40522:
        /* <DEDUP_REMOVED lines=16> */
.L_x_40528:
[----:B------:R-:W-:Y:S05]  /*11c30*/  BSYNC B3 ;  /* 0x0000000000037941 */ /* 0x000fea0003800000 */
.L_x_40527:
        /* <DEDUP_REMOVED lines=44> */
.L_x_40526:
[----:B------:R-:W-:Y:S05]  /*11f00*/  BSYNC B2 ;  /* 0x0000000000027941 */ /* 0x000fea0003800000 */
.L_x_40525:
[----:B------:R-:W-:Y:S01]  /*11f10*/  I2FP.F32.U32 R147, R147 ;  /* 0x0000009300937245 */ /* 0x000fe20000201000 */
[----:B-----5:R-:W-:Y:S01]  /*11f20*/  HADD2.F32 R150, -RZ, R97.H1_H1 ;  /* 0x30000061ff967230 */ /* 0x020fe20000004100 */
        /* <DEDUP_REMOVED lines=10> */
.L_x_40521:
[----:B------:R-:W-:Y:S05]  /*11fd0*/  BSYNC B1 ;  /* 0x0000000000017941 */ /* 0x000fea0003800000 */
.L_x_40520:
        /* <DEDUP_REMOVED lines=18> */
.L_x_40532:
[----:B------:R-:W-:-:S07]  /*12100*/  MOV R156, R224 ;  /* 0x000000e0009c7202 */ /* 0x000fce0000000f00 */
.L_x_40533:
[----:B------:R-:W-:Y:S05]  /*12110*/  BSYNC B2 ;  /* 0x0000000000027941 */ /* 0x000fea0003800000 */
.L_x_40531:
        /* <DEDUP_REMOVED lines=16> */
.L_x_40537:
[----:B------:R-:W-:Y:S05]  /*12220*/  BSYNC B3 ;  /* 0x0000000000037941 */ /* 0x000fea0003800000 */
.L_x_40536:
        /* <DEDUP_REMOVED lines=44> */
.L_x_40535:
[----:B------:R-:W-:Y:S05]  /*124f0*/  BSYNC B2 ;  /* 0x0000000000027941 */ /* 0x000fea0003800000 */
.L_x_40534:
        /* <DEDUP_REMOVED lines=12> */
.L_x_40530:
[----:B------:R-:W-:Y:S05]  /*125c0*/  BSYNC B1 ;  /* 0x0000000000017941 */ /* 0x000fea0003800000 */
.L_x_40529:
        /* <DEDUP_REMOVED lines=18> */
.L_x_40541:
[----:B------:R-:W-:-:S07]  /*126f0*/  MOV R149, R224 ;  /* 0x000000e000957202 */ /* 0x000fce0000000f00 */
.L_x_40542:
[----:B------:R-:W-:Y:S05]  /*12700*/  BSYNC B2 ;  /* 0x0000000000027941 */ /* 0x000fea0003800000 */
.L_x_40540:
        /* <DEDUP_REMOVED lines=16> */
.L_x_40546:
[----:B------:R-:W-:Y:S05]  /*12810*/  BSYNC B3 ;  /* 0x0000000000037941 */ /* 0x000fea0003800000 */
.L_x_40545:
        /* <DEDUP_REMOVED lines=44> */
.L_x_40544:
[----:B------:R-:W-:Y:S05]  /*12ae0*/  BSYNC B2 ;  /* 0x0000000000027941 */ /* 0x000fea0003800000 */
.L_x_40543:
        /* <DEDUP_REMOVED lines=12> */
.L_x_40539:
[----:B------:R-:W-:Y:S05]  /*12bb0*/  BSYNC B1 ;  /* 0x0000000000017941 */ /* 0x000fea0003800000 */
.L_x_40538:
        /* <DEDUP_REMOVED lines=18> */
.L_x_40550:
[----:B------:R-:W-:-:S07]  /*12ce0*/  IMAD.MOV.U32 R158, RZ, RZ, R224 ;  /* 0x000000ffff9e7224 */ /* 0x000fce00078e00e0 */
.L_x_40551:
[----:B------:R-:W-:Y:S05]  /*12cf0*/  BSYNC B2 ;  /* 0x0000000000027941 */ /* 0x000fea0003800000 */
.L_x_40549:
        /* <DEDUP_REMOVED lines=16> */
.L_x_40555:
[----:B------:R-:W-:Y:S05]  /*12e00*/  BSYNC B3 ;  /* 0x0000000000037941 */ /* 0x000fea0003800000 */
.L_x_40554:
        /* <DEDUP_REMOVED lines=44> */
.L_x_40553:
[----:B------:R-:W-:Y:S05]  /*130d0*/  BSYNC B2 ;  /* 0x0000000000027941 */ /* 0x000fea0003800000 */
.L_x_40552:
        /* <DEDUP_REMOVED lines=12> */
.L_x_40548:
[----:B------:R-:W-:Y:S05]  /*131a0*/  BSYNC B1 ;  /* 0x0000000000017941 */ /* 0x000fea0003800000 */
.L_x_40547:
        /* <DEDUP_REMOVED lines=18> */
.L_x_40559:
[----:B------:R-:W-:-:S07]  /*132d0*/  MOV R151, R224 ;  /* 0x000000e000977202 */ /* 0x000fce0000000f00 */
.L_x_40560:
[----:B------:R-:W-:Y:S05]  /*132e0*/  BSYNC B2 ;  /* 0x0000000000027941 */ /* 0x000fea0003800000 */
.L_x_40558:
        /* <DEDUP_REMOVED lines=16> */
.L_x_40564:
[----:B------:R-:W-:Y:S05]  /*133f0*/  BSYNC B3 ;  /* 0x0000000000037941 */ /* 0x000fea0003800000 */
.L_x_40563:
        /* <DEDUP_REMOVED lines=44> */
.L_x_40562:
[----:B------:R-:W-:Y:S05]  /*136c0*/  BSYNC B2 ;  /* 0x0000000000027941 */ /* 0x000fea0003800000 */
.L_x_40561:
        /* <DEDUP_REMOVED lines=12> */
.L_x_40557:
[----:B------:R-:W-:Y:S05]  /*13790*/  BSYNC B1 ;  /* 0x0000000000017941 */ /* 0x000fea0003800000 */
.L_x_40556:
        /* <DEDUP_REMOVED lines=30> */
.L_x_40566:
[----:B------:R-:W-:Y:S05]  /*13980*/  BSYNC B1 ;  /* 0x0000000000017941 */ /* 0x000fea0003800000 */
.L_x_40565:
        /* <DEDUP_REMOVED lines=22> */
.L_x_40570:
[----:B------:R-:W-:-:S07]  /*13af0*/  MOV R160, R224 ;  /* 0x000000e000a07202 */ /* 0x000fce0000000f00 */
.L_x_40571:
[----:B------:R-:W-:Y:S05]  /*13b00*/  BSYNC B2 ;  /* 0x0000000000027941 */ /* 0x000fea0003800000 */
.L_x_40569:
        /* <DEDUP_REMOVED lines=16> */
.L_x_40575:
[----:B------:R-:W-:Y:S05]  /*13c10*/  BSYNC B3 ;  /* 0x0000000000037941 */ /* 0x000fea0003800000 */
.L_x_40574:
        /* <DEDUP_REMOVED lines=44> */
.L_x_40573:
[----:B------:R-:W-:Y:S05]  /*13ee0*/  BSYNC B2 ;  /* 0x0000000000027941 */ /* 0x000fea0003800000 */
.L_x_40572:
        /* <DEDUP_REMOVED lines=12> */
.L_x_40568:
[----:B------:R-:W-:Y:S05]  /*13fb0*/  BSYNC B1 ;  /* 0x0000000000017941 */ /* 0x000fea0003800000 */
.L_x_40567:
        /* <DEDUP_REMOVED lines=18> */
.L_x_40579:
[----:B------:R-:W-:-:S07]  /*140e0*/  IMAD.MOV.U32 R153, RZ, RZ, R224 ;  /* 0x000000ffff997224 */ /* 0x000fce00078e00e0 */
.L_x_40580:
[----:B------:R-:W-:Y:S05]  /*140f0*/  BSYNC B2 ;  /* 0x0000000000027941 */ /* 0x000fea0003800000 */
.L_x_40578:
        /* <DEDUP_REMOVED lines=16> */
.L_x_40584:
[----:B------:R-:W-:Y:S05]  /*14200*/  BSYNC B3 ;  /* 0x0000000000037941 */ /* 0x000fea0003800000 */
.L_x_40583:
        /* <DEDUP_REMOVED lines=44> */
.L_x_40582:
[----:B------:R-:W-:Y:S05]  /*144d0*/  BSYNC B2 ;  /* 0x0000000000027941 */ /* 0x000fea0003800000 */
.L_x_40581:
        /* <DEDUP_REMOVED lines=12> */
.L_x_40577:
[----:B------:R-:W-:Y:S05]  /*145a0*/  BSYNC B1 ;  /* 0x0000000000017941 */ /* 0x000fea0003800000 */
.L_x_40576:
        /* <DEDUP_REMOVED lines=18> */
.L_x_40588:
[----:B------:R-:W-:-:S07]  /*146d0*/  MOV R162, R224 ;  /* 0x000000e000a27202 */ /* 0x000fce0000000f00 */
.L_x_40589:
[----:B------:R-:W-:Y:S05]  /*146e0*/  BSYNC B2 ;  /* 0x0000000000027941 */ /* 0x000fea0003800000 */
.L_x_40587:
        /* <DEDUP_REMOVED lines=16> */
.L_x_40593:
[----:B------:R-:W-:Y:S05]  /*147f0*/  BSYNC B3 ;  /* 0x0000000000037941 */ /* 0x000fea0003800000 */
.L_x_40592:
        /* <DEDUP_REMOVED lines=44> */
.L_x_40591:
[----:B------:R-:W-:Y:S05]  /*14ac0*/  BSYNC B2 ;  /* 0x0000000000027941 */ /* 0x000fea0003800000 */
.L_x_40590:
        /* <DEDUP_REMOVED lines=12> */
.L_x_40586:
[----:B------:R-:W-:Y:S05]  /*14b90*/  BSYNC B1 ;  /* 0x0000000000017941 */ /* 0x000fea0003800000 */
.L_x_40585:
        /* <DEDUP_REMOVED lines=18> */
.L_x_40597:
[----:B------:R-:W-:-:S07]  /*14cc0*/  MOV R155, R224 ;  /* 0x000000e0009b7202 */ /* 0x000fce0000000f00 */
.L_x_40598:
[----:B------:R-:W-:Y:S05]  /*14cd0*/  BSYNC B2 ;  /* 0x0000000000027941 */ /* 0x000fea0003800000 */
.L_x_40596:
        /* <DEDUP_REMOVED lines=16> */
.L_x_40602:
[----:B------:R-:W-:Y:S05]  /*14de0*/  BSYNC B3 ;  /* 0x0000000000037941 */ /* 0x000fea0003800000 */
.L_x_40601:
        /* <DEDUP_REMOVED lines=44> */
.L_x_40600:
[----:B------:R-:W-:Y:S05]  /*150b0*/  BSYNC B2 ;  /* 0x0000000000027941 */ /* 0x000fea0003800000 */
.L_x_40599:
        /* <DEDUP_REMOVED lines=12> */
.L_x_40595:
[----:B------:R-:W-:Y:S05]  /*15180*/  BSYNC B1 ;  /* 0x0000000000017941 */ /* 0x000fea0003800000 */
.L_x_40594:
        /* <DEDUP_REMOVED lines=18> */
.L_x_40606:
[----:B------:R-:W-:-:S07]  /*152b0*/  IMAD.MOV.U32 R164, RZ, RZ, R224 ;  /* 0x000000ffffa47224 */ /* 0x000fce00078e00e0 */
.L_x_40607:
[----:B------:R-:W-:Y:S05]  /*152c0*/  BSYNC B2 ;  /* 0x0000000000027941 */ /* 0x000fea0003800000 */
.L_x_40605:
        /* <DEDUP_REMOVED lines=16> */
.L_x_40611:
[----:B------:R-:W-:Y:S05]  /*153d0*/  BSYNC B3 ;  /* 0x0000000000037941 */ /* 0x000fea0003800000 */
.L_x_40610:
        /* <DEDUP_REMOVED lines=44> */
.L_x_40609:
[----:B------:R-:W-:Y:S05]  /*156a0*/  BSYNC B2 ;  /* 0x0000000000027941 */ /* 0x000fea0003800000 */
.L_x_40608:
        /* <DEDUP_REMOVED lines=12> */
.L_x_40604:
[----:B------:R-:W-:Y:S05]  /*15770*/  BSYNC B1 ;  /* 0x0000000000017941 */ /* 0x000fea0003800000 */
.L_x_40603:
        /* <DEDUP_REMOVED lines=18> */
.L_x_40615:
[----:B------:R-:W-:-:S07]  /*158a0*/  MOV R157, R224 ;  /* 0x000000e0009d7202 */ /* 0x000fce0000000f00 */
.L_x_40616:
[----:B------:R-:W-:Y:S05]  /*158b0*/  BSYNC B2 ;  /* 0x0000000000027941 */ /* 0x000fea0003800000 */
.L_x_40614:
        /* <DEDUP_REMOVED lines=16> */
.L_x_40620:
[----:B------:R-:W-:Y:S05]  /*159c0*/  BSYNC B3 ;  /* 0x0000000000037941 */ /* 0x000fea0003800000 */
.L_x_40619:
        /* <DEDUP_REMOVED lines=44> */
.L_x_40618:
[----:B------:R-:W-:Y:S05]  /*15c90*/  BSYNC B2 ;  /* 0x0000000000027941 */ /* 0x000fea0003800000 */
.L_x_40617:
        /* <DEDUP_REMOVED lines=12> */
.L_x_40613:
[----:B------:R-:W-:Y:S05]  /*15d60*/  BSYNC B1 ;  /* 0x0000000000017941 */ /* 0x000fea0003800000 */
.L_x_40612:
        /* <DEDUP_REMOVED lines=18> */
.L_x_40624:
[----:B------:R-:W-:-:S07]  /*15e90*/  MOV R166, R224 ;  /* 0x000000e000a67202 */ /* 0x000fce0000000f00 */
.L_x_40625:
[----:B------:R-:W-:Y:S05]  /*15ea0*/  BSYNC B2 ;  /* 0x0000000000027941 */ /* 0x000fea0003800000 */
.L_x_40623:
        /* <DEDUP_REMOVED lines=16> */
.L_x_40629:
[----:B------:R-:W-:Y:S05]  /*15fb0*/  BSYNC B3 ;  /* 0x0000000000037941 */ /* 0x000fea0003800000 */
.L_x_40628:
        /* <DEDUP_REMOVED lines=44> */
.L_x_40627:
[----:B------:R-:W-:Y:S05]  /*16280*/  BSYNC B2 ;  /* 0x0000000000027941 */ /* 0x000fea0003800000 */
.L_x_40626:
        /* <DEDUP_REMOVED lines=12> */
.L_x_40622:
[----:B------:R-:W-:Y:S05]  /*16350*/  BSYNC B1 ;  /* 0x0000000000017941 */ /* 0x000fea0003800000 */
.L_x_40621:
        /* <DEDUP_REMOVED lines=18> */
.L_x_40633:
[----:B------:R-:W-:-:S07]  /*16480*/  IMAD.MOV.U32 R159, RZ, RZ, R224 ;  /* 0x000000ffff9f7224 */ /* 0x000fce00078e00e0 */
.L_x_40634:
[----:B------:R-:W-:Y:S05]  /*16490*/  BSYNC B2 ;  /* 0x0000000000027941 */ /* 0x000fea0003800000 */
.L_x_40632:
        /* <DEDUP_REMOVED lines=16> */
.L_x_40638:
[----:B------:R-:W-:Y:S05]  /*165a0*/  BSYNC B3 ;  /* 0x0000000000037941 */ /* 0x000fea0003800000 */
.L_x_40637:
        /* <DEDUP_REMOVED lines=44> */
.L_x_40636:
[----:B------:R-:W-:Y:S05]  /*16870*/  BSYNC B2 ;  /* 0x0000000000027941 */ /* 0x000fea0003800000 */
.L_x_40635:
        /* <DEDUP_REMOVED lines=12> */
.L_x_40631:
[----:B------:R-:W-:Y:S05]  /*16940*/  BSYNC B1 ;  /* 0x0000000000017941 */ /* 0x000fea0003800000 */
.L_x_40630:
        /* <DEDUP_REMOVED lines=30> */
.L_x_40640:
[----:B------:R-:W-:Y:S05]  /*16b30*/  BSYNC B1 ;  /* 0x0000000000017941 */ /* 0x000fea0003800000 */
.L_x_40639:
        /* <DEDUP_REMOVED lines=22> */
.L_x_40644:
[----:B------:R-:W-:-:S07]  /*16ca0*/  MOV R211, R224 ;  /* 0x000000e000d37202 */ /* 0x000fce0000000f00 */
.L_x_40645:
[----:B------:R-:W-:Y:S05]  /*16cb0*/  BSYNC B2 ;  /* 0x0000000000027941 */ /* 0x000fea0003800000 */
.L_x_40643:
        /* <DEDUP_REMOVED lines=16> */
.L_x_40649:
[----:B------:R-:W-:Y:S05]  /*16dc0*/  BSYNC B3 ;  /* 0x0000000000037941 */ /* 0x000fea0003800000 */
.L_x_40648:
        /* <DEDUP_REMOVED lines=44> */
.L_x_40647:
[----:B------:R-:W-:Y:S05]  /*17090*/  BSYNC B2 ;  /* 0x0000000000027941 */ /* 0x000fea0003800000 */
.L_x_40646:
        /* <DEDUP_REMOVED lines=12> */
.L_x_40642:
[----:B------:R-:W-:Y:S05]  /*17160*/  BSYNC B1 ;  /* 0x0000000000017941 */ /* 0x000fea0003800000 */
.L_x_40641:
        /* <DEDUP_REMOVED lines=18> */
.L_x_40653:
[----:B------:R-:W-:-:S07]  /*17290*/  MOV R161, R224 ;  /* 0x000000e000a17202 */ /* 0x000fce0000000f00 */
.L_x_40654:
[----:B------:R-:W-:Y:S05]  /*172a0*/  BSYNC B2 ;  /* 0x0000000000027941 */ /* 0x000fea0003800000 */
.L_x_40652:
        /* <DEDUP_REMOVED lines=16> */
.L_x_40658:
[----:B------:R-:W-:Y:S05]  /*173b0*/  BSYNC B3 ;  /* 0x0000000000037941 */ /* 0x000fea0003800000 */
.L_x_40657:
        /* <DEDUP_REMOVED lines=44> */
.L_x_40656:
[----:B------:R-:W-:Y:S05]  /*17680*/  BSYNC B2 ;  /* 0x0000000000027941 */ /* 0x000fea0003800000 */
.L_x_40655:
        /* <DEDUP_REMOVED lines=12> */
.L_x_40651:
[----:B------:R-:W-:Y:S05]  /*17750*/  BSYNC B1 ;  /* 0x0000000000017941 */ /* 0x000fea0003800000 */
.L_x_40650:
        /* <DEDUP_REMOVED lines=18> */
.L_x_40662:
[----:B------:R-:W-:-:S07]  /*17880*/  IMAD.MOV.U32 R213, RZ, RZ, R224 ;  /* 0x000000ffffd57224 */ /* 0x000fce00078e00e0 */
.L_x_40663:
[----:B------:R-:W-:Y:S05]  /*17890*/  BSYNC B2 ;  /* 0x0000000000027941 */ /* 0x000fea0003800000 */
.L_x_40661:
        /* <DEDUP_REMOVED lines=16> */
.L_x_40667:
[----:B------:R-:W-:Y:S05]  /*179a0*/  BSYNC B3 ;  /* 0x0000000000037941 */ /* 0x000fea0003800000 */
.L_x_40666:
        /* <DEDUP_REMOVED lines=44> */
.L_x_40665:
[----:B------:R-:W-:Y:S05]  /*17c70*/  BSYNC B2 ;  /* 0x0000000000027941 */ /* 0x000fea0003800000 */
.L_x_40664:
        /* <DEDUP_REMOVED lines=12> */
.L_x_40660:
[----:B------:R-:W-:Y:S05]  /*17d40*/  BSYNC B1 ;  /* 0x0000000000017941 */ /* 0x000fea0003800000 */
.L_x_40659:
        /* <DEDUP_REMOVED lines=18> */
.L_x_40671:
[----:B------:R-:W-:-:S07]  /*17e70*/  MOV R163, R224 ;  /* 0x000000e000a37202 */ /* 0x000fce0000000f00 */
.L_x_40672:
[----:B------:R-:W-:Y:S05]  /*17e80*/  BSYNC B2 ;  /* 0x0000000000027941 */ /* 0x000fea0003800000 */
.L_x_40670:
        /* <DEDUP_REMOVED lines=16> */
.L_x_40676:
[----:B------:R-:W-:Y:S05]  /*17f90*/  BSYNC B3 ;  /* 0x0000000000037941 */ /* 0x000fea0003800000 */
.L_x_40675:
        /* <DEDUP_REMOVED lines=44> */
.L_x_40674:
[----:B------:R-:W-:Y:S05]  /*18260*/  BSYNC B2 ;  /* 0x0000000000027941 */ /* 0x000fea0003800000 */
.L_x_40673:
        /* <DEDUP_REMOVED lines=12> */
.L_x_40669:
[----:B------:R-:W-:Y:S05]  /*18330*/  BSYNC B1 ;  /* 0x0000000000017941 */ /* 0x000fea0003800000 */
.L_x_40668:
        /* <DEDUP_REMOVED lines=18> */
.L_x_40680:
[----:B------:R-:W-:-:S07]  /*18460*/  MOV R215, R224 ;  /* 0x000000e000d77202 */ /* 0x000fce0000000f00 */
.L_x_40681:
[----:B------:R-:W-:Y:S05]  /*18470*/  BSYNC B2 ;  /* 0x0000000000027941 */ /* 0x000fea0003800000 */
.L_x_40679:
        /* <DEDUP_REMOVED lines=16> */
.L_x_40685:
[----:B------:R-:W-:Y:S05]  /*18580*/  BSYNC B3 ;  /* 0x0000000000037941 */ /* 0x000fea0003800000 */
.L_x_40684:
        /* <DEDUP_REMOVED lines=44> */
.L_x_40683:
[----:B------:R-:W-:Y:S05]  /*18850*/  BSYNC B2 ;  /* 0x0000000000027941 */ /* 0x000fea0003800000 */
.L_x_40682:
        /* <DEDUP_REMOVED lines=12> */
.L_x_40678:
[----:B------:R-:W-:Y:S05]  /*18920*/  BSYNC B1 ;  /* 0x0000000000017941 */ /* 0x000fea0003800000 */
.L_x_40677:
        /* <DEDUP_REMOVED lines=18> */
.L_x_40689:
[----:B------:R-:W-:-:S07]  /*18a50*/  IMAD.MOV.U32 R165, RZ, RZ, R224 ;  /* 0x000000ffffa57224 */ /* 0x000fce00078e00e0 */
.L_x_40690:
[----:B------:R-:W-:Y:S05]  /*18a60*/  BSYNC B2 ;  /* 0x0000000000027941 */ /* 0x000fea0003800000 */
.L_x_40688:
        /* <DEDUP_REMOVED lines=16> */
.L_x_40694:
[----:B------:R-:W-:Y:S05]  /*18b70*/  BSYNC B3 ;  /* 0x0000000000037941 */ /* 0x000fea0003800000 */
.L_x_40693:
        /* <DEDUP_REMOVED lines=44> */
.L_x_40692:
[----:B------:R-:W-:Y:S05]  /*18e40*/  BSYNC B2 ;  /* 0x0000000000027941 */ /* 0x000fea0003800000 */
.L_x_40691:
        /* <DEDUP_REMOVED lines=12> */
.L_x_40687:
[----:B------:R-:W-:Y:S05]  /*18f10*/  BSYNC B1 ;  /* 0x0000000000017941 */ /* 0x000fea0003800000 */
.L_x_40686:
        /* <DEDUP_REMOVED lines=18> */
.L_x_40698:
[----:B------:R-:W-:-:S07]  /*19040*/  MOV R217, R224 ;  /* 0x000000e000d97202 */ /* 0x000fce0000000f00 */
.L_x_40699:
[----:B------:R-:W-:Y:S05]  /*19050*/  BSYNC B2 ;  /* 0x0000000000027941 */ /* 0x000fea0003800000 */
.L_x_40697:
        /* <DEDUP_REMOVED lines=16> */
.L_x_40703:
[----:B------:R-:W-:Y:S05]  /*19160*/  BSYNC B3 ;  /* 0x0000000000037941 */ /* 0x000fea0003800000 */
.L_x_40702:
        /* <DEDUP_REMOVED lines=45> */
.L_x_40701:
[----:B------:R-:W-:Y:S05]  /*19440*/  BSYNC B2 ;  /* 0x0000000000027941 */ /* 0x000fea0003800000 */
.L_x_40700:
        /* <DEDUP_REMOVED lines=12> */
.L_x_40696:
[----:B------:R-:W-:Y:S05]  /*19510*/  BSYNC B1 ;  /* 0x0000000000017941 */ /* 0x000fea0003800000 */
.L_x_40695:
        /* <DEDUP_REMOVED lines=18> */
.L_x_40707:
[----:B------:R-:W-:-:S07]  /*19640*/  MOV R167, R224 ;  /* 0x000000e000a77202 */ /* 0x000fce0000000f00 */
.L_x_40708:
[----:B------:R-:W-:Y:S05]  /*19650*/  BSYNC B2 ;  /* 0x0000000000027941 */ /* 0x000fea0003800000 */
.L_x_40706:
        /* <DEDUP_REMOVED lines=16> */
.L_x_40712:
[----:B------:R-:W-:Y:S05]  /*19760*/  BSYNC B3 ;  /* 0x0000000000037941 */ /* 0x000fea0003800000 */
.L_x_40711:
[----:B------:R-:W-:Y:S01]  /*19770*/  IMAD.HI.U32 R194, R227, -0x326172a9, RZ ;  /* 0xcd9e8d57e3c27827 */ /* 0x000fe200078e00ff */
        /* <DEDUP_REMOVED lines=45> */
.L_x_40710:
[----:B------:R-:W-:Y:S05]  /*19a50*/  BSYNC B2 ;  /* 0x0000000000027941 */ /* 0x000fea0003800000 */
.L_x_40709:
        /* <DEDUP_REMOVED lines=12> */
.L_x_40705:
[----:B------:R-:W-:Y:S05]  /*19b20*/  BSYNC B1 ;  /* 0x0000000000017941 */ /* 0x000fea0003800000 */
.L_x_40704:
        /* <DEDUP_REMOVED lines=89> */
.L_x_40714:
[----:B------:R-:W-:Y:S05]  /*1a0c0*/  BSYNC B1 ;  /* 0x0000000000017941 */ /* 0x000fea0003800000 */
.L_x_40713:
        /* <DEDUP_REMOVED lines=153> */
.L_x_40730:
        /* <DEDUP_REMOVED lines=19> */
[----:B------:R-:W-:-:S03]  /*1ab90*/  FSEL R195, R229, RZ, !P1 ;  /* 0x000000ffe5c37208 */ /* 0x000fc60004800000 */
[----:B------:R-:W-:Y:S02]  /*1aba0*/  IMAD R194, R233, R232, RZ ;  /* 0x000000e8e9c27224 */ /* 0x000fe400078e02ff */
[C---:B------:R-:W-:Y:S01]  /*1abb0*/  FADD.FTZ R233, -R195.reuse, R110 ;  /* 0x0000006ec3e97221 */ /* 0x040fe20000010100 */
[C---:B------:R-:W-:Y:S01]  /*1abc0*/  FADD.FTZ R197, -R195.reuse, R104 ;  /* 0x00000068c3c57221 */ /* 0x040fe20000010100 */
[C---:B------:R-:W-:Y:S01]  /*1abd0*/  FADD.FTZ R235, -R195.reuse, R112 ;  /* 0x00000070c3eb7221 */ /* 0x040fe20000010100 */
[--C-:B------:R-:W-:Y:S02]  /*1abe0*/  HADD2.F32 R104, -RZ, R59.reuse.H0_H0 ;  /* 0x2000003bff687230 */ /* 0x100fe40000004100 */
        /* <DEDUP_REMOVED lines=63> */
[----:B------:R-:W-:-:S02]  /*1afe0*/  HADD2.F32 R195, -RZ, R59.H1_H1 ;  /* 0x3000003bffc37230 */ /* 0x000fc40000004100 */
[C---:B------:R-:W-:Y:S01]  /*1aff0*/  FMUL.FTZ R106, R228.reuse, R197 ;  /* 0x000000c5e46a7220 */ /* 0x040fe20000410000 */
[--C-:B------:R-:W-:Y:S02]  /*1b000*/  HADD2.F32 R112, -RZ, R56.reuse.H0_H0 ;  /* 0x20000038ff707230 */ /* 0x100fe40000004100 */
[C---:B------:R-:W-:Y:S01]  /*1b010*/  FMUL.FTZ R111, R228.reuse, R111 ;  /* 0x0000006fe46f7220 */ /* 0x040fe20000410000 */
[C---:B------:R-:W-:Y:S01]  /*1b020*/  FMUL.FTZ R230, R228.reuse, R157 ;  /* 0x0000009de4e67220 */ /* 0x040fe20000410000 */
[C---:B------:R-:W-:Y:S01]  /*1b030*/  FMUL.FTZ R157, R228.reuse, R160 ;  /* 0x000000a0e49d7220 */ /* 0x040fe20000410000 */
[----:B------:R-:W-:Y:S01]  /*1b040*/  FMUL.FTZ R160, R228, R165 ;  /* 0x000000a5e4a07220 */ /* 0x000fe20000410000 */
[----:B------:R-:W-:Y:S01]  /*1b050*/  FFMA.FTZ R111, R111, R195, R174 ;  /* 0x000000c36f6f7223 */ /* 0x000fe200000100ae */
[----:B------:R-:W-:Y:S01]  /*1b060*/  FFMA.FTZ R112, R106, R112, R181 ;  /* 0x000000706a707223 */ /* 0x000fe200000100b5 */
[----:B------:R-:W-:Y:S02]  /*1b070*/  HADD2.F32 R165, -RZ, R57.H1_H1 ;  /* 0x30000039ffa57230 */ /* 0x000fe40000004100 */
[----:B------:R-:W-:Y:S01]  /*1b080*/  FMUL.FTZ R105, R228, R105 ;  /* 0x00000069e4697220 */ /* 0x000fe20000410000 */
[----:B------:R-:W-:-:S02]  /*1b090*/  HADD2.F32 R195, -RZ, R56.H1_H1 ;  /* 0x30000038ffc37230 */ /* 0x000fc40000004100 */
[C---:B------:R-:W-:Y:S01]  /*1b0a0*/  FMUL.FTZ R107, R228.reuse, R107 ;  /* 0x0000006be46b7220 */ /* 0x040fe20000410000 */
[----:B------:R-:W-:Y:S02]  /*1b0b0*/  HADD2.F32 R106, -RZ, R54.H0_H0 ;  /* 0x20000036ff6a7230 */ /* 0x000fe40000004100 */
[C---:B------:R-:W-:Y:S01]  /*1b0c0*/  FMUL.FTZ R118, R228.reuse, R239 ;  /* 0x000000efe4767220 */ /* 0x040fe20000410000 */
[----:B------:R-:W-:Y:S01]  /*1b0d0*/  FMUL.FTZ R114, R228, R235 ;  /* 0x000000ebe4727220 */ /* 0x000fe20000410000 */
[----:B------:R-:W-:Y:S01]  /*1b0e0*/  FFMA.FTZ R165, R107, R165, R178 ;  /* 0x000000a56ba57223 */ /* 0x000fe200000100b2 */
[----:B------:R-:W-:Y:S01]  /*1b0f0*/  FFMA.FTZ R195, R105, R195, R180 ;  /* 0x000000c369c37223 */ /* 0x000fe200000100b4 */
[----:B------:R-:W-:Y:S01]  /*1b100*/  FFMA.FTZ R118, R118, R106, R169 ;  /* 0x0000006a76767223 */ /* 0x000fe200000100a9 */
[----:B------:R-:W-:Y:S02]  /*1b110*/  HADD2.F32 R107, -RZ, R55.H0_H0 ;  /* 0x20000037ff6b7230 */ /* 0x000fe40000004100 */
[----:B------:R-:W-:Y:S01]  /*1b120*/  FMUL.FTZ R113, R228, R113 ;  /* 0x00000071e4717220 */ /* 0x000fe20000410000 */
[----:B------:R-:W-:-:S02]  /*1b130*/  HADD2.F32 R105, -RZ, R52.H0_H0 ;  /* 0x20000034ff697230 */ /* 0x000fc40000004100 */
[C---:B------:R-:W-:Y:S01]  /*1b140*/  FMUL.FTZ R120, R228.reuse, R241 ;  /* 0x000000f1e4787220 */ /* 0x040fe20000410000 */
[----:B------:R-:W-:Y:S02]  /*1b150*/  HADD2.F32 R106, -RZ, R52.H1_H1 ;  /* 0x30000034ff6a7230 */ /* 0x000fe40000004100 */
        /* <DEDUP_REMOVED lines=9> */
[----:B------:R-:W-:Y:S02]  /*1b1f0*/  HADD2.F32 R105, -RZ, R49.H0_H0 ;  /* 0x20000031ff697230 */ /* 0x000fe40000004100 */
[----:B------:R-:W-:Y:S01]  /*1b200*/  FMUL.FTZ R159, R228, R162 ;  /* 0x000000a2e49f7220 */ /* 0x000fe20000410000 */
[----:B------:R-:W-:Y:S01]  /*1b210*/  FFMA.FTZ R116, R116, R107, R171 ;  /* 0x0000006b74747223 */ /* 0x000fe200000100ab */
[----:B------:R-:W-:Y:S01]  /*1b220*/  FFMA.FTZ R126, R126, R106, R21 ;  /* 0x0000006a7e7e7223 */ /* 0x000fe20000010015 */
[----:B------:R-:W-:Y:S02]  /*1b230*/  HADD2.F32 R162, -RZ, R57.H0_H0 ;  /* 0x20000039ffa27230 */ /* 0x000fe40000004100 */
[----:B------:R-:W-:Y:S01]  /*1b240*/  FFMA.FTZ R124, R124, R105, R23 ;  /* 0x000000697c7c7223 */ /* 0x000fe20000010017 */
[----:B------:R-:W-:Y:S02]  /*1b250*/  HADD2.F32 R107, -RZ, R50.H1_H1 ;  /* 0x30000032ff6b7230 */ /* 0x000fe40000004100 */
[----:B------:R-:W-:Y:S01]  /*1b260*/  FMUL.FTZ R108, R228, R229 ;  /* 0x000000e5e46c7220 */ /* 0x000fe20000410000 */
[----:B------:R-:W-:-:S02]  /*1b270*/  HADD2.F32 R105, -RZ, R47.H0_H0 ;  /* 0x2000002fff697230 */ /* 0x000fc40000004100 */
[C---:B------:R-:W-:Y:S01]  /*1b280*/  FMUL.FTZ R125, R228.reuse, R125 ;  /* 0x0000007de47d7220 */ /* 0x040fe20000410000 */
[----:B------:R-:W-:Y:S02]  /*1b290*/  HADD2.F32 R106, -RZ, R47.H1_H1 ;  /* 0x3000002fff6a7230 */ /* 0x000fe40000004100 */
[C---:B------:R-:W-:Y:S01]  /*1b2a0*/  FMUL.FTZ R134, R228.reuse, R134 ;  /* 0x00000086e4867220 */ /* 0x040fe20000410000 */
[C---:B------:R-:W-:Y:S01]  /*1b2b0*/  FMUL.FTZ R135, R228.reuse, R135 ;  /* 0x00000087e4877220 */ /* 0x040fe20000410000 */
[----:B------:R-:W-:Y:S02]  /*1b2c0*/  HADD2.F32 R233, -RZ, R48.H1_H1 ;  /* 0x30000030ffe97230 */ /* 0x000fe40000004100 */
[----:B------:R-:W-:Y:S01]  /*1b2d0*/  FMUL.FTZ R121, R228, R121 ;  /* 0x00000079e4797220 */ /* 0x000fe20000410000 */
[----:B------:R-:W-:Y:S01]  /*1b2e0*/  FFMA.FTZ R108, R108, R162, R179 ;  /* 0x000000a26c6c7223 */ /* 0x000fe200000100b3 */
        /* <DEDUP_REMOVED lines=27> */
[----:B------:R-:W-:Y:S02]  /*1b4a0*/  HADD2.F32 R121, -RZ, R43.H0_H0 ;  /* 0x2000002bff797230 */ /* 0x000fe40000004100 */
        /* <DEDUP_REMOVED lines=9> */
[--C-:B------:R-:W-:Y:S02]  /*1b540*/  HADD2.F32 R105, -RZ, R40.reuse.H0_H0 ;  /* 0x20000028ff697230 */ /* 0x100fe40000004100 */
[C---:B------:R-:W-:Y:S01]  /*1b550*/  FMUL.FTZ R137, R228.reuse, R137 ;  /* 0x00000089e4897220 */ /* 0x040fe20000410000 */
[----:B------:R-:W-:Y:S02]  /*1b560*/  HADD2.F32 R106, -RZ, R40.H1_H1 ;  /* 0x30000028ff6a7230 */ /* 0x000fe40000004100 */
[----:B------:R-:W-:Y:S01]  /*1b570*/  FMUL.FTZ R138, R228, R138 ;  /* 0x0000008ae48a7220 */ /* 0x000fe20000410000 */
[----:B------:R-:W-:Y:S01]  /*1b580*/  FFMA.FTZ R142, R142, R121, R3 ;  /* 0x000000798e8e7223 */ /* 0x000fe20000010003 */
[----:B------:R-:W-:-:S02]  /*1b590*/  HADD2.F32 R121, -RZ, R41.H1_H1 ;  /* 0x30000029ff797230 */ /* 0x000fc40000004100 */
[C---:B------:R-:W-:Y:S01]  /*1b5a0*/  FMUL.FTZ R139, R228.reuse, R139 ;  /* 0x0000008be48b7220 */ /* 0x040fe20000410000 */
[----:B------:R-:W-:Y:S01]  /*1b5b0*/  FMUL.FTZ R197, R228, R144 ;  /* 0x00000090e4c57220 */ /* 0x000fe20000410000 */
[----:B------:R-:W-:Y:S01]  /*1b5c0*/  FFMA.FTZ R128, R128, R162, R19 ;  /* 0x000000a280807223 */ /* 0x000fe20000010013 */
[----:B------:R-:W-:Y:S01]  /*1b5d0*/  FFMA.FTZ R138, R138, R107, R7 ;  /* 0x0000006b8a8a7223 */ /* 0x000fe20000010007 */
[----:B------:R-:W-:Y:S01]  /*1b5e0*/  FFMA.FTZ R136, R136, R105, R9 ;  /* 0x0000006988887223 */ /* 0x000fe20000010009 */
[----:B------:R-:W-:Y:S01]  /*1b5f0*/  FFMA.FTZ R137, R137, R106, R8 ;  /* 0x0000006a89897223 */ /* 0x000fe20000010008 */
[C---:B------:R-:W-:Y:S01]  /*1b600*/  FMUL.FTZ R144, R228.reuse, R151 ;  /* 0x00000097e4907220 */ /* 0x040fe20000410000 */
[----:B------:R-:W-:Y:S02]  /*1b610*/  HADD2.F32 R162, -RZ, R48.H0_H0 ;  /* 0x20000030ffa27230 */ /* 0x000fe40000004100 */
[----:B------:R-:W-:Y:S01]  /*1b620*/  FMUL.FTZ R122, R228, R243 ;  /* 0x000000f3e47a7220 */ /* 0x000fe20000410000 */
[----:B------:R-:W-:-:S02]  /*1b630*/  HADD2.F32 R107, -RZ, R38.H0_H0 ;  /* 0x20000026ff6b7230 */ /* 0x000fc40000004100 */
[C---:B------:R-:W-:Y:S01]  /*1b640*/  FMUL.FTZ R146, R228.reuse, R146 ;  /* 0x00000092e4927220 */ /* 0x040fe20000410000 */
[--C-:B------:R-:W-:Y:S02]  /*1b650*/  HADD2.F32 R105, -RZ, R37.reuse.H0_H0 ;  /* 0x20000025ff697230 */ /* 0x100fe40000004100 */
[C---:B------:R-:W-:Y:S01]  /*1b660*/  FMUL.FTZ R147, R228.reuse, R147 ;  /* 0x00000093e4937220 */ /* 0x040fe20000410000 */
[----:B------:R-:W-:Y:S02]  /*1b670*/  HADD2.F32 R106, -RZ, R37.H1_H1 ;  /* 0x30000025ff6a7230 */ /* 0x000fe40000004100 */
[C---:B------:R-:W-:Y:S01]  /*1b680*/  FMUL.FTZ R148, R228.reuse, R148 ;  /* 0x00000094e4947220 */ /* 0x040fe20000410000 */
[C---:B------:R-:W-:Y:S01]  /*1b690*/  FMUL.FTZ R151, R228.reuse, R152 ;  /* 0x00000098e4977220 */ /* 0x040fe20000410000 */
[----:B------:R-:W1:Y:S01]  /*1b6a0*/  LDC.64 R236, c[0x0][0x2b8] ;  /* 0x0000ae00ffec7b82 */ /* 0x000e620000000a00 */
[C---:B------:R-:W-:Y:S01]  /*1b6b0*/  FMUL.FTZ R152, R228.reuse, R153 ;  /* 0x00000099e4987220 */ /* 0x040fe20000410000 */
[C---:B------:R-:W-:Y:S01]  /*1b6c0*/  FMUL.FTZ R153, R228.reuse, R154 ;  /* 0x0000009ae4997220 */ /* 0x040fe20000410000 */
[----:B------:R-:W-:Y:S01]  /*1b6d0*/  FFMA.FTZ R139, R139, R121, R6 ;  /* 0x000000798b8b7223 */ /* 0x000fe20000010006 */
[----:B------:R-:W-:Y:S01]  /*1b6e0*/  FMUL.FTZ R154, R228, R155 ;  /* 0x0000009be49a7220 */ /* 0x000fe20000410000 */
        /* <DEDUP_REMOVED lines=8> */
[----:B------:R-:W-:Y:S02]  /*1b770*/  HADD2.F32 R122, -RZ, R46.H1_H1 ;  /* 0x3000002eff7a7230 */ /* 0x000fe40000004100 */
[----:B------:R-:W-:Y:S01]  /*1b780*/  FMUL.FTZ R133, R228, R133 ;  /* 0x00000085e4857220 */ /* 0x000fe20000410000 */
[----:B------:R-:W-:-:S02]  /*1b790*/  HADD2.F32 R105, -RZ, R36.H0_H0 ;  /* 0x20000024ff697230 */ /* 0x000fc40000004100 */
[C---:B------:R-:W-:Y:S01]  /*1b7a0*/  FMUL.FTZ R229, R228.reuse, R158 ;  /* 0x0000009ee4e57220 */ /* 0x040fe20000410000 */
[--C-:B------:R-:W-:Y:S02]  /*1b7b0*/  HADD2.F32 R107, -RZ, R35.reuse.H0_H0 ;  /* 0x20000023ff6b7230 */ /* 0x100fe40000004100 */
[C---:B------:R-:W-:Y:S01]  /*1b7c0*/  FMUL.FTZ R161, R228.reuse, R164 ;  /* 0x000000a4e4a17220 */ /* 0x040fe20000410000 */
[----:B------:R-:W-:Y:S02]  /*1b7d0*/  HADD2.F32 R106, -RZ, R34.H0_H0 ;  /* 0x20000022ff6a7230 */ /* 0x000fe40000004100 */
[C---:B------:R-:W-:Y:S01]  /*1b7e0*/  FMUL.FTZ R110, R228.reuse, R231 ;  /* 0x000000e7e46e7220 */ /* 0x040fe20000410000 */
[----:B------:R-:W-:Y:S02]  /*1b7f0*/  HADD2.F32 R164, -RZ, R58.H0_H0 ;  /* 0x2000003affa47230 */ /* 0x000fe40000004100 */
[C---:B------:R-:W-:Y:S01]  /*1b800*/  FMUL.FTZ R158, R228.reuse, R163 ;  /* 0x000000a3e49e7220 */ /* 0x040fe20000410000 */
        /* <DEDUP_REMOVED lines=10> */
[----:B------:R-:W-:Y:S01]  /*1b8b0*/  FMUL.FTZ R228, R228, R167 ;  /* 0x000000a7e4e47220 */ /* 0x000fe20000410000 */
[----:B------:R-:W-:Y:S01]  /*1b8c0*/  FFMA.FTZ R133, R133, R122, R12 ;  /* 0x0000007a85857223 */ /* 0x000fe2000001000c */
[----:B------:R-:W-:Y:S01]  /*1b8d0*/  FFMA.FTZ R197, R197, R105, R0 ;  /* 0x00000069c5c57223 */ /* 0x000fe20000010000 */
[----:B------:R-:W-:Y:S01]  /*1b8e0*/  FFMA.FTZ R229, R229, R107, R200 ;  /* 0x0000006be5e57223 */ /* 0x000fe200000100c8 */
[----:B------:R-:W-:Y:S01]  /*1b8f0*/  FFMA.FTZ R155, R155, R106, R198 ;  /* 0x0000006a9b9b7223 */ /* 0x000fe200000100c6 */
[----:B------:R-:W-:Y:S01]  /*1b900*/  SHF.R.S32.HI R167, RZ, 0x1f, R194 ;  /* 0x0000001fffa77819 */ /* 0x000fe200000114c2 */
[----:B------:R-:W-:Y:S02]  /*1b910*/  HADD2.F32 R122, -RZ, R43.H1_H1 ;  /* 0x3000002bff7a7230 */ /* 0x000fe40000004100 */
[----:B------:R-:W-:Y:S01]  /*1b920*/  FFMA.FTZ R110, R110, R164, R177 ;  /* 0x000000a46e6e7223 */ /* 0x000fe200000100b1 */
[--C-:B------:R-:W-:Y:S02]  /*1b930*/  HADD2.F32 R106, -RZ, R33.reuse.H0_H0 ;  /* 0x20000021ff6a7230 */ /* 0x100fe40000004100 */
[----:B------:R-:W-:Y:S01]  /*1b940*/  FFMA.FTZ R232, R232, R121, R201 ;  /* 0x00000079e8e87223 */ /* 0x000fe200000100c9 */
[----:B------:R-:W-:Y:S01]  /*1b950*/  HADD2.F32 R107, -RZ, R33.H1_H1 ;  /* 0x30000021ff6b7230 */ /* 0x000fe20000004100 */
[----:B------:R-:W-:Y:S01]  /*1b960*/  LEA.HI R167, R167, R194, RZ, 0x3 ;  /* 0x000000c2a7a77211 */ /* 0x000fe200078f18ff */
        /* <DEDUP_REMOVED lines=12> */
[--C-:B------:R-:W-:Y:S01]  /*1ba30*/  HADD2.F32 R106, -RZ, R30.reuse.H0_H0 ;  /* 0x2000001eff6a7230 */ /* 0x100fe20000004100 */
[----:B------:R-:W-:Y:S01]  /*1ba40*/  LEA.HI.SX32 R167, R167, R182, 0x1d ;  /* 0x000000b6a7a77211 */ /* 0x000fe200078feaff */
[----:B------:R-:W-:Y:S02]  /*1ba50*/  HADD2.F32 R107, -RZ, R30.H1_H1 ;  /* 0x3000001eff6b7230 */ /* 0x000fe40000004100 */
[----:B------:R-:W-:Y:S01]  /*1ba60*/  FFMA.FTZ R230, R230, R121, R199 ;  /* 0x00000079e6e67223 */ /* 0x000fe200000100c7 */
[----:B------:R-:W-:Y:S02]  /*1ba70*/  HADD2.F32 R164, -RZ, R51.H1_H1 ;  /* 0x30000033ffa47230 */ /* 0x000fe40000004100 */
[----:B------:R-:W-:Y:S01]  /*1ba80*/  FFMA.FTZ R150, R150, R122, R187 ;  /* 0x0000007a96967223 */ /* 0x000fe200000100bb */
[----:B------:R-:W-:-:S02]  /*1ba90*/  HADD2.F32 R121, -RZ, R31.H0_H0 ;  /* 0x2000001fff797230 */ /* 0x000fc40000004100 */
[----:B------:R-:W-:Y:S01]  /*1baa0*/  FFMA.FTZ R152, R152, R105, R191 ;  /* 0x0000006998987223 */ /* 0x000fe200000100bf */
[----:B------:R-:W-:Y:S01]  /*1bab0*/  FFMA.FTZ R161, R161, R106, R206 ;  /* 0x0000006aa1a17223 */ /* 0x000fe200000100ce */
[----:B------:R-:W-:Y:S01]  /*1bac0*/  FFMA.FTZ R160, R160, R107, R207 ;  /* 0x0000006ba0a07223 */ /* 0x000fe200000100cf */
[----:B------:R-:W-:Y:S01]  /*1bad0*/  HADD2.F32 R231, -RZ, R49.H1_H1 ;  /* 0x30000031ffe77230 */ /* 0x000fe20000004100 */
[----:B------:R-:W-:Y:S01]  /*1bae0*/  F2FP.F16.F32.PACK_AB R107, R111, R104 ;  /* 0x000000686f6b723e */ /* 0x000fe200000000ff */
[----:B------:R-:W-:Y:S01]  /*1baf0*/  HADD2.F32 R235, -RZ, R39.H1_H1 ;  /* 0x30000027ffeb7230 */ /* 0x000fe20000004100 */
[----:B------:R-:W-:Y:S01]  /*1bb00*/  F2FP.F16.F32.PACK_AB R106, R109, R110 ;  /* 0x0000006e6d6a723e */ /* 0x000fe200000000ff */
[----:B------:R-:W-:Y:S01]  /*1bb10*/  HADD2.F32 R122, -RZ, R31.H1_H1 ;  /* 0x3000001fff7a7230 */ /* 0x000fe20000004100 */
[----:B------:R-:W-:Y:S01]  /*1bb20*/  F2FP.F16.F32.PACK_AB R105, R165, R108 ;  /* 0x0000006ca569723e */ /* 0x000fe200000000ff */
[----:B------:R-:W-:Y:S01]  /*1bb30*/  FFMA.FTZ R127, R127, R164, R18 ;  /* 0x000000a47f7f7223 */ /* 0x000fe20000010012 */
[----:B------:R-:W-:Y:S01]  /*1bb40*/  F2FP.F16.F32.PACK_AB R104, R195, R112 ;  /* 0x00000070c368723e */ /* 0x000fe200000000ff */
[----:B-1----:R-:W-:Y:S01]  /*1bb50*/  IMAD.WIDE.U32 R108, R167, 0x10, R236 ;  /* 0x00000010a76c7825 */ /* 0x002fe200078e00ec */
[----:B------:R-:W-:-:S03]  /*1bb60*/  F2FP.F16.F32.PACK_AB R118, R117, R118 ;  /* 0x000000767576723e */ /* 0x000fc600000000ff */
[----:B------:R-:W-:Y:S01]  /*1bb70*/  FFMA.FTZ R163, R163, R121, R208 ;  /* 0x00000079a3a37223 */ /* 0x000fe200000100d0 */
[----:B------:R-:W-:Y:S01]  /*1bb80*/  F2FP.F16.F32.PACK_AB R117, R115, R116 ;  /* 0x000000747375723e */ /* 0x000fe200000000ff */
[--C-:B------:R-:W-:Y:S01]  /*1bb90*/  HADD2.F32 R112, -RZ, R29.reuse.H0_H0 ;  /* 0x2000001dff707230 */ /* 0x100fe20000004100 */
[----:B------:R-:W-:Y:S01]  /*1bba0*/  F2FP.F16.F32.PACK_AB R116, R113, R114 ;  /* 0x000000727174723e */ /* 0x000fe200000000ff */
[----:B------:R-:W-:Y:S02]  /*1bbb0*/  HADD2.F32 R121, -RZ, R29.H1_H1 ;  /* 0x3000001dff797230 */ /* 0x000fe40000004100 */
[----:B------:R-:W-:Y:S01]  /*1bbc0*/  FFMA.FTZ R231, R123, R231, R22 ;  /* 0x000000e77be77223 */ /* 0x000fe20000010016 */
[----:B------:R-:W-:Y:S01]  /*1bbd0*/  FFMA.FTZ R235, R144, R235, R189 ;  /* 0x000000eb90eb7223 */ /* 0x000fe200000100bd */
[----:B------:R-:W-:Y:S01]  /*1bbe0*/  FFMA.FTZ R228, R228, R122, R209 ;  /* 0x0000007ae4e47223 */ /* 0x000fe200000100d1 */
[C---:B------:R-:W-:Y:S01]  /*1bbf0*/  VIADD R195, R167.reuse, 0x20 ;  /* 0x00000020a7c37836 */ /* 0x040fe20000000000 */
[----:B------:R-:W-:Y:S01]  /*1bc00*/  IADD3 R113, R167, 0x40, RZ ;  /* 0x00000040a7717810 */ /* 0x000fe20007ffe0ff */
[----:B------:R-:W-:Y:S01]  /*1bc10*/  HADD2.F32 R144, -RZ, R36.H1_H1 ;  /* 0x30000024ff907230 */ /* 0x000fe20000004100 */
[----:B------:R1:W-:Y:S01]  /*1bc20*/  STG.E.128 desc[UR6][R108.64], R104 ;  /* 0x000000686c007986 */ /* 0x0003e2000c101d06 */
[----:B------:R-:W-:Y:S01]  /*1bc30*/  F2FP.F16.F32.PACK_AB R123, R127, R128 ;  /* 0x000000807f7b723e */ /* 0x000fe200000000ff */
[--C-:B------:R-:W-:Y:S01]  /*1bc40*/  HADD2.F32 R110, -RZ, R28.reuse.H0_H0 ;  /* 0x2000001cff6e7230 */ /* 0x100fe20000004100 */
[----:B------:R-:W-:Y:S01]  /*1bc50*/  F2FP.F16.F32.PACK_AB R122, R125, R126 ;  /* 0x0000007e7d7a723e */ /* 0x000fe200000000ff */
[----:B------:R-:W-:Y:S01]  /*1bc60*/  HADD2.F32 R111, -RZ, R28.H1_H1 ;  /* 0x3000001cff6f7230 */ /* 0x000fe20000004100 */
[C---:B------:R-:W-:Y:S01]  /*1bc70*/  IADD3 R127, R167.reuse, 0xa0, RZ ;  /* 0x000000a0a77f7810 */ /* 0x040fe20007ffe0ff */
[C---:B------:R-:W-:Y:S01]  /*1bc80*/  VIADD R165, R167.reuse, 0x80 ;  /* 0x00000080a7a57836 */ /* 0x040fe20000000000 */
[----:B------:R-:W-:Y:S01]  /*1bc90*/  IADD3 R125, R167, 0xc0, RZ ;  /* 0x000000c0a77d7810 */ /* 0x000fe20007ffe0ff */
[----:B------:R-:W-:Y:S01]  /*1bca0*/  FFMA.FTZ R159, R159, R112, R204 ;  /* 0x000000709f9f7223 */ /* 0x000fe200000100cc */
[----:B------:R-:W-:Y:S01]  /*1bcb0*/  FFMA.FTZ R158, R158, R121, R205 ;  /* 0x000000799e9e7223 */ /* 0x000fe200000100cd */
[----:B------:R-:W-:Y:S01]  /*1bcc0*/  F2FP.F16.F32.PACK_AB R119, R119, R120 ;  /* 0x000000787777723e */ /* 0x000fe200000000ff */
[----:B------:R-:W-:Y:S01]  /*1bcd0*/  IMAD.WIDE.U32 R194, R195, 0x10, R236 ;  /* 0x00000010c3c27825 */ /* 0x000fe200078e00ec */
[----:B------:R-:W-:-:S03]  /*1bce0*/  F2FP.F16.F32.PACK_AB R121, R231, R124 ;  /* 0x0000007ce779723e */ /* 0x000fc600000000ff */
[----:B------:R-:W-:Y:S01]  /*1bcf0*/  FFMA.FTZ R144, R145, R144, R184 ;  /* 0x0000009091907223 */ /* 0x000fe200000100b8 */
[----:B------:R-:W-:Y:S01]  /*1bd00*/  F2FP.F16.F32.PACK_AB R120, R233, R162 ;  /* 0x000000a2e978723e */ /* 0x000fe200000000ff */
[----:B------:R-:W-:-:S04]  /*1bd10*/  IMAD.WIDE.U32 R112, R113, 0x10, R236 ;  /* 0x0000001071707825 */ /* 0x000fc800078e00ec */
[----:B------:R-:W-:Y:S01]  /*1bd20*/  FFMA.FTZ R157, R157, R110, R202 ;  /* 0x0000006e9d9d7223 */ /* 0x000fe200000100ca */
[----:B------:R-:W-:Y:S01]  /*1bd30*/  FFMA.FTZ R156, R156, R111, R203 ;  /* 0x0000006f9c9c7223 */ /* 0x000fe200000100cb */
[C---:B-1----:R-:W-:Y:S01]  /*1bd40*/  IADD3 R105, R167.reuse, 0x60, RZ ;  /* 0x00000060a7697810 */ /* 0x042fe20007ffe0ff */
[----:B------:R-:W-:Y:S01]  /*1bd50*/  VIADD R107, R167, 0xe0 ;  /* 0x000000e0a76b7836 */ /* 0x000fe20000000000 */
        /* <DEDUP_REMOVED lines=17> */
[----:B-1----:R-:W-:Y:S01]  /*1be70*/  F2FP.F16.F32.PACK_AB R119, R232, R229 ;  /* 0x000000e5e877723e */ /* 0x002fe200000000ff */
[----:B------:R1:W-:Y:S01]  /*1be80*/  STG.E.128 desc[UR6][R166.64], R104 ;  /* 0x00000068a6007986 */ /* 0x0003e2000c101d06 */
[----:B------:R-:W-:-:S02]  /*1be90*/  F2FP.F16.F32.PACK_AB R118, R230, R155 ;  /* 0x0000009be676723e */ /* 0x000fc400000000ff */
[----:B--2---:R-:W-:Y:S01]  /*1bea0*/  F2FP.F16.F32.PACK_AB R113, R147, R146 ;  /* 0x000000929371723e */ /* 0x004fe200000000ff */
[----:B------:R1:W-:Y:S01]  /*1beb0*/  STG.E.128 desc[UR6][R164.64], R108 ;  /* 0x0000006ca4007986 */ /* 0x0003e2000c101d06 */
        /* <DEDUP_REMOVED lines=10> */
.L_x_40717:
[----:B------:R-:W-:Y:S05]  /*1bf60*/  BSYNC B1 ;  /* 0x0000000000017941 */ /* 0x000fea0003800000 */
.L_x_40716:
[----:B-1----:R-:W1:Y:S02]  /*1bf70*/  LDC.64 R104, c[0x0][0x210] ;  /* 0x00008400ff687b82 */ /* 0x002e640000000a00 */
[----:B-1----:R-:W-:-:S04]  /*1bf80*/  LEA R223, R104, R223, 0x2 ;  /* 0x000000df68df7211 */ /* 0x002fc800078e10ff */
[----:B------:R-:W-:-:S13]  /*1bf90*/  ISETP.GE.AND P0, PT, R223, R105, PT ;  /* 0x00000069df00720c */ /* 0x000fda0003f06270 */
[----:B------:R-:W-:Y:S05]  /*1bfa0*/  @!P0 BRA `(.L_x_40718) ;  /* 0xfffffe4c00788947 */ /* 0x000fea000383ffff */
[----:B------:R-:W-:Y:S05]  /*1bfb0*/  BSYNC B0 ;  /* 0x0000000000007941 */ /* 0x000fea0003800000 */
.L_x_40122:
[----:B------:R-:W-:Y:S05]  /*1bfc0*/  EXIT ;  /* 0x000000000000794d */ /* 0x000fea0003800000 */
.L_x_40715:
[----:B------:R-:W-:Y:S01]  /*1bfd0*/  HFMA2.MMA R240, -RZ, RZ, 0, 1.847743988037109375e-06 ;  /* 0x0000001ffff07435 */ /* 0x000fe200000001ff */
[----:B------:R-:W-:Y:S01]  /*1bfe0*/  BSSY B1, `(.L_x_40719) ;  /* 0x0000007000017945 */ /* 0x000fe20003800000 */
[----:B------:R-:W-:Y:S01]  /*1bff0*/  MOV R238, R234 ;  /* 0x000000ea00ee7202 */ /* 0x000fe20000000f00 */
[----:B------:R-:W-:Y:S01]  /*1c000*/  IMAD.MOV.U32 R237, RZ, RZ, 0x1 ;  /* 0x00000001ffed7424 */ /* 0x000fe200078e00ff */
[----:B------:R-:W-:-:S07]  /*1c010*/  MOV R235, 0xffffffff ;  /* 0xffffffff00eb7802 */ /* 0x000fce0000000f00 */
[----:B0-----:R-:W-:Y:S05]  /*1c020*/  WARPSYNC.COLLECTIVE R235, `(.L_x_40720) ;  /* 0x00000000eb087348 */ /* 0x001fea0003c00000 */
[----:B------:R1:W2:Y:S02]  /*1c030*/  SHFL.BFLY P1, R236, R238, R237, R240 ;  /* 0x0c0000edeeec7389 */ /* 0x0002a400000200f0 */
[----:B012---:R-:W-:Y:S01]  /*1c040*/  ENDCOLLECTIVE ;  /* 0x000000000000791b */ /* 0x007fe20003800000 */
.L_x_40720:
[----:B------:R-:W-:Y:S05]  /*1c050*/  BSYNC B1 ;  /* 0x0000000000017941 */ /* 0x000fea0003800000 */
.L_x_40719:
        /* <DEDUP_REMOVED lines=10> */
.L_x_40721:
[----:B------:R-:W-:Y:S01]  /*1c100*/  HFMA2.MMA R237, -RZ, RZ, 0, 2.384185791015625e-07 ;  /* 0x00000004ffed7435 */ /* 0x000fe200000001ff */
[----:B------:R-:W-:-:S05]  /*1c110*/  MOV R194, R236 ;  /* 0x000000ec00c27202 */ /* 0x000fca0000000f00 */
[----:B------:R-:W-:-:S04]  /*1c120*/  FADD.FTZ R196, R195, R194 ;  /* 0x000000c2c3c47221 */ /* 0x000fc80000010000 */
[----:B------:R-:W-:-:S07]  /*1c130*/  IMAD.MOV.U32 R238, RZ, RZ, R196 ;  /* 0x000000ffffee7224 */ /* 0x000fce00078e00c4 */
[----:B------:R-:W-:Y:S05]  /*1c140*/  WARPSYNC.COLLECTIVE R235, `(.L_x_40722) ;  /* 0x00000000eb087348 */ /* 0x000fea0003c00000 */
[----:B------:R0:W1:Y:S02]  /*1c150*/  SHFL.BFLY P1, R236, R238, R237, R240 ;  /* 0x0c0000edeeec7389 */ /* 0x00006400000200f0 */
[----:B01----:R-:W-:Y:S01]  /*1c160*/  ENDCOLLECTIVE ;  /* 0x000000000000791b */ /* 0x003fe20003800000 */
.L_x_40722:
[----:B------:R-:W-:Y:S01]  /*1c170*/  HFMA2.MMA R237, -RZ, RZ, 0, 4.76837158203125e-07 ;  /* 0x00000008ffed7435 */ /* 0x000fe200000001ff */
[----:B------:R-:W-:-:S05]  /*1c180*/  MOV R197, R236 ;  /* 0x000000ec00c57202 */ /* 0x000fca0000000f00 */
[----:B------:R-:W-:-:S04]  /*1c190*/  FADD.FTZ R197, R196, R197 ;  /* 0x000000c5c4c57221 */ /* 0x000fc80000010000 */
[----:B------:R-:W-:-:S07]  /*1c1a0*/  IMAD.MOV.U32 R238, RZ, RZ, R197 ;  /* 0x000000ffffee7224 */ /* 0x000fce00078e00c5 */
[----:B------:R-:W-:Y:S05]  /*1c1b0*/  WARPSYNC.COLLECTIVE R235, `(.L_x_40723) ;  /* 0x00000000eb087348 */ /* 0x000fea0003c00000 */
[----:B------:R0:W1:Y:S02]  /*1c1c0*/  SHFL.BFLY P1, R236, R238, R237, R240 ;  /* 0x0c0000edeeec7389 */ /* 0x00006400000200f0 */
[----:B01----:R-:W-:Y:S01]  /*1c1d0*/  ENDCOLLECTIVE ;  /* 0x000000000000791b */ /* 0x003fe20003800000 */
.L_x_40723:
[----:B------:R-:W-:Y:S01]  /*1c1e0*/  HFMA2.MMA R237, -RZ, RZ, 0, 9.5367431640625e-07 ;  /* 0x00000010ffed7435 */ /* 0x000fe200000001ff */
[----:B------:R-:W-:-:S05]  /*1c1f0*/  MOV R194, R236 ;  /* 0x000000ec00c27202 */ /* 0x000fca0000000f00 */
[----:B------:R-:W-:-:S04]  /*1c200*/  FADD.FTZ R231, R197, R194 ;  /* 0x000000c2c5e77221 */ /* 0x000fc80000010000 */
[----:B------:R-:W-:-:S07]  /*1c210*/  IMAD.MOV.U32 R238, RZ, RZ, R231 ;  /* 0x000000ffffee7224 */ /* 0x000fce00078e00e7 */
[----:B------:R-:W-:Y:S05]  /*1c220*/  WARPSYNC.COLLECTIVE R235, `(.L_x_40724) ;  /* 0x00000000eb087348 */ /* 0x000fea0003c00000 */
[----:B------:R0:W1:Y:S02]  /*1c230*/  SHFL.BFLY P1, R236, R238, R237, R240 ;  /* 0x0c0000edeeec7389 */ /* 0x00006400000200f0 */
[----:B01----:R-:W-:Y:S01]  /*1c240*/  ENDCOLLECTIVE ;  /* 0x000000000000791b */ /* 0x003fe20003800000 */
.L_x_40724:
        /* <DEDUP_REMOVED lines=136> */
.L_x_40725:
[----:B------:R-:W-:Y:S01]  /*1cad0*/  HFMA2.MMA R237, -RZ, RZ, 0, 1.1920928955078125e-07 ;  /* 0x00000002ffed7435 */ /* 0x000fe200000001ff */
[----:B------:R-:W-:-:S05]  /*1cae0*/  MOV R195, R236 ;  /* 0x000000ec00c37202 */ /* 0x000fca0000000f00 */
[----:B------:R-:W-:-:S04]  /*1caf0*/  FADD.FTZ R195, R194, R195 ;  /* 0x000000c3c2c37221 */ /* 0x000fc80000010000 */
[----:B------:R-:W-:-:S07]  /*1cb00*/  IMAD.MOV.U32 R238, RZ, RZ, R195 ;  /* 0x000000ffffee7224 */ /* 0x000fce00078e00c3 */
[----:B------:R-:W-:Y:S05]  /*1cb10*/  WARPSYNC.COLLECTIVE R235, `(.L_x_40726) ;  /* 0x00000000eb087348 */ /* 0x000fea0003c00000 */
[----:B------:R0:W1:Y:S02]  /*1cb20*/  SHFL.BFLY P1, R236, R238, R237, R240 ;  /* 0x0c0000edeeec7389 */ /* 0x00006400000200f0 */
[----:B01----:R-:W-:Y:S01]  /*1cb30*/  ENDCOLLECTIVE ;  /* 0x000000000000791b */ /* 0x003fe20003800000 */
.L_x_40726:
[----:B------:R-:W-:Y:S01]  /*1cb40*/  HFMA2.MMA R237, -RZ, RZ, 0, 2.384185791015625e-07 ;  /* 0x00000004ffed7435 */ /* 0x000fe200000001ff */
[----:B------:R-:W-:-:S05]  /*1cb50*/  MOV R196, R236 ;  /* 0x000000ec00c47202 */ /* 0x000fca0000000f00 */
[----:B------:R-:W-:-:S04]  /*1cb60*/  FADD.FTZ R196, R195, R196 ;  /* 0x000000c4c3c47221 */ /* 0x000fc80000010000 */
[----:B------:R-:W-:-:S07]  /*1cb70*/  IMAD.MOV.U32 R238, RZ, RZ, R196 ;  /* 0x000000ffffee7224 */ /* 0x000fce00078e00c4 */
[----:B------:R-:W-:Y:S05]  /*1cb80*/  WARPSYNC.COLLECTIVE R235, `(.L_x_40727) ;  /* 0x00000000eb087348 */ /* 0x000fea0003c00000 */
[----:B------:R0:W1:Y:S02]  /*1cb90*/  SHFL.BFLY P1, R236, R238, R237, R240 ;  /* 0x0c0000edeeec7389 */ /* 0x00006400000200f0 */
[----:B01----:R-:W-:Y:S01]  /*1cba0*/  ENDCOLLECTIVE ;  /* 0x000000000000791b */ /* 0x003fe20003800000 */
.L_x_40727:
[----:B------:R-:W-:Y:S01]  /*1cbb0*/  HFMA2.MMA R237, -RZ, RZ, 0, 4.76837158203125e-07 ;  /* 0x00000008ffed7435 */ /* 0x000fe200000001ff */
[----:B------:R-:W-:-:S05]  /*1cbc0*/  MOV R197, R236 ;  /* 0x000000ec00c57202 */ /* 0x000fca0000000f00 */
[----:B------:R-:W-:-:S04]  /*1cbd0*/  FADD.FTZ R197, R196, R197 ;  /* 0x000000c5c4c57221 */ /* 0x000fc80000010000 */
[----:B------:R-:W-:-:S07]  /*1cbe0*/  IMAD.MOV.U32 R238, RZ, RZ, R197 ;  /* 0x000000ffffee7224 */ /* 0x000fce00078e00c5 */
[----:B------:R-:W-:Y:S05]  /*1cbf0*/  WARPSYNC.COLLECTIVE R235, `(.L_x_40728) ;  /* 0x00000000eb087348 */ /* 0x000fea0003c00000 */
[----:B------:R0:W1:Y:S02]  /*1cc00*/  SHFL.BFLY P1, R236, R238, R237, R240 ;  /* 0x0c0000edeeec7389 */ /* 0x00006400000200f0 */
[----:B01----:R-:W-:Y:S01]  /*1cc10*/  ENDCOLLECTIVE ;  /* 0x000000000000791b */ /* 0x003fe20003800000 */
.L_x_40728:
[----:B------:R-:W-:Y:S01]  /*1cc20*/  HFMA2.MMA R237, -RZ, RZ, 0, 9.5367431640625e-07 ;  /* 0x00000010ffed7435 */ /* 0x000fe200000001ff */
[----:B------:R-:W-:-:S05]  /*1cc30*/  MOV R234, R236 ;  /* 0x000000ec00ea7202 */ /* 0x000fca0000000f00 */
[----:B------:R-:W-:-:S04]  /*1cc40*/  FADD.FTZ R234, R197, R234 ;  /* 0x000000eac5ea7221 */ /* 0x000fc80000010000 */
[----:B------:R-:W-:-:S07]  /*1cc50*/  IMAD.MOV.U32 R238, RZ, RZ, R234 ;  /* 0x000000ffffee7224 */ /* 0x000fce00078e00ea */
[----:B------:R-:W-:Y:S05]  /*1cc60*/  WARPSYNC.COLLECTIVE R235, `(.L_x_40729) ;  /* 0x00000000eb087348 */ /* 0x000fea0003c00000 */
[----:B------:R0:W1:Y:S02]  /*1cc70*/  SHFL.BFLY P1, R236, R238, R237, R240 ;  /* 0x0c0000edeeec7389 */ /* 0x00006400000200f0 */
[----:B01----:R-:W-:Y:S01]  /*1cc80*/  ENDCOLLECTIVE ;  /* 0x000000000000791b */ /* 0x003fe20003800000 */
.L_x_40729:
[----:B------:R-:W-:Y:S01]  /*1cc90*/  MOV R231, R236 ;  /* 0x000000ec00e77202 */ /* 0x000fe20000000f00 */
[----:B------:R-:W-:Y:S06]  /*1cca0*/  BRA `(.L_x_40730) ;  /* 0xffffffdc006c7947 */ /* 0x000fec000383ffff */
.L_x_40731:
        /* <DEDUP_REMOVED lines=13> */
.L_x_58431:


//--------------------- .text._ZN10layer_norm13ln_fwd_kernelINS_13Kernel_traitsIf6__halffS2_fjLj2048ELj1ELj4ELj1ELj16ENS_18Kernel_traits_baseILj2048EfS2_fS2_fjLj128EEEEELb0ELb0ELb0ELb0EEEvNS_9FwdParamsE --------------------------
	.section	.text._ZN10layer_norm13ln_fwd_kernelINS_13Kernel_traitsIf6__halffS2_fjLj2048ELj1ELj4ELj1ELj16ENS_18Kernel_traits_baseILj2048EfS2_fS2_fjLj128EEEEELb0ELb0ELb0ELb0EEEvNS_9FwdParamsE,"ax",@progbits
	.align	128
        .global         _ZN10layer_norm13ln_fwd_kernelINS_13Kernel_traitsIf6__halffS2_fjLj2048ELj1ELj4ELj1ELj16ENS_18Kernel_traits_baseILj2048EfS2_fS2_fjLj128EEEEELb0ELb0ELb0ELb0EEEvNS_9FwdParamsE
        .type           _ZN10layer_norm13ln_fwd_kernelINS_13Kernel_traitsIf6__halffS2_fjLj2048ELj1ELj4ELj1ELj16ENS_18Kernel_traits_baseILj2048EfS2_fS2_fjLj128EEEEELb0ELb0ELb0ELb0EEEvNS_9FwdParamsE,@function
        .size           _ZN10layer_norm13ln_fwd_kernelINS_13Kernel_traitsIf6__halffS2_fjLj2048ELj1ELj4ELj1ELj16ENS_18Kernel_traits_baseILj2048EfS2_fS2_fjLj128EEEEELb0ELb0ELb0ELb0EEEvNS_9FwdParamsE,(.L_x_58432 - _ZN10layer_norm13ln_fwd_kernelINS_13Kernel_traitsIf6__halffS2_fjLj2048ELj1ELj4ELj1ELj16ENS_18Kernel_traits_baseILj2048EfS2_fS2_fjLj128EEEEELb0ELb0ELb0ELb0EEEvNS_9FwdParamsE)
        .other          _ZN10layer_norm13ln_fwd_kernelINS_13Kernel_traitsIf6__halffS2_fjLj2048ELj1ELj4ELj1ELj16ENS_18Kernel_traits_baseILj2048EfS2_fS2_fjLj128EEEEELb0ELb0ELb0ELb0EEEvNS_9FwdParamsE,@"STO_CUDA_ENTRY STV_DEFAULT"
_ZN10layer_norm13ln_fwd_kernelINS_13Kernel_traitsIf6__halffS2_fjLj2048ELj1ELj4ELj1ELj16ENS_18Kernel_traits_baseILj2048EfS2_fS2_fjLj128EEEEELb0ELb0ELb0ELb0EEEvNS_9FwdParamsE:
.text._ZN10layer_norm13ln_fwd_kernelINS_13Kernel_traitsIf6__halffS2_fjLj2048ELj1ELj4ELj1ELj16ENS_18Kernel_traits_baseILj2048EfS2_fS2_fjLj128EEEEELb0ELb0ELb0ELb0EEEvNS_9FwdParamsE:
        /* <DEDUP_REMOVED lines=41> */
.L_x_40733:
[----:B------:R-:W-:Y:S05]  /*0290*/  BSYNC B0 ;  /* 0x0000000000007941 */ /* 0x000fea0003800000 */
.L_x_40732:
        /* <DEDUP_REMOVED lines=18> */
.L_x_40735:
[----:B------:R-:W-:Y:S05]  /*03c0*/  BSYNC B0 ;  /* 0x0000000000007941 */ /* 0x000fea0003800000 */
.L_x_40734:
        /* <DEDUP_REMOVED lines=18> */
.L_x_40737:
[----:B------:R-:W-:Y:S05]  /*04f0*/  BSYNC B0 ;  /* 0x0000000000007941 */ /* 0x000fea0003800000 */
.L_x_40736:
        /* <DEDUP_REMOVED lines=18> */
.L_x_40739:
[----:B------:R-:W-:Y:S05]  /*0620*/  BSYNC B0 ;  /* 0x0000000000007941 */ /* 0x000fea0003800000 */
.L_x_40738:
        /* <DEDUP_REMOVED lines=18> */
.L_x_40741:
[----:B------:R-:W-:Y:S05]  /*0750*/  BSYNC B0 ;  /* 0x0000000000007941 */ /* 0x000fea0003800000 */
.L_x_40740:
        /* <DEDUP_REMOVED lines=21> */
.L_x_40743:
[----:B------:R-:W-:Y:S05]  /*08b0*/  BSYNC B0 ;  /* 0x0000000000007941 */ /* 0x000fea0003800000 */
.L_x_40742:
        /* <DEDUP_REMOVED lines=23> */
.L_x_40745:
[----:B------:R-:W-:Y:S05]  /*0a30*/  BSYNC B0 ;  /* 0x0000000000007941 */ /* 0x000fea0003800000 */
.L_x_40744:
        /* <DEDUP_REMOVED lines=20> */
.L_x_40747:
[----:B------:R-:W-:Y:S05]  /*0b80*/  BSYNC B0 ;  /* 0x0000000000007941 */ /* 0x000fea0003800000 */
.L_x_40746:
        /* <DEDUP_REMOVED lines=15> */
.L_x_40781:
        /* <DEDUP_REMOVED lines=54> */
.L_x_40749:
[----:B------:R-:W-:Y:S05]  /*0fe0*/  BSYNC B0 ;  /* 0x0000000000007941 */ /* 0x000fea0003800000 */
.L_x_40748:
        /* <DEDUP_REMOVED lines=43> */
.L_x_40751:
[----:B------:R-:W-:Y:S05]  /*12a0*/  BSYNC B0 ;  /* 0x0000000000007941 */ /* 0x000fea0003800000 */
.L_x_40750:
        /* <DEDUP_REMOVED lines=43> */
.L_x_40753:
[----:B------:R-:W-:Y:S05]  /*1560*/  BSYNC B0 ;  /* 0x0000000000007941 */ /* 0x000fea0003800000 */
.L_x_40752:
        /* <DEDUP_REMOVED lines=43> */
.L_x_40755:
[----:B------:R-:W-:Y:S05]  /*1820*/  BSYNC B0 ;  /* 0x0000000000007941 */ /* 0x000fea0003800000 */
.L_x_40754:
        /* <DEDUP_REMOVED lines=43> */
.L_x_40757:
[----:B------:R-:W-:Y:S05]  /*1ae0*/  BSYNC B0 ;  /* 0x0000000000007941 */ /* 0x000fea0003800000 */
.L_x_40756:
        /* <DEDUP_REMOVED lines=43> */
.L_x_40759:
[----:B------:R-:W-:Y:S05]  /*1da0*/  BSYNC B0 ;  /* 0x0000000000007941 */ /* 0x000fea0003800000 */
.L_x_40758:
        /* <DEDUP_REMOVED lines=43> */
.L_x_40761:
[----:B------:R-:W-:Y:S05]  /*2060*/  BSYNC B0 ;  /* 0x0000000000007941 */ /* 0x000fea0003800000 */
.L_x_40760:
        /* <DEDUP_REMOVED lines=42> */
.L_x_40763:
[----:B------:R-:W-:Y:S05]  /*2310*/  BSYNC B0 ;  /* 0x0000000000007941 */ /* 0x000fea0003800000 */
.L_x_40762:
        /* <DEDUP_REMOVED lines=237> */
.L_x_40793:
        /* <DEDUP_REMOVED lines=48> */
.L_x_40766:
[----:B------:R-:W-:Y:S05]  /*34f0*/  BSYNC B0 ;  /* 0x0000000000007941 */ /* 0x000fea0003800000 */
.L_x_40765:
        /* <DEDUP_REMOVED lines=35> */
.L_x_40768:
[----:B------:R-:W-:Y:S05]  /*3730*/  BSYNC B0 ;  /* 0x0000000000007941 */ /* 0x000fea0003800000 */
.L_x_40767:
        /* <DEDUP_REMOVED lines=35> */
.L_x_40770:
[----:B------:R-:W-:Y:S05]  /*3970*/  BSYNC B0 ;  /* 0x0000000000007941 */ /* 0x000fea0003800000 */
.L_x_40769:
        /* <DEDUP_REMOVED lines=35> */
.L_x_40772:
[----:B------:R-:W-:Y:S05]  /*3bb0*/  BSYNC B0 ;  /* 0x0000000000007941 */ /* 0x000fea0003800000 */
.L_x_40771:
        /* <DEDUP_REMOVED lines=35> */
.L_x_40774:
[----:B------:R-:W-:Y:S05]  /*3df0*/  BSYNC B0 ;  /* 0x0000000000007941 */ /* 0x000fea0003800000 */
.L_x_40773:
        /* <DEDUP_REMOVED lines=35> */
.L_x_40776:
[----:B------:R-:W-:Y:S05]  /*4030*/  BSYNC B0 ;  /* 0x0000000000007941 */ /* 0x000fea0003800000 */
.L_x_40775:
        /* <DEDUP_REMOVED lines=35> */
.L_x_40778:
[----:B------:R-:W-:Y:S05]  /*4270*/  BSYNC B0 ;  /* 0x0000000000007941 */ /* 0x000fea0003800000 */
.L_x_40777:
        /* <DEDUP_REMOVED lines=34> */
.L_x_40780:
[----:B------:R-:W-:Y:S05]  /*44a0*/  BSYNC B0 ;  /* 0x0000000000007941 */ /* 0x000fea0003800000 */
.L_x_40779:
[----:B------:R-:W1:Y:S02]  /*44b0*/  LDC.64 R204, c[0x0][0x210] ;  /* 0x00008400ffcc7b82 */ /* 0x000e640000000a00 */
[----:B-1----:R-:W-:-:S04]  /*44c0*/  LEA R3, R204, R3, 0x2 ;  /* 0x00000003cc037211 */ /* 0x002fc800078e10ff */
[----:B------:R-:W-:-:S13]  /*44d0*/  ISETP.GE.AND P2, PT, R3, R205, PT ;  /* 0x000000cd0300720c */ /* 0x000fda0003f46270 */
[----:B------:R-:W-:Y:S05]  /*44e0*/  @!P2 BRA `(.L_x_40781) ;  /* 0xffffffc400e4a947 */ /* 0x000fea000383ffff */
[----:B------:R-:W-:Y:S05]  /*44f0*/  EXIT ;  /* 0x000000000000794d */ /* 0x000fea0003800000 */
.L_x_40764:
        /* <DEDUP_REMOVED lines=8> */
.L_x_40783:
[----:B------:R-:W-:Y:S05]  /*4580*/  BSYNC B0 ;  /* 0x0000000000007941 */ /* 0x000fea0003800000 */
.L_x_40782:
        /* <DEDUP_REMOVED lines=9> */
.L_x_40784:
[----:B------:R-:W-:Y:S01]  /*4620*/  HFMA2.MMA R216, -RZ, RZ, 0, 2.384185791015625e-07 ;  /* 0x00000004ffd87435 */ /* 0x000fe200000001ff */
[----:B------:R-:W-:-:S05]  /*4630*/  MOV R0, R213 ;  /* 0x000000d500007202 */ /* 0x000fca0000000f00 */
[----:B------:R-:W-:-:S05]  /*4640*/  FADD.FTZ R210, R209, R0 ;  /* 0x00000000d1d27221 */ /* 0x000fca0000010000 */
[----:B------:R-:W-:-:S07]  /*4650*/  MOV R215, R210 ;  /* 0x000000d200d77202 */ /* 0x000fce0000000f00 */
[----:B------:R-:W-:Y:S05]  /*4660*/  WARPSYNC.COLLECTIVE R214, `(.L_x_40785) ;  /* 0x00000000d6087348 */ /* 0x000fea0003c00000 */
[----:B------:R0:W1:Y:S02]  /*4670*/  SHFL.BFLY P6, R213, R215, R216, R217 ;  /* 0x0c0000d8d7d57389 */ /* 0x00006400000c00d9 */
[----:B01----:R-:W-:Y:S01]  /*4680*/  ENDCOLLECTIVE ;  /* 0x000000000000791b */ /* 0x003fe20003800000 */
.L_x_40785:
        /* <DEDUP_REMOVED lines=8> */
.L_x_40786:
[----:B------:R-:W-:Y:S01]  /*4710*/  HFMA2.MMA R216, -RZ, RZ, 0, 9.5367431640625e-07 ;  /* 0x00000010ffd87435 */ /* 0x000fe200000001ff */
[----:B------:R-:W-:-:S05]  /*4720*/  MOV R0, R213 ;  /* 0x000000d500007202 */ /* 0x000fca0000000f00 */
[----:B------:R-:W-:-:S05]  /*4730*/  FADD.FTZ R212, R211, R0 ;  /* 0x00000000d3d47221 */ /* 0x000fca0000010000 */
[----:B------:R-:W-:-:S07]  /*4740*/  MOV R215, R212 ;  /* 0x000000d400d77202 */ /* 0x000fce0000000f00 */
[----:B------:R-:W-:Y:S05]  /*4750*/  WARPSYNC.COLLECTIVE R214, `(.L_x_40787) ;  /* 0x00000000d6087348 */ /* 0x000fea0003c00000 */
[----:B------:R0:W1:Y:S02]  /*4760*/  SHFL.BFLY P6, R213, R215, R216, R217 ;  /* 0x0c0000d8d7d57389 */ /* 0x00006400000c00d9 */
[----:B01----:R-:W-:Y:S01]  /*4770*/  ENDCOLLECTIVE ;  /* 0x000000000000791b */ /* 0x003fe20003800000 */
.L_x_40787:
        /* <DEDUP_REMOVED lines=140> */
.L_x_40788:
[----:B------:R-:W-:Y:S01]  /*5040*/  HFMA2.MMA R216, -RZ, RZ, 0, 1.1920928955078125e-07 ;  /* 0x00000002ffd87435 */ /* 0x000fe200000001ff */
[----:B------:R-:W-:-:S05]  /*5050*/  MOV R205, R213 ;  /* 0x000000d500cd7202 */ /* 0x000fca0000000f00 */
[----:B------:R-:W-:-:S05]  /*5060*/  FADD.FTZ R205, R0, R205 ;  /* 0x000000cd00cd7221 */ /* 0x000fca0000010000 */
[----:B------:R-:W-:-:S07]  /*5070*/  MOV R215, R205 ;  /* 0x000000cd00d77202 */ /* 0x000fce0000000f00 */
[----:B------:R-:W-:Y:S05]  /*5080*/  WARPSYNC.COLLECTIVE R214, `(.L_x_40789) ;  /* 0x00000000d6087348 */ /* 0x000fea0003c00000 */
[----:B------:R0:W1:Y:S02]  /*5090*/  SHFL.BFLY P6, R213, R215, R216, R217 ;  /* 0x0c0000d8d7d57389 */ /* 0x00006400000c00d9 */
[----:B01----:R-:W-:Y:S01]  /*50a0*/  ENDCOLLECTIVE ;  /* 0x000000000000791b */ /* 0x003fe20003800000 */
.L_x_40789:
[----:B------:R-:W-:Y:S01]  /*50b0*/  HFMA2.MMA R216, -RZ, RZ, 0, 2.384185791015625e-07 ;  /* 0x00000004ffd87435 */ /* 0x000fe200000001ff */
[----:B------:R-:W-:-:S05]  /*50c0*/  MOV R210, R213 ;  /* 0x000000d500d27202 */ /* 0x000fca0000000f00 */
[----:B------:R-:W-:-:S05]  /*50d0*/  FADD.FTZ R210, R205, R210 ;  /* 0x000000d2cdd27221 */ /* 0x000fca0000010000 */
[----:B------:R-:W-:-:S07]  /*50e0*/  MOV R215, R210 ;  /* 0x000000d200d77202 */ /* 0x000fce0000000f00 */
[----:B------:R-:W-:Y:S05]  /*50f0*/  WARPSYNC.COLLECTIVE R214, `(.L_x_40790) ;  /* 0x00000000d6087348 */ /* 0x000fea0003c00000 */
[----:B------:R0:W1:Y:S02]  /*5100*/  SHFL.BFLY P6, R213, R215, R216, R217 ;  /* 0x0c0000d8d7d57389 */ /* 0x00006400000c00d9 */
[----:B01----:R-:W-:Y:S01]  /*5110*/  ENDCOLLECTIVE ;  /* 0x000000000000791b */ /* 0x003fe20003800000 */
.L_x_40790:
[----:B------:R-:W-:Y:S01]  /*5120*/  HFMA2.MMA R216, -RZ, RZ, 0, 4.76837158203125e-07 ;  /* 0x00000008ffd87435 */ /* 0x000fe200000001ff */
[----:B------:R-:W-:-:S05]  /*5130*/  MOV R209, R213 ;  /* 0x000000d500d17202 */ /* 0x000fca0000000f00 */
[----:B------:R-:W-:-:S05]  /*5140*/  FADD.FTZ R209, R210, R209 ;  /* 0x000000d1d2d17221 */ /* 0x000fca0000010000 */
[----:B------:R-:W-:-:S07]  /*5150*/  MOV R215, R209 ;  /* 0x000000d100d77202 */ /* 0x000fce0000000f00 */
[----:B------:R-:W-:Y:S05]  /*5160*/  WARPSYNC.COLLECTIVE R214, `(.L_x_40791) ;  /* 0x00000000d6087348 */ /* 0x000fea0003c00000 */
[----:B------:R0:W1:Y:S02]  /*5170*/  SHFL.BFLY P6, R213, R215, R216, R217 ;  /* 0x0c0000d8d7d57389 */ /* 0x00006400000c00d9 */
[----:B01----:R-:W-:Y:S01]  /*5180*/  ENDCOLLECTIVE ;  /* 0x000000000000791b */ /* 0x003fe20003800000 */
.L_x_40791:
[----:B------:R-:W-:Y:S01]  /*5190*/  HFMA2.MMA R216, -RZ, RZ, 0, 9.5367431640625e-07 ;  /* 0x00000010ffd87435 */ /* 0x000fe200000001ff */
[----:B------:R-:W-:-:S05]  /*51a0*/  MOV R212, R213 ;  /* 0x000000d500d47202 */ /* 0x000fca0000000f00 */
[----:B------:R-:W-:-:S05]  /*51b0*/  FADD.FTZ R212, R209, R212 ;  /* 0x000000d4d1d47221 */ /* 0x000fca0000010000 */
[----:B------:R-:W-:-:S07]  /*51c0*/  MOV R215, R212 ;  /* 0x000000d400d77202 */ /* 0x000fce0000000f00 */
[----:B------:R-:W-:Y:S05]  /*51d0*/  WARPSYNC.COLLECTIVE R214, `(.L_x_40792) ;  /* 0x00000000d6087348 */ /* 0x000fea0003c00000 */
[----:B------:R0:W1:Y:S02]  /*51e0*/  SHFL.BFLY P6, R213, R215, R216, R217 ;  /* 0x0c0000d8d7d57389 */ /* 0x00006400000c00d9 */
[----:B01----:R-:W-:Y:S01]  /*51f0*/  ENDCOLLECTIVE ;  /* 0x000000000000791b */ /* 0x003fe20003800000 */
.L_x_40792:
[----:B------:R-:W-:Y:S01]  /*5200*/  MOV R211, R213 ;  /* 0x000000d500d37202 */ /* 0x000fe20000000f00 */
[----:B------:R-:W-:Y:S06]  /*5210*/  BRA `(.L_x_40793) ;  /* 0xffffffdc00f47947 */ /* 0x000fec000383ffff */
.L_x_40794:
        /* <DEDUP_REMOVED lines=14> */
.L_x_58432:


//--------------------- .text._ZN10layer_norm13ln_fwd_kernelINS_13Kernel_traitsIf6__halffS2_fjLj2048ELj1ELj4ELj1ELj16ENS_18Kernel_traits_baseILj2048EfS2_fS2_fjLj128EEEEELb0ELb0ELb0ELb1EEEvNS_9FwdParamsE --------------------------
	.section	.text._ZN10layer_norm13ln_fwd_kernelINS_13Kernel_traitsIf6__halffS2_fjLj2048ELj1ELj4ELj1ELj16ENS_18Kernel_traits_baseILj2048EfS2_fS2_fjLj128EEEEELb0ELb0ELb0ELb1EEEvNS_9FwdParamsE,"ax",@progbits
	.align	128
        .global         _ZN10layer_norm13ln_fwd_kernelINS_13Kernel_traitsIf6__halffS2_fjLj2048ELj1ELj4ELj1ELj16ENS_18Kernel_traits_baseILj2048EfS2_fS2_fjLj128EEEEELb0ELb0ELb0ELb1EEEvNS_9FwdParamsE
        .type           _ZN10layer_norm13ln_fwd_kernelINS_13Kernel_traitsIf6__halffS2_fjLj2048ELj1ELj4ELj1ELj16ENS_18Kernel_traits_baseILj2048EfS2_fS2_fjLj128EEEEELb0ELb0ELb0ELb1EEEvNS_9FwdParamsE,@function
        .size           _ZN10layer_norm13ln_fwd_kernelINS_13Kernel_traitsIf6__halffS2_fjLj2048ELj1ELj4ELj1ELj16ENS_18Kernel_traits_baseILj2048EfS2_fS2_fjLj128EEEEELb0ELb0ELb0ELb1EEEvNS_9FwdParamsE,(.L_x_58433 - _ZN10layer_norm13ln_fwd_kernelINS_13Kernel_traitsIf6__halffS2_fjLj2048ELj1ELj4ELj1ELj16ENS_18Kernel_traits_baseILj2048EfS2_fS2_fjLj128EEEEELb0ELb0ELb0ELb1EEEvNS_9FwdParamsE)
        .other          _ZN10layer_norm13ln_fwd_kernelINS_13Kernel_traitsIf6__halffS2_fjLj2048ELj1ELj4ELj1ELj16ENS_18Kernel_traits_baseILj2048EfS2_fS2_fjLj128EEEEELb0ELb0ELb0ELb1EEEvNS_9FwdParamsE,@"STO_CUDA_ENTRY STV_DEFAULT"
_ZN10layer_norm13ln_fwd_kernelINS_13Kernel_traitsIf6__halffS2_fjLj2048ELj1ELj4ELj1ELj16ENS_18Kernel_traits_baseILj2048EfS2_fS2_fjLj128EEEEELb0ELb0ELb0ELb1EEEvNS_9FwdParamsE:
.text._ZN10layer_norm13ln_fwd_kernelINS_13Kernel_traitsIf6__halffS2_fjLj2048ELj1ELj4ELj1ELj16ENS_18Kernel_traits_baseILj2048EfS2_fS2_fjLj128EEEEELb0ELb0ELb0ELb1EEEvNS_9FwdParamsE:
        /* <DEDUP_REMOVED lines=92> */
.L_x_40796:
[----:B--2---:R-:W0:Y:S01]  /*05c0*/  S2R R8, SR_TID.X ;  /* 0x0000000000087919 */ /* 0x004e220000002100 */
[----:B------:R-:W-:Y:S01]  /*05d0*/  ISETP.NE.U32.AND P1, PT, RZ, UR8, PT ;  /* 0x00000008ff007c0c */ /* 0x000fe2000bf25070 */
[----:B------:R-:W2:Y:S01]  /*05e0*/  @P0 LDC.64 R6, c[0x0][0x270] ;  /* 0x00009c00ff060b82 */ /* 0x000ea20000000a00 */
[----:B------:R-:W-:Y:S02]  /*05f0*/  IMAD R0, R2, UR6, RZ ;  /* 0x0000000602007c24 */ /* 0x000fe4000f8e02ff */
[----:B------:R-:W-:-:S03]  /*0600*/  ISETP.NE.AND.EX P1, PT, RZ, UR9, PT, P1 ;  /* 0x00000009ff007c0c */ /* 0x000fc6000bf25310 */
[----:B------:R-:W-:Y:S02]  /*0610*/  SHF.R.S32.HI R3, RZ, 0x1f, R0 ;  /* 0x0000001fff037819 */ /* 0x000fe40000011400 */
[----:B-1----:R-:W1:Y:S02]  /*0620*/  LDC.64 R4, c[0x0][0x220] ;  /* 0x00008800ff047b82 */ /* 0x002e640000000a00 */
[----:B------:R-:W-:-:S06]  /*0630*/  LEA.HI R3, R3, R0, RZ, 0x3 ;  /* 0x0000000003037211 */ /* 0x000fcc00078f18ff */
[----:B------:R-:W3:Y:S01]  /*0640*/  @P1 LDC.64 R10, c[0x0][0x230] ;  /* 0x00008c00ff0a1b82 */ /* 0x000ee20000000a00 */
[----:B--2---:R-:W-:-:S07]  /*0650*/  @P0 IMAD.WIDE R6, R2, 0x2, R6 ;  /* 0x0000000202060825 */ /* 0x004fce00078e0206 */
[----:B------:R-:W2:Y:S01]  /*0660*/  LDC.64 R220, c[0x0][0x238] ;  /* 0x00008e00ffdc7b82 */ /* 0x000ea20000000a00 */
[----:B0-----:R-:W-:Y:S01]  /*0670*/  LOP3.LUT R0, R8, 0x1f, RZ, 0xc0, !PT ;  /* 0x0000001f08007812 */ /* 0x001fe200078ec0ff */
[----:B------:R-:W4:Y:S03]  /*0680*/  @P0 LDG.E.U16 R6, desc[UR4][R6.64] ;  /* 0x0000000406060981 */ /* 0x000f26000c1e1500 */
[----:B------:R-:W-:-:S05]  /*0690*/  LEA.HI.SX32 R207, R3, R0, 0x1d ;  /* 0x0000000003cf7211 */ /* 0x000fca00078feaff */
[----:B-1----:R-:W-:-:S05]  /*06a0*/  IMAD.WIDE.U32 R8, R207, 0x10, R4 ;  /* 0x00000010cf087825 */ /* 0x002fca00078e0004 */
[----:B------:R-:W2:Y:S01]  /*06b0*/  LDG.E.128 R12, desc[UR4][R8.64] ;  /* 0x00000004080c7981 */ /* 0x000ea2000c1e1d00 */
        /* <DEDUP_REMOVED lines=8> */
[----:B0-----:R-:W-:-:S04]  /*0740*/  @P1 IMAD.WIDE.U32 R10, R204, 0x20, R10 ;  /* 0x00000020cc0a1825 */ /* 0x001fc800078e000a */
[----:B----4-:R-:W-:Y:S02]  /*0750*/  @P0 HADD2.F32 R211, -RZ, R6.H0_H0 ;  /* 0x20000006ffd30230 */ /* 0x010fe40000004100 */
[----:B--2---:R-:W-:-:S04]  /*0760*/  IMAD.WIDE.U32 R6, R207, 0x20, R220 ;  /* 0x00000020cf067825 */ /* 0x004fc800078e00dc */
[----:B------:R-:W-:Y:S02]  /*0770*/  HADD2.F32 R200, -RZ, R12.H0_H0 ;  /* 0x2000000cffc87230 */ /* 0x000fe40000004100 */
[----:B------:R-:W-:Y:S02]  /*0780*/  HADD2.F32 R196, -RZ, R14.H0_H0 ;  /* 0x2000000effc47230 */ /* 0x000fe40000004100 */
[----:B------:R-:W-:Y:S02]  /*0790*/  HADD2.F32 R12, -RZ, R12.H1_H1 ;  /* 0x3000000cff0c7230 */ /* 0x000fe40000004100 */
[--C-:B------:R-:W-:Y:S02]  /*07a0*/  HADD2.F32 R202, -RZ, R13.reuse.H0_H0 ;  /* 0x2000000dffca7230 */ /* 0x100fe40000004100 */
[----:B------:R-:W-:Y:S02]  /*07b0*/  HADD2.F32 R8, -RZ, R13.H1_H1 ;  /* 0x3000000dff087230 */ /* 0x000fe40000004100 */
        /* <DEDUP_REMOVED lines=33> */
[----:B------:R0:W4:Y:S01]  /*09d0*/  @P1 LDG.E.128 R212, desc[UR4][R10.64+0x10] ;  /* 0x000010040ad41981 */ /* 0x000122000c1e1d00 */
[----:B------:R-:W-:Y:S01]  /*09e0*/  IADD3 R209, R207, 0x40, RZ ;  /* 0x00000040cfd17810 */ /* 0x000fe20007ffe0ff */
[----:B-1----:R-:W-:-:S04]  /*09f0*/  IMAD.WIDE.U32 R6, R204, 0x20, R220 ;  /* 0x00000020cc067825 */ /* 0x002fc800078e00dc */
[----:B0-----:R-:W-:Y:S02]  /*0a00*/  @P1 IMAD.WIDE.U32 R10, R209, 0x20, R12 ;  /* 0x00000020d10a1825 */ /* 0x001fe400078e000c */
[----:B------:R-:W0:Y:S02]  /*0a10*/  @P1 LDC.64 R12, c[0x0][0x230] ;  /* 0x00008c00ff0c1b82 */ /* 0x000e240000000a00 */
[--C-:B--2---:R-:W-:Y:S02]  /*0a20*/  HADD2.F32 R192, -RZ, R16.reuse.H0_H0 ;  /* 0x20000010ffc07230 */ /* 0x104fe40000004100 */
[----:B------:R-:W-:Y:S02]  /*0a30*/  HADD2.F32 R8, -RZ, R16.H1_H1 ;  /* 0x30000010ff087230 */ /* 0x000fe40000004100 */
[--C-:B------:R-:W-:Y:S02]  /*0a40*/  HADD2.F32 R184, -RZ, R18.reuse.H0_H0 ;  /* 0x20000012ffb87230 */ /* 0x100fe40000004100 */
[----:B------:R-:W-:-:S02]  /*0a50*/  HADD2.F32 R16, -RZ, R18.H1_H1 ;  /* 0x30000012ff107230 */ /* 0x000fc40000004100 */
[--C-:B------:R-:W-:Y:S02]  /*0a60*/  HADD2.F32 R194, -RZ, R17.reuse.H0_H0 ;  /* 0x20000011ffc27230 */ /* 0x100fe40000004100 */
        /* <DEDUP_REMOVED lines=74> */
[----:B------:R-:W4:Y:S01]  /*0f10*/  @P1 LDG.E.128 R212, desc[UR4][R10.64+0x10] ;  /* 0x000010040ad41981 */ /* 0x000f22000c1e1d00 */
[----:B------:R-:W-:Y:S01]  /*0f20*/  IADD3 R3, R207, 0x80, RZ ;  /* 0x00000080cf037810 */ /* 0x000fe20007ffe0ff */
[----:B-1----:R-:W-:-:S04]  /*0f30*/  IMAD.WIDE.U32 R6, R208, 0x20, R220 ;  /* 0x00000020d0067825 */ /* 0x002fc800078e00dc */
[----:B0-----:R-:W-:-:S04]  /*0f40*/  @P1 IMAD.WIDE.U32 R12, R3, 0x20, R12 ;  /* 0x00000020030c1825 */ /* 0x001fc800078e000c */
[--C-:B--2---:R-:W-:Y:S02]  /*0f50*/  HADD2.F32 R180, -RZ, R16.reuse.H0_H0 ;  /* 0x20000010ffb47230 */ /* 0x104fe40000004100 */
        /* <DEDUP_REMOVED lines=28> */
[----:B------:R-:W2:Y:S01]  /*1120*/  LDG.E.128 R8, desc[UR4][R8.64] ;  /* 0x0000000408087981 */ /* 0x000ea2000c1e1d00 */
        /* <DEDUP_REMOVED lines=8> */
[----:B------:R0:W4:Y:S01]  /*11b0*/  @P1 LDG.E.128 R212, desc[UR4][R12.64+0x10] ;  /* 0x000010040cd41981 */ /* 0x000122000c1e1d00 */
[----:B------:R-:W-:Y:S01]  /*11c0*/  IADD3 R206, R207, 0xa0, RZ ;  /* 0x000000a0cfce7810 */ /* 0x000fe20007ffe0ff */
[----:B-1----:R-:W-:-:S04]  /*11d0*/  IMAD.WIDE.U32 R6, R3, 0x20, R220 ;  /* 0x0000002003067825 */ /* 0x002fc800078e00dc */
[----:B0-----:R-:W-:Y:S02]  /*11e0*/  @P1 IMAD.WIDE.U32 R12, R206, 0x20, R14 ;  /* 0x00000020ce0c1825 */ /* 0x001fe400078e000e */
[----:B------:R-:W0:Y:S02]  /*11f0*/  @P1 LDC.64 R14, c[0x0][0x230] ;  /* 0x00008c00ff0e1b82 */ /* 0x000e240000000a00 */
[----:B--2---:R-:W-:Y:S02]  /*1200*/  HADD2.F32 R172, -RZ, R8.H0_H0 ;  /* 0x20000008ffac7230 */ /* 0x004fe40000004100 */
[----:B------:R-:W-:Y:S02]  /*1210*/  HADD2.F32 R164, -RZ, R10.H0_H0 ;  /* 0x2000000affa47230 */ /* 0x000fe40000004100 */
[----:B------:R-:W-:Y:S02]  /*1220*/  HADD2.F32 R8, -RZ, R8.H1_H1 ;  /* 0x30000008ff087230 */ /* 0x000fe40000004100 */
[----:B------:R-:W-:-:S02]  /*1230*/  HADD2.F32 R174, -RZ, R9.H0_H0 ;  /* 0x20000009ffae7230 */ /* 0x000fc40000004100 */
[----:B------:R-:W-:Y:S02]  /*1240*/  HADD2.F32 R16, -RZ, R9.H1_H1 ;  /* 0x30000009ff107230 */ /* 0x000fe40000004100 */
        /* <DEDUP_REMOVED lines=35> */
[----:B0-----:R-:W-:-:S04]  /*1480*/  @P1 IMAD.WIDE.U32 R12, R205, 0x20, R14 ;  /* 0x00000020cd0c1825 */ /* 0x001fc800078e000e */
[----:B--2---:R-:W-:Y:S02]  /*1490*/  HADD2.F32 R24, -RZ, R8.H0_H0 ;  /* 0x20000008ff187230 */ /* 0x004fe40000004100 */
        /* <DEDUP_REMOVED lines=37> */
[----:B------:R-:W-:-:S05]  /*16f0*/  IADD3 R210, R207, 0xe0, RZ ;  /* 0x000000e0cfd27810 */ /* 0x000fca0007ffe0ff */
[----:B------:R-:W-:-:S04]  /*1700*/  IMAD.WIDE.U32 R4, R210, 0x10, R4 ;  /* 0x00000010d2047825 */ /* 0x000fc800078e0004 */
[--C-:B--2---:R-:W-:Y:S02]  /*1710*/  HADD2.F32 R14, -RZ, R9.reuse.H1_H1 ;  /* 0x30000009ff0e7230 */ /* 0x104fe40000004100 */
[--C-:B------:R-:W-:Y:S02]  /*1720*/  HADD2.F32 R16, -RZ, R8.reuse.H0_H0 ;  /* 0x20000008ff107230 */ /* 0x100fe40000004100 */
[----:B0-----:R-:W-:Y:S02]  /*1730*/  HADD2.F32 R6, -RZ, R8.H1_H1 ;  /* 0x30000008ff067230 */ /* 0x001fe40000004100 */
[----:B------:R-:W-:Y:S02]  /*1740*/  HADD2.F32 R18, -RZ, R9.H0_H0 ;  /* 0x20000009ff127230 */ /* 0x000fe40000004100 */
[--C-:B------:R-:W-:Y:S01]  /*1750*/  HADD2.F32 R222, -RZ, R10.reuse.H0_H0 ;  /* 0x2000000affde7230 */ /* 0x100fe20000004100 */
[----:B------:R-:W0:Y:S01]  /*1760*/  @P1 LDC.64 R8, c[0x0][0x230] ;  /* 0x00008c00ff081b82 */ /* 0x000e220000000a00 */
[----:B------:R-:W-:-:S02]  /*1770*/  HADD2.F32 R224, -RZ, R10.H1_H1 ;  /* 0x3000000affe07230 */ /* 0x000fc40000004100 */
[--C-:B------:R-:W-:Y:S02]  /*1780*/  HADD2.F32 R226, -RZ, R11.reuse.H0_H0 ;  /* 0x2000000bffe27230 */ /* 0x100fe40000004100 */
[----:B------:R-:W-:Y:S02]  /*1790*/  HADD2.F32 R228, -RZ, R11.H1_H1 ;  /* 0x3000000bffe47230 */ /* 0x000fe40000004100 */
[-C--:B------:R-:W-:Y:S01]  /*17a0*/  FMUL.FTZ R19, R14, R211.reuse ;  /* 0x000000d30e137220 */ /* 0x080fe20000410000 */
[-C--:B------:R-:W-:Y:S01]  /*17b0*/  FMUL.FTZ R16, R16, R211.reuse ;  /* 0x000000d310107220 */ /* 0x080fe20000410000 */
[-C--:B------:R-:W-:Y:S01]  /*17c0*/  FMUL.FTZ R17, R6, R211.reuse ;  /* 0x000000d306117220 */ /* 0x080fe20000410000 */
[-C--:B------:R-:W-:Y:S01]  /*17d0*/  FMUL.FTZ R18, R18, R211.reuse ;  /* 0x000000d312127220 */ /* 0x080fe20000410000 */
[-C--:B-1----:R-:W-:Y:S01]  /*17e0*/  FMUL.FTZ R12, R222, R211.reuse ;  /* 0x000000d3de0c7220 */ /* 0x082fe20000410000 */
        /* <DEDUP_REMOVED lines=15> */
[----:B------:R-:W-:Y:S01]  /*18e0*/  @P1 MOV R32, R216 ;  /* 0x000000d800201202 */ /* 0x000fe20000000f00 */
[----:B0-----:R-:W-:Y:S01]  /*18f0*/  @P1 IMAD.WIDE.U32 R8, R210, 0x20, R8 ;  /* 0x00000020d2081825 */ /* 0x001fe200078e0008 */
[----:B------:R-:W-:-:S02]  /*1900*/  @P1 MOV R33, R217 ;  /* 0x000000d900211202 */ /* 0x000fc40000000f00 */
[----:B------:R-:W-:Y:S02]  /*1910*/  @P1 MOV R34, R218 ;  /* 0x000000da00221202 */ /* 0x000fe40000000f00 */
[----:B------:R-:W-:Y:S02]  /*1920*/  @P1 MOV R35, R219 ;  /* 0x000000db00231202 */ /* 0x000fe40000000f00 */
[----:B------:R-:W-:Y:S02]  /*1930*/  @P1 MOV R28, R212 ;  /* 0x000000d4001c1202 */ /* 0x000fe40000000f00 */
[----:B------:R-:W-:Y:S02]  /*1940*/  @P1 MOV R29, R213 ;  /* 0x000000d5001d1202 */ /* 0x000fe40000000f00 */
[----:B------:R-:W3:Y:S01]  /*1950*/  @P1 LDG.E.128 R32, desc[UR4][R8.64] ;  /* 0x0000000408201981 */ /* 0x000ee2000c1e1d00 */
        /* <DEDUP_REMOVED lines=57> */
[----:B------:R-:W-:-:S03]  /*1cf0*/  HADD2.F32 R226, -RZ, R7.H0_H0 ;  /* 0x20000007ffe27230 */ /* 0x000fc60000004100 */
[----:B------:R-:W-:Y:S01]  /*1d00*/  FADD.FTZ R230, R18, R5 ;  /* 0x0000000512e67221 */ /* 0x000fe20000010000 */
[----:B------:R-:W-:Y:S02]  /*1d10*/  HADD2.F32 R228, -RZ, R7.H1_H1 ;  /* 0x30000007ffe47230 */ /* 0x000fe40000004100 */
[----:B------:R-:W-:Y:S02]  /*1d20*/  HADD2.F32 R8, -RZ, R4.H0_H0 ;  /* 0x20000004ff087230 */ /* 0x000fe40000004100 */
[----:B------:R-:W-:Y:S01]  /*1d30*/  FADD.FTZ R7, R19, R230 ;  /* 0x000000e613077221 */ /* 0x000fe20000010000 */
[----:B------:R-:W-:Y:S02]  /*1d40*/  HADD2.F32 R224, -RZ, R6.H0_H0 ;  /* 0x20000006ffe07230 */ /* 0x000fe40000004100 */
[----:B------:R-:W-:Y:S02]  /*1d50*/  HADD2.F32 R4, -RZ, R4.H1_H1 ;  /* 0x30000004ff047230 */ /* 0x000fe40000004100 */
[----:B------:R-:W-:-:S02]  /*1d60*/  HADD2.F32 R6, -RZ, R6.H1_H1 ;  /* 0x30000006ff067230 */ /* 0x000fc40000004100 */
[-C--:B------:R-:W-:Y:S01]  /*1d70*/  FMUL.FTZ R11, R222, R211.reuse ;  /* 0x000000d3de0b7220 */ /* 0x080fe20000410000 */
[----:B------:R-:W-:Y:S01]  /*1d80*/  FADD.FTZ R222, R12, R7 ;  /* 0x000000070cde7221 */ /* 0x000fe20000010000 */
[----:B---3--:R-:W-:Y:S01]  /*1d90*/  @P1 MOV R216, R32 ;  /* 0x0000002000d81202 */ /* 0x008fe20000000f00 */
        /* <DEDUP_REMOVED lines=8> */
[----:B------:R-:W-:Y:S01]  /*1e20*/  @P2 FADD.FTZ R8, R8, R216 ;  /* 0x000000d808082221 */ /* 0x000fe20000010000 */
[----:B----4-:R-:W-:-:S02]  /*1e30*/  @P1 MOV R212, R28 ;  /* 0x0000001c00d41202 */ /* 0x010fc40000000f00 */
[----:B------:R-:W-:Y:S01]  /*1e40*/  FADD.FTZ R216, R14, R211 ;  /* 0x000000d30ed87221 */ /* 0x000fe20000010000 */
[----:B------:R-:W-:-:S03]  /*1e50*/  @P1 MOV R217, R33 ;  /* 0x0000002100d91202 */ /* 0x000fc60000000f00 */
[----:B------:R-:W-:Y:S01]  /*1e60*/  FADD.FTZ R211, R15, R216 ;  /* 0x000000d80fd37221 */ /* 0x000fe20000010000 */
[----:B------:R-:W-:Y:S01]  /*1e70*/  @P1 MOV R218, R34 ;  /* 0x0000002200da1202 */ /* 0x000fe20000000f00 */
[----:B------:R-:W-:Y:S01]  /*1e80*/  @P2 FADD.FTZ R4, R4, R212 ;  /* 0x000000d404042221 */ /* 0x000fe20000010000 */
        /* <DEDUP_REMOVED lines=171> */
.L_x_40808:
        /* <DEDUP_REMOVED lines=118> */
[----:B------:R-:W-:Y:S01]  /*30a0*/  F2FP.F16.F32.PACK_AB R6, R15, R4 ;  /* 0x000000040f06723e */ /* 0x000fe200000000ff */
        /* <DEDUP_REMOVED lines=25> */
[----:B------:R-:W-:Y:S01]  /*3240*/  F2FP.F16.F32.PACK_AB R4, R15, R4 ;  /* 0x000000040f04723e */ /* 0x000fe200000000ff */
[----:B------:R-:W-:Y:S01]  /*3250*/  FFMA.FTZ R185, R82, R185, R146 ;  /* 0x000000b952b97223 */ /* 0x000fe20000010092 */
[----:B------:R-:W-:Y:S01]  /*3260*/  F2FP.F16.F32.PACK_AB R10, R25, R10 ;  /* 0x0000000a190a723e */ /* 0x000fe200000000ff */
        /* <DEDUP_REMOVED lines=8> */
[----:B------:R-:W-:Y:S01]  /*32f0*/  F2FP.F16.F32.PACK_AB R12, R19, R12 ;  /* 0x0000000c130c723e */ /* 0x000fe200000000ff */
[----:B-1----:R-:W-:Y:S01]  /*3300*/  IMAD.WIDE.U32 R18, R207, 0x10, R16 ;  /* 0x00000010cf127825 */ /* 0x002fe200078e0010 */
[----:B------:R-:W-:-:S03]  /*3310*/  F2FP.F16.F32.PACK_AB R7, R198, R7 ;  /* 0x00000007c607723e */ /* 0x000fc600000000ff */
[----:B------:R-:W-:Y:S01]  /*3320*/  FFMA.FTZ R173, R62, R173, R126 ;  /* 0x000000ad3ead7223 */ /* 0x000fe2000001007e */
[----:B------:R-:W-:Y:S01]  /*3330*/  F2FP.F16.F32.PACK_AB R5, R202, R5 ;  /* 0x00000005ca05723e */ /* 0x000fe200000000ff */
[----:B------:R-:W-:Y:S01]  /*3340*/  IMAD.WIDE.U32 R164, R204, 0x10, R16 ;  /* 0x00000010cca47825 */ /* 0x000fe200078e0010 */
[----:B------:R-:W-:-:S03]  /*3350*/  F2FP.F16.F32.PACK_AB R8, R13, R8 ;  /* 0x000000080d08723e */ /* 0x000fc600000000ff */
[----:B------:R-:W-:Y:S01]  /*3360*/  FFMA.FTZ R166, R63, R166, R127 ;  /* 0x000000a63fa67223 */ /* 0x000fe2000001007f */
[----:B------:R-:W-:Y:S01]  /*3370*/  F2FP.F16.F32.PACK_AB R11, R228, R11 ;  /* 0x0000000be40b723e */ /* 0x000fe200000000ff */
[----:B------:R0:W-:Y:S01]  /*3380*/  STG.E.128 desc[UR4][R18.64], R4 ;  /* 0x0000000412007986 */ /* 0x0001e2000c101d04 */
[----:B------:R-:W-:Y:S01]  /*3390*/  F2FP.F16.F32.PACK_AB R9, R192, R9 ;  /* 0x00000009c009723e */ /* 0x000fe200000000ff */
[----:B------:R-:W-:Y:S01]  /*33a0*/  FMUL.FTZ R218, R217, R218 ;  /* 0x000000dad9da7220 */ /* 0x000fe20000410000 */
[----:B------:R-:W-:Y:S01]  /*33b0*/  F2FP.F16.F32.PACK_AB R13, R186, R185 ;  /* 0x000000b9ba0d723e */ /* 0x000fe200000000ff */
[--C-:B------:R-:W-:Y:S01]  /*33c0*/  IMAD.WIDE.U32 R184, R209, 0x10, R16.reuse ;  /* 0x00000010d1b87825 */ /* 0x100fe200078e0010 */
[----:B------:R-:W-:Y:S01]  /*33d0*/  F2FP.F16.F32.PACK_AB R15, R190, R15 ;  /* 0x0000000fbe0f723e */ /* 0x000fe200000000ff */
[----:B------:R1:W-:Y:S01]  /*33e0*/  STG.E.128 desc[UR4][R164.64], R8 ;  /* 0x00000008a4007986 */ /* 0x0003e2000c101d04 */
[----:B------:R-:W-:Y:S01]  /*33f0*/  F2FP.F16.F32.PACK_AB R14, R25, R14 ;  /* 0x0000000e190e723e */ /* 0x000fe200000000ff */
        /* <DEDUP_REMOVED lines=16> */
[----:B-1----:R-:W-:Y:S01]  /*3500*/  F2FP.F16.F32.PACK_AB R11, R166, R173 ;  /* 0x000000ada60b723e */ /* 0x002fe200000000ff */
        /* <DEDUP_REMOVED lines=16> */
[----:B------:R-:W-:Y:S01]  /*3610*/  F2FP.F16.F32.PACK_AB R166, R19, R166 ;  /* 0x000000a613a6723e */ /* 0x000fe200000000ff */
[----:B------:R-:W-:Y:S01]  /*3620*/  FFMA.FTZ R9, R66, R171, R130 ;  /* 0x000000ab42097223 */ /* 0x000fe20000010082 */
[----:B------:R-:W0:Y:S01]  /*3630*/  LDC.64 R18, c[0x0][0x210] ;  /* 0x00008400ff127b82 */ /* 0x000e220000000a00 */
        /* <DEDUP_REMOVED lines=30> */
[----:B------:R-:W-:Y:S02]  /*3820*/  F2FP.F16.F32.PACK_AB R9, R170, R9 ;  /* 0x00000009aa09723e */ /* 0x000fe400000000ff */
        /* <DEDUP_REMOVED lines=20> */
.L_x_40795:
        /* <DEDUP_REMOVED lines=8> */
.L_x_40798:
[----:B------:R-:W-:Y:S05]  /*39f0*/  BSYNC B0 ;  /* 0x0000000000007941 */ /* 0x000fea0003800000 */
.L_x_40797:
        /* <DEDUP_REMOVED lines=9> */
.L_x_40799:
[----:B------:R-:W-:Y:S01]  /*3a90*/  HFMA2.MMA R220, -RZ, RZ, 0, 2.384185791015625e-07 ;  /* 0x00000004ffdc7435 */ /* 0x000fe200000001ff */
[----:B------:R-:W-:-:S05]  /*3aa0*/  MOV R212, R217 ;  /* 0x000000d900d47202 */ /* 0x000fca0000000f00 */
[----:B------:R-:W-:-:S05]  /*3ab0*/  FADD.FTZ R214, R213, R212 ;  /* 0x000000d4d5d67221 */ /* 0x000fca0000010000 */
[----:B------:R-:W-:-:S07]  /*3ac0*/  MOV R219, R214 ;  /* 0x000000d600db7202 */ /* 0x000fce0000000f00 */
[----:B------:R-:W-:Y:S05]  /*3ad0*/  WARPSYNC.COLLECTIVE R218, `(.L_x_40800) ;  /* 0x00000000da087348 */ /* 0x000fea0003c00000 */
[----:B------:R0:W1:Y:S02]  /*3ae0*/  SHFL.BFLY P2, R217, R219, R220, R221 ;  /* 0x0c0000dcdbd97389 */ /* 0x00006400000400dd */
[----:B01----:R-:W-:Y:S01]  /*3af0*/  ENDCOLLECTIVE ;  /* 0x000000000000791b */ /* 0x003fe20003800000 */
.L_x_40800:
[----:B------:R-:W-:Y:S01]  /*3b00*/  HFMA2.MMA R220, -RZ, RZ, 0, 4.76837158203125e-07 ;  /* 0x00000008ffdc7435 */ /* 0x000fe200000001ff */
[----:B------:R-:W-:-:S05]  /*3b10*/  MOV R211, R217 ;  /* 0x000000d900d37202 */ /* 0x000fca0000000f00 */
[----:B------:R-:W-:-:S05]  /*3b20*/  FADD.FTZ R215, R214, R211 ;  /* 0x000000d3d6d77221 */ /* 0x000fca0000010000 */
[----:B------:R-:W-:-:S07]  /*3b30*/  MOV R219, R215 ;  /* 0x000000d700db7202 */ /* 0x000fce0000000f00 */
[----:B------:R-:W-:Y:S05]  /*3b40*/  WARPSYNC.COLLECTIVE R218, `(.L_x_40801) ;  /* 0x00000000da087348 */ /* 0x000fea0003c00000 */
[----:B------:R0:W1:Y:S02]  /*3b50*/  SHFL.BFLY P2, R217, R219, R220, R221 ;  /* 0x0c0000dcdbd97389 */ /* 0x00006400000400dd */
[----:B01----:R-:W-:Y:S01]  /*3b60*/  ENDCOLLECTIVE ;  /* 0x000000000000791b */ /* 0x003fe20003800000 */
.L_x_40801:
        /* <DEDUP_REMOVED lines=8> */
.L_x_40802:
        /* <DEDUP_REMOVED lines=136> */
.L_x_40803:
[----:B------:R-:W-:Y:S01]  /*4470*/  HFMA2.MMA R220, -RZ, RZ, 0, 1.1920928955078125e-07 ;  /* 0x00000002ffdc7435 */ /* 0x000fe200000001ff */
[----:B------:R-:W-:-:S05]  /*4480*/  MOV R213, R217 ;  /* 0x000000d900d57202 */ /* 0x000fca0000000f00 */
[----:B------:R-:W-:-:S05]  /*4490*/  FADD.FTZ R213, R0, R213 ;  /* 0x000000d500d57221 */ /* 0x000fca0000010000 */
[----:B------:R-:W-:-:S07]  /*44a0*/  MOV R219, R213 ;  /* 0x000000d500db7202 */ /* 0x000fce0000000f00 */
[----:B------:R-:W-:Y:S05]  /*44b0*/  WARPSYNC.COLLECTIVE R218, `(.L_x_40804) ;  /* 0x00000000da087348 */ /* 0x000fea0003c00000 */
[----:B------:R0:W1:Y:S02]  /*44c0*/  SHFL.BFLY P2, R217, R219, R220, R221 ;  /* 0x0c0000dcdbd97389 */ /* 0x00006400000400dd */
[----:B01----:R-:W-:Y:S01]  /*44d0*/  ENDCOLLECTIVE ;  /* 0x000000000000791b */ /* 0x003fe20003800000 */
.L_x_40804:
[----:B------:R-:W-:Y:S01]  /*44e0*/  HFMA2.MMA R220, -RZ, RZ, 0, 2.384185791015625e-07 ;  /* 0x00000004ffdc7435 */ /* 0x000fe200000001ff */
[----:B------:R-:W-:-:S05]  /*44f0*/  MOV R214, R217 ;  /* 0x000000d900d67202 */ /* 0x000fca0000000f00 */
[----:B------:R-:W-:-:S05]  /*4500*/  FADD.FTZ R214, R213, R214 ;  /* 0x000000d6d5d67221 */ /* 0x000fca0000010000 */
[----:B------:R-:W-:-:S07]  /*4510*/  MOV R219, R214 ;  /* 0x000000d600db7202 */ /* 0x000fce0000000f00 */
[----:B------:R-:W-:Y:S05]  /*4520*/  WARPSYNC.COLLECTIVE R218, `(.L_x_40805) ;  /* 0x00000000da087348 */ /* 0x000fea0003c00000 */
[----:B------:R0:W1:Y:S02]  /*4530*/  SHFL.BFLY P2, R217, R219, R220, R221 ;  /* 0x0c0000dcdbd97389 */ /* 0x00006400000400dd */
[----:B01----:R-:W-:Y:S01]  /*4540*/  ENDCOLLECTIVE ;  /* 0x000000000000791b */ /* 0x003fe20003800000 */
.L_x_40805:
[----:B------:R-:W-:Y:S01]  /*4550*/  HFMA2.MMA R220, -RZ, RZ, 0, 4.76837158203125e-07 ;  /* 0x00000008ffdc7435 */ /* 0x000fe200000001ff */
[----:B------:R-:W-:-:S05]  /*4560*/  MOV R215, R217 ;  /* 0x000000d900d77202 */ /* 0x000fca0000000f00 */
[----:B------:R-:W-:-:S05]  /*4570*/  FADD.FTZ R215, R214, R215 ;  /* 0x000000d7d6d77221 */ /* 0x000fca0000010000 */
[----:B------:R-:W-:-:S07]  /*4580*/  MOV R219, R215 ;  /* 0x000000d700db7202 */ /* 0x000fce0000000f00 */
[----:B------:R-:W-:Y:S05]  /*4590*/  WARPSYNC.COLLECTIVE R218, `(.L_x_40806) ;  /* 0x00000000da087348 */ /* 0x000fea0003c00000 */
[----:B------:R0:W1:Y:S02]  /*45a0*/  SHFL.BFLY P2, R217, R219, R220, R221 ;  /* 0x0c0000dcdbd97389 */ /* 0x00006400000400dd */
[----:B01----:R-:W-:Y:S01]  /*45b0*/  ENDCOLLECTIVE ;  /* 0x000000000000791b */ /* 0x003fe20003800000 */
.L_x_40806:
[----:B------:R-:W-:Y:S01]  /*45c0*/  HFMA2.MMA R220, -RZ, RZ, 0, 9.5367431640625e-07 ;  /* 0x00000010ffdc7435 */ /* 0x000fe200000001ff */
[----:B------:R-:W-:-:S05]  /*45d0*/  MOV R216, R217 ;  /* 0x000000d900d87202 */ /* 0x000fca0000000f00 */
[----:B------:R-:W-:-:S05]  /*45e0*/  FADD.FTZ R216, R215, R216 ;  /* 0x000000d8d7d87221 */ /* 0x000fca0000010000 */
[----:B------:R-:W-:-:S07]  /*45f0*/  MOV R219, R216 ;  /* 0x000000d800db7202 */ /* 0x000fce0000000f00 */
[----:B------:R-:W-:Y:S05]  /*4600*/  WARPSYNC.COLLECTIVE R218, `(.L_x_40807) ;  /* 0x00000000da087348 */ /* 0x000fea0003c00000 */
[----:B------:R0:W1:Y:S02]  /*4610*/  SHFL.BFLY P2, R217, R219, R220, R221 ;  /* 0x0c0000dcdbd97389 */ /* 0x00006400000400dd */
[----:B01----:R-:W-:Y:S01]  /*4620*/  ENDCOLLECTIVE ;  /* 0x000000000000791b */ /* 0x003fe20003800000 */
.L_x_40807:
[----:B------:R-:W-:Y:S05]  /*4630*/  BRA `(.L_x_40808) ;  /* 0xffffffe000c07947 */ /* 0x000fea000383ffff */
.L_x_40809:
        /* <DEDUP_REMOVED lines=12> */
.L_x_58433:


//--------------------- .text._ZN10layer_norm13ln_fwd_kernelINS_13Kernel_traitsIf6__halffS2_fjLj2048ELj1ELj4ELj1ELj16ENS_18Kernel_traits_baseILj2048EfS2_fS2_fjLj128EEEEELb0ELb0ELb1ELb0EEEvNS_9FwdParamsE --------------------------
	.section	.text._ZN10layer_norm13ln_fwd_kernelINS_13Kernel_traitsIf6__halffS2_fjLj2048ELj1ELj4ELj1ELj16ENS_18Kernel_traits_baseILj2048EfS2_fS2_fjLj128EEEEELb0ELb0ELb1ELb0EEEvNS_9FwdParamsE,"ax",@progbits
	.align	128
        .global         _ZN10layer_norm13ln_fwd_kernelINS_13Kernel_traitsIf6__halffS2_fjLj2048ELj1ELj4ELj1ELj16ENS_18Kernel_traits_baseILj2048EfS2_fS2_fjLj128EEEEELb0ELb0ELb1ELb0EEEvNS_9FwdParamsE
        .type           _ZN10layer_norm13ln_fwd_kernelINS_13Kernel_traitsIf6__halffS2_fjLj2048ELj1ELj4ELj1ELj16ENS_18Kernel_traits_baseILj2048EfS2_fS2_fjLj128EEEEELb0ELb0ELb1ELb0EEEvNS_9FwdParamsE,@function
        .size           _ZN10layer_norm13ln_fwd_kernelINS_13Kernel_traitsIf6__halffS2_fjLj2048ELj1ELj4ELj1ELj16ENS_18Kernel_traits_baseILj2048EfS2_fS2_fjLj128EEEEELb0ELb0ELb1ELb0EEEvNS_9FwdParamsE,(.L_x_58434 - _ZN10layer_norm13ln_fwd_kernelINS_13Kernel_traitsIf6__halffS2_fjLj2048ELj1ELj4ELj1ELj16ENS_18Kernel_traits_baseILj2048EfS2_fS2_fjLj128EEEEELb0ELb0ELb1ELb0EEEvNS_9FwdParamsE)
        .other          _ZN10layer_norm13ln_fwd_kernelINS_13Kernel_traitsIf6__halffS2_fjLj2048ELj1ELj4ELj1ELj16ENS_18Kernel_traits_baseILj2048EfS2_fS2_fjLj128EEEEELb0ELb0ELb1ELb0EEEvNS_9FwdParamsE,@"STO_CUDA_ENTRY STV_DEFAULT"
_ZN10layer_norm13ln_fwd_kernelINS_13Kernel_traitsIf6__halffS2_fjLj2048ELj1ELj4ELj1ELj16ENS_18Kernel_traits_baseILj2048EfS2_fS2_fjLj128EEEEELb0ELb0ELb1ELb0EEEvNS_9FwdParamsE:
.text._ZN10layer_norm13ln_fwd_kernelINS_13Kernel_traitsIf6__halffS2_fjLj2048ELj1ELj4ELj1ELj16ENS_18Kernel_traits_baseILj2048EfS2_fS2_fjLj128EEEEELb0ELb0ELb1ELb0EEEvNS_9FwdParamsE:
        /* <DEDUP_REMOVED lines=42> */
.L_x_40811:
[----:B------:R-:W-:Y:S05]  /*02a0*/  BSYNC B0 ;  /* 0x0000000000007941 */ /* 0x000fea0003800000 */
.L_x_40810:
        /* <DEDUP_REMOVED lines=18> */
.L_x_40813:
[----:B------:R-:W-:Y:S05]  /*03d0*/  BSYNC B0 ;  /* 0x0000000000007941 */ /* 0x000fea0003800000 */
.L_x_40812:
        /* <DEDUP_REMOVED lines=18> */
.L_x_40815:
[----:B------:R-:W-:Y:S05]  /*0500*/  BSYNC B0 ;  /* 0x0000000000007941 */ /* 0x000fea0003800000 */
.L_x_40814:
        /* <DEDUP_REMOVED lines=18> */
.L_x_40817:
[----:B------:R-:W-:Y:S05]  /*0630*/  BSYNC B0 ;  /* 0x0000000000007941 */ /* 0x000fea0003800000 */
.L_x_40816:
        /* <DEDUP_REMOVED lines=18> */
.L_x_40819:
[----:B------:R-:W-:Y:S05]  /*0760*/  BSYNC B0 ;  /* 0x0000000000007941 */ /* 0x000fea0003800000 */
.L_x_40818:
        /* <DEDUP_REMOVED lines=21> */
.L_x_40821:
[----:B------:R-:W-:Y:S05]  /*08c0*/  BSYNC B0 ;  /* 0x0000000000007941 */ /* 0x000fea0003800000 */
.L_x_40820:
        /* <DEDUP_REMOVED lines=23> */
.L_x_40823:
[----:B------:R-:W-:Y:S05]  /*0a40*/  BSYNC B0 ;  /* 0x0000000000007941 */ /* 0x000fea0003800000 */
.L_x_40822:
        /* <DEDUP_REMOVED lines=20> */
.L_x_40825:
[----:B------:R-:W-:Y:S05]  /*0b90*/  BSYNC B0 ;  /* 0x0000000000007941 */ /* 0x000fea0003800000 */
.L_x_40824:
        /* <DEDUP_REMOVED lines=9> */
.L_x_40987:
        /* <DEDUP_REMOVED lines=59> */
[----:B-----5:R-:W-:-:S05]  /*0fe0*/  HADD2.F32 R136, -RZ, R208.H0_H0 ;  /* 0x200000d0ff887230 */ /* 0x020fca0000004100 */
[----:B------:R-:W-:-:S04]  /*0ff0*/  FMUL.FTZ R136, R136, UR7 ;  /* 0x0000000788887c20 */ /* 0x000fc80008410000 */
[----:B------:R-:W-:-:S07]  /*1000*/  @P2 FADD.FTZ R136, R132, R136 ;  /* 0x0000008884882221 */ /* 0x000fce0000010000 */
.L_x_40829:
[----:B------:R-:W-:Y:S05]  /*1010*/  BSYNC B1 ;  /* 0x0000000000017941 */ /* 0x000fea0003800000 */
.L_x_40828:
[----:B------:R-:W-:Y:S04]  /*1020*/  BSSY B1, `(.L_x_40830) ;  /* 0x0000005000017945 */ /* 0x000fe80003800000 */
[----:B------:R-:W-:Y:S05]  /*1030*/  @!P3 BRA `(.L_x_40831) ;  /* 0x00000000000cb947 */ /* 0x000fea0003800000 */
[----:B-----5:R-:W-:-:S05]  /*1040*/  HADD2.F32 R137, -RZ, R208.H1_H1 ;  /* 0x300000d0ff897230 */ /* 0x020fca0000004100 */
[----:B------:R-:W-:-:S04]  /*1050*/  FMUL.FTZ R137, R137, UR7 ;  /* 0x0000000789897c20 */ /* 0x000fc80008410000 */
[----:B------:R-:W-:-:S07]  /*1060*/  @P2 FADD.FTZ R137, R133, R137 ;  /* 0x0000008985892221 */ /* 0x000fce0000010000 */
.L_x_40831:
[----:B------:R-:W-:Y:S05]  /*1070*/  BSYNC B1 ;  /* 0x0000000000017941 */ /* 0x000fea0003800000 */
.L_x_40830:
[----:B------:R-:W-:Y:S04]  /*1080*/  BSSY B1, `(.L_x_40832) ;  /* 0x0000005000017945 */ /* 0x000fe80003800000 */
[----:B------:R-:W-:Y:S05]  /*1090*/  @!P3 BRA `(.L_x_40833) ;  /* 0x00000000000cb947 */ /* 0x000fea0003800000 */
[----:B-----5:R-:W-:-:S05]  /*10a0*/  HADD2.F32 R138, -RZ, R209.H0_H0 ;  /* 0x200000d1ff8a7230 */ /* 0x020fca0000004100 */
[----:B------:R-:W-:-:S04]  /*10b0*/  FMUL.FTZ R138, R138, UR7 ;  /* 0x000000078a8a7c20 */ /* 0x000fc80008410000 */
[----:B------:R-:W-:-:S07]  /*10c0*/  @P2 FADD.FTZ R138, R134, R138 ;  /* 0x0000008a868a2221 */ /* 0x000fce0000010000 */
.L_x_40833:
[----:B------:R-:W-:Y:S05]  /*10d0*/  BSYNC B1 ;  /* 0x0000000000017941 */ /* 0x000fea0003800000 */
.L_x_40832:
[----:B------:R-:W-:Y:S04]  /*10e0*/  BSSY B1, `(.L_x_40834) ;  /* 0x0000005000017945 */ /* 0x000fe80003800000 */
[----:B------:R-:W-:Y:S05]  /*10f0*/  @!P3 BRA `(.L_x_40835) ;  /* 0x00000000000cb947 */ /* 0x000fea0003800000 */
[----:B-----5:R-:W-:-:S05]  /*1100*/  HADD2.F32 R139, -RZ, R209.H1_H1 ;  /* 0x300000d1ff8b7230 */ /* 0x020fca0000004100 */
[----:B------:R-:W-:-:S04]  /*1110*/  FMUL.FTZ R139, R139, UR7 ;  /* 0x000000078b8b7c20 */ /* 0x000fc80008410000 */
[----:B------:R-:W-:-:S07]  /*1120*/  @P2 FADD.FTZ R139, R135, R139 ;  /* 0x0000008b878b2221 */ /* 0x000fce0000010000 */
.L_x_40835:
[----:B------:R-:W-:Y:S05]  /*1130*/  BSYNC B1 ;  /* 0x0000000000017941 */ /* 0x000fea0003800000 */
.L_x_40834:
[----:B------:R-:W-:Y:S04]  /*1140*/  BSSY B1, `(.L_x_40836) ;  /* 0x0000005000017945 */ /* 0x000fe80003800000 */
[----:B------:R-:W-:Y:S05]  /*1150*/  @!P3 BRA `(.L_x_40837) ;  /* 0x00000000000cb947 */ /* 0x000fea0003800000 */
[----:B-----5:R-:W-:-:S05]  /*1160*/  HADD2.F32 R144, -RZ, R210.H0_H0 ;  /* 0x200000d2ff907230 */ /* 0x020fca0000004100 */
[----:B------:R-:W-:-:S04]  /*1170*/  FMUL.FTZ R144, R144, UR7 ;  /* 0x0000000790907c20 */ /* 0x000fc80008410000 */
[----:B------:R-:W-:-:S07]  /*1180*/  @P2 FADD.FTZ R144, R140, R144 ;  /* 0x000000908c902221 */ /* 0x000fce0000010000 */
.L_x_40837:
[----:B------:R-:W-:Y:S05]  /*1190*/  BSYNC B1 ;  /* 0x0000000000017941 */ /* 0x000fea0003800000 */
.L_x_40836:
[----:B------:R-:W-:Y:S04]  /*11a0*/  BSSY B1, `(.L_x_40838) ;  /* 0x0000005000017945 */ /* 0x000fe80003800000 */
[----:B------:R-:W-:Y:S05]  /*11b0*/  @!P3 BRA `(.L_x_40839) ;  /* 0x00000000000cb947 */ /* 0x000fea0003800000 */
[----:B-----5:R-:W-:-:S05]  /*11c0*/  HADD2.F32 R145, -RZ, R210.H1_H1 ;  /* 0x300000d2ff917230 */ /* 0x020fca0000004100 */
[----:B------:R-:W-:-:S04]  /*11d0*/  FMUL.FTZ R145, R145, UR7 ;  /* 0x0000000791917c20 */ /* 0x000fc80008410000 */
[----:B------:R-:W-:-:S07]  /*11e0*/  @P2 FADD.FTZ R145, R141, R145 ;  /* 0x000000918d912221 */ /* 0x000fce0000010000 */
.L_x_40839:
[----:B------:R-:W-:Y:S05]  /*11f0*/  BSYNC B1 ;  /* 0x0000000000017941 */ /* 0x000fea0003800000 */
.L_x_40838:
[----:B------:R-:W-:Y:S04]  /*1200*/  BSSY B1, `(.L_x_40840) ;  /* 0x0000005000017945 */ /* 0x000fe80003800000 */
[----:B------:R-:W-:Y:S05]  /*1210*/  @!P3 BRA `(.L_x_40841) ;  /* 0x00000000000cb947 */ /* 0x000fea0003800000 */
[----:B-----5:R-:W-:-:S05]  /*1220*/  HADD2.F32 R146, -RZ, R211.H0_H0 ;  /* 0x200000d3ff927230 */ /* 0x020fca0000004100 */
[----:B------:R-:W-:-:S04]  /*1230*/  FMUL.FTZ R146, R146, UR7 ;  /* 0x0000000792927c20 */ /* 0x000fc80008410000 */
[----:B------:R-:W-:-:S07]  /*1240*/  @P2 FADD.FTZ R146, R142, R146 ;  /* 0x000000928e922221 */ /* 0x000fce0000010000 */
.L_x_40841:
[----:B------:R-:W-:Y:S05]  /*1250*/  BSYNC B1 ;  /* 0x0000000000017941 */ /* 0x000fea0003800000 */
.L_x_40840:
[----:B------:R-:W-:Y:S04]  /*1260*/  BSSY B1, `(.L_x_40842) ;  /* 0x0000005000017945 */ /* 0x000fe80003800000 */
[----:B------:R-:W-:Y:S05]  /*1270*/  @!P3 BRA `(.L_x_40843) ;  /* 0x00000000000cb947 */ /* 0x000fea0003800000 */
[----:B-----5:R-:W-:-:S05]  /*1280*/  HADD2.F32 R147, -RZ, R211.H1_H1 ;  /* 0x300000d3ff937230 */ /* 0x020fca0000004100 */
[----:B------:R-:W-:-:S04]  /*1290*/  FMUL.FTZ R147, R147, UR7 ;  /* 0x0000000793937c20 */ /* 0x000fc80008410000 */
[----:B------:R-:W-:-:S07]  /*12a0*/  @P2 FADD.FTZ R147, R143, R147 ;  /* 0x000000938f932221 */ /* 0x000fce0000010000 */
.L_x_40843:
[----:B------:R-:W-:Y:S05]  /*12b0*/  BSYNC B1 ;  /* 0x0000000000017941 */ /* 0x000fea0003800000 */
.L_x_40842:
[----:B------:R-:W0:Y:S01]  /*12c0*/  LDC.64 R214, c[0x0][0x238] ;  /* 0x00008e00ffd67b82 */ /* 0x000e220000000a00 */
[----:B------:R-:W-:Y:S01]  /*12d0*/  IADD3 R213, R213, 0x20, RZ ;  /* 0x00000020d5d57810 */ /* 0x000fe20007ffe0ff */
[C---:B0-----:R-:W-:Y:S01]  /*12e0*/  IMAD.WIDE.U32 R214, R212.reuse, 0x20, R214 ;  /* 0x00000020d4d67825 */ /* 0x041fe200078e00d6 */
[----:B------:R-:W-:-:S04]  /*12f0*/  IADD3 R212, R212, 0x20, RZ ;  /* 0x00000020d4d47810 */ /* 0x000fc80007ffe0ff */
[----:B------:R0:W-:Y:S04]  /*1300*/  STG.E.128 desc[UR4][R214.64], R136 ;  /* 0x00000088d6007986 */ /* 0x0001e8000c101d04 */
[----:B------:R0:W-:Y:S02]  /*1310*/  STG.E.128 desc[UR4][R214.64+0x10], R144 ;  /* 0x00001090d6007986 */ /* 0x0001e4000c101d04 */
.L_x_40827:
[----:B------:R-:W-:Y:S05]  /*1320*/  BSYNC B0 ;  /* 0x0000000000007941 */ /* 0x000fea0003800000 */
.L_x_40826:
        /* <DEDUP_REMOVED lines=43> */
.L_x_40847:
[----:B------:R-:W-:Y:S05]  /*15e0*/  BSYNC B1 ;  /* 0x0000000000017941 */ /* 0x000fea0003800000 */
.L_x_40846:
[----:B------:R-:W-:Y:S04]  /*15f0*/  BSSY B1, `(.L_x_40848) ;  /* 0x0000005000017945 */ /* 0x000fe80003800000 */
[----:B------:R-:W-:Y:S05]  /*1600*/  @!P3 BRA `(.L_x_40849) ;  /* 0x00000000000cb947 */ /* 0x000fea0003800000 */
[----:B-----5:R-:W-:-:S05]  /*1610*/  HADD2.F32 R149, -RZ, R208.H1_H1 ;  /* 0x300000d0ff957230 */ /* 0x020fca0000004100 */
[----:B------:R-:W-:-:S04]  /*1620*/  FMUL.FTZ R149, R149, UR7 ;  /* 0x0000000795957c20 */ /* 0x000fc80008410000 */
[----:B------:R-:W-:-:S07]  /*1630*/  @P2 FADD.FTZ R149, R133, R149 ;  /* 0x0000009585952221 */ /* 0x000fce0000010000 */
.L_x_40849:
[----:B------:R-:W-:Y:S05]  /*1640*/  BSYNC B1 ;  /* 0x0000000000017941 */ /* 0x000fea0003800000 */
.L_x_40848:
[----:B------:R-:W-:Y:S04]  /*1650*/  BSSY B1, `(.L_x_40850) ;  /* 0x0000005000017945 */ /* 0x000fe80003800000 */
[----:B------:R-:W-:Y:S05]  /*1660*/  @!P3 BRA `(.L_x_40851) ;  /* 0x00000000000cb947 */ /* 0x000fea0003800000 */
[----:B-----5:R-:W-:-:S05]  /*1670*/  HADD2.F32 R150, -RZ, R209.H0_H0 ;  /* 0x200000d1ff967230 */ /* 0x020fca0000004100 */
[----:B------:R-:W-:-:S04]  /*1680*/  FMUL.FTZ R150, R150, UR7 ;  /* 0x0000000796967c20 */ /* 0x000fc80008410000 */
[----:B------:R-:W-:-:S07]  /*1690*/  @P2 FADD.FTZ R150, R134, R150 ;  /* 0x0000009686962221 */ /* 0x000fce0000010000 */
.L_x_40851:
[----:B------:R-:W-:Y:S05]  /*16a0*/  BSYNC B1 ;  /* 0x0000000000017941 */ /* 0x000fea0003800000 */
.L_x_40850:
[----:B------:R-:W-:Y:S04]  /*16b0*/  BSSY B1, `(.L_x_40852) ;  /* 0x0000005000017945 */ /* 0x000fe80003800000 */
[----:B------:R-:W-:Y:S05]  /*16c0*/  @!P3 BRA `(.L_x_40853) ;  /* 0x00000000000cb947 */ /* 0x000fea0003800000 */
[----:B-----5:R-:W-:-:S05]  /*16d0*/  HADD2.F32 R151, -RZ, R209.H1_H1 ;  /* 0x300000d1ff977230 */ /* 0x020fca0000004100 */
[----:B------:R-:W-:-:S04]  /*16e0*/  FMUL.FTZ R151, R151, UR7 ;  /* 0x0000000797977c20 */ /* 0x000fc80008410000 */
[----:B------:R-:W-:-:S07]  /*16f0*/  @P2 FADD.FTZ R151, R135, R151 ;  /* 0x0000009787972221 */ /* 0x000fce0000010000 */
.L_x_40853:
[----:B------:R-:W-:Y:S05]  /*1700*/  BSYNC B1 ;  /* 0x0000000000017941 */ /* 0x000fea0003800000 */
.L_x_40852:
[----:B------:R-:W-:Y:S04]  /*1710*/  BSSY B1, `(.L_x_40854) ;  /* 0x0000005000017945 */ /* 0x000fe80003800000 */
[----:B------:R-:W-:Y:S05]  /*1720*/  @!P3 BRA `(.L_x_40855) ;  /* 0x00000000000cb947 */ /* 0x000fea0003800000 */
[----:B-----5:R-:W-:-:S05]  /*1730*/  HADD2.F32 R152, -RZ, R210.H0_H0 ;  /* 0x200000d2ff987230 */ /* 0x020fca0000004100 */
[----:B------:R-:W-:-:S04]  /*1740*/  FMUL.FTZ R152, R152, UR7 ;  /* 0x0000000798987c20 */ /* 0x000fc80008410000 */
[----:B------:R-:W-:-:S07]  /*1750*/  @P2 FADD.FTZ R152, R140, R152 ;  /* 0x000000988c982221 */ /* 0x000fce0000010000 */
.L_x_40855:
[----:B------:R-:W-:Y:S05]  /*1760*/  BSYNC B1 ;  /* 0x0000000000017941 */ /* 0x000fea0003800000 */
.L_x_40854:
[----:B------:R-:W-:Y:S04]  /*1770*/  BSSY B1, `(.L_x_40856) ;  /* 0x0000005000017945 */ /* 0x000fe80003800000 */
[----:B------:R-:W-:Y:S05]  /*1780*/  @!P3 BRA `(.L_x_40857) ;  /* 0x00000000000cb947 */ /* 0x000fea0003800000 */
[----:B-----5:R-:W-:-:S05]  /*1790*/  HADD2.F32 R153, -RZ, R210.H1_H1 ;  /* 0x300000d2ff997230 */ /* 0x020fca0000004100 */
[----:B------:R-:W-:-:S04]  /*17a0*/  FMUL.FTZ R153, R153, UR7 ;  /* 0x0000000799997c20 */ /* 0x000fc80008410000 */
[----:B------:R-:W-:-:S07]  /*17b0*/  @P2 FADD.FTZ R153, R141, R153 ;  /* 0x000000998d992221 */ /* 0x000fce0000010000 */
.L_x_40857:
[----:B------:R-:W-:Y:S05]  /*17c0*/  BSYNC B1 ;  /* 0x0000000000017941 */ /* 0x000fea0003800000 */
.L_x_40856:
[----:B------:R-:W-:Y:S04]  /*17d0*/  BSSY B1, `(.L_x_40858) ;  /* 0x0000005000017945 */ /* 0x000fe80003800000 */
[----:B------:R-:W-:Y:S05]  /*17e0*/  @!P3 BRA `(.L_x_40859) ;  /* 0x00000000000cb947 */ /* 0x000fea0003800000 */
[----:B-----5:R-:W-:-:S05]  /*17f0*/  HADD2.F32 R154, -RZ, R211.H0_H0 ;  /* 0x200000d3ff9a7230 */ /* 0x020fca0000004100 */
[----:B------:R-:W-:-:S04]  /*1800*/  FMUL.FTZ R154, R154, UR7 ;  /* 0x000000079a9a7c20 */ /* 0x000fc80008410000 */
[----:B------:R-:W-:-:S07]  /*1810*/  @P2 FADD.FTZ R154, R142, R154 ;  /* 0x0000009a8e9a2221 */ /* 0x000fce0000010000 */
.L_x_40859:
[----:B------:R-:W-:Y:S05]  /*1820*/  BSYNC B1 ;  /* 0x0000000000017941 */ /* 0x000fea0003800000 */
.L_x_40858:
[----:B------:R-:W-:Y:S04]  /*1830*/  BSSY B1, `(.L_x_40860) ;  /* 0x0000005000017945 */ /* 0x000fe80003800000 */
[----:B------:R-:W-:Y:S05]  /*1840*/  @!P3 BRA `(.L_x_40861) ;  /* 0x00000000000cb947 */ /* 0x000fea0003800000 */
[----:B-----5:R-:W-:-:S05]  /*1850*/  HADD2.F32 R155, -RZ, R211.H1_H1 ;  /* 0x300000d3ff9b7230 */ /* 0x020fca0000004100 */
[----:B------:R-:W-:-:S04]  /*1860*/  FMUL.FTZ R155, R155, UR7 ;  /* 0x000000079b9b7c20 */ /* 0x000fc80008410000 */
[----:B------:R-:W-:-:S07]  /*1870*/  @P2 FADD.FTZ R155, R143, R155 ;  /* 0x0000009b8f9b2221 */ /* 0x000fce0000010000 */
.L_x_40861:
[----:B------:R-:W-:Y:S05]  /*1880*/  BSYNC B1 ;  /* 0x0000000000017941 */ /* 0x000fea0003800000 */
.L_x_40860:
[----:B------:R-:W0:Y:S01]  /*1890*/  LDC.64 R214, c[0x0][0x238] ;  /* 0x00008e00ffd67b82 */ /* 0x000e220000000a00 */
[----:B------:R-:W-:Y:S01]  /*18a0*/  IADD3 R213, R213, 0x20, RZ ;  /* 0x00000020d5d57810 */ /* 0x000fe20007ffe0ff */
[C---:B0-----:R-:W-:Y:S01]  /*18b0*/  IMAD.WIDE.U32 R214, R212.reuse, 0x20, R214 ;  /* 0x00000020d4d67825 */ /* 0x041fe200078e00d6 */
[----:B------:R-:W-:-:S04]  /*18c0*/  IADD3 R212, R212, 0x20, RZ ;  /* 0x00000020d4d47810 */ /* 0x000fc80007ffe0ff */
[----:B------:R1:W-:Y:S04]  /*18d0*/  STG.E.128 desc[UR4][R214.64], R148 ;  /* 0x00000094d6007986 */ /* 0x0003e8000c101d04 */
[----:B------:R1:W-:Y:S02]  /*18e0*/  STG.E.128 desc[UR4][R214.64+0x10], R152 ;  /* 0x00001098d6007986 */ /* 0x0003e4000c101d04 */
.L_x_40845:
[----:B------:R-:W-:Y:S05]  /*18f0*/  BSYNC B0 ;  /* 0x0000000000007941 */ /* 0x000fea0003800000 */
.L_x_40844:
        /* <DEDUP_REMOVED lines=43> */
.L_x_40865:
[----:B------:R-:W-:Y:S05]  /*1bb0*/  BSYNC B1 ;  /* 0x0000000000017941 */ /* 0x000fea0003800000 */
.L_x_40864:
[----:B------:R-:W-:Y:S04]  /*1bc0*/  BSSY B1, `(.L_x_40866) ;  /* 0x0000005000017945 */ /* 0x000fe80003800000 */
[----:B------:R-:W-:Y:S05]  /*1bd0*/  @!P3 BRA `(.L_x_40867) ;  /* 0x00000000000cb947 */ /* 0x000fea0003800000 */
[----:B-----5:R-:W-:-:S05]  /*1be0*/  HADD2.F32 R157, -RZ, R208.H1_H1 ;  /* 0x300000d0ff9d7230 */ /* 0x020fca0000004100 */
[----:B------:R-:W-:-:S04]  /*1bf0*/  FMUL.FTZ R157, R157, UR7 ;  /* 0x000000079d9d7c20 */ /* 0x000fc80008410000 */
[----:B------:R-:W-:-:S07]  /*1c00*/  @P2 FADD.FTZ R157, R133, R157 ;  /* 0x0000009d859d2221 */ /* 0x000fce0000010000 */
.L_x_40867:
[----:B------:R-:W-:Y:S05]  /*1c10*/  BSYNC B1 ;  /* 0x0000000000017941 */ /* 0x000fea0003800000 */
.L_x_40866:
[----:B------:R-:W-:Y:S04]  /*1c20*/  BSSY B1, `(.L_x_40868) ;  /* 0x0000005000017945 */ /* 0x000fe80003800000 */
[----:B------:R-:W-:Y:S05]  /*1c30*/  @!P3 BRA `(.L_x_40869) ;  /* 0x00000000000cb947 */ /* 0x000fea0003800000 */
[----:B-----5:R-:W-:-:S05]  /*1c40*/  HADD2.F32 R158, -RZ, R209.H0_H0 ;  /* 0x200000d1ff9e7230 */ /* 0x020fca0000004100 */
[----:B------:R-:W-:-:S04]  /*1c50*/  FMUL.FTZ R158, R158, UR7 ;  /* 0x000000079e9e7c20 */ /* 0x000fc80008410000 */
[----:B------:R-:W-:-:S07]  /*1c60*/  @P2 FADD.FTZ R158, R134, R158 ;  /* 0x0000009e869e2221 */ /* 0x000fce0000010000 */
.L_x_40869:
[----:B------:R-:W-:Y:S05]  /*1c70*/  BSYNC B1 ;  /* 0x0000000000017941 */ /* 0x000fea0003800000 */
.L_x_40868:
[----:B------:R-:W-:Y:S04]  /*1c80*/  BSSY B1, `(.L_x_40870) ;  /* 0x0000005000017945 */ /* 0x000fe80003800000 */
[----:B------:R-:W-:Y:S05]  /*1c90*/  @!P3 BRA `(.L_x_40871) ;  /* 0x00000000000cb947 */ /* 0x000fea0003800000 */
[----:B-----5:R-:W-:-:S05]  /*1ca0*/  HADD2.F32 R159, -RZ, R209.H1_H1 ;  /* 0x300000d1ff9f7230 */ /* 0x020fca0000004100 */
[----:B------:R-:W-:-:S04]  /*1cb0*/  FMUL.FTZ R159, R159, UR7 ;  /* 0x000000079f9f7c20 */ /* 0x000fc80008410000 */
[----:B------:R-:W-:-:S07]  /*1cc0*/  @P2 FADD.FTZ R159, R135, R159 ;  /* 0x0000009f879f2221 */ /* 0x000fce0000010000 */
.L_x_40871:
[----:B------:R-:W-:Y:S05]  /*1cd0*/  BSYNC B1 ;  /* 0x0000000000017941 */ /* 0x000fea0003800000 */
.L_x_40870:
[----:B------:R-:W-:Y:S04]  /*1ce0*/  BSSY B1, `(.L_x_40872) ;  /* 0x0000005000017945 */ /* 0x000fe80003800000 */
[----:B------:R-:W-:Y:S05]  /*1cf0*/  @!P3 BRA `(.L_x_40873) ;  /* 0x00000000000cb947 */ /* 0x000fea0003800000 */
[----:B-----5:R-:W-:-:S05]  /*1d00*/  HADD2.F32 R160, -RZ, R210.H0_H0 ;  /* 0x200000d2ffa07230 */ /* 0x020fca0000004100 */
[----:B------:R-:W-:-:S04]  /*1d10*/  FMUL.FTZ R160, R160, UR7 ;  /* 0x00000007a0a07c20 */ /* 0x000fc80008410000 */
[----:B------:R-:W-:-:S07]  /*1d20*/  @P2 FADD.FTZ R160, R140, R160 ;  /* 0x000000a08ca02221 */ /* 0x000fce0000010000 */
.L_x_40873:
[----:B------:R-:W-:Y:S05]  /*1d30*/  BSYNC B1 ;  /* 0x0000000000017941 */ /* 0x000fea0003800000 */
.L_x_40872:
[----:B------:R-:W-:Y:S04]  /*1d40*/  BSSY B1, `(.L_x_40874) ;  /* 0x0000005000017945 */ /* 0x000fe80003800000 */
[----:B------:R-:W-:Y:S05]  /*1d50*/  @!P3 BRA `(.L_x_40875) ;  /* 0x00000000000cb947 */ /* 0x000fea0003800000 */
[----:B-----5:R-:W-:-:S05]  /*1d60*/  HADD2.F32 R161, -RZ, R210.H1_H1 ;  /* 0x300000d2ffa17230 */ /* 0x020fca0000004100 */
[----:B------:R-:W-:-:S04]  /*1d70*/  FMUL.FTZ R161, R161, UR7 ;  /* 0x00000007a1a17c20 */ /* 0x000fc80008410000 */
[----:B------:R-:W-:-:S07]  /*1d80*/  @P2 FADD.FTZ R161, R141, R161 ;  /* 0x000000a18da12221 */ /* 0x000fce0000010000 */
.L_x_40875:
[----:B------:R-:W-:Y:S05]  /*1d90*/  BSYNC B1 ;  /* 0x0000000000017941 */ /* 0x000fea0003800000 */
.L_x_40874:
[----:B------:R-:W-:Y:S04]  /*1da0*/  BSSY B1, `(.L_x_40876) ;  /* 0x0000005000017945 */ /* 0x000fe80003800000 */
[----:B------:R-:W-:Y:S05]  /*1db0*/  @!P3 BRA `(.L_x_40877) ;  /* 0x00000000000cb947 */ /* 0x000fea0003800000 */
[----:B-----5:R-:W-:-:S05]  /*1dc0*/  HADD2.F32 R162, -RZ, R211.H0_H0 ;  /* 0x200000d3ffa27230 */ /* 0x020fca0000004100 */
[----:B------:R-:W-:-:S04]  /*1dd0*/  FMUL.FTZ R162, R162, UR7 ;  /* 0x00000007a2a27c20 */ /* 0x000fc80008410000 */
[----:B------:R-:W-:-:S07]  /*1de0*/  @P2 FADD.FTZ R162, R142, R162 ;  /* 0x000000a28ea22221 */ /* 0x000fce0000010000 */
.L_x_40877:
[----:B------:R-:W-:Y:S05]  /*1df0*/  BSYNC B1 ;  /* 0x0000000000017941 */ /* 0x000fea0003800000 */
.L_x_40876:
[----:B------:R-:W-:Y:S04]  /*1e00*/  BSSY B1, `(.L_x_40878) ;  /* 0x0000005000017945 */ /* 0x000fe80003800000 */
[----:B------:R-:W-:Y:S05]  /*1e10*/  @!P3 BRA `(.L_x_40879) ;  /* 0x00000000000cb947 */ /* 0x000fea0003800000 */
[----:B-----5:R-:W-:-:S05]  /*1e20*/  HADD2.F32 R163, -RZ, R211.H1_H1 ;  /* 0x300000d3ffa37230 */ /* 0x020fca0000004100 */
[----:B------:R-:W-:-:S04]  /*1e30*/  FMUL.FTZ R163, R163, UR7 ;  /* 0x00000007a3a37c20 */ /* 0x000fc80008410000 */
[----:B------:R-:W-:-:S07]  /*1e40*/  @P2 FADD.FTZ R163, R143, R163 ;  /* 0x000000a38fa32221 */ /* 0x000fce0000010000 */
.L_x_40879:
[----:B------:R-:W-:Y:S05]  /*1e50*/  BSYNC B1 ;  /* 0x0000000000017941 */ /* 0x000fea0003800000 */
.L_x_40878:
[----:B------:R-:W0:Y:S01]  /*1e60*/  LDC.64 R214, c[0x0][0x238] ;  /* 0x00008e00ffd67b82 */ /* 0x000e220000000a00 */
[----:B------:R-:W-:Y:S01]  /*1e70*/  IADD3 R213, R213, 0x20, RZ ;  /* 0x00000020d5d57810 */ /* 0x000fe20007ffe0ff */
[C---:B0-----:R-:W-:Y:S01]  /*1e80*/  IMAD.WIDE.U32 R214, R212.reuse, 0x20, R214 ;  /* 0x00000020d4d67825 */ /* 0x041fe200078e00d6 */
[----:B------:R-:W-:-:S04]  /*1e90*/  IADD3 R212, R212, 0x20, RZ ;  /* 0x00000020d4d47810 */ /* 0x000fc80007ffe0ff */
[----:B------:R2:W-:Y:S04]  /*1ea0*/  STG.E.128 desc[UR4][R214.64], R156 ;  /* 0x0000009cd6007986 */ /* 0x0005e8000c101d04 */
[----:B------:R2:W-:Y:S02]  /*1eb0*/  STG.E.128 desc[UR4][R214.64+0x10], R160 ;  /* 0x000010a0d6007986 */ /* 0x0005e4000c101d04 */
.L_x_40863:
[----:B------:R-:W-:Y:S05]  /*1ec0*/  BSYNC B0 ;  /* 0x0000000000007941 */ /* 0x000fea0003800000 */
.L_x_40862:
        /* <DEDUP_REMOVED lines=43> */
.L_x_40883:
[----:B------:R-:W-:Y:S05]  /*2180*/  BSYNC B1 ;  /* 0x0000000000017941 */ /* 0x000fea0003800000 */
.L_x_40882:
[----:B------:R-:W-:Y:S04]  /*2190*/  BSSY B1, `(.L_x_40884) ;  /* 0x0000005000017945 */ /* 0x000fe80003800000 */
[----:B------:R-:W-:Y:S05]  /*21a0*/  @!P3 BRA `(.L_x_40885) ;  /* 0x00000000000cb947 */ /* 0x000fea0003800000 */
[----:B-----5:R-:W-:-:S05]  /*21b0*/  HADD2.F32 R165, -RZ, R208.H1_H1 ;  /* 0x300000d0ffa57230 */ /* 0x020fca0000004100 */
[----:B------:R-:W-:-:S04]  /*21c0*/  FMUL.FTZ R165, R165, UR7 ;  /* 0x00000007a5a57c20 */ /* 0x000fc80008410000 */
[----:B------:R-:W-:-:S07]  /*21d0*/  @P2 FADD.FTZ R165, R133, R165 ;  /* 0x000000a585a52221 */ /* 0x000fce0000010000 */
.L_x_40885:
[----:B------:R-:W-:Y:S05]  /*21e0*/  BSYNC B1 ;  /* 0x0000000000017941 */ /* 0x000fea0003800000 */
.L_x_40884:
[----:B------:R-:W-:Y:S04]  /*21f0*/  BSSY B1, `(.L_x_40886) ;  /* 0x0000005000017945 */ /* 0x000fe80003800000 */
[----:B------:R-:W-:Y:S05]  /*2200*/  @!P3 BRA `(.L_x_40887) ;  /* 0x00000000000cb947 */ /* 0x000fea0003800000 */
[----:B-----5:R-:W-:-:S05]  /*2210*/  HADD2.F32 R166, -RZ, R209.H0_H0 ;  /* 0x200000d1ffa67230 */ /* 0x020fca0000004100 */
[----:B------:R-:W-:-:S04]  /*2220*/  FMUL.FTZ R166, R166, UR7 ;  /* 0x00000007a6a67c20 */ /* 0x000fc80008410000 */
[----:B------:R-:W-:-:S07]  /*2230*/  @P2 FADD.FTZ R166, R134, R166 ;  /* 0x000000a686a62221 */ /* 0x000fce0000010000 */
.L_x_40887:
[----:B------:R-:W-:Y:S05]  /*2240*/  BSYNC B1 ;  /* 0x0000000000017941 */ /* 0x000fea0003800000 */
.L_x_40886:
[----:B------:R-:W-:Y:S04]  /*2250*/  BSSY B1, `(.L_x_40888) ;  /* 0x0000005000017945 */ /* 0x000fe80003800000 */
[----:B------:R-:W-:Y:S05]  /*2260*/  @!P3 BRA `(.L_x_40889) ;  /* 0x00000000000cb947 */ /* 0x000fea0003800000 */
[----:B-----5:R-:W-:-:S05]  /*2270*/  HADD2.F32 R167, -RZ, R209.H1_H1 ;  /* 0x300000d1ffa77230 */ /* 0x020fca0000004100 */
[----:B------:R-:W-:-:S04]  /*2280*/  FMUL.FTZ R167, R167, UR7 ;  /* 0x00000007a7a77c20 */ /* 0x000fc80008410000 */
[----:B------:R-:W-:-:S07]  /*2290*/  @P2 FADD.FTZ R167, R135, R167 ;  /* 0x000000a787a72221 */ /* 0x000fce0000010000 */
.L_x_40889:
[----:B------:R-:W-:Y:S05]  /*22a0*/  BSYNC B1 ;  /* 0x0000000000017941 */ /* 0x000fea0003800000 */
.L_x_40888:
[----:B------:R-:W-:Y:S04]  /*22b0*/  BSSY B1, `(.L_x_40890) ;  /* 0x0000005000017945 */ /* 0x000fe80003800000 */
[----:B------:R-:W-:Y:S05]  /*22c0*/  @!P3 BRA `(.L_x_40891) ;  /* 0x00000000000cb947 */ /* 0x000fea0003800000 */
[----:B-----5:R-:W-:-:S05]  /*22d0*/  HADD2.F32 R168, -RZ, R210.H0_H0 ;  /* 0x200000d2ffa87230 */ /* 0x020fca0000004100 */
[----:B------:R-:W-:-:S04]  /*22e0*/  FMUL.FTZ R168, R168, UR7 ;  /* 0x00000007a8a87c20 */ /* 0x000fc80008410000 */
[----:B------:R-:W-:-:S07]  /*22f0*/  @P2 FADD.FTZ R168, R140, R168 ;  /* 0x000000a88ca82221 */ /* 0x000fce0000010000 */
.L_x_40891:
[----:B------:R-:W-:Y:S05]  /*2300*/  BSYNC B1 ;  /* 0x0000000000017941 */ /* 0x000fea0003800000 */
.L_x_40890:
[----:B------:R-:W-:Y:S04]  /*2310*/  BSSY B1, `(.L_x_40892) ;  /* 0x0000005000017945 */ /* 0x000fe80003800000 */
[----:B------:R-:W-:Y:S05]  /*2320*/  @!P3 BRA `(.L_x_40893) ;  /* 0x00000000000cb947 */ /* 0x000fea0003800000 */
[----:B-----5:R-:W-:-:S05]  /*2330*/  HADD2.F32 R169, -RZ, R210.H1_H1 ;  /* 0x300000d2ffa97230 */ /* 0x020fca0000004100 */
[----:B------:R-:W-:-:S04]  /*2340*/  FMUL.FTZ R169, R169, UR7 ;  /* 0x00000007a9a97c20 */ /* 0x000fc80008410000 */
[----:B------:R-:W-:-:S07]  /*2350*/  @P2 FADD.FTZ R169, R141, R169 ;  /* 0x000000a98da92221 */ /* 0x000fce0000010000 */
.L_x_40893:
[----:B------:R-:W-:Y:S05]  /*2360*/  BSYNC B1 ;  /* 0x0000000000017941 */ /* 0x000fea0003800000 */
.L_x_40892:
[----:B------:R-:W-:Y:S04]  /*2370*/  BSSY B1, `(.L_x_40894) ;  /* 0x0000005000017945 */ /* 0x000fe80003800000 */
[----:B------:R-:W-:Y:S05]  /*2380*/  @!P3 BRA `(.L_x_40895) ;  /* 0x00000000000cb947 */ /* 0x000fea0003800000 */
[----:B-----5:R-:W-:-:S05]  /*2390*/  HADD2.F32 R170, -RZ, R211.H0_H0 ;  /* 0x200000d3ffaa7230 */ /* 0x020fca0000004100 */
[----:B------:R-:W-:-:S04]  /*23a0*/  FMUL.FTZ R170, R170, UR7 ;  /* 0x00000007aaaa7c20 */ /* 0x000fc80008410000 */
[----:B------:R-:W-:-:S07]  /*23b0*/  @P2 FADD.FTZ R170, R142, R170 ;  /* 0x000000aa8eaa2221 */ /* 0x000fce0000010000 */
.L_x_40895:
[----:B------:R-:W-:Y:S05]  /*23c0*/  BSYNC B1 ;  /* 0x0000000000017941 */ /* 0x000fea0003800000 */
.L_x_40894:
[----:B------:R-:W-:Y:S04]  /*23d0*/  BSSY B1, `(.L_x_40896) ;  /* 0x0000005000017945 */ /* 0x000fe80003800000 */
[----:B------:R-:W-:Y:S05]  /*23e0*/  @!P3 BRA `(.L_x_40897) ;  /* 0x00000000000cb947 */ /* 0x000fea0003800000 */
[----:B-----5:R-:W-:-:S05]  /*23f0*/  HADD2.F32 R171, -RZ, R211.H1_H1 ;  /* 0x300000d3ffab7230 */ /* 0x020fca0000004100 */
[----:B------:R-:W-:-:S04]  /*2400*/  FMUL.FTZ R171, R171, UR7 ;  /* 0x00000007abab7c20 */ /* 0x000fc80008410000 */
[----:B------:R-:W-:-:S07]  /*2410*/  @P2 FADD.FTZ R171, R143, R171 ;  /* 0x000000ab8fab2221 */ /* 0x000fce0000010000 */
.L_x_40897:
[----:B------:R-:W-:Y:S05]  /*2420*/  BSYNC B1 ;  /* 0x0000000000017941 */ /* 0x000fea0003800000 */
.L_x_40896:
[----:B------:R-:W0:Y:S01]  /*2430*/  LDC.64 R214, c[0x0][0x238] ;  /* 0x00008e00ffd67b82 */ /* 0x000e220000000a00 */
[----:B------:R-:W-:Y:S01]  /*2440*/  IADD3 R213, R213, 0x20, RZ ;  /* 0x00000020d5d57810 */ /* 0x000fe20007ffe0ff */
[C---:B0-----:R-:W-:Y:S01]  /*2450*/  IMAD.WIDE.U32 R214, R212.reuse, 0x20, R214 ;  /* 0x00000020d4d67825 */ /* 0x041fe200078e00d6 */
[----:B------:R-:W-:-:S04]  /*2460*/  IADD3 R212, R212, 0x20, RZ ;  /* 0x00000020d4d47810 */ /* 0x000fc80007ffe0ff */
[----:B------:R3:W-:Y:S04]  /*2470*/  STG.E.128 desc[UR4][R214.64], R164 ;  /* 0x000000a4d6007986 */ /* 0x0007e8000c101d04 */
[----:B------:R3:W-:Y:S02]  /*2480*/  STG.E.128 desc[UR4][R214.64+0x10], R168 ;  /* 0x000010a8d6007986 */ /* 0x0007e4000c101d04 */
.L_x_40881:
[----:B------:R-:W-:Y:S05]  /*2490*/  BSYNC B0 ;  /* 0x0000000000007941 */ /* 0x000fea0003800000 */
.L_x_40880:
        /* <DEDUP_REMOVED lines=43> */
.L_x_40901:
[----:B------:R-:W-:Y:S05]  /*2750*/  BSYNC B1 ;  /* 0x0000000000017941 */ /* 0x000fea0003800000 */
.L_x_40900:
[----:B------:R-:W-:Y:S04]  /*2760*/  BSSY B1, `(.L_x_40902) ;  /* 0x0000005000017945 */ /* 0x000fe80003800000 */
[----:B------:R-:W-:Y:S05]  /*2770*/  @!P3 BRA `(.L_x_40903) ;  /* 0x00000000000cb947 */ /* 0x000fea0003800000 */
[----:B-----5:R-:W-:-:S05]  /*2780*/  HADD2.F32 R173, -RZ, R208.H1_H1 ;  /* 0x300000d0ffad7230 */ /* 0x020fca0000004100 */
[----:B------:R-:W-:-:S04]  /*2790*/  FMUL.FTZ R173, R173, UR7 ;  /* 0x00000007adad7c20 */ /* 0x000fc80008410000 */
[----:B------:R-:W-:-:S07]  /*27a0*/  @P2 FADD.FTZ R173, R133, R173 ;  /* 0x000000ad85ad2221 */ /* 0x000fce0000010000 */
.L_x_40903:
[----:B------:R-:W-:Y:S05]  /*27b0*/  BSYNC B1 ;  /* 0x0000000000017941 */ /* 0x000fea0003800000 */
.L_x_40902:
[----:B------:R-:W-:Y:S04]  /*27c0*/  BSSY B1, `(.L_x_40904) ;  /* 0x0000005000017945 */ /* 0x000fe80003800000 */
[----:B------:R-:W-:Y:S05]  /*27d0*/  @!P3 BRA `(.L_x_40905) ;  /* 0x00000000000cb947 */ /* 0x000fea0003800000 */
[----:B-----5:R-:W-:-:S05]  /*27e0*/  HADD2.F32 R174, -RZ, R209.H0_H0 ;  /* 0x200000d1ffae7230 */ /* 0x020fca0000004100 */
[----:B------:R-:W-:-:S04]  /*27f0*/  FMUL.FTZ R174, R174, UR7 ;  /* 0x00000007aeae7c20 */ /* 0x000fc80008410000 */
[----:B------:R-:W-:-:S07]  /*2800*/  @P2 FADD.FTZ R174, R134, R174 ;  /* 0x000000ae86ae2221 */ /* 0x000fce0000010000 */
.L_x_40905:
[----:B------:R-:W-:Y:S05]  /*2810*/  BSYNC B1 ;  /* 0x0000000000017941 */ /* 0x000fea0003800000 */
.L_x_40904:
[----:B------:R-:W-:Y:S04]  /*2820*/  BSSY B1, `(.L_x_40906) ;  /* 0x0000005000017945 */ /* 0x000fe80003800000 */
[----:B------:R-:W-:Y:S05]  /*2830*/  @!P3 BRA `(.L_x_40907) ;  /* 0x00000000000cb947 */ /* 0x000fea0003800000 */
[----:B-----5:R-:W-:-:S05]  /*2840*/  HADD2.F32 R175, -RZ, R209.H1_H1 ;  /* 0x300000d1ffaf7230 */ /* 0x020fca0000004100 */
[----:B------:R-:W-:-:S04]  /*2850*/  FMUL.FTZ R175, R175, UR7 ;  /* 0x00000007afaf7c20 */ /* 0x000fc80008410000 */
[----:B------:R-:W-:-:S07]  /*2860*/  @P2 FADD.FTZ R175, R135, R175 ;  /* 0x000000af87af2221 */ /* 0x000fce0000010000 */
.L_x_40907:
[----:B------:R-:W-:Y:S05]  /*2870*/  BSYNC B1 ;  /* 0x0000000000017941 */ /* 0x000fea0003800000 */
.L_x_40906:
[----:B------:R-:W-:Y:S04]  /*2880*/  BSSY B1, `(.L_x_40908) ;  /* 0x0000005000017945 */ /* 0x000fe80003800000 */
[----:B------:R-:W-:Y:S05]  /*2890*/  @!P3 BRA `(.L_x_40909) ;  /* 0x00000000000cb947 */ /* 0x000fea0003800000 */
[----:B-----5:R-:W-:-:S05]  /*28a0*/  HADD2.F32 R176, -RZ, R210.H0_H0 ;  /* 0x200000d2ffb07230 */ /* 0x020fca0000004100 */
[----:B------:R-:W-:-:S04]  /*28b0*/  FMUL.FTZ R176, R176, UR7 ;  /* 0x00000007b0b07c20 */ /* 0x000fc80008410000 */
[----:B------:R-:W-:-:S07]  /*28c0*/  @P2 FADD.FTZ R176, R140, R176 ;  /* 0x000000b08cb02221 */ /* 0x000fce0000010000 */
.L_x_40909:
[----:B------:R-:W-:Y:S05]  /*28d0*/  BSYNC B1 ;  /* 0x0000000000017941 */ /* 0x000fea0003800000 */
.L_x_40908:
[----:B------:R-:W-:Y:S04]  /*28e0*/  BSSY B1, `(.L_x_40910) ;  /* 0x0000005000017945 */ /* 0x000fe80003800000 */
[----:B------:R-:W-:Y:S05]  /*28f0*/  @!P3 BRA `(.L_x_40911) ;  /* 0x00000000000cb947 */ /* 0x000fea0003800000 */
[----:B-----5:R-:W-:-:S05]  /*2900*/  HADD2.F32 R177, -RZ, R210.H1_H1 ;  /* 0x300000d2ffb17230 */ /* 0x020fca0000004100 */
[----:B------:R-:W-:-:S04]  /*2910*/  FMUL.FTZ R177, R177, UR7 ;  /* 0x00000007b1b17c20 */ /* 0x000fc80008410000 */
[----:B------:R-:W-:-:S07]  /*2920*/  @P2 FADD.FTZ R177, R141, R177 ;  /* 0x000000b18db12221 */ /* 0x000fce0000010000 */
.L_x_40911:
[----:B------:R-:W-:Y:S05]  /*2930*/  BSYNC B1 ;  /* 0x0000000000017941 */ /* 0x000fea0003800000 */
.L_x_40910:
[----:B------:R-:W-:Y:S04]  /*2940*/  BSSY B1, `(.L_x_40912) ;  /* 0x0000005000017945 */ /* 0x000fe80003800000 */
[----:B------:R-:W-:Y:S05]  /*2950*/  @!P3 BRA `(.L_x_40913) ;  /* 0x00000000000cb947 */ /* 0x000fea0003800000 */
[----:B-----5:R-:W-:-:S05]  /*2960*/  HADD2.F32 R178, -RZ, R211.H0_H0 ;  /* 0x200000d3ffb27230 */ /* 0x020fca0000004100 */
[----:B------:R-:W-:-:S04]  /*2970*/  FMUL.FTZ R178, R178, UR7 ;  /* 0x00000007b2b27c20 */ /* 0x000fc80008410000 */
[----:B------:R-:W-:-:S07]  /*2980*/  @P2 FADD.FTZ R178, R142, R178 ;  /* 0x000000b28eb22221 */ /* 0x000fce0000010000 */
.L_x_40913:
[----:B------:R-:W-:Y:S05]  /*2990*/  BSYNC B1 ;  /* 0x0000000000017941 */ /* 0x000fea0003800000 */
.L_x_40912:
[----:B------:R-:W-:Y:S04]  /*29a0*/  BSSY B1, `(.L_x_40914) ;  /* 0x0000005000017945 */ /* 0x000fe80003800000 */
[----:B------:R-:W-:Y:S05]  /*29b0*/  @!P3 BRA `(.L_x_40915) ;  /* 0x00000000000cb947 */ /* 0x000fea0003800000 */
[----:B-----5:R-:W-:-:S05]  /*29c0*/  HADD2.F32 R179, -RZ, R211.H1_H1 ;  /* 0x300000d3ffb37230 */ /* 0x020fca0000004100 */
[----:B------:R-:W-:-:S04]  /*29d0*/  FMUL.FTZ R179, R179, UR7 ;  /* 0x00000007b3b37c20 */ /* 0x000fc80008410000 */
[----:B------:R-:W-:-:S07]  /*29e0*/  @P2 FADD.FTZ R179, R143, R179 ;  /* 0x000000b38fb32221 */ /* 0x000fce0000010000 */
.L_x_40915:
[----:B------:R-:W-:Y:S05]  /*29f0*/  BSYNC B1 ;  /* 0x0000000000017941 */ /* 0x000fea0003800000 */
.L_x_40914:
[----:B------:R-:W0:Y:S01]  /*2a00*/  LDC.64 R214, c[0x0][0x238] ;  /* 0x00008e00ffd67b82 */ /* 0x000e220000000a00 */
[----:B------:R-:W-:Y:S01]  /*2a10*/  IADD3 R213, R213, 0x20, RZ ;  /* 0x00000020d5d57810 */ /* 0x000fe20007ffe0ff */
[C---:B0-----:R-:W-:Y:S01]  /*2a20*/  IMAD.WIDE.U32 R214, R212.reuse, 0x20, R214 ;  /* 0x00000020d4d67825 */ /* 0x041fe200078e00d6 */
[----:B------:R-:W-:-:S04]  /*2a30*/  IADD3 R212, R212, 0x20, RZ ;  /* 0x00000020d4d47810 */ /* 0x000fc80007ffe0ff */
[----:B------:R0:W-:Y:S04]  /*2a40*/  STG.E.128 desc[UR4][R214.64], R172 ;  /* 0x000000acd6007986 */ /* 0x0001e8000c101d04 */
[----:B------:R0:W-:Y:S02]  /*2a50*/  STG.E.128 desc[UR4][R214.64+0x10], R176 ;  /* 0x000010b0d6007986 */ /* 0x0001e4000c101d04 */
.L_x_40899:
[----:B------:R-:W-:Y:S05]  /*2a60*/  BSYNC B0 ;  /* 0x0000000000007941 */ /* 0x000fea0003800000 */
.L_x_40898:
        /* <DEDUP_REMOVED lines=43> */
.L_x_40919:
[----:B------:R-:W-:Y:S05]  /*2d20*/  BSYNC B1 ;  /* 0x0000000000017941 */ /* 0x000fea0003800000 */
.L_x_40918:
[----:B------:R-:W-:Y:S04]  /*2d30*/  BSSY B1, `(.L_x_40920) ;  /* 0x0000005000017945 */ /* 0x000fe80003800000 */
[----:B------:R-:W-:Y:S05]  /*2d40*/  @!P3 BRA `(.L_x_40921) ;  /* 0x00000000000cb947 */ /* 0x000fea0003800000 */
[----:B-----5:R-:W-:-:S05]  /*2d50*/  HADD2.F32 R181, -RZ, R208.H1_H1 ;  /* 0x300000d0ffb57230 */ /* 0x020fca0000004100 */
[----:B------:R-:W-:-:S04]  /*2d60*/  FMUL.FTZ R181, R181, UR7 ;  /* 0x00000007b5b57c20 */ /* 0x000fc80008410000 */
[----:B------:R-:W-:-:S07]  /*2d70*/  @P2 FADD.FTZ R181, R133, R181 ;  /* 0x000000b585b52221 */ /* 0x000fce0000010000 */
.L_x_40921:
[----:B------:R-:W-:Y:S05]  /*2d80*/  BSYNC B1 ;  /* 0x0000000000017941 */ /* 0x000fea0003800000 */
.L_x_40920:
[----:B------:R-:W-:Y:S04]  /*2d90*/  BSSY B1, `(.L_x_40922) ;  /* 0x0000005000017945 */ /* 0x000fe80003800000 */
[----:B------:R-:W-:Y:S05]  /*2da0*/  @!P3 BRA `(.L_x_40923) ;  /* 0x00000000000cb947 */ /* 0x000fea0003800000 */
[----:B-----5:R-:W-:-:S05]  /*2db0*/  HADD2.F32 R182, -RZ, R209.H0_H0 ;  /* 0x200000d1ffb67230 */ /* 0x020fca0000004100 */
[----:B------:R-:W-:-:S04]  /*2dc0*/  FMUL.FTZ R182, R182, UR7 ;  /* 0x00000007b6b67c20 */ /* 0x000fc80008410000 */
[----:B------:R-:W-:-:S07]  /*2dd0*/  @P2 FADD.FTZ R182, R134, R182 ;  /* 0x000000b686b62221 */ /* 0x000fce0000010000 */
.L_x_40923:
[----:B------:R-:W-:Y:S05]  /*2de0*/  BSYNC B1 ;  /* 0x0000000000017941 */ /* 0x000fea0003800000 */
.L_x_40922:
[----:B------:R-:W-:Y:S04]  /*2df0*/  BSSY B1, `(.L_x_40924) ;  /* 0x0000005000017945 */ /* 0x000fe80003800000 */
[----:B------:R-:W-:Y:S05]  /*2e00*/  @!P3 BRA `(.L_x_40925) ;  /* 0x00000000000cb947 */ /* 0x000fea0003800000 */
[----:B-----5:R-:W-:-:S05]  /*2e10*/  HADD2.F32 R183, -RZ, R209.H1_H1 ;  /* 0x300000d1ffb77230 */ /* 0x020fca0000004100 */
[----:B------:R-:W-:-:S04]  /*2e20*/  FMUL.FTZ R183, R183, UR7 ;  /* 0x00000007b7b77c20 */ /* 0x000fc80008410000 */
[----:B------:R-:W-:-:S07]  /*2e30*/  @P2 FADD.FTZ R183, R135, R183 ;  /* 0x000000b787b72221 */ /* 0x000fce0000010000 */
.L_x_40925:
[----:B------:R-:W-:Y:S05]  /*2e40*/  BSYNC B1 ;  /* 0x0000000000017941 */ /* 0x000fea0003800000 */
.L_x_40924:
[----:B------:R-:W-:Y:S04]  /*2e50*/  BSSY B1, `(.L_x_40926) ;  /* 0x0000005000017945 */ /* 0x000fe80003800000 */
[----:B------:R-:W-:Y:S05]  /*2e60*/  @!P3 BRA `(.L_x_40927) ;  /* 0x00000000000cb947 */ /* 0x000fea0003800000 */
[----:B-----5:R-:W-:-:S05]  /*2e70*/  HADD2.F32 R184, -RZ, R210.H0_H0 ;  /* 0x200000d2ffb87230 */ /* 0x020fca0000004100 */
[----:B------:R-:W-:-:S04]  /*2e80*/  FMUL.FTZ R184, R184, UR7 ;  /* 0x00000007b8b87c20 */ /* 0x000fc80008410000 */
[----:B------:R-:W-:-:S07]  /*2e90*/  @P2 FADD.FTZ R184, R140, R184 ;  /* 0x000000b88cb82221 */ /* 0x000fce0000010000 */
.L_x_40927:
[----:B------:R-:W-:Y:S05]  /*2ea0*/  BSYNC B1 ;  /* 0x0000000000017941 */ /* 0x000fea0003800000 */
.L_x_40926:
[----:B------:R-:W-:Y:S04]  /*2eb0*/  BSSY B1, `(.L_x_40928) ;  /* 0x0000005000017945 */ /* 0x000fe80003800000 */
[----:B------:R-:W-:Y:S05]  /*2ec0*/  @!P3 BRA `(.L_x_40929) ;  /* 0x00000000000cb947 */ /* 0x000fea0003800000 */
[----:B-----5:R-:W-:-:S05]  /*2ed0*/  HADD2.F32 R185, -RZ, R210.H1_H1 ;  /* 0x300000d2ffb97230 */ /* 0x020fca0000004100 */
[----:B------:R-:W-:-:S04]  /*2ee0*/  FMUL.FTZ R185, R185, UR7 ;  /* 0x00000007b9b97c20 */ /* 0x000fc80008410000 */
[----:B------:R-:W-:-:S07]  /*2ef0*/  @P2 FADD.FTZ R185, R141, R185 ;  /* 0x000000b98db92221 */ /* 0x000fce0000010000 */
.L_x_40929:
[----:B------:R-:W-:Y:S05]  /*2f00*/  BSYNC B1 ;  /* 0x0000000000017941 */ /* 0x000fea0003800000 */
.L_x_40928:
[----:B------:R-:W-:Y:S04]  /*2f10*/  BSSY B1, `(.L_x_40930) ;  /* 0x0000005000017945 */ /* 0x000fe80003800000 */
[----:B------:R-:W-:Y:S05]  /*2f20*/  @!P3 BRA `(.L_x_40931) ;  /* 0x00000000000cb947 */ /* 0x000fea0003800000 */
[----:B-----5:R-:W-:-:S05]  /*2f30*/  HADD2.F32 R186, -RZ, R211.H0_H0 ;  /* 0x200000d3ffba7230 */ /* 0x020fca0000004100 */
[----:B------:R-:W-:-:S04]  /*2f40*/  FMUL.FTZ R186, R186, UR7 ;  /* 0x00000007baba7c20 */ /* 0x000fc80008410000 */
[----:B------:R-:W-:-:S07]  /*2f50*/  @P2 FADD.FTZ R186, R142, R186 ;  /* 0x000000ba8eba2221 */ /* 0x000fce0000010000 */
.L_x_40931:
[----:B------:R-:W-:Y:S05]  /*2f60*/  BSYNC B1 ;  /* 0x0000000000017941 */ /* 0x000fea0003800000 */
.L_x_40930:
[----:B------:R-:W-:Y:S04]  /*2f70*/  BSSY B1, `(.L_x_40932) ;  /* 0x0000005000017945 */ /* 0x000fe80003800000 */
[----:B------:R-:W-:Y:S05]  /*2f80*/  @!P3 BRA `(.L_x_40933) ;  /* 0x00000000000cb947 */ /* 0x000fea0003800000 */
[----:B-----5:R-:W-:-:S05]  /*2f90*/  HADD2.F32 R187, -RZ, R211.H1_H1 ;  /* 0x300000d3ffbb7230 */ /* 0x020fca0000004100 */
[----:B------:R-:W-:-:S04]  /*2fa0*/  FMUL.FTZ R187, R187, UR7 ;  /* 0x00000007bbbb7c20 */ /* 0x000fc80008410000 */
[----:B------:R-:W-:-:S07]  /*2fb0*/  @P2 FADD.FTZ R187, R143, R187 ;  /* 0x000000bb8fbb2221 */ /* 0x000fce0000010000 */
.L_x_40933:
[----:B------:R-:W-:Y:S05]  /*2fc0*/  BSYNC B1 ;  /* 0x0000000000017941 */ /* 0x000fea0003800000 */
.L_x_40932:
[----:B------:R-:W0:Y:S01]  /*2fd0*/  LDC.64 R214, c[0x0][0x238] ;  /* 0x00008e00ffd67b82 */ /* 0x000e220000000a00 */
[----:B------:R-:W-:Y:S01]  /*2fe0*/  IADD3 R213, R213, 0x20, RZ ;  /* 0x00000020d5d57810 */ /* 0x000fe20007ffe0ff */
[C---:B0-----:R-:W-:Y:S01]  /*2ff0*/  IMAD.WIDE.U32 R214, R212.reuse, 0x20, R214 ;  /* 0x00000020d4d67825 */ /* 0x041fe200078e00d6 */
[----:B------:R-:W-:-:S04]  /*3000*/  IADD3 R212, R212, 0x20, RZ ;  /* 0x00000020d4d47810 */ /* 0x000fc80007ffe0ff */
[----:B------:R0:W-:Y:S04]  /*3010*/  STG.E.128 desc[UR4][R214.64], R180 ;  /* 0x000000b4d6007986 */ /* 0x0001e8000c101d04 */
[----:B------:R0:W-:Y:S02]  /*3020*/  STG.E.128 desc[UR4][R214.64+0x10], R184 ;  /* 0x000010b8d6007986 */ /* 0x0001e4000c101d04 */
.L_x_40917:
[----:B------:R-:W-:Y:S05]  /*3030*/  BSYNC B0 ;  /* 0x0000000000007941 */ /* 0x000fea0003800000 */
.L_x_40916:
        /* <DEDUP_REMOVED lines=43> */
.L_x_40937:
[----:B------:R-:W-:Y:S05]  /*32f0*/  BSYNC B1 ;  /* 0x0000000000017941 */ /* 0x000fea0003800000 */
.L_x_40936:
[----:B------:R-:W-:Y:S04]  /*3300*/  BSSY B1, `(.L_x_40938) ;  /* 0x0000005000017945 */ /* 0x000fe80003800000 */
[----:B------:R-:W-:Y:S05]  /*3310*/  @!P3 BRA `(.L_x_40939) ;  /* 0x00000000000cb947 */ /* 0x000fea0003800000 */
[----:B-----5:R-:W-:-:S05]  /*3320*/  HADD2.F32 R189, -RZ, R208.H1_H1 ;  /* 0x300000d0ffbd7230 */ /* 0x020fca0000004100 */
[----:B------:R-:W-:-:S04]  /*3330*/  FMUL.FTZ R189, R189, UR7 ;  /* 0x00000007bdbd7c20 */ /* 0x000fc80008410000 */
[----:B------:R-:W-:-:S07]  /*3340*/  @P2 FADD.FTZ R189, R133, R189 ;  /* 0x000000bd85bd2221 */ /* 0x000fce0000010000 */
.L_x_40939:
[----:B------:R-:W-:Y:S05]  /*3350*/  BSYNC B1 ;  /* 0x0000000000017941 */ /* 0x000fea0003800000 */
.L_x_40938:
[----:B------:R-:W-:Y:S04]  /*3360*/  BSSY B1, `(.L_x_40940) ;  /* 0x0000005000017945 */ /* 0x000fe80003800000 */
[----:B------:R-:W-:Y:S05]  /*3370*/  @!P3 BRA `(.L_x_40941) ;  /* 0x00000000000cb947 */ /* 0x000fea0003800000 */
[----:B-----5:R-:W-:-:S05]  /*3380*/  HADD2.F32 R190, -RZ, R209.H0_H0 ;  /* 0x200000d1ffbe7230 */ /* 0x020fca0000004100 */
[----:B------:R-:W-:-:S04]  /*3390*/  FMUL.FTZ R190, R190, UR7 ;  /* 0x00000007bebe7c20 */ /* 0x000fc80008410000 */
[----:B------:R-:W-:-:S07]  /*33a0*/  @P2 FADD.FTZ R190, R134, R190 ;  /* 0x000000be86be2221 */ /* 0x000fce0000010000 */
.L_x_40941:
[----:B------:R-:W-:Y:S05]  /*33b0*/  BSYNC B1 ;  /* 0x0000000000017941 */ /* 0x000fea0003800000 */
.L_x_40940:
[----:B------:R-:W-:Y:S04]  /*33c0*/  BSSY B1, `(.L_x_40942) ;  /* 0x0000005000017945 */ /* 0x000fe80003800000 */
[----:B------:R-:W-:Y:S05]  /*33d0*/  @!P3 BRA `(.L_x_40943) ;  /* 0x00000000000cb947 */ /* 0x000fea0003800000 */
[----:B-----5:R-:W-:-:S05]  /*33e0*/  HADD2.F32 R191, -RZ, R209.H1_H1 ;  /* 0x300000d1ffbf7230 */ /* 0x020fca0000004100 */
[----:B------:R-:W-:-:S04]  /*33f0*/  FMUL.FTZ R191, R191, UR7 ;  /* 0x00000007bfbf7c20 */ /* 0x000fc80008410000 */
[----:B------:R-:W-:-:S07]  /*3400*/  @P2 FADD.FTZ R191, R135, R191 ;  /* 0x000000bf87bf2221 */ /* 0x000fce0000010000 */
.L_x_40943:
[----:B------:R-:W-:Y:S05]  /*3410*/  BSYNC B1 ;  /* 0x0000000000017941 */ /* 0x000fea0003800000 */
.L_x_40942:
[----:B------:R-:W-:Y:S04]  /*3420*/  BSSY B1, `(.L_x_40944) ;  /* 0x0000005000017945 */ /* 0x000fe80003800000 */
[----:B------:R-:W-:Y:S05]  /*3430*/  @!P3 BRA `(.L_x_40945) ;  /* 0x00000000000cb947 */ /* 0x000fea0003800000 */
[----:B-----5:R-:W-:-:S05]  /*3440*/  HADD2.F32 R192, -RZ, R210.H0_H0 ;  /* 0x200000d2ffc07230 */ /* 0x020fca0000004100 */
[----:B------:R-:W-:-:S04]  /*3450*/  FMUL.FTZ R192, R192, UR7 ;  /* 0x00000007c0c07c20 */ /* 0x000fc80008410000 */
[----:B------:R-:W-:-:S07]  /*3460*/  @P2 FADD.FTZ R192, R140, R192 ;  /* 0x000000c08cc02221 */ /* 0x000fce0000010000 */
.L_x_40945:
[----:B------:R-:W-:Y:S05]  /*3470*/  BSYNC B1 ;  /* 0x0000000000017941 */ /* 0x000fea0003800000 */
.L_x_40944:
[----:B------:R-:W-:Y:S04]  /*3480*/  BSSY B1, `(.L_x_40946) ;  /* 0x0000005000017945 */ /* 0x000fe80003800000 */
[----:B------:R-:W-:Y:S05]  /*3490*/  @!P3 BRA `(.L_x_40947) ;  /* 0x00000000000cb947 */ /* 0x000fea0003800000 */
[----:B-----5:R-:W-:-:S05]  /*34a0*/  HADD2.F32 R193, -RZ, R210.H1_H1 ;  /* 0x300000d2ffc17230 */ /* 0x020fca0000004100 */
[----:B------:R-:W-:-:S04]  /*34b0*/  FMUL.FTZ R193, R193, UR7 ;  /* 0x00000007c1c17c20 */ /* 0x000fc80008410000 */
[----:B------:R-:W-:-:S07]  /*34c0*/  @P2 FADD.FTZ R193, R141, R193 ;  /* 0x000000c18dc12221 */ /* 0x000fce0000010000 */
.L_x_40947:
[----:B------:R-:W-:Y:S05]  /*34d0*/  BSYNC B1 ;  /* 0x0000000000017941 */ /* 0x000fea0003800000 */
.L_x_40946:
[----:B------:R-:W-:Y:S04]  /*34e0*/  BSSY B1, `(.L_x_40948) ;  /* 0x0000005000017945 */ /* 0x000fe80003800000 */
[----:B------:R-:W-:Y:S05]  /*34f0*/  @!P3 BRA `(.L_x_40949) ;  /* 0x00000000000cb947 */ /* 0x000fea0003800000 */
[----:B-----5:R-:W-:-:S05]  /*3500*/  HADD2.F32 R194, -RZ, R211.H0_H0 ;  /* 0x200000d3ffc27230 */ /* 0x020fca0000004100 */
[----:B------:R-:W-:-:S04]  /*3510*/  FMUL.FTZ R194, R194, UR7 ;  /* 0x00000007c2c27c20 */ /* 0x000fc80008410000 */
[----:B------:R-:W-:-:S07]  /*3520*/  @P2 FADD.FTZ R194, R142, R194 ;  /* 0x000000c28ec22221 */ /* 0x000fce0000010000 */
.L_x_40949:
[----:B------:R-:W-:Y:S05]  /*3530*/  BSYNC B1 ;  /* 0x0000000000017941 */ /* 0x000fea0003800000 */
.L_x_40948:
[----:B------:R-:W-:Y:S04]  /*3540*/  BSSY B1, `(.L_x_40950) ;  /* 0x0000005000017945 */ /* 0x000fe80003800000 */
[----:B------:R-:W-:Y:S05]  /*3550*/  @!P3 BRA `(.L_x_40951) ;  /* 0x00000000000cb947 */ /* 0x000fea0003800000 */
[----:B-----5:R-:W-:-:S05]  /*3560*/  HADD2.F32 R195, -RZ, R211.H1_H1 ;  /* 0x300000d3ffc37230 */ /* 0x020fca0000004100 */
[----:B------:R-:W-:-:S04]  /*3570*/  FMUL.FTZ R195, R195, UR7 ;  /* 0x00000007c3c37c20 */ /* 0x000fc80008410000 */
[----:B------:R-:W-:-:S07]  /*3580*/  @P2 FADD.FTZ R195, R143, R195 ;  /* 0x000000c38fc32221 */ /* 0x000fce0000010000 */
.L_x_40951:
[----:B------:R-:W-:Y:S05]  /*3590*/  BSYNC B1 ;  /* 0x0000000000017941 */ /* 0x000fea0003800000 */
.L_x_40950:
[----:B------:R-:W0:Y:S01]  /*35a0*/  LDC.64 R214, c[0x0][0x238] ;  /* 0x00008e00ffd67b82 */ /* 0x000e220000000a00 */
[----:B------:R-:W-:Y:S01]  /*35b0*/  IADD3 R213, R213, 0x20, RZ ;  /* 0x00000020d5d57810 */ /* 0x000fe20007ffe0ff */
[C---:B0-----:R-:W-:Y:S01]  /*35c0*/  IMAD.WIDE.U32 R214, R212.reuse, 0x20, R214 ;  /* 0x00000020d4d67825 */ /* 0x041fe200078e00d6 */
[----:B------:R-:W-:-:S04]  /*35d0*/  IADD3 R212, R212, 0x20, RZ ;  /* 0x00000020d4d47810 */ /* 0x000fc80007ffe0ff */
[----:B------:R0:W-:Y:S04]  /*35e0*/  STG.E.128 desc[UR4][R214.64], R188 ;  /* 0x000000bcd6007986 */ /* 0x0001e8000c101d04 */
[----:B------:R0:W-:Y:S02]  /*35f0*/  STG.E.128 desc[UR4][R214.64+0x10], R192 ;  /* 0x000010c0d6007986 */ /* 0x0001e4000c101d04 */
.L_x_40935:
[----:B------:R-:W-:Y:S05]  /*3600*/  BSYNC B0 ;  /* 0x0000000000007941 */ /* 0x000fea0003800000 */
.L_x_40934:
        /* <DEDUP_REMOVED lines=43> */
.L_x_40955:
[----:B------:R-:W-:Y:S05]  /*38c0*/  BSYNC B1 ;  /* 0x0000000000017941 */ /* 0x000fea0003800000 */
.L_x_40954:
[----:B------:R-:W-:Y:S04]  /*38d0*/  BSSY B1, `(.L_x_40956) ;  /* 0x0000005000017945 */ /* 0x000fe80003800000 */
[----:B------:R-:W-:Y:S05]  /*38e0*/  @!P2 BRA `(.L_x_40957) ;  /* 0x00000000000ca947 */ /* 0x000fea0003800000 */
[----:B-----5:R-:W-:-:S05]  /*38f0*/  HADD2.F32 R201, -RZ, R208.H1_H1 ;  /* 0x300000d0ffc97230 */ /* 0x020fca0000004100 */
[----:B------:R-:W-:-:S04]  /*3900*/  FMUL.FTZ R201, R201, UR7 ;  /* 0x00000007c9c97c20 */ /* 0x000fc80008410000 */
[----:B------:R-:W-:-:S07]  /*3910*/  @P1 FADD.FTZ R201, R133, R201 ;  /* 0x000000c985c91221 */ /* 0x000fce0000010000 */
.L_x_40957:
[----:B------:R-:W-:Y:S05]  /*3920*/  BSYNC B1 ;  /* 0x0000000000017941 */ /* 0x000fea0003800000 */
.L_x_40956:
[----:B------:R-:W-:Y:S04]  /*3930*/  BSSY B1, `(.L_x_40958) ;  /* 0x0000005000017945 */ /* 0x000fe80003800000 */
[----:B------:R-:W-:Y:S05]  /*3940*/  @!P2 BRA `(.L_x_40959) ;  /* 0x00000000000ca947 */ /* 0x000fea0003800000 */
[----:B-----5:R-:W-:-:S05]  /*3950*/  HADD2.F32 R202, -RZ, R209.H0_H0 ;  /* 0x200000d1ffca7230 */ /* 0x020fca0000004100 */
[----:B------:R-:W-:-:S04]  /*3960*/  FMUL.FTZ R202, R202, UR7 ;  /* 0x00000007caca7c20 */ /* 0x000fc80008410000 */
[----:B------:R-:W-:-:S07]  /*3970*/  @P1 FADD.FTZ R202, R134, R202 ;  /* 0x000000ca86ca1221 */ /* 0x000fce0000010000 */
.L_x_40959:
[----:B------:R-:W-:Y:S05]  /*3980*/  BSYNC B1 ;  /* 0x0000000000017941 */ /* 0x000fea0003800000 */
.L_x_40958:
[----:B------:R-:W-:Y:S04]  /*3990*/  BSSY B1, `(.L_x_40960) ;  /* 0x0000005000017945 */ /* 0x000fe80003800000 */
[----:B------:R-:W-:Y:S05]  /*39a0*/  @!P2 BRA `(.L_x_40961) ;  /* 0x00000000000ca947 */ /* 0x000fea0003800000 */
[----:B-----5:R-:W-:-:S05]  /*39b0*/  HADD2.F32 R203, -RZ, R209.H1_H1 ;  /* 0x300000d1ffcb7230 */ /* 0x020fca0000004100 */
[----:B------:R-:W-:-:S04]  /*39c0*/  FMUL.FTZ R203, R203, UR7 ;  /* 0x00000007cbcb7c20 */ /* 0x000fc80008410000 */
[----:B------:R-:W-:-:S07]  /*39d0*/  @P1 FADD.FTZ R203, R135, R203 ;  /* 0x000000cb87cb1221 */ /* 0x000fce0000010000 */
.L_x_40961:
[----:B------:R-:W-:Y:S05]  /*39e0*/  BSYNC B1 ;  /* 0x0000000000017941 */ /* 0x000fea0003800000 */
.L_x_40960:
[----:B------:R-:W-:Y:S04]  /*39f0*/  BSSY B1, `(.L_x_40962) ;  /* 0x0000005000017945 */ /* 0x000fe80003800000 */
[----:B------:R-:W-:Y:S05]  /*3a00*/  @!P2 BRA `(.L_x_40963) ;  /* 0x00000000000ca947 */ /* 0x000fea0003800000 */
[----:B-----5:R-:W-:-:S05]  /*3a10*/  HADD2.F32 R196, -RZ, R210.H0_H0 ;  /* 0x200000d2ffc47230 */ /* 0x020fca0000004100 */
[----:B------:R-:W-:-:S04]  /*3a20*/  FMUL.FTZ R196, R196, UR7 ;  /* 0x00000007c4c47c20 */ /* 0x000fc80008410000 */
[----:B------:R-:W-:-:S07]  /*3a30*/  @P1 FADD.FTZ R196, R140, R196 ;  /* 0x000000c48cc41221 */ /* 0x000fce0000010000 */
.L_x_40963:
[----:B------:R-:W-:Y:S05]  /*3a40*/  BSYNC B1 ;  /* 0x0000000000017941 */ /* 0x000fea0003800000 */
.L_x_40962:
[----:B------:R-:W-:Y:S04]  /*3a50*/  BSSY B1, `(.L_x_40964) ;  /* 0x0000005000017945 */ /* 0x000fe80003800000 */
[----:B------:R-:W-:Y:S05]  /*3a60*/  @!P2 BRA `(.L_x_40965) ;  /* 0x00000000000ca947 */ /* 0x000fea0003800000 */
[----:B-----5:R-:W-:-:S05]  /*3a70*/  HADD2.F32 R197, -RZ, R210.H1_H1 ;  /* 0x300000d2ffc57230 */ /* 0x020fca0000004100 */
[----:B------:R-:W-:-:S04]  /*3a80*/  FMUL.FTZ R197, R197, UR7 ;  /* 0x00000007c5c57c20 */ /* 0x000fc80008410000 */
[----:B------:R-:W-:-:S07]  /*3a90*/  @P1 FADD.FTZ R197, R141, R197 ;  /* 0x000000c58dc51221 */ /* 0x000fce0000010000 */
.L_x_40965:
[----:B------:R-:W-:Y:S05]  /*3aa0*/  BSYNC B1 ;  /* 0x0000000000017941 */ /* 0x000fea0003800000 */
.L_x_40964:
[----:B------:R-:W-:Y:S04]  /*3ab0*/  BSSY B1, `(.L_x_40966) ;  /* 0x0000005000017945 */ /* 0x000fe80003800000 */
[----:B------:R-:W-:Y:S05]  /*3ac0*/  @!P2 BRA `(.L_x_40967) ;  /* 0x00000000000ca947 */ /* 0x000fea0003800000 */
[----:B-----5:R-:W-:-:S05]  /*3ad0*/  HADD2.F32 R198, -RZ, R211.H0_H0 ;  /* 0x200000d3ffc67230 */ /* 0x020fca0000004100 */
[----:B------:R-:W-:-:S04]  /*3ae0*/  FMUL.FTZ R198, R198, UR7 ;  /* 0x00000007c6c67c20 */ /* 0x000fc80008410000 */
[----:B------:R-:W-:-:S07]  /*3af0*/  @P1 FADD.FTZ R198, R142, R198 ;  /* 0x000000c68ec61221 */ /* 0x000fce0000010000 */
.L_x_40967:
[----:B------:R-:W-:Y:S05]  /*3b00*/  BSYNC B1 ;  /* 0x0000000000017941 */ /* 0x000fea0003800000 */
.L_x_40966:
[----:B------:R-:W-:Y:S04]  /*3b10*/  BSSY B1, `(.L_x_40968) ;  /* 0x0000005000017945 */ /* 0x000fe80003800000 */
[----:B------:R-:W-:Y:S05]  /*3b20*/  @!P2 BRA `(.L_x_40969) ;  /* 0x00000000000ca947 */ /* 0x000fea0003800000 */
[----:B-----5:R-:W-:-:S05]  /*3b30*/  HADD2.F32 R199, -RZ, R211.H1_H1 ;  /* 0x300000d3ffc77230 */ /* 0x020fca0000004100 */
[----:B------:R-:W-:-:S04]  /*3b40*/  FMUL.FTZ R199, R199, UR7 ;  /* 0x00000007c7c77c20 */ /* 0x000fc80008410000 */
[----:B------:R-:W-:-:S07]  /*3b50*/  @P1 FADD.FTZ R199, R143, R199 ;  /* 0x000000c78fc71221 */ /* 0x000fce0000010000 */
.L_x_40969:
[----:B------:R-:W-:Y:S05]  /*3b60*/  BSYNC B1 ;  /* 0x0000000000017941 */ /* 0x000fea0003800000 */
.L_x_40968:
[----:B------:R-:W0:Y:S02]  /*3b70*/  LDC.64 R214, c[0x0][0x238] ;  /* 0x00008e00ffd67b82 */ /* 0x000e240000000a00 */
[----:B0-----:R-:W-:-:S05]  /*3b80*/  IMAD.WIDE.U32 R212, R212, 0x20, R214 ;  /* 0x00000020d4d47825 */ /* 0x001fca00078e00d6 */
[----:B------:R0:W-:Y:S04]  /*3b90*/  STG.E.128 desc[UR4][R212.64], R200 ;  /* 0x000000c8d4007986 */ /* 0x0001e8000c101d04 */
[----:B------:R0:W-:Y:S02]  /*3ba0*/  STG.E.128 desc[UR4][R212.64+0x10], R196 ;  /* 0x000010c4d4007986 */ /* 0x0001e4000c101d04 */
.L_x_40953:
[----:B------:R-:W-:Y:S05]  /*3bb0*/  BSYNC B0 ;  /* 0x0000000000007941 */ /* 0x000fea0003800000 */
.L_x_40952:
        /* <DEDUP_REMOVED lines=235> */
.L_x_40999:
        /* <DEDUP_REMOVED lines=60> */
.L_x_40974:
[----:B------:R-:W-:Y:S05]  /*4e30*/  BSYNC B1 ;  /* 0x0000000000017941 */ /* 0x000fea0003800000 */
.L_x_40973:
        /* <DEDUP_REMOVED lines=35> */
.L_x_40976:
[----:B------:R-:W-:Y:S05]  /*5070*/  BSYNC B1 ;  /* 0x0000000000017941 */ /* 0x000fea0003800000 */
.L_x_40975:
        /* <DEDUP_REMOVED lines=35> */
.L_x_40978:
[----:B------:R-:W-:Y:S05]  /*52b0*/  BSYNC B1 ;  /* 0x0000000000017941 */ /* 0x000fea0003800000 */
.L_x_40977:
        /* <DEDUP_REMOVED lines=35> */
.L_x_40980:
[----:B------:R-:W-:Y:S05]  /*54f0*/  BSYNC B1 ;  /* 0x0000000000017941 */ /* 0x000fea0003800000 */
.L_x_40979:
        /* <DEDUP_REMOVED lines=35> */
.L_x_40982:
[----:B------:R-:W-:Y:S05]  /*5730*/  BSYNC B1 ;  /* 0x0000000000017941 */ /* 0x000fea0003800000 */
.L_x_40981:
        /* <DEDUP_REMOVED lines=35> */
.L_x_40984:
[----:B------:R-:W-:Y:S05]  /*5970*/  BSYNC B1 ;  /* 0x0000000000017941 */ /* 0x000fea0003800000 */
.L_x_40983:
        /* <DEDUP_REMOVED lines=35> */
.L_x_40986:
[----:B------:R-:W-:Y:S05]  /*5bb0*/  BSYNC B1 ;  /* 0x0000000000017941 */ /* 0x000fea0003800000 */
.L_x_40985:
        /* <DEDUP_REMOVED lines=33> */
.L_x_40972:
[----:B------:R-:W-:Y:S05]  /*5dd0*/  BSYNC B0 ;  /* 0x0000000000007941 */ /* 0x000fea0003800000 */
.L_x_40971:
[----:B0-----:R-:W0:Y:S02]  /*5de0*/  LDC.64 R206, c[0x0][0x210] ;  /* 0x00008400ffce7b82 */ /* 0x001e240000000a00 */
[----:B0-----:R-:W-:-:S04]  /*5df0*/  LEA R204, R206, R204, 0x2 ;  /* 0x000000cccecc7211 */ /* 0x001fc800078e10ff */
[----:B------:R-:W-:-:S13]  /*5e00*/  ISETP.GE.AND P1, PT, R204, R207, PT ;  /* 0x000000cfcc00720c */ /* 0x000fda0003f26270 */
[----:B------:R-:W-:Y:S05]  /*5e10*/  @!P1 BRA `(.L_x_40987) ;  /* 0xffffffac00849947 */ /* 0x000fea000383ffff */
[----:B------:R-:W-:Y:S05]  /*5e20*/  EXIT ;  /* 0x000000000000794d */ /* 0x000fea0003800000 */
.L_x_40970:
        /* <DEDUP_REMOVED lines=8> */
.L_x_40989:
[----:B------:R-:W-:Y:S05]  /*5eb0*/  BSYNC B0 ;  /* 0x0000000000007941 */ /* 0x000fea0003800000 */
.L_x_40988:
        /* <DEDUP_REMOVED lines=12> */
.L_x_40990:
[----:B------:R-:W-:Y:S01]  /*5f80*/  HFMA2.MMA R224, -RZ, RZ, 0, 2.384185791015625e-07 ;  /* 0x00000004ffe07435 */ /* 0x000fe200000001ff */
[----:B------:R-:W-:-:S05]  /*5f90*/  MOV R215, R221 ;  /* 0x000000dd00d77202 */ /* 0x000fca0000000f00 */
[----:B------:R-:W-:-:S05]  /*5fa0*/  FADD.FTZ R215, R214, R215 ;  /* 0x000000d7d6d77221 */ /* 0x000fca0000010000 */
[----:B------:R-:W-:-:S07]  /*5fb0*/  MOV R223, R215 ;  /* 0x000000d700df7202 */ /* 0x000fce0000000f00 */
[----:B------:R-:W-:Y:S05]  /*5fc0*/  WARPSYNC.COLLECTIVE R222, `(.L_x_40991) ;  /* 0x00000000de087348 */ /* 0x000fea0003c00000 */
[----:B------:R0:W1:Y:S02]  /*5fd0*/  SHFL.BFLY P6, R221, R223, R224, R225 ;  /* 0x0c0000e0dfdd7389 */ /* 0x00006400000c00e1 */
[----:B01----:R-:W-:Y:S01]  /*5fe0*/  ENDCOLLECTIVE ;  /* 0x000000000000791b */ /* 0x003fe20003800000 */
.L_x_40991:
[----:B------:R-:W-:Y:S01]  /*5ff0*/  HFMA2.MMA R224, -RZ, RZ, 0, 4.76837158203125e-07 ;  /* 0x00000008ffe07435 */ /* 0x000fe200000001ff */
[----:B------:R-:W-:-:S05]  /*6000*/  MOV R0, R221 ;  /* 0x000000dd00007202 */ /* 0x000fca0000000f00 */
[----:B------:R-:W-:-:S05]  /*6010*/  FADD.FTZ R216, R215, R0 ;  /* 0x00000000d7d87221 */ /* 0x000fca0000010000 */
[----:B------:R-:W-:-:S07]  /*6020*/  MOV R223, R216 ;  /* 0x000000d800df7202 */ /* 0x000fce0000000f00 */
[----:B------:R-:W-:Y:S05]  /*6030*/  WARPSYNC.COLLECTIVE R222, `(.L_x_40992) ;  /* 0x00000000de087348 */ /* 0x000fea0003c00000 */
[----:B------:R0:W1:Y:S02]  /*6040*/  SHFL.BFLY P6, R221, R223, R224, R225 ;  /* 0x0c0000e0dfdd7389 */ /* 0x00006400000c00e1 */
[----:B01----:R-:W-:Y:S01]  /*6050*/  ENDCOLLECTIVE ;  /* 0x000000000000791b */ /* 0x003fe20003800000 */
.L_x_40992:
[----:B------:R-:W-:Y:S01]  /*6060*/  HFMA2.MMA R224, -RZ, RZ, 0, 9.5367431640625e-07 ;  /* 0x00000010ffe07435 */ /* 0x000fe200000001ff */
[----:B------:R-:W-:-:S05]  /*6070*/  MOV R217, R221 ;  /* 0x000000dd00d97202 */ /* 0x000fca0000000f00 */
[----:B------:R-:W-:-:S05]  /*6080*/  FADD.FTZ R217, R216, R217 ;  /* 0x000000d9d8d97221 */ /* 0x000fca0000010000 */
[----:B------:R-:W-:-:S07]  /*6090*/  MOV R223, R217 ;  /* 0x000000d900df7202 */ /* 0x000fce0000000f00 */
[----:B------:R-:W-:Y:S05]  /*60a0*/  WARPSYNC.COLLECTIVE R222, `(.L_x_40993) ;  /* 0x00000000de087348 */ /* 0x000fea0003c00000 */
[----:B------:R0:W1:Y:S02]  /*60b0*/  SHFL.BFLY P6, R221, R223, R224, R225 ;  /* 0x0c0000e0dfdd7389 */ /* 0x00006400000c00e1 */
[----:B01----:R-:W-:Y:S01]  /*60c0*/  ENDCOLLECTIVE ;  /* 0x000000000000791b */ /* 0x003fe20003800000 */
.L_x_40993:
        /* <DEDUP_REMOVED lines=139> */
.L_x_40994:
[----:B------:R-:W-:Y:S01]  /*6980*/  HFMA2.MMA R224, -RZ, RZ, 0, 1.1920928955078125e-07 ;  /* 0x00000002ffe07435 */ /* 0x000fe200000001ff */
[----:B------:R-:W-:-:S05]  /*6990*/  MOV R215, R221 ;  /* 0x000000dd00d77202 */ /* 0x000fca0000000f00 */
[----:B------:R-:W-:-:S05]  /*69a0*/  FADD.FTZ R215, R0, R215 ;  /* 0x000000d700d77221 */ /* 0x000fca0000010000 */
[----:B------:R-:W-:-:S07]  /*69b0*/  MOV R223, R215 ;  /* 0x000000d700df7202 */ /* 0x000fce0000000f00 */
[----:B------:R-:W-:Y:S05]  /*69c0*/  WARPSYNC.COLLECTIVE R222, `(.L_x_40995) ;  /* 0x00000000de087348 */ /* 0x000fea0003c00000 */
[----:B------:R0:W1:Y:S02]  /*69d0*/  SHFL.BFLY P6, R221, R223, R224, R225 ;  /* 0x0c0000e0dfdd7389 */ /* 0x00006400000c00e1 */
[----:B01----:R-:W-:Y:S01]  /*69e0*/  ENDCOLLECTIVE ;  /* 0x000000000000791b */ /* 0x003fe20003800000 */
.L_x_40995:
[----:B------:R-:W-:Y:S01]  /*69f0*/  HFMA2.MMA R224, -RZ, RZ, 0, 2.384185791015625e-07 ;  /* 0x00000004ffe07435 */ /* 0x000fe200000001ff */
[----:B------:R-:W-:-:S05]  /*6a00*/  MOV R214, R221 ;  /* 0x000000dd00d67202 */ /* 0x000fca0000000f00 */
[----:B------:R-:W-:-:S05]  /*6a10*/  FADD.FTZ R214, R215, R214 ;  /* 0x000000d6d7d67221 */ /* 0x000fca0000010000 */
[----:B------:R-:W-:-:S07]  /*6a20*/  MOV R223, R214 ;  /* 0x000000d600df7202 */ /* 0x000fce0000000f00 */
[----:B------:R-:W-:Y:S05]  /*6a30*/  WARPSYNC.COLLECTIVE R222, `(.L_x_40996) ;  /* 0x00000000de087348 */ /* 0x000fea0003c00000 */
[----:B------:R0:W1:Y:S02]  /*6a40*/  SHFL.BFLY P6, R221, R223, R224, R225 ;  /* 0x0c0000e0dfdd7389 */ /* 0x00006400000c00e1 */
[----:B01----:R-:W-:Y:S01]  /*6a50*/  ENDCOLLECTIVE ;  /* 0x000000000000791b */ /* 0x003fe20003800000 */
.L_x_40996:
[----:B------:R-:W-:Y:S01]  /*6a60*/  HFMA2.MMA R224, -RZ, RZ, 0, 4.76837158203125e-07 ;  /* 0x00000008ffe07435 */ /* 0x000fe200000001ff */
[----:B------:R-:W-:-:S05]  /*6a70*/  MOV R217, R221 ;  /* 0x000000dd00d97202 */ /* 0x000fca0000000f00 */
[----:B------:R-:W-:-:S05]  /*6a80*/  FADD.FTZ R217, R214, R217 ;  /* 0x000000d9d6d97221 */ /* 0x000fca0000010000 */
[----:B------:R-:W-:-:S07]  /*6a90*/  MOV R223, R217 ;  /* 0x000000d900df7202 */ /* 0x000fce0000000f00 */
[----:B------:R-:W-:Y:S05]  /*6aa0*/  WARPSYNC.COLLECTIVE R222, `(.L_x_40997) ;  /* 0x00000000de087348 */ /* 0x000fea0003c00000 */
[----:B------:R0:W1:Y:S02]  /*6ab0*/  SHFL.BFLY P6, R221, R223, R224, R225 ;  /* 0x0c0000e0dfdd7389 */ /* 0x00006400000c00e1 */
[----:B01----:R-:W-:Y:S01]  /*6ac0*/  ENDCOLLECTIVE ;  /* 0x000000000000791b */ /* 0x003fe20003800000 */
.L_x_40997:
[----:B------:R-:W-:Y:S01]  /*6ad0*/  HFMA2.MMA R224, -RZ, RZ, 0, 9.5367431640625e-07 ;  /* 0x00000010ffe07435 */ /* 0x000fe200000001ff */
[----:B------:R-:W-:-:S05]  /*6ae0*/  MOV R216, R221 ;  /* 0x000000dd00d87202 */ /* 0x000fca0000000f00 */
[----:B------:R-:W-:-:S05]  /*6af0*/  FADD.FTZ R220, R217, R216 ;  /* 0x000000d8d9dc7221 */ /* 0x000fca0000010000 */
[----:B------:R-:W-:-:S07]  /*6b00*/  MOV R223, R220 ;  /* 0x000000dc00df7202 */ /* 0x000fce0000000f00 */
[----:B------:R-:W-:Y:S05]  /*6b10*/  WARPSYNC.COLLECTIVE R222, `(.L_x_40998) ;  /* 0x00000000de087348 */ /* 0x000fea0003c00000 */
[----:B------:R0:W1:Y:S02]  /*6b20*/  SHFL.BFLY P6, R221, R223, R224, R225 ;  /* 0x0c0000e0dfdd7389 */ /* 0x00006400000c00e1 */
[----:B01----:R-:W-:Y:S01]  /*6b30*/  ENDCOLLECTIVE ;  /* 0x000000000000791b */ /* 0x003fe20003800000 */
.L_x_40998:
[----:B------:R-:W-:Y:S05]  /*6b40*/  BRA `(.L_x_40999) ;  /* 0xffffffdc00c87947 */ /* 0x000fea000383ffff */
.L_x_41000:
        /* <DEDUP_REMOVED lines=11> */
.L_x_58434:


//--------------------- .text._ZN10layer_norm13ln_fwd_kernelINS_13Kernel_traitsIf6__halffS2_fjLj2048ELj1ELj4ELj1ELj16ENS_18Kernel_traits_baseILj2048EfS2_fS2_fjLj128EEEEELb0ELb0ELb1ELb1EEEvNS_9FwdParamsE --------------------------
	.section	.text._ZN10layer_norm13ln_fwd_kernelINS_13Kernel_traitsIf6__halffS2_fjLj2048ELj1ELj4ELj1ELj16ENS_18Kernel_traits_baseILj2048EfS2_fS2_fjLj128EEEEELb0ELb0ELb1ELb1EEEvNS_9FwdParamsE,"ax",@progbits
	.align	128
        .global         _ZN10layer_norm13ln_fwd_kernelINS_13Kernel_traitsIf6__halffS2_fjLj2048ELj1ELj4ELj1ELj16ENS_18Kernel_traits_baseILj2048EfS2_fS2_fjLj128EEEEELb0ELb0ELb1ELb1EEEvNS_9FwdParamsE
        .type           _ZN10layer_norm13ln_fwd_kernelINS_13Kernel_traitsIf6__halffS2_fjLj2048ELj1ELj4ELj1ELj16ENS_18Kernel_traits_baseILj2048EfS2_fS2_fjLj128EEEEELb0ELb0ELb1ELb1EEEvNS_9FwdParamsE,@function
        .size           _ZN10layer_norm13ln_fwd_kernelINS_13Kernel_traitsIf6__halffS2_fjLj2048ELj1ELj4ELj1ELj16ENS_18Kernel_traits_baseILj2048EfS2_fS2_fjLj128EEEEELb0ELb0ELb1ELb1EEEvNS_9FwdParamsE,(.L_x_58435 - _ZN10layer_norm13ln_fwd_kernelINS_13Kernel_traitsIf6__halffS2_fjLj2048ELj1ELj4ELj1ELj16ENS_18Kernel_traits_baseILj2048EfS2_fS2_fjLj128EEEEELb0ELb0ELb1ELb1EEEvNS_9FwdParamsE)
        .other          _ZN10layer_norm13ln_fwd_kernelINS_13Kernel_traitsIf6__halffS2_fjLj2048ELj1ELj4ELj1ELj16ENS_18Kernel_traits_baseILj2048EfS2_fS2_fjLj128EEEEELb0ELb0ELb1ELb1EEEvNS_9FwdParamsE,@"STO_CUDA_ENTRY STV_DEFAULT"
_ZN10layer_norm13ln_fwd_kernelINS_13Kernel_traitsIf6__halffS2_fjLj2048ELj1ELj4ELj1ELj16ENS_18Kernel_traits_baseILj2048EfS2_fS2_fjLj128EEEEELb0ELb0ELb1ELb1EEEvNS_9FwdParamsE:
.text._ZN10layer_norm13ln_fwd_kernelINS_13Kernel_traitsIf6__halffS2_fjLj2048ELj1ELj4ELj1ELj16ENS_18Kernel_traits_baseILj2048EfS2_fS2_fjLj128EEEEELb0ELb0ELb1ELb1EEEvNS_9FwdParamsE:
        /* <DEDUP_REMOVED lines=89> */
.L_x_41132:
        /* <DEDUP_REMOVED lines=61> */
[----:B-----5:R-:W-:-:S05]  /*0960*/  HADD2.F32 R212, -RZ, R140.H0_H0 ;  /* 0x2000008cffd47230 */ /* 0x020fca0000004100 */
[----:B------:R-:W-:-:S04]  /*0970*/  FMUL.FTZ R212, R212, UR6 ;  /* 0x00000006d4d47c20 */ /* 0x000fc80008410000 */
[----:B------:R-:W-:-:S07]  /*0980*/  @P0 FADD.FTZ R212, R132, R212 ;  /* 0x000000d484d40221 */ /* 0x000fce0000010000 */
.L_x_41002:
[----:B------:R-:W-:Y:S05]  /*0990*/  BSYNC B0 ;  /* 0x0000000000007941 */ /* 0x000fea0003800000 */
.L_x_41001:
[----:B------:R-:W-:Y:S04]  /*09a0*/  BSSY B0, `(.L_x_41003) ;  /* 0x0000005000007945 */ /* 0x000fe80003800000 */
[----:B------:R-:W-:Y:S05]  /*09b0*/  @!P6 BRA `(.L_x_41004) ;  /* 0x00000000000ce947 */ /* 0x000fea0003800000 */
[----:B-----5:R-:W-:-:S05]  /*09c0*/  HADD2.F32 R213, -RZ, R140.H1_H1 ;  /* 0x3000008cffd57230 */ /* 0x020fca0000004100 */
[----:B------:R-:W-:-:S04]  /*09d0*/  FMUL.FTZ R213, R213, UR6 ;  /* 0x00000006d5d57c20 */ /* 0x000fc80008410000 */
[----:B------:R-:W-:-:S07]  /*09e0*/  @P0 FADD.FTZ R213, R133, R213 ;  /* 0x000000d585d50221 */ /* 0x000fce0000010000 */
.L_x_41004:
[----:B------:R-:W-:Y:S05]  /*09f0*/  BSYNC B0 ;  /* 0x0000000000007941 */ /* 0x000fea0003800000 */
.L_x_41003:
[----:B------:R-:W-:Y:S04]  /*0a00*/  BSSY B0, `(.L_x_41005) ;  /* 0x0000005000007945 */ /* 0x000fe80003800000 */
[----:B------:R-:W-:Y:S05]  /*0a10*/  @!P6 BRA `(.L_x_41006) ;  /* 0x00000000000ce947 */ /* 0x000fea0003800000 */
[----:B-----5:R-:W-:-:S05]  /*0a20*/  HADD2.F32 R214, -RZ, R141.H0_H0 ;  /* 0x2000008dffd67230 */ /* 0x020fca0000004100 */
[----:B------:R-:W-:-:S04]  /*0a30*/  FMUL.FTZ R214, R214, UR6 ;  /* 0x00000006d6d67c20 */ /* 0x000fc80008410000 */
[----:B------:R-:W-:-:S07]  /*0a40*/  @P0 FADD.FTZ R214, R134, R214 ;  /* 0x000000d686d60221 */ /* 0x000fce0000010000 */
.L_x_41006:
[----:B------:R-:W-:Y:S05]  /*0a50*/  BSYNC B0 ;  /* 0x0000000000007941 */ /* 0x000fea0003800000 */
.L_x_41005:
[----:B------:R-:W-:Y:S04]  /*0a60*/  BSSY B0, `(.L_x_41007) ;  /* 0x0000005000007945 */ /* 0x000fe80003800000 */
[----:B------:R-:W-:Y:S05]  /*0a70*/  @!P6 BRA `(.L_x_41008) ;  /* 0x00000000000ce947 */ /* 0x000fea0003800000 */
[----:B-----5:R-:W-:-:S05]  /*0a80*/  HADD2.F32 R215, -RZ, R141.H1_H1 ;  /* 0x3000008dffd77230 */ /* 0x020fca0000004100 */
[----:B------:R-:W-:-:S04]  /*0a90*/  FMUL.FTZ R215, R215, UR6 ;  /* 0x00000006d7d77c20 */ /* 0x000fc80008410000 */
[----:B------:R-:W-:-:S07]  /*0aa0*/  @P0 FADD.FTZ R215, R135, R215 ;  /* 0x000000d787d70221 */ /* 0x000fce0000010000 */
.L_x_41008:
[----:B------:R-:W-:Y:S05]  /*0ab0*/  BSYNC B0 ;  /* 0x0000000000007941 */ /* 0x000fea0003800000 */
.L_x_41007:
[----:B------:R-:W-:Y:S04]  /*0ac0*/  BSSY B0, `(.L_x_41009) ;  /* 0x0000005000007945 */ /* 0x000fe80003800000 */
[----:B------:R-:W-:Y:S05]  /*0ad0*/  @!P6 BRA `(.L_x_41010) ;  /* 0x00000000000ce947 */ /* 0x000fea0003800000 */
[----:B-----5:R-:W-:-:S05]  /*0ae0*/  HADD2.F32 R200, -RZ, R142.H0_H0 ;  /* 0x2000008effc87230 */ /* 0x020fca0000004100 */
[----:B------:R-:W-:-:S04]  /*0af0*/  FMUL.FTZ R200, R200, UR6 ;  /* 0x00000006c8c87c20 */ /* 0x000fc80008410000 */
[----:B------:R-:W-:-:S07]  /*0b00*/  @P0 FADD.FTZ R200, R136, R200 ;  /* 0x000000c888c80221 */ /* 0x000fce0000010000 */
.L_x_41010:
[----:B------:R-:W-:Y:S05]  /*0b10*/  BSYNC B0 ;  /* 0x0000000000007941 */ /* 0x000fea0003800000 */
.L_x_41009:
[----:B------:R-:W-:Y:S04]  /*0b20*/  BSSY B0, `(.L_x_41011) ;  /* 0x0000005000007945 */ /* 0x000fe80003800000 */
[----:B------:R-:W-:Y:S05]  /*0b30*/  @!P6 BRA `(.L_x_41012) ;  /* 0x00000000000ce947 */ /* 0x000fea0003800000 */
[----:B-----5:R-:W-:-:S05]  /*0b40*/  HADD2.F32 R201, -RZ, R142.H1_H1 ;  /* 0x3000008effc97230 */ /* 0x020fca0000004100 */
[----:B------:R-:W-:-:S04]  /*0b50*/  FMUL.FTZ R201, R201, UR6 ;  /* 0x00000006c9c97c20 */ /* 0x000fc80008410000 */
[----:B------:R-:W-:-:S07]  /*0b60*/  @P0 FADD.FTZ R201, R137, R201 ;  /* 0x000000c989c90221 */ /* 0x000fce0000010000 */
.L_x_41012:
[----:B------:R-:W-:Y:S05]  /*0b70*/  BSYNC B0 ;  /* 0x0000000000007941 */ /* 0x000fea0003800000 */
.L_x_41011:
[----:B------:R-:W-:Y:S04]  /*0b80*/  BSSY B0, `(.L_x_41013) ;  /* 0x0000005000007945 */ /* 0x000fe80003800000 */
[----:B------:R-:W-:Y:S05]  /*0b90*/  @!P6 BRA `(.L_x_41014) ;  /* 0x00000000000ce947 */ /* 0x000fea0003800000 */
[----:B-----5:R-:W-:-:S05]  /*0ba0*/  HADD2.F32 R202, -RZ, R143.H0_H0 ;  /* 0x2000008fffca7230 */ /* 0x020fca0000004100 */
[----:B------:R-:W-:-:S04]  /*0bb0*/  FMUL.FTZ R202, R202, UR6 ;  /* 0x00000006caca7c20 */ /* 0x000fc80008410000 */
[----:B------:R-:W-:-:S07]  /*0bc0*/  @P0 FADD.FTZ R202, R138, R202 ;  /* 0x000000ca8aca0221 */ /* 0x000fce0000010000 */
.L_x_41014:
[----:B------:R-:W-:Y:S05]  /*0bd0*/  BSYNC B0 ;  /* 0x0000000000007941 */ /* 0x000fea0003800000 */
.L_x_41013:
[----:B------:R-:W-:Y:S04]  /*0be0*/  BSSY B0, `(.L_x_41015) ;  /* 0x0000005000007945 */ /* 0x000fe80003800000 */
[----:B------:R-:W-:Y:S05]  /*0bf0*/  @!P6 BRA `(.L_x_41016) ;  /* 0x00000000000ce947 */ /* 0x000fea0003800000 */
[----:B-----5:R-:W-:-:S05]  /*0c00*/  HADD2.F32 R203, -RZ, R143.H1_H1 ;  /* 0x3000008fffcb7230 */ /* 0x020fca0000004100 */
[----:B------:R-:W-:-:S04]  /*0c10*/  FMUL.FTZ R203, R203, UR6 ;  /* 0x00000006cbcb7c20 */ /* 0x000fc80008410000 */
[----:B------:R-:W-:-:S07]  /*0c20*/  @P0 FADD.FTZ R203, R139, R203 ;  /* 0x000000cb8bcb0221 */ /* 0x000fce0000010000 */
.L_x_41016:
[----:B------:R-:W-:Y:S05]  /*0c30*/  BSYNC B0 ;  /* 0x0000000000007941 */ /* 0x000fea0003800000 */
.L_x_41015:
        /* <DEDUP_REMOVED lines=38> */
[----:B-----5:R-:W-:-:S05]  /*0ea0*/  HADD2.F32 R196, -RZ, R140.H0_H0 ;  /* 0x2000008cffc47230 */ /* 0x020fca0000004100 */
[----:B------:R-:W-:-:S04]  /*0eb0*/  FMUL.FTZ R196, R196, UR6 ;  /* 0x00000006c4c47c20 */ /* 0x000fc80008410000 */
[----:B------:R-:W-:-:S07]  /*0ec0*/  @P0 FADD.FTZ R196, R132, R196 ;  /* 0x000000c484c40221 */ /* 0x000fce0000010000 */
.L_x_41018:
[----:B------:R-:W-:Y:S05]  /*0ed0*/  BSYNC B0 ;  /* 0x0000000000007941 */ /* 0x000fea0003800000 */
.L_x_41017:
[----:B------:R-:W-:Y:S04]  /*0ee0*/  BSSY B0, `(.L_x_41019) ;  /* 0x0000005000007945 */ /* 0x000fe80003800000 */
[----:B------:R-:W-:Y:S05]  /*0ef0*/  @!P6 BRA `(.L_x_41020) ;  /* 0x00000000000ce947 */ /* 0x000fea0003800000 */
[----:B-----5:R-:W-:-:S05]  /*0f00*/  HADD2.F32 R197, -RZ, R140.H1_H1 ;  /* 0x3000008cffc57230 */ /* 0x020fca0000004100 */
[----:B------:R-:W-:-:S04]  /*0f10*/  FMUL.FTZ R197, R197, UR6 ;  /* 0x00000006c5c57c20 */ /* 0x000fc80008410000 */
[----:B------:R-:W-:-:S07]  /*0f20*/  @P0 FADD.FTZ R197, R133, R197 ;  /* 0x000000c585c50221 */ /* 0x000fce0000010000 */
.L_x_41020:
[----:B------:R-:W-:Y:S05]  /*0f30*/  BSYNC B0 ;  /* 0x0000000000007941 */ /* 0x000fea0003800000 */
.L_x_41019:
[----:B------:R-:W-:Y:S04]  /*0f40*/  BSSY B0, `(.L_x_41021) ;  /* 0x0000005000007945 */ /* 0x000fe80003800000 */
[----:B------:R-:W-:Y:S05]  /*0f50*/  @!P6 BRA `(.L_x_41022) ;  /* 0x00000000000ce947 */ /* 0x000fea0003800000 */
[----:B-----5:R-:W-:-:S05]  /*0f60*/  HADD2.F32 R198, -RZ, R141.H0_H0 ;  /* 0x2000008dffc67230 */ /* 0x020fca0000004100 */
[----:B------:R-:W-:-:S04]  /*0f70*/  FMUL.FTZ R198, R198, UR6 ;  /* 0x00000006c6c67c20 */ /* 0x000fc80008410000 */
[----:B------:R-:W-:-:S07]  /*0f80*/  @P0 FADD.FTZ R198, R134, R198 ;  /* 0x000000c686c60221 */ /* 0x000fce0000010000 */
.L_x_41022:
[----:B------:R-:W-:Y:S05]  /*0f90*/  BSYNC B0 ;  /* 0x0000000000007941 */ /* 0x000fea0003800000 */
.L_x_41021:
[----:B------:R-:W-:Y:S04]  /*0fa0*/  BSSY B0, `(.L_x_41023) ;  /* 0x0000005000007945 */ /* 0x000fe80003800000 */
[----:B------:R-:W-:Y:S05]  /*0fb0*/  @!P6 BRA `(.L_x_41024) ;  /* 0x00000000000ce947 */ /* 0x000fea0003800000 */
[----:B-----5:R-:W-:-:S05]  /*0fc0*/  HADD2.F32 R199, -RZ, R141.H1_H1 ;  /* 0x3000008dffc77230 */ /* 0x020fca0000004100 */
[----:B------:R-:W-:-:S04]  /*0fd0*/  FMUL.FTZ R199, R199, UR6 ;  /* 0x00000006c7c77c20 */ /* 0x000fc80008410000 */
[----:B------:R-:W-:-:S07]  /*0fe0*/  @P0 FADD.FTZ R199, R135, R199 ;  /* 0x000000c787c70221 */ /* 0x000fce0000010000 */
.L_x_41024:
[----:B------:R-:W-:Y:S05]  /*0ff0*/  BSYNC B0 ;  /* 0x0000000000007941 */ /* 0x000fea0003800000 */
.L_x_41023:
[----:B------:R-:W-:Y:S04]  /*1000*/  BSSY B0, `(.L_x_41025) ;  /* 0x0000005000007945 */ /* 0x000fe80003800000 */
[----:B------:R-:W-:Y:S05]  /*1010*/  @!P6 BRA `(.L_x_41026) ;  /* 0x00000000000ce947 */ /* 0x000fea0003800000 */
[----:B-----5:R-:W-:-:S05]  /*1020*/  HADD2.F32 R192, -RZ, R142.H0_H0 ;  /* 0x2000008effc07230 */ /* 0x020fca0000004100 */
[----:B------:R-:W-:-:S04]  /*1030*/  FMUL.FTZ R192, R192, UR6 ;  /* 0x00000006c0c07c20 */ /* 0x000fc80008410000 */
[----:B------:R-:W-:-:S07]  /*1040*/  @P0 FADD.FTZ R192, R136, R192 ;  /* 0x000000c088c00221 */ /* 0x000fce0000010000 */
.L_x_41026:
[----:B------:R-:W-:Y:S05]  /*1050*/  BSYNC B0 ;  /* 0x0000000000007941 */ /* 0x000fea0003800000 */
.L_x_41025:
[----:B------:R-:W-:Y:S04]  /*1060*/  BSSY B0, `(.L_x_41027) ;  /* 0x0000005000007945 */ /* 0x000fe80003800000 */
[----:B------:R-:W-:Y:S05]  /*1070*/  @!P6 BRA `(.L_x_41028) ;  /* 0x00000000000ce947 */ /* 0x000fea0003800000 */
[----:B-----5:R-:W-:-:S05]  /*1080*/  HADD2.F32 R193, -RZ, R142.H1_H1 ;  /* 0x3000008effc17230 */ /* 0x020fca0000004100 */
[----:B------:R-:W-:-:S04]  /*1090*/  FMUL.FTZ R193, R193, UR6 ;  /* 0x00000006c1c17c20 */ /* 0x000fc80008410000 */
[----:B------:R-:W-:-:S07]  /*10a0*/  @P0 FADD.FTZ R193, R137, R193 ;  /* 0x000000c189c10221 */ /* 0x000fce0000010000 */
.L_x_41028:
[----:B------:R-:W-:Y:S05]  /*10b0*/  BSYNC B0 ;  /* 0x0000000000007941 */ /* 0x000fea0003800000 */
.L_x_41027:
[----:B------:R-:W-:Y:S04]  /*10c0*/  BSSY B0, `(.L_x_41029) ;  /* 0x0000005000007945 */ /* 0x000fe80003800000 */
[----:B------:R-:W-:Y:S05]  /*10d0*/  @!P6 BRA `(.L_x_41030) ;  /* 0x00000000000ce947 */ /* 0x000fea0003800000 */
[----:B-----5:R-:W-:-:S05]  /*10e0*/  HADD2.F32 R194, -RZ, R143.H0_H0 ;  /* 0x2000008fffc27230 */ /* 0x020fca0000004100 */
[----:B------:R-:W-:-:S04]  /*10f0*/  FMUL.FTZ R194, R194, UR6 ;  /* 0x00000006c2c27c20 */ /* 0x000fc80008410000 */
[----:B------:R-:W-:-:S07]  /*1100*/  @P0 FADD.FTZ R194, R138, R194 ;  /* 0x000000c28ac20221 */ /* 0x000fce0000010000 */
.L_x_41030:
[----:B------:R-:W-:Y:S05]  /*1110*/  BSYNC B0 ;  /* 0x0000000000007941 */ /* 0x000fea0003800000 */
.L_x_41029:
[----:B------:R-:W-:Y:S04]  /*1120*/  BSSY B0, `(.L_x_41031) ;  /* 0x0000005000007945 */ /* 0x000fe80003800000 */
[----:B------:R-:W-:Y:S05]  /*1130*/  @!P6 BRA `(.L_x_41032) ;  /* 0x00000000000ce947 */ /* 0x000fea0003800000 */
[----:B-----5:R-:W-:-:S05]  /*1140*/  HADD2.F32 R195, -RZ, R143.H1_H1 ;  /* 0x3000008fffc37230 */ /* 0x020fca0000004100 */
[----:B------:R-:W-:-:S04]  /*1150*/  FMUL.FTZ R195, R195, UR6 ;  /* 0x00000006c3c37c20 */ /* 0x000fc80008410000 */
[----:B------:R-:W-:-:S07]  /*1160*/  @P0 FADD.FTZ R195, R139, R195 ;  /* 0x000000c38bc30221 */ /* 0x000fce0000010000 */
.L_x_41032:
[----:B------:R-:W-:Y:S05]  /*1170*/  BSYNC B0 ;  /* 0x0000000000007941 */ /* 0x000fea0003800000 */
.L_x_41031:
        /* <DEDUP_REMOVED lines=41> */
.L_x_41034:
[----:B------:R-:W-:Y:S05]  /*1410*/  BSYNC B0 ;  /* 0x0000000000007941 */ /* 0x000fea0003800000 */
.L_x_41033:
[----:B------:R-:W-:Y:S04]  /*1420*/  BSSY B0, `(.L_x_41035) ;  /* 0x0000005000007945 */ /* 0x000fe80003800000 */
[----:B------:R-:W-:Y:S05]  /*1430*/  @!P6 BRA `(.L_x_41036) ;  /* 0x00000000000ce947 */ /* 0x000fea0003800000 */
[----:B-----5:R-:W-:-:S05]  /*1440*/  HADD2.F32 R189, -RZ, R140.H1_H1 ;  /* 0x3000008cffbd7230 */ /* 0x020fca0000004100 */
[----:B------:R-:W-:-:S04]  /*1450*/  FMUL.FTZ R189, R189, UR6 ;  /* 0x00000006bdbd7c20 */ /* 0x000fc80008410000 */
[----:B------:R-:W-:-:S07]  /*1460*/  @P0 FADD.FTZ R189, R133, R189 ;  /* 0x000000bd85bd0221 */ /* 0x000fce0000010000 */
.L_x_41036:
[----:B------:R-:W-:Y:S05]  /*1470*/  BSYNC B0 ;  /* 0x0000000000007941 */ /* 0x000fea0003800000 */
.L_x_41035:
[----:B------:R-:W-:Y:S04]  /*1480*/  BSSY B0, `(.L_x_41037) ;  /* 0x0000005000007945 */ /* 0x000fe80003800000 */
[----:B------:R-:W-:Y:S05]  /*1490*/  @!P6 BRA `(.L_x_41038) ;  /* 0x00000000000ce947 */ /* 0x000fea0003800000 */
[----:B-----5:R-:W-:-:S05]  /*14a0*/  HADD2.F32 R190, -RZ, R141.H0_H0 ;  /* 0x2000008dffbe7230 */ /* 0x020fca0000004100 */
[----:B------:R-:W-:-:S04]  /*14b0*/  FMUL.FTZ R190, R190, UR6 ;  /* 0x00000006bebe7c20 */ /* 0x000fc80008410000 */
[----:B------:R-:W-:-:S07]  /*14c0*/  @P0 FADD.FTZ R190, R134, R190 ;  /* 0x000000be86be0221 */ /* 0x000fce0000010000 */
.L_x_41038:
[----:B------:R-:W-:Y:S05]  /*14d0*/  BSYNC B0 ;  /* 0x0000000000007941 */ /* 0x000fea0003800000 */
.L_x_41037:
[----:B------:R-:W-:Y:S04]  /*14e0*/  BSSY B0, `(.L_x_41039) ;  /* 0x0000005000007945 */ /* 0x000fe80003800000 */
[----:B------:R-:W-:Y:S05]  /*14f0*/  @!P6 BRA `(.L_x_41040) ;  /* 0x00000000000ce947 */ /* 0x000fea0003800000 */
[----:B-----5:R-:W-:-:S05]  /*1500*/  HADD2.F32 R191, -RZ, R141.H1_H1 ;  /* 0x3000008dffbf7230 */ /* 0x020fca0000004100 */
[----:B------:R-:W-:-:S04]  /*1510*/  FMUL.FTZ R191, R191, UR6 ;  /* 0x00000006bfbf7c20 */ /* 0x000fc80008410000 */
[----:B------:R-:W-:-:S07]  /*1520*/  @P0 FADD.FTZ R191, R135, R191 ;  /* 0x000000bf87bf0221 */ /* 0x000fce0000010000 */
.L_x_41040:
[----:B------:R-:W-:Y:S05]  /*1530*/  BSYNC B0 ;  /* 0x0000000000007941 */ /* 0x000fea0003800000 */
.L_x_41039:
[----:B------:R-:W-:Y:S04]  /*1540*/  BSSY B0, `(.L_x_41041) ;  /* 0x0000005000007945 */ /* 0x000fe80003800000 */
[----:B------:R-:W-:Y:S05]  /*1550*/  @!P6 BRA `(.L_x_41042) ;  /* 0x00000000000ce947 */ /* 0x000fea0003800000 */
[----:B-----5:R-:W-:-:S05]  /*1560*/  HADD2.F32 R180, -RZ, R142.H0_H0 ;  /* 0x2000008effb47230 */ /* 0x020fca0000004100 */
[----:B------:R-:W-:-:S04]  /*1570*/  FMUL.FTZ R180, R180, UR6 ;  /* 0x00000006b4b47c20 */ /* 0x000fc80008410000 */
[----:B------:R-:W-:-:S07]  /*1580*/  @P0 FADD.FTZ R180, R136, R180 ;  /* 0x000000b488b40221 */ /* 0x000fce0000010000 */
.L_x_41042:
[----:B------:R-:W-:Y:S05]  /*1590*/  BSYNC B0 ;  /* 0x0000000000007941 */ /* 0x000fea0003800000 */
.L_x_41041:
[----:B------:R-:W-:Y:S04]  /*15a0*/  BSSY B0, `(.L_x_41043) ;  /* 0x0000005000007945 */ /* 0x000fe80003800000 */
[----:B------:R-:W-:Y:S05]  /*15b0*/  @!P6 BRA `(.L_x_41044) ;  /* 0x00000000000ce947 */ /* 0x000fea0003800000 */
[----:B-----5:R-:W-:-:S05]  /*15c0*/  HADD2.F32 R181, -RZ, R142.H1_H1 ;  /* 0x3000008effb57230 */ /* 0x020fca0000004100 */
[----:B------:R-:W-:-:S04]  /*15d0*/  FMUL.FTZ R181, R181, UR6 ;  /* 0x00000006b5b57c20 */ /* 0x000fc80008410000 */
[----:B------:R-:W-:-:S07]  /*15e0*/  @P0 FADD.FTZ R181, R137, R181 ;  /* 0x000000b589b50221 */ /* 0x000fce0000010000 */
.L_x_41044:
[----:B------:R-:W-:Y:S05]  /*15f0*/  BSYNC B0 ;  /* 0x0000000000007941 */ /* 0x000fea0003800000 */
.L_x_41043:
[----:B------:R-:W-:Y:S04]  /*1600*/  BSSY B0, `(.L_x_41045) ;  /* 0x0000005000007945 */ /* 0x000fe80003800000 */
[----:B------:R-:W-:Y:S05]  /*1610*/  @!P6 BRA `(.L_x_41046) ;  /* 0x00000000000ce947 */ /* 0x000fea0003800000 */
[----:B-----5:R-:W-:-:S05]  /*1620*/  HADD2.F32 R182, -RZ, R143.H0_H0 ;  /* 0x2000008fffb67230 */ /* 0x020fca0000004100 */
[----:B------:R-:W-:-:S04]  /*1630*/  FMUL.FTZ R182, R182, UR6 ;  /* 0x00000006b6b67c20 */ /* 0x000fc80008410000 */
[----:B------:R-:W-:-:S07]  /*1640*/  @P0 FADD.FTZ R182, R138, R182 ;  /* 0x000000b68ab60221 */ /* 0x000fce0000010000 */
.L_x_41046:
[----:B------:R-:W-:Y:S05]  /*1650*/  BSYNC B0 ;  /* 0x0000000000007941 */ /* 0x000fea0003800000 */
.L_x_41045:
[----:B------:R-:W-:Y:S04]  /*1660*/  BSSY B0, `(.L_x_41047) ;  /* 0x0000005000007945 */ /* 0x000fe80003800000 */
[----:B------:R-:W-:Y:S05]  /*1670*/  @!P6 BRA `(.L_x_41048) ;  /* 0x00000000000ce947 */ /* 0x000fea0003800000 */
[----:B-----5:R-:W-:-:S05]  /*1680*/  HADD2.F32 R183, -RZ, R143.H1_H1 ;  /* 0x3000008fffb77230 */ /* 0x020fca0000004100 */
[----:B------:R-:W-:-:S04]  /*1690*/  FMUL.FTZ R183, R183, UR6 ;  /* 0x00000006b7b77c20 */ /* 0x000fc80008410000 */
[----:B------:R-:W-:-:S07]  /*16a0*/  @P0 FADD.FTZ R183, R139, R183 ;  /* 0x000000b78bb70221 */ /* 0x000fce0000010000 */
.L_x_41048:
[----:B------:R-:W-:Y:S05]  /*16b0*/  BSYNC B0 ;  /* 0x0000000000007941 */ /* 0x000fea0003800000 */
.L_x_41047:
        /* <DEDUP_REMOVED lines=41> */
.L_x_41050:
[----:B------:R-:W-:Y:S05]  /*1950*/  BSYNC B0 ;  /* 0x0000000000007941 */ /* 0x000fea0003800000 */
.L_x_41049:
[----:B------:R-:W-:Y:S04]  /*1960*/  BSSY B0, `(.L_x_41051) ;  /* 0x0000005000007945 */ /* 0x000fe80003800000 */
[----:B------:R-:W-:Y:S05]  /*1970*/  @!P6 BRA `(.L_x_41052) ;  /* 0x00000000000ce947 */ /* 0x000fea0003800000 */
[----:B-----5:R-:W-:-:S05]  /*1980*/  HADD2.F32 R185, -RZ, R140.H1_H1 ;  /* 0x3000008cffb97230 */ /* 0x020fca0000004100 */
[----:B------:R-:W-:-:S04]  /*1990*/  FMUL.FTZ R185, R185, UR6 ;  /* 0x00000006b9b97c20 */ /* 0x000fc80008410000 */
[----:B------:R-:W-:-:S07]  /*19a0*/  @P0 FADD.FTZ R185, R133, R185 ;  /* 0x000000b985b90221 */ /* 0x000fce0000010000 */
.L_x_41052:
[----:B------:R-:W-:Y:S05]  /*19b0*/  BSYNC B0 ;  /* 0x0000000000007941 */ /* 0x000fea0003800000 */
.L_x_41051:
[----:B------:R-:W-:Y:S04]  /*19c0*/  BSSY B0, `(.L_x_41053) ;  /* 0x0000005000007945 */ /* 0x000fe80003800000 */
[----:B------:R-:W-:Y:S05]  /*19d0*/  @!P6 BRA `(.L_x_41054) ;  /* 0x00000000000ce947 */ /* 0x000fea0003800000 */
[----:B-----5:R-:W-:-:S05]  /*19e0*/  HADD2.F32 R186, -RZ, R141.H0_H0 ;  /* 0x2000008dffba7230 */ /* 0x020fca0000004100 */
[----:B------:R-:W-:-:S04]  /*19f0*/  FMUL.FTZ R186, R186, UR6 ;  /* 0x00000006baba7c20 */ /* 0x000fc80008410000 */
[----:B------:R-:W-:-:S07]  /*1a00*/  @P0 FADD.FTZ R186, R134, R186 ;  /* 0x000000ba86ba0221 */ /* 0x000fce0000010000 */
.L_x_41054:
[----:B------:R-:W-:Y:S05]  /*1a10*/  BSYNC B0 ;  /* 0x0000000000007941 */ /* 0x000fea0003800000 */
.L_x_41053:
[----:B------:R-:W-:Y:S04]  /*1a20*/  BSSY B0, `(.L_x_41055) ;  /* 0x0000005000007945 */ /* 0x000fe80003800000 */
[----:B------:R-:W-:Y:S05]  /*1a30*/  @!P6 BRA `(.L_x_41056) ;  /* 0x00000000000ce947 */ /* 0x000fea0003800000 */
[----:B-----5:R-:W-:-:S05]  /*1a40*/  HADD2.F32 R187, -RZ, R141.H1_H1 ;  /* 0x3000008dffbb7230 */ /* 0x020fca0000004100 */
[----:B------:R-:W-:-:S04]  /*1a50*/  FMUL.FTZ R187, R187, UR6 ;  /* 0x00000006bbbb7c20 */ /* 0x000fc80008410000 */
[----:B------:R-:W-:-:S07]  /*1a60*/  @P0 FADD.FTZ R187, R135, R187 ;  /* 0x000000bb87bb0221 */ /* 0x000fce0000010000 */
.L_x_41056:
[----:B------:R-:W-:Y:S05]  /*1a70*/  BSYNC B0 ;  /* 0x0000000000007941 */ /* 0x000fea0003800000 */
.L_x_41055:
[----:B------:R-:W-:Y:S04]  /*1a80*/  BSSY B0, `(.L_x_41057) ;  /* 0x0000005000007945 */ /* 0x000fe80003800000 */
[----:B------:R-:W-:Y:S05]  /*1a90*/  @!P6 BRA `(.L_x_41058) ;  /* 0x00000000000ce947 */ /* 0x000fea0003800000 */
[----:B-----5:R-:W-:-:S05]  /*1aa0*/  HADD2.F32 R172, -RZ, R142.H0_H0 ;  /* 0x2000008effac7230 */ /* 0x020fca0000004100 */
[----:B------:R-:W-:-:S04]  /*1ab0*/  FMUL.FTZ R172, R172, UR6 ;  /* 0x00000006acac7c20 */ /* 0x000fc80008410000 */
[----:B------:R-:W-:-:S07]  /*1ac0*/  @P0 FADD.FTZ R172, R136, R172 ;  /* 0x000000ac88ac0221 */ /* 0x000fce0000010000 */
.L_x_41058:
[----:B------:R-:W-:Y:S05]  /*1ad0*/  BSYNC B0 ;  /* 0x0000000000007941 */ /* 0x000fea0003800000 */
.L_x_41057:
[----:B------:R-:W-:Y:S04]  /*1ae0*/  BSSY B0, `(.L_x_41059) ;  /* 0x0000005000007945 */ /* 0x000fe80003800000 */
[----:B------:R-:W-:Y:S05]  /*1af0*/  @!P6 BRA `(.L_x_41060) ;  /* 0x00000000000ce947 */ /* 0x000fea0003800000 */
[----:B-----5:R-:W-:-:S05]  /*1b00*/  HADD2.F32 R173, -RZ, R142.H1_H1 ;  /* 0x3000008effad7230 */ /* 0x020fca0000004100 */
[----:B------:R-:W-:-:S04]  /*1b10*/  FMUL.FTZ R173, R173, UR6 ;  /* 0x00000006adad7c20 */ /* 0x000fc80008410000 */
[----:B------:R-:W-:-:S07]  /*1b20*/  @P0 FADD.FTZ R173, R137, R173 ;  /* 0x000000ad89ad0221 */ /* 0x000fce0000010000 */
.L_x_41060:
[----:B------:R-:W-:Y:S05]  /*1b30*/  BSYNC B0 ;  /* 0x0000000000007941 */ /* 0x000fea0003800000 */
.L_x_41059:
[----:B------:R-:W-:Y:S04]  /*1b40*/  BSSY B0, `(.L_x_41061) ;  /* 0x0000005000007945 */ /* 0x000fe80003800000 */
[----:B------:R-:W-:Y:S05]  /*1b50*/  @!P6 BRA `(.L_x_41062) ;  /* 0x00000000000ce947 */ /* 0x000fea0003800000 */
[----:B-----5:R-:W-:-:S05]  /*1b60*/  HADD2.F32 R174, -RZ, R143.H0_H0 ;  /* 0x2000008fffae7230 */ /* 0x020fca0000004100 */
[----:B------:R-:W-:-:S04]  /*1b70*/  FMUL.FTZ R174, R174, UR6 ;  /* 0x00000006aeae7c20 */ /* 0x000fc80008410000 */
[----:B------:R-:W-:-:S07]  /*1b80*/  @P0 FADD.FTZ R174, R138, R174 ;  /* 0x000000ae8aae0221 */ /* 0x000fce0000010000 */
.L_x_41062:
[----:B------:R-:W-:Y:S05]  /*1b90*/  BSYNC B0 ;  /* 0x0000000000007941 */ /* 0x000fea0003800000 */
.L_x_41061:
[----:B------:R-:W-:Y:S04]  /*1ba0*/  BSSY B0, `(.L_x_41063) ;  /* 0x0000005000007945 */ /* 0x000fe80003800000 */
[----:B------:R-:W-:Y:S05]  /*1bb0*/  @!P6 BRA `(.L_x_41064) ;  /* 0x00000000000ce947 */ /* 0x000fea0003800000 */
[----:B-----5:R-:W-:-:S05]  /*1bc0*/  HADD2.F32 R175, -RZ, R143.H1_H1 ;  /* 0x3000008fffaf7230 */ /* 0x020fca0000004100 */
[----:B------:R-:W-:-:S04]  /*1bd0*/  FMUL.FTZ R175, R175, UR6 ;  /* 0x00000006afaf7c20 */ /* 0x000fc80008410000 */
[----:B------:R-:W-:-:S07]  /*1be0*/  @P0 FADD.FTZ R175, R139, R175 ;  /* 0x000000af8baf0221 */ /* 0x000fce0000010000 */
.L_x_41064:
[----:B------:R-:W-:Y:S05]  /*1bf0*/  BSYNC B0 ;  /* 0x0000000000007941 */ /* 0x000fea0003800000 */
.L_x_41063:
        /* <DEDUP_REMOVED lines=41> */
.L_x_41066:
[----:B------:R-:W-:Y:S05]  /*1e90*/  BSYNC B0 ;  /* 0x0000000000007941 */ /* 0x000fea0003800000 */
.L_x_41065:
[----:B------:R-:W-:Y:S04]  /*1ea0*/  BSSY B0, `(.L_x_41067) ;  /* 0x0000005000007945 */ /* 0x000fe80003800000 */
[----:B------:R-:W-:Y:S05]  /*1eb0*/  @!P6 BRA `(.L_x_41068) ;  /* 0x00000000000ce947 */ /* 0x000fea0003800000 */
[----:B-----5:R-:W-:-:S05]  /*1ec0*/  HADD2.F32 R177, -RZ, R140.H1_H1 ;  /* 0x3000008cffb17230 */ /* 0x020fca0000004100 */
[----:B------:R-:W-:-:S04]  /*1ed0*/  FMUL.FTZ R177, R177, UR6 ;  /* 0x00000006b1b17c20 */ /* 0x000fc80008410000 */
[----:B------:R-:W-:-:S07]  /*1ee0*/  @P0 FADD.FTZ R177, R133, R177 ;  /* 0x000000b185b10221 */ /* 0x000fce0000010000 */
.L_x_41068:
[----:B------:R-:W-:Y:S05]  /*1ef0*/  BSYNC B0 ;  /* 0x0000000000007941 */ /* 0x000fea0003800000 */
.L_x_41067:
[----:B------:R-:W-:Y:S04]  /*1f00*/  BSSY B0, `(.L_x_41069) ;  /* 0x0000005000007945 */ /* 0x000fe80003800000 */
[----:B------:R-:W-:Y:S05]  /*1f10*/  @!P6 BRA `(.L_x_41070) ;  /* 0x00000000000ce947 */ /* 0x000fea0003800000 */
[----:B-----5:R-:W-:-:S05]  /*1f20*/  HADD2.F32 R178, -RZ, R141.H0_H0 ;  /* 0x2000008dffb27230 */ /* 0x020fca0000004100 */
[----:B------:R-:W-:-:S04]  /*1f30*/  FMUL.FTZ R178, R178, UR6 ;  /* 0x00000006b2b27c20 */ /* 0x000fc80008410000 */
[----:B------:R-:W-:-:S07]  /*1f40*/  @P0 FADD.FTZ R178, R134, R178 ;  /* 0x000000b286b20221 */ /* 0x000fce0000010000 */
.L_x_41070:
[----:B------:R-:W-:Y:S05]  /*1f50*/  BSYNC B0 ;  /* 0x0000000000007941 */ /* 0x000fea0003800000 */
.L_x_41069:
[----:B------:R-:W-:Y:S04]  /*1f60*/  BSSY B0, `(.L_x_41071) ;  /* 0x0000005000007945 */ /* 0x000fe80003800000 */
[----:B------:R-:W-:Y:S05]  /*1f70*/  @!P6 BRA `(.L_x_41072) ;  /* 0x00000000000ce947 */ /* 0x000fea0003800000 */
[----:B-----5:R-:W-:-:S05]  /*1f80*/  HADD2.F32 R179, -RZ, R141.H1_H1 ;  /* 0x3000008dffb37230 */ /* 0x020fca0000004100 */
[----:B------:R-:W-:-:S04]  /*1f90*/  FMUL.FTZ R179, R179, UR6 ;  /* 0x00000006b3b37c20 */ /* 0x000fc80008410000 */
[----:B------:R-:W-:-:S07]  /*1fa0*/  @P0 FADD.FTZ R179, R135, R179 ;  /* 0x000000b387b30221 */ /* 0x000fce0000010000 */
.L_x_41072:
[----:B------:R-:W-:Y:S05]  /*1fb0*/  BSYNC B0 ;  /* 0x0000000000007941 */ /* 0x000fea0003800000 */
.L_x_41071:
[----:B------:R-:W-:Y:S04]  /*1fc0*/  BSSY B0, `(.L_x_41073) ;  /* 0x0000005000007945 */ /* 0x000fe80003800000 */
[----:B------:R-:W-:Y:S05]  /*1fd0*/  @!P6 BRA `(.L_x_41074) ;  /* 0x00000000000ce947 */ /* 0x000fea0003800000 */
[----:B-----5:R-:W-:-:S05]  /*1fe0*/  HADD2.F32 R164, -RZ, R142.H0_H0 ;  /* 0x2000008effa47230 */ /* 0x020fca0000004100 */
[----:B------:R-:W-:-:S04]  /*1ff0*/  FMUL.FTZ R164, R164, UR6 ;  /* 0x00000006a4a47c20 */ /* 0x000fc80008410000 */
[----:B------:R-:W-:-:S07]  /*2000*/  @P0 FADD.FTZ R164, R136, R164 ;  /* 0x000000a488a40221 */ /* 0x000fce0000010000 */
.L_x_41074:
[----:B------:R-:W-:Y:S05]  /*2010*/  BSYNC B0 ;  /* 0x0000000000007941 */ /* 0x000fea0003800000 */
.L_x_41073:
[----:B------:R-:W-:Y:S04]  /*2020*/  BSSY B0, `(.L_x_41075) ;  /* 0x0000005000007945 */ /* 0x000fe80003800000 */
[----:B------:R-:W-:Y:S05]  /*2030*/  @!P6 BRA `(.L_x_41076) ;  /* 0x00000000000ce947 */ /* 0x000fea0003800000 */
[----:B-----5:R-:W-:-:S05]  /*2040*/  HADD2.F32 R165, -RZ, R142.H1_H1 ;  /* 0x3000008effa57230 */ /* 0x020fca0000004100 */
[----:B------:R-:W-:-:S04]  /*2050*/  FMUL.FTZ R165, R165, UR6 ;  /* 0x00000006a5a57c20 */ /* 0x000fc80008410000 */
[----:B------:R-:W-:-:S07]  /*2060*/  @P0 FADD.FTZ R165, R137, R165 ;  /* 0x000000a589a50221 */ /* 0x000fce0000010000 */
.L_x_41076:
[----:B------:R-:W-:Y:S05]  /*2070*/  BSYNC B0 ;  /* 0x0000000000007941 */ /* 0x000fea0003800000 */
.L_x_41075:
[----:B------:R-:W-:Y:S04]  /*2080*/  BSSY B0, `(.L_x_41077) ;  /* 0x0000005000007945 */ /* 0x000fe80003800000 */
[----:B------:R-:W-:Y:S05]  /*2090*/  @!P6 BRA `(.L_x_41078) ;  /* 0x00000000000ce947 */ /* 0x000fea0003800000 */
[----:B-----5:R-:W-:-:S05]  /*20a0*/  HADD2.F32 R166, -RZ, R143.H0_H0 ;  /* 0x2000008fffa67230 */ /* 0x020fca0000004100 */
[----:B------:R-:W-:-:S04]  /*20b0*/  FMUL.FTZ R166, R166, UR6 ;  /* 0x00000006a6a67c20 */ /* 0x000fc80008410000 */
[----:B------:R-:W-:-:S07]  /*20c0*/  @P0 FADD.FTZ R166, R138, R166 ;  /* 0x000000a68aa60221 */ /* 0x000fce0000010000 */
.L_x_41078:
[----:B------:R-:W-:Y:S05]  /*20d0*/  BSYNC B0 ;  /* 0x0000000000007941 */ /* 0x000fea0003800000 */
.L_x_41077:
[----:B------:R-:W-:Y:S04]  /*20e0*/  BSSY B0, `(.L_x_41079) ;  /* 0x0000005000007945 */ /* 0x000fe80003800000 */
[----:B------:R-:W-:Y:S05]  /*20f0*/  @!P6 BRA `(.L_x_41080) ;  /* 0x00000000000ce947 */ /* 0x000fea0003800000 */
[----:B-----5:R-:W-:-:S05]  /*2100*/  HADD2.F32 R167, -RZ, R143.H1_H1 ;  /* 0x3000008fffa77230 */ /* 0x020fca0000004100 */
[----:B------:R-:W-:-:S04]  /*2110*/  FMUL.FTZ R167, R167, UR6 ;  /* 0x00000006a7a77c20 */ /* 0x000fc80008410000 */
[----:B------:R-:W-:-:S07]  /*2120*/  @P0 FADD.FTZ R167, R139, R167 ;  /* 0x000000a78ba70221 */ /* 0x000fce0000010000 */
.L_x_41080:
[----:B------:R-:W-:Y:S05]  /*2130*/  BSYNC B0 ;  /* 0x0000000000007941 */ /* 0x000fea0003800000 */
.L_x_41079:
        /* <DEDUP_REMOVED lines=41> */
.L_x_41082:
[----:B------:R-:W-:Y:S05]  /*23d0*/  BSYNC B0 ;  /* 0x0000000000007941 */ /* 0x000fea0003800000 */
.L_x_41081:
[----:B------:R-:W-:Y:S04]  /*23e0*/  BSSY B0, `(.L_x_41083) ;  /* 0x0000005000007945 */ /* 0x000fe80003800000 */
[----:B------:R-:W-:Y:S05]  /*23f0*/  @!P6 BRA `(.L_x_41084) ;  /* 0x00000000000ce947 */ /* 0x000fea0003800000 */
[----:B-----5:R-:W-:-:S05]  /*2400*/  HADD2.F32 R169, -RZ, R140.H1_H1 ;  /* 0x3000008cffa97230 */ /* 0x020fca0000004100 */
[----:B------:R-:W-:-:S04]  /*2410*/  FMUL.FTZ R169, R169, UR6 ;  /* 0x00000006a9a97c20 */ /* 0x000fc80008410000 */
[----:B------:R-:W-:-:S07]  /*2420*/  @P0 FADD.FTZ R169, R133, R169 ;  /* 0x000000a985a90221 */ /* 0x000fce0000010000 */
.L_x_41084:
[----:B------:R-:W-:Y:S05]  /*2430*/  BSYNC B0 ;  /* 0x0000000000007941 */ /* 0x000fea0003800000 */
.L_x_41083:
[----:B------:R-:W-:Y:S04]  /*2440*/  BSSY B0, `(.L_x_41085) ;  /* 0x0000005000007945 */ /* 0x000fe80003800000 */
[----:B------:R-:W-:Y:S05]  /*2450*/  @!P6 BRA `(.L_x_41086) ;  /* 0x00000000000ce947 */ /* 0x000fea0003800000 */
[----:B-----5:R-:W-:-:S05]  /*2460*/  HADD2.F32 R170, -RZ, R141.H0_H0 ;  /* 0x2000008dffaa7230 */ /* 0x020fca0000004100 */
[----:B------:R-:W-:-:S04]  /*2470*/  FMUL.FTZ R170, R170, UR6 ;  /* 0x00000006aaaa7c20 */ /* 0x000fc80008410000 */
[----:B------:R-:W-:-:S07]  /*2480*/  @P0 FADD.FTZ R170, R134, R170 ;  /* 0x000000aa86aa0221 */ /* 0x000fce0000010000 */
.L_x_41086:
[----:B------:R-:W-:Y:S05]  /*2490*/  BSYNC B0 ;  /* 0x0000000000007941 */ /* 0x000fea0003800000 */
.L_x_41085:
[----:B------:R-:W-:Y:S04]  /*24a0*/  BSSY B0, `(.L_x_41087) ;  /* 0x0000005000007945 */ /* 0x000fe80003800000 */
[----:B------:R-:W-:Y:S05]  /*24b0*/  @!P6 BRA `(.L_x_41088) ;  /* 0x00000000000ce947 */ /* 0x000fea0003800000 */
[----:B-----5:R-:W-:-:S05]  /*24c0*/  HADD2.F32 R171, -RZ, R141.H1_H1 ;  /* 0x3000008dffab7230 */ /* 0x020fca0000004100 */
[----:B------:R-:W-:-:S04]  /*24d0*/  FMUL.FTZ R171, R171, UR6 ;  /* 0x00000006abab7c20 */ /* 0x000fc80008410000 */
[----:B------:R-:W-:-:S07]  /*24e0*/  @P0 FADD.FTZ R171, R135, R171 ;  /* 0x000000ab87ab0221 */ /* 0x000fce0000010000 */
.L_x_41088:
[----:B------:R-:W-:Y:S05]  /*24f0*/  BSYNC B0 ;  /* 0x0000000000007941 */ /* 0x000fea0003800000 */
.L_x_41087:
[----:B------:R-:W-:Y:S04]  /*2500*/  BSSY B0, `(.L_x_41089) ;  /* 0x0000005000007945 */ /* 0x000fe80003800000 */
[----:B------:R-:W-:Y:S05]  /*2510*/  @!P6 BRA `(.L_x_41090) ;  /* 0x00000000000ce947 */ /* 0x000fea0003800000 */
[----:B-----5:R-:W-:-:S05]  /*2520*/  HADD2.F32 R156, -RZ, R142.H0_H0 ;  /* 0x2000008eff9c7230 */ /* 0x020fca0000004100 */
[----:B------:R-:W-:-:S04]  /*2530*/  FMUL.FTZ R156, R156, UR6 ;  /* 0x000000069c9c7c20 */ /* 0x000fc80008410000 */
[----:B------:R-:W-:-:S07]  /*2540*/  @P0 FADD.FTZ R156, R136, R156 ;  /* 0x0000009c889c0221 */ /* 0x000fce0000010000 */
.L_x_41090:
[----:B------:R-:W-:Y:S05]  /*2550*/  BSYNC B0 ;  /* 0x0000000000007941 */ /* 0x000fea0003800000 */
.L_x_41089:
[----:B------:R-:W-:Y:S04]  /*2560*/  BSSY B0, `(.L_x_41091) ;  /* 0x0000005000007945 */ /* 0x000fe80003800000 */
[----:B------:R-:W-:Y:S05]  /*2570*/  @!P6 BRA `(.L_x_41092) ;  /* 0x00000000000ce947 */ /* 0x000fea0003800000 */
[----:B-----5:R-:W-:-:S05]  /*2580*/  HADD2.F32 R157, -RZ, R142.H1_H1 ;  /* 0x3000008eff9d7230 */ /* 0x020fca0000004100 */
[----:B------:R-:W-:-:S04]  /*2590*/  FMUL.FTZ R157, R157, UR6 ;  /* 0x000000069d9d7c20 */ /* 0x000fc80008410000 */
[----:B------:R-:W-:-:S07]  /*25a0*/  @P0 FADD.FTZ R157, R137, R157 ;  /* 0x0000009d899d0221 */ /* 0x000fce0000010000 */
.L_x_41092:
[----:B------:R-:W-:Y:S05]  /*25b0*/  BSYNC B0 ;  /* 0x0000000000007941 */ /* 0x000fea0003800000 */
.L_x_41091:
[----:B------:R-:W-:Y:S04]  /*25c0*/  BSSY B0, `(.L_x_41093) ;  /* 0x0000005000007945 */ /* 0x000fe80003800000 */
[----:B------:R-:W-:Y:S05]  /*25d0*/  @!P6 BRA `(.L_x_41094) ;  /* 0x00000000000ce947 */ /* 0x000fea0003800000 */
[----:B-----5:R-:W-:-:S05]  /*25e0*/  HADD2.F32 R158, -RZ, R143.H0_H0 ;  /* 0x2000008fff9e7230 */ /* 0x020fca0000004100 */
[----:B------:R-:W-:-:S04]  /*25f0*/  FMUL.FTZ R158, R158, UR6 ;  /* 0x000000069e9e7c20 */ /* 0x000fc80008410000 */
[----:B------:R-:W-:-:S07]  /*2600*/  @P0 FADD.FTZ R158, R138, R158 ;  /* 0x0000009e8a9e0221 */ /* 0x000fce0000010000 */
.L_x_41094:
[----:B------:R-:W-:Y:S05]  /*2610*/  BSYNC B0 ;  /* 0x0000000000007941 */ /* 0x000fea0003800000 */
.L_x_41093:
[----:B------:R-:W-:Y:S04]  /*2620*/  BSSY B0, `(.L_x_41095) ;  /* 0x0000005000007945 */ /* 0x000fe80003800000 */
[----:B------:R-:W-:Y:S05]  /*2630*/  @!P6 BRA `(.L_x_41096) ;  /* 0x00000000000ce947 */ /* 0x000fea0003800000 */
[----:B-----5:R-:W-:-:S05]  /*2640*/  HADD2.F32 R159, -RZ, R143.H1_H1 ;  /* 0x3000008fff9f7230 */ /* 0x020fca0000004100 */
[----:B------:R-:W-:-:S04]  /*2650*/  FMUL.FTZ R159, R159, UR6 ;  /* 0x000000069f9f7c20 */ /* 0x000fc80008410000 */
[----:B------:R-:W-:-:S07]  /*2660*/  @P0 FADD.FTZ R159, R139, R159 ;  /* 0x0000009f8b9f0221 */ /* 0x000fce0000010000 */
.L_x_41096:
[----:B------:R-:W-:Y:S05]  /*2670*/  BSYNC B0 ;  /* 0x0000000000007941 */ /* 0x000fea0003800000 */
.L_x_41095:
        /* <DEDUP_REMOVED lines=38> */
[----:B-----5:R-:W-:-:S05]  /*28e0*/  HADD2.F32 R160, -RZ, R140.H0_H0 ;  /* 0x2000008cffa07230 */ /* 0x020fca0000004100 */
[----:B------:R-:W-:-:S04]  /*28f0*/  FMUL.FTZ R160, R160, UR6 ;  /* 0x00000006a0a07c20 */ /* 0x000fc80008410000 */
[----:B------:R-:W-:-:S07]  /*2900*/  @P0 FADD.FTZ R160, R132, R160 ;  /* 0x000000a084a00221 */ /* 0x000fce0000010000 */
.L_x_41098:
[----:B------:R-:W-:Y:S05]  /*2910*/  BSYNC B0 ;  /* 0x0000000000007941 */ /* 0x000fea0003800000 */
.L_x_41097:
[----:B------:R-:W-:Y:S04]  /*2920*/  BSSY B0, `(.L_x_41099) ;  /* 0x0000005000007945 */ /* 0x000fe80003800000 */
[----:B------:R-:W-:Y:S05]  /*2930*/  @!P6 BRA `(.L_x_41100) ;  /* 0x00000000000ce947 */ /* 0x000fea0003800000 */
[----:B-----5:R-:W-:-:S05]  /*2940*/  HADD2.F32 R161, -RZ, R140.H1_H1 ;  /* 0x3000008cffa17230 */ /* 0x020fca0000004100 */
[----:B------:R-:W-:-:S04]  /*2950*/  FMUL.FTZ R161, R161, UR6 ;  /* 0x00000006a1a17c20 */ /* 0x000fc80008410000 */
[----:B------:R-:W-:-:S07]  /*2960*/  @P0 FADD.FTZ R161, R133, R161 ;  /* 0x000000a185a10221 */ /* 0x000fce0000010000 */
.L_x_41100:
[----:B------:R-:W-:Y:S05]  /*2970*/  BSYNC B0 ;  /* 0x0000000000007941 */ /* 0x000fea0003800000 */
.L_x_41099:
[----:B------:R-:W-:Y:S04]  /*2980*/  BSSY B0, `(.L_x_41101) ;  /* 0x0000005000007945 */ /* 0x000fe80003800000 */
[----:B------:R-:W-:Y:S05]  /*2990*/  @!P6 BRA `(.L_x_41102) ;  /* 0x00000000000ce947 */ /* 0x000fea0003800000 */
[----:B-----5:R-:W-:-:S05]  /*29a0*/  HADD2.F32 R162, -RZ, R141.H0_H0 ;  /* 0x2000008dffa27230 */ /* 0x020fca0000004100 */
[----:B------:R-:W-:-:S04]  /*29b0*/  FMUL.FTZ R162, R162, UR6 ;  /* 0x00000006a2a27c20 */ /* 0x000fc80008410000 */
[----:B------:R-:W-:-:S07]  /*29c0*/  @P0 FADD.FTZ R162, R134, R162 ;  /* 0x000000a286a20221 */ /* 0x000fce0000010000 */
.L_x_41102:
[----:B------:R-:W-:Y:S05]  /*29d0*/  BSYNC B0 ;  /* 0x0000000000007941 */ /* 0x000fea0003800000 */
.L_x_41101:
[----:B------:R-:W-:Y:S04]  /*29e0*/  BSSY B0, `(.L_x_41103) ;  /* 0x0000005000007945 */ /* 0x000fe80003800000 */
[----:B------:R-:W-:Y:S05]  /*29f0*/  @!P6 BRA `(.L_x_41104) ;  /* 0x00000000000ce947 */ /* 0x000fea0003800000 */
[----:B-----5:R-:W-:-:S05]  /*2a00*/  HADD2.F32 R163, -RZ, R141.H1_H1 ;  /* 0x3000008dffa37230 */ /* 0x020fca0000004100 */
[----:B------:R-:W-:-:S04]  /*2a10*/  FMUL.FTZ R163, R163, UR6 ;  /* 0x00000006a3a37c20 */ /* 0x000fc80008410000 */
[----:B------:R-:W-:-:S07]  /*2a20*/  @P0 FADD.FTZ R163, R135, R163 ;  /* 0x000000a387a30221 */ /* 0x000fce0000010000 */
.L_x_41104:
[----:B------:R-:W-:Y:S05]  /*2a30*/  BSYNC B0 ;  /* 0x0000000000007941 */ /* 0x000fea0003800000 */
.L_x_41103:
[----:B------:R-:W-:Y:S04]  /*2a40*/  BSSY B0, `(.L_x_41105) ;  /* 0x0000005000007945 */ /* 0x000fe80003800000 */
[----:B------:R-:W-:Y:S05]  /*2a50*/  @!P6 BRA `(.L_x_41106) ;  /* 0x00000000000ce947 */ /* 0x000fea0003800000 */
[----:B-----5:R-:W-:-:S05]  /*2a60*/  HADD2.F32 R148, -RZ, R142.H0_H0 ;  /* 0x2000008eff947230 */ /* 0x020fca0000004100 */
[----:B------:R-:W-:-:S04]  /*2a70*/  FMUL.FTZ R148, R148, UR6 ;  /* 0x0000000694947c20 */ /* 0x000fc80008410000 */
[----:B------:R-:W-:-:S07]  /*2a80*/  @P0 FADD.FTZ R148, R136, R148 ;  /* 0x0000009488940221 */ /* 0x000fce0000010000 */
.L_x_41106:
[----:B------:R-:W-:Y:S05]  /*2a90*/  BSYNC B0 ;  /* 0x0000000000007941 */ /* 0x000fea0003800000 */
.L_x_41105:
[----:B------:R-:W-:Y:S04]  /*2aa0*/  BSSY B0, `(.L_x_41107) ;  /* 0x0000005000007945 */ /* 0x000fe80003800000 */
[----:B------:R-:W-:Y:S05]  /*2ab0*/  @!P6 BRA `(.L_x_41108) ;  /* 0x00000000000ce947 */ /* 0x000fea0003800000 */
[----:B-----5:R-:W-:-:S05]  /*2ac0*/  HADD2.F32 R149, -RZ, R142.H1_H1 ;  /* 0x3000008eff957230 */ /* 0x020fca0000004100 */
[----:B------:R-:W-:-:S04]  /*2ad0*/  FMUL.FTZ R149, R149, UR6 ;  /* 0x0000000695957c20 */ /* 0x000fc80008410000 */
[----:B------:R-:W-:-:S07]  /*2ae0*/  @P0 FADD.FTZ R149, R137, R149 ;  /* 0x0000009589950221 */ /* 0x000fce0000010000 */
.L_x_41108:
[----:B------:R-:W-:Y:S05]  /*2af0*/  BSYNC B0 ;  /* 0x0000000000007941 */ /* 0x000fea0003800000 */
.L_x_41107:
[----:B------:R-:W-:Y:S04]  /*2b00*/  BSSY B0, `(.L_x_41109) ;  /* 0x0000005000007945 */ /* 0x000fe80003800000 */
[----:B------:R-:W-:Y:S05]  /*2b10*/  @!P6 BRA `(.L_x_41110) ;  /* 0x00000000000ce947 */ /* 0x000fea0003800000 */
[----:B-----5:R-:W-:-:S05]  /*2b20*/  HADD2.F32 R150, -RZ, R143.H0_H0 ;  /* 0x2000008fff967230 */ /* 0x020fca0000004100 */
[----:B------:R-:W-:-:S04]  /*2b30*/  FMUL.FTZ R150, R150, UR6 ;  /* 0x0000000696967c20 */ /* 0x000fc80008410000 */
[----:B------:R-:W-:-:S07]  /*2b40*/  @P0 FADD.FTZ R150, R138, R150 ;  /* 0x000000968a960221 */ /* 0x000fce0000010000 */
.L_x_41110:
[----:B------:R-:W-:Y:S05]  /*2b50*/  BSYNC B0 ;  /* 0x0000000000007941 */ /* 0x000fea0003800000 */
.L_x_41109:
[----:B------:R-:W-:Y:S04]  /*2b60*/  BSSY B0, `(.L_x_41111) ;  /* 0x0000005000007945 */ /* 0x000fe80003800000 */
[----:B------:R-:W-:Y:S05]  /*2b70*/  @!P6 BRA `(.L_x_41112) ;  /* 0x00000000000ce947 */ /* 0x000fea0003800000 */
[----:B-----5:R-:W-:-:S05]  /*2b80*/  HADD2.F32 R151, -RZ, R143.H1_H1 ;  /* 0x3000008fff977230 */ /* 0x020fca0000004100 */
[----:B------:R-:W-:-:S04]  /*2b90*/  FMUL.FTZ R151, R151, UR6 ;  /* 0x0000000697977c20 */ /* 0x000fc80008410000 */
[----:B------:R-:W-:-:S07]  /*2ba0*/  @P0 FADD.FTZ R151, R139, R151 ;  /* 0x000000978b970221 */ /* 0x000fce0000010000 */
.L_x_41112:
[----:B------:R-:W-:Y:S05]  /*2bb0*/  BSYNC B0 ;  /* 0x0000000000007941 */ /* 0x000fea0003800000 */
.L_x_41111:
        /* <DEDUP_REMOVED lines=34> */
[----:B-----5:R-:W-:-:S05]  /*2de0*/  HADD2.F32 R152, -RZ, R140.H0_H0 ;  /* 0x2000008cff987230 */ /* 0x020fca0000004100 */
[----:B------:R-:W-:-:S04]  /*2df0*/  FMUL.FTZ R152, R152, UR6 ;  /* 0x0000000698987c20 */ /* 0x000fc80008410000 */
[----:B------:R-:W-:-:S07]  /*2e00*/  @P0 FADD.FTZ R152, R132, R152 ;  /* 0x0000009884980221 */ /* 0x000fce0000010000 */
.L_x_41114:
[----:B------:R-:W-:Y:S05]  /*2e10*/  BSYNC B0 ;  /* 0x0000000000007941 */ /* 0x000fea0003800000 */
.L_x_41113:
[----:B------:R-:W-:Y:S04]  /*2e20*/  BSSY B0, `(.L_x_41115) ;  /* 0x0000005000007945 */ /* 0x000fe80003800000 */
[----:B------:R-:W-:Y:S05]  /*2e30*/  @!P6 BRA `(.L_x_41116) ;  /* 0x00000000000ce947 */ /* 0x000fea0003800000 */
[----:B-----5:R-:W-:-:S05]  /*2e40*/  HADD2.F32 R153, -RZ, R140.H1_H1 ;  /* 0x3000008cff997230 */ /* 0x020fca0000004100 */
[----:B------:R-:W-:-:S04]  /*2e50*/  FMUL.FTZ R153, R153, UR6 ;  /* 0x0000000699997c20 */ /* 0x000fc80008410000 */
[----:B------:R-:W-:-:S07]  /*2e60*/  @P0 FADD.FTZ R153, R133, R153 ;  /* 0x0000009985990221 */ /* 0x000fce0000010000 */
.L_x_41116:
[----:B------:R-:W-:Y:S05]  /*2e70*/  BSYNC B0 ;  /* 0x0000000000007941 */ /* 0x000fea0003800000 */
.L_x_41115:
[----:B------:R-:W-:Y:S04]  /*2e80*/  BSSY B0, `(.L_x_41117) ;  /* 0x0000005000007945 */ /* 0x000fe80003800000 */
[----:B------:R-:W-:Y:S05]  /*2e90*/  @!P6 BRA `(.L_x_41118) ;  /* 0x00000000000ce947 */ /* 0x000fea0003800000 */
[----:B-----5:R-:W-:-:S05]  /*2ea0*/  HADD2.F32 R154, -RZ, R141.H0_H0 ;  /* 0x2000008dff9a7230 */ /* 0x020fca0000004100 */
[----:B------:R-:W-:-:S04]  /*2eb0*/  FMUL.FTZ R154, R154, UR6 ;  /* 0x000000069a9a7c20 */ /* 0x000fc80008410000 */
[----:B------:R-:W-:-:S07]  /*2ec0*/  @P0 FADD.FTZ R154, R134, R154 ;  /* 0x0000009a869a0221 */ /* 0x000fce0000010000 */
.L_x_41118:
[----:B------:R-:W-:Y:S05]  /*2ed0*/  BSYNC B0 ;  /* 0x0000000000007941 */ /* 0x000fea0003800000 */
.L_x_41117:
[----:B------:R-:W-:Y:S04]  /*2ee0*/  BSSY B0, `(.L_x_41119) ;  /* 0x0000005000007945 */ /* 0x000fe80003800000 */
[----:B------:R-:W-:Y:S05]  /*2ef0*/  @!P6 BRA `(.L_x_41120) ;  /* 0x00000000000ce947 */ /* 0x000fea0003800000 */
[----:B-----5:R-:W-:-:S05]  /*2f00*/  HADD2.F32 R155, -RZ, R141.H1_H1 ;  /* 0x3000008dff9b7230 */ /* 0x020fca0000004100 */
[----:B------:R-:W-:-:S04]  /*2f10*/  FMUL.FTZ R155, R155, UR6 ;  /* 0x000000069b9b7c20 */ /* 0x000fc80008410000 */
[----:B------:R-:W-:-:S07]  /*2f20*/  @P0 FADD.FTZ R155, R135, R155 ;  /* 0x0000009b879b0221 */ /* 0x000fce0000010000 */
.L_x_41120:
[----:B------:R-:W-:Y:S05]  /*2f30*/  BSYNC B0 ;  /* 0x0000000000007941 */ /* 0x000fea0003800000 */
.L_x_41119:
[----:B------:R-:W-:Y:S04]  /*2f40*/  BSSY B0, `(.L_x_41121) ;  /* 0x0000005000007945 */ /* 0x000fe80003800000 */
[----:B------:R-:W-:Y:S05]  /*2f50*/  @!P6 BRA `(.L_x_41122) ;  /* 0x00000000000ce947 */ /* 0x000fea0003800000 */
[----:B-----5:R-:W-:-:S05]  /*2f60*/  HADD2.F32 R144, -RZ, R142.H0_H0 ;  /* 0x2000008eff907230 */ /* 0x020fca0000004100 */
[----:B------:R-:W-:-:S04]  /*2f70*/  FMUL.FTZ R144, R144, UR6 ;  /* 0x0000000690907c20 */ /* 0x000fc80008410000 */
[----:B------:R-:W-:-:S07]  /*2f80*/  @P0 FADD.FTZ R144, R136, R144 ;  /* 0x0000009088900221 */ /* 0x000fce0000010000 */
.L_x_41122:
[----:B------:R-:W-:Y:S05]  /*2f90*/  BSYNC B0 ;  /* 0x0000000000007941 */ /* 0x000fea0003800000 */
.L_x_41121:
[----:B------:R-:W-:Y:S04]  /*2fa0*/  BSSY B0, `(.L_x_41123) ;  /* 0x0000005000007945 */ /* 0x000fe80003800000 */
[----:B------:R-:W-:Y:S05]  /*2fb0*/  @!P6 BRA `(.L_x_41124) ;  /* 0x00000000000ce947 */ /* 0x000fea0003800000 */
[----:B-----5:R-:W-:-:S05]  /*2fc0*/  HADD2.F32 R145, -RZ, R142.H1_H1 ;  /* 0x3000008eff917230 */ /* 0x020fca0000004100 */
[----:B------:R-:W-:-:S04]  /*2fd0*/  FMUL.FTZ R145, R145, UR6 ;  /* 0x0000000691917c20 */ /* 0x000fc80008410000 */
[----:B------:R-:W-:-:S07]  /*2fe0*/  @P0 FADD.FTZ R145, R137, R145 ;  /* 0x0000009189910221 */ /* 0x000fce0000010000 */
.L_x_41124:
[----:B------:R-:W-:Y:S05]  /*2ff0*/  BSYNC B0 ;  /* 0x0000000000007941 */ /* 0x000fea0003800000 */
.L_x_41123:
[----:B------:R-:W-:Y:S04]  /*3000*/  BSSY B0, `(.L_x_41125) ;  /* 0x0000005000007945 */ /* 0x000fe80003800000 */
[----:B------:R-:W-:Y:S05]  /*3010*/  @!P6 BRA `(.L_x_41126) ;  /* 0x00000000000ce947 */ /* 0x000fea0003800000 */
[----:B-----5:R-:W-:-:S05]  /*3020*/  HADD2.F32 R146, -RZ, R143.H0_H0 ;  /* 0x2000008fff927230 */ /* 0x020fca0000004100 */
[----:B------:R-:W-:-:S04]  /*3030*/  FMUL.FTZ R146, R146, UR6 ;  /* 0x0000000692927c20 */ /* 0x000fc80008410000 */
[----:B------:R-:W-:-:S07]  /*3040*/  @P0 FADD.FTZ R146, R138, R146 ;  /* 0x000000928a920221 */ /* 0x000fce0000010000 */
.L_x_41126:
[----:B------:R-:W-:Y:S05]  /*3050*/  BSYNC B0 ;  /* 0x0000000000007941 */ /* 0x000fea0003800000 */
.L_x_41125:
[----:B------:R-:W-:Y:S04]  /*3060*/  BSSY B0, `(.L_x_41127) ;  /* 0x0000005000007945 */ /* 0x000fe80003800000 */
[----:B------:R-:W-:Y:S05]  /*3070*/  @!P6 BRA `(.L_x_41128) ;  /* 0x00000000000ce947 */ /* 0x000fea0003800000 */
[----:B-----5:R-:W-:-:S05]  /*3080*/  HADD2.F32 R147, -RZ, R143.H1_H1 ;  /* 0x3000008fff937230 */ /* 0x020fca0000004100 */
[----:B------:R-:W-:-:S04]  /*3090*/  FMUL.FTZ R147, R147, UR6 ;  /* 0x0000000693937c20 */ /* 0x000fc80008410000 */
[----:B------:R-:W-:-:S07]  /*30a0*/  @P0 FADD.FTZ R147, R139, R147 ;  /* 0x000000938b930221 */ /* 0x000fce0000010000 */
.L_x_41128:
[----:B------:R-:W-:Y:S05]  /*30b0*/  BSYNC B0 ;  /* 0x0000000000007941 */ /* 0x000fea0003800000 */
.L_x_41127:
        /* <DEDUP_REMOVED lines=220> */
.L_x_41144:
        /* <DEDUP_REMOVED lines=44> */
[----:B------:R-:W-:Y:S01]  /*4140*/  F2FP.F16.F32.PACK_AB R145, R148, R145 ;  /* 0x000000919491723e */ /* 0x000fe200000000ff */
[C---:B------:R-:W-:Y:S01]  /*4150*/  FADD.FTZ R217, -R206.reuse, R202 ;  /* 0x000000caced97221 */ /* 0x040fe20000010100 */
[----:B------:R-:W-:Y:S01]  /*4160*/  F2FP.F16.F32.PACK_AB R144, R149, R144 ;  /* 0x000000909590723e */ /* 0x000fe200000000ff */
        /* <DEDUP_REMOVED lines=63> */
[----:B------:R-:W-:Y:S01]  /*4560*/  F2FP.F16.F32.PACK_AB R147, R174, R147 ;  /* 0x00000093ae93723e */ /* 0x000fe200000000ff */
[----:B0-----:R-:W-:Y:S01]  /*4570*/  IMAD.WIDE.U32 R150, R205, 0x10, R148 ;  /* 0x00000010cd967825 */ /* 0x001fe200078e0094 */
[----:B------:R-:W-:-:S03]  /*4580*/  F2FP.F16.F32.PACK_AB R146, R172, R213 ;  /* 0x000000d5ac92723e */ /* 0x000fc600000000ff */
        /* <DEDUP_REMOVED lines=38> */
[----:B------:R-:W-:Y:S01]  /*47f0*/  F2FP.F16.F32.PACK_AB R155, R196, R155 ;  /* 0x0000009bc49b723e */ /* 0x000fe200000000ff */
[----:B------:R-:W-:Y:S01]  /*4800*/  FMUL.FTZ R198, R0, R171 ;  /* 0x000000ab00c67220 */ /* 0x000fe20000410000 */
[----:B------:R-:W-:Y:S01]  /*4810*/  F2FP.F16.F32.PACK_AB R153, R180, R153 ;  /* 0x00000099b499723e */ /* 0x000fe200000000ff */
[----:B------:R-:W-:Y:S01]  /*4820*/  IMAD.WIDE.U32 R150, R151, 0x10, R148 ;  /* 0x0000001097967825 */ /* 0x000fe200078e0094 */
[----:B------:R-:W-:-:S03]  /*4830*/  F2FP.F16.F32.PACK_AB R152, R152, R3 ;  /* 0x000000039898723e */ /* 0x000fc600000000ff */
        /* <DEDUP_REMOVED lines=42> */
[----:B------:R-:W-:-:S03]  /*4ae0*/  F2FP.F16.F32.PACK_AB R147, R222, R229 ;  /* 0x000000e5de93723e */ /* 0x000fc600000000ff */
        /* <DEDUP_REMOVED lines=54> */
[----:B------:R-:W-:Y:S02]  /*4e50*/  F2FP.F16.F32.PACK_AB R153, R198, R153 ;  /* 0x00000099c699723e */ /* 0x000fe400000000ff */
[----:B------:R-:W-:Y:S02]  /*4e60*/  F2FP.F16.F32.PACK_AB R152, R3, R152 ;  /* 0x000000980398723e */ /* 0x000fe400000000ff */
[----:B0-----:R-:W-:Y:S02]  /*4e70*/  F2FP.F16.F32.PACK_AB R147, R188, R237 ;  /* 0x000000edbc93723e */ /* 0x001fe400000000ff */
[----:B------:R-:W-:-:S02]  /*4e80*/  F2FP.F16.F32.PACK_AB R146, R182, R235 ;  /* 0x000000ebb692723e */ /* 0x000fc400000000ff */
[----:B------:R-:W-:Y:S02]  /*4e90*/  F2FP.F16.F32.PACK_AB R145, R176, R233 ;  /* 0x000000e9b091723e */ /* 0x000fe400000000ff */
        /* <DEDUP_REMOVED lines=8> */
[----:B------:R-:W-:Y:S01]  /*4f20*/  F2FP.F16.F32.PACK_AB R178, R0, R181 ;  /* 0x000000b500b2723e */ /* 0x000fe200000000ff */
[----:B------:R0:W-:Y:S01]  /*4f30*/  STG.E.128 desc[UR4][R160.64], R152 ;  /* 0x00000098a0007986 */ /* 0x0001e2000c101d04 */
[----:B------:R-:W-:Y:S02]  /*4f40*/  F2FP.F16.F32.PACK_AB R177, R226, R177 ;  /* 0x000000b1e2b1723e */ /* 0x000fe400000000ff */
[----:B------:R-:W-:Y:S01]  /*4f50*/  F2FP.F16.F32.PACK_AB R176, R218, R173 ;  /* 0x000000addab0723e */ /* 0x000fe200000000ff */
[----:B------:R0:W-:Y:S04]  /*4f60*/  STG.E.128 desc[UR4][R162.64], R168 ;  /* 0x000000a8a2007986 */ /* 0x0001e8000c101d04 */
[----:B------:R0:W-:Y:S02]  /*4f70*/  STG.E.128 desc[UR4][R164.64], R176 ;  /* 0x000000b0a4007986 */ /* 0x0001e4000c101d04 */
.L_x_41131:
[----:B------:R-:W-:Y:S05]  /*4f80*/  BSYNC B0 ;  /* 0x0000000000007941 */ /* 0x000fea0003800000 */
.L_x_41130:
[----:B0-----:R-:W0:Y:S02]  /*4f90*/  LDC.64 R144, c[0x0][0x210] ;  /* 0x00008400ff907b82 */ /* 0x001e240000000a00 */
[----:B0-----:R-:W-:-:S04]  /*4fa0*/  LEA R2, R144, R2, 0x2 ;  /* 0x0000000290027211 */ /* 0x001fc800078e10ff */
[----:B------:R-:W-:-:S13]  /*4fb0*/  ISETP.GE.AND P0, PT, R2, R145, PT ;  /* 0x000000910200720c */ /* 0x000fda0003f06270 */
[----:B------:R-:W-:Y:S05]  /*4fc0*/  @!P0 BRA `(.L_x_41132) ;  /* 0xffffffb400708947 */ /* 0x000fea000383ffff */
[----:B------:R-:W-:Y:S05]  /*4fd0*/  EXIT ;  /* 0x000000000000794d */ /* 0x000fea0003800000 */
.L_x_41129:
        /* <DEDUP_REMOVED lines=8> */
.L_x_41134:
[----:B------:R-:W-:Y:S05]  /*5060*/  BSYNC B0 ;  /* 0x0000000000007941 */ /* 0x000fea0003800000 */
.L_x_41133:
        /* <DEDUP_REMOVED lines=10> */
.L_x_41135:
[----:B------:R-:W-:Y:S01]  /*5110*/  HFMA2.MMA R222, -RZ, RZ, 0, 2.384185791015625e-07 ;  /* 0x00000004ffde7435 */ /* 0x000fe200000001ff */
[----:B------:R-:W-:-:S05]  /*5120*/  MOV R207, R218 ;  /* 0x000000da00cf7202 */ /* 0x000fca0000000f00 */
[----:B------:R-:W-:-:S05]  /*5130*/  FADD.FTZ R211, R210, R207 ;  /* 0x000000cfd2d37221 */ /* 0x000fca0000010000 */
[----:B------:R-:W-:-:S07]  /*5140*/  MOV R221, R211 ;  /* 0x000000d300dd7202 */ /* 0x000fce0000000f00 */
[----:B------:R-:W-:Y:S05]  /*5150*/  WARPSYNC.COLLECTIVE R220, `(.L_x_41136) ;  /* 0x00000000dc087348 */ /* 0x000fea0003c00000 */
[----:B------:R0:W1:Y:S02]  /*5160*/  SHFL.BFLY P1, R218, R221, R222, R223 ;  /* 0x0c0000deddda7389 */ /* 0x00006400000200df */
[----:B01----:R-:W-:Y:S01]  /*5170*/  ENDCOLLECTIVE ;  /* 0x000000000000791b */ /* 0x003fe20003800000 */
.L_x_41136:
[----:B------:R-:W-:Y:S01]  /*5180*/  HFMA2.MMA R222, -RZ, RZ, 0, 4.76837158203125e-07 ;  /* 0x00000008ffde7435 */ /* 0x000fe200000001ff */
[----:B------:R-:W-:-:S05]  /*5190*/  MOV R216, R218 ;  /* 0x000000da00d87202 */ /* 0x000fca0000000f00 */
[----:B------:R-:W-:-:S05]  /*51a0*/  FADD.FTZ R216, R211, R216 ;  /* 0x000000d8d3d87221 */ /* 0x000fca0000010000 */
[----:B------:R-:W-:-:S07]  /*51b0*/  MOV R221, R216 ;  /* 0x000000d800dd7202 */ /* 0x000fce0000000f00 */
[----:B------:R-:W-:Y:S05]  /*51c0*/  WARPSYNC.COLLECTIVE R220, `(.L_x_41137) ;  /* 0x00000000dc087348 */ /* 0x000fea0003c00000 */
[----:B------:R0:W1:Y:S02]  /*51d0*/  SHFL.BFLY P1, R218, R221, R222, R223 ;  /* 0x0c0000deddda7389 */ /* 0x00006400000200df */
[----:B01----:R-:W-:Y:S01]  /*51e0*/  ENDCOLLECTIVE ;  /* 0x000000000000791b */ /* 0x003fe20003800000 */
.L_x_41137:
[----:B------:R-:W-:Y:S01]  /*51f0*/  HFMA2.MMA R222, -RZ, RZ, 0, 9.5367431640625e-07 ;  /* 0x00000010ffde7435 */ /* 0x000fe200000001ff */
[----:B------:R-:W-:-:S05]  /*5200*/  MOV R207, R218 ;  /* 0x000000da00cf7202 */ /* 0x000fca0000000f00 */
[----:B------:R-:W-:-:S05]  /*5210*/  FADD.FTZ R217, R216, R207 ;  /* 0x000000cfd8d97221 */ /* 0x000fca0000010000 */
[----:B------:R-:W-:-:S07]  /*5220*/  MOV R221, R217 ;  /* 0x000000d900dd7202 */ /* 0x000fce0000000f00 */
[----:B------:R-:W-:Y:S05]  /*5230*/  WARPSYNC.COLLECTIVE R220, `(.L_x_41138) ;  /* 0x00000000dc087348 */ /* 0x000fea0003c00000 */
[----:B------:R0:W1:Y:S02]  /*5240*/  SHFL.BFLY P1, R218, R221, R222, R223 ;  /* 0x0c0000deddda7389 */ /* 0x00006400000200df */
[----:B01----:R-:W-:Y:S01]  /*5250*/  ENDCOLLECTIVE ;  /* 0x000000000000791b */ /* 0x003fe20003800000 */
.L_x_41138:
        /* <DEDUP_REMOVED lines=135> */
.L_x_41139:
[----:B------:R-:W-:Y:S01]  /*5ad0*/  HFMA2.MMA R222, -RZ, RZ, 0, 1.1920928955078125e-07 ;  /* 0x00000002ffde7435 */ /* 0x000fe200000001ff */
[----:B------:R-:W-:-:S05]  /*5ae0*/  MOV R211, R218 ;  /* 0x000000da00d37202 */ /* 0x000fca0000000f00 */
[----:B------:R-:W-:-:S05]  /*5af0*/  FADD.FTZ R211, R0, R211 ;  /* 0x000000d300d37221 */ /* 0x000fca0000010000 */
[----:B------:R-:W-:-:S07]  /*5b00*/  MOV R221, R211 ;  /* 0x000000d300dd7202 */ /* 0x000fce0000000f00 */
[----:B------:R-:W-:Y:S05]  /*5b10*/  WARPSYNC.COLLECTIVE R220, `(.L_x_41140) ;  /* 0x00000000dc087348 */ /* 0x000fea0003c00000 */
[----:B------:R0:W1:Y:S02]  /*5b20*/  SHFL.BFLY P1, R218, R221, R222, R223 ;  /* 0x0c0000deddda7389 */ /* 0x00006400000200df */
[----:B01----:R-:W-:Y:S01]  /*5b30*/  ENDCOLLECTIVE ;  /* 0x000000000000791b */ /* 0x003fe20003800000 */
.L_x_41140:
[----:B------:R-:W-:Y:S01]  /*5b40*/  HFMA2.MMA R222, -RZ, RZ, 0, 2.384185791015625e-07 ;  /* 0x00000004ffde7435 */ /* 0x000fe200000001ff */
[----:B------:R-:W-:-:S05]  /*5b50*/  MOV R210, R218 ;  /* 0x000000da00d27202 */ /* 0x000fca0000000f00 */
[----:B------:R-:W-:-:S05]  /*5b60*/  FADD.FTZ R210, R211, R210 ;  /* 0x000000d2d3d27221 */ /* 0x000fca0000010000 */
[----:B------:R-:W-:-:S07]  /*5b70*/  MOV R221, R210 ;  /* 0x000000d200dd7202 */ /* 0x000fce0000000f00 */
[----:B------:R-:W-:Y:S05]  /*5b80*/  WARPSYNC.COLLECTIVE R220, `(.L_x_41141) ;  /* 0x00000000dc087348 */ /* 0x000fea0003c00000 */
[----:B------:R0:W1:Y:S02]  /*5b90*/  SHFL.BFLY P1, R218, R221, R222, R223 ;  /* 0x0c0000deddda7389 */ /* 0x00006400000200df */
[----:B01----:R-:W-:Y:S01]  /*5ba0*/  ENDCOLLECTIVE ;  /* 0x000000000000791b */ /* 0x003fe20003800000 */
.L_x_41141:
[----:B------:R-:W-:Y:S01]  /*5bb0*/  HFMA2.MMA R222, -RZ, RZ, 0, 4.76837158203125e-07 ;  /* 0x00000008ffde7435 */ /* 0x000fe200000001ff */
[----:B------:R-:W-:-:S05]  /*5bc0*/  MOV R217, R218 ;  /* 0x000000da00d97202 */ /* 0x000fca0000000f00 */
[----:B------:R-:W-:-:S05]  /*5bd0*/  FADD.FTZ R217, R210, R217 ;  /* 0x000000d9d2d97221 */ /* 0x000fca0000010000 */
[----:B------:R-:W-:-:S07]  /*5be0*/  MOV R221, R217 ;  /* 0x000000d900dd7202 */ /* 0x000fce0000000f00 */
[----:B------:R-:W-:Y:S05]  /*5bf0*/  WARPSYNC.COLLECTIVE R220, `(.L_x_41142) ;  /* 0x00000000dc087348 */ /* 0x000fea0003c00000 */
[----:B------:R0:W1:Y:S02]  /*5c00*/  SHFL.BFLY P1, R218, R221, R222, R223 ;  /* 0x0c0000deddda7389 */ /* 0x00006400000200df */
[----:B01----:R-:W-:Y:S01]  /*5c10*/  ENDCOLLECTIVE ;  /* 0x000000000000791b */ /* 0x003fe20003800000 */
.L_x_41142:
[----:B------:R-:W-:Y:S01]  /*5c20*/  HFMA2.MMA R222, -RZ, RZ, 0, 9.5367431640625e-07 ;  /* 0x00000010ffde7435 */ /* 0x000fe200000001ff */
[----:B------:R-:W-:-:S05]  /*5c30*/  MOV R216, R218 ;  /* 0x000000da00d87202 */ /* 0x000fca0000000f00 */
[----:B------:R-:W-:-:S05]  /*5c40*/  FADD.FTZ R216, R217, R216 ;  /* 0x000000d8d9d87221 */ /* 0x000fca0000010000 */
[----:B------:R-:W-:-:S07]  /*5c50*/  MOV R221, R216 ;  /* 0x000000d800dd7202 */ /* 0x000fce0000000f00 */
[----:B------:R-:W-:Y:S05]  /*5c60*/  WARPSYNC.COLLECTIVE R220, `(.L_x_41143) ;  /* 0x00000000dc087348 */ /* 0x000fea0003c00000 */
[----:B------:R0:W1:Y:S02]  /*5c70*/  SHFL.BFLY P1, R218, R221, R222, R223 ;  /* 0x0c0000deddda7389 */ /* 0x00006400000200df */
[----:B01----:R-:W-:Y:S01]  /*5c80*/  ENDCOLLECTIVE ;  /* 0x000000000000791b */ /* 0x003fe20003800000 */
.L_x_41143:
[----:B------:R-:W-:Y:S01]  /*5c90*/  MOV R219, R218 ;  /* 0x000000da00db7202 */ /* 0x000fe20000000f00 */
[----:B------:R-:W-:Y:S06]  /*5ca0*/  BRA `(.L_x_41144) ;  /* 0xffffffe000747947 */ /* 0x000fec000383ffff */
.L_x_41145:
        /* <DEDUP_REMOVED lines=13> */
.L_x_58435:


//--------------------- .text._ZN10layer_norm13ln_fwd_kernelINS_13Kernel_traitsIf6__halffS2_fjLj2048ELj1ELj4ELj1ELj16ENS_18Kernel_traits_baseILj2048EfS2_fS2_fjLj128EEEEELb0ELb1ELb0ELb0EEEvNS_9FwdParamsE --------------------------
	.section	.text._ZN10layer_norm13ln_fwd_kernelINS_13Kernel_traitsIf6__halffS2_fjLj2048ELj1ELj4ELj1ELj16ENS_18Kernel_traits_baseILj2048EfS2_fS2_fjLj128EEEEELb0ELb1ELb0ELb0EEEvNS_9FwdParamsE,"ax",@progbits
	.align	128
        .global         _ZN10layer_norm13ln_fwd_kernelINS_13Kernel_traitsIf6__halffS2_fjLj2048ELj1ELj4ELj1ELj16ENS_18Kernel_traits_baseILj2048EfS2_fS2_fjLj128EEEEELb0ELb1ELb0ELb0EEEvNS_9FwdParamsE
        .type           _ZN10layer_norm13ln_fwd_kernelINS_13Kernel_traitsIf6__halffS2_fjLj2048ELj1ELj4ELj1ELj16ENS_18Kernel_traits_baseILj2048EfS2_fS2_fjLj128EEEEELb0ELb1ELb0ELb0EEEvNS_9FwdParamsE,@function
        .size           _ZN10layer_norm13ln_fwd_kernelINS_13Kernel_traitsIf6__halffS2_fjLj2048ELj1ELj4ELj1ELj16ENS_18Kernel_traits_baseILj2048EfS2_fS2_fjLj128EEEEELb0ELb1ELb0ELb0EEEvNS_9FwdParamsE,(.L_x_58436 - _ZN10layer_norm13ln_fwd_kernelINS_13Kernel_traitsIf6__halffS2_fjLj2048ELj1ELj4ELj1ELj16ENS_18Kernel_traits_baseILj2048EfS2_fS2_fjLj128EEEEELb0ELb1ELb0ELb0EEEvNS_9FwdParamsE)
        .other          _ZN10layer_norm13ln_fwd_kernelINS_13Kernel_traitsIf6__halffS2_fjLj2048ELj1ELj4ELj1ELj16ENS_18Kernel_traits_baseILj2048EfS2_fS2_fjLj128EEEEELb0ELb1ELb0ELb0EEEvNS_9FwdParamsE,@"STO_CUDA_ENTRY STV_DEFAULT"
_ZN10layer_norm13ln_fwd_kernelINS_13Kernel_traitsIf6__halffS2_fjLj2048ELj1ELj4ELj1ELj16ENS_18Kernel_traits_baseILj2048EfS2_fS2_fjLj128EEEEELb0ELb1ELb0ELb0EEEvNS_9FwdParamsE:
.text._ZN10layer_norm13ln_fwd_kernelINS_13Kernel_traitsIf6__halffS2_fjLj2048ELj1ELj4ELj1ELj16ENS_18Kernel_traits_baseILj2048EfS2_fS2_fjLj128EEEEELb0ELb1ELb0ELb0EEEvNS_9FwdParamsE:
        /* <DEDUP_REMOVED lines=55> */
.L_x_41147:
[----:B------:R-:W-:Y:S05]  /*0370*/  BSYNC B0 ;  /* 0x0000000000007941 */ /* 0x000fea0003800000 */
.L_x_41146:
        /* <DEDUP_REMOVED lines=27> */
.L_x_41149:
[----:B------:R-:W-:Y:S05]  /*0530*/  BSYNC B0 ;  /* 0x0000000000007941 */ /* 0x000fea0003800000 */
.L_x_41148:
        /* <DEDUP_REMOVED lines=23> */
.L_x_41151:
[----:B------:R-:W-:Y:S05]  /*06b0*/  BSYNC B0 ;  /* 0x0000000000007941 */ /* 0x000fea0003800000 */
.L_x_41150:
        /* <DEDUP_REMOVED lines=23> */
.L_x_41153:
[----:B------:R-:W-:Y:S05]  /*0830*/  BSYNC B0 ;  /* 0x0000000000007941 */ /* 0x000fea0003800000 */
.L_x_41152:
        /* <DEDUP_REMOVED lines=23> */
.L_x_41155:
[----:B------:R-:W-:Y:S05]  /*09b0*/  BSYNC B0 ;  /* 0x0000000000007941 */ /* 0x000fea0003800000 */
.L_x_41154:
        /* <DEDUP_REMOVED lines=26> */
.L_x_41157:
[----:B------:R-:W-:Y:S05]  /*0b60*/  BSYNC B0 ;  /* 0x0000000000007941 */ /* 0x000fea0003800000 */
.L_x_41156:
        /* <DEDUP_REMOVED lines=28> */
.L_x_41159:
[----:B------:R-:W-:Y:S05]  /*0d30*/  BSYNC B0 ;  /* 0x0000000000007941 */ /* 0x000fea0003800000 */
.L_x_41158:
        /* <DEDUP_REMOVED lines=25> */
.L_x_41161:
[----:B------:R-:W-:Y:S05]  /*0ed0*/  BSYNC B0 ;  /* 0x0000000000007941 */ /* 0x000fea0003800000 */
.L_x_41160:
        /* <DEDUP_REMOVED lines=12> */
.L_x_41195:
        /* <DEDUP_REMOVED lines=11> */
[----:B--2---:R-:W-:Y:S02]  /*1050*/  @P1 HADD2.F32 R3, -RZ, R4.H0_H0 ;  /* 0x20000004ff031230 */ /* 0x004fe40000004100 */
        /* <DEDUP_REMOVED lines=15> */
[----:B------:R-:W3:Y:S04]  /*1150*/  LDL R235, [R1+0x2c] ;  /* 0x00002c0001eb7983 */ /* 0x000ee80000100800 */
[----:B0-----:R-:W3:Y:S01]  /*1160*/  LDL R0, [R1+0x38] ;  /* 0x0000380001007983 */ /* 0x001ee20000100800 */
[----:B------:R-:W-:-:S13]  /*1170*/  ISETP.NE.AND.EX P1, PT, RZ, UR9, PT, P1 ;  /* 0x00000009ff007c0c */ /* 0x000fda000bf25310 */
[----:B------:R-:W-:-:S04]  /*1180*/  @P1 LEA R6, P2, R5, UR8, 0x5 ;  /* 0x0000000805061c11 */ /* 0x000fc8000f8428ff */
[----:B------:R-:W-:-:S05]  /*1190*/  @P1 LEA.HI.X R7, R5, UR9, RZ, 0x5, P2 ;  /* 0x0000000905071c11 */ /* 0x000fca00090f2cff */
[----:B------:R-:W3:Y:S04]  /*11a0*/  @P1 LDG.E.128 R160, desc[UR4][R6.64] ;  /* 0x0000000406a01981 */ /* 0x000ee8000c1e1d00 */
[----:B------:R0:W3:Y:S01]  /*11b0*/  @P1 LDG.E.128 R164, desc[UR4][R6.64+0x10] ;  /* 0x0000100406a41981 */ /* 0x0000e2000c1e1d00 */
[--C-:B----4-:R-:W-:Y:S02]  /*11c0*/  HADD2.F32 R173, -RZ, R169.reuse.H1_H1 ;  /* 0x300000a9ffad7230 */ /* 0x110fe40000004100 */
[--C-:B------:R-:W-:Y:S02]  /*11d0*/  HADD2.F32 R174, -RZ, R168.reuse.H0_H0 ;  /* 0x200000a8ffae7230 */ /* 0x100fe40000004100 */
[----:B------:R-:W-:Y:S02]  /*11e0*/  HADD2.F32 R175, -RZ, R168.H1_H1 ;  /* 0x300000a8ffaf7230 */ /* 0x000fe40000004100 */
[----:B------:R-:W-:-:S02]  /*11f0*/  HADD2.F32 R172, -RZ, R169.H0_H0 ;  /* 0x200000a9ffac7230 */ /* 0x000fc40000004100 */
[--C-:B------:R-:W-:Y:S02]  /*1200*/  HADD2.F32 R4, -RZ, R170.reuse.H1_H1 ;  /* 0x300000aaff047230 */ /* 0x100fe40000004100 */
        /* <DEDUP_REMOVED lines=8> */
[----:B------:R-:W4:Y:S01]  /*1290*/  LDL R175, [R1+0x28] ;  /* 0x0000280001af7983 */ /* 0x000f220000100800 */
[-C--:B------:R-:W-:Y:S01]  /*12a0*/  FMUL.FTZ R172, R232, R3.reuse ;  /* 0x00000003e8ac7220 */ /* 0x080fe20000410000 */
[-C--:B------:R-:W-:Y:S01]  /*12b0*/  FMUL.FTZ R174, R234, R3.reuse ;  /* 0x00000003eaae7220 */ /* 0x080fe20000410000 */
[----:B------:R-:W-:Y:S01]  /*12c0*/  FMUL.FTZ R4, R233, R3 ;  /* 0x00000003e9047220 */ /* 0x000fe20000410000 */
[----:B------:R-:W4:Y:S04]  /*12d0*/  LDL R232, [R1+0x24] ;  /* 0x0000240001e87983 */ /* 0x000f280000100800 */
[----:B------:R-:W4:Y:S04]  /*12e0*/  LDL R234, [R1+0x20] ;  /* 0x0000200001ea7983 */ /* 0x000f280000100800 */
[----:B------:R-:W4:Y:S01]  /*12f0*/  LDL R233, [R1+0x3c] ;  /* 0x00003c0001e97983 */ /* 0x000f220000100800 */
[----:B--2---:R-:W-:Y:S01]  /*1300*/  FMUL.FTZ R168, R8, R168 ;  /* 0x000000a808a87220 */ /* 0x004fe20000410000 */
[----:B---3--:R-:W-:Y:S01]  /*1310*/  FMUL.FTZ R169, R2, R169 ;  /* 0x000000a902a97220 */ /* 0x008fe20000410000 */
[----:B------:R-:W-:Y:S01]  /*1320*/  FMUL.FTZ R170, R0, R170 ;  /* 0x000000aa00aa7220 */ /* 0x000fe20000410000 */
[----:B------:R1:W5:Y:S04]  /*1330*/  LDL.LU R8, [R1+0x68] ;  /* 0x0000680001087983 */ /* 0x0003680000300800 */
[----:B------:R1:W5:Y:S04]  /*1340*/  LDL.LU R2, [R1+0x64] ;  /* 0x0000640001027983 */ /* 0x0003680000300800 */
[----:B------:R1:W5:Y:S01]  /*1350*/  LDL.LU R0, [R1+0x60] ;  /* 0x0000600001007983 */ /* 0x0003620000300800 */
[----:B0-----:R-:W-:-:S04]  /*1360*/  LEA R6, P1, R5, UR10, 0x5 ;  /* 0x0000000a05067c11 */ /* 0x001fc8000f8228ff */
[----:B------:R-:W-:Y:S02]  /*1370*/  LEA.HI.X R7, R5, UR11, RZ, 0x5, P1 ;  /* 0x0000000b05077c11 */ /* 0x000fe400088f2cff */
[----:B------:R-:W-:-:S04]  /*1380*/  ISETP.NE.U32.AND P1, PT, RZ, UR8, PT ;  /* 0x00000008ff007c0c */ /* 0x000fc8000bf25070 */
[----:B------:R-:W-:-:S13]  /*1390*/  ISETP.NE.AND.EX P1, PT, RZ, UR9, PT, P1 ;  /* 0x00000009ff007c0c */ /* 0x000fda000bf25310 */
[----:B------:R-:W-:Y:S01]  /*13a0*/  @P1 FADD.FTZ R168, R160, R168 ;  /* 0x000000a8a0a81221 */ /* 0x000fe20000010000 */
[----:B------:R-:W-:Y:S01]  /*13b0*/  @P1 FADD.FTZ R169, R161, R169 ;  /* 0x000000a9a1a91221 */ /* 0x000fe20000010000 */
[----:B------:R-:W-:Y:S01]  /*13c0*/  @P1 FADD.FTZ R170, R162, R170 ;  /* 0x000000aaa2aa1221 */ /* 0x000fe20000010000 */
[----:B----4-:R-:W-:Y:S01]  /*13d0*/  FMUL.FTZ R174, R175, R174 ;  /* 0x000000aeafae7220 */ /* 0x010fe20000410000 */
[----:B------:R-:W-:Y:S01]  /*13e0*/  FMUL.FTZ R175, R235, R4 ;  /* 0x00000004ebaf7220 */ /* 0x000fe20000410000 */
[----:B------:R-:W-:Y:S01]  /*13f0*/  FMUL.FTZ R173, R232, R173 ;  /* 0x000000ade8ad7220 */ /* 0x000fe20000410000 */
[----:B------:R-:W-:Y:S01]  /*1400*/  FMUL.FTZ R172, R234, R172 ;  /* 0x000000aceaac7220 */ /* 0x000fe20000410000 */
[----:B------:R-:W-:-:S03]  /*1410*/  FMUL.FTZ R171, R233, R171 ;  /* 0x000000abe9ab7220 */ /* 0x000fc60000410000 */
[----:B------:R-:W-:Y:S01]  /*1420*/  @P1 FADD.FTZ R172, R164, R172 ;  /* 0x000000aca4ac1221 */ /* 0x000fe20000010000 */
[----:B------:R-:W-:Y:S01]  /*1430*/  @P1 FADD.FTZ R173, R165, R173 ;  /* 0x000000ada5ad1221 */ /* 0x000fe20000010000 */
[----:B------:R-:W-:Y:S01]  /*1440*/  @P1 FADD.FTZ R174, R166, R174 ;  /* 0x000000aea6ae1221 */ /* 0x000fe20000010000 */
[----:B------:R-:W-:Y:S01]  /*1450*/  @P1 FADD.FTZ R171, R163, R171 ;  /* 0x000000aba3ab1221 */ /* 0x000fe20000010000 */
[----:B------:R-:W-:-:S04]  /*1460*/  @P1 FADD.FTZ R175, R167, R175 ;  /* 0x000000afa7af1221 */ /* 0x000fc80000010000 */
[----:B------:R1:W-:Y:S04]  /*1470*/  STG.E.128 desc[UR4][R6.64], R168 ;  /* 0x000000a806007986 */ /* 0x0003e8000c101d04 */
[----:B------:R1:W-:Y:S01]  /*1480*/  STG.E.128 desc[UR4][R6.64+0x10], R172 ;  /* 0x000010ac06007986 */ /* 0x0003e2000c101d04 */
[----:B------:R-:W-:-:S07]  /*1490*/  IADD3 R4, R5, 0x20, RZ ;  /* 0x0000002005047810 */ /* 0x000fce0007ffe0ff */
.L_x_41163:
[----:B------:R-:W-:Y:S05]  /*14a0*/  BSYNC B0 ;  /* 0x0000000000007941 */ /* 0x000fea0003800000 */
.L_x_41162:
        /* <DEDUP_REMOVED lines=11> */
[----:B0-----:R-:W3:Y:S04]  /*1560*/  LDL R2, [R1+0x18] ;  /* 0x0000180001027983 */ /* 0x001ee80000100800 */
[----:B------:R0:W-:Y:S04]  /*1570*/  STL [R1+0x60], R0 ;  /* 0x0000600001007387 */ /* 0x0001e80000100800 */
[----:B0-----:R-:W3:Y:S01]  /*1580*/  LDL R0, [R1+0x1c] ;  /* 0x00001c0001007983 */ /* 0x001ee20000100800 */
[----:B------:R-:W-:-:S04]  /*1590*/  ISETP.NE.U32.AND P1, PT, RZ, UR8, PT ;  /* 0x00000008ff007c0c */ /* 0x000fc8000bf25070 */
[----:B------:R-:W-:-:S13]  /*15a0*/  ISETP.NE.AND.EX P1, PT, RZ, UR9, PT, P1 ;  /* 0x00000009ff007c0c */ /* 0x000fda000bf25310 */
[----:B-1----:R-:W-:-:S04]  /*15b0*/  @P1 LEA R6, P2, R4, UR8, 0x5 ;  /* 0x0000000804061c11 */ /* 0x002fc8000f8428ff */
[----:B------:R-:W-:-:S05]  /*15c0*/  @P1 LEA.HI.X R7, R4, UR9, RZ, 0x5, P2 ;  /* 0x0000000904071c11 */ /* 0x000fca00090f2cff */
[----:B------:R-:W3:Y:S04]  /*15d0*/  @P1 LDG.E.128 R160, desc[UR4][R6.64] ;  /* 0x0000000406a01981 */ /* 0x000ee8000c1e1d00 */
[----:B------:R0:W3:Y:S02]  /*15e0*/  @P1 LDG.E.128 R164, desc[UR4][R6.64+0x10] ;  /* 0x0000100406a41981 */ /* 0x0000e4000c1e1d00 */
[----:B0-----:R-:W-:-:S04]  /*15f0*/  LEA R6, P1, R4, UR10, 0x5 ;  /* 0x0000000a04067c11 */ /* 0x001fc8000f8228ff */
[----:B------:R-:W-:Y:S01]  /*1600*/  LEA.HI.X R7, R4, UR11, RZ, 0x5, P1 ;  /* 0x0000000b04077c11 */ /* 0x000fe200088f2cff */
        /* <DEDUP_REMOVED lines=16> */
[----:B------:R-:W4:Y:S04]  /*1710*/  LDL R233, [R1+0xc] ;  /* 0x00000c0001e97983 */ /* 0x000f280000100800 */
[----:B------:R-:W4:Y:S04]  /*1720*/  LDL R232, [R1+0x8] ;  /* 0x0000080001e87983 */ /* 0x000f280000100800 */
[----:B------:R-:W4:Y:S04]  /*1730*/  LDL R235, [R1+0x4] ;  /* 0x0000040001eb7983 */ /* 0x000f280000100800 */
[----:B------:R-:W4:Y:S01]  /*1740*/  LDL R234, [R1] ;  /* 0x0000000001ea7983 */ /* 0x000f220000100800 */
[----:B--2---:R-:W-:Y:S01]  /*1750*/  FMUL.FTZ R176, R8, R176 ;  /* 0x000000b008b07220 */ /* 0x004fe20000410000 */
[----:B---3--:R-:W-:Y:S01]  /*1760*/  FMUL.FTZ R177, R5, R177 ;  /* 0x000000b105b17220 */ /* 0x008fe20000410000 */
[----:B------:R-:W-:Y:S01]  /*1770*/  FMUL.FTZ R178, R2, R178 ;  /* 0x000000b202b27220 */ /* 0x000fe20000410000 */
[----:B------:R0:W5:Y:S01]  /*1780*/  LDL.LU R8, [R1+0x6c] ;  /* 0x00006c0001087983 */ /* 0x0001620000300800 */
[----:B------:R-:W-:-:S03]  /*1790*/  FMUL.FTZ R179, R0, R179 ;  /* 0x000000b300b37220 */ /* 0x000fc60000410000 */
[----:B------:R0:W5:Y:S04]  /*17a0*/  LDL.LU R5, [R1+0x68] ;  /* 0x0000680001057983 */ /* 0x0001680000300800 */
[----:B------:R0:W5:Y:S04]  /*17b0*/  LDL.LU R2, [R1+0x64] ;  /* 0x0000640001027983 */ /* 0x0001680000300800 */
[----:B------:R0:W5:Y:S01]  /*17c0*/  LDL.LU R0, [R1+0x60] ;  /* 0x0000600001007983 */ /* 0x0001620000300800 */
[----:B------:R-:W-:-:S04]  /*17d0*/  ISETP.NE.U32.AND P1, PT, RZ, UR8, PT ;  /* 0x00000008ff007c0c */ /* 0x000fc8000bf25070 */
[----:B------:R-:W-:-:S13]  /*17e0*/  ISETP.NE.AND.EX P1, PT, RZ, UR9, PT, P1 ;  /* 0x00000009ff007c0c */ /* 0x000fda000bf25310 */
[----:B------:R-:W-:Y:S01]  /*17f0*/  @P1 FADD.FTZ R176, R160, R176 ;  /* 0x000000b0a0b01221 */ /* 0x000fe20000010000 */
[----:B------:R-:W-:Y:S01]  /*1800*/  @P1 FADD.FTZ R177, R161, R177 ;  /* 0x000000b1a1b11221 */ /* 0x000fe20000010000 */
[----:B------:R-:W-:Y:S01]  /*1810*/  @P1 FADD.FTZ R178, R162, R178 ;  /* 0x000000b2a2b21221 */ /* 0x000fe20000010000 */
[----:B------:R-:W-:-:S05]  /*1820*/  @P1 FADD.FTZ R179, R163, R179 ;  /* 0x000000b3a3b31221 */ /* 0x000fca0000010000 */
[----:B------:R0:W-:Y:S01]  /*1830*/  STG.E.128 desc[UR4][R6.64], R176 ;  /* 0x000000b006007986 */ /* 0x0001e2000c101d04 */
[----:B------:R-:W-:Y:S01]  /*1840*/  IADD3 R4, R4, 0x20, RZ ;  /* 0x0000002004047810 */ /* 0x000fe20007ffe0ff */
[----:B----4-:R-:W-:Y:S01]  /*1850*/  FMUL.FTZ R183, R233, R183 ;  /* 0x000000b7e9b77220 */ /* 0x010fe20000410000 */
[----:B------:R-:W-:Y:S01]  /*1860*/  FMUL.FTZ R182, R232, R182 ;  /* 0x000000b6e8b67220 */ /* 0x000fe20000410000 */
[----:B------:R-:W-:Y:S01]  /*1870*/  FMUL.FTZ R181, R235, R181 ;  /* 0x000000b5ebb57220 */ /* 0x000fe20000410000 */
[----:B------:R-:W-:-:S03]  /*1880*/  FMUL.FTZ R180, R234, R180 ;  /* 0x000000b4eab47220 */ /* 0x000fc60000410000 */
[----:B------:R-:W-:Y:S01]  /*1890*/  @P1 FADD.FTZ R181, R165, R181 ;  /* 0x000000b5a5b51221 */ /* 0x000fe20000010000 */
[----:B------:R-:W-:Y:S01]  /*18a0*/  @P1 FADD.FTZ R182, R166, R182 ;  /* 0x000000b6a6b61221 */ /* 0x000fe20000010000 */
[----:B------:R-:W-:Y:S01]  /*18b0*/  @P1 FADD.FTZ R183, R167, R183 ;  /* 0x000000b7a7b71221 */ /* 0x000fe20000010000 */
[----:B------:R-:W-:-:S05]  /*18c0*/  @P1 FADD.FTZ R180, R164, R180 ;  /* 0x000000b4a4b41221 */ /* 0x000fca0000010000 */
[----:B------:R0:W-:Y:S02]  /*18d0*/  STG.E.128 desc[UR4][R6.64+0x10], R180 ;  /* 0x000010b406007986 */ /* 0x0001e4000c101d04 */
.L_x_41165:
[----:B------:R-:W-:Y:S05]  /*18e0*/  BSYNC B0 ;  /* 0x0000000000007941 */ /* 0x000fea0003800000 */
.L_x_41164:
[----:B-----5:R-:W-:Y:S01]  /*18f0*/  ISETP.GE.U32.AND P1, PT, R0, 0x60, PT ;  /* 0x000000600000780c */ /* 0x020fe20003f26070 */
[----:B------:R-:W-:-:S12]  /*1900*/  BSSY B0, `(.L_x_41166) ;  /* 0x0000032000007945 */ /* 0x000fd80003800000 */
[----:B------:R-:W-:Y:S05]  /*1910*/  @!P1 BRA `(.L_x_41167) ;  /* 0x0000000000c09947 */ /* 0x000fea0003800000 */
[----:B------:R-:W2:Y:S01]  /*1920*/  LDC.64 R184, c[0x0][0x220] ;  /* 0x00008800ffb87b82 */ /* 0x000ea20000000a00 */
[----:B------:R-:W-:-:S04]  /*1930*/  ISETP.NE.U32.AND P1, PT, RZ, UR8, PT ;  /* 0x00000008ff007c0c */ /* 0x000fc8000bf25070 */
[----:B------:R-:W-:-:S13]  /*1940*/  ISETP.NE.AND.EX P1, PT, RZ, UR9, PT, P1 ;  /* 0x00000009ff007c0c */ /* 0x000fda000bf25310 */
[----:B01----:R-:W-:-:S04]  /*1950*/  @P1 LEA R6, P2, R4, UR8, 0x5 ;  /* 0x0000000804061c11 */ /* 0x003fc8000f8428ff */
[C---:B------:R-:W-:Y:S01]  /*1960*/  @P1 LEA.HI.X R7, R4.reuse, UR9, RZ, 0x5, P2 ;  /* 0x0000000904071c11 */ /* 0x040fe200090f2cff */
[----:B--2---:R-:W-:-:S04]  /*1970*/  IMAD.WIDE.U32 R184, R4, 0x10, R184 ;  /* 0x0000001004b87825 */ /* 0x004fc800078e00b8 */
[----:B------:R-:W2:Y:S04]  /*1980*/  @P1 LDG.E.128 R160, desc[UR4][R6.64] ;  /* 0x0000000406a01981 */ /* 0x000ea8000c1e1d00 */
[----:B------:R-:W3:Y:S04]  /*1990*/  LDG.E.128 R184, desc[UR4][R184.64] ;  /* 0x00000004b8b87981 */ /* 0x000ee8000c1e1d00 */
[----:B------:R0:W4:Y:S02]  /*19a0*/  @P1 LDG.E.128 R164, desc[UR4][R6.64+0x10] ;  /* 0x0000100406a41981 */ /* 0x000124000c1e1d00 */
[----:B0-----:R-:W-:-:S04]  /*19b0*/  LEA R6, P1, R4, UR10, 0x5 ;  /* 0x0000000a04067c11 */ /* 0x001fc8000f8228ff */
[----:B------:R-:W-:Y:S02]  /*19c0*/  LEA.HI.X R7, R4, UR11, RZ, 0x5, P1 ;  /* 0x0000000b04077c11 */ /* 0x000fe400088f2cff */
        /* <DEDUP_REMOVED lines=37> */
.L_x_41167:
[----:B------:R-:W-:Y:S05]  /*1c20*/  BSYNC B0 ;  /* 0x0000000000007941 */ /* 0x000fea0003800000 */
.L_x_41166:
        /* <DEDUP_REMOVED lines=51> */
.L_x_41169:
[----:B------:R-:W-:Y:S05]  /*1f60*/  BSYNC B0 ;  /* 0x0000000000007941 */ /* 0x000fea0003800000 */
.L_x_41168:
        /* <DEDUP_REMOVED lines=51> */
.L_x_41171:
[----:B------:R-:W-:Y:S05]  /*22a0*/  BSYNC B0 ;  /* 0x0000000000007941 */ /* 0x000fea0003800000 */
.L_x_41170:
        /* <DEDUP_REMOVED lines=51> */
.L_x_41173:
[----:B------:R-:W-:Y:S05]  /*25e0*/  BSYNC B0 ;  /* 0x0000000000007941 */ /* 0x000fea0003800000 */
.L_x_41172:
        /* <DEDUP_REMOVED lines=51> */
.L_x_41175:
[----:B------:R-:W-:Y:S05]  /*2920*/  BSYNC B0 ;  /* 0x0000000000007941 */ /* 0x000fea0003800000 */
.L_x_41174:
        /* <DEDUP_REMOVED lines=15> */
[----:B------:R-:W-:Y:S01]  /*2a20*/  ISETP.NE.AND.EX P1, PT, RZ, UR9, PT, P1 ;  /* 0x00000009ff007c0c */ /* 0x000fe2000bf25310 */
[--C-:B---3--:R-:W-:Y:S02]  /*2a30*/  HADD2.F32 R229, -RZ, R225.reuse.H1_H1 ;  /* 0x300000e1ffe57230 */ /* 0x108fe40000004100 */
[----:B------:R-:W-:Y:S02]  /*2a40*/  HADD2.F32 R228, -RZ, R225.H0_H0 ;  /* 0x200000e1ffe47230 */ /* 0x000fe40000004100 */
[----:B------:R-:W-:Y:S02]  /*2a50*/  HADD2.F32 R4, -RZ, R226.H1_H1 ;  /* 0x300000e2ff047230 */ /* 0x000fe40000004100 */
[--C-:B------:R-:W-:Y:S02]  /*2a60*/  HADD2.F32 R230, -RZ, R224.reuse.H0_H0 ;  /* 0x200000e0ffe67230 */ /* 0x100fe40000004100 */
[----:B------:R-:W-:Y:S02]  /*2a70*/  HADD2.F32 R231, -RZ, R224.H1_H1 ;  /* 0x300000e0ffe77230 */ /* 0x000fe40000004100 */
[----:B------:R-:W-:-:S02]  /*2a80*/  HADD2.F32 R232, -RZ, R226.H0_H0 ;  /* 0x200000e2ffe87230 */ /* 0x000fc40000004100 */
        /* <DEDUP_REMOVED lines=28> */
.L_x_41177:
[----:B------:R-:W-:Y:S05]  /*2c50*/  BSYNC B0 ;  /* 0x0000000000007941 */ /* 0x000fea0003800000 */
.L_x_41176:
[----:B------:R-:W-:Y:S01]  /*2c60*/  FADD.FTZ R3, RZ, R168 ;  /* 0x000000a8ff037221 */ /* 0x000fe20000010000 */
[----:B------:R-:W-:Y:S01]  /*2c70*/  ISETP.GT.U32.AND P1, PT, R0, 0x3f, PT ;  /* 0x0000003f0000780c */ /* 0x000fe20003f24070 */
[----:B------:R-:W5:Y:S01]  /*2c80*/  S2R R4, SR_TID.X ;  /* 0x0000000000047919 */ /* 0x000f620000002100 */
[----:B------:R-:W-:Y:S01]  /*2c90*/  LOP3.LUT R2, R2, 0xfffffffb, RZ, 0xc0, !PT ;  /* 0xfffffffb02027812 */ /* 0x000fe200078ec0ff */
[----:B------:R-:W-:Y:S01]  /*2ca0*/  FADD.FTZ R3, R169, R3 ;  /* 0x00000003a9037221 */ /* 0x000fe20000010000 */
[C---:B------:R-:W-:Y:S01]  /*2cb0*/  ISETP.GT.U32.AND P2, PT, R0.reuse, 0xbf, PT ;  /* 0x000000bf0000780c */ /* 0x040fe20003f44070 */
[----:B------:R-:W-:Y:S01]  /*2cc0*/  UMOV UR6, 0xffffffff ;  /* 0xffffffff00067882 */ /* 0x000fe20000000000 */
[----:B------:R-:W-:Y:S01]  /*2cd0*/  ISETP.GT.U32.AND P3, PT, R0, 0xdf, PT ;  /* 0x000000df0000780c */ /* 0x000fe20003f64070 */
[----:B------:R-:W-:Y:S01]  /*2ce0*/  FADD.FTZ R3, R170, R3 ;  /* 0x00000003aa037221 */ /* 0x000fe20000010000 */
[----:B------:R-:W-:-:S03]  /*2cf0*/  ISETP.GT.U32.AND P4, PT, R0, 0xff, PT ;  /* 0x000000ff0000780c */ /* 0x000fc60003f84070 */
[----:B------:R-:W-:Y:S02]  /*2d00*/  FADD.FTZ R3, R171, R3 ;  /* 0x00000003ab037221 */ /* 0x000fe40000010000 */
[----:B------:R-:W-:Y:S02]  /*2d10*/  @P1 LOP3.LUT R2, R2, 0x4, RZ, 0xfc, !PT ;  /* 0x0000000402021812 */ /* 0x000fe400078efcff */
[----:B------:R-:W-:Y:S02]  /*2d20*/  FADD.FTZ R3, R172, R3 ;  /* 0x00000003ac037221 */ /* 0x000fe40000010000 */
[----:B------:R-:W-:Y:S02]  /*2d30*/  LOP3.LUT R2, R2, 0xfffffffd, RZ, 0xc0, !PT ;  /* 0xfffffffd02027812 */ /* 0x000fe400078ec0ff */
[----:B------:R-:W-:-:S04]  /*2d40*/  FADD.FTZ R3, R173, R3 ;  /* 0x00000003ad037221 */ /* 0x000fc80000010000 */
[----:B------:R-:W-:-:S04]  /*2d50*/  FADD.FTZ R3, R174, R3 ;  /* 0x00000003ae037221 */ /* 0x000fc80000010000 */
[----:B------:R-:W-:-:S05]  /*2d60*/  FADD.FTZ R3, R175, R3 ;  /* 0x00000003af037221 */ /* 0x000fca0000010000 */
[----:B01234-:R-:W-:Y:S02]  /*2d70*/  FSEL R6, R3, RZ, P0 ;  /* 0x000000ff03067208 */ /* 0x01ffe40000000000 */
[----:B-----5:R-:W-:-:S03]  /*2d80*/  LOP3.LUT R4, R4, 0x1f, RZ, 0xc0, !PT ;  /* 0x0000001f04047812 */ /* 0x020fc600078ec0ff */
        /* <DEDUP_REMOVED lines=217> */
.L_x_41207:
        /* <DEDUP_REMOVED lines=36> */
[----:B------:R-:W-:Y:S01]  /*3d60*/  F2FP.F16.F32.PACK_AB R232, R7, R6 ;  /* 0x0000000607e8723e */ /* 0x000fe200000000ff */
[--C-:B------:R-:W-:Y:S01]  /*3d70*/  FADD.FTZ R7, R170, -R3.reuse ;  /* 0x80000003aa077221 */ /* 0x100fe20000010000 */
[----:B------:R-:W-:-:S03]  /*3d80*/  FADD.FTZ R6, R171, -R3 ;  /* 0x80000003ab067221 */ /* 0x000fc60000010000 */
[C---:B------:R-:W-:Y:S01]  /*3d90*/  FMUL.FTZ R7, R4.reuse, R7 ;  /* 0x0000000704077220 */ /* 0x040fe20000410000 */
[----:B------:R-:W-:-:S03]  /*3da0*/  FMUL.FTZ R6, R4, R6 ;  /* 0x0000000604067220 */ /* 0x000fc60000410000 */
[----:B----4-:R-:W-:Y:S01]  /*3db0*/  FFMA.FTZ R7, R16, R7, R10 ;  /* 0x0000000710077223 */ /* 0x010fe2000001000a */
[----:B------:R-:W-:Y:S01]  /*3dc0*/  FFMA.FTZ R6, R233, R6, R11 ;  /* 0x00000006e9067223 */ /* 0x000fe2000001000b */
[----:B------:R1:W5:Y:S04]  /*3dd0*/  LDL.LU R16, [R1+0x68] ;  /* 0x0000680001107983 */ /* 0x0003680000300800 */
[----:B------:R-:W-:Y:S01]  /*3de0*/  F2FP.F16.F32.PACK_AB R233, R6, R7 ;  /* 0x0000000706e9723e */ /* 0x000fe200000000ff */
[--C-:B------:R-:W-:Y:S01]  /*3df0*/  FADD.FTZ R7, R172, -R3.reuse ;  /* 0x80000003ac077221 */ /* 0x100fe20000010000 */
[----:B------:R-:W-:-:S03]  /*3e00*/  FADD.FTZ R6, R173, -R3 ;  /* 0x80000003ad067221 */ /* 0x000fc60000010000 */
[C---:B------:R-:W-:Y:S01]  /*3e10*/  FMUL.FTZ R7, R4.reuse, R7 ;  /* 0x0000000704077220 */ /* 0x040fe20000410000 */
[----:B------:R-:W-:-:S03]  /*3e20*/  FMUL.FTZ R6, R4, R6 ;  /* 0x0000000604067220 */ /* 0x000fc60000410000 */
[----:B------:R-:W-:Y:S01]  /*3e30*/  FFMA.FTZ R7, R2, R7, R12 ;  /* 0x0000000702077223 */ /* 0x000fe2000001000c */
[----:B------:R-:W-:Y:S01]  /*3e40*/  FFMA.FTZ R6, R234, R6, R13 ;  /* 0x00000006ea067223 */ /* 0x000fe2000001000d */
[----:B------:R1:W5:Y:S04]  /*3e50*/  LDL.LU R2, [R1+0x64] ;  /* 0x0000640001027983 */ /* 0x0003680000300800 */
[----:B------:R-:W-:Y:S01]  /*3e60*/  F2FP.F16.F32.PACK_AB R234, R6, R7 ;  /* 0x0000000706ea723e */ /* 0x000fe200000000ff */
[----:B------:R-:W-:-:S04]  /*3e70*/  FADD.FTZ R7, R174, -R3 ;  /* 0x80000003ae077221 */ /* 0x000fc80000010000 */
[----:B------:R-:W-:-:S04]  /*3e80*/  FMUL.FTZ R7, R4, R7 ;  /* 0x0000000704077220 */ /* 0x000fc80000410000 */
[----:B------:R-:W-:Y:S02]  /*3e90*/  FFMA.FTZ R7, R0, R7, R14 ;  /* 0x0000000700077223 */ /* 0x000fe4000001000e */
[----:B------:R1:W5:Y:S01]  /*3ea0*/  LDL.LU R0, [R1+0x60] ;  /* 0x0000600001007983 */ /* 0x0003620000300800 */
[----:B------:R-:W-:-:S04]  /*3eb0*/  FADD.FTZ R6, R175, -R3 ;  /* 0x80000003af067221 */ /* 0x000fc80000010000 */
[----:B------:R-:W-:-:S04]  /*3ec0*/  FMUL.FTZ R6, R4, R6 ;  /* 0x0000000604067220 */ /* 0x000fc80000410000 */
[----:B------:R-:W-:-:S05]  /*3ed0*/  FFMA.FTZ R6, R235, R6, R15 ;  /* 0x00000006eb067223 */ /* 0x000fca000001000f */
[----:B------:R-:W-:Y:S02]  /*3ee0*/  F2FP.F16.F32.PACK_AB R235, R6, R7 ;  /* 0x0000000706eb723e */ /* 0x000fe400000000ff */
[----:B------:R-:W0:Y:S02]  /*3ef0*/  LDC.64 R6, c[0x0][0x2b8] ;  /* 0x0000ae00ff067b82 */ /* 0x000e240000000a00 */
[----:B0-----:R-:W-:-:S05]  /*3f00*/  IMAD.WIDE.U32 R6, R5, 0x10, R6 ;  /* 0x0000001005067825 */ /* 0x001fca00078e0006 */
[----:B------:R1:W-:Y:S01]  /*3f10*/  STG.E.128 desc[UR4][R6.64], R232 ;  /* 0x000000e806007986 */ /* 0x0003e2000c101d04 */
[----:B------:R-:W-:-:S07]  /*3f20*/  IADD3 R5, R5, 0x20, RZ ;  /* 0x0000002005057810 */ /* 0x000fce0007ffe0ff */
.L_x_41180:
[----:B------:R-:W-:Y:S05]  /*3f30*/  BSYNC B0 ;  /* 0x0000000000007941 */ /* 0x000fea0003800000 */
.L_x_41179:
        /* <DEDUP_REMOVED lines=9> */
[----:B0-----:R-:W-:Y:S01]  /*3fd0*/  F2FP.F16.F32.PACK_AB R232, R7, R6 ;  /* 0x0000000607e8723e */ /* 0x001fe200000000ff */
[--C-:B------:R-:W-:Y:S01]  /*3fe0*/  FADD.FTZ R7, R178, -R3.reuse ;  /* 0x80000003b2077221 */ /* 0x100fe20000010000 */
[----:B------:R-:W-:-:S03]  /*3ff0*/  FADD.FTZ R6, R179, -R3 ;  /* 0x80000003b3067221 */ /* 0x000fc60000010000 */
[C---:B------:R-:W-:Y:S01]  /*4000*/  FMUL.FTZ R7, R4.reuse, R7 ;  /* 0x0000000704077220 */ /* 0x040fe20000410000 */
[----:B------:R-:W-:-:S03]  /*4010*/  FMUL.FTZ R6, R4, R6 ;  /* 0x0000000604067220 */ /* 0x000fc60000410000 */
[----:B------:R-:W-:Y:S01]  /*4020*/  FFMA.FTZ R7, R26, R7, R18 ;  /* 0x000000071a077223 */ /* 0x000fe20000010012 */
[----:B------:R-:W-:-:S05]  /*4030*/  FFMA.FTZ R6, R27, R6, R19 ;  /* 0x000000061b067223 */ /* 0x000fca0000010013 */
[----:B------:R-:W-:Y:S01]  /*4040*/  F2FP.F16.F32.PACK_AB R233, R6, R7 ;  /* 0x0000000706e9723e */ /* 0x000fe200000000ff */
        /* <DEDUP_REMOVED lines=13> */
[----:B------:R-:W-:Y:S02]  /*4120*/  F2FP.F16.F32.PACK_AB R235, R6, R7 ;  /* 0x0000000706eb723e */ /* 0x000fe400000000ff */
[----:B------:R-:W0:Y:S02]  /*4130*/  LDC.64 R6, c[0x0][0x2b8] ;  /* 0x0000ae00ff067b82 */ /* 0x000e240000000a00 */
[C---:B0-----:R-:W-:Y:S01]  /*4140*/  IMAD.WIDE.U32 R6, R5.reuse, 0x10, R6 ;  /* 0x0000001005067825 */ /* 0x041fe200078e0006 */
[----:B------:R-:W-:-:S04]  /*4150*/  IADD3 R5, R5, 0x20, RZ ;  /* 0x0000002005057810 */ /* 0x000fc80007ffe0ff */
[----:B------:R2:W-:Y:S03]  /*4160*/  STG.E.128 desc[UR4][R6.64], R232 ;  /* 0x000000e806007986 */ /* 0x0005e6000c101d04 */
.L_x_41182:
[----:B------:R-:W-:Y:S05]  /*4170*/  BSYNC B0 ;  /* 0x0000000000007941 */ /* 0x000fea0003800000 */
.L_x_41181:
        /* <DEDUP_REMOVED lines=35> */
.L_x_41184:
[----:B------:R-:W-:Y:S05]  /*43b0*/  BSYNC B0 ;  /* 0x0000000000007941 */ /* 0x000fea0003800000 */
.L_x_41183:
        /* <DEDUP_REMOVED lines=35> */
.L_x_41186:
[----:B------:R-:W-:Y:S05]  /*45f0*/  BSYNC B0 ;  /* 0x0000000000007941 */ /* 0x000fea0003800000 */
.L_x_41185:
        /* <DEDUP_REMOVED lines=35> */
.L_x_41188:
[----:B------:R-:W-:Y:S05]  /*4830*/  BSYNC B0 ;  /* 0x0000000000007941 */ /* 0x000fea0003800000 */
.L_x_41187:
        /* <DEDUP_REMOVED lines=35> */
.L_x_41190:
[----:B------:R-:W-:Y:S05]  /*4a70*/  BSYNC B0 ;  /* 0x0000000000007941 */ /* 0x000fea0003800000 */
.L_x_41189:
        /* <DEDUP_REMOVED lines=35> */
.L_x_41192:
[----:B------:R-:W-:Y:S05]  /*4cb0*/  BSYNC B0 ;  /* 0x0000000000007941 */ /* 0x000fea0003800000 */
.L_x_41191:
        /* <DEDUP_REMOVED lines=28> */
[----:B------:R-:W-:Y:S01]  /*4e80*/  F2FP.F16.F32.PACK_AB R235, R4, R6 ;  /* 0x0000000604eb723e */ /* 0x000fe200000000ff */
        /* <DEDUP_REMOVED lines=8> */
[----:B------:R-:W-:Y:S02]  /*4f10*/  F2FP.F16.F32.PACK_AB R234, R6, R4 ;  /* 0x0000000406ea723e */ /* 0x000fe400000000ff */
[----:B------:R-:W-:Y:S02]  /*4f20*/  F2FP.F16.F32.PACK_AB R232, R7, R232 ;  /* 0x000000e807e8723e */ /* 0x000fe400000000ff */
[----:B------:R-:W1:Y:S01]  /*4f30*/  LDC.64 R6, c[0x0][0x2b8] ;  /* 0x0000ae00ff067b82 */ /* 0x000e620000000a00 */
[----:B------:R-:W-:Y:S01]  /*4f40*/  F2FP.F16.F32.PACK_AB R233, R3, R233 ;  /* 0x000000e903e9723e */ /* 0x000fe200000000ff */
[----:B-1----:R-:W-:-:S05]  /*4f50*/  IMAD.WIDE.U32 R4, R5, 0x10, R6 ;  /* 0x0000001005047825 */ /* 0x002fca00078e0006 */
[----:B------:R0:W-:Y:S02]  /*4f60*/  STG.E.128 desc[UR4][R4.64], R232 ;  /* 0x000000e804007986 */ /* 0x0001e4000c101d04 */
.L_x_41194:
[----:B------:R-:W-:Y:S05]  /*4f70*/  BSYNC B0 ;  /* 0x0000000000007941 */ /* 0x000fea0003800000 */
.L_x_41193:
[----:B0-----:R-:W0:Y:S02]  /*4f80*/  LDC.64 R4, c[0x0][0x210] ;  /* 0x00008400ff047b82 */ /* 0x001e240000000a00 */
[----:B0-----:R-:W-:-:S04]  /*4f90*/  LEA R252, R4, R252, 0x2 ;  /* 0x000000fc04fc7211 */ /* 0x001fc800078e10ff */
[----:B------:R-:W-:-:S13]  /*4fa0*/  ISETP.GE.AND P1, PT, R252, R5, PT ;  /* 0x00000005fc00720c */ /* 0x000fda0003f26270 */
[----:B------:R-:W-:Y:S05]  /*4fb0*/  @!P1 BRA `(.L_x_41195) ;  /* 0xffffffbc00f89947 */ /* 0x000fea000383ffff */
[----:B------:R-:W-:Y:S05]  /*4fc0*/  EXIT ;  /* 0x000000000000794d */ /* 0x000fea0003800000 */
.L_x_41178:
        /* <DEDUP_REMOVED lines=8> */
.L_x_41197:
[----:B------:R-:W-:Y:S05]  /*5050*/  BSYNC B0 ;  /* 0x0000000000007941 */ /* 0x000fea0003800000 */
.L_x_41196:
        /* <DEDUP_REMOVED lines=9> */
.L_x_41198:
[----:B------:R-:W-:Y:S01]  /*50f0*/  HFMA2.MMA R7, -RZ, RZ, 0, 2.384185791015625e-07 ;  /* 0x00000004ff077435 */ /* 0x000fe200000001ff */
[----:B------:R-:W-:Y:S01]  /*5100*/  FADD.FTZ R6, R6, R3 ;  /* 0x0000000306067221 */ /* 0x000fe20000010000 */
[----:B------:R-:W-:-:S04]  /*5110*/  MOV R3, 0xffffffff ;  /* 0xffffffff00037802 */ /* 0x000fc80000000f00 */
[----:B------:R-:W-:-:S07]  /*5120*/  MOV R234, R6 ;  /* 0x0000000600ea7202 */ /* 0x000fce0000000f00 */
[----:B------:R-:W-:Y:S05]  /*5130*/  WARPSYNC.COLLECTIVE R3, `(.L_x_41199) ;  /* 0x0000000003087348 */ /* 0x000fea0003c00000 */
[----:B------:R0:W1:Y:S02]  /*5140*/  SHFL.BFLY P6, R3, R234, R7, R4 ;  /* 0x0c000007ea037389 */ /* 0x00006400000c0004 */
[----:B01----:R-:W-:Y:S01]  /*5150*/  ENDCOLLECTIVE ;  /* 0x000000000000791b */ /* 0x003fe20003800000 */
.L_x_41199:
[----:B------:R-:W-:Y:S01]  /*5160*/  HFMA2.MMA R7, -RZ, RZ, 0, 4.76837158203125e-07 ;  /* 0x00000008ff077435 */ /* 0x000fe200000001ff */
[----:B------:R-:W-:Y:S01]  /*5170*/  FADD.FTZ R6, R6, R3 ;  /* 0x0000000306067221 */ /* 0x000fe20000010000 */
[----:B------:R-:W-:-:S04]  /*5180*/  MOV R3, 0xffffffff ;  /* 0xffffffff00037802 */ /* 0x000fc80000000f00 */
[----:B------:R-:W-:-:S07]  /*5190*/  MOV R234, R6 ;  /* 0x0000000600ea7202 */ /* 0x000fce0000000f00 */
[----:B------:R-:W-:Y:S05]  /*51a0*/  WARPSYNC.COLLECTIVE R3, `(.L_x_41200) ;  /* 0x0000000003087348 */ /* 0x000fea0003c00000 */
[----:B------:R0:W1:Y:S02]  /*51b0*/  SHFL.BFLY P6, R3, R234, R7, R4 ;  /* 0x0c000007ea037389 */ /* 0x00006400000c0004 */
[----:B01----:R-:W-:Y:S01]  /*51c0*/  ENDCOLLECTIVE ;  /* 0x000000000000791b */ /* 0x003fe20003800000 */
.L_x_41200:
[----:B------:R-:W-:Y:S01]  /*51d0*/  HFMA2.MMA R7, -RZ, RZ, 0, 9.5367431640625e-07 ;  /* 0x00000010ff077435 */ /* 0x000fe200000001ff */
[----:B------:R-:W-:Y:S01]  /*51e0*/  FADD.FTZ R6, R6, R3 ;  /* 0x0000000306067221 */ /* 0x000fe20000010000 */
[----:B------:R-:W-:-:S04]  /*51f0*/  MOV R3, 0xffffffff ;  /* 0xffffffff00037802 */ /* 0x000fc80000000f00 */
[----:B------:R-:W-:-:S07]  /*5200*/  MOV R234, R6 ;  /* 0x0000000600ea7202 */ /* 0x000fce0000000f00 */
[----:B------:R-:W-:Y:S05]  /*5210*/  WARPSYNC.COLLECTIVE R3, `(.L_x_41201) ;  /* 0x0000000003087348 */ /* 0x000fea0003c00000 */
[----:B------:R0:W1:Y:S02]  /*5220*/  SHFL.BFLY P6, R3, R234, R7, R4 ;  /* 0x0c000007ea037389 */ /* 0x00006400000c0004 */
[----:B01----:R-:W-:Y:S01]  /*5230*/  ENDCOLLECTIVE ;  /* 0x000000000000791b */ /* 0x003fe20003800000 */
.L_x_41201:
        /* <DEDUP_REMOVED lines=141> */
.L_x_41202:
[----:B------:R-:W-:Y:S01]  /*5b10*/  HFMA2.MMA R7, -RZ, RZ, 0, 1.1920928955078125e-07 ;  /* 0x00000002ff077435 */ /* 0x000fe200000001ff */
[----:B------:R-:W-:Y:S01]  /*5b20*/  FADD.FTZ R232, R232, R3 ;  /* 0x00000003e8e87221 */ /* 0x000fe20000010000 */
[----:B------:R-:W-:-:S04]  /*5b30*/  MOV R3, 0xffffffff ;  /* 0xffffffff00037802 */ /* 0x000fc80000000f00 */
[----:B------:R-:W-:-:S07]  /*5b40*/  MOV R234, R232 ;  /* 0x000000e800ea7202 */ /* 0x000fce0000000f00 */
[----:B------:R-:W-:Y:S05]  /*5b50*/  WARPSYNC.COLLECTIVE R3, `(.L_x_41203) ;  /* 0x0000000003087348 */ /* 0x000fea0003c00000 */
[----:B------:R0:W1:Y:S02]  /*5b60*/  SHFL.BFLY P6, R3, R234, R7, R4 ;  /* 0x0c000007ea037389 */ /* 0x00006400000c0004 */
[----:B01----:R-:W-:Y:S01]  /*5b70*/  ENDCOLLECTIVE ;  /* 0x000000000000791b */ /* 0x003fe20003800000 */
.L_x_41203:
[----:B------:R-:W-:Y:S01]  /*5b80*/  HFMA2.MMA R7, -RZ, RZ, 0, 2.384185791015625e-07 ;  /* 0x00000004ff077435 */ /* 0x000fe200000001ff */
[----:B------:R-:W-:Y:S01]  /*5b90*/  FADD.FTZ R232, R232, R3 ;  /* 0x00000003e8e87221 */ /* 0x000fe20000010000 */
[----:B------:R-:W-:-:S04]  /*5ba0*/  MOV R3, 0xffffffff ;  /* 0xffffffff00037802 */ /* 0x000fc80000000f00 */
[----:B------:R-:W-:-:S07]  /*5bb0*/  MOV R234, R232 ;  /* 0x000000e800ea7202 */ /* 0x000fce0000000f00 */
[----:B------:R-:W-:Y:S05]  /*5bc0*/  WARPSYNC.COLLECTIVE R3, `(.L_x_41204) ;  /* 0x0000000003087348 */ /* 0x000fea0003c00000 */
[----:B------:R0:W1:Y:S02]  /*5bd0*/  SHFL.BFLY P6, R3, R234, R7, R4 ;  /* 0x0c000007ea037389 */ /* 0x00006400000c0004 */
[----:B01----:R-:W-:Y:S01]  /*5be0*/  ENDCOLLECTIVE ;  /* 0x000000000000791b */ /* 0x003fe20003800000 */
.L_x_41204:
[----:B------:R-:W-:Y:S01]  /*5bf0*/  HFMA2.MMA R7, -RZ, RZ, 0, 4.76837158203125e-07 ;  /* 0x00000008ff077435 */ /* 0x000fe200000001ff */
[----:B------:R-:W-:Y:S01]  /*5c00*/  FADD.FTZ R232, R232, R3 ;  /* 0x00000003e8e87221 */ /* 0x000fe20000010000 */
[----:B------:R-:W-:-:S04]  /*5c10*/  MOV R3, 0xffffffff ;  /* 0xffffffff00037802 */ /* 0x000fc80000000f00 */
[----:B------:R-:W-:-:S07]  /*5c20*/  MOV R234, R232 ;  /* 0x000000e800ea7202 */ /* 0x000fce0000000f00 */
[----:B------:R-:W-:Y:S05]  /*5c30*/  WARPSYNC.COLLECTIVE R3, `(.L_x_41205) ;  /* 0x0000000003087348 */ /* 0x000fea0003c00000 */
[----:B------:R0:W1:Y:S02]  /*5c40*/  SHFL.BFLY P6, R3, R234, R7, R4 ;  /* 0x0c000007ea037389 */ /* 0x00006400000c0004 */
[----:B01----:R-:W-:Y:S01]  /*5c50*/  ENDCOLLECTIVE ;  /* 0x000000000000791b */ /* 0x003fe20003800000 */
.L_x_41205:
[----:B------:R-:W-:Y:S01]  /*5c60*/  HFMA2.MMA R7, -RZ, RZ, 0, 9.5367431640625e-07 ;  /* 0x00000010ff077435 */ /* 0x000fe200000001ff */
[----:B------:R-:W-:Y:S01]  /*5c70*/  FADD.FTZ R232, R232, R3 ;  /* 0x00000003e8e87221 */ /* 0x000fe20000010000 */
[----:B------:R-:W-:-:S04]  /*5c80*/  MOV R3, 0xffffffff ;  /* 0xffffffff00037802 */ /* 0x000fc80000000f00 */
[----:B------:R-:W-:-:S07]  /*5c90*/  MOV R234, R232 ;  /* 0x000000e800ea7202 */ /* 0x000fce0000000f00 */
[----:B------:R-:W-:Y:S05]  /*5ca0*/  WARPSYNC.COLLECTIVE R3, `(.L_x_41206) ;  /* 0x0000000003087348 */ /* 0x000fea0003c00000 */
[----:B------:R0:W1:Y:S02]  /*5cb0*/  SHFL.BFLY P6, R3, R234, R7, R4 ;  /* 0x0c000007ea037389 */ /* 0x00006400000c0004 */
[----:B01----:R-:W-:Y:S01]  /*5cc0*/  ENDCOLLECTIVE ;  /* 0x000000000000791b */ /* 0x003fe20003800000 */
.L_x_41206:
[----:B------:R-:W-:Y:S05]  /*5cd0*/  BRA `(.L_x_41207) ;  /* 0xffffffdc00907947 */ /* 0x000fea000383ffff */
.L_x_41208:
        /* <DEDUP_REMOVED lines=10> */
.L_x_58436:


//--------------------- .text._ZN10layer_norm13ln_fwd_kernelINS_13Kernel_traitsIf6__halffS2_fjLj2048ELj1ELj4ELj1ELj16ENS_18Kernel_traits_baseILj2048EfS2_fS2_fjLj128EEEEELb0ELb1ELb0ELb1EEEvNS_9FwdParamsE --------------------------
	.section	.text._ZN10layer_norm13ln_fwd_kernelINS_13Kernel_traitsIf6__halffS2_fjLj2048ELj1ELj4ELj1ELj16ENS_18Kernel_traits_baseILj2048EfS2_fS2_fjLj128EEEEELb0ELb1ELb0ELb1EEEvNS_9FwdParamsE,"ax",@progbits
	.align	128
        .global         _ZN10layer_norm13ln_fwd_kernelINS_13Kernel_traitsIf6__halffS2_fjLj2048ELj1ELj4ELj1ELj16ENS_18Kernel_traits_baseILj2048EfS2_fS2_fjLj128EEEEELb0ELb1ELb0ELb1EEEvNS_9FwdParamsE
        .type           _ZN10layer_norm13ln_fwd_kernelINS_13Kernel_traitsIf6__halffS2_fjLj2048ELj1ELj4ELj1ELj16ENS_18Kernel_traits_baseILj2048EfS2_fS2_fjLj128EEEEELb0ELb1ELb0ELb1EEEvNS_9FwdParamsE,@function
        .size           _ZN10layer_norm13ln_fwd_kernelINS_13Kernel_traitsIf6__halffS2_fjLj2048ELj1ELj4ELj1ELj16ENS_18Kernel_traits_baseILj2048EfS2_fS2_fjLj128EEEEELb0ELb1ELb0ELb1EEEvNS_9FwdParamsE,(.L_x_58437 - _ZN10layer_norm13ln_fwd_kernelINS_13Kernel_traitsIf6__halffS2_fjLj2048ELj1ELj4ELj1ELj16ENS_18Kernel_traits_baseILj2048EfS2_fS2_fjLj128EEEEELb0ELb1ELb0ELb1EEEvNS_9FwdParamsE)
        .other          _ZN10layer_norm13ln_fwd_kernelINS_13Kernel_traitsIf6__halffS2_fjLj2048ELj1ELj4ELj1ELj16ENS_18Kernel_traits_baseILj2048EfS2_fS2_fjLj128EEEEELb0ELb1ELb0ELb1EEEvNS_9FwdParamsE,@"STO_CUDA_ENTRY STV_DEFAULT"
_ZN10layer_norm13ln_fwd_kernelINS_13Kernel_traitsIf6__halffS2_fjLj2048ELj1ELj4ELj1ELj16ENS_18Kernel_traits_baseILj2048EfS2_fS2_fjLj128EEEEELb0ELb1ELb0ELb1EEEvNS_9FwdParamsE:
.text._ZN10layer_norm13ln_fwd_kernelINS_13Kernel_traitsIf6__halffS2_fjLj2048ELj1ELj4ELj1ELj16ENS_18Kernel_traits_baseILj2048EfS2_fS2_fjLj128EEEEELb0ELb1ELb0ELb1EEEvNS_9FwdParamsE:
        /* <DEDUP_REMOVED lines=125> */
.L_x_41210:
[----:B-1-3--:R-:W1:Y:S01]  /*07d0*/  S2R R4, SR_TID.X ;  /* 0x0000000000047919 */ /* 0x00ae620000002100 */
[----:B------:R-:W-:Y:S01]  /*07e0*/  ISETP.NE.U32.AND P1, PT, RZ, UR8, PT ;  /* 0x00000008ff007c0c */ /* 0x000fe2000bf25070 */
[----:B------:R-:W2:Y:S01]  /*07f0*/  @P0 LDC.64 R8, c[0x0][0x270] ;  /* 0x00009c00ff080b82 */ /* 0x000ea20000000a00 */
[----:B------:R-:W-:Y:S01]  /*0800*/  IMAD R0, R2, UR6, RZ ;  /* 0x0000000602007c24 */ /* 0x000fe2000f8e02ff */
[----:B-----5:R-:W-:Y:S01]  /*0810*/  STL [R1+0x7c], R135 ;  /* 0x00007c8701007387 */ /* 0x020fe20000100800 */
[----:B------:R-:W-:-:S03]  /*0820*/  ISETP.NE.AND.EX P1, PT, RZ, UR9, PT, P1 ;  /* 0x00000009ff007c0c */ /* 0x000fc6000bf25310 */
[----:B------:R3:W-:Y:S01]  /*0830*/  STL [R1+0x78], R134 ;  /* 0x0000788601007387 */ /* 0x0007e20000100800 */
[----:B------:R-:W-:-:S03]  /*0840*/  SHF.R.S32.HI R3, RZ, 0x1f, R0 ;  /* 0x0000001fff037819 */ /* 0x000fc60000011400 */
[----:B------:R-:W-:Y:S01]  /*0850*/  STL [R1+0x74], R133 ;  /* 0x0000748501007387 */ /* 0x000fe20000100800 */
[----:B------:R-:W-:-:S03]  /*0860*/  LEA.HI R0, R3, R0, RZ, 0x3 ;  /* 0x0000000003007211 */ /* 0x000fc600078f18ff */
[----:B------:R4:W-:Y:S01]  /*0870*/  STL [R1+0x70], R132 ;  /* 0x0000708401007387 */ /* 0x0009e20000100800 */
[----:B---3--:R-:W3:Y:S03]  /*0880*/  LDC.64 R134, c[0x0][0x220] ;  /* 0x00008800ff867b82 */ /* 0x008ee60000000a00 */
[----:B0-----:R-:W3:Y:S04]  /*0890*/  LDL R26, [R1+0x40] ;  /* 0x00004000011a7983 */ /* 0x001ee80000100800 */
[----:B------:R-:W3:Y:S01]  /*08a0*/  LDL R25, [R1+0x44] ;  /* 0x0000440001197983 */ /* 0x000ee20000100800 */
[----:B------:R-:W0:Y:S01]  /*08b0*/  @P1 LDC.64 R10, c[0x0][0x230] ;  /* 0x00008c00ff0a1b82 */ /* 0x000e220000000a00 */
[----:B-1----:R-:W-:Y:S01]  /*08c0*/  LOP3.LUT R4, R4, 0x1f, RZ, 0xc0, !PT ;  /* 0x0000001f04047812 */ /* 0x002fe200078ec0ff */
[----:B--2---:R-:W-:Y:S01]  /*08d0*/  @P0 IMAD.WIDE R8, R2, 0x2, R8 ;  /* 0x0000000202080825 */ /* 0x004fe200078e0208 */
[----:B------:R-:W2:Y:S05]  /*08e0*/  LDL R24, [R1+0x48] ;  /* 0x0000480001187983 */ /* 0x000eaa0000100800 */
[----:B----4-:R-:W1:Y:S01]  /*08f0*/  LDC.64 R132, c[0x0][0x238] ;  /* 0x00008e00ff847b82 */ /* 0x010e620000000a00 */
[----:B------:R-:W-:Y:S01]  /*0900*/  LEA.HI.SX32 R0, R0, R4, 0x1d ;  /* 0x0000000400007211 */ /* 0x000fe200078feaff */
[----:B------:R-:W4:Y:S04]  /*0910*/  LDL R23, [R1+0x4c] ;  /* 0x00004c0001177983 */ /* 0x000f280000100800 */
[C---:B---3--:R-:W-:Y:S01]  /*0920*/  IMAD.WIDE.U32 R4, R0.reuse, 0x10, R134 ;  /* 0x0000001000047825 */ /* 0x048fe200078e0086 */
[----:B------:R-:W3:Y:S01]  /*0930*/  @P0 LDG.E.U16 R8, desc[UR4][R8.64] ;  /* 0x0000000408080981 */ /* 0x000ee2000c1e1500 */
[----:B------:R-:W-:Y:S01]  /*0940*/  ISETP.NE.U32.AND P2, PT, RZ, UR8, PT ;  /* 0x00000008ff007c0c */ /* 0x000fe2000bf45070 */
[----:B------:R-:W4:Y:S02]  /*0950*/  @P1 LDC.64 R248, c[0x0][0x230] ;  /* 0x00008c00fff81b82 */ /* 0x000f240000000a00 */
[----:B------:R-:W4:Y:S04]  /*0960*/  LDL R21, [R1+0x30] ;  /* 0x0000300001157983 */ /* 0x000f280000100800 */
[----:B------:R-:W2:Y:S01]  /*0970*/  LDG.E.128 R4, desc[UR4][R4.64] ;  /* 0x0000000404047981 */ /* 0x000ea2000c1e1d00 */
[----:B0-----:R-:W-:-:S03]  /*0980*/  @P1 IMAD.WIDE.U32 R10, R0, 0x20, R10 ;  /* 0x00000020000a1825 */ /* 0x001fc600078e000a */
[----:B------:R-:W4:Y:S04]  /*0990*/  LDL R19, [R1+0x34] ;  /* 0x0000340001137983 */ /* 0x000f280000100800 */
[----:B------:R-:W4:Y:S04]  /*09a0*/  LDL R17, [R1+0x38] ;  /* 0x0000380001117983 */ /* 0x000f280000100800 */
[----:B------:R-:W4:Y:S04]  /*09b0*/  LDL R13, [R1+0x3c] ;  /* 0x00003c00010d7983 */ /* 0x000f280000100800 */
[----:B------:R-:W4:Y:S04]  /*09c0*/  @P1 LDG.E.128 R72, desc[UR4][R10.64] ;  /* 0x000000040a481981 */ /* 0x000f28000c1e1d00 */
[----:B------:R1:W4:Y:S01]  /*09d0*/  @P1 LDG.E.128 R68, desc[UR4][R10.64+0x10] ;  /* 0x000010040a441981 */ /* 0x000322000c1e1d00 */
[----:B------:R-:W-:Y:S01]  /*09e0*/  HFMA2.MMA R3, -RZ, RZ, 1.875, 0 ;  /* 0x3f800000ff037435 */ /* 0x000fe200000001ff */
[----:B------:R-:W-:-:S02]  /*09f0*/  ISETP.NE.AND.EX P2, PT, RZ, UR9, PT, P2 ;  /* 0x00000009ff007c0c */ /* 0x000fc4000bf45320 */
[C---:B------:R-:W-:Y:S01]  /*0a00*/  IADD3 R15, R0.reuse, 0x20, RZ ;  /* 0x00000020000f7810 */ /* 0x040fe20007ffe0ff */
[----:B-1----:R-:W-:-:S04]  /*0a10*/  IMAD.WIDE.U32 R10, R0, 0x20, R132 ;  /* 0x00000020000a7825 */ /* 0x002fc800078e0084 */
[----:B---3--:R-:W-:Y:S02]  /*0a20*/  @P0 HADD2.F32 R3, -RZ, R8.H0_H0 ;  /* 0x20000008ff030230 */ /* 0x008fe40000004100 */
[----:B------:R-:W0:Y:S01]  /*0a30*/  @P1 LDC.64 R8, c[0x0][0x230] ;  /* 0x00008c00ff081b82 */ /* 0x000e220000000a00 */
[--C-:B--2---:R-:W-:Y:S02]  /*0a40*/  HADD2.F32 R12, -RZ, R4.reuse.H0_H0 ;  /* 0x20000004ff0c7230 */ /* 0x104fe40000004100 */
[----:B------:R-:W-:Y:S02]  /*0a50*/  HADD2.F32 R14, -RZ, R4.H1_H1 ;  /* 0x30000004ff0e7230 */ /* 0x000fe40000004100 */
[----:B------:R-:W-:Y:S02]  /*0a60*/  HADD2.F32 R18, -RZ, R6.H0_H0 ;  /* 0x20000006ff127230 */ /* 0x000fe40000004100 */
[--C-:B------:R-:W-:Y:S02]  /*0a70*/  HADD2.F32 R16, -RZ, R5.reuse.H0_H0 ;  /* 0x20000005ff107230 */ /* 0x100fe40000004100 */
[----:B------:R-:W-:-:S02]  /*0a80*/  HADD2.F32 R4, -RZ, R5.H1_H1 ;  /* 0x30000005ff047230 */ /* 0x000fc40000004100 */
        /* <DEDUP_REMOVED lines=14> */
[----:B----4-:R-:W-:Y:S01]  /*0b70*/  FMUL.FTZ R67, R23, R4 ;  /* 0x0000000417437220 */ /* 0x010fe20000410000 */
        /* <DEDUP_REMOVED lines=12> */
[C---:B------:R-:W-:Y:S01]  /*0c40*/  IMAD.WIDE.U32 R4, R15.reuse, 0x10, R134 ;  /* 0x000000100f047825 */ /* 0x040fe200078e0086 */
[----:B------:R-:W-:Y:S04]  /*0c50*/  STG.E.128 desc[UR4][R10.64], R64 ;  /* 0x000000400a007986 */ /* 0x000fe8000c101d04 */
[----:B------:R1:W-:Y:S04]  /*0c60*/  STG.E.128 desc[UR4][R10.64+0x10], R60 ;  /* 0x0000103c0a007986 */ /* 0x0003e8000c101d04 */
[----:B------:R-:W2:Y:S01]  /*0c70*/  LDG.E.128 R4, desc[UR4][R4.64] ;  /* 0x0000000404047981 */ /* 0x000ea2000c1e1d00 */
        /* <DEDUP_REMOVED lines=12> */
[----:B------:R-:W-:-:S04]  /*0d40*/  IMAD.WIDE.U32 R8, R15, 0x20, R132 ;  /* 0x000000200f087825 */ /* 0x000fc800078e0084 */
[----:B--2---:R-:W-:Y:S02]  /*0d50*/  HADD2.F32 R18, -RZ, R6.H0_H0 ;  /* 0x20000006ff127230 */ /* 0x004fe40000004100 */
[--C-:B-1----:R-:W-:Y:S02]  /*0d60*/  HADD2.F32 R10, -RZ, R4.reuse.H0_H0 ;  /* 0x20000004ff0a7230 */ /* 0x102fe40000004100 */
[----:B------:R-:W-:Y:S02]  /*0d70*/  HADD2.F32 R4, -RZ, R4.H1_H1 ;  /* 0x30000004ff047230 */ /* 0x000fe40000004100 */
[----:B------:R-:W-:Y:S01]  /*0d80*/  FMUL.FTZ R11, R18, R3 ;  /* 0x00000003120b7220 */ /* 0x000fe20000410000 */
[--C-:B------:R-:W-:Y:S02]  /*0d90*/  HADD2.F32 R14, -RZ, R5.reuse.H0_H0 ;  /* 0x20000005ff0e7230 */ /* 0x100fe40000004100 */
[----:B------:R-:W-:Y:S02]  /*0da0*/  HADD2.F32 R16, -RZ, R5.H1_H1 ;  /* 0x30000005ff107230 */ /* 0x000fe40000004100 */
[----:B------:R-:W-:-:S02]  /*0db0*/  HADD2.F32 R6, -RZ, R6.H1_H1 ;  /* 0x30000006ff067230 */ /* 0x000fc40000004100 */
[--C-:B------:R-:W-:Y:S02]  /*0dc0*/  HADD2.F32 R20, -RZ, R7.reuse.H0_H0 ;  /* 0x20000007ff147230 */ /* 0x100fe40000004100 */
[----:B------:R-:W-:Y:S02]  /*0dd0*/  HADD2.F32 R22, -RZ, R7.H1_H1 ;  /* 0x30000007ff167230 */ /* 0x000fe40000004100 */
[----:B------:R-:W-:Y:S01]  /*0de0*/  FMUL.FTZ R5, R10, R3 ;  /* 0x000000030a057220 */ /* 0x000fe20000410000 */
[----:B------:R-:W-:Y:S01]  /*0df0*/  FMUL.FTZ R48, R124, R11 ;  /* 0x0000000b7c307220 */ /* 0x000fe20000410000 */
[-C--:B------:R-:W-:Y:S01]  /*0e00*/  FMUL.FTZ R4, R4, R3.reuse ;  /* 0x0000000304047220 */ /* 0x080fe20000410000 */
[-C--:B------:R-:W-:Y:S01]  /*0e10*/  FMUL.FTZ R7, R14, R3.reuse ;  /* 0x000000030e077220 */ /* 0x080fe20000410000 */
[-C--:B------:R-:W-:Y:S01]  /*0e20*/  FMUL.FTZ R16, R16, R3.reuse ;  /* 0x0000000310107220 */ /* 0x080fe20000410000 */
[-C--:B------:R-:W-:Y:S01]  /*0e30*/  FMUL.FTZ R6, R6, R3.reuse ;  /* 0x0000000306067220 */ /* 0x080fe20000410000 */
[-C--:B0-----:R-:W-:Y:S01]  /*0e40*/  FMUL.FTZ R13, R20, R3.reuse ;  /* 0x00000003140d7220 */ /* 0x081fe20000410000 */
[----:B------:R-:W-:Y:S01]  /*0e50*/  FMUL.FTZ R22, R22, R3 ;  /* 0x0000000316167220 */ /* 0x000fe20000410000 */
[----:B------:R-:W0:Y:S01]  /*0e60*/  @P1 LDC.64 R10, c[0x0][0x230] ;  /* 0x00008c00ff0a1b82 */ /* 0x000e220000000a00 */
        /* <DEDUP_REMOVED lines=17> */
[----:B------:R-:W-:Y:S04]  /*0f80*/  STG.E.128 desc[UR4][R8.64+0x10], R48 ;  /* 0x0000103008007986 */ /* 0x000fe8000c101d04 */
        /* <DEDUP_REMOVED lines=12> */
[----:B------:R1:W-:Y:S02]  /*1050*/  STL [R1+0xc], R15 ;  /* 0x00000c0f01007387 */ /* 0x0003e40000100800 */
[----:B-1----:R-:W-:Y:S01]  /*1060*/  IADD3 R15, R0, 0x60, RZ ;  /* 0x00000060000f7810 */ /* 0x002fe20007ffe0ff */
[----:B--2---:R-:W-:Y:S02]  /*1070*/  HADD2.F32 R14, -RZ, R5.H0_H0 ;  /* 0x20000005ff0e7230 */ /* 0x004fe40000004100 */
[----:B------:R-:W-:-:S02]  /*1080*/  HADD2.F32 R18, -RZ, R6.H0_H0 ;  /* 0x20000006ff127230 */ /* 0x000fc40000004100 */
[--C-:B------:R-:W-:Y:S02]  /*1090*/  HADD2.F32 R8, -RZ, R4.reuse.H0_H0 ;  /* 0x20000004ff087230 */ /* 0x100fe40000004100 */
[----:B------:R-:W-:Y:S02]  /*10a0*/  HADD2.F32 R12, -RZ, R4.H1_H1 ;  /* 0x30000004ff0c7230 */ /* 0x000fe40000004100 */
[----:B------:R-:W-:Y:S02]  /*10b0*/  HADD2.F32 R16, -RZ, R5.H1_H1 ;  /* 0x30000005ff107230 */ /* 0x000fe40000004100 */
[----:B------:R-:W-:Y:S02]  /*10c0*/  HADD2.F32 R6, -RZ, R6.H1_H1 ;  /* 0x30000006ff067230 */ /* 0x000fe40000004100 */
[--C-:B------:R-:W-:Y:S02]  /*10d0*/  HADD2.F32 R20, -RZ, R7.reuse.H0_H0 ;  /* 0x20000007ff147230 */ /* 0x100fe40000004100 */
[----:B------:R-:W-:-:S02]  /*10e0*/  HADD2.F32 R22, -RZ, R7.H1_H1 ;  /* 0x30000007ff167230 */ /* 0x000fc40000004100 */
        /* <DEDUP_REMOVED lines=29> */
[----:B-1----:R-:W2:Y:S01]  /*12c0*/  LDG.E.128 R4, desc[UR4][R6.64] ;  /* 0x0000000406047981 */ /* 0x002ea2000c1e1d00 */
        /* <DEDUP_REMOVED lines=12> */
[--C-:B--2---:R-:W-:Y:S02]  /*1390*/  HADD2.F32 R9, -RZ, R6.reuse.H0_H0 ;  /* 0x20000006ff097230 */ /* 0x104fe40000004100 */
[----:B------:R-:W-:Y:S02]  /*13a0*/  HADD2.F32 R8, -RZ, R6.H1_H1 ;  /* 0x30000006ff087230 */ /* 0x000fe40000004100 */
[----:B------:R-:W-:Y:S02]  /*13b0*/  HADD2.F32 R6, -RZ, R7.H0_H0 ;  /* 0x20000007ff067230 */ /* 0x000fe40000004100 */
[----:B------:R-:W-:Y:S01]  /*13c0*/  FMUL.FTZ R9, R9, R3 ;  /* 0x0000000309097220 */ /* 0x000fe20000410000 */
[----:B------:R-:W-:-:S02]  /*13d0*/  HADD2.F32 R13, -RZ, R4.H0_H0 ;  /* 0x20000004ff0d7230 */ /* 0x000fc40000004100 */
[-C--:B------:R-:W-:Y:S01]  /*13e0*/  FMUL.FTZ R8, R8, R3.reuse ;  /* 0x0000000308087220 */ /* 0x080fe20000410000 */
[----:B------:R-:W-:Y:S02]  /*13f0*/  HADD2.F32 R12, -RZ, R4.H1_H1 ;  /* 0x30000004ff0c7230 */ /* 0x000fe40000004100 */
[--C-:B------:R-:W-:Y:S02]  /*1400*/  HADD2.F32 R11, -RZ, R5.reuse.H0_H0 ;  /* 0x20000005ff0b7230 */ /* 0x100fe40000004100 */
[----:B------:R-:W-:Y:S02]  /*1410*/  HADD2.F32 R10, -RZ, R5.H1_H1 ;  /* 0x30000005ff0a7230 */ /* 0x000fe40000004100 */
[----:B------:R-:W-:Y:S02]  /*1420*/  HADD2.F32 R14, -RZ, R7.H1_H1 ;  /* 0x30000007ff0e7230 */ /* 0x000fe40000004100 */
[----:B------:R-:W-:Y:S01]  /*1430*/  FMUL.FTZ R7, R6, R3 ;  /* 0x0000000306077220 */ /* 0x000fe20000410000 */
[----:B------:R-:W-:Y:S01]  /*1440*/  FMUL.FTZ R32, R108, R9 ;  /* 0x000000096c207220 */ /* 0x000fe20000410000 */
[----:B------:R-:W-:Y:S01]  /*1450*/  FMUL.FTZ R33, R109, R8 ;  /* 0x000000086d217220 */ /* 0x000fe20000410000 */
[-C--:B------:R-:W-:Y:S01]  /*1460*/  FMUL.FTZ R13, R13, R3.reuse ;  /* 0x000000030d0d7220 */ /* 0x080fe20000410000 */
[-C--:B------:R-:W-:Y:S01]  /*1470*/  FMUL.FTZ R12, R12, R3.reuse ;  /* 0x000000030c0c7220 */ /* 0x080fe20000410000 */
[-C--:B------:R-:W-:Y:S01]  /*1480*/  FMUL.FTZ R11, R11, R3.reuse ;  /* 0x000000030b0b7220 */ /* 0x080fe20000410000 */
[-C--:B------:R-:W-:Y:S01]  /*1490*/  FMUL.FTZ R10, R10, R3.reuse ;  /* 0x000000030a0a7220 */ /* 0x080fe20000410000 */
        /* <DEDUP_REMOVED lines=19> */
[----:B------:R1:W-:Y:S01]  /*15d0*/  STG.E.128 desc[UR4][R4.64+0x10], R32 ;  /* 0x0000102004007986 */ /* 0x0003e2000c101d04 */
[----:B0-----:R-:W-:Y:S01]  /*15e0*/  @P1 IMAD.WIDE.U32 R8, R252, 0x20, R8 ;  /* 0x00000020fc081825 */ /* 0x001fe200078e0008 */
[----:B------:R-:W-:-:S02]  /*15f0*/  @P1 MOV R72, R244 ;  /* 0x000000f400481202 */ /* 0x000fc40000000f00 */
[----:B-1----:R-:W2:Y:S01]  /*1600*/  LDG.E.128 R4, desc[UR4][R6.64] ;  /* 0x0000000406047981 */ /* 0x002ea2000c1e1d00 */
        /* <DEDUP_REMOVED lines=9> */
[----:B------:R-:W-:Y:S04]  /*16a0*/  STL [R1+0x8], R17 ;  /* 0x0000081101007387 */ /* 0x000fe80000100800 */
[----:B------:R1:W-:Y:S01]  /*16b0*/  STL [R1+0x4], R15 ;  /* 0x0000040f01007387 */ /* 0x0003e20000100800 */
[----:B0-----:R-:W0:Y:S01]  /*16c0*/  @P1 LDC.64 R8, c[0x0][0x230] ;  /* 0x00008c00ff081b82 */ /* 0x001e220000000a00 */
[----:B------:R-:W-:-:S05]  /*16d0*/  IADD3 R251, R0, 0xa0, RZ ;  /* 0x000000a000fb7810 */ /* 0x000fca0007ffe0ff */
[----:B0-----:R-:W-:-:S04]  /*16e0*/  @P1 IMAD.WIDE.U32 R8, R251, 0x20, R8 ;  /* 0x00000020fb081825 */ /* 0x001fc800078e0008 */
[--C-:B--2---:R-:W-:Y:S02]  /*16f0*/  HADD2.F32 R11, -RZ, R6.reuse.H0_H0 ;  /* 0x20000006ff0b7230 */ /* 0x104fe40000004100 */
[----:B------:R-:W-:Y:S02]  /*1700*/  HADD2.F32 R10, -RZ, R6.H1_H1 ;  /* 0x30000006ff0a7230 */ /* 0x000fe40000004100 */
[----:B------:R-:W-:Y:S02]  /*1710*/  HADD2.F32 R6, -RZ, R7.H0_H0 ;  /* 0x20000007ff067230 */ /* 0x000fe40000004100 */
[--C-:B-1----:R-:W-:Y:S02]  /*1720*/  HADD2.F32 R15, -RZ, R4.reuse.H0_H0 ;  /* 0x20000004ff0f7230 */ /* 0x102fe40000004100 */
[----:B------:R-:W-:Y:S02]  /*1730*/  HADD2.F32 R14, -RZ, R4.H1_H1 ;  /* 0x30000004ff0e7230 */ /* 0x000fe40000004100 */
[----:B------:R-:W-:-:S02]  /*1740*/  HADD2.F32 R13, -RZ, R5.H0_H0 ;  /* 0x20000005ff0d7230 */ /* 0x000fc40000004100 */
[----:B------:R-:W-:Y:S02]  /*1750*/  HADD2.F32 R12, -RZ, R5.H1_H1 ;  /* 0x30000005ff0c7230 */ /* 0x000fe40000004100 */
        /* <DEDUP_REMOVED lines=28> */
[----:B------:R0:W-:Y:S01]  /*1920*/  STG.E.128 desc[UR4][R4.64+0x10], R24 ;  /* 0x0000101804007986 */ /* 0x0001e2000c101d04 */
[----:B------:R-:W-:-:S02]  /*1930*/  @P1 MOV R72, R244 ;  /* 0x000000f400481202 */ /* 0x000fc40000000f00 */
[----:B------:R-:W-:Y:S02]  /*1940*/  @P1 MOV R73, R245 ;  /* 0x000000f500491202 */ /* 0x000fe40000000f00 */
[----:B------:R-:W-:Y:S01]  /*1950*/  @P1 MOV R74, R246 ;  /* 0x000000f6004a1202 */ /* 0x000fe20000000f00 */
[----:B0-----:R-:W2:Y:S01]  /*1960*/  LDG.E.128 R4, desc[UR4][R6.64] ;  /* 0x0000000406047981 */ /* 0x001ea2000c1e1d00 */
        /* <DEDUP_REMOVED lines=10> */
[--C-:B0-----:R-:W-:Y:S02]  /*1a10*/  HADD2.F32 R9, -RZ, R5.reuse.H0_H0 ;  /* 0x20000005ff097230 */ /* 0x101fe40000004100 */
        /* <DEDUP_REMOVED lines=22> */
[----:B---3--:R-:W-:Y:S01]  /*1b80*/  @P2 FADD.FTZ R20, R244, R20 ;  /* 0x00000014f4142221 */ /* 0x008fe20000010000 */
[----:B------:R-:W-:Y:S01]  /*1b90*/  @P2 FADD.FTZ R21, R245, R21 ;  /* 0x00000015f5152221 */ /* 0x000fe20000010000 */
[----:B------:R-:W-:Y:S01]  /*1ba0*/  @P2 FADD.FTZ R22, R246, R22 ;  /* 0x00000016f6162221 */ /* 0x000fe20000010000 */
[----:B------:R-:W-:Y:S01]  /*1bb0*/  @P2 FADD.FTZ R23, R247, R23 ;  /* 0x00000017f7172221 */ /* 0x000fe20000010000 */
[----:B----4-:R-:W-:Y:S01]  /*1bc0*/  @P2 FADD.FTZ R16, R56, R16 ;  /* 0x0000001038102221 */ /* 0x010fe20000010000 */
[----:B------:R-:W-:Y:S01]  /*1bd0*/  @P2 FADD.FTZ R17, R57, R17 ;  /* 0x0000001139112221 */ /* 0x000fe20000010000 */
[----:B------:R-:W-:Y:S01]  /*1be0*/  @P2 FADD.FTZ R18, R58, R18 ;  /* 0x000000123a122221 */ /* 0x000fe20000010000 */
[----:B------:R-:W-:-:S04]  /*1bf0*/  IMAD.WIDE.U32 R4, R251, 0x20, R132 ;  /* 0x00000020fb047825 */ /* 0x000fc800078e0084 */
[----:B------:R-:W-:Y:S01]  /*1c00*/  @P2 FADD.FTZ R19, R59, R19 ;  /* 0x000000133b132221 */ /* 0x000fe20000010000 */
        /* <DEDUP_REMOVED lines=14> */
[----:B------:R2:W4:Y:S02]  /*1cf0*/  @P1 LDG.E.128 R56, desc[UR4][R8.64+0x10] ;  /* 0x0000100408381981 */ /* 0x000524000c1e1d00 */
[--C-:B--2---:R-:W-:Y:S02]  /*1d00*/  HADD2.F32 R9, -RZ, R5.reuse.H0_H0 ;  /* 0x20000005ff097230 */ /* 0x104fe40000004100 */
[----:B------:R-:W-:Y:S02]  /*1d10*/  HADD2.F32 R8, -RZ, R5.H1_H1 ;  /* 0x30000005ff087230 */ /* 0x000fe40000004100 */
[----:B------:R-:W-:-:S02]  /*1d20*/  HADD2.F32 R11, -RZ, R4.H0_H0 ;  /* 0x20000004ff0b7230 */ /* 0x000fc40000004100 */
[----:B------:R-:W-:Y:S02]  /*1d30*/  HADD2.F32 R10, -RZ, R4.H1_H1 ;  /* 0x30000004ff0a7230 */ /* 0x000fe40000004100 */
        /* <DEDUP_REMOVED lines=29> */
[----:B------:R-:W-:-:S04]  /*1f10*/  IADD3 R132, R0, 0xe0, RZ ;  /* 0x000000e000847810 */ /* 0x000fc80007ffe0ff */
[----:B------:R-:W-:Y:S04]  /*1f20*/  STG.E.128 desc[UR4][R4.64], R12 ;  /* 0x0000000c04007986 */ /* 0x000fe8000c101d04 */
[----:B------:R0:W-:Y:S01]  /*1f30*/  STG.E.128 desc[UR4][R4.64+0x10], R8 ;  /* 0x0000100804007986 */ /* 0x0001e2000c101d04 */
[----:B------:R-:W-:Y:S01]  /*1f40*/  @P1 MOV R72, R244 ;  /* 0x000000f400481202 */ /* 0x000fe20000000f00 */
[----:B------:R-:W-:Y:S01]  /*1f50*/  @P1 IMAD.WIDE.U32 R248, R132, 0x20, R248 ;  /* 0x0000002084f81825 */ /* 0x000fe200078e00f8 */
[----:B------:R-:W-:-:S03]  /*1f60*/  @P1 MOV R73, R245 ;  /* 0x000000f500491202 */ /* 0x000fc60000000f00 */
[----:B0-----:R-:W-:-:S06]  /*1f70*/  IMAD.WIDE.U32 R4, R132, 0x10, R134 ;  /* 0x0000001084047825 */ /* 0x001fcc00078e0086 */
[----:B------:R-:W2:Y:S01]  /*1f80*/  LDG.E.128 R4, desc[UR4][R4.64] ;  /* 0x0000000404047981 */ /* 0x000ea2000c1e1d00 */
[----:B------:R-:W-:Y:S02]  /*1f90*/  @P1 MOV R74, R246 ;  /* 0x000000f6004a1202 */ /* 0x000fe40000000f00 */
[----:B------:R-:W-:-:S06]  /*1fa0*/  @P1 MOV R75, R247 ;  /* 0x000000f7004b1202 */ /* 0x000fcc0000000f00 */
[----:B------:R-:W3:Y:S01]  /*1fb0*/  @P1 LDG.E.128 R72, desc[UR4][R248.64] ;  /* 0x00000004f8481981 */ /* 0x000ee2000c1e1d00 */
[----:B------:R-:W-:Y:S02]  /*1fc0*/  @P1 MOV R68, R56 ;  /* 0x0000003800441202 */ /* 0x000fe40000000f00 */
[----:B------:R-:W-:Y:S02]  /*1fd0*/  @P1 MOV R69, R57 ;  /* 0x0000003900451202 */ /* 0x000fe40000000f00 */
[----:B------:R-:W-:Y:S02]  /*1fe0*/  @P1 MOV R70, R58 ;  /* 0x0000003a00461202 */ /* 0x000fe40000000f00 */
[----:B------:R-:W-:-:S06]  /*1ff0*/  @P1 MOV R71, R59 ;  /* 0x0000003b00471202 */ /* 0x000fcc0000000f00 */
[----:B------:R0:W4:Y:S04]  /*2000*/  @P1 LDG.E.128 R68, desc[UR4][R248.64+0x10] ;  /* 0x00001004f8441981 */ /* 0x000128000c1e1d00 */
[----:B------:R1:W-:Y:S01]  /*2010*/  STL [R1], R132 ;  /* 0x0000008401007387 */ /* 0x0003e20000100800 */
[--C-:B--2---:R-:W-:Y:S02]  /*2020*/  HADD2.F32 R133, -RZ, R5.reuse.H0_H0 ;  /* 0x20000005ff857230 */ /* 0x104fe40000004100 */
[--C-:B0-----:R-:W-:Y:S02]  /*2030*/  HADD2.F32 R249, -RZ, R4.reuse.H0_H0 ;  /* 0x20000004fff97230 */ /* 0x101fe40000004100 */
[----:B------:R-:W-:Y:S02]  /*2040*/  HADD2.F32 R248, -RZ, R4.H1_H1 ;  /* 0x30000004fff87230 */ /* 0x000fe40000004100 */
[----:B------:R-:W-:-:S02]  /*2050*/  HADD2.F32 R4, -RZ, R5.H1_H1 ;  /* 0x30000005ff047230 */ /* 0x000fc40000004100 */
[--C-:B------:R-:W-:Y:S02]  /*2060*/  HADD2.F32 R5, -RZ, R6.reuse.H0_H0 ;  /* 0x20000006ff057230 */ /* 0x100fe40000004100 */
[----:B------:R-:W-:Y:S01]  /*2070*/  HADD2.F32 R135, -RZ, R6.H1_H1 ;  /* 0x30000006ff877230 */ /* 0x000fe20000004100 */
[----:B------:R-:W-:Y:S01]  /*2080*/  MOV R6, R133 ;  /* 0x0000008500067202 */ /* 0x000fe20000000f00 */
[--C-:B------:R-:W-:Y:S02]  /*2090*/  HADD2.F32 R133, -RZ, R7.reuse.H0_H0 ;  /* 0x20000007ff857230 */ /* 0x100fe40000004100 */
[----:B------:R-:W-:Y:S01]  /*20a0*/  HADD2.F32 R134, -RZ, R7.H1_H1 ;  /* 0x30000007ff867230 */ /* 0x000fe20000004100 */
[----:B------:R-:W-:Y:S01]  /*20b0*/  MOV R7, R4 ;  /* 0x0000000400077202 */ /* 0x000fe20000000f00 */
[----:B------:R-:W-:Y:S01]  /*20c0*/  FMUL.FTZ R4, R249, R3 ;  /* 0x00000003f9047220 */ /* 0x000fe20000410000 */
[----:B------:R-:W-:Y:S01]  /*20d0*/  MOV R249, R5 ;  /* 0x0000000500f97202 */ /* 0x000fe20000000f00 */
[----:B------:R-:W-:Y:S01]  /*20e0*/  FMUL.FTZ R5, R248, R3 ;  /* 0x00000003f8057220 */ /* 0x000fe20000410000 */
[----:B---3--:R-:W-:Y:S01]  /*20f0*/  @P1 MOV R244, R72 ;  /* 0x0000004800f41202 */ /* 0x008fe20000000f00 */
[----:B------:R-:W-:Y:S01]  /*2100*/  FMUL.FTZ R4, R80, R4 ;  /* 0x0000000450047220 */ /* 0x000fe20000410000 */
[----:B------:R-:W-:Y:S01]  /*2110*/  @P1 MOV R245, R73 ;  /* 0x0000004900f51202 */ /* 0x000fe20000000f00 */
[-C--:B------:R-:W-:Y:S01]  /*2120*/  FMUL.FTZ R248, R249, R3.reuse ;  /* 0x00000003f9f87220 */ /* 0x080fe20000410000 */
[----:B------:R-:W-:Y:S01]  /*2130*/  FMUL.FTZ R249, R135, R3 ;  /* 0x0000000387f97220 */ /* 0x000fe20000410000 */
[----:B------:R-:W-:Y:S01]  /*2140*/  FMUL.FTZ R5, R81, R5 ;  /* 0x0000000551057220 */ /* 0x000fe20000410000 */
[----:B------:R-:W-:Y:S01]  /*2150*/  @P2 FADD.FTZ R4, R4, R244 ;  /* 0x000000f404042221 */ /* 0x000fe20000010000 */
[----:B------:R-:W-:Y:S01]  /*2160*/  FMUL.FTZ R244, R76, R248 ;  /* 0x000000f84cf47220 */ /* 0x000fe20000410000 */
[----:B------:R-:W-:Y:S01]  /*2170*/  FMUL.FTZ R6, R6, R3 ;  /* 0x0000000306067220 */ /* 0x000fe20000410000 */
[----:B------:R-:W-:Y:S01]  /*2180*/  @P2 FADD.FTZ R5, R5, R245 ;  /* 0x000000f505052221 */ /* 0x000fe20000010000 */
[----:B------:R-:W-:Y:S01]  /*2190*/  FMUL.FTZ R245, R77, R249 ;  /* 0x000000f94df57220 */ /* 0x000fe20000410000 */
[----:B------:R-:W-:Y:S01]  /*21a0*/  @P1 MOV R246, R74 ;  /* 0x0000004a00f61202 */ /* 0x000fe20000000f00 */
[----:B------:R-:W0:Y:S01]  /*21b0*/  LDC.64 R248, c[0x0][0x238] ;  /* 0x00008e00fff87b82 */ /* 0x000e220000000a00 */
[----:B------:R-:W-:Y:S01]  /*21c0*/  FMUL.FTZ R133, R133, R3 ;  /* 0x0000000385857220 */ /* 0x000fe20000410000 */
[----:B------:R-:W-:Y:S01]  /*21d0*/  FMUL.FTZ R6, R82, R6 ;  /* 0x0000000652067220 */ /* 0x000fe20000410000 */
[----:B----4-:R-:W-:-:S02]  /*21e0*/  @P1 MOV R56, R68 ;  /* 0x0000004400381202 */ /* 0x010fc40000000f00 */
[----:B------:R-:W-:Y:S01]  /*21f0*/  @P1 MOV R57, R69 ;  /* 0x0000004500391202 */ /* 0x000fe20000000f00 */
[-C--:B------:R-:W-:Y:S01]  /*2200*/  FMUL.FTZ R7, R7, R3.reuse ;  /* 0x0000000307077220 */ /* 0x080fe20000410000 */
[----:B------:R2:W5:Y:S01]  /*2210*/  LDL.LU R135, [R1+0x7c] ;  /* 0x00007c0001877983 */ /* 0x0005620000300800 */
[----:B------:R-:W-:Y:S01]  /*2220*/  FMUL.FTZ R3, R134, R3 ;  /* 0x0000000386037220 */ /* 0x000fe20000410000 */
[----:B------:R-:W-:Y:S01]  /*2230*/  @P2 FADD.FTZ R6, R6, R246 ;  /* 0x000000f606062221 */ /* 0x000fe20000010000 */
[----:B------:R-:W-:Y:S01]  /*2240*/  @P2 FADD.FTZ R244, R244, R56 ;  /* 0x00000038f4f42221 */ /* 0x000fe20000010000 */
[----:B------:R2:W5:Y:S01]  /*2250*/  LDL.LU R134, [R1+0x78] ;  /* 0x0000780001867983 */ /* 0x0005620000300800 */
[----:B------:R-:W-:Y:S01]  /*2260*/  @P2 FADD.FTZ R245, R245, R57 ;  /* 0x00000039f5f52221 */ /* 0x000fe20000010000 */
[----:B------:R-:W-:Y:S02]  /*2270*/  FMUL.FTZ R246, R78, R133 ;  /* 0x000000854ef67220 */ /* 0x000fe40000410000 */
[----:B------:R2:W5:Y:S01]  /*2280*/  LDL.LU R133, [R1+0x74] ;  /* 0x0000740001857983 */ /* 0x0005620000300800 */
[----:B0-----:R-:W-:-:S03]  /*2290*/  IMAD.WIDE.U32 R56, R132, 0x20, R248 ;  /* 0x0000002084387825 */ /* 0x001fc600078e00f8 */
[----:B-1----:R2:W5:Y:S01]  /*22a0*/  LDL.LU R132, [R1+0x70] ;  /* 0x0000700001847983 */ /* 0x0025620000300800 */
[----:B------:R-:W-:Y:S01]  /*22b0*/  @P1 MOV R247, R75 ;  /* 0x0000004b00f71202 */ /* 0x000fe20000000f00 */
[----:B------:R-:W-:-:S04]  /*22c0*/  FMUL.FTZ R7, R83, R7 ;  /* 0x0000000753077220 */ /* 0x000fc80000410000 */
        /* <DEDUP_REMOVED lines=56> */
[----:B------:R-:W0:Y:S03]  /*2650*/  S2R R248, SR_TID.X ;  /* 0x0000000000f87919 */ /* 0x000e260000002100 */
[----:B------:R-:W-:-:S04]  /*2660*/  FADD.FTZ R3, R10, R3 ;  /* 0x000000030a037221 */ /* 0x000fc80000010000 */
[----:B------:R-:W-:-:S04]  /*2670*/  FADD.FTZ R3, R11, R3 ;  /* 0x000000030b037221 */ /* 0x000fc80000010000 */
[----:B------:R-:W-:-:S04]  /*2680*/  FADD.FTZ R3, R4, R3 ;  /* 0x0000000304037221 */ /* 0x000fc80000010000 */
[----:B------:R-:W-:-:S04]  /*2690*/  FADD.FTZ R3, R5, R3 ;  /* 0x0000000305037221 */ /* 0x000fc80000010000 */
[----:B------:R-:W-:Y:S01]  /*26a0*/  FADD.FTZ R3, R6, R3 ;  /* 0x0000000306037221 */ /* 0x000fe20000010000 */
[----:B------:R-:W-:-:S03]  /*26b0*/  @P1 MOV R58, R70 ;  /* 0x00000046003a1202 */ /* 0x000fc60000000f00 */
[----:B------:R-:W-:Y:S01]  /*26c0*/  FADD.FTZ R3, R7, R3 ;  /* 0x0000000307037221 */ /* 0x000fe20000010000 */
[----:B------:R-:W-:-:S03]  /*26d0*/  @P1 MOV R59, R71 ;  /* 0x00000047003b1202 */ /* 0x000fc60000000f00 */
[----:B------:R-:W-:Y:S01]  /*26e0*/  FADD.FTZ R3, R244, R3 ;  /* 0x00000003f4037221 */ /* 0x000fe20000010000 */
[----:B------:R-:W-:Y:S01]  /*26f0*/  @P2 FADD.FTZ R246, R246, R58 ;  /* 0x0000003af6f62221 */ /* 0x000fe20000010000 */
[----:B------:R-:W-:Y:S02]  /*2700*/  @P2 FADD.FTZ R247, R247, R59 ;  /* 0x0000003bf7f72221 */ /* 0x000fe40000010000 */
[----:B------:R-:W-:Y:S01]  /*2710*/  FADD.FTZ R3, R245, R3 ;  /* 0x00000003f5037221 */ /* 0x000fe20000010000 */
[----:B------:R-:W-:Y:S01]  /*2720*/  UMOV UR10, 0xffffffff ;  /* 0xffffffff000a7882 */ /* 0x000fe20000000000 */
[----:B0-----:R-:W-:Y:S02]  /*2730*/  LOP3.LUT R248, R248, 0x1f, RZ, 0xc0, !PT ;  /* 0x0000001ff8f87812 */ /* 0x001fe400078ec0ff */
        /* <DEDUP_REMOVED lines=155> */
.L_x_41222:
        /* <DEDUP_REMOVED lines=17> */
[----:B------:R-:W-:Y:S01]  /*3200*/  F2FP.F16.F32.PACK_AB R59, R58, R57 ;  /* 0x000000393a3b723e */ /* 0x000fe200000000ff */
        /* <DEDUP_REMOVED lines=24> */
[----:B------:R-:W-:Y:S01]  /*3390*/  F2FP.F16.F32.PACK_AB R58, R58, R57 ;  /* 0x000000393a3a723e */ /* 0x000fe200000000ff */
[----:B------:R-:W3:Y:S02]  /*33a0*/  LDL R67, [R1+0x10] ;  /* 0x0000100001437983 */ /* 0x000ee40000100800 */
[----:B------:R-:W-:Y:S01]  /*33b0*/  F2FP.F16.F32.PACK_AB R57, R60, R56 ;  /* 0x000000383c39723e */ /* 0x000fe200000000ff */
        /* <DEDUP_REMOVED lines=9> */
[----:B------:R-:W-:Y:S01]  /*3450*/  F2FP.F16.F32.PACK_AB R56, R60, R56 ;  /* 0x000000383c38723e */ /* 0x000fe200000000ff */
        /* <DEDUP_REMOVED lines=20> */
[----:B------:R-:W-:Y:S01]  /*35a0*/  F2FP.F16.F32.PACK_AB R51, R51, R0 ;  /* 0x000000003333723e */ /* 0x000fe200000000ff */
[----:B------:R-:W-:-:S04]  /*35b0*/  FADD.FTZ R0, R52, -R3 ;  /* 0x8000000334007221 */ /* 0x000fc80000010000 */
[----:B------:R-:W-:Y:S01]  /*35c0*/  FMUL.FTZ R0, R248, R0 ;  /* 0x00000000f8007220 */ /* 0x000fe20000410000 */
[----:B------:R-:W-:-:S03]  /*35d0*/  FFMA.FTZ R52, R66, R50, R233 ;  /* 0x0000003242347223 */ /* 0x000fc600000100e9 */
[----:B------:R-:W-:Y:S01]  /*35e0*/  FFMA.FTZ R0, R60, R0, R232 ;  /* 0x000000003c007223 */ /* 0x000fe200000100e8 */
[----:B------:R-:W-:-:S04]  /*35f0*/  F2FP.F16.F32.PACK_AB R50, R49, R48 ;  /* 0x000000303132723e */ /* 0x000fc800000000ff */
[----:B------:R-:W-:Y:S01]  /*3600*/  F2FP.F16.F32.PACK_AB R48, R52, R0 ;  /* 0x000000003430723e */ /* 0x000fe200000000ff */
        /* <DEDUP_REMOVED lines=13> */
[----:B------:R-:W-:-:S05]  /*36e0*/  F2FP.F16.F32.PACK_AB R49, R55, R54 ;  /* 0x000000363731723e */ /* 0x000fca00000000ff */
        /* <DEDUP_REMOVED lines=15> */
[----:B------:R-:W-:Y:S01]  /*37e0*/  F2FP.F16.F32.PACK_AB R7, R4, R7 ;  /* 0x000000070407723e */ /* 0x000fe200000000ff */
        /* <DEDUP_REMOVED lines=12> */
[----:B------:R-:W-:Y:S02]  /*38b0*/  F2FP.F16.F32.PACK_AB R6, R9, R6 ;  /* 0x000000060906723e */ /* 0x000fe400000000ff */
[----:B------:R-:W-:Y:S01]  /*38c0*/  F2FP.F16.F32.PACK_AB R5, R8, R4 ;  /* 0x000000040805723e */ /* 0x000fe200000000ff */
        /* <DEDUP_REMOVED lines=22> */
[----:B------:R-:W-:Y:S01]  /*3a30*/  F2FP.F16.F32.PACK_AB R4, R41, R0 ;  /* 0x000000002904723e */ /* 0x000fe200000000ff */
        /* <DEDUP_REMOVED lines=14> */
[--C-:B------:R-:W-:Y:S01]  /*3b20*/  FADD.FTZ R30, R30, -R3.reuse ;  /* 0x800000031e1e7221 */ /* 0x100fe20000010000 */
[----:B------:R-:W-:Y:S01]  /*3b30*/  FADD.FTZ R31, R31, -R3 ;  /* 0x800000031f1f7221 */ /* 0x000fe20000010000 */
[----:B------:R0:W-:Y:S01]  /*3b40*/  STG.E.128 desc[UR4][R8.64], R4 ;  /* 0x0000000408007986 */ /* 0x0001e2000c101d04 */
        /* <DEDUP_REMOVED lines=18> */
[----:B------:R-:W-:Y:S01]  /*3c70*/  F2FP.F16.F32.PACK_AB R16, R21, R16 ;  /* 0x000000101510723e */ /* 0x000fe200000000ff */
[--C-:B------:R-:W-:Y:S01]  /*3c80*/  FADD.FTZ R24, R24, -R3.reuse ;  /* 0x8000000318187221 */ /* 0x100fe20000010000 */
[----:B------:R-:W-:Y:S01]  /*3c90*/  F2FP.F16.F32.PACK_AB R7, R5, R7 ;  /* 0x000000070507723e */ /* 0x000fe200000000ff */
[--C-:B------:R-:W-:Y:S01]  /*3ca0*/  FADD.FTZ R25, R25, -R3.reuse ;  /* 0x8000000319197221 */ /* 0x100fe20000010000 */
[--C-:B------:R-:W-:Y:S01]  /*3cb0*/  FADD.FTZ R26, R26, -R3.reuse ;  /* 0x800000031a1a7221 */ /* 0x100fe20000010000 */
[----:B------:R-:W-:Y:S01]  /*3cc0*/  FADD.FTZ R27, R27, -R3 ;  /* 0x800000031b1b7221 */ /* 0x000fe20000010000 */
[----:B------:R-:W-:Y:S01]  /*3cd0*/  F2FP.F16.F32.PACK_AB R6, R9, R6 ;  /* 0x000000060906723e */ /* 0x000fe200000000ff */
[----:B------:R-:W-:Y:S01]  /*3ce0*/  FMUL.FTZ R59, R248, R36 ;  /* 0x00000024f83b7220 */ /* 0x000fe20000410000 */
[----:B------:R-:W-:Y:S01]  /*3cf0*/  F2FP.F16.F32.PACK_AB R5, R10, R0 ;  /* 0x000000000a05723e */ /* 0x000fe200000000ff */
[----:B------:R-:W-:Y:S01]  /*3d00*/  FMUL.FTZ R58, R248, R37 ;  /* 0x00000025f83a7220 */ /* 0x000fe20000410000 */
[----:B------:R-:W-:Y:S01]  /*3d10*/  F2FP.F16.F32.PACK_AB R21, R15, R14 ;  /* 0x0000000e0f15723e */ /* 0x000fe200000000ff */
        /* <DEDUP_REMOVED lines=20> */
[----:B------:R-:W-:Y:S01]  /*3e60*/  F2FP.F16.F32.PACK_AB R9, R0, R9 ;  /* 0x000000090009723e */ /* 0x000fe200000000ff */
        /* <DEDUP_REMOVED lines=42> */
[----:B------:R-:W-:-:S03]  /*4110*/  F2FP.F16.F32.PACK_AB R8, R29, R8 ;  /* 0x000000081d08723e */ /* 0x000fc600000000ff */
        /* <DEDUP_REMOVED lines=20> */
.L_x_41209:
        /* <DEDUP_REMOVED lines=8> */
.L_x_41212:
[----:B------:R-:W-:Y:S05]  /*42e0*/  BSYNC B0 ;  /* 0x0000000000007941 */ /* 0x000fea0003800000 */
.L_x_41211:
        /* <DEDUP_REMOVED lines=9> */
.L_x_41213:
[----:B------:R-:W-:Y:S01]  /*4380*/  HFMA2.MMA R58, -RZ, RZ, 0, 2.384185791015625e-07 ;  /* 0x00000004ff3a7435 */ /* 0x000fe200000001ff */
[----:B------:R-:W-:Y:S01]  /*4390*/  FADD.FTZ R56, R56, R3 ;  /* 0x0000000338387221 */ /* 0x000fe20000010000 */
[----:B------:R-:W-:-:S04]  /*43a0*/  MOV R3, 0xffffffff ;  /* 0xffffffff00037802 */ /* 0x000fc80000000f00 */
[----:B------:R-:W-:-:S07]  /*43b0*/  MOV R248, R56 ;  /* 0x0000003800f87202 */ /* 0x000fce0000000f00 */
[----:B------:R-:W-:Y:S05]  /*43c0*/  WARPSYNC.COLLECTIVE R3, `(.L_x_41214) ;  /* 0x0000000003087348 */ /* 0x000fea0003c00000 */
[----:B------:R0:W1:Y:S02]  /*43d0*/  SHFL.BFLY P2, R3, R248, R58, R57 ;  /* 0x0c00003af8037389 */ /* 0x0000640000040039 */
[----:B01----:R-:W-:Y:S01]  /*43e0*/  ENDCOLLECTIVE ;  /* 0x000000000000791b */ /* 0x003fe20003800000 */
.L_x_41214:
[----:B------:R-:W-:Y:S01]  /*43f0*/  HFMA2.MMA R58, -RZ, RZ, 0, 4.76837158203125e-07 ;  /* 0x00000008ff3a7435 */ /* 0x000fe200000001ff */
[----:B------:R-:W-:Y:S01]  /*4400*/  FADD.FTZ R56, R56, R3 ;  /* 0x0000000338387221 */ /* 0x000fe20000010000 */
[----:B------:R-:W-:-:S04]  /*4410*/  MOV R3, 0xffffffff ;  /* 0xffffffff00037802 */ /* 0x000fc80000000f00 */
[----:B------:R-:W-:-:S07]  /*4420*/  MOV R248, R56 ;  /* 0x0000003800f87202 */ /* 0x000fce0000000f00 */
[----:B------:R-:W-:Y:S05]  /*4430*/  WARPSYNC.COLLECTIVE R3, `(.L_x_41215) ;  /* 0x0000000003087348 */ /* 0x000fea0003c00000 */
[----:B------:R0:W1:Y:S02]  /*4440*/  SHFL.BFLY P2, R3, R248, R58, R57 ;  /* 0x0c00003af8037389 */ /* 0x0000640000040039 */
[----:B01----:R-:W-:Y:S01]  /*4450*/  ENDCOLLECTIVE ;  /* 0x000000000000791b */ /* 0x003fe20003800000 */
.L_x_41215:
[----:B------:R-:W-:Y:S01]  /*4460*/  HFMA2.MMA R58, -RZ, RZ, 0, 9.5367431640625e-07 ;  /* 0x00000010ff3a7435 */ /* 0x000fe200000001ff */
[----:B------:R-:W-:Y:S01]  /*4470*/  FADD.FTZ R56, R56, R3 ;  /* 0x0000000338387221 */ /* 0x000fe20000010000 */
[----:B------:R-:W-:-:S04]  /*4480*/  MOV R3, 0xffffffff ;  /* 0xffffffff00037802 */ /* 0x000fc80000000f00 */
[----:B------:R-:W-:-:S07]  /*4490*/  MOV R248, R56 ;  /* 0x0000003800f87202 */ /* 0x000fce0000000f00 */
[----:B------:R-:W-:Y:S05]  /*44a0*/  WARPSYNC.COLLECTIVE R3, `(.L_x_41216) ;  /* 0x0000000003087348 */ /* 0x000fea0003c00000 */
[----:B------:R0:W1:Y:S02]  /*44b0*/  SHFL.BFLY P2, R3, R248, R58, R57 ;  /* 0x0c00003af8037389 */ /* 0x0000640000040039 */
[----:B01----:R-:W-:Y:S01]  /*44c0*/  ENDCOLLECTIVE ;  /* 0x000000000000791b */ /* 0x003fe20003800000 */
.L_x_41216:
        /* <DEDUP_REMOVED lines=137> */
.L_x_41217:
[----:B------:R-:W-:Y:S01]  /*4d60*/  HFMA2.MMA R58, -RZ, RZ, 0, 1.1920928955078125e-07 ;  /* 0x00000002ff3a7435 */ /* 0x000fe200000001ff */
[----:B------:R-:W-:Y:S01]  /*4d70*/  FADD.FTZ R59, R59, R3 ;  /* 0x000000033b3b7221 */ /* 0x000fe20000010000 */
[----:B------:R-:W-:-:S04]  /*4d80*/  MOV R3, 0xffffffff ;  /* 0xffffffff00037802 */ /* 0x000fc80000000f00 */
[----:B------:R-:W-:-:S07]  /*4d90*/  MOV R248, R59 ;  /* 0x0000003b00f87202 */ /* 0x000fce0000000f00 */
[----:B------:R-:W-:Y:S05]  /*4da0*/  WARPSYNC.COLLECTIVE R3, `(.L_x_41218) ;  /* 0x0000000003087348 */ /* 0x000fea0003c00000 */
[----:B------:R0:W1:Y:S02]  /*4db0*/  SHFL.BFLY P2, R3, R248, R58, R57 ;  /* 0x0c00003af8037389 */ /* 0x0000640000040039 */
[----:B01----:R-:W-:Y:S01]  /*4dc0*/  ENDCOLLECTIVE ;  /* 0x000000000000791b */ /* 0x003fe20003800000 */
.L_x_41218:
[----:B------:R-:W-:Y:S01]  /*4dd0*/  HFMA2.MMA R58, -RZ, RZ, 0, 2.384185791015625e-07 ;  /* 0x00000004ff3a7435 */ /* 0x000fe200000001ff */
[----:B------:R-:W-:Y:S01]  /*4de0*/  FADD.FTZ R59, R59, R3 ;  /* 0x000000033b3b7221 */ /* 0x000fe20000010000 */
[----:B------:R-:W-:-:S04]  /*4df0*/  MOV R3, 0xffffffff ;  /* 0xffffffff00037802 */ /* 0x000fc80000000f00 */
[----:B------:R-:W-:-:S07]  /*4e00*/  MOV R248, R59 ;  /* 0x0000003b00f87202 */ /* 0x000fce0000000f00 */
[----:B------:R-:W-:Y:S05]  /*4e10*/  WARPSYNC.COLLECTIVE R3, `(.L_x_41219) ;  /* 0x0000000003087348 */ /* 0x000fea0003c00000 */
[----:B------:R0:W1:Y:S02]  /*4e20*/  SHFL.BFLY P2, R3, R248, R58, R57 ;  /* 0x0c00003af8037389 */ /* 0x0000640000040039 */
[----:B01----:R-:W-:Y:S01]  /*4e30*/  ENDCOLLECTIVE ;  /* 0x000000000000791b */ /* 0x003fe20003800000 */
.L_x_41219:
[----:B------:R-:W-:Y:S01]  /*4e40*/  HFMA2.MMA R58, -RZ, RZ, 0, 4.76837158203125e-07 ;  /* 0x00000008ff3a7435 */ /* 0x000fe200000001ff */
[----:B------:R-:W-:Y:S01]  /*4e50*/  FADD.FTZ R59, R59, R3 ;  /* 0x000000033b3b7221 */ /* 0x000fe20000010000 */
[----:B------:R-:W-:-:S04]  /*4e60*/  MOV R3, 0xffffffff ;  /* 0xffffffff00037802 */ /* 0x000fc80000000f00 */
[----:B------:R-:W-:-:S07]  /*4e70*/  MOV R248, R59 ;  /* 0x0000003b00f87202 */ /* 0x000fce0000000f00 */
[----:B------:R-:W-:Y:S05]  /*4e80*/  WARPSYNC.COLLECTIVE R3, `(.L_x_41220) ;  /* 0x0000000003087348 */ /* 0x000fea0003c00000 */
[----:B------:R0:W1:Y:S02]  /*4e90*/  SHFL.BFLY P2, R3, R248, R58, R57 ;  /* 0x0c00003af8037389 */ /* 0x0000640000040039 */
[----:B01----:R-:W-:Y:S01]  /*4ea0*/  ENDCOLLECTIVE ;  /* 0x000000000000791b */ /* 0x003fe20003800000 */
.L_x_41220:
[----:B------:R-:W-:Y:S01]  /*4eb0*/  HFMA2.MMA R58, -RZ, RZ, 0, 9.5367431640625e-07 ;  /* 0x00000010ff3a7435 */ /* 0x000fe200000001ff */
[----:B------:R-:W-:Y:S01]  /*4ec0*/  FADD.FTZ R59, R59, R3 ;  /* 0x000000033b3b7221 */ /* 0x000fe20000010000 */
[----:B------:R-:W-:-:S04]  /*4ed0*/  MOV R3, 0xffffffff ;  /* 0xffffffff00037802 */ /* 0x000fc80000000f00 */
[----:B------:R-:W-:-:S07]  /*4ee0*/  MOV R248, R59 ;  /* 0x0000003b00f87202 */ /* 0x000fce0000000f00 */
[----:B------:R-:W-:Y:S05]  /*4ef0*/  WARPSYNC.COLLECTIVE R3, `(.L_x_41221) ;  /* 0x0000000003087348 */ /* 0x000fea0003c00000 */
[----:B------:R0:W1:Y:S02]  /*4f00*/  SHFL.BFLY P2, R3, R248, R58, R57 ;  /* 0x0c00003af8037389 */ /* 0x0000640000040039 */
[----:B01----:R-:W-:Y:S01]  /*4f10*/  ENDCOLLECTIVE ;  /* 0x000000000000791b */ /* 0x003fe20003800000 */
.L_x_41221:
[----:B------:R-:W-:Y:S05]  /*4f20*/  BRA `(.L_x_41222) ;  /* 0xffffffe000707947 */ /* 0x000fea000383ffff */
.L_x_41223:
        /* <DEDUP_REMOVED lines=13> */
.L_x_58437:


//--------------------- .text._ZN10layer_norm13ln_fwd_kernelINS_13Kernel_traitsIf6__halffS2_fjLj2048ELj1ELj4ELj1ELj16ENS_18Kernel_traits_baseILj2048EfS2_fS2_fjLj128EEEEELb0ELb1ELb1ELb0EEEvNS_9FwdParamsE --------------------------
	.section	.text._ZN10layer_norm13ln_fwd_kernelINS_13Kernel_traitsIf6__halffS2_fjLj2048ELj1ELj4ELj1ELj16ENS_18Kernel_traits_baseILj2048EfS2_fS2_fjLj128EEEEELb0ELb1ELb1ELb0EEEvNS_9FwdParamsE,"ax",@progbits
	.align	128
        .global         _ZN10layer_norm13ln_fwd_kernelINS_13Kernel_traitsIf6__halffS2_fjLj2048ELj1ELj4ELj1ELj16ENS_18Kernel_traits_baseILj2048EfS2_fS2_fjLj128EEEEELb0ELb1ELb1ELb0EEEvNS_9FwdParamsE
        .type           _ZN10layer_norm13ln_fwd_kernelINS_13Kernel_traitsIf6__halffS2_fjLj2048ELj1ELj4ELj1ELj16ENS_18Kernel_traits_baseILj2048EfS2_fS2_fjLj128EEEEELb0ELb1ELb1ELb0EEEvNS_9FwdParamsE,@function
        .size           _ZN10layer_norm13ln_fwd_kernelINS_13Kernel_traitsIf6__halffS2_fjLj2048ELj1ELj4ELj1ELj16ENS_18Kernel_traits_baseILj2048EfS2_fS2_fjLj128EEEEELb0ELb1ELb1ELb0EEEvNS_9FwdParamsE,(.L_x_58438 - _ZN10layer_norm13ln_fwd_kernelINS_13Kernel_traitsIf6__halffS2_fjLj2048ELj1ELj4ELj1ELj16ENS_18Kernel_traits_baseILj2048EfS2_fS2_fjLj128EEEEELb0ELb1ELb1ELb0EEEvNS_9FwdParamsE)
        .other          _ZN10layer_norm13ln_fwd_kernelINS_13Kernel_traitsIf6__halffS2_fjLj2048ELj1ELj4ELj1ELj16ENS_18Kernel_traits_baseILj2048EfS2_fS2_fjLj128EEEEELb0ELb1ELb1ELb0EEEvNS_9FwdParamsE,@"STO_CUDA_ENTRY STV_DEFAULT"
_ZN10layer_norm13ln_fwd_kernelINS_13Kernel_traitsIf6__halffS2_fjLj2048ELj1ELj4ELj1ELj16ENS_18Kernel_traits_baseILj2048EfS2_fS2_fjLj128EEEEELb0ELb1ELb1ELb0EEEvNS_9FwdParamsE:
.text._ZN10layer_norm13ln_fwd_kernelINS_13Kernel_traitsIf6__halffS2_fjLj2048ELj1ELj4ELj1ELj16ENS_18Kernel_traits_baseILj2048EfS2_fS2_fjLj128EEEEELb0ELb1ELb1ELb0EEEvNS_9FwdParamsE:
        /* <DEDUP_REMOVED lines=56> */
.L_x_41225:
[----:B------:R-:W-:Y:S05]  /*0380*/  BSYNC B0 ;  /* 0x0000000000007941 */ /* 0x000fea0003800000 */
.L_x_41224:
        /* <DEDUP_REMOVED lines=27> */
.L_x_41227:
[----:B------:R-:W-:Y:S05]  /*0540*/  BSYNC B0 ;  /* 0x0000000000007941 */ /* 0x000fea0003800000 */
.L_x_41226:
        /* <DEDUP_REMOVED lines=25> */
.L_x_41229:
[----:B------:R-:W-:Y:S05]  /*06e0*/  BSYNC B0 ;  /* 0x0000000000007941 */ /* 0x000fea0003800000 */
.L_x_41228:
        /* <DEDUP_REMOVED lines=23> */
.L_x_41231:
[----:B------:R-:W-:Y:S05]  /*0860*/  BSYNC B0 ;  /* 0x0000000000007941 */ /* 0x000fea0003800000 */
.L_x_41230:
        /* <DEDUP_REMOVED lines=23> */
.L_x_41233:
[----:B------:R-:W-:Y:S05]  /*09e0*/  BSYNC B0 ;  /* 0x0000000000007941 */ /* 0x000fea0003800000 */
.L_x_41232:
        /* <DEDUP_REMOVED lines=26> */
.L_x_41235:
[----:B------:R-:W-:Y:S05]  /*0b90*/  BSYNC B0 ;  /* 0x0000000000007941 */ /* 0x000fea0003800000 */
.L_x_41234:
        /* <DEDUP_REMOVED lines=28> */
.L_x_41237:
[----:B------:R-:W-:Y:S05]  /*0d60*/  BSYNC B0 ;  /* 0x0000000000007941 */ /* 0x000fea0003800000 */
.L_x_41236:
        /* <DEDUP_REMOVED lines=25> */
.L_x_41239:
[----:B------:R-:W-:Y:S05]  /*0f00*/  BSYNC B0 ;  /* 0x0000000000007941 */ /* 0x000fea0003800000 */
.L_x_41238:
        /* <DEDUP_REMOVED lines=8> */
.L_x_41401:
        /* <DEDUP_REMOVED lines=61> */
[----:B-----5:R-:W-:-:S05]  /*1360*/  HADD2.F32 R160, -RZ, R172.H0_H0 ;  /* 0x200000acffa07230 */ /* 0x020fca0000004100 */
[----:B------:R-:W-:-:S04]  /*1370*/  FMUL.FTZ R160, R160, UR6 ;  /* 0x00000006a0a07c20 */ /* 0x000fc80008410000 */
[----:B--2---:R-:W-:-:S04]  /*1380*/  FMUL.FTZ R160, R233, R160 ;  /* 0x000000a0e9a07220 */ /* 0x004fc80000410000 */
[----:B------:R-:W-:-:S07]  /*1390*/  @P2 FADD.FTZ R160, R156, R160 ;  /* 0x000000a09ca02221 */ /* 0x000fce0000010000 */
.L_x_41243:
[----:B------:R-:W-:Y:S05]  /*13a0*/  BSYNC B1 ;  /* 0x0000000000017941 */ /* 0x000fea0003800000 */
.L_x_41242:
[----:B------:R-:W-:Y:S04]  /*13b0*/  BSSY B1, `(.L_x_41244) ;  /* 0x0000007000017945 */ /* 0x000fe80003800000 */
[----:B------:R-:W-:Y:S05]  /*13c0*/  @!P3 BRA `(.L_x_41245) ;  /* 0x000000000014b947 */ /* 0x000fea0003800000 */
[----:B0-----:R-:W2:Y:S01]  /*13d0*/  LDL R232, [R1+0x3c] ;  /* 0x00003c0001e87983 */ /* 0x001ea20000100800 */
[----:B-----5:R-:W-:-:S05]  /*13e0*/  HADD2.F32 R161, -RZ, R172.H1_H1 ;  /* 0x300000acffa17230 */ /* 0x020fca0000004100 */
[----:B------:R-:W-:-:S04]  /*13f0*/  FMUL.FTZ R161, R161, UR6 ;  /* 0x00000006a1a17c20 */ /* 0x000fc80008410000 */
[----:B--2---:R-:W-:-:S04]  /*1400*/  FMUL.FTZ R161, R232, R161 ;  /* 0x000000a1e8a17220 */ /* 0x004fc80000410000 */
[----:B------:R-:W-:-:S07]  /*1410*/  @P2 FADD.FTZ R161, R157, R161 ;  /* 0x000000a19da12221 */ /* 0x000fce0000010000 */
.L_x_41245:
[----:B------:R-:W-:Y:S05]  /*1420*/  BSYNC B1 ;  /* 0x0000000000017941 */ /* 0x000fea0003800000 */
.L_x_41244:
[----:B------:R-:W-:Y:S04]  /*1430*/  BSSY B1, `(.L_x_41246) ;  /* 0x0000007000017945 */ /* 0x000fe80003800000 */
[----:B------:R-:W-:Y:S05]  /*1440*/  @!P3 BRA `(.L_x_41247) ;  /* 0x000000000014b947 */ /* 0x000fea0003800000 */
[----:B0-----:R-:W2:Y:S01]  /*1450*/  LDL R232, [R1+0x40] ;  /* 0x0000400001e87983 */ /* 0x001ea20000100800 */
[----:B-----5:R-:W-:-:S05]  /*1460*/  HADD2.F32 R162, -RZ, R173.H0_H0 ;  /* 0x200000adffa27230 */ /* 0x020fca0000004100 */
[----:B------:R-:W-:-:S04]  /*1470*/  FMUL.FTZ R162, R162, UR6 ;  /* 0x00000006a2a27c20 */ /* 0x000fc80008410000 */
[----:B--2---:R-:W-:-:S04]  /*1480*/  FMUL.FTZ R162, R232, R162 ;  /* 0x000000a2e8a27220 */ /* 0x004fc80000410000 */
[----:B------:R-:W-:-:S07]  /*1490*/  @P2 FADD.FTZ R162, R158, R162 ;  /* 0x000000a29ea22221 */ /* 0x000fce0000010000 */
.L_x_41247:
[----:B------:R-:W-:Y:S05]  /*14a0*/  BSYNC B1 ;  /* 0x0000000000017941 */ /* 0x000fea0003800000 */
.L_x_41246:
[----:B------:R-:W-:Y:S04]  /*14b0*/  BSSY B1, `(.L_x_41248) ;  /* 0x0000007000017945 */ /* 0x000fe80003800000 */
[----:B------:R-:W-:Y:S05]  /*14c0*/  @!P3 BRA `(.L_x_41249) ;  /* 0x000000000014b947 */ /* 0x000fea0003800000 */
[----:B0-----:R-:W2:Y:S01]  /*14d0*/  LDL R232, [R1+0x44] ;  /* 0x0000440001e87983 */ /* 0x001ea20000100800 */
[----:B-----5:R-:W-:-:S05]  /*14e0*/  HADD2.F32 R163, -RZ, R173.H1_H1 ;  /* 0x300000adffa37230 */ /* 0x020fca0000004100 */
[----:B------:R-:W-:-:S04]  /*14f0*/  FMUL.FTZ R163, R163, UR6 ;  /* 0x00000006a3a37c20 */ /* 0x000fc80008410000 */
[----:B--2---:R-:W-:-:S04]  /*1500*/  FMUL.FTZ R163, R232, R163 ;  /* 0x000000a3e8a37220 */ /* 0x004fc80000410000 */
[----:B------:R-:W-:-:S07]  /*1510*/  @P2 FADD.FTZ R163, R159, R163 ;  /* 0x000000a39fa32221 */ /* 0x000fce0000010000 */
.L_x_41249:
[----:B------:R-:W-:Y:S05]  /*1520*/  BSYNC B1 ;  /* 0x0000000000017941 */ /* 0x000fea0003800000 */
.L_x_41248:
[----:B------:R-:W-:Y:S04]  /*1530*/  BSSY B1, `(.L_x_41250) ;  /* 0x0000007000017945 */ /* 0x000fe80003800000 */
[----:B------:R-:W-:Y:S05]  /*1540*/  @!P3 BRA `(.L_x_41251) ;  /* 0x000000000014b947 */ /* 0x000fea0003800000 */
[----:B0-----:R-:W2:Y:S01]  /*1550*/  LDL R232, [R1+0x48] ;  /* 0x0000480001e87983 */ /* 0x001ea20000100800 */
[----:B-----5:R-:W-:-:S05]  /*1560*/  HADD2.F32 R168, -RZ, R174.H0_H0 ;  /* 0x200000aeffa87230 */ /* 0x020fca0000004100 */
[----:B------:R-:W-:-:S04]  /*1570*/  FMUL.FTZ R168, R168, UR6 ;  /* 0x00000006a8a87c20 */ /* 0x000fc80008410000 */
[----:B--2---:R-:W-:-:S04]  /*1580*/  FMUL.FTZ R168, R232, R168 ;  /* 0x000000a8e8a87220 */ /* 0x004fc80000410000 */
[----:B------:R-:W-:-:S07]  /*1590*/  @P2 FADD.FTZ R168, R164, R168 ;  /* 0x000000a8a4a82221 */ /* 0x000fce0000010000 */
.L_x_41251:
[----:B------:R-:W-:Y:S05]  /*15a0*/  BSYNC B1 ;  /* 0x0000000000017941 */ /* 0x000fea0003800000 */
.L_x_41250:
[----:B------:R-:W-:Y:S04]  /*15b0*/  BSSY B1, `(.L_x_41252) ;  /* 0x0000007000017945 */ /* 0x000fe80003800000 */
[----:B------:R-:W-:Y:S05]  /*15c0*/  @!P3 BRA `(.L_x_41253) ;  /* 0x000000000014b947 */ /* 0x000fea0003800000 */
[----:B0-----:R-:W2:Y:S01]  /*15d0*/  LDL R232, [R1+0x4c] ;  /* 0x00004c0001e87983 */ /* 0x001ea20000100800 */
[----:B-----5:R-:W-:-:S05]  /*15e0*/  HADD2.F32 R169, -RZ, R174.H1_H1 ;  /* 0x300000aeffa97230 */ /* 0x020fca0000004100 */
[----:B------:R-:W-:-:S04]  /*15f0*/  FMUL.FTZ R169, R169, UR6 ;  /* 0x00000006a9a97c20 */ /* 0x000fc80008410000 */
[----:B--2---:R-:W-:-:S04]  /*1600*/  FMUL.FTZ R169, R232, R169 ;  /* 0x000000a9e8a97220 */ /* 0x004fc80000410000 */
[----:B------:R-:W-:-:S07]  /*1610*/  @P2 FADD.FTZ R169, R165, R169 ;  /* 0x000000a9a5a92221 */ /* 0x000fce0000010000 */
.L_x_41253:
[----:B------:R-:W-:Y:S05]  /*1620*/  BSYNC B1 ;  /* 0x0000000000017941 */ /* 0x000fea0003800000 */
.L_x_41252:
[----:B------:R-:W-:Y:S04]  /*1630*/  BSSY B1, `(.L_x_41254) ;  /* 0x0000007000017945 */ /* 0x000fe80003800000 */
[----:B------:R-:W-:Y:S05]  /*1640*/  @!P3 BRA `(.L_x_41255) ;  /* 0x000000000014b947 */ /* 0x000fea0003800000 */
[----:B0-----:R-:W2:Y:S01]  /*1650*/  LDL R232, [R1+0x50] ;  /* 0x0000500001e87983 */ /* 0x001ea20000100800 */
[----:B-----5:R-:W-:-:S05]  /*1660*/  HADD2.F32 R170, -RZ, R175.H0_H0 ;  /* 0x200000afffaa7230 */ /* 0x020fca0000004100 */
[----:B------:R-:W-:-:S04]  /*1670*/  FMUL.FTZ R170, R170, UR6 ;  /* 0x00000006aaaa7c20 */ /* 0x000fc80008410000 */
[----:B--2---:R-:W-:-:S04]  /*1680*/  FMUL.FTZ R170, R232, R170 ;  /* 0x000000aae8aa7220 */ /* 0x004fc80000410000 */
[----:B------:R-:W-:-:S07]  /*1690*/  @P2 FADD.FTZ R170, R166, R170 ;  /* 0x000000aaa6aa2221 */ /* 0x000fce0000010000 */
.L_x_41255:
[----:B------:R-:W-:Y:S05]  /*16a0*/  BSYNC B1 ;  /* 0x0000000000017941 */ /* 0x000fea0003800000 */
.L_x_41254:
[----:B------:R-:W-:Y:S04]  /*16b0*/  BSSY B1, `(.L_x_41256) ;  /* 0x0000007000017945 */ /* 0x000fe80003800000 */
[----:B------:R-:W-:Y:S05]  /*16c0*/  @!P3 BRA `(.L_x_41257) ;  /* 0x000000000014b947 */ /* 0x000fea0003800000 */
[----:B0-----:R-:W2:Y:S01]  /*16d0*/  LDL R232, [R1+0x54] ;  /* 0x0000540001e87983 */ /* 0x001ea20000100800 */
[----:B-----5:R-:W-:-:S05]  /*16e0*/  HADD2.F32 R171, -RZ, R175.H1_H1 ;  /* 0x300000afffab7230 */ /* 0x020fca0000004100 */
[----:B------:R-:W-:-:S04]  /*16f0*/  FMUL.FTZ R171, R171, UR6 ;  /* 0x00000006abab7c20 */ /* 0x000fc80008410000 */
[----:B--2---:R-:W-:-:S04]  /*1700*/  FMUL.FTZ R171, R232, R171 ;  /* 0x000000abe8ab7220 */ /* 0x004fc80000410000 */
[----:B------:R-:W-:-:S07]  /*1710*/  @P2 FADD.FTZ R171, R167, R171 ;  /* 0x000000aba7ab2221 */ /* 0x000fce0000010000 */
.L_x_41257:
[----:B------:R-:W-:Y:S05]  /*1720*/  BSYNC B1 ;  /* 0x0000000000017941 */ /* 0x000fea0003800000 */
.L_x_41256:
[----:B0-----:R-:W0:Y:S01]  /*1730*/  LDC.64 R232, c[0x0][0x238] ;  /* 0x00008e00ffe87b82 */ /* 0x001e220000000a00 */
[----:B------:R-:W-:Y:S01]  /*1740*/  IADD3 R5, R5, 0x20, RZ ;  /* 0x0000002005057810 */ /* 0x000fe20007ffe0ff */
[C---:B0-----:R-:W-:Y:S01]  /*1750*/  IMAD.WIDE.U32 R232, R4.reuse, 0x20, R232 ;  /* 0x0000002004e87825 */ /* 0x041fe200078e00e8 */
[----:B------:R-:W-:-:S04]  /*1760*/  IADD3 R4, R4, 0x20, RZ ;  /* 0x0000002004047810 */ /* 0x000fc80007ffe0ff */
[----:B------:R0:W-:Y:S04]  /*1770*/  STG.E.128 desc[UR4][R232.64], R160 ;  /* 0x000000a0e8007986 */ /* 0x0001e8000c101d04 */
[----:B------:R0:W-:Y:S02]  /*1780*/  STG.E.128 desc[UR4][R232.64+0x10], R168 ;  /* 0x000010a8e8007986 */ /* 0x0001e4000c101d04 */
.L_x_41241:
[----:B------:R-:W-:Y:S05]  /*1790*/  BSYNC B0 ;  /* 0x0000000000007941 */ /* 0x000fea0003800000 */
.L_x_41240:
        /* <DEDUP_REMOVED lines=45> */
.L_x_41261:
[----:B------:R-:W-:Y:S05]  /*1a70*/  BSYNC B1 ;  /* 0x0000000000017941 */ /* 0x000fea0003800000 */
.L_x_41260:
[----:B------:R-:W-:Y:S04]  /*1a80*/  BSSY B1, `(.L_x_41262) ;  /* 0x0000007000017945 */ /* 0x000fe80003800000 */
[----:B------:R-:W-:Y:S05]  /*1a90*/  @!P3 BRA `(.L_x_41263) ;  /* 0x000000000014b947 */ /* 0x000fea0003800000 */
[----:B0-----:R-:W2:Y:S01]  /*1aa0*/  LDL R232, [R1+0x1c] ;  /* 0x00001c0001e87983 */ /* 0x001ea20000100800 */
[----:B-----5:R-:W-:-:S05]  /*1ab0*/  HADD2.F32 R177, -RZ, R172.H1_H1 ;  /* 0x300000acffb17230 */ /* 0x020fca0000004100 */
[----:B------:R-:W-:-:S04]  /*1ac0*/  FMUL.FTZ R177, R177, UR6 ;  /* 0x00000006b1b17c20 */ /* 0x000fc80008410000 */
[----:B--2---:R-:W-:-:S04]  /*1ad0*/  FMUL.FTZ R177, R232, R177 ;  /* 0x000000b1e8b17220 */ /* 0x004fc80000410000 */
[----:B------:R-:W-:-:S07]  /*1ae0*/  @P2 FADD.FTZ R177, R157, R177 ;  /* 0x000000b19db12221 */ /* 0x000fce0000010000 */
.L_x_41263:
[----:B------:R-:W-:Y:S05]  /*1af0*/  BSYNC B1 ;  /* 0x0000000000017941 */ /* 0x000fea0003800000 */
.L_x_41262:
[----:B------:R-:W-:Y:S04]  /*1b00*/  BSSY B1, `(.L_x_41264) ;  /* 0x0000007000017945 */ /* 0x000fe80003800000 */
[----:B------:R-:W-:Y:S05]  /*1b10*/  @!P3 BRA `(.L_x_41265) ;  /* 0x000000000014b947 */ /* 0x000fea0003800000 */
[----:B0-----:R-:W2:Y:S01]  /*1b20*/  LDL R232, [R1+0x20] ;  /* 0x0000200001e87983 */ /* 0x001ea20000100800 */
[----:B-----5:R-:W-:-:S05]  /*1b30*/  HADD2.F32 R178, -RZ, R173.H0_H0 ;  /* 0x200000adffb27230 */ /* 0x020fca0000004100 */
[----:B------:R-:W-:-:S04]  /*1b40*/  FMUL.FTZ R178, R178, UR6 ;  /* 0x00000006b2b27c20 */ /* 0x000fc80008410000 */
[----:B--2---:R-:W-:-:S04]  /*1b50*/  FMUL.FTZ R178, R232, R178 ;  /* 0x000000b2e8b27220 */ /* 0x004fc80000410000 */
[----:B------:R-:W-:-:S07]  /*1b60*/  @P2 FADD.FTZ R178, R158, R178 ;  /* 0x000000b29eb22221 */ /* 0x000fce0000010000 */
.L_x_41265:
[----:B------:R-:W-:Y:S05]  /*1b70*/  BSYNC B1 ;  /* 0x0000000000017941 */ /* 0x000fea0003800000 */
.L_x_41264:
[----:B------:R-:W-:Y:S04]  /*1b80*/  BSSY B1, `(.L_x_41266) ;  /* 0x0000007000017945 */ /* 0x000fe80003800000 */
[----:B------:R-:W-:Y:S05]  /*1b90*/  @!P3 BRA `(.L_x_41267) ;  /* 0x000000000014b947 */ /* 0x000fea0003800000 */
[----:B0-----:R-:W2:Y:S01]  /*1ba0*/  LDL R232, [R1+0x24] ;  /* 0x0000240001e87983 */ /* 0x001ea20000100800 */
[----:B-----5:R-:W-:-:S05]  /*1bb0*/  HADD2.F32 R179, -RZ, R173.H1_H1 ;  /* 0x300000adffb37230 */ /* 0x020fca0000004100 */
[----:B------:R-:W-:-:S04]  /*1bc0*/  FMUL.FTZ R179, R179, UR6 ;  /* 0x00000006b3b37c20 */ /* 0x000fc80008410000 */
[----:B--2---:R-:W-:-:S04]  /*1bd0*/  FMUL.FTZ R179, R232, R179 ;  /* 0x000000b3e8b37220 */ /* 0x004fc80000410000 */
[----:B------:R-:W-:-:S07]  /*1be0*/  @P2 FADD.FTZ R179, R159, R179 ;  /* 0x000000b39fb32221 */ /* 0x000fce0000010000 */
.L_x_41267:
[----:B------:R-:W-:Y:S05]  /*1bf0*/  BSYNC B1 ;  /* 0x0000000000017941 */ /* 0x000fea0003800000 */
.L_x_41266:
[----:B------:R-:W-:Y:S04]  /*1c00*/  BSSY B1, `(.L_x_41268) ;  /* 0x0000007000017945 */ /* 0x000fe80003800000 */
[----:B------:R-:W-:Y:S05]  /*1c10*/  @!P3 BRA `(.L_x_41269) ;  /* 0x000000000014b947 */ /* 0x000fea0003800000 */
[----:B0-----:R-:W2:Y:S01]  /*1c20*/  LDL R232, [R1+0x28] ;  /* 0x0000280001e87983 */ /* 0x001ea20000100800 */
[----:B-----5:R-:W-:-:S05]  /*1c30*/  HADD2.F32 R180, -RZ, R174.H0_H0 ;  /* 0x200000aeffb47230 */ /* 0x020fca0000004100 */
[----:B------:R-:W-:-:S04]  /*1c40*/  FMUL.FTZ R180, R180, UR6 ;  /* 0x00000006b4b47c20 */ /* 0x000fc80008410000 */
[----:B--2---:R-:W-:-:S04]  /*1c50*/  FMUL.FTZ R180, R232, R180 ;  /* 0x000000b4e8b47220 */ /* 0x004fc80000410000 */
[----:B------:R-:W-:-:S07]  /*1c60*/  @P2 FADD.FTZ R180, R164, R180 ;  /* 0x000000b4a4b42221 */ /* 0x000fce0000010000 */
.L_x_41269:
[----:B------:R-:W-:Y:S05]  /*1c70*/  BSYNC B1 ;  /* 0x0000000000017941 */ /* 0x000fea0003800000 */
.L_x_41268:
[----:B------:R-:W-:Y:S04]  /*1c80*/  BSSY B1, `(.L_x_41270) ;  /* 0x0000007000017945 */ /* 0x000fe80003800000 */
[----:B------:R-:W-:Y:S05]  /*1c90*/  @!P3 BRA `(.L_x_41271) ;  /* 0x000000000014b947 */ /* 0x000fea0003800000 */
[----:B0-----:R-:W2:Y:S01]  /*1ca0*/  LDL R232, [R1+0x2c] ;  /* 0x00002c0001e87983 */ /* 0x001ea20000100800 */
[----:B-----5:R-:W-:-:S05]  /*1cb0*/  HADD2.F32 R181, -RZ, R174.H1_H1 ;  /* 0x300000aeffb57230 */ /* 0x020fca0000004100 */
[----:B------:R-:W-:-:S04]  /*1cc0*/  FMUL.FTZ R181, R181, UR6 ;  /* 0x00000006b5b57c20 */ /* 0x000fc80008410000 */
[----:B--2---:R-:W-:-:S04]  /*1cd0*/  FMUL.FTZ R181, R232, R181 ;  /* 0x000000b5e8b57220 */ /* 0x004fc80000410000 */
[----:B------:R-:W-:-:S07]  /*1ce0*/  @P2 FADD.FTZ R181, R165, R181 ;  /* 0x000000b5a5b52221 */ /* 0x000fce0000010000 */
.L_x_41271:
[----:B------:R-:W-:Y:S05]  /*1cf0*/  BSYNC B1 ;  /* 0x0000000000017941 */ /* 0x000fea0003800000 */
.L_x_41270:
[----:B------:R-:W-:Y:S04]  /*1d00*/  BSSY B1, `(.L_x_41272) ;  /* 0x0000007000017945 */ /* 0x000fe80003800000 */
[----:B------:R-:W-:Y:S05]  /*1d10*/  @!P3 BRA `(.L_x_41273) ;  /* 0x000000000014b947 */ /* 0x000fea0003800000 */
[----:B0-----:R-:W2:Y:S01]  /*1d20*/  LDL R232, [R1+0x30] ;  /* 0x0000300001e87983 */ /* 0x001ea20000100800 */
[----:B-----5:R-:W-:-:S05]  /*1d30*/  HADD2.F32 R182, -RZ, R175.H0_H0 ;  /* 0x200000afffb67230 */ /* 0x020fca0000004100 */
[----:B------:R-:W-:-:S04]  /*1d40*/  FMUL.FTZ R182, R182, UR6 ;  /* 0x00000006b6b67c20 */ /* 0x000fc80008410000 */
[----:B--2---:R-:W-:-:S04]  /*1d50*/  FMUL.FTZ R182, R232, R182 ;  /* 0x000000b6e8b67220 */ /* 0x004fc80000410000 */
[----:B------:R-:W-:-:S07]  /*1d60*/  @P2 FADD.FTZ R182, R166, R182 ;  /* 0x000000b6a6b62221 */ /* 0x000fce0000010000 */
.L_x_41273:
[----:B------:R-:W-:Y:S05]  /*1d70*/  BSYNC B1 ;  /* 0x0000000000017941 */ /* 0x000fea0003800000 */
.L_x_41272:
[----:B------:R-:W-:Y:S04]  /*1d80*/  BSSY B1, `(.L_x_41274) ;  /* 0x0000007000017945 */ /* 0x000fe80003800000 */
[----:B------:R-:W-:Y:S05]  /*1d90*/  @!P3 BRA `(.L_x_41275) ;  /* 0x000000000014b947 */ /* 0x000fea0003800000 */
[----:B0-----:R-:W2:Y:S01]  /*1da0*/  LDL R232, [R1+0x34] ;  /* 0x0000340001e87983 */ /* 0x001ea20000100800 */
[----:B-----5:R-:W-:-:S05]  /*1db0*/  HADD2.F32 R183, -RZ, R175.H1_H1 ;  /* 0x300000afffb77230 */ /* 0x020fca0000004100 */
[----:B------:R-:W-:-:S04]  /*1dc0*/  FMUL.FTZ R183, R183, UR6 ;  /* 0x00000006b7b77c20 */ /* 0x000fc80008410000 */
[----:B--2---:R-:W-:-:S04]  /*1dd0*/  FMUL.FTZ R183, R232, R183 ;  /* 0x000000b7e8b77220 */ /* 0x004fc80000410000 */
[----:B------:R-:W-:-:S07]  /*1de0*/  @P2 FADD.FTZ R183, R167, R183 ;  /* 0x000000b7a7b72221 */ /* 0x000fce0000010000 */
.L_x_41275:
[----:B------:R-:W-:Y:S05]  /*1df0*/  BSYNC B1 ;  /* 0x0000000000017941 */ /* 0x000fea0003800000 */
.L_x_41274:
[----:B0-----:R-:W0:Y:S01]  /*1e00*/  LDC.64 R232, c[0x0][0x238] ;  /* 0x00008e00ffe87b82 */ /* 0x001e220000000a00 */
[----:B------:R-:W-:Y:S01]  /*1e10*/  IADD3 R5, R5, 0x20, RZ ;  /* 0x0000002005057810 */ /* 0x000fe20007ffe0ff */
[C---:B0-----:R-:W-:Y:S01]  /*1e20*/  IMAD.WIDE.U32 R232, R4.reuse, 0x20, R232 ;  /* 0x0000002004e87825 */ /* 0x041fe200078e00e8 */
[----:B------:R-:W-:-:S04]  /*1e30*/  IADD3 R4, R4, 0x20, RZ ;  /* 0x0000002004047810 */ /* 0x000fc80007ffe0ff */
[----:B------:R1:W-:Y:S04]  /*1e40*/  STG.E.128 desc[UR4][R232.64], R176 ;  /* 0x000000b0e8007986 */ /* 0x0003e8000c101d04 */
[----:B------:R1:W-:Y:S02]  /*1e50*/  STG.E.128 desc[UR4][R232.64+0x10], R180 ;  /* 0x000010b4e8007986 */ /* 0x0003e4000c101d04 */
.L_x_41259:
[----:B------:R-:W-:Y:S05]  /*1e60*/  BSYNC B0 ;  /* 0x0000000000007941 */ /* 0x000fea0003800000 */
.L_x_41258:
        /* <DEDUP_REMOVED lines=44> */
.L_x_41279:
[----:B------:R-:W-:Y:S05]  /*2130*/  BSYNC B1 ;  /* 0x0000000000017941 */ /* 0x000fea0003800000 */
.L_x_41278:
[----:B------:R-:W-:Y:S04]  /*2140*/  BSSY B1, `(.L_x_41280) ;  /* 0x0000006000017945 */ /* 0x000fe80003800000 */
[----:B------:R-:W-:Y:S05]  /*2150*/  @!P3 BRA `(.L_x_41281) ;  /* 0x000000000010b947 */ /* 0x000fea0003800000 */
[----:B-----5:R-:W-:-:S05]  /*2160*/  HADD2.F32 R185, -RZ, R172.H1_H1 ;  /* 0x300000acffb97230 */ /* 0x020fca0000004100 */
[----:B------:R-:W-:-:S04]  /*2170*/  FMUL.FTZ R185, R185, UR6 ;  /* 0x00000006b9b97c20 */ /* 0x000fc80008410000 */
[----:B------:R-:W-:-:S04]  /*2180*/  FMUL.FTZ R185, R249, R185 ;  /* 0x000000b9f9b97220 */ /* 0x000fc80000410000 */
[----:B------:R-:W-:-:S07]  /*2190*/  @P2 FADD.FTZ R185, R157, R185 ;  /* 0x000000b99db92221 */ /* 0x000fce0000010000 */
.L_x_41281:
[----:B------:R-:W-:Y:S05]  /*21a0*/  BSYNC B1 ;  /* 0x0000000000017941 */ /* 0x000fea0003800000 */
.L_x_41280:
[----:B------:R-:W-:Y:S04]  /*21b0*/  BSSY B1, `(.L_x_41282) ;  /* 0x0000006000017945 */ /* 0x000fe80003800000 */
[----:B------:R-:W-:Y:S05]  /*21c0*/  @!P3 BRA `(.L_x_41283) ;  /* 0x000000000010b947 */ /* 0x000fea0003800000 */
[----:B-----5:R-:W-:-:S05]  /*21d0*/  HADD2.F32 R186, -RZ, R173.H0_H0 ;  /* 0x200000adffba7230 */ /* 0x020fca0000004100 */
[----:B------:R-:W-:-:S04]  /*21e0*/  FMUL.FTZ R186, R186, UR6 ;  /* 0x00000006baba7c20 */ /* 0x000fc80008410000 */
[----:B------:R-:W-:-:S04]  /*21f0*/  FMUL.FTZ R186, R250, R186 ;  /* 0x000000bafaba7220 */ /* 0x000fc80000410000 */
[----:B------:R-:W-:-:S07]  /*2200*/  @P2 FADD.FTZ R186, R158, R186 ;  /* 0x000000ba9eba2221 */ /* 0x000fce0000010000 */
.L_x_41283:
[----:B------:R-:W-:Y:S05]  /*2210*/  BSYNC B1 ;  /* 0x0000000000017941 */ /* 0x000fea0003800000 */
.L_x_41282:
[----:B------:R-:W-:Y:S04]  /*2220*/  BSSY B1, `(.L_x_41284) ;  /* 0x0000006000017945 */ /* 0x000fe80003800000 */
[----:B------:R-:W-:Y:S05]  /*2230*/  @!P3 BRA `(.L_x_41285) ;  /* 0x000000000010b947 */ /* 0x000fea0003800000 */
[----:B-----5:R-:W-:-:S05]  /*2240*/  HADD2.F32 R187, -RZ, R173.H1_H1 ;  /* 0x300000adffbb7230 */ /* 0x020fca0000004100 */
[----:B------:R-:W-:-:S04]  /*2250*/  FMUL.FTZ R187, R187, UR6 ;  /* 0x00000006bbbb7c20 */ /* 0x000fc80008410000 */
[----:B------:R-:W-:-:S04]  /*2260*/  FMUL.FTZ R187, R251, R187 ;  /* 0x000000bbfbbb7220 */ /* 0x000fc80000410000 */
[----:B------:R-:W-:-:S07]  /*2270*/  @P2 FADD.FTZ R187, R159, R187 ;  /* 0x000000bb9fbb2221 */ /* 0x000fce0000010000 */
.L_x_41285:
[----:B------:R-:W-:Y:S05]  /*2280*/  BSYNC B1 ;  /* 0x0000000000017941 */ /* 0x000fea0003800000 */
.L_x_41284:
[----:B------:R-:W-:Y:S04]  /*2290*/  BSSY B1, `(.L_x_41286) ;  /* 0x0000007000017945 */ /* 0x000fe80003800000 */
[----:B------:R-:W-:Y:S05]  /*22a0*/  @!P3 BRA `(.L_x_41287) ;  /* 0x000000000014b947 */ /* 0x000fea0003800000 */
[----:B0-----:R-:W2:Y:S01]  /*22b0*/  LDL R232, [R1+0x8] ;  /* 0x0000080001e87983 */ /* 0x001ea20000100800 */
[----:B-----5:R-:W-:-:S05]  /*22c0*/  HADD2.F32 R188, -RZ, R174.H0_H0 ;  /* 0x200000aeffbc7230 */ /* 0x020fca0000004100 */
[----:B------:R-:W-:-:S04]  /*22d0*/  FMUL.FTZ R188, R188, UR6 ;  /* 0x00000006bcbc7c20 */ /* 0x000fc80008410000 */
[----:B--2---:R-:W-:-:S04]  /*22e0*/  FMUL.FTZ R188, R232, R188 ;  /* 0x000000bce8bc7220 */ /* 0x004fc80000410000 */
[----:B------:R-:W-:-:S07]  /*22f0*/  @P2 FADD.FTZ R188, R164, R188 ;  /* 0x000000bca4bc2221 */ /* 0x000fce0000010000 */
.L_x_41287:
[----:B------:R-:W-:Y:S05]  /*2300*/  BSYNC B1 ;  /* 0x0000000000017941 */ /* 0x000fea0003800000 */
.L_x_41286:
[----:B------:R-:W-:Y:S04]  /*2310*/  BSSY B1, `(.L_x_41288) ;  /* 0x0000007000017945 */ /* 0x000fe80003800000 */
[----:B------:R-:W-:Y:S05]  /*2320*/  @!P3 BRA `(.L_x_41289) ;  /* 0x000000000014b947 */ /* 0x000fea0003800000 */
[----:B0-----:R-:W2:Y:S01]  /*2330*/  LDL R232, [R1+0xc] ;  /* 0x00000c0001e87983 */ /* 0x001ea20000100800 */
[----:B-----5:R-:W-:-:S05]  /*2340*/  HADD2.F32 R189, -RZ, R174.H1_H1 ;  /* 0x300000aeffbd7230 */ /* 0x020fca0000004100 */
[----:B------:R-:W-:-:S04]  /*2350*/  FMUL.FTZ R189, R189, UR6 ;  /* 0x00000006bdbd7c20 */ /* 0x000fc80008410000 */
[----:B--2---:R-:W-:-:S04]  /*2360*/  FMUL.FTZ R189, R232, R189 ;  /* 0x000000bde8bd7220 */ /* 0x004fc80000410000 */
[----:B------:R-:W-:-:S07]  /*2370*/  @P2 FADD.FTZ R189, R165, R189 ;  /* 0x000000bda5bd2221 */ /* 0x000fce0000010000 */
.L_x_41289:
[----:B------:R-:W-:Y:S05]  /*2380*/  BSYNC B1 ;  /* 0x0000000000017941 */ /* 0x000fea0003800000 */
.L_x_41288:
[----:B------:R-:W-:Y:S04]  /*2390*/  BSSY B1, `(.L_x_41290) ;  /* 0x0000007000017945 */ /* 0x000fe80003800000 */
[----:B------:R-:W-:Y:S05]  /*23a0*/  @!P3 BRA `(.L_x_41291) ;  /* 0x000000000014b947 */ /* 0x000fea0003800000 */
[----:B0-----:R-:W2:Y:S01]  /*23b0*/  LDL R232, [R1+0x10] ;  /* 0x0000100001e87983 */ /* 0x001ea20000100800 */
[----:B-----5:R-:W-:-:S05]  /*23c0*/  HADD2.F32 R190, -RZ, R175.H0_H0 ;  /* 0x200000afffbe7230 */ /* 0x020fca0000004100 */
[----:B------:R-:W-:-:S04]  /*23d0*/  FMUL.FTZ R190, R190, UR6 ;  /* 0x00000006bebe7c20 */ /* 0x000fc80008410000 */
[----:B--2---:R-:W-:-:S04]  /*23e0*/  FMUL.FTZ R190, R232, R190 ;  /* 0x000000bee8be7220 */ /* 0x004fc80000410000 */
[----:B------:R-:W-:-:S07]  /*23f0*/  @P2 FADD.FTZ R190, R166, R190 ;  /* 0x000000bea6be2221 */ /* 0x000fce0000010000 */
.L_x_41291:
[----:B------:R-:W-:Y:S05]  /*2400*/  BSYNC B1 ;  /* 0x0000000000017941 */ /* 0x000fea0003800000 */
.L_x_41290:
[----:B------:R-:W-:Y:S04]  /*2410*/  BSSY B1, `(.L_x_41292) ;  /* 0x0000007000017945 */ /* 0x000fe80003800000 */
[----:B------:R-:W-:Y:S05]  /*2420*/  @!P3 BRA `(.L_x_41293) ;  /* 0x000000000014b947 */ /* 0x000fea0003800000 */
[----:B0-----:R-:W2:Y:S01]  /*2430*/  LDL R232, [R1+0x14] ;  /* 0x0000140001e87983 */ /* 0x001ea20000100800 */
[----:B-----5:R-:W-:-:S05]  /*2440*/  HADD2.F32 R191, -RZ, R175.H1_H1 ;  /* 0x300000afffbf7230 */ /* 0x020fca0000004100 */
[----:B------:R-:W-:-:S04]  /*2450*/  FMUL.FTZ R191, R191, UR6 ;  /* 0x00000006bfbf7c20 */ /* 0x000fc80008410000 */
[----:B--2---:R-:W-:-:S04]  /*2460*/  FMUL.FTZ R191, R232, R191 ;  /* 0x000000bfe8bf7220 */ /* 0x004fc80000410000 */
[----:B------:R-:W-:-:S07]  /*2470*/  @P2 FADD.FTZ R191, R167, R191 ;  /* 0x000000bfa7bf2221 */ /* 0x000fce0000010000 */
.L_x_41293:
[----:B------:R-:W-:Y:S05]  /*2480*/  BSYNC B1 ;  /* 0x0000000000017941 */ /* 0x000fea0003800000 */
.L_x_41292:
[----:B0-----:R-:W0:Y:S01]  /*2490*/  LDC.64 R232, c[0x0][0x238] ;  /* 0x00008e00ffe87b82 */ /* 0x001e220000000a00 */
[----:B------:R-:W-:Y:S01]  /*24a0*/  IADD3 R5, R5, 0x20, RZ ;  /* 0x0000002005057810 */ /* 0x000fe20007ffe0ff */
[C---:B0-----:R-:W-:Y:S01]  /*24b0*/  IMAD.WIDE.U32 R232, R4.reuse, 0x20, R232 ;  /* 0x0000002004e87825 */ /* 0x041fe200078e00e8 */
[----:B------:R-:W-:-:S04]  /*24c0*/  IADD3 R4, R4, 0x20, RZ ;  /* 0x0000002004047810 */ /* 0x000fc80007ffe0ff */
[----:B------:R2:W-:Y:S04]  /*24d0*/  STG.E.128 desc[UR4][R232.64], R184 ;  /* 0x000000b8e8007986 */ /* 0x0005e8000c101d04 */
[----:B------:R2:W-:Y:S02]  /*24e0*/  STG.E.128 desc[UR4][R232.64+0x10], R188 ;  /* 0x000010bce8007986 */ /* 0x0005e4000c101d04 */
.L_x_41277:
[----:B------:R-:W-:Y:S05]  /*24f0*/  BSYNC B0 ;  /* 0x0000000000007941 */ /* 0x000fea0003800000 */
.L_x_41276:
        /* <DEDUP_REMOVED lines=44> */
.L_x_41297:
[----:B------:R-:W-:Y:S05]  /*27c0*/  BSYNC B1 ;  /* 0x0000000000017941 */ /* 0x000fea0003800000 */
.L_x_41296:
[----:B------:R-:W-:Y:S04]  /*27d0*/  BSSY B1, `(.L_x_41298) ;  /* 0x0000006000017945 */ /* 0x000fe80003800000 */
[----:B------:R-:W-:Y:S05]  /*27e0*/  @!P3 BRA `(.L_x_41299) ;  /* 0x000000000010b947 */ /* 0x000fea0003800000 */
[----:B-----5:R-:W-:-:S05]  /*27f0*/  HADD2.F32 R193, -RZ, R172.H1_H1 ;  /* 0x300000acffc17230 */ /* 0x020fca0000004100 */
[----:B------:R-:W-:-:S04]  /*2800*/  FMUL.FTZ R193, R193, UR6 ;  /* 0x00000006c1c17c20 */ /* 0x000fc80008410000 */
[----:B------:R-:W-:-:S04]  /*2810*/  FMUL.FTZ R193, R241, R193 ;  /* 0x000000c1f1c17220 */ /* 0x000fc80000410000 */
[----:B------:R-:W-:-:S07]  /*2820*/  @P2 FADD.FTZ R193, R157, R193 ;  /* 0x000000c19dc12221 */ /* 0x000fce0000010000 */
.L_x_41299:
[----:B------:R-:W-:Y:S05]  /*2830*/  BSYNC B1 ;  /* 0x0000000000017941 */ /* 0x000fea0003800000 */
.L_x_41298:
[----:B------:R-:W-:Y:S04]  /*2840*/  BSSY B1, `(.L_x_41300) ;  /* 0x0000006000017945 */ /* 0x000fe80003800000 */
[----:B------:R-:W-:Y:S05]  /*2850*/  @!P3 BRA `(.L_x_41301) ;  /* 0x000000000010b947 */ /* 0x000fea0003800000 */
[----:B-----5:R-:W-:-:S05]  /*2860*/  HADD2.F32 R194, -RZ, R173.H0_H0 ;  /* 0x200000adffc27230 */ /* 0x020fca0000004100 */
[----:B------:R-:W-:-:S04]  /*2870*/  FMUL.FTZ R194, R194, UR6 ;  /* 0x00000006c2c27c20 */ /* 0x000fc80008410000 */
[----:B------:R-:W-:-:S04]  /*2880*/  FMUL.FTZ R194, R242, R194 ;  /* 0x000000c2f2c27220 */ /* 0x000fc80000410000 */
[----:B------:R-:W-:-:S07]  /*2890*/  @P2 FADD.FTZ R194, R158, R194 ;  /* 0x000000c29ec22221 */ /* 0x000fce0000010000 */
.L_x_41301:
[----:B------:R-:W-:Y:S05]  /*28a0*/  BSYNC B1 ;  /* 0x0000000000017941 */ /* 0x000fea0003800000 */
.L_x_41300:
[----:B------:R-:W-:Y:S04]  /*28b0*/  BSSY B1, `(.L_x_41302) ;  /* 0x0000006000017945 */ /* 0x000fe80003800000 */
[----:B------:R-:W-:Y:S05]  /*28c0*/  @!P3 BRA `(.L_x_41303) ;  /* 0x000000000010b947 */ /* 0x000fea0003800000 */
[----:B-----5:R-:W-:-:S05]  /*28d0*/  HADD2.F32 R195, -RZ, R173.H1_H1 ;  /* 0x300000adffc37230 */ /* 0x020fca0000004100 */
[----:B------:R-:W-:-:S04]  /*28e0*/  FMUL.FTZ R195, R195, UR6 ;  /* 0x00000006c3c37c20 */ /* 0x000fc80008410000 */
[----:B------:R-:W-:-:S04]  /*28f0*/  FMUL.FTZ R195, R243, R195 ;  /* 0x000000c3f3c37220 */ /* 0x000fc80000410000 */
[----:B------:R-:W-:-:S07]  /*2900*/  @P2 FADD.FTZ R195, R159, R195 ;  /* 0x000000c39fc32221 */ /* 0x000fce0000010000 */
.L_x_41303:
[----:B------:R-:W-:Y:S05]  /*2910*/  BSYNC B1 ;  /* 0x0000000000017941 */ /* 0x000fea0003800000 */
.L_x_41302:
[----:B------:R-:W-:Y:S04]  /*2920*/  BSSY B1, `(.L_x_41304) ;  /* 0x0000006000017945 */ /* 0x000fe80003800000 */
[----:B------:R-:W-:Y:S05]  /*2930*/  @!P3 BRA `(.L_x_41305) ;  /* 0x000000000010b947 */ /* 0x000fea0003800000 */
[----:B-----5:R-:W-:-:S05]  /*2940*/  HADD2.F32 R196, -RZ, R174.H0_H0 ;  /* 0x200000aeffc47230 */ /* 0x020fca0000004100 */
[----:B------:R-:W-:-:S04]  /*2950*/  FMUL.FTZ R196, R196, UR6 ;  /* 0x00000006c4c47c20 */ /* 0x000fc80008410000 */
[----:B------:R-:W-:-:S04]  /*2960*/  FMUL.FTZ R196, R244, R196 ;  /* 0x000000c4f4c47220 */ /* 0x000fc80000410000 */
[----:B------:R-:W-:-:S07]  /*2970*/  @P2 FADD.FTZ R196, R164, R196 ;  /* 0x000000c4a4c42221 */ /* 0x000fce0000010000 */
.L_x_41305:
[----:B------:R-:W-:Y:S05]  /*2980*/  BSYNC B1 ;  /* 0x0000000000017941 */ /* 0x000fea0003800000 */
.L_x_41304:
[----:B------:R-:W-:Y:S04]  /*2990*/  BSSY B1, `(.L_x_41306) ;  /* 0x0000006000017945 */ /* 0x000fe80003800000 */
[----:B------:R-:W-:Y:S05]  /*29a0*/  @!P3 BRA `(.L_x_41307) ;  /* 0x000000000010b947 */ /* 0x000fea0003800000 */
[----:B-----5:R-:W-:-:S05]  /*29b0*/  HADD2.F32 R197, -RZ, R174.H1_H1 ;  /* 0x300000aeffc57230 */ /* 0x020fca0000004100 */
[----:B------:R-:W-:-:S04]  /*29c0*/  FMUL.FTZ R197, R197, UR6 ;  /* 0x00000006c5c57c20 */ /* 0x000fc80008410000 */
[----:B------:R-:W-:-:S04]  /*29d0*/  FMUL.FTZ R197, R245, R197 ;  /* 0x000000c5f5c57220 */ /* 0x000fc80000410000 */
[----:B------:R-:W-:-:S07]  /*29e0*/  @P2 FADD.FTZ R197, R165, R197 ;  /* 0x000000c5a5c52221 */ /* 0x000fce0000010000 */
.L_x_41307:
[----:B------:R-:W-:Y:S05]  /*29f0*/  BSYNC B1 ;  /* 0x0000000000017941 */ /* 0x000fea0003800000 */
.L_x_41306:
[----:B------:R-:W-:Y:S04]  /*2a00*/  BSSY B1, `(.L_x_41308) ;  /* 0x0000006000017945 */ /* 0x000fe80003800000 */
[----:B------:R-:W-:Y:S05]  /*2a10*/  @!P3 BRA `(.L_x_41309) ;  /* 0x000000000010b947 */ /* 0x000fea0003800000 */
[----:B-----5:R-:W-:-:S05]  /*2a20*/  HADD2.F32 R198, -RZ, R175.H0_H0 ;  /* 0x200000afffc67230 */ /* 0x020fca0000004100 */
[----:B------:R-:W-:-:S04]  /*2a30*/  FMUL.FTZ R198, R198, UR6 ;  /* 0x00000006c6c67c20 */ /* 0x000fc80008410000 */
[----:B------:R-:W-:-:S04]  /*2a40*/  FMUL.FTZ R198, R246, R198 ;  /* 0x000000c6f6c67220 */ /* 0x000fc80000410000 */
[----:B------:R-:W-:-:S07]  /*2a50*/  @P2 FADD.FTZ R198, R166, R198 ;  /* 0x000000c6a6c62221 */ /* 0x000fce0000010000 */
.L_x_41309:
[----:B------:R-:W-:Y:S05]  /*2a60*/  BSYNC B1 ;  /* 0x0000000000017941 */ /* 0x000fea0003800000 */
.L_x_41308:
[----:B------:R-:W-:Y:S04]  /*2a70*/  BSSY B1, `(.L_x_41310) ;  /* 0x0000006000017945 */ /* 0x000fe80003800000 */
[----:B------:R-:W-:Y:S05]  /*2a80*/  @!P3 BRA `(.L_x_41311) ;  /* 0x000000000010b947 */ /* 0x000fea0003800000 */
[----:B-----5:R-:W-:-:S05]  /*2a90*/  HADD2.F32 R199, -RZ, R175.H1_H1 ;  /* 0x300000afffc77230 */ /* 0x020fca0000004100 */
[----:B------:R-:W-:-:S04]  /*2aa0*/  FMUL.FTZ R199, R199, UR6 ;  /* 0x00000006c7c77c20 */ /* 0x000fc80008410000 */
[----:B------:R-:W-:-:S04]  /*2ab0*/  FMUL.FTZ R199, R247, R199 ;  /* 0x000000c7f7c77220 */ /* 0x000fc80000410000 */
[----:B------:R-:W-:-:S07]  /*2ac0*/  @P2 FADD.FTZ R199, R167, R199 ;  /* 0x000000c7a7c72221 */ /* 0x000fce0000010000 */
.L_x_41311:
[----:B------:R-:W-:Y:S05]  /*2ad0*/  BSYNC B1 ;  /* 0x0000000000017941 */ /* 0x000fea0003800000 */
.L_x_41310:
[----:B0-----:R-:W0:Y:S01]  /*2ae0*/  LDC.64 R232, c[0x0][0x238] ;  /* 0x00008e00ffe87b82 */ /* 0x001e220000000a00 */
[----:B------:R-:W-:Y:S01]  /*2af0*/  IADD3 R5, R5, 0x20, RZ ;  /* 0x0000002005057810 */ /* 0x000fe20007ffe0ff */
[C---:B0-----:R-:W-:Y:S01]  /*2b00*/  IMAD.WIDE.U32 R232, R4.reuse, 0x20, R232 ;  /* 0x0000002004e87825 */ /* 0x041fe200078e00e8 */
[----:B------:R-:W-:-:S04]  /*2b10*/  IADD3 R4, R4, 0x20, RZ ;  /* 0x0000002004047810 */ /* 0x000fc80007ffe0ff */
[----:B------:R3:W-:Y:S04]  /*2b20*/  STG.E.128 desc[UR4][R232.64], R192 ;  /* 0x000000c0e8007986 */ /* 0x0007e8000c101d04 */
[----:B------:R3:W-:Y:S02]  /*2b30*/  STG.E.128 desc[UR4][R232.64+0x10], R196 ;  /* 0x000010c4e8007986 */ /* 0x0007e4000c101d04 */
.L_x_41295:
[----:B------:R-:W-:Y:S05]  /*2b40*/  BSYNC B0 ;  /* 0x0000000000007941 */ /* 0x000fea0003800000 */
.L_x_41294:
        /* <DEDUP_REMOVED lines=44> */
.L_x_41315:
[----:B------:R-:W-:Y:S05]  /*2e10*/  BSYNC B1 ;  /* 0x0000000000017941 */ /* 0x000fea0003800000 */
.L_x_41314:
[----:B------:R-:W-:Y:S04]  /*2e20*/  BSSY B1, `(.L_x_41316) ;  /* 0x0000006000017945 */ /* 0x000fe80003800000 */
[----:B------:R-:W-:Y:S05]  /*2e30*/  @!P3 BRA `(.L_x_41317) ;  /* 0x000000000010b947 */ /* 0x000fea0003800000 */
[----:B-----5:R-:W-:-:S05]  /*2e40*/  HADD2.F32 R201, -RZ, R172.H1_H1 ;  /* 0x300000acffc97230 */ /* 0x020fca0000004100 */
[----:B------:R-:W-:-:S04]  /*2e50*/  FMUL.FTZ R201, R201, UR6 ;  /* 0x00000006c9c97c20 */ /* 0x000fc80008410000 */
[----:B------:R-:W-:-:S04]  /*2e60*/  FMUL.FTZ R201, R81, R201 ;  /* 0x000000c951c97220 */ /* 0x000fc80000410000 */
[----:B------:R-:W-:-:S07]  /*2e70*/  @P2 FADD.FTZ R201, R157, R201 ;  /* 0x000000c99dc92221 */ /* 0x000fce0000010000 */
.L_x_41317:
[----:B------:R-:W-:Y:S05]  /*2e80*/  BSYNC B1 ;  /* 0x0000000000017941 */ /* 0x000fea0003800000 */
.L_x_41316:
[----:B------:R-:W-:Y:S04]  /*2e90*/  BSSY B1, `(.L_x_41318) ;  /* 0x0000006000017945 */ /* 0x000fe80003800000 */
[----:B------:R-:W-:Y:S05]  /*2ea0*/  @!P3 BRA `(.L_x_41319) ;  /* 0x000000000010b947 */ /* 0x000fea0003800000 */
[----:B-----5:R-:W-:-:S05]  /*2eb0*/  HADD2.F32 R202, -RZ, R173.H0_H0 ;  /* 0x200000adffca7230 */ /* 0x020fca0000004100 */
[----:B------:R-:W-:-:S04]  /*2ec0*/  FMUL.FTZ R202, R202, UR6 ;  /* 0x00000006caca7c20 */ /* 0x000fc80008410000 */
[----:B------:R-:W-:-:S04]  /*2ed0*/  FMUL.FTZ R202, R82, R202 ;  /* 0x000000ca52ca7220 */ /* 0x000fc80000410000 */
[----:B------:R-:W-:-:S07]  /*2ee0*/  @P2 FADD.FTZ R202, R158, R202 ;  /* 0x000000ca9eca2221 */ /* 0x000fce0000010000 */
.L_x_41319:
[----:B------:R-:W-:Y:S05]  /*2ef0*/  BSYNC B1 ;  /* 0x0000000000017941 */ /* 0x000fea0003800000 */
.L_x_41318:
[----:B------:R-:W-:Y:S04]  /*2f00*/  BSSY B1, `(.L_x_41320) ;  /* 0x0000006000017945 */ /* 0x000fe80003800000 */
[----:B------:R-:W-:Y:S05]  /*2f10*/  @!P3 BRA `(.L_x_41321) ;  /* 0x000000000010b947 */ /* 0x000fea0003800000 */
[----:B-----5:R-:W-:-:S05]  /*2f20*/  HADD2.F32 R203, -RZ, R173.H1_H1 ;  /* 0x300000adffcb7230 */ /* 0x020fca0000004100 */
[----:B------:R-:W-:-:S04]  /*2f30*/  FMUL.FTZ R203, R203, UR6 ;  /* 0x00000006cbcb7c20 */ /* 0x000fc80008410000 */
[----:B------:R-:W-:-:S04]  /*2f40*/  FMUL.FTZ R203, R83, R203 ;  /* 0x000000cb53cb7220 */ /* 0x000fc80000410000 */
[----:B------:R-:W-:-:S07]  /*2f50*/  @P2 FADD.FTZ R203, R159, R203 ;  /* 0x000000cb9fcb2221 */ /* 0x000fce0000010000 */
.L_x_41321:
[----:B------:R-:W-:Y:S05]  /*2f60*/  BSYNC B1 ;  /* 0x0000000000017941 */ /* 0x000fea0003800000 */
.L_x_41320:
[----:B------:R-:W-:Y:S04]  /*2f70*/  BSSY B1, `(.L_x_41322) ;  /* 0x0000006000017945 */ /* 0x000fe80003800000 */
[----:B------:R-:W-:Y:S05]  /*2f80*/  @!P3 BRA `(.L_x_41323) ;  /* 0x000000000010b947 */ /* 0x000fea0003800000 */
[----:B-----5:R-:W-:-:S05]  /*2f90*/  HADD2.F32 R204, -RZ, R174.H0_H0 ;  /* 0x200000aeffcc7230 */ /* 0x020fca0000004100 */
[----:B------:R-:W-:-:S04]  /*2fa0*/  FMUL.FTZ R204, R204, UR6 ;  /* 0x00000006cccc7c20 */ /* 0x000fc80008410000 */
[----:B------:R-:W-:-:S04]  /*2fb0*/  FMUL.FTZ R204, R236, R204 ;  /* 0x000000cceccc7220 */ /* 0x000fc80000410000 */
[----:B------:R-:W-:-:S07]  /*2fc0*/  @P2 FADD.FTZ R204, R164, R204 ;  /* 0x000000cca4cc2221 */ /* 0x000fce0000010000 */
.L_x_41323:
[----:B------:R-:W-:Y:S05]  /*2fd0*/  BSYNC B1 ;  /* 0x0000000000017941 */ /* 0x000fea0003800000 */
.L_x_41322:
[----:B------:R-:W-:Y:S04]  /*2fe0*/  BSSY B1, `(.L_x_41324) ;  /* 0x0000006000017945 */ /* 0x000fe80003800000 */
[----:B------:R-:W-:Y:S05]  /*2ff0*/  @!P3 BRA `(.L_x_41325) ;  /* 0x000000000010b947 */ /* 0x000fea0003800000 */
[----:B-----5:R-:W-:-:S05]  /*3000*/  HADD2.F32 R205, -RZ, R174.H1_H1 ;  /* 0x300000aeffcd7230 */ /* 0x020fca0000004100 */
[----:B------:R-:W-:-:S04]  /*3010*/  FMUL.FTZ R205, R205, UR6 ;  /* 0x00000006cdcd7c20 */ /* 0x000fc80008410000 */
[----:B------:R-:W-:-:S04]  /*3020*/  FMUL.FTZ R205, R237, R205 ;  /* 0x000000cdedcd7220 */ /* 0x000fc80000410000 */
[----:B------:R-:W-:-:S07]  /*3030*/  @P2 FADD.FTZ R205, R165, R205 ;  /* 0x000000cda5cd2221 */ /* 0x000fce0000010000 */
.L_x_41325:
[----:B------:R-:W-:Y:S05]  /*3040*/  BSYNC B1 ;  /* 0x0000000000017941 */ /* 0x000fea0003800000 */
.L_x_41324:
[----:B------:R-:W-:Y:S04]  /*3050*/  BSSY B1, `(.L_x_41326) ;  /* 0x0000006000017945 */ /* 0x000fe80003800000 */
[----:B------:R-:W-:Y:S05]  /*3060*/  @!P3 BRA `(.L_x_41327) ;  /* 0x000000000010b947 */ /* 0x000fea0003800000 */
[----:B-----5:R-:W-:-:S05]  /*3070*/  HADD2.F32 R206, -RZ, R175.H0_H0 ;  /* 0x200000afffce7230 */ /* 0x020fca0000004100 */
[----:B------:R-:W-:-:S04]  /*3080*/  FMUL.FTZ R206, R206, UR6 ;  /* 0x00000006cece7c20 */ /* 0x000fc80008410000 */
[----:B------:R-:W-:-:S04]  /*3090*/  FMUL.FTZ R206, R238, R206 ;  /* 0x000000ceeece7220 */ /* 0x000fc80000410000 */
[----:B------:R-:W-:-:S07]  /*30a0*/  @P2 FADD.FTZ R206, R166, R206 ;  /* 0x000000cea6ce2221 */ /* 0x000fce0000010000 */
.L_x_41327:
[----:B------:R-:W-:Y:S05]  /*30b0*/  BSYNC B1 ;  /* 0x0000000000017941 */ /* 0x000fea0003800000 */
.L_x_41326:
[----:B------:R-:W-:Y:S04]  /*30c0*/  BSSY B1, `(.L_x_41328) ;  /* 0x0000006000017945 */ /* 0x000fe80003800000 */
[----:B------:R-:W-:Y:S05]  /*30d0*/  @!P3 BRA `(.L_x_41329) ;  /* 0x000000000010b947 */ /* 0x000fea0003800000 */
[----:B-----5:R-:W-:-:S05]  /*30e0*/  HADD2.F32 R207, -RZ, R175.H1_H1 ;  /* 0x300000afffcf7230 */ /* 0x020fca0000004100 */
[----:B------:R-:W-:-:S04]  /*30f0*/  FMUL.FTZ R207, R207, UR6 ;  /* 0x00000006cfcf7c20 */ /* 0x000fc80008410000 */
[----:B------:R-:W-:-:S04]  /*3100*/  FMUL.FTZ R207, R239, R207 ;  /* 0x000000cfefcf7220 */ /* 0x000fc80000410000 */
[----:B------:R-:W-:-:S07]  /*3110*/  @P2 FADD.FTZ R207, R167, R207 ;  /* 0x000000cfa7cf2221 */ /* 0x000fce0000010000 */
.L_x_41329:
[----:B------:R-:W-:Y:S05]  /*3120*/  BSYNC B1 ;  /* 0x0000000000017941 */ /* 0x000fea0003800000 */
.L_x_41328:
[----:B0-----:R-:W0:Y:S01]  /*3130*/  LDC.64 R232, c[0x0][0x238] ;  /* 0x00008e00ffe87b82 */ /* 0x001e220000000a00 */
[----:B------:R-:W-:Y:S01]  /*3140*/  IADD3 R5, R5, 0x20, RZ ;  /* 0x0000002005057810 */ /* 0x000fe20007ffe0ff */
[C---:B0-----:R-:W-:Y:S01]  /*3150*/  IMAD.WIDE.U32 R232, R4.reuse, 0x20, R232 ;  /* 0x0000002004e87825 */ /* 0x041fe200078e00e8 */
[----:B------:R-:W-:-:S04]  /*3160*/  IADD3 R4, R4, 0x20, RZ ;  /* 0x0000002004047810 */ /* 0x000fc80007ffe0ff */
[----:B------:R4:W-:Y:S04]  /*3170*/  STG.E.128 desc[UR4][R232.64], R200 ;  /* 0x000000c8e8007986 */ /* 0x0009e8000c101d04 */
[----:B------:R4:W-:Y:S02]  /*3180*/  STG.E.128 desc[UR4][R232.64+0x10], R204 ;  /* 0x000010cce8007986 */ /* 0x0009e4000c101d04 */
.L_x_41313:
[----:B------:R-:W-:Y:S05]  /*3190*/  BSYNC B0 ;  /* 0x0000000000007941 */ /* 0x000fea0003800000 */
.L_x_41312:
        /* <DEDUP_REMOVED lines=44> */
.L_x_41333:
[----:B------:R-:W-:Y:S05]  /*3460*/  BSYNC B1 ;  /* 0x0000000000017941 */ /* 0x000fea0003800000 */
.L_x_41332:
[----:B------:R-:W-:Y:S04]  /*3470*/  BSSY B1, `(.L_x_41334) ;  /* 0x0000006000017945 */ /* 0x000fe80003800000 */
[----:B------:R-:W-:Y:S05]  /*3480*/  @!P3 BRA `(.L_x_41335) ;  /* 0x000000000010b947 */ /* 0x000fea0003800000 */
[----:B-----5:R-:W-:-:S05]  /*3490*/  HADD2.F32 R209, -RZ, R172.H1_H1 ;  /* 0x300000acffd17230 */ /* 0x020fca0000004100 */
[----:B------:R-:W-:-:S04]  /*34a0*/  FMUL.FTZ R209, R209, UR6 ;  /* 0x00000006d1d17c20 */ /* 0x000fc80008410000 */
[----:B------:R-:W-:-:S04]  /*34b0*/  FMUL.FTZ R209, R105, R209 ;  /* 0x000000d169d17220 */ /* 0x000fc80000410000 */
[----:B------:R-:W-:-:S07]  /*34c0*/  @P2 FADD.FTZ R209, R157, R209 ;  /* 0x000000d19dd12221 */ /* 0x000fce0000010000 */
.L_x_41335:
[----:B------:R-:W-:Y:S05]  /*34d0*/  BSYNC B1 ;  /* 0x0000000000017941 */ /* 0x000fea0003800000 */
.L_x_41334:
[----:B------:R-:W-:Y:S04]  /*34e0*/  BSSY B1, `(.L_x_41336) ;  /* 0x0000006000017945 */ /* 0x000fe80003800000 */
[----:B------:R-:W-:Y:S05]  /*34f0*/  @!P3 BRA `(.L_x_41337) ;  /* 0x000000000010b947 */ /* 0x000fea0003800000 */
[----:B-----5:R-:W-:-:S05]  /*3500*/  HADD2.F32 R210, -RZ, R173.H0_H0 ;  /* 0x200000adffd27230 */ /* 0x020fca0000004100 */
[----:B------:R-:W-:-:S04]  /*3510*/  FMUL.FTZ R210, R210, UR6 ;  /* 0x00000006d2d27c20 */ /* 0x000fc80008410000 */
[----:B------:R-:W-:-:S04]  /*3520*/  FMUL.FTZ R210, R106, R210 ;  /* 0x000000d26ad27220 */ /* 0x000fc80000410000 */
[----:B------:R-:W-:-:S07]  /*3530*/  @P2 FADD.FTZ R210, R158, R210 ;  /* 0x000000d29ed22221 */ /* 0x000fce0000010000 */
.L_x_41337:
[----:B------:R-:W-:Y:S05]  /*3540*/  BSYNC B1 ;  /* 0x0000000000017941 */ /* 0x000fea0003800000 */
.L_x_41336:
[----:B------:R-:W-:Y:S04]  /*3550*/  BSSY B1, `(.L_x_41338) ;  /* 0x0000006000017945 */ /* 0x000fe80003800000 */
[----:B------:R-:W-:Y:S05]  /*3560*/  @!P3 BRA `(.L_x_41339) ;  /* 0x000000000010b947 */ /* 0x000fea0003800000 */
[----:B-----5:R-:W-:-:S05]  /*3570*/  HADD2.F32 R211, -RZ, R173.H1_H1 ;  /* 0x300000adffd37230 */ /* 0x020fca0000004100 */
[----:B------:R-:W-:-:S04]  /*3580*/  FMUL.FTZ R211, R211, UR6 ;  /* 0x00000006d3d37c20 */ /* 0x000fc80008410000 */
[----:B------:R-:W-:-:S04]  /*3590*/  FMUL.FTZ R211, R107, R211 ;  /* 0x000000d36bd37220 */ /* 0x000fc80000410000 */
[----:B------:R-:W-:-:S07]  /*35a0*/  @P2 FADD.FTZ R211, R159, R211 ;  /* 0x000000d39fd32221 */ /* 0x000fce0000010000 */
.L_x_41339:
[----:B------:R-:W-:Y:S05]  /*35b0*/  BSYNC B1 ;  /* 0x0000000000017941 */ /* 0x000fea0003800000 */
.L_x_41338:
[----:B------:R-:W-:Y:S04]  /*35c0*/  BSSY B1, `(.L_x_41340) ;  /* 0x0000006000017945 */ /* 0x000fe80003800000 */
[----:B------:R-:W-:Y:S05]  /*35d0*/  @!P3 BRA `(.L_x_41341) ;  /* 0x000000000010b947 */ /* 0x000fea0003800000 */
[----:B-----5:R-:W-:-:S05]  /*35e0*/  HADD2.F32 R212, -RZ, R174.H0_H0 ;  /* 0x200000aeffd47230 */ /* 0x020fca0000004100 */
[----:B------:R-:W-:-:S04]  /*35f0*/  FMUL.FTZ R212, R212, UR6 ;  /* 0x00000006d4d47c20 */ /* 0x000fc80008410000 */
[----:B------:R-:W-:-:S04]  /*3600*/  FMUL.FTZ R212, R100, R212 ;  /* 0x000000d464d47220 */ /* 0x000fc80000410000 */
[----:B------:R-:W-:-:S07]  /*3610*/  @P2 FADD.FTZ R212, R164, R212 ;  /* 0x000000d4a4d42221 */ /* 0x000fce0000010000 */
.L_x_41341:
[----:B------:R-:W-:Y:S05]  /*3620*/  BSYNC B1 ;  /* 0x0000000000017941 */ /* 0x000fea0003800000 */
.L_x_41340:
[----:B------:R-:W-:Y:S04]  /*3630*/  BSSY B1, `(.L_x_41342) ;  /* 0x0000006000017945 */ /* 0x000fe80003800000 */
[----:B------:R-:W-:Y:S05]  /*3640*/  @!P3 BRA `(.L_x_41343) ;  /* 0x000000000010b947 */ /* 0x000fea0003800000 */
[----:B-----5:R-:W-:-:S05]  /*3650*/  HADD2.F32 R213, -RZ, R174.H1_H1 ;  /* 0x300000aeffd57230 */ /* 0x020fca0000004100 */
[----:B------:R-:W-:-:S04]  /*3660*/  FMUL.FTZ R213, R213, UR6 ;  /* 0x00000006d5d57c20 */ /* 0x000fc80008410000 */
[----:B------:R-:W-:-:S04]  /*3670*/  FMUL.FTZ R213, R101, R213 ;  /* 0x000000d565d57220 */ /* 0x000fc80000410000 */
[----:B------:R-:W-:-:S07]  /*3680*/  @P2 FADD.FTZ R213, R165, R213 ;  /* 0x000000d5a5d52221 */ /* 0x000fce0000010000 */
.L_x_41343:
[----:B------:R-:W-:Y:S05]  /*3690*/  BSYNC B1 ;  /* 0x0000000000017941 */ /* 0x000fea0003800000 */
.L_x_41342:
[----:B------:R-:W-:Y:S04]  /*36a0*/  BSSY B1, `(.L_x_41344) ;  /* 0x0000006000017945 */ /* 0x000fe80003800000 */
[----:B------:R-:W-:Y:S05]  /*36b0*/  @!P3 BRA `(.L_x_41345) ;  /* 0x000000000010b947 */ /* 0x000fea0003800000 */
[----:B-----5:R-:W-:-:S05]  /*36c0*/  HADD2.F32 R214, -RZ, R175.H0_H0 ;  /* 0x200000afffd67230 */ /* 0x020fca0000004100 */
[----:B------:R-:W-:-:S04]  /*36d0*/  FMUL.FTZ R214, R214, UR6 ;  /* 0x00000006d6d67c20 */ /* 0x000fc80008410000 */
[----:B------:R-:W-:-:S04]  /*36e0*/  FMUL.FTZ R214, R102, R214 ;  /* 0x000000d666d67220 */ /* 0x000fc80000410000 */
[----:B------:R-:W-:-:S07]  /*36f0*/  @P2 FADD.FTZ R214, R166, R214 ;  /* 0x000000d6a6d62221 */ /* 0x000fce0000010000 */
.L_x_41345:
[----:B------:R-:W-:Y:S05]  /*3700*/  BSYNC B1 ;  /* 0x0000000000017941 */ /* 0x000fea0003800000 */
.L_x_41344:
[----:B------:R-:W-:Y:S04]  /*3710*/  BSSY B1, `(.L_x_41346) ;  /* 0x0000006000017945 */ /* 0x000fe80003800000 */
[----:B------:R-:W-:Y:S05]  /*3720*/  @!P3 BRA `(.L_x_41347) ;  /* 0x000000000010b947 */ /* 0x000fea0003800000 */
[----:B-----5:R-:W-:-:S05]  /*3730*/  HADD2.F32 R215, -RZ, R175.H1_H1 ;  /* 0x300000afffd77230 */ /* 0x020fca0000004100 */
[----:B------:R-:W-:-:S04]  /*3740*/  FMUL.FTZ R215, R215, UR6 ;  /* 0x00000006d7d77c20 */ /* 0x000fc80008410000 */
[----:B------:R-:W-:-:S04]  /*3750*/  FMUL.FTZ R215, R103, R215 ;  /* 0x000000d767d77220 */ /* 0x000fc80000410000 */
[----:B------:R-:W-:-:S07]  /*3760*/  @P2 FADD.FTZ R215, R167, R215 ;  /* 0x000000d7a7d72221 */ /* 0x000fce0000010000 */
.L_x_41347:
[----:B------:R-:W-:Y:S05]  /*3770*/  BSYNC B1 ;  /* 0x0000000000017941 */ /* 0x000fea0003800000 */
.L_x_41346:
[----:B0-----:R-:W0:Y:S01]  /*3780*/  LDC.64 R232, c[0x0][0x238] ;  /* 0x00008e00ffe87b82 */ /* 0x001e220000000a00 */
[----:B------:R-:W-:Y:S01]  /*3790*/  IADD3 R5, R5, 0x20, RZ ;  /* 0x0000002005057810 */ /* 0x000fe20007ffe0ff */
[C---:B0-----:R-:W-:Y:S01]  /*37a0*/  IMAD.WIDE.U32 R232, R4.reuse, 0x20, R232 ;  /* 0x0000002004e87825 */ /* 0x041fe200078e00e8 */
[----:B------:R-:W-:-:S04]  /*37b0*/  IADD3 R4, R4, 0x20, RZ ;  /* 0x0000002004047810 */ /* 0x000fc80007ffe0ff */
[----:B------:R0:W-:Y:S04]  /*37c0*/  STG.E.128 desc[UR4][R232.64], R208 ;  /* 0x000000d0e8007986 */ /* 0x0001e8000c101d04 */
[----:B------:R0:W-:Y:S02]  /*37d0*/  STG.E.128 desc[UR4][R232.64+0x10], R212 ;  /* 0x000010d4e8007986 */ /* 0x0001e4000c101d04 */
.L_x_41331:
[----:B------:R-:W-:Y:S05]  /*37e0*/  BSYNC B0 ;  /* 0x0000000000007941 */ /* 0x000fea0003800000 */
.L_x_41330:
        /* <DEDUP_REMOVED lines=44> */
.L_x_41351:
[----:B------:R-:W-:Y:S05]  /*3ab0*/  BSYNC B1 ;  /* 0x0000000000017941 */ /* 0x000fea0003800000 */
.L_x_41350:
[----:B------:R-:W-:Y:S04]  /*3ac0*/  BSSY B1, `(.L_x_41352) ;  /* 0x0000006000017945 */ /* 0x000fe80003800000 */
[----:B------:R-:W-:Y:S05]  /*3ad0*/  @!P3 BRA `(.L_x_41353) ;  /* 0x000000000010b947 */ /* 0x000fea0003800000 */
[----:B-----5:R-:W-:-:S05]  /*3ae0*/  HADD2.F32 R217, -RZ, R172.H1_H1 ;  /* 0x300000acffd97230 */ /* 0x020fca0000004100 */
[----:B------:R-:W-:-:S04]  /*3af0*/  FMUL.FTZ R217, R217, UR6 ;  /* 0x00000006d9d97c20 */ /* 0x000fc80008410000 */
[----:B------:R-:W-:-:S04]  /*3b00*/  FMUL.FTZ R217, R129, R217 ;  /* 0x000000d981d97220 */ /* 0x000fc80000410000 */
[----:B------:R-:W-:-:S07]  /*3b10*/  @P2 FADD.FTZ R217, R157, R217 ;  /* 0x000000d99dd92221 */ /* 0x000fce0000010000 */
.L_x_41353:
[----:B------:R-:W-:Y:S05]  /*3b20*/  BSYNC B1 ;  /* 0x0000000000017941 */ /* 0x000fea0003800000 */
.L_x_41352:
[----:B------:R-:W-:Y:S04]  /*3b30*/  BSSY B1, `(.L_x_41354) ;  /* 0x0000006000017945 */ /* 0x000fe80003800000 */
[----:B------:R-:W-:Y:S05]  /*3b40*/  @!P3 BRA `(.L_x_41355) ;  /* 0x000000000010b947 */ /* 0x000fea0003800000 */
[----:B-----5:R-:W-:-:S05]  /*3b50*/  HADD2.F32 R218, -RZ, R173.H0_H0 ;  /* 0x200000adffda7230 */ /* 0x020fca0000004100 */
[----:B------:R-:W-:-:S04]  /*3b60*/  FMUL.FTZ R218, R218, UR6 ;  /* 0x00000006dada7c20 */ /* 0x000fc80008410000 */
[----:B------:R-:W-:-:S04]  /*3b70*/  FMUL.FTZ R218, R130, R218 ;  /* 0x000000da82da7220 */ /* 0x000fc80000410000 */
[----:B------:R-:W-:-:S07]  /*3b80*/  @P2 FADD.FTZ R218, R158, R218 ;  /* 0x000000da9eda2221 */ /* 0x000fce0000010000 */
.L_x_41355:
[----:B------:R-:W-:Y:S05]  /*3b90*/  BSYNC B1 ;  /* 0x0000000000017941 */ /* 0x000fea0003800000 */
.L_x_41354:
[----:B------:R-:W-:Y:S04]  /*3ba0*/  BSSY B1, `(.L_x_41356) ;  /* 0x0000006000017945 */ /* 0x000fe80003800000 */
[----:B------:R-:W-:Y:S05]  /*3bb0*/  @!P3 BRA `(.L_x_41357) ;  /* 0x000000000010b947 */ /* 0x000fea0003800000 */
[----:B-----5:R-:W-:-:S05]  /*3bc0*/  HADD2.F32 R219, -RZ, R173.H1_H1 ;  /* 0x300000adffdb7230 */ /* 0x020fca0000004100 */
[----:B------:R-:W-:-:S04]  /*3bd0*/  FMUL.FTZ R219, R219, UR6 ;  /* 0x00000006dbdb7c20 */ /* 0x000fc80008410000 */
[----:B------:R-:W-:-:S04]  /*3be0*/  FMUL.FTZ R219, R131, R219 ;  /* 0x000000db83db7220 */ /* 0x000fc80000410000 */
[----:B------:R-:W-:-:S07]  /*3bf0*/  @P2 FADD.FTZ R219, R159, R219 ;  /* 0x000000db9fdb2221 */ /* 0x000fce0000010000 */
.L_x_41357:
[----:B------:R-:W-:Y:S05]  /*3c00*/  BSYNC B1 ;  /* 0x0000000000017941 */ /* 0x000fea0003800000 */
.L_x_41356:
[----:B------:R-:W-:Y:S04]  /*3c10*/  BSSY B1, `(.L_x_41358) ;  /* 0x0000006000017945 */ /* 0x000fe80003800000 */
[----:B------:R-:W-:Y:S05]  /*3c20*/  @!P3 BRA `(.L_x_41359) ;  /* 0x000000000010b947 */ /* 0x000fea0003800000 */
[----:B-----5:R-:W-:-:S05]  /*3c30*/  HADD2.F32 R220, -RZ, R174.H0_H0 ;  /* 0x200000aeffdc7230 */ /* 0x020fca0000004100 */
[----:B------:R-:W-:-:S04]  /*3c40*/  FMUL.FTZ R220, R220, UR6 ;  /* 0x00000006dcdc7c20 */ /* 0x000fc80008410000 */
[----:B------:R-:W-:-:S04]  /*3c50*/  FMUL.FTZ R220, R124, R220 ;  /* 0x000000dc7cdc7220 */ /* 0x000fc80000410000 */
[----:B------:R-:W-:-:S07]  /*3c60*/  @P2 FADD.FTZ R220, R164, R220 ;  /* 0x000000dca4dc2221 */ /* 0x000fce0000010000 */
.L_x_41359:
[----:B------:R-:W-:Y:S05]  /*3c70*/  BSYNC B1 ;  /* 0x0000000000017941 */ /* 0x000fea0003800000 */
.L_x_41358:
[----:B------:R-:W-:Y:S04]  /*3c80*/  BSSY B1, `(.L_x_41360) ;  /* 0x0000006000017945 */ /* 0x000fe80003800000 */
[----:B------:R-:W-:Y:S05]  /*3c90*/  @!P3 BRA `(.L_x_41361) ;  /* 0x000000000010b947 */ /* 0x000fea0003800000 */
[----:B-----5:R-:W-:-:S05]  /*3ca0*/  HADD2.F32 R221, -RZ, R174.H1_H1 ;  /* 0x300000aeffdd7230 */ /* 0x020fca0000004100 */
[----:B------:R-:W-:-:S04]  /*3cb0*/  FMUL.FTZ R221, R221, UR6 ;  /* 0x00000006dddd7c20 */ /* 0x000fc80008410000 */
[----:B------:R-:W-:-:S04]  /*3cc0*/  FMUL.FTZ R221, R125, R221 ;  /* 0x000000dd7ddd7220 */ /* 0x000fc80000410000 */
[----:B------:R-:W-:-:S07]  /*3cd0*/  @P2 FADD.FTZ R221, R165, R221 ;  /* 0x000000dda5dd2221 */ /* 0x000fce0000010000 */
.L_x_41361:
[----:B------:R-:W-:Y:S05]  /*3ce0*/  BSYNC B1 ;  /* 0x0000000000017941 */ /* 0x000fea0003800000 */
.L_x_41360:
[----:B------:R-:W-:Y:S04]  /*3cf0*/  BSSY B1, `(.L_x_41362) ;  /* 0x0000006000017945 */ /* 0x000fe80003800000 */
[----:B------:R-:W-:Y:S05]  /*3d00*/  @!P3 BRA `(.L_x_41363) ;  /* 0x000000000010b947 */ /* 0x000fea0003800000 */
[----:B-----5:R-:W-:-:S05]  /*3d10*/  HADD2.F32 R222, -RZ, R175.H0_H0 ;  /* 0x200000afffde7230 */ /* 0x020fca0000004100 */
[----:B------:R-:W-:-:S04]  /*3d20*/  FMUL.FTZ R222, R222, UR6 ;  /* 0x00000006dede7c20 */ /* 0x000fc80008410000 */
[----:B------:R-:W-:-:S04]  /*3d30*/  FMUL.FTZ R222, R126, R222 ;  /* 0x000000de7ede7220 */ /* 0x000fc80000410000 */
[----:B------:R-:W-:-:S07]  /*3d40*/  @P2 FADD.FTZ R222, R166, R222 ;  /* 0x000000dea6de2221 */ /* 0x000fce0000010000 */
.L_x_41363:
[----:B------:R-:W-:Y:S05]  /*3d50*/  BSYNC B1 ;  /* 0x0000000000017941 */ /* 0x000fea0003800000 */
.L_x_41362:
[----:B------:R-:W-:Y:S04]  /*3d60*/  BSSY B1, `(.L_x_41364) ;  /* 0x0000006000017945 */ /* 0x000fe80003800000 */
[----:B------:R-:W-:Y:S05]  /*3d70*/  @!P3 BRA `(.L_x_41365) ;  /* 0x000000000010b947 */ /* 0x000fea0003800000 */
[----:B-----5:R-:W-:-:S05]  /*3d80*/  HADD2.F32 R223, -RZ, R175.H1_H1 ;  /* 0x300000afffdf7230 */ /* 0x020fca0000004100 */
[----:B------:R-:W-:-:S04]  /*3d90*/  FMUL.FTZ R223, R223, UR6 ;  /* 0x00000006dfdf7c20 */ /* 0x000fc80008410000 */
[----:B------:R-:W-:-:S04]  /*3da0*/  FMUL.FTZ R223, R127, R223 ;  /* 0x000000df7fdf7220 */ /* 0x000fc80000410000 */
[----:B------:R-:W-:-:S07]  /*3db0*/  @P2 FADD.FTZ R223, R167, R223 ;  /* 0x000000dfa7df2221 */ /* 0x000fce0000010000 */
.L_x_41365:
[----:B------:R-:W-:Y:S05]  /*3dc0*/  BSYNC B1 ;  /* 0x0000000000017941 */ /* 0x000fea0003800000 */
.L_x_41364:
[----:B0-----:R-:W0:Y:S01]  /*3dd0*/  LDC.64 R232, c[0x0][0x238] ;  /* 0x00008e00ffe87b82 */ /* 0x001e220000000a00 */
[----:B------:R-:W-:Y:S01]  /*3de0*/  IADD3 R5, R5, 0x20, RZ ;  /* 0x0000002005057810 */ /* 0x000fe20007ffe0ff */
[C---:B0-----:R-:W-:Y:S01]  /*3df0*/  IMAD.WIDE.U32 R232, R4.reuse, 0x20, R232 ;  /* 0x0000002004e87825 */ /* 0x041fe200078e00e8 */
[----:B------:R-:W-:-:S04]  /*3e00*/  IADD3 R4, R4, 0x20, RZ ;  /* 0x0000002004047810 */ /* 0x000fc80007ffe0ff */
[----:B------:R0:W-:Y:S04]  /*3e10*/  STG.E.128 desc[UR4][R232.64], R216 ;  /* 0x000000d8e8007986 */ /* 0x0001e8000c101d04 */
[----:B------:R0:W-:Y:S02]  /*3e20*/  STG.E.128 desc[UR4][R232.64+0x10], R220 ;  /* 0x000010dce8007986 */ /* 0x0001e4000c101d04 */
.L_x_41349:
[----:B------:R-:W-:Y:S05]  /*3e30*/  BSYNC B0 ;  /* 0x0000000000007941 */ /* 0x000fea0003800000 */
.L_x_41348:
        /* <DEDUP_REMOVED lines=44> */
.L_x_41369:
[----:B------:R-:W-:Y:S05]  /*4100*/  BSYNC B1 ;  /* 0x0000000000017941 */ /* 0x000fea0003800000 */
.L_x_41368:
[----:B------:R-:W-:Y:S04]  /*4110*/  BSSY B1, `(.L_x_41370) ;  /* 0x0000006000017945 */ /* 0x000fe80003800000 */
[----:B------:R-:W-:Y:S05]  /*4120*/  @!P2 BRA `(.L_x_41371) ;  /* 0x000000000010a947 */ /* 0x000fea0003800000 */
[----:B-----5:R-:W-:-:S05]  /*4130*/  HADD2.F32 R3, -RZ, R172.H1_H1 ;  /* 0x300000acff037230 */ /* 0x020fca0000004100 */
[----:B------:R-:W-:-:S04]  /*4140*/  FMUL.FTZ R3, R3, UR6 ;  /* 0x0000000603037c20 */ /* 0x000fc80008410000 */
[----:B------:R-:W-:-:S04]  /*4150*/  FMUL.FTZ R229, R153, R3 ;  /* 0x0000000399e57220 */ /* 0x000fc80000410000 */
[----:B------:R-:W-:-:S07]  /*4160*/  @P1 FADD.FTZ R229, R157, R229 ;  /* 0x000000e59de51221 */ /* 0x000fce0000010000 */
.L_x_41371:
[----:B------:R-:W-:Y:S05]  /*4170*/  BSYNC B1 ;  /* 0x0000000000017941 */ /* 0x000fea0003800000 */
.L_x_41370:
[----:B------:R-:W-:Y:S04]  /*4180*/  BSSY B1, `(.L_x_41372) ;  /* 0x0000006000017945 */ /* 0x000fe80003800000 */
[----:B------:R-:W-:Y:S05]  /*4190*/  @!P2 BRA `(.L_x_41373) ;  /* 0x000000000010a947 */ /* 0x000fea0003800000 */
[----:B-----5:R-:W-:-:S05]  /*41a0*/  HADD2.F32 R3, -RZ, R173.H0_H0 ;  /* 0x200000adff037230 */ /* 0x020fca0000004100 */
[----:B------:R-:W-:-:S04]  /*41b0*/  FMUL.FTZ R3, R3, UR6 ;  /* 0x0000000603037c20 */ /* 0x000fc80008410000 */
[----:B------:R-:W-:-:S04]  /*41c0*/  FMUL.FTZ R230, R154, R3 ;  /* 0x000000039ae67220 */ /* 0x000fc80000410000 */
[----:B------:R-:W-:-:S07]  /*41d0*/  @P1 FADD.FTZ R230, R158, R230 ;  /* 0x000000e69ee61221 */ /* 0x000fce0000010000 */
.L_x_41373:
[----:B------:R-:W-:Y:S05]  /*41e0*/  BSYNC B1 ;  /* 0x0000000000017941 */ /* 0x000fea0003800000 */
.L_x_41372:
[----:B------:R-:W-:Y:S04]  /*41f0*/  BSSY B1, `(.L_x_41374) ;  /* 0x0000006000017945 */ /* 0x000fe80003800000 */
[----:B------:R-:W-:Y:S05]  /*4200*/  @!P2 BRA `(.L_x_41375) ;  /* 0x000000000010a947 */ /* 0x000fea0003800000 */
[----:B-----5:R-:W-:-:S05]  /*4210*/  HADD2.F32 R3, -RZ, R173.H1_H1 ;  /* 0x300000adff037230 */ /* 0x020fca0000004100 */
[----:B------:R-:W-:-:S04]  /*4220*/  FMUL.FTZ R3, R3, UR6 ;  /* 0x0000000603037c20 */ /* 0x000fc80008410000 */
[----:B------:R-:W-:-:S04]  /*4230*/  FMUL.FTZ R231, R155, R3 ;  /* 0x000000039be77220 */ /* 0x000fc80000410000 */
[----:B------:R-:W-:-:S07]  /*4240*/  @P1 FADD.FTZ R231, R159, R231 ;  /* 0x000000e79fe71221 */ /* 0x000fce0000010000 */
.L_x_41375:
[----:B------:R-:W-:Y:S05]  /*4250*/  BSYNC B1 ;  /* 0x0000000000017941 */ /* 0x000fea0003800000 */
.L_x_41374:
[----:B------:R-:W-:Y:S04]  /*4260*/  BSSY B1, `(.L_x_41376) ;  /* 0x0000006000017945 */ /* 0x000fe80003800000 */
[----:B------:R-:W-:Y:S05]  /*4270*/  @!P2 BRA `(.L_x_41377) ;  /* 0x000000000010a947 */ /* 0x000fea0003800000 */
[----:B-----5:R-:W-:-:S05]  /*4280*/  HADD2.F32 R3, -RZ, R174.H0_H0 ;  /* 0x200000aeff037230 */ /* 0x020fca0000004100 */
[----:B------:R-:W-:-:S04]  /*4290*/  FMUL.FTZ R3, R3, UR6 ;  /* 0x0000000603037c20 */ /* 0x000fc80008410000 */
[----:B------:R-:W-:-:S04]  /*42a0*/  FMUL.FTZ R224, R148, R3 ;  /* 0x0000000394e07220 */ /* 0x000fc80000410000 */
[----:B------:R-:W-:-:S07]  /*42b0*/  @P1 FADD.FTZ R224, R164, R224 ;  /* 0x000000e0a4e01221 */ /* 0x000fce0000010000 */
.L_x_41377:
[----:B------:R-:W-:Y:S05]  /*42c0*/  BSYNC B1 ;  /* 0x0000000000017941 */ /* 0x000fea0003800000 */
.L_x_41376:
[----:B------:R-:W-:Y:S04]  /*42d0*/  BSSY B1, `(.L_x_41378) ;  /* 0x0000006000017945 */ /* 0x000fe80003800000 */
[----:B------:R-:W-:Y:S05]  /*42e0*/  @!P2 BRA `(.L_x_41379) ;  /* 0x000000000010a947 */ /* 0x000fea0003800000 */
[----:B-----5:R-:W-:-:S05]  /*42f0*/  HADD2.F32 R3, -RZ, R174.H1_H1 ;  /* 0x300000aeff037230 */ /* 0x020fca0000004100 */
[----:B------:R-:W-:-:S04]  /*4300*/  FMUL.FTZ R3, R3, UR6 ;  /* 0x0000000603037c20 */ /* 0x000fc80008410000 */
[----:B------:R-:W-:-:S04]  /*4310*/  FMUL.FTZ R225, R149, R3 ;  /* 0x0000000395e17220 */ /* 0x000fc80000410000 */
[----:B------:R-:W-:-:S07]  /*4320*/  @P1 FADD.FTZ R225, R165, R225 ;  /* 0x000000e1a5e11221 */ /* 0x000fce0000010000 */
.L_x_41379:
[----:B------:R-:W-:Y:S05]  /*4330*/  BSYNC B1 ;  /* 0x0000000000017941 */ /* 0x000fea0003800000 */
.L_x_41378:
[----:B------:R-:W-:Y:S04]  /*4340*/  BSSY B1, `(.L_x_41380) ;  /* 0x0000006000017945 */ /* 0x000fe80003800000 */
[----:B------:R-:W-:Y:S05]  /*4350*/  @!P2 BRA `(.L_x_41381) ;  /* 0x000000000010a947 */ /* 0x000fea0003800000 */
[----:B-----5:R-:W-:-:S05]  /*4360*/  HADD2.F32 R3, -RZ, R175.H0_H0 ;  /* 0x200000afff037230 */ /* 0x020fca0000004100 */
[----:B------:R-:W-:-:S04]  /*4370*/  FMUL.FTZ R3, R3, UR6 ;  /* 0x0000000603037c20 */ /* 0x000fc80008410000 */
[----:B------:R-:W-:-:S04]  /*4380*/  FMUL.FTZ R226, R150, R3 ;  /* 0x0000000396e27220 */ /* 0x000fc80000410000 */
[----:B------:R-:W-:-:S07]  /*4390*/  @P1 FADD.FTZ R226, R166, R226 ;  /* 0x000000e2a6e21221 */ /* 0x000fce0000010000 */
.L_x_41381:
[----:B------:R-:W-:Y:S05]  /*43a0*/  BSYNC B1 ;  /* 0x0000000000017941 */ /* 0x000fea0003800000 */
.L_x_41380:
[----:B------:R-:W-:Y:S04]  /*43b0*/  BSSY B1, `(.L_x_41382) ;  /* 0x0000006000017945 */ /* 0x000fe80003800000 */
[----:B------:R-:W-:Y:S05]  /*43c0*/  @!P2 BRA `(.L_x_41383) ;  /* 0x000000000010a947 */ /* 0x000fea0003800000 */
[----:B-----5:R-:W-:-:S05]  /*43d0*/  HADD2.F32 R3, -RZ, R175.H1_H1 ;  /* 0x300000afff037230 */ /* 0x020fca0000004100 */
[----:B------:R-:W-:-:S04]  /*43e0*/  FMUL.FTZ R3, R3, UR6 ;  /* 0x0000000603037c20 */ /* 0x000fc80008410000 */
[----:B------:R-:W-:-:S04]  /*43f0*/  FMUL.FTZ R227, R151, R3 ;  /* 0x0000000397e37220 */ /* 0x000fc80000410000 */
[----:B------:R-:W-:-:S07]  /*4400*/  @P1 FADD.FTZ R227, R167, R227 ;  /* 0x000000e3a7e31221 */ /* 0x000fce0000010000 */
.L_x_41383:
[----:B------:R-:W-:Y:S05]  /*4410*/  BSYNC B1 ;  /* 0x0000000000017941 */ /* 0x000fea0003800000 */
.L_x_41382:
[----:B------:R-:W0:Y:S02]  /*4420*/  LDC.64 R232, c[0x0][0x238] ;  /* 0x00008e00ffe87b82 */ /* 0x000e240000000a00 */
[----:B0-----:R-:W-:-:S05]  /*4430*/  IMAD.WIDE.U32 R4, R4, 0x20, R232 ;  /* 0x0000002004047825 */ /* 0x001fca00078e00e8 */
[----:B------:R0:W-:Y:S04]  /*4440*/  STG.E.128 desc[UR4][R4.64], R228 ;  /* 0x000000e404007986 */ /* 0x0001e8000c101d04 */
[----:B------:R0:W-:Y:S02]  /*4450*/  STG.E.128 desc[UR4][R4.64+0x10], R224 ;  /* 0x000010e004007986 */ /* 0x0001e4000c101d04 */
.L_x_41367:
[----:B------:R-:W-:Y:S05]  /*4460*/  BSYNC B0 ;  /* 0x0000000000007941 */ /* 0x000fea0003800000 */
.L_x_41366:
        /* <DEDUP_REMOVED lines=236> */
.L_x_41413:
        /* <DEDUP_REMOVED lines=52> */
[----:B------:R-:W-:Y:S01]  /*5670*/  F2FP.F16.F32.PACK_AB R232, R232, R233 ;  /* 0x000000e9e8e8723e */ /* 0x000fe200000000ff */
[----:B------:R-:W-:Y:S01]  /*5680*/  FADD.FTZ R233, R163, -R4 ;  /* 0x80000004a3e97221 */ /* 0x000fe20000010000 */
[----:B------:R-:W-:-:S03]  /*5690*/  FMUL.FTZ R234, R3, R234 ;  /* 0x000000ea03ea7220 */ /* 0x000fc60000410000 */
[----:B------:R-:W-:Y:S01]  /*56a0*/  FMUL.FTZ R233, R3, R233 ;  /* 0x000000e903e97220 */ /* 0x000fe20000410000 */
[----:B----4-:R-:W-:-:S03]  /*56b0*/  FFMA.FTZ R234, R2, R234, R10 ;  /* 0x000000ea02ea7223 */ /* 0x010fc6000001000a */
[----:B------:R-:W-:Y:S01]  /*56c0*/  FFMA.FTZ R233, R235, R233, R11 ;  /* 0x000000e9ebe97223 */ /* 0x000fe2000001000b */
[--C-:B------:R-:W-:Y:S01]  /*56d0*/  FADD.FTZ R235, R168, -R4.reuse ;  /* 0x80000004a8eb7221 */ /* 0x100fe20000010000 */
[----:B------:R1:W5:Y:S03]  /*56e0*/  LDL.LU R2, [R1+0x84] ;  /* 0x0000840001027983 */ /* 0x0003660000300800 */
[----:B------:R-:W-:Y:S01]  /*56f0*/  F2FP.F16.F32.PACK_AB R233, R233, R234 ;  /* 0x000000eae9e9723e */ /* 0x000fe200000000ff */
[----:B------:R-:W-:Y:S01]  /*5700*/  FADD.FTZ R234, R169, -R4 ;  /* 0x80000004a9ea7221 */ /* 0x000fe20000010000 */
[----:B------:R-:W-:-:S03]  /*5710*/  FMUL.FTZ R235, R3, R235 ;  /* 0x000000eb03eb7220 */ /* 0x000fc60000410000 */
[----:B------:R-:W-:Y:S01]  /*5720*/  FMUL.FTZ R234, R3, R234 ;  /* 0x000000ea03ea7220 */ /* 0x000fe20000410000 */
[----:B------:R-:W-:-:S03]  /*5730*/  FFMA.FTZ R235, R0, R235, R12 ;  /* 0x000000eb00eb7223 */ /* 0x000fc6000001000c */
[----:B------:R-:W-:Y:S01]  /*5740*/  FFMA.FTZ R234, R252, R234, R13 ;  /* 0x000000eafcea7223 */ /* 0x000fe2000001000d */
[--C-:B------:R-:W-:Y:S01]  /*5750*/  FADD.FTZ R252, R171, -R4.reuse ;  /* 0x80000004abfc7221 */ /* 0x100fe20000010000 */
[----:B------:R1:W5:Y:S03]  /*5760*/  LDL.LU R0, [R1+0x80] ;  /* 0x0000800001007983 */ /* 0x0003660000300800 */
[----:B------:R-:W-:Y:S01]  /*5770*/  F2FP.F16.F32.PACK_AB R234, R234, R235 ;  /* 0x000000ebeaea723e */ /* 0x000fe200000000ff */
[----:B------:R-:W-:Y:S01]  /*5780*/  FADD.FTZ R235, R170, -R4 ;  /* 0x80000004aaeb7221 */ /* 0x000fe20000010000 */
[----:B------:R-:W-:-:S03]  /*5790*/  FMUL.FTZ R252, R3, R252 ;  /* 0x000000fc03fc7220 */ /* 0x000fc60000410000 */
[----:B------:R-:W-:-:S04]  /*57a0*/  FMUL.FTZ R235, R3, R235 ;  /* 0x000000eb03eb7220 */ /* 0x000fc80000410000 */
[----:B------:R-:W-:Y:S01]  /*57b0*/  FFMA.FTZ R235, R6, R235, R14 ;  /* 0x000000eb06eb7223 */ /* 0x000fe2000001000e */
[----:B------:R-:W-:Y:S02]  /*57c0*/  FFMA.FTZ R252, R7, R252, R15 ;  /* 0x000000fc07fc7223 */ /* 0x000fe4000001000f */
[----:B------:R-:W0:Y:S03]  /*57d0*/  LDC.64 R6, c[0x0][0x2b8] ;  /* 0x0000ae00ff067b82 */ /* 0x000e260000000a00 */
[----:B------:R-:W-:Y:S01]  /*57e0*/  F2FP.F16.F32.PACK_AB R235, R252, R235 ;  /* 0x000000ebfceb723e */ /* 0x000fe200000000ff */
[----:B0-----:R-:W-:-:S05]  /*57f0*/  IMAD.WIDE.U32 R6, R5, 0x10, R6 ;  /* 0x0000001005067825 */ /* 0x001fca00078e0006 */
[----:B------:R0:W-:Y:S04]  /*5800*/  STG.E.128 desc[UR4][R6.64], R232 ;  /* 0x000000e806007986 */ /* 0x0001e8000c101d04 */
[----:B0-----:R1:W5:Y:S01]  /*5810*/  LDL.LU.64 R6, [R1+0x78] ;  /* 0x0000780001067983 */ /* 0x0013620000300a00 */
[----:B------:R-:W-:-:S07]  /*5820*/  IADD3 R5, R5, 0x20, RZ ;  /* 0x0000002005057810 */ /* 0x000fce0007ffe0ff */
.L_x_41388:
[----:B------:R-:W-:Y:S05]  /*5830*/  BSYNC B1 ;  /* 0x0000000000017941 */ /* 0x000fea0003800000 */
.L_x_41387:
        /* <DEDUP_REMOVED lines=16> */
[----:B------:R-:W-:Y:S01]  /*5940*/  F2FP.F16.F32.PACK_AB R232, R232, R233 ;  /* 0x000000e9e8e8723e */ /* 0x000fe200000000ff */
[----:B------:R-:W-:Y:S01]  /*5950*/  FADD.FTZ R233, R179, -R4 ;  /* 0x80000004b3e97221 */ /* 0x000fe20000010000 */
[----:B------:R-:W-:Y:S01]  /*5960*/  FFMA.FTZ R235, R28, R235, R20 ;  /* 0x000000eb1ceb7223 */ /* 0x000fe20000010014 */
[C---:B------:R-:W-:Y:S02]  /*5970*/  FMUL.FTZ R252, R3.reuse, R252 ;  /* 0x000000fc03fc7220 */ /* 0x040fe40000410000 */
[----:B------:R-:W-:Y:S01]  /*5980*/  FMUL.FTZ R233, R3, R233 ;  /* 0x000000e903e97220 */ /* 0x000fe20000410000 */
[----:B0-----:R-:W0:Y:S01]  /*5990*/  LDC.64 R6, c[0x0][0x2b8] ;  /* 0x0000ae00ff067b82 */ /* 0x001e220000000a00 */
[----:B------:R-:W-:Y:S02]  /*59a0*/  FFMA.FTZ R252, R31, R252, R23 ;  /* 0x000000fc1ffc7223 */ /* 0x000fe40000010017 */
[----:B------:R-:W-:-:S05]  /*59b0*/  FFMA.FTZ R233, R27, R233, R19 ;  /* 0x000000e91be97223 */ /* 0x000fca0000010013 */
[----:B------:R-:W-:Y:S01]  /*59c0*/  F2FP.F16.F32.PACK_AB R233, R233, R234 ;  /* 0x000000eae9e9723e */ /* 0x000fe200000000ff */
[----:B------:R-:W-:-:S04]  /*59d0*/  FADD.FTZ R234, R181, -R4 ;  /* 0x80000004b5ea7221 */ /* 0x000fc80000010000 */
[----:B------:R-:W-:-:S04]  /*59e0*/  FMUL.FTZ R234, R3, R234 ;  /* 0x000000ea03ea7220 */ /* 0x000fc80000410000 */
[----:B------:R-:W-:-:S05]  /*59f0*/  FFMA.FTZ R234, R29, R234, R21 ;  /* 0x000000ea1dea7223 */ /* 0x000fca0000010015 */
[----:B------:R-:W-:Y:S01]  /*5a00*/  F2FP.F16.F32.PACK_AB R234, R234, R235 ;  /* 0x000000ebeaea723e */ /* 0x000fe200000000ff */
[----:B------:R-:W-:Y:S01]  /*5a10*/  FADD.FTZ R235, R182, -R4 ;  /* 0x80000004b6eb7221 */ /* 0x000fe20000010000 */
[----:B0-----:R-:W-:-:S04]  /*5a20*/  IMAD.WIDE.U32 R6, R5, 0x10, R6 ;  /* 0x0000001005067825 */ /* 0x001fc800078e0006 */
[----:B------:R-:W-:-:S04]  /*5a30*/  FMUL.FTZ R235, R3, R235 ;  /* 0x000000eb03eb7220 */ /* 0x000fc80000410000 */
[----:B------:R-:W-:-:S05]  /*5a40*/  FFMA.FTZ R235, R30, R235, R22 ;  /* 0x000000eb1eeb7223 */ /* 0x000fca0000010016 */
[----:B------:R-:W-:-:S05]  /*5a50*/  F2FP.F16.F32.PACK_AB R235, R252, R235 ;  /* 0x000000ebfceb723e */ /* 0x000fca00000000ff */
[----:B------:R0:W-:Y:S04]  /*5a60*/  STG.E.128 desc[UR4][R6.64], R232 ;  /* 0x000000e806007986 */ /* 0x0001e8000c101d04 */
[----:B0-----:R2:W5:Y:S01]  /*5a70*/  LDL.LU.64 R6, [R1+0x78] ;  /* 0x0000780001067983 */ /* 0x0015620000300a00 */
[----:B------:R-:W-:-:S07]  /*5a80*/  IADD3 R5, R5, 0x20, RZ ;  /* 0x0000002005057810 */ /* 0x000fce0007ffe0ff */
.L_x_41390:
[----:B------:R-:W-:Y:S05]  /*5a90*/  BSYNC B1 ;  /* 0x0000000000017941 */ /* 0x000fea0003800000 */
.L_x_41389:
        /* <DEDUP_REMOVED lines=37> */
.L_x_41392:
[----:B------:R-:W-:Y:S05]  /*5cf0*/  BSYNC B1 ;  /* 0x0000000000017941 */ /* 0x000fea0003800000 */
.L_x_41391:
        /* <DEDUP_REMOVED lines=37> */
.L_x_41394:
[----:B------:R-:W-:Y:S05]  /*5f50*/  BSYNC B1 ;  /* 0x0000000000017941 */ /* 0x000fea0003800000 */
.L_x_41393:
        /* <DEDUP_REMOVED lines=37> */
.L_x_41396:
[----:B------:R-:W-:Y:S05]  /*61b0*/  BSYNC B1 ;  /* 0x0000000000017941 */ /* 0x000fea0003800000 */
.L_x_41395:
        /* <DEDUP_REMOVED lines=37> */
.L_x_41398:
[----:B------:R-:W-:Y:S05]  /*6410*/  BSYNC B1 ;  /* 0x0000000000017941 */ /* 0x000fea0003800000 */
.L_x_41397:
        /* <DEDUP_REMOVED lines=37> */
.L_x_41400:
[----:B------:R-:W-:Y:S05]  /*6670*/  BSYNC B1 ;  /* 0x0000000000017941 */ /* 0x000fea0003800000 */
.L_x_41399:
        /* <DEDUP_REMOVED lines=24> */
[----:B------:R-:W-:Y:S01]  /*6800*/  F2FP.F16.F32.PACK_AB R235, R3, R4 ;  /* 0x0000000403eb723e */ /* 0x000fe200000000ff */
[----:B------:R-:W-:Y:S01]  /*6810*/  FFMA.FTZ R4, R142, R233, R134 ;  /* 0x000000e98e047223 */ /* 0x000fe20000010086 */
[----:B------:R-:W-:Y:S01]  /*6820*/  FFMA.FTZ R3, R140, R252, R132 ;  /* 0x000000fc8c037223 */ /* 0x000fe20000010084 */
[----:B------:R-:W-:Y:S01]  /*6830*/  FFMA.FTZ R233, R144, R232, R136 ;  /* 0x000000e890e97223 */ /* 0x000fe20000010088 */
[----:B------:R-:W-:Y:S01]  /*6840*/  FFMA.FTZ R252, R143, R7, R135 ;  /* 0x000000078ffc7223 */ /* 0x000fe20000010087 */
[----:B------:R-:W-:Y:S02]  /*6850*/  FFMA.FTZ R232, R141, R6, R133 ;  /* 0x000000068de87223 */ /* 0x000fe40000010085 */
[----:B------:R-:W0:Y:S01]  /*6860*/  LDC.64 R6, c[0x0][0x2b8] ;  /* 0x0000ae00ff067b82 */ /* 0x000e220000000a00 */
[----:B------:R-:W-:Y:S02]  /*6870*/  F2FP.F16.F32.PACK_AB R234, R234, R233 ;  /* 0x000000e9eaea723e */ /* 0x000fe400000000ff */
[----:B------:R-:W-:-:S02]  /*6880*/  F2FP.F16.F32.PACK_AB R233, R252, R4 ;  /* 0x00000004fce9723e */ /* 0x000fc400000000ff */
[----:B------:R-:W-:Y:S01]  /*6890*/  F2FP.F16.F32.PACK_AB R232, R232, R3 ;  /* 0x00000003e8e8723e */ /* 0x000fe200000000ff */
[----:B0-----:R-:W-:Y:S02]  /*68a0*/  IMAD.WIDE.U32 R4, R5, 0x10, R6 ;  /* 0x0000001005047825 */ /* 0x001fe400078e0006 */
[----:B------:R0:W5:Y:S04]  /*68b0*/  LDL.LU.64 R6, [R1+0x78] ;  /* 0x0000780001067983 */ /* 0x0001680000300a00 */
[----:B------:R0:W-:Y:S02]  /*68c0*/  STG.E.128 desc[UR4][R4.64], R232 ;  /* 0x000000e804007986 */ /* 0x0001e4000c101d04 */
.L_x_41386:
[----:B------:R-:W-:Y:S05]  /*68d0*/  BSYNC B0 ;  /* 0x0000000000007941 */ /* 0x000fea0003800000 */
.L_x_41385:
[----:B0-----:R-:W0:Y:S02]  /*68e0*/  LDC.64 R4, c[0x0][0x210] ;  /* 0x00008400ff047b82 */ /* 0x001e240000000a00 */
[----:B0-----:R-:W-:-:S04]  /*68f0*/  LEA R2, R4, R2, 0x2 ;  /* 0x0000000204027211 */ /* 0x001fc800078e10ff */
[----:B------:R-:W-:-:S13]  /*6900*/  ISETP.GE.AND P1, PT, R2, R5, PT ;  /* 0x000000050200720c */ /* 0x000fda0003f26270 */
[----:B------:R-:W-:Y:S05]  /*6910*/  @!P1 BRA `(.L_x_41401) ;  /* 0xffffffa4009c9947 */ /* 0x000fea000383ffff */
[----:B------:R-:W-:Y:S05]  /*6920*/  EXIT ;  /* 0x000000000000794d */ /* 0x000fea0003800000 */
.L_x_41384:
        /* <DEDUP_REMOVED lines=8> */
.L_x_41403:
[----:B------:R-:W-:Y:S05]  /*69b0*/  BSYNC B0 ;  /* 0x0000000000007941 */ /* 0x000fea0003800000 */
.L_x_41402:
        /* <DEDUP_REMOVED lines=10> */
.L_x_41404:
        /* <DEDUP_REMOVED lines=9> */
.L_x_41405:
[----:B------:R-:W-:Y:S01]  /*6af0*/  HFMA2.MMA R232, -RZ, RZ, 0, 4.76837158203125e-07 ;  /* 0x00000008ffe87435 */ /* 0x000fe200000001ff */
[----:B------:R-:W-:Y:S01]  /*6b00*/  FADD.FTZ R4, R4, R3 ;  /* 0x0000000304047221 */ /* 0x000fe20000010000 */
[----:B------:R-:W-:-:S04]  /*6b10*/  MOV R3, 0xffffffff ;  /* 0xffffffff00037802 */ /* 0x000fc80000000f00 */
[----:B------:R-:W-:-:S07]  /*6b20*/  MOV R252, R4 ;  /* 0x0000000400fc7202 */ /* 0x000fce0000000f00 */
[----:B------:R-:W-:Y:S05]  /*6b30*/  WARPSYNC.COLLECTIVE R3, `(.L_x_41406) ;  /* 0x0000000003087348 */ /* 0x000fea0003c00000 */
[----:B------:R0:W1:Y:S02]  /*6b40*/  SHFL.BFLY P6, R3, R252, R232, R5 ;  /* 0x0c0000e8fc037389 */ /* 0x00006400000c0005 */
[----:B01----:R-:W-:Y:S01]  /*6b50*/  ENDCOLLECTIVE ;  /* 0x000000000000791b */ /* 0x003fe20003800000 */
.L_x_41406:
[----:B------:R-:W-:Y:S01]  /*6b60*/  HFMA2.MMA R232, -RZ, RZ, 0, 9.5367431640625e-07 ;  /* 0x00000010ffe87435 */ /* 0x000fe200000001ff */
[----:B------:R-:W-:Y:S01]  /*6b70*/  FADD.FTZ R4, R4, R3 ;  /* 0x0000000304047221 */ /* 0x000fe20000010000 */
[----:B------:R-:W-:-:S04]  /*6b80*/  MOV R3, 0xffffffff ;  /* 0xffffffff00037802 */ /* 0x000fc80000000f00 */
[----:B------:R-:W-:-:S07]  /*6b90*/  MOV R252, R4 ;  /* 0x0000000400fc7202 */ /* 0x000fce0000000f00 */
[----:B------:R-:W-:Y:S05]  /*6ba0*/  WARPSYNC.COLLECTIVE R3, `(.L_x_41407) ;  /* 0x0000000003087348 */ /* 0x000fea0003c00000 */
[----:B------:R0:W1:Y:S02]  /*6bb0*/  SHFL.BFLY P6, R3, R252, R232, R5 ;  /* 0x0c0000e8fc037389 */ /* 0x00006400000c0005 */
[----:B01----:R-:W-:Y:S01]  /*6bc0*/  ENDCOLLECTIVE ;  /* 0x000000000000791b */ /* 0x003fe20003800000 */
.L_x_41407:
        /* <DEDUP_REMOVED lines=140> */
.L_x_41408:
[----:B------:R-:W-:Y:S01]  /*7490*/  HFMA2.MMA R232, -RZ, RZ, 0, 1.1920928955078125e-07 ;  /* 0x00000002ffe87435 */ /* 0x000fe200000001ff */
[----:B------:R-:W-:Y:S01]  /*74a0*/  FADD.FTZ R233, R233, R3 ;  /* 0x00000003e9e97221 */ /* 0x000fe20000010000 */
[----:B------:R-:W-:-:S04]  /*74b0*/  MOV R3, 0xffffffff ;  /* 0xffffffff00037802 */ /* 0x000fc80000000f00 */
[----:B------:R-:W-:-:S07]  /*74c0*/  MOV R252, R233 ;  /* 0x000000e900fc7202 */ /* 0x000fce0000000f00 */
[----:B------:R-:W-:Y:S05]  /*74d0*/  WARPSYNC.COLLECTIVE R3, `(.L_x_41409) ;  /* 0x0000000003087348 */ /* 0x000fea0003c00000 */
[----:B------:R0:W1:Y:S02]  /*74e0*/  SHFL.BFLY P6, R3, R252, R232, R5 ;  /* 0x0c0000e8fc037389 */ /* 0x00006400000c0005 */
[----:B01----:R-:W-:Y:S01]  /*74f0*/  ENDCOLLECTIVE ;  /* 0x000000000000791b */ /* 0x003fe20003800000 */
.L_x_41409:
[----:B------:R-:W-:Y:S01]  /*7500*/  HFMA2.MMA R232, -RZ, RZ, 0, 2.384185791015625e-07 ;  /* 0x00000004ffe87435 */ /* 0x000fe200000001ff */
[----:B------:R-:W-:Y:S01]  /*7510*/  FADD.FTZ R233, R233, R3 ;  /* 0x00000003e9e97221 */ /* 0x000fe20000010000 */
[----:B------:R-:W-:-:S04]  /*7520*/  MOV R3, 0xffffffff ;  /* 0xffffffff00037802 */ /* 0x000fc80000000f00 */
[----:B------:R-:W-:-:S07]  /*7530*/  MOV R252, R233 ;  /* 0x000000e900fc7202 */ /* 0x000fce0000000f00 */
[----:B------:R-:W-:Y:S05]  /*7540*/  WARPSYNC.COLLECTIVE R3, `(.L_x_41410) ;  /* 0x0000000003087348 */ /* 0x000fea0003c00000 */
[----:B------:R0:W1:Y:S02]  /*7550*/  SHFL.BFLY P6, R3, R252, R232, R5 ;  /* 0x0c0000e8fc037389 */ /* 0x00006400000c0005 */
[----:B01----:R-:W-:Y:S01]  /*7560*/  ENDCOLLECTIVE ;  /* 0x000000000000791b */ /* 0x003fe20003800000 */
.L_x_41410:
[----:B------:R-:W-:Y:S01]  /*7570*/  HFMA2.MMA R232, -RZ, RZ, 0, 4.76837158203125e-07 ;  /* 0x00000008ffe87435 */ /* 0x000fe200000001ff */
[----:B------:R-:W-:Y:S01]  /*7580*/  FADD.FTZ R233, R233, R3 ;  /* 0x00000003e9e97221 */ /* 0x000fe20000010000 */
[----:B------:R-:W-:-:S04]  /*7590*/  MOV R3, 0xffffffff ;  /* 0xffffffff00037802 */ /* 0x000fc80000000f00 */
[----:B------:R-:W-:-:S07]  /*75a0*/  MOV R252, R233 ;  /* 0x000000e900fc7202 */ /* 0x000fce0000000f00 */
[----:B------:R-:W-:Y:S05]  /*75b0*/  WARPSYNC.COLLECTIVE R3, `(.L_x_41411) ;  /* 0x0000000003087348 */ /* 0x000fea0003c00000 */
[----:B------:R0:W1:Y:S02]  /*75c0*/  SHFL.BFLY P6, R3, R252, R232, R5 ;  /* 0x0c0000e8fc037389 */ /* 0x00006400000c0005 */
[----:B01----:R-:W-:Y:S01]  /*75d0*/  ENDCOLLECTIVE ;  /* 0x000000000000791b */ /* 0x003fe20003800000 */
.L_x_41411:
[----:B------:R-:W-:Y:S01]  /*75e0*/  HFMA2.MMA R232, -RZ, RZ, 0, 9.5367431640625e-07 ;  /* 0x00000010ffe87435 */ /* 0x000fe200000001ff */
[----:B------:R-:W-:Y:S01]  /*75f0*/  FADD.FTZ R233, R233, R3 ;  /* 0x00000003e9e97221 */ /* 0x000fe20000010000 */
[----:B------:R-:W-:-:S04]  /*7600*/  MOV R3, 0xffffffff ;  /* 0xffffffff00037802 */ /* 0x000fc80000000f00 */
[----:B------:R-:W-:-:S07]  /*7610*/  MOV R252, R233 ;  /* 0x000000e900fc7202 */ /* 0x000fce0000000f00 */
[----:B------:R-:W-:Y:S05]  /*7620*/  WARPSYNC.COLLECTIVE R3, `(.L_x_41412) ;  /* 0x0000000003087348 */ /* 0x000fea0003c00000 */
[----:B------:R0:W1:Y:S02]  /*7630*/  SHFL.BFLY P6, R3, R252, R232, R5 ;  /* 0x0c0000e8fc037389 */ /* 0x00006400000c0005 */
[----:B01----:R-:W-:Y:S01]  /*7640*/  ENDCOLLECTIVE ;  /* 0x000000000000791b */ /* 0x003fe20003800000 */
.L_x_41412:
[----:B------:R-:W-:Y:S05]  /*7650*/  BRA `(.L_x_41413) ;  /* 0xffffffdc00347947 */ /* 0x000fea000383ffff */
.L_x_41414:
        /* <DEDUP_REMOVED lines=10> */
.L_x_58438:


//--------------------- .text._ZN10layer_norm13ln_fwd_kernelINS_13Kernel_traitsIf6__halffS2_fjLj2048ELj1ELj4ELj1ELj16ENS_18Kernel_traits_baseILj2048EfS2_fS2_fjLj128EEEEELb0ELb1ELb1ELb1EEEvNS_9FwdParamsE --------------------------
	.section	.text._ZN10layer_norm13ln_fwd_kernelINS_13Kernel_traitsIf6__halffS2_fjLj2048ELj1ELj4ELj1ELj16ENS_18Kernel_traits_baseILj2048EfS2_fS2_fjLj128EEEEELb0ELb1ELb1ELb1EEEvNS_9FwdParamsE,"ax",@progbits
	.align	128
        .global         _ZN10layer_norm13ln_fwd_kernelINS_13Kernel_traitsIf6__halffS2_fjLj2048ELj1ELj4ELj1ELj16ENS_18Kernel_traits_baseILj2048EfS2_fS2_fjLj128EEEEELb0ELb1ELb1ELb1EEEvNS_9FwdParamsE
        .type           _ZN10layer_norm13ln_fwd_kernelINS_13Kernel_traitsIf6__halffS2_fjLj2048ELj1ELj4ELj1ELj16ENS_18Kernel_traits_baseILj2048EfS2_fS2_fjLj128EEEEELb0ELb1ELb1ELb1EEEvNS_9FwdParamsE,@function
        .size           _ZN10layer_norm13ln_fwd_kernelINS_13Kernel_traitsIf6__halffS2_fjLj2048ELj1ELj4ELj1ELj16ENS_18Kernel_traits_baseILj2048EfS2_fS2_fjLj128EEEEELb0ELb1ELb1ELb1EEEvNS_9FwdParamsE,(.L_x_58439 - _ZN10layer_norm13ln_fwd_kernelINS_13Kernel_traitsIf6__halffS2_fjLj2048ELj1ELj4ELj1ELj16ENS_18Kernel_traits_baseILj2048EfS2_fS2_fjLj128EEEEELb0ELb1ELb1ELb1EEEvNS_9FwdParamsE)
        .other          _ZN10layer_norm13ln_fwd_kernelINS_13Kernel_traitsIf6__halffS2_fjLj2048ELj1ELj4ELj1ELj16ENS_18Kernel_traits_baseILj2048EfS2_fS2_fjLj128EEEEELb0ELb1ELb1ELb1EEEvNS_9FwdParamsE,@"STO_CUDA_ENTRY STV_DEFAULT"
_ZN10layer_norm13ln_fwd_kernelINS_13Kernel_traitsIf6__halffS2_fjLj2048ELj1ELj4ELj1ELj16ENS_18Kernel_traits_baseILj2048EfS2_fS2_fjLj128EEEEELb0ELb1ELb1ELb1EEEvNS_9FwdParamsE:
.text._ZN10layer_norm13ln_fwd_kernelINS_13Kernel_traitsIf6__halffS2_fjLj2048ELj1ELj4ELj1ELj16ENS_18Kernel_traits_baseILj2048EfS2_fS2_fjLj128EEEEELb0ELb1ELb1ELb1EEEvNS_9FwdParamsE:
        /* <DEDUP_REMOVED lines=121> */
.L_x_41546:
        /* <DEDUP_REMOVED lines=63> */
[----:B-----5:R-:W-:-:S05]  /*0b80*/  HADD2.F32 R4, -RZ, R184.H0_H0 ;  /* 0x200000b8ff047230 */ /* 0x020fca0000004100 */
[----:B------:R-:W-:-:S04]  /*0b90*/  FMUL.FTZ R4, R4, UR6 ;  /* 0x0000000604047c20 */ /* 0x000fc80008410000 */
[----:B--2---:R-:W-:-:S04]  /*0ba0*/  FMUL.FTZ R4, R192, R4 ;  /* 0x00000004c0047220 */ /* 0x004fc80000410000 */
[----:B------:R-:W-:-:S07]  /*0bb0*/  @P0 FADD.FTZ R4, R176, R4 ;  /* 0x00000004b0040221 */ /* 0x000fce0000010000 */
.L_x_41416:
[----:B------:R-:W-:Y:S05]  /*0bc0*/  BSYNC B0 ;  /* 0x0000000000007941 */ /* 0x000fea0003800000 */
.L_x_41415:
[----:B------:R-:W-:Y:S04]  /*0bd0*/  BSSY B0, `(.L_x_41417) ;  /* 0x0000007000007945 */ /* 0x000fe80003800000 */
[----:B------:R-:W-:Y:S05]  /*0be0*/  @!P5 BRA `(.L_x_41418) ;  /* 0x000000000014d947 */ /* 0x000fea0003800000 */
[----:B------:R-:W2:Y:S01]  /*0bf0*/  LDL R192, [R1+0x34] ;  /* 0x0000340001c07983 */ /* 0x000ea20000100800 */
[----:B-----5:R-:W-:-:S05]  /*0c00*/  HADD2.F32 R5, -RZ, R184.H1_H1 ;  /* 0x300000b8ff057230 */ /* 0x020fca0000004100 */
[----:B------:R-:W-:-:S04]  /*0c10*/  FMUL.FTZ R5, R5, UR6 ;  /* 0x0000000605057c20 */ /* 0x000fc80008410000 */
[----:B--2---:R-:W-:-:S04]  /*0c20*/  FMUL.FTZ R5, R192, R5 ;  /* 0x00000005c0057220 */ /* 0x004fc80000410000 */
[----:B------:R-:W-:-:S07]  /*0c30*/  @P0 FADD.FTZ R5, R177, R5 ;  /* 0x00000005b1050221 */ /* 0x000fce0000010000 */
.L_x_41418:
[----:B------:R-:W-:Y:S05]  /*0c40*/  BSYNC B0 ;  /* 0x0000000000007941 */ /* 0x000fea0003800000 */
.L_x_41417:
[----:B------:R-:W-:Y:S04]  /*0c50*/  BSSY B0, `(.L_x_41419) ;  /* 0x0000007000007945 */ /* 0x000fe80003800000 */
[----:B------:R-:W-:Y:S05]  /*0c60*/  @!P5 BRA `(.L_x_41420) ;  /* 0x000000000014d947 */ /* 0x000fea0003800000 */
[----:B------:R-:W2:Y:S01]  /*0c70*/  LDL R192, [R1+0x38] ;  /* 0x0000380001c07983 */ /* 0x000ea20000100800 */
[----:B-----5:R-:W-:-:S05]  /*0c80*/  HADD2.F32 R6, -RZ, R185.H0_H0 ;  /* 0x200000b9ff067230 */ /* 0x020fca0000004100 */
[----:B------:R-:W-:-:S04]  /*0c90*/  FMUL.FTZ R6, R6, UR6 ;  /* 0x0000000606067c20 */ /* 0x000fc80008410000 */
[----:B--2---:R-:W-:-:S04]  /*0ca0*/  FMUL.FTZ R6, R192, R6 ;  /* 0x00000006c0067220 */ /* 0x004fc80000410000 */
[----:B------:R-:W-:-:S07]  /*0cb0*/  @P0 FADD.FTZ R6, R178, R6 ;  /* 0x00000006b2060221 */ /* 0x000fce0000010000 */
.L_x_41420:
[----:B------:R-:W-:Y:S05]  /*0cc0*/  BSYNC B0 ;  /* 0x0000000000007941 */ /* 0x000fea0003800000 */
.L_x_41419:
[----:B------:R-:W-:Y:S04]  /*0cd0*/  BSSY B0, `(.L_x_41421) ;  /* 0x0000007000007945 */ /* 0x000fe80003800000 */
[----:B------:R-:W-:Y:S05]  /*0ce0*/  @!P5 BRA `(.L_x_41422) ;  /* 0x000000000014d947 */ /* 0x000fea0003800000 */
[----:B------:R-:W2:Y:S01]  /*0cf0*/  LDL R192, [R1+0x3c] ;  /* 0x00003c0001c07983 */ /* 0x000ea20000100800 */
[----:B-----5:R-:W-:-:S05]  /*0d00*/  HADD2.F32 R7, -RZ, R185.H1_H1 ;  /* 0x300000b9ff077230 */ /* 0x020fca0000004100 */
[----:B------:R-:W-:-:S04]  /*0d10*/  FMUL.FTZ R7, R7, UR6 ;  /* 0x0000000607077c20 */ /* 0x000fc80008410000 */
[----:B--2---:R-:W-:-:S04]  /*0d20*/  FMUL.FTZ R7, R192, R7 ;  /* 0x00000007c0077220 */ /* 0x004fc80000410000 */
[----:B------:R-:W-:-:S07]  /*0d30*/  @P0 FADD.FTZ R7, R179, R7 ;  /* 0x00000007b3070221 */ /* 0x000fce0000010000 */
.L_x_41422:
[----:B------:R-:W-:Y:S05]  /*0d40*/  BSYNC B0 ;  /* 0x0000000000007941 */ /* 0x000fea0003800000 */
.L_x_41421:
[----:B------:R-:W-:Y:S04]  /*0d50*/  BSSY B0, `(.L_x_41423) ;  /* 0x0000007000007945 */ /* 0x000fe80003800000 */
[----:B------:R-:W-:Y:S05]  /*0d60*/  @!P5 BRA `(.L_x_41424) ;  /* 0x000000000014d947 */ /* 0x000fea0003800000 */
[----:B------:R-:W2:Y:S01]  /*0d70*/  LDL R194, [R1+0x20] ;  /* 0x0000200001c27983 */ /* 0x000ea20000100800 */
[----:B-----5:R-:W-:-:S05]  /*0d80*/  HADD2.F32 R192, -RZ, R186.H0_H0 ;  /* 0x200000baffc07230 */ /* 0x020fca0000004100 */
[----:B------:R-:W-:-:S04]  /*0d90*/  FMUL.FTZ R192, R192, UR6 ;  /* 0x00000006c0c07c20 */ /* 0x000fc80008410000 */
[----:B--2---:R-:W-:-:S04]  /*0da0*/  FMUL.FTZ R244, R194, R192 ;  /* 0x000000c0c2f47220 */ /* 0x004fc80000410000 */
[----:B------:R-:W-:-:S07]  /*0db0*/  @P0 FADD.FTZ R244, R180, R244 ;  /* 0x000000f4b4f40221 */ /* 0x000fce0000010000 */
.L_x_41424:
[----:B------:R-:W-:Y:S05]  /*0dc0*/  BSYNC B0 ;  /* 0x0000000000007941 */ /* 0x000fea0003800000 */
.L_x_41423:
[----:B------:R-:W-:Y:S04]  /*0dd0*/  BSSY B0, `(.L_x_41425) ;  /* 0x0000007000007945 */ /* 0x000fe80003800000 */
[----:B------:R-:W-:Y:S05]  /*0de0*/  @!P5 BRA `(.L_x_41426) ;  /* 0x000000000014d947 */ /* 0x000fea0003800000 */
[----:B------:R-:W2:Y:S01]  /*0df0*/  LDL R194, [R1+0x24] ;  /* 0x0000240001c27983 */ /* 0x000ea20000100800 */
[----:B-----5:R-:W-:-:S05]  /*0e00*/  HADD2.F32 R192, -RZ, R186.H1_H1 ;  /* 0x300000baffc07230 */ /* 0x020fca0000004100 */
[----:B------:R-:W-:-:S04]  /*0e10*/  FMUL.FTZ R192, R192, UR6 ;  /* 0x00000006c0c07c20 */ /* 0x000fc80008410000 */
[----:B--2---:R-:W-:-:S04]  /*0e20*/  FMUL.FTZ R245, R194, R192 ;  /* 0x000000c0c2f57220 */ /* 0x004fc80000410000 */
[----:B------:R-:W-:-:S07]  /*0e30*/  @P0 FADD.FTZ R245, R181, R245 ;  /* 0x000000f5b5f50221 */ /* 0x000fce0000010000 */
.L_x_41426:
[----:B------:R-:W-:Y:S05]  /*0e40*/  BSYNC B0 ;  /* 0x0000000000007941 */ /* 0x000fea0003800000 */
.L_x_41425:
[----:B------:R-:W-:Y:S04]  /*0e50*/  BSSY B0, `(.L_x_41427) ;  /* 0x0000007000007945 */ /* 0x000fe80003800000 */
[----:B------:R-:W-:Y:S05]  /*0e60*/  @!P5 BRA `(.L_x_41428) ;  /* 0x000000000014d947 */ /* 0x000fea0003800000 */
[----:B------:R-:W2:Y:S01]  /*0e70*/  LDL R194, [R1+0x28] ;  /* 0x0000280001c27983 */ /* 0x000ea20000100800 */
[----:B-----5:R-:W-:-:S05]  /*0e80*/  HADD2.F32 R192, -RZ, R187.H0_H0 ;  /* 0x200000bbffc07230 */ /* 0x020fca0000004100 */
[----:B------:R-:W-:-:S04]  /*0e90*/  FMUL.FTZ R192, R192, UR6 ;  /* 0x00000006c0c07c20 */ /* 0x000fc80008410000 */
[----:B--2---:R-:W-:-:S04]  /*0ea0*/  FMUL.FTZ R246, R194, R192 ;  /* 0x000000c0c2f67220 */ /* 0x004fc80000410000 */
[----:B------:R-:W-:-:S07]  /*0eb0*/  @P0 FADD.FTZ R246, R182, R246 ;  /* 0x000000f6b6f60221 */ /* 0x000fce0000010000 */
.L_x_41428:
[----:B------:R-:W-:Y:S05]  /*0ec0*/  BSYNC B0 ;  /* 0x0000000000007941 */ /* 0x000fea0003800000 */
.L_x_41427:
[----:B------:R-:W-:Y:S04]  /*0ed0*/  BSSY B0, `(.L_x_41429) ;  /* 0x0000007000007945 */ /* 0x000fe80003800000 */
[----:B------:R-:W-:Y:S05]  /*0ee0*/  @!P5 BRA `(.L_x_41430) ;  /* 0x000000000014d947 */ /* 0x000fea0003800000 */
[----:B------:R-:W2:Y:S01]  /*0ef0*/  LDL R194, [R1+0x2c] ;  /* 0x00002c0001c27983 */ /* 0x000ea20000100800 */
[----:B-----5:R-:W-:-:S05]  /*0f00*/  HADD2.F32 R192, -RZ, R187.H1_H1 ;  /* 0x300000bbffc07230 */ /* 0x020fca0000004100 */
[----:B------:R-:W-:-:S04]  /*0f10*/  FMUL.FTZ R192, R192, UR6 ;  /* 0x00000006c0c07c20 */ /* 0x000fc80008410000 */
[----:B--2---:R-:W-:-:S04]  /*0f20*/  FMUL.FTZ R247, R194, R192 ;  /* 0x000000c0c2f77220 */ /* 0x004fc80000410000 */
[----:B------:R-:W-:-:S07]  /*0f30*/  @P0 FADD.FTZ R247, R183, R247 ;  /* 0x000000f7b7f70221 */ /* 0x000fce0000010000 */
.L_x_41430:
[----:B------:R-:W-:Y:S05]  /*0f40*/  BSYNC B0 ;  /* 0x0000000000007941 */ /* 0x000fea0003800000 */
.L_x_41429:
        /* <DEDUP_REMOVED lines=38> */
[----:B-----5:R-:W-:-:S05]  /*11b0*/  HADD2.F32 R188, -RZ, R184.H0_H0 ;  /* 0x200000b8ffbc7230 */ /* 0x020fca0000004100 */
[----:B------:R-:W-:-:S04]  /*11c0*/  FMUL.FTZ R189, R188, UR6 ;  /* 0x00000006bcbd7c20 */ /* 0x000fc80008410000 */
[----:B------:R-:W-:-:S04]  /*11d0*/  FMUL.FTZ R236, R120, R189 ;  /* 0x000000bd78ec7220 */ /* 0x000fc80000410000 */
[----:B------:R-:W-:-:S07]  /*11e0*/  @P0 FADD.FTZ R236, R176, R236 ;  /* 0x000000ecb0ec0221 */ /* 0x000fce0000010000 */
.L_x_41432:
[----:B------:R-:W-:Y:S05]  /*11f0*/  BSYNC B0 ;  /* 0x0000000000007941 */ /* 0x000fea0003800000 */
.L_x_41431:
[----:B------:R-:W-:Y:S04]  /*1200*/  BSSY B0, `(.L_x_41433) ;  /* 0x0000006000007945 */ /* 0x000fe80003800000 */
[----:B------:R-:W-:Y:S05]  /*1210*/  @!P5 BRA `(.L_x_41434) ;  /* 0x000000000010d947 */ /* 0x000fea0003800000 */
[----:B-----5:R-:W-:-:S05]  /*1220*/  HADD2.F32 R188, -RZ, R184.H1_H1 ;  /* 0x300000b8ffbc7230 */ /* 0x020fca0000004100 */
[----:B------:R-:W-:-:S04]  /*1230*/  FMUL.FTZ R188, R188, UR6 ;  /* 0x00000006bcbc7c20 */ /* 0x000fc80008410000 */
[----:B------:R-:W-:-:S04]  /*1240*/  FMUL.FTZ R237, R121, R188 ;  /* 0x000000bc79ed7220 */ /* 0x000fc80000410000 */
[----:B------:R-:W-:-:S07]  /*1250*/  @P0 FADD.FTZ R237, R177, R237 ;  /* 0x000000edb1ed0221 */ /* 0x000fce0000010000 */
.L_x_41434:
[----:B------:R-:W-:Y:S05]  /*1260*/  BSYNC B0 ;  /* 0x0000000000007941 */ /* 0x000fea0003800000 */
.L_x_41433:
[----:B------:R-:W-:Y:S04]  /*1270*/  BSSY B0, `(.L_x_41435) ;  /* 0x0000006000007945 */ /* 0x000fe80003800000 */
[----:B------:R-:W-:Y:S05]  /*1280*/  @!P5 BRA `(.L_x_41436) ;  /* 0x000000000010d947 */ /* 0x000fea0003800000 */
[----:B-----5:R-:W-:-:S05]  /*1290*/  HADD2.F32 R188, -RZ, R185.H0_H0 ;  /* 0x200000b9ffbc7230 */ /* 0x020fca0000004100 */
[----:B------:R-:W-:-:S04]  /*12a0*/  FMUL.FTZ R189, R188, UR6 ;  /* 0x00000006bcbd7c20 */ /* 0x000fc80008410000 */
[----:B------:R-:W-:-:S04]  /*12b0*/  FMUL.FTZ R238, R122, R189 ;  /* 0x000000bd7aee7220 */ /* 0x000fc80000410000 */
[----:B------:R-:W-:-:S07]  /*12c0*/  @P0 FADD.FTZ R238, R178, R238 ;  /* 0x000000eeb2ee0221 */ /* 0x000fce0000010000 */
.L_x_41436:
[----:B------:R-:W-:Y:S05]  /*12d0*/  BSYNC B0 ;  /* 0x0000000000007941 */ /* 0x000fea0003800000 */
.L_x_41435:
[----:B------:R-:W-:Y:S04]  /*12e0*/  BSSY B0, `(.L_x_41437) ;  /* 0x0000006000007945 */ /* 0x000fe80003800000 */
[----:B------:R-:W-:Y:S05]  /*12f0*/  @!P5 BRA `(.L_x_41438) ;  /* 0x000000000010d947 */ /* 0x000fea0003800000 */
[----:B-----5:R-:W-:-:S05]  /*1300*/  HADD2.F32 R188, -RZ, R185.H1_H1 ;  /* 0x300000b9ffbc7230 */ /* 0x020fca0000004100 */
[----:B------:R-:W-:-:S04]  /*1310*/  FMUL.FTZ R188, R188, UR6 ;  /* 0x00000006bcbc7c20 */ /* 0x000fc80008410000 */
[----:B------:R-:W-:-:S04]  /*1320*/  FMUL.FTZ R239, R123, R188 ;  /* 0x000000bc7bef7220 */ /* 0x000fc80000410000 */
[----:B------:R-:W-:-:S07]  /*1330*/  @P0 FADD.FTZ R239, R179, R239 ;  /* 0x000000efb3ef0221 */ /* 0x000fce0000010000 */
.L_x_41438:
[----:B------:R-:W-:Y:S05]  /*1340*/  BSYNC B0 ;  /* 0x0000000000007941 */ /* 0x000fea0003800000 */
.L_x_41437:
[----:B------:R-:W-:Y:S04]  /*1350*/  BSSY B0, `(.L_x_41439) ;  /* 0x0000006000007945 */ /* 0x000fe80003800000 */
[----:B------:R-:W-:Y:S05]  /*1360*/  @!P5 BRA `(.L_x_41440) ;  /* 0x000000000010d947 */ /* 0x000fea0003800000 */
[----:B-----5:R-:W-:-:S05]  /*1370*/  HADD2.F32 R188, -RZ, R186.H0_H0 ;  /* 0x200000baffbc7230 */ /* 0x020fca0000004100 */
[----:B------:R-:W-:-:S04]  /*1380*/  FMUL.FTZ R189, R188, UR6 ;  /* 0x00000006bcbd7c20 */ /* 0x000fc80008410000 */
[----:B------:R-:W-:-:S04]  /*1390*/  FMUL.FTZ R240, R124, R189 ;  /* 0x000000bd7cf07220 */ /* 0x000fc80000410000 */
[----:B------:R-:W-:-:S07]  /*13a0*/  @P0 FADD.FTZ R240, R180, R240 ;  /* 0x000000f0b4f00221 */ /* 0x000fce0000010000 */
.L_x_41440:
[----:B------:R-:W-:Y:S05]  /*13b0*/  BSYNC B0 ;  /* 0x0000000000007941 */ /* 0x000fea0003800000 */
.L_x_41439:
[----:B------:R-:W-:Y:S04]  /*13c0*/  BSSY B0, `(.L_x_41441) ;  /* 0x0000006000007945 */ /* 0x000fe80003800000 */
[----:B------:R-:W-:Y:S05]  /*13d0*/  @!P5 BRA `(.L_x_41442) ;  /* 0x000000000010d947 */ /* 0x000fea0003800000 */
[----:B-----5:R-:W-:-:S05]  /*13e0*/  HADD2.F32 R188, -RZ, R186.H1_H1 ;  /* 0x300000baffbc7230 */ /* 0x020fca0000004100 */
[----:B------:R-:W-:-:S04]  /*13f0*/  FMUL.FTZ R188, R188, UR6 ;  /* 0x00000006bcbc7c20 */ /* 0x000fc80008410000 */
[----:B------:R-:W-:-:S04]  /*1400*/  FMUL.FTZ R241, R125, R188 ;  /* 0x000000bc7df17220 */ /* 0x000fc80000410000 */
[----:B------:R-:W-:-:S07]  /*1410*/  @P0 FADD.FTZ R241, R181, R241 ;  /* 0x000000f1b5f10221 */ /* 0x000fce0000010000 */
.L_x_41442:
[----:B------:R-:W-:Y:S05]  /*1420*/  BSYNC B0 ;  /* 0x0000000000007941 */ /* 0x000fea0003800000 */
.L_x_41441:
[----:B------:R-:W-:Y:S04]  /*1430*/  BSSY B0, `(.L_x_41443) ;  /* 0x0000006000007945 */ /* 0x000fe80003800000 */
[----:B------:R-:W-:Y:S05]  /*1440*/  @!P5 BRA `(.L_x_41444) ;  /* 0x000000000010d947 */ /* 0x000fea0003800000 */
[----:B-----5:R-:W-:-:S05]  /*1450*/  HADD2.F32 R188, -RZ, R187.H0_H0 ;  /* 0x200000bbffbc7230 */ /* 0x020fca0000004100 */
[----:B------:R-:W-:-:S04]  /*1460*/  FMUL.FTZ R189, R188, UR6 ;  /* 0x00000006bcbd7c20 */ /* 0x000fc80008410000 */
[----:B------:R-:W-:-:S04]  /*1470*/  FMUL.FTZ R242, R126, R189 ;  /* 0x000000bd7ef27220 */ /* 0x000fc80000410000 */
[----:B------:R-:W-:-:S07]  /*1480*/  @P0 FADD.FTZ R242, R182, R242 ;  /* 0x000000f2b6f20221 */ /* 0x000fce0000010000 */
.L_x_41444:
[----:B------:R-:W-:Y:S05]  /*1490*/  BSYNC B0 ;  /* 0x0000000000007941 */ /* 0x000fea0003800000 */
.L_x_41443:
[----:B------:R-:W-:Y:S04]  /*14a0*/  BSSY B0, `(.L_x_41445) ;  /* 0x0000006000007945 */ /* 0x000fe80003800000 */
[----:B------:R-:W-:Y:S05]  /*14b0*/  @!P5 BRA `(.L_x_41446) ;  /* 0x000000000010d947 */ /* 0x000fea0003800000 */
[----:B-----5:R-:W-:-:S05]  /*14c0*/  HADD2.F32 R188, -RZ, R187.H1_H1 ;  /* 0x300000bbffbc7230 */ /* 0x020fca0000004100 */
[----:B------:R-:W-:-:S04]  /*14d0*/  FMUL.FTZ R188, R188, UR6 ;  /* 0x00000006bcbc7c20 */ /* 0x000fc80008410000 */
[----:B------:R-:W-:-:S04]  /*14e0*/  FMUL.FTZ R243, R127, R188 ;  /* 0x000000bc7ff37220 */ /* 0x000fc80000410000 */
[----:B------:R-:W-:-:S07]  /*14f0*/  @P0 FADD.FTZ R243, R183, R243 ;  /* 0x000000f3b7f30221 */ /* 0x000fce0000010000 */
.L_x_41446:
[----:B------:R-:W-:Y:S05]  /*1500*/  BSYNC B0 ;  /* 0x0000000000007941 */ /* 0x000fea0003800000 */
.L_x_41445:
        /* <DEDUP_REMOVED lines=40> */
[----:B------:R-:W-:-:S04]  /*1790*/  FMUL.FTZ R228, R128, R189 ;  /* 0x000000bd80e47220 */ /* 0x000fc80000410000 */
[----:B------:R-:W-:-:S07]  /*17a0*/  @P0 FADD.FTZ R228, R176, R228 ;  /* 0x000000e4b0e40221 */ /* 0x000fce0000010000 */
.L_x_41448:
[----:B------:R-:W-:Y:S05]  /*17b0*/  BSYNC B0 ;  /* 0x0000000000007941 */ /* 0x000fea0003800000 */
.L_x_41447:
[----:B------:R-:W-:Y:S04]  /*17c0*/  BSSY B0, `(.L_x_41449) ;  /* 0x0000006000007945 */ /* 0x000fe80003800000 */
[----:B------:R-:W-:Y:S05]  /*17d0*/  @!P5 BRA `(.L_x_41450) ;  /* 0x000000000010d947 */ /* 0x000fea0003800000 */
[----:B-----5:R-:W-:-:S05]  /*17e0*/  HADD2.F32 R188, -RZ, R184.H1_H1 ;  /* 0x300000b8ffbc7230 */ /* 0x020fca0000004100 */
[----:B------:R-:W-:-:S04]  /*17f0*/  FMUL.FTZ R188, R188, UR6 ;  /* 0x00000006bcbc7c20 */ /* 0x000fc80008410000 */
[----:B------:R-:W-:-:S04]  /*1800*/  FMUL.FTZ R229, R129, R188 ;  /* 0x000000bc81e57220 */ /* 0x000fc80000410000 */
[----:B------:R-:W-:-:S07]  /*1810*/  @P0 FADD.FTZ R229, R177, R229 ;  /* 0x000000e5b1e50221 */ /* 0x000fce0000010000 */
.L_x_41450:
[----:B------:R-:W-:Y:S05]  /*1820*/  BSYNC B0 ;  /* 0x0000000000007941 */ /* 0x000fea0003800000 */
.L_x_41449:
[----:B------:R-:W-:Y:S04]  /*1830*/  BSSY B0, `(.L_x_41451) ;  /* 0x0000006000007945 */ /* 0x000fe80003800000 */
[----:B------:R-:W-:Y:S05]  /*1840*/  @!P5 BRA `(.L_x_41452) ;  /* 0x000000000010d947 */ /* 0x000fea0003800000 */
[----:B-----5:R-:W-:-:S05]  /*1850*/  HADD2.F32 R188, -RZ, R185.H0_H0 ;  /* 0x200000b9ffbc7230 */ /* 0x020fca0000004100 */
[----:B------:R-:W-:-:S04]  /*1860*/  FMUL.FTZ R189, R188, UR6 ;  /* 0x00000006bcbd7c20 */ /* 0x000fc80008410000 */
[----:B------:R-:W-:-:S04]  /*1870*/  FMUL.FTZ R230, R130, R189 ;  /* 0x000000bd82e67220 */ /* 0x000fc80000410000 */
[----:B------:R-:W-:-:S07]  /*1880*/  @P0 FADD.FTZ R230, R178, R230 ;  /* 0x000000e6b2e60221 */ /* 0x000fce0000010000 */
.L_x_41452:
[----:B------:R-:W-:Y:S05]  /*1890*/  BSYNC B0 ;  /* 0x0000000000007941 */ /* 0x000fea0003800000 */
.L_x_41451:
[----:B------:R-:W-:Y:S04]  /*18a0*/  BSSY B0, `(.L_x_41453) ;  /* 0x0000006000007945 */ /* 0x000fe80003800000 */
[----:B------:R-:W-:Y:S05]  /*18b0*/  @!P5 BRA `(.L_x_41454) ;  /* 0x000000000010d947 */ /* 0x000fea0003800000 */
[----:B-----5:R-:W-:-:S05]  /*18c0*/  HADD2.F32 R188, -RZ, R185.H1_H1 ;  /* 0x300000b9ffbc7230 */ /* 0x020fca0000004100 */
[----:B------:R-:W-:-:S04]  /*18d0*/  FMUL.FTZ R188, R188, UR6 ;  /* 0x00000006bcbc7c20 */ /* 0x000fc80008410000 */
[----:B------:R-:W-:-:S04]  /*18e0*/  FMUL.FTZ R231, R131, R188 ;  /* 0x000000bc83e77220 */ /* 0x000fc80000410000 */
[----:B------:R-:W-:-:S07]  /*18f0*/  @P0 FADD.FTZ R231, R179, R231 ;  /* 0x000000e7b3e70221 */ /* 0x000fce0000010000 */
.L_x_41454:
[----:B------:R-:W-:Y:S05]  /*1900*/  BSYNC B0 ;  /* 0x0000000000007941 */ /* 0x000fea0003800000 */
.L_x_41453:
[----:B------:R-:W-:Y:S04]  /*1910*/  BSSY B0, `(.L_x_41455) ;  /* 0x0000006000007945 */ /* 0x000fe80003800000 */
[----:B------:R-:W-:Y:S05]  /*1920*/  @!P5 BRA `(.L_x_41456) ;  /* 0x000000000010d947 */ /* 0x000fea0003800000 */
[----:B-----5:R-:W-:-:S05]  /*1930*/  HADD2.F32 R188, -RZ, R186.H0_H0 ;  /* 0x200000baffbc7230 */ /* 0x020fca0000004100 */
[----:B------:R-:W-:-:S04]  /*1940*/  FMUL.FTZ R189, R188, UR6 ;  /* 0x00000006bcbd7c20 */ /* 0x000fc80008410000 */
[----:B------:R-:W-:-:S04]  /*1950*/  FMUL.FTZ R232, R132, R189 ;  /* 0x000000bd84e87220 */ /* 0x000fc80000410000 */
[----:B------:R-:W-:-:S07]  /*1960*/  @P0 FADD.FTZ R232, R180, R232 ;  /* 0x000000e8b4e80221 */ /* 0x000fce0000010000 */
.L_x_41456:
[----:B------:R-:W-:Y:S05]  /*1970*/  BSYNC B0 ;  /* 0x0000000000007941 */ /* 0x000fea0003800000 */
.L_x_41455:
[----:B------:R-:W-:Y:S04]  /*1980*/  BSSY B0, `(.L_x_41457) ;  /* 0x0000006000007945 */ /* 0x000fe80003800000 */
[----:B------:R-:W-:Y:S05]  /*1990*/  @!P5 BRA `(.L_x_41458) ;  /* 0x000000000010d947 */ /* 0x000fea0003800000 */
[----:B-----5:R-:W-:-:S05]  /*19a0*/  HADD2.F32 R188, -RZ, R186.H1_H1 ;  /* 0x300000baffbc7230 */ /* 0x020fca0000004100 */
[----:B------:R-:W-:-:S04]  /*19b0*/  FMUL.FTZ R188, R188, UR6 ;  /* 0x00000006bcbc7c20 */ /* 0x000fc80008410000 */
[----:B------:R-:W-:-:S04]  /*19c0*/  FMUL.FTZ R233, R133, R188 ;  /* 0x000000bc85e97220 */ /* 0x000fc80000410000 */
[----:B------:R-:W-:-:S07]  /*19d0*/  @P0 FADD.FTZ R233, R181, R233 ;  /* 0x000000e9b5e90221 */ /* 0x000fce0000010000 */
.L_x_41458:
[----:B------:R-:W-:Y:S05]  /*19e0*/  BSYNC B0 ;  /* 0x0000000000007941 */ /* 0x000fea0003800000 */
.L_x_41457:
[----:B------:R-:W-:Y:S04]  /*19f0*/  BSSY B0, `(.L_x_41459) ;  /* 0x0000006000007945 */ /* 0x000fe80003800000 */
[----:B------:R-:W-:Y:S05]  /*1a00*/  @!P5 BRA `(.L_x_41460) ;  /* 0x000000000010d947 */ /* 0x000fea0003800000 */
[----:B-----5:R-:W-:-:S05]  /*1a10*/  HADD2.F32 R188, -RZ, R187.H0_H0 ;  /* 0x200000bbffbc7230 */ /* 0x020fca0000004100 */
[----:B------:R-:W-:-:S04]  /*1a20*/  FMUL.FTZ R189, R188, UR6 ;  /* 0x00000006bcbd7c20 */ /* 0x000fc80008410000 */
[----:B------:R-:W-:-:S04]  /*1a30*/  FMUL.FTZ R234, R134, R189 ;  /* 0x000000bd86ea7220 */ /* 0x000fc80000410000 */
[----:B------:R-:W-:-:S07]  /*1a40*/  @P0 FADD.FTZ R234, R182, R234 ;  /* 0x000000eab6ea0221 */ /* 0x000fce0000010000 */
.L_x_41460:
[----:B------:R-:W-:Y:S05]  /*1a50*/  BSYNC B0 ;  /* 0x0000000000007941 */ /* 0x000fea0003800000 */
.L_x_41459:
[----:B------:R-:W-:Y:S04]  /*1a60*/  BSSY B0, `(.L_x_41461) ;  /* 0x0000006000007945 */ /* 0x000fe80003800000 */
[----:B------:R-:W-:Y:S05]  /*1a70*/  @!P5 BRA `(.L_x_41462) ;  /* 0x000000000010d947 */ /* 0x000fea0003800000 */
[----:B-----5:R-:W-:-:S05]  /*1a80*/  HADD2.F32 R188, -RZ, R187.H1_H1 ;  /* 0x300000bbffbc7230 */ /* 0x020fca0000004100 */
[----:B------:R-:W-:-:S04]  /*1a90*/  FMUL.FTZ R188, R188, UR6 ;  /* 0x00000006bcbc7c20 */ /* 0x000fc80008410000 */
[----:B------:R-:W-:-:S04]  /*1aa0*/  FMUL.FTZ R235, R135, R188 ;  /* 0x000000bc87eb7220 */ /* 0x000fc80000410000 */
[----:B------:R-:W-:-:S07]  /*1ab0*/  @P0 FADD.FTZ R235, R183, R235 ;  /* 0x000000ebb7eb0221 */ /* 0x000fce0000010000 */
.L_x_41462:
[----:B------:R-:W-:Y:S05]  /*1ac0*/  BSYNC B0 ;  /* 0x0000000000007941 */ /* 0x000fea0003800000 */
.L_x_41461:
        /* <DEDUP_REMOVED lines=42> */
.L_x_41464:
[----:B------:R-:W-:Y:S05]  /*1d70*/  BSYNC B0 ;  /* 0x0000000000007941 */ /* 0x000fea0003800000 */
.L_x_41463:
[----:B------:R-:W-:Y:S04]  /*1d80*/  BSSY B0, `(.L_x_41465) ;  /* 0x0000006000007945 */ /* 0x000fe80003800000 */
[----:B------:R-:W-:Y:S05]  /*1d90*/  @!P5 BRA `(.L_x_41466) ;  /* 0x000000000010d947 */ /* 0x000fea0003800000 */
[----:B-----5:R-:W-:-:S05]  /*1da0*/  HADD2.F32 R193, -RZ, R184.H1_H1 ;  /* 0x300000b8ffc17230 */ /* 0x020fca0000004100 */
[----:B------:R-:W-:-:S04]  /*1db0*/  FMUL.FTZ R194, R193, UR6 ;  /* 0x00000006c1c27c20 */ /* 0x000fc80008410000 */
[----:B------:R-:W-:-:S04]  /*1dc0*/  FMUL.FTZ R225, R137, R194 ;  /* 0x000000c289e17220 */ /* 0x000fc80000410000 */
[----:B------:R-:W-:-:S07]  /*1dd0*/  @P0 FADD.FTZ R225, R177, R225 ;  /* 0x000000e1b1e10221 */ /* 0x000fce0000010000 */
.L_x_41466:
[----:B------:R-:W-:Y:S05]  /*1de0*/  BSYNC B0 ;  /* 0x0000000000007941 */ /* 0x000fea0003800000 */
.L_x_41465:
[----:B------:R-:W-:Y:S04]  /*1df0*/  BSSY B0, `(.L_x_41467) ;  /* 0x0000006000007945 */ /* 0x000fe80003800000 */
[----:B------:R-:W-:Y:S05]  /*1e00*/  @!P5 BRA `(.L_x_41468) ;  /* 0x000000000010d947 */ /* 0x000fea0003800000 */
[----:B-----5:R-:W-:-:S05]  /*1e10*/  HADD2.F32 R193, -RZ, R185.H0_H0 ;  /* 0x200000b9ffc17230 */ /* 0x020fca0000004100 */
[----:B------:R-:W-:-:S04]  /*1e20*/  FMUL.FTZ R193, R193, UR6 ;  /* 0x00000006c1c17c20 */ /* 0x000fc80008410000 */
[----:B------:R-:W-:-:S04]  /*1e30*/  FMUL.FTZ R226, R138, R193 ;  /* 0x000000c18ae27220 */ /* 0x000fc80000410000 */
[----:B------:R-:W-:-:S07]  /*1e40*/  @P0 FADD.FTZ R226, R178, R226 ;  /* 0x000000e2b2e20221 */ /* 0x000fce0000010000 */
.L_x_41468:
[----:B------:R-:W-:Y:S05]  /*1e50*/  BSYNC B0 ;  /* 0x0000000000007941 */ /* 0x000fea0003800000 */
.L_x_41467:
[----:B------:R-:W-:Y:S04]  /*1e60*/  BSSY B0, `(.L_x_41469) ;  /* 0x0000006000007945 */ /* 0x000fe80003800000 */
[----:B------:R-:W-:Y:S05]  /*1e70*/  @!P5 BRA `(.L_x_41470) ;  /* 0x000000000010d947 */ /* 0x000fea0003800000 */
[----:B-----5:R-:W-:-:S05]  /*1e80*/  HADD2.F32 R193, -RZ, R185.H1_H1 ;  /* 0x300000b9ffc17230 */ /* 0x020fca0000004100 */
[----:B------:R-:W-:-:S04]  /*1e90*/  FMUL.FTZ R194, R193, UR6 ;  /* 0x00000006c1c27c20 */ /* 0x000fc80008410000 */
[----:B------:R-:W-:-:S04]  /*1ea0*/  FMUL.FTZ R227, R139, R194 ;  /* 0x000000c28be37220 */ /* 0x000fc80000410000 */
[----:B------:R-:W-:-:S07]  /*1eb0*/  @P0 FADD.FTZ R227, R179, R227 ;  /* 0x000000e3b3e30221 */ /* 0x000fce0000010000 */
.L_x_41470:
[----:B------:R-:W-:Y:S05]  /*1ec0*/  BSYNC B0 ;  /* 0x0000000000007941 */ /* 0x000fea0003800000 */
.L_x_41469:
[----:B------:R-:W-:Y:S04]  /*1ed0*/  BSSY B0, `(.L_x_41471) ;  /* 0x0000006000007945 */ /* 0x000fe80003800000 */
[----:B------:R-:W-:Y:S05]  /*1ee0*/  @!P5 BRA `(.L_x_41472) ;  /* 0x000000000010d947 */ /* 0x000fea0003800000 */
[----:B-----5:R-:W-:-:S05]  /*1ef0*/  HADD2.F32 R193, -RZ, R186.H0_H0 ;  /* 0x200000baffc17230 */ /* 0x020fca0000004100 */
[----:B------:R-:W-:-:S04]  /*1f00*/  FMUL.FTZ R193, R193, UR6 ;  /* 0x00000006c1c17c20 */ /* 0x000fc80008410000 */
[----:B------:R-:W-:-:S04]  /*1f10*/  FMUL.FTZ R204, R140, R193 ;  /* 0x000000c18ccc7220 */ /* 0x000fc80000410000 */
[----:B------:R-:W-:-:S07]  /*1f20*/  @P0 FADD.FTZ R204, R180, R204 ;  /* 0x000000ccb4cc0221 */ /* 0x000fce0000010000 */
.L_x_41472:
[----:B------:R-:W-:Y:S05]  /*1f30*/  BSYNC B0 ;  /* 0x0000000000007941 */ /* 0x000fea0003800000 */
.L_x_41471:
[----:B------:R-:W-:Y:S04]  /*1f40*/  BSSY B0, `(.L_x_41473) ;  /* 0x0000006000007945 */ /* 0x000fe80003800000 */
[----:B------:R-:W-:Y:S05]  /*1f50*/  @!P5 BRA `(.L_x_41474) ;  /* 0x000000000010d947 */ /* 0x000fea0003800000 */
[----:B-----5:R-:W-:-:S05]  /*1f60*/  HADD2.F32 R193, -RZ, R186.H1_H1 ;  /* 0x300000baffc17230 */ /* 0x020fca0000004100 */
[----:B------:R-:W-:-:S04]  /*1f70*/  FMUL.FTZ R194, R193, UR6 ;  /* 0x00000006c1c27c20 */ /* 0x000fc80008410000 */
[----:B------:R-:W-:-:S04]  /*1f80*/  FMUL.FTZ R205, R141, R194 ;  /* 0x000000c28dcd7220 */ /* 0x000fc80000410000 */
[----:B------:R-:W-:-:S07]  /*1f90*/  @P0 FADD.FTZ R205, R181, R205 ;  /* 0x000000cdb5cd0221 */ /* 0x000fce0000010000 */
.L_x_41474:
[----:B------:R-:W-:Y:S05]  /*1fa0*/  BSYNC B0 ;  /* 0x0000000000007941 */ /* 0x000fea0003800000 */
.L_x_41473:
[----:B------:R-:W-:Y:S04]  /*1fb0*/  BSSY B0, `(.L_x_41475) ;  /* 0x0000006000007945 */ /* 0x000fe80003800000 */
[----:B------:R-:W-:Y:S05]  /*1fc0*/  @!P5 BRA `(.L_x_41476) ;  /* 0x000000000010d947 */ /* 0x000fea0003800000 */
[----:B-----5:R-:W-:-:S05]  /*1fd0*/  HADD2.F32 R193, -RZ, R187.H0_H0 ;  /* 0x200000bbffc17230 */ /* 0x020fca0000004100 */
[----:B------:R-:W-:-:S04]  /*1fe0*/  FMUL.FTZ R193, R193, UR6 ;  /* 0x00000006c1c17c20 */ /* 0x000fc80008410000 */
[----:B------:R-:W-:-:S04]  /*1ff0*/  FMUL.FTZ R206, R142, R193 ;  /* 0x000000c18ece7220 */ /* 0x000fc80000410000 */
[----:B------:R-:W-:-:S07]  /*2000*/  @P0 FADD.FTZ R206, R182, R206 ;  /* 0x000000ceb6ce0221 */ /* 0x000fce0000010000 */
.L_x_41476:
[----:B------:R-:W-:Y:S05]  /*2010*/  BSYNC B0 ;  /* 0x0000000000007941 */ /* 0x000fea0003800000 */
.L_x_41475:
[----:B------:R-:W-:Y:S04]  /*2020*/  BSSY B0, `(.L_x_41477) ;  /* 0x0000006000007945 */ /* 0x000fe80003800000 */
[----:B------:R-:W-:Y:S05]  /*2030*/  @!P5 BRA `(.L_x_41478) ;  /* 0x000000000010d947 */ /* 0x000fea0003800000 */
[----:B-----5:R-:W-:-:S05]  /*2040*/  HADD2.F32 R193, -RZ, R187.H1_H1 ;  /* 0x300000bbffc17230 */ /* 0x020fca0000004100 */
[----:B------:R-:W-:-:S04]  /*2050*/  FMUL.FTZ R194, R193, UR6 ;  /* 0x00000006c1c27c20 */ /* 0x000fc80008410000 */
[----:B------:R-:W-:-:S04]  /*2060*/  FMUL.FTZ R207, R143, R194 ;  /* 0x000000c28fcf7220 */ /* 0x000fc80000410000 */
[----:B------:R-:W-:-:S07]  /*2070*/  @P0 FADD.FTZ R207, R183, R207 ;  /* 0x000000cfb7cf0221 */ /* 0x000fce0000010000 */
.L_x_41478:
[----:B------:R-:W-:Y:S05]  /*2080*/  BSYNC B0 ;  /* 0x0000000000007941 */ /* 0x000fea0003800000 */
.L_x_41477:
        /* <DEDUP_REMOVED lines=40> */
[----:B------:R-:W-:-:S04]  /*2310*/  FMUL.FTZ R208, R144, R192 ;  /* 0x000000c090d07220 */ /* 0x000fc80000410000 */
[----:B------:R-:W-:-:S07]  /*2320*/  @P0 FADD.FTZ R208, R176, R208 ;  /* 0x000000d0b0d00221 */ /* 0x000fce0000010000 */
.L_x_41480:
[----:B------:R-:W-:Y:S05]  /*2330*/  BSYNC B0 ;  /* 0x0000000000007941 */ /* 0x000fea0003800000 */
.L_x_41479:
[----:B------:R-:W-:Y:S04]  /*2340*/  BSSY B0, `(.L_x_41481) ;  /* 0x0000006000007945 */ /* 0x000fe80003800000 */
[----:B------:R-:W-:Y:S05]  /*2350*/  @!P5 BRA `(.L_x_41482) ;  /* 0x000000000010d947 */ /* 0x000fea0003800000 */
[----:B-----5:R-:W-:-:S05]  /*2360*/  HADD2.F32 R192, -RZ, R184.H1_H1 ;  /* 0x300000b8ffc07230 */ /* 0x020fca0000004100 */
[----:B------:R-:W-:-:S04]  /*2370*/  FMUL.FTZ R192, R192, UR6 ;  /* 0x00000006c0c07c20 */ /* 0x000fc80008410000 */
[----:B------:R-:W-:-:S04]  /*2380*/  FMUL.FTZ R209, R145, R192 ;  /* 0x000000c091d17220 */ /* 0x000fc80000410000 */
[----:B------:R-:W-:-:S07]  /*2390*/  @P0 FADD.FTZ R209, R177, R209 ;  /* 0x000000d1b1d10221 */ /* 0x000fce0000010000 */
.L_x_41482:
[----:B------:R-:W-:Y:S05]  /*23a0*/  BSYNC B0 ;  /* 0x0000000000007941 */ /* 0x000fea0003800000 */
.L_x_41481:
[----:B------:R-:W-:Y:S04]  /*23b0*/  BSSY B0, `(.L_x_41483) ;  /* 0x0000006000007945 */ /* 0x000fe80003800000 */
[----:B------:R-:W-:Y:S05]  /*23c0*/  @!P5 BRA `(.L_x_41484) ;  /* 0x000000000010d947 */ /* 0x000fea0003800000 */
[----:B-----5:R-:W-:-:S05]  /*23d0*/  HADD2.F32 R192, -RZ, R185.H0_H0 ;  /* 0x200000b9ffc07230 */ /* 0x020fca0000004100 */
[----:B------:R-:W-:-:S04]  /*23e0*/  FMUL.FTZ R192, R192, UR6 ;  /* 0x00000006c0c07c20 */ /* 0x000fc80008410000 */
[----:B------:R-:W-:-:S04]  /*23f0*/  FMUL.FTZ R210, R146, R192 ;  /* 0x000000c092d27220 */ /* 0x000fc80000410000 */
[----:B------:R-:W-:-:S07]  /*2400*/  @P0 FADD.FTZ R210, R178, R210 ;  /* 0x000000d2b2d20221 */ /* 0x000fce0000010000 */
.L_x_41484:
[----:B------:R-:W-:Y:S05]  /*2410*/  BSYNC B0 ;  /* 0x0000000000007941 */ /* 0x000fea0003800000 */
.L_x_41483:
[----:B------:R-:W-:Y:S04]  /*2420*/  BSSY B0, `(.L_x_41485) ;  /* 0x0000006000007945 */ /* 0x000fe80003800000 */
[----:B------:R-:W-:Y:S05]  /*2430*/  @!P5 BRA `(.L_x_41486) ;  /* 0x000000000010d947 */ /* 0x000fea0003800000 */
[----:B-----5:R-:W-:-:S05]  /*2440*/  HADD2.F32 R192, -RZ, R185.H1_H1 ;  /* 0x300000b9ffc07230 */ /* 0x020fca0000004100 */
[----:B------:R-:W-:-:S04]  /*2450*/  FMUL.FTZ R192, R192, UR6 ;  /* 0x00000006c0c07c20 */ /* 0x000fc80008410000 */
[----:B------:R-:W-:-:S04]  /*2460*/  FMUL.FTZ R211, R147, R192 ;  /* 0x000000c093d37220 */ /* 0x000fc80000410000 */
[----:B------:R-:W-:-:S07]  /*2470*/  @P0 FADD.FTZ R211, R179, R211 ;  /* 0x000000d3b3d30221 */ /* 0x000fce0000010000 */
.L_x_41486:
[----:B------:R-:W-:Y:S05]  /*2480*/  BSYNC B0 ;  /* 0x0000000000007941 */ /* 0x000fea0003800000 */
.L_x_41485:
[----:B------:R-:W-:Y:S04]  /*2490*/  BSSY B0, `(.L_x_41487) ;  /* 0x0000006000007945 */ /* 0x000fe80003800000 */
[----:B------:R-:W-:Y:S05]  /*24a0*/  @!P5 BRA `(.L_x_41488) ;  /* 0x000000000010d947 */ /* 0x000fea0003800000 */
[----:B-----5:R-:W-:-:S05]  /*24b0*/  HADD2.F32 R192, -RZ, R186.H0_H0 ;  /* 0x200000baffc07230 */ /* 0x020fca0000004100 */
[----:B------:R-:W-:-:S04]  /*24c0*/  FMUL.FTZ R192, R192, UR6 ;  /* 0x00000006c0c07c20 */ /* 0x000fc80008410000 */
[----:B------:R-:W-:-:S04]  /*24d0*/  FMUL.FTZ R196, R148, R192 ;  /* 0x000000c094c47220 */ /* 0x000fc80000410000 */
[----:B------:R-:W-:-:S07]  /*24e0*/  @P0 FADD.FTZ R196, R180, R196 ;  /* 0x000000c4b4c40221 */ /* 0x000fce0000010000 */
.L_x_41488:
[----:B------:R-:W-:Y:S05]  /*24f0*/  BSYNC B0 ;  /* 0x0000000000007941 */ /* 0x000fea0003800000 */
.L_x_41487:
[----:B------:R-:W-:Y:S04]  /*2500*/  BSSY B0, `(.L_x_41489) ;  /* 0x0000006000007945 */ /* 0x000fe80003800000 */
[----:B------:R-:W-:Y:S05]  /*2510*/  @!P5 BRA `(.L_x_41490) ;  /* 0x000000000010d947 */ /* 0x000fea0003800000 */
[----:B-----5:R-:W-:-:S05]  /*2520*/  HADD2.F32 R192, -RZ, R186.H1_H1 ;  /* 0x300000baffc07230 */ /* 0x020fca0000004100 */
[----:B------:R-:W-:-:S04]  /*2530*/  FMUL.FTZ R192, R192, UR6 ;  /* 0x00000006c0c07c20 */ /* 0x000fc80008410000 */
[----:B------:R-:W-:-:S04]  /*2540*/  FMUL.FTZ R197, R149, R192 ;  /* 0x000000c095c57220 */ /* 0x000fc80000410000 */
[----:B------:R-:W-:-:S07]  /*2550*/  @P0 FADD.FTZ R197, R181, R197 ;  /* 0x000000c5b5c50221 */ /* 0x000fce0000010000 */
.L_x_41490:
[----:B------:R-:W-:Y:S05]  /*2560*/  BSYNC B0 ;  /* 0x0000000000007941 */ /* 0x000fea0003800000 */
.L_x_41489:
[----:B------:R-:W-:Y:S04]  /*2570*/  BSSY B0, `(.L_x_41491) ;  /* 0x0000006000007945 */ /* 0x000fe80003800000 */
[----:B------:R-:W-:Y:S05]  /*2580*/  @!P5 BRA `(.L_x_41492) ;  /* 0x000000000010d947 */ /* 0x000fea0003800000 */
[----:B-----5:R-:W-:-:S05]  /*2590*/  HADD2.F32 R192, -RZ, R187.H0_H0 ;  /* 0x200000bbffc07230 */ /* 0x020fca0000004100 */
[----:B------:R-:W-:-:S04]  /*25a0*/  FMUL.FTZ R192, R192, UR6 ;  /* 0x00000006c0c07c20 */ /* 0x000fc80008410000 */
[----:B------:R-:W-:-:S04]  /*25b0*/  FMUL.FTZ R198, R150, R192 ;  /* 0x000000c096c67220 */ /* 0x000fc80000410000 */
[----:B------:R-:W-:-:S07]  /*25c0*/  @P0 FADD.FTZ R198, R182, R198 ;  /* 0x000000c6b6c60221 */ /* 0x000fce0000010000 */
.L_x_41492:
[----:B------:R-:W-:Y:S05]  /*25d0*/  BSYNC B0 ;  /* 0x0000000000007941 */ /* 0x000fea0003800000 */
.L_x_41491:
[----:B------:R-:W-:Y:S04]  /*25e0*/  BSSY B0, `(.L_x_41493) ;  /* 0x0000006000007945 */ /* 0x000fe80003800000 */
[----:B------:R-:W-:Y:S05]  /*25f0*/  @!P5 BRA `(.L_x_41494) ;  /* 0x000000000010d947 */ /* 0x000fea0003800000 */
[----:B-----5:R-:W-:-:S05]  /*2600*/  HADD2.F32 R192, -RZ, R187.H1_H1 ;  /* 0x300000bbffc07230 */ /* 0x020fca0000004100 */
[----:B------:R-:W-:-:S04]  /*2610*/  FMUL.FTZ R192, R192, UR6 ;  /* 0x00000006c0c07c20 */ /* 0x000fc80008410000 */
[----:B------:R-:W-:-:S04]  /*2620*/  FMUL.FTZ R199, R151, R192 ;  /* 0x000000c097c77220 */ /* 0x000fc80000410000 */
[----:B------:R-:W-:-:S07]  /*2630*/  @P0 FADD.FTZ R199, R183, R199 ;  /* 0x000000c7b7c70221 */ /* 0x000fce0000010000 */
.L_x_41494:
[----:B------:R-:W-:Y:S05]  /*2640*/  BSYNC B0 ;  /* 0x0000000000007941 */ /* 0x000fea0003800000 */
.L_x_41493:
        /* <DEDUP_REMOVED lines=37> */
[----:B-----5:R-:W-:-:S05]  /*28a0*/  HADD2.F32 R195, -RZ, R184.H0_H0 ;  /* 0x200000b8ffc37230 */ /* 0x020fca0000004100 */
[----:B------:R-:W-:-:S04]  /*28b0*/  FMUL.FTZ R195, R195, UR6 ;  /* 0x00000006c3c37c20 */ /* 0x000fc80008410000 */
[----:B------:R-:W-:-:S04]  /*28c0*/  FMUL.FTZ R200, R152, R195 ;  /* 0x000000c398c87220 */ /* 0x000fc80000410000 */
[----:B------:R-:W-:-:S07]  /*28d0*/  @P0 FADD.FTZ R200, R176, R200 ;  /* 0x000000c8b0c80221 */ /* 0x000fce0000010000 */
.L_x_41496:
[----:B------:R-:W-:Y:S05]  /*28e0*/  BSYNC B0 ;  /* 0x0000000000007941 */ /* 0x000fea0003800000 */
.L_x_41495:
[----:B------:R-:W-:Y:S04]  /*28f0*/  BSSY B0, `(.L_x_41497) ;  /* 0x0000006000007945 */ /* 0x000fe80003800000 */
[----:B------:R-:W-:Y:S05]  /*2900*/  @!P5 BRA `(.L_x_41498) ;  /* 0x000000000010d947 */ /* 0x000fea0003800000 */
[----:B-----5:R-:W-:-:S05]  /*2910*/  HADD2.F32 R195, -RZ, R184.H1_H1 ;  /* 0x300000b8ffc37230 */ /* 0x020fca0000004100 */
[----:B------:R-:W-:-:S04]  /*2920*/  FMUL.FTZ R195, R195, UR6 ;  /* 0x00000006c3c37c20 */ /* 0x000fc80008410000 */
[----:B------:R-:W-:-:S04]  /*2930*/  FMUL.FTZ R201, R153, R195 ;  /* 0x000000c399c97220 */ /* 0x000fc80000410000 */
[----:B------:R-:W-:-:S07]  /*2940*/  @P0 FADD.FTZ R201, R177, R201 ;  /* 0x000000c9b1c90221 */ /* 0x000fce0000010000 */
.L_x_41498:
[----:B------:R-:W-:Y:S05]  /*2950*/  BSYNC B0 ;  /* 0x0000000000007941 */ /* 0x000fea0003800000 */
.L_x_41497:
[----:B------:R-:W-:Y:S04]  /*2960*/  BSSY B0, `(.L_x_41499) ;  /* 0x0000006000007945 */ /* 0x000fe80003800000 */
[----:B------:R-:W-:Y:S05]  /*2970*/  @!P5 BRA `(.L_x_41500) ;  /* 0x000000000010d947 */ /* 0x000fea0003800000 */
[----:B-----5:R-:W-:-:S05]  /*2980*/  HADD2.F32 R195, -RZ, R185.H0_H0 ;  /* 0x200000b9ffc37230 */ /* 0x020fca0000004100 */
[----:B------:R-:W-:-:S04]  /*2990*/  FMUL.FTZ R195, R195, UR6 ;  /* 0x00000006c3c37c20 */ /* 0x000fc80008410000 */
[----:B------:R-:W-:-:S04]  /*29a0*/  FMUL.FTZ R202, R154, R195 ;  /* 0x000000c39aca7220 */ /* 0x000fc80000410000 */
[----:B------:R-:W-:-:S07]  /*29b0*/  @P0 FADD.FTZ R202, R178, R202 ;  /* 0x000000cab2ca0221 */ /* 0x000fce0000010000 */
.L_x_41500:
[----:B------:R-:W-:Y:S05]  /*29c0*/  BSYNC B0 ;  /* 0x0000000000007941 */ /* 0x000fea0003800000 */
.L_x_41499:
[----:B------:R-:W-:Y:S04]  /*29d0*/  BSSY B0, `(.L_x_41501) ;  /* 0x0000006000007945 */ /* 0x000fe80003800000 */
[----:B------:R-:W-:Y:S05]  /*29e0*/  @!P5 BRA `(.L_x_41502) ;  /* 0x000000000010d947 */ /* 0x000fea0003800000 */
[----:B-----5:R-:W-:-:S05]  /*29f0*/  HADD2.F32 R195, -RZ, R185.H1_H1 ;  /* 0x300000b9ffc37230 */ /* 0x020fca0000004100 */
[----:B------:R-:W-:-:S04]  /*2a00*/  FMUL.FTZ R195, R195, UR6 ;  /* 0x00000006c3c37c20 */ /* 0x000fc80008410000 */
[----:B------:R-:W-:-:S04]  /*2a10*/  FMUL.FTZ R203, R155, R195 ;  /* 0x000000c39bcb7220 */ /* 0x000fc80000410000 */
[----:B------:R-:W-:-:S07]  /*2a20*/  @P0 FADD.FTZ R203, R179, R203 ;  /* 0x000000cbb3cb0221 */ /* 0x000fce0000010000 */
.L_x_41502:
[----:B------:R-:W-:Y:S05]  /*2a30*/  BSYNC B0 ;  /* 0x0000000000007941 */ /* 0x000fea0003800000 */
.L_x_41501:
[----:B------:R-:W-:Y:S04]  /*2a40*/  BSSY B0, `(.L_x_41503) ;  /* 0x0000006000007945 */ /* 0x000fe80003800000 */
[----:B------:R-:W-:Y:S05]  /*2a50*/  @!P5 BRA `(.L_x_41504) ;  /* 0x000000000010d947 */ /* 0x000fea0003800000 */
[----:B-----5:R-:W-:-:S05]  /*2a60*/  HADD2.F32 R192, -RZ, R186.H0_H0 ;  /* 0x200000baffc07230 */ /* 0x020fca0000004100 */
[----:B------:R-:W-:-:S04]  /*2a70*/  FMUL.FTZ R192, R192, UR6 ;  /* 0x00000006c0c07c20 */ /* 0x000fc80008410000 */
[----:B------:R-:W-:-:S04]  /*2a80*/  FMUL.FTZ R192, R156, R192 ;  /* 0x000000c09cc07220 */ /* 0x000fc80000410000 */
[----:B------:R-:W-:-:S07]  /*2a90*/  @P0 FADD.FTZ R192, R180, R192 ;  /* 0x000000c0b4c00221 */ /* 0x000fce0000010000 */
.L_x_41504:
[----:B------:R-:W-:Y:S05]  /*2aa0*/  BSYNC B0 ;  /* 0x0000000000007941 */ /* 0x000fea0003800000 */
.L_x_41503:
[----:B------:R-:W-:Y:S04]  /*2ab0*/  BSSY B0, `(.L_x_41505) ;  /* 0x0000006000007945 */ /* 0x000fe80003800000 */
[----:B------:R-:W-:Y:S05]  /*2ac0*/  @!P5 BRA `(.L_x_41506) ;  /* 0x000000000010d947 */ /* 0x000fea0003800000 */
[----:B-----5:R-:W-:-:S05]  /*2ad0*/  HADD2.F32 R193, -RZ, R186.H1_H1 ;  /* 0x300000baffc17230 */ /* 0x020fca0000004100 */
[----:B------:R-:W-:-:S04]  /*2ae0*/  FMUL.FTZ R193, R193, UR6 ;  /* 0x00000006c1c17c20 */ /* 0x000fc80008410000 */
[----:B------:R-:W-:-:S04]  /*2af0*/  FMUL.FTZ R193, R157, R193 ;  /* 0x000000c19dc17220 */ /* 0x000fc80000410000 */
[----:B------:R-:W-:-:S07]  /*2b00*/  @P0 FADD.FTZ R193, R181, R193 ;  /* 0x000000c1b5c10221 */ /* 0x000fce0000010000 */
.L_x_41506:
[----:B------:R-:W-:Y:S05]  /*2b10*/  BSYNC B0 ;  /* 0x0000000000007941 */ /* 0x000fea0003800000 */
.L_x_41505:
[----:B------:R-:W-:Y:S04]  /*2b20*/  BSSY B0, `(.L_x_41507) ;  /* 0x0000006000007945 */ /* 0x000fe80003800000 */
[----:B------:R-:W-:Y:S05]  /*2b30*/  @!P5 BRA `(.L_x_41508) ;  /* 0x000000000010d947 */ /* 0x000fea0003800000 */
[----:B-----5:R-:W-:-:S05]  /*2b40*/  HADD2.F32 R194, -RZ, R187.H0_H0 ;  /* 0x200000bbffc27230 */ /* 0x020fca0000004100 */
[----:B------:R-:W-:-:S04]  /*2b50*/  FMUL.FTZ R194, R194, UR6 ;  /* 0x00000006c2c27c20 */ /* 0x000fc80008410000 */
[----:B------:R-:W-:-:S04]  /*2b60*/  FMUL.FTZ R194, R158, R194 ;  /* 0x000000c29ec27220 */ /* 0x000fc80000410000 */
[----:B------:R-:W-:-:S07]  /*2b70*/  @P0 FADD.FTZ R194, R182, R194 ;  /* 0x000000c2b6c20221 */ /* 0x000fce0000010000 */
.L_x_41508:
[----:B------:R-:W-:Y:S05]  /*2b80*/  BSYNC B0 ;  /* 0x0000000000007941 */ /* 0x000fea0003800000 */
.L_x_41507:
[----:B------:R-:W-:Y:S01]  /*2b90*/  BSSY B0, `(.L_x_41509) ;  /* 0x0000007000007945 */ /* 0x000fe20003800000 */
[----:B------:R-:W-:-:S03]  /*2ba0*/  @!P5 FSEL R195, R183, RZ, P2 ;  /* 0x000000ffb7c3d208 */ /* 0x000fc60001000000 */
[----:B------:R-:W-:Y:S05]  /*2bb0*/  @!P5 BRA `(.L_x_41510) ;  /* 0x000000000010d947 */ /* 0x000fea0003800000 */
[----:B-----5:R-:W-:-:S05]  /*2bc0*/  HADD2.F32 R195, -RZ, R187.H1_H1 ;  /* 0x300000bbffc37230 */ /* 0x020fca0000004100 */
[----:B------:R-:W-:-:S04]  /*2bd0*/  FMUL.FTZ R195, R195, UR6 ;  /* 0x00000006c3c37c20 */ /* 0x000fc80008410000 */
[----:B------:R-:W-:-:S04]  /*2be0*/  FMUL.FTZ R195, R159, R195 ;  /* 0x000000c39fc37220 */ /* 0x000fc80000410000 */
[----:B------:R-:W-:-:S07]  /*2bf0*/  @P0 FADD.FTZ R195, R183, R195 ;  /* 0x000000c3b7c30221 */ /* 0x000fce0000010000 */
.L_x_41510:
[----:B------:R-:W-:Y:S05]  /*2c00*/  BSYNC B0 ;  /* 0x0000000000007941 */ /* 0x000fea0003800000 */
.L_x_41509:
        /* <DEDUP_REMOVED lines=32> */
[----:B-----5:R-:W-:-:S05]  /*2e10*/  HADD2.F32 R189, -RZ, R184.H0_H0 ;  /* 0x200000b8ffbd7230 */ /* 0x020fca0000004100 */
[----:B------:R-:W-:-:S04]  /*2e20*/  FMUL.FTZ R189, R189, UR6 ;  /* 0x00000006bdbd7c20 */ /* 0x000fc80008410000 */
[----:B------:R-:W-:-:S04]  /*2e30*/  FMUL.FTZ R220, R160, R189 ;  /* 0x000000bda0dc7220 */ /* 0x000fc80000410000 */
[----:B------:R-:W-:-:S07]  /*2e40*/  @P0 FADD.FTZ R220, R176, R220 ;  /* 0x000000dcb0dc0221 */ /* 0x000fce0000010000 */
.L_x_41512:
[----:B------:R-:W-:Y:S05]  /*2e50*/  BSYNC B0 ;  /* 0x0000000000007941 */ /* 0x000fea0003800000 */
.L_x_41511:
[----:B------:R-:W-:Y:S04]  /*2e60*/  BSSY B0, `(.L_x_41513) ;  /* 0x0000006000007945 */ /* 0x000fe80003800000 */
[----:B------:R-:W-:Y:S05]  /*2e70*/  @!P5 BRA `(.L_x_41514) ;  /* 0x000000000010d947 */ /* 0x000fea0003800000 */
[----:B-----5:R-:W-:-:S05]  /*2e80*/  HADD2.F32 R189, -RZ, R184.H1_H1 ;  /* 0x300000b8ffbd7230 */ /* 0x020fca0000004100 */
[----:B------:R-:W-:-:S04]  /*2e90*/  FMUL.FTZ R189, R189, UR6 ;  /* 0x00000006bdbd7c20 */ /* 0x000fc80008410000 */
[----:B------:R-:W-:-:S04]  /*2ea0*/  FMUL.FTZ R221, R161, R189 ;  /* 0x000000bda1dd7220 */ /* 0x000fc80000410000 */
[----:B------:R-:W-:-:S07]  /*2eb0*/  @P0 FADD.FTZ R221, R177, R221 ;  /* 0x000000ddb1dd0221 */ /* 0x000fce0000010000 */
.L_x_41514:
[----:B------:R-:W-:Y:S05]  /*2ec0*/  BSYNC B0 ;  /* 0x0000000000007941 */ /* 0x000fea0003800000 */
.L_x_41513:
[----:B------:R-:W-:Y:S04]  /*2ed0*/  BSSY B0, `(.L_x_41515) ;  /* 0x0000006000007945 */ /* 0x000fe80003800000 */
[----:B------:R-:W-:Y:S05]  /*2ee0*/  @!P5 BRA `(.L_x_41516) ;  /* 0x000000000010d947 */ /* 0x000fea0003800000 */
[----:B-----5:R-:W-:-:S05]  /*2ef0*/  HADD2.F32 R189, -RZ, R185.H0_H0 ;  /* 0x200000b9ffbd7230 */ /* 0x020fca0000004100 */
[----:B------:R-:W-:-:S04]  /*2f00*/  FMUL.FTZ R189, R189, UR6 ;  /* 0x00000006bdbd7c20 */ /* 0x000fc80008410000 */
[----:B------:R-:W-:-:S04]  /*2f10*/  FMUL.FTZ R222, R162, R189 ;  /* 0x000000bda2de7220 */ /* 0x000fc80000410000 */
[----:B------:R-:W-:-:S07]  /*2f20*/  @P0 FADD.FTZ R222, R178, R222 ;  /* 0x000000deb2de0221 */ /* 0x000fce0000010000 */
.L_x_41516:
[----:B------:R-:W-:Y:S05]  /*2f30*/  BSYNC B0 ;  /* 0x0000000000007941 */ /* 0x000fea0003800000 */
.L_x_41515:
[----:B------:R-:W-:Y:S04]  /*2f40*/  BSSY B0, `(.L_x_41517) ;  /* 0x0000006000007945 */ /* 0x000fe80003800000 */
[----:B------:R-:W-:Y:S05]  /*2f50*/  @!P5 BRA `(.L_x_41518) ;  /* 0x000000000010d947 */ /* 0x000fea0003800000 */
[----:B-----5:R-:W-:-:S05]  /*2f60*/  HADD2.F32 R189, -RZ, R185.H1_H1 ;  /* 0x300000b9ffbd7230 */ /* 0x020fca0000004100 */
[----:B------:R-:W-:-:S04]  /*2f70*/  FMUL.FTZ R189, R189, UR6 ;  /* 0x00000006bdbd7c20 */ /* 0x000fc80008410000 */
[----:B------:R-:W-:-:S04]  /*2f80*/  FMUL.FTZ R223, R163, R189 ;  /* 0x000000bda3df7220 */ /* 0x000fc80000410000 */
[----:B------:R-:W-:-:S07]  /*2f90*/  @P0 FADD.FTZ R223, R179, R223 ;  /* 0x000000dfb3df0221 */ /* 0x000fce0000010000 */
.L_x_41518:
[----:B------:R-:W-:Y:S05]  /*2fa0*/  BSYNC B0 ;  /* 0x0000000000007941 */ /* 0x000fea0003800000 */
.L_x_41517:
[----:B------:R-:W-:Y:S04]  /*2fb0*/  BSSY B0, `(.L_x_41519) ;  /* 0x0000006000007945 */ /* 0x000fe80003800000 */
[----:B------:R-:W-:Y:S05]  /*2fc0*/  @!P5 BRA `(.L_x_41520) ;  /* 0x000000000010d947 */ /* 0x000fea0003800000 */
[----:B-----5:R-:W-:-:S05]  /*2fd0*/  HADD2.F32 R188, -RZ, R186.H0_H0 ;  /* 0x200000baffbc7230 */ /* 0x020fca0000004100 */
[----:B------:R-:W-:-:S04]  /*2fe0*/  FMUL.FTZ R188, R188, UR6 ;  /* 0x00000006bcbc7c20 */ /* 0x000fc80008410000 */
[----:B------:R-:W-:-:S04]  /*2ff0*/  FMUL.FTZ R188, R164, R188 ;  /* 0x000000bca4bc7220 */ /* 0x000fc80000410000 */
[----:B------:R-:W-:-:S07]  /*3000*/  @P0 FADD.FTZ R188, R180, R188 ;  /* 0x000000bcb4bc0221 */ /* 0x000fce0000010000 */
.L_x_41520:
[----:B------:R-:W-:Y:S05]  /*3010*/  BSYNC B0 ;  /* 0x0000000000007941 */ /* 0x000fea0003800000 */
.L_x_41519:
[----:B------:R-:W-:Y:S01]  /*3020*/  BSSY B0, `(.L_x_41521) ;  /* 0x0000007000007945 */ /* 0x000fe20003800000 */
[----:B------:R-:W-:-:S03]  /*3030*/  @!P5 FSEL R189, R181, RZ, P1 ;  /* 0x000000ffb5bdd208 */ /* 0x000fc60000800000 */
[----:B------:R-:W-:Y:S05]  /*3040*/  @!P5 BRA `(.L_x_41522) ;  /* 0x000000000010d947 */ /* 0x000fea0003800000 */
[----:B-----5:R-:W-:-:S05]  /*3050*/  HADD2.F32 R189, -RZ, R186.H1_H1 ;  /* 0x300000baffbd7230 */ /* 0x020fca0000004100 */
[----:B------:R-:W-:-:S04]  /*3060*/  FMUL.FTZ R189, R189, UR6 ;  /* 0x00000006bdbd7c20 */ /* 0x000fc80008410000 */
[----:B------:R-:W-:-:S04]  /*3070*/  FMUL.FTZ R189, R165, R189 ;  /* 0x000000bda5bd7220 */ /* 0x000fc80000410000 */
[----:B------:R-:W-:-:S07]  /*3080*/  @P0 FADD.FTZ R189, R181, R189 ;  /* 0x000000bdb5bd0221 */ /* 0x000fce0000010000 */
.L_x_41522:
[----:B------:R-:W-:Y:S05]  /*3090*/  BSYNC B0 ;  /* 0x0000000000007941 */ /* 0x000fea0003800000 */
.L_x_41521:
[----:B------:R-:W-:Y:S01]  /*30a0*/  BSSY B0, `(.L_x_41523) ;  /* 0x0000007000007945 */ /* 0x000fe20003800000 */
[----:B------:R-:W-:-:S03]  /*30b0*/  @!P5 FSEL R190, R182, RZ, P6 ;  /* 0x000000ffb6bed208 */ /* 0x000fc60003000000 */
[----:B------:R-:W-:Y:S05]  /*30c0*/  @!P5 BRA `(.L_x_41524) ;  /* 0x000000000010d947 */ /* 0x000fea0003800000 */
[----:B-----5:R-:W-:-:S05]  /*30d0*/  HADD2.F32 R190, -RZ, R187.H0_H0 ;  /* 0x200000bbffbe7230 */ /* 0x020fca0000004100 */
[----:B------:R-:W-:-:S04]  /*30e0*/  FMUL.FTZ R190, R190, UR6 ;  /* 0x00000006bebe7c20 */ /* 0x000fc80008410000 */
[----:B------:R-:W-:-:S04]  /*30f0*/  FMUL.FTZ R190, R166, R190 ;  /* 0x000000bea6be7220 */ /* 0x000fc80000410000 */
[----:B------:R-:W-:-:S07]  /*3100*/  @P0 FADD.FTZ R190, R182, R190 ;  /* 0x000000beb6be0221 */ /* 0x000fce0000010000 */
.L_x_41524:
[----:B------:R-:W-:Y:S05]  /*3110*/  BSYNC B0 ;  /* 0x0000000000007941 */ /* 0x000fea0003800000 */
.L_x_41523:
[----:B------:R-:W-:Y:S01]  /*3120*/  BSSY B0, `(.L_x_41525) ;  /* 0x0000008000007945 */ /* 0x000fe20003800000 */
[----:B------:R-:W-:Y:S01]  /*3130*/  IMAD.WIDE.U32 R216, R216, 0x20, R248 ;  /* 0x00000020d8d87825 */ /* 0x000fe200078e00f8 */
[----:B------:R-:W-:Y:S02]  /*3140*/  @!P5 FSEL R191, R183, RZ, P2 ;  /* 0x000000ffb7bfd208 */ /* 0x000fe40001000000 */
[----:B------:R-:W-:Y:S05]  /*3150*/  @!P5 BRA `(.L_x_41526) ;  /* 0x000000000010d947 */ /* 0x000fea0003800000 */
[----:B-----5:R-:W-:-:S05]  /*3160*/  HADD2.F32 R191, -RZ, R187.H1_H1 ;  /* 0x300000bbffbf7230 */ /* 0x020fca0000004100 */
[----:B------:R-:W-:-:S04]  /*3170*/  FMUL.FTZ R191, R191, UR6 ;  /* 0x00000006bfbf7c20 */ /* 0x000fc80008410000 */
[----:B------:R-:W-:-:S04]  /*3180*/  FMUL.FTZ R191, R167, R191 ;  /* 0x000000bfa7bf7220 */ /* 0x000fc80000410000 */
[----:B------:R-:W-:-:S07]  /*3190*/  @P0 FADD.FTZ R191, R183, R191 ;  /* 0x000000bfb7bf0221 */ /* 0x000fce0000010000 */
.L_x_41526:
[----:B------:R-:W-:Y:S05]  /*31a0*/  BSYNC B0 ;  /* 0x0000000000007941 */ /* 0x000fea0003800000 */
.L_x_41525:
        /* <DEDUP_REMOVED lines=33> */
[----:B-----5:R-:W-:-:S05]  /*33c0*/  HADD2.F32 R212, -RZ, R184.H0_H0 ;  /* 0x200000b8ffd47230 */ /* 0x020fca0000004100 */
[----:B------:R-:W-:-:S04]  /*33d0*/  FMUL.FTZ R212, R212, UR6 ;  /* 0x00000006d4d47c20 */ /* 0x000fc80008410000 */
[----:B------:R-:W-:-:S04]  /*33e0*/  FMUL.FTZ R216, R168, R212 ;  /* 0x000000d4a8d87220 */ /* 0x000fc80000410000 */
[----:B------:R-:W-:-:S07]  /*33f0*/  @P0 FADD.FTZ R216, R176, R216 ;  /* 0x000000d8b0d80221 */ /* 0x000fce0000010000 */
.L_x_41528:
[----:B------:R-:W-:Y:S05]  /*3400*/  BSYNC B0 ;  /* 0x0000000000007941 */ /* 0x000fea0003800000 */
.L_x_41527:
[----:B------:R-:W-:Y:S04]  /*3410*/  BSSY B0, `(.L_x_41529) ;  /* 0x0000006000007945 */ /* 0x000fe80003800000 */
[----:B------:R-:W-:Y:S05]  /*3420*/  @!P5 BRA `(.L_x_41530) ;  /* 0x000000000010d947 */ /* 0x000fea0003800000 */
[----:B-----5:R-:W-:-:S05]  /*3430*/  HADD2.F32 R212, -RZ, R184.H1_H1 ;  /* 0x300000b8ffd47230 */ /* 0x020fca0000004100 */
[----:B------:R-:W-:-:S04]  /*3440*/  FMUL.FTZ R212, R212, UR6 ;  /* 0x00000006d4d47c20 */ /* 0x000fc80008410000 */
[----:B------:R-:W-:-:S04]  /*3450*/  FMUL.FTZ R217, R169, R212 ;  /* 0x000000d4a9d97220 */ /* 0x000fc80000410000 */
[----:B------:R-:W-:-:S07]  /*3460*/  @P0 FADD.FTZ R217, R177, R217 ;  /* 0x000000d9b1d90221 */ /* 0x000fce0000010000 */
.L_x_41530:
[----:B------:R-:W-:Y:S05]  /*3470*/  BSYNC B0 ;  /* 0x0000000000007941 */ /* 0x000fea0003800000 */
.L_x_41529:
[----:B------:R-:W-:Y:S04]  /*3480*/  BSSY B0, `(.L_x_41531) ;  /* 0x0000006000007945 */ /* 0x000fe80003800000 */
[----:B------:R-:W-:Y:S05]  /*3490*/  @!P5 BRA `(.L_x_41532) ;  /* 0x000000000010d947 */ /* 0x000fea0003800000 */
[----:B-----5:R-:W-:-:S05]  /*34a0*/  HADD2.F32 R212, -RZ, R185.H0_H0 ;  /* 0x200000b9ffd47230 */ /* 0x020fca0000004100 */
[----:B------:R-:W-:-:S04]  /*34b0*/  FMUL.FTZ R212, R212, UR6 ;  /* 0x00000006d4d47c20 */ /* 0x000fc80008410000 */
[----:B------:R-:W-:-:S04]  /*34c0*/  FMUL.FTZ R218, R170, R212 ;  /* 0x000000d4aada7220 */ /* 0x000fc80000410000 */
[----:B------:R-:W-:-:S07]  /*34d0*/  @P0 FADD.FTZ R218, R178, R218 ;  /* 0x000000dab2da0221 */ /* 0x000fce0000010000 */
.L_x_41532:
[----:B------:R-:W-:Y:S05]  /*34e0*/  BSYNC B0 ;  /* 0x0000000000007941 */ /* 0x000fea0003800000 */
.L_x_41531:
[----:B------:R-:W-:Y:S04]  /*34f0*/  BSSY B0, `(.L_x_41533) ;  /* 0x0000006000007945 */ /* 0x000fe80003800000 */
[----:B------:R-:W-:Y:S05]  /*3500*/  @!P5 BRA `(.L_x_41534) ;  /* 0x000000000010d947 */ /* 0x000fea0003800000 */
[----:B-----5:R-:W-:-:S05]  /*3510*/  HADD2.F32 R212, -RZ, R185.H1_H1 ;  /* 0x300000b9ffd47230 */ /* 0x020fca0000004100 */
[----:B------:R-:W-:-:S04]  /*3520*/  FMUL.FTZ R212, R212, UR6 ;  /* 0x00000006d4d47c20 */ /* 0x000fc80008410000 */
[----:B------:R-:W-:-:S04]  /*3530*/  FMUL.FTZ R219, R171, R212 ;  /* 0x000000d4abdb7220 */ /* 0x000fc80000410000 */
[----:B------:R-:W-:-:S07]  /*3540*/  @P0 FADD.FTZ R219, R179, R219 ;  /* 0x000000dbb3db0221 */ /* 0x000fce0000010000 */
.L_x_41534:
[----:B------:R-:W-:Y:S05]  /*3550*/  BSYNC B0 ;  /* 0x0000000000007941 */ /* 0x000fea0003800000 */
.L_x_41533:
[----:B------:R-:W-:Y:S01]  /*3560*/  BSSY B0, `(.L_x_41535) ;  /* 0x0000007000007945 */ /* 0x000fe20003800000 */
[----:B------:R-:W-:-:S03]  /*3570*/  @!P5 FSEL R212, R180, RZ, P1 ;  /* 0x000000ffb4d4d208 */ /* 0x000fc60000800000 */
[----:B------:R-:W-:Y:S05]  /*3580*/  @!P5 BRA `(.L_x_41536) ;  /* 0x000000000010d947 */ /* 0x000fea0003800000 */
[----:B-----5:R-:W-:-:S05]  /*3590*/  HADD2.F32 R212, -RZ, R186.H0_H0 ;  /* 0x200000baffd47230 */ /* 0x020fca0000004100 */
[----:B------:R-:W-:-:S04]  /*35a0*/  FMUL.FTZ R212, R212, UR6 ;  /* 0x00000006d4d47c20 */ /* 0x000fc80008410000 */
[----:B------:R-:W-:-:S04]  /*35b0*/  FMUL.FTZ R212, R172, R212 ;  /* 0x000000d4acd47220 */ /* 0x000fc80000410000 */
[----:B------:R-:W-:-:S07]  /*35c0*/  @P0 FADD.FTZ R212, R180, R212 ;  /* 0x000000d4b4d40221 */ /* 0x000fce0000010000 */
.L_x_41536:
[----:B------:R-:W-:Y:S05]  /*35d0*/  BSYNC B0 ;  /* 0x0000000000007941 */ /* 0x000fea0003800000 */
.L_x_41535:
[----:B------:R-:W-:Y:S01]  /*35e0*/  BSSY B0, `(.L_x_41537) ;  /* 0x0000007000007945 */ /* 0x000fe20003800000 */
[----:B------:R-:W-:-:S03]  /*35f0*/  @!P5 FSEL R213, R181, RZ, P6 ;  /* 0x000000ffb5d5d208 */ /* 0x000fc60003000000 */
[----:B------:R-:W-:Y:S05]  /*3600*/  @!P5 BRA `(.L_x_41538) ;  /* 0x000000000010d947 */ /* 0x000fea0003800000 */
[----:B-----5:R-:W-:-:S05]  /*3610*/  HADD2.F32 R213, -RZ, R186.H1_H1 ;  /* 0x300000baffd57230 */ /* 0x020fca0000004100 */
[----:B------:R-:W-:-:S04]  /*3620*/  FMUL.FTZ R213, R213, UR6 ;  /* 0x00000006d5d57c20 */ /* 0x000fc80008410000 */
[----:B------:R-:W-:-:S04]  /*3630*/  FMUL.FTZ R213, R173, R213 ;  /* 0x000000d5add57220 */ /* 0x000fc80000410000 */
[----:B------:R-:W-:-:S07]  /*3640*/  @P0 FADD.FTZ R213, R181, R213 ;  /* 0x000000d5b5d50221 */ /* 0x000fce0000010000 */
.L_x_41538:
[----:B------:R-:W-:Y:S05]  /*3650*/  BSYNC B0 ;  /* 0x0000000000007941 */ /* 0x000fea0003800000 */
.L_x_41537:
[----:B------:R-:W-:Y:S01]  /*3660*/  BSSY B0, `(.L_x_41539) ;  /* 0x0000007000007945 */ /* 0x000fe20003800000 */
[----:B------:R-:W-:-:S03]  /*3670*/  @!P5 FSEL R214, R182, RZ, P2 ;  /* 0x000000ffb6d6d208 */ /* 0x000fc60001000000 */
[----:B------:R-:W-:Y:S05]  /*3680*/  @!P5 BRA `(.L_x_41540) ;  /* 0x000000000010d947 */ /* 0x000fea0003800000 */
[----:B-----5:R-:W-:-:S05]  /*3690*/  HADD2.F32 R214, -RZ, R187.H0_H0 ;  /* 0x200000bbffd67230 */ /* 0x020fca0000004100 */
[----:B------:R-:W-:-:S04]  /*36a0*/  FMUL.FTZ R214, R214, UR6 ;  /* 0x00000006d6d67c20 */ /* 0x000fc80008410000 */
[----:B------:R-:W-:-:S04]  /*36b0*/  FMUL.FTZ R214, R174, R214 ;  /* 0x000000d6aed67220 */ /* 0x000fc80000410000 */
[----:B------:R-:W-:-:S07]  /*36c0*/  @P0 FADD.FTZ R214, R182, R214 ;  /* 0x000000d6b6d60221 */ /* 0x000fce0000010000 */
.L_x_41540:
[----:B------:R-:W-:Y:S05]  /*36d0*/  BSYNC B0 ;  /* 0x0000000000007941 */ /* 0x000fea0003800000 */
.L_x_41539:
[----:B------:R-:W-:Y:S01]  /*36e0*/  BSSY B0, `(.L_x_41541) ;  /* 0x0000007000007945 */ /* 0x000fe20003800000 */
[----:B------:R-:W-:-:S03]  /*36f0*/  @!P5 FSEL R215, R183, RZ, P4 ;  /* 0x000000ffb7d7d208 */ /* 0x000fc60002000000 */
[----:B------:R-:W-:Y:S05]  /*3700*/  @!P5 BRA `(.L_x_41542) ;  /* 0x000000000010d947 */ /* 0x000fea0003800000 */
[----:B-----5:R-:W-:-:S05]  /*3710*/  HADD2.F32 R215, -RZ, R187.H1_H1 ;  /* 0x300000bbffd77230 */ /* 0x020fca0000004100 */
[----:B------:R-:W-:-:S04]  /*3720*/  FMUL.FTZ R215, R215, UR6 ;  /* 0x00000006d7d77c20 */ /* 0x000fc80008410000 */
[----:B------:R-:W-:-:S04]  /*3730*/  FMUL.FTZ R215, R175, R215 ;  /* 0x000000d7afd77220 */ /* 0x000fc80000410000 */
[----:B------:R-:W-:-:S07]  /*3740*/  @P0 FADD.FTZ R215, R183, R215 ;  /* 0x000000d7b7d70221 */ /* 0x000fce0000010000 */
.L_x_41542:
[----:B------:R-:W-:Y:S05]  /*3750*/  BSYNC B0 ;  /* 0x0000000000007941 */ /* 0x000fea0003800000 */
.L_x_41541:
        /* <DEDUP_REMOVED lines=219> */
.L_x_41558:
        /* <DEDUP_REMOVED lines=40> */
[----:B------:R-:W-:Y:S02]  /*4790*/  F2FP.F16.F32.PACK_AB R247, R247, R246 ;  /* 0x000000f6f7f7723e */ /* 0x000fe400000000ff */
        /* <DEDUP_REMOVED lines=24> */
[----:B------:R-:W-:Y:S02]  /*4920*/  F2FP.F16.F32.PACK_AB R246, R245, R244 ;  /* 0x000000f4f5f6723e */ /* 0x000fe400000000ff */
[----:B------:R-:W-:-:S02]  /*4930*/  F2FP.F16.F32.PACK_AB R244, R5, R4 ;  /* 0x0000000405f4723e */ /* 0x000fc400000000ff */
[----:B------:R-:W-:Y:S02]  /*4940*/  SHF.R.S32.HI R4, RZ, 0x1f, R248 ;  /* 0x0000001fff047819 */ /* 0x000fe400000114f8 */
[----:B------:R-:W-:Y:S02]  /*4950*/  F2FP.F16.F32.PACK_AB R245, R7, R6 ;  /* 0x0000000607f5723e */ /* 0x000fe400000000ff */
        /* <DEDUP_REMOVED lines=87> */
[----:B------:R-:W-:Y:S01]  /*4ed0*/  F2FP.F16.F32.PACK_AB R7, R5, R4 ;  /* 0x000000040507723e */ /* 0x000fe200000000ff */
        /* <DEDUP_REMOVED lines=14> */
[----:B------:R-:W-:Y:S02]  /*4fc0*/  F2FP.F16.F32.PACK_AB R4, R236, R4 ;  /* 0x00000004ec04723e */ /* 0x000fe400000000ff */
[----:B------:R-:W-:Y:S02]  /*4fd0*/  IADD3 R236, R248, 0x20, RZ ;  /* 0x00000020f8ec7810 */ /* 0x000fe40007ffe0ff */
[----:B------:R-:W-:Y:S02]  /*4fe0*/  F2FP.F16.F32.PACK_AB R6, R237, R6 ;  /* 0x00000006ed06723e */ /* 0x000fe400000000ff */
[----:B------:R-:W-:Y:S01]  /*4ff0*/  F2FP.F16.F32.PACK_AB R5, R239, R238 ;  /* 0x000000eeef05723e */ /* 0x000fe200000000ff */
        /* <DEDUP_REMOVED lines=24> */
[----:B------:R-:W-:Y:S02]  /*5180*/  F2FP.F16.F32.PACK_AB R4, R228, R4 ;  /* 0x00000004e404723e */ /* 0x000fe400000000ff */
[----:B------:R-:W-:Y:S02]  /*5190*/  IADD3 R228, R248, 0x40, RZ ;  /* 0x00000040f8e47810 */ /* 0x000fe40007ffe0ff */
[----:B------:R-:W-:Y:S02]  /*51a0*/  F2FP.F16.F32.PACK_AB R6, R229, R6 ;  /* 0x00000006e506723e */ /* 0x000fe400000000ff */
[----:B------:R-:W-:Y:S01]  /*51b0*/  F2FP.F16.F32.PACK_AB R5, R231, R230 ;  /* 0x000000e6e705723e */ /* 0x000fe200000000ff */
        /* <DEDUP_REMOVED lines=39> */
[----:B------:R-:W-:Y:S01]  /*5430*/  FADD.FTZ R3, -R3, R215 ;  /* 0x000000d703037221 */ /* 0x000fe20000010100 */
[----:B------:R-:W-:-:S02]  /*5440*/  F2FP.F16.F32.PACK_AB R4, R198, R4 ;  /* 0x00000004c604723e */ /* 0x000fc400000000ff */
[----:B------:R-:W-:Y:S02]  /*5450*/  F2FP.F16.F32.PACK_AB R5, R199, R5 ;  /* 0x00000005c705723e */ /* 0x000fe400000000ff */
[----:B------:R-:W-:Y:S01]  /*5460*/  F2FP.F16.F32.PACK_AB R198, R193, R192 ;  /* 0x000000c0c1c6723e */ /* 0x000fe200000000ff */
[----:B------:R-:W-:Y:S01]  /*5470*/  FFMA.FTZ R192, R99, R203, R51 ;  /* 0x000000cb63c07223 */ /* 0x000fe20000010033 */
[----:B------:R-:W-:Y:S01]  /*5480*/  F2FP.F16.F32.PACK_AB R6, R197, R6 ;  /* 0x00000006c506723e */ /* 0x000fe200000000ff */
[----:B------:R-:W-:Y:S01]  /*5490*/  FMUL.FTZ R215, R2, R222 ;  /* 0x000000de02d77220 */ /* 0x000fe20000410000 */
[----:B------:R-:W-:Y:S01]  /*54a0*/  F2FP.F16.F32.PACK_AB R199, R208, R196 ;  /* 0x000000c4d0c7723e */ /* 0x000fe200000000ff */
        /* <DEDUP_REMOVED lines=47> */
.L_x_41545:
[----:B------:R-:W-:Y:S05]  /*57a0*/  BSYNC B0 ;  /* 0x0000000000007941 */ /* 0x000fea0003800000 */
.L_x_41544:
[----:B0-----:R-:W0:Y:S02]  /*57b0*/  LDC.64 R2, c[0x0][0x210] ;  /* 0x00008400ff027b82 */ /* 0x001e240000000a00 */
[----:B0----5:R-:W-:-:S04]  /*57c0*/  LEA R0, R2, R0, 0x2 ;  /* 0x0000000002007211 */ /* 0x021fc800078e10ff */
[----:B------:R-:W-:-:S13]  /*57d0*/  ISETP.GE.AND P0, PT, R0, R3, PT ;  /* 0x000000030000720c */ /* 0x000fda0003f06270 */
[----:B------:R-:W-:Y:S05]  /*57e0*/  @!P0 BRA `(.L_x_41546) ;  /* 0xffffffac00e88947 */ /* 0x000fea000383ffff */
[----:B------:R-:W-:Y:S05]  /*57f0*/  EXIT ;  /* 0x000000000000794d */ /* 0x000fea0003800000 */
.L_x_41543:
[----:B------:R-:W-:Y:S01]  /*5800*/  HFMA2.MMA R248, -RZ, RZ, 0, 5.9604644775390625e-08 ;  /* 0x00000001fff87435 */ /* 0x000fe200000001ff */
[----:B------:R-:W-:Y:S01]  /*5810*/  BSSY B0, `(.L_x_41547) ;  /* 0x0000006000007945 */ /* 0x000fe20003800000 */
[----:B------:R-:W-:Y:S02]  /*5820*/  MOV R249, 0x1f ;  /* 0x0000001f00f97802 */ /* 0x000fe40000000f00 */
[----:B------:R-:W-:-:S07]  /*5830*/  MOV R250, 0xffffffff ;  /* 0xffffffff00fa7802 */ /* 0x000fce0000000f00 */
[----:B-----5:R-:W-:Y:S05]  /*5840*/  WARPSYNC.COLLECTIVE R250, `(.L_x_41548) ;  /* 0x00000000fa087348 */ /* 0x020fea0003c00000 */
[----:B------:R0:W1:Y:S02]  /*5850*/  SHFL.BFLY P1, R248, R2, R248, R249 ;  /* 0x0c0000f802f87389 */ /* 0x00006400000200f9 */
[----:B01---5:R-:W-:Y:S01]  /*5860*/  ENDCOLLECTIVE ;  /* 0x000000000000791b */ /* 0x023fe20003800000 */
.L_x_41548:
[----:B------:R-:W-:Y:S05]  /*5870*/  BSYNC B0 ;  /* 0x0000000000007941 */ /* 0x000fea0003800000 */
.L_x_41547:
        /* <DEDUP_REMOVED lines=8> */
.L_x_41549:
[----:B------:R-:W-:Y:S01]  /*5900*/  MOV R3, R248 ;  /* 0x000000f800037202 */ /* 0x000fe20000000f00 */
[----:B------:R-:W-:-:S04]  /*5910*/  HFMA2.MMA R248, -RZ, RZ, 0, 2.384185791015625e-07 ;  /* 0x00000004fff87435 */ /* 0x000fc800000001ff */
[----:B------:R-:W-:-:S07]  /*5920*/  FADD.FTZ R2, R2, R3 ;  /* 0x0000000302027221 */ /* 0x000fce0000010000 */
[----:B------:R-:W-:Y:S05]  /*5930*/  WARPSYNC.COLLECTIVE R250, `(.L_x_41550) ;  /* 0x00000000fa087348 */ /* 0x000fea0003c00000 */
[----:B------:R0:W1:Y:S02]  /*5940*/  SHFL.BFLY P1, R248, R2, R248, R249 ;  /* 0x0c0000f802f87389 */ /* 0x00006400000200f9 */
[----:B01----:R-:W-:Y:S01]  /*5950*/  ENDCOLLECTIVE ;  /* 0x000000000000791b */ /* 0x003fe20003800000 */
.L_x_41550:
[----:B------:R-:W-:Y:S01]  /*5960*/  MOV R3, R248 ;  /* 0x000000f800037202 */ /* 0x000fe20000000f00 */
[----:B------:R-:W-:-:S04]  /*5970*/  HFMA2.MMA R248, -RZ, RZ, 0, 4.76837158203125e-07 ;  /* 0x00000008fff87435 */ /* 0x000fc800000001ff */
[----:B------:R-:W-:-:S07]  /*5980*/  FADD.FTZ R2, R2, R3 ;  /* 0x0000000302027221 */ /* 0x000fce0000010000 */
[----:B------:R-:W-:Y:S05]  /*5990*/  WARPSYNC.COLLECTIVE R250, `(.L_x_41551) ;  /* 0x00000000fa087348 */ /* 0x000fea0003c00000 */
[----:B------:R0:W1:Y:S02]  /*59a0*/  SHFL.BFLY P1, R248, R2, R248, R249 ;  /* 0x0c0000f802f87389 */ /* 0x00006400000200f9 */
[----:B01----:R-:W-:Y:S01]  /*59b0*/  ENDCOLLECTIVE ;  /* 0x000000000000791b */ /* 0x003fe20003800000 */
.L_x_41551:
[----:B------:R-:W-:Y:S01]  /*59c0*/  MOV R3, R248 ;  /* 0x000000f800037202 */ /* 0x000fe20000000f00 */
[----:B------:R-:W-:-:S04]  /*59d0*/  HFMA2.MMA R248, -RZ, RZ, 0, 9.5367431640625e-07 ;  /* 0x00000010fff87435 */ /* 0x000fc800000001ff */
[----:B------:R-:W-:-:S07]  /*59e0*/  FADD.FTZ R2, R2, R3 ;  /* 0x0000000302027221 */ /* 0x000fce0000010000 */
[----:B------:R-:W-:Y:S05]  /*59f0*/  WARPSYNC.COLLECTIVE R250, `(.L_x_41552) ;  /* 0x00000000fa087348 */ /* 0x000fea0003c00000 */
[----:B------:R0:W1:Y:S02]  /*5a00*/  SHFL.BFLY P1, R248, R2, R248, R249 ;  /* 0x0c0000f802f87389 */ /* 0x00006400000200f9 */
[----:B01----:R-:W-:Y:S01]  /*5a10*/  ENDCOLLECTIVE ;  /* 0x000000000000791b */ /* 0x003fe20003800000 */
.L_x_41552:
        /* <DEDUP_REMOVED lines=137> */
.L_x_41553:
[----:B------:R-:W-:Y:S01]  /*62b0*/  FADD.FTZ R2, R2, R248 ;  /* 0x000000f802027221 */ /* 0x000fe20000010000 */
[----:B------:R-:W-:-:S11]  /*62c0*/  HFMA2.MMA R248, -RZ, RZ, 0, 1.1920928955078125e-07 ;  /* 0x00000002fff87435 */ /* 0x000fd600000001ff */
[----:B------:R-:W-:Y:S05]  /*62d0*/  WARPSYNC.COLLECTIVE R250, `(.L_x_41554) ;  /* 0x00000000fa087348 */ /* 0x000fea0003c00000 */
[----:B------:R0:W1:Y:S02]  /*62e0*/  SHFL.BFLY P1, R248, R2, R248, R249 ;  /* 0x0c0000f802f87389 */ /* 0x00006400000200f9 */
[----:B01----:R-:W-:Y:S01]  /*62f0*/  ENDCOLLECTIVE ;  /* 0x000000000000791b */ /* 0x003fe20003800000 */
.L_x_41554:
[----:B------:R-:W-:Y:S01]  /*6300*/  FADD.FTZ R2, R2, R248 ;  /* 0x000000f802027221 */ /* 0x000fe20000010000 */
[----:B------:R-:W-:-:S07]  /*6310*/  MOV R248, 0x4 ;  /* 0x0000000400f87802 */ /* 0x000fce0000000f00 */
[----:B------:R-:W-:Y:S05]  /*6320*/  WARPSYNC.COLLECTIVE R250, `(.L_x_41555) ;  /* 0x00000000fa087348 */ /* 0x000fea0003c00000 */
[----:B------:R0:W1:Y:S02]  /*6330*/  SHFL.BFLY P1, R248, R2, R248, R249 ;  /* 0x0c0000f802f87389 */ /* 0x00006400000200f9 */
[----:B01----:R-:W-:Y:S01]  /*6340*/  ENDCOLLECTIVE ;  /* 0x000000000000791b */ /* 0x003fe20003800000 */
.L_x_41555:
[----:B------:R-:W-:Y:S01]  /*6350*/  FADD.FTZ R2, R2, R248 ;  /* 0x000000f802027221 */ /* 0x000fe20000010000 */
[----:B------:R-:W-:-:S11]  /*6360*/  HFMA2.MMA R248, -RZ, RZ, 0, 4.76837158203125e-07 ;  /* 0x00000008fff87435 */ /* 0x000fd600000001ff */
[----:B------:R-:W-:Y:S05]  /*6370*/  WARPSYNC.COLLECTIVE R250, `(.L_x_41556) ;  /* 0x00000000fa087348 */ /* 0x000fea0003c00000 */
[----:B------:R0:W1:Y:S02]  /*6380*/  SHFL.BFLY P1, R248, R2, R248, R249 ;  /* 0x0c0000f802f87389 */ /* 0x00006400000200f9 */
[----:B01----:R-:W-:Y:S01]  /*6390*/  ENDCOLLECTIVE ;  /* 0x000000000000791b */ /* 0x003fe20003800000 */
.L_x_41556:
[----:B------:R-:W-:Y:S01]  /*63a0*/  FADD.FTZ R2, R2, R248 ;  /* 0x000000f802027221 */ /* 0x000fe20000010000 */
[----:B------:R-:W-:-:S07]  /*63b0*/  MOV R248, 0x10 ;  /* 0x0000001000f87802 */ /* 0x000fce0000000f00 */
[----:B------:R-:W-:Y:S05]  /*63c0*/  WARPSYNC.COLLECTIVE R250, `(.L_x_41557) ;  /* 0x00000000fa087348 */ /* 0x000fea0003c00000 */
[----:B------:R0:W1:Y:S02]  /*63d0*/  SHFL.BFLY P1, R248, R2, R248, R249 ;  /* 0x0c0000f802f87389 */ /* 0x00006400000200f9 */
[----:B01----:R-:W-:Y:S01]  /*63e0*/  ENDCOLLECTIVE ;  /* 0x000000000000791b */ /* 0x003fe20003800000 */
.L_x_41557:
[----:B------:R-:W-:Y:S05]  /*63f0*/  BRA `(.L_x_41558) ;  /* 0xffffffe000447947 */ /* 0x000fea000383ffff */
.L_x_41559:
        /* <DEDUP_REMOVED lines=16> */
.L_x_58439:


//--------------------- .text._ZN10layer_norm13ln_fwd_kernelINS_13Kernel_traitsIf6__halffS2_fjLj2048ELj1ELj4ELj1ELj16ENS_18Kernel_traits_baseILj2048EfS2_fS2_fjLj128EEEEELb1ELb0ELb0ELb0EEEvNS_9FwdParamsE --------------------------
	.section	.text._ZN10layer_norm13ln_fwd_kernelINS_13Kernel_traitsIf6__halffS2_fjLj2048ELj1ELj4ELj1ELj16ENS_18Kernel_traits_baseILj2048EfS2_fS2_fjLj128EEEEELb1ELb0ELb0ELb0EEEvNS_9FwdParamsE,"ax",@progbits
	.align	128
        .global         _ZN10layer_norm13ln_fwd_kernelINS_13Kernel_traitsIf6__halffS2_fjLj2048ELj1ELj4ELj1ELj16ENS_18Kernel_traits_baseILj2048EfS2_fS2_fjLj128EEEEELb1ELb0ELb0ELb0EEEvNS_9FwdParamsE
        .type           _ZN10layer_norm13ln_fwd_kernelINS_13Kernel_traitsIf6__halffS2_fjLj2048ELj1ELj4ELj1ELj16ENS_18Kernel_traits_baseILj2048EfS2_fS2_fjLj128EEEEELb1ELb0ELb0ELb0EEEvNS_9FwdParamsE,@function
        .size           _ZN10layer_norm13ln_fwd_kernelINS_13Kernel_traitsIf6__halffS2_fjLj2048ELj1ELj4ELj1ELj16ENS_18Kernel_traits_baseILj2048EfS2_fS2_fjLj128EEEEELb1ELb0ELb0ELb0EEEvNS_9FwdParamsE,(.L_x_58440 - _ZN10layer_norm13ln_fwd_kernelINS_13Kernel_traitsIf6__halffS2_fjLj2048ELj1ELj4ELj1ELj16ENS_18Kernel_traits_baseILj2048EfS2_fS2_fjLj128EEEEELb1ELb0ELb0ELb0EEEvNS_9FwdParamsE)
        .other          _ZN10layer_norm13ln_fwd_kernelINS_13Kernel_traitsIf6__halffS2_fjLj2048ELj1ELj4ELj1ELj16ENS_18Kernel_traits_baseILj2048EfS2_fS2_fjLj128EEEEELb1ELb0ELb0ELb0EEEvNS_9FwdParamsE,@"STO_CUDA_ENTRY STV_DEFAULT"
_ZN10layer_norm13ln_fwd_kernelINS_13Kernel_traitsIf6__halffS2_fjLj2048ELj1ELj4ELj1ELj16ENS_18Kernel_traits_baseILj2048EfS2_fS2_fjLj128EEEEELb1ELb0ELb0ELb0EEEvNS_9FwdParamsE:
.text._ZN10layer_norm13ln_fwd_kernelINS_13Kernel_traitsIf6__halffS2_fjLj2048ELj1ELj4ELj1ELj16ENS_18Kernel_traits_baseILj2048EfS2_fS2_fjLj128EEEEELb1ELb0ELb0ELb0EEEvNS_9FwdParamsE:
        /* <DEDUP_REMOVED lines=105> */
.L_x_41561:
[----:B------:R-:W-:Y:S05]  /*0690*/  BSYNC B0 ;  /* 0x0000000000007941 */ /* 0x000fea0003800000 */
.L_x_41560:
        /* <DEDUP_REMOVED lines=18> */
.L_x_41563:
[----:B------:R-:W-:Y:S05]  /*07c0*/  BSYNC B0 ;  /* 0x0000000000007941 */ /* 0x000fea0003800000 */
.L_x_41562:
        /* <DEDUP_REMOVED lines=18> */
.L_x_41565:
[----:B------:R-:W-:Y:S05]  /*08f0*/  BSYNC B0 ;  /* 0x0000000000007941 */ /* 0x000fea0003800000 */
.L_x_41564:
        /* <DEDUP_REMOVED lines=18> */
.L_x_41567:
[----:B------:R-:W-:Y:S05]  /*0a20*/  BSYNC B0 ;  /* 0x0000000000007941 */ /* 0x000fea0003800000 */
.L_x_41566:
        /* <DEDUP_REMOVED lines=18> */
.L_x_41569:
[----:B------:R-:W-:Y:S05]  /*0b50*/  BSYNC B0 ;  /* 0x0000000000007941 */ /* 0x000fea0003800000 */
.L_x_41568:
        /* <DEDUP_REMOVED lines=27> */
.L_x_41571:
[----:B------:R-:W-:Y:S05]  /*0d10*/  BSYNC B0 ;  /* 0x0000000000007941 */ /* 0x000fea0003800000 */
.L_x_41570:
        /* <DEDUP_REMOVED lines=26> */
.L_x_41573:
[----:B------:R-:W-:Y:S05]  /*0ec0*/  BSYNC B0 ;  /* 0x0000000000007941 */ /* 0x000fea0003800000 */
.L_x_41572:
        /* <DEDUP_REMOVED lines=21> */
.L_x_41575:
[----:B------:R-:W-:Y:S05]  /*1020*/  BSYNC B0 ;  /* 0x0000000000007941 */ /* 0x000fea0003800000 */
.L_x_41574:
        /* <DEDUP_REMOVED lines=24> */
.L_x_42058:
        /* <DEDUP_REMOVED lines=15> */
[----:B------:R-:W-:-:S04]  /*12a0*/  LEA.HI.SX32 R217, R6, R219, 0x1d ;  /* 0x000000db06d97211 */ /* 0x000fc800078feaff */
[----:B------:R-:W-:Y:S01]  /*12b0*/  MOV R220, R217 ;  /* 0x000000d900dc7202 */ /* 0x000fe20000000f00 */
[----:B--2---:R-:W-:Y:S01]  /*12c0*/  @P0 HADD2.F32 R218, -RZ, R4.H0_H0 ;  /* 0x20000004ffda0230 */ /* 0x004fe20000004100 */
        /* <DEDUP_REMOVED lines=23> */
.L_x_41580:
[----:B------:R-:W-:-:S07]  /*1440*/  IMAD.MOV.U32 R146, RZ, RZ, R208 ;  /* 0x000000ffff927224 */ /* 0x000fce00078e00d0 */
.L_x_41581:
[----:B------:R-:W-:Y:S05]  /*1450*/  BSYNC B2 ;  /* 0x0000000000027941 */ /* 0x000fea0003800000 */
.L_x_41579:
        /* <DEDUP_REMOVED lines=16> */
.L_x_41585:
[----:B------:R-:W-:Y:S05]  /*1560*/  BSYNC B3 ;  /* 0x0000000000037941 */ /* 0x000fea0003800000 */
.L_x_41584:
        /* <DEDUP_REMOVED lines=43> */
.L_x_41583:
[----:B------:R-:W-:Y:S05]  /*1820*/  BSYNC B2 ;  /* 0x0000000000027941 */ /* 0x000fea0003800000 */
.L_x_41582:
[----:B------:R-:W0:Y:S01]  /*1830*/  LDC R220, c[0x0][0x294] ;  /* 0x0000a500ffdc7b82 */ /* 0x000e220000000800 */
[----:B------:R-:W-:Y:S01]  /*1840*/  HFMA2.MMA R221, -RZ, RZ, 0.1171875, 0 ;  /* 0x2f800000ffdd7435 */ /* 0x000fe200000001ff */
[----:B------:R-:W-:Y:S01]  /*1850*/  I2FP.F32.U32 R146, R146 ;  /* 0x0000009200927245 */ /* 0x000fe20000201000 */
[----:B-----5:R-:W-:Y:S01]  /*1860*/  HADD2.F32 R147, -RZ, R4.H0_H0 ;  /* 0x20000004ff937230 */ /* 0x020fe20000004100 */
[----:B------:R-:W-:Y:S01]  /*1870*/  LOP3.LUT R212, R212, 0xfffffffb, RZ, 0xc0, !PT ;  /* 0xfffffffbd4d47812 */ /* 0x000fe200078ec0ff */
[----:B------:R-:W-:Y:S01]  /*1880*/  BSSY B2, `(.L_x_41586) ;  /* 0x0000017000027945 */ /* 0x000fe20003800000 */
[----:B------:R-:W-:Y:S02]  /*1890*/  ISETP.NE.U32.AND P0, PT, R144, RZ, PT ;  /* 0x000000ff9000720c */ /* 0x000fe40003f05070 */
[----:B------:R-:W1:Y:S02]  /*18a0*/  LDC R203, c[0x0][0x298] ;  /* 0x0000a600ffcb7b82 */ /* 0x000e640000000800 */
[----:B------:R-:W-:Y:S01]  /*18b0*/  ISETP.NE.AND.EX P0, PT, R145, RZ, PT, P0 ;  /* 0x000000ff9100720c */ /* 0x000fe20003f05300 */
[----:B------:R-:W-:Y:S01]  /*18c0*/  FFMA.FTZ R3, R146, R221, 1.1641532182693481445e-10 ;  /* 0x2f00000092037423 */ /* 0x000fe200000100dd */
[----:B------:R-:W-:Y:S01]  /*18d0*/  FMUL.FTZ R146, R147, R218 ;  /* 0x000000da93927220 */ /* 0x000fe20000410000 */
[----:B------:R-:W-:-:S03]  /*18e0*/  VIADD R147, R200, 0x1 ;  /* 0x00000001c8937836 */ /* 0x000fc60000000000 */
        /* <DEDUP_REMOVED lines=15> */
.L_x_41587:
[----:B------:R-:W-:-:S07]  /*19e0*/  IMAD.MOV.U32 R3, RZ, RZ, R208 ;  /* 0x000000ffff037224 */ /* 0x000fce00078e00d0 */
.L_x_41588:
[----:B------:R-:W-:Y:S05]  /*19f0*/  BSYNC B2 ;  /* 0x0000000000027941 */ /* 0x000fea0003800000 */
.L_x_41586:
        /* <DEDUP_REMOVED lines=16> */
.L_x_41592:
[----:B------:R-:W-:Y:S05]  /*1b00*/  BSYNC B3 ;  /* 0x0000000000037941 */ /* 0x000fea0003800000 */
.L_x_41591:
        /* <DEDUP_REMOVED lines=44> */
.L_x_41590:
[----:B------:R-:W-:Y:S05]  /*1dd0*/  BSYNC B2 ;  /* 0x0000000000027941 */ /* 0x000fea0003800000 */
.L_x_41589:
        /* <DEDUP_REMOVED lines=22> */
.L_x_41594:
[----:B------:R-:W-:-:S07]  /*1f40*/  IMAD.MOV.U32 R3, RZ, RZ, R208 ;  /* 0x000000ffff037224 */ /* 0x000fce00078e00d0 */
.L_x_41595:
[----:B------:R-:W-:Y:S05]  /*1f50*/  BSYNC B2 ;  /* 0x0000000000027941 */ /* 0x000fea0003800000 */
.L_x_41593:
        /* <DEDUP_REMOVED lines=16> */
.L_x_41599:
[----:B------:R-:W-:Y:S05]  /*2060*/  BSYNC B3 ;  /* 0x0000000000037941 */ /* 0x000fea0003800000 */
.L_x_41598:
        /* <DEDUP_REMOVED lines=44> */
.L_x_41597:
[----:B------:R-:W-:Y:S05]  /*2330*/  BSYNC B2 ;  /* 0x0000000000027941 */ /* 0x000fea0003800000 */
.L_x_41596:
        /* <DEDUP_REMOVED lines=20> */
.L_x_41601:
[----:B------:R-:W-:-:S07]  /*2480*/  IMAD.MOV.U32 R3, RZ, RZ, R208 ;  /* 0x000000ffff037224 */ /* 0x000fce00078e00d0 */
.L_x_41602:
[----:B------:R-:W-:Y:S05]  /*2490*/  BSYNC B2 ;  /* 0x0000000000027941 */ /* 0x000fea0003800000 */
.L_x_41600:
        /* <DEDUP_REMOVED lines=16> */
.L_x_41606:
[----:B------:R-:W-:Y:S05]  /*25a0*/  BSYNC B3 ;  /* 0x0000000000037941 */ /* 0x000fea0003800000 */
.L_x_41605:
        /* <DEDUP_REMOVED lines=43> */
.L_x_41604:
[----:B------:R-:W-:Y:S05]  /*2860*/  BSYNC B2 ;  /* 0x0000000000027941 */ /* 0x000fea0003800000 */
.L_x_41603:
        /* <DEDUP_REMOVED lines=20> */
.L_x_41608:
[----:B------:R-:W-:-:S07]  /*29b0*/  IMAD.MOV.U32 R3, RZ, RZ, R208 ;  /* 0x000000ffff037224 */ /* 0x000fce00078e00d0 */
.L_x_41609:
[----:B------:R-:W-:Y:S05]  /*29c0*/  BSYNC B2 ;  /* 0x0000000000027941 */ /* 0x000fea0003800000 */
.L_x_41607:
        /* <DEDUP_REMOVED lines=16> */
.L_x_41613:
[----:B------:R-:W-:Y:S05]  /*2ad0*/  BSYNC B3 ;  /* 0x0000000000037941 */ /* 0x000fea0003800000 */
.L_x_41612:
        /* <DEDUP_REMOVED lines=44> */
.L_x_41611:
[----:B------:R-:W-:Y:S05]  /*2da0*/  BSYNC B2 ;  /* 0x0000000000027941 */ /* 0x000fea0003800000 */
.L_x_41610:
        /* <DEDUP_REMOVED lines=20> */
.L_x_41615:
[----:B------:R-:W-:-:S07]  /*2ef0*/  IMAD.MOV.U32 R3, RZ, RZ, R208 ;  /* 0x000000ffff037224 */ /* 0x000fce00078e00d0 */
.L_x_41616:
[----:B------:R-:W-:Y:S05]  /*2f00*/  BSYNC B2 ;  /* 0x0000000000027941 */ /* 0x000fea0003800000 */
.L_x_41614:
        /* <DEDUP_REMOVED lines=14> */
[----:B------:R-:W-:-:S04]  /*2ff0*/  @P5 IADD3 R2, R0, RZ, RZ ;  /* 0x000000ff00025210 */ /* 0x000fc80007ffe0ff */
[----:B------:R-:W-:-:S07]  /*3000*/  @!P4 MOV R0, R2 ;  /* 0x000000020000c202 */ /* 0x000fce0000000f00 */
.L_x_41620:
[----:B------:R-:W-:Y:S05]  /*3010*/  BSYNC B3 ;  /* 0x0000000000037941 */ /* 0x000fea0003800000 */
.L_x_41619:
        /* <DEDUP_REMOVED lines=43> */
.L_x_41618:
[----:B------:R-:W-:Y:S05]  /*32d0*/  BSYNC B2 ;  /* 0x0000000000027941 */ /* 0x000fea0003800000 */
.L_x_41617:
        /* <DEDUP_REMOVED lines=20> */
.L_x_41622:
[----:B------:R-:W-:-:S07]  /*3420*/  IMAD.MOV.U32 R3, RZ, RZ, R208 ;  /* 0x000000ffff037224 */ /* 0x000fce00078e00d0 */
.L_x_41623:
[----:B------:R-:W-:Y:S05]  /*3430*/  BSYNC B2 ;  /* 0x0000000000027941 */ /* 0x000fea0003800000 */
.L_x_41621:
        /* <DEDUP_REMOVED lines=16> */
.L_x_41627:
[----:B------:R-:W-:Y:S05]  /*3540*/  BSYNC B3 ;  /* 0x0000000000037941 */ /* 0x000fea0003800000 */
.L_x_41626:
        /* <DEDUP_REMOVED lines=43> */
.L_x_41625:
[----:B------:R-:W-:Y:S05]  /*3800*/  BSYNC B2 ;  /* 0x0000000000027941 */ /* 0x000fea0003800000 */
.L_x_41624:
        /* <DEDUP_REMOVED lines=20> */
.L_x_41629:
[----:B------:R-:W-:-:S07]  /*3950*/  IMAD.MOV.U32 R6, RZ, RZ, R208 ;  /* 0x000000ffff067224 */ /* 0x000fce00078e00d0 */
.L_x_41630:
[----:B------:R-:W-:Y:S05]  /*3960*/  BSYNC B2 ;  /* 0x0000000000027941 */ /* 0x000fea0003800000 */
.L_x_41628:
        /* <DEDUP_REMOVED lines=18> */
.L_x_41634:
[----:B------:R-:W-:Y:S05]  /*3a90*/  BSYNC B3 ;  /* 0x0000000000037941 */ /* 0x000fea0003800000 */
.L_x_41633:
        /* <DEDUP_REMOVED lines=44> */
.L_x_41632:
[----:B------:R-:W-:Y:S05]  /*3d60*/  BSYNC B2 ;  /* 0x0000000000027941 */ /* 0x000fea0003800000 */
.L_x_41631:
[----:B------:R-:W-:Y:S01]  /*3d70*/  SEL R225, RZ, 0x1, P1 ;  /* 0x00000001ffe17807 */ /* 0x000fe20000800000 */
[----:B------:R-:W-:Y:S01]  /*3d80*/  HADD2.F32 R7, -RZ, R7.H1_H1 ;  /* 0x30000007ff077230 */ /* 0x000fe20000004100 */
[C---:B------:R-:W-:Y:S02]  /*3d90*/  LEA R222, P1, R217.reuse, UR10, 0x5 ;  /* 0x0000000ad9de7c11 */ /* 0x040fe4000f8228ff */
[----:B------:R-:W-:Y:S02]  /*3da0*/  I2FP.F32.U32 R6, R6 ;  /* 0x0000000600067245 */ /* 0x000fe40000201000 */
[C---:B------:R-:W-:Y:S02]  /*3db0*/  LEA.HI.X R223, R217.reuse, UR11, RZ, 0x5, P1 ;  /* 0x0000000bd9df7c11 */ /* 0x040fe400088f2cff */
[----:B------:R-:W-:Y:S01]  /*3dc0*/  LEA R4, P1, R217, UR12, 0x3 ;  /* 0x0000000cd9047c11 */ /* 0x000fe2000f8218ff */
[----:B------:R-:W-:Y:S01]  /*3dd0*/  FFMA.FTZ R221, R6, R221, 1.1641532182693481445e-10 ;  /* 0x2f00000006dd7423 */ /* 0x000fe200000100dd */
[----:B------:R-:W-:Y:S01]  /*3de0*/  FMUL.FTZ R6, R7, R218 ;  /* 0x000000da07067220 */ /* 0x000fe20000410000 */
[----:B------:R-:W-:Y:S01]  /*3df0*/  SEL R231, RZ, 0x10000, P5 ;  /* 0x00010000ffe77807 */ /* 0x000fe20002800000 */
[----:B------:R0:W-:Y:S01]  /*3e00*/  STG.E.128 desc[UR6][R222.64], R144 ;  /* 0x00000090de007986 */ /* 0x0001e2000c101d06 */
[----:B------:R-:W-:Y:S01]  /*3e10*/  LOP3.LUT P5, RZ, R212, 0x2, RZ, 0xc0, !PT ;  /* 0x00000002d4ff7812 */ /* 0x000fe200078ac0ff */
[----:B------:R-:W-:Y:S01]  /*3e20*/  FMUL.FTZ R6, R6, R203 ;  /* 0x000000cb06067220 */ /* 0x000fe20000410000 */
[----:B------:R-:W-:-:S02]  /*3e30*/  LEA.HI.X R5, R217, UR13, RZ, 0x3, P1 ;  /* 0x0000000dd9057c11 */ /* 0x000fc400088f1cff */
[----:B------:R-:W-:Y:S02]  /*3e40*/  FSETP.GTU.FTZ.AND P1, PT, R221, R220, PT ;  /* 0x000000dcdd00720b */ /* 0x000fe40003f3c000 */
[----:B------:R-:W-:Y:S02]  /*3e50*/  SEL R224, RZ, 0x1, P2 ;  /* 0x00000001ffe07807 */ /* 0x000fe40001000000 */
[----:B------:R-:W-:Y:S02]  /*3e60*/  SEL R226, RZ, 0x1, P5 ;  /* 0x00000001ffe27807 */ /* 0x000fe40002800000 */
[----:B------:R-:W-:Y:S01]  /*3e70*/  SEL R228, RZ, 0x100, P4 ;  /* 0x00000100ffe47807 */ /* 0x000fe20002000000 */
[----:B------:R-:W-:Y:S01]  /*3e80*/  IMAD.WIDE.U32 R220, R224, 0x1000000, RZ ;  /* 0x01000000e0dc7825 */ /* 0x000fe200078e00ff */
[----:B------:R-:W-:Y:S02]  /*3e90*/  SEL R230, RZ, 0x1000000, P1 ;  /* 0x01000000ffe67807 */ /* 0x000fe40000800000 */
[----:B------:R-:W-:Y:S01]  /*3ea0*/  FSEL R203, R6, RZ, !P1 ;  /* 0x000000ff06cb7208 */ /* 0x000fe20004800000 */
[----:B------:R-:W-:Y:S01]  /*3eb0*/  IMAD.WIDE.U32 R6, R225, 0x10000, RZ ;  /* 0x00010000e1067825 */ /* 0x000fe200078e00ff */
[----:B------:R-:W-:-:S02]  /*3ec0*/  LOP3.LUT P6, RZ, R212, 0x4, RZ, 0xc0, !PT ;  /* 0x00000004d4ff7812 */ /* 0x000fc400078cc0ff */
[----:B------:R-:W-:Y:S01]  /*3ed0*/  SEL R229, RZ, 0x1, P3 ;  /* 0x00000001ffe57807 */ /* 0x000fe20001800000 */
[----:B------:R-:W-:Y:S01]  /*3ee0*/  IMAD.WIDE.U32 R224, R226, 0x100, RZ ;  /* 0x00000100e2e07825 */ /* 0x000fe200078e00ff */
[----:B------:R-:W-:-:S03]  /*3ef0*/  LOP3.LUT R226, R228, R230, R231, 0xfe, !PT ;  /* 0x000000e6e4e27212 */ /* 0x000fc600078efee7 */
[----:B------:R-:W-:Y:S01]  /*3f00*/  @P0 FADD.FTZ R203, R143, R203 ;  /* 0x000000cb8fcb0221 */ /* 0x000fe20000010000 */
[----:B------:R-:W-:Y:S02]  /*3f10*/  SEL R227, RZ, 0x1, P6 ;  /* 0x00000001ffe37807 */ /* 0x000fe40003000000 */
[----:B------:R-:W-:Y:S02]  /*3f20*/  LOP3.LUT R6, R224, R220, R6, 0xfe, !PT ;  /* 0x000000dce0067212 */ /* 0x000fe400078efe06 */
[----:B------:R-:W-:Y:S01]  /*3f30*/  LOP3.LUT R221, R221, R226, R229, 0xfe, !PT ;  /* 0x000000e2dddd7212 */ /* 0x000fe200078efee5 */
[----:B------:R0:W-:Y:S01]  /*3f40*/  STG.E.128 desc[UR6][R222.64+0x10], R200 ;  /* 0x000010c8de007986 */ /* 0x0001e2000c101d06 */
[----:B------:R-:W-:Y:S02]  /*3f50*/  LOP3.LUT R6, R6, R227, RZ, 0xfc, !PT ;  /* 0x000000e306067212 */ /* 0x000fe400078efcff */
[----:B------:R-:W-:Y:S02]  /*3f60*/  LOP3.LUT R7, R225, R221, R7, 0xfe, !PT ;  /* 0x000000dde1077212 */ /* 0x000fe400078efe07 */
[----:B------:R-:W-:-:S03]  /*3f70*/  IADD3 R220, R217, 0x20, RZ ;  /* 0x00000020d9dc7810 */ /* 0x000fc60007ffe0ff */
[----:B------:R0:W-:Y:S04]  /*3f80*/  STG.E.64 desc[UR6][R4.64], R6 ;  /* 0x0000000604007986 */ /* 0x0001e8000c101b06 */
.L_x_41578:
[----:B------:R-:W-:Y:S05]  /*3f90*/  BSYNC B1 ;  /* 0x0000000000017941 */ /* 0x000fea0003800000 */
.L_x_41577:
        /* <DEDUP_REMOVED lines=25> */
.L_x_41638:
[----:B------:R-:W-:-:S07]  /*4130*/  IMAD.MOV.U32 R150, RZ, RZ, R208 ;  /* 0x000000ffff967224 */ /* 0x000fce00078e00d0 */
.L_x_41639:
[----:B------:R-:W-:Y:S05]  /*4140*/  BSYNC B2 ;  /* 0x0000000000027941 */ /* 0x000fea0003800000 */
.L_x_41637:
        /* <DEDUP_REMOVED lines=16> */
.L_x_41643:
[----:B------:R-:W-:Y:S05]  /*4250*/  BSYNC B3 ;  /* 0x0000000000037941 */ /* 0x000fea0003800000 */
.L_x_41642:
        /* <DEDUP_REMOVED lines=43> */
.L_x_41641:
[----:B------:R-:W-:Y:S05]  /*4510*/  BSYNC B2 ;  /* 0x0000000000027941 */ /* 0x000fea0003800000 */
.L_x_41640:
        /* <DEDUP_REMOVED lines=27> */
.L_x_41645:
[----:B------:R-:W-:-:S07]  /*46d0*/  MOV R3, R208 ;  /* 0x000000d000037202 */ /* 0x000fce0000000f00 */
.L_x_41646:
[----:B------:R-:W-:Y:S05]  /*46e0*/  BSYNC B2 ;  /* 0x0000000000027941 */ /* 0x000fea0003800000 */
.L_x_41644:
        /* <DEDUP_REMOVED lines=16> */
.L_x_41650:
[----:B------:R-:W-:Y:S05]  /*47f0*/  BSYNC B3 ;  /* 0x0000000000037941 */ /* 0x000fea0003800000 */
.L_x_41649:
        /* <DEDUP_REMOVED lines=44> */
.L_x_41648:
[----:B------:R-:W-:Y:S05]  /*4ac0*/  BSYNC B2 ;  /* 0x0000000000027941 */ /* 0x000fea0003800000 */
.L_x_41647:
        /* <DEDUP_REMOVED lines=22> */
.L_x_41652:
[----:B------:R-:W-:-:S07]  /*4c30*/  IMAD.MOV.U32 R3, RZ, RZ, R208 ;  /* 0x000000ffff037224 */ /* 0x000fce00078e00d0 */
.L_x_41653:
[----:B------:R-:W-:Y:S05]  /*4c40*/  BSYNC B2 ;  /* 0x0000000000027941 */ /* 0x000fea0003800000 */
.L_x_41651:
        /* <DEDUP_REMOVED lines=16> */
.L_x_41657:
[----:B------:R-:W-:Y:S05]  /*4d50*/  BSYNC B3 ;  /* 0x0000000000037941 */ /* 0x000fea0003800000 */
.L_x_41656:
        /* <DEDUP_REMOVED lines=44> */
.L_x_41655:
[----:B------:R-:W-:Y:S05]  /*5020*/  BSYNC B2 ;  /* 0x0000000000027941 */ /* 0x000fea0003800000 */
.L_x_41654:
        /* <DEDUP_REMOVED lines=20> */
.L_x_41659:
[----:B------:R-:W-:-:S07]  /*5170*/  MOV R3, R208 ;  /* 0x000000d000037202 */ /* 0x000fce0000000f00 */
.L_x_41660:
[----:B------:R-:W-:Y:S05]  /*5180*/  BSYNC B2 ;  /* 0x0000000000027941 */ /* 0x000fea0003800000 */
.L_x_41658:
        /* <DEDUP_REMOVED lines=16> */
.L_x_41664:
[----:B------:R-:W-:Y:S05]  /*5290*/  BSYNC B3 ;  /* 0x0000000000037941 */ /* 0x000fea0003800000 */
.L_x_41663:
        /* <DEDUP_REMOVED lines=43> */
.L_x_41662:
[----:B------:R-:W-:Y:S05]  /*5550*/  BSYNC B2 ;  /* 0x0000000000027941 */ /* 0x000fea0003800000 */
.L_x_41661:
        /* <DEDUP_REMOVED lines=20> */
.L_x_41666:
[----:B------:R-:W-:-:S07]  /*56a0*/  MOV R3, R208 ;  /* 0x000000d000037202 */ /* 0x000fce0000000f00 */
.L_x_41667:
[----:B------:R-:W-:Y:S05]  /*56b0*/  BSYNC B2 ;  /* 0x0000000000027941 */ /* 0x000fea0003800000 */
.L_x_41665:
        /* <DEDUP_REMOVED lines=16> */
.L_x_41671:
[----:B------:R-:W-:Y:S05]  /*57c0*/  BSYNC B3 ;  /* 0x0000000000037941 */ /* 0x000fea0003800000 */
.L_x_41670:
        /* <DEDUP_REMOVED lines=44> */
.L_x_41669:
[----:B------:R-:W-:Y:S05]  /*5a90*/  BSYNC B2 ;  /* 0x0000000000027941 */ /* 0x000fea0003800000 */
.L_x_41668:
        /* <DEDUP_REMOVED lines=20> */
.L_x_41673:
[----:B------:R-:W-:-:S07]  /*5be0*/  IMAD.MOV.U32 R3, RZ, RZ, R208 ;  /* 0x000000ffff037224 */ /* 0x000fce00078e00d0 */
.L_x_41674:
[----:B------:R-:W-:Y:S05]  /*5bf0*/  BSYNC B2 ;  /* 0x0000000000027941 */ /* 0x000fea0003800000 */
.L_x_41672:
        /* <DEDUP_REMOVED lines=16> */
.L_x_41678:
[----:B------:R-:W-:Y:S05]  /*5d00*/  BSYNC B3 ;  /* 0x0000000000037941 */ /* 0x000fea0003800000 */
.L_x_41677:
        /* <DEDUP_REMOVED lines=43> */
.L_x_41676:
[----:B------:R-:W-:Y:S05]  /*5fc0*/  BSYNC B2 ;  /* 0x0000000000027941 */ /* 0x000fea0003800000 */
.L_x_41675:
        /* <DEDUP_REMOVED lines=20> */
.L_x_41680:
[----:B------:R-:W-:-:S07]  /*6110*/  IMAD.MOV.U32 R3, RZ, RZ, R208 ;  /* 0x000000ffff037224 */ /* 0x000fce00078e00d0 */
.L_x_41681:
[----:B------:R-:W-:Y:S05]  /*6120*/  BSYNC B2 ;  /* 0x0000000000027941 */ /* 0x000fea0003800000 */
.L_x_41679:
        /* <DEDUP_REMOVED lines=16> */
.L_x_41685:
[----:B------:R-:W-:Y:S05]  /*6230*/  BSYNC B3 ;  /* 0x0000000000037941 */ /* 0x000fea0003800000 */
.L_x_41684:
        /* <DEDUP_REMOVED lines=43> */
.L_x_41683:
[----:B------:R-:W-:Y:S05]  /*64f0*/  BSYNC B2 ;  /* 0x0000000000027941 */ /* 0x000fea0003800000 */
.L_x_41682:
[----:B------:R-:W-:Y:S01]  /*6500*/  I2FP.F32.U32 R3, R3 ;  /* 0x0000000300037245 */ /* 0x000fe20000201000 */
[----:B------:R-:W-:Y:S01]  /*6510*/  HADD2.F32 R5, -RZ, R7.H0_H0 ;  /* 0x20000007ff057230 */ /* 0x000fe20000004100 */
[----:B------:R-:W-:Y:S01]  /*6520*/  ISETP.NE.AND P6, PT, R223, 0x1, PT ;  /* 0x00000001df00780c */ /* 0x000fe20003fc5270 */
[----:B------:R-:W-:Y:S02]  /*6530*/  BSSY B2, `(.L_x_41686) ;  /* 0x0000012000027945 */ /* 0x000fe40003800000 */
        /* <DEDUP_REMOVED lines=16> */
.L_x_41687:
[----:B------:R-:W-:-:S07]  /*6640*/  IMAD.MOV.U32 R6, RZ, RZ, R208 ;  /* 0x000000ffff067224 */ /* 0x000fce00078e00d0 */
.L_x_41688:
[----:B------:R-:W-:Y:S05]  /*6650*/  BSYNC B2 ;  /* 0x0000000000027941 */ /* 0x000fea0003800000 */
.L_x_41686:
        /* <DEDUP_REMOVED lines=18> */
.L_x_41692:
[----:B------:R-:W-:Y:S05]  /*6780*/  BSYNC B3 ;  /* 0x0000000000037941 */ /* 0x000fea0003800000 */
.L_x_41691:
        /* <DEDUP_REMOVED lines=43> */
.L_x_41690:
[----:B------:R-:W-:Y:S05]  /*6a40*/  BSYNC B2 ;  /* 0x0000000000027941 */ /* 0x000fea0003800000 */
.L_x_41689:
        /* <DEDUP_REMOVED lines=12> */
[C---:B------:R-:W-:Y:S01]  /*6b10*/  LEA.HI.X R5, R220.reuse, UR13, RZ, 0x3, P1 ;  /* 0x0000000ddc057c11 */ /* 0x040fe200088f1cff */
[----:B------:R-:W-:Y:S01]  /*6b20*/  VIADD R220, R220, 0x20 ;  /* 0x00000020dcdc7836 */ /* 0x000fe20000000000 */
[----:B------:R-:W-:Y:S01]  /*6b30*/  FSETP.GTU.FTZ.AND P1, PT, R224, R221, PT ;  /* 0x000000dde000720b */ /* 0x000fe20003f3c000 */
[----:B------:R-:W-:Y:S01]  /*6b40*/  IMAD.WIDE.U32 R224, R227, 0x10000, RZ ;  /* 0x00010000e3e07825 */ /* 0x000fe200078e00ff */
[----:B------:R-:W-:-:S02]  /*6b50*/  SEL R226, RZ, 0x1, P2 ;  /* 0x00000001ffe27807 */ /* 0x000fc40001000000 */
[----:B------:R-:W-:Y:S02]  /*6b60*/  SEL R228, RZ, 0x1, P5 ;  /* 0x00000001ffe47807 */ /* 0x000fe40002800000 */
[----:B------:R-:W-:Y:S02]  /*6b70*/  SEL R230, RZ, 0x100, P4 ;  /* 0x00000100ffe67807 */ /* 0x000fe40002000000 */
[----:B------:R-:W-:Y:S02]  /*6b80*/  SEL R221, RZ, 0x1000000, P1 ;  /* 0x01000000ffdd7807 */ /* 0x000fe40000800000 */
[----:B------:R-:W-:Y:S01]  /*6b90*/  FSEL R207, R6, RZ, !P1 ;  /* 0x000000ff06cf7208 */ /* 0x000fe20004800000 */
[----:B------:R-:W-:Y:S01]  /*6ba0*/  IMAD.WIDE.U32 R6, R226, 0x1000000, RZ ;  /* 0x01000000e2067825 */ /* 0x000fe200078e00ff */
[----:B------:R-:W-:Y:S02]  /*6bb0*/  LOP3.LUT P6, RZ, R212, 0x4, RZ, 0xc0, !PT ;  /* 0x00000004d4ff7812 */ /* 0x000fe400078cc0ff */
        /* <DEDUP_REMOVED lines=9> */
[----:B------:R-:W-:-:S05]  /*6c50*/  LOP3.LUT R7, R227, R7, R225, 0xfe, !PT ;  /* 0x00000007e3077212 */ /* 0x000fca00078efee1 */
[----:B------:R1:W-:Y:S02]  /*6c60*/  STG.E.64 desc[UR6][R4.64], R6 ;  /* 0x0000000604007986 */ /* 0x0003e4000c101b06 */
.L_x_41636:
[----:B------:R-:W-:Y:S05]  /*6c70*/  BSYNC B1 ;  /* 0x0000000000017941 */ /* 0x000fea0003800000 */
.L_x_41635:
        /* <DEDUP_REMOVED lines=25> */
.L_x_41696:
[----:B------:R-:W-:-:S07]  /*6e10*/  MOV R154, R208 ;  /* 0x000000d0009a7202 */ /* 0x000fce0000000f00 */
.L_x_41697:
[----:B------:R-:W-:Y:S05]  /*6e20*/  BSYNC B2 ;  /* 0x0000000000027941 */ /* 0x000fea0003800000 */
.L_x_41695:
        /* <DEDUP_REMOVED lines=16> */
.L_x_41701:
[----:B------:R-:W-:Y:S05]  /*6f30*/  BSYNC B3 ;  /* 0x0000000000037941 */ /* 0x000fea0003800000 */
.L_x_41700:
        /* <DEDUP_REMOVED lines=43> */
.L_x_41699:
[----:B------:R-:W-:Y:S05]  /*71f0*/  BSYNC B2 ;  /* 0x0000000000027941 */ /* 0x000fea0003800000 */
.L_x_41698:
        /* <DEDUP_REMOVED lines=10> */
[----:B------:R-:W-:Y:S01]  /*72a0*/  FFMA.FTZ R154, R3, R224, 1.1641532182693481445e-10 ;  /* 0x2f000000039a7423 */ /* 0x000fe200000100e0 */
[----:B------:R-:W-:-:S04]  /*72b0*/  VIADD R155, R156, 0x1 ;  /* 0x000000019c9b7836 */ /* 0x000fc80000000000 */
        /* <DEDUP_REMOVED lines=15> */
.L_x_41703:
[----:B------:R-:W-:-:S07]  /*73b0*/  IMAD.MOV.U32 R3, RZ, RZ, R208 ;  /* 0x000000ffff037224 */ /* 0x000fce00078e00d0 */
.L_x_41704:
[----:B------:R-:W-:Y:S05]  /*73c0*/  BSYNC B2 ;  /* 0x0000000000027941 */ /* 0x000fea0003800000 */
.L_x_41702:
        /* <DEDUP_REMOVED lines=16> */
.L_x_41708:
[----:B------:R-:W-:Y:S05]  /*74d0*/  BSYNC B3 ;  /* 0x0000000000037941 */ /* 0x000fea0003800000 */
.L_x_41707:
        /* <DEDUP_REMOVED lines=44> */
.L_x_41706:
[----:B------:R-:W-:Y:S05]  /*77a0*/  BSYNC B2 ;  /* 0x0000000000027941 */ /* 0x000fea0003800000 */
.L_x_41705:
        /* <DEDUP_REMOVED lines=22> */
.L_x_41710:
[----:B------:R-:W-:-:S07]  /*7910*/  MOV R3, R208 ;  /* 0x000000d000037202 */ /* 0x000fce0000000f00 */
.L_x_41711:
[----:B------:R-:W-:Y:S05]  /*7920*/  BSYNC B2 ;  /* 0x0000000000027941 */ /* 0x000fea0003800000 */
.L_x_41709:
        /* <DEDUP_REMOVED lines=16> */
.L_x_41715:
[----:B------:R-:W-:Y:S05]  /*7a30*/  BSYNC B3 ;  /* 0x0000000000037941 */ /* 0x000fea0003800000 */
.L_x_41714:
        /* <DEDUP_REMOVED lines=44> */
.L_x_41713:
[----:B------:R-:W-:Y:S05]  /*7d00*/  BSYNC B2 ;  /* 0x0000000000027941 */ /* 0x000fea0003800000 */
.L_x_41712:
        /* <DEDUP_REMOVED lines=20> */
.L_x_41717:
[----:B------:R-:W-:-:S07]  /*7e50*/  IMAD.MOV.U32 R3, RZ, RZ, R208 ;  /* 0x000000ffff037224 */ /* 0x000fce00078e00d0 */
.L_x_41718:
[----:B------:R-:W-:Y:S05]  /*7e60*/  BSYNC B2 ;  /* 0x0000000000027941 */ /* 0x000fea0003800000 */
.L_x_41716:
        /* <DEDUP_REMOVED lines=16> */
.L_x_41722:
[----:B------:R-:W-:Y:S05]  /*7f70*/  BSYNC B3 ;  /* 0x0000000000037941 */ /* 0x000fea0003800000 */
.L_x_41721:
        /* <DEDUP_REMOVED lines=43> */
.L_x_41720:
[----:B------:R-:W-:Y:S05]  /*8230*/  BSYNC B2 ;  /* 0x0000000000027941 */ /* 0x000fea0003800000 */
.L_x_41719:
        /* <DEDUP_REMOVED lines=20> */
.L_x_41724:
[----:B------:R-:W-:-:S07]  /*8380*/  IMAD.MOV.U32 R3, RZ, RZ, R208 ;  /* 0x000000ffff037224 */ /* 0x000fce00078e00d0 */
.L_x_41725:
[----:B------:R-:W-:Y:S05]  /*8390*/  BSYNC B2 ;  /* 0x0000000000027941 */ /* 0x000fea0003800000 */
.L_x_41723:
        /* <DEDUP_REMOVED lines=16> */
.L_x_41729:
[----:B------:R-:W-:Y:S05]  /*84a0*/  BSYNC B3 ;  /* 0x0000000000037941 */ /* 0x000fea0003800000 */
.L_x_41728:
        /* <DEDUP_REMOVED lines=44> */
.L_x_41727:
[----:B------:R-:W-:Y:S05]  /*8770*/  BSYNC B2 ;  /* 0x0000000000027941 */ /* 0x000fea0003800000 */
.L_x_41726:
        /* <DEDUP_REMOVED lines=20> */
.L_x_41731:
[----:B------:R-:W-:-:S07]  /*88c0*/  MOV R3, R208 ;  /* 0x000000d000037202 */ /* 0x000fce0000000f00 */
.L_x_41732:
[----:B------:R-:W-:Y:S05]  /*88d0*/  BSYNC B2 ;  /* 0x0000000000027941 */ /* 0x000fea0003800000 */
.L_x_41730:
        /* <DEDUP_REMOVED lines=16> */
.L_x_41736:
[----:B------:R-:W-:Y:S05]  /*89e0*/  BSYNC B3 ;  /* 0x0000000000037941 */ /* 0x000fea0003800000 */
.L_x_41735:
        /* <DEDUP_REMOVED lines=43> */
.L_x_41734:
[----:B------:R-:W-:Y:S05]  /*8ca0*/  BSYNC B2 ;  /* 0x0000000000027941 */ /* 0x000fea0003800000 */
.L_x_41733:
        /* <DEDUP_REMOVED lines=20> */
.L_x_41738:
[----:B------:R-:W-:-:S07]  /*8df0*/  MOV R3, R208 ;  /* 0x000000d000037202 */ /* 0x000fce0000000f00 */
.L_x_41739:
[----:B------:R-:W-:Y:S05]  /*8e00*/  BSYNC B2 ;  /* 0x0000000000027941 */ /* 0x000fea0003800000 */
.L_x_41737:
        /* <DEDUP_REMOVED lines=16> */
.L_x_41743:
[----:B------:R-:W-:Y:S05]  /*8f10*/  BSYNC B3 ;  /* 0x0000000000037941 */ /* 0x000fea0003800000 */
.L_x_41742:
        /* <DEDUP_REMOVED lines=43> */
.L_x_41741:
[----:B------:R-:W-:Y:S05]  /*91d0*/  BSYNC B2 ;  /* 0x0000000000027941 */ /* 0x000fea0003800000 */
.L_x_41740:
        /* <DEDUP_REMOVED lines=20> */
.L_x_41745:
[----:B------:R-:W-:-:S07]  /*9320*/  MOV R6, R208 ;  /* 0x000000d000067202 */ /* 0x000fce0000000f00 */
.L_x_41746:
[----:B------:R-:W-:Y:S05]  /*9330*/  BSYNC B2 ;  /* 0x0000000000027941 */ /* 0x000fea0003800000 */
.L_x_41744:
        /* <DEDUP_REMOVED lines=18> */
.L_x_41750:
[----:B------:R-:W-:Y:S05]  /*9460*/  BSYNC B3 ;  /* 0x0000000000037941 */ /* 0x000fea0003800000 */
.L_x_41749:
        /* <DEDUP_REMOVED lines=43> */
.L_x_41748:
[----:B------:R-:W-:Y:S05]  /*9720*/  BSYNC B2 ;  /* 0x0000000000027941 */ /* 0x000fea0003800000 */
.L_x_41747:
        /* <DEDUP_REMOVED lines=17> */
[----:B------:R-:W-:Y:S02]  /*9840*/  SEL R230, RZ, 0x100, P4 ;  /* 0x00000100ffe67807 */ /* 0x000fe40002000000 */
        /* <DEDUP_REMOVED lines=16> */
.L_x_41694:
[----:B------:R-:W-:Y:S05]  /*9950*/  BSYNC B1 ;  /* 0x0000000000017941 */ /* 0x000fea0003800000 */
.L_x_41693:
        /* <DEDUP_REMOVED lines=25> */
.L_x_41754:
[----:B------:R-:W-:-:S07]  /*9af0*/  IMAD.MOV.U32 R162, RZ, RZ, R208 ;  /* 0x000000ffffa27224 */ /* 0x000fce00078e00d0 */
.L_x_41755:
[----:B------:R-:W-:Y:S05]  /*9b00*/  BSYNC B2 ;  /* 0x0000000000027941 */ /* 0x000fea0003800000 */
.L_x_41753:
        /* <DEDUP_REMOVED lines=16> */
.L_x_41759:
[----:B------:R-:W-:Y:S05]  /*9c10*/  BSYNC B3 ;  /* 0x0000000000037941 */ /* 0x000fea0003800000 */
.L_x_41758:
        /* <DEDUP_REMOVED lines=43> */
.L_x_41757:
[----:B------:R-:W-:Y:S05]  /*9ed0*/  BSYNC B2 ;  /* 0x0000000000027941 */ /* 0x000fea0003800000 */
.L_x_41756:
        /* <DEDUP_REMOVED lines=27> */
.L_x_41761:
[----:B------:R-:W-:-:S07]  /*a090*/  MOV R3, R208 ;  /* 0x000000d000037202 */ /* 0x000fce0000000f00 */
.L_x_41762:
[----:B------:R-:W-:Y:S05]  /*a0a0*/  BSYNC B2 ;  /* 0x0000000000027941 */ /* 0x000fea0003800000 */
.L_x_41760:
        /* <DEDUP_REMOVED lines=16> */
.L_x_41766:
[----:B------:R-:W-:Y:S05]  /*a1b0*/  BSYNC B3 ;  /* 0x0000000000037941 */ /* 0x000fea0003800000 */
.L_x_41765:
        /* <DEDUP_REMOVED lines=44> */
.L_x_41764:
[----:B------:R-:W-:Y:S05]  /*a480*/  BSYNC B2 ;  /* 0x0000000000027941 */ /* 0x000fea0003800000 */
.L_x_41763:
        /* <DEDUP_REMOVED lines=22> */
.L_x_41768:
[----:B------:R-:W-:-:S07]  /*a5f0*/  IMAD.MOV.U32 R3, RZ, RZ, R208 ;  /* 0x000000ffff037224 */ /* 0x000fce00078e00d0 */
.L_x_41769:
[----:B------:R-:W-:Y:S05]  /*a600*/  BSYNC B2 ;  /* 0x0000000000027941 */ /* 0x000fea0003800000 */
.L_x_41767:
        /* <DEDUP_REMOVED lines=16> */
.L_x_41773:
[----:B------:R-:W-:Y:S05]  /*a710*/  BSYNC B3 ;  /* 0x0000000000037941 */ /* 0x000fea0003800000 */
.L_x_41772:
        /* <DEDUP_REMOVED lines=44> */
.L_x_41771:
[----:B------:R-:W-:Y:S05]  /*a9e0*/  BSYNC B2 ;  /* 0x0000000000027941 */ /* 0x000fea0003800000 */
.L_x_41770:
        /* <DEDUP_REMOVED lines=20> */
.L_x_41775:
[----:B------:R-:W-:-:S07]  /*ab30*/  MOV R3, R208 ;  /* 0x000000d000037202 */ /* 0x000fce0000000f00 */
.L_x_41776:
[----:B------:R-:W-:Y:S05]  /*ab40*/  BSYNC B2 ;  /* 0x0000000000027941 */ /* 0x000fea0003800000 */
.L_x_41774:
        /* <DEDUP_REMOVED lines=16> */
.L_x_41780:
[----:B------:R-:W-:Y:S05]  /*ac50*/  BSYNC B3 ;  /* 0x0000000000037941 */ /* 0x000fea0003800000 */
.L_x_41779:
        /* <DEDUP_REMOVED lines=43> */
.L_x_41778:
[----:B------:R-:W-:Y:S05]  /*af10*/  BSYNC B2 ;  /* 0x0000000000027941 */ /* 0x000fea0003800000 */
.L_x_41777:
        /* <DEDUP_REMOVED lines=20> */
.L_x_41782:
[----:B------:R-:W-:-:S07]  /*b060*/  MOV R3, R208 ;  /* 0x000000d000037202 */ /* 0x000fce0000000f00 */
.L_x_41783:
[----:B------:R-:W-:Y:S05]  /*b070*/  BSYNC B2 ;  /* 0x0000000000027941 */ /* 0x000fea0003800000 */
.L_x_41781:
        /* <DEDUP_REMOVED lines=16> */
.L_x_41787:
[----:B------:R-:W-:Y:S05]  /*b180*/  BSYNC B3 ;  /* 0x0000000000037941 */ /* 0x000fea0003800000 */
.L_x_41786:
        /* <DEDUP_REMOVED lines=44> */
.L_x_41785:
[----:B------:R-:W-:Y:S05]  /*b450*/  BSYNC B2 ;  /* 0x0000000000027941 */ /* 0x000fea0003800000 */
.L_x_41784:
        /* <DEDUP_REMOVED lines=20> */
.L_x_41789:
[----:B------:R-:W-:-:S07]  /*b5a0*/  IMAD.MOV.U32 R3, RZ, RZ, R208 ;  /* 0x000000ffff037224 */ /* 0x000fce00078e00d0 */
.L_x_41790:
[----:B------:R-:W-:Y:S05]  /*b5b0*/  BSYNC B2 ;  /* 0x0000000000027941 */ /* 0x000fea0003800000 */
.L_x_41788:
        /* <DEDUP_REMOVED lines=16> */
.L_x_41794:
[----:B------:R-:W-:Y:S05]  /*b6c0*/  BSYNC B3 ;  /* 0x0000000000037941 */ /* 0x000fea0003800000 */
.L_x_41793:
        /* <DEDUP_REMOVED lines=43> */
.L_x_41792:
[----:B------:R-:W-:Y:S05]  /*b980*/  BSYNC B2 ;  /* 0x0000000000027941 */ /* 0x000fea0003800000 */
.L_x_41791:
        /* <DEDUP_REMOVED lines=20> */
.L_x_41796:
[----:B------:R-:W-:-:S07]  /*bad0*/  IMAD.MOV.U32 R3, RZ, RZ, R208 ;  /* 0x000000ffff037224 */ /* 0x000fce00078e00d0 */
.L_x_41797:
[----:B------:R-:W-:Y:S05]  /*bae0*/  BSYNC B2 ;  /* 0x0000000000027941 */ /* 0x000fea0003800000 */
.L_x_41795:
        /* <DEDUP_REMOVED lines=16> */
.L_x_41801:
[----:B------:R-:W-:Y:S05]  /*bbf0*/  BSYNC B3 ;  /* 0x0000000000037941 */ /* 0x000fea0003800000 */
.L_x_41800:
        /* <DEDUP_REMOVED lines=43> */
.L_x_41799:
[----:B------:R-:W-:Y:S05]  /*beb0*/  BSYNC B2 ;  /* 0x0000000000027941 */ /* 0x000fea0003800000 */
.L_x_41798:
        /* <DEDUP_REMOVED lines=20> */
.L_x_41803:
[----:B------:R-:W-:-:S07]  /*c000*/  IMAD.MOV.U32 R6, RZ, RZ, R208 ;  /* 0x000000ffff067224 */ /* 0x000fce00078e00d0 */
.L_x_41804:
[----:B------:R-:W-:Y:S05]  /*c010*/  BSYNC B2 ;  /* 0x0000000000027941 */ /* 0x000fea0003800000 */
.L_x_41802:
        /* <DEDUP_REMOVED lines=18> */
.L_x_41808:
[----:B------:R-:W-:Y:S05]  /*c140*/  BSYNC B3 ;  /* 0x0000000000037941 */ /* 0x000fea0003800000 */
.L_x_41807:
        /* <DEDUP_REMOVED lines=43> */
.L_x_41806:
[----:B------:R-:W-:Y:S05]  /*c400*/  BSYNC B2 ;  /* 0x0000000000027941 */ /* 0x000fea0003800000 */
.L_x_41805:
        /* <DEDUP_REMOVED lines=34> */
.L_x_41752:
[----:B------:R-:W-:Y:S05]  /*c630*/  BSYNC B1 ;  /* 0x0000000000017941 */ /* 0x000fea0003800000 */
.L_x_41751:
        /* <DEDUP_REMOVED lines=25> */
.L_x_41812:
[----:B------:R-:W-:-:S07]  /*c7d0*/  MOV R170, R208 ;  /* 0x000000d000aa7202 */ /* 0x000fce0000000f00 */
.L_x_41813:
[----:B------:R-:W-:Y:S05]  /*c7e0*/  BSYNC B2 ;  /* 0x0000000000027941 */ /* 0x000fea0003800000 */
.L_x_41811:
        /* <DEDUP_REMOVED lines=16> */
.L_x_41817:
[----:B------:R-:W-:Y:S05]  /*c8f0*/  BSYNC B3 ;  /* 0x0000000000037941 */ /* 0x000fea0003800000 */
.L_x_41816:
        /* <DEDUP_REMOVED lines=43> */
.L_x_41815:
[----:B------:R-:W-:Y:S05]  /*cbb0*/  BSYNC B2 ;  /* 0x0000000000027941 */ /* 0x000fea0003800000 */
.L_x_41814:
        /* <DEDUP_REMOVED lines=27> */
.L_x_41819:
[----:B------:R-:W-:-:S07]  /*cd70*/  IMAD.MOV.U32 R3, RZ, RZ, R208 ;  /* 0x000000ffff037224 */ /* 0x000fce00078e00d0 */
.L_x_41820:
[----:B------:R-:W-:Y:S05]  /*cd80*/  BSYNC B2 ;  /* 0x0000000000027941 */ /* 0x000fea0003800000 */
.L_x_41818:
        /* <DEDUP_REMOVED lines=16> */
.L_x_41824:
[----:B------:R-:W-:Y:S05]  /*ce90*/  BSYNC B3 ;  /* 0x0000000000037941 */ /* 0x000fea0003800000 */
.L_x_41823:
        /* <DEDUP_REMOVED lines=44> */
.L_x_41822:
[----:B------:R-:W-:Y:S05]  /*d160*/  BSYNC B2 ;  /* 0x0000000000027941 */ /* 0x000fea0003800000 */
.L_x_41821:
        /* <DEDUP_REMOVED lines=22> */
.L_x_41826:
[----:B------:R-:W-:-:S07]  /*d2d0*/  MOV R3, R208 ;  /* 0x000000d000037202 */ /* 0x000fce0000000f00 */
.L_x_41827:
[----:B------:R-:W-:Y:S05]  /*d2e0*/  BSYNC B2 ;  /* 0x0000000000027941 */ /* 0x000fea0003800000 */
.L_x_41825:
        /* <DEDUP_REMOVED lines=16> */
.L_x_41831:
[----:B------:R-:W-:Y:S05]  /*d3f0*/  BSYNC B3 ;  /* 0x0000000000037941 */ /* 0x000fea0003800000 */
.L_x_41830:
        /* <DEDUP_REMOVED lines=44> */
.L_x_41829:
[----:B------:R-:W-:Y:S05]  /*d6c0*/  BSYNC B2 ;  /* 0x0000000000027941 */ /* 0x000fea0003800000 */
.L_x_41828:
        /* <DEDUP_REMOVED lines=20> */
.L_x_41833:
[----:B------:R-:W-:-:S07]  /*d810*/  IMAD.MOV.U32 R3, RZ, RZ, R208 ;  /* 0x000000ffff037224 */ /* 0x000fce00078e00d0 */
.L_x_41834:
[----:B------:R-:W-:Y:S05]  /*d820*/  BSYNC B2 ;  /* 0x0000000000027941 */ /* 0x000fea0003800000 */
.L_x_41832:
        /* <DEDUP_REMOVED lines=16> */
.L_x_41838:
[----:B------:R-:W-:Y:S05]  /*d930*/  BSYNC B3 ;  /* 0x0000000000037941 */ /* 0x000fea0003800000 */
.L_x_41837:
        /* <DEDUP_REMOVED lines=43> */
.L_x_41836:
[----:B------:R-:W-:Y:S05]  /*dbf0*/  BSYNC B2 ;  /* 0x0000000000027941 */ /* 0x000fea0003800000 */
.L_x_41835:
        /* <DEDUP_REMOVED lines=20> */
.L_x_41840:
[----:B------:R-:W-:-:S07]  /*dd40*/  IMAD.MOV.U32 R3, RZ, RZ, R208 ;  /* 0x000000ffff037224 */ /* 0x000fce00078e00d0 */
.L_x_41841:
[----:B------:R-:W-:Y:S05]  /*dd50*/  BSYNC B2 ;  /* 0x0000000000027941 */ /* 0x000fea0003800000 */
.L_x_41839:
        /* <DEDUP_REMOVED lines=16> */
.L_x_41845:
[----:B------:R-:W-:Y:S05]  /*de60*/  BSYNC B3 ;  /* 0x0000000000037941 */ /* 0x000fea0003800000 */
.L_x_41844:
        /* <DEDUP_REMOVED lines=44> */
.L_x_41843:
[----:B------:R-:W-:Y:S05]  /*e130*/  BSYNC B2 ;  /* 0x0000000000027941 */ /* 0x000fea0003800000 */
.L_x_41842:
        /* <DEDUP_REMOVED lines=20> */
.L_x_41847:
[----:B------:R-:W-:-:S07]  /*e280*/  MOV R3, R208 ;  /* 0x000000d000037202 */ /* 0x000fce0000000f00 */
.L_x_41848:
[----:B------:R-:W-:Y:S05]  /*e290*/  BSYNC B2 ;  /* 0x0000000000027941 */ /* 0x000fea0003800000 */
.L_x_41846:
        /* <DEDUP_REMOVED lines=16> */
.L_x_41852:
[----:B------:R-:W-:Y:S05]  /*e3a0*/  BSYNC B3 ;  /* 0x0000000000037941 */ /* 0x000fea0003800000 */
.L_x_41851:
        /* <DEDUP_REMOVED lines=43> */
.L_x_41850:
[----:B------:R-:W-:Y:S05]  /*e660*/  BSYNC B2 ;  /* 0x0000000000027941 */ /* 0x000fea0003800000 */
.L_x_41849:
        /* <DEDUP_REMOVED lines=20> */
.L_x_41854:
[----:B------:R-:W-:-:S07]  /*e7b0*/  MOV R3, R208 ;  /* 0x000000d000037202 */ /* 0x000fce0000000f00 */
.L_x_41855:
[----:B------:R-:W-:Y:S05]  /*e7c0*/  BSYNC B2 ;  /* 0x0000000000027941 */ /* 0x000fea0003800000 */
.L_x_41853:
        /* <DEDUP_REMOVED lines=16> */
.L_x_41859:
[----:B------:R-:W-:Y:S05]  /*e8d0*/  BSYNC B3 ;  /* 0x0000000000037941 */ /* 0x000fea0003800000 */
.L_x_41858:
        /* <DEDUP_REMOVED lines=43> */
.L_x_41857:
[----:B------:R-:W-:Y:S05]  /*eb90*/  BSYNC B2 ;  /* 0x0000000000027941 */ /* 0x000fea0003800000 */
.L_x_41856:
        /* <DEDUP_REMOVED lines=20> */
.L_x_41861:
[----:B------:R-:W-:-:S07]  /*ece0*/  MOV R6, R208 ;  /* 0x000000d000067202 */ /* 0x000fce0000000f00 */
.L_x_41862:
[----:B------:R-:W-:Y:S05]  /*ecf0*/  BSYNC B2 ;  /* 0x0000000000027941 */ /* 0x000fea0003800000 */
.L_x_41860:
        /* <DEDUP_REMOVED lines=18> */
.L_x_41866:
[----:B------:R-:W-:Y:S05]  /*ee20*/  BSYNC B3 ;  /* 0x0000000000037941 */ /* 0x000fea0003800000 */
.L_x_41865:
        /* <DEDUP_REMOVED lines=43> */
.L_x_41864:
[----:B------:R-:W-:Y:S05]  /*f0e0*/  BSYNC B2 ;  /* 0x0000000000027941 */ /* 0x000fea0003800000 */
.L_x_41863:
        /* <DEDUP_REMOVED lines=34> */
.L_x_41810:
[----:B------:R-:W-:Y:S05]  /*f310*/  BSYNC B1 ;  /* 0x0000000000017941 */ /* 0x000fea0003800000 */
.L_x_41809:
        /* <DEDUP_REMOVED lines=25> */
.L_x_41870:
[----:B------:R-:W-:-:S07]  /*f4b0*/  IMAD.MOV.U32 R178, RZ, RZ, R208 ;  /* 0x000000ffffb27224 */ /* 0x000fce00078e00d0 */
.L_x_41871:
[----:B------:R-:W-:Y:S05]  /*f4c0*/  BSYNC B2 ;  /* 0x0000000000027941 */ /* 0x000fea0003800000 */
.L_x_41869:
        /* <DEDUP_REMOVED lines=16> */
.L_x_41875:
[----:B------:R-:W-:Y:S05]  /*f5d0*/  BSYNC B3 ;  /* 0x0000000000037941 */ /* 0x000fea0003800000 */
.L_x_41874:
        /* <DEDUP_REMOVED lines=43> */
.L_x_41873:
[----:B------:R-:W-:Y:S05]  /*f890*/  BSYNC B2 ;  /* 0x0000000000027941 */ /* 0x000fea0003800000 */
.L_x_41872:
        /* <DEDUP_REMOVED lines=27> */
.L_x_41877:
[----:B------:R-:W-:-:S07]  /*fa50*/  MOV R3, R208 ;  /* 0x000000d000037202 */ /* 0x000fce0000000f00 */
.L_x_41878:
[----:B------:R-:W-:Y:S05]  /*fa60*/  BSYNC B2 ;  /* 0x0000000000027941 */ /* 0x000fea0003800000 */
.L_x_41876:
        /* <DEDUP_REMOVED lines=16> */
.L_x_41882:
[----:B------:R-:W-:Y:S05]  /*fb70*/  BSYNC B3 ;  /* 0x0000000000037941 */ /* 0x000fea0003800000 */
.L_x_41881:
        /* <DEDUP_REMOVED lines=44> */
.L_x_41880:
[----:B------:R-:W-:Y:S05]  /*fe40*/  BSYNC B2 ;  /* 0x0000000000027941 */ /* 0x000fea0003800000 */
.L_x_41879:
        /* <DEDUP_REMOVED lines=22> */
.L_x_41884:
[----:B------:R-:W-:-:S07]  /*ffb0*/  IMAD.MOV.U32 R3, RZ, RZ, R208 ;  /* 0x000000ffff037224 */ /* 0x000fce00078e00d0 */
.L_x_41885:
[----:B------:R-:W-:Y:S05]  /*ffc0*/  BSYNC B2 ;  /* 0x0000000000027941 */ /* 0x000fea0003800000 */
.L_x_41883:
        /* <DEDUP_REMOVED lines=16> */
.L_x_41889:
[----:B------:R-:W-:Y:S05]  /*100d0*/  BSYNC B3 ;  /* 0x0000000000037941 */ /* 0x000fea0003800000 */
.L_x_41888:
        /* <DEDUP_REMOVED lines=44> */
.L_x_41887:
[----:B------:R-:W-:Y:S05]  /*103a0*/  BSYNC B2 ;  /* 0x0000000000027941 */ /* 0x000fea0003800000 */
.L_x_41886:
        /* <DEDUP_REMOVED lines=20> */
.L_x_41891:
[----:B------:R-:W-:-:S07]  /*104f0*/  MOV R3, R208 ;  /* 0x000000d000037202 */ /* 0x000fce0000000f00 */
.L_x_41892:
[----:B------:R-:W-:Y:S05]  /*10500*/  BSYNC B2 ;  /* 0x0000000000027941 */ /* 0x000fea0003800000 */
.L_x_41890:
        /* <DEDUP_REMOVED lines=16> */
.L_x_41896:
[----:B------:R-:W-:Y:S05]  /*10610*/  BSYNC B3 ;  /* 0x0000000000037941 */ /* 0x000fea0003800000 */
.L_x_41895:
        /* <DEDUP_REMOVED lines=43> */
.L_x_41894:
[----:B------:R-:W-:Y:S05]  /*108d0*/  BSYNC B2 ;  /* 0x0000000000027941 */ /* 0x000fea0003800000 */
.L_x_41893:
        /* <DEDUP_REMOVED lines=20> */
.L_x_41898:
[----:B------:R-:W-:-:S07]  /*10a20*/  MOV R3, R208 ;  /* 0x000000d000037202 */ /* 0x000fce0000000f00 */
.L_x_41899:
[----:B------:R-:W-:Y:S05]  /*10a30*/  BSYNC B2 ;  /* 0x0000000000027941 */ /* 0x000fea0003800000 */
.L_x_41897:
        /* <DEDUP_REMOVED lines=16> */
.L_x_41903:
[----:B------:R-:W-:Y:S05]  /*10b40*/  BSYNC B3 ;  /* 0x0000000000037941 */ /* 0x000fea0003800000 */
.L_x_41902:
        /* <DEDUP_REMOVED lines=44> */
.L_x_41901:
[----:B------:R-:W-:Y:S05]  /*10e10*/  BSYNC B2 ;  /* 0x0000000000027941 */ /* 0x000fea0003800000 */
.L_x_41900:
        /* <DEDUP_REMOVED lines=20> */
.L_x_41905:
[----:B------:R-:W-:-:S07]  /*10f60*/  IMAD.MOV.U32 R3, RZ, RZ, R208 ;  /* 0x000000ffff037224 */ /* 0x000fce00078e00d0 */
.L_x_41906:
[----:B------:R-:W-:Y:S05]  /*10f70*/  BSYNC B2 ;  /* 0x0000000000027941 */ /* 0x000fea0003800000 */
.L_x_41904:
        /* <DEDUP_REMOVED lines=16> */
.L_x_41910:
[----:B------:R-:W-:Y:S05]  /*11080*/  BSYNC B3 ;  /* 0x0000000000037941 */ /* 0x000fea0003800000 */
.L_x_41909:
        /* <DEDUP_REMOVED lines=43> */
.L_x_41908:
[----:B------:R-:W-:Y:S05]  /*11340*/  BSYNC B2 ;  /* 0x0000000000027941 */ /* 0x000fea0003800000 */
.L_x_41907:
        /* <DEDUP_REMOVED lines=20> */
.L_x_41912:
[----:B------:R-:W-:-:S07]  /*11490*/  IMAD.MOV.U32 R3, RZ, RZ, R208 ;  /* 0x000000ffff037224 */ /* 0x000fce00078e00d0 */
.L_x_41913:
[----:B------:R-:W-:Y:S05]  /*114a0*/  BSYNC B2 ;  /* 0x0000000000027941 */ /* 0x000fea0003800000 */
.L_x_41911:
        /* <DEDUP_REMOVED lines=16> */
.L_x_41917:
[----:B------:R-:W-:Y:S05]  /*115b0*/  BSYNC B3 ;  /* 0x0000000000037941 */ /* 0x000fea0003800000 */
.L_x_41916:
        /* <DEDUP_REMOVED lines=43> */
.L_x_41915:
[----:B------:R-:W-:Y:S05]  /*11870*/  BSYNC B2 ;  /* 0x0000000000027941 */ /* 0x000fea0003800000 */
.L_x_41914:
        /* <DEDUP_REMOVED lines=20> */
.L_x_41919:
[----:B------:R-:W-:-:S07]  /*119c0*/  IMAD.MOV.U32 R6, RZ, RZ, R208 ;  /* 0x000000ffff067224 */ /* 0x000fce00078e00d0 */
.L_x_41920:
[----:B------:R-:W-:Y:S05]  /*119d0*/  BSYNC B2 ;  /* 0x0000000000027941 */ /* 0x000fea0003800000 */
.L_x_41918:
        /* <DEDUP_REMOVED lines=18> */
.L_x_41924:
[----:B------:R-:W-:Y:S05]  /*11b00*/  BSYNC B3 ;  /* 0x0000000000037941 */ /* 0x000fea0003800000 */
.L_x_41923:
        /* <DEDUP_REMOVED lines=43> */
.L_x_41922:
[----:B------:R-:W-:Y:S05]  /*11dc0*/  BSYNC B2 ;  /* 0x0000000000027941 */ /* 0x000fea0003800000 */
.L_x_41921:
        /* <DEDUP_REMOVED lines=34> */
.L_x_41868:
[----:B------:R-:W-:Y:S05]  /*11ff0*/  BSYNC B1 ;  /* 0x0000000000017941 */ /* 0x000fea0003800000 */
.L_x_41867:
        /* <DEDUP_REMOVED lines=25> */
.L_x_41928:
[----:B------:R-:W-:-:S07]  /*12190*/  MOV R186, R208 ;  /* 0x000000d000ba7202 */ /* 0x000fce0000000f00 */
.L_x_41929:
[----:B------:R-:W-:Y:S05]  /*121a0*/  BSYNC B2 ;  /* 0x0000000000027941 */ /* 0x000fea0003800000 */
.L_x_41927:
        /* <DEDUP_REMOVED lines=16> */
.L_x_41933:
[----:B------:R-:W-:Y:S05]  /*122b0*/  BSYNC B3 ;  /* 0x0000000000037941 */ /* 0x000fea0003800000 */
.L_x_41932:
        /* <DEDUP_REMOVED lines=43> */
.L_x_41931:
[----:B------:R-:W-:Y:S05]  /*12570*/  BSYNC B2 ;  /* 0x0000000000027941 */ /* 0x000fea0003800000 */
.L_x_41930:
        /* <DEDUP_REMOVED lines=27> */
.L_x_41935:
[----:B------:R-:W-:-:S07]  /*12730*/  IMAD.MOV.U32 R3, RZ, RZ, R208 ;  /* 0x000000ffff037224 */ /* 0x000fce00078e00d0 */
.L_x_41936:
[----:B------:R-:W-:Y:S05]  /*12740*/  BSYNC B2 ;  /* 0x0000000000027941 */ /* 0x000fea0003800000 */
.L_x_41934:
        /* <DEDUP_REMOVED lines=16> */
.L_x_41940:
[----:B------:R-:W-:Y:S05]  /*12850*/  BSYNC B3 ;  /* 0x0000000000037941 */ /* 0x000fea0003800000 */
.L_x_41939:
        /* <DEDUP_REMOVED lines=44> */
.L_x_41938:
[----:B------:R-:W-:Y:S05]  /*12b20*/  BSYNC B2 ;  /* 0x0000000000027941 */ /* 0x000fea0003800000 */
.L_x_41937:
        /* <DEDUP_REMOVED lines=22> */
.L_x_41942:
[----:B------:R-:W-:-:S07]  /*12c90*/  MOV R3, R208 ;  /* 0x000000d000037202 */ /* 0x000fce0000000f00 */
.L_x_41943:
[----:B------:R-:W-:Y:S05]  /*12ca0*/  BSYNC B2 ;  /* 0x0000000000027941 */ /* 0x000fea0003800000 */
.L_x_41941:
        /* <DEDUP_REMOVED lines=16> */
.L_x_41947:
[----:B------:R-:W-:Y:S05]  /*12db0*/  BSYNC B3 ;  /* 0x0000000000037941 */ /* 0x000fea0003800000 */
.L_x_41946:
        /* <DEDUP_REMOVED lines=44> */
.L_x_41945:
[----:B------:R-:W-:Y:S05]  /*13080*/  BSYNC B2 ;  /* 0x0000000000027941 */ /* 0x000fea0003800000 */
.L_x_41944:
        /* <DEDUP_REMOVED lines=20> */
.L_x_41949:
[----:B------:R-:W-:-:S07]  /*131d0*/  IMAD.MOV.U32 R3, RZ, RZ, R208 ;  /* 0x000000ffff037224 */ /* 0x000fce00078e00d0 */
.L_x_41950:
[----:B------:R-:W-:Y:S05]  /*131e0*/  BSYNC B2 ;  /* 0x0000000000027941 */ /* 0x000fea0003800000 */
.L_x_41948:
        /* <DEDUP_REMOVED lines=16> */
.L_x_41954:
[----:B------:R-:W-:Y:S05]  /*132f0*/  BSYNC B3 ;  /* 0x0000000000037941 */ /* 0x000fea0003800000 */
.L_x_41953:
        /* <DEDUP_REMOVED lines=43> */
.L_x_41952:
[----:B------:R-:W-:Y:S05]  /*135b0*/  BSYNC B2 ;  /* 0x0000000000027941 */ /* 0x000fea0003800000 */
.L_x_41951:
        /* <DEDUP_REMOVED lines=20> */
.L_x_41956:
[----:B------:R-:W-:-:S07]  /*13700*/  IMAD.MOV.U32 R3, RZ, RZ, R208 ;  /* 0x000000ffff037224 */ /* 0x000fce00078e00d0 */
.L_x_41957:
[----:B------:R-:W-:Y:S05]  /*13710*/  BSYNC B2 ;  /* 0x0000000000027941 */ /* 0x000fea0003800000 */
.L_x_41955:
        /* <DEDUP_REMOVED lines=16> */
.L_x_41961:
[----:B------:R-:W-:Y:S05]  /*13820*/  BSYNC B3 ;  /* 0x0000000000037941 */ /* 0x000fea0003800000 */
.L_x_41960:
        /* <DEDUP_REMOVED lines=44> */
.L_x_41959:
[----:B------:R-:W-:Y:S05]  /*13af0*/  BSYNC B2 ;  /* 0x0000000000027941 */ /* 0x000fea0003800000 */
.L_x_41958:
        /* <DEDUP_REMOVED lines=20> */
.L_x_41963:
[----:B------:R-:W-:-:S07]  /*13c40*/  MOV R3, R208 ;  /* 0x000000d000037202 */ /* 0x000fce0000000f00 */
.L_x_41964:
[----:B------:R-:W-:Y:S05]  /*13c50*/  BSYNC B2 ;  /* 0x0000000000027941 */ /* 0x000fea0003800000 */
.L_x_41962:
        /* <DEDUP_REMOVED lines=16> */
.L_x_41968:
[----:B------:R-:W-:Y:S05]  /*13d60*/  BSYNC B3 ;  /* 0x0000000000037941 */ /* 0x000fea0003800000 */
.L_x_41967:
        /* <DEDUP_REMOVED lines=43> */
.L_x_41966:
[----:B------:R-:W-:Y:S05]  /*14020*/  BSYNC B2 ;  /* 0x0000000000027941 */ /* 0x000fea0003800000 */
.L_x_41965:
        /* <DEDUP_REMOVED lines=20> */
.L_x_41970:
[----:B------:R-:W-:-:S07]  /*14170*/  MOV R3, R208 ;  /* 0x000000d000037202 */ /* 0x000fce0000000f00 */
.L_x_41971:
[----:B------:R-:W-:Y:S05]  /*14180*/  BSYNC B2 ;  /* 0x0000000000027941 */ /* 0x000fea0003800000 */
.L_x_41969:
        /* <DEDUP_REMOVED lines=16> */
.L_x_41975:
[----:B------:R-:W-:Y:S05]  /*14290*/  BSYNC B3 ;  /* 0x0000000000037941 */ /* 0x000fea0003800000 */
.L_x_41974:
        /* <DEDUP_REMOVED lines=43> */
.L_x_41973:
[----:B------:R-:W-:Y:S05]  /*14550*/  BSYNC B2 ;  /* 0x0000000000027941 */ /* 0x000fea0003800000 */
.L_x_41972:
        /* <DEDUP_REMOVED lines=20> */
.L_x_41977:
[----:B------:R-:W-:-:S07]  /*146a0*/  MOV R6, R208 ;  /* 0x000000d000067202 */ /* 0x000fce0000000f00 */
.L_x_41978:
[----:B------:R-:W-:Y:S05]  /*146b0*/  BSYNC B2 ;  /* 0x0000000000027941 */ /* 0x000fea0003800000 */
.L_x_41976:
        /* <DEDUP_REMOVED lines=18> */
.L_x_41982:
[----:B------:R-:W-:Y:S05]  /*147e0*/  BSYNC B3 ;  /* 0x0000000000037941 */ /* 0x000fea0003800000 */
.L_x_41981:
        /* <DEDUP_REMOVED lines=43> */
.L_x_41980:
[----:B------:R-:W-:Y:S05]  /*14aa0*/  BSYNC B2 ;  /* 0x0000000000027941 */ /* 0x000fea0003800000 */
.L_x_41979:
        /* <DEDUP_REMOVED lines=34> */
.L_x_41926:
[----:B------:R-:W-:Y:S05]  /*14cd0*/  BSYNC B1 ;  /* 0x0000000000017941 */ /* 0x000fea0003800000 */
.L_x_41925:
        /* <DEDUP_REMOVED lines=25> */
.L_x_41986:
[----:B------:R-:W-:-:S07]  /*14e70*/  IMAD.MOV.U32 R194, RZ, RZ, R208 ;  /* 0x000000ffffc27224 */ /* 0x000fce00078e00d0 */
.L_x_41987:
[----:B------:R-:W-:Y:S05]  /*14e80*/  BSYNC B2 ;  /* 0x0000000000027941 */ /* 0x000fea0003800000 */
.L_x_41985:
        /* <DEDUP_REMOVED lines=16> */
.L_x_41991:
[----:B------:R-:W-:Y:S05]  /*14f90*/  BSYNC B3 ;  /* 0x0000000000037941 */ /* 0x000fea0003800000 */
.L_x_41990:
        /* <DEDUP_REMOVED lines=43> */
.L_x_41989:
[----:B------:R-:W-:Y:S05]  /*15250*/  BSYNC B2 ;  /* 0x0000000000027941 */ /* 0x000fea0003800000 */
.L_x_41988:
        /* <DEDUP_REMOVED lines=27> */
.L_x_41993:
[----:B------:R-:W-:-:S07]  /*15410*/  MOV R3, R208 ;  /* 0x000000d000037202 */ /* 0x000fce0000000f00 */
.L_x_41994:
[----:B------:R-:W-:Y:S05]  /*15420*/  BSYNC B2 ;  /* 0x0000000000027941 */ /* 0x000fea0003800000 */
.L_x_41992:
        /* <DEDUP_REMOVED lines=16> */
.L_x_41998:
[----:B------:R-:W-:Y:S05]  /*15530*/  BSYNC B3 ;  /* 0x0000000000037941 */ /* 0x000fea0003800000 */
.L_x_41997:
        /* <DEDUP_REMOVED lines=44> */
.L_x_41996:
[----:B------:R-:W-:Y:S05]  /*15800*/  BSYNC B2 ;  /* 0x0000000000027941 */ /* 0x000fea0003800000 */
.L_x_41995:
        /* <DEDUP_REMOVED lines=22> */
.L_x_42000:
[----:B------:R-:W-:-:S07]  /*15970*/  IMAD.MOV.U32 R3, RZ, RZ, R208 ;  /* 0x000000ffff037224 */ /* 0x000fce00078e00d0 */
.L_x_42001:
[----:B------:R-:W-:Y:S05]  /*15980*/  BSYNC B2 ;  /* 0x0000000000027941 */ /* 0x000fea0003800000 */
.L_x_41999:
        /* <DEDUP_REMOVED lines=16> */
.L_x_42005:
[----:B------:R-:W-:Y:S05]  /*15a90*/  BSYNC B3 ;  /* 0x0000000000037941 */ /* 0x000fea0003800000 */
.L_x_42004:
        /* <DEDUP_REMOVED lines=44> */
.L_x_42003:
[----:B------:R-:W-:Y:S05]  /*15d60*/  BSYNC B2 ;  /* 0x0000000000027941 */ /* 0x000fea0003800000 */
.L_x_42002:
        /* <DEDUP_REMOVED lines=20> */
.L_x_42007:
[----:B------:R-:W-:-:S07]  /*15eb0*/  MOV R3, R208 ;  /* 0x000000d000037202 */ /* 0x000fce0000000f00 */
.L_x_42008:
[----:B------:R-:W-:Y:S05]  /*15ec0*/  BSYNC B2 ;  /* 0x0000000000027941 */ /* 0x000fea0003800000 */
.L_x_42006:
        /* <DEDUP_REMOVED lines=16> */
.L_x_42012:
[----:B------:R-:W-:Y:S05]  /*15fd0*/  BSYNC B3 ;  /* 0x0000000000037941 */ /* 0x000fea0003800000 */
.L_x_42011:
        /* <DEDUP_REMOVED lines=43> */
.L_x_42010:
[----:B------:R-:W-:Y:S05]  /*16290*/  BSYNC B2 ;  /* 0x0000000000027941 */ /* 0x000fea0003800000 */
.L_x_42009:
        /* <DEDUP_REMOVED lines=20> */
.L_x_42014:
[----:B------:R-:W-:-:S07]  /*163e0*/  MOV R3, R208 ;  /* 0x000000d000037202 */ /* 0x000fce0000000f00 */
.L_x_42015:
[----:B------:R-:W-:Y:S05]  /*163f0*/  BSYNC B2 ;  /* 0x0000000000027941 */ /* 0x000fea0003800000 */
.L_x_42013:
        /* <DEDUP_REMOVED lines=16> */
.L_x_42019:
[----:B------:R-:W-:Y:S05]  /*16500*/  BSYNC B3 ;  /* 0x0000000000037941 */ /* 0x000fea0003800000 */
.L_x_42018:
        /* <DEDUP_REMOVED lines=44> */
.L_x_42017:
[----:B------:R-:W-:Y:S05]  /*167d0*/  BSYNC B2 ;  /* 0x0000000000027941 */ /* 0x000fea0003800000 */
.L_x_42016:
        /* <DEDUP_REMOVED lines=20> */
.L_x_42021:
[----:B------:R-:W-:-:S07]  /*16920*/  IMAD.MOV.U32 R3, RZ, RZ, R208 ;  /* 0x000000ffff037224 */ /* 0x000fce00078e00d0 */
.L_x_42022:
[----:B------:R-:W-:Y:S05]  /*16930*/  BSYNC B2 ;  /* 0x0000000000027941 */ /* 0x000fea0003800000 */
.L_x_42020:
        /* <DEDUP_REMOVED lines=16> */
.L_x_42026:
[----:B------:R-:W-:Y:S05]  /*16a40*/  BSYNC B3 ;  /* 0x0000000000037941 */ /* 0x000fea0003800000 */
.L_x_42025:
        /* <DEDUP_REMOVED lines=43> */
.L_x_42024:
[----:B------:R-:W-:Y:S05]  /*16d00*/  BSYNC B2 ;  /* 0x0000000000027941 */ /* 0x000fea0003800000 */
.L_x_42023:
        /* <DEDUP_REMOVED lines=20> */
.L_x_42028:
[----:B------:R-:W-:-:S07]  /*16e50*/  IMAD.MOV.U32 R3, RZ, RZ, R208 ;  /* 0x000000ffff037224 */ /* 0x000fce00078e00d0 */
.L_x_42029:
[----:B------:R-:W-:Y:S05]  /*16e60*/  BSYNC B2 ;  /* 0x0000000000027941 */ /* 0x000fea0003800000 */
.L_x_42027:
        /* <DEDUP_REMOVED lines=16> */
.L_x_42033:
[----:B------:R-:W-:Y:S05]  /*16f70*/  BSYNC B3 ;  /* 0x0000000000037941 */ /* 0x000fea0003800000 */
.L_x_42032:
        /* <DEDUP_REMOVED lines=43> */
.L_x_42031:
[----:B------:R-:W-:Y:S05]  /*17230*/  BSYNC B2 ;  /* 0x0000000000027941 */ /* 0x000fea0003800000 */
.L_x_42030:
        /* <DEDUP_REMOVED lines=20> */
.L_x_42035:
[----:B------:R-:W-:-:S07]  /*17380*/  IMAD.MOV.U32 R6, RZ, RZ, R208 ;  /* 0x000000ffff067224 */ /* 0x000fce00078e00d0 */
.L_x_42036:
[----:B------:R-:W-:Y:S05]  /*17390*/  BSYNC B2 ;  /* 0x0000000000027941 */ /* 0x000fea0003800000 */
.L_x_42034:
        /* <DEDUP_REMOVED lines=18> */
.L_x_42040:
[----:B------:R-:W-:Y:S05]  /*174c0*/  BSYNC B3 ;  /* 0x0000000000037941 */ /* 0x000fea0003800000 */
.L_x_42039:
        /* <DEDUP_REMOVED lines=43> */
.L_x_42038:
[----:B------:R-:W-:Y:S05]  /*17780*/  BSYNC B2 ;  /* 0x0000000000027941 */ /* 0x000fea0003800000 */
.L_x_42037:
        /* <DEDUP_REMOVED lines=31> */
[----:B------:R0:W-:Y:S04]  /*17980*/  STG.E.128 desc[UR6][R222.64+0x10], R196 ;  /* 0x000010c4de007986 */ /* 0x0001e8000c101d06 */
[----:B------:R0:W-:Y:S02]  /*17990*/  STG.E.64 desc[UR6][R4.64], R6 ;  /* 0x0000000604007986 */ /* 0x0001e4000c101b06 */
.L_x_41984:
[----:B------:R-:W-:Y:S05]  /*179a0*/  BSYNC B1 ;  /* 0x0000000000017941 */ /* 0x000fea0003800000 */
.L_x_41983:
        /* <DEDUP_REMOVED lines=235> */
.L_x_42070:
        /* <DEDUP_REMOVED lines=50> */
.L_x_42043:
[----:B------:R-:W-:Y:S05]  /*18b80*/  BSYNC B1 ;  /* 0x0000000000017941 */ /* 0x000fea0003800000 */
.L_x_42042:
        /* <DEDUP_REMOVED lines=35> */
.L_x_42045:
[----:B------:R-:W-:Y:S05]  /*18dc0*/  BSYNC B1 ;  /* 0x0000000000017941 */ /* 0x000fea0003800000 */
.L_x_42044:
        /* <DEDUP_REMOVED lines=35> */
.L_x_42047:
[----:B------:R-:W-:Y:S05]  /*19000*/  BSYNC B1 ;  /* 0x0000000000017941 */ /* 0x000fea0003800000 */
.L_x_42046:
        /* <DEDUP_REMOVED lines=35> */
.L_x_42049:
[----:B------:R-:W-:Y:S05]  /*19240*/  BSYNC B1 ;  /* 0x0000000000017941 */ /* 0x000fea0003800000 */
.L_x_42048:
        /* <DEDUP_REMOVED lines=35> */
.L_x_42051:
[----:B------:R-:W-:Y:S05]  /*19480*/  BSYNC B1 ;  /* 0x0000000000017941 */ /* 0x000fea0003800000 */
.L_x_42050:
        /* <DEDUP_REMOVED lines=35> */
.L_x_42053:
[----:B------:R-:W-:Y:S05]  /*196c0*/  BSYNC B1 ;  /* 0x0000000000017941 */ /* 0x000fea0003800000 */
.L_x_42052:
        /* <DEDUP_REMOVED lines=35> */
.L_x_42055:
[----:B------:R-:W-:Y:S05]  /*19900*/  BSYNC B1 ;  /* 0x0000000000017941 */ /* 0x000fea0003800000 */
.L_x_42054:
        /* <DEDUP_REMOVED lines=34> */
.L_x_42057:
[----:B------:R-:W-:Y:S05]  /*19b30*/  BSYNC B1 ;  /* 0x0000000000017941 */ /* 0x000fea0003800000 */
.L_x_42056:
[----:B01234-:R-:W0:Y:S02]  /*19b40*/  LDC.64 R4, c[0x0][0x210] ;  /* 0x00008400ff047b82 */ /* 0x01fe240000000a00 */
[----:B0-----:R-:W-:-:S04]  /*19b50*/  LEA R211, R4, R211, 0x2 ;  /* 0x000000d304d37211 */ /* 0x001fc800078e10ff */
[----:B------:R-:W-:-:S13]  /*19b60*/  ISETP.GE.AND P0, PT, R211, R5, PT ;  /* 0x00000005d300720c */ /* 0x000fda0003f06270 */
[----:B------:R-:W-:Y:S05]  /*19b70*/  @!P0 BRA `(.L_x_42058) ;  /* 0xfffffe74008c8947 */ /* 0x000fea000383ffff */
[----:B------:R-:W-:Y:S05]  /*19b80*/  BSYNC B0 ;  /* 0x0000000000007941 */ /* 0x000fea0003800000 */
.L_x_41576:
[----:B------:R-:W-:Y:S05]  /*19b90*/  EXIT ;  /* 0x000000000000794d */ /* 0x000fea0003800000 */
.L_x_42041:
        /* <DEDUP_REMOVED lines=8> */
.L_x_42060:
[----:B------:R-:W-:Y:S05]  /*19c20*/  BSYNC B1 ;  /* 0x0000000000017941 */ /* 0x000fea0003800000 */
.L_x_42059:
        /* <DEDUP_REMOVED lines=12> */
.L_x_42061:
[----:B------:R-:W-:Y:S01]  /*19cf0*/  HFMA2.MMA R225, -RZ, RZ, 0, 2.384185791015625e-07 ;  /* 0x00000004ffe17435 */ /* 0x000fe200000001ff */
[----:B------:R-:W-:-:S05]  /*19d00*/  MOV R4, R221 ;  /* 0x000000dd00047202 */ /* 0x000fca0000000f00 */
[----:B------:R-:W-:-:S04]  /*19d10*/  FADD.FTZ R218, R7, R4 ;  /* 0x0000000407da7221 */ /* 0x000fc80000010000 */
[----:B------:R-:W-:-:S07]  /*19d20*/  IMAD.MOV.U32 R224, RZ, RZ, R218 ;  /* 0x000000ffffe07224 */ /* 0x000fce00078e00da */
[----:B------:R-:W-:Y:S05]  /*19d30*/  WARPSYNC.COLLECTIVE R223, `(.L_x_42062) ;  /* 0x00000000df087348 */ /* 0x000fea0003c00000 */
[----:B------:R0:W1:Y:S02]  /*19d40*/  SHFL.BFLY P6, R221, R224, R225, R226 ;  /* 0x0c0000e1e0dd7389 */ /* 0x00006400000c00e2 */
[----:B01----:R-:W-:Y:S01]  /*19d50*/  ENDCOLLECTIVE ;  /* 0x000000000000791b */ /* 0x003fe20003800000 */
.L_x_42062:
[----:B------:R-:W-:Y:S02]  /*19d60*/  IMAD.MOV.U32 R225, RZ, RZ, 0x8 ;  /* 0x00000008ffe17424 */ /* 0x000fe400078e00ff */
[----:B------:R-:W-:-:S04]  /*19d70*/  IMAD.MOV.U32 R219, RZ, RZ, R221 ;  /* 0x000000ffffdb7224 */ /* 0x000fc800078e00dd */
[----:B------:R-:W-:-:S05]  /*19d80*/  FADD.FTZ R219, R218, R219 ;  /* 0x000000dbdadb7221 */ /* 0x000fca0000010000 */
[----:B------:R-:W-:-:S07]  /*19d90*/  MOV R224, R219 ;  /* 0x000000db00e07202 */ /* 0x000fce0000000f00 */
[----:B------:R-:W-:Y:S05]  /*19da0*/  WARPSYNC.COLLECTIVE R223, `(.L_x_42063) ;  /* 0x00000000df087348 */ /* 0x000fea0003c00000 */
[----:B------:R0:W1:Y:S02]  /*19db0*/  SHFL.BFLY P6, R221, R224, R225, R226 ;  /* 0x0c0000e1e0dd7389 */ /* 0x00006400000c00e2 */
[----:B01----:R-:W-:Y:S01]  /*19dc0*/  ENDCOLLECTIVE ;  /* 0x000000000000791b */ /* 0x003fe20003800000 */
.L_x_42063:
[----:B------:R-:W-:Y:S01]  /*19dd0*/  HFMA2.MMA R225, -RZ, RZ, 0, 9.5367431640625e-07 ;  /* 0x00000010ffe17435 */ /* 0x000fe200000001ff */
[----:B------:R-:W-:-:S05]  /*19de0*/  MOV R4, R221 ;  /* 0x000000dd00047202 */ /* 0x000fca0000000f00 */
[----:B------:R-:W-:-:S04]  /*19df0*/  FADD.FTZ R220, R219, R4 ;  /* 0x00000004dbdc7221 */ /* 0x000fc80000010000 */
[----:B------:R-:W-:-:S07]  /*19e00*/  IMAD.MOV.U32 R224, RZ, RZ, R220 ;  /* 0x000000ffffe07224 */ /* 0x000fce00078e00dc */
[----:B------:R-:W-:Y:S05]  /*19e10*/  WARPSYNC.COLLECTIVE R223, `(.L_x_42064) ;  /* 0x00000000df087348 */ /* 0x000fea0003c00000 */
[----:B------:R0:W1:Y:S02]  /*19e20*/  SHFL.BFLY P6, R221, R224, R225, R226 ;  /* 0x0c0000e1e0dd7389 */ /* 0x00006400000c00e2 */
[----:B01----:R-:W-:Y:S01]  /*19e30*/  ENDCOLLECTIVE ;  /* 0x000000000000791b */ /* 0x003fe20003800000 */
.L_x_42064:
        /* <DEDUP_REMOVED lines=139> */
.L_x_42065:
[----:B------:R-:W-:Y:S02]  /*1a6f0*/  IMAD.MOV.U32 R225, RZ, RZ, 0x2 ;  /* 0x00000002ffe17424 */ /* 0x000fe400078e00ff */
[----:B------:R-:W-:-:S04]  /*1a700*/  IMAD.MOV.U32 R7, RZ, RZ, R221 ;  /* 0x000000ffff077224 */ /* 0x000fc800078e00dd */
[----:B------:R-:W-:-:S05]  /*1a710*/  FADD.FTZ R7, R4, R7 ;  /* 0x0000000704077221 */ /* 0x000fca0000010000 */
[----:B------:R-:W-:-:S07]  /*1a720*/  MOV R224, R7 ;  /* 0x0000000700e07202 */ /* 0x000fce0000000f00 */
[----:B------:R-:W-:Y:S05]  /*1a730*/  WARPSYNC.COLLECTIVE R223, `(.L_x_42066) ;  /* 0x00000000df087348 */ /* 0x000fea0003c00000 */
[----:B------:R0:W1:Y:S02]  /*1a740*/  SHFL.BFLY P6, R221, R224, R225, R226 ;  /* 0x0c0000e1e0dd7389 */ /* 0x00006400000c00e2 */
[----:B01----:R-:W-:Y:S01]  /*1a750*/  ENDCOLLECTIVE ;  /* 0x000000000000791b */ /* 0x003fe20003800000 */
.L_x_42066:
[----:B------:R-:W-:Y:S01]  /*1a760*/  HFMA2.MMA R225, -RZ, RZ, 0, 2.384185791015625e-07 ;  /* 0x00000004ffe17435 */ /* 0x000fe200000001ff */
[----:B------:R-:W-:-:S05]  /*1a770*/  MOV R218, R221 ;  /* 0x000000dd00da7202 */ /* 0x000fca0000000f00 */
[----:B------:R-:W-:-:S04]  /*1a780*/  FADD.FTZ R218, R7, R218 ;  /* 0x000000da07da7221 */ /* 0x000fc80000010000 */
[----:B------:R-:W-:-:S07]  /*1a790*/  IMAD.MOV.U32 R224, RZ, RZ, R218 ;  /* 0x000000ffffe07224 */ /* 0x000fce00078e00da */
[----:B------:R-:W-:Y:S05]  /*1a7a0*/  WARPSYNC.COLLECTIVE R223, `(.L_x_42067) ;  /* 0x00000000df087348 */ /* 0x000fea0003c00000 */
[----:B------:R0:W1:Y:S02]  /*1a7b0*/  SHFL.BFLY P6, R221, R224, R225, R226 ;  /* 0x0c0000e1e0dd7389 */ /* 0x00006400000c00e2 */
[----:B01----:R-:W-:Y:S01]  /*1a7c0*/  ENDCOLLECTIVE ;  /* 0x000000000000791b */ /* 0x003fe20003800000 */
.L_x_42067:
[----:B------:R-:W-:Y:S02]  /*1a7d0*/  IMAD.MOV.U32 R225, RZ, RZ, 0x8 ;  /* 0x00000008ffe17424 */ /* 0x000fe400078e00ff */
[----:B------:R-:W-:-:S04]  /*1a7e0*/  IMAD.MOV.U32 R219, RZ, RZ, R221 ;  /* 0x000000ffffdb7224 */ /* 0x000fc800078e00dd */
[----:B------:R-:W-:-:S05]  /*1a7f0*/  FADD.FTZ R219, R218, R219 ;  /* 0x000000dbdadb7221 */ /* 0x000fca0000010000 */
[----:B------:R-:W-:-:S07]  /*1a800*/  MOV R224, R219 ;  /* 0x000000db00e07202 */ /* 0x000fce0000000f00 */
[----:B------:R-:W-:Y:S05]  /*1a810*/  WARPSYNC.COLLECTIVE R223, `(.L_x_42068) ;  /* 0x00000000df087348 */ /* 0x000fea0003c00000 */
[----:B------:R0:W1:Y:S02]  /*1a820*/  SHFL.BFLY P6, R221, R224, R225, R226 ;  /* 0x0c0000e1e0dd7389 */ /* 0x00006400000c00e2 */
[----:B01----:R-:W-:Y:S01]  /*1a830*/  ENDCOLLECTIVE ;  /* 0x000000000000791b */ /* 0x003fe20003800000 */
.L_x_42068:
[----:B------:R-:W-:Y:S01]  /*1a840*/  HFMA2.MMA R225, -RZ, RZ, 0, 9.5367431640625e-07 ;  /* 0x00000010ffe17435 */ /* 0x000fe200000001ff */
[----:B------:R-:W-:-:S05]  /*1a850*/  MOV R220, R221 ;  /* 0x000000dd00dc7202 */ /* 0x000fca0000000f00 */
[----:B------:R-:W-:-:S04]  /*1a860*/  FADD.FTZ R220, R219, R220 ;  /* 0x000000dcdbdc7221 */ /* 0x000fc80000010000 */
[----:B------:R-:W-:-:S07]  /*1a870*/  IMAD.MOV.U32 R224, RZ, RZ, R220 ;  /* 0x000000ffffe07224 */ /* 0x000fce00078e00dc */
[----:B------:R-:W-:Y:S05]  /*1a880*/  WARPSYNC.COLLECTIVE R223, `(.L_x_42069) ;  /* 0x00000000df087348 */ /* 0x000fea0003c00000 */
[----:B------:R0:W1:Y:S02]  /*1a890*/  SHFL.BFLY P6, R221, R224, R225, R226 ;  /* 0x0c0000e1e0dd7389 */ /* 0x00006400000c00e2 */
[----:B01----:R-:W-:Y:S01]  /*1a8a0*/  ENDCOLLECTIVE ;  /* 0x000000000000791b */ /* 0x003fe20003800000 */
.L_x_42069:
[----:B------:R-:W-:Y:S05]  /*1a8b0*/  BRA `(.L_x_42070) ;  /* 0xffffffdc00e87947 */ /* 0x000fea000383ffff */
.L_x_42071:
        /* <DEDUP_REMOVED lines=12> */
.L_x_58440:


//--------------------- .text._ZN10layer_norm13ln_fwd_kernelINS_13Kernel_traitsIf6__halffS2_fjLj2048ELj1ELj4ELj1ELj16ENS_18Kernel_traits_baseILj2048EfS2_fS2_fjLj128EEEEELb1ELb0ELb0ELb1EEEvNS_9FwdParamsE --------------------------
	.section	.text._ZN10layer_norm13ln_fwd_kernelINS_13Kernel_traitsIf6__halffS2_fjLj2048ELj1ELj4ELj1ELj16ENS_18Kernel_traits_baseILj2048EfS2_fS2_fjLj128EEEEELb1ELb0ELb0ELb1EEEvNS_9FwdParamsE,"ax",@progbits
	.align	128
        .global         _ZN10layer_norm13ln_fwd_kernelINS_13Kernel_traitsIf6__halffS2_fjLj2048ELj1ELj4ELj1ELj16ENS_18Kernel_traits_baseILj2048EfS2_fS2_fjLj128EEEEELb1ELb0ELb0ELb1EEEvNS_9FwdParamsE
        .type           _ZN10layer_norm13ln_fwd_kernelINS_13Kernel_traitsIf6__halffS2_fjLj2048ELj1ELj4ELj1ELj16ENS_18Kernel_traits_baseILj2048EfS2_fS2_fjLj128EEEEELb1ELb0ELb0ELb1EEEvNS_9FwdParamsE,@function
        .size           _ZN10layer_norm13ln_fwd_kernelINS_13Kernel_traitsIf6__halffS2_fjLj2048ELj1ELj4ELj1ELj16ENS_18Kernel_traits_baseILj2048EfS2_fS2_fjLj128EEEEELb1ELb0ELb0ELb1EEEvNS_9FwdParamsE,(.L_x_58441 - _ZN10layer_norm13ln_fwd_kernelINS_13Kernel_traitsIf6__halffS2_fjLj2048ELj1ELj4ELj1ELj16ENS_18Kernel_traits_baseILj2048EfS2_fS2_fjLj128EEEEELb1ELb0ELb0ELb1EEEvNS_9FwdParamsE)
        .other          _ZN10layer_norm13ln_fwd_kernelINS_13Kernel_traitsIf6__halffS2_fjLj2048ELj1ELj4ELj1ELj16ENS_18Kernel_traits_baseILj2048EfS2_fS2_fjLj128EEEEELb1ELb0ELb0ELb1EEEvNS_9FwdParamsE,@"STO_CUDA_ENTRY STV_DEFAULT"
_ZN10layer_norm13ln_fwd_kernelINS_13Kernel_traitsIf6__halffS2_fjLj2048ELj1ELj4ELj1ELj16ENS_18Kernel_traits_baseILj2048EfS2_fS2_fjLj128EEEEELb1ELb0ELb0ELb1EEEvNS_9FwdParamsE:
.text._ZN10layer_norm13ln_fwd_kernelINS_13Kernel_traitsIf6__halffS2_fjLj2048ELj1ELj4ELj1ELj16ENS_18Kernel_traits_baseILj2048EfS2_fS2_fjLj128EEEEELb1ELb0ELb0ELb1EEEvNS_9FwdParamsE:
        /* <DEDUP_REMOVED lines=179> */
.L_x_42522:
        /* <DEDUP_REMOVED lines=38> */
.L_x_42074:
[----:B------:R-:W-:-:S07]  /*0d90*/  MOV R11, R6 ;  /* 0x00000006000b7202 */ /* 0x000fce0000000f00 */
.L_x_42075:
[----:B------:R-:W-:Y:S05]  /*0da0*/  BSYNC B1 ;  /* 0x0000000000017941 */ /* 0x000fea0003800000 */
.L_x_42073:
        /* <DEDUP_REMOVED lines=16> */
.L_x_42079:
[----:B------:R-:W-:Y:S05]  /*0eb0*/  BSYNC B2 ;  /* 0x0000000000027941 */ /* 0x000fea0003800000 */
.L_x_42078:
        /* <DEDUP_REMOVED lines=44> */
.L_x_42077:
[----:B------:R-:W-:Y:S05]  /*1180*/  BSYNC B1 ;  /* 0x0000000000017941 */ /* 0x000fea0003800000 */
.L_x_42076:
[----:B------:R-:W0:Y:S01]  /*1190*/  LDC R226, c[0x0][0x298] ;  /* 0x0000a600ffe27b82 */ /* 0x000e220000000800 */
[----:B------:R-:W-:Y:S01]  /*11a0*/  I2FP.F32.U32 R11, R11 ;  /* 0x0000000b000b7245 */ /* 0x000fe20000201000 */
[----:B------:R-:W-:Y:S01]  /*11b0*/  IMAD.MOV.U32 R230, RZ, RZ, 0x2f800000 ;  /* 0x2f800000ffe67424 */ /* 0x000fe200078e00ff */
[----:B------:R-:W-:Y:S01]  /*11c0*/  ISETP.NE.U32.AND P0, PT, R26, RZ, PT ;  /* 0x000000ff1a00720c */ /* 0x000fe20003f05070 */
[----:B-----5:R-:W-:Y:S01]  /*11d0*/  HADD2.F32 R20, -RZ, R16.H0_H0 ;  /* 0x20000010ff147230 */ /* 0x020fe20000004100 */
[----:B------:R-:W-:Y:S01]  /*11e0*/  ISETP.NE.AND P2, PT, R13, 0x1, PT ;  /* 0x000000010d00780c */ /* 0x000fe20003f45270 */
[----:B------:R-:W-:Y:S01]  /*11f0*/  FFMA.FTZ R14, R11, R230, 1.1641532182693481445e-10 ;  /* 0x2f0000000b0e7423 */ /* 0x000fe200000100e6 */
[----:B------:R-:W-:Y:S01]  /*1200*/  ISETP.NE.AND.EX P0, PT, R27, RZ, PT, P0 ;  /* 0x000000ff1b00720c */ /* 0x000fe20003f05300 */
[----:B------:R-:W1:Y:S01]  /*1210*/  LDC R227, c[0x0][0x294] ;  /* 0x0000a500ffe37b82 */ /* 0x000e620000000800 */
[----:B------:R-:W-:Y:S01]  /*1220*/  FMUL.FTZ R11, R20, R225 ;  /* 0x000000e1140b7220 */ /* 0x000fe20000410000 */
[----:B------:R-:W-:Y:S01]  /*1230*/  BSSY B1, `(.L_x_42080) ;  /* 0x0000011000017945 */ /* 0x000fe20003800000 */
[----:B------:R-:W-:-:S02]  /*1240*/  IADD3 R15, R13, 0x1, RZ ;  /* 0x000000010d0f7810 */ /* 0x000fc40007ffe0ff */
        /* <DEDUP_REMOVED lines=14> */
.L_x_42081:
[----:B------:R-:W-:-:S07]  /*1330*/  MOV R26, R6 ;  /* 0x00000006001a7202 */ /* 0x000fce0000000f00 */
.L_x_42082:
[----:B------:R-:W-:Y:S05]  /*1340*/  BSYNC B1 ;  /* 0x0000000000017941 */ /* 0x000fea0003800000 */
.L_x_42080:
        /* <DEDUP_REMOVED lines=16> */
.L_x_42086:
[----:B------:R-:W-:Y:S05]  /*1450*/  BSYNC B2 ;  /* 0x0000000000027941 */ /* 0x000fea0003800000 */
.L_x_42085:
        /* <DEDUP_REMOVED lines=44> */
.L_x_42084:
[----:B------:R-:W-:Y:S05]  /*1720*/  BSYNC B1 ;  /* 0x0000000000017941 */ /* 0x000fea0003800000 */
.L_x_42083:
        /* <DEDUP_REMOVED lines=21> */
.L_x_42088:
[----:B------:R-:W-:-:S07]  /*1880*/  IMAD.MOV.U32 R16, RZ, RZ, R6 ;  /* 0x000000ffff107224 */ /* 0x000fce00078e0006 */
.L_x_42089:
[----:B------:R-:W-:Y:S05]  /*1890*/  BSYNC B1 ;  /* 0x0000000000017941 */ /* 0x000fea0003800000 */
.L_x_42087:
        /* <DEDUP_REMOVED lines=16> */
.L_x_42093:
[----:B------:R-:W-:Y:S05]  /*19a0*/  BSYNC B2 ;  /* 0x0000000000027941 */ /* 0x000fea0003800000 */
.L_x_42092:
        /* <DEDUP_REMOVED lines=44> */
.L_x_42091:
[----:B------:R-:W-:Y:S05]  /*1c70*/  BSYNC B1 ;  /* 0x0000000000017941 */ /* 0x000fea0003800000 */
.L_x_42090:
        /* <DEDUP_REMOVED lines=21> */
.L_x_42095:
[----:B------:R-:W-:-:S07]  /*1dd0*/  MOV R16, R6 ;  /* 0x0000000600107202 */ /* 0x000fce0000000f00 */
.L_x_42096:
[----:B------:R-:W-:Y:S05]  /*1de0*/  BSYNC B1 ;  /* 0x0000000000017941 */ /* 0x000fea0003800000 */
.L_x_42094:
        /* <DEDUP_REMOVED lines=16> */
.L_x_42100:
[----:B------:R-:W-:Y:S05]  /*1ef0*/  BSYNC B2 ;  /* 0x0000000000027941 */ /* 0x000fea0003800000 */
.L_x_42099:
        /* <DEDUP_REMOVED lines=44> */
.L_x_42098:
[----:B------:R-:W-:Y:S05]  /*21c0*/  BSYNC B1 ;  /* 0x0000000000017941 */ /* 0x000fea0003800000 */
.L_x_42097:
        /* <DEDUP_REMOVED lines=20> */
.L_x_42102:
[----:B------:R-:W-:-:S07]  /*2310*/  IMAD.MOV.U32 R24, RZ, RZ, R6 ;  /* 0x000000ffff187224 */ /* 0x000fce00078e0006 */
.L_x_42103:
[----:B------:R-:W-:Y:S05]  /*2320*/  BSYNC B1 ;  /* 0x0000000000017941 */ /* 0x000fea0003800000 */
.L_x_42101:
        /* <DEDUP_REMOVED lines=16> */
.L_x_42107:
[----:B------:R-:W-:Y:S05]  /*2430*/  BSYNC B2 ;  /* 0x0000000000027941 */ /* 0x000fea0003800000 */
.L_x_42106:
        /* <DEDUP_REMOVED lines=44> */
.L_x_42105:
[----:B------:R-:W-:Y:S05]  /*2700*/  BSYNC B1 ;  /* 0x0000000000017941 */ /* 0x000fea0003800000 */
.L_x_42104:
        /* <DEDUP_REMOVED lines=20> */
.L_x_42109:
[----:B------:R-:W-:-:S07]  /*2850*/  MOV R24, R6 ;  /* 0x0000000600187202 */ /* 0x000fce0000000f00 */
.L_x_42110:
[----:B------:R-:W-:Y:S05]  /*2860*/  BSYNC B1 ;  /* 0x0000000000017941 */ /* 0x000fea0003800000 */
.L_x_42108:
        /* <DEDUP_REMOVED lines=16> */
.L_x_42114:
[----:B------:R-:W-:Y:S05]  /*2970*/  BSYNC B2 ;  /* 0x0000000000027941 */ /* 0x000fea0003800000 */
.L_x_42113:
        /* <DEDUP_REMOVED lines=44> */
.L_x_42112:
[----:B------:R-:W-:Y:S05]  /*2c40*/  BSYNC B1 ;  /* 0x0000000000017941 */ /* 0x000fea0003800000 */
.L_x_42111:
        /* <DEDUP_REMOVED lines=20> */
.L_x_42116:
[----:B------:R-:W-:-:S07]  /*2d90*/  IMAD.MOV.U32 R18, RZ, RZ, R6 ;  /* 0x000000ffff127224 */ /* 0x000fce00078e0006 */
.L_x_42117:
[----:B------:R-:W-:Y:S05]  /*2da0*/  BSYNC B1 ;  /* 0x0000000000017941 */ /* 0x000fea0003800000 */
.L_x_42115:
        /* <DEDUP_REMOVED lines=16> */
.L_x_42121:
[----:B------:R-:W-:Y:S05]  /*2eb0*/  BSYNC B2 ;  /* 0x0000000000027941 */ /* 0x000fea0003800000 */
.L_x_42120:
        /* <DEDUP_REMOVED lines=44> */
.L_x_42119:
[----:B------:R-:W-:Y:S05]  /*3180*/  BSYNC B1 ;  /* 0x0000000000017941 */ /* 0x000fea0003800000 */
.L_x_42118:
        /* <DEDUP_REMOVED lines=20> */
.L_x_42123:
[----:B------:R-:W-:-:S07]  /*32d0*/  MOV R18, R6 ;  /* 0x0000000600127202 */ /* 0x000fce0000000f00 */
.L_x_42124:
[----:B------:R-:W-:Y:S05]  /*32e0*/  BSYNC B1 ;  /* 0x0000000000017941 */ /* 0x000fea0003800000 */
.L_x_42122:
        /* <DEDUP_REMOVED lines=18> */
.L_x_42128:
[----:B------:R-:W-:Y:S05]  /*3410*/  BSYNC B2 ;  /* 0x0000000000027941 */ /* 0x000fea0003800000 */
.L_x_42127:
        /* <DEDUP_REMOVED lines=44> */
.L_x_42126:
[----:B------:R-:W-:Y:S05]  /*36e0*/  BSYNC B1 ;  /* 0x0000000000017941 */ /* 0x000fea0003800000 */
.L_x_42125:
[----:B------:R-:W-:Y:S01]  /*36f0*/  ISETP.NE.AND P6, PT, R11, RZ, PT ;  /* 0x000000ff0b00720c */ /* 0x000fe20003fc5270 */
[----:B------:R-:W0:Y:S01]  /*3700*/  LDC.64 R222, c[0x0][0x238] ;  /* 0x00008e00ffde7b82 */ /* 0x000e220000000a00 */
[----:B------:R-:W-:Y:S01]  /*3710*/  I2FP.F32.U32 R11, R18 ;  /* 0x00000012000b7245 */ /* 0x000fe20000201000 */
[----:B------:R-:W-:Y:S01]  /*3720*/  HADD2.F32 R16, -RZ, R19.H1_H1 ;  /* 0x30000013ff107230 */ /* 0x000fe20000004100 */
[----:B------:R-:W-:Y:S01]  /*3730*/  SEL R21, RZ, 0x10000, P5 ;  /* 0x00010000ff157807 */ /* 0x000fe20002800000 */
[----:B------:R-:W-:Y:S01]  /*3740*/  VIADD R217, R12, 0x20 ;  /* 0x000000200cd97836 */ /* 0x000fe20000000000 */
        /* <DEDUP_REMOVED lines=22> */
[----:B0-----:R-:W-:-:S04]  /*38b0*/  IMAD.WIDE.U32 R14, R12, 0x20, R222 ;  /* 0x000000200c0e7825 */ /* 0x001fc800078e00de */
        /* <DEDUP_REMOVED lines=24> */
.L_x_42130:
[----:B------:R-:W-:-:S07]  /*3a40*/  MOV R11, R6 ;  /* 0x00000006000b7202 */ /* 0x000fce0000000f00 */
.L_x_42131:
[----:B------:R-:W-:Y:S05]  /*3a50*/  BSYNC B1 ;  /* 0x0000000000017941 */ /* 0x000fea0003800000 */
.L_x_42129:
        /* <DEDUP_REMOVED lines=16> */
.L_x_42135:
[----:B------:R-:W-:Y:S05]  /*3b60*/  BSYNC B2 ;  /* 0x0000000000027941 */ /* 0x000fea0003800000 */
.L_x_42134:
        /* <DEDUP_REMOVED lines=44> */
.L_x_42133:
[----:B------:R-:W-:Y:S05]  /*3e30*/  BSYNC B1 ;  /* 0x0000000000017941 */ /* 0x000fea0003800000 */
.L_x_42132:
        /* <DEDUP_REMOVED lines=21> */
.L_x_42137:
[----:B------:R-:W-:-:S07]  /*3f90*/  IMAD.MOV.U32 R26, RZ, RZ, R6 ;  /* 0x000000ffff1a7224 */ /* 0x000fce00078e0006 */
.L_x_42138:
[----:B------:R-:W-:Y:S05]  /*3fa0*/  BSYNC B1 ;  /* 0x0000000000017941 */ /* 0x000fea0003800000 */
.L_x_42136:
        /* <DEDUP_REMOVED lines=16> */
.L_x_42142:
[----:B------:R-:W-:Y:S05]  /*40b0*/  BSYNC B2 ;  /* 0x0000000000027941 */ /* 0x000fea0003800000 */
.L_x_42141:
        /* <DEDUP_REMOVED lines=44> */
.L_x_42140:
[----:B------:R-:W-:Y:S05]  /*4380*/  BSYNC B1 ;  /* 0x0000000000017941 */ /* 0x000fea0003800000 */
.L_x_42139:
        /* <DEDUP_REMOVED lines=21> */
.L_x_42144:
[----:B------:R-:W-:-:S07]  /*44e0*/  MOV R16, R6 ;  /* 0x0000000600107202 */ /* 0x000fce0000000f00 */
.L_x_42145:
[----:B------:R-:W-:Y:S05]  /*44f0*/  BSYNC B1 ;  /* 0x0000000000017941 */ /* 0x000fea0003800000 */
.L_x_42143:
        /* <DEDUP_REMOVED lines=16> */
.L_x_42149:
[----:B------:R-:W-:Y:S05]  /*4600*/  BSYNC B2 ;  /* 0x0000000000027941 */ /* 0x000fea0003800000 */
.L_x_42148:
        /* <DEDUP_REMOVED lines=44> */
.L_x_42147:
[----:B------:R-:W-:Y:S05]  /*48d0*/  BSYNC B1 ;  /* 0x0000000000017941 */ /* 0x000fea0003800000 */
.L_x_42146:
        /* <DEDUP_REMOVED lines=21> */
.L_x_42151:
[----:B------:R-:W-:-:S07]  /*4a30*/  IMAD.MOV.U32 R16, RZ, RZ, R6 ;  /* 0x000000ffff107224 */ /* 0x000fce00078e0006 */
.L_x_42152:
[----:B------:R-:W-:Y:S05]  /*4a40*/  BSYNC B1 ;  /* 0x0000000000017941 */ /* 0x000fea0003800000 */
.L_x_42150:
        /* <DEDUP_REMOVED lines=16> */
.L_x_42156:
[----:B------:R-:W-:Y:S05]  /*4b50*/  BSYNC B2 ;  /* 0x0000000000027941 */ /* 0x000fea0003800000 */
.L_x_42155:
        /* <DEDUP_REMOVED lines=44> */
.L_x_42154:
[----:B------:R-:W-:Y:S05]  /*4e20*/  BSYNC B1 ;  /* 0x0000000000017941 */ /* 0x000fea0003800000 */
.L_x_42153:
        /* <DEDUP_REMOVED lines=20> */
.L_x_42158:
[----:B------:R-:W-:-:S07]  /*4f70*/  MOV R24, R6 ;  /* 0x0000000600187202 */ /* 0x000fce0000000f00 */
.L_x_42159:
[----:B------:R-:W-:Y:S05]  /*4f80*/  BSYNC B1 ;  /* 0x0000000000017941 */ /* 0x000fea0003800000 */
.L_x_42157:
        /* <DEDUP_REMOVED lines=16> */
.L_x_42163:
[----:B------:R-:W-:Y:S05]  /*5090*/  BSYNC B2 ;  /* 0x0000000000027941 */ /* 0x000fea0003800000 */
.L_x_42162:
        /* <DEDUP_REMOVED lines=44> */
.L_x_42161:
[----:B------:R-:W-:Y:S05]  /*5360*/  BSYNC B1 ;  /* 0x0000000000017941 */ /* 0x000fea0003800000 */
.L_x_42160:
        /* <DEDUP_REMOVED lines=20> */
.L_x_42165:
[----:B------:R-:W-:-:S07]  /*54b0*/  IMAD.MOV.U32 R24, RZ, RZ, R6 ;  /* 0x000000ffff187224 */ /* 0x000fce00078e0006 */
.L_x_42166:
[----:B------:R-:W-:Y:S05]  /*54c0*/  BSYNC B1 ;  /* 0x0000000000017941 */ /* 0x000fea0003800000 */
.L_x_42164:
        /* <DEDUP_REMOVED lines=16> */
.L_x_42170:
[----:B------:R-:W-:Y:S05]  /*55d0*/  BSYNC B2 ;  /* 0x0000000000027941 */ /* 0x000fea0003800000 */
.L_x_42169:
        /* <DEDUP_REMOVED lines=44> */
.L_x_42168:
[----:B------:R-:W-:Y:S05]  /*58a0*/  BSYNC B1 ;  /* 0x0000000000017941 */ /* 0x000fea0003800000 */
.L_x_42167:
        /* <DEDUP_REMOVED lines=20> */
.L_x_42172:
[----:B------:R-:W-:-:S07]  /*59f0*/  MOV R18, R6 ;  /* 0x0000000600127202 */ /* 0x000fce0000000f00 */
.L_x_42173:
[----:B------:R-:W-:Y:S05]  /*5a00*/  BSYNC B1 ;  /* 0x0000000000017941 */ /* 0x000fea0003800000 */
.L_x_42171:
        /* <DEDUP_REMOVED lines=16> */
.L_x_42177:
[----:B------:R-:W-:Y:S05]  /*5b10*/  BSYNC B2 ;  /* 0x0000000000027941 */ /* 0x000fea0003800000 */
.L_x_42176:
        /* <DEDUP_REMOVED lines=44> */
.L_x_42175:
[----:B------:R-:W-:Y:S05]  /*5de0*/  BSYNC B1 ;  /* 0x0000000000017941 */ /* 0x000fea0003800000 */
.L_x_42174:
        /* <DEDUP_REMOVED lines=20> */
.L_x_42179:
[----:B------:R-:W-:-:S07]  /*5f30*/  IMAD.MOV.U32 R18, RZ, RZ, R6 ;  /* 0x000000ffff127224 */ /* 0x000fce00078e0006 */
.L_x_42180:
[----:B------:R-:W-:Y:S05]  /*5f40*/  BSYNC B1 ;  /* 0x0000000000017941 */ /* 0x000fea0003800000 */
.L_x_42178:
        /* <DEDUP_REMOVED lines=18> */
.L_x_42184:
[----:B------:R-:W-:Y:S05]  /*6070*/  BSYNC B2 ;  /* 0x0000000000027941 */ /* 0x000fea0003800000 */
.L_x_42183:
        /* <DEDUP_REMOVED lines=44> */
.L_x_42182:
[----:B------:R-:W-:Y:S05]  /*6340*/  BSYNC B1 ;  /* 0x0000000000017941 */ /* 0x000fea0003800000 */
.L_x_42181:
[----:B------:R-:W-:Y:S01]  /*6350*/  ISETP.NE.AND P6, PT, R11, RZ, PT ;  /* 0x000000ff0b00720c */ /* 0x000fe20003fc5270 */
[----:B------:R-:W0:Y:S01]  /*6360*/  @P1 LDC.64 R22, c[0x0][0x230] ;  /* 0x00008c00ff161b82 */ /* 0x000e220000000a00 */
[----:B------:R-:W-:Y:S01]  /*6370*/  I2FP.F32.U32 R11, R18 ;  /* 0x00000012000b7245 */ /* 0x000fe20000201000 */
[----:B------:R-:W-:Y:S01]  /*6380*/  HADD2.F32 R16, -RZ, R19.H1_H1 ;  /* 0x30000013ff107230 */ /* 0x000fe20000004100 */
[----:B------:R-:W-:Y:S02]  /*6390*/  SEL R21, RZ, 0x10000, P5 ;  /* 0x00010000ff157807 */ /* 0x000fe40002800000 */
[----:B------:R-:W-:Y:S01]  /*63a0*/  SEL R20, RZ, 0x100, P4 ;  /* 0x00000100ff147807 */ /* 0x000fe20002000000 */
[----:B------:R-:W-:Y:S01]  /*63b0*/  FFMA.FTZ R14, R11, R230, 1.1641532182693481445e-10 ;  /* 0x2f0000000b0e7423 */ /* 0x000fe200000100e6 */
[----:B------:R-:W-:Y:S01]  /*63c0*/  ISETP.NE.AND P5, PT, R13, RZ, PT ;  /* 0x000000ff0d00720c */ /* 0x000fe20003fa5270 */
[----:B------:R-:W-:Y:S01]  /*63d0*/  FMUL.FTZ R11, R16, R225 ;  /* 0x000000e1100b7220 */ /* 0x000fe20000410000 */
[----:B------:R-:W-:-:S02]  /*63e0*/  ISETP.NE.AND P4, PT, R26, RZ, PT ;  /* 0x000000ff1a00720c */ /* 0x000fc40003f85270 */
[----:B------:R-:W-:Y:S01]  /*63f0*/  SEL R15, RZ, 0x1, P2 ;  /* 0x00000001ff0f7807 */ /* 0x000fe20001000000 */
[----:B------:R-:W-:Y:S01]  /*6400*/  FMUL.FTZ R11, R11, R226 ;  /* 0x000000e20b0b7220 */ /* 0x000fe20000410000 */
[----:B------:R-:W-:Y:S02]  /*6410*/  FSETP.GTU.FTZ.AND P2, PT, R14, R227, PT ;  /* 0x000000e30e00720b */ /* 0x000fe40003f5c000 */
[----:B------:R-:W-:Y:S01]  /*6420*/  SEL R17, RZ, 0x1, P4 ;  /* 0x00000001ff117807 */ /* 0x000fe20002000000 */
[----:B------:R-:W-:Y:S01]  /*6430*/  IMAD.WIDE.U32 R14, R15, 0x1000000, RZ ;  /* 0x010000000f0e7825 */ /* 0x000fe200078e00ff */
[----:B------:R-:W-:Y:S02]  /*6440*/  SEL R18, RZ, 0x1, P5 ;  /* 0x00000001ff127807 */ /* 0x000fe40002800000 */
[----:B------:R-:W-:Y:S01]  /*6450*/  SEL R13, RZ, 0x1000000, P2 ;  /* 0x01000000ff0d7807 */ /* 0x000fe20001000000 */
[----:B------:R-:W-:Y:S01]  /*6460*/  IMAD.WIDE.U32 R16, R17, 0x10000, RZ ;  /* 0x0001000011107825 */ /* 0x000fe200078e00ff */
[----:B------:R-:W-:-:S02]  /*6470*/  FSEL R63, R11, RZ, !P2 ;  /* 0x000000ff0b3f7208 */ /* 0x000fc40005000000 */
[----:B------:R-:W-:Y:S01]  /*6480*/  LOP3.LUT R20, R20, R13, R21, 0xfe, !PT ;  /* 0x0000000d14147212 */ /* 0x000fe200078efe15 */
[----:B------:R-:W-:Y:S01]  /*6490*/  IMAD.WIDE.U32 R18, R18, 0x100, RZ ;  /* 0x0000010012127825 */ /* 0x000fe200078e00ff */
[----:B------:R-:W-:-:S03]  /*64a0*/  SEL R13, RZ, 0x1, P3 ;  /* 0x00000001ff0d7807 */ /* 0x000fc60001800000 */
[----:B------:R-:W-:Y:S01]  /*64b0*/  @P0 FADD.FTZ R63, R79, R63 ;  /* 0x0000003f4f3f0221 */ /* 0x000fe20000010000 */
[----:B------:R-:W-:Y:S02]  /*64c0*/  SEL R25, RZ, 0x1, P6 ;  /* 0x00000001ff197807 */ /* 0x000fe40003000000 */
[----:B------:R-:W-:Y:S02]  /*64d0*/  LOP3.LUT R24, R18, R14, R16, 0xfe, !PT ;  /* 0x0000000e12187212 */ /* 0x000fe400078efe10 */
[----:B------:R-:W-:Y:S01]  /*64e0*/  LOP3.LUT R11, R15, R20, R13, 0xfe, !PT ;  /* 0x000000140f0b7212 */ /* 0x000fe200078efe0d */
[C---:B------:R-:W-:Y:S01]  /*64f0*/  IMAD.WIDE.U32 R14, R217.reuse, 0x20, R222 ;  /* 0x00000020d90e7825 */ /* 0x040fe200078e00de */
[----:B------:R-:W-:Y:S02]  /*6500*/  IADD3 R13, R12, 0x40, RZ ;  /* 0x000000400c0d7810 */ /* 0x000fe40007ffe0ff */
[----:B------:R-:W-:Y:S01]  /*6510*/  LOP3.LUT R24, R24, R25, RZ, 0xfc, !PT ;  /* 0x0000001918187212 */ /* 0x000fe200078efcff */
[----:B------:R-:W-:Y:S01]  /*6520*/  IMAD.WIDE.U32 R20, R217, 0x8, R220 ;  /* 0x00000008d9147825 */ /* 0x000fe200078e00dc */
[----:B------:R-:W-:Y:S01]  /*6530*/  LOP3.LUT R25, R19, R11, R17, 0xfe, !PT ;  /* 0x0000000b13197212 */ /* 0x000fe200078efe11 */
[----:B------:R1:W-:Y:S02]  /*6540*/  STG.E.128 desc[UR4][R14.64], R64 ;  /* 0x000000400e007986 */ /* 0x0003e4000c101d04 */
[----:B------:R-:W-:-:S02]  /*6550*/  IMAD.WIDE.U32 R16, R13, 0x10, R212 ;  /* 0x000000100d107825 */ /* 0x000fc400078e00d4 */
[----:B------:R1:W-:Y:S02]  /*6560*/  STG.E.128 desc[UR4][R14.64+0x10], R60 ;  /* 0x0000103c0e007986 */ /* 0x0003e4000c101d04 */
[----:B0-----:R-:W-:Y:S02]  /*6570*/  @P1 IMAD.WIDE.U32 R22, R13, 0x20, R22 ;  /* 0x000000200d161825 */ /* 0x001fe400078e0016 */
        /* <DEDUP_REMOVED lines=16> */
.L_x_42186:
[----:B------:R-:W-:-:S07]  /*6680*/  IMAD.MOV.U32 R11, RZ, RZ, R6 ;  /* 0x000000ffff0b7224 */ /* 0x000fce00078e0006 */
.L_x_42187:
[----:B------:R-:W-:Y:S05]  /*6690*/  BSYNC B1 ;  /* 0x0000000000017941 */ /* 0x000fea0003800000 */
.L_x_42185:
        /* <DEDUP_REMOVED lines=16> */
.L_x_42191:
[----:B------:R-:W-:Y:S05]  /*67a0*/  BSYNC B2 ;  /* 0x0000000000027941 */ /* 0x000fea0003800000 */
.L_x_42190:
        /* <DEDUP_REMOVED lines=44> */
.L_x_42189:
[----:B------:R-:W-:Y:S05]  /*6a70*/  BSYNC B1 ;  /* 0x0000000000017941 */ /* 0x000fea0003800000 */
.L_x_42188:
[----:B------:R-:W-:Y:S01]  /*6a80*/  I2FP.F32.U32 R11, R11 ;  /* 0x0000000b000b7245 */ /* 0x000fe20000201000 */
[----:B-----5:R-:W-:Y:S01]  /*6a90*/  HADD2.F32 R20, -RZ, R16.H0_H0 ;  /* 0x20000010ff147230 */ /* 0x020fe20000004100 */
        /* <DEDUP_REMOVED lines=19> */
.L_x_42193:
[----:B------:R-:W-:-:S07]  /*6bd0*/  MOV R27, R6 ;  /* 0x00000006001b7202 */ /* 0x000fce0000000f00 */
.L_x_42194:
[----:B------:R-:W-:Y:S05]  /*6be0*/  BSYNC B1 ;  /* 0x0000000000017941 */ /* 0x000fea0003800000 */
.L_x_42192:
        /* <DEDUP_REMOVED lines=16> */
.L_x_42198:
[----:B------:R-:W-:Y:S05]  /*6cf0*/  BSYNC B2 ;  /* 0x0000000000027941 */ /* 0x000fea0003800000 */
.L_x_42197:
        /* <DEDUP_REMOVED lines=44> */
.L_x_42196:
[----:B------:R-:W-:Y:S05]  /*6fc0*/  BSYNC B1 ;  /* 0x0000000000017941 */ /* 0x000fea0003800000 */
.L_x_42195:
        /* <DEDUP_REMOVED lines=21> */
.L_x_42200:
[----:B------:R-:W-:-:S07]  /*7120*/  IMAD.MOV.U32 R26, RZ, RZ, R6 ;  /* 0x000000ffff1a7224 */ /* 0x000fce00078e0006 */
.L_x_42201:
[----:B------:R-:W-:Y:S05]  /*7130*/  BSYNC B1 ;  /* 0x0000000000017941 */ /* 0x000fea0003800000 */
.L_x_42199:
        /* <DEDUP_REMOVED lines=16> */
.L_x_42205:
[----:B------:R-:W-:Y:S05]  /*7240*/  BSYNC B2 ;  /* 0x0000000000027941 */ /* 0x000fea0003800000 */
.L_x_42204:
        /* <DEDUP_REMOVED lines=44> */
.L_x_42203:
[----:B------:R-:W-:Y:S05]  /*7510*/  BSYNC B1 ;  /* 0x0000000000017941 */ /* 0x000fea0003800000 */
.L_x_42202:
        /* <DEDUP_REMOVED lines=21> */
.L_x_42207:
[----:B------:R-:W-:-:S07]  /*7670*/  MOV R27, R6 ;  /* 0x00000006001b7202 */ /* 0x000fce0000000f00 */
.L_x_42208:
[----:B------:R-:W-:Y:S05]  /*7680*/  BSYNC B1 ;  /* 0x0000000000017941 */ /* 0x000fea0003800000 */
.L_x_42206:
        /* <DEDUP_REMOVED lines=16> */
.L_x_42212:
[----:B------:R-:W-:Y:S05]  /*7790*/  BSYNC B2 ;  /* 0x0000000000027941 */ /* 0x000fea0003800000 */
.L_x_42211:
        /* <DEDUP_REMOVED lines=44> */
.L_x_42210:
[----:B------:R-:W-:Y:S05]  /*7a60*/  BSYNC B1 ;  /* 0x0000000000017941 */ /* 0x000fea0003800000 */
.L_x_42209:
        /* <DEDUP_REMOVED lines=20> */
.L_x_42214:
[----:B------:R-:W-:-:S07]  /*7bb0*/  IMAD.MOV.U32 R17, RZ, RZ, R6 ;  /* 0x000000ffff117224 */ /* 0x000fce00078e0006 */
.L_x_42215:
[----:B------:R-:W-:Y:S05]  /*7bc0*/  BSYNC B1 ;  /* 0x0000000000017941 */ /* 0x000fea0003800000 */
.L_x_42213:
        /* <DEDUP_REMOVED lines=16> */
.L_x_42219:
[----:B------:R-:W-:Y:S05]  /*7cd0*/  BSYNC B2 ;  /* 0x0000000000027941 */ /* 0x000fea0003800000 */
.L_x_42218:
        /* <DEDUP_REMOVED lines=44> */
.L_x_42217:
[----:B------:R-:W-:Y:S05]  /*7fa0*/  BSYNC B1 ;  /* 0x0000000000017941 */ /* 0x000fea0003800000 */
.L_x_42216:
        /* <DEDUP_REMOVED lines=20> */
.L_x_42221:
[----:B------:R-:W-:-:S07]  /*80f0*/  MOV R17, R6 ;  /* 0x0000000600117202 */ /* 0x000fce0000000f00 */
.L_x_42222:
[----:B------:R-:W-:Y:S05]  /*8100*/  BSYNC B1 ;  /* 0x0000000000017941 */ /* 0x000fea0003800000 */
.L_x_42220:
        /* <DEDUP_REMOVED lines=16> */
.L_x_42226:
[----:B------:R-:W-:Y:S05]  /*8210*/  BSYNC B2 ;  /* 0x0000000000027941 */ /* 0x000fea0003800000 */
.L_x_42225:
        /* <DEDUP_REMOVED lines=44> */
.L_x_42224:
[----:B------:R-:W-:Y:S05]  /*84e0*/  BSYNC B1 ;  /* 0x0000000000017941 */ /* 0x000fea0003800000 */
.L_x_42223:
        /* <DEDUP_REMOVED lines=20> */
.L_x_42228:
[----:B------:R-:W-:-:S07]  /*8630*/  IMAD.MOV.U32 R17, RZ, RZ, R6 ;  /* 0x000000ffff117224 */ /* 0x000fce00078e0006 */
.L_x_42229:
[----:B------:R-:W-:Y:S05]  /*8640*/  BSYNC B1 ;  /* 0x0000000000017941 */ /* 0x000fea0003800000 */
.L_x_42227:
        /* <DEDUP_REMOVED lines=16> */
.L_x_42233:
[----:B------:R-:W-:Y:S05]  /*8750*/  BSYNC B2 ;  /* 0x0000000000027941 */ /* 0x000fea0003800000 */
.L_x_42232:
        /* <DEDUP_REMOVED lines=44> */
.L_x_42231:
[----:B------:R-:W-:Y:S05]  /*8a20*/  BSYNC B1 ;  /* 0x0000000000017941 */ /* 0x000fea0003800000 */
.L_x_42230:
        /* <DEDUP_REMOVED lines=20> */
.L_x_42235:
[----:B------:R-:W-:-:S07]  /*8b70*/  MOV R17, R6 ;  /* 0x0000000600117202 */ /* 0x000fce0000000f00 */
.L_x_42236:
[----:B------:R-:W-:Y:S05]  /*8b80*/  BSYNC B1 ;  /* 0x0000000000017941 */ /* 0x000fea0003800000 */
.L_x_42234:
        /* <DEDUP_REMOVED lines=18> */
.L_x_42240:
[----:B------:R-:W-:Y:S05]  /*8cb0*/  BSYNC B2 ;  /* 0x0000000000027941 */ /* 0x000fea0003800000 */
.L_x_42239:
        /* <DEDUP_REMOVED lines=44> */
.L_x_42238:
[----:B------:R-:W-:Y:S05]  /*8f80*/  BSYNC B1 ;  /* 0x0000000000017941 */ /* 0x000fea0003800000 */
.L_x_42237:
[----:B------:R-:W-:Y:S01]  /*8f90*/  ISETP.NE.AND P6, PT, R11, RZ, PT ;  /* 0x000000ff0b00720c */ /* 0x000fe20003fc5270 */
[----:B------:R-:W0:Y:S01]  /*8fa0*/  @P1 LDC.64 R24, c[0x0][0x230] ;  /* 0x00008c00ff181b82 */ /* 0x000e220000000a00 */
[----:B------:R-:W-:Y:S02]  /*8fb0*/  I2FP.F32.U32 R11, R17 ;  /* 0x00000011000b7245 */ /* 0x000fe40000201000 */
[----:B------:R-:W-:Y:S02]  /*8fc0*/  SEL R20, RZ, 0x10000, P5 ;  /* 0x00010000ff147807 */ /* 0x000fe40002800000 */
[----:B------:R-:W-:Y:S01]  /*8fd0*/  SEL R21, RZ, 0x100, P4 ;  /* 0x00000100ff157807 */ /* 0x000fe20002000000 */
[----:B------:R-:W-:Y:S01]  /*8fe0*/  FFMA.FTZ R14, R11, R230, 1.1641532182693481445e-10 ;  /* 0x2f0000000b0e7423 */ /* 0x000fe200000100e6 */
[----:B------:R-:W-:Y:S01]  /*8ff0*/  ISETP.NE.AND P5, PT, R16, RZ, PT ;  /* 0x000000ff1000720c */ /* 0x000fe20003fa5270 */
[----:B------:R-:W-:Y:S01]  /*9000*/  HADD2.F32 R16, -RZ, R19.H1_H1 ;  /* 0x30000013ff107230 */ /* 0x000fe20000004100 */
[----:B------:R-:W-:-:S02]  /*9010*/  ISETP.NE.AND P4, PT, R26, RZ, PT ;  /* 0x000000ff1a00720c */ /* 0x000fc40003f85270 */
[----:B------:R-:W-:Y:S02]  /*9020*/  SEL R15, RZ, 0x1, P2 ;  /* 0x00000001ff0f7807 */ /* 0x000fe40001000000 */
[----:B------:R-:W-:Y:S01]  /*9030*/  SEL R17, RZ, 0x1, P4 ;  /* 0x00000001ff117807 */ /* 0x000fe20002000000 */
[----:B------:R-:W-:Y:S01]  /*9040*/  FMUL.FTZ R11, R16, R225 ;  /* 0x000000e1100b7220 */ /* 0x000fe20000410000 */
[----:B------:R-:W-:Y:S02]  /*9050*/  SEL R18, RZ, 0x1, P5 ;  /* 0x00000001ff127807 */ /* 0x000fe40002800000 */
[----:B------:R-:W-:Y:S01]  /*9060*/  FSETP.GTU.FTZ.AND P2, PT, R14, R227, PT ;  /* 0x000000e30e00720b */ /* 0x000fe20003f5c000 */
[----:B------:R-:W-:-:S04]  /*9070*/  IMAD.WIDE.U32 R14, R15, 0x1000000, RZ ;  /* 0x010000000f0e7825 */ /* 0x000fc800078e00ff */
[----:B------:R-:W-:Y:S01]  /*9080*/  FMUL.FTZ R11, R11, R226 ;  /* 0x000000e20b0b7220 */ /* 0x000fe20000410000 */
[----:B------:R-:W-:Y:S01]  /*9090*/  SEL R27, RZ, 0x1, P6 ;  /* 0x00000001ff1b7807 */ /* 0x000fe20003000000 */
[----:B------:R-:W-:Y:S01]  /*90a0*/  IMAD.WIDE.U32 R16, R17, 0x10000, RZ ;  /* 0x0001000011107825 */ /* 0x000fe200078e00ff */
[----:B------:R-:W-:Y:S02]  /*90b0*/  SEL R22, RZ, 0x1000000, P2 ;  /* 0x01000000ff167807 */ /* 0x000fe40001000000 */
[----:B------:R-:W-:Y:S01]  /*90c0*/  FSEL R55, R11, RZ, !P2 ;  /* 0x000000ff0b377208 */ /* 0x000fe20005000000 */
[----:B------:R-:W-:Y:S01]  /*90d0*/  IMAD.WIDE.U32 R18, R18, 0x100, RZ ;  /* 0x0000010012127825 */ /* 0x000fe200078e00ff */
[----:B------:R-:W-:-:S03]  /*90e0*/  LOP3.LUT R21, R21, R22, R20, 0xfe, !PT ;  /* 0x0000001615157212 */ /* 0x000fc600078efe14 */
[----:B------:R-:W-:Y:S01]  /*90f0*/  @P0 FADD.FTZ R55, R79, R55 ;  /* 0x000000374f370221 */ /* 0x000fe20000010000 */
[----:B------:R-:W-:Y:S01]  /*9100*/  LOP3.LUT R26, R18, R14, R16, 0xfe, !PT ;  /* 0x0000000e121a7212 */ /* 0x000fe200078efe10 */
[----:B------:R-:W-:Y:S01]  /*9110*/  IMAD.WIDE.U32 R22, R13, 0x8, R220 ;  /* 0x000000080d167825 */ /* 0x000fe200078e00dc */
[----:B------:R-:W-:Y:S02]  /*9120*/  SEL R14, RZ, 0x1, P3 ;  /* 0x00000001ff0e7807 */ /* 0x000fe40001800000 */
[----:B------:R-:W-:Y:S02]  /*9130*/  LOP3.LUT R26, R26, R27, RZ, 0xfc, !PT ;  /* 0x0000001b1a1a7212 */ /* 0x000fe400078efcff */
[----:B------:R-:W-:Y:S01]  /*9140*/  LOP3.LUT R15, R15, R21, R14, 0xfe, !PT ;  /* 0x000000150f0f7212 */ /* 0x000fe200078efe0e */
[----:B------:R-:W-:Y:S02]  /*9150*/  VIADD R14, R12, 0x60 ;  /* 0x000000600c0e7836 */ /* 0x000fe40000000000 */
[----:B------:R-:W-:Y:S01]  /*9160*/  IMAD.WIDE.U32 R20, R13, 0x20, R222 ;  /* 0x000000200d147825 */ /* 0x000fe200078e00de */
[----:B------:R-:W-:-:S03]  /*9170*/  LOP3.LUT R27, R19, R15, R17, 0xfe, !PT ;  /* 0x0000000f131b7212 */ /* 0x000fc600078efe11 */
[C---:B------:R-:W-:Y:S01]  /*9180*/  IMAD.WIDE.U32 R16, R14.reuse, 0x10, R212 ;  /* 0x000000100e107825 */ /* 0x040fe200078e00d4 */
[----:B------:R1:W-:Y:S03]  /*9190*/  STG.E.128 desc[UR4][R20.64], R56 ;  /* 0x0000003814007986 */ /* 0x0003e6000c101d04 */
[----:B0-----:R-:W-:Y:S01]  /*91a0*/  @P1 IMAD.WIDE.U32 R24, R14, 0x20, R24 ;  /* 0x000000200e181825 */ /* 0x001fe200078e0018 */
        /* <DEDUP_REMOVED lines=17> */
.L_x_42242:
[----:B------:R-:W-:-:S07]  /*92c0*/  MOV R15, R6 ;  /* 0x00000006000f7202 */ /* 0x000fce0000000f00 */
.L_x_42243:
[----:B------:R-:W-:Y:S05]  /*92d0*/  BSYNC B1 ;  /* 0x0000000000017941 */ /* 0x000fea0003800000 */
.L_x_42241:
        /* <DEDUP_REMOVED lines=16> */
.L_x_42247:
[----:B------:R-:W-:Y:S05]  /*93e0*/  BSYNC B2 ;  /* 0x0000000000027941 */ /* 0x000fea0003800000 */
.L_x_42246:
        /* <DEDUP_REMOVED lines=44> */
.L_x_42245:
[----:B------:R-:W-:Y:S05]  /*96b0*/  BSYNC B1 ;  /* 0x0000000000017941 */ /* 0x000fea0003800000 */
.L_x_42244:
        /* <DEDUP_REMOVED lines=22> */
.L_x_42249:
[----:B------:R-:W-:-:S07]  /*9820*/  IMAD.MOV.U32 R15, RZ, RZ, R6 ;  /* 0x000000ffff0f7224 */ /* 0x000fce00078e0006 */
.L_x_42250:
[----:B------:R-:W-:Y:S05]  /*9830*/  BSYNC B1 ;  /* 0x0000000000017941 */ /* 0x000fea0003800000 */
.L_x_42248:
        /* <DEDUP_REMOVED lines=16> */
.L_x_42254:
[----:B------:R-:W-:Y:S05]  /*9940*/  BSYNC B2 ;  /* 0x0000000000027941 */ /* 0x000fea0003800000 */
.L_x_42253:
        /* <DEDUP_REMOVED lines=44> */
.L_x_42252:
[----:B------:R-:W-:Y:S05]  /*9c10*/  BSYNC B1 ;  /* 0x0000000000017941 */ /* 0x000fea0003800000 */
.L_x_42251:
        /* <DEDUP_REMOVED lines=21> */
.L_x_42256:
[----:B------:R-:W-:-:S07]  /*9d70*/  MOV R11, R6 ;  /* 0x00000006000b7202 */ /* 0x000fce0000000f00 */
.L_x_42257:
[----:B------:R-:W-:Y:S05]  /*9d80*/  BSYNC B1 ;  /* 0x0000000000017941 */ /* 0x000fea0003800000 */
.L_x_42255:
        /* <DEDUP_REMOVED lines=16> */
.L_x_42261:
[----:B------:R-:W-:Y:S05]  /*9e90*/  BSYNC B2 ;  /* 0x0000000000027941 */ /* 0x000fea0003800000 */
.L_x_42260:
        /* <DEDUP_REMOVED lines=44> */
.L_x_42259:
[----:B------:R-:W-:Y:S05]  /*a160*/  BSYNC B1 ;  /* 0x0000000000017941 */ /* 0x000fea0003800000 */
.L_x_42258:
        /* <DEDUP_REMOVED lines=21> */
.L_x_42263:
[----:B------:R-:W-:-:S07]  /*a2c0*/  IMAD.MOV.U32 R11, RZ, RZ, R6 ;  /* 0x000000ffff0b7224 */ /* 0x000fce00078e0006 */
.L_x_42264:
[----:B------:R-:W-:Y:S05]  /*a2d0*/  BSYNC B1 ;  /* 0x0000000000017941 */ /* 0x000fea0003800000 */
.L_x_42262:
        /* <DEDUP_REMOVED lines=16> */
.L_x_42268:
[----:B------:R-:W-:Y:S05]  /*a3e0*/  BSYNC B2 ;  /* 0x0000000000027941 */ /* 0x000fea0003800000 */
.L_x_42267:
        /* <DEDUP_REMOVED lines=44> */
.L_x_42266:
[----:B------:R-:W-:Y:S05]  /*a6b0*/  BSYNC B1 ;  /* 0x0000000000017941 */ /* 0x000fea0003800000 */
.L_x_42265:
        /* <DEDUP_REMOVED lines=20> */
.L_x_42270:
[----:B------:R-:W-:-:S07]  /*a800*/  MOV R11, R6 ;  /* 0x00000006000b7202 */ /* 0x000fce0000000f00 */
.L_x_42271:
[----:B------:R-:W-:Y:S05]  /*a810*/  BSYNC B1 ;  /* 0x0000000000017941 */ /* 0x000fea0003800000 */
.L_x_42269:
        /* <DEDUP_REMOVED lines=16> */
.L_x_42275:
[----:B------:R-:W-:Y:S05]  /*a920*/  BSYNC B2 ;  /* 0x0000000000027941 */ /* 0x000fea0003800000 */
.L_x_42274:
        /* <DEDUP_REMOVED lines=44> */
.L_x_42273:
[----:B------:R-:W-:Y:S05]  /*abf0*/  BSYNC B1 ;  /* 0x0000000000017941 */ /* 0x000fea0003800000 */
.L_x_42272:
        /* <DEDUP_REMOVED lines=20> */
.L_x_42277:
[----:B------:R-:W-:-:S07]  /*ad40*/  IMAD.MOV.U32 R11, RZ, RZ, R6 ;  /* 0x000000ffff0b7224 */ /* 0x000fce00078e0006 */
.L_x_42278:
[----:B------:R-:W-:Y:S05]  /*ad50*/  BSYNC B1 ;  /* 0x0000000000017941 */ /* 0x000fea0003800000 */
.L_x_42276:
        /* <DEDUP_REMOVED lines=16> */
.L_x_42282:
[----:B------:R-:W-:Y:S05]  /*ae60*/  BSYNC B2 ;  /* 0x0000000000027941 */ /* 0x000fea0003800000 */
.L_x_42281:
        /* <DEDUP_REMOVED lines=44> */
.L_x_42280:
[----:B------:R-:W-:Y:S05]  /*b130*/  BSYNC B1 ;  /* 0x0000000000017941 */ /* 0x000fea0003800000 */
.L_x_42279:
        /* <DEDUP_REMOVED lines=20> */
.L_x_42284:
[----:B------:R-:W-:-:S07]  /*b280*/  MOV R11, R6 ;  /* 0x00000006000b7202 */ /* 0x000fce0000000f00 */
.L_x_42285:
[----:B------:R-:W-:Y:S05]  /*b290*/  BSYNC B1 ;  /* 0x0000000000017941 */ /* 0x000fea0003800000 */
.L_x_42283:
        /* <DEDUP_REMOVED lines=16> */
.L_x_42289:
[----:B------:R-:W-:Y:S05]  /*b3a0*/  BSYNC B2 ;  /* 0x0000000000027941 */ /* 0x000fea0003800000 */
.L_x_42288:
        /* <DEDUP_REMOVED lines=44> */
.L_x_42287:
[----:B------:R-:W-:Y:S05]  /*b670*/  BSYNC B1 ;  /* 0x0000000000017941 */ /* 0x000fea0003800000 */
.L_x_42286:
        /* <DEDUP_REMOVED lines=20> */
.L_x_42291:
[----:B------:R-:W-:-:S07]  /*b7c0*/  IMAD.MOV.U32 R11, RZ, RZ, R6 ;  /* 0x000000ffff0b7224 */ /* 0x000fce00078e0006 */
.L_x_42292:
[----:B------:R-:W-:Y:S05]  /*b7d0*/  BSYNC B1 ;  /* 0x0000000000017941 */ /* 0x000fea0003800000 */
.L_x_42290:
        /* <DEDUP_REMOVED lines=18> */
.L_x_42296:
[----:B------:R-:W-:Y:S05]  /*b900*/  BSYNC B2 ;  /* 0x0000000000027941 */ /* 0x000fea0003800000 */
.L_x_42295:
        /* <DEDUP_REMOVED lines=44> */
.L_x_42294:
[----:B------:R-:W-:Y:S05]  /*bbd0*/  BSYNC B1 ;  /* 0x0000000000017941 */ /* 0x000fea0003800000 */
.L_x_42293:
[----:B------:R-:W-:Y:S01]  /*bbe0*/  I2FP.F32.U32 R11, R11 ;  /* 0x0000000b000b7245 */ /* 0x000fe20000201000 */
[----:B------:R-:W-:Y:S01]  /*bbf0*/  HADD2.F32 R18, -RZ, R19.H1_H1 ;  /* 0x30000013ff127230 */ /* 0x000fe20000004100 */
[----:B------:R-:W-:Y:S02]  /*bc00*/  SEL R19, RZ, 0x1, P2 ;  /* 0x00000001ff137807 */ /* 0x000fe40001000000 */
        /* <DEDUP_REMOVED lines=20> */
[----:B------:R-:W-:Y:S01]  /*bd50*/  LOP3.LUT R19, R19, R20, R15, 0xfe, !PT ;  /* 0x0000001413137212 */ /* 0x000fe200078efe0f */
[----:B------:R-:W-:Y:S01]  /*bd60*/  IMAD.WIDE.U32 R20, R14, 0x20, R222 ;  /* 0x000000200e147825 */ /* 0x000fe200078e00de */
[----:B------:R-:W-:-:S02]  /*bd70*/  FSEL R47, R11, RZ, !P2 ;  /* 0x000000ff0b2f7208 */ /* 0x000fc40005000000 */
[----:B------:R-:W-:Y:S02]  /*bd80*/  IADD3 R15, R12, 0x80, RZ ;  /* 0x000000800c0f7810 */ /* 0x000fe40007ffe0ff */
[----:B------:R-:W-:Y:S01]  /*bd90*/  LOP3.LUT R26, R26, R27, RZ, 0xfc, !PT ;  /* 0x0000001b1a1a7212 */ /* 0x000fe200078efcff */
[----:B------:R-:W-:Y:S01]  /*bda0*/  @P0 FADD.FTZ R47, R79, R47 ;  /* 0x0000002f4f2f0221 */ /* 0x000fe20000010000 */
[----:B------:R-:W-:Y:S01]  /*bdb0*/  LOP3.LUT R27, R25, R19, R23, 0xfe, !PT ;  /* 0x00000013191b7212 */ /* 0x000fe200078efe17 */
        /* <DEDUP_REMOVED lines=21> */
.L_x_42298:
[----:B------:R-:W-:-:S07]  /*bf10*/  IMAD.MOV.U32 R11, RZ, RZ, R6 ;  /* 0x000000ffff0b7224 */ /* 0x000fce00078e0006 */
.L_x_42299:
[----:B------:R-:W-:Y:S05]  /*bf20*/  BSYNC B1 ;  /* 0x0000000000017941 */ /* 0x000fea0003800000 */
.L_x_42297:
        /* <DEDUP_REMOVED lines=16> */
.L_x_42303:
[----:B------:R-:W-:Y:S05]  /*c030*/  BSYNC B2 ;  /* 0x0000000000027941 */ /* 0x000fea0003800000 */
.L_x_42302:
        /* <DEDUP_REMOVED lines=44> */
.L_x_42301:
[----:B------:R-:W-:Y:S05]  /*c300*/  BSYNC B1 ;  /* 0x0000000000017941 */ /* 0x000fea0003800000 */
.L_x_42300:
        /* <DEDUP_REMOVED lines=22> */
.L_x_42305:
[----:B------:R-:W-:-:S07]  /*c470*/  MOV R11, R6 ;  /* 0x00000006000b7202 */ /* 0x000fce0000000f00 */
.L_x_42306:
[----:B------:R-:W-:Y:S05]  /*c480*/  BSYNC B1 ;  /* 0x0000000000017941 */ /* 0x000fea0003800000 */
.L_x_42304:
        /* <DEDUP_REMOVED lines=16> */
.L_x_42310:
[----:B------:R-:W-:Y:S05]  /*c590*/  BSYNC B2 ;  /* 0x0000000000027941 */ /* 0x000fea0003800000 */
.L_x_42309:
        /* <DEDUP_REMOVED lines=44> */
.L_x_42308:
[----:B------:R-:W-:Y:S05]  /*c860*/  BSYNC B1 ;  /* 0x0000000000017941 */ /* 0x000fea0003800000 */
.L_x_42307:
[----:B------:R-:W-:Y:S01]  /*c870*/  I2FP.F32.U32 R11, R11 ;  /* 0x0000000b000b7245 */ /* 0x000fe20000201000 */
[----:B------:R-:W-:Y:S01]  /*c880*/  HADD2.F32 R20, -RZ, R16.H1_H1 ;  /* 0x30000010ff147230 */ /* 0x000fe20000004100 */
        /* <DEDUP_REMOVED lines=20> */
.L_x_42312:
[----:B------:R-:W-:-:S07]  /*c9d0*/  IMAD.MOV.U32 R11, RZ, RZ, R6 ;  /* 0x000000ffff0b7224 */ /* 0x000fce00078e0006 */
.L_x_42313:
[----:B------:R-:W-:Y:S05]  /*c9e0*/  BSYNC B1 ;  /* 0x0000000000017941 */ /* 0x000fea0003800000 */
.L_x_42311:
        /* <DEDUP_REMOVED lines=16> */
.L_x_42317:
[----:B------:R-:W-:Y:S05]  /*caf0*/  BSYNC B2 ;  /* 0x0000000000027941 */ /* 0x000fea0003800000 */
.L_x_42316:
        /* <DEDUP_REMOVED lines=44> */
.L_x_42315:
[----:B------:R-:W-:Y:S05]  /*cdc0*/  BSYNC B1 ;  /* 0x0000000000017941 */ /* 0x000fea0003800000 */
.L_x_42314:
[----:B------:R-:W-:Y:S01]  /*cdd0*/  I2FP.F32.U32 R11, R11 ;  /* 0x0000000b000b7245 */ /* 0x000fe20000201000 */
[----:B------:R-:W-:Y:S01]  /*cde0*/  HADD2.F32 R20, -RZ, R17.H0_H0 ;  /* 0x20000011ff147230 */ /* 0x000fe20000004100 */
        /* <DEDUP_REMOVED lines=20> */
.L_x_42319:
[----:B------:R-:W-:-:S07]  /*cf30*/  MOV R11, R6 ;  /* 0x00000006000b7202 */ /* 0x000fce0000000f00 */
.L_x_42320:
[----:B------:R-:W-:Y:S05]  /*cf40*/  BSYNC B1 ;  /* 0x0000000000017941 */ /* 0x000fea0003800000 */
.L_x_42318:
        /* <DEDUP_REMOVED lines=16> */
.L_x_42324:
[----:B------:R-:W-:Y:S05]  /*d050*/  BSYNC B2 ;  /* 0x0000000000027941 */ /* 0x000fea0003800000 */
.L_x_42323:
        /* <DEDUP_REMOVED lines=44> */
.L_x_42322:
[----:B------:R-:W-:Y:S05]  /*d320*/  BSYNC B1 ;  /* 0x0000000000017941 */ /* 0x000fea0003800000 */
.L_x_42321:
        /* <DEDUP_REMOVED lines=20> */
.L_x_42326:
[----:B------:R-:W-:-:S07]  /*d470*/  IMAD.MOV.U32 R11, RZ, RZ, R6 ;  /* 0x000000ffff0b7224 */ /* 0x000fce00078e0006 */
.L_x_42327:
[----:B------:R-:W-:Y:S05]  /*d480*/  BSYNC B1 ;  /* 0x0000000000017941 */ /* 0x000fea0003800000 */
.L_x_42325:
        /* <DEDUP_REMOVED lines=16> */
.L_x_42331:
[----:B------:R-:W-:Y:S05]  /*d590*/  BSYNC B2 ;  /* 0x0000000000027941 */ /* 0x000fea0003800000 */
.L_x_42330:
        /* <DEDUP_REMOVED lines=44> */
.L_x_42329:
[----:B------:R-:W-:Y:S05]  /*d860*/  BSYNC B1 ;  /* 0x0000000000017941 */ /* 0x000fea0003800000 */
.L_x_42328:
        /* <DEDUP_REMOVED lines=20> */
.L_x_42333:
[----:B------:R-:W-:-:S07]  /*d9b0*/  MOV R11, R6 ;  /* 0x00000006000b7202 */ /* 0x000fce0000000f00 */
.L_x_42334:
[----:B------:R-:W-:Y:S05]  /*d9c0*/  BSYNC B1 ;  /* 0x0000000000017941 */ /* 0x000fea0003800000 */
.L_x_42332:
        /* <DEDUP_REMOVED lines=16> */
.L_x_42338:
[----:B------:R-:W-:Y:S05]  /*dad0*/  BSYNC B2 ;  /* 0x0000000000027941 */ /* 0x000fea0003800000 */
.L_x_42337:
        /* <DEDUP_REMOVED lines=44> */
.L_x_42336:
[----:B------:R-:W-:Y:S05]  /*dda0*/  BSYNC B1 ;  /* 0x0000000000017941 */ /* 0x000fea0003800000 */
.L_x_42335:
        /* <DEDUP_REMOVED lines=20> */
.L_x_42340:
[----:B------:R-:W-:-:S07]  /*def0*/  IMAD.MOV.U32 R11, RZ, RZ, R6 ;  /* 0x000000ffff0b7224 */ /* 0x000fce00078e0006 */
.L_x_42341:
[----:B------:R-:W-:Y:S05]  /*df00*/  BSYNC B1 ;  /* 0x0000000000017941 */ /* 0x000fea0003800000 */
.L_x_42339:
        /* <DEDUP_REMOVED lines=16> */
.L_x_42345:
[----:B------:R-:W-:Y:S05]  /*e010*/  BSYNC B2 ;  /* 0x0000000000027941 */ /* 0x000fea0003800000 */
.L_x_42344:
        /* <DEDUP_REMOVED lines=44> */
.L_x_42343:
[----:B------:R-:W-:Y:S05]  /*e2e0*/  BSYNC B1 ;  /* 0x0000000000017941 */ /* 0x000fea0003800000 */
.L_x_42342:
        /* <DEDUP_REMOVED lines=20> */
.L_x_42347:
[----:B------:R-:W-:-:S07]  /*e430*/  MOV R11, R6 ;  /* 0x00000006000b7202 */ /* 0x000fce0000000f00 */
.L_x_42348:
[----:B------:R-:W-:Y:S05]  /*e440*/  BSYNC B1 ;  /* 0x0000000000017941 */ /* 0x000fea0003800000 */
.L_x_42346:
        /* <DEDUP_REMOVED lines=18> */
.L_x_42352:
[----:B------:R-:W-:Y:S05]  /*e570*/  BSYNC B2 ;  /* 0x0000000000027941 */ /* 0x000fea0003800000 */
.L_x_42351:
        /* <DEDUP_REMOVED lines=44> */
.L_x_42350:
[----:B------:R-:W-:Y:S05]  /*e840*/  BSYNC B1 ;  /* 0x0000000000017941 */ /* 0x000fea0003800000 */
.L_x_42349:
[----:B------:R-:W-:Y:S01]  /*e850*/  I2FP.F32.U32 R11, R11 ;  /* 0x0000000b000b7245 */ /* 0x000fe20000201000 */
[----:B------:R-:W-:Y:S01]  /*e860*/  HADD2.F32 R18, -RZ, R19.H1_H1 ;  /* 0x30000013ff127230 */ /* 0x000fe20000004100 */
        /* <DEDUP_REMOVED lines=49> */
.L_x_42354:
[----:B------:R-:W-:-:S07]  /*eb80*/  IMAD.MOV.U32 R20, RZ, RZ, R6 ;  /* 0x000000ffff147224 */ /* 0x000fce00078e0006 */
.L_x_42355:
[----:B------:R-:W-:Y:S05]  /*eb90*/  BSYNC B1 ;  /* 0x0000000000017941 */ /* 0x000fea0003800000 */
.L_x_42353:
        /* <DEDUP_REMOVED lines=16> */
.L_x_42359:
[----:B------:R-:W-:Y:S05]  /*eca0*/  BSYNC B2 ;  /* 0x0000000000027941 */ /* 0x000fea0003800000 */
.L_x_42358:
        /* <DEDUP_REMOVED lines=44> */
.L_x_42357:
[----:B------:R-:W-:Y:S05]  /*ef70*/  BSYNC B1 ;  /* 0x0000000000017941 */ /* 0x000fea0003800000 */
.L_x_42356:
        /* <DEDUP_REMOVED lines=22> */
.L_x_42361:
[----:B------:R-:W-:-:S07]  /*f0e0*/  IMAD.MOV.U32 R20, RZ, RZ, R6 ;  /* 0x000000ffff147224 */ /* 0x000fce00078e0006 */
.L_x_42362:
[----:B------:R-:W-:Y:S05]  /*f0f0*/  BSYNC B1 ;  /* 0x0000000000017941 */ /* 0x000fea0003800000 */
.L_x_42360:
        /* <DEDUP_REMOVED lines=16> */
.L_x_42366:
[----:B------:R-:W-:Y:S05]  /*f200*/  BSYNC B2 ;  /* 0x0000000000027941 */ /* 0x000fea0003800000 */
.L_x_42365:
        /* <DEDUP_REMOVED lines=44> */
.L_x_42364:
[----:B------:R-:W-:Y:S05]  /*f4d0*/  BSYNC B1 ;  /* 0x0000000000017941 */ /* 0x000fea0003800000 */
.L_x_42363:
[----:B------:R-:W-:Y:S01]  /*f4e0*/  I2FP.F32.U32 R21, R20 ;  /* 0x0000001400157245 */ /* 0x000fe20000201000 */
[----:B------:R-:W-:Y:S01]  /*f4f0*/  HADD2.F32 R20, -RZ, R16.H1_H1 ;  /* 0x30000010ff147230 */ /* 0x000fe20000004100 */
        /* <DEDUP_REMOVED lines=20> */
.L_x_42368:
[----:B------:R-:W-:-:S07]  /*f640*/  IMAD.MOV.U32 R16, RZ, RZ, R6 ;  /* 0x000000ffff107224 */ /* 0x000fce00078e0006 */
.L_x_42369:
[----:B------:R-:W-:Y:S05]  /*f650*/  BSYNC B1 ;  /* 0x0000000000017941 */ /* 0x000fea0003800000 */
.L_x_42367:
        /* <DEDUP_REMOVED lines=16> */
.L_x_42373:
[----:B------:R-:W-:Y:S05]  /*f760*/  BSYNC B2 ;  /* 0x0000000000027941 */ /* 0x000fea0003800000 */
.L_x_42372:
        /* <DEDUP_REMOVED lines=44> */
.L_x_42371:
[----:B------:R-:W-:Y:S05]  /*fa30*/  BSYNC B1 ;  /* 0x0000000000017941 */ /* 0x000fea0003800000 */
.L_x_42370:
        /* <DEDUP_REMOVED lines=22> */
.L_x_42375:
[----:B------:R-:W-:-:S07]  /*fba0*/  IMAD.MOV.U32 R16, RZ, RZ, R6 ;  /* 0x000000ffff107224 */ /* 0x000fce00078e0006 */
.L_x_42376:
[----:B------:R-:W-:Y:S05]  /*fbb0*/  BSYNC B1 ;  /* 0x0000000000017941 */ /* 0x000fea0003800000 */
.L_x_42374:
        /* <DEDUP_REMOVED lines=16> */
.L_x_42380:
[----:B------:R-:W-:Y:S05]  /*fcc0*/  BSYNC B2 ;  /* 0x0000000000027941 */ /* 0x000fea0003800000 */
.L_x_42379:
        /* <DEDUP_REMOVED lines=44> */
.L_x_42378:
[----:B------:R-:W-:Y:S05]  /*ff90*/  BSYNC B1 ;  /* 0x0000000000017941 */ /* 0x000fea0003800000 */
.L_x_42377:
        /* <DEDUP_REMOVED lines=20> */
.L_x_42382:
[----:B------:R-:W-:-:S07]  /*100e0*/  IMAD.MOV.U32 R16, RZ, RZ, R6 ;  /* 0x000000ffff107224 */ /* 0x000fce00078e0006 */
.L_x_42383:
[----:B------:R-:W-:Y:S05]  /*100f0*/  BSYNC B1 ;  /* 0x0000000000017941 */ /* 0x000fea0003800000 */
.L_x_42381:
        /* <DEDUP_REMOVED lines=16> */
.L_x_42387:
[----:B------:R-:W-:Y:S05]  /*10200*/  BSYNC B2 ;  /* 0x0000000000027941 */ /* 0x000fea0003800000 */
.L_x_42386:
        /* <DEDUP_REMOVED lines=44> */
.L_x_42385:
[----:B------:R-:W-:Y:S05]  /*104d0*/  BSYNC B1 ;  /* 0x0000000000017941 */ /* 0x000fea0003800000 */
.L_x_42384:
        /* <DEDUP_REMOVED lines=20> */
.L_x_42389:
[----:B------:R-:W-:-:S07]  /*10620*/  IMAD.MOV.U32 R16, RZ, RZ, R6 ;  /* 0x000000ffff107224 */ /* 0x000fce00078e0006 */
.L_x_42390:
[----:B------:R-:W-:Y:S05]  /*10630*/  BSYNC B1 ;  /* 0x0000000000017941 */ /* 0x000fea0003800000 */
.L_x_42388:
        /* <DEDUP_REMOVED lines=16> */
.L_x_42394:
[----:B------:R-:W-:Y:S05]  /*10740*/  BSYNC B2 ;  /* 0x0000000000027941 */ /* 0x000fea0003800000 */
.L_x_42393:
        /* <DEDUP_REMOVED lines=44> */
.L_x_42392:
[----:B------:R-:W-:Y:S05]  /*10a10*/  BSYNC B1 ;  /* 0x0000000000017941 */ /* 0x000fea0003800000 */
.L_x_42391:
        /* <DEDUP_REMOVED lines=20> */
.L_x_42396:
[----:B------:R-:W-:-:S07]  /*10b60*/  IMAD.MOV.U32 R16, RZ, RZ, R6 ;  /* 0x000000ffff107224 */ /* 0x000fce00078e0006 */
.L_x_42397:
[----:B------:R-:W-:Y:S05]  /*10b70*/  BSYNC B1 ;  /* 0x0000000000017941 */ /* 0x000fea0003800000 */
.L_x_42395:
        /* <DEDUP_REMOVED lines=16> */
.L_x_42401:
[----:B------:R-:W-:Y:S05]  /*10c80*/  BSYNC B2 ;  /* 0x0000000000027941 */ /* 0x000fea0003800000 */
.L_x_42400:
        /* <DEDUP_REMOVED lines=44> */
.L_x_42399:
[----:B------:R-:W-:Y:S05]  /*10f50*/  BSYNC B1 ;  /* 0x0000000000017941 */ /* 0x000fea0003800000 */
.L_x_42398:
        /* <DEDUP_REMOVED lines=20> */
.L_x_42403:
[----:B------:R-:W-:-:S07]  /*110a0*/  IMAD.MOV.U32 R16, RZ, RZ, R6 ;  /* 0x000000ffff107224 */ /* 0x000fce00078e0006 */
.L_x_42404:
[----:B------:R-:W-:Y:S05]  /*110b0*/  BSYNC B1 ;  /* 0x0000000000017941 */ /* 0x000fea0003800000 */
.L_x_42402:
        /* <DEDUP_REMOVED lines=18> */
.L_x_42408:
[----:B------:R-:W-:Y:S05]  /*111e0*/  BSYNC B2 ;  /* 0x0000000000027941 */ /* 0x000fea0003800000 */
.L_x_42407:
        /* <DEDUP_REMOVED lines=44> */
.L_x_42406:
[----:B------:R-:W-:Y:S05]  /*114b0*/  BSYNC B1 ;  /* 0x0000000000017941 */ /* 0x000fea0003800000 */
.L_x_42405:
        /* <DEDUP_REMOVED lines=21> */
[----:B------:R-:W-:Y:S02]  /*11610*/  FSEL R31, R25, RZ, !P2 ;  /* 0x000000ff191f7208 */ /* 0x000fe40005000000 */
[----:B------:R-:W-:Y:S02]  /*11620*/  LOP3.LUT R20, R20, R22, R18, 0xfe, !PT ;  /* 0x0000001614147212 */ /* 0x000fe400078efe12 */
[----:B------:R-:W-:Y:S01]  /*11630*/  SEL R22, RZ, 0x1, P3 ;  /* 0x00000001ff167807 */ /* 0x000fe20001800000 */
[----:B------:R-:W-:Y:S01]  /*11640*/  @P0 FADD.FTZ R31, R79, R31 ;  /* 0x0000001f4f1f0221 */ /* 0x000fe20000010000 */
[----:B------:R-:W-:-:S02]  /*11650*/  IADD3 R216, R12, 0xc0, RZ ;  /* 0x000000c00cd87810 */ /* 0x000fc40007ffe0ff */
[----:B------:R-:W-:Y:S01]  /*11660*/  LOP3.LUT R25, R23, R215, R22, 0xfe, !PT ;  /* 0x000000d717197212 */ /* 0x000fe200078efe16 */
[----:B------:R-:W-:Y:S01]  /*11670*/  IMAD.WIDE.U32 R22, R11, 0x20, R222 ;  /* 0x000000200b167825 */ /* 0x000fe200078e00de */
[----:B------:R-:W-:Y:S02]  /*11680*/  LOP3.LUT R20, R20, R27, RZ, 0xfc, !PT ;  /* 0x0000001b14147212 */ /* 0x000fe400078efcff */
        /* <DEDUP_REMOVED lines=22> */
.L_x_42410:
[----:B------:R-:W-:-:S07]  /*117f0*/  MOV R20, R6 ;  /* 0x0000000600147202 */ /* 0x000fce0000000f00 */
.L_x_42411:
[----:B------:R-:W-:Y:S05]  /*11800*/  BSYNC B1 ;  /* 0x0000000000017941 */ /* 0x000fea0003800000 */
.L_x_42409:
        /* <DEDUP_REMOVED lines=16> */
.L_x_42415:
[----:B------:R-:W-:Y:S05]  /*11910*/  BSYNC B2 ;  /* 0x0000000000027941 */ /* 0x000fea0003800000 */
.L_x_42414:
        /* <DEDUP_REMOVED lines=44> */
.L_x_42413:
[----:B------:R-:W-:Y:S05]  /*11be0*/  BSYNC B1 ;  /* 0x0000000000017941 */ /* 0x000fea0003800000 */
.L_x_42412:
        /* <DEDUP_REMOVED lines=22> */
.L_x_42417:
[----:B------:R-:W-:-:S07]  /*11d50*/  MOV R20, R6 ;  /* 0x0000000600147202 */ /* 0x000fce0000000f00 */
.L_x_42418:
[----:B------:R-:W-:Y:S05]  /*11d60*/  BSYNC B1 ;  /* 0x0000000000017941 */ /* 0x000fea0003800000 */
.L_x_42416:
        /* <DEDUP_REMOVED lines=16> */
.L_x_42422:
[----:B------:R-:W-:Y:S05]  /*11e70*/  BSYNC B2 ;  /* 0x0000000000027941 */ /* 0x000fea0003800000 */
.L_x_42421:
        /* <DEDUP_REMOVED lines=44> */
.L_x_42420:
[----:B------:R-:W-:Y:S05]  /*12140*/  BSYNC B1 ;  /* 0x0000000000017941 */ /* 0x000fea0003800000 */
.L_x_42419:
        /* <DEDUP_REMOVED lines=22> */
.L_x_42424:
[----:B------:R-:W-:-:S07]  /*122b0*/  MOV R16, R6 ;  /* 0x0000000600107202 */ /* 0x000fce0000000f00 */
.L_x_42425:
[----:B------:R-:W-:Y:S05]  /*122c0*/  BSYNC B1 ;  /* 0x0000000000017941 */ /* 0x000fea0003800000 */
.L_x_42423:
        /* <DEDUP_REMOVED lines=16> */
.L_x_42429:
[----:B------:R-:W-:Y:S05]  /*123d0*/  BSYNC B2 ;  /* 0x0000000000027941 */ /* 0x000fea0003800000 */
.L_x_42428:
        /* <DEDUP_REMOVED lines=44> */
.L_x_42427:
[----:B------:R-:W-:Y:S05]  /*126a0*/  BSYNC B1 ;  /* 0x0000000000017941 */ /* 0x000fea0003800000 */
.L_x_42426:
[----:B------:R-:W-:Y:S01]  /*126b0*/  I2FP.F32.U32 R21, R16 ;  /* 0x0000001000157245 */ /* 0x000fe20000201000 */
[----:B------:R-:W-:Y:S01]  /*126c0*/  HADD2.F32 R20, -RZ, R17.H0_H0 ;  /* 0x20000011ff147230 */ /* 0x000fe20000004100 */
        /* <DEDUP_REMOVED lines=20> */
.L_x_42431:
[----:B------:R-:W-:-:S07]  /*12810*/  MOV R16, R6 ;  /* 0x0000000600107202 */ /* 0x000fce0000000f00 */
.L_x_42432:
[----:B------:R-:W-:Y:S05]  /*12820*/  BSYNC B1 ;  /* 0x0000000000017941 */ /* 0x000fea0003800000 */
.L_x_42430:
        /* <DEDUP_REMOVED lines=16> */
.L_x_42436:
[----:B------:R-:W-:Y:S05]  /*12930*/  BSYNC B2 ;  /* 0x0000000000027941 */ /* 0x000fea0003800000 */
.L_x_42435:
        /* <DEDUP_REMOVED lines=44> */
.L_x_42434:
[----:B------:R-:W-:Y:S05]  /*12c00*/  BSYNC B1 ;  /* 0x0000000000017941 */ /* 0x000fea0003800000 */
.L_x_42433:
        /* <DEDUP_REMOVED lines=20> */
.L_x_42438:
[----:B------:R-:W-:-:S07]  /*12d50*/  MOV R16, R6 ;  /* 0x0000000600107202 */ /* 0x000fce0000000f00 */
.L_x_42439:
[----:B------:R-:W-:Y:S05]  /*12d60*/  BSYNC B1 ;  /* 0x0000000000017941 */ /* 0x000fea0003800000 */
.L_x_42437:
        /* <DEDUP_REMOVED lines=16> */
.L_x_42443:
[----:B------:R-:W-:Y:S05]  /*12e70*/  BSYNC B2 ;  /* 0x0000000000027941 */ /* 0x000fea0003800000 */
.L_x_42442:
        /* <DEDUP_REMOVED lines=44> */
.L_x_42441:
[----:B------:R-:W-:Y:S05]  /*13140*/  BSYNC B1 ;  /* 0x0000000000017941 */ /* 0x000fea0003800000 */
.L_x_42440:
        /* <DEDUP_REMOVED lines=20> */
.L_x_42445:
[----:B------:R-:W-:-:S07]  /*13290*/  MOV R16, R6 ;  /* 0x0000000600107202 */ /* 0x000fce0000000f00 */
.L_x_42446:
[----:B------:R-:W-:Y:S05]  /*132a0*/  BSYNC B1 ;  /* 0x0000000000017941 */ /* 0x000fea0003800000 */
.L_x_42444:
        /* <DEDUP_REMOVED lines=16> */
.L_x_42450:
[----:B------:R-:W-:Y:S05]  /*133b0*/  BSYNC B2 ;  /* 0x0000000000027941 */ /* 0x000fea0003800000 */
.L_x_42449:
        /* <DEDUP_REMOVED lines=44> */
.L_x_42448:
[----:B------:R-:W-:Y:S05]  /*13680*/  BSYNC B1 ;  /* 0x0000000000017941 */ /* 0x000fea0003800000 */
.L_x_42447:
        /* <DEDUP_REMOVED lines=20> */
.L_x_42452:
[----:B------:R-:W-:-:S07]  /*137d0*/  MOV R16, R6 ;  /* 0x0000000600107202 */ /* 0x000fce0000000f00 */
.L_x_42453:
[----:B------:R-:W-:Y:S05]  /*137e0*/  BSYNC B1 ;  /* 0x0000000000017941 */ /* 0x000fea0003800000 */
.L_x_42451:
        /* <DEDUP_REMOVED lines=16> */
.L_x_42457:
[----:B------:R-:W-:Y:S05]  /*138f0*/  BSYNC B2 ;  /* 0x0000000000027941 */ /* 0x000fea0003800000 */
.L_x_42456:
        /* <DEDUP_REMOVED lines=44> */
.L_x_42455:
[----:B------:R-:W-:Y:S05]  /*13bc0*/  BSYNC B1 ;  /* 0x0000000000017941 */ /* 0x000fea0003800000 */
.L_x_42454:
        /* <DEDUP_REMOVED lines=20> */
.L_x_42459:
[----:B------:R-:W-:-:S07]  /*13d10*/  MOV R16, R6 ;  /* 0x0000000600107202 */ /* 0x000fce0000000f00 */
.L_x_42460:
[----:B------:R-:W-:Y:S05]  /*13d20*/  BSYNC B1 ;  /* 0x0000000000017941 */ /* 0x000fea0003800000 */
.L_x_42458:
        /* <DEDUP_REMOVED lines=18> */
.L_x_42464:
[----:B------:R-:W-:Y:S05]  /*13e50*/  BSYNC B2 ;  /* 0x0000000000027941 */ /* 0x000fea0003800000 */
.L_x_42463:
        /* <DEDUP_REMOVED lines=44> */
.L_x_42462:
[----:B------:R-:W-:Y:S05]  /*14120*/  BSYNC B1 ;  /* 0x0000000000017941 */ /* 0x000fea0003800000 */
.L_x_42461:
[----:B------:R-:W-:Y:S01]  /*14130*/  I2FP.F32.U32 R17, R16 ;  /* 0x0000001000117245 */ /* 0x000fe20000201000 */
[----:B------:R-:W-:Y:S01]  /*14140*/  HADD2.F32 R214, -RZ, R19.H1_H1 ;  /* 0x30000013ffd67230 */ /* 0x000fe20000004100 */
        /* <DEDUP_REMOVED lines=25> */
[----:B------:R-:W-:-:S03]  /*142e0*/  LOP3.LUT R219, R219, R233, R218, 0xfe, !PT ;  /* 0x000000e9dbdb7212 */ /* 0x000fc600078efeda */
[----:B------:R-:W-:Y:S01]  /*142f0*/  VIADD R218, R12, 0xe0 ;  /* 0x000000e00cda7836 */ /* 0x000fe20000000000 */
[----:B------:R-:W-:Y:S01]  /*14300*/  LOP3.LUT R17, R17, R219, R215, 0xfe, !PT ;  /* 0x000000db11117212 */ /* 0x000fe200078efed7 */
[----:B------:R-:W-:-:S04]  /*14310*/  IMAD.WIDE.U32 R232, R216, 0x20, R222 ;  /* 0x00000020d8e87825 */ /* 0x000fc800078e00de */
        /* <DEDUP_REMOVED lines=20> */
.L_x_42466:
[----:B------:R-:W-:-:S07]  /*14460*/  MOV R219, R6 ;  /* 0x0000000600db7202 */ /* 0x000fce0000000f00 */
.L_x_42467:
[----:B------:R-:W-:Y:S05]  /*14470*/  BSYNC B1 ;  /* 0x0000000000017941 */ /* 0x000fea0003800000 */
.L_x_42465:
        /* <DEDUP_REMOVED lines=16> */
.L_x_42471:
[----:B------:R-:W-:Y:S05]  /*14580*/  BSYNC B2 ;  /* 0x0000000000027941 */ /* 0x000fea0003800000 */
.L_x_42470:
        /* <DEDUP_REMOVED lines=44> */
.L_x_42469:
[----:B------:R-:W-:Y:S05]  /*14850*/  BSYNC B1 ;  /* 0x0000000000017941 */ /* 0x000fea0003800000 */
.L_x_42468:
        /* <DEDUP_REMOVED lines=22> */
.L_x_42473:
[----:B------:R-:W-:-:S07]  /*149c0*/  MOV R17, R6 ;  /* 0x0000000600117202 */ /* 0x000fce0000000f00 */
.L_x_42474:
[----:B------:R-:W-:Y:S05]  /*149d0*/  BSYNC B1 ;  /* 0x0000000000017941 */ /* 0x000fea0003800000 */
.L_x_42472:
        /* <DEDUP_REMOVED lines=16> */
.L_x_42478:
[----:B------:R-:W-:Y:S05]  /*14ae0*/  BSYNC B2 ;  /* 0x0000000000027941 */ /* 0x000fea0003800000 */
.L_x_42477:
        /* <DEDUP_REMOVED lines=44> */
.L_x_42476:
[----:B------:R-:W-:Y:S05]  /*14db0*/  BSYNC B1 ;  /* 0x0000000000017941 */ /* 0x000fea0003800000 */
.L_x_42475:
        /* <DEDUP_REMOVED lines=22> */
.L_x_42480:
[----:B------:R-:W-:-:S07]  /*14f20*/  MOV R212, R6 ;  /* 0x0000000600d47202 */ /* 0x000fce0000000f00 */
.L_x_42481:
[----:B------:R-:W-:Y:S05]  /*14f30*/  BSYNC B1 ;  /* 0x0000000000017941 */ /* 0x000fea0003800000 */
.L_x_42479:
        /* <DEDUP_REMOVED lines=16> */
.L_x_42485:
[----:B------:R-:W-:Y:S05]  /*15040*/  BSYNC B2 ;  /* 0x0000000000027941 */ /* 0x000fea0003800000 */
.L_x_42484:
        /* <DEDUP_REMOVED lines=44> */
.L_x_42483:
[----:B------:R-:W-:Y:S05]  /*15310*/  BSYNC B1 ;  /* 0x0000000000017941 */ /* 0x000fea0003800000 */
.L_x_42482:
        /* <DEDUP_REMOVED lines=20> */
.L_x_42487:
[----:B------:R-:W-:-:S07]  /*15460*/  MOV R19, R6 ;  /* 0x0000000600137202 */ /* 0x000fce0000000f00 */
.L_x_42488:
[----:B------:R-:W-:Y:S05]  /*15470*/  BSYNC B1 ;  /* 0x0000000000017941 */ /* 0x000fea0003800000 */
.L_x_42486:
        /* <DEDUP_REMOVED lines=16> */
.L_x_42492:
[----:B------:R-:W-:Y:S05]  /*15580*/  BSYNC B2 ;  /* 0x0000000000027941 */ /* 0x000fea0003800000 */
.L_x_42491:
        /* <DEDUP_REMOVED lines=44> */
.L_x_42490:
[----:B------:R-:W-:Y:S05]  /*15850*/  BSYNC B1 ;  /* 0x0000000000017941 */ /* 0x000fea0003800000 */
.L_x_42489:
        /* <DEDUP_REMOVED lines=20> */
.L_x_42494:
[----:B------:R-:W-:-:S07]  /*159a0*/  MOV R219, R6 ;  /* 0x0000000600db7202 */ /* 0x000fce0000000f00 */
.L_x_42495:
[----:B------:R-:W-:Y:S05]  /*159b0*/  BSYNC B1 ;  /* 0x0000000000017941 */ /* 0x000fea0003800000 */
.L_x_42493:
        /* <DEDUP_REMOVED lines=16> */
.L_x_42499:
[----:B------:R-:W-:Y:S05]  /*15ac0*/  BSYNC B2 ;  /* 0x0000000000027941 */ /* 0x000fea0003800000 */
.L_x_42498:
        /* <DEDUP_REMOVED lines=44> */
.L_x_42497:
[----:B------:R-:W-:Y:S05]  /*15d90*/  BSYNC B1 ;  /* 0x0000000000017941 */ /* 0x000fea0003800000 */
.L_x_42496:
        /* <DEDUP_REMOVED lines=20> */
.L_x_42501:
[----:B------:R-:W-:-:S07]  /*15ee0*/  MOV R213, R6 ;  /* 0x0000000600d57202 */ /* 0x000fce0000000f00 */
.L_x_42502:
[----:B------:R-:W-:Y:S05]  /*15ef0*/  BSYNC B1 ;  /* 0x0000000000017941 */ /* 0x000fea0003800000 */
.L_x_42500:
        /* <DEDUP_REMOVED lines=16> */
.L_x_42506:
[----:B------:R-:W-:Y:S05]  /*16000*/  BSYNC B2 ;  /* 0x0000000000027941 */ /* 0x000fea0003800000 */
.L_x_42505:
        /* <DEDUP_REMOVED lines=44> */
.L_x_42504:
[----:B------:R-:W-:Y:S05]  /*162d0*/  BSYNC B1 ;  /* 0x0000000000017941 */ /* 0x000fea0003800000 */
.L_x_42503:
        /* <DEDUP_REMOVED lines=20> */
.L_x_42508:
[----:B------:R-:W-:-:S07]  /*16420*/  MOV R214, R6 ;  /* 0x0000000600d67202 */ /* 0x000fce0000000f00 */
.L_x_42509:
[----:B------:R-:W-:Y:S05]  /*16430*/  BSYNC B1 ;  /* 0x0000000000017941 */ /* 0x000fea0003800000 */
.L_x_42507:
        /* <DEDUP_REMOVED lines=16> */
.L_x_42513:
[----:B------:R-:W-:Y:S05]  /*16540*/  BSYNC B2 ;  /* 0x0000000000027941 */ /* 0x000fea0003800000 */
.L_x_42512:
        /* <DEDUP_REMOVED lines=44> */
.L_x_42511:
[----:B------:R-:W-:Y:S05]  /*16810*/  BSYNC B1 ;  /* 0x0000000000017941 */ /* 0x000fea0003800000 */
.L_x_42510:
        /* <DEDUP_REMOVED lines=20> */
.L_x_42515:
[----:B------:R-:W-:-:S07]  /*16960*/  MOV R231, R6 ;  /* 0x0000000600e77202 */ /* 0x000fce0000000f00 */
.L_x_42516:
[----:B------:R-:W-:Y:S05]  /*16970*/  BSYNC B1 ;  /* 0x0000000000017941 */ /* 0x000fea0003800000 */
.L_x_42514:
        /* <DEDUP_REMOVED lines=18> */
.L_x_42520:
[----:B------:R-:W-:Y:S05]  /*16aa0*/  BSYNC B2 ;  /* 0x0000000000027941 */ /* 0x000fea0003800000 */
.L_x_42519:
        /* <DEDUP_REMOVED lines=44> */
.L_x_42518:
[----:B------:R-:W-:Y:S05]  /*16d70*/  BSYNC B1 ;  /* 0x0000000000017941 */ /* 0x000fea0003800000 */
.L_x_42517:
[----:B------:R-:W-:Y:S01]  /*16d80*/  FADD.FTZ R228, RZ, R72 ;  /* 0x00000048ffe47221 */ /* 0x000fe20000010000 */
[----:B------:R-:W-:Y:S01]  /*16d90*/  SEL R232, RZ, 0x10000, P5 ;  /* 0x00010000ffe87807 */ /* 0x000fe20002800000 */
[----:B------:R-:W-:Y:S01]  /*16da0*/  IMAD.WIDE.U32 R222, R218, 0x20, R222 ;  /* 0x00000020dade7825 */ /* 0x000fe200078e00de */
[----:B------:R-:W-:-:S03]  /*16db0*/  LOP3.LUT P5, RZ, R9, 0x2, RZ, 0xc0, !PT ;  /* 0x0000000209ff7812 */ /* 0x000fc600078ac0ff */
[----:B------:R-:W-:Y:S01]  /*16dc0*/  FADD.FTZ R229, R73, R228 ;  /* 0x000000e449e57221 */ /* 0x000fe20000010000 */
[----:B------:R-:W-:Y:S01]  /*16dd0*/  SEL R237, RZ, 0x100, P4 ;  /* 0x00000100ffed7807 */ /* 0x000fe20002000000 */
[----:B------:R-:W-:Y:S01]  /*16de0*/  IMAD.WIDE.U32 R220, R218, 0x8, R220 ;  /* 0x00000008dadc7825 */ /* 0x000fe200078e00dc */
[----:B------:R-:W-:-:S03]  /*16df0*/  LOP3.LUT P6, RZ, R9, 0x4, RZ, 0xc0, !PT ;  /* 0x0000000409ff7812 */ /* 0x000fc600078cc0ff */
[----:B------:R-:W-:Y:S01]  /*16e00*/  FADD.FTZ R228, R74, R229 ;  /* 0x000000e54ae47221 */ /* 0x000fe20000010000 */
[----:B------:R0:W-:Y:S01]  /*16e10*/  STG.E.128 desc[UR4][R222.64], R16 ;  /* 0x00000010de007986 */ /* 0x0001e2000c101d04 */
[----:B------:R-:W-:Y:S01]  /*16e20*/  UMOV UR8, 0xffffffff ;  /* 0xffffffff00087882 */ /* 0x000fe20000000000 */
[----:B------:R-:W-:Y:S01]  /*16e30*/  SEL R235, RZ, 0x1, P6 ;  /* 0x00000001ffeb7807 */ /* 0x000fe20003000000 */
        /* <DEDUP_REMOVED lines=47> */
[----:B------:R-:W-:Y:S01]  /*17130*/  I2FP.F32.U32 R229, R231 ;  /* 0x000000e700e57245 */ /* 0x000fe20000201000 */
[----:B------:R-:W-:Y:S01]  /*17140*/  FMUL.FTZ R225, R228, R225 ;  /* 0x000000e1e4e17220 */ /* 0x000fe20000410000 */
[----:B------:R-:W-:Y:S01]  /*17150*/  SEL R231, RZ, 0x1, P2 ;  /* 0x00000001ffe77807 */ /* 0x000fe20001000000 */
[----:B------:R-:W-:Y:S01]  /*17160*/  FADD.FTZ R215, R25, R234 ;  /* 0x000000ea19d77221 */ /* 0x000fe20000010000 */
[----:B------:R-:W-:Y:S01]  /*17170*/  SEL R228, RZ, 0x1, P5 ;  /* 0x00000001ffe47807 */ /* 0x000fe20002800000 */
[----:B------:R-:W-:Y:S01]  /*17180*/  FFMA.FTZ R230, R229, R230, 1.1641532182693481445e-10 ;  /* 0x2f000000e5e67423 */ /* 0x000fe200000100e6 */
[----:B------:R-:W-:Y:S01]  /*17190*/  FMUL.FTZ R225, R225, R226 ;  /* 0x000000e2e1e17220 */ /* 0x000fe20000410000 */
[----:B------:R-:W-:Y:S01]  /*171a0*/  FADD.FTZ R234, R26, R215 ;  /* 0x000000d71aea7221 */ /* 0x000fe20000010000 */
[----:B------:R-:W-:Y:S01]  /*171b0*/  SEL R226, RZ, 0x1, P1 ;  /* 0x00000001ffe27807 */ /* 0x000fe20000800000 */
[----:B------:R-:W-:Y:S01]  /*171c0*/  IMAD.WIDE.U32 R228, R228, 0x100, RZ ;  /* 0x00000100e4e47825 */ /* 0x000fe200078e00ff */
[----:B------:R-:W-:-:S03]  /*171d0*/  FSETP.GTU.FTZ.AND P2, PT, R230, R227, PT ;  /* 0x000000e3e600720b */ /* 0x000fc60003f5c000 */
[----:B------:R-:W-:Y:S01]  /*171e0*/  FADD.FTZ R215, R27, R234 ;  /* 0x000000ea1bd77221 */ /* 0x000fe20000010000 */
[----:B------:R-:W-:Y:S01]  /*171f0*/  IMAD.WIDE.U32 R230, R231, 0x1000000, RZ ;  /* 0x01000000e7e67825 */ /* 0x000fe200078e00ff */
[----:B------:R-:W-:-:S03]  /*17200*/  SEL R233, RZ, 0x1000000, P2 ;  /* 0x01000000ffe97807 */ /* 0x000fc60001000000 */
[----:B------:R-:W-:Y:S01]  /*17210*/  FADD.FTZ R234, R20, R215 ;  /* 0x000000d714ea7221 */ /* 0x000fe20000010000 */
[----:B------:R-:W-:Y:S01]  /*17220*/  IMAD.WIDE.U32 R226, R226, 0x10000, RZ ;  /* 0x00010000e2e27825 */ /* 0x000fe200078e00ff */
[----:B------:R-:W-:-:S03]  /*17230*/  LOP3.LUT R237, R237, R233, R232, 0xfe, !PT ;  /* 0x000000e9eded7212 */ /* 0x000fc600078efee8 */
        /* <DEDUP_REMOVED lines=171> */
.L_x_42534:
        /* <DEDUP_REMOVED lines=39> */
[----:B------:R-:W-:Y:S01]  /*17f60*/  F2FP.F16.F32.PACK_AB R16, R23, R16 ;  /* 0x000000101710723e */ /* 0x000fe200000000ff */
        /* <DEDUP_REMOVED lines=17> */
[----:B------:R-:W-:Y:S01]  /*18080*/  F2FP.F16.F32.PACK_AB R18, R40, R25 ;  /* 0x000000192812723e */ /* 0x000fe200000000ff */
[--C-:B------:R-:W-:Y:S01]  /*18090*/  FADD.FTZ R55, R55, -R221.reuse ;  /* 0x800000dd37377221 */ /* 0x100fe20000010000 */
[----:B------:R-:W-:Y:S01]  /*180a0*/  LEA.HI.X R23, R12, UR13, RZ, 0x4, P1 ;  /* 0x0000000d0c177c11 */ /* 0x000fe200088f24ff */
[C---:B------:R-:W-:Y:S01]  /*180b0*/  FMUL.FTZ R12, R227.reuse, R65 ;  /* 0x00000041e30c7220 */ /* 0x040fe20000410000 */
[C---:B------:R-:W-:Y:S01]  /*180c0*/  FMUL.FTZ R65, R227.reuse, R60 ;  /* 0x0000003ce3417220 */ /* 0x040fe20000410000 */
[C---:B------:R-:W-:Y:S01]  /*180d0*/  FMUL.FTZ R60, R227.reuse, R61 ;  /* 0x0000003de33c7220 */ /* 0x040fe20000410000 */
[C---:B------:R-:W-:Y:S01]  /*180e0*/  FMUL.FTZ R61, R227.reuse, R62 ;  /* 0x0000003ee33d7220 */ /* 0x040fe20000410000 */
[C---:B------:R-:W-:Y:S01]  /*180f0*/  FMUL.FTZ R62, R227.reuse, R63 ;  /* 0x0000003fe33e7220 */ /* 0x040fe20000410000 */
[----:B------:R-:W-:Y:S01]  /*18100*/  F2FP.F16.F32.PACK_AB R17, R24, R17 ;  /* 0x000000111811723e */ /* 0x000fe200000000ff */
        /* <DEDUP_REMOVED lines=80> */
[----:B------:R-:W-:Y:S01]  /*18610*/  F2FP.F16.F32.PACK_AB R14, R13, R14 ;  /* 0x0000000e0d0e723e */ /* 0x000fe200000000ff */
        /* <DEDUP_REMOVED lines=11> */
[----:B------:R-:W-:-:S04]  /*186d0*/  IMAD.WIDE.U32 R216, R216, 0x10, R24 ;  /* 0x00000010d8d87825 */ /* 0x000fc800078e0018 */
        /* <DEDUP_REMOVED lines=18> */
[----:B------:R-:W-:Y:S01]  /*18800*/  F2FP.F16.F32.PACK_AB R17, R58, R17 ;  /* 0x000000113a11723e */ /* 0x000fe200000000ff */
[----:B------:R-:W-:Y:S01]  /*18810*/  STG.E.128 desc[UR4][R28.64], R12 ;  /* 0x0000000c1c007986 */ /* 0x000fe2000c101d04 */
[----:B------:R-:W-:Y:S01]  /*18820*/  F2FP.F16.F32.PACK_AB R16, R11, R16 ;  /* 0x000000100b10723e */ /* 0x000fe200000000ff */
[----:B------:R-:W-:Y:S01]  /*18830*/  FFMA.FTZ R11, R109, R36, R173 ;  /* 0x000000246d0b7223 */ /* 0x000fe200000100ad */
[----:B------:R-:W-:Y:S01]  /*18840*/  F2FP.F16.F32.PACK_AB R23, R46, R23 ;  /* 0x000000172e17723e */ /* 0x000fe200000000ff */
[----:B------:R-:W-:Y:S01]  /*18850*/  FMUL.FTZ R223, R227, R223 ;  /* 0x000000dfe3df7220 */ /* 0x000fe20000410000 */
[----:B------:R-:W-:Y:S01]  /*18860*/  F2FP.F16.F32.PACK_AB R22, R27, R22 ;  /* 0x000000161b16723e */ /* 0x000fe200000000ff */
[----:B------:R0:W-:Y:S01]  /*18870*/  STG.E.128 desc[UR4][R30.64], R16 ;  /* 0x000000101e007986 */ /* 0x0001e2000c101d04 */
[----:B------:R-:W-:Y:S01]  /*18880*/  F2FP.F16.F32.PACK_AB R21, R50, R21 ;  /* 0x000000153215723e */ /* 0x000fe200000000ff */
[----:B------:R-:W-:Y:S01]  /*18890*/  FMUL.FTZ R224, R227, R224 ;  /* 0x000000e0e3e07220 */ /* 0x000fe20000410000 */
[----:B------:R-:W-:Y:S01]  /*188a0*/  F2FP.F16.F32.PACK_AB R20, R25, R20 ;  /* 0x000000141914723e */ /* 0x000fe200000000ff */
[--C-:B------:R-:W-:Y:S01]  /*188b0*/  FADD.FTZ R212, R212, -R221.reuse ;  /* 0x800000ddd4d47221 */ /* 0x100fe20000010000 */
[--C-:B------:R-:W-:Y:S01]  /*188c0*/  FADD.FTZ R220, R213, -R221.reuse ;  /* 0x800000ddd5dc7221 */ /* 0x100fe20000010000 */
[----:B------:R-:W-:Y:S01]  /*188d0*/  F2FP.F16.F32.PACK_AB R26, R11, R26 ;  /* 0x0000001a0b1a723e */ /* 0x000fe200000000ff */
        /* <DEDUP_REMOVED lines=26> */
[----:B------:R-:W0:Y:S01]  /*18a80*/  LDC.64 R22, c[0x0][0x210] ;  /* 0x00008400ff167b82 */ /* 0x000e220000000a00 */
        /* <DEDUP_REMOVED lines=23> */
[----:B------:R-:W-:Y:S02]  /*18c00*/  F2FP.F16.F32.PACK_AB R27, R38, R27 ;  /* 0x0000001b261b723e */ /* 0x000fe400000000ff */
[----:B------:R-:W-:Y:S02]  /*18c10*/  F2FP.F16.F32.PACK_AB R25, R42, R25 ;  /* 0x000000192a19723e */ /* 0x000fe400000000ff */
[----:B------:R-:W-:Y:S02]  /*18c20*/  F2FP.F16.F32.PACK_AB R15, R70, R15 ;  /* 0x0000000f460f723e */ /* 0x000fe400000000ff */
        /* <DEDUP_REMOVED lines=12> */
[----:B------:R-:W-:Y:S02]  /*18cf0*/  LEA.HI.X R21, R218, UR13, RZ, 0x4, P0 ;  /* 0x0000000dda157c11 */ /* 0x000fe400080f24ff */
[----:B------:R-:W-:Y:S02]  /*18d00*/  F2FP.F16.F32.PACK_AB R220, R240, R215 ;  /* 0x000000d7f0dc723e */ /* 0x000fe400000000ff */
[----:B0-----:R-:W-:-:S03]  /*18d10*/  LEA R10, R22, R10, 0x2 ;  /* 0x0000000a160a7211 */ /* 0x001fc600078e10ff */
[----:B------:R1:W-:Y:S01]  /*18d20*/  STG.E.128 desc[UR4][R20.64], R220 ;  /* 0x000000dc14007986 */ /* 0x0003e2000c101d04 */
[----:B------:R-:W-:-:S13]  /*18d30*/  ISETP.GE.AND P0, PT, R10, R23, PT ;  /* 0x000000170a00720c */ /* 0x000fda0003f06270 */
[----:B------:R-:W-:Y:S05]  /*18d40*/  @!P0 BRA `(.L_x_42522) ;  /* 0xfffffe7c00788947 */ /* 0x000fea000383ffff */
[----:B------:R-:W-:Y:S05]  /*18d50*/  BSYNC B0 ;  /* 0x0000000000007941 */ /* 0x000fea0003800000 */
.L_x_42072:
[----:B------:R-:W-:Y:S05]  /*18d60*/  EXIT ;  /* 0x000000000000794d */ /* 0x000fea0003800000 */
.L_x_42521:
        /* <DEDUP_REMOVED lines=8> */
.L_x_42524:
[----:B------:R-:W-:Y:S05]  /*18df0*/  BSYNC B1 ;  /* 0x0000000000017941 */ /* 0x000fea0003800000 */
.L_x_42523:
        /* <DEDUP_REMOVED lines=9> */
.L_x_42525:
[----:B------:R-:W-:Y:S01]  /*18e90*/  HFMA2.MMA R230, -RZ, RZ, 0, 2.384185791015625e-07 ;  /* 0x00000004ffe67435 */ /* 0x000fe200000001ff */
[----:B------:R-:W-:-:S05]  /*18ea0*/  MOV R220, R229 ;  /* 0x000000e500dc7202 */ /* 0x000fca0000000f00 */
[----:B------:R-:W-:-:S04]  /*18eb0*/  FADD.FTZ R225, R223, R220 ;  /* 0x000000dcdfe17221 */ /* 0x000fc80000010000 */
[----:B------:R-:W-:-:S07]  /*18ec0*/  IMAD.MOV.U32 R231, RZ, RZ, R225 ;  /* 0x000000ffffe77224 */ /* 0x000fce00078e00e1 */
[----:B------:R-:W-:Y:S05]  /*18ed0*/  WARPSYNC.COLLECTIVE R228, `(.L_x_42526) ;  /* 0x00000000e4087348 */ /* 0x000fea0003c00000 */
[----:B------:R0:W1:Y:S02]  /*18ee0*/  SHFL.BFLY P1, R229, R231, R230, R233 ;  /* 0x0c0000e6e7e57389 */ /* 0x00006400000200e9 */
[----:B01----:R-:W-:Y:S01]  /*18ef0*/  ENDCOLLECTIVE ;  /* 0x000000000000791b */ /* 0x003fe20003800000 */
.L_x_42526:
[----:B------:R-:W-:Y:S01]  /*18f00*/  HFMA2.MMA R230, -RZ, RZ, 0, 4.76837158203125e-07 ;  /* 0x00000008ffe67435 */ /* 0x000fe200000001ff */
[----:B------:R-:W-:-:S05]  /*18f10*/  MOV R220, R229 ;  /* 0x000000e500dc7202 */ /* 0x000fca0000000f00 */
[----:B------:R-:W-:-:S04]  /*18f20*/  FADD.FTZ R226, R225, R220 ;  /* 0x000000dce1e27221 */ /* 0x000fc80000010000 */
[----:B------:R-:W-:-:S07]  /*18f30*/  IMAD.MOV.U32 R231, RZ, RZ, R226 ;  /* 0x000000ffffe77224 */ /* 0x000fce00078e00e2 */
[----:B------:R-:W-:Y:S05]  /*18f40*/  WARPSYNC.COLLECTIVE R228, `(.L_x_42527) ;  /* 0x00000000e4087348 */ /* 0x000fea0003c00000 */
[----:B------:R0:W1:Y:S02]  /*18f50*/  SHFL.BFLY P1, R229, R231, R230, R233 ;  /* 0x0c0000e6e7e57389 */ /* 0x00006400000200e9 */
[----:B01----:R-:W-:Y:S01]  /*18f60*/  ENDCOLLECTIVE ;  /* 0x000000000000791b */ /* 0x003fe20003800000 */
.L_x_42527:
        /* <DEDUP_REMOVED lines=8> */
.L_x_42528:
        /* <DEDUP_REMOVED lines=136> */
.L_x_42529:
[----:B------:R-:W-:Y:S01]  /*19870*/  HFMA2.MMA R230, -RZ, RZ, 0, 1.1920928955078125e-07 ;  /* 0x00000002ffe67435 */ /* 0x000fe200000001ff */
[----:B------:R-:W-:-:S05]  /*19880*/  MOV R223, R229 ;  /* 0x000000e500df7202 */ /* 0x000fca0000000f00 */
[----:B------:R-:W-:-:S04]  /*19890*/  FADD.FTZ R223, R220, R223 ;  /* 0x000000dfdcdf7221 */ /* 0x000fc80000010000 */
[----:B------:R-:W-:-:S07]  /*198a0*/  IMAD.MOV.U32 R231, RZ, RZ, R223 ;  /* 0x000000ffffe77224 */ /* 0x000fce00078e00df */
[----:B------:R-:W-:Y:S05]  /*198b0*/  WARPSYNC.COLLECTIVE R228, `(.L_x_42530) ;  /* 0x00000000e4087348 */ /* 0x000fea0003c00000 */
[----:B------:R0:W1:Y:S02]  /*198c0*/  SHFL.BFLY P1, R229, R231, R230, R233 ;  /* 0x0c0000e6e7e57389 */ /* 0x00006400000200e9 */
[----:B01----:R-:W-:Y:S01]  /*198d0*/  ENDCOLLECTIVE ;  /* 0x000000000000791b */ /* 0x003fe20003800000 */
.L_x_42530:
[----:B------:R-:W-:Y:S01]  /*198e0*/  HFMA2.MMA R230, -RZ, RZ, 0, 2.384185791015625e-07 ;  /* 0x00000004ffe67435 */ /* 0x000fe200000001ff */
[----:B------:R-:W-:-:S05]  /*198f0*/  MOV R224, R229 ;  /* 0x000000e500e07202 */ /* 0x000fca0000000f00 */
[----:B------:R-:W-:-:S04]  /*19900*/  FADD.FTZ R224, R223, R224 ;  /* 0x000000e0dfe07221 */ /* 0x000fc80000010000 */
[----:B------:R-:W-:-:S07]  /*19910*/  IMAD.MOV.U32 R231, RZ, RZ, R224 ;  /* 0x000000ffffe77224 */ /* 0x000fce00078e00e0 */
[----:B------:R-:W-:Y:S05]  /*19920*/  WARPSYNC.COLLECTIVE R228, `(.L_x_42531) ;  /* 0x00000000e4087348 */ /* 0x000fea0003c00000 */
[----:B------:R0:W1:Y:S02]  /*19930*/  SHFL.BFLY P1, R229, R231, R230, R233 ;  /* 0x0c0000e6e7e57389 */ /* 0x00006400000200e9 */
[----:B01----:R-:W-:Y:S01]  /*19940*/  ENDCOLLECTIVE ;  /* 0x000000000000791b */ /* 0x003fe20003800000 */
.L_x_42531:
[----:B------:R-:W-:Y:S01]  /*19950*/  HFMA2.MMA R230, -RZ, RZ, 0, 4.76837158203125e-07 ;  /* 0x00000008ffe67435 */ /* 0x000fe200000001ff */
[----:B------:R-:W-:-:S05]  /*19960*/  MOV R225, R229 ;  /* 0x000000e500e17202 */ /* 0x000fca0000000f00 */
[----:B------:R-:W-:-:S04]  /*19970*/  FADD.FTZ R225, R224, R225 ;  /* 0x000000e1e0e17221 */ /* 0x000fc80000010000 */
[----:B------:R-:W-:-:S07]  /*19980*/  IMAD.MOV.U32 R231, RZ, RZ, R225 ;  /* 0x000000ffffe77224 */ /* 0x000fce00078e00e1 */
[----:B------:R-:W-:Y:S05]  /*19990*/  WARPSYNC.COLLECTIVE R228, `(.L_x_42532) ;  /* 0x00000000e4087348 */ /* 0x000fea0003c00000 */
[----:B------:R0:W1:Y:S02]  /*199a0*/  SHFL.BFLY P1, R229, R231, R230, R233 ;  /* 0x0c0000e6e7e57389 */ /* 0x00006400000200e9 */
[----:B01----:R-:W-:Y:S01]  /*199b0*/  ENDCOLLECTIVE ;  /* 0x000000000000791b */ /* 0x003fe20003800000 */
.L_x_42532:
[----:B------:R-:W-:Y:S01]  /*199c0*/  HFMA2.MMA R230, -RZ, RZ, 0, 9.5367431640625e-07 ;  /* 0x00000010ffe67435 */ /* 0x000fe200000001ff */
[----:B------:R-:W-:-:S05]  /*199d0*/  MOV R226, R229 ;  /* 0x000000e500e27202 */ /* 0x000fca0000000f00 */
[----:B------:R-:W-:-:S04]  /*199e0*/  FADD.FTZ R226, R225, R226 ;  /* 0x000000e2e1e27221 */ /* 0x000fc80000010000 */
[----:B------:R-:W-:-:S07]  /*199f0*/  IMAD.MOV.U32 R231, RZ, RZ, R226 ;  /* 0x000000ffffe77224 */ /* 0x000fce00078e00e2 */
[----:B------:R-:W-:Y:S05]  /*19a00*/  WARPSYNC.COLLECTIVE R228, `(.L_x_42533) ;  /* 0x00000000e4087348 */ /* 0x000fea0003c00000 */
[----:B------:R0:W1:Y:S02]  /*19a10*/  SHFL.BFLY P1, R229, R231, R230, R233 ;  /* 0x0c0000e6e7e57389 */ /* 0x00006400000200e9 */
[----:B01----:R-:W-:Y:S01]  /*19a20*/  ENDCOLLECTIVE ;  /* 0x000000000000791b */ /* 0x003fe20003800000 */
.L_x_42533:
[----:B------:R-:W-:Y:S01]  /*19a30*/  MOV R227, R229 ;  /* 0x000000e500e37202 */ /* 0x000fe20000000f00 */
[----:B------:R-:W-:Y:S06]  /*19a40*/  BRA `(.L_x_42534) ;  /* 0xffffffe000a87947 */ /* 0x000fec000383ffff */
.L_x_42535:
        /* <DEDUP_REMOVED lines=11> */
.L_x_58441:


//--------------------- .text._ZN10layer_norm13ln_fwd_kernelINS_13Kernel_traitsIf6__halffS2_fjLj2048ELj1ELj4ELj1ELj16ENS_18Kernel_traits_baseILj2048EfS2_fS2_fjLj128EEEEELb1ELb0ELb1ELb0EEEvNS_9FwdParamsE --------------------------
	.section	.text._ZN10layer_norm13ln_fwd_kernelINS_13Kernel_traitsIf6__halffS2_fjLj2048ELj1ELj4ELj1ELj16ENS_18Kernel_traits_baseILj2048EfS2_fS2_fjLj128EEEEELb1ELb0ELb1ELb0EEEvNS_9FwdParamsE,"ax",@progbits
	.align	128
        .global         _ZN10layer_norm13ln_fwd_kernelINS_13Kernel_traitsIf6__halffS2_fjLj2048ELj1ELj4ELj1ELj16ENS_18Kernel_traits_baseILj2048EfS2_fS2_fjLj128EEEEELb1ELb0ELb1ELb0EEEvNS_9FwdParamsE
        .type           _ZN10layer_norm13ln_fwd_kernelINS_13Kernel_traitsIf6__halffS2_fjLj2048ELj1ELj4ELj1ELj16ENS_18Kernel_traits_baseILj2048EfS2_fS2_fjLj128EEEEELb1ELb0ELb1ELb0EEEvNS_9FwdParamsE,@function
        .size           _ZN10layer_norm13ln_fwd_kernelINS_13Kernel_traitsIf6__halffS2_fjLj2048ELj1ELj4ELj1ELj16ENS_18Kernel_traits_baseILj2048EfS2_fS2_fjLj128EEEEELb1ELb0ELb1ELb0EEEvNS_9FwdParamsE,(.L_x_58442 - _ZN10layer_norm13ln_fwd_kernelINS_13Kernel_traitsIf6__halffS2_fjLj2048ELj1ELj4ELj1ELj16ENS_18Kernel_traits_baseILj2048EfS2_fS2_fjLj128EEEEELb1ELb0ELb1ELb0EEEvNS_9FwdParamsE)
        .other          _ZN10layer_norm13ln_fwd_kernelINS_13Kernel_traitsIf6__halffS2_fjLj2048ELj1ELj4ELj1ELj16ENS_18Kernel_traits_baseILj2048EfS2_fS2_fjLj128EEEEELb1ELb0ELb1ELb0EEEvNS_9FwdParamsE,@"STO_CUDA_ENTRY STV_DEFAULT"
_ZN10layer_norm13ln_fwd_kernelINS_13Kernel_traitsIf6__halffS2_fjLj2048ELj1ELj4ELj1ELj16ENS_18Kernel_traits_baseILj2048EfS2_fS2_fjLj128EEEEELb1ELb0ELb1ELb0EEEvNS_9FwdParamsE:
.text._ZN10layer_norm13ln_fwd_kernelINS_13Kernel_traitsIf6__halffS2_fjLj2048ELj1ELj4ELj1ELj16ENS_18Kernel_traits_baseILj2048EfS2_fS2_fjLj128EEEEELb1ELb0ELb1ELb0EEEvNS_9FwdParamsE:
        /* <DEDUP_REMOVED lines=103> */
.L_x_42537:
[----:B------:R-:W-:Y:S05]  /*0670*/  BSYNC B0 ;  /* 0x0000000000007941 */ /* 0x000fea0003800000 */
.L_x_42536:
        /* <DEDUP_REMOVED lines=18> */
.L_x_42539:
[----:B------:R-:W-:Y:S05]  /*07a0*/  BSYNC B0 ;  /* 0x0000000000007941 */ /* 0x000fea0003800000 */
.L_x_42538:
        /* <DEDUP_REMOVED lines=18> */
.L_x_42541:
[----:B------:R-:W-:Y:S05]  /*08d0*/  BSYNC B0 ;  /* 0x0000000000007941 */ /* 0x000fea0003800000 */
.L_x_42540:
        /* <DEDUP_REMOVED lines=18> */
.L_x_42543:
[----:B------:R-:W-:Y:S05]  /*0a00*/  BSYNC B0 ;  /* 0x0000000000007941 */ /* 0x000fea0003800000 */
.L_x_42542:
        /* <DEDUP_REMOVED lines=18> */
.L_x_42545:
[----:B------:R-:W-:Y:S05]  /*0b30*/  BSYNC B0 ;  /* 0x0000000000007941 */ /* 0x000fea0003800000 */
.L_x_42544:
        /* <DEDUP_REMOVED lines=27> */
.L_x_42547:
[----:B------:R-:W-:Y:S05]  /*0cf0*/  BSYNC B0 ;  /* 0x0000000000007941 */ /* 0x000fea0003800000 */
.L_x_42546:
        /* <DEDUP_REMOVED lines=26> */
.L_x_42549:
[----:B------:R-:W-:Y:S05]  /*0ea0*/  BSYNC B0 ;  /* 0x0000000000007941 */ /* 0x000fea0003800000 */
.L_x_42548:
        /* <DEDUP_REMOVED lines=21> */
.L_x_42551:
[----:B------:R-:W-:Y:S05]  /*1000*/  BSYNC B0 ;  /* 0x0000000000007941 */ /* 0x000fea0003800000 */
.L_x_42550:
        /* <DEDUP_REMOVED lines=20> */
.L_x_43176:
        /* <DEDUP_REMOVED lines=51> */
.L_x_42558:
[----:B------:R-:W-:-:S07]  /*1480*/  IMAD.MOV.U32 R156, RZ, RZ, R6 ;  /* 0x000000ffff9c7224 */ /* 0x000fce00078e0006 */
.L_x_42559:
[----:B------:R-:W-:Y:S05]  /*1490*/  BSYNC B3 ;  /* 0x0000000000037941 */ /* 0x000fea0003800000 */
.L_x_42557:
        /* <DEDUP_REMOVED lines=16> */
.L_x_42563:
[----:B------:R-:W-:Y:S05]  /*15a0*/  BSYNC B4 ;  /* 0x0000000000047941 */ /* 0x000fea0003800000 */
.L_x_42562:
        /* <DEDUP_REMOVED lines=43> */
.L_x_42561:
[----:B------:R-:W-:Y:S05]  /*1860*/  BSYNC B3 ;  /* 0x0000000000037941 */ /* 0x000fea0003800000 */
.L_x_42560:
        /* <DEDUP_REMOVED lines=10> */
.L_x_42556:
[----:B------:R-:W-:Y:S05]  /*1910*/  BSYNC B2 ;  /* 0x0000000000027941 */ /* 0x000fea0003800000 */
.L_x_42555:
        /* <DEDUP_REMOVED lines=18> */
.L_x_42567:
[----:B------:R-:W-:-:S07]  /*1a40*/  MOV R10, R6 ;  /* 0x00000006000a7202 */ /* 0x000fce0000000f00 */
.L_x_42568:
[----:B------:R-:W-:Y:S05]  /*1a50*/  BSYNC B3 ;  /* 0x0000000000037941 */ /* 0x000fea0003800000 */
.L_x_42566:
        /* <DEDUP_REMOVED lines=16> */
.L_x_42572:
[----:B------:R-:W-:Y:S05]  /*1b60*/  BSYNC B4 ;  /* 0x0000000000047941 */ /* 0x000fea0003800000 */
.L_x_42571:
        /* <DEDUP_REMOVED lines=44> */
.L_x_42570:
[----:B------:R-:W-:Y:S05]  /*1e30*/  BSYNC B3 ;  /* 0x0000000000037941 */ /* 0x000fea0003800000 */
.L_x_42569:
        /* <DEDUP_REMOVED lines=10> */
.L_x_42565:
[----:B------:R-:W-:Y:S05]  /*1ee0*/  BSYNC B2 ;  /* 0x0000000000027941 */ /* 0x000fea0003800000 */
.L_x_42564:
        /* <DEDUP_REMOVED lines=18> */
.L_x_42576:
[----:B------:R-:W-:-:S07]  /*2010*/  IMAD.MOV.U32 R11, RZ, RZ, R6 ;  /* 0x000000ffff0b7224 */ /* 0x000fce00078e0006 */
.L_x_42577:
[----:B------:R-:W-:Y:S05]  /*2020*/  BSYNC B3 ;  /* 0x0000000000037941 */ /* 0x000fea0003800000 */
.L_x_42575:
        /* <DEDUP_REMOVED lines=16> */
.L_x_42581:
[----:B------:R-:W-:Y:S05]  /*2130*/  BSYNC B4 ;  /* 0x0000000000047941 */ /* 0x000fea0003800000 */
.L_x_42580:
        /* <DEDUP_REMOVED lines=44> */
.L_x_42579:
[----:B------:R-:W-:Y:S05]  /*2400*/  BSYNC B3 ;  /* 0x0000000000037941 */ /* 0x000fea0003800000 */
.L_x_42578:
        /* <DEDUP_REMOVED lines=10> */
.L_x_42574:
[----:B------:R-:W-:Y:S05]  /*24b0*/  BSYNC B2 ;  /* 0x0000000000027941 */ /* 0x000fea0003800000 */
.L_x_42573:
        /* <DEDUP_REMOVED lines=18> */
.L_x_42585:
[----:B------:R-:W-:-:S07]  /*25e0*/  IMAD.MOV.U32 R147, RZ, RZ, R6 ;  /* 0x000000ffff937224 */ /* 0x000fce00078e0006 */
.L_x_42586:
[----:B------:R-:W-:Y:S05]  /*25f0*/  BSYNC B3 ;  /* 0x0000000000037941 */ /* 0x000fea0003800000 */
.L_x_42584:
        /* <DEDUP_REMOVED lines=16> */
.L_x_42590:
[----:B------:R-:W-:Y:S05]  /*2700*/  BSYNC B4 ;  /* 0x0000000000047941 */ /* 0x000fea0003800000 */
.L_x_42589:
        /* <DEDUP_REMOVED lines=44> */
.L_x_42588:
[----:B------:R-:W-:Y:S05]  /*29d0*/  BSYNC B3 ;  /* 0x0000000000037941 */ /* 0x000fea0003800000 */
.L_x_42587:
        /* <DEDUP_REMOVED lines=10> */
.L_x_42583:
[----:B------:R-:W-:Y:S05]  /*2a80*/  BSYNC B2 ;  /* 0x0000000000027941 */ /* 0x000fea0003800000 */
.L_x_42582:
        /* <DEDUP_REMOVED lines=18> */
.L_x_42594:
[----:B------:R-:W-:-:S07]  /*2bb0*/  MOV R221, R6 ;  /* 0x0000000600dd7202 */ /* 0x000fce0000000f00 */
.L_x_42595:
[----:B------:R-:W-:Y:S05]  /*2bc0*/  BSYNC B3 ;  /* 0x0000000000037941 */ /* 0x000fea0003800000 */
.L_x_42593:
        /* <DEDUP_REMOVED lines=16> */
.L_x_42599:
[----:B------:R-:W-:Y:S05]  /*2cd0*/  BSYNC B4 ;  /* 0x0000000000047941 */ /* 0x000fea0003800000 */
.L_x_42598:
        /* <DEDUP_REMOVED lines=44> */
.L_x_42597:
[----:B------:R-:W-:Y:S05]  /*2fa0*/  BSYNC B3 ;  /* 0x0000000000037941 */ /* 0x000fea0003800000 */
.L_x_42596:
        /* <DEDUP_REMOVED lines=10> */
.L_x_42592:
[----:B------:R-:W-:Y:S05]  /*3050*/  BSYNC B2 ;  /* 0x0000000000027941 */ /* 0x000fea0003800000 */
.L_x_42591:
        /* <DEDUP_REMOVED lines=18> */
.L_x_42603:
[----:B------:R-:W-:-:S07]  /*3180*/  IMAD.MOV.U32 R157, RZ, RZ, R6 ;  /* 0x000000ffff9d7224 */ /* 0x000fce00078e0006 */
.L_x_42604:
[----:B------:R-:W-:Y:S05]  /*3190*/  BSYNC B3 ;  /* 0x0000000000037941 */ /* 0x000fea0003800000 */
.L_x_42602:
        /* <DEDUP_REMOVED lines=16> */
.L_x_42608:
[----:B------:R-:W-:Y:S05]  /*32a0*/  BSYNC B4 ;  /* 0x0000000000047941 */ /* 0x000fea0003800000 */
.L_x_42607:
        /* <DEDUP_REMOVED lines=44> */
.L_x_42606:
[----:B------:R-:W-:Y:S05]  /*3570*/  BSYNC B3 ;  /* 0x0000000000037941 */ /* 0x000fea0003800000 */
.L_x_42605:
        /* <DEDUP_REMOVED lines=10> */
.L_x_42601:
[----:B------:R-:W-:Y:S05]  /*3620*/  BSYNC B2 ;  /* 0x0000000000027941 */ /* 0x000fea0003800000 */
.L_x_42600:
        /* <DEDUP_REMOVED lines=18> */
.L_x_42612:
[----:B------:R-:W-:-:S07]  /*3750*/  IMAD.MOV.U32 R223, RZ, RZ, R6 ;  /* 0x000000ffffdf7224 */ /* 0x000fce00078e0006 */
.L_x_42613:
[----:B------:R-:W-:Y:S05]  /*3760*/  BSYNC B3 ;  /* 0x0000000000037941 */ /* 0x000fea0003800000 */
.L_x_42611:
        /* <DEDUP_REMOVED lines=16> */
.L_x_42617:
[----:B------:R-:W-:Y:S05]  /*3870*/  BSYNC B4 ;  /* 0x0000000000047941 */ /* 0x000fea0003800000 */
.L_x_42616:
        /* <DEDUP_REMOVED lines=44> */
.L_x_42615:
[----:B------:R-:W-:Y:S05]  /*3b40*/  BSYNC B3 ;  /* 0x0000000000037941 */ /* 0x000fea0003800000 */
.L_x_42614:
        /* <DEDUP_REMOVED lines=10> */
.L_x_42610:
[----:B------:R-:W-:Y:S05]  /*3bf0*/  BSYNC B2 ;  /* 0x0000000000027941 */ /* 0x000fea0003800000 */
.L_x_42609:
        /* <DEDUP_REMOVED lines=18> */
.L_x_42621:
[----:B------:R-:W-:-:S07]  /*3d20*/  MOV R159, R6 ;  /* 0x00000006009f7202 */ /* 0x000fce0000000f00 */
.L_x_42622:
[----:B------:R-:W-:Y:S05]  /*3d30*/  BSYNC B3 ;  /* 0x0000000000037941 */ /* 0x000fea0003800000 */
.L_x_42620:
        /* <DEDUP_REMOVED lines=16> */
.L_x_42626:
[----:B------:R-:W-:Y:S05]  /*3e40*/  BSYNC B4 ;  /* 0x0000000000047941 */ /* 0x000fea0003800000 */
.L_x_42625:
        /* <DEDUP_REMOVED lines=44> */
.L_x_42624:
[----:B------:R-:W-:Y:S05]  /*4110*/  BSYNC B3 ;  /* 0x0000000000037941 */ /* 0x000fea0003800000 */
.L_x_42623:
        /* <DEDUP_REMOVED lines=10> */
.L_x_42619:
[----:B------:R-:W-:Y:S05]  /*41c0*/  BSYNC B2 ;  /* 0x0000000000027941 */ /* 0x000fea0003800000 */
.L_x_42618:
        /* <DEDUP_REMOVED lines=26> */
.L_x_42628:
[----:B------:R-:W-:Y:S05]  /*4370*/  BSYNC B2 ;  /* 0x0000000000027941 */ /* 0x000fea0003800000 */
.L_x_42627:
[----:B------:R-:W-:Y:S02]  /*4380*/  VIADD R236, R236, 0x20 ;  /* 0x00000020ecec7836 */ /* 0x000fe40000000000 */
[----:B------:R-:W-:-:S07]  /*4390*/  VIADD R235, R235, 0x20 ;  /* 0x00000020ebeb7836 */ /* 0x000fce0000000000 */
.L_x_42554:
[----:B------:R-:W-:Y:S05]  /*43a0*/  BSYNC B1 ;  /* 0x0000000000017941 */ /* 0x000fea0003800000 */
.L_x_42553:
        /* <DEDUP_REMOVED lines=32> */
.L_x_42634:
[----:B------:R-:W-:-:S07]  /*45b0*/  IMAD.MOV.U32 R164, RZ, RZ, R6 ;  /* 0x000000ffffa47224 */ /* 0x000fce00078e0006 */
.L_x_42635:
[----:B------:R-:W-:Y:S05]  /*45c0*/  BSYNC B3 ;  /* 0x0000000000037941 */ /* 0x000fea0003800000 */
.L_x_42633:
        /* <DEDUP_REMOVED lines=16> */
.L_x_42639:
[----:B------:R-:W-:Y:S05]  /*46d0*/  BSYNC B4 ;  /* 0x0000000000047941 */ /* 0x000fea0003800000 */
.L_x_42638:
        /* <DEDUP_REMOVED lines=43> */
.L_x_42637:
[----:B------:R-:W-:Y:S05]  /*4990*/  BSYNC B3 ;  /* 0x0000000000037941 */ /* 0x000fea0003800000 */
.L_x_42636:
        /* <DEDUP_REMOVED lines=10> */
.L_x_42632:
[----:B------:R-:W-:Y:S05]  /*4a40*/  BSYNC B2 ;  /* 0x0000000000027941 */ /* 0x000fea0003800000 */
.L_x_42631:
        /* <DEDUP_REMOVED lines=18> */
.L_x_42643:
[----:B------:R-:W-:-:S07]  /*4b70*/  MOV R10, R6 ;  /* 0x00000006000a7202 */ /* 0x000fce0000000f00 */
.L_x_42644:
[----:B------:R-:W-:Y:S05]  /*4b80*/  BSYNC B3 ;  /* 0x0000000000037941 */ /* 0x000fea0003800000 */
.L_x_42642:
        /* <DEDUP_REMOVED lines=16> */
.L_x_42648:
[----:B------:R-:W-:Y:S05]  /*4c90*/  BSYNC B4 ;  /* 0x0000000000047941 */ /* 0x000fea0003800000 */
.L_x_42647:
        /* <DEDUP_REMOVED lines=44> */
.L_x_42646:
[----:B------:R-:W-:Y:S05]  /*4f60*/  BSYNC B3 ;  /* 0x0000000000037941 */ /* 0x000fea0003800000 */
.L_x_42645:
        /* <DEDUP_REMOVED lines=10> */
.L_x_42641:
[----:B------:R-:W-:Y:S05]  /*5010*/  BSYNC B2 ;  /* 0x0000000000027941 */ /* 0x000fea0003800000 */
.L_x_42640:
        /* <DEDUP_REMOVED lines=18> */
.L_x_42652:
[----:B------:R-:W-:-:S07]  /*5140*/  IMAD.MOV.U32 R11, RZ, RZ, R6 ;  /* 0x000000ffff0b7224 */ /* 0x000fce00078e0006 */
.L_x_42653:
[----:B------:R-:W-:Y:S05]  /*5150*/  BSYNC B3 ;  /* 0x0000000000037941 */ /* 0x000fea0003800000 */
.L_x_42651:
        /* <DEDUP_REMOVED lines=16> */
.L_x_42657:
[----:B------:R-:W-:Y:S05]  /*5260*/  BSYNC B4 ;  /* 0x0000000000047941 */ /* 0x000fea0003800000 */
.L_x_42656:
        /* <DEDUP_REMOVED lines=44> */
.L_x_42655:
[----:B------:R-:W-:Y:S05]  /*5530*/  BSYNC B3 ;  /* 0x0000000000037941 */ /* 0x000fea0003800000 */
.L_x_42654:
        /* <DEDUP_REMOVED lines=10> */
.L_x_42650:
[----:B------:R-:W-:Y:S05]  /*55e0*/  BSYNC B2 ;  /* 0x0000000000027941 */ /* 0x000fea0003800000 */
.L_x_42649:
        /* <DEDUP_REMOVED lines=18> */
.L_x_42661:
[----:B------:R-:W-:-:S07]  /*5710*/  IMAD.MOV.U32 R163, RZ, RZ, R6 ;  /* 0x000000ffffa37224 */ /* 0x000fce00078e0006 */
.L_x_42662:
[----:B------:R-:W-:Y:S05]  /*5720*/  BSYNC B3 ;  /* 0x0000000000037941 */ /* 0x000fea0003800000 */
.L_x_42660:
        /* <DEDUP_REMOVED lines=16> */
.L_x_42666:
[----:B------:R-:W-:Y:S05]  /*5830*/  BSYNC B4 ;  /* 0x0000000000047941 */ /* 0x000fea0003800000 */
.L_x_42665:
        /* <DEDUP_REMOVED lines=44> */
.L_x_42664:
[----:B------:R-:W-:Y:S05]  /*5b00*/  BSYNC B3 ;  /* 0x0000000000037941 */ /* 0x000fea0003800000 */
.L_x_42663:
        /* <DEDUP_REMOVED lines=10> */
.L_x_42659:
[----:B------:R-:W-:Y:S05]  /*5bb0*/  BSYNC B2 ;  /* 0x0000000000027941 */ /* 0x000fea0003800000 */
.L_x_42658:
        /* <DEDUP_REMOVED lines=18> */
.L_x_42670:
[----:B------:R-:W-:-:S07]  /*5ce0*/  MOV R221, R6 ;  /* 0x0000000600dd7202 */ /* 0x000fce0000000f00 */
.L_x_42671:
[----:B------:R-:W-:Y:S05]  /*5cf0*/  BSYNC B3 ;  /* 0x0000000000037941 */ /* 0x000fea0003800000 */
.L_x_42669:
        /* <DEDUP_REMOVED lines=16> */
.L_x_42675:
[----:B------:R-:W-:Y:S05]  /*5e00*/  BSYNC B4 ;  /* 0x0000000000047941 */ /* 0x000fea0003800000 */
.L_x_42674:
        /* <DEDUP_REMOVED lines=44> */
.L_x_42673:
[----:B------:R-:W-:Y:S05]  /*60d0*/  BSYNC B3 ;  /* 0x0000000000037941 */ /* 0x000fea0003800000 */
.L_x_42672:
        /* <DEDUP_REMOVED lines=10> */
.L_x_42668:
[----:B------:R-:W-:Y:S05]  /*6180*/  BSYNC B2 ;  /* 0x0000000000027941 */ /* 0x000fea0003800000 */
.L_x_42667:
        /* <DEDUP_REMOVED lines=18> */
.L_x_42679:
[----:B------:R-:W-:-:S07]  /*62b0*/  IMAD.MOV.U32 R165, RZ, RZ, R6 ;  /* 0x000000ffffa57224 */ /* 0x000fce00078e0006 */
.L_x_42680:
[----:B------:R-:W-:Y:S05]  /*62c0*/  BSYNC B3 ;  /* 0x0000000000037941 */ /* 0x000fea0003800000 */
.L_x_42678:
        /* <DEDUP_REMOVED lines=16> */
.L_x_42684:
[----:B------:R-:W-:Y:S05]  /*63d0*/  BSYNC B4 ;  /* 0x0000000000047941 */ /* 0x000fea0003800000 */
.L_x_42683:
        /* <DEDUP_REMOVED lines=44> */
.L_x_42682:
[----:B------:R-:W-:Y:S05]  /*66a0*/  BSYNC B3 ;  /* 0x0000000000037941 */ /* 0x000fea0003800000 */
.L_x_42681:
        /* <DEDUP_REMOVED lines=10> */
.L_x_42677:
[----:B------:R-:W-:Y:S05]  /*6750*/  BSYNC B2 ;  /* 0x0000000000027941 */ /* 0x000fea0003800000 */
.L_x_42676:
        /* <DEDUP_REMOVED lines=18> */
.L_x_42688:
[----:B------:R-:W-:-:S07]  /*6880*/  IMAD.MOV.U32 R223, RZ, RZ, R6 ;  /* 0x000000ffffdf7224 */ /* 0x000fce00078e0006 */
.L_x_42689:
[----:B------:R-:W-:Y:S05]  /*6890*/  BSYNC B3 ;  /* 0x0000000000037941 */ /* 0x000fea0003800000 */
.L_x_42687:
        /* <DEDUP_REMOVED lines=16> */
.L_x_42693:
[----:B------:R-:W-:Y:S05]  /*69a0*/  BSYNC B4 ;  /* 0x0000000000047941 */ /* 0x000fea0003800000 */
.L_x_42692:
        /* <DEDUP_REMOVED lines=44> */
.L_x_42691:
[----:B------:R-:W-:Y:S05]  /*6c70*/  BSYNC B3 ;  /* 0x0000000000037941 */ /* 0x000fea0003800000 */
.L_x_42690:
        /* <DEDUP_REMOVED lines=10> */
.L_x_42686:
[----:B------:R-:W-:Y:S05]  /*6d20*/  BSYNC B2 ;  /* 0x0000000000027941 */ /* 0x000fea0003800000 */
.L_x_42685:
        /* <DEDUP_REMOVED lines=18> */
.L_x_42697:
[----:B------:R-:W-:-:S07]  /*6e50*/  MOV R167, R6 ;  /* 0x0000000600a77202 */ /* 0x000fce0000000f00 */
.L_x_42698:
[----:B------:R-:W-:Y:S05]  /*6e60*/  BSYNC B3 ;  /* 0x0000000000037941 */ /* 0x000fea0003800000 */
.L_x_42696:
        /* <DEDUP_REMOVED lines=16> */
.L_x_42702:
[----:B------:R-:W-:Y:S05]  /*6f70*/  BSYNC B4 ;  /* 0x0000000000047941 */ /* 0x000fea0003800000 */
.L_x_42701:
        /* <DEDUP_REMOVED lines=44> */
.L_x_42700:
[----:B------:R-:W-:Y:S05]  /*7240*/  BSYNC B3 ;  /* 0x0000000000037941 */ /* 0x000fea0003800000 */
.L_x_42699:
        /* <DEDUP_REMOVED lines=10> */
.L_x_42695:
[----:B------:R-:W-:Y:S05]  /*72f0*/  BSYNC B2 ;  /* 0x0000000000027941 */ /* 0x000fea0003800000 */
.L_x_42694:
        /* <DEDUP_REMOVED lines=26> */
.L_x_42704:
[----:B------:R-:W-:Y:S05]  /*74a0*/  BSYNC B2 ;  /* 0x0000000000027941 */ /* 0x000fea0003800000 */
.L_x_42703:
[----:B------:R-:W-:Y:S02]  /*74b0*/  VIADD R236, R236, 0x20 ;  /* 0x00000020ecec7836 */ /* 0x000fe40000000000 */
[----:B------:R-:W-:-:S07]  /*74c0*/  VIADD R235, R235, 0x20 ;  /* 0x00000020ebeb7836 */ /* 0x000fce0000000000 */
.L_x_42630:
[----:B------:R-:W-:Y:S05]  /*74d0*/  BSYNC B1 ;  /* 0x0000000000017941 */ /* 0x000fea0003800000 */
.L_x_42629:
        /* <DEDUP_REMOVED lines=32> */
.L_x_42710:
[----:B------:R-:W-:-:S07]  /*76e0*/  IMAD.MOV.U32 R172, RZ, RZ, R6 ;  /* 0x000000ffffac7224 */ /* 0x000fce00078e0006 */
.L_x_42711:
[----:B------:R-:W-:Y:S05]  /*76f0*/  BSYNC B3 ;  /* 0x0000000000037941 */ /* 0x000fea0003800000 */
.L_x_42709:
        /* <DEDUP_REMOVED lines=16> */
.L_x_42715:
[----:B------:R-:W-:Y:S05]  /*7800*/  BSYNC B4 ;  /* 0x0000000000047941 */ /* 0x000fea0003800000 */
.L_x_42714:
        /* <DEDUP_REMOVED lines=43> */
.L_x_42713:
[----:B------:R-:W-:Y:S05]  /*7ac0*/  BSYNC B3 ;  /* 0x0000000000037941 */ /* 0x000fea0003800000 */
.L_x_42712:
        /* <DEDUP_REMOVED lines=10> */
.L_x_42708:
[----:B------:R-:W-:Y:S05]  /*7b70*/  BSYNC B2 ;  /* 0x0000000000027941 */ /* 0x000fea0003800000 */
.L_x_42707:
        /* <DEDUP_REMOVED lines=18> */
.L_x_42719:
[----:B------:R-:W-:-:S07]  /*7ca0*/  MOV R10, R6 ;  /* 0x00000006000a7202 */ /* 0x000fce0000000f00 */
.L_x_42720:
[----:B------:R-:W-:Y:S05]  /*7cb0*/  BSYNC B3 ;  /* 0x0000000000037941 */ /* 0x000fea0003800000 */
.L_x_42718:
        /* <DEDUP_REMOVED lines=16> */
.L_x_42724:
[----:B------:R-:W-:Y:S05]  /*7dc0*/  BSYNC B4 ;  /* 0x0000000000047941 */ /* 0x000fea0003800000 */
.L_x_42723:
        /* <DEDUP_REMOVED lines=44> */
.L_x_42722:
[----:B------:R-:W-:Y:S05]  /*8090*/  BSYNC B3 ;  /* 0x0000000000037941 */ /* 0x000fea0003800000 */
.L_x_42721:
        /* <DEDUP_REMOVED lines=10> */
.L_x_42717:
[----:B------:R-:W-:Y:S05]  /*8140*/  BSYNC B2 ;  /* 0x0000000000027941 */ /* 0x000fea0003800000 */
.L_x_42716:
        /* <DEDUP_REMOVED lines=18> */
.L_x_42728:
[----:B------:R-:W-:-:S07]  /*8270*/  IMAD.MOV.U32 R11, RZ, RZ, R6 ;  /* 0x000000ffff0b7224 */ /* 0x000fce00078e0006 */
.L_x_42729:
[----:B------:R-:W-:Y:S05]  /*8280*/  BSYNC B3 ;  /* 0x0000000000037941 */ /* 0x000fea0003800000 */
.L_x_42727:
        /* <DEDUP_REMOVED lines=16> */
.L_x_42733:
[----:B------:R-:W-:Y:S05]  /*8390*/  BSYNC B4 ;  /* 0x0000000000047941 */ /* 0x000fea0003800000 */
.L_x_42732:
        /* <DEDUP_REMOVED lines=44> */
.L_x_42731:
[----:B------:R-:W-:Y:S05]  /*8660*/  BSYNC B3 ;  /* 0x0000000000037941 */ /* 0x000fea0003800000 */
.L_x_42730:
        /* <DEDUP_REMOVED lines=10> */
.L_x_42726:
[----:B------:R-:W-:Y:S05]  /*8710*/  BSYNC B2 ;  /* 0x0000000000027941 */ /* 0x000fea0003800000 */
.L_x_42725:
        /* <DEDUP_REMOVED lines=18> */
.L_x_42737:
[----:B------:R-:W-:-:S07]  /*8840*/  IMAD.MOV.U32 R171, RZ, RZ, R6 ;  /* 0x000000ffffab7224 */ /* 0x000fce00078e0006 */
.L_x_42738:
[----:B------:R-:W-:Y:S05]  /*8850*/  BSYNC B3 ;  /* 0x0000000000037941 */ /* 0x000fea0003800000 */
.L_x_42736:
        /* <DEDUP_REMOVED lines=16> */
.L_x_42742:
[----:B------:R-:W-:Y:S05]  /*8960*/  BSYNC B4 ;  /* 0x0000000000047941 */ /* 0x000fea0003800000 */
.L_x_42741:
        /* <DEDUP_REMOVED lines=44> */
.L_x_42740:
[----:B------:R-:W-:Y:S05]  /*8c30*/  BSYNC B3 ;  /* 0x0000000000037941 */ /* 0x000fea0003800000 */
.L_x_42739:
        /* <DEDUP_REMOVED lines=10> */
.L_x_42735:
[----:B------:R-:W-:Y:S05]  /*8ce0*/  BSYNC B2 ;  /* 0x0000000000027941 */ /* 0x000fea0003800000 */
.L_x_42734:
        /* <DEDUP_REMOVED lines=18> */
.L_x_42746:
[----:B------:R-:W-:-:S07]  /*8e10*/  MOV R221, R6 ;  /* 0x0000000600dd7202 */ /* 0x000fce0000000f00 */
.L_x_42747:
[----:B------:R-:W-:Y:S05]  /*8e20*/  BSYNC B3 ;  /* 0x0000000000037941 */ /* 0x000fea0003800000 */
.L_x_42745:
        /* <DEDUP_REMOVED lines=16> */
.L_x_42751:
[----:B------:R-:W-:Y:S05]  /*8f30*/  BSYNC B4 ;  /* 0x0000000000047941 */ /* 0x000fea0003800000 */
.L_x_42750:
        /* <DEDUP_REMOVED lines=44> */
.L_x_42749:
[----:B------:R-:W-:Y:S05]  /*9200*/  BSYNC B3 ;  /* 0x0000000000037941 */ /* 0x000fea0003800000 */
.L_x_42748:
        /* <DEDUP_REMOVED lines=10> */
.L_x_42744:
[----:B------:R-:W-:Y:S05]  /*92b0*/  BSYNC B2 ;  /* 0x0000000000027941 */ /* 0x000fea0003800000 */
.L_x_42743:
        /* <DEDUP_REMOVED lines=18> */
.L_x_42755:
[----:B------:R-:W-:-:S07]  /*93e0*/  IMAD.MOV.U32 R173, RZ, RZ, R6 ;  /* 0x000000ffffad7224 */ /* 0x000fce00078e0006 */
.L_x_42756:
[----:B------:R-:W-:Y:S05]  /*93f0*/  BSYNC B3 ;  /* 0x0000000000037941 */ /* 0x000fea0003800000 */
.L_x_42754:
        /* <DEDUP_REMOVED lines=16> */
.L_x_42760:
[----:B------:R-:W-:Y:S05]  /*9500*/  BSYNC B4 ;  /* 0x0000000000047941 */ /* 0x000fea0003800000 */
.L_x_42759:
        /* <DEDUP_REMOVED lines=44> */
.L_x_42758:
[----:B------:R-:W-:Y:S05]  /*97d0*/  BSYNC B3 ;  /* 0x0000000000037941 */ /* 0x000fea0003800000 */
.L_x_42757:
        /* <DEDUP_REMOVED lines=10> */
.L_x_42753:
[----:B------:R-:W-:Y:S05]  /*9880*/  BSYNC B2 ;  /* 0x0000000000027941 */ /* 0x000fea0003800000 */
.L_x_42752:
        /* <DEDUP_REMOVED lines=18> */
.L_x_42764:
[----:B------:R-:W-:-:S07]  /*99b0*/  IMAD.MOV.U32 R223, RZ, RZ, R6 ;  /* 0x000000ffffdf7224 */ /* 0x000fce00078e0006 */
.L_x_42765:
[----:B------:R-:W-:Y:S05]  /*99c0*/  BSYNC B3 ;  /* 0x0000000000037941 */ /* 0x000fea0003800000 */
.L_x_42763:
        /* <DEDUP_REMOVED lines=16> */
.L_x_42769:
[----:B------:R-:W-:Y:S05]  /*9ad0*/  BSYNC B4 ;  /* 0x0000000000047941 */ /* 0x000fea0003800000 */
.L_x_42768:
        /* <DEDUP_REMOVED lines=44> */
.L_x_42767:
[----:B------:R-:W-:Y:S05]  /*9da0*/  BSYNC B3 ;  /* 0x0000000000037941 */ /* 0x000fea0003800000 */
.L_x_42766:
        /* <DEDUP_REMOVED lines=10> */
.L_x_42762:
[----:B------:R-:W-:Y:S05]  /*9e50*/  BSYNC B2 ;  /* 0x0000000000027941 */ /* 0x000fea0003800000 */
.L_x_42761:
        /* <DEDUP_REMOVED lines=18> */
.L_x_42773:
[----:B------:R-:W-:-:S07]  /*9f80*/  MOV R175, R6 ;  /* 0x0000000600af7202 */ /* 0x000fce0000000f00 */
.L_x_42774:
[----:B------:R-:W-:Y:S05]  /*9f90*/  BSYNC B3 ;  /* 0x0000000000037941 */ /* 0x000fea0003800000 */
.L_x_42772:
        /* <DEDUP_REMOVED lines=16> */
.L_x_42778:
[----:B------:R-:W-:Y:S05]  /*a0a0*/  BSYNC B4 ;  /* 0x0000000000047941 */ /* 0x000fea0003800000 */
.L_x_42777:
        /* <DEDUP_REMOVED lines=44> */
.L_x_42776:
[----:B------:R-:W-:Y:S05]  /*a370*/  BSYNC B3 ;  /* 0x0000000000037941 */ /* 0x000fea0003800000 */
.L_x_42775:
        /* <DEDUP_REMOVED lines=10> */
.L_x_42771:
[----:B------:R-:W-:Y:S05]  /*a420*/  BSYNC B2 ;  /* 0x0000000000027941 */ /* 0x000fea0003800000 */
.L_x_42770:
        /* <DEDUP_REMOVED lines=26> */
.L_x_42780:
[----:B------:R-:W-:Y:S05]  /*a5d0*/  BSYNC B2 ;  /* 0x0000000000027941 */ /* 0x000fea0003800000 */
.L_x_42779:
[----:B------:R-:W-:Y:S02]  /*a5e0*/  VIADD R236, R236, 0x20 ;  /* 0x00000020ecec7836 */ /* 0x000fe40000000000 */
[----:B------:R-:W-:-:S07]  /*a5f0*/  VIADD R235, R235, 0x20 ;  /* 0x00000020ebeb7836 */ /* 0x000fce0000000000 */
.L_x_42706:
[----:B------:R-:W-:Y:S05]  /*a600*/  BSYNC B1 ;  /* 0x0000000000017941 */ /* 0x000fea0003800000 */
.L_x_42705:
        /* <DEDUP_REMOVED lines=32> */
.L_x_42786:
[----:B------:R-:W-:-:S07]  /*a810*/  IMAD.MOV.U32 R180, RZ, RZ, R6 ;  /* 0x000000ffffb47224 */ /* 0x000fce00078e0006 */
.L_x_42787:
[----:B------:R-:W-:Y:S05]  /*a820*/  BSYNC B3 ;  /* 0x0000000000037941 */ /* 0x000fea0003800000 */
.L_x_42785:
        /* <DEDUP_REMOVED lines=16> */
.L_x_42791:
[----:B------:R-:W-:Y:S05]  /*a930*/  BSYNC B4 ;  /* 0x0000000000047941 */ /* 0x000fea0003800000 */
.L_x_42790:
        /* <DEDUP_REMOVED lines=43> */
.L_x_42789:
[----:B------:R-:W-:Y:S05]  /*abf0*/  BSYNC B3 ;  /* 0x0000000000037941 */ /* 0x000fea0003800000 */
.L_x_42788:
        /* <DEDUP_REMOVED lines=10> */
.L_x_42784:
[----:B------:R-:W-:Y:S05]  /*aca0*/  BSYNC B2 ;  /* 0x0000000000027941 */ /* 0x000fea0003800000 */
.L_x_42783:
        /* <DEDUP_REMOVED lines=18> */
.L_x_42795:
[----:B------:R-:W-:-:S07]  /*add0*/  MOV R10, R6 ;  /* 0x00000006000a7202 */ /* 0x000fce0000000f00 */
.L_x_42796:
[----:B------:R-:W-:Y:S05]  /*ade0*/  BSYNC B3 ;  /* 0x0000000000037941 */ /* 0x000fea0003800000 */
.L_x_42794:
        /* <DEDUP_REMOVED lines=16> */
.L_x_42800:
[----:B------:R-:W-:Y:S05]  /*aef0*/  BSYNC B4 ;  /* 0x0000000000047941 */ /* 0x000fea0003800000 */
.L_x_42799:
        /* <DEDUP_REMOVED lines=44> */
.L_x_42798:
[----:B------:R-:W-:Y:S05]  /*b1c0*/  BSYNC B3 ;  /* 0x0000000000037941 */ /* 0x000fea0003800000 */
.L_x_42797:
        /* <DEDUP_REMOVED lines=10> */
.L_x_42793:
[----:B------:R-:W-:Y:S05]  /*b270*/  BSYNC B2 ;  /* 0x0000000000027941 */ /* 0x000fea0003800000 */
.L_x_42792:
        /* <DEDUP_REMOVED lines=18> */
.L_x_42804:
[----:B------:R-:W-:-:S07]  /*b3a0*/  IMAD.MOV.U32 R11, RZ, RZ, R6 ;  /* 0x000000ffff0b7224 */ /* 0x000fce00078e0006 */
.L_x_42805:
[----:B------:R-:W-:Y:S05]  /*b3b0*/  BSYNC B3 ;  /* 0x0000000000037941 */ /* 0x000fea0003800000 */
.L_x_42803:
        /* <DEDUP_REMOVED lines=16> */
.L_x_42809:
[----:B------:R-:W-:Y:S05]  /*b4c0*/  BSYNC B4 ;  /* 0x0000000000047941 */ /* 0x000fea0003800000 */
.L_x_42808:
        /* <DEDUP_REMOVED lines=44> */
.L_x_42807:
[----:B------:R-:W-:Y:S05]  /*b790*/  BSYNC B3 ;  /* 0x0000000000037941 */ /* 0x000fea0003800000 */
.L_x_42806:
        /* <DEDUP_REMOVED lines=10> */
.L_x_42802:
[----:B------:R-:W-:Y:S05]  /*b840*/  BSYNC B2 ;  /* 0x0000000000027941 */ /* 0x000fea0003800000 */
.L_x_42801:
        /* <DEDUP_REMOVED lines=18> */
.L_x_42813:
[----:B------:R-:W-:-:S07]  /*b970*/  MOV R179, R6 ;  /* 0x0000000600b37202 */ /* 0x000fce0000000f00 */
.L_x_42814:
[----:B------:R-:W-:Y:S05]  /*b980*/  BSYNC B3 ;  /* 0x0000000000037941 */ /* 0x000fea0003800000 */
.L_x_42812:
        /* <DEDUP_REMOVED lines=16> */
.L_x_42818:
[----:B------:R-:W-:Y:S05]  /*ba90*/  BSYNC B4 ;  /* 0x0000000000047941 */ /* 0x000fea0003800000 */
.L_x_42817:
        /* <DEDUP_REMOVED lines=44> */
.L_x_42816:
[----:B------:R-:W-:Y:S05]  /*bd60*/  BSYNC B3 ;  /* 0x0000000000037941 */ /* 0x000fea0003800000 */
.L_x_42815:
        /* <DEDUP_REMOVED lines=10> */
.L_x_42811:
[----:B------:R-:W-:Y:S05]  /*be10*/  BSYNC B2 ;  /* 0x0000000000027941 */ /* 0x000fea0003800000 */
.L_x_42810:
        /* <DEDUP_REMOVED lines=18> */
.L_x_42822:
[----:B------:R-:W-:-:S07]  /*bf40*/  IMAD.MOV.U32 R221, RZ, RZ, R6 ;  /* 0x000000ffffdd7224 */ /* 0x000fce00078e0006 */
.L_x_42823:
[----:B------:R-:W-:Y:S05]  /*bf50*/  BSYNC B3 ;  /* 0x0000000000037941 */ /* 0x000fea0003800000 */
.L_x_42821:
        /* <DEDUP_REMOVED lines=16> */
.L_x_42827:
[----:B------:R-:W-:Y:S05]  /*c060*/  BSYNC B4 ;  /* 0x0000000000047941 */ /* 0x000fea0003800000 */
.L_x_42826:
        /* <DEDUP_REMOVED lines=44> */
.L_x_42825:
[----:B------:R-:W-:Y:S05]  /*c330*/  BSYNC B3 ;  /* 0x0000000000037941 */ /* 0x000fea0003800000 */
.L_x_42824:
        /* <DEDUP_REMOVED lines=10> */
.L_x_42820:
[----:B------:R-:W-:Y:S05]  /*c3e0*/  BSYNC B2 ;  /* 0x0000000000027941 */ /* 0x000fea0003800000 */
.L_x_42819:
        /* <DEDUP_REMOVED lines=18> */
.L_x_42831:
[----:B------:R-:W-:-:S07]  /*c510*/  MOV R181, R6 ;  /* 0x0000000600b57202 */ /* 0x000fce0000000f00 */
.L_x_42832:
[----:B------:R-:W-:Y:S05]  /*c520*/  BSYNC B3 ;  /* 0x0000000000037941 */ /* 0x000fea0003800000 */
.L_x_42830:
        /* <DEDUP_REMOVED lines=16> */
.L_x_42836:
[----:B------:R-:W-:Y:S05]  /*c630*/  BSYNC B4 ;  /* 0x0000000000047941 */ /* 0x000fea0003800000 */
.L_x_42835:
        /* <DEDUP_REMOVED lines=44> */
.L_x_42834:
[----:B------:R-:W-:Y:S05]  /*c900*/  BSYNC B3 ;  /* 0x0000000000037941 */ /* 0x000fea0003800000 */
.L_x_42833:
        /* <DEDUP_REMOVED lines=10> */
.L_x_42829:
[----:B------:R-:W-:Y:S05]  /*c9b0*/  BSYNC B2 ;  /* 0x0000000000027941 */ /* 0x000fea0003800000 */
.L_x_42828:
        /* <DEDUP_REMOVED lines=18> */
.L_x_42840:
[----:B------:R-:W-:-:S07]  /*cae0*/  IMAD.MOV.U32 R223, RZ, RZ, R6 ;  /* 0x000000ffffdf7224 */ /* 0x000fce00078e0006 */
.L_x_42841:
[----:B------:R-:W-:Y:S05]  /*caf0*/  BSYNC B3 ;  /* 0x0000000000037941 */ /* 0x000fea0003800000 */
.L_x_42839:
        /* <DEDUP_REMOVED lines=16> */
.L_x_42845:
[----:B------:R-:W-:Y:S05]  /*cc00*/  BSYNC B4 ;  /* 0x0000000000047941 */ /* 0x000fea0003800000 */
.L_x_42844:
        /* <DEDUP_REMOVED lines=44> */
.L_x_42843:
[----:B------:R-:W-:Y:S05]  /*ced0*/  BSYNC B3 ;  /* 0x0000000000037941 */ /* 0x000fea0003800000 */
.L_x_42842:
        /* <DEDUP_REMOVED lines=10> */
.L_x_42838:
[----:B------:R-:W-:Y:S05]  /*cf80*/  BSYNC B2 ;  /* 0x0000000000027941 */ /* 0x000fea0003800000 */
.L_x_42837:
        /* <DEDUP_REMOVED lines=18> */
.L_x_42849:
[----:B------:R-:W-:-:S07]  /*d0b0*/  MOV R183, R6 ;  /* 0x0000000600b77202 */ /* 0x000fce0000000f00 */
.L_x_42850:
[----:B------:R-:W-:Y:S05]  /*d0c0*/  BSYNC B3 ;  /* 0x0000000000037941 */ /* 0x000fea0003800000 */
.L_x_42848:
        /* <DEDUP_REMOVED lines=16> */
.L_x_42854:
[----:B------:R-:W-:Y:S05]  /*d1d0*/  BSYNC B4 ;  /* 0x0000000000047941 */ /* 0x000fea0003800000 */
.L_x_42853:
        /* <DEDUP_REMOVED lines=44> */
.L_x_42852:
[----:B------:R-:W-:Y:S05]  /*d4a0*/  BSYNC B3 ;  /* 0x0000000000037941 */ /* 0x000fea0003800000 */
.L_x_42851:
        /* <DEDUP_REMOVED lines=10> */
.L_x_42847:
[----:B------:R-:W-:Y:S05]  /*d550*/  BSYNC B2 ;  /* 0x0000000000027941 */ /* 0x000fea0003800000 */
.L_x_42846:
        /* <DEDUP_REMOVED lines=26> */
.L_x_42856:
[----:B------:R-:W-:Y:S05]  /*d700*/  BSYNC B2 ;  /* 0x0000000000027941 */ /* 0x000fea0003800000 */
.L_x_42855:
[----:B------:R-:W-:Y:S01]  /*d710*/  VIADD R236, R236, 0x20 ;  /* 0x00000020ecec7836 */ /* 0x000fe20000000000 */
[----:B------:R-:W-:-:S07]  /*d720*/  IADD3 R235, R235, 0x20, RZ ;  /* 0x00000020ebeb7810 */ /* 0x000fce0007ffe0ff */
.L_x_42782:
[----:B------:R-:W-:Y:S05]  /*d730*/  BSYNC B1 ;  /* 0x0000000000017941 */ /* 0x000fea0003800000 */
.L_x_42781:
        /* <DEDUP_REMOVED lines=32> */
.L_x_42862:
[----:B------:R-:W-:-:S07]  /*d940*/  MOV R188, R6 ;  /* 0x0000000600bc7202 */ /* 0x000fce0000000f00 */
.L_x_42863:
[----:B------:R-:W-:Y:S05]  /*d950*/  BSYNC B3 ;  /* 0x0000000000037941 */ /* 0x000fea0003800000 */
.L_x_42861:
        /* <DEDUP_REMOVED lines=16> */
.L_x_42867:
[----:B------:R-:W-:Y:S05]  /*da60*/  BSYNC B4 ;  /* 0x0000000000047941 */ /* 0x000fea0003800000 */
.L_x_42866:
        /* <DEDUP_REMOVED lines=43> */
.L_x_42865:
[----:B------:R-:W-:Y:S05]  /*dd20*/  BSYNC B3 ;  /* 0x0000000000037941 */ /* 0x000fea0003800000 */
.L_x_42864:
        /* <DEDUP_REMOVED lines=10> */
.L_x_42860:
[----:B------:R-:W-:Y:S05]  /*ddd0*/  BSYNC B2 ;  /* 0x0000000000027941 */ /* 0x000fea0003800000 */
.L_x_42859:
        /* <DEDUP_REMOVED lines=18> */
.L_x_42871:
[----:B------:R-:W-:-:S07]  /*df00*/  MOV R10, R6 ;  /* 0x00000006000a7202 */ /* 0x000fce0000000f00 */
.L_x_42872:
[----:B------:R-:W-:Y:S05]  /*df10*/  BSYNC B3 ;  /* 0x0000000000037941 */ /* 0x000fea0003800000 */
.L_x_42870:
        /* <DEDUP_REMOVED lines=16> */
.L_x_42876:
[----:B------:R-:W-:Y:S05]  /*e020*/  BSYNC B4 ;  /* 0x0000000000047941 */ /* 0x000fea0003800000 */
.L_x_42875:
        /* <DEDUP_REMOVED lines=44> */
.L_x_42874:
[----:B------:R-:W-:Y:S05]  /*e2f0*/  BSYNC B3 ;  /* 0x0000000000037941 */ /* 0x000fea0003800000 */
.L_x_42873:
        /* <DEDUP_REMOVED lines=10> */
.L_x_42869:
[----:B------:R-:W-:Y:S05]  /*e3a0*/  BSYNC B2 ;  /* 0x0000000000027941 */ /* 0x000fea0003800000 */
.L_x_42868:
        /* <DEDUP_REMOVED lines=18> */
.L_x_42880:
[----:B------:R-:W-:-:S07]  /*e4d0*/  IMAD.MOV.U32 R11, RZ, RZ, R6 ;  /* 0x000000ffff0b7224 */ /* 0x000fce00078e0006 */
.L_x_42881:
[----:B------:R-:W-:Y:S05]  /*e4e0*/  BSYNC B3 ;  /* 0x0000000000037941 */ /* 0x000fea0003800000 */
.L_x_42879:
        /* <DEDUP_REMOVED lines=16> */
.L_x_42885:
[----:B------:R-:W-:Y:S05]  /*e5f0*/  BSYNC B4 ;  /* 0x0000000000047941 */ /* 0x000fea0003800000 */
.L_x_42884:
        /* <DEDUP_REMOVED lines=44> */
.L_x_42883:
[----:B------:R-:W-:Y:S05]  /*e8c0*/  BSYNC B3 ;  /* 0x0000000000037941 */ /* 0x000fea0003800000 */
.L_x_42882:
        /* <DEDUP_REMOVED lines=10> */
.L_x_42878:
[----:B------:R-:W-:Y:S05]  /*e970*/  BSYNC B2 ;  /* 0x0000000000027941 */ /* 0x000fea0003800000 */
.L_x_42877:
        /* <DEDUP_REMOVED lines=18> */
.L_x_42889:
[----:B------:R-:W-:-:S07]  /*eaa0*/  MOV R187, R6 ;  /* 0x0000000600bb7202 */ /* 0x000fce0000000f00 */
.L_x_42890:
[----:B------:R-:W-:Y:S05]  /*eab0*/  BSYNC B3 ;  /* 0x0000000000037941 */ /* 0x000fea0003800000 */
.L_x_42888:
        /* <DEDUP_REMOVED lines=16> */
.L_x_42894:
[----:B------:R-:W-:Y:S05]  /*ebc0*/  BSYNC B4 ;  /* 0x0000000000047941 */ /* 0x000fea0003800000 */
.L_x_42893:
        /* <DEDUP_REMOVED lines=44> */
.L_x_42892:
[----:B------:R-:W-:Y:S05]  /*ee90*/  BSYNC B3 ;  /* 0x0000000000037941 */ /* 0x000fea0003800000 */
.L_x_42891:
        /* <DEDUP_REMOVED lines=10> */
.L_x_42887:
[----:B------:R-:W-:Y:S05]  /*ef40*/  BSYNC B2 ;  /* 0x0000000000027941 */ /* 0x000fea0003800000 */
.L_x_42886:
        /* <DEDUP_REMOVED lines=18> */
.L_x_42898:
[----:B------:R-:W-:-:S07]  /*f070*/  IMAD.MOV.U32 R221, RZ, RZ, R6 ;  /* 0x000000ffffdd7224 */ /* 0x000fce00078e0006 */
.L_x_42899:
[----:B------:R-:W-:Y:S05]  /*f080*/  BSYNC B3 ;  /* 0x0000000000037941 */ /* 0x000fea0003800000 */
.L_x_42897:
        /* <DEDUP_REMOVED lines=16> */
.L_x_42903:
[----:B------:R-:W-:Y:S05]  /*f190*/  BSYNC B4 ;  /* 0x0000000000047941 */ /* 0x000fea0003800000 */
.L_x_42902:
        /* <DEDUP_REMOVED lines=44> */
.L_x_42901:
[----:B------:R-:W-:Y:S05]  /*f460*/  BSYNC B3 ;  /* 0x0000000000037941 */ /* 0x000fea0003800000 */
.L_x_42900:
        /* <DEDUP_REMOVED lines=10> */
.L_x_42896:
[----:B------:R-:W-:Y:S05]  /*f510*/  BSYNC B2 ;  /* 0x0000000000027941 */ /* 0x000fea0003800000 */
.L_x_42895:
        /* <DEDUP_REMOVED lines=18> */
.L_x_42907:
[----:B------:R-:W-:-:S07]  /*f640*/  MOV R189, R6 ;  /* 0x0000000600bd7202 */ /* 0x000fce0000000f00 */
.L_x_42908:
[----:B------:R-:W-:Y:S05]  /*f650*/  BSYNC B3 ;  /* 0x0000000000037941 */ /* 0x000fea0003800000 */
.L_x_42906:
        /* <DEDUP_REMOVED lines=16> */
.L_x_42912:
[----:B------:R-:W-:Y:S05]  /*f760*/  BSYNC B4 ;  /* 0x0000000000047941 */ /* 0x000fea0003800000 */
.L_x_42911:
        /* <DEDUP_REMOVED lines=44> */
.L_x_42910:
[----:B------:R-:W-:Y:S05]  /*fa30*/  BSYNC B3 ;  /* 0x0000000000037941 */ /* 0x000fea0003800000 */
.L_x_42909:
        /* <DEDUP_REMOVED lines=10> */
.L_x_42905:
[----:B------:R-:W-:Y:S05]  /*fae0*/  BSYNC B2 ;  /* 0x0000000000027941 */ /* 0x000fea0003800000 */
.L_x_42904:
        /* <DEDUP_REMOVED lines=18> */
.L_x_42916:
[----:B------:R-:W-:-:S07]  /*fc10*/  IMAD.MOV.U32 R223, RZ, RZ, R6 ;  /* 0x000000ffffdf7224 */ /* 0x000fce00078e0006 */
.L_x_42917:
[----:B------:R-:W-:Y:S05]  /*fc20*/  BSYNC B3 ;  /* 0x0000000000037941 */ /* 0x000fea0003800000 */
.L_x_42915:
        /* <DEDUP_REMOVED lines=16> */
.L_x_42921:
[----:B------:R-:W-:Y:S05]  /*fd30*/  BSYNC B4 ;  /* 0x0000000000047941 */ /* 0x000fea0003800000 */
.L_x_42920:
        /* <DEDUP_REMOVED lines=44> */
.L_x_42919:
[----:B------:R-:W-:Y:S05]  /*10000*/  BSYNC B3 ;  /* 0x0000000000037941 */ /* 0x000fea0003800000 */
.L_x_42918:
        /* <DEDUP_REMOVED lines=10> */
.L_x_42914:
[----:B------:R-:W-:Y:S05]  /*100b0*/  BSYNC B2 ;  /* 0x0000000000027941 */ /* 0x000fea0003800000 */
.L_x_42913:
        /* <DEDUP_REMOVED lines=18> */
.L_x_42925:
[----:B------:R-:W-:-:S07]  /*101e0*/  MOV R191, R6 ;  /* 0x0000000600bf7202 */ /* 0x000fce0000000f00 */
.L_x_42926:
[----:B------:R-:W-:Y:S05]  /*101f0*/  BSYNC B3 ;  /* 0x0000000000037941 */ /* 0x000fea0003800000 */
.L_x_42924:
        /* <DEDUP_REMOVED lines=16> */
.L_x_42930:
[----:B------:R-:W-:Y:S05]  /*10300*/  BSYNC B4 ;  /* 0x0000000000047941 */ /* 0x000fea0003800000 */
.L_x_42929:
        /* <DEDUP_REMOVED lines=44> */
.L_x_42928:
[----:B------:R-:W-:Y:S05]  /*105d0*/  BSYNC B3 ;  /* 0x0000000000037941 */ /* 0x000fea0003800000 */
.L_x_42927:
        /* <DEDUP_REMOVED lines=10> */
.L_x_42923:
[----:B------:R-:W-:Y:S05]  /*10680*/  BSYNC B2 ;  /* 0x0000000000027941 */ /* 0x000fea0003800000 */
.L_x_42922:
        /* <DEDUP_REMOVED lines=26> */
.L_x_42932:
[----:B------:R-:W-:Y:S05]  /*10830*/  BSYNC B2 ;  /* 0x0000000000027941 */ /* 0x000fea0003800000 */
.L_x_42931:
[----:B------:R-:W-:Y:S01]  /*10840*/  VIADD R236, R236, 0x20 ;  /* 0x00000020ecec7836 */ /* 0x000fe20000000000 */
[----:B------:R-:W-:-:S07]  /*10850*/  IADD3 R235, R235, 0x20, RZ ;  /* 0x00000020ebeb7810 */ /* 0x000fce0007ffe0ff */
.L_x_42858:
[----:B------:R-:W-:Y:S05]  /*10860*/  BSYNC B1 ;  /* 0x0000000000017941 */ /* 0x000fea0003800000 */
.L_x_42857:
        /* <DEDUP_REMOVED lines=32> */
.L_x_42938:
[----:B------:R-:W-:-:S07]  /*10a70*/  MOV R196, R6 ;  /* 0x0000000600c47202 */ /* 0x000fce0000000f00 */
.L_x_42939:
[----:B------:R-:W-:Y:S05]  /*10a80*/  BSYNC B3 ;  /* 0x0000000000037941 */ /* 0x000fea0003800000 */
.L_x_42937:
        /* <DEDUP_REMOVED lines=16> */
.L_x_42943:
[----:B------:R-:W-:Y:S05]  /*10b90*/  BSYNC B4 ;  /* 0x0000000000047941 */ /* 0x000fea0003800000 */
.L_x_42942:
        /* <DEDUP_REMOVED lines=43> */
.L_x_42941:
[----:B------:R-:W-:Y:S05]  /*10e50*/  BSYNC B3 ;  /* 0x0000000000037941 */ /* 0x000fea0003800000 */
.L_x_42940:
        /* <DEDUP_REMOVED lines=10> */
.L_x_42936:
[----:B------:R-:W-:Y:S05]  /*10f00*/  BSYNC B2 ;  /* 0x0000000000027941 */ /* 0x000fea0003800000 */
.L_x_42935:
        /* <DEDUP_REMOVED lines=18> */
.L_x_42947:
[----:B------:R-:W-:-:S07]  /*11030*/  MOV R10, R6 ;  /* 0x00000006000a7202 */ /* 0x000fce0000000f00 */
.L_x_42948:
[----:B------:R-:W-:Y:S05]  /*11040*/  BSYNC B3 ;  /* 0x0000000000037941 */ /* 0x000fea0003800000 */
.L_x_42946:
        /* <DEDUP_REMOVED lines=16> */
.L_x_42952:
[----:B------:R-:W-:Y:S05]  /*11150*/  BSYNC B4 ;  /* 0x0000000000047941 */ /* 0x000fea0003800000 */
.L_x_42951:
        /* <DEDUP_REMOVED lines=44> */
.L_x_42950:
[----:B------:R-:W-:Y:S05]  /*11420*/  BSYNC B3 ;  /* 0x0000000000037941 */ /* 0x000fea0003800000 */
.L_x_42949:
        /* <DEDUP_REMOVED lines=10> */
.L_x_42945:
[----:B------:R-:W-:Y:S05]  /*114d0*/  BSYNC B2 ;  /* 0x0000000000027941 */ /* 0x000fea0003800000 */
.L_x_42944:
        /* <DEDUP_REMOVED lines=18> */
.L_x_42956:
[----:B------:R-:W-:-:S07]  /*11600*/  IMAD.MOV.U32 R11, RZ, RZ, R6 ;  /* 0x000000ffff0b7224 */ /* 0x000fce00078e0006 */
.L_x_42957:
[----:B------:R-:W-:Y:S05]  /*11610*/  BSYNC B3 ;  /* 0x0000000000037941 */ /* 0x000fea0003800000 */
.L_x_42955:
        /* <DEDUP_REMOVED lines=16> */
.L_x_42961:
[----:B------:R-:W-:Y:S05]  /*11720*/  BSYNC B4 ;  /* 0x0000000000047941 */ /* 0x000fea0003800000 */
.L_x_42960:
        /* <DEDUP_REMOVED lines=44> */
.L_x_42959:
[----:B------:R-:W-:Y:S05]  /*119f0*/  BSYNC B3 ;  /* 0x0000000000037941 */ /* 0x000fea0003800000 */
.L_x_42958:
        /* <DEDUP_REMOVED lines=10> */
.L_x_42954:
[----:B------:R-:W-:Y:S05]  /*11aa0*/  BSYNC B2 ;  /* 0x0000000000027941 */ /* 0x000fea0003800000 */
.L_x_42953:
        /* <DEDUP_REMOVED lines=18> */
.L_x_42965:
[----:B------:R-:W-:-:S07]  /*11bd0*/  MOV R195, R6 ;  /* 0x0000000600c37202 */ /* 0x000fce0000000f00 */
.L_x_42966:
[----:B------:R-:W-:Y:S05]  /*11be0*/  BSYNC B3 ;  /* 0x0000000000037941 */ /* 0x000fea0003800000 */
.L_x_42964:
        /* <DEDUP_REMOVED lines=16> */
.L_x_42970:
[----:B------:R-:W-:Y:S05]  /*11cf0*/  BSYNC B4 ;  /* 0x0000000000047941 */ /* 0x000fea0003800000 */
.L_x_42969:
        /* <DEDUP_REMOVED lines=44> */
.L_x_42968:
[----:B------:R-:W-:Y:S05]  /*11fc0*/  BSYNC B3 ;  /* 0x0000000000037941 */ /* 0x000fea0003800000 */
.L_x_42967:
        /* <DEDUP_REMOVED lines=10> */
.L_x_42963:
[----:B------:R-:W-:Y:S05]  /*12070*/  BSYNC B2 ;  /* 0x0000000000027941 */ /* 0x000fea0003800000 */
.L_x_42962:
        /* <DEDUP_REMOVED lines=18> */
.L_x_42974:
[----:B------:R-:W-:-:S07]  /*121a0*/  IMAD.MOV.U32 R221, RZ, RZ, R6 ;  /* 0x000000ffffdd7224 */ /* 0x000fce00078e0006 */
.L_x_42975:
[----:B------:R-:W-:Y:S05]  /*121b0*/  BSYNC B3 ;  /* 0x0000000000037941 */ /* 0x000fea0003800000 */
.L_x_42973:
        /* <DEDUP_REMOVED lines=16> */
.L_x_42979:
[----:B------:R-:W-:Y:S05]  /*122c0*/  BSYNC B4 ;  /* 0x0000000000047941 */ /* 0x000fea0003800000 */
.L_x_42978:
        /* <DEDUP_REMOVED lines=44> */
.L_x_42977:
[----:B------:R-:W-:Y:S05]  /*12590*/  BSYNC B3 ;  /* 0x0000000000037941 */ /* 0x000fea0003800000 */
.L_x_42976:
        /* <DEDUP_REMOVED lines=10> */
.L_x_42972:
[----:B------:R-:W-:Y:S05]  /*12640*/  BSYNC B2 ;  /* 0x0000000000027941 */ /* 0x000fea0003800000 */
.L_x_42971:
        /* <DEDUP_REMOVED lines=18> */
.L_x_42983:
[----:B------:R-:W-:-:S07]  /*12770*/  MOV R197, R6 ;  /* 0x0000000600c57202 */ /* 0x000fce0000000f00 */
.L_x_42984:
[----:B------:R-:W-:Y:S05]  /*12780*/  BSYNC B3 ;  /* 0x0000000000037941 */ /* 0x000fea0003800000 */
.L_x_42982:
        /* <DEDUP_REMOVED lines=16> */
.L_x_42988:
[----:B------:R-:W-:Y:S05]  /*12890*/  BSYNC B4 ;  /* 0x0000000000047941 */ /* 0x000fea0003800000 */
.L_x_42987:
        /* <DEDUP_REMOVED lines=44> */
.L_x_42986:
[----:B------:R-:W-:Y:S05]  /*12b60*/  BSYNC B3 ;  /* 0x0000000000037941 */ /* 0x000fea0003800000 */
.L_x_42985:
        /* <DEDUP_REMOVED lines=10> */
.L_x_42981:
[----:B------:R-:W-:Y:S05]  /*12c10*/  BSYNC B2 ;  /* 0x0000000000027941 */ /* 0x000fea0003800000 */
.L_x_42980:
        /* <DEDUP_REMOVED lines=18> */
.L_x_42992:
[----:B------:R-:W-:-:S07]  /*12d40*/  IMAD.MOV.U32 R223, RZ, RZ, R6 ;  /* 0x000000ffffdf7224 */ /* 0x000fce00078e0006 */
.L_x_42993:
[----:B------:R-:W-:Y:S05]  /*12d50*/  BSYNC B3 ;  /* 0x0000000000037941 */ /* 0x000fea0003800000 */
.L_x_42991:
        /* <DEDUP_REMOVED lines=16> */
.L_x_42997:
[----:B------:R-:W-:Y:S05]  /*12e60*/  BSYNC B4 ;  /* 0x0000000000047941 */ /* 0x000fea0003800000 */
.L_x_42996:
        /* <DEDUP_REMOVED lines=44> */
.L_x_42995:
[----:B------:R-:W-:Y:S05]  /*13130*/  BSYNC B3 ;  /* 0x0000000000037941 */ /* 0x000fea0003800000 */
.L_x_42994:
        /* <DEDUP_REMOVED lines=10> */
.L_x_42990:
[----:B------:R-:W-:Y:S05]  /*131e0*/  BSYNC B2 ;  /* 0x0000000000027941 */ /* 0x000fea0003800000 */
.L_x_42989:
        /* <DEDUP_REMOVED lines=18> */
.L_x_43001:
[----:B------:R-:W-:-:S07]  /*13310*/  MOV R199, R6 ;  /* 0x0000000600c77202 */ /* 0x000fce0000000f00 */
.L_x_43002:
[----:B------:R-:W-:Y:S05]  /*13320*/  BSYNC B3 ;  /* 0x0000000000037941 */ /* 0x000fea0003800000 */
.L_x_43000:
        /* <DEDUP_REMOVED lines=16> */
.L_x_43006:
[----:B------:R-:W-:Y:S05]  /*13430*/  BSYNC B4 ;  /* 0x0000000000047941 */ /* 0x000fea0003800000 */
.L_x_43005:
        /* <DEDUP_REMOVED lines=44> */
.L_x_43004:
[----:B------:R-:W-:Y:S05]  /*13700*/  BSYNC B3 ;  /* 0x0000000000037941 */ /* 0x000fea0003800000 */
.L_x_43003:
        /* <DEDUP_REMOVED lines=10> */
.L_x_42999:
[----:B------:R-:W-:Y:S05]  /*137b0*/  BSYNC B2 ;  /* 0x0000000000027941 */ /* 0x000fea0003800000 */
.L_x_42998:
        /* <DEDUP_REMOVED lines=26> */
.L_x_43008:
[----:B------:R-:W-:Y:S05]  /*13960*/  BSYNC B2 ;  /* 0x0000000000027941 */ /* 0x000fea0003800000 */
.L_x_43007:
[----:B------:R-:W-:Y:S01]  /*13970*/  VIADD R236, R236, 0x20 ;  /* 0x00000020ecec7836 */ /* 0x000fe20000000000 */
[----:B------:R-:W-:-:S07]  /*13980*/  IADD3 R235, R235, 0x20, RZ ;  /* 0x00000020ebeb7810 */ /* 0x000fce0007ffe0ff */
.L_x_42934:
[----:B------:R-:W-:Y:S05]  /*13990*/  BSYNC B1 ;  /* 0x0000000000017941 */ /* 0x000fea0003800000 */
.L_x_42933:
        /* <DEDUP_REMOVED lines=32> */
.L_x_43014:
[----:B------:R-:W-:-:S07]  /*13ba0*/  MOV R204, R6 ;  /* 0x0000000600cc7202 */ /* 0x000fce0000000f00 */
.L_x_43015:
[----:B------:R-:W-:Y:S05]  /*13bb0*/  BSYNC B3 ;  /* 0x0000000000037941 */ /* 0x000fea0003800000 */
.L_x_43013:
        /* <DEDUP_REMOVED lines=16> */
.L_x_43019:
[----:B------:R-:W-:Y:S05]  /*13cc0*/  BSYNC B4 ;  /* 0x0000000000047941 */ /* 0x000fea0003800000 */
.L_x_43018:
        /* <DEDUP_REMOVED lines=43> */
.L_x_43017:
[----:B------:R-:W-:Y:S05]  /*13f80*/  BSYNC B3 ;  /* 0x0000000000037941 */ /* 0x000fea0003800000 */
.L_x_43016:
        /* <DEDUP_REMOVED lines=10> */
.L_x_43012:
[----:B------:R-:W-:Y:S05]  /*14030*/  BSYNC B2 ;  /* 0x0000000000027941 */ /* 0x000fea0003800000 */
.L_x_43011:
        /* <DEDUP_REMOVED lines=18> */
.L_x_43023:
[----:B------:R-:W-:-:S07]  /*14160*/  MOV R10, R6 ;  /* 0x00000006000a7202 */ /* 0x000fce0000000f00 */
.L_x_43024:
[----:B------:R-:W-:Y:S05]  /*14170*/  BSYNC B3 ;  /* 0x0000000000037941 */ /* 0x000fea0003800000 */
.L_x_43022:
        /* <DEDUP_REMOVED lines=16> */
.L_x_43028:
[----:B------:R-:W-:Y:S05]  /*14280*/  BSYNC B4 ;  /* 0x0000000000047941 */ /* 0x000fea0003800000 */
.L_x_43027:
        /* <DEDUP_REMOVED lines=44> */
.L_x_43026:
[----:B------:R-:W-:Y:S05]  /*14550*/  BSYNC B3 ;  /* 0x0000000000037941 */ /* 0x000fea0003800000 */
.L_x_43025:
        /* <DEDUP_REMOVED lines=10> */
.L_x_43021:
[----:B------:R-:W-:Y:S05]  /*14600*/  BSYNC B2 ;  /* 0x0000000000027941 */ /* 0x000fea0003800000 */
.L_x_43020:
        /* <DEDUP_REMOVED lines=18> */
.L_x_43032:
[----:B------:R-:W-:-:S07]  /*14730*/  IMAD.MOV.U32 R11, RZ, RZ, R6 ;  /* 0x000000ffff0b7224 */ /* 0x000fce00078e0006 */
.L_x_43033:
[----:B------:R-:W-:Y:S05]  /*14740*/  BSYNC B3 ;  /* 0x0000000000037941 */ /* 0x000fea0003800000 */
.L_x_43031:
        /* <DEDUP_REMOVED lines=16> */
.L_x_43037:
[----:B------:R-:W-:Y:S05]  /*14850*/  BSYNC B4 ;  /* 0x0000000000047941 */ /* 0x000fea0003800000 */
.L_x_43036:
        /* <DEDUP_REMOVED lines=44> */
.L_x_43035:
[----:B------:R-:W-:Y:S05]  /*14b20*/  BSYNC B3 ;  /* 0x0000000000037941 */ /* 0x000fea0003800000 */
.L_x_43034:
        /* <DEDUP_REMOVED lines=10> */
.L_x_43030:
[----:B------:R-:W-:Y:S05]  /*14bd0*/  BSYNC B2 ;  /* 0x0000000000027941 */ /* 0x000fea0003800000 */
.L_x_43029:
        /* <DEDUP_REMOVED lines=18> */
.L_x_43041:
[----:B------:R-:W-:-:S07]  /*14d00*/  MOV R203, R6 ;  /* 0x0000000600cb7202 */ /* 0x000fce0000000f00 */
.L_x_43042:
[----:B------:R-:W-:Y:S05]  /*14d10*/  BSYNC B3 ;  /* 0x0000000000037941 */ /* 0x000fea0003800000 */
.L_x_43040:
        /* <DEDUP_REMOVED lines=16> */
.L_x_43046:
[----:B------:R-:W-:Y:S05]  /*14e20*/  BSYNC B4 ;  /* 0x0000000000047941 */ /* 0x000fea0003800000 */
.L_x_43045:
        /* <DEDUP_REMOVED lines=44> */
.L_x_43044:
[----:B------:R-:W-:Y:S05]  /*150f0*/  BSYNC B3 ;  /* 0x0000000000037941 */ /* 0x000fea0003800000 */
.L_x_43043:
        /* <DEDUP_REMOVED lines=10> */
.L_x_43039:
[----:B------:R-:W-:Y:S05]  /*151a0*/  BSYNC B2 ;  /* 0x0000000000027941 */ /* 0x000fea0003800000 */
.L_x_43038:
        /* <DEDUP_REMOVED lines=18> */
.L_x_43050:
[----:B------:R-:W-:-:S07]  /*152d0*/  IMAD.MOV.U32 R221, RZ, RZ, R6 ;  /* 0x000000ffffdd7224 */ /* 0x000fce00078e0006 */
.L_x_43051:
[----:B------:R-:W-:Y:S05]  /*152e0*/  BSYNC B3 ;  /* 0x0000000000037941 */ /* 0x000fea0003800000 */
.L_x_43049:
        /* <DEDUP_REMOVED lines=16> */
.L_x_43055:
[----:B------:R-:W-:Y:S05]  /*153f0*/  BSYNC B4 ;  /* 0x0000000000047941 */ /* 0x000fea0003800000 */
.L_x_43054:
        /* <DEDUP_REMOVED lines=44> */
.L_x_43053:
[----:B------:R-:W-:Y:S05]  /*156c0*/  BSYNC B3 ;  /* 0x0000000000037941 */ /* 0x000fea0003800000 */
.L_x_43052:
        /* <DEDUP_REMOVED lines=10> */
.L_x_43048:
[----:B------:R-:W-:Y:S05]  /*15770*/  BSYNC B2 ;  /* 0x0000000000027941 */ /* 0x000fea0003800000 */
.L_x_43047:
        /* <DEDUP_REMOVED lines=18> */
.L_x_43059:
[----:B------:R-:W-:-:S07]  /*158a0*/  MOV R205, R6 ;  /* 0x0000000600cd7202 */ /* 0x000fce0000000f00 */
.L_x_43060:
[----:B------:R-:W-:Y:S05]  /*158b0*/  BSYNC B3 ;  /* 0x0000000000037941 */ /* 0x000fea0003800000 */
.L_x_43058:
        /* <DEDUP_REMOVED lines=16> */
.L_x_43064:
[----:B------:R-:W-:Y:S05]  /*159c0*/  BSYNC B4 ;  /* 0x0000000000047941 */ /* 0x000fea0003800000 */
.L_x_43063:
        /* <DEDUP_REMOVED lines=44> */
.L_x_43062:
[----:B------:R-:W-:Y:S05]  /*15c90*/  BSYNC B3 ;  /* 0x0000000000037941 */ /* 0x000fea0003800000 */
.L_x_43061:
        /* <DEDUP_REMOVED lines=10> */
.L_x_43057:
[----:B------:R-:W-:Y:S05]  /*15d40*/  BSYNC B2 ;  /* 0x0000000000027941 */ /* 0x000fea0003800000 */
.L_x_43056:
        /* <DEDUP_REMOVED lines=18> */
.L_x_43068:
[----:B------:R-:W-:-:S07]  /*15e70*/  IMAD.MOV.U32 R223, RZ, RZ, R6 ;  /* 0x000000ffffdf7224 */ /* 0x000fce00078e0006 */
.L_x_43069:
[----:B------:R-:W-:Y:S05]  /*15e80*/  BSYNC B3 ;  /* 0x0000000000037941 */ /* 0x000fea0003800000 */
.L_x_43067:
        /* <DEDUP_REMOVED lines=16> */
.L_x_43073:
[----:B------:R-:W-:Y:S05]  /*15f90*/  BSYNC B4 ;  /* 0x0000000000047941 */ /* 0x000fea0003800000 */
.L_x_43072:
        /* <DEDUP_REMOVED lines=44> */
.L_x_43071:
[----:B------:R-:W-:Y:S05]  /*16260*/  BSYNC B3 ;  /* 0x0000000000037941 */ /* 0x000fea0003800000 */
.L_x_43070:
        /* <DEDUP_REMOVED lines=10> */
.L_x_43066:
[----:B------:R-:W-:Y:S05]  /*16310*/  BSYNC B2 ;  /* 0x0000000000027941 */ /* 0x000fea0003800000 */
.L_x_43065:
        /* <DEDUP_REMOVED lines=18> */
.L_x_43077:
[----:B------:R-:W-:-:S07]  /*16440*/  MOV R207, R6 ;  /* 0x0000000600cf7202 */ /* 0x000fce0000000f00 */
.L_x_43078:
[----:B------:R-:W-:Y:S05]  /*16450*/  BSYNC B3 ;  /* 0x0000000000037941 */ /* 0x000fea0003800000 */
.L_x_43076:
        /* <DEDUP_REMOVED lines=16> */
.L_x_43082:
[----:B------:R-:W-:Y:S05]  /*16560*/  BSYNC B4 ;  /* 0x0000000000047941 */ /* 0x000fea0003800000 */
.L_x_43081:
        /* <DEDUP_REMOVED lines=44> */
.L_x_43080:
[----:B------:R-:W-:Y:S05]  /*16830*/  BSYNC B3 ;  /* 0x0000000000037941 */ /* 0x000fea0003800000 */
.L_x_43079:
        /* <DEDUP_REMOVED lines=10> */
.L_x_43075:
[----:B------:R-:W-:Y:S05]  /*168e0*/  BSYNC B2 ;  /* 0x0000000000027941 */ /* 0x000fea0003800000 */
.L_x_43074:
        /* <DEDUP_REMOVED lines=26> */
.L_x_43084:
[----:B------:R-:W-:Y:S05]  /*16a90*/  BSYNC B2 ;  /* 0x0000000000027941 */ /* 0x000fea0003800000 */
.L_x_43083:
[----:B------:R-:W-:Y:S01]  /*16aa0*/  VIADD R236, R236, 0x20 ;  /* 0x00000020ecec7836 */ /* 0x000fe20000000000 */
[----:B------:R-:W-:-:S07]  /*16ab0*/  IADD3 R235, R235, 0x20, RZ ;  /* 0x00000020ebeb7810 */ /* 0x000fce0007ffe0ff */
.L_x_43010:
[----:B------:R-:W-:Y:S05]  /*16ac0*/  BSYNC B1 ;  /* 0x0000000000017941 */ /* 0x000fea0003800000 */
.L_x_43009:
        /* <DEDUP_REMOVED lines=32> */
.L_x_43090:
[----:B------:R-:W-:-:S07]  /*16cd0*/  MOV R212, R6 ;  /* 0x0000000600d47202 */ /* 0x000fce0000000f00 */
.L_x_43091:
[----:B------:R-:W-:Y:S05]  /*16ce0*/  BSYNC B3 ;  /* 0x0000000000037941 */ /* 0x000fea0003800000 */
.L_x_43089:
        /* <DEDUP_REMOVED lines=16> */
.L_x_43095:
[----:B------:R-:W-:Y:S05]  /*16df0*/  BSYNC B4 ;  /* 0x0000000000047941 */ /* 0x000fea0003800000 */
.L_x_43094:
        /* <DEDUP_REMOVED lines=43> */
.L_x_43093:
[----:B------:R-:W-:Y:S05]  /*170b0*/  BSYNC B3 ;  /* 0x0000000000037941 */ /* 0x000fea0003800000 */
.L_x_43092:
        /* <DEDUP_REMOVED lines=10> */
.L_x_43088:
[----:B------:R-:W-:Y:S05]  /*17160*/  BSYNC B2 ;  /* 0x0000000000027941 */ /* 0x000fea0003800000 */
.L_x_43087:
        /* <DEDUP_REMOVED lines=18> */
.L_x_43099:
[----:B------:R-:W-:-:S07]  /*17290*/  MOV R10, R6 ;  /* 0x00000006000a7202 */ /* 0x000fce0000000f00 */
.L_x_43100:
[----:B------:R-:W-:Y:S05]  /*172a0*/  BSYNC B3 ;  /* 0x0000000000037941 */ /* 0x000fea0003800000 */
.L_x_43098:
        /* <DEDUP_REMOVED lines=16> */
.L_x_43104:
[----:B------:R-:W-:Y:S05]  /*173b0*/  BSYNC B4 ;  /* 0x0000000000047941 */ /* 0x000fea0003800000 */
.L_x_43103:
        /* <DEDUP_REMOVED lines=44> */
.L_x_43102:
[----:B------:R-:W-:Y:S05]  /*17680*/  BSYNC B3 ;  /* 0x0000000000037941 */ /* 0x000fea0003800000 */
.L_x_43101:
        /* <DEDUP_REMOVED lines=10> */
.L_x_43097:
[----:B------:R-:W-:Y:S05]  /*17730*/  BSYNC B2 ;  /* 0x0000000000027941 */ /* 0x000fea0003800000 */
.L_x_43096:
        /* <DEDUP_REMOVED lines=18> */
.L_x_43108:
[----:B------:R-:W-:-:S07]  /*17860*/  IMAD.MOV.U32 R11, RZ, RZ, R6 ;  /* 0x000000ffff0b7224 */ /* 0x000fce00078e0006 */
.L_x_43109:
[----:B------:R-:W-:Y:S05]  /*17870*/  BSYNC B3 ;  /* 0x0000000000037941 */ /* 0x000fea0003800000 */
.L_x_43107:
        /* <DEDUP_REMOVED lines=16> */
.L_x_43113:
[----:B------:R-:W-:Y:S05]  /*17980*/  BSYNC B4 ;  /* 0x0000000000047941 */ /* 0x000fea0003800000 */
.L_x_43112:
        /* <DEDUP_REMOVED lines=44> */
.L_x_43111:
[----:B------:R-:W-:Y:S05]  /*17c50*/  BSYNC B3 ;  /* 0x0000000000037941 */ /* 0x000fea0003800000 */
.L_x_43110:
        /* <DEDUP_REMOVED lines=10> */
.L_x_43106:
[----:B------:R-:W-:Y:S05]  /*17d00*/  BSYNC B2 ;  /* 0x0000000000027941 */ /* 0x000fea0003800000 */
.L_x_43105:
        /* <DEDUP_REMOVED lines=18> */
.L_x_43117:
[----:B------:R-:W-:-:S07]  /*17e30*/  MOV R211, R6 ;  /* 0x0000000600d37202 */ /* 0x000fce0000000f00 */
.L_x_43118:
[----:B------:R-:W-:Y:S05]  /*17e40*/  BSYNC B3 ;  /* 0x0000000000037941 */ /* 0x000fea0003800000 */
.L_x_43116:
        /* <DEDUP_REMOVED lines=16> */
.L_x_43122:
[----:B------:R-:W-:Y:S05]  /*17f50*/  BSYNC B4 ;  /* 0x0000000000047941 */ /* 0x000fea0003800000 */
.L_x_43121:
        /* <DEDUP_REMOVED lines=44> */
.L_x_43120:
[----:B------:R-:W-:Y:S05]  /*18220*/  BSYNC B3 ;  /* 0x0000000000037941 */ /* 0x000fea0003800000 */
.L_x_43119:
        /* <DEDUP_REMOVED lines=10> */
.L_x_43115:
[----:B------:R-:W-:Y:S05]  /*182d0*/  BSYNC B2 ;  /* 0x0000000000027941 */ /* 0x000fea0003800000 */
.L_x_43114:
        /* <DEDUP_REMOVED lines=18> */
.L_x_43126:
[----:B------:R-:W-:-:S07]  /*18400*/  IMAD.MOV.U32 R221, RZ, RZ, R6 ;  /* 0x000000ffffdd7224 */ /* 0x000fce00078e0006 */
.L_x_43127:
[----:B------:R-:W-:Y:S05]  /*18410*/  BSYNC B3 ;  /* 0x0000000000037941 */ /* 0x000fea0003800000 */
.L_x_43125:
        /* <DEDUP_REMOVED lines=16> */
.L_x_43131:
[----:B------:R-:W-:Y:S05]  /*18520*/  BSYNC B4 ;  /* 0x0000000000047941 */ /* 0x000fea0003800000 */
.L_x_43130:
        /* <DEDUP_REMOVED lines=44> */
.L_x_43129:
[----:B------:R-:W-:Y:S05]  /*187f0*/  BSYNC B3 ;  /* 0x0000000000037941 */ /* 0x000fea0003800000 */
.L_x_43128:
        /* <DEDUP_REMOVED lines=10> */
.L_x_43124:
[----:B------:R-:W-:Y:S05]  /*188a0*/  BSYNC B2 ;  /* 0x0000000000027941 */ /* 0x000fea0003800000 */
.L_x_43123:
        /* <DEDUP_REMOVED lines=18> */
.L_x_43135:
[----:B------:R-:W-:-:S07]  /*189d0*/  MOV R213, R6 ;  /* 0x0000000600d57202 */ /* 0x000fce0000000f00 */
.L_x_43136:
[----:B------:R-:W-:Y:S05]  /*189e0*/  BSYNC B3 ;  /* 0x0000000000037941 */ /* 0x000fea0003800000 */
.L_x_43134:
        /* <DEDUP_REMOVED lines=16> */
.L_x_43140:
[----:B------:R-:W-:Y:S05]  /*18af0*/  BSYNC B4 ;  /* 0x0000000000047941 */ /* 0x000fea0003800000 */
.L_x_43139:
        /* <DEDUP_REMOVED lines=44> */
.L_x_43138:
[----:B------:R-:W-:Y:S05]  /*18dc0*/  BSYNC B3 ;  /* 0x0000000000037941 */ /* 0x000fea0003800000 */
.L_x_43137:
        /* <DEDUP_REMOVED lines=10> */
.L_x_43133:
[----:B------:R-:W-:Y:S05]  /*18e70*/  BSYNC B2 ;  /* 0x0000000000027941 */ /* 0x000fea0003800000 */
.L_x_43132:
        /* <DEDUP_REMOVED lines=18> */
.L_x_43144:
[----:B------:R-:W-:-:S07]  /*18fa0*/  IMAD.MOV.U32 R223, RZ, RZ, R6 ;  /* 0x000000ffffdf7224 */ /* 0x000fce00078e0006 */
.L_x_43145:
[----:B------:R-:W-:Y:S05]  /*18fb0*/  BSYNC B3 ;  /* 0x0000000000037941 */ /* 0x000fea0003800000 */
.L_x_43143:
        /* <DEDUP_REMOVED lines=16> */
.L_x_43149:
[----:B------:R-:W-:Y:S05]  /*190c0*/  BSYNC B4 ;  /* 0x0000000000047941 */ /* 0x000fea0003800000 */
.L_x_43148:
        /* <DEDUP_REMOVED lines=44> */
.L_x_43147:
[----:B------:R-:W-:Y:S05]  /*19390*/  BSYNC B3 ;  /* 0x0000000000037941 */ /* 0x000fea0003800000 */
.L_x_43146:
        /* <DEDUP_REMOVED lines=10> */
.L_x_43142:
[----:B------:R-:W-:Y:S05]  /*19440*/  BSYNC B2 ;  /* 0x0000000000027941 */ /* 0x000fea0003800000 */
.L_x_43141:
        /* <DEDUP_REMOVED lines=18> */
.L_x_43153:
[----:B------:R-:W-:-:S07]  /*19570*/  MOV R215, R6 ;  /* 0x0000000600d77202 */ /* 0x000fce0000000f00 */
.L_x_43154:
[----:B------:R-:W-:Y:S05]  /*19580*/  BSYNC B3 ;  /* 0x0000000000037941 */ /* 0x000fea0003800000 */
.L_x_43152:
        /* <DEDUP_REMOVED lines=16> */
.L_x_43158:
[----:B------:R-:W-:Y:S05]  /*19690*/  BSYNC B4 ;  /* 0x0000000000047941 */ /* 0x000fea0003800000 */
.L_x_43157:
        /* <DEDUP_REMOVED lines=44> */
.L_x_43156:
[----:B------:R-:W-:Y:S05]  /*19960*/  BSYNC B3 ;  /* 0x0000000000037941 */ /* 0x000fea0003800000 */
.L_x_43155:
        /* <DEDUP_REMOVED lines=10> */
.L_x_43151:
[----:B------:R-:W-:Y:S05]  /*19a10*/  BSYNC B2 ;  /* 0x0000000000027941 */ /* 0x000fea0003800000 */
.L_x_43150:
        /* <DEDUP_REMOVED lines=25> */
.L_x_43086:
[----:B------:R-:W-:Y:S05]  /*19bb0*/  BSYNC B1 ;  /* 0x0000000000017941 */ /* 0x000fea0003800000 */
.L_x_43085:
        /* <DEDUP_REMOVED lines=235> */
.L_x_43188:
        /* <DEDUP_REMOVED lines=43> */
[----:B------:R-:W-:Y:S01]  /*1ad20*/  F2FP.F16.F32.PACK_AB R216, R217, R216 ;  /* 0x000000d8d9d8723e */ /* 0x000fe200000000ff */
        /* <DEDUP_REMOVED lines=12> */
[----:B------:R-:W-:-:S02]  /*1adf0*/  F2FP.F16.F32.PACK_AB R217, R236, R217 ;  /* 0x000000d9ecd9723e */ /* 0x000fc400000000ff */
[----:B------:R-:W-:Y:S02]  /*1ae00*/  F2FP.F16.F32.PACK_AB R218, R219, R218 ;  /* 0x000000dadbda723e */ /* 0x000fe400000000ff */
[----:B------:R-:W-:Y:S02]  /*1ae10*/  F2FP.F16.F32.PACK_AB R219, R242, R237 ;  /* 0x000000edf2db723e */ /* 0x000fe400000000ff */
[----:B------:R-:W-:-:S03]  /*1ae20*/  IADD3 R231, R231, 0x20, RZ ;  /* 0x00000020e7e77810 */ /* 0x000fc60007ffe0ff */
[----:B------:R1:W-:Y:S04]  /*1ae30*/  STG.E.128 desc[UR6][R234.64], R216 ;  /* 0x000000d8ea007986 */ /* 0x0003e8000c101d06 */
.L_x_43163:
[----:B------:R-:W-:Y:S05]  /*1ae40*/  BSYNC B2 ;  /* 0x0000000000027941 */ /* 0x000fea0003800000 */
.L_x_43162:
        /* <DEDUP_REMOVED lines=31> */
[----:B------:R-:W-:Y:S01]  /*1b040*/  F2FP.F16.F32.PACK_AB R218, R219, R218 ;  /* 0x000000dadbda723e */ /* 0x000fe200000000ff */
[----:B------:R-:W-:Y:S01]  /*1b050*/  VIADD R231, R231, 0x20 ;  /* 0x00000020e7e77836 */ /* 0x000fe20000000000 */
[----:B------:R-:W-:-:S05]  /*1b060*/  F2FP.F16.F32.PACK_AB R219, R242, R237 ;  /* 0x000000edf2db723e */ /* 0x000fca00000000ff */
[----:B------:R2:W-:Y:S02]  /*1b070*/  STG.E.128 desc[UR6][R234.64], R216 ;  /* 0x000000d8ea007986 */ /* 0x0005e4000c101d06 */
.L_x_43165:
[----:B------:R-:W-:Y:S05]  /*1b080*/  BSYNC B2 ;  /* 0x0000000000027941 */ /* 0x000fea0003800000 */
.L_x_43164:
        /* <DEDUP_REMOVED lines=35> */
.L_x_43167:
[----:B------:R-:W-:Y:S05]  /*1b2c0*/  BSYNC B2 ;  /* 0x0000000000027941 */ /* 0x000fea0003800000 */
.L_x_43166:
        /* <DEDUP_REMOVED lines=35> */
.L_x_43169:
[----:B------:R-:W-:Y:S05]  /*1b500*/  BSYNC B2 ;  /* 0x0000000000027941 */ /* 0x000fea0003800000 */
.L_x_43168:
        /* <DEDUP_REMOVED lines=35> */
.L_x_43171:
[----:B------:R-:W-:Y:S05]  /*1b740*/  BSYNC B2 ;  /* 0x0000000000027941 */ /* 0x000fea0003800000 */
.L_x_43170:
        /* <DEDUP_REMOVED lines=35> */
.L_x_43173:
[----:B------:R-:W-:Y:S05]  /*1b980*/  BSYNC B2 ;  /* 0x0000000000027941 */ /* 0x000fea0003800000 */
.L_x_43172:
        /* <DEDUP_REMOVED lines=35> */
.L_x_43175:
[----:B------:R-:W-:Y:S05]  /*1bbc0*/  BSYNC B2 ;  /* 0x0000000000027941 */ /* 0x000fea0003800000 */
.L_x_43174:
        /* <DEDUP_REMOVED lines=33> */
.L_x_43161:
[----:B------:R-:W-:Y:S05]  /*1bde0*/  BSYNC B1 ;  /* 0x0000000000017941 */ /* 0x000fea0003800000 */
.L_x_43160:
[----:B01234-:R-:W0:Y:S02]  /*1bdf0*/  LDC.64 R216, c[0x0][0x210] ;  /* 0x00008400ffd87b82 */ /* 0x01fe240000000a00 */
[----:B0-----:R-:W-:-:S05]  /*1be00*/  IMAD R228, R216, 0x4, R228 ;  /* 0x00000004d8e47824 */ /* 0x001fca00078e02e4 */
[----:B------:R-:W-:-:S13]  /*1be10*/  ISETP.GE.AND P1, PT, R228, R217, PT ;  /* 0x000000d9e400720c */ /* 0x000fda0003f26270 */
[----:B------:R-:W-:Y:S05]  /*1be20*/  @!P1 BRA `(.L_x_43176) ;  /* 0xfffffe5000c89947 */ /* 0x000fea000383ffff */
[----:B------:R-:W-:Y:S05]  /*1be30*/  BSYNC B0 ;  /* 0x0000000000007941 */ /* 0x000fea0003800000 */
.L_x_42552:
[----:B------:R-:W-:Y:S05]  /*1be40*/  EXIT ;  /* 0x000000000000794d */ /* 0x000fea0003800000 */
.L_x_43159:
        /* <DEDUP_REMOVED lines=8> */
.L_x_43178:
[----:B------:R-:W-:Y:S05]  /*1bed0*/  BSYNC B1 ;  /* 0x0000000000017941 */ /* 0x000fea0003800000 */
.L_x_43177:
        /* <DEDUP_REMOVED lines=12> */
.L_x_43179:
[----:B------:R-:W-:Y:S02]  /*1bfa0*/  IMAD.MOV.U32 R242, RZ, RZ, 0x4 ;  /* 0x00000004fff27424 */ /* 0x000fe400078e00ff */
[----:B------:R-:W-:-:S04]  /*1bfb0*/  IMAD.MOV.U32 R216, RZ, RZ, R239 ;  /* 0x000000ffffd87224 */ /* 0x000fc800078e00ef */
[----:B------:R-:W-:-:S05]  /*1bfc0*/  FADD.FTZ R234, R233, R216 ;  /* 0x000000d8e9ea7221 */ /* 0x000fca0000010000 */
[----:B------:R-:W-:-:S07]  /*1bfd0*/  MOV R241, R234 ;  /* 0x000000ea00f17202 */ /* 0x000fce0000000f00 */
[----:B------:R-:W-:Y:S05]  /*1bfe0*/  WARPSYNC.COLLECTIVE R240, `(.L_x_43180) ;  /* 0x00000000f0087348 */ /* 0x000fea0003c00000 */
[----:B------:R0:W1:Y:S02]  /*1bff0*/  SHFL.BFLY P6, R239, R241, R242, R243 ;  /* 0x0c0000f2f1ef7389 */ /* 0x00006400000c00f3 */
[----:B01----:R-:W-:Y:S01]  /*1c000*/  ENDCOLLECTIVE ;  /* 0x000000000000791b */ /* 0x003fe20003800000 */
.L_x_43180:
[----:B------:R-:W-:Y:S01]  /*1c010*/  HFMA2.MMA R242, -RZ, RZ, 0, 4.76837158203125e-07 ;  /* 0x00000008fff27435 */ /* 0x000fe200000001ff */
[----:B------:R-:W-:-:S05]  /*1c020*/  MOV R235, R239 ;  /* 0x000000ef00eb7202 */ /* 0x000fca0000000f00 */
[----:B------:R-:W-:-:S04]  /*1c030*/  FADD.FTZ R235, R234, R235 ;  /* 0x000000ebeaeb7221 */ /* 0x000fc80000010000 */
[----:B------:R-:W-:-:S07]  /*1c040*/  IMAD.MOV.U32 R241, RZ, RZ, R235 ;  /* 0x000000fffff17224 */ /* 0x000fce00078e00eb */
[----:B------:R-:W-:Y:S05]  /*1c050*/  WARPSYNC.COLLECTIVE R240, `(.L_x_43181) ;  /* 0x00000000f0087348 */ /* 0x000fea0003c00000 */
[----:B------:R0:W1:Y:S02]  /*1c060*/  SHFL.BFLY P6, R239, R241, R242, R243 ;  /* 0x0c0000f2f1ef7389 */ /* 0x00006400000c00f3 */
[----:B01----:R-:W-:Y:S01]  /*1c070*/  ENDCOLLECTIVE ;  /* 0x000000000000791b */ /* 0x003fe20003800000 */
.L_x_43181:
[----:B------:R-:W-:Y:S02]  /*1c080*/  IMAD.MOV.U32 R242, RZ, RZ, 0x10 ;  /* 0x00000010fff27424 */ /* 0x000fe400078e00ff */
[----:B------:R-:W-:-:S04]  /*1c090*/  IMAD.MOV.U32 R216, RZ, RZ, R239 ;  /* 0x000000ffffd87224 */ /* 0x000fc800078e00ef */
[----:B------:R-:W-:-:S05]  /*1c0a0*/  FADD.FTZ R236, R235, R216 ;  /* 0x000000d8ebec7221 */ /* 0x000fca0000010000 */
[----:B------:R-:W-:-:S07]  /*1c0b0*/  MOV R241, R236 ;  /* 0x000000ec00f17202 */ /* 0x000fce0000000f00 */
[----:B------:R-:W-:Y:S05]  /*1c0c0*/  WARPSYNC.COLLECTIVE R240, `(.L_x_43182) ;  /* 0x00000000f0087348 */ /* 0x000fea0003c00000 */
[----:B------:R0:W1:Y:S02]  /*1c0d0*/  SHFL.BFLY P6, R239, R241, R242, R243 ;  /* 0x0c0000f2f1ef7389 */ /* 0x00006400000c00f3 */
[----:B01----:R-:W-:Y:S01]  /*1c0e0*/  ENDCOLLECTIVE ;  /* 0x000000000000791b */ /* 0x003fe20003800000 */
.L_x_43182:
        /* <DEDUP_REMOVED lines=139> */
.L_x_43183:
[----:B------:R-:W-:Y:S02]  /*1c9a0*/  IMAD.MOV.U32 R242, RZ, RZ, 0x2 ;  /* 0x00000002fff27424 */ /* 0x000fe400078e00ff */
[----:B------:R-:W-:-:S04]  /*1c9b0*/  IMAD.MOV.U32 R217, RZ, RZ, R239 ;  /* 0x000000ffffd97224 */ /* 0x000fc800078e00ef */
[----:B------:R-:W-:-:S05]  /*1c9c0*/  FADD.FTZ R217, R216, R217 ;  /* 0x000000d9d8d97221 */ /* 0x000fca0000010000 */
[----:B------:R-:W-:-:S07]  /*1c9d0*/  MOV R241, R217 ;  /* 0x000000d900f17202 */ /* 0x000fce0000000f00 */
[----:B------:R-:W-:Y:S05]  /*1c9e0*/  WARPSYNC.COLLECTIVE R240, `(.L_x_43184) ;  /* 0x00000000f0087348 */ /* 0x000fea0003c00000 */
[----:B------:R0:W1:Y:S02]  /*1c9f0*/  SHFL.BFLY P6, R239, R241, R242, R243 ;  /* 0x0c0000f2f1ef7389 */ /* 0x00006400000c00f3 */
[----:B01----:R-:W-:Y:S01]  /*1ca00*/  ENDCOLLECTIVE ;  /* 0x000000000000791b */ /* 0x003fe20003800000 */
.L_x_43184:
[----:B------:R-:W-:Y:S01]  /*1ca10*/  HFMA2.MMA R242, -RZ, RZ, 0, 2.384185791015625e-07 ;  /* 0x00000004fff27435 */ /* 0x000fe200000001ff */
[----:B------:R-:W-:-:S05]  /*1ca20*/  MOV R234, R239 ;  /* 0x000000ef00ea7202 */ /* 0x000fca0000000f00 */
[----:B------:R-:W-:-:S04]  /*1ca30*/  FADD.FTZ R234, R217, R234 ;  /* 0x000000ead9ea7221 */ /* 0x000fc80000010000 */
[----:B------:R-:W-:-:S07]  /*1ca40*/  IMAD.MOV.U32 R241, RZ, RZ, R234 ;  /* 0x000000fffff17224 */ /* 0x000fce00078e00ea */
[----:B------:R-:W-:Y:S05]  /*1ca50*/  WARPSYNC.COLLECTIVE R240, `(.L_x_43185) ;  /* 0x00000000f0087348 */ /* 0x000fea0003c00000 */
[----:B------:R0:W1:Y:S02]  /*1ca60*/  SHFL.BFLY P6, R239, R241, R242, R243 ;  /* 0x0c0000f2f1ef7389 */ /* 0x00006400000c00f3 */
[----:B01----:R-:W-:Y:S01]  /*1ca70*/  ENDCOLLECTIVE ;  /* 0x000000000000791b */ /* 0x003fe20003800000 */
.L_x_43185:
[----:B------:R-:W-:Y:S02]  /*1ca80*/  IMAD.MOV.U32 R242, RZ, RZ, 0x8 ;  /* 0x00000008fff27424 */ /* 0x000fe400078e00ff */
[----:B------:R-:W-:-:S04]  /*1ca90*/  IMAD.MOV.U32 R233, RZ, RZ, R239 ;  /* 0x000000ffffe97224 */ /* 0x000fc800078e00ef */
[----:B------:R-:W-:-:S05]  /*1caa0*/  FADD.FTZ R233, R234, R233 ;  /* 0x000000e9eae97221 */ /* 0x000fca0000010000 */
[----:B------:R-:W-:-:S07]  /*1cab0*/  MOV R241, R233 ;  /* 0x000000e900f17202 */ /* 0x000fce0000000f00 */
[----:B------:R-:W-:Y:S05]  /*1cac0*/  WARPSYNC.COLLECTIVE R240, `(.L_x_43186) ;  /* 0x00000000f0087348 */ /* 0x000fea0003c00000 */
[----:B------:R0:W1:Y:S02]  /*1cad0*/  SHFL.BFLY P6, R239, R241, R242, R243 ;  /* 0x0c0000f2f1ef7389 */ /* 0x00006400000c00f3 */
[----:B01----:R-:W-:Y:S01]  /*1cae0*/  ENDCOLLECTIVE ;  /* 0x000000000000791b */ /* 0x003fe20003800000 */
.L_x_43186:
[----:B------:R-:W-:Y:S01]  /*1caf0*/  HFMA2.MMA R242, -RZ, RZ, 0, 9.5367431640625e-07 ;  /* 0x00000010fff27435 */ /* 0x000fe200000001ff */
[----:B------:R-:W-:-:S05]  /*1cb00*/  MOV R236, R239 ;  /* 0x000000ef00ec7202 */ /* 0x000fca0000000f00 */
[----:B------:R-:W-:-:S04]  /*1cb10*/  FADD.FTZ R236, R233, R236 ;  /* 0x000000ece9ec7221 */ /* 0x000fc80000010000 */
[----:B------:R-:W-:-:S07]  /*1cb20*/  IMAD.MOV.U32 R241, RZ, RZ, R236 ;  /* 0x000000fffff17224 */ /* 0x000fce00078e00ec */
[----:B------:R-:W-:Y:S05]  /*1cb30*/  WARPSYNC.COLLECTIVE R240, `(.L_x_43187) ;  /* 0x00000000f0087348 */ /* 0x000fea0003c00000 */
[----:B------:R0:W1:Y:S02]  /*1cb40*/  SHFL.BFLY P6, R239, R241, R242, R243 ;  /* 0x0c0000f2f1ef7389 */ /* 0x00006400000c00f3 */
[----:B01----:R-:W-:Y:S01]  /*1cb50*/  ENDCOLLECTIVE ;  /* 0x000000000000791b */ /* 0x003fe20003800000 */
.L_x_43187:
[----:B------:R-:W-:Y:S05]  /*1cb60*/  BRA `(.L_x_43188) ;  /* 0xffffffdc00c07947 */ /* 0x000fea000383ffff */
.L_x_43189:
        /* <DEDUP_REMOVED lines=9> */
.L_x_58442:


//--------------------- .text._ZN10layer_norm13ln_fwd_kernelINS_13Kernel_traitsIf6__halffS2_fjLj2048ELj1ELj4ELj1ELj16ENS_18Kernel_traits_baseILj2048EfS2_fS2_fjLj128EEEEELb1ELb0ELb1ELb1EEEvNS_9FwdParamsE --------------------------
	.section	.text._ZN10layer_norm13ln_fwd_kernelINS_13Kernel_traitsIf6__halffS2_fjLj2048ELj1ELj4ELj1ELj16ENS_18Kernel_traits_baseILj2048EfS2_fS2_fjLj128EEEEELb1ELb0ELb1ELb1EEEvNS_9FwdParamsE,"ax",@progbits
	.align	128
        .global         _ZN10layer_norm13ln_fwd_kernelINS_13Kernel_traitsIf6__halffS2_fjLj2048ELj1ELj4ELj1ELj16ENS_18Kernel_traits_baseILj2048EfS2_fS2_fjLj128EEEEELb1ELb0ELb1ELb1EEEvNS_9FwdParamsE
        .type           _ZN10layer_norm13ln_fwd_kernelINS_13Kernel_traitsIf6__halffS2_fjLj2048ELj1ELj4ELj1ELj16ENS_18Kernel_traits_baseILj2048EfS2_fS2_fjLj128EEEEELb1ELb0ELb1ELb1EEEvNS_9FwdParamsE,@function
        .size           _ZN10layer_norm13ln_fwd_kernelINS_13Kernel_traitsIf6__halffS2_fjLj2048ELj1ELj4ELj1ELj16ENS_18Kernel_traits_baseILj2048EfS2_fS2_fjLj128EEEEELb1ELb0ELb1ELb1EEEvNS_9FwdParamsE,(.L_x_58443 - _ZN10layer_norm13ln_fwd_kernelINS_13Kernel_traitsIf6__halffS2_fjLj2048ELj1ELj4ELj1ELj16ENS_18Kernel_traits_baseILj2048EfS2_fS2_fjLj128EEEEELb1ELb0ELb1ELb1EEEvNS_9FwdParamsE)
        .other          _ZN10layer_norm13ln_fwd_kernelINS_13Kernel_traitsIf6__halffS2_fjLj2048ELj1ELj4ELj1ELj16ENS_18Kernel_traits_baseILj2048EfS2_fS2_fjLj128EEEEELb1ELb0ELb1ELb1EEEvNS_9FwdParamsE,@"STO_CUDA_ENTRY STV_DEFAULT"
_ZN10layer_norm13ln_fwd_kernelINS_13Kernel_traitsIf6__halffS2_fjLj2048ELj1ELj4ELj1ELj16ENS_18Kernel_traits_baseILj2048EfS2_fS2_fjLj128EEEEELb1ELb0ELb1ELb1EEEvNS_9FwdParamsE:
.text._ZN10layer_norm13ln_fwd_kernelINS_13Kernel_traitsIf6__halffS2_fjLj2048ELj1ELj4ELj1ELj16ENS_18Kernel_traits_baseILj2048EfS2_fS2_fjLj128EEEEELb1ELb0ELb1ELb1EEEvNS_9FwdParamsE:
        /* <DEDUP_REMOVED lines=177> */
.L_x_43786:
        /* <DEDUP_REMOVED lines=52> */
.L_x_43194:
[----:B------:R-:W-:-:S07]  /*0e50*/  IMAD.MOV.U32 R163, RZ, RZ, R10 ;  /* 0x000000ffffa37224 */ /* 0x000fce00078e000a */
.L_x_43195:
[----:B------:R-:W-:Y:S05]  /*0e60*/  BSYNC B2 ;  /* 0x0000000000027941 */ /* 0x000fea0003800000 */
.L_x_43193:
        /* <DEDUP_REMOVED lines=16> */
.L_x_43199:
[----:B------:R-:W-:Y:S05]  /*0f70*/  BSYNC B3 ;  /* 0x0000000000037941 */ /* 0x000fea0003800000 */
.L_x_43198:
        /* <DEDUP_REMOVED lines=43> */
.L_x_43197:
[----:B------:R-:W-:Y:S05]  /*1230*/  BSYNC B2 ;  /* 0x0000000000027941 */ /* 0x000fea0003800000 */
.L_x_43196:
        /* <DEDUP_REMOVED lines=10> */
.L_x_43192:
[----:B------:R-:W-:Y:S05]  /*12e0*/  BSYNC B1 ;  /* 0x0000000000017941 */ /* 0x000fea0003800000 */
.L_x_43191:
        /* <DEDUP_REMOVED lines=18> */
.L_x_43203:
[----:B------:R-:W-:-:S07]  /*1410*/  IMAD.MOV.U32 R157, RZ, RZ, R10 ;  /* 0x000000ffff9d7224 */ /* 0x000fce00078e000a */
.L_x_43204:
[----:B------:R-:W-:Y:S05]  /*1420*/  BSYNC B2 ;  /* 0x0000000000027941 */ /* 0x000fea0003800000 */
.L_x_43202:
        /* <DEDUP_REMOVED lines=16> */
.L_x_43208:
[----:B------:R-:W-:Y:S05]  /*1530*/  BSYNC B3 ;  /* 0x0000000000037941 */ /* 0x000fea0003800000 */
.L_x_43207:
        /* <DEDUP_REMOVED lines=43> */
.L_x_43206:
[----:B------:R-:W-:Y:S05]  /*17f0*/  BSYNC B2 ;  /* 0x0000000000027941 */ /* 0x000fea0003800000 */
.L_x_43205:
        /* <DEDUP_REMOVED lines=10> */
.L_x_43201:
[----:B------:R-:W-:Y:S05]  /*18a0*/  BSYNC B1 ;  /* 0x0000000000017941 */ /* 0x000fea0003800000 */
.L_x_43200:
        /* <DEDUP_REMOVED lines=18> */
.L_x_43212:
[----:B------:R-:W-:-:S07]  /*19d0*/  MOV R14, R10 ;  /* 0x0000000a000e7202 */ /* 0x000fce0000000f00 */
.L_x_43213:
[----:B------:R-:W-:Y:S05]  /*19e0*/  BSYNC B2 ;  /* 0x0000000000027941 */ /* 0x000fea0003800000 */
.L_x_43211:
        /* <DEDUP_REMOVED lines=16> */
.L_x_43217:
[----:B------:R-:W-:Y:S05]  /*1af0*/  BSYNC B3 ;  /* 0x0000000000037941 */ /* 0x000fea0003800000 */
.L_x_43216:
        /* <DEDUP_REMOVED lines=44> */
.L_x_43215:
[----:B------:R-:W-:Y:S05]  /*1dc0*/  BSYNC B2 ;  /* 0x0000000000027941 */ /* 0x000fea0003800000 */
.L_x_43214:
        /* <DEDUP_REMOVED lines=10> */
.L_x_43210:
[----:B------:R-:W-:Y:S05]  /*1e70*/  BSYNC B1 ;  /* 0x0000000000017941 */ /* 0x000fea0003800000 */
.L_x_43209:
        /* <DEDUP_REMOVED lines=18> */
.L_x_43221:
[----:B------:R-:W-:-:S07]  /*1fa0*/  IMAD.MOV.U32 R15, RZ, RZ, R10 ;  /* 0x000000ffff0f7224 */ /* 0x000fce00078e000a */
.L_x_43222:
[----:B------:R-:W-:Y:S05]  /*1fb0*/  BSYNC B2 ;  /* 0x0000000000027941 */ /* 0x000fea0003800000 */
.L_x_43220:
        /* <DEDUP_REMOVED lines=16> */
.L_x_43226:
[----:B------:R-:W-:Y:S05]  /*20c0*/  BSYNC B3 ;  /* 0x0000000000037941 */ /* 0x000fea0003800000 */
.L_x_43225:
        /* <DEDUP_REMOVED lines=44> */
.L_x_43224:
[----:B------:R-:W-:Y:S05]  /*2390*/  BSYNC B2 ;  /* 0x0000000000027941 */ /* 0x000fea0003800000 */
.L_x_43223:
        /* <DEDUP_REMOVED lines=10> */
.L_x_43219:
[----:B------:R-:W-:Y:S05]  /*2440*/  BSYNC B1 ;  /* 0x0000000000017941 */ /* 0x000fea0003800000 */
.L_x_43218:
        /* <DEDUP_REMOVED lines=18> */
.L_x_43230:
[----:B------:R-:W-:-:S07]  /*2570*/  IMAD.MOV.U32 R168, RZ, RZ, R10 ;  /* 0x000000ffffa87224 */ /* 0x000fce00078e000a */
.L_x_43231:
[----:B------:R-:W-:Y:S05]  /*2580*/  BSYNC B2 ;  /* 0x0000000000027941 */ /* 0x000fea0003800000 */
.L_x_43229:
        /* <DEDUP_REMOVED lines=16> */
.L_x_43235:
[----:B------:R-:W-:Y:S05]  /*2690*/  BSYNC B3 ;  /* 0x0000000000037941 */ /* 0x000fea0003800000 */
.L_x_43234:
        /* <DEDUP_REMOVED lines=44> */
.L_x_43233:
[----:B------:R-:W-:Y:S05]  /*2960*/  BSYNC B2 ;  /* 0x0000000000027941 */ /* 0x000fea0003800000 */
.L_x_43232:
        /* <DEDUP_REMOVED lines=10> */
.L_x_43228:
[----:B------:R-:W-:Y:S05]  /*2a10*/  BSYNC B1 ;  /* 0x0000000000017941 */ /* 0x000fea0003800000 */
.L_x_43227:
        /* <DEDUP_REMOVED lines=18> */
.L_x_43239:
[----:B------:R-:W-:-:S07]  /*2b40*/  MOV R161, R10 ;  /* 0x0000000a00a17202 */ /* 0x000fce0000000f00 */
.L_x_43240:
[----:B------:R-:W-:Y:S05]  /*2b50*/  BSYNC B2 ;  /* 0x0000000000027941 */ /* 0x000fea0003800000 */
.L_x_43238:
        /* <DEDUP_REMOVED lines=16> */
.L_x_43244:
[----:B------:R-:W-:Y:S05]  /*2c60*/  BSYNC B3 ;  /* 0x0000000000037941 */ /* 0x000fea0003800000 */
.L_x_43243:
        /* <DEDUP_REMOVED lines=44> */
.L_x_43242:
[----:B------:R-:W-:Y:S05]  /*2f30*/  BSYNC B2 ;  /* 0x0000000000027941 */ /* 0x000fea0003800000 */
.L_x_43241:
        /* <DEDUP_REMOVED lines=10> */
.L_x_43237:
[----:B------:R-:W-:Y:S05]  /*2fe0*/  BSYNC B1 ;  /* 0x0000000000017941 */ /* 0x000fea0003800000 */
.L_x_43236:
        /* <DEDUP_REMOVED lines=18> */
.L_x_43248:
[----:B------:R-:W-:-:S07]  /*3110*/  IMAD.MOV.U32 R170, RZ, RZ, R10 ;  /* 0x000000ffffaa7224 */ /* 0x000fce00078e000a */
.L_x_43249:
[----:B------:R-:W-:Y:S05]  /*3120*/  BSYNC B2 ;  /* 0x0000000000027941 */ /* 0x000fea0003800000 */
.L_x_43247:
        /* <DEDUP_REMOVED lines=16> */
.L_x_43253:
[----:B------:R-:W-:Y:S05]  /*3230*/  BSYNC B3 ;  /* 0x0000000000037941 */ /* 0x000fea0003800000 */
.L_x_43252:
        /* <DEDUP_REMOVED lines=44> */
.L_x_43251:
[----:B------:R-:W-:Y:S05]  /*3500*/  BSYNC B2 ;  /* 0x0000000000027941 */ /* 0x000fea0003800000 */
.L_x_43250:
        /* <DEDUP_REMOVED lines=10> */
.L_x_43246:
[----:B------:R-:W-:Y:S05]  /*35b0*/  BSYNC B1 ;  /* 0x0000000000017941 */ /* 0x000fea0003800000 */
.L_x_43245:
        /* <DEDUP_REMOVED lines=18> */
.L_x_43257:
[----:B------:R-:W-:-:S07]  /*36e0*/  IMAD.MOV.U32 R8, RZ, RZ, R10 ;  /* 0x000000ffff087224 */ /* 0x000fce00078e000a */
.L_x_43258:
[----:B------:R-:W-:Y:S05]  /*36f0*/  BSYNC B2 ;  /* 0x0000000000027941 */ /* 0x000fea0003800000 */
.L_x_43256:
        /* <DEDUP_REMOVED lines=16> */
.L_x_43262:
[----:B------:R-:W-:Y:S05]  /*3800*/  BSYNC B3 ;  /* 0x0000000000037941 */ /* 0x000fea0003800000 */
.L_x_43261:
        /* <DEDUP_REMOVED lines=44> */
.L_x_43260:
[----:B------:R-:W-:Y:S05]  /*3ad0*/  BSYNC B2 ;  /* 0x0000000000027941 */ /* 0x000fea0003800000 */
.L_x_43259:
        /* <DEDUP_REMOVED lines=10> */
.L_x_43255:
[----:B------:R-:W-:Y:S05]  /*3b80*/  BSYNC B1 ;  /* 0x0000000000017941 */ /* 0x000fea0003800000 */
.L_x_43254:
        /* <DEDUP_REMOVED lines=31> */
.L_x_43264:
[----:B------:R-:W-:Y:S05]  /*3d80*/  BSYNC B1 ;  /* 0x0000000000017941 */ /* 0x000fea0003800000 */
.L_x_43263:
        /* <DEDUP_REMOVED lines=22> */
.L_x_43268:
[----:B------:R-:W-:-:S07]  /*3ef0*/  IMAD.MOV.U32 R171, RZ, RZ, R10 ;  /* 0x000000ffffab7224 */ /* 0x000fce00078e000a */
.L_x_43269:
[----:B------:R-:W-:Y:S05]  /*3f00*/  BSYNC B2 ;  /* 0x0000000000027941 */ /* 0x000fea0003800000 */
.L_x_43267:
        /* <DEDUP_REMOVED lines=16> */
.L_x_43273:
[----:B------:R-:W-:Y:S05]  /*4010*/  BSYNC B3 ;  /* 0x0000000000037941 */ /* 0x000fea0003800000 */
.L_x_43272:
        /* <DEDUP_REMOVED lines=43> */
.L_x_43271:
[----:B------:R-:W-:Y:S05]  /*42d0*/  BSYNC B2 ;  /* 0x0000000000027941 */ /* 0x000fea0003800000 */
.L_x_43270:
        /* <DEDUP_REMOVED lines=10> */
.L_x_43266:
[----:B------:R-:W-:Y:S05]  /*4380*/  BSYNC B1 ;  /* 0x0000000000017941 */ /* 0x000fea0003800000 */
.L_x_43265:
        /* <DEDUP_REMOVED lines=18> */
.L_x_43277:
[----:B------:R-:W-:-:S07]  /*44b0*/  IMAD.MOV.U32 R165, RZ, RZ, R10 ;  /* 0x000000ffffa57224 */ /* 0x000fce00078e000a */
.L_x_43278:
[----:B------:R-:W-:Y:S05]  /*44c0*/  BSYNC B2 ;  /* 0x0000000000027941 */ /* 0x000fea0003800000 */
.L_x_43276:
        /* <DEDUP_REMOVED lines=16> */
.L_x_43282:
[----:B------:R-:W-:Y:S05]  /*45d0*/  BSYNC B3 ;  /* 0x0000000000037941 */ /* 0x000fea0003800000 */
.L_x_43281:
        /* <DEDUP_REMOVED lines=43> */
.L_x_43280:
[----:B------:R-:W-:Y:S05]  /*4890*/  BSYNC B2 ;  /* 0x0000000000027941 */ /* 0x000fea0003800000 */
.L_x_43279:
        /* <DEDUP_REMOVED lines=10> */
.L_x_43275:
[----:B------:R-:W-:Y:S05]  /*4940*/  BSYNC B1 ;  /* 0x0000000000017941 */ /* 0x000fea0003800000 */
.L_x_43274:
        /* <DEDUP_REMOVED lines=18> */
.L_x_43286:
[----:B------:R-:W-:-:S07]  /*4a70*/  IMAD.MOV.U32 R14, RZ, RZ, R10 ;  /* 0x000000ffff0e7224 */ /* 0x000fce00078e000a */
.L_x_43287:
[----:B------:R-:W-:Y:S05]  /*4a80*/  BSYNC B2 ;  /* 0x0000000000027941 */ /* 0x000fea0003800000 */
.L_x_43285:
        /* <DEDUP_REMOVED lines=16> */
.L_x_43291:
[----:B------:R-:W-:Y:S05]  /*4b90*/  BSYNC B3 ;  /* 0x0000000000037941 */ /* 0x000fea0003800000 */
.L_x_43290:
        /* <DEDUP_REMOVED lines=44> */
.L_x_43289:
[----:B------:R-:W-:Y:S05]  /*4e60*/  BSYNC B2 ;  /* 0x0000000000027941 */ /* 0x000fea0003800000 */
.L_x_43288:
        /* <DEDUP_REMOVED lines=10> */
.L_x_43284:
[----:B------:R-:W-:Y:S05]  /*4f10*/  BSYNC B1 ;  /* 0x0000000000017941 */ /* 0x000fea0003800000 */
.L_x_43283:
        /* <DEDUP_REMOVED lines=18> */
.L_x_43295:
[----:B------:R-:W-:-:S07]  /*5040*/  MOV R15, R10 ;  /* 0x0000000a000f7202 */ /* 0x000fce0000000f00 */
.L_x_43296:
[----:B------:R-:W-:Y:S05]  /*5050*/  BSYNC B2 ;  /* 0x0000000000027941 */ /* 0x000fea0003800000 */
.L_x_43294:
        /* <DEDUP_REMOVED lines=16> */
.L_x_43300:
[----:B------:R-:W-:Y:S05]  /*5160*/  BSYNC B3 ;  /* 0x0000000000037941 */ /* 0x000fea0003800000 */
.L_x_43299:
        /* <DEDUP_REMOVED lines=44> */
.L_x_43298:
[----:B------:R-:W-:Y:S05]  /*5430*/  BSYNC B2 ;  /* 0x0000000000027941 */ /* 0x000fea0003800000 */
.L_x_43297:
        /* <DEDUP_REMOVED lines=10> */
.L_x_43293:
[----:B------:R-:W-:Y:S05]  /*54e0*/  BSYNC B1 ;  /* 0x0000000000017941 */ /* 0x000fea0003800000 */
.L_x_43292:
        /* <DEDUP_REMOVED lines=18> */
.L_x_43304:
[----:B------:R-:W-:-:S07]  /*5610*/  IMAD.MOV.U32 R172, RZ, RZ, R10 ;  /* 0x000000ffffac7224 */ /* 0x000fce00078e000a */
.L_x_43305:
[----:B------:R-:W-:Y:S05]  /*5620*/  BSYNC B2 ;  /* 0x0000000000027941 */ /* 0x000fea0003800000 */
.L_x_43303:
        /* <DEDUP_REMOVED lines=16> */
.L_x_43309:
[----:B------:R-:W-:Y:S05]  /*5730*/  BSYNC B3 ;  /* 0x0000000000037941 */ /* 0x000fea0003800000 */
.L_x_43308:
        /* <DEDUP_REMOVED lines=44> */
.L_x_43307:
[----:B------:R-:W-:Y:S05]  /*5a00*/  BSYNC B2 ;  /* 0x0000000000027941 */ /* 0x000fea0003800000 */
.L_x_43306:
        /* <DEDUP_REMOVED lines=10> */
.L_x_43302:
[----:B------:R-:W-:Y:S05]  /*5ab0*/  BSYNC B1 ;  /* 0x0000000000017941 */ /* 0x000fea0003800000 */
.L_x_43301:
        /* <DEDUP_REMOVED lines=18> */
.L_x_43313:
[----:B------:R-:W-:-:S07]  /*5be0*/  MOV R169, R10 ;  /* 0x0000000a00a97202 */ /* 0x000fce0000000f00 */
.L_x_43314:
[----:B------:R-:W-:Y:S05]  /*5bf0*/  BSYNC B2 ;  /* 0x0000000000027941 */ /* 0x000fea0003800000 */
.L_x_43312:
        /* <DEDUP_REMOVED lines=16> */
.L_x_43318:
[----:B------:R-:W-:Y:S05]  /*5d00*/  BSYNC B3 ;  /* 0x0000000000037941 */ /* 0x000fea0003800000 */
.L_x_43317:
        /* <DEDUP_REMOVED lines=44> */
.L_x_43316:
[----:B------:R-:W-:Y:S05]  /*5fd0*/  BSYNC B2 ;  /* 0x0000000000027941 */ /* 0x000fea0003800000 */
.L_x_43315:
        /* <DEDUP_REMOVED lines=10> */
.L_x_43311:
[----:B------:R-:W-:Y:S05]  /*6080*/  BSYNC B1 ;  /* 0x0000000000017941 */ /* 0x000fea0003800000 */
.L_x_43310:
        /* <DEDUP_REMOVED lines=18> */
.L_x_43322:
[----:B------:R-:W-:-:S07]  /*61b0*/  IMAD.MOV.U32 R180, RZ, RZ, R10 ;  /* 0x000000ffffb47224 */ /* 0x000fce00078e000a */
.L_x_43323:
[----:B------:R-:W-:Y:S05]  /*61c0*/  BSYNC B2 ;  /* 0x0000000000027941 */ /* 0x000fea0003800000 */
.L_x_43321:
        /* <DEDUP_REMOVED lines=16> */
.L_x_43327:
[----:B------:R-:W-:Y:S05]  /*62d0*/  BSYNC B3 ;  /* 0x0000000000037941 */ /* 0x000fea0003800000 */
.L_x_43326:
        /* <DEDUP_REMOVED lines=44> */
.L_x_43325:
[----:B------:R-:W-:Y:S05]  /*65a0*/  BSYNC B2 ;  /* 0x0000000000027941 */ /* 0x000fea0003800000 */
.L_x_43324:
        /* <DEDUP_REMOVED lines=10> */
.L_x_43320:
[----:B------:R-:W-:Y:S05]  /*6650*/  BSYNC B1 ;  /* 0x0000000000017941 */ /* 0x000fea0003800000 */
.L_x_43319:
        /* <DEDUP_REMOVED lines=18> */
.L_x_43331:
[----:B------:R-:W-:-:S07]  /*6780*/  MOV R171, R10 ;  /* 0x0000000a00ab7202 */ /* 0x000fce0000000f00 */
.L_x_43332:
[----:B------:R-:W-:Y:S05]  /*6790*/  BSYNC B2 ;  /* 0x0000000000027941 */ /* 0x000fea0003800000 */
.L_x_43330:
        /* <DEDUP_REMOVED lines=16> */
.L_x_43336:
[----:B------:R-:W-:Y:S05]  /*68a0*/  BSYNC B3 ;  /* 0x0000000000037941 */ /* 0x000fea0003800000 */
.L_x_43335:
        /* <DEDUP_REMOVED lines=44> */
.L_x_43334:
[----:B------:R-:W-:Y:S05]  /*6b70*/  BSYNC B2 ;  /* 0x0000000000027941 */ /* 0x000fea0003800000 */
.L_x_43333:
        /* <DEDUP_REMOVED lines=10> */
.L_x_43329:
[----:B------:R-:W-:Y:S05]  /*6c20*/  BSYNC B1 ;  /* 0x0000000000017941 */ /* 0x000fea0003800000 */
.L_x_43328:
        /* <DEDUP_REMOVED lines=30> */
.L_x_43338:
[----:B------:R-:W-:Y:S05]  /*6e10*/  BSYNC B1 ;  /* 0x0000000000017941 */ /* 0x000fea0003800000 */
.L_x_43337:
        /* <DEDUP_REMOVED lines=22> */
.L_x_43342:
[----:B------:R-:W-:-:S07]  /*6f80*/  MOV R178, R10 ;  /* 0x0000000a00b27202 */ /* 0x000fce0000000f00 */
.L_x_43343:
[----:B------:R-:W-:Y:S05]  /*6f90*/  BSYNC B2 ;  /* 0x0000000000027941 */ /* 0x000fea0003800000 */
.L_x_43341:
        /* <DEDUP_REMOVED lines=16> */
.L_x_43347:
[----:B------:R-:W-:Y:S05]  /*70a0*/  BSYNC B3 ;  /* 0x0000000000037941 */ /* 0x000fea0003800000 */
.L_x_43346:
        /* <DEDUP_REMOVED lines=43> */
.L_x_43345:
[----:B------:R-:W-:Y:S05]  /*7360*/  BSYNC B2 ;  /* 0x0000000000027941 */ /* 0x000fea0003800000 */
.L_x_43344:
        /* <DEDUP_REMOVED lines=10> */
.L_x_43340:
[----:B------:R-:W-:Y:S05]  /*7410*/  BSYNC B1 ;  /* 0x0000000000017941 */ /* 0x000fea0003800000 */
.L_x_43339:
        /* <DEDUP_REMOVED lines=18> */
.L_x_43351:
[----:B------:R-:W-:-:S07]  /*7540*/  MOV R173, R10 ;  /* 0x0000000a00ad7202 */ /* 0x000fce0000000f00 */
.L_x_43352:
[----:B------:R-:W-:Y:S05]  /*7550*/  BSYNC B2 ;  /* 0x0000000000027941 */ /* 0x000fea0003800000 */
.L_x_43350:
        /* <DEDUP_REMOVED lines=16> */
.L_x_43356:
[----:B------:R-:W-:Y:S05]  /*7660*/  BSYNC B3 ;  /* 0x0000000000037941 */ /* 0x000fea0003800000 */
.L_x_43355:
        /* <DEDUP_REMOVED lines=43> */
.L_x_43354:
[----:B------:R-:W-:Y:S05]  /*7920*/  BSYNC B2 ;  /* 0x0000000000027941 */ /* 0x000fea0003800000 */
.L_x_43353:
        /* <DEDUP_REMOVED lines=10> */
.L_x_43349:
[----:B------:R-:W-:Y:S05]  /*79d0*/  BSYNC B1 ;  /* 0x0000000000017941 */ /* 0x000fea0003800000 */
.L_x_43348:
        /* <DEDUP_REMOVED lines=18> */
.L_x_43360:
[----:B------:R-:W-:-:S07]  /*7b00*/  MOV R14, R10 ;  /* 0x0000000a000e7202 */ /* 0x000fce0000000f00 */
.L_x_43361:
[----:B------:R-:W-:Y:S05]  /*7b10*/  BSYNC B2 ;  /* 0x0000000000027941 */ /* 0x000fea0003800000 */
.L_x_43359:
        /* <DEDUP_REMOVED lines=16> */
.L_x_43365:
[----:B------:R-:W-:Y:S05]  /*7c20*/  BSYNC B3 ;  /* 0x0000000000037941 */ /* 0x000fea0003800000 */
.L_x_43364:
        /* <DEDUP_REMOVED lines=44> */
.L_x_43363:
[----:B------:R-:W-:Y:S05]  /*7ef0*/  BSYNC B2 ;  /* 0x0000000000027941 */ /* 0x000fea0003800000 */
.L_x_43362:
        /* <DEDUP_REMOVED lines=10> */
.L_x_43358:
[----:B------:R-:W-:Y:S05]  /*7fa0*/  BSYNC B1 ;  /* 0x0000000000017941 */ /* 0x000fea0003800000 */
.L_x_43357:
        /* <DEDUP_REMOVED lines=18> */
.L_x_43369:
[----:B------:R-:W-:-:S07]  /*80d0*/  IMAD.MOV.U32 R15, RZ, RZ, R10 ;  /* 0x000000ffff0f7224 */ /* 0x000fce00078e000a */
.L_x_43370:
[----:B------:R-:W-:Y:S05]  /*80e0*/  BSYNC B2 ;  /* 0x0000000000027941 */ /* 0x000fea0003800000 */
.L_x_43368:
        /* <DEDUP_REMOVED lines=16> */
.L_x_43374:
[----:B------:R-:W-:Y:S05]  /*81f0*/  BSYNC B3 ;  /* 0x0000000000037941 */ /* 0x000fea0003800000 */
.L_x_43373:
        /* <DEDUP_REMOVED lines=44> */
.L_x_43372:
[----:B------:R-:W-:Y:S05]  /*84c0*/  BSYNC B2 ;  /* 0x0000000000027941 */ /* 0x000fea0003800000 */
.L_x_43371:
[----:B------:R-:W-:Y:S01]  /*84d0*/  I2FP.F32.U32 R8, R15 ;  /* 0x0000000f00087245 */ /* 0x000fe20000201000 */
[----:B------:R-:W-:Y:S01]  /*84e0*/  HFMA2.MMA R15, -RZ, RZ, 0.1171875, 0 ;  /* 0x2f800000ff0f7435 */ /* 0x000fe200000001ff */
[----:B-----5:R-:W-:-:S05]  /*84f0*/  HADD2.F32 R175, -RZ, R149.H1_H1 ;  /* 0x30000095ffaf7230 */ /* 0x020fca0000004100 */
[----:B------:R-:W-:-:S04]  /*8500*/  FMUL.FTZ R175, R175, UR11 ;  /* 0x0000000bafaf7c20 */ /* 0x000fc80008410000 */
[----:B------:R-:W-:Y:S01]  /*8510*/  FFMA.FTZ R8, R8, R15, 1.1641532182693481445e-10 ;  /* 0x2f00000008087423 */ /* 0x000fe2000001000f */
[----:B------:R-:W-:-:S04]  /*8520*/  FMUL.FTZ R175, R175, UR10 ;  /* 0x0000000aafaf7c20 */ /* 0x000fc80008410000 */
[----:B------:R-:W-:-:S04]  /*8530*/  FSETP.GTU.FTZ.AND P1, PT, R8, UR8, PT ;  /* 0x0000000808007c0b */ /* 0x000fc8000bf3c000 */
[----:B------:R-:W-:Y:S02]  /*8540*/  FSEL R175, R175, RZ, !P1 ;  /* 0x000000ffafaf7208 */ /* 0x000fe40004800000 */
[----:B------:R-:W-:-:S03]  /*8550*/  SEL R15, RZ, 0x1, P1 ;  /* 0x00000001ff0f7807 */ /* 0x000fc60000800000 */
[----:B------:R-:W-:-:S07]  /*8560*/  @P0 FADD.FTZ R175, R155, R175 ;  /* 0x000000af9baf0221 */ /* 0x000fce0000010000 */
.L_x_43367:
[----:B------:R-:W-:Y:S05]  /*8570*/  BSYNC B1 ;  /* 0x0000000000017941 */ /* 0x000fea0003800000 */
.L_x_43366:
        /* <DEDUP_REMOVED lines=18> */
.L_x_43378:
[----:B------:R-:W-:-:S07]  /*86a0*/  MOV R8, R10 ;  /* 0x0000000a00087202 */ /* 0x000fce0000000f00 */
.L_x_43379:
[----:B------:R-:W-:Y:S05]  /*86b0*/  BSYNC B2 ;  /* 0x0000000000027941 */ /* 0x000fea0003800000 */
.L_x_43377:
        /* <DEDUP_REMOVED lines=16> */
.L_x_43383:
[----:B------:R-:W-:Y:S05]  /*87c0*/  BSYNC B3 ;  /* 0x0000000000037941 */ /* 0x000fea0003800000 */
.L_x_43382:
        /* <DEDUP_REMOVED lines=44> */
.L_x_43381:
[----:B------:R-:W-:Y:S05]  /*8a90*/  BSYNC B2 ;  /* 0x0000000000027941 */ /* 0x000fea0003800000 */
.L_x_43380:
        /* <DEDUP_REMOVED lines=10> */
.L_x_43376:
[----:B------:R-:W-:Y:S05]  /*8b40*/  BSYNC B1 ;  /* 0x0000000000017941 */ /* 0x000fea0003800000 */
.L_x_43375:
        /* <DEDUP_REMOVED lines=18> */
.L_x_43387:
[----:B------:R-:W-:-:S07]  /*8c70*/  IMAD.MOV.U32 R8, RZ, RZ, R10 ;  /* 0x000000ffff087224 */ /* 0x000fce00078e000a */
.L_x_43388:
[----:B------:R-:W-:Y:S05]  /*8c80*/  BSYNC B2 ;  /* 0x0000000000027941 */ /* 0x000fea0003800000 */
.L_x_43386:
        /* <DEDUP_REMOVED lines=16> */
.L_x_43392:
[----:B------:R-:W-:Y:S05]  /*8d90*/  BSYNC B3 ;  /* 0x0000000000037941 */ /* 0x000fea0003800000 */
.L_x_43391:
        /* <DEDUP_REMOVED lines=44> */
.L_x_43390:
[----:B------:R-:W-:Y:S05]  /*9060*/  BSYNC B2 ;  /* 0x0000000000027941 */ /* 0x000fea0003800000 */
.L_x_43389:
        /* <DEDUP_REMOVED lines=10> */
.L_x_43385:
[----:B------:R-:W-:Y:S05]  /*9110*/  BSYNC B1 ;  /* 0x0000000000017941 */ /* 0x000fea0003800000 */
.L_x_43384:
        /* <DEDUP_REMOVED lines=18> */
.L_x_43396:
[----:B------:R-:W-:-:S07]  /*9240*/  MOV R8, R10 ;  /* 0x0000000a00087202 */ /* 0x000fce0000000f00 */
.L_x_43397:
[----:B------:R-:W-:Y:S05]  /*9250*/  BSYNC B2 ;  /* 0x0000000000027941 */ /* 0x000fea0003800000 */
.L_x_43395:
        /* <DEDUP_REMOVED lines=16> */
.L_x_43401:
[----:B------:R-:W-:Y:S05]  /*9360*/  BSYNC B3 ;  /* 0x0000000000037941 */ /* 0x000fea0003800000 */
.L_x_43400:
        /* <DEDUP_REMOVED lines=44> */
.L_x_43399:
[----:B------:R-:W-:Y:S05]  /*9630*/  BSYNC B2 ;  /* 0x0000000000027941 */ /* 0x000fea0003800000 */
.L_x_43398:
        /* <DEDUP_REMOVED lines=10> */
.L_x_43394:
[----:B------:R-:W-:Y:S05]  /*96e0*/  BSYNC B1 ;  /* 0x0000000000017941 */ /* 0x000fea0003800000 */
.L_x_43393:
        /* <DEDUP_REMOVED lines=18> */
.L_x_43405:
[----:B------:R-:W-:-:S07]  /*9810*/  IMAD.MOV.U32 R8, RZ, RZ, R10 ;  /* 0x000000ffff087224 */ /* 0x000fce00078e000a */
.L_x_43406:
[----:B------:R-:W-:Y:S05]  /*9820*/  BSYNC B2 ;  /* 0x0000000000027941 */ /* 0x000fea0003800000 */
.L_x_43404:
        /* <DEDUP_REMOVED lines=16> */
.L_x_43410:
[----:B------:R-:W-:Y:S05]  /*9930*/  BSYNC B3 ;  /* 0x0000000000037941 */ /* 0x000fea0003800000 */
.L_x_43409:
        /* <DEDUP_REMOVED lines=44> */
.L_x_43408:
[----:B------:R-:W-:Y:S05]  /*9c00*/  BSYNC B2 ;  /* 0x0000000000027941 */ /* 0x000fea0003800000 */
.L_x_43407:
        /* <DEDUP_REMOVED lines=10> */
.L_x_43403:
[----:B------:R-:W-:Y:S05]  /*9cb0*/  BSYNC B1 ;  /* 0x0000000000017941 */ /* 0x000fea0003800000 */
.L_x_43402:
        /* <DEDUP_REMOVED lines=30> */
.L_x_43412:
[----:B------:R-:W-:Y:S05]  /*9ea0*/  BSYNC B1 ;  /* 0x0000000000017941 */ /* 0x000fea0003800000 */
.L_x_43411:
        /* <DEDUP_REMOVED lines=22> */
.L_x_43416:
[----:B------:R-:W-:-:S07]  /*a010*/  IMAD.MOV.U32 R11, RZ, RZ, R10 ;  /* 0x000000ffff0b7224 */ /* 0x000fce00078e000a */
.L_x_43417:
[----:B------:R-:W-:Y:S05]  /*a020*/  BSYNC B2 ;  /* 0x0000000000027941 */ /* 0x000fea0003800000 */
.L_x_43415:
        /* <DEDUP_REMOVED lines=16> */
.L_x_43421:
[----:B------:R-:W-:Y:S05]  /*a130*/  BSYNC B3 ;  /* 0x0000000000037941 */ /* 0x000fea0003800000 */
.L_x_43420:
        /* <DEDUP_REMOVED lines=44> */
.L_x_43419:
[----:B------:R-:W-:Y:S05]  /*a400*/  BSYNC B2 ;  /* 0x0000000000027941 */ /* 0x000fea0003800000 */
.L_x_43418:
        /* <DEDUP_REMOVED lines=10> */
.L_x_43414:
[----:B------:R-:W-:Y:S05]  /*a4b0*/  BSYNC B1 ;  /* 0x0000000000017941 */ /* 0x000fea0003800000 */
.L_x_43413:
        /* <DEDUP_REMOVED lines=18> */
.L_x_43425:
[----:B------:R-:W-:-:S07]  /*a5e0*/  MOV R13, R10 ;  /* 0x0000000a000d7202 */ /* 0x000fce0000000f00 */
.L_x_43426:
[----:B------:R-:W-:Y:S05]  /*a5f0*/  BSYNC B2 ;  /* 0x0000000000027941 */ /* 0x000fea0003800000 */
.L_x_43424:
        /* <DEDUP_REMOVED lines=16> */
.L_x_43430:
[----:B------:R-:W-:Y:S05]  /*a700*/  BSYNC B3 ;  /* 0x0000000000037941 */ /* 0x000fea0003800000 */
.L_x_43429:
        /* <DEDUP_REMOVED lines=44> */
.L_x_43428:
[----:B------:R-:W-:Y:S05]  /*a9d0*/  BSYNC B2 ;  /* 0x0000000000027941 */ /* 0x000fea0003800000 */
.L_x_43427:
        /* <DEDUP_REMOVED lines=10> */
.L_x_43423:
[----:B------:R-:W-:Y:S05]  /*aa80*/  BSYNC B1 ;  /* 0x0000000000017941 */ /* 0x000fea0003800000 */
.L_x_43422:
        /* <DEDUP_REMOVED lines=18> */
.L_x_43434:
[----:B------:R-:W-:-:S07]  /*abb0*/  IMAD.MOV.U32 R14, RZ, RZ, R10 ;  /* 0x000000ffff0e7224 */ /* 0x000fce00078e000a */
.L_x_43435:
[----:B------:R-:W-:Y:S05]  /*abc0*/  BSYNC B2 ;  /* 0x0000000000027941 */ /* 0x000fea0003800000 */
.L_x_43433:
        /* <DEDUP_REMOVED lines=16> */
.L_x_43439:
[----:B------:R-:W-:Y:S05]  /*acd0*/  BSYNC B3 ;  /* 0x0000000000037941 */ /* 0x000fea0003800000 */
.L_x_43438:
        /* <DEDUP_REMOVED lines=44> */
.L_x_43437:
[----:B------:R-:W-:Y:S05]  /*afa0*/  BSYNC B2 ;  /* 0x0000000000027941 */ /* 0x000fea0003800000 */
.L_x_43436:
        /* <DEDUP_REMOVED lines=10> */
.L_x_43432:
[----:B------:R-:W-:Y:S05]  /*b050*/  BSYNC B1 ;  /* 0x0000000000017941 */ /* 0x000fea0003800000 */
.L_x_43431:
        /* <DEDUP_REMOVED lines=18> */
.L_x_43443:
[----:B------:R-:W-:-:S07]  /*b180*/  MOV R15, R10 ;  /* 0x0000000a000f7202 */ /* 0x000fce0000000f00 */
.L_x_43444:
[----:B------:R-:W-:Y:S05]  /*b190*/  BSYNC B2 ;  /* 0x0000000000027941 */ /* 0x000fea0003800000 */
.L_x_43442:
        /* <DEDUP_REMOVED lines=16> */
.L_x_43448:
[----:B------:R-:W-:Y:S05]  /*b2a0*/  BSYNC B3 ;  /* 0x0000000000037941 */ /* 0x000fea0003800000 */
.L_x_43447:
        /* <DEDUP_REMOVED lines=44> */
.L_x_43446:
[----:B------:R-:W-:Y:S05]  /*b570*/  BSYNC B2 ;  /* 0x0000000000027941 */ /* 0x000fea0003800000 */
.L_x_43445:
        /* <DEDUP_REMOVED lines=10> */
.L_x_43441:
[----:B------:R-:W-:Y:S05]  /*b620*/  BSYNC B1 ;  /* 0x0000000000017941 */ /* 0x000fea0003800000 */
.L_x_43440:
        /* <DEDUP_REMOVED lines=18> */
.L_x_43452:
[----:B------:R-:W-:-:S07]  /*b750*/  IMAD.MOV.U32 R184, RZ, RZ, R10 ;  /* 0x000000ffffb87224 */ /* 0x000fce00078e000a */
.L_x_43453:
[----:B------:R-:W-:Y:S05]  /*b760*/  BSYNC B2 ;  /* 0x0000000000027941 */ /* 0x000fea0003800000 */
.L_x_43451:
        /* <DEDUP_REMOVED lines=16> */
.L_x_43457:
[----:B------:R-:W-:Y:S05]  /*b870*/  BSYNC B3 ;  /* 0x0000000000037941 */ /* 0x000fea0003800000 */
.L_x_43456:
        /* <DEDUP_REMOVED lines=44> */
.L_x_43455:
[----:B------:R-:W-:Y:S05]  /*bb40*/  BSYNC B2 ;  /* 0x0000000000027941 */ /* 0x000fea0003800000 */
.L_x_43454:
        /* <DEDUP_REMOVED lines=10> */
.L_x_43450:
[----:B------:R-:W-:Y:S05]  /*bbf0*/  BSYNC B1 ;  /* 0x0000000000017941 */ /* 0x000fea0003800000 */
.L_x_43449:
        /* <DEDUP_REMOVED lines=18> */
.L_x_43461:
[----:B------:R-:W-:-:S07]  /*bd20*/  MOV R185, R10 ;  /* 0x0000000a00b97202 */ /* 0x000fce0000000f00 */
.L_x_43462:
[----:B------:R-:W-:Y:S05]  /*bd30*/  BSYNC B2 ;  /* 0x0000000000027941 */ /* 0x000fea0003800000 */
.L_x_43460:
        /* <DEDUP_REMOVED lines=16> */
.L_x_43466:
[----:B------:R-:W-:Y:S05]  /*be40*/  BSYNC B3 ;  /* 0x0000000000037941 */ /* 0x000fea0003800000 */
.L_x_43465:
        /* <DEDUP_REMOVED lines=44> */
.L_x_43464:
[----:B------:R-:W-:Y:S05]  /*c110*/  BSYNC B2 ;  /* 0x0000000000027941 */ /* 0x000fea0003800000 */
.L_x_43463:
        /* <DEDUP_REMOVED lines=10> */
.L_x_43459:
[----:B------:R-:W-:Y:S05]  /*c1c0*/  BSYNC B1 ;  /* 0x0000000000017941 */ /* 0x000fea0003800000 */
.L_x_43458:
        /* <DEDUP_REMOVED lines=18> */
.L_x_43470:
[----:B------:R-:W-:-:S07]  /*c2f0*/  IMAD.MOV.U32 R186, RZ, RZ, R10 ;  /* 0x000000ffffba7224 */ /* 0x000fce00078e000a */
.L_x_43471:
[----:B------:R-:W-:Y:S05]  /*c300*/  BSYNC B2 ;  /* 0x0000000000027941 */ /* 0x000fea0003800000 */
.L_x_43469:
        /* <DEDUP_REMOVED lines=16> */
.L_x_43475:
[----:B------:R-:W-:Y:S05]  /*c410*/  BSYNC B3 ;  /* 0x0000000000037941 */ /* 0x000fea0003800000 */
.L_x_43474:
        /* <DEDUP_REMOVED lines=44> */
.L_x_43473:
[----:B------:R-:W-:Y:S05]  /*c6e0*/  BSYNC B2 ;  /* 0x0000000000027941 */ /* 0x000fea0003800000 */
.L_x_43472:
        /* <DEDUP_REMOVED lines=10> */
.L_x_43468:
[----:B------:R-:W-:Y:S05]  /*c790*/  BSYNC B1 ;  /* 0x0000000000017941 */ /* 0x000fea0003800000 */
.L_x_43467:
        /* <DEDUP_REMOVED lines=18> */
.L_x_43479:
[----:B------:R-:W-:-:S07]  /*c8c0*/  MOV R187, R10 ;  /* 0x0000000a00bb7202 */ /* 0x000fce0000000f00 */
.L_x_43480:
[----:B------:R-:W-:Y:S05]  /*c8d0*/  BSYNC B2 ;  /* 0x0000000000027941 */ /* 0x000fea0003800000 */
.L_x_43478:
        /* <DEDUP_REMOVED lines=16> */
.L_x_43484:
[----:B------:R-:W-:Y:S05]  /*c9e0*/  BSYNC B3 ;  /* 0x0000000000037941 */ /* 0x000fea0003800000 */
.L_x_43483:
        /* <DEDUP_REMOVED lines=44> */
.L_x_43482:
[----:B------:R-:W-:Y:S05]  /*ccb0*/  BSYNC B2 ;  /* 0x0000000000027941 */ /* 0x000fea0003800000 */
.L_x_43481:
        /* <DEDUP_REMOVED lines=10> */
.L_x_43477:
[----:B------:R-:W-:Y:S05]  /*cd60*/  BSYNC B1 ;  /* 0x0000000000017941 */ /* 0x000fea0003800000 */
.L_x_43476:
        /* <DEDUP_REMOVED lines=30> */
.L_x_43486:
[----:B------:R-:W-:Y:S05]  /*cf50*/  BSYNC B1 ;  /* 0x0000000000017941 */ /* 0x000fea0003800000 */
.L_x_43485:
[----:B--2---:R-:W-:Y:S01]  /*cf60*/  @P3 IMAD.WIDE.U32 R190, R211, 0x10, R190 ;  /* 0x00000010d3be3825 */ /* 0x004fe200078e00be */
[----:B------:R-:W2:Y:S04]  /*cf70*/  @P0 LDG.E.128 R152, desc[UR6][R192.64] ;  /* 0x00000006c0980981 */ /* 0x000ea8000c1e1d00 */
[----:B------:R1:W5:Y:S04]  /*cf80*/  @P3 LDG.E.128 R148, desc[UR6][R190.64] ;  /* 0x00000006be943981 */ /* 0x000368000c1e1d00 */
[----:B------:R1:W5:Y:S01]  /*cf90*/  @P0 LDG.E.128 R144, desc[UR6][R192.64+0x10] ;  /* 0x00001006c0900981 */ /* 0x000362000c1e1d00 */
[----:B------:R-:W-:Y:S01]  /*cfa0*/  @!P4 ISETP.NE.U32.AND P1, PT, R226, RZ, PT ;  /* 0x000000ffe200c20c */ /* 0x000fe20003f25070 */
[----:B------:R-:W-:Y:S01]  /*cfb0*/  BSSY B1, `(.L_x_43487) ;  /* 0x000005a000017945 */ /* 0x000fe20003800000 */
[----:B0-----:R-:W-:-:S02]  /*cfc0*/  @!P4 IMAD.MOV.U32 R194, RZ, RZ, R198 ;  /* 0x000000ffffc2c224 */ /* 0x001fc400078e00c6 */
[----:B------:R-:W-:-:S04]  /*cfd0*/  @!P4 ISETP.NE.AND.EX P1, PT, R227, RZ, PT, P1 ;  /* 0x000000ffe300c20c */ /* 0x000fc80003f25310 */
        /* <DEDUP_REMOVED lines=14> */
.L_x_43490:
[----:B------:R-:W-:-:S07]  /*d0c0*/  MOV R8, R10 ;  /* 0x0000000a00087202 */ /* 0x000fce0000000f00 */
.L_x_43491:
[----:B------:R-:W-:Y:S05]  /*d0d0*/  BSYNC B2 ;  /* 0x0000000000027941 */ /* 0x000fea0003800000 */
.L_x_43489:
        /* <DEDUP_REMOVED lines=16> */
.L_x_43495:
[----:B------:R-:W-:Y:S05]  /*d1e0*/  BSYNC B3 ;  /* 0x0000000000037941 */ /* 0x000fea0003800000 */
.L_x_43494:
        /* <DEDUP_REMOVED lines=43> */
.L_x_43493:
[----:B------:R-:W-:Y:S05]  /*d4a0*/  BSYNC B2 ;  /* 0x0000000000027941 */ /* 0x000fea0003800000 */
.L_x_43492:
        /* <DEDUP_REMOVED lines=10> */
.L_x_43488:
[----:B------:R-:W-:Y:S05]  /*d550*/  BSYNC B1 ;  /* 0x0000000000017941 */ /* 0x000fea0003800000 */
.L_x_43487:
        /* <DEDUP_REMOVED lines=18> */
.L_x_43499:
[----:B------:R-:W-:-:S07]  /*d680*/  MOV R8, R10 ;  /* 0x0000000a00087202 */ /* 0x000fce0000000f00 */
.L_x_43500:
[----:B------:R-:W-:Y:S05]  /*d690*/  BSYNC B2 ;  /* 0x0000000000027941 */ /* 0x000fea0003800000 */
.L_x_43498:
        /* <DEDUP_REMOVED lines=16> */
.L_x_43504:
[----:B------:R-:W-:Y:S05]  /*d7a0*/  BSYNC B3 ;  /* 0x0000000000037941 */ /* 0x000fea0003800000 */
.L_x_43503:
        /* <DEDUP_REMOVED lines=43> */
.L_x_43502:
[----:B------:R-:W-:Y:S05]  /*da60*/  BSYNC B2 ;  /* 0x0000000000027941 */ /* 0x000fea0003800000 */
.L_x_43501:
        /* <DEDUP_REMOVED lines=10> */
.L_x_43497:
[----:B------:R-:W-:Y:S05]  /*db10*/  BSYNC B1 ;  /* 0x0000000000017941 */ /* 0x000fea0003800000 */
.L_x_43496:
        /* <DEDUP_REMOVED lines=18> */
.L_x_43508:
[----:B------:R-:W-:-:S07]  /*dc40*/  MOV R8, R10 ;  /* 0x0000000a00087202 */ /* 0x000fce0000000f00 */
.L_x_43509:
[----:B------:R-:W-:Y:S05]  /*dc50*/  BSYNC B2 ;  /* 0x0000000000027941 */ /* 0x000fea0003800000 */
.L_x_43507:
        /* <DEDUP_REMOVED lines=16> */
.L_x_43513:
[----:B------:R-:W-:Y:S05]  /*dd60*/  BSYNC B3 ;  /* 0x0000000000037941 */ /* 0x000fea0003800000 */
.L_x_43512:
        /* <DEDUP_REMOVED lines=44> */
.L_x_43511:
[----:B------:R-:W-:Y:S05]  /*e030*/  BSYNC B2 ;  /* 0x0000000000027941 */ /* 0x000fea0003800000 */
.L_x_43510:
        /* <DEDUP_REMOVED lines=10> */
.L_x_43506:
[----:B------:R-:W-:Y:S05]  /*e0e0*/  BSYNC B1 ;  /* 0x0000000000017941 */ /* 0x000fea0003800000 */
.L_x_43505:
        /* <DEDUP_REMOVED lines=18> */
.L_x_43517:
[----:B------:R-:W-:-:S07]  /*e210*/  IMAD.MOV.U32 R8, RZ, RZ, R10 ;  /* 0x000000ffff087224 */ /* 0x000fce00078e000a */
.L_x_43518:
[----:B------:R-:W-:Y:S05]  /*e220*/  BSYNC B2 ;  /* 0x0000000000027941 */ /* 0x000fea0003800000 */
.L_x_43516:
        /* <DEDUP_REMOVED lines=16> */
.L_x_43522:
[----:B------:R-:W-:Y:S05]  /*e330*/  BSYNC B3 ;  /* 0x0000000000037941 */ /* 0x000fea0003800000 */
.L_x_43521:
        /* <DEDUP_REMOVED lines=44> */
.L_x_43520:
[----:B------:R-:W-:Y:S05]  /*e600*/  BSYNC B2 ;  /* 0x0000000000027941 */ /* 0x000fea0003800000 */
.L_x_43519:
        /* <DEDUP_REMOVED lines=10> */
.L_x_43515:
[----:B------:R-:W-:Y:S05]  /*e6b0*/  BSYNC B1 ;  /* 0x0000000000017941 */ /* 0x000fea0003800000 */
.L_x_43514:
        /* <DEDUP_REMOVED lines=18> */
.L_x_43526:
[----:B------:R-:W-:-:S07]  /*e7e0*/  MOV R8, R10 ;  /* 0x0000000a00087202 */ /* 0x000fce0000000f00 */
.L_x_43527:
[----:B------:R-:W-:Y:S05]  /*e7f0*/  BSYNC B2 ;  /* 0x0000000000027941 */ /* 0x000fea0003800000 */
.L_x_43525:
        /* <DEDUP_REMOVED lines=16> */
.L_x_43531:
[----:B------:R-:W-:Y:S05]  /*e900*/  BSYNC B3 ;  /* 0x0000000000037941 */ /* 0x000fea0003800000 */
.L_x_43530:
        /* <DEDUP_REMOVED lines=44> */
.L_x_43529:
[----:B------:R-:W-:Y:S05]  /*ebd0*/  BSYNC B2 ;  /* 0x0000000000027941 */ /* 0x000fea0003800000 */
.L_x_43528:
        /* <DEDUP_REMOVED lines=10> */
.L_x_43524:
[----:B------:R-:W-:Y:S05]  /*ec80*/  BSYNC B1 ;  /* 0x0000000000017941 */ /* 0x000fea0003800000 */
.L_x_43523:
        /* <DEDUP_REMOVED lines=18> */
.L_x_43535:
[----:B------:R-:W-:-:S07]  /*edb0*/  IMAD.MOV.U32 R8, RZ, RZ, R10 ;  /* 0x000000ffff087224 */ /* 0x000fce00078e000a */
.L_x_43536:
[----:B------:R-:W-:Y:S05]  /*edc0*/  BSYNC B2 ;  /* 0x0000000000027941 */ /* 0x000fea0003800000 */
.L_x_43534:
        /* <DEDUP_REMOVED lines=16> */
.L_x_43540:
[----:B------:R-:W-:Y:S05]  /*eed0*/  BSYNC B3 ;  /* 0x0000000000037941 */ /* 0x000fea0003800000 */
.L_x_43539:
        /* <DEDUP_REMOVED lines=44> */
.L_x_43538:
[----:B------:R-:W-:Y:S05]  /*f1a0*/  BSYNC B2 ;  /* 0x0000000000027941 */ /* 0x000fea0003800000 */
.L_x_43537:
        /* <DEDUP_REMOVED lines=10> */
.L_x_43533:
[----:B------:R-:W-:Y:S05]  /*f250*/  BSYNC B1 ;  /* 0x0000000000017941 */ /* 0x000fea0003800000 */
.L_x_43532:
        /* <DEDUP_REMOVED lines=18> */
.L_x_43544:
[----:B------:R-:W-:-:S07]  /*f380*/  MOV R8, R10 ;  /* 0x0000000a00087202 */ /* 0x000fce0000000f00 */
.L_x_43545:
[----:B------:R-:W-:Y:S05]  /*f390*/  BSYNC B2 ;  /* 0x0000000000027941 */ /* 0x000fea0003800000 */
.L_x_43543:
        /* <DEDUP_REMOVED lines=16> */
.L_x_43549:
[----:B------:R-:W-:Y:S05]  /*f4a0*/  BSYNC B3 ;  /* 0x0000000000037941 */ /* 0x000fea0003800000 */
.L_x_43548:
        /* <DEDUP_REMOVED lines=44> */
.L_x_43547:
[----:B------:R-:W-:Y:S05]  /*f770*/  BSYNC B2 ;  /* 0x0000000000027941 */ /* 0x000fea0003800000 */
.L_x_43546:
        /* <DEDUP_REMOVED lines=10> */
.L_x_43542:
[----:B------:R-:W-:Y:S05]  /*f820*/  BSYNC B1 ;  /* 0x0000000000017941 */ /* 0x000fea0003800000 */
.L_x_43541:
        /* <DEDUP_REMOVED lines=18> */
.L_x_43553:
[----:B------:R-:W-:-:S07]  /*f950*/  IMAD.MOV.U32 R8, RZ, RZ, R10 ;  /* 0x000000ffff087224 */ /* 0x000fce00078e000a */
.L_x_43554:
[----:B------:R-:W-:Y:S05]  /*f960*/  BSYNC B2 ;  /* 0x0000000000027941 */ /* 0x000fea0003800000 */
.L_x_43552:
        /* <DEDUP_REMOVED lines=16> */
.L_x_43558:
[----:B------:R-:W-:Y:S05]  /*fa70*/  BSYNC B3 ;  /* 0x0000000000037941 */ /* 0x000fea0003800000 */
.L_x_43557:
        /* <DEDUP_REMOVED lines=44> */
.L_x_43556:
[----:B------:R-:W-:Y:S05]  /*fd40*/  BSYNC B2 ;  /* 0x0000000000027941 */ /* 0x000fea0003800000 */
.L_x_43555:
        /* <DEDUP_REMOVED lines=10> */
.L_x_43551:
[----:B------:R-:W-:Y:S05]  /*fdf0*/  BSYNC B1 ;  /* 0x0000000000017941 */ /* 0x000fea0003800000 */
.L_x_43550:
        /* <DEDUP_REMOVED lines=30> */
.L_x_43560:
[----:B------:R-:W-:Y:S05]  /*ffe0*/  BSYNC B1 ;  /* 0x0000000000017941 */ /* 0x000fea0003800000 */
.L_x_43559:
        /* <DEDUP_REMOVED lines=22> */
.L_x_43564:
[----:B------:R-:W-:-:S07]  /*10150*/  IMAD.MOV.U32 R8, RZ, RZ, R10 ;  /* 0x000000ffff087224 */ /* 0x000fce00078e000a */
.L_x_43565:
[----:B------:R-:W-:Y:S05]  /*10160*/  BSYNC B2 ;  /* 0x0000000000027941 */ /* 0x000fea0003800000 */
.L_x_43563:
        /* <DEDUP_REMOVED lines=16> */
.L_x_43569:
[----:B------:R-:W-:Y:S05]  /*10270*/  BSYNC B3 ;  /* 0x0000000000037941 */ /* 0x000fea0003800000 */
.L_x_43568:
        /* <DEDUP_REMOVED lines=43> */
.L_x_43567:
[----:B------:R-:W-:Y:S05]  /*10530*/  BSYNC B2 ;  /* 0x0000000000027941 */ /* 0x000fea0003800000 */
.L_x_43566:
        /* <DEDUP_REMOVED lines=10> */
.L_x_43562:
[----:B------:R-:W-:Y:S05]  /*105e0*/  BSYNC B1 ;  /* 0x0000000000017941 */ /* 0x000fea0003800000 */
.L_x_43561:
        /* <DEDUP_REMOVED lines=18> */
.L_x_43573:
[----:B------:R-:W-:-:S07]  /*10710*/  IMAD.MOV.U32 R8, RZ, RZ, R10 ;  /* 0x000000ffff087224 */ /* 0x000fce00078e000a */
.L_x_43574:
[----:B------:R-:W-:Y:S05]  /*10720*/  BSYNC B2 ;  /* 0x0000000000027941 */ /* 0x000fea0003800000 */
.L_x_43572:
        /* <DEDUP_REMOVED lines=16> */
.L_x_43578:
[----:B------:R-:W-:Y:S05]  /*10830*/  BSYNC B3 ;  /* 0x0000000000037941 */ /* 0x000fea0003800000 */
.L_x_43577:
        /* <DEDUP_REMOVED lines=44> */
.L_x_43576:
[----:B------:R-:W-:Y:S05]  /*10b00*/  BSYNC B2 ;  /* 0x0000000000027941 */ /* 0x000fea0003800000 */
.L_x_43575:
        /* <DEDUP_REMOVED lines=10> */
.L_x_43571:
[----:B------:R-:W-:Y:S05]  /*10bb0*/  BSYNC B1 ;  /* 0x0000000000017941 */ /* 0x000fea0003800000 */
.L_x_43570:
        /* <DEDUP_REMOVED lines=18> */
.L_x_43582:
[----:B------:R-:W-:-:S07]  /*10ce0*/  MOV R8, R10 ;  /* 0x0000000a00087202 */ /* 0x000fce0000000f00 */
.L_x_43583:
[----:B------:R-:W-:Y:S05]  /*10cf0*/  BSYNC B2 ;  /* 0x0000000000027941 */ /* 0x000fea0003800000 */
.L_x_43581:
        /* <DEDUP_REMOVED lines=16> */
.L_x_43587:
[----:B------:R-:W-:Y:S05]  /*10e00*/  BSYNC B3 ;  /* 0x0000000000037941 */ /* 0x000fea0003800000 */
.L_x_43586:
        /* <DEDUP_REMOVED lines=44> */
.L_x_43585:
[----:B------:R-:W-:Y:S05]  /*110d0*/  BSYNC B2 ;  /* 0x0000000000027941 */ /* 0x000fea0003800000 */
.L_x_43584:
        /* <DEDUP_REMOVED lines=10> */
.L_x_43580:
[----:B------:R-:W-:Y:S05]  /*11180*/  BSYNC B1 ;  /* 0x0000000000017941 */ /* 0x000fea0003800000 */
.L_x_43579:
        /* <DEDUP_REMOVED lines=18> */
.L_x_43591:
[----:B------:R-:W-:-:S07]  /*112b0*/  IMAD.MOV.U32 R8, RZ, RZ, R10 ;  /* 0x000000ffff087224 */ /* 0x000fce00078e000a */
.L_x_43592:
[----:B------:R-:W-:Y:S05]  /*112c0*/  BSYNC B2 ;  /* 0x0000000000027941 */ /* 0x000fea0003800000 */
.L_x_43590:
        /* <DEDUP_REMOVED lines=16> */
.L_x_43596:
[----:B------:R-:W-:Y:S05]  /*113d0*/  BSYNC B3 ;  /* 0x0000000000037941 */ /* 0x000fea0003800000 */
.L_x_43595:
        /* <DEDUP_REMOVED lines=44> */
.L_x_43594:
[----:B------:R-:W-:Y:S05]  /*116a0*/  BSYNC B2 ;  /* 0x0000000000027941 */ /* 0x000fea0003800000 */
.L_x_43593:
        /* <DEDUP_REMOVED lines=10> */
.L_x_43589:
[----:B------:R-:W-:Y:S05]  /*11750*/  BSYNC B1 ;  /* 0x0000000000017941 */ /* 0x000fea0003800000 */
.L_x_43588:
        /* <DEDUP_REMOVED lines=18> */
.L_x_43600:
[----:B------:R-:W-:-:S07]  /*11880*/  MOV R8, R10 ;  /* 0x0000000a00087202 */ /* 0x000fce0000000f00 */
.L_x_43601:
[----:B------:R-:W-:Y:S05]  /*11890*/  BSYNC B2 ;  /* 0x0000000000027941 */ /* 0x000fea0003800000 */
.L_x_43599:
        /* <DEDUP_REMOVED lines=16> */
.L_x_43605:
[----:B------:R-:W-:Y:S05]  /*119a0*/  BSYNC B3 ;  /* 0x0000000000037941 */ /* 0x000fea0003800000 */
.L_x_43604:
        /* <DEDUP_REMOVED lines=44> */
.L_x_43603:
[----:B------:R-:W-:Y:S05]  /*11c70*/  BSYNC B2 ;  /* 0x0000000000027941 */ /* 0x000fea0003800000 */
.L_x_43602:
        /* <DEDUP_REMOVED lines=10> */
.L_x_43598:
[----:B------:R-:W-:Y:S05]  /*11d20*/  BSYNC B1 ;  /* 0x0000000000017941 */ /* 0x000fea0003800000 */
.L_x_43597:
        /* <DEDUP_REMOVED lines=18> */
.L_x_43609:
[----:B------:R-:W-:-:S07]  /*11e50*/  IMAD.MOV.U32 R8, RZ, RZ, R10 ;  /* 0x000000ffff087224 */ /* 0x000fce00078e000a */
.L_x_43610:
[----:B------:R-:W-:Y:S05]  /*11e60*/  BSYNC B2 ;  /* 0x0000000000027941 */ /* 0x000fea0003800000 */
.L_x_43608:
        /* <DEDUP_REMOVED lines=16> */
.L_x_43614:
[----:B------:R-:W-:Y:S05]  /*11f70*/  BSYNC B3 ;  /* 0x0000000000037941 */ /* 0x000fea0003800000 */
.L_x_43613:
        /* <DEDUP_REMOVED lines=44> */
.L_x_43612:
[----:B------:R-:W-:Y:S05]  /*12240*/  BSYNC B2 ;  /* 0x0000000000027941 */ /* 0x000fea0003800000 */
.L_x_43611:
        /* <DEDUP_REMOVED lines=10> */
.L_x_43607:
[----:B------:R-:W-:Y:S05]  /*122f0*/  BSYNC B1 ;  /* 0x0000000000017941 */ /* 0x000fea0003800000 */
.L_x_43606:
        /* <DEDUP_REMOVED lines=18> */
.L_x_43618:
[----:B------:R-:W-:-:S07]  /*12420*/  MOV R8, R10 ;  /* 0x0000000a00087202 */ /* 0x000fce0000000f00 */
.L_x_43619:
[----:B------:R-:W-:Y:S05]  /*12430*/  BSYNC B2 ;  /* 0x0000000000027941 */ /* 0x000fea0003800000 */
.L_x_43617:
        /* <DEDUP_REMOVED lines=16> */
.L_x_43623:
[----:B------:R-:W-:Y:S05]  /*12540*/  BSYNC B3 ;  /* 0x0000000000037941 */ /* 0x000fea0003800000 */
.L_x_43622:
        /* <DEDUP_REMOVED lines=44> */
.L_x_43621:
[----:B------:R-:W-:Y:S05]  /*12810*/  BSYNC B2 ;  /* 0x0000000000027941 */ /* 0x000fea0003800000 */
.L_x_43620:
        /* <DEDUP_REMOVED lines=10> */
.L_x_43616:
[----:B------:R-:W-:Y:S05]  /*128c0*/  BSYNC B1 ;  /* 0x0000000000017941 */ /* 0x000fea0003800000 */
.L_x_43615:
        /* <DEDUP_REMOVED lines=18> */
.L_x_43627:
[----:B------:R-:W-:-:S07]  /*129f0*/  IMAD.MOV.U32 R8, RZ, RZ, R10 ;  /* 0x000000ffff087224 */ /* 0x000fce00078e000a */
.L_x_43628:
[----:B------:R-:W-:Y:S05]  /*12a00*/  BSYNC B2 ;  /* 0x0000000000027941 */ /* 0x000fea0003800000 */
.L_x_43626:
        /* <DEDUP_REMOVED lines=16> */
.L_x_43632:
[----:B------:R-:W-:Y:S05]  /*12b10*/  BSYNC B3 ;  /* 0x0000000000037941 */ /* 0x000fea0003800000 */
.L_x_43631:
        /* <DEDUP_REMOVED lines=44> */
.L_x_43630:
[----:B------:R-:W-:Y:S05]  /*12de0*/  BSYNC B2 ;  /* 0x0000000000027941 */ /* 0x000fea0003800000 */
.L_x_43629:
        /* <DEDUP_REMOVED lines=10> */
.L_x_43625:
[----:B------:R-:W-:Y:S05]  /*12e90*/  BSYNC B1 ;  /* 0x0000000000017941 */ /* 0x000fea0003800000 */
.L_x_43624:
        /* <DEDUP_REMOVED lines=30> */
.L_x_43634:
[----:B------:R-:W-:Y:S05]  /*13080*/  BSYNC B1 ;  /* 0x0000000000017941 */ /* 0x000fea0003800000 */
.L_x_43633:
        /* <DEDUP_REMOVED lines=22> */
.L_x_43638:
[----:B------:R-:W-:-:S07]  /*131f0*/  IMAD.MOV.U32 R8, RZ, RZ, R10 ;  /* 0x000000ffff087224 */ /* 0x000fce00078e000a */
.L_x_43639:
[----:B------:R-:W-:Y:S05]  /*13200*/  BSYNC B2 ;  /* 0x0000000000027941 */ /* 0x000fea0003800000 */
.L_x_43637:
        /* <DEDUP_REMOVED lines=16> */
.L_x_43643:
[----:B------:R-:W-:Y:S05]  /*13310*/  BSYNC B3 ;  /* 0x0000000000037941 */ /* 0x000fea0003800000 */
.L_x_43642:
        /* <DEDUP_REMOVED lines=43> */
.L_x_43641:
[----:B------:R-:W-:Y:S05]  /*135d0*/  BSYNC B2 ;  /* 0x0000000000027941 */ /* 0x000fea0003800000 */
.L_x_43640:
        /* <DEDUP_REMOVED lines=10> */
.L_x_43636:
[----:B------:R-:W-:Y:S05]  /*13680*/  BSYNC B1 ;  /* 0x0000000000017941 */ /* 0x000fea0003800000 */
.L_x_43635:
        /* <DEDUP_REMOVED lines=18> */
.L_x_43647:
[----:B------:R-:W-:-:S07]  /*137b0*/  IMAD.MOV.U32 R8, RZ, RZ, R10 ;  /* 0x000000ffff087224 */ /* 0x000fce00078e000a */
.L_x_43648:
[----:B------:R-:W-:Y:S05]  /*137c0*/  BSYNC B2 ;  /* 0x0000000000027941 */ /* 0x000fea0003800000 */
.L_x_43646:
        /* <DEDUP_REMOVED lines=16> */
.L_x_43652:
[----:B------:R-:W-:Y:S05]  /*138d0*/  BSYNC B3 ;  /* 0x0000000000037941 */ /* 0x000fea0003800000 */
.L_x_43651:
        /* <DEDUP_REMOVED lines=44> */
.L_x_43650:
[----:B------:R-:W-:Y:S05]  /*13ba0*/  BSYNC B2 ;  /* 0x0000000000027941 */ /* 0x000fea0003800000 */
.L_x_43649:
        /* <DEDUP_REMOVED lines=10> */
.L_x_43645:
[----:B------:R-:W-:Y:S05]  /*13c50*/  BSYNC B1 ;  /* 0x0000000000017941 */ /* 0x000fea0003800000 */
.L_x_43644:
        /* <DEDUP_REMOVED lines=18> */
.L_x_43656:
[----:B------:R-:W-:-:S07]  /*13d80*/  MOV R8, R10 ;  /* 0x0000000a00087202 */ /* 0x000fce0000000f00 */
.L_x_43657:
[----:B------:R-:W-:Y:S05]  /*13d90*/  BSYNC B2 ;  /* 0x0000000000027941 */ /* 0x000fea0003800000 */
.L_x_43655:
        /* <DEDUP_REMOVED lines=16> */
.L_x_43661:
[----:B------:R-:W-:Y:S05]  /*13ea0*/  BSYNC B3 ;  /* 0x0000000000037941 */ /* 0x000fea0003800000 */
.L_x_43660:
        /* <DEDUP_REMOVED lines=44> */
.L_x_43659:
[----:B------:R-:W-:Y:S05]  /*14170*/  BSYNC B2 ;  /* 0x0000000000027941 */ /* 0x000fea0003800000 */
.L_x_43658:
        /* <DEDUP_REMOVED lines=10> */
.L_x_43654:
[----:B------:R-:W-:Y:S05]  /*14220*/  BSYNC B1 ;  /* 0x0000000000017941 */ /* 0x000fea0003800000 */
.L_x_43653:
        /* <DEDUP_REMOVED lines=18> */
.L_x_43665:
[----:B------:R-:W-:-:S07]  /*14350*/  IMAD.MOV.U32 R8, RZ, RZ, R10 ;  /* 0x000000ffff087224 */ /* 0x000fce00078e000a */
.L_x_43666:
[----:B------:R-:W-:Y:S05]  /*14360*/  BSYNC B2 ;  /* 0x0000000000027941 */ /* 0x000fea0003800000 */
.L_x_43664:
        /* <DEDUP_REMOVED lines=16> */
.L_x_43670:
[----:B------:R-:W-:Y:S05]  /*14470*/  BSYNC B3 ;  /* 0x0000000000037941 */ /* 0x000fea0003800000 */
.L_x_43669:
        /* <DEDUP_REMOVED lines=44> */
.L_x_43668:
[----:B------:R-:W-:Y:S05]  /*14740*/  BSYNC B2 ;  /* 0x0000000000027941 */ /* 0x000fea0003800000 */
.L_x_43667:
        /* <DEDUP_REMOVED lines=10> */
.L_x_43663:
[----:B------:R-:W-:Y:S05]  /*147f0*/  BSYNC B1 ;  /* 0x0000000000017941 */ /* 0x000fea0003800000 */
.L_x_43662:
        /* <DEDUP_REMOVED lines=18> */
.L_x_43674:
[----:B------:R-:W-:-:S07]  /*14920*/  MOV R8, R10 ;  /* 0x0000000a00087202 */ /* 0x000fce0000000f00 */
.L_x_43675:
[----:B------:R-:W-:Y:S05]  /*14930*/  BSYNC B2 ;  /* 0x0000000000027941 */ /* 0x000fea0003800000 */
.L_x_43673:
        /* <DEDUP_REMOVED lines=16> */
.L_x_43679:
[----:B------:R-:W-:Y:S05]  /*14a40*/  BSYNC B3 ;  /* 0x0000000000037941 */ /* 0x000fea0003800000 */
.L_x_43678:
        /* <DEDUP_REMOVED lines=44> */
.L_x_43677:
[----:B------:R-:W-:Y:S05]  /*14d10*/  BSYNC B2 ;  /* 0x0000000000027941 */ /* 0x000fea0003800000 */
.L_x_43676:
        /* <DEDUP_REMOVED lines=10> */
.L_x_43672:
[----:B------:R-:W-:Y:S05]  /*14dc0*/  BSYNC B1 ;  /* 0x0000000000017941 */ /* 0x000fea0003800000 */
.L_x_43671:
        /* <DEDUP_REMOVED lines=18> */
.L_x_43683:
[----:B------:R-:W-:-:S07]  /*14ef0*/  IMAD.MOV.U32 R8, RZ, RZ, R10 ;  /* 0x000000ffff087224 */ /* 0x000fce00078e000a */
.L_x_43684:
[----:B------:R-:W-:Y:S05]  /*14f00*/  BSYNC B2 ;  /* 0x0000000000027941 */ /* 0x000fea0003800000 */
.L_x_43682:
        /* <DEDUP_REMOVED lines=16> */
.L_x_43688:
[----:B------:R-:W-:Y:S05]  /*15010*/  BSYNC B3 ;  /* 0x0000000000037941 */ /* 0x000fea0003800000 */
.L_x_43687:
        /* <DEDUP_REMOVED lines=44> */
.L_x_43686:
[----:B------:R-:W-:Y:S05]  /*152e0*/  BSYNC B2 ;  /* 0x0000000000027941 */ /* 0x000fea0003800000 */
.L_x_43685:
        /* <DEDUP_REMOVED lines=10> */
.L_x_43681:
[----:B------:R-:W-:Y:S05]  /*15390*/  BSYNC B1 ;  /* 0x0000000000017941 */ /* 0x000fea0003800000 */
.L_x_43680:
        /* <DEDUP_REMOVED lines=18> */
.L_x_43692:
[----:B------:R-:W-:-:S07]  /*154c0*/  MOV R8, R10 ;  /* 0x0000000a00087202 */ /* 0x000fce0000000f00 */
.L_x_43693:
[----:B------:R-:W-:Y:S05]  /*154d0*/  BSYNC B2 ;  /* 0x0000000000027941 */ /* 0x000fea0003800000 */
.L_x_43691:
        /* <DEDUP_REMOVED lines=16> */
.L_x_43697:
[----:B------:R-:W-:Y:S05]  /*155e0*/  BSYNC B3 ;  /* 0x0000000000037941 */ /* 0x000fea0003800000 */
.L_x_43696:
        /* <DEDUP_REMOVED lines=44> */
.L_x_43695:
[----:B------:R-:W-:Y:S05]  /*158b0*/  BSYNC B2 ;  /* 0x0000000000027941 */ /* 0x000fea0003800000 */
.L_x_43694:
        /* <DEDUP_REMOVED lines=10> */
.L_x_43690:
[----:B------:R-:W-:Y:S05]  /*15960*/  BSYNC B1 ;  /* 0x0000000000017941 */ /* 0x000fea0003800000 */
.L_x_43689:
        /* <DEDUP_REMOVED lines=18> */
.L_x_43701:
[----:B------:R-:W-:-:S07]  /*15a90*/  IMAD.MOV.U32 R211, RZ, RZ, R10 ;  /* 0x000000ffffd37224 */ /* 0x000fce00078e000a */
.L_x_43702:
[----:B------:R-:W-:Y:S05]  /*15aa0*/  BSYNC B2 ;  /* 0x0000000000027941 */ /* 0x000fea0003800000 */
.L_x_43700:
        /* <DEDUP_REMOVED lines=16> */
.L_x_43706:
[----:B------:R-:W-:Y:S05]  /*15bb0*/  BSYNC B3 ;  /* 0x0000000000037941 */ /* 0x000fea0003800000 */
.L_x_43705:
        /* <DEDUP_REMOVED lines=44> */
.L_x_43704:
[----:B------:R-:W-:Y:S05]  /*15e80*/  BSYNC B2 ;  /* 0x0000000000027941 */ /* 0x000fea0003800000 */
.L_x_43703:
        /* <DEDUP_REMOVED lines=10> */
.L_x_43699:
[----:B------:R-:W-:Y:S05]  /*15f30*/  BSYNC B1 ;  /* 0x0000000000017941 */ /* 0x000fea0003800000 */
.L_x_43698:
        /* <DEDUP_REMOVED lines=30> */
.L_x_43708:
[----:B------:R-:W-:Y:S05]  /*16120*/  BSYNC B1 ;  /* 0x0000000000017941 */ /* 0x000fea0003800000 */
.L_x_43707:
        /* <DEDUP_REMOVED lines=22> */
.L_x_43712:
[----:B------:R-:W-:-:S07]  /*16290*/  IMAD.MOV.U32 R218, RZ, RZ, R10 ;  /* 0x000000ffffda7224 */ /* 0x000fce00078e000a */
.L_x_43713:
[----:B------:R-:W-:Y:S05]  /*162a0*/  BSYNC B2 ;  /* 0x0000000000027941 */ /* 0x000fea0003800000 */
.L_x_43711:
        /* <DEDUP_REMOVED lines=16> */
.L_x_43717:
[----:B------:R-:W-:Y:S05]  /*163b0*/  BSYNC B3 ;  /* 0x0000000000037941 */ /* 0x000fea0003800000 */
.L_x_43716:
        /* <DEDUP_REMOVED lines=43> */
.L_x_43715:
[----:B------:R-:W-:Y:S05]  /*16670*/  BSYNC B2 ;  /* 0x0000000000027941 */ /* 0x000fea0003800000 */
.L_x_43714:
        /* <DEDUP_REMOVED lines=10> */
.L_x_43710:
[----:B------:R-:W-:Y:S05]  /*16720*/  BSYNC B1 ;  /* 0x0000000000017941 */ /* 0x000fea0003800000 */
.L_x_43709:
        /* <DEDUP_REMOVED lines=18> */
.L_x_43721:
[----:B------:R-:W-:-:S07]  /*16850*/  IMAD.MOV.U32 R8, RZ, RZ, R10 ;  /* 0x000000ffff087224 */ /* 0x000fce00078e000a */
.L_x_43722:
[----:B------:R-:W-:Y:S05]  /*16860*/  BSYNC B2 ;  /* 0x0000000000027941 */ /* 0x000fea0003800000 */
.L_x_43720:
        /* <DEDUP_REMOVED lines=16> */
.L_x_43726:
[----:B------:R-:W-:Y:S05]  /*16970*/  BSYNC B3 ;  /* 0x0000000000037941 */ /* 0x000fea0003800000 */
.L_x_43725:
        /* <DEDUP_REMOVED lines=43> */
.L_x_43724:
[----:B------:R-:W-:Y:S05]  /*16c30*/  BSYNC B2 ;  /* 0x0000000000027941 */ /* 0x000fea0003800000 */
.L_x_43723:
        /* <DEDUP_REMOVED lines=10> */
.L_x_43719:
[----:B------:R-:W-:Y:S05]  /*16ce0*/  BSYNC B1 ;  /* 0x0000000000017941 */ /* 0x000fea0003800000 */
.L_x_43718:
        /* <DEDUP_REMOVED lines=18> */
.L_x_43730:
[----:B------:R-:W-:-:S07]  /*16e10*/  IMAD.MOV.U32 R8, RZ, RZ, R10 ;  /* 0x000000ffff087224 */ /* 0x000fce00078e000a */
.L_x_43731:
[----:B------:R-:W-:Y:S05]  /*16e20*/  BSYNC B2 ;  /* 0x0000000000027941 */ /* 0x000fea0003800000 */
.L_x_43729:
        /* <DEDUP_REMOVED lines=16> */
.L_x_43735:
[----:B------:R-:W-:Y:S05]  /*16f30*/  BSYNC B3 ;  /* 0x0000000000037941 */ /* 0x000fea0003800000 */
.L_x_43734:
        /* <DEDUP_REMOVED lines=44> */
.L_x_43733:
[----:B------:R-:W-:Y:S05]  /*17200*/  BSYNC B2 ;  /* 0x0000000000027941 */ /* 0x000fea0003800000 */
.L_x_43732:
        /* <DEDUP_REMOVED lines=10> */
.L_x_43728:
[----:B------:R-:W-:Y:S05]  /*172b0*/  BSYNC B1 ;  /* 0x0000000000017941 */ /* 0x000fea0003800000 */
.L_x_43727:
        /* <DEDUP_REMOVED lines=18> */
.L_x_43739:
[----:B------:R-:W-:-:S07]  /*173e0*/  MOV R8, R10 ;  /* 0x0000000a00087202 */ /* 0x000fce0000000f00 */
.L_x_43740:
[----:B------:R-:W-:Y:S05]  /*173f0*/  BSYNC B2 ;  /* 0x0000000000027941 */ /* 0x000fea0003800000 */
.L_x_43738:
        /* <DEDUP_REMOVED lines=16> */
.L_x_43744:
[----:B------:R-:W-:Y:S05]  /*17500*/  BSYNC B3 ;  /* 0x0000000000037941 */ /* 0x000fea0003800000 */
.L_x_43743:
        /* <DEDUP_REMOVED lines=44> */
.L_x_43742:
[----:B------:R-:W-:Y:S05]  /*177d0*/  BSYNC B2 ;  /* 0x0000000000027941 */ /* 0x000fea0003800000 */
.L_x_43741:
        /* <DEDUP_REMOVED lines=10> */
.L_x_43737:
[----:B------:R-:W-:Y:S05]  /*17880*/  BSYNC B1 ;  /* 0x0000000000017941 */ /* 0x000fea0003800000 */
.L_x_43736:
        /* <DEDUP_REMOVED lines=18> */
.L_x_43748:
[----:B------:R-:W-:-:S07]  /*179b0*/  IMAD.MOV.U32 R8, RZ, RZ, R10 ;  /* 0x000000ffff087224 */ /* 0x000fce00078e000a */
.L_x_43749:
[----:B------:R-:W-:Y:S05]  /*179c0*/  BSYNC B2 ;  /* 0x0000000000027941 */ /* 0x000fea0003800000 */
.L_x_43747:
        /* <DEDUP_REMOVED lines=16> */
.L_x_43753:
[----:B------:R-:W-:Y:S05]  /*17ad0*/  BSYNC B3 ;  /* 0x0000000000037941 */ /* 0x000fea0003800000 */
.L_x_43752:
        /* <DEDUP_REMOVED lines=44> */
.L_x_43751:
[----:B------:R-:W-:Y:S05]  /*17da0*/  BSYNC B2 ;  /* 0x0000000000027941 */ /* 0x000fea0003800000 */
.L_x_43750:
        /* <DEDUP_REMOVED lines=10> */
.L_x_43746:
[----:B------:R-:W-:Y:S05]  /*17e50*/  BSYNC B1 ;  /* 0x0000000000017941 */ /* 0x000fea0003800000 */
.L_x_43745:
        /* <DEDUP_REMOVED lines=18> */
.L_x_43757:
[----:B------:R-:W-:-:S07]  /*17f80*/  MOV R8, R10 ;  /* 0x0000000a00087202 */ /* 0x000fce0000000f00 */
.L_x_43758:
[----:B------:R-:W-:Y:S05]  /*17f90*/  BSYNC B2 ;  /* 0x0000000000027941 */ /* 0x000fea0003800000 */
.L_x_43756:
        /* <DEDUP_REMOVED lines=16> */
.L_x_43762:
[----:B------:R-:W-:Y:S05]  /*180a0*/  BSYNC B3 ;  /* 0x0000000000037941 */ /* 0x000fea0003800000 */
.L_x_43761:
        /* <DEDUP_REMOVED lines=44> */
.L_x_43760:
[----:B------:R-:W-:Y:S05]  /*18370*/  BSYNC B2 ;  /* 0x0000000000027941 */ /* 0x000fea0003800000 */
.L_x_43759:
        /* <DEDUP_REMOVED lines=10> */
.L_x_43755:
[----:B------:R-:W-:Y:S05]  /*18420*/  BSYNC B1 ;  /* 0x0000000000017941 */ /* 0x000fea0003800000 */
.L_x_43754:
        /* <DEDUP_REMOVED lines=18> */
.L_x_43766:
[----:B------:R-:W-:-:S07]  /*18550*/  IMAD.MOV.U32 R8, RZ, RZ, R10 ;  /* 0x000000ffff087224 */ /* 0x000fce00078e000a */
.L_x_43767:
[----:B------:R-:W-:Y:S05]  /*18560*/  BSYNC B2 ;  /* 0x0000000000027941 */ /* 0x000fea0003800000 */
.L_x_43765:
        /* <DEDUP_REMOVED lines=16> */
.L_x_43771:
[----:B------:R-:W-:Y:S05]  /*18670*/  BSYNC B3 ;  /* 0x0000000000037941 */ /* 0x000fea0003800000 */
.L_x_43770:
        /* <DEDUP_REMOVED lines=45> */
.L_x_43769:
[----:B------:R-:W-:Y:S05]  /*18950*/  BSYNC B2 ;  /* 0x0000000000027941 */ /* 0x000fea0003800000 */
.L_x_43768:
        /* <DEDUP_REMOVED lines=10> */
.L_x_43764:
[----:B------:R-:W-:Y:S05]  /*18a00*/  BSYNC B1 ;  /* 0x0000000000017941 */ /* 0x000fea0003800000 */
.L_x_43763:
        /* <DEDUP_REMOVED lines=18> */
.L_x_43775:
[----:B------:R-:W-:-:S07]  /*18b30*/  MOV R219, R10 ;  /* 0x0000000a00db7202 */ /* 0x000fce0000000f00 */
.L_x_43776:
[----:B------:R-:W-:Y:S05]  /*18b40*/  BSYNC B2 ;  /* 0x0000000000027941 */ /* 0x000fea0003800000 */
.L_x_43774:
        /* <DEDUP_REMOVED lines=16> */
.L_x_43780:
[----:B------:R-:W-:Y:S05]  /*18c50*/  BSYNC B3 ;  /* 0x0000000000037941 */ /* 0x000fea0003800000 */
.L_x_43779:
[C---:B------:R-:W-:Y:S01]  /*18c60*/  IMAD.HI.U32 R4, R5.reuse, -0x326172a9, RZ ;  /* 0xcd9e8d5705047827 */ /* 0x040fe200078e00ff */
[----:B------:R-:W-:Y:S01]  /*18c70*/  LOP3.LUT R8, R8, UR5, R9, 0x96, !PT ;  /* 0x0000000508087c12 */ /* 0x000fe2000f8e9609 */
[----:B------:R-:W-:Y:S02]  /*18c80*/  UIADD3 UR29, UR4, -0x61c88647, URZ ;  /* 0x9e3779b9041d7890 */ /* 0x000fe4000fffe03f */
[----:B------:R-:W-:Y:S01]  /*18c90*/  IMAD R3, R5, -0x326172a9, RZ ;  /* 0xcd9e8d5705037824 */ /* 0x000fe200078e02ff */
[----:B------:R-:W-:Y:S01]  /*18ca0*/  LOP3.LUT R4, R4, UR4, R7, 0x96, !PT ;  /* 0x0000000404047c12 */ /* 0x000fe2000f8e9607 */
[----:B------:R-:W-:Y:S01]  /*18cb0*/  IMAD.WIDE.U32 R226, R8, -0x326172a9, RZ ;  /* 0xcd9e8d5708e27825 */ /* 0x000fe200078e00ff */
[----:B------:R-:W-:Y:S01]  /*18cc0*/  UIADD3 UR28, UR5, -0x4498517b, URZ ;  /* 0xbb67ae85051c7890 */ /* 0x000fe2000fffe03f */
        /* <DEDUP_REMOVED lines=39> */
.L_x_43778:
[----:B------:R-:W-:Y:S05]  /*18f40*/  BSYNC B2 ;  /* 0x0000000000027941 */ /* 0x000fea0003800000 */
.L_x_43777:
[----:B------:R-:W-:Y:S01]  /*18f50*/  I2FP.F32.U32 R219, R219 ;  /* 0x000000db00db7245 */ /* 0x000fe20000201000 */
[----:B------:R-:W-:Y:S02]  /*18f60*/  IMAD.MOV.U32 R224, RZ, RZ, 0x2f800000 ;  /* 0x2f800000ffe07424 */ /* 0x000fe400078e00ff */
[----:B------:R-:W-:Y:S02]  /*18f70*/  HADD2.F32 R223, -RZ, R151.H1_H1 ;  /* 0x30000097ffdf7230 */ /* 0x000fe40000004100 */
[----:B------:R-:W-:-:S03]  /*18f80*/  FFMA.FTZ R219, R219, R224, 1.1641532182693481445e-10 ;  /* 0x2f000000dbdb7423 */ /* 0x000fc600000100e0 */
[----:B------:R-:W-:Y:S02]  /*18f90*/  FMUL.FTZ R223, R223, UR11 ;  /* 0x0000000bdfdf7c20 */ /* 0x000fe40008410000 */
[----:B------:R-:W-:Y:S02]  /*18fa0*/  FSETP.GTU.FTZ.AND P1, PT, R219, UR8, PT ;  /* 0x00000008db007c0b */ /* 0x000fe4000bf3c000 */
[----:B------:R-:W-:Y:S02]  /*18fb0*/  FMUL.FTZ R219, R223, UR10 ;  /* 0x0000000adfdb7c20 */ /* 0x000fe40008410000 */
[----:B------:R-:W-:-:S03]  /*18fc0*/  SEL R223, RZ, 0x1, P1 ;  /* 0x00000001ffdf7807 */ /* 0x000fc60000800000 */
[----:B------:R-:W-:-:S05]  /*18fd0*/  FSEL R219, R219, RZ, !P1 ;  /* 0x000000ffdbdb7208 */ /* 0x000fca0004800000 */
[----:B------:R-:W-:-:S07]  /*18fe0*/  @P0 FADD.FTZ R219, R147, R219 ;  /* 0x000000db93db0221 */ /* 0x000fce0000010000 */
.L_x_43773:
[----:B------:R-:W-:Y:S05]  /*18ff0*/  BSYNC B1 ;  /* 0x0000000000017941 */ /* 0x000fea0003800000 */
.L_x_43772:
        /* <DEDUP_REMOVED lines=89> */
.L_x_43782:
[----:B------:R-:W-:Y:S05]  /*19590*/  BSYNC B1 ;  /* 0x0000000000017941 */ /* 0x000fea0003800000 */
.L_x_43781:
        /* <DEDUP_REMOVED lines=153> */
.L_x_43798:
        /* <DEDUP_REMOVED lines=40> */
[----:B------:R-:W-:Y:S01]  /*1a1b0*/  F2FP.F16.F32.PACK_AB R157, R160, R157 ;  /* 0x0000009da09d723e */ /* 0x000fe200000000ff */
[----:B------:R-:W-:Y:S01]  /*1a1c0*/  FFMA.FTZ R231, R84, R231, R20 ;  /* 0x000000e754e77223 */ /* 0x000fe20000010014 */
[----:B------:R-:W-:Y:S01]  /*1a1d0*/  F2FP.F16.F32.PACK_AB R156, R161, R156 ;  /* 0x0000009ca19c723e */ /* 0x000fe200000000ff */
        /* <DEDUP_REMOVED lines=13> */
[----:B------:R-:W-:Y:S01]  /*1a2b0*/  F2FP.F16.F32.PACK_AB R158, R164, R231 ;  /* 0x000000e7a49e723e */ /* 0x000fe200000000ff */
        /* <DEDUP_REMOVED lines=131> */
[----:B------:R-:W-:Y:S01]  /*1aaf0*/  FMUL.FTZ R224, R224, R219 ;  /* 0x000000dbe0e07220 */ /* 0x000fe20000410000 */
[----:B------:R-:W-:Y:S01]  /*1ab00*/  F2FP.F16.F32.PACK_AB R165, R162, R165 ;  /* 0x000000a5a2a5723e */ /* 0x000fe200000000ff */
[----:B------:R-:W-:Y:S01]  /*1ab10*/  FFMA.FTZ R169, R108, R169, R44 ;  /* 0x000000a96ca97223 */ /* 0x000fe2000001002c */
[----:B------:R-:W-:Y:S01]  /*1ab20*/  F2FP.F16.F32.PACK_AB R159, R226, R249 ;  /* 0x000000f9e29f723e */ /* 0x000fe200000000ff */
[----:B------:R-:W-:Y:S01]  /*1ab30*/  IMAD.WIDE.U32 R226, R227, 0x10, R160 ;  /* 0x00000010e3e27825 */ /* 0x000fe200078e00a0 */
[----:B------:R-:W-:-:S03]  /*1ab40*/  F2FP.F16.F32.PACK_AB R158, R158, R247 ;  /* 0x000000f79e9e723e */ /* 0x000fc600000000ff */
[----:B------:R-:W-:Y:S01]  /*1ab50*/  FFMA.FTZ R182, R109, R182, R45 ;  /* 0x000000b66db67223 */ /* 0x000fe2000001002d */
[----:B------:R-:W-:Y:S01]  /*1ab60*/  F2FP.F16.F32.PACK_AB R157, R174, R245 ;  /* 0x000000f5ae9d723e */ /* 0x000fe200000000ff */
[C---:B------:R-:W-:Y:S01]  /*1ab70*/  VIADD R215, R201.reuse, 0x80 ;  /* 0x00000080c9d77836 */ /* 0x040fe20000000000 */
[----:B------:R-:W-:Y:S01]  /*1ab80*/  F2FP.F16.F32.PACK_AB R156, R156, R243 ;  /* 0x000000f39c9c723e */ /* 0x000fe200000000ff */
        /* <DEDUP_REMOVED lines=24> */
[----:B-1----:R-:W-:Y:S01]  /*1ad10*/  F2FP.F16.F32.PACK_AB R158, R182, R169 ;  /* 0x000000a9b69e723e */ /* 0x002fe200000000ff */
        /* <DEDUP_REMOVED lines=49> */
.L_x_43785:
[----:B------:R-:W-:Y:S05]  /*1b030*/  BSYNC B1 ;  /* 0x0000000000017941 */ /* 0x000fea0003800000 */
.L_x_43784:
[----:B0-----:R-:W0:Y:S02]  /*1b040*/  LDC.64 R156, c[0x0][0x210] ;  /* 0x00008400ff9c7b82 */ /* 0x001e240000000a00 */
[----:B0-----:R-:W-:-:S05]  /*1b050*/  IMAD R2, R156, 0x4, R2 ;  /* 0x000000049c027824 */ /* 0x001fca00078e0202 */
[----:B------:R-:W-:-:S13]  /*1b060*/  ISETP.GE.AND P0, PT, R2, R157, PT ;  /* 0x0000009d0200720c */ /* 0x000fda0003f06270 */
[----:B------:R-:W-:Y:S05]  /*1b070*/  @!P0 BRA `(.L_x_43786) ;  /* 0xfffffe5800a48947 */ /* 0x000fea000383ffff */
[----:B------:R-:W-:Y:S05]  /*1b080*/  BSYNC B0 ;  /* 0x0000000000007941 */ /* 0x000fea0003800000 */
.L_x_43190:
[----:B------:R-:W-:Y:S05]  /*1b090*/  EXIT ;  /* 0x000000000000794d */ /* 0x000fea0003800000 */
.L_x_43783:
        /* <DEDUP_REMOVED lines=8> */
.L_x_43788:
[----:B------:R-:W-:Y:S05]  /*1b120*/  BSYNC B1 ;  /* 0x0000000000017941 */ /* 0x000fea0003800000 */
.L_x_43787:
        /* <DEDUP_REMOVED lines=10> */
.L_x_43789:
[----:B------:R-:W-:Y:S02]  /*1b1d0*/  IMAD.MOV.U32 R238, RZ, RZ, 0x4 ;  /* 0x00000004ffee7424 */ /* 0x000fe400078e00ff */
[----:B------:R-:W-:-:S04]  /*1b1e0*/  IMAD.MOV.U32 R226, RZ, RZ, R233 ;  /* 0x000000ffffe27224 */ /* 0x000fc800078e00e9 */
[----:B------:R-:W-:-:S05]  /*1b1f0*/  FADD.FTZ R226, R227, R226 ;  /* 0x000000e2e3e27221 */ /* 0x000fca0000010000 */
[----:B------:R-:W-:-:S07]  /*1b200*/  MOV R237, R226 ;  /* 0x000000e200ed7202 */ /* 0x000fce0000000f00 */
[----:B------:R-:W-:Y:S05]  /*1b210*/  WARPSYNC.COLLECTIVE R236, `(.L_x_43790) ;  /* 0x00000000ec087348 */ /* 0x000fea0003c00000 */
[----:B------:R0:W1:Y:S02]  /*1b220*/  SHFL.BFLY P1, R233, R237, R238, R239 ;  /* 0x0c0000eeede97389 */ /* 0x00006400000200ef */
[----:B01----:R-:W-:Y:S01]  /*1b230*/  ENDCOLLECTIVE ;  /* 0x000000000000791b */ /* 0x003fe20003800000 */
.L_x_43790:
[----:B------:R-:W-:Y:S01]  /*1b240*/  HFMA2.MMA R238, -RZ, RZ, 0, 4.76837158203125e-07 ;  /* 0x00000008ffee7435 */ /* 0x000fe200000001ff */
[----:B------:R-:W-:-:S05]  /*1b250*/  MOV R229, R233 ;  /* 0x000000e900e57202 */ /* 0x000fca0000000f00 */
[----:B------:R-:W-:-:S04]  /*1b260*/  FADD.FTZ R229, R226, R229 ;  /* 0x000000e5e2e57221 */ /* 0x000fc80000010000 */
[----:B------:R-:W-:-:S07]  /*1b270*/  IMAD.MOV.U32 R237, RZ, RZ, R229 ;  /* 0x000000ffffed7224 */ /* 0x000fce00078e00e5 */
[----:B------:R-:W-:Y:S05]  /*1b280*/  WARPSYNC.COLLECTIVE R236, `(.L_x_43791) ;  /* 0x00000000ec087348 */ /* 0x000fea0003c00000 */
[----:B------:R0:W1:Y:S02]  /*1b290*/  SHFL.BFLY P1, R233, R237, R238, R239 ;  /* 0x0c0000eeede97389 */ /* 0x00006400000200ef */
[----:B01----:R-:W-:Y:S01]  /*1b2a0*/  ENDCOLLECTIVE ;  /* 0x000000000000791b */ /* 0x003fe20003800000 */
.L_x_43791:
[----:B------:R-:W-:Y:S02]  /*1b2b0*/  IMAD.MOV.U32 R238, RZ, RZ, 0x10 ;  /* 0x00000010ffee7424 */ /* 0x000fe400078e00ff */
[----:B------:R-:W-:-:S04]  /*1b2c0*/  IMAD.MOV.U32 R228, RZ, RZ, R233 ;  /* 0x000000ffffe47224 */ /* 0x000fc800078e00e9 */
[----:B------:R-:W-:-:S05]  /*1b2d0*/  FADD.FTZ R228, R229, R228 ;  /* 0x000000e4e5e47221 */ /* 0x000fca0000010000 */
[----:B------:R-:W-:-:S07]  /*1b2e0*/  MOV R237, R228 ;  /* 0x000000e400ed7202 */ /* 0x000fce0000000f00 */
[----:B------:R-:W-:Y:S05]  /*1b2f0*/  WARPSYNC.COLLECTIVE R236, `(.L_x_43792) ;  /* 0x00000000ec087348 */ /* 0x000fea0003c00000 */
[----:B------:R0:W1:Y:S02]  /*1b300*/  SHFL.BFLY P1, R233, R237, R238, R239 ;  /* 0x0c0000eeede97389 */ /* 0x00006400000200ef */
[----:B01----:R-:W-:Y:S01]  /*1b310*/  ENDCOLLECTIVE ;  /* 0x000000000000791b */ /* 0x003fe20003800000 */
.L_x_43792:
        /* <DEDUP_REMOVED lines=136> */
.L_x_43793:
[----:B------:R-:W-:Y:S02]  /*1bba0*/  IMAD.MOV.U32 R238, RZ, RZ, 0x2 ;  /* 0x00000002ffee7424 */ /* 0x000fe400078e00ff */
[----:B------:R-:W-:-:S04]  /*1bbb0*/  IMAD.MOV.U32 R227, RZ, RZ, R233 ;  /* 0x000000ffffe37224 */ /* 0x000fc800078e00e9 */
[----:B------:R-:W-:-:S05]  /*1bbc0*/  FADD.FTZ R227, R224, R227 ;  /* 0x000000e3e0e37221 */ /* 0x000fca0000010000 */
[----:B------:R-:W-:-:S07]  /*1bbd0*/  MOV R237, R227 ;  /* 0x000000e300ed7202 */ /* 0x000fce0000000f00 */
[----:B------:R-:W-:Y:S05]  /*1bbe0*/  WARPSYNC.COLLECTIVE R236, `(.L_x_43794) ;  /* 0x00000000ec087348 */ /* 0x000fea0003c00000 */
[----:B------:R0:W1:Y:S02]  /*1bbf0*/  SHFL.BFLY P1, R233, R237, R238, R239 ;  /* 0x0c0000eeede97389 */ /* 0x00006400000200ef */
[----:B01----:R-:W-:Y:S01]  /*1bc00*/  ENDCOLLECTIVE ;  /* 0x000000000000791b */ /* 0x003fe20003800000 */
.L_x_43794:
[----:B------:R-:W-:Y:S01]  /*1bc10*/  HFMA2.MMA R238, -RZ, RZ, 0, 2.384185791015625e-07 ;  /* 0x00000004ffee7435 */ /* 0x000fe200000001ff */
[----:B------:R-:W-:-:S05]  /*1bc20*/  MOV R226, R233 ;  /* 0x000000e900e27202 */ /* 0x000fca0000000f00 */
[----:B------:R-:W-:-:S04]  /*1bc30*/  FADD.FTZ R226, R227, R226 ;  /* 0x000000e2e3e27221 */ /* 0x000fc80000010000 */
[----:B------:R-:W-:-:S07]  /*1bc40*/  IMAD.MOV.U32 R237, RZ, RZ, R226 ;  /* 0x000000ffffed7224 */ /* 0x000fce00078e00e2 */
[----:B------:R-:W-:Y:S05]  /*1bc50*/  WARPSYNC.COLLECTIVE R236, `(.L_x_43795) ;  /* 0x00000000ec087348 */ /* 0x000fea0003c00000 */
[----:B------:R0:W1:Y:S02]  /*1bc60*/  SHFL.BFLY P1, R233, R237, R238, R239 ;  /* 0x0c0000eeede97389 */ /* 0x00006400000200ef */
[----:B01----:R-:W-:Y:S01]  /*1bc70*/  ENDCOLLECTIVE ;  /* 0x000000000000791b */ /* 0x003fe20003800000 */
.L_x_43795:
[----:B------:R-:W-:Y:S02]  /*1bc80*/  IMAD.MOV.U32 R238, RZ, RZ, 0x8 ;  /* 0x00000008ffee7424 */ /* 0x000fe400078e00ff */
[----:B------:R-:W-:-:S04]  /*1bc90*/  IMAD.MOV.U32 R229, RZ, RZ, R233 ;  /* 0x000000ffffe57224 */ /* 0x000fc800078e00e9 */
[----:B------:R-:W-:-:S05]  /*1bca0*/  FADD.FTZ R229, R226, R229 ;  /* 0x000000e5e2e57221 */ /* 0x000fca0000010000 */
[----:B------:R-:W-:-:S07]  /*1bcb0*/  MOV R237, R229 ;  /* 0x000000e500ed7202 */ /* 0x000fce0000000f00 */
[----:B------:R-:W-:Y:S05]  /*1bcc0*/  WARPSYNC.COLLECTIVE R236, `(.L_x_43796) ;  /* 0x00000000ec087348 */ /* 0x000fea0003c00000 */
[----:B------:R0:W1:Y:S02]  /*1bcd0*/  SHFL.BFLY P1, R233, R237, R238, R239 ;  /* 0x0c0000eeede97389 */ /* 0x00006400000200ef */
[----:B01----:R-:W-:Y:S01]  /*1bce0*/  ENDCOLLECTIVE ;  /* 0x000000000000791b */ /* 0x003fe20003800000 */
.L_x_43796:
[----:B------:R-:W-:Y:S01]  /*1bcf0*/  HFMA2.MMA R238, -RZ, RZ, 0, 9.5367431640625e-07 ;  /* 0x00000010ffee7435 */ /* 0x000fe200000001ff */
[----:B------:R-:W-:-:S05]  /*1bd00*/  MOV R228, R233 ;  /* 0x000000e900e47202 */ /* 0x000fca0000000f00 */
[----:B------:R-:W-:-:S04]  /*1bd10*/  FADD.FTZ R228, R229, R228 ;  /* 0x000000e4e5e47221 */ /* 0x000fc80000010000 */
[----:B------:R-:W-:-:S07]  /*1bd20*/  IMAD.MOV.U32 R237, RZ, RZ, R228 ;  /* 0x000000ffffed7224 */ /* 0x000fce00078e00e4 */
[----:B------:R-:W-:Y:S05]  /*1bd30*/  WARPSYNC.COLLECTIVE R236, `(.L_x_43797) ;  /* 0x00000000ec087348 */ /* 0x000fea0003c00000 */
[----:B------:R0:W1:Y:S02]  /*1bd40*/  SHFL.BFLY P1, R233, R237, R238, R239 ;  /* 0x0c0000eeede97389 */ /* 0x00006400000200ef */
[----:B01----:R-:W-:Y:S01]  /*1bd50*/  ENDCOLLECTIVE ;  /* 0x000000000000791b */ /* 0x003fe20003800000 */
.L_x_43797:
[----:B------:R-:W-:Y:S05]  /*1bd60*/  BRA `(.L_x_43798) ;  /* 0xffffffe000707947 */ /* 0x000fea000383ffff */
.L_x_43799:
        /* <DEDUP_REMOVED lines=9> */
.L_x_58443:


//--------------------- .text._ZN10layer_norm13ln_fwd_kernelINS_13Kernel_traitsIf6__halffS2_fjLj2048ELj1ELj4ELj1ELj16ENS_18Kernel_traits_baseILj2048EfS2_fS2_fjLj128EEEEELb1ELb1ELb0ELb0EEEvNS_9FwdParamsE --------------------------
	.section	.text._ZN10layer_norm13ln_fwd_kernelINS_13Kernel_traitsIf6__halffS2_fjLj2048ELj1ELj4ELj1ELj16ENS_18Kernel_traits_baseILj2048EfS2_fS2_fjLj128EEEEELb1ELb1ELb0ELb0EEEvNS_9FwdParamsE,"ax",@progbits
	.align	128
        .global         _ZN10layer_norm13ln_fwd_kernelINS_13Kernel_traitsIf6__halffS2_fjLj2048ELj1ELj4ELj1ELj16ENS_18Kernel_traits_baseILj2048EfS2_fS2_fjLj128EEEEELb1ELb1ELb0ELb0EEEvNS_9FwdParamsE
        .type           _ZN10layer_norm13ln_fwd_kernelINS_13Kernel_traitsIf6__halffS2_fjLj2048ELj1ELj4ELj1ELj16ENS_18Kernel_traits_baseILj2048EfS2_fS2_fjLj128EEEEELb1ELb1ELb0ELb0EEEvNS_9FwdParamsE,@function
        .size           _ZN10layer_norm13ln_fwd_kernelINS_13Kernel_traitsIf6__halffS2_fjLj2048ELj1ELj4ELj1ELj16ENS_18Kernel_traits_baseILj2048EfS2_fS2_fjLj128EEEEELb1ELb1ELb0ELb0EEEvNS_9FwdParamsE,(.L_x_58444 - _ZN10layer_norm13ln_fwd_kernelINS_13Kernel_traitsIf6__halffS2_fjLj2048ELj1ELj4ELj1ELj16ENS_18Kernel_traits_baseILj2048EfS2_fS2_fjLj128EEEEELb1ELb1ELb0ELb0EEEvNS_9FwdParamsE)
        .other          _ZN10layer_norm13ln_fwd_kernelINS_13Kernel_traitsIf6__halffS2_fjLj2048ELj1ELj4ELj1ELj16ENS_18Kernel_traits_baseILj2048EfS2_fS2_fjLj128EEEEELb1ELb1ELb0ELb0EEEvNS_9FwdParamsE,@"STO_CUDA_ENTRY STV_DEFAULT"
_ZN10layer_norm13ln_fwd_kernelINS_13Kernel_traitsIf6__halffS2_fjLj2048ELj1ELj4ELj1ELj16ENS_18Kernel_traits_baseILj2048EfS2_fS2_fjLj128EEEEELb1ELb1ELb0ELb0EEEvNS_9FwdParamsE:
.text._ZN10layer_norm13ln_fwd_kernelINS_13Kernel_traitsIf6__halffS2_fjLj2048ELj1ELj4ELj1ELj16ENS_18Kernel_traits_baseILj2048EfS2_fS2_fjLj128EEEEELb1ELb1ELb0ELb0EEEvNS_9FwdParamsE:
        /* <DEDUP_REMOVED lines=30> */
[----:B------:R-:W-:Y:S01]  /*01e0*/  UIADD3 UR13, UR6, -0x255992d5, URZ ;  /* 0xdaa66d2b060d7890 */ /* 0x000fe2000fffe03f */
        /* <DEDUP_REMOVED lines=89> */
.L_x_43801:
[----:B------:R-:W-:Y:S05]  /*0780*/  BSYNC B0 ;  /* 0x0000000000007941 */ /* 0x000fea0003800000 */
.L_x_43800:
        /* <DEDUP_REMOVED lines=23> */
[----:B---3--:R1:W-:Y:S04]  /*0900*/  STL.64 [R1+0x30], R4 ;  /* 0x0000300401007387 */ /* 0x0083e80000100a00 */
[----:B------:R1:W-:Y:S04]  /*0910*/  STL.64 [R1+0x38], R6 ;  /* 0x0000380601007387 */ /* 0x0003e80000100a00 */
[----:B--2---:R1:W-:Y:S04]  /*0920*/  STL.64 [R1+0x40], R36 ;  /* 0x0000402401007387 */ /* 0x0043e80000100a00 */
[----:B------:R1:W-:Y:S02]  /*0930*/  STL.64 [R1+0x48], R38 ;  /* 0x0000482601007387 */ /* 0x0003e40000100a00 */
.L_x_43803:
[----:B------:R-:W-:Y:S05]  /*0940*/  BSYNC B0 ;  /* 0x0000000000007941 */ /* 0x000fea0003800000 */
.L_x_43802:
        /* <DEDUP_REMOVED lines=27> */
.L_x_43805:
[----:B------:R-:W-:Y:S05]  /*0b00*/  BSYNC B0 ;  /* 0x0000000000007941 */ /* 0x000fea0003800000 */
.L_x_43804:
        /* <DEDUP_REMOVED lines=25> */
.L_x_43807:
[----:B------:R-:W-:Y:S05]  /*0ca0*/  BSYNC B0 ;  /* 0x0000000000007941 */ /* 0x000fea0003800000 */
.L_x_43806:
        /* <DEDUP_REMOVED lines=23> */
.L_x_43809:
[----:B------:R-:W-:Y:S05]  /*0e20*/  BSYNC B0 ;  /* 0x0000000000007941 */ /* 0x000fea0003800000 */
.L_x_43808:
        /* <DEDUP_REMOVED lines=32> */
.L_x_43811:
[----:B------:R-:W-:Y:S05]  /*1030*/  BSYNC B0 ;  /* 0x0000000000007941 */ /* 0x000fea0003800000 */
.L_x_43810:
        /* <DEDUP_REMOVED lines=31> */
.L_x_43813:
[----:B------:R-:W-:Y:S05]  /*1230*/  BSYNC B0 ;  /* 0x0000000000007941 */ /* 0x000fea0003800000 */
.L_x_43812:
        /* <DEDUP_REMOVED lines=26> */
.L_x_43815:
[----:B------:R-:W-:Y:S05]  /*13e0*/  BSYNC B0 ;  /* 0x0000000000007941 */ /* 0x000fea0003800000 */
.L_x_43814:
        /* <DEDUP_REMOVED lines=24> */
.L_x_44298:
        /* <DEDUP_REMOVED lines=41> */
.L_x_43820:
[----:B------:R-:W-:-:S07]  /*1800*/  IMAD.MOV.U32 R154, RZ, RZ, R6 ;  /* 0x000000ffff9a7224 */ /* 0x000fce00078e0006 */
.L_x_43821:
[----:B------:R-:W-:Y:S05]  /*1810*/  BSYNC B2 ;  /* 0x0000000000027941 */ /* 0x000fea0003800000 */
.L_x_43819:
        /* <DEDUP_REMOVED lines=16> */
.L_x_43825:
[----:B------:R-:W-:Y:S05]  /*1920*/  BSYNC B3 ;  /* 0x0000000000037941 */ /* 0x000fea0003800000 */
.L_x_43824:
        /* <DEDUP_REMOVED lines=42> */
.L_x_43823:
[----:B------:R-:W-:Y:S05]  /*1bd0*/  BSYNC B2 ;  /* 0x0000000000027941 */ /* 0x000fea0003800000 */
.L_x_43822:
[----:B------:R-:W2:Y:S01]  /*1be0*/  LDL R217, [R1+0x60] ;  /* 0x0000600001d97983 */ /* 0x000ea20000100800 */
[----:B------:R-:W0:Y:S01]  /*1bf0*/  LDC R222, c[0x0][0x294] ;  /* 0x0000a500ffde7b82 */ /* 0x000e220000000800 */
[----:B------:R-:W-:Y:S01]  /*1c00*/  HFMA2.MMA R221, -RZ, RZ, 0.1171875, 0 ;  /* 0x2f800000ffdd7435 */ /* 0x000fe200000001ff */
[----:B------:R-:W-:Y:S01]  /*1c10*/  I2FP.F32.U32 R3, R154 ;  /* 0x0000009a00037245 */ /* 0x000fe20000201000 */
[----:B------:R-:W-:Y:S01]  /*1c20*/  BSSY B2, `(.L_x_43826) ;  /* 0x000001a000027945 */ /* 0x000fe20003800000 */
[----:B------:R-:W-:Y:S01]  /*1c30*/  LOP3.LUT R8, R8, 0xfffffffb, RZ, 0xc0, !PT ;  /* 0xfffffffb08087812 */ /* 0x000fe200078ec0ff */
[----:B------:R-:W-:Y:S01]  /*1c40*/  VIADD R154, R155, 0x1 ;  /* 0x000000019b9a7836 */ /* 0x000fe20000000000 */
[----:B------:R-:W-:Y:S02]  /*1c50*/  ISETP.NE.U32.AND P0, PT, R152, RZ, PT ;  /* 0x000000ff9800720c */ /* 0x000fe40003f05070 */
[----:B------:R-:W1:Y:S02]  /*1c60*/  LDC R236, c[0x0][0x298] ;  /* 0x0000a600ffec7b82 */ /* 0x000e640000000800 */
        /* <DEDUP_REMOVED lines=20> */
.L_x_43827:
[----:B------:R-:W-:-:S07]  /*1db0*/  IMAD.MOV.U32 R3, RZ, RZ, R6 ;  /* 0x000000ffff037224 */ /* 0x000fce00078e0006 */
.L_x_43828:
[----:B------:R-:W-:Y:S05]  /*1dc0*/  BSYNC B2 ;  /* 0x0000000000027941 */ /* 0x000fea0003800000 */
.L_x_43826:
        /* <DEDUP_REMOVED lines=16> */
.L_x_43832:
[----:B------:R-:W-:Y:S05]  /*1ed0*/  BSYNC B3 ;  /* 0x0000000000037941 */ /* 0x000fea0003800000 */
.L_x_43831:
        /* <DEDUP_REMOVED lines=42> */
.L_x_43830:
[----:B------:R-:W-:Y:S05]  /*2180*/  BSYNC B2 ;  /* 0x0000000000027941 */ /* 0x000fea0003800000 */
.L_x_43829:
        /* <DEDUP_REMOVED lines=24> */
.L_x_43834:
[----:B------:R-:W-:-:S07]  /*2310*/  MOV R3, R6 ;  /* 0x0000000600037202 */ /* 0x000fce0000000f00 */
.L_x_43835:
[----:B------:R-:W-:Y:S05]  /*2320*/  BSYNC B2 ;  /* 0x0000000000027941 */ /* 0x000fea0003800000 */
.L_x_43833:
        /* <DEDUP_REMOVED lines=16> */
.L_x_43839:
[----:B------:R-:W-:Y:S05]  /*2430*/  BSYNC B3 ;  /* 0x0000000000037941 */ /* 0x000fea0003800000 */
.L_x_43838:
        /* <DEDUP_REMOVED lines=42> */
.L_x_43837:
[----:B------:R-:W-:Y:S05]  /*26e0*/  BSYNC B2 ;  /* 0x0000000000027941 */ /* 0x000fea0003800000 */
.L_x_43836:
        /* <DEDUP_REMOVED lines=22> */
.L_x_43841:
[----:B------:R-:W-:-:S07]  /*2850*/  IMAD.MOV.U32 R3, RZ, RZ, R6 ;  /* 0x000000ffff037224 */ /* 0x000fce00078e0006 */
.L_x_43842:
[----:B------:R-:W-:Y:S05]  /*2860*/  BSYNC B2 ;  /* 0x0000000000027941 */ /* 0x000fea0003800000 */
.L_x_43840:
        /* <DEDUP_REMOVED lines=16> */
.L_x_43846:
[----:B------:R-:W-:Y:S05]  /*2970*/  BSYNC B3 ;  /* 0x0000000000037941 */ /* 0x000fea0003800000 */
.L_x_43845:
        /* <DEDUP_REMOVED lines=42> */
.L_x_43844:
[----:B------:R-:W-:Y:S05]  /*2c20*/  BSYNC B2 ;  /* 0x0000000000027941 */ /* 0x000fea0003800000 */
.L_x_43843:
[----:B------:R-:W2:Y:S01]  /*2c30*/  LDL R155, [R1+0x6c] ;  /* 0x00006c00019b7983 */ /* 0x000ea20000100800 */
[----:B------:R-:W-:Y:S01]  /*2c40*/  I2FP.F32.U32 R3, R3 ;  /* 0x0000000300037245 */ /* 0x000fe20000201000 */
[----:B------:R-:W-:Y:S01]  /*2c50*/  BSSY B2, `(.L_x_43847) ;  /* 0x0000015000027945 */ /* 0x000fe20003800000 */
[----:B------:R-:W-:-:S03]  /*2c60*/  ISETP.NE.AND P3, PT, R156, 0x1, PT ;  /* 0x000000019c00780c */ /* 0x000fc60003f65270 */
[----:B------:R-:W-:-:S05]  /*2c70*/  FFMA.FTZ R3, R3, R221, 1.1641532182693481445e-10 ;  /* 0x2f00000003037423 */ /* 0x000fca00000100dd */
[----:B------:R-:W-:Y:S01]  /*2c80*/  FSETP.GTU.FTZ.AND P2, PT, R3, R222, PT ;  /* 0x000000de0300720b */ /* 0x000fe20003f5c000 */
[----:B------:R-:W-:Y:S01]  /*2c90*/  HADD2.F32 R3, -RZ, R157.H1_H1 ;  /* 0x3000009dff037230 */ /* 0x000fe20000004100 */
[----:B------:R-:W-:-:S04]  /*2ca0*/  IADD3 R157, R156, 0x1, RZ ;  /* 0x000000019c9d7810 */ /* 0x000fc80007ffe0ff */
        /* <DEDUP_REMOVED lines=14> */
.L_x_43848:
[----:B------:R-:W-:-:S07]  /*2d90*/  MOV R3, R6 ;  /* 0x0000000600037202 */ /* 0x000fce0000000f00 */
.L_x_43849:
[----:B------:R-:W-:Y:S05]  /*2da0*/  BSYNC B2 ;  /* 0x0000000000027941 */ /* 0x000fea0003800000 */
.L_x_43847:
        /* <DEDUP_REMOVED lines=16> */
.L_x_43853:
[----:B------:R-:W-:Y:S05]  /*2eb0*/  BSYNC B3 ;  /* 0x0000000000037941 */ /* 0x000fea0003800000 */
.L_x_43852:
        /* <DEDUP_REMOVED lines=42> */
.L_x_43851:
[----:B------:R-:W-:Y:S05]  /*3160*/  BSYNC B2 ;  /* 0x0000000000027941 */ /* 0x000fea0003800000 */
.L_x_43850:
        /* <DEDUP_REMOVED lines=22> */
.L_x_43855:
[----:B------:R-:W-:-:S07]  /*32d0*/  IMAD.MOV.U32 R3, RZ, RZ, R6 ;  /* 0x000000ffff037224 */ /* 0x000fce00078e0006 */
.L_x_43856:
[----:B------:R-:W-:Y:S05]  /*32e0*/  BSYNC B2 ;  /* 0x0000000000027941 */ /* 0x000fea0003800000 */
.L_x_43854:
        /* <DEDUP_REMOVED lines=16> */
.L_x_43860:
[----:B------:R-:W-:Y:S05]  /*33f0*/  BSYNC B3 ;  /* 0x0000000000037941 */ /* 0x000fea0003800000 */
.L_x_43859:
        /* <DEDUP_REMOVED lines=42> */
.L_x_43858:
[----:B------:R-:W-:Y:S05]  /*36a0*/  BSYNC B2 ;  /* 0x0000000000027941 */ /* 0x000fea0003800000 */
.L_x_43857:
        /* <DEDUP_REMOVED lines=22> */
.L_x_43862:
[----:B------:R-:W-:-:S07]  /*3810*/  MOV R3, R6 ;  /* 0x0000000600037202 */ /* 0x000fce0000000f00 */
.L_x_43863:
[----:B------:R-:W-:Y:S05]  /*3820*/  BSYNC B2 ;  /* 0x0000000000027941 */ /* 0x000fea0003800000 */
.L_x_43861:
        /* <DEDUP_REMOVED lines=16> */
.L_x_43867:
[----:B------:R-:W-:Y:S05]  /*3930*/  BSYNC B3 ;  /* 0x0000000000037941 */ /* 0x000fea0003800000 */
.L_x_43866:
        /* <DEDUP_REMOVED lines=42> */
.L_x_43865:
[----:B------:R-:W-:Y:S05]  /*3be0*/  BSYNC B2 ;  /* 0x0000000000027941 */ /* 0x000fea0003800000 */
.L_x_43864:
        /* <DEDUP_REMOVED lines=22> */
.L_x_43869:
[----:B------:R-:W-:-:S07]  /*3d50*/  IMAD.MOV.U32 R217, RZ, RZ, R6 ;  /* 0x000000ffffd97224 */ /* 0x000fce00078e0006 */
.L_x_43870:
[----:B------:R-:W-:Y:S05]  /*3d60*/  BSYNC B2 ;  /* 0x0000000000027941 */ /* 0x000fea0003800000 */
.L_x_43868:
        /* <DEDUP_REMOVED lines=19> */
.L_x_43874:
[----:B------:R-:W-:Y:S05]  /*3ea0*/  BSYNC B3 ;  /* 0x0000000000037941 */ /* 0x000fea0003800000 */
.L_x_43873:
        /* <DEDUP_REMOVED lines=42> */
.L_x_43872:
[----:B------:R-:W-:Y:S05]  /*4150*/  BSYNC B2 ;  /* 0x0000000000027941 */ /* 0x000fea0003800000 */
.L_x_43871:
[----:B------:R-:W-:Y:S02]  /*4160*/  I2FP.F32.U32 R217, R217 ;  /* 0x000000d900d97245 */ /* 0x000fe40000201000 */
[----:B------:R-:W-:Y:S02]  /*4170*/  SEL R218, RZ, 0x10000, P5 ;  /* 0x00010000ffda7807 */ /* 0x000fe40002800000 */
[----:B------:R-:W-:Y:S01]  /*4180*/  LOP3.LUT P6, RZ, R8, 0x4, RZ, 0xc0, !PT ;  /* 0x0000000408ff7812 */ /* 0x000fe200078cc0ff */
[----:B------:R-:W-:-:S05]  /*4190*/  FFMA.FTZ R217, R217, R221, 1.1641532182693481445e-10 ;  /* 0x2f000000d9d97423 */ /* 0x000fca00000100dd */
[----:B------:R-:W-:Y:S02]  /*41a0*/  FSETP.GTU.FTZ.AND P5, PT, R217, R222, PT ;  /* 0x000000ded900720b */ /* 0x000fe40003fbc000 */
[----:B------:R-:W2:Y:S01]  /*41b0*/  LDL R222, [R1+0x5c] ;  /* 0x00005c0001de7983 */ /* 0x000ea20000100800 */
[----:B------:R-:W-:Y:S01]  /*41c0*/  SEL R217, RZ, 0x100, P4 ;  /* 0x00000100ffd97807 */ /* 0x000fe20002000000 */
[----:B------:R-:W-:Y:S01]  /*41d0*/  HADD2.F32 R159, -RZ, R159.H1_H1 ;  /* 0x3000009fff9f7230 */ /* 0x000fe20000004100 */
[----:B------:R-:W-:Y:S02]  /*41e0*/  SEL R219, RZ, 0x1000000, P5 ;  /* 0x01000000ffdb7807 */ /* 0x000fe40002800000 */
[----:B------:R-:W-:Y:S02]  /*41f0*/  LOP3.LUT P4, RZ, R8, 0x2, RZ, 0xc0, !PT ;  /* 0x0000000208ff7812 */ /* 0x000fe4000788c0ff */
[----:B------:R-:W-:Y:S01]  /*4200*/  LOP3.LUT R218, R217, R219, R218, 0xfe, !PT ;  /* 0x000000dbd9da7212 */ /* 0x000fe200078efeda */
[----:B------:R-:W-:Y:S01]  /*4210*/  FMUL.FTZ R159, R159, R216 ;  /* 0x000000d89f9f7220 */ /* 0x000fe20000410000 */
[----:B------:R-:W-:-:S02]  /*4220*/  SEL R219, RZ, 0x1, P2 ;  /* 0x00000001ffdb7807 */ /* 0x000fc40001000000 */
[----:B------:R-:W-:Y:S01]  /*4230*/  SEL R217, RZ, 0x1, P3 ;  /* 0x00000001ffd97807 */ /* 0x000fe20001800000 */
[----:B------:R-:W-:Y:S02]  /*4240*/  FMUL.FTZ R159, R159, R236 ;  /* 0x000000ec9f9f7220 */ /* 0x000fe40000410000 */
[----:B------:R-:W-:-:S03]  /*4250*/  IMAD.WIDE.U32 R238, R219, 0x1000000, RZ ;  /* 0x01000000dbee7825 */ /* 0x000fc600078e00ff */
[----:B------:R-:W-:Y:S02]  /*4260*/  FSEL R159, R159, RZ, !P5 ;  /* 0x000000ff9f9f7208 */ /* 0x000fe40006800000 */
        /* <DEDUP_REMOVED lines=19> */
.L_x_43818:
[----:B------:R-:W-:Y:S05]  /*43a0*/  BSYNC B1 ;  /* 0x0000000000017941 */ /* 0x000fea0003800000 */
.L_x_43817:
        /* <DEDUP_REMOVED lines=25> */
.L_x_43878:
[----:B0-----:R-:W-:-:S07]  /*4540*/  IMAD.MOV.U32 R218, RZ, RZ, R6 ;  /* 0x000000ffffda7224 */ /* 0x001fce00078e0006 */
.L_x_43879:
[----:B------:R-:W-:Y:S05]  /*4550*/  BSYNC B2 ;  /* 0x0000000000027941 */ /* 0x000fea0003800000 */
.L_x_43877:
        /* <DEDUP_REMOVED lines=16> */
.L_x_43883:
[----:B------:R-:W-:Y:S05]  /*4660*/  BSYNC B3 ;  /* 0x0000000000037941 */ /* 0x000fea0003800000 */
.L_x_43882:
        /* <DEDUP_REMOVED lines=42> */
.L_x_43881:
[----:B------:R-:W-:Y:S05]  /*4910*/  BSYNC B2 ;  /* 0x0000000000027941 */ /* 0x000fea0003800000 */
.L_x_43880:
[----:B------:R-:W2:Y:S01]  /*4920*/  LDL R163, [R1+0x40] ;  /* 0x0000400001a37983 */ /* 0x000ea20000100800 */
        /* <DEDUP_REMOVED lines=28> */
.L_x_43885:
[----:B------:R-:W-:-:S07]  /*4af0*/  IMAD.MOV.U32 R3, RZ, RZ, R6 ;  /* 0x000000ffff037224 */ /* 0x000fce00078e0006 */
.L_x_43886:
[----:B------:R-:W-:Y:S05]  /*4b00*/  BSYNC B2 ;  /* 0x0000000000027941 */ /* 0x000fea0003800000 */
.L_x_43884:
        /* <DEDUP_REMOVED lines=16> */
.L_x_43890:
[----:B------:R-:W-:Y:S05]  /*4c10*/  BSYNC B3 ;  /* 0x0000000000037941 */ /* 0x000fea0003800000 */
.L_x_43889:
        /* <DEDUP_REMOVED lines=42> */
.L_x_43888:
[----:B------:R-:W-:Y:S05]  /*4ec0*/  BSYNC B2 ;  /* 0x0000000000027941 */ /* 0x000fea0003800000 */
.L_x_43887:
        /* <DEDUP_REMOVED lines=24> */
.L_x_43892:
[----:B------:R-:W-:-:S07]  /*5050*/  MOV R3, R6 ;  /* 0x0000000600037202 */ /* 0x000fce0000000f00 */
.L_x_43893:
[----:B------:R-:W-:Y:S05]  /*5060*/  BSYNC B2 ;  /* 0x0000000000027941 */ /* 0x000fea0003800000 */
.L_x_43891:
        /* <DEDUP_REMOVED lines=16> */
.L_x_43897:
[----:B------:R-:W-:Y:S05]  /*5170*/  BSYNC B3 ;  /* 0x0000000000037941 */ /* 0x000fea0003800000 */
.L_x_43896:
        /* <DEDUP_REMOVED lines=42> */
.L_x_43895:
[----:B------:R-:W-:Y:S05]  /*5420*/  BSYNC B2 ;  /* 0x0000000000027941 */ /* 0x000fea0003800000 */
.L_x_43894:
        /* <DEDUP_REMOVED lines=22> */
.L_x_43899:
[----:B------:R-:W-:-:S07]  /*5590*/  IMAD.MOV.U32 R3, RZ, RZ, R6 ;  /* 0x000000ffff037224 */ /* 0x000fce00078e0006 */
.L_x_43900:
[----:B------:R-:W-:Y:S05]  /*55a0*/  BSYNC B2 ;  /* 0x0000000000027941 */ /* 0x000fea0003800000 */
.L_x_43898:
        /* <DEDUP_REMOVED lines=16> */
.L_x_43904:
[----:B------:R-:W-:Y:S05]  /*56b0*/  BSYNC B3 ;  /* 0x0000000000037941 */ /* 0x000fea0003800000 */
.L_x_43903:
        /* <DEDUP_REMOVED lines=42> */
.L_x_43902:
[----:B------:R-:W-:Y:S05]  /*5960*/  BSYNC B2 ;  /* 0x0000000000027941 */ /* 0x000fea0003800000 */
.L_x_43901:
        /* <DEDUP_REMOVED lines=22> */
.L_x_43906:
[----:B------:R-:W-:-:S07]  /*5ad0*/  MOV R3, R6 ;  /* 0x0000000600037202 */ /* 0x000fce0000000f00 */
.L_x_43907:
[----:B------:R-:W-:Y:S05]  /*5ae0*/  BSYNC B2 ;  /* 0x0000000000027941 */ /* 0x000fea0003800000 */
.L_x_43905:
        /* <DEDUP_REMOVED lines=16> */
.L_x_43911:
[----:B------:R-:W-:Y:S05]  /*5bf0*/  BSYNC B3 ;  /* 0x0000000000037941 */ /* 0x000fea0003800000 */
.L_x_43910:
        /* <DEDUP_REMOVED lines=42> */
.L_x_43909:
[----:B------:R-:W-:Y:S05]  /*5ea0*/  BSYNC B2 ;  /* 0x0000000000027941 */ /* 0x000fea0003800000 */
.L_x_43908:
        /* <DEDUP_REMOVED lines=22> */
.L_x_43913:
[----:B------:R-:W-:-:S07]  /*6010*/  IMAD.MOV.U32 R3, RZ, RZ, R6 ;  /* 0x000000ffff037224 */ /* 0x000fce00078e0006 */
.L_x_43914:
[----:B------:R-:W-:Y:S05]  /*6020*/  BSYNC B2 ;  /* 0x0000000000027941 */ /* 0x000fea0003800000 */
.L_x_43912:
        /* <DEDUP_REMOVED lines=16> */
.L_x_43918:
[----:B------:R-:W-:Y:S05]  /*6130*/  BSYNC B3 ;  /* 0x0000000000037941 */ /* 0x000fea0003800000 */
.L_x_43917:
        /* <DEDUP_REMOVED lines=42> */
.L_x_43916:
[----:B------:R-:W-:Y:S05]  /*63e0*/  BSYNC B2 ;  /* 0x0000000000027941 */ /* 0x000fea0003800000 */
.L_x_43915:
        /* <DEDUP_REMOVED lines=22> */
.L_x_43920:
[----:B------:R-:W-:-:S07]  /*6550*/  MOV R3, R6 ;  /* 0x0000000600037202 */ /* 0x000fce0000000f00 */
.L_x_43921:
[----:B------:R-:W-:Y:S05]  /*6560*/  BSYNC B2 ;  /* 0x0000000000027941 */ /* 0x000fea0003800000 */
.L_x_43919:
        /* <DEDUP_REMOVED lines=16> */
.L_x_43925:
[----:B------:R-:W-:Y:S05]  /*6670*/  BSYNC B3 ;  /* 0x0000000000037941 */ /* 0x000fea0003800000 */
.L_x_43924:
        /* <DEDUP_REMOVED lines=42> */
.L_x_43923:
[----:B------:R-:W-:Y:S05]  /*6920*/  BSYNC B2 ;  /* 0x0000000000027941 */ /* 0x000fea0003800000 */
.L_x_43922:
        /* <DEDUP_REMOVED lines=22> */
.L_x_43927:
[----:B------:R-:W-:-:S07]  /*6a90*/  IMAD.MOV.U32 R221, RZ, RZ, R6 ;  /* 0x000000ffffdd7224 */ /* 0x000fce00078e0006 */
.L_x_43928:
[----:B------:R-:W-:Y:S05]  /*6aa0*/  BSYNC B2 ;  /* 0x0000000000027941 */ /* 0x000fea0003800000 */
.L_x_43926:
        /* <DEDUP_REMOVED lines=19> */
.L_x_43932:
[----:B------:R-:W-:Y:S05]  /*6be0*/  BSYNC B3 ;  /* 0x0000000000037941 */ /* 0x000fea0003800000 */
.L_x_43931:
        /* <DEDUP_REMOVED lines=42> */
.L_x_43930:
[----:B------:R-:W-:Y:S05]  /*6e90*/  BSYNC B2 ;  /* 0x0000000000027941 */ /* 0x000fea0003800000 */
.L_x_43929:
[----:B------:R-:W-:Y:S02]  /*6ea0*/  I2FP.F32.U32 R218, R221 ;  /* 0x000000dd00da7245 */ /* 0x000fe40000201000 */
[----:B------:R-:W-:-:S03]  /*6eb0*/  LOP3.LUT P6, RZ, R8, 0x4, RZ, 0xc0, !PT ;  /* 0x0000000408ff7812 */ /* 0x000fc600078cc0ff */
[----:B------:R-:W-:Y:S02]  /*6ec0*/  FFMA.FTZ R218, R218, R222, 1.1641532182693481445e-10 ;  /* 0x2f000000dada7423 */ /* 0x000fe400000100de */
[----:B------:R-:W2:Y:S01]  /*6ed0*/  LDL R222, [R1+0x3c] ;  /* 0x00003c0001de7983 */ /* 0x000ea20000100800 */
[----:B------:R-:W-:Y:S01]  /*6ee0*/  SEL R219, RZ, 0x10000, P5 ;  /* 0x00010000ffdb7807 */ /* 0x000fe20002800000 */
[----:B------:R-:W-:Y:S01]  /*6ef0*/  HADD2.F32 R167, -RZ, R167.H1_H1 ;  /* 0x300000a7ffa77230 */ /* 0x000fe20000004100 */
[----:B------:R-:W-:Y:S02]  /*6f00*/  FSETP.GTU.FTZ.AND P5, PT, R218, R236, PT ;  /* 0x000000ecda00720b */ /* 0x000fe40003fbc000 */
[----:B------:R-:W-:Y:S02]  /*6f10*/  SEL R218, RZ, 0x100, P4 ;  /* 0x00000100ffda7807 */ /* 0x000fe40002000000 */
[----:B------:R-:W-:Y:S01]  /*6f20*/  SEL R221, RZ, 0x1000000, P5 ;  /* 0x01000000ffdd7807 */ /* 0x000fe20002800000 */
[----:B------:R-:W-:Y:S01]  /*6f30*/  FMUL.FTZ R167, R167, R216 ;  /* 0x000000d8a7a77220 */ /* 0x000fe20000410000 */
[----:B------:R-:W-:-:S02]  /*6f40*/  LOP3.LUT P4, RZ, R8, 0x2, RZ, 0xc0, !PT ;  /* 0x0000000208ff7812 */ /* 0x000fc4000788c0ff */
[----:B------:R-:W-:Y:S01]  /*6f50*/  LOP3.LUT R219, R218, R221, R219, 0xfe, !PT ;  /* 0x000000dddadb7212 */ /* 0x000fe200078efedb */
[----:B------:R-:W-:Y:S01]  /*6f60*/  FMUL.FTZ R167, R167, R237 ;  /* 0x000000eda7a77220 */ /* 0x000fe20000410000 */
        /* <DEDUP_REMOVED lines=23> */
.L_x_43876:
[----:B------:R-:W-:Y:S05]  /*70e0*/  BSYNC B1 ;  /* 0x0000000000017941 */ /* 0x000fea0003800000 */
.L_x_43875:
        /* <DEDUP_REMOVED lines=25> */
.L_x_43936:
[----:B01----:R-:W-:-:S07]  /*7280*/  IMAD.MOV.U32 R218, RZ, RZ, R6 ;  /* 0x000000ffffda7224 */ /* 0x003fce00078e0006 */
.L_x_43937:
[----:B------:R-:W-:Y:S05]  /*7290*/  BSYNC B2 ;  /* 0x0000000000027941 */ /* 0x000fea0003800000 */
.L_x_43935:
        /* <DEDUP_REMOVED lines=16> */
.L_x_43941:
[----:B------:R-:W-:Y:S05]  /*73a0*/  BSYNC B3 ;  /* 0x0000000000037941 */ /* 0x000fea0003800000 */
.L_x_43940:
        /* <DEDUP_REMOVED lines=42> */
.L_x_43939:
[----:B------:R-:W-:Y:S05]  /*7650*/  BSYNC B2 ;  /* 0x0000000000027941 */ /* 0x000fea0003800000 */
.L_x_43938:
        /* <DEDUP_REMOVED lines=29> */
.L_x_43943:
[----:B------:R-:W-:-:S07]  /*7830*/  IMAD.MOV.U32 R3, RZ, RZ, R6 ;  /* 0x000000ffff037224 */ /* 0x000fce00078e0006 */
.L_x_43944:
[----:B------:R-:W-:Y:S05]  /*7840*/  BSYNC B2 ;  /* 0x0000000000027941 */ /* 0x000fea0003800000 */
.L_x_43942:
        /* <DEDUP_REMOVED lines=16> */
.L_x_43948:
[----:B------:R-:W-:Y:S05]  /*7950*/  BSYNC B3 ;  /* 0x0000000000037941 */ /* 0x000fea0003800000 */
.L_x_43947:
        /* <DEDUP_REMOVED lines=42> */
.L_x_43946:
[----:B------:R-:W-:Y:S05]  /*7c00*/  BSYNC B2 ;  /* 0x0000000000027941 */ /* 0x000fea0003800000 */
.L_x_43945:
        /* <DEDUP_REMOVED lines=24> */
.L_x_43950:
[----:B------:R-:W-:-:S07]  /*7d90*/  MOV R3, R6 ;  /* 0x0000000600037202 */ /* 0x000fce0000000f00 */
.L_x_43951:
[----:B------:R-:W-:Y:S05]  /*7da0*/  BSYNC B2 ;  /* 0x0000000000027941 */ /* 0x000fea0003800000 */
.L_x_43949:
        /* <DEDUP_REMOVED lines=16> */
.L_x_43955:
[----:B------:R-:W-:Y:S05]  /*7eb0*/  BSYNC B3 ;  /* 0x0000000000037941 */ /* 0x000fea0003800000 */
.L_x_43954:
        /* <DEDUP_REMOVED lines=42> */
.L_x_43953:
[----:B------:R-:W-:Y:S05]  /*8160*/  BSYNC B2 ;  /* 0x0000000000027941 */ /* 0x000fea0003800000 */
.L_x_43952:
        /* <DEDUP_REMOVED lines=22> */
.L_x_43957:
[----:B------:R-:W-:-:S07]  /*82d0*/  IMAD.MOV.U32 R3, RZ, RZ, R6 ;  /* 0x000000ffff037224 */ /* 0x000fce00078e0006 */
.L_x_43958:
[----:B------:R-:W-:Y:S05]  /*82e0*/  BSYNC B2 ;  /* 0x0000000000027941 */ /* 0x000fea0003800000 */
.L_x_43956:
        /* <DEDUP_REMOVED lines=16> */
.L_x_43962:
[----:B------:R-:W-:Y:S05]  /*83f0*/  BSYNC B3 ;  /* 0x0000000000037941 */ /* 0x000fea0003800000 */
.L_x_43961:
        /* <DEDUP_REMOVED lines=42> */
.L_x_43960:
[----:B------:R-:W-:Y:S05]  /*86a0*/  BSYNC B2 ;  /* 0x0000000000027941 */ /* 0x000fea0003800000 */
.L_x_43959:
        /* <DEDUP_REMOVED lines=22> */
.L_x_43964:
[----:B------:R-:W-:-:S07]  /*8810*/  MOV R3, R6 ;  /* 0x0000000600037202 */ /* 0x000fce0000000f00 */
.L_x_43965:
[----:B------:R-:W-:Y:S05]  /*8820*/  BSYNC B2 ;  /* 0x0000000000027941 */ /* 0x000fea0003800000 */
.L_x_43963:
        /* <DEDUP_REMOVED lines=16> */
.L_x_43969:
[----:B------:R-:W-:Y:S05]  /*8930*/  BSYNC B3 ;  /* 0x0000000000037941 */ /* 0x000fea0003800000 */
.L_x_43968:
        /* <DEDUP_REMOVED lines=42> */
.L_x_43967:
[----:B------:R-:W-:Y:S05]  /*8be0*/  BSYNC B2 ;  /* 0x0000000000027941 */ /* 0x000fea0003800000 */
.L_x_43966:
        /* <DEDUP_REMOVED lines=22> */
.L_x_43971:
[----:B------:R-:W-:-:S07]  /*8d50*/  IMAD.MOV.U32 R3, RZ, RZ, R6 ;  /* 0x000000ffff037224 */ /* 0x000fce00078e0006 */
.L_x_43972:
[----:B------:R-:W-:Y:S05]  /*8d60*/  BSYNC B2 ;  /* 0x0000000000027941 */ /* 0x000fea0003800000 */
.L_x_43970:
        /* <DEDUP_REMOVED lines=16> */
.L_x_43976:
[----:B------:R-:W-:Y:S05]  /*8e70*/  BSYNC B3 ;  /* 0x0000000000037941 */ /* 0x000fea0003800000 */
.L_x_43975:
        /* <DEDUP_REMOVED lines=42> */
.L_x_43974:
[----:B------:R-:W-:Y:S05]  /*9120*/  BSYNC B2 ;  /* 0x0000000000027941 */ /* 0x000fea0003800000 */
.L_x_43973:
        /* <DEDUP_REMOVED lines=22> */
.L_x_43978:
[----:B------:R-:W-:-:S07]  /*9290*/  MOV R3, R6 ;  /* 0x0000000600037202 */ /* 0x000fce0000000f00 */
.L_x_43979:
[----:B------:R-:W-:Y:S05]  /*92a0*/  BSYNC B2 ;  /* 0x0000000000027941 */ /* 0x000fea0003800000 */
.L_x_43977:
        /* <DEDUP_REMOVED lines=16> */
.L_x_43983:
[----:B------:R-:W-:Y:S05]  /*93b0*/  BSYNC B3 ;  /* 0x0000000000037941 */ /* 0x000fea0003800000 */
.L_x_43982:
        /* <DEDUP_REMOVED lines=42> */
.L_x_43981:
[----:B------:R-:W-:Y:S05]  /*9660*/  BSYNC B2 ;  /* 0x0000000000027941 */ /* 0x000fea0003800000 */
.L_x_43980:
        /* <DEDUP_REMOVED lines=22> */
.L_x_43985:
[----:B------:R-:W-:-:S07]  /*97d0*/  IMAD.MOV.U32 R221, RZ, RZ, R6 ;  /* 0x000000ffffdd7224 */ /* 0x000fce00078e0006 */
.L_x_43986:
[----:B------:R-:W-:Y:S05]  /*97e0*/  BSYNC B2 ;  /* 0x0000000000027941 */ /* 0x000fea0003800000 */
.L_x_43984:
        /* <DEDUP_REMOVED lines=19> */
.L_x_43990:
[----:B------:R-:W-:Y:S05]  /*9920*/  BSYNC B3 ;  /* 0x0000000000037941 */ /* 0x000fea0003800000 */
.L_x_43989:
        /* <DEDUP_REMOVED lines=42> */
.L_x_43988:
[----:B------:R-:W-:Y:S05]  /*9bd0*/  BSYNC B2 ;  /* 0x0000000000027941 */ /* 0x000fea0003800000 */
.L_x_43987:
        /* <DEDUP_REMOVED lines=36> */
.L_x_43934:
[----:B------:R-:W-:Y:S05]  /*9e20*/  BSYNC B1 ;  /* 0x0000000000017941 */ /* 0x000fea0003800000 */
.L_x_43933:
        /* <DEDUP_REMOVED lines=25> */
.L_x_43994:
[----:B012---:R-:W-:-:S07]  /*9fc0*/  IMAD.MOV.U32 R218, RZ, RZ, R6 ;  /* 0x000000ffffda7224 */ /* 0x007fce00078e0006 */
.L_x_43995:
[----:B------:R-:W-:Y:S05]  /*9fd0*/  BSYNC B2 ;  /* 0x0000000000027941 */ /* 0x000fea0003800000 */
.L_x_43993:
        /* <DEDUP_REMOVED lines=16> */
.L_x_43999:
[----:B------:R-:W-:Y:S05]  /*a0e0*/  BSYNC B3 ;  /* 0x0000000000037941 */ /* 0x000fea0003800000 */
.L_x_43998:
        /* <DEDUP_REMOVED lines=42> */
.L_x_43997:
[----:B------:R-:W-:Y:S05]  /*a390*/  BSYNC B2 ;  /* 0x0000000000027941 */ /* 0x000fea0003800000 */
.L_x_43996:
        /* <DEDUP_REMOVED lines=29> */
.L_x_44001:
[----:B------:R-:W-:-:S07]  /*a570*/  IMAD.MOV.U32 R3, RZ, RZ, R6 ;  /* 0x000000ffff037224 */ /* 0x000fce00078e0006 */
.L_x_44002:
[----:B------:R-:W-:Y:S05]  /*a580*/  BSYNC B2 ;  /* 0x0000000000027941 */ /* 0x000fea0003800000 */
.L_x_44000:
        /* <DEDUP_REMOVED lines=16> */
.L_x_44006:
[----:B------:R-:W-:Y:S05]  /*a690*/  BSYNC B3 ;  /* 0x0000000000037941 */ /* 0x000fea0003800000 */
.L_x_44005:
        /* <DEDUP_REMOVED lines=42> */
.L_x_44004:
[----:B------:R-:W-:Y:S05]  /*a940*/  BSYNC B2 ;  /* 0x0000000000027941 */ /* 0x000fea0003800000 */
.L_x_44003:
        /* <DEDUP_REMOVED lines=24> */
.L_x_44008:
[----:B------:R-:W-:-:S07]  /*aad0*/  MOV R3, R6 ;  /* 0x0000000600037202 */ /* 0x000fce0000000f00 */
.L_x_44009:
[----:B------:R-:W-:Y:S05]  /*aae0*/  BSYNC B2 ;  /* 0x0000000000027941 */ /* 0x000fea0003800000 */
.L_x_44007:
        /* <DEDUP_REMOVED lines=16> */
.L_x_44013:
[----:B------:R-:W-:Y:S05]  /*abf0*/  BSYNC B3 ;  /* 0x0000000000037941 */ /* 0x000fea0003800000 */
.L_x_44012:
        /* <DEDUP_REMOVED lines=42> */
.L_x_44011:
[----:B------:R-:W-:Y:S05]  /*aea0*/  BSYNC B2 ;  /* 0x0000000000027941 */ /* 0x000fea0003800000 */
.L_x_44010:
        /* <DEDUP_REMOVED lines=22> */
.L_x_44015:
[----:B------:R-:W-:-:S07]  /*b010*/  IMAD.MOV.U32 R3, RZ, RZ, R6 ;  /* 0x000000ffff037224 */ /* 0x000fce00078e0006 */
.L_x_44016:
[----:B------:R-:W-:Y:S05]  /*b020*/  BSYNC B2 ;  /* 0x0000000000027941 */ /* 0x000fea0003800000 */
.L_x_44014:
        /* <DEDUP_REMOVED lines=16> */
.L_x_44020:
[----:B------:R-:W-:Y:S05]  /*b130*/  BSYNC B3 ;  /* 0x0000000000037941 */ /* 0x000fea0003800000 */
.L_x_44019:
        /* <DEDUP_REMOVED lines=42> */
.L_x_44018:
[----:B------:R-:W-:Y:S05]  /*b3e0*/  BSYNC B2 ;  /* 0x0000000000027941 */ /* 0x000fea0003800000 */
.L_x_44017:
        /* <DEDUP_REMOVED lines=22> */
.L_x_44022:
[----:B------:R-:W-:-:S07]  /*b550*/  MOV R3, R6 ;  /* 0x0000000600037202 */ /* 0x000fce0000000f00 */
.L_x_44023:
[----:B------:R-:W-:Y:S05]  /*b560*/  BSYNC B2 ;  /* 0x0000000000027941 */ /* 0x000fea0003800000 */
.L_x_44021:
        /* <DEDUP_REMOVED lines=16> */
.L_x_44027:
[----:B------:R-:W-:Y:S05]  /*b670*/  BSYNC B3 ;  /* 0x0000000000037941 */ /* 0x000fea0003800000 */
.L_x_44026:
        /* <DEDUP_REMOVED lines=42> */
.L_x_44025:
[----:B------:R-:W-:Y:S05]  /*b920*/  BSYNC B2 ;  /* 0x0000000000027941 */ /* 0x000fea0003800000 */
.L_x_44024:
        /* <DEDUP_REMOVED lines=21> */
.L_x_44029:
[----:B------:R-:W-:-:S07]  /*ba80*/  IMAD.MOV.U32 R3, RZ, RZ, R6 ;  /* 0x000000ffff037224 */ /* 0x000fce00078e0006 */
.L_x_44030:
[----:B------:R-:W-:Y:S05]  /*ba90*/  BSYNC B2 ;  /* 0x0000000000027941 */ /* 0x000fea0003800000 */
.L_x_44028:
        /* <DEDUP_REMOVED lines=16> */
.L_x_44034:
[----:B------:R-:W-:Y:S05]  /*bba0*/  BSYNC B3 ;  /* 0x0000000000037941 */ /* 0x000fea0003800000 */
.L_x_44033:
        /* <DEDUP_REMOVED lines=42> */
.L_x_44032:
[----:B------:R-:W-:Y:S05]  /*be50*/  BSYNC B2 ;  /* 0x0000000000027941 */ /* 0x000fea0003800000 */
.L_x_44031:
        /* <DEDUP_REMOVED lines=21> */
.L_x_44036:
[----:B------:R-:W-:-:S07]  /*bfb0*/  MOV R3, R6 ;  /* 0x0000000600037202 */ /* 0x000fce0000000f00 */
.L_x_44037:
[----:B------:R-:W-:Y:S05]  /*bfc0*/  BSYNC B2 ;  /* 0x0000000000027941 */ /* 0x000fea0003800000 */
.L_x_44035:
        /* <DEDUP_REMOVED lines=16> */
.L_x_44041:
[----:B------:R-:W-:Y:S05]  /*c0d0*/  BSYNC B3 ;  /* 0x0000000000037941 */ /* 0x000fea0003800000 */
.L_x_44040:
        /* <DEDUP_REMOVED lines=42> */
.L_x_44039:
[----:B------:R-:W-:Y:S05]  /*c380*/  BSYNC B2 ;  /* 0x0000000000027941 */ /* 0x000fea0003800000 */
.L_x_44038:
        /* <DEDUP_REMOVED lines=21> */
.L_x_44043:
[----:B------:R-:W-:-:S07]  /*c4e0*/  IMAD.MOV.U32 R221, RZ, RZ, R6 ;  /* 0x000000ffffdd7224 */ /* 0x000fce00078e0006 */
.L_x_44044:
[----:B------:R-:W-:Y:S05]  /*c4f0*/  BSYNC B2 ;  /* 0x0000000000027941 */ /* 0x000fea0003800000 */
.L_x_44042:
        /* <DEDUP_REMOVED lines=19> */
.L_x_44048:
[----:B------:R-:W-:Y:S05]  /*c630*/  BSYNC B3 ;  /* 0x0000000000037941 */ /* 0x000fea0003800000 */
.L_x_44047:
        /* <DEDUP_REMOVED lines=42> */
.L_x_44046:
[----:B------:R-:W-:Y:S05]  /*c8e0*/  BSYNC B2 ;  /* 0x0000000000027941 */ /* 0x000fea0003800000 */
.L_x_44045:
[----:B------:R-:W-:Y:S01]  /*c8f0*/  I2FP.F32.U32 R218, R221 ;  /* 0x000000dd00da7245 */ /* 0x000fe20000201000 */
[----:B------:R-:W-:Y:S01]  /*c900*/  HADD2.F32 R183, -RZ, R183.H1_H1 ;  /* 0x300000b7ffb77230 */ /* 0x000fe20000004100 */
        /* <DEDUP_REMOVED lines=33> */
.L_x_43992:
[----:B------:R-:W-:Y:S05]  /*cb20*/  BSYNC B1 ;  /* 0x0000000000017941 */ /* 0x000fea0003800000 */
.L_x_43991:
        /* <DEDUP_REMOVED lines=25> */
.L_x_44052:
[----:B0123--:R-:W-:-:S07]  /*ccc0*/  IMAD.MOV.U32 R218, RZ, RZ, R6 ;  /* 0x000000ffffda7224 */ /* 0x00ffce00078e0006 */
.L_x_44053:
[----:B------:R-:W-:Y:S05]  /*ccd0*/  BSYNC B2 ;  /* 0x0000000000027941 */ /* 0x000fea0003800000 */
.L_x_44051:
        /* <DEDUP_REMOVED lines=16> */
.L_x_44057:
[----:B------:R-:W-:Y:S05]  /*cde0*/  BSYNC B3 ;  /* 0x0000000000037941 */ /* 0x000fea0003800000 */
.L_x_44056:
        /* <DEDUP_REMOVED lines=42> */
.L_x_44055:
[----:B------:R-:W-:Y:S05]  /*d090*/  BSYNC B2 ;  /* 0x0000000000027941 */ /* 0x000fea0003800000 */
.L_x_44054:
        /* <DEDUP_REMOVED lines=28> */
.L_x_44059:
[----:B------:R-:W-:-:S07]  /*d260*/  IMAD.MOV.U32 R3, RZ, RZ, R6 ;  /* 0x000000ffff037224 */ /* 0x000fce00078e0006 */
.L_x_44060:
[----:B------:R-:W-:Y:S05]  /*d270*/  BSYNC B2 ;  /* 0x0000000000027941 */ /* 0x000fea0003800000 */
.L_x_44058:
        /* <DEDUP_REMOVED lines=16> */
.L_x_44064:
[----:B------:R-:W-:Y:S05]  /*d380*/  BSYNC B3 ;  /* 0x0000000000037941 */ /* 0x000fea0003800000 */
.L_x_44063:
        /* <DEDUP_REMOVED lines=42> */
.L_x_44062:
[----:B------:R-:W-:Y:S05]  /*d630*/  BSYNC B2 ;  /* 0x0000000000027941 */ /* 0x000fea0003800000 */
.L_x_44061:
        /* <DEDUP_REMOVED lines=23> */
.L_x_44066:
[----:B------:R-:W-:-:S07]  /*d7b0*/  MOV R3, R6 ;  /* 0x0000000600037202 */ /* 0x000fce0000000f00 */
.L_x_44067:
[----:B------:R-:W-:Y:S05]  /*d7c0*/  BSYNC B2 ;  /* 0x0000000000027941 */ /* 0x000fea0003800000 */
.L_x_44065:
        /* <DEDUP_REMOVED lines=16> */
.L_x_44071:
[----:B------:R-:W-:Y:S05]  /*d8d0*/  BSYNC B3 ;  /* 0x0000000000037941 */ /* 0x000fea0003800000 */
.L_x_44070:
        /* <DEDUP_REMOVED lines=42> */
.L_x_44069:
[----:B------:R-:W-:Y:S05]  /*db80*/  BSYNC B2 ;  /* 0x0000000000027941 */ /* 0x000fea0003800000 */
.L_x_44068:
        /* <DEDUP_REMOVED lines=21> */
.L_x_44073:
[----:B------:R-:W-:-:S07]  /*dce0*/  IMAD.MOV.U32 R3, RZ, RZ, R6 ;  /* 0x000000ffff037224 */ /* 0x000fce00078e0006 */
.L_x_44074:
[----:B------:R-:W-:Y:S05]  /*dcf0*/  BSYNC B2 ;  /* 0x0000000000027941 */ /* 0x000fea0003800000 */
.L_x_44072:
        /* <DEDUP_REMOVED lines=16> */
.L_x_44078:
[----:B------:R-:W-:Y:S05]  /*de00*/  BSYNC B3 ;  /* 0x0000000000037941 */ /* 0x000fea0003800000 */
.L_x_44077:
        /* <DEDUP_REMOVED lines=42> */
.L_x_44076:
[----:B------:R-:W-:Y:S05]  /*e0b0*/  BSYNC B2 ;  /* 0x0000000000027941 */ /* 0x000fea0003800000 */
.L_x_44075:
        /* <DEDUP_REMOVED lines=21> */
.L_x_44080:
[----:B------:R-:W-:-:S07]  /*e210*/  MOV R3, R6 ;  /* 0x0000000600037202 */ /* 0x000fce0000000f00 */
.L_x_44081:
[----:B------:R-:W-:Y:S05]  /*e220*/  BSYNC B2 ;  /* 0x0000000000027941 */ /* 0x000fea0003800000 */
.L_x_44079:
        /* <DEDUP_REMOVED lines=16> */
.L_x_44085:
[----:B------:R-:W-:Y:S05]  /*e330*/  BSYNC B3 ;  /* 0x0000000000037941 */ /* 0x000fea0003800000 */
.L_x_44084:
        /* <DEDUP_REMOVED lines=42> */
.L_x_44083:
[----:B------:R-:W-:Y:S05]  /*e5e0*/  BSYNC B2 ;  /* 0x0000000000027941 */ /* 0x000fea0003800000 */
.L_x_44082:
        /* <DEDUP_REMOVED lines=21> */
.L_x_44087:
[----:B------:R-:W-:-:S07]  /*e740*/  IMAD.MOV.U32 R3, RZ, RZ, R6 ;  /* 0x000000ffff037224 */ /* 0x000fce00078e0006 */
.L_x_44088:
[----:B------:R-:W-:Y:S05]  /*e750*/  BSYNC B2 ;  /* 0x0000000000027941 */ /* 0x000fea0003800000 */
.L_x_44086:
        /* <DEDUP_REMOVED lines=16> */
.L_x_44092:
[----:B------:R-:W-:Y:S05]  /*e860*/  BSYNC B3 ;  /* 0x0000000000037941 */ /* 0x000fea0003800000 */
.L_x_44091:
        /* <DEDUP_REMOVED lines=42> */
.L_x_44090:
[----:B------:R-:W-:Y:S05]  /*eb10*/  BSYNC B2 ;  /* 0x0000000000027941 */ /* 0x000fea0003800000 */
.L_x_44089:
        /* <DEDUP_REMOVED lines=21> */
.L_x_44094:
[----:B------:R-:W-:-:S07]  /*ec70*/  MOV R3, R6 ;  /* 0x0000000600037202 */ /* 0x000fce0000000f00 */
.L_x_44095:
[----:B------:R-:W-:Y:S05]  /*ec80*/  BSYNC B2 ;  /* 0x0000000000027941 */ /* 0x000fea0003800000 */
.L_x_44093:
        /* <DEDUP_REMOVED lines=16> */
.L_x_44099:
[----:B------:R-:W-:Y:S05]  /*ed90*/  BSYNC B3 ;  /* 0x0000000000037941 */ /* 0x000fea0003800000 */
.L_x_44098:
        /* <DEDUP_REMOVED lines=42> */
.L_x_44097:
[----:B------:R-:W-:Y:S05]  /*f040*/  BSYNC B2 ;  /* 0x0000000000027941 */ /* 0x000fea0003800000 */
.L_x_44096:
        /* <DEDUP_REMOVED lines=21> */
.L_x_44101:
[----:B------:R-:W-:-:S07]  /*f1a0*/  IMAD.MOV.U32 R221, RZ, RZ, R6 ;  /* 0x000000ffffdd7224 */ /* 0x000fce00078e0006 */
.L_x_44102:
[----:B------:R-:W-:Y:S05]  /*f1b0*/  BSYNC B2 ;  /* 0x0000000000027941 */ /* 0x000fea0003800000 */
.L_x_44100:
        /* <DEDUP_REMOVED lines=19> */
.L_x_44106:
[----:B------:R-:W-:Y:S05]  /*f2f0*/  BSYNC B3 ;  /* 0x0000000000037941 */ /* 0x000fea0003800000 */
.L_x_44105:
        /* <DEDUP_REMOVED lines=42> */
.L_x_44104:
[----:B------:R-:W-:Y:S05]  /*f5a0*/  BSYNC B2 ;  /* 0x0000000000027941 */ /* 0x000fea0003800000 */
.L_x_44103:
        /* <DEDUP_REMOVED lines=35> */
.L_x_44050:
[----:B------:R-:W-:Y:S05]  /*f7e0*/  BSYNC B1 ;  /* 0x0000000000017941 */ /* 0x000fea0003800000 */
.L_x_44049:
        /* <DEDUP_REMOVED lines=25> */
.L_x_44110:
[----:B-1234-:R-:W-:-:S07]  /*f980*/  IMAD.MOV.U32 R218, RZ, RZ, R6 ;  /* 0x000000ffffda7224 */ /* 0x01efce00078e0006 */
.L_x_44111:
[----:B------:R-:W-:Y:S05]  /*f990*/  BSYNC B2 ;  /* 0x0000000000027941 */ /* 0x000fea0003800000 */
.L_x_44109:
        /* <DEDUP_REMOVED lines=16> */
.L_x_44115:
[----:B------:R-:W-:Y:S05]  /*faa0*/  BSYNC B3 ;  /* 0x0000000000037941 */ /* 0x000fea0003800000 */
.L_x_44114:
        /* <DEDUP_REMOVED lines=42> */
.L_x_44113:
[----:B------:R-:W-:Y:S05]  /*fd50*/  BSYNC B2 ;  /* 0x0000000000027941 */ /* 0x000fea0003800000 */
.L_x_44112:
        /* <DEDUP_REMOVED lines=28> */
.L_x_44117:
[----:B------:R-:W-:-:S07]  /*ff20*/  IMAD.MOV.U32 R3, RZ, RZ, R6 ;  /* 0x000000ffff037224 */ /* 0x000fce00078e0006 */
.L_x_44118:
[----:B------:R-:W-:Y:S05]  /*ff30*/  BSYNC B2 ;  /* 0x0000000000027941 */ /* 0x000fea0003800000 */
.L_x_44116:
        /* <DEDUP_REMOVED lines=16> */
.L_x_44122:
[----:B------:R-:W-:Y:S05]  /*10040*/  BSYNC B3 ;  /* 0x0000000000037941 */ /* 0x000fea0003800000 */
.L_x_44121:
        /* <DEDUP_REMOVED lines=42> */
.L_x_44120:
[----:B------:R-:W-:Y:S05]  /*102f0*/  BSYNC B2 ;  /* 0x0000000000027941 */ /* 0x000fea0003800000 */
.L_x_44119:
        /* <DEDUP_REMOVED lines=23> */
.L_x_44124:
[----:B------:R-:W-:-:S07]  /*10470*/  MOV R3, R6 ;  /* 0x0000000600037202 */ /* 0x000fce0000000f00 */
.L_x_44125:
[----:B------:R-:W-:Y:S05]  /*10480*/  BSYNC B2 ;  /* 0x0000000000027941 */ /* 0x000fea0003800000 */
.L_x_44123:
        /* <DEDUP_REMOVED lines=16> */
.L_x_44129:
[----:B------:R-:W-:Y:S05]  /*10590*/  BSYNC B3 ;  /* 0x0000000000037941 */ /* 0x000fea0003800000 */
.L_x_44128:
        /* <DEDUP_REMOVED lines=42> */
.L_x_44127:
[----:B------:R-:W-:Y:S05]  /*10840*/  BSYNC B2 ;  /* 0x0000000000027941 */ /* 0x000fea0003800000 */
.L_x_44126:
        /* <DEDUP_REMOVED lines=21> */
.L_x_44131:
[----:B------:R-:W-:-:S07]  /*109a0*/  IMAD.MOV.U32 R3, RZ, RZ, R6 ;  /* 0x000000ffff037224 */ /* 0x000fce00078e0006 */
.L_x_44132:
[----:B------:R-:W-:Y:S05]  /*109b0*/  BSYNC B2 ;  /* 0x0000000000027941 */ /* 0x000fea0003800000 */
.L_x_44130:
        /* <DEDUP_REMOVED lines=16> */
.L_x_44136:
[----:B------:R-:W-:Y:S05]  /*10ac0*/  BSYNC B3 ;  /* 0x0000000000037941 */ /* 0x000fea0003800000 */
.L_x_44135:
        /* <DEDUP_REMOVED lines=42> */
.L_x_44134:
[----:B------:R-:W-:Y:S05]  /*10d70*/  BSYNC B2 ;  /* 0x0000000000027941 */ /* 0x000fea0003800000 */
.L_x_44133:
        /* <DEDUP_REMOVED lines=21> */
.L_x_44138:
[----:B------:R-:W-:-:S07]  /*10ed0*/  MOV R3, R6 ;  /* 0x0000000600037202 */ /* 0x000fce0000000f00 */
.L_x_44139:
[----:B------:R-:W-:Y:S05]  /*10ee0*/  BSYNC B2 ;  /* 0x0000000000027941 */ /* 0x000fea0003800000 */
.L_x_44137:
        /* <DEDUP_REMOVED lines=16> */
.L_x_44143:
[----:B------:R-:W-:Y:S05]  /*10ff0*/  BSYNC B3 ;  /* 0x0000000000037941 */ /* 0x000fea0003800000 */
.L_x_44142:
        /* <DEDUP_REMOVED lines=42> */
.L_x_44141:
[----:B------:R-:W-:Y:S05]  /*112a0*/  BSYNC B2 ;  /* 0x0000000000027941 */ /* 0x000fea0003800000 */
.L_x_44140:
        /* <DEDUP_REMOVED lines=21> */
.L_x_44145:
[----:B------:R-:W-:-:S07]  /*11400*/  IMAD.MOV.U32 R3, RZ, RZ, R6 ;  /* 0x000000ffff037224 */ /* 0x000fce00078e0006 */
.L_x_44146:
[----:B------:R-:W-:Y:S05]  /*11410*/  BSYNC B2 ;  /* 0x0000000000027941 */ /* 0x000fea0003800000 */
.L_x_44144:
        /* <DEDUP_REMOVED lines=16> */
.L_x_44150:
[----:B------:R-:W-:Y:S05]  /*11520*/  BSYNC B3 ;  /* 0x0000000000037941 */ /* 0x000fea0003800000 */
.L_x_44149:
        /* <DEDUP_REMOVED lines=42> */
.L_x_44148:
[----:B------:R-:W-:Y:S05]  /*117d0*/  BSYNC B2 ;  /* 0x0000000000027941 */ /* 0x000fea0003800000 */
.L_x_44147:
        /* <DEDUP_REMOVED lines=21> */
.L_x_44152:
[----:B------:R-:W-:-:S07]  /*11930*/  MOV R3, R6 ;  /* 0x0000000600037202 */ /* 0x000fce0000000f00 */
.L_x_44153:
[----:B------:R-:W-:Y:S05]  /*11940*/  BSYNC B2 ;  /* 0x0000000000027941 */ /* 0x000fea0003800000 */
.L_x_44151:
        /* <DEDUP_REMOVED lines=16> */
.L_x_44157:
[----:B------:R-:W-:Y:S05]  /*11a50*/  BSYNC B3 ;  /* 0x0000000000037941 */ /* 0x000fea0003800000 */
.L_x_44156:
        /* <DEDUP_REMOVED lines=42> */
.L_x_44155:
[----:B------:R-:W-:Y:S05]  /*11d00*/  BSYNC B2 ;  /* 0x0000000000027941 */ /* 0x000fea0003800000 */
.L_x_44154:
        /* <DEDUP_REMOVED lines=21> */
.L_x_44159:
[----:B------:R-:W-:-:S07]  /*11e60*/  IMAD.MOV.U32 R221, RZ, RZ, R6 ;  /* 0x000000ffffdd7224 */ /* 0x000fce00078e0006 */
.L_x_44160:
[----:B------:R-:W-:Y:S05]  /*11e70*/  BSYNC B2 ;  /* 0x0000000000027941 */ /* 0x000fea0003800000 */
.L_x_44158:
        /* <DEDUP_REMOVED lines=19> */
.L_x_44164:
[----:B------:R-:W-:Y:S05]  /*11fb0*/  BSYNC B3 ;  /* 0x0000000000037941 */ /* 0x000fea0003800000 */
.L_x_44163:
        /* <DEDUP_REMOVED lines=42> */
.L_x_44162:
[----:B------:R-:W-:Y:S05]  /*12260*/  BSYNC B2 ;  /* 0x0000000000027941 */ /* 0x000fea0003800000 */
.L_x_44161:
        /* <DEDUP_REMOVED lines=35> */
.L_x_44108:
[----:B------:R-:W-:Y:S05]  /*124a0*/  BSYNC B1 ;  /* 0x0000000000017941 */ /* 0x000fea0003800000 */
.L_x_44107:
        /* <DEDUP_REMOVED lines=25> */
.L_x_44168:
[----:B-1234-:R-:W-:-:S07]  /*12640*/  IMAD.MOV.U32 R218, RZ, RZ, R6 ;  /* 0x000000ffffda7224 */ /* 0x01efce00078e0006 */
.L_x_44169:
[----:B------:R-:W-:Y:S05]  /*12650*/  BSYNC B2 ;  /* 0x0000000000027941 */ /* 0x000fea0003800000 */
.L_x_44167:
        /* <DEDUP_REMOVED lines=16> */
.L_x_44173:
[----:B------:R-:W-:Y:S05]  /*12760*/  BSYNC B3 ;  /* 0x0000000000037941 */ /* 0x000fea0003800000 */
.L_x_44172:
        /* <DEDUP_REMOVED lines=42> */
.L_x_44171:
[----:B------:R-:W-:Y:S05]  /*12a10*/  BSYNC B2 ;  /* 0x0000000000027941 */ /* 0x000fea0003800000 */
.L_x_44170:
        /* <DEDUP_REMOVED lines=28> */
.L_x_44175:
[----:B------:R-:W-:-:S07]  /*12be0*/  IMAD.MOV.U32 R3, RZ, RZ, R6 ;  /* 0x000000ffff037224 */ /* 0x000fce00078e0006 */
.L_x_44176:
[----:B------:R-:W-:Y:S05]  /*12bf0*/  BSYNC B2 ;  /* 0x0000000000027941 */ /* 0x000fea0003800000 */
.L_x_44174:
        /* <DEDUP_REMOVED lines=16> */
.L_x_44180:
[----:B------:R-:W-:Y:S05]  /*12d00*/  BSYNC B3 ;  /* 0x0000000000037941 */ /* 0x000fea0003800000 */
.L_x_44179:
        /* <DEDUP_REMOVED lines=42> */
.L_x_44178:
[----:B------:R-:W-:Y:S05]  /*12fb0*/  BSYNC B2 ;  /* 0x0000000000027941 */ /* 0x000fea0003800000 */
.L_x_44177:
        /* <DEDUP_REMOVED lines=23> */
.L_x_44182:
[----:B------:R-:W-:-:S07]  /*13130*/  MOV R3, R6 ;  /* 0x0000000600037202 */ /* 0x000fce0000000f00 */
.L_x_44183:
[----:B------:R-:W-:Y:S05]  /*13140*/  BSYNC B2 ;  /* 0x0000000000027941 */ /* 0x000fea0003800000 */
.L_x_44181:
        /* <DEDUP_REMOVED lines=16> */
.L_x_44187:
[----:B------:R-:W-:Y:S05]  /*13250*/  BSYNC B3 ;  /* 0x0000000000037941 */ /* 0x000fea0003800000 */
.L_x_44186:
        /* <DEDUP_REMOVED lines=42> */
.L_x_44185:
[----:B------:R-:W-:Y:S05]  /*13500*/  BSYNC B2 ;  /* 0x0000000000027941 */ /* 0x000fea0003800000 */
.L_x_44184:
        /* <DEDUP_REMOVED lines=21> */
.L_x_44189:
[----:B------:R-:W-:-:S07]  /*13660*/  IMAD.MOV.U32 R3, RZ, RZ, R6 ;  /* 0x000000ffff037224 */ /* 0x000fce00078e0006 */
.L_x_44190:
[----:B------:R-:W-:Y:S05]  /*13670*/  BSYNC B2 ;  /* 0x0000000000027941 */ /* 0x000fea0003800000 */
.L_x_44188:
        /* <DEDUP_REMOVED lines=16> */
.L_x_44194:
[----:B------:R-:W-:Y:S05]  /*13780*/  BSYNC B3 ;  /* 0x0000000000037941 */ /* 0x000fea0003800000 */
.L_x_44193:
        /* <DEDUP_REMOVED lines=42> */
.L_x_44192:
[----:B------:R-:W-:Y:S05]  /*13a30*/  BSYNC B2 ;  /* 0x0000000000027941 */ /* 0x000fea0003800000 */
.L_x_44191:
        /* <DEDUP_REMOVED lines=21> */
.L_x_44196:
[----:B------:R-:W-:-:S07]  /*13b90*/  MOV R3, R6 ;  /* 0x0000000600037202 */ /* 0x000fce0000000f00 */
.L_x_44197:
[----:B------:R-:W-:Y:S05]  /*13ba0*/  BSYNC B2 ;  /* 0x0000000000027941 */ /* 0x000fea0003800000 */
.L_x_44195:
        /* <DEDUP_REMOVED lines=16> */
.L_x_44201:
[----:B------:R-:W-:Y:S05]  /*13cb0*/  BSYNC B3 ;  /* 0x0000000000037941 */ /* 0x000fea0003800000 */
.L_x_44200:
        /* <DEDUP_REMOVED lines=42> */
.L_x_44199:
[----:B------:R-:W-:Y:S05]  /*13f60*/  BSYNC B2 ;  /* 0x0000000000027941 */ /* 0x000fea0003800000 */
.L_x_44198:
        /* <DEDUP_REMOVED lines=21> */
.L_x_44203:
[----:B------:R-:W-:-:S07]  /*140c0*/  IMAD.MOV.U32 R3, RZ, RZ, R6 ;  /* 0x000000ffff037224 */ /* 0x000fce00078e0006 */
.L_x_44204:
[----:B------:R-:W-:Y:S05]  /*140d0*/  BSYNC B2 ;  /* 0x0000000000027941 */ /* 0x000fea0003800000 */
.L_x_44202:
        /* <DEDUP_REMOVED lines=16> */
.L_x_44208:
[----:B------:R-:W-:Y:S05]  /*141e0*/  BSYNC B3 ;  /* 0x0000000000037941 */ /* 0x000fea0003800000 */
.L_x_44207:
        /* <DEDUP_REMOVED lines=42> */
.L_x_44206:
[----:B------:R-:W-:Y:S05]  /*14490*/  BSYNC B2 ;  /* 0x0000000000027941 */ /* 0x000fea0003800000 */
.L_x_44205:
        /* <DEDUP_REMOVED lines=21> */
.L_x_44210:
[----:B------:R-:W-:-:S07]  /*145f0*/  MOV R3, R6 ;  /* 0x0000000600037202 */ /* 0x000fce0000000f00 */
.L_x_44211:
[----:B------:R-:W-:Y:S05]  /*14600*/  BSYNC B2 ;  /* 0x0000000000027941 */ /* 0x000fea0003800000 */
.L_x_44209:
        /* <DEDUP_REMOVED lines=16> */
.L_x_44215:
[----:B------:R-:W-:Y:S05]  /*14710*/  BSYNC B3 ;  /* 0x0000000000037941 */ /* 0x000fea0003800000 */
.L_x_44214:
        /* <DEDUP_REMOVED lines=42> */
.L_x_44213:
[----:B------:R-:W-:Y:S05]  /*149c0*/  BSYNC B2 ;  /* 0x0000000000027941 */ /* 0x000fea0003800000 */
.L_x_44212:
        /* <DEDUP_REMOVED lines=21> */
.L_x_44217:
[----:B------:R-:W-:-:S07]  /*14b20*/  IMAD.MOV.U32 R221, RZ, RZ, R6 ;  /* 0x000000ffffdd7224 */ /* 0x000fce00078e0006 */
.L_x_44218:
[----:B------:R-:W-:Y:S05]  /*14b30*/  BSYNC B2 ;  /* 0x0000000000027941 */ /* 0x000fea0003800000 */
.L_x_44216:
        /* <DEDUP_REMOVED lines=19> */
.L_x_44222:
[----:B------:R-:W-:Y:S05]  /*14c70*/  BSYNC B3 ;  /* 0x0000000000037941 */ /* 0x000fea0003800000 */
.L_x_44221:
        /* <DEDUP_REMOVED lines=42> */
.L_x_44220:
[----:B------:R-:W-:Y:S05]  /*14f20*/  BSYNC B2 ;  /* 0x0000000000027941 */ /* 0x000fea0003800000 */
.L_x_44219:
        /* <DEDUP_REMOVED lines=35> */
.L_x_44166:
[----:B------:R-:W-:Y:S05]  /*15160*/  BSYNC B1 ;  /* 0x0000000000017941 */ /* 0x000fea0003800000 */
.L_x_44165:
        /* <DEDUP_REMOVED lines=25> */
.L_x_44226:
[----:B-1234-:R-:W-:-:S07]  /*15300*/  IMAD.MOV.U32 R218, RZ, RZ, R6 ;  /* 0x000000ffffda7224 */ /* 0x01efce00078e0006 */
.L_x_44227:
[----:B------:R-:W-:Y:S05]  /*15310*/  BSYNC B2 ;  /* 0x0000000000027941 */ /* 0x000fea0003800000 */
.L_x_44225:
        /* <DEDUP_REMOVED lines=16> */
.L_x_44231:
[----:B------:R-:W-:Y:S05]  /*15420*/  BSYNC B3 ;  /* 0x0000000000037941 */ /* 0x000fea0003800000 */
.L_x_44230:
        /* <DEDUP_REMOVED lines=42> */
.L_x_44229:
[----:B------:R-:W-:Y:S05]  /*156d0*/  BSYNC B2 ;  /* 0x0000000000027941 */ /* 0x000fea0003800000 */
.L_x_44228:
        /* <DEDUP_REMOVED lines=28> */
.L_x_44233:
[----:B------:R-:W-:-:S07]  /*158a0*/  IMAD.MOV.U32 R3, RZ, RZ, R6 ;  /* 0x000000ffff037224 */ /* 0x000fce00078e0006 */
.L_x_44234:
[----:B------:R-:W-:Y:S05]  /*158b0*/  BSYNC B2 ;  /* 0x0000000000027941 */ /* 0x000fea0003800000 */
.L_x_44232:
        /* <DEDUP_REMOVED lines=16> */
.L_x_44238:
[----:B------:R-:W-:Y:S05]  /*159c0*/  BSYNC B3 ;  /* 0x0000000000037941 */ /* 0x000fea0003800000 */
.L_x_44237:
        /* <DEDUP_REMOVED lines=42> */
.L_x_44236:
[----:B------:R-:W-:Y:S05]  /*15c70*/  BSYNC B2 ;  /* 0x0000000000027941 */ /* 0x000fea0003800000 */
.L_x_44235:
        /* <DEDUP_REMOVED lines=23> */
.L_x_44240:
[----:B------:R-:W-:-:S07]  /*15df0*/  MOV R3, R6 ;  /* 0x0000000600037202 */ /* 0x000fce0000000f00 */
.L_x_44241:
[----:B------:R-:W-:Y:S05]  /*15e00*/  BSYNC B2 ;  /* 0x0000000000027941 */ /* 0x000fea0003800000 */
.L_x_44239:
        /* <DEDUP_REMOVED lines=16> */
.L_x_44245:
[----:B------:R-:W-:Y:S05]  /*15f10*/  BSYNC B3 ;  /* 0x0000000000037941 */ /* 0x000fea0003800000 */
.L_x_44244:
        /* <DEDUP_REMOVED lines=42> */
.L_x_44243:
[----:B------:R-:W-:Y:S05]  /*161c0*/  BSYNC B2 ;  /* 0x0000000000027941 */ /* 0x000fea0003800000 */
.L_x_44242:
        /* <DEDUP_REMOVED lines=21> */
.L_x_44247:
[----:B------:R-:W-:-:S07]  /*16320*/  IMAD.MOV.U32 R3, RZ, RZ, R6 ;  /* 0x000000ffff037224 */ /* 0x000fce00078e0006 */
.L_x_44248:
[----:B------:R-:W-:Y:S05]  /*16330*/  BSYNC B2 ;  /* 0x0000000000027941 */ /* 0x000fea0003800000 */
.L_x_44246:
        /* <DEDUP_REMOVED lines=16> */
.L_x_44252:
[----:B------:R-:W-:Y:S05]  /*16440*/  BSYNC B3 ;  /* 0x0000000000037941 */ /* 0x000fea0003800000 */
.L_x_44251:
        /* <DEDUP_REMOVED lines=42> */
.L_x_44250:
[----:B------:R-:W-:Y:S05]  /*166f0*/  BSYNC B2 ;  /* 0x0000000000027941 */ /* 0x000fea0003800000 */
.L_x_44249:
        /* <DEDUP_REMOVED lines=21> */
.L_x_44254:
[----:B------:R-:W-:-:S07]  /*16850*/  MOV R3, R6 ;  /* 0x0000000600037202 */ /* 0x000fce0000000f00 */
.L_x_44255:
[----:B------:R-:W-:Y:S05]  /*16860*/  BSYNC B2 ;  /* 0x0000000000027941 */ /* 0x000fea0003800000 */
.L_x_44253:
        /* <DEDUP_REMOVED lines=16> */
.L_x_44259:
[----:B------:R-:W-:Y:S05]  /*16970*/  BSYNC B3 ;  /* 0x0000000000037941 */ /* 0x000fea0003800000 */
.L_x_44258:
        /* <DEDUP_REMOVED lines=42> */
.L_x_44257:
[----:B------:R-:W-:Y:S05]  /*16c20*/  BSYNC B2 ;  /* 0x0000000000027941 */ /* 0x000fea0003800000 */
.L_x_44256:
        /* <DEDUP_REMOVED lines=21> */
.L_x_44261:
[----:B------:R-:W-:-:S07]  /*16d80*/  IMAD.MOV.U32 R3, RZ, RZ, R6 ;  /* 0x000000ffff037224 */ /* 0x000fce00078e0006 */
.L_x_44262:
[----:B------:R-:W-:Y:S05]  /*16d90*/  BSYNC B2 ;  /* 0x0000000000027941 */ /* 0x000fea0003800000 */
.L_x_44260:
        /* <DEDUP_REMOVED lines=16> */
.L_x_44266:
[----:B------:R-:W-:Y:S05]  /*16ea0*/  BSYNC B3 ;  /* 0x0000000000037941 */ /* 0x000fea0003800000 */
.L_x_44265:
        /* <DEDUP_REMOVED lines=42> */
.L_x_44264:
[----:B------:R-:W-:Y:S05]  /*17150*/  BSYNC B2 ;  /* 0x0000000000027941 */ /* 0x000fea0003800000 */
.L_x_44263:
        /* <DEDUP_REMOVED lines=21> */
.L_x_44268:
[----:B------:R-:W-:-:S07]  /*172b0*/  MOV R3, R6 ;  /* 0x0000000600037202 */ /* 0x000fce0000000f00 */
.L_x_44269:
[----:B------:R-:W-:Y:S05]  /*172c0*/  BSYNC B2 ;  /* 0x0000000000027941 */ /* 0x000fea0003800000 */
.L_x_44267:
        /* <DEDUP_REMOVED lines=16> */
.L_x_44273:
[----:B------:R-:W-:Y:S05]  /*173d0*/  BSYNC B3 ;  /* 0x0000000000037941 */ /* 0x000fea0003800000 */
.L_x_44272:
        /* <DEDUP_REMOVED lines=42> */
.L_x_44271:
[----:B------:R-:W-:Y:S05]  /*17680*/  BSYNC B2 ;  /* 0x0000000000027941 */ /* 0x000fea0003800000 */
.L_x_44270:
        /* <DEDUP_REMOVED lines=21> */
.L_x_44275:
[----:B------:R-:W-:-:S07]  /*177e0*/  IMAD.MOV.U32 R221, RZ, RZ, R6 ;  /* 0x000000ffffdd7224 */ /* 0x000fce00078e0006 */
.L_x_44276:
[----:B------:R-:W-:Y:S05]  /*177f0*/  BSYNC B2 ;  /* 0x0000000000027941 */ /* 0x000fea0003800000 */
.L_x_44274:
        /* <DEDUP_REMOVED lines=19> */
.L_x_44280:
[----:B------:R-:W-:Y:S05]  /*17930*/  BSYNC B3 ;  /* 0x0000000000037941 */ /* 0x000fea0003800000 */
.L_x_44279:
        /* <DEDUP_REMOVED lines=42> */
.L_x_44278:
[----:B------:R-:W-:Y:S05]  /*17be0*/  BSYNC B2 ;  /* 0x0000000000027941 */ /* 0x000fea0003800000 */
.L_x_44277:
[----:B------:R-:W-:Y:S01]  /*17bf0*/  I2FP.F32.U32 R218, R221 ;  /* 0x000000dd00da7245 */ /* 0x000fe20000201000 */
[----:B------:R-:W-:Y:S01]  /*17c00*/  HADD2.F32 R215, -RZ, R215.H1_H1 ;  /* 0x300000d7ffd77230 */ /* 0x000fe20000004100 */
[----:B------:R-:W-:Y:S02]  /*17c10*/  SEL R219, RZ, 0x100, P4 ;  /* 0x00000100ffdb7807 */ /* 0x000fe40002000000 */
[----:B------:R-:W-:Y:S01]  /*17c20*/  LOP3.LUT P4, RZ, R8, 0x2, RZ, 0xc0, !PT ;  /* 0x0000000208ff7812 */ /* 0x000fe2000788c0ff */
[----:B------:R-:W-:Y:S01]  /*17c30*/  FFMA.FTZ R218, R218, R222, 1.1641532182693481445e-10 ;  /* 0x2f000000dada7423 */ /* 0x000fe200000100de */
[----:B------:R-:W-:Y:S01]  /*17c40*/  FMUL.FTZ R215, R215, R216 ;  /* 0x000000d8d7d77220 */ /* 0x000fe20000410000 */
[----:B------:R-:W-:-:S03]  /*17c50*/  SEL R216, RZ, 0x1, P3 ;  /* 0x00000001ffd87807 */ /* 0x000fc60001800000 */
[----:B------:R-:W-:Y:S01]  /*17c60*/  FSETP.GTU.FTZ.AND P6, PT, R218, R236, PT ;  /* 0x000000ecda00720b */ /* 0x000fe20003fdc000 */
[----:B------:R-:W-:Y:S01]  /*17c70*/  FMUL.FTZ R215, R215, R237 ;  /* 0x000000edd7d77220 */ /* 0x000fe20000410000 */
[----:B------:R-:W-:Y:S02]  /*17c80*/  SEL R218, RZ, 0x10000, P5 ;  /* 0x00010000ffda7807 */ /* 0x000fe40002800000 */
[----:B------:R-:W-:Y:S02]  /*17c90*/  SEL R221, RZ, 0x1000000, P6 ;  /* 0x01000000ffdd7807 */ /* 0x000fe40003000000 */
[----:B------:R-:W-:Y:S02]  /*17ca0*/  FSEL R215, R215, RZ, !P6 ;  /* 0x000000ffd7d77208 */ /* 0x000fe40007000000 */
[----:B------:R-:W-:Y:S02]  /*17cb0*/  LOP3.LUT R218, R219, R221, R218, 0xfe, !PT ;  /* 0x000000dddbda7212 */ /* 0x000fe400078efeda */
[----:B------:R-:W-:Y:S01]  /*17cc0*/  SEL R219, RZ, 0x1, P2 ;  /* 0x00000001ffdb7807 */ /* 0x000fe20001000000 */
[----:B------:R-:W-:Y:S01]  /*17cd0*/  FMUL.FTZ R215, R143, R215 ;  /* 0x000000d78fd77220 */ /* 0x000fe20000410000 */
[----:B------:R-:W-:-:S03]  /*17ce0*/  LOP3.LUT P5, RZ, R8, 0x4, RZ, 0xc0, !PT ;  /* 0x0000000408ff7812 */ /* 0x000fc600078ac0ff */
[----:B------:R-:W-:Y:S01]  /*17cf0*/  IMAD.WIDE.U32 R238, R219, 0x1000000, RZ ;  /* 0x01000000dbee7825 */ /* 0x000fe200078e00ff */
[----:B------:R-:W-:-:S03]  /*17d00*/  SEL R219, RZ, 0x1, P1 ;  /* 0x00000001ffdb7807 */ /* 0x000fc60000800000 */
[----:B------:R-:W-:Y:S01]  /*17d10*/  @P0 FADD.FTZ R215, R151, R215 ;  /* 0x000000d797d70221 */ /* 0x000fe20000010000 */
[----:B------:R-:W-:Y:S02]  /*17d20*/  SEL R221, RZ, 0x1, P5 ;  /* 0x00000001ffdd7807 */ /* 0x000fe40002800000 */
[----:B------:R-:W-:Y:S01]  /*17d30*/  LOP3.LUT R216, R239, R218, R216, 0xfe, !PT ;  /* 0x000000daefd87212 */ /* 0x000fe200078efed8 */
[----:B------:R-:W-:Y:S01]  /*17d40*/  IMAD.WIDE.U32 R236, R219, 0x10000, RZ ;  /* 0x00010000dbec7825 */ /* 0x000fe200078e00ff */
[----:B------:R-:W-:-:S05]  /*17d50*/  SEL R218, RZ, 0x1, P4 ;  /* 0x00000001ffda7807 */ /* 0x000fca0002000000 */
[----:B------:R-:W-:-:S03]  /*17d60*/  IMAD.WIDE.U32 R218, R218, 0x100, RZ ;  /* 0x00000100dada7825 */ /* 0x000fc600078e00ff */
[----:B------:R-:W-:Y:S02]  /*17d70*/  LOP3.LUT R218, R218, R238, R236, 0xfe, !PT ;  /* 0x000000eedada7212 */ /* 0x000fe400078efeec */
[----:B------:R-:W-:Y:S02]  /*17d80*/  LOP3.LUT R219, R219, R216, R237, 0xfe, !PT ;  /* 0x000000d8dbdb7212 */ /* 0x000fe400078efeed */
[C---:B------:R-:W-:Y:S02]  /*17d90*/  LEA R236, P1, R217.reuse, UR28, 0x5 ;  /* 0x0000001cd9ec7c11 */ /* 0x040fe4000f8228ff */
[C---:B------:R-:W-:Y:S02]  /*17da0*/  LEA R216, P0, R217.reuse, UR30, 0x3 ;  /* 0x0000001ed9d87c11 */ /* 0x040fe4000f8018ff */
[C---:B------:R-:W-:Y:S02]  /*17db0*/  LEA.HI.X R237, R217.reuse, UR29, RZ, 0x5, P1 ;  /* 0x0000001dd9ed7c11 */ /* 0x040fe400088f2cff */
[----:B------:R-:W-:-:S02]  /*17dc0*/  LEA.HI.X R217, R217, UR31, RZ, 0x3, P0 ;  /* 0x0000001fd9d97c11 */ /* 0x000fc400080f1cff */
[----:B------:R-:W-:Y:S01]  /*17dd0*/  LOP3.LUT R218, R218, R221, RZ, 0xfc, !PT ;  /* 0x000000dddada7212 */ /* 0x000fe200078efcff */
[----:B------:R0:W-:Y:S04]  /*17de0*/  STG.E.128 desc[UR4][R236.64], R208 ;  /* 0x000000d0ec007986 */ /* 0x0001e8000c101d04 */
[----:B------:R0:W-:Y:S04]  /*17df0*/  STG.E.128 desc[UR4][R236.64+0x10], R212 ;  /* 0x000010d4ec007986 */ /* 0x0001e8000c101d04 */
[----:B------:R0:W-:Y:S02]  /*17e00*/  STG.E.64 desc[UR4][R216.64], R218 ;  /* 0x000000dad8007986 */ /* 0x0001e4000c101b04 */
.L_x_44224:
[----:B------:R-:W-:Y:S05]  /*17e10*/  BSYNC B1 ;  /* 0x0000000000017941 */ /* 0x000fea0003800000 */
.L_x_44223:
        /* <DEDUP_REMOVED lines=236> */
.L_x_44310:
        /* <DEDUP_REMOVED lines=60> */
.L_x_44283:
[----:B------:R-:W-:Y:S05]  /*190a0*/  BSYNC B1 ;  /* 0x0000000000017941 */ /* 0x000fea0003800000 */
.L_x_44282:
        /* <DEDUP_REMOVED lines=35> */
.L_x_44285:
[----:B------:R-:W-:Y:S05]  /*192e0*/  BSYNC B1 ;  /* 0x0000000000017941 */ /* 0x000fea0003800000 */
.L_x_44284:
        /* <DEDUP_REMOVED lines=35> */
.L_x_44287:
[----:B------:R-:W-:Y:S05]  /*19520*/  BSYNC B1 ;  /* 0x0000000000017941 */ /* 0x000fea0003800000 */
.L_x_44286:
        /* <DEDUP_REMOVED lines=35> */
.L_x_44289:
[----:B------:R-:W-:Y:S05]  /*19760*/  BSYNC B1 ;  /* 0x0000000000017941 */ /* 0x000fea0003800000 */
.L_x_44288:
        /* <DEDUP_REMOVED lines=35> */
.L_x_44291:
[----:B------:R-:W-:Y:S05]  /*199a0*/  BSYNC B1 ;  /* 0x0000000000017941 */ /* 0x000fea0003800000 */
.L_x_44290:
        /* <DEDUP_REMOVED lines=35> */
.L_x_44293:
[----:B------:R-:W-:Y:S05]  /*19be0*/  BSYNC B1 ;  /* 0x0000000000017941 */ /* 0x000fea0003800000 */
.L_x_44292:
        /* <DEDUP_REMOVED lines=35> */
.L_x_44295:
[----:B------:R-:W-:Y:S05]  /*19e20*/  BSYNC B1 ;  /* 0x0000000000017941 */ /* 0x000fea0003800000 */
.L_x_44294:
        /* <DEDUP_REMOVED lines=24> */
[----:B------:R-:W-:Y:S01]  /*19fb0*/  F2FP.F16.F32.PACK_AB R219, R219, R218 ;  /* 0x000000dadbdb723e */ /* 0x000fe200000000ff */
[----:B------:R-:W-:Y:S01]  /*19fc0*/  FMUL.FTZ R238, R221, R238 ;  /* 0x000000eeddee7220 */ /* 0x000fe20000410000 */
[----:B------:R-:W-:Y:S01]  /*19fd0*/  F2FP.F16.F32.PACK_AB R218, R217, R216 ;  /* 0x000000d8d9da723e */ /* 0x000fe200000000ff */
[----:B------:R-:W-:Y:S01]  /*19fe0*/  FFMA.FTZ R221, R130, R237, R122 ;  /* 0x000000ed82dd7223 */ /* 0x000fe2000001007a */
[----:B------:R-:W-:Y:S01]  /*19ff0*/  F2FP.F16.F32.PACK_AB R216, R236, R222 ;  /* 0x000000deecd8723e */ /* 0x000fe200000000ff */
[----:B------:R-:W-:Y:S01]  /*1a000*/  FFMA.FTZ R238, R131, R238, R123 ;  /* 0x000000ee83ee7223 */ /* 0x000fe2000001007b */
[----:B------:R-:W0:Y:S04]  /*1a010*/  LDC.64 R236, c[0x0][0x2b8] ;  /* 0x0000ae00ffec7b82 */ /* 0x000e280000000a00 */
[----:B------:R-:W-:Y:S01]  /*1a020*/  F2FP.F16.F32.PACK_AB R217, R238, R221 ;  /* 0x000000ddeed9723e */ /* 0x000fe200000000ff */
[----:B0-----:R-:W-:-:S05]  /*1a030*/  IMAD.WIDE.U32 R236, R0, 0x10, R236 ;  /* 0x0000001000ec7825 */ /* 0x001fca00078e00ec */
[----:B------:R0:W-:Y:S02]  /*1a040*/  STG.E.128 desc[UR4][R236.64], R216 ;  /* 0x000000d8ec007986 */ /* 0x0001e4000c101d04 */
.L_x_44297:
[----:B------:R-:W-:Y:S05]  /*1a050*/  BSYNC B1 ;  /* 0x0000000000017941 */ /* 0x000fea0003800000 */
.L_x_44296:
[----:B01234-:R-:W0:Y:S02]  /*1a060*/  LDC.64 R216, c[0x0][0x210] ;  /* 0x00008400ffd87b82 */ /* 0x01fe240000000a00 */
[----:B0-----:R-:W-:-:S05]  /*1a070*/  IMAD R223, R216, 0x4, R223 ;  /* 0x00000004d8df7824 */ /* 0x001fca00078e02df */
[----:B------:R-:W-:-:S13]  /*1a080*/  ISETP.GE.AND P0, PT, R223, R217, PT ;  /* 0x000000d9df00720c */ /* 0x000fda0003f06270 */
[----:B------:R-:W-:Y:S05]  /*1a090*/  @!P0 BRA `(.L_x_44298) ;  /* 0xfffffe7400348947 */ /* 0x000fea000383ffff */
[----:B------:R-:W-:Y:S05]  /*1a0a0*/  BSYNC B0 ;  /* 0x0000000000007941 */ /* 0x000fea0003800000 */
.L_x_43816:
[----:B------:R-:W-:Y:S05]  /*1a0b0*/  EXIT ;  /* 0x000000000000794d */ /* 0x000fea0003800000 */
.L_x_44281:
        /* <DEDUP_REMOVED lines=8> */
.L_x_44300:
[----:B------:R-:W-:Y:S05]  /*1a140*/  BSYNC B1 ;  /* 0x0000000000017941 */ /* 0x000fea0003800000 */
.L_x_44299:
        /* <DEDUP_REMOVED lines=10> */
.L_x_44301:
        /* <DEDUP_REMOVED lines=9> */
.L_x_44302:
[----:B------:R-:W-:Y:S01]  /*1a280*/  HFMA2.MMA R218, -RZ, RZ, 0, 4.76837158203125e-07 ;  /* 0x00000008ffda7435 */ /* 0x000fe200000001ff */
[----:B------:R-:W-:Y:S01]  /*1a290*/  FADD.FTZ R219, R219, R216 ;  /* 0x000000d8dbdb7221 */ /* 0x000fe20000010000 */
[----:B------:R-:W-:-:S03]  /*1a2a0*/  IMAD.MOV.U32 R216, RZ, RZ, -0x1 ;  /* 0xffffffffffd87424 */ /* 0x000fc600078e00ff */
[----:B------:R-:W-:-:S07]  /*1a2b0*/  IMAD.MOV.U32 R237, RZ, RZ, R219 ;  /* 0x000000ffffed7224 */ /* 0x000fce00078e00db */
[----:B------:R-:W-:Y:S05]  /*1a2c0*/  WARPSYNC.COLLECTIVE R216, `(.L_x_44303) ;  /* 0x00000000d8087348 */ /* 0x000fea0003c00000 */
[----:B------:R0:W1:Y:S02]  /*1a2d0*/  SHFL.BFLY P6, R216, R237, R218, R217 ;  /* 0x0c0000daedd87389 */ /* 0x00006400000c00d9 */
[----:B01----:R-:W-:Y:S01]  /*1a2e0*/  ENDCOLLECTIVE ;  /* 0x000000000000791b */ /* 0x003fe20003800000 */
.L_x_44303:
[----:B------:R-:W-:Y:S02]  /*1a2f0*/  IMAD.MOV.U32 R218, RZ, RZ, 0x10 ;  /* 0x00000010ffda7424 */ /* 0x000fe400078e00ff */
[----:B------:R-:W-:Y:S01]  /*1a300*/  FADD.FTZ R219, R219, R216 ;  /* 0x000000d8dbdb7221 */ /* 0x000fe20000010000 */
[----:B------:R-:W-:-:S04]  /*1a310*/  MOV R216, 0xffffffff ;  /* 0xffffffff00d87802 */ /* 0x000fc80000000f00 */
[----:B------:R-:W-:-:S07]  /*1a320*/  MOV R237, R219 ;  /* 0x000000db00ed7202 */ /* 0x000fce0000000f00 */
[----:B------:R-:W-:Y:S05]  /*1a330*/  WARPSYNC.COLLECTIVE R216, `(.L_x_44304) ;  /* 0x00000000d8087348 */ /* 0x000fea0003c00000 */
[----:B------:R0:W1:Y:S02]  /*1a340*/  SHFL.BFLY P6, R216, R237, R218, R217 ;  /* 0x0c0000daedd87389 */ /* 0x00006400000c00d9 */
[----:B01----:R-:W-:Y:S01]  /*1a350*/  ENDCOLLECTIVE ;  /* 0x000000000000791b */ /* 0x003fe20003800000 */
.L_x_44304:
        /* <DEDUP_REMOVED lines=141> */
.L_x_44305:
[----:B------:R-:W-:Y:S01]  /*1ac30*/  HFMA2.MMA R218, -RZ, RZ, 0, 1.1920928955078125e-07 ;  /* 0x00000002ffda7435 */ /* 0x000fe200000001ff */
[----:B------:R-:W-:Y:S01]  /*1ac40*/  FADD.FTZ R221, R221, R216 ;  /* 0x000000d8dddd7221 */ /* 0x000fe20000010000 */
[----:B------:R-:W-:-:S03]  /*1ac50*/  IMAD.MOV.U32 R216, RZ, RZ, -0x1 ;  /* 0xffffffffffd87424 */ /* 0x000fc600078e00ff */
[----:B------:R-:W-:-:S07]  /*1ac60*/  IMAD.MOV.U32 R237, RZ, RZ, R221 ;  /* 0x000000ffffed7224 */ /* 0x000fce00078e00dd */
[----:B------:R-:W-:Y:S05]  /*1ac70*/  WARPSYNC.COLLECTIVE R216, `(.L_x_44306) ;  /* 0x00000000d8087348 */ /* 0x000fea0003c00000 */
[----:B------:R0:W1:Y:S02]  /*1ac80*/  SHFL.BFLY P6, R216, R237, R218, R217 ;  /* 0x0c0000daedd87389 */ /* 0x00006400000c00d9 */
[----:B01----:R-:W-:Y:S01]  /*1ac90*/  ENDCOLLECTIVE ;  /* 0x000000000000791b */ /* 0x003fe20003800000 */
.L_x_44306:
[----:B------:R-:W-:Y:S02]  /*1aca0*/  IMAD.MOV.U32 R218, RZ, RZ, 0x4 ;  /* 0x00000004ffda7424 */ /* 0x000fe400078e00ff */
[----:B------:R-:W-:Y:S01]  /*1acb0*/  FADD.FTZ R221, R221, R216 ;  /* 0x000000d8dddd7221 */ /* 0x000fe20000010000 */
[----:B------:R-:W-:-:S04]  /*1acc0*/  MOV R216, 0xffffffff ;  /* 0xffffffff00d87802 */ /* 0x000fc80000000f00 */
[----:B------:R-:W-:-:S07]  /*1acd0*/  MOV R237, R221 ;  /* 0x000000dd00ed7202 */ /* 0x000fce0000000f00 */
[----:B------:R-:W-:Y:S05]  /*1ace0*/  WARPSYNC.COLLECTIVE R216, `(.L_x_44307) ;  /* 0x00000000d8087348 */ /* 0x000fea0003c00000 */
[----:B------:R0:W1:Y:S02]  /*1acf0*/  SHFL.BFLY P6, R216, R237, R218, R217 ;  /* 0x0c0000daedd87389 */ /* 0x00006400000c00d9 */
[----:B01----:R-:W-:Y:S01]  /*1ad00*/  ENDCOLLECTIVE ;  /* 0x000000000000791b */ /* 0x003fe20003800000 */
.L_x_44307:
[----:B------:R-:W-:Y:S01]  /*1ad10*/  HFMA2.MMA R218, -RZ, RZ, 0, 4.76837158203125e-07 ;  /* 0x00000008ffda7435 */ /* 0x000fe200000001ff */
[----:B------:R-:W-:Y:S01]  /*1ad20*/  FADD.FTZ R221, R221, R216 ;  /* 0x000000d8dddd7221 */ /* 0x000fe20000010000 */
[----:B------:R-:W-:-:S03]  /*1ad30*/  MOV R216, 0xffffffff ;  /* 0xffffffff00d87802 */ /* 0x000fc60000000f00 */
[----:B------:R-:W-:-:S07]  /*1ad40*/  IMAD.MOV.U32 R237, RZ, RZ, R221 ;  /* 0x000000ffffed7224 */ /* 0x000fce00078e00dd */
[----:B------:R-:W-:Y:S05]  /*1ad50*/  WARPSYNC.COLLECTIVE R216, `(.L_x_44308) ;  /* 0x00000000d8087348 */ /* 0x000fea0003c00000 */
[----:B------:R0:W1:Y:S02]  /*1ad60*/  SHFL.BFLY P6, R216, R237, R218, R217 ;  /* 0x0c0000daedd87389 */ /* 0x00006400000c00d9 */
[----:B01----:R-:W-:Y:S01]  /*1ad70*/  ENDCOLLECTIVE ;  /* 0x000000000000791b */ /* 0x003fe20003800000 */
.L_x_44308:
[----:B------:R-:W-:Y:S01]  /*1ad80*/  HFMA2.MMA R218, -RZ, RZ, 0, 9.5367431640625e-07 ;  /* 0x00000010ffda7435 */ /* 0x000fe200000001ff */
[----:B------:R-:W-:Y:S01]  /*1ad90*/  FADD.FTZ R221, R221, R216 ;  /* 0x000000d8dddd7221 */ /* 0x000fe20000010000 */
[----:B------:R-:W-:-:S03]  /*1ada0*/  MOV R216, 0xffffffff ;  /* 0xffffffff00d87802 */ /* 0x000fc60000000f00 */
[----:B------:R-:W-:-:S07]  /*1adb0*/  IMAD.MOV.U32 R237, RZ, RZ, R221 ;  /* 0x000000ffffed7224 */ /* 0x000fce00078e00dd */
[----:B------:R-:W-:Y:S05]  /*1adc0*/  WARPSYNC.COLLECTIVE R216, `(.L_x_44309) ;  /* 0x00000000d8087348 */ /* 0x000fea0003c00000 */
[----:B------:R0:W1:Y:S02]  /*1add0*/  SHFL.BFLY P6, R216, R237, R218, R217 ;  /* 0x0c0000daedd87389 */ /* 0x00006400000c00d9 */
[----:B01----:R-:W-:Y:S01]  /*1ade0*/  ENDCOLLECTIVE ;  /* 0x000000000000791b */ /* 0x003fe20003800000 */
.L_x_44309:
[----:B------:R-:W-:Y:S05]  /*1adf0*/  BRA `(.L_x_44310) ;  /* 0xffffffdc00b87947 */ /* 0x000fea000383ffff */
.L_x_44311:
        /* <DEDUP_REMOVED lines=16> */
.L_x_58444:


//--------------------- .text._ZN10layer_norm13ln_fwd_kernelINS_13Kernel_traitsIf6__halffS2_fjLj2048ELj1ELj4ELj1ELj16ENS_18Kernel_traits_baseILj2048EfS2_fS2_fjLj128EEEEELb1ELb1ELb0ELb1EEEvNS_9FwdParamsE --------------------------
	.section	.text._ZN10layer_norm13ln_fwd_kernelINS_13Kernel_traitsIf6__halffS2_fjLj2048ELj1ELj4ELj1ELj16ENS_18Kernel_traits_baseILj2048EfS2_fS2_fjLj128EEEEELb1ELb1ELb0ELb1EEEvNS_9FwdParamsE,"ax",@progbits
	.align	128
        .global         _ZN10layer_norm13ln_fwd_kernelINS_13Kernel_traitsIf6__halffS2_fjLj2048ELj1ELj4ELj1ELj16ENS_18Kernel_traits_baseILj2048EfS2_fS2_fjLj128EEEEELb1ELb1ELb0ELb1EEEvNS_9FwdParamsE
        .type           _ZN10layer_norm13ln_fwd_kernelINS_13Kernel_traitsIf6__halffS2_fjLj2048ELj1ELj4ELj1ELj16ENS_18Kernel_traits_baseILj2048EfS2_fS2_fjLj128EEEEELb1ELb1ELb0ELb1EEEvNS_9FwdParamsE,@function
        .size           _ZN10layer_norm13ln_fwd_kernelINS_13Kernel_traitsIf6__halffS2_fjLj2048ELj1ELj4ELj1ELj16ENS_18Kernel_traits_baseILj2048EfS2_fS2_fjLj128EEEEELb1ELb1ELb0ELb1EEEvNS_9FwdParamsE,(.L_x_58445 - _ZN10layer_norm13ln_fwd_kernelINS_13Kernel_traitsIf6__halffS2_fjLj2048ELj1ELj4ELj1ELj16ENS_18Kernel_traits_baseILj2048EfS2_fS2_fjLj128EEEEELb1ELb1ELb0ELb1EEEvNS_9FwdParamsE)
        .other          _ZN10layer_norm13ln_fwd_kernelINS_13Kernel_traitsIf6__halffS2_fjLj2048ELj1ELj4ELj1ELj16ENS_18Kernel_traits_baseILj2048EfS2_fS2_fjLj128EEEEELb1ELb1ELb0ELb1EEEvNS_9FwdParamsE,@"STO_CUDA_ENTRY STV_DEFAULT"
_ZN10layer_norm13ln_fwd_kernelINS_13Kernel_traitsIf6__halffS2_fjLj2048ELj1ELj4ELj1ELj16ENS_18Kernel_traits_baseILj2048EfS2_fS2_fjLj128EEEEELb1ELb1ELb0ELb1EEEvNS_9FwdParamsE:
.text._ZN10layer_norm13ln_fwd_kernelINS_13Kernel_traitsIf6__halffS2_fjLj2048ELj1ELj4ELj1ELj16ENS_18Kernel_traits_baseILj2048EfS2_fS2_fjLj128EEEEELb1ELb1ELb0ELb1EEEvNS_9FwdParamsE:
        /* <DEDUP_REMOVED lines=17> */
[----:B-1----:R-:W-:Y:S01]  /*0110*/  @P0 IMAD.MOV.U32 R4, RZ, RZ, R0 ;  /* 0x000000ffff040224 */ /* 0x002fe200078e0000 */
[----:B0-----:R-:W-:-:S06]  /*0120*/  @P0 MOV R5, R7 ;  /* 0x0000000700050202 */ /* 0x001fcc0000000f00 */
[----:B------:R-:W3:Y:S01]  /*0130*/  @P0 LDG.E.64 R4, desc[UR4][R4.64] ;  /* 0x0000000404040981 */ /* 0x000ee2000c1e1b00 */
[----:B--2---:R-:W-:Y:S01]  /*0140*/  IMAD R11, R17, UR8, R6 ;  /* 0x00000008110b7c24 */ /* 0x004fe2000f8e0206 */
[----:B------:R-:W-:Y:S01]  /*0150*/  ULDC.64 UR8, c[0x0][0x2c8] ;  /* 0x0000b20000087ab9 */ /* 0x000fe20000000a00 */
        /* <DEDUP_REMOVED lines=32> */
[----:B----4-:R-:W-:Y:S02]  /*0360*/  @P0 R2UR UR6, R2 ;  /* 0x00000000020602ca */ /* 0x010fe400000e0000 */
        /* <DEDUP_REMOVED lines=49> */
[----:B------:R-:W-:-:S03]  /*0680*/  LOP3.LUT R225, R13, UR27, R2, 0x96, !PT ;  /* 0x0000001b0de17c12 */ /* 0x000fc6000f8e9602 */
[----:B------:R-:W-:Y:S01]  /*0690*/  IMAD.SHL.U32 R2, R6, 0x20, RZ ;  /* 0x0000002006027824 */ /* 0x000fe200078e00ff */
[----:B------:R-:W-:Y:S02]  /*06a0*/  ISETP.NE.U32.AND P0, PT, RZ, UR8, PT ;  /* 0x00000008ff007c0c */ /* 0x000fe4000bf05070 */
[----:B------:R-:W-:Y:S02]  /*06b0*/  LOP3.LUT R224, R15, UR26, R4, 0x96, !PT ;  /* 0x0000001a0fe07c12 */ /* 0x000fe4000f8e9604 */
[----:B------:R-:W-:Y:S01]  /*06c0*/  LOP3.LUT R4, R2, 0x3e0, RZ, 0xc0, !PT ;  /* 0x000003e002047812 */ /* 0x000fe200078ec0ff */
[----:B------:R-:W-:Y:S01]  /*06d0*/  UIADD3 UR28, UR6, -0xe443238, URZ ;  /* 0xf1bbcdc8061c7890 */ /* 0x000fe2000fffe03f */
[----:B------:R-:W-:Y:S01]  /*06e0*/  ISETP.NE.AND.EX P0, PT, RZ, UR9, PT, P0 ;  /* 0x00000009ff007c0c */ /* 0x000fe2000bf05300 */
[----:B------:R-:W-:Y:S01]  /*06f0*/  IMAD.HI.U32 R5, R225, -0x326172a9, RZ ;  /* 0xcd9e8d57e1057827 */ /* 0x000fe200078e00ff */
[C---:B------:R-:W-:Y:S02]  /*0700*/  IADD3 R2, P1, R4.reuse, UR10, RZ ;  /* 0x0000000a04027c10 */ /* 0x040fe4000ff3e0ff */
[----:B------:R-:W-:Y:S01]  /*0710*/  IADD3 R4, P2, R4, UR8, RZ ;  /* 0x0000000804047c10 */ /* 0x000fe2000ff5e0ff */
[----:B------:R-:W-:Y:S01]  /*0720*/  UIADD3 UR29, UR7, -0x24c28bd8, URZ ;  /* 0xdb3d7428071d7890 */ /* 0x000fe2000fffe03f */
[----:B------:R-:W-:Y:S01]  /*0730*/  LOP3.LUT R8, R5, UR28, R14, 0x96, !PT ;  /* 0x0000001c05087c12 */ /* 0x000fe2000f8e960e */
[----:B------:R-:W-:Y:S01]  /*0740*/  IMAD.HI.U32 R3, R224, -0x2daee0ad, RZ ;  /* 0xd2511f53e0037827 */ /* 0x000fe200078e00ff */
[----:B------:R-:W-:Y:S01]  /*0750*/  IADD3.X R5, RZ, UR9, RZ, P2, !PT ;  /* 0x00000009ff057c10 */ /* 0x000fe200097fe4ff */
        /* <DEDUP_REMOVED lines=18> */
[----:B------:R-:W-:Y:S02]  /*0880*/  LOP3.LUT R10, R3, UR29, R12, 0x96, !PT ;  /* 0x0000001d030a7c12 */ /* 0x000fe4000f8e960c */
[----:B------:R-:W-:Y:S01]  /*0890*/  LEA R226, R17, R226, 0x2 ;  /* 0x000000e211e27211 */ /* 0x000fe200078e10ff */
[----:B------:R-:W-:-:S03]  /*08a0*/  IMAD.X R3, RZ, RZ, UR11, P1 ;  /* 0x0000000bff037e24 */ /* 0x000fc600088e06ff */
[----:B------:R-:W-:Y:S02]  /*08b0*/  ISETP.GE.AND P1, PT, R226, UR8, PT ;  /* 0x00000008e2007c0c */ /* 0x000fe4000bf26270 */
[----:B------:R-:W-:-:S04]  /*08c0*/  LOP3.LUT R16, R6, 0x1f, RZ, 0xc0, !PT ;  /* 0x0000001f06107812 */ /* 0x000fc800078ec0ff */
[----:B------:R-:W-:-:S04]  /*08d0*/  LEA R12, P3, R16, UR12, 0x5 ;  /* 0x0000000c100c7c11 */ /* 0x000fc8000f8628ff */
[----:B------:R-:W-:-:S03]  /*08e0*/  IADD3.X R13, RZ, UR13, RZ, P3, !PT ;  /* 0x0000000dff0d7c10 */ /* 0x000fc60009ffe4ff */
        /* <DEDUP_REMOVED lines=27> */
[----:B------:R-:W-:Y:S01]  /*0aa0*/  IMAD R225, R225, -0x326172a9, RZ ;  /* 0xcd9e8d57e1e17824 */ /* 0x000fe200078e02ff */
[----:B------:R-:W-:-:S02]  /*0ab0*/  ULDC.64 UR8, c[0x0][0x270] ;  /* 0x00009c0000087ab9 */ /* 0x000fc40000000a00 */
        /* <DEDUP_REMOVED lines=12> */
[----:B------:R-:W-:Y:S01]  /*0b80*/  IMAD.MOV.U32 R6, RZ, RZ, RZ ;  /* 0x000000ffff067224 */ /* 0x000fe200078e00ff */
[----:B------:R-:W-:Y:S01]  /*0b90*/  ULDC.U8 UR8, c[0x0][0x2a0] ;  /* 0x0000a80000087ab9 */ /* 0x000fe20000000000 */
[----:B------:R-:W-:Y:S01]  /*0ba0*/  ULDC UR10, c[0x0][0x218] ;  /* 0x00008600000a7ab9 */ /* 0x000fe20000000800 */
[----:B------:R-:W-:Y:S01]  /*0bb0*/  ULDC UR11, c[0x0][0x2d8] ;  /* 0x0000b600000b7ab9 */ /* 0x000fe20000000800 */
[----:B------:R-:W-:Y:S01]  /*0bc0*/  ULDC.64 UR12, c[0x0][0x2b8] ;  /* 0x0000ae00000c7ab9 */ /* 0x000fe20000000a00 */
[----:B0-----:R-:W-:-:S04]  /*0bd0*/  IMAD.HI.U32 R2, R10, -0x326172a9, RZ ;  /* 0xcd9e8d570a027827 */ /* 0x001fc800078e00ff */
[----:B------:R-:W-:Y:S01]  /*0be0*/  IMAD.HI.U32 R3, R8, -0x2daee0ad, RZ ;  /* 0xd2511f5308037827 */ /* 0x000fe200078e00ff */
[----:B------:R-:W-:-:S03]  /*0bf0*/  LOP3.LUT R225, R2, UR30, R225, 0x96, !PT ;  /* 0x0000001e02e17c12 */ /* 0x000fc6000f8e96e1 */
[----:B------:R-:W-:Y:S01]  /*0c00*/  IMAD R10, R10, -0x326172a9, RZ ;  /* 0xcd9e8d570a0a7824 */ /* 0x000fe200078e02ff */
[----:B------:R-:W-:Y:S01]  /*0c10*/  LOP3.LUT R224, R3, UR31, R224, 0x96, !PT ;  /* 0x0000001f03e07c12 */ /* 0x000fe2000f8e96e0 */
        /* <DEDUP_REMOVED lines=23> */
.L_x_44762:
[----:B01----:R-:W0:Y:S01]  /*0d90*/  LDC.64 R18, c[0x0][0x230] ;  /* 0x00008c00ff127b82 */ /* 0x003e220000000a00 */
[----:B------:R-:W1:Y:S01]  /*0da0*/  S2R R12, SR_TID.X ;  /* 0x00000000000c7919 */ /* 0x000e620000002100 */
[----:B------:R-:W-:Y:S01]  /*0db0*/  IMAD R0, R226, UR10, RZ ;  /* 0x0000000ae2007c24 */ /* 0x000fe2000f8e02ff */
[----:B------:R-:W-:Y:S01]  /*0dc0*/  PLOP3.LUT P0, PT, PT, PT, UP0, 0x80, 0x0 ;  /* 0x000000000000781c */ /* 0x000fe20003f0f008 */
[----:B------:R-:W-:Y:S01]  /*0dd0*/  HFMA2.MMA R5, -RZ, RZ, 0, 1.1920928955078125e-07 ;  /* 0x00000002ff057435 */ /* 0x000fe200000001ff */
        /* <DEDUP_REMOVED lines=32> */
.L_x_44314:
[----:B------:R-:W-:-:S07]  /*0fe0*/  MOV R0, R10 ;  /* 0x0000000a00007202 */ /* 0x000fce0000000f00 */
.L_x_44315:
[----:B------:R-:W-:Y:S05]  /*0ff0*/  BSYNC B1 ;  /* 0x0000000000017941 */ /* 0x000fea0003800000 */
.L_x_44313:
        /* <DEDUP_REMOVED lines=16> */
.L_x_44319:
[----:B------:R-:W-:Y:S05]  /*1100*/  BSYNC B2 ;  /* 0x0000000000027941 */ /* 0x000fea0003800000 */
.L_x_44318:
        /* <DEDUP_REMOVED lines=44> */
.L_x_44317:
[----:B------:R-:W-:Y:S05]  /*13d0*/  BSYNC B1 ;  /* 0x0000000000017941 */ /* 0x000fea0003800000 */
.L_x_44316:
[----:B------:R-:W2:Y:S01]  /*13e0*/  LDL R2, [R1+0x70] ;  /* 0x0000700001027983 */ /* 0x000ea20000100800 */
[----:B------:R-:W0:Y:S01]  /*13f0*/  LDC R236, c[0x0][0x298] ;  /* 0x0000a600ffec7b82 */ /* 0x000e220000000800 */
[----:B------:R-:W-:Y:S01]  /*1400*/  I2FP.F32.U32 R3, R0 ;  /* 0x0000000000037245 */ /* 0x000fe20000201000 */
[----:B-----5:R-:W-:Y:S01]  /*1410*/  HADD2.F32 R5, -RZ, R12.H0_H0 ;  /* 0x2000000cff057230 */ /* 0x020fe20000004100 */
[----:B------:R-:W-:Y:S01]  /*1420*/  ISETP.NE.U32.AND P0, PT, R18, RZ, PT ;  /* 0x000000ff1200720c */ /* 0x000fe20003f05070 */
[----:B------:R-:W-:Y:S01]  /*1430*/  IMAD.MOV.U32 R252, RZ, RZ, 0x2f800000 ;  /* 0x2f800000fffc7424 */ /* 0x000fe200078e00ff */
[----:B------:R-:W-:Y:S02]  /*1440*/  BSSY B1, `(.L_x_44320) ;  /* 0x0000017000017945 */ /* 0x000fe40003800000 */
[----:B------:R-:W-:Y:S01]  /*1450*/  FMUL.FTZ R5, R5, R230 ;  /* 0x000000e605057220 */ /* 0x000fe20000410000 */
[----:B------:R-:W1:Y:S01]  /*1460*/  LDC R237, c[0x0][0x294] ;  /* 0x0000a500ffed7b82 */ /* 0x000e620000000800 */
[----:B------:R-:W-:Y:S01]  /*1470*/  FFMA.FTZ R3, R3, R252, 1.1641532182693481445e-10 ;  /* 0x2f00000003037423 */ /* 0x000fe200000100fc */
[----:B------:R-:W-:Y:S01]  /*1480*/  ISETP.NE.AND.EX P0, PT, R19, RZ, PT, P0 ;  /* 0x000000ff1300720c */ /* 0x000fe20003f05300 */
        /* <DEDUP_REMOVED lines=17> */
.L_x_44321:
[----:B------:R-:W-:-:S07]  /*15a0*/  MOV R0, R10 ;  /* 0x0000000a00007202 */ /* 0x000fce0000000f00 */
.L_x_44322:
[----:B------:R-:W-:Y:S05]  /*15b0*/  BSYNC B1 ;  /* 0x0000000000017941 */ /* 0x000fea0003800000 */
.L_x_44320:
        /* <DEDUP_REMOVED lines=16> */
.L_x_44326:
[----:B------:R-:W-:Y:S05]  /*16c0*/  BSYNC B2 ;  /* 0x0000000000027941 */ /* 0x000fea0003800000 */
.L_x_44325:
        /* <DEDUP_REMOVED lines=44> */
.L_x_44324:
[----:B------:R-:W-:Y:S05]  /*1990*/  BSYNC B1 ;  /* 0x0000000000017941 */ /* 0x000fea0003800000 */
.L_x_44323:
[----:B------:R-:W2:Y:S01]  /*19a0*/  LDL R16, [R1+0x74] ;  /* 0x0000740001107983 */ /* 0x000ea20000100800 */
[----:B------:R-:W-:Y:S01]  /*19b0*/  I2FP.F32.U32 R3, R0 ;  /* 0x0000000000037245 */ /* 0x000fe20000201000 */
[----:B------:R-:W-:Y:S01]  /*19c0*/  HADD2.F32 R17, -RZ, R12.H1_H1 ;  /* 0x3000000cff117230 */ /* 0x000fe20000004100 */
[----:B------:R-:W-:Y:S03]  /*19d0*/  BSSY B1, `(.L_x_44327) ;  /* 0x0000015000017945 */ /* 0x000fe60003800000 */
[----:B------:R-:W-:Y:S01]  /*19e0*/  FFMA.FTZ R3, R3, R252, 1.1641532182693481445e-10 ;  /* 0x2f00000003037423 */ /* 0x000fe200000100fc */
[----:B------:R-:W-:-:S04]  /*19f0*/  FMUL.FTZ R17, R17, R230 ;  /* 0x000000e611117220 */ /* 0x000fc80000410000 */
        /* <DEDUP_REMOVED lines=17> */
.L_x_44328:
[----:B------:R-:W-:-:S07]  /*1b10*/  IMAD.MOV.U32 R0, RZ, RZ, R10 ;  /* 0x000000ffff007224 */ /* 0x000fce00078e000a */
.L_x_44329:
[----:B------:R-:W-:Y:S05]  /*1b20*/  BSYNC B1 ;  /* 0x0000000000017941 */ /* 0x000fea0003800000 */
.L_x_44327:
        /* <DEDUP_REMOVED lines=16> */
.L_x_44333:
[----:B------:R-:W-:Y:S05]  /*1c30*/  BSYNC B2 ;  /* 0x0000000000027941 */ /* 0x000fea0003800000 */
.L_x_44332:
        /* <DEDUP_REMOVED lines=44> */
.L_x_44331:
[----:B------:R-:W-:Y:S05]  /*1f00*/  BSYNC B1 ;  /* 0x0000000000017941 */ /* 0x000fea0003800000 */
.L_x_44330:
[----:B------:R-:W2:Y:S01]  /*1f10*/  LDL R2, [R1+0x78] ;  /* 0x0000780001027983 */ /* 0x000ea20000100800 */
[----:B------:R-:W-:Y:S01]  /*1f20*/  I2FP.F32.U32 R3, R0 ;  /* 0x0000000000037245 */ /* 0x000fe20000201000 */
[----:B------:R-:W-:Y:S01]  /*1f30*/  HADD2.F32 R17, -RZ, R13.H0_H0 ;  /* 0x2000000dff117230 */ /* 0x000fe20000004100 */
        /* <DEDUP_REMOVED lines=20> */
.L_x_44335:
[----:B------:R-:W-:-:S07]  /*2080*/  MOV R12, R10 ;  /* 0x0000000a000c7202 */ /* 0x000fce0000000f00 */
.L_x_44336:
[----:B------:R-:W-:Y:S05]  /*2090*/  BSYNC B1 ;  /* 0x0000000000017941 */ /* 0x000fea0003800000 */
.L_x_44334:
        /* <DEDUP_REMOVED lines=16> */
.L_x_44340:
[----:B------:R-:W-:Y:S05]  /*21a0*/  BSYNC B2 ;  /* 0x0000000000027941 */ /* 0x000fea0003800000 */
.L_x_44339:
        /* <DEDUP_REMOVED lines=44> */
.L_x_44338:
[----:B------:R-:W-:Y:S05]  /*2470*/  BSYNC B1 ;  /* 0x0000000000017941 */ /* 0x000fea0003800000 */
.L_x_44337:
        /* <DEDUP_REMOVED lines=22> */
.L_x_44342:
[----:B------:R-:W-:-:S07]  /*25e0*/  IMAD.MOV.U32 R21, RZ, RZ, R10 ;  /* 0x000000ffff157224 */ /* 0x000fce00078e000a */
.L_x_44343:
[----:B------:R-:W-:Y:S05]  /*25f0*/  BSYNC B1 ;  /* 0x0000000000017941 */ /* 0x000fea0003800000 */
.L_x_44341:
        /* <DEDUP_REMOVED lines=16> */
.L_x_44347:
[----:B------:R-:W-:Y:S05]  /*2700*/  BSYNC B2 ;  /* 0x0000000000027941 */ /* 0x000fea0003800000 */
.L_x_44346:
        /* <DEDUP_REMOVED lines=44> */
.L_x_44345:
[----:B------:R-:W-:Y:S05]  /*29d0*/  BSYNC B1 ;  /* 0x0000000000017941 */ /* 0x000fea0003800000 */
.L_x_44344:
        /* <DEDUP_REMOVED lines=22> */
.L_x_44349:
[----:B------:R-:W-:-:S07]  /*2b40*/  MOV R21, R10 ;  /* 0x0000000a00157202 */ /* 0x000fce0000000f00 */
.L_x_44350:
[----:B------:R-:W-:Y:S05]  /*2b50*/  BSYNC B1 ;  /* 0x0000000000017941 */ /* 0x000fea0003800000 */
.L_x_44348:
        /* <DEDUP_REMOVED lines=16> */
.L_x_44354:
[----:B------:R-:W-:Y:S05]  /*2c60*/  BSYNC B2 ;  /* 0x0000000000027941 */ /* 0x000fea0003800000 */
.L_x_44353:
        /* <DEDUP_REMOVED lines=44> */
.L_x_44352:
[----:B------:R-:W-:Y:S05]  /*2f30*/  BSYNC B1 ;  /* 0x0000000000017941 */ /* 0x000fea0003800000 */
.L_x_44351:
        /* <DEDUP_REMOVED lines=22> */
.L_x_44356:
[----:B------:R-:W-:-:S07]  /*30a0*/  IMAD.MOV.U32 R14, RZ, RZ, R10 ;  /* 0x000000ffff0e7224 */ /* 0x000fce00078e000a */
.L_x_44357:
[----:B------:R-:W-:Y:S05]  /*30b0*/  BSYNC B1 ;  /* 0x0000000000017941 */ /* 0x000fea0003800000 */
.L_x_44355:
        /* <DEDUP_REMOVED lines=16> */
.L_x_44361:
[----:B------:R-:W-:Y:S05]  /*31c0*/  BSYNC B2 ;  /* 0x0000000000027941 */ /* 0x000fea0003800000 */
.L_x_44360:
        /* <DEDUP_REMOVED lines=44> */
.L_x_44359:
[----:B------:R-:W-:Y:S05]  /*3490*/  BSYNC B1 ;  /* 0x0000000000017941 */ /* 0x000fea0003800000 */
.L_x_44358:
[----:B------:R-:W2:Y:S01]  /*34a0*/  LDL R2, [R1+0x68] ;  /* 0x0000680001027983 */ /* 0x000ea20000100800 */
        /* <DEDUP_REMOVED lines=21> */
.L_x_44363:
[----:B------:R-:W-:-:S07]  /*3600*/  MOV R14, R10 ;  /* 0x0000000a000e7202 */ /* 0x000fce0000000f00 */
.L_x_44364:
[----:B------:R-:W-:Y:S05]  /*3610*/  BSYNC B1 ;  /* 0x0000000000017941 */ /* 0x000fea0003800000 */
.L_x_44362:
        /* <DEDUP_REMOVED lines=18> */
.L_x_44368:
[----:B------:R-:W-:Y:S05]  /*3740*/  BSYNC B2 ;  /* 0x0000000000027941 */ /* 0x000fea0003800000 */
.L_x_44367:
        /* <DEDUP_REMOVED lines=44> */
.L_x_44366:
[----:B------:R-:W-:Y:S05]  /*3a10*/  BSYNC B1 ;  /* 0x0000000000017941 */ /* 0x000fea0003800000 */
.L_x_44365:
[----:B------:R-:W2:Y:S01]  /*3a20*/  LDL R17, [R1+0x6c] ;  /* 0x00006c0001117983 */ /* 0x000ea20000100800 */
[----:B------:R-:W-:Y:S01]  /*3a30*/  I2FP.F32.U32 R3, R14 ;  /* 0x0000000e00037245 */ /* 0x000fe20000201000 */
[----:B------:R-:W0:Y:S01]  /*3a40*/  LDC.64 R218, c[0x0][0x238] ;  /* 0x00008e00ffda7b82 */ /* 0x000e220000000a00 */
[----:B------:R-:W-:Y:S01]  /*3a50*/  ISETP.NE.AND P6, PT, R5, RZ, PT ;  /* 0x000000ff0500720c */ /* 0x000fe20003fc5270 */
[----:B------:R-:W-:Y:S01]  /*3a60*/  HADD2.F32 R15, -RZ, R15.H1_H1 ;  /* 0x3000000fff0f7230 */ /* 0x000fe20000004100 */
[----:B------:R-:W-:Y:S01]  /*3a70*/  SEL R5, RZ, 0x1, P3 ;  /* 0x00000001ff057807 */ /* 0x000fe20001800000 */
[----:B------:R-:W-:Y:S01]  /*3a80*/  FFMA.FTZ R3, R3, R252, 1.1641532182693481445e-10 ;  /* 0x2f00000003037423 */ /* 0x000fe200000100fc */
[----:B------:R-:W-:Y:S02]  /*3a90*/  SEL R12, RZ, 0x100, P4 ;  /* 0x00000100ff0c7807 */ /* 0x000fe40002000000 */
[----:B------:R-:W-:Y:S01]  /*3aa0*/  SEL R2, RZ, 0x1, P2 ;  /* 0x00000001ff027807 */ /* 0x000fe20001000000 */
[----:B------:R-:W1:Y:S01]  /*3ab0*/  LDC.64 R238, c[0x0][0x240] ;  /* 0x00009000ffee7b82 */ /* 0x000e620000000a00 */
[----:B------:R-:W-:-:S02]  /*3ac0*/  FSETP.GTU.FTZ.AND P3, PT, R3, R237, PT ;  /* 0x000000ed0300720b */ /* 0x000fc40003f7c000 */
[----:B------:R-:W-:Y:S01]  /*3ad0*/  ISETP.NE.AND P4, PT, R0, RZ, PT ;  /* 0x000000ff0000720c */ /* 0x000fe20003f85270 */
[----:B------:R-:W-:Y:S01]  /*3ae0*/  IMAD.WIDE.U32 R2, R2, 0x1000000, RZ ;  /* 0x0100000002027825 */ /* 0x000fe200078e00ff */
[----:B------:R-:W-:Y:S02]  /*3af0*/  SEL R13, RZ, 0x10000, P5 ;  /* 0x00010000ff0d7807 */ /* 0x000fe40002800000 */
[----:B------:R-:W-:Y:S02]  /*3b00*/  SEL R0, RZ, 0x1000000, P3 ;  /* 0x01000000ff007807 */ /* 0x000fe40001800000 */
[----:B------:R-:W-:Y:S02]  /*3b10*/  ISETP.NE.AND P5, PT, R20, RZ, PT ;  /* 0x000000ff1400720c */ /* 0x000fe40003fa5270 */
[----:B------:R-:W-:Y:S02]  /*3b20*/  LOP3.LUT R0, R12, R0, R13, 0xfe, !PT ;  /* 0x000000000c007212 */ /* 0x000fe400078efe0d */
[----:B------:R-:W-:-:S02]  /*3b30*/  SEL R12, RZ, 0x1, P4 ;  /* 0x00000001ff0c7807 */ /* 0x000fc40002000000 */
[----:B------:R-:W-:Y:S02]  /*3b40*/  SEL R14, RZ, 0x1, P5 ;  /* 0x00000001ff0e7807 */ /* 0x000fe40002800000 */
[----:B------:R-:W-:Y:S01]  /*3b50*/  LOP3.LUT R3, R3, R0, R5, 0xfe, !PT ;  /* 0x0000000003037212 */ /* 0x000fe200078efe05 */
[----:B------:R-:W-:Y:S01]  /*3b60*/  FMUL.FTZ R0, R15, R230 ;  /* 0x000000e60f007220 */ /* 0x000fe20000410000 */
[----:B------:R-:W-:-:S04]  /*3b70*/  IMAD.WIDE.U32 R12, R12, 0x10000, RZ ;  /* 0x000100000c0c7825 */ /* 0x000fc800078e00ff */
[----:B------:R-:W-:Y:S01]  /*3b80*/  FMUL.FTZ R0, R0, R236 ;  /* 0x000000ec00007220 */ /* 0x000fe20000410000 */
[----:B------:R-:W-:-:S04]  /*3b90*/  IMAD.WIDE.U32 R14, R14, 0x100, RZ ;  /* 0x000001000e0e7825 */ /* 0x000fc800078e00ff */
[----:B------:R-:W-:Y:S02]  /*3ba0*/  FSEL R0, R0, RZ, !P3 ;  /* 0x000000ff00007208 */ /* 0x000fe40005800000 */
[----:B------:R-:W-:Y:S02]  /*3bb0*/  LOP3.LUT R5, R14, R2, R12, 0xfe, !PT ;  /* 0x000000020e057212 */ /* 0x000fe400078efe0c */
[----:B------:R-:W-:Y:S01]  /*3bc0*/  LOP3.LUT R13, R15, R3, R13, 0xfe, !PT ;  /* 0x000000030f0d7212 */ /* 0x000fe200078efe0d */
[----:B0-----:R-:W-:Y:S01]  /*3bd0*/  IMAD.WIDE.U32 R14, R228, 0x20, R218 ;  /* 0x00000020e40e7825 */ /* 0x001fe200078e00da */
[----:B------:R-:W0:Y:S04]  /*3be0*/  @P1 LDC.64 R2, c[0x0][0x230] ;  /* 0x00008c00ff021b82 */ /* 0x000e280000000a00 */
[----:B------:R-:W-:Y:S01]  /*3bf0*/  STG.E.128 desc[UR4][R14.64], R64 ;  /* 0x000000400e007986 */ /* 0x000fe2000c101d04 */
[----:B--2---:R-:W-:Y:S01]  /*3c00*/  FMUL.FTZ R63, R17, R0 ;  /* 0x00000000113f7220 */ /* 0x004fe20000410000 */
[----:B------:R-:W-:-:S03]  /*3c10*/  SEL R0, RZ, 0x1, P6 ;  /* 0x00000001ff007807 */ /* 0x000fc60003000000 */
[----:B------:R-:W-:Y:S01]  /*3c20*/  @P0 FADD.FTZ R63, R71, R63 ;  /* 0x0000003f473f0221 */ /* 0x000fe20000010000 */
[----:B------:R-:W-:Y:S01]  /*3c30*/  LOP3.LUT R12, R5, R0, RZ, 0xfc, !PT ;  /* 0x00000000050c7212 */ /* 0x000fe200078efcff */
[----:B------:R-:W-:-:S03]  /*3c40*/  VIADD R5, R228, 0x20 ;  /* 0x00000020e4057836 */ /* 0x000fc60000000000 */
[----:B------:R1:W-:Y:S01]  /*3c50*/  STG.E.128 desc[UR4][R14.64+0x10], R60 ;  /* 0x0000103c0e007986 */ /* 0x0003e2000c101d04 */
[----:B0-----:R-:W-:-:S04]  /*3c60*/  @P1 IMAD.WIDE.U32 R2, R5, 0x20, R2 ;  /* 0x0000002005021825 */ /* 0x001fc800078e0002 */
        /* <DEDUP_REMOVED lines=18> */
.L_x_44370:
[----:B------:R-:W-:-:S07]  /*3d90*/  MOV R0, R10 ;  /* 0x0000000a00007202 */ /* 0x000fce0000000f00 */
.L_x_44371:
[----:B------:R-:W-:Y:S05]  /*3da0*/  BSYNC B1 ;  /* 0x0000000000017941 */ /* 0x000fea0003800000 */
.L_x_44369:
        /* <DEDUP_REMOVED lines=16> */
.L_x_44375:
[----:B------:R-:W-:Y:S05]  /*3eb0*/  BSYNC B2 ;  /* 0x0000000000027941 */ /* 0x000fea0003800000 */
.L_x_44374:
        /* <DEDUP_REMOVED lines=35> */
[----:B------:R-:W-:-:S05]  /*40f0*/  IMAD.WIDE.U32 R16, R17, -0x326172a9, RZ ;  /* 0xcd9e8d5711107825 */ /* 0x000fca00078e00ff */
[----:B------:R-:W-:Y:S01]  /*4100*/  LOP3.LUT R8, R17, UR28, R2, 0x96, !PT ;  /* 0x0000001c11087c12 */ /* 0x000fe2000f8e9602 */
[----:B------:R-:W-:Y:S01]  /*4110*/  IMAD.WIDE.U32 R2, R3, -0x326172a9, RZ ;  /* 0xcd9e8d5703027825 */ /* 0x000fe200078e00ff */
[----:B------:R-:W-:-:S04]  /*4120*/  HFMA2.MMA R17, -RZ, RZ, 0, 0 ;  /* 0x00000000ff117435 */ /* 0x000fc800000001ff */
[----:B------:R-:W-:Y:S02]  /*4130*/  LOP3.LUT R225, R3, UR30, R16, 0x96, !PT ;  /* 0x0000001e03e17c12 */ /* 0x000fe4000f8e9610 */
[----:B------:R-:W-:Y:S01]  /*4140*/  MOV R10, R2 ;  /* 0x00000002000a7202 */ /* 0x000fe20000000f00 */
[----:B------:R-:W-:-:S04]  /*4150*/  IMAD.WIDE.U32 R2, R8, -0x2daee0ad, RZ ;  /* 0xd2511f5308027825 */ /* 0x000fc800078e00ff */
[----:B------:R-:W-:Y:S01]  /*4160*/  IMAD.MOV.U32 R8, RZ, RZ, R2 ;  /* 0x000000ffff087224 */ /* 0x000fe200078e0002 */
[----:B------:R-:W-:-:S07]  /*4170*/  LOP3.LUT R224, R3, UR31, R224, 0x96, !PT ;  /* 0x0000001f03e07c12 */ /* 0x000fce000f8e96e0 */
.L_x_44373:
[----:B------:R-:W-:Y:S05]  /*4180*/  BSYNC B1 ;  /* 0x0000000000017941 */ /* 0x000fea0003800000 */
.L_x_44372:
[----:B------:R-:W2:Y:S01]  /*4190*/  LDL R2, [R1+0x30] ;  /* 0x0000300001027983 */ /* 0x000ea20000100800 */
        /* <DEDUP_REMOVED lines=23> */
.L_x_44377:
[----:B------:R-:W-:-:S07]  /*4310*/  IMAD.MOV.U32 R0, RZ, RZ, R10 ;  /* 0x000000ffff007224 */ /* 0x000fce00078e000a */
.L_x_44378:
[----:B------:R-:W-:Y:S05]  /*4320*/  BSYNC B1 ;  /* 0x0000000000017941 */ /* 0x000fea0003800000 */
.L_x_44376:
        /* <DEDUP_REMOVED lines=16> */
.L_x_44382:
[----:B------:R-:W-:Y:S05]  /*4430*/  BSYNC B2 ;  /* 0x0000000000027941 */ /* 0x000fea0003800000 */
.L_x_44381:
        /* <DEDUP_REMOVED lines=44> */
.L_x_44380:
[----:B------:R-:W-:Y:S05]  /*4700*/  BSYNC B1 ;  /* 0x0000000000017941 */ /* 0x000fea0003800000 */
.L_x_44379:
        /* <DEDUP_REMOVED lines=23> */
.L_x_44384:
[----:B------:R-:W-:-:S07]  /*4880*/  MOV R0, R10 ;  /* 0x0000000a00007202 */ /* 0x000fce0000000f00 */
.L_x_44385:
[----:B------:R-:W-:Y:S05]  /*4890*/  BSYNC B1 ;  /* 0x0000000000017941 */ /* 0x000fea0003800000 */
.L_x_44383:
        /* <DEDUP_REMOVED lines=16> */
.L_x_44389:
[----:B------:R-:W-:Y:S05]  /*49a0*/  BSYNC B2 ;  /* 0x0000000000027941 */ /* 0x000fea0003800000 */
.L_x_44388:
        /* <DEDUP_REMOVED lines=44> */
.L_x_44387:
[----:B------:R-:W-:Y:S05]  /*4c70*/  BSYNC B1 ;  /* 0x0000000000017941 */ /* 0x000fea0003800000 */
.L_x_44386:
        /* <DEDUP_REMOVED lines=23> */
.L_x_44391:
[----:B------:R-:W-:-:S07]  /*4df0*/  IMAD.MOV.U32 R0, RZ, RZ, R10 ;  /* 0x000000ffff007224 */ /* 0x000fce00078e000a */
.L_x_44392:
[----:B------:R-:W-:Y:S05]  /*4e00*/  BSYNC B1 ;  /* 0x0000000000017941 */ /* 0x000fea0003800000 */
.L_x_44390:
        /* <DEDUP_REMOVED lines=16> */
.L_x_44396:
[----:B------:R-:W-:Y:S05]  /*4f10*/  BSYNC B2 ;  /* 0x0000000000027941 */ /* 0x000fea0003800000 */
.L_x_44395:
        /* <DEDUP_REMOVED lines=44> */
.L_x_44394:
[----:B------:R-:W-:Y:S05]  /*51e0*/  BSYNC B1 ;  /* 0x0000000000017941 */ /* 0x000fea0003800000 */
.L_x_44393:
        /* <DEDUP_REMOVED lines=22> */
.L_x_44398:
[----:B------:R-:W-:-:S07]  /*5350*/  MOV R0, R10 ;  /* 0x0000000a00007202 */ /* 0x000fce0000000f00 */
.L_x_44399:
[----:B------:R-:W-:Y:S05]  /*5360*/  BSYNC B1 ;  /* 0x0000000000017941 */ /* 0x000fea0003800000 */
.L_x_44397:
        /* <DEDUP_REMOVED lines=16> */
.L_x_44403:
[----:B------:R-:W-:Y:S05]  /*5470*/  BSYNC B2 ;  /* 0x0000000000027941 */ /* 0x000fea0003800000 */
.L_x_44402:
        /* <DEDUP_REMOVED lines=44> */
.L_x_44401:
[----:B------:R-:W-:Y:S05]  /*5740*/  BSYNC B1 ;  /* 0x0000000000017941 */ /* 0x000fea0003800000 */
.L_x_44400:
        /* <DEDUP_REMOVED lines=22> */
.L_x_44405:
[----:B------:R-:W-:-:S07]  /*58b0*/  IMAD.MOV.U32 R0, RZ, RZ, R10 ;  /* 0x000000ffff007224 */ /* 0x000fce00078e000a */
.L_x_44406:
[----:B------:R-:W-:Y:S05]  /*58c0*/  BSYNC B1 ;  /* 0x0000000000017941 */ /* 0x000fea0003800000 */
.L_x_44404:
        /* <DEDUP_REMOVED lines=16> */
.L_x_44410:
[----:B------:R-:W-:Y:S05]  /*59d0*/  BSYNC B2 ;  /* 0x0000000000027941 */ /* 0x000fea0003800000 */
.L_x_44409:
        /* <DEDUP_REMOVED lines=44> */
.L_x_44408:
[----:B------:R-:W-:Y:S05]  /*5ca0*/  BSYNC B1 ;  /* 0x0000000000017941 */ /* 0x000fea0003800000 */
.L_x_44407:
        /* <DEDUP_REMOVED lines=22> */
.L_x_44412:
[----:B------:R-:W-:-:S07]  /*5e10*/  MOV R0, R10 ;  /* 0x0000000a00007202 */ /* 0x000fce0000000f00 */
.L_x_44413:
[----:B------:R-:W-:Y:S05]  /*5e20*/  BSYNC B1 ;  /* 0x0000000000017941 */ /* 0x000fea0003800000 */
.L_x_44411:
        /* <DEDUP_REMOVED lines=16> */
.L_x_44417:
[----:B------:R-:W-:Y:S05]  /*5f30*/  BSYNC B2 ;  /* 0x0000000000027941 */ /* 0x000fea0003800000 */
.L_x_44416:
        /* <DEDUP_REMOVED lines=44> */
.L_x_44415:
[----:B------:R-:W-:Y:S05]  /*6200*/  BSYNC B1 ;  /* 0x0000000000017941 */ /* 0x000fea0003800000 */
.L_x_44414:
        /* <DEDUP_REMOVED lines=22> */
.L_x_44419:
[----:B------:R-:W-:-:S07]  /*6370*/  IMAD.MOV.U32 R14, RZ, RZ, R10 ;  /* 0x000000ffff0e7224 */ /* 0x000fce00078e000a */
.L_x_44420:
[----:B------:R-:W-:Y:S05]  /*6380*/  BSYNC B1 ;  /* 0x0000000000017941 */ /* 0x000fea0003800000 */
.L_x_44418:
        /* <DEDUP_REMOVED lines=18> */
.L_x_44424:
[----:B------:R-:W-:Y:S05]  /*64b0*/  BSYNC B2 ;  /* 0x0000000000027941 */ /* 0x000fea0003800000 */
.L_x_44423:
        /* <DEDUP_REMOVED lines=44> */
.L_x_44422:
[----:B------:R-:W-:Y:S05]  /*6780*/  BSYNC B1 ;  /* 0x0000000000017941 */ /* 0x000fea0003800000 */
.L_x_44421:
[----:B------:R-:W2:Y:S01]  /*6790*/  LDL R18, [R1+0x2c] ;  /* 0x00002c0001127983 */ /* 0x000ea20000100800 */
[----:B------:R-:W-:Y:S01]  /*67a0*/  SEL R12, RZ, 0x100, P4 ;  /* 0x00000100ff0c7807 */ /* 0x000fe20002000000 */
[----:B------:R-:W-:Y:S01]  /*67b0*/  HADD2.F32 R15, -RZ, R15.H1_H1 ;  /* 0x3000000fff0f7230 */ /* 0x000fe20000004100 */
[----:B------:R-:W-:Y:S02]  /*67c0*/  ISETP.NE.AND P4, PT, R3, RZ, PT ;  /* 0x000000ff0300720c */ /* 0x000fe40003f85270 */
[----:B------:R-:W-:Y:S02]  /*67d0*/  I2FP.F32.U32 R3, R14 ;  /* 0x0000000e00037245 */ /* 0x000fe40000201000 */
[----:B------:R-:W-:Y:S01]  /*67e0*/  SEL R13, RZ, 0x10000, P5 ;  /* 0x00010000ff0d7807 */ /* 0x000fe20002800000 */
[----:B------:R-:W-:Y:S01]  /*67f0*/  FMUL.FTZ R15, R15, R230 ;  /* 0x000000e60f0f7220 */ /* 0x000fe20000410000 */
[----:B------:R-:W-:Y:S01]  /*6800*/  ISETP.NE.AND P5, PT, R2, RZ, PT ;  /* 0x000000ff0200720c */ /* 0x000fe20003fa5270 */
[----:B------:R-:W-:Y:S01]  /*6810*/  FFMA.FTZ R3, R3, R252, 1.1641532182693481445e-10 ;  /* 0x2f00000003037423 */ /* 0x000fe200000100fc */
[----:B------:R-:W-:Y:S01]  /*6820*/  SEL R2, RZ, 0x1, P2 ;  /* 0x00000001ff027807 */ /* 0x000fe20001000000 */
[----:B------:R-:W-:Y:S01]  /*6830*/  FMUL.FTZ R15, R15, R236 ;  /* 0x000000ec0f0f7220 */ /* 0x000fe20000410000 */
[----:B------:R-:W-:-:S02]  /*6840*/  SEL R16, RZ, 0x1, P5 ;  /* 0x00000001ff107807 */ /* 0x000fc40002800000 */
[----:B------:R-:W-:Y:S02]  /*6850*/  FSETP.GTU.FTZ.AND P2, PT, R3, R237, PT ;  /* 0x000000ed0300720b */ /* 0x000fe40003f5c000 */
[----:B------:R-:W-:Y:S01]  /*6860*/  LOP3.LUT P6, RZ, R4, 0x8, RZ, 0xc0, !PT ;  /* 0x0000000804ff7812 */ /* 0x000fe200078cc0ff */
[----:B------:R-:W-:Y:S01]  /*6870*/  IMAD.WIDE.U32 R16, R16, 0x100, RZ ;  /* 0x0000010010107825 */ /* 0x000fe200078e00ff */
[----:B------:R-:W-:Y:S02]  /*6880*/  SEL R3, RZ, 0x1000000, P2 ;  /* 0x01000000ff037807 */ /* 0x000fe40001000000 */
[----:B------:R-:W-:Y:S02]  /*6890*/  FSEL R15, R15, RZ, !P2 ;  /* 0x000000ff0f0f7208 */ /* 0x000fe40005000000 */
[----:B------:R-:W-:Y:S01]  /*68a0*/  LOP3.LUT R12, R12, R3, R13, 0xfe, !PT ;  /* 0x000000030c0c7212 */ /* 0x000fe200078efe0d */
[----:B------:R-:W-:Y:S01]  /*68b0*/  IMAD.WIDE.U32 R2, R2, 0x1000000, RZ ;  /* 0x0100000002027825 */ /* 0x000fe200078e00ff */
[----:B------:R-:W-:-:S04]  /*68c0*/  SEL R13, RZ, 0x1, P3 ;  /* 0x00000001ff0d7807 */ /* 0x000fc80001800000 */
[----:B------:R-:W-:Y:S02]  /*68d0*/  LOP3.LUT R3, R3, R12, R13, 0xfe, !PT ;  /* 0x0000000c03037212 */ /* 0x000fe400078efe0d */
[----:B------:R-:W-:-:S05]  /*68e0*/  SEL R12, RZ, 0x1, P4 ;  /* 0x00000001ff0c7807 */ /* 0x000fca0002000000 */
[----:B------:R-:W-:-:S03]  /*68f0*/  IMAD.WIDE.U32 R12, R12, 0x10000, RZ ;  /* 0x000100000c0c7825 */ /* 0x000fc600078e00ff */
[----:B------:R-:W-:Y:S02]  /*6900*/  LOP3.LUT R14, R16, R2, R12, 0xfe, !PT ;  /* 0x00000002100e7212 */ /* 0x000fe400078efe0c */
[----:B------:R-:W-:Y:S01]  /*6910*/  LOP3.LUT R17, R17, R3, R13, 0xfe, !PT ;  /* 0x0000000311117212 */ /* 0x000fe200078efe0d */
[----:B------:R-:W-:Y:S01]  /*6920*/  IMAD.WIDE.U32 R2, R5, 0x20, R218 ;  /* 0x0000002005027825 */ /* 0x000fe200078e00da */
[----:B------:R-:W0:Y:S04]  /*6930*/  @P1 LDC.64 R12, c[0x0][0x230] ;  /* 0x00008c00ff0c1b82 */ /* 0x000e280000000a00 */
[----:B------:R-:W-:Y:S01]  /*6940*/  STG.E.128 desc[UR4][R2.64], R56 ;  /* 0x0000003802007986 */ /* 0x000fe2000c101d04 */
[----:B--2---:R-:W-:Y:S01]  /*6950*/  FMUL.FTZ R55, R18, R15 ;  /* 0x0000000f12377220 */ /* 0x004fe20000410000 */
[----:B------:R-:W-:-:S03]  /*6960*/  SEL R15, RZ, 0x1, P6 ;  /* 0x00000001ff0f7807 */ /* 0x000fc60003000000 */
[----:B------:R-:W-:Y:S01]  /*6970*/  @P0 FADD.FTZ R55, R71, R55 ;  /* 0x0000003747370221 */ /* 0x000fe20000010000 */
[----:B------:R-:W-:-:S04]  /*6980*/  LOP3.LUT R16, R14, R15, RZ, 0xfc, !PT ;  /* 0x0000000f0e107212 */ /* 0x000fc800078efcff */
[----:B------:R1:W-:Y:S02]  /*6990*/  STG.E.128 desc[UR4][R2.64+0x10], R52 ;  /* 0x0000103402007986 */ /* 0x0003e4000c101d04 */
[----:B-1----:R-:W-:-:S05]  /*69a0*/  IMAD.WIDE.U32 R2, R5, 0x8, R238 ;  /* 0x0000000805027825 */ /* 0x002fca00078e00ee */
[----:B------:R1:W-:Y:S02]  /*69b0*/  STG.E.64 desc[UR4][R2.64], R16 ;  /* 0x0000001002007986 */ /* 0x0003e4000c101b04 */
[----:B-1----:R-:W-:-:S05]  /*69c0*/  IADD3 R3, R228, 0x40, RZ ;  /* 0x00000040e4037810 */ /* 0x002fca0007ffe0ff */
[----:B0-----:R-:W-:-:S05]  /*69d0*/  @P1 IMAD.WIDE.U32 R12, R3, 0x20, R12 ;  /* 0x00000020030c1825 */ /* 0x001fca00078e000c */
[----:B------:R-:W5:Y:S04]  /*69e0*/  @P1 LDG.E.128 R72, desc[UR4][R12.64] ;  /* 0x000000040c481981 */ /* 0x000f68000c1e1d00 */
        /* <DEDUP_REMOVED lines=15> */
.L_x_44426:
[----:B------:R-:W-:-:S07]  /*6ae0*/  IMAD.MOV.U32 R2, RZ, RZ, R10 ;  /* 0x000000ffff027224 */ /* 0x000fce00078e000a */
.L_x_44427:
[----:B------:R-:W-:Y:S05]  /*6af0*/  BSYNC B1 ;  /* 0x0000000000017941 */ /* 0x000fea0003800000 */
.L_x_44425:
        /* <DEDUP_REMOVED lines=16> */
.L_x_44431:
[----:B------:R-:W-:Y:S05]  /*6c00*/  BSYNC B2 ;  /* 0x0000000000027941 */ /* 0x000fea0003800000 */
.L_x_44430:
        /* <DEDUP_REMOVED lines=44> */
.L_x_44429:
[----:B------:R-:W-:Y:S05]  /*6ed0*/  BSYNC B1 ;  /* 0x0000000000017941 */ /* 0x000fea0003800000 */
.L_x_44428:
        /* <DEDUP_REMOVED lines=23> */
.L_x_44433:
[----:B------:R-:W-:-:S07]  /*7050*/  MOV R0, R10 ;  /* 0x0000000a00007202 */ /* 0x000fce0000000f00 */
.L_x_44434:
[----:B------:R-:W-:Y:S05]  /*7060*/  BSYNC B1 ;  /* 0x0000000000017941 */ /* 0x000fea0003800000 */
.L_x_44432:
        /* <DEDUP_REMOVED lines=16> */
.L_x_44438:
[----:B------:R-:W-:Y:S05]  /*7170*/  BSYNC B2 ;  /* 0x0000000000027941 */ /* 0x000fea0003800000 */
.L_x_44437:
        /* <DEDUP_REMOVED lines=44> */
.L_x_44436:
[----:B------:R-:W-:Y:S05]  /*7440*/  BSYNC B1 ;  /* 0x0000000000017941 */ /* 0x000fea0003800000 */
.L_x_44435:
        /* <DEDUP_REMOVED lines=23> */
.L_x_44440:
[----:B------:R-:W-:-:S07]  /*75c0*/  IMAD.MOV.U32 R0, RZ, RZ, R10 ;  /* 0x000000ffff007224 */ /* 0x000fce00078e000a */
.L_x_44441:
[----:B------:R-:W-:Y:S05]  /*75d0*/  BSYNC B1 ;  /* 0x0000000000017941 */ /* 0x000fea0003800000 */
.L_x_44439:
        /* <DEDUP_REMOVED lines=16> */
.L_x_44445:
[----:B------:R-:W-:Y:S05]  /*76e0*/  BSYNC B2 ;  /* 0x0000000000027941 */ /* 0x000fea0003800000 */
.L_x_44444:
        /* <DEDUP_REMOVED lines=44> */
.L_x_44443:
[----:B------:R-:W-:Y:S05]  /*79b0*/  BSYNC B1 ;  /* 0x0000000000017941 */ /* 0x000fea0003800000 */
.L_x_44442:
        /* <DEDUP_REMOVED lines=23> */
.L_x_44447:
[----:B------:R-:W-:-:S07]  /*7b30*/  MOV R0, R10 ;  /* 0x0000000a00007202 */ /* 0x000fce0000000f00 */
.L_x_44448:
[----:B------:R-:W-:Y:S05]  /*7b40*/  BSYNC B1 ;  /* 0x0000000000017941 */ /* 0x000fea0003800000 */
.L_x_44446:
        /* <DEDUP_REMOVED lines=16> */
.L_x_44452:
[----:B------:R-:W-:Y:S05]  /*7c50*/  BSYNC B2 ;  /* 0x0000000000027941 */ /* 0x000fea0003800000 */
.L_x_44451:
        /* <DEDUP_REMOVED lines=44> */
.L_x_44450:
[----:B------:R-:W-:Y:S05]  /*7f20*/  BSYNC B1 ;  /* 0x0000000000017941 */ /* 0x000fea0003800000 */
.L_x_44449:
        /* <DEDUP_REMOVED lines=21> */
.L_x_44454:
[----:B------:R-:W-:-:S07]  /*8080*/  IMAD.MOV.U32 R0, RZ, RZ, R10 ;  /* 0x000000ffff007224 */ /* 0x000fce00078e000a */
.L_x_44455:
[----:B------:R-:W-:Y:S05]  /*8090*/  BSYNC B1 ;  /* 0x0000000000017941 */ /* 0x000fea0003800000 */
.L_x_44453:
        /* <DEDUP_REMOVED lines=16> */
.L_x_44459:
[----:B------:R-:W-:Y:S05]  /*81a0*/  BSYNC B2 ;  /* 0x0000000000027941 */ /* 0x000fea0003800000 */
.L_x_44458:
        /* <DEDUP_REMOVED lines=44> */
.L_x_44457:
[----:B------:R-:W-:Y:S05]  /*8470*/  BSYNC B1 ;  /* 0x0000000000017941 */ /* 0x000fea0003800000 */
.L_x_44456:
        /* <DEDUP_REMOVED lines=21> */
.L_x_44461:
[----:B------:R-:W-:-:S07]  /*85d0*/  MOV R0, R10 ;  /* 0x0000000a00007202 */ /* 0x000fce0000000f00 */
.L_x_44462:
[----:B------:R-:W-:Y:S05]  /*85e0*/  BSYNC B1 ;  /* 0x0000000000017941 */ /* 0x000fea0003800000 */
.L_x_44460:
        /* <DEDUP_REMOVED lines=16> */
.L_x_44466:
[----:B------:R-:W-:Y:S05]  /*86f0*/  BSYNC B2 ;  /* 0x0000000000027941 */ /* 0x000fea0003800000 */
.L_x_44465:
        /* <DEDUP_REMOVED lines=44> */
.L_x_44464:
[----:B------:R-:W-:Y:S05]  /*89c0*/  BSYNC B1 ;  /* 0x0000000000017941 */ /* 0x000fea0003800000 */
.L_x_44463:
        /* <DEDUP_REMOVED lines=21> */
.L_x_44468:
[----:B------:R-:W-:-:S07]  /*8b20*/  IMAD.MOV.U32 R0, RZ, RZ, R10 ;  /* 0x000000ffff007224 */ /* 0x000fce00078e000a */
.L_x_44469:
[----:B------:R-:W-:Y:S05]  /*8b30*/  BSYNC B1 ;  /* 0x0000000000017941 */ /* 0x000fea0003800000 */
.L_x_44467:
        /* <DEDUP_REMOVED lines=16> */
.L_x_44473:
[----:B------:R-:W-:Y:S05]  /*8c40*/  BSYNC B2 ;  /* 0x0000000000027941 */ /* 0x000fea0003800000 */
.L_x_44472:
        /* <DEDUP_REMOVED lines=44> */
.L_x_44471:
[----:B------:R-:W-:Y:S05]  /*8f10*/  BSYNC B1 ;  /* 0x0000000000017941 */ /* 0x000fea0003800000 */
.L_x_44470:
        /* <DEDUP_REMOVED lines=21> */
.L_x_44475:
[----:B------:R-:W-:-:S07]  /*9070*/  MOV R2, R10 ;  /* 0x0000000a00027202 */ /* 0x000fce0000000f00 */
.L_x_44476:
[----:B------:R-:W-:Y:S05]  /*9080*/  BSYNC B1 ;  /* 0x0000000000017941 */ /* 0x000fea0003800000 */
.L_x_44474:
        /* <DEDUP_REMOVED lines=18> */
.L_x_44480:
[----:B------:R-:W-:Y:S05]  /*91b0*/  BSYNC B2 ;  /* 0x0000000000027941 */ /* 0x000fea0003800000 */
.L_x_44479:
        /* <DEDUP_REMOVED lines=44> */
.L_x_44478:
[----:B------:R-:W-:Y:S05]  /*9480*/  BSYNC B1 ;  /* 0x0000000000017941 */ /* 0x000fea0003800000 */
.L_x_44477:
[----:B------:R-:W-:Y:S01]  /*9490*/  I2FP.F32.U32 R17, R2 ;  /* 0x0000000200117245 */ /* 0x000fe20000201000 */
[----:B------:R-:W-:Y:S01]  /*94a0*/  HADD2.F32 R15, -RZ, R15.H1_H1 ;  /* 0x3000000fff0f7230 */ /* 0x000fe20000004100 */
        /* <DEDUP_REMOVED lines=18> */
[----:B------:R-:W-:Y:S01]  /*95d0*/  SEL R14, RZ, 0x1, P6 ;  /* 0x00000001ff0e7807 */ /* 0x000fe20003000000 */
[----:B------:R-:W-:-:S03]  /*95e0*/  IMAD.WIDE.U32 R18, R18, 0x100, RZ ;  /* 0x0000010012127825 */ /* 0x000fc600078e00ff */
[----:B------:R-:W-:Y:S02]  /*95f0*/  LOP3.LUT R2, R18, R12, R16, 0xfe, !PT ;  /* 0x0000000c12027212 */ /* 0x000fe400078efe10 */
[----:B------:R-:W-:Y:S02]  /*9600*/  FSEL R12, R15, RZ, !P2 ;  /* 0x000000ff0f0c7208 */ /* 0x000fe40005000000 */
[----:B------:R-:W-:Y:S02]  /*9610*/  LOP3.LUT R17, R19, R13, R17, 0xfe, !PT ;  /* 0x0000000d13117212 */ /* 0x000fe400078efe11 */
[----:B------:R-:W-:Y:S01]  /*9620*/  LOP3.LUT R16, R2, R14, RZ, 0xfc, !PT ;  /* 0x0000000e02107212 */ /* 0x000fe200078efcff */
[----:B------:R-:W-:Y:S01]  /*9630*/  FMUL.FTZ R47, R247, R12 ;  /* 0x0000000cf72f7220 */ /* 0x000fe20000410000 */
[----:B------:R-:W-:-:S04]  /*9640*/  IMAD.WIDE.U32 R12, R3, 0x20, R218 ;  /* 0x00000020030c7825 */ /* 0x000fc800078e00da */
[----:B------:R-:W-:Y:S01]  /*9650*/  @P0 FADD.FTZ R47, R71, R47 ;  /* 0x0000002f472f0221 */ /* 0x000fe20000010000 */
[----:B------:R-:W-:Y:S01]  /*9660*/  VIADD R2, R228, 0x60 ;  /* 0x00000060e4027836 */ /* 0x000fe20000000000 */
[----:B------:R-:W-:Y:S01]  /*9670*/  STG.E.128 desc[UR4][R12.64], R48 ;  /* 0x000000300c007986 */ /* 0x000fe2000c101d04 */
[----:B------:R-:W-:-:S03]  /*9680*/  IMAD.WIDE.U32 R14, R3, 0x8, R238 ;  /* 0x00000008030e7825 */ /* 0x000fc600078e00ee */
        /* <DEDUP_REMOVED lines=20> */
.L_x_44482:
[----:B------:R-:W-:-:S07]  /*97d0*/  MOV R20, R10 ;  /* 0x0000000a00147202 */ /* 0x000fce0000000f00 */
.L_x_44483:
[----:B------:R-:W-:Y:S05]  /*97e0*/  BSYNC B1 ;  /* 0x0000000000017941 */ /* 0x000fea0003800000 */
.L_x_44481:
        /* <DEDUP_REMOVED lines=16> */
.L_x_44487:
[----:B------:R-:W-:Y:S05]  /*98f0*/  BSYNC B2 ;  /* 0x0000000000027941 */ /* 0x000fea0003800000 */
.L_x_44486:
        /* <DEDUP_REMOVED lines=44> */
.L_x_44485:
[----:B------:R-:W-:Y:S05]  /*9bc0*/  BSYNC B1 ;  /* 0x0000000000017941 */ /* 0x000fea0003800000 */
.L_x_44484:
[----:B------:R-:W-:Y:S01]  /*9bd0*/  I2FP.F32.U32 R0, R20 ;  /* 0x0000001400007245 */ /* 0x000fe20000201000 */
[----:B------:R-:W-:Y:S01]  /*9be0*/  BSSY B1, `(.L_x_44488) ;  /* 0x0000017000017945 */ /* 0x000fe20003800000 */
[----:B------:R-:W-:Y:S01]  /*9bf0*/  LOP3.LUT R4, R4, 0xfffffff7, RZ, 0xc0, !PT ;  /* 0xfffffff704047812 */ /* 0x000fe200078ec0ff */
[----:B------:R-:W-:Y:S02]  /*9c00*/  VIADD R16, R17, 0x1 ;  /* 0x0000000111107836 */ /* 0x000fe40000000000 */
[----:B------:R-:W-:-:S05]  /*9c10*/  FFMA.FTZ R0, R0, R252, 1.1641532182693481445e-10 ;  /* 0x2f00000000007423 */ /* 0x000fca00000100fc */
[----:B------:R-:W-:Y:S01]  /*9c20*/  FSETP.GTU.FTZ.AND P2, PT, R0, R237, PT ;  /* 0x000000ed0000720b */ /* 0x000fe20003f5c000 */
[----:B-----5:R-:W-:-:S05]  /*9c30*/  HADD2.F32 R0, -RZ, R12.H0_H0 ;  /* 0x2000000cff007230 */ /* 0x020fca0000004100 */
        /* <DEDUP_REMOVED lines=16> */
.L_x_44489:
[----:B------:R-:W-:-:S07]  /*9d40*/  IMAD.MOV.U32 R0, RZ, RZ, R10 ;  /* 0x000000ffff007224 */ /* 0x000fce00078e000a */
.L_x_44490:
[----:B------:R-:W-:Y:S05]  /*9d50*/  BSYNC B1 ;  /* 0x0000000000017941 */ /* 0x000fea0003800000 */
.L_x_44488:
        /* <DEDUP_REMOVED lines=16> */
.L_x_44494:
[----:B------:R-:W-:Y:S05]  /*9e60*/  BSYNC B2 ;  /* 0x0000000000027941 */ /* 0x000fea0003800000 */
.L_x_44493:
        /* <DEDUP_REMOVED lines=44> */
.L_x_44492:
[----:B------:R-:W-:Y:S05]  /*a130*/  BSYNC B1 ;  /* 0x0000000000017941 */ /* 0x000fea0003800000 */
.L_x_44491:
[----:B------:R-:W-:Y:S01]  /*a140*/  I2FP.F32.U32 R0, R0 ;  /* 0x0000000000007245 */ /* 0x000fe20000201000 */
[----:B------:R-:W-:Y:S01]  /*a150*/  HADD2.F32 R12, -RZ, R12.H1_H1 ;  /* 0x3000000cff0c7230 */ /* 0x000fe20000004100 */
[----:B------:R-:W-:Y:S01]  /*a160*/  LOP3.LUT R4, R4, 0xfffffffb, RZ, 0xc0, !PT ;  /* 0xfffffffb04047812 */ /* 0x000fe200078ec0ff */
[----:B------:R-:W-:Y:S02]  /*a170*/  BSSY B1, `(.L_x_44495) ;  /* 0x0000015000017945 */ /* 0x000fe40003800000 */
        /* <DEDUP_REMOVED lines=19> */
.L_x_44496:
[----:B------:R-:W-:-:S07]  /*a2b0*/  MOV R0, R10 ;  /* 0x0000000a00007202 */ /* 0x000fce0000000f00 */
.L_x_44497:
[----:B------:R-:W-:Y:S05]  /*a2c0*/  BSYNC B1 ;  /* 0x0000000000017941 */ /* 0x000fea0003800000 */
.L_x_44495:
        /* <DEDUP_REMOVED lines=16> */
.L_x_44501:
[----:B------:R-:W-:Y:S05]  /*a3d0*/  BSYNC B2 ;  /* 0x0000000000027941 */ /* 0x000fea0003800000 */
.L_x_44500:
        /* <DEDUP_REMOVED lines=44> */
.L_x_44499:
[----:B------:R-:W-:Y:S05]  /*a6a0*/  BSYNC B1 ;  /* 0x0000000000017941 */ /* 0x000fea0003800000 */
.L_x_44498:
[----:B------:R-:W-:Y:S01]  /*a6b0*/  I2FP.F32.U32 R0, R0 ;  /* 0x0000000000007245 */ /* 0x000fe20000201000 */
[----:B------:R-:W-:Y:S01]  /*a6c0*/  BSSY B1, `(.L_x_44502) ;  /* 0x0000017000017945 */ /* 0x000fe20003800000 */
[----:B------:R-:W-:Y:S01]  /*a6d0*/  LOP3.LUT R4, R4, 0xfffffffd, RZ, 0xc0, !PT ;  /* 0xfffffffd04047812 */ /* 0x000fe200078ec0ff */
        /* <DEDUP_REMOVED lines=20> */
.L_x_44503:
[----:B------:R-:W-:-:S07]  /*a820*/  IMAD.MOV.U32 R0, RZ, RZ, R10 ;  /* 0x000000ffff007224 */ /* 0x000fce00078e000a */
.L_x_44504:
[----:B------:R-:W-:Y:S05]  /*a830*/  BSYNC B1 ;  /* 0x0000000000017941 */ /* 0x000fea0003800000 */
.L_x_44502:
        /* <DEDUP_REMOVED lines=16> */
.L_x_44508:
[----:B------:R-:W-:Y:S05]  /*a940*/  BSYNC B2 ;  /* 0x0000000000027941 */ /* 0x000fea0003800000 */
.L_x_44507:
        /* <DEDUP_REMOVED lines=44> */
.L_x_44506:
[----:B------:R-:W-:Y:S05]  /*ac10*/  BSYNC B1 ;  /* 0x0000000000017941 */ /* 0x000fea0003800000 */
.L_x_44505:
        /* <DEDUP_REMOVED lines=21> */
.L_x_44510:
[----:B------:R-:W-:-:S07]  /*ad70*/  MOV R0, R10 ;  /* 0x0000000a00007202 */ /* 0x000fce0000000f00 */
.L_x_44511:
[----:B------:R-:W-:Y:S05]  /*ad80*/  BSYNC B1 ;  /* 0x0000000000017941 */ /* 0x000fea0003800000 */
.L_x_44509:
        /* <DEDUP_REMOVED lines=16> */
.L_x_44515:
[----:B------:R-:W-:Y:S05]  /*ae90*/  BSYNC B2 ;  /* 0x0000000000027941 */ /* 0x000fea0003800000 */
.L_x_44514:
        /* <DEDUP_REMOVED lines=44> */
.L_x_44513:
[----:B------:R-:W-:Y:S05]  /*b160*/  BSYNC B1 ;  /* 0x0000000000017941 */ /* 0x000fea0003800000 */
.L_x_44512:
        /* <DEDUP_REMOVED lines=21> */
.L_x_44517:
[----:B------:R-:W-:-:S07]  /*b2c0*/  MOV R0, R10 ;  /* 0x0000000a00007202 */ /* 0x000fce0000000f00 */
.L_x_44518:
[----:B------:R-:W-:Y:S05]  /*b2d0*/  BSYNC B1 ;  /* 0x0000000000017941 */ /* 0x000fea0003800000 */
.L_x_44516:
        /* <DEDUP_REMOVED lines=16> */
.L_x_44522:
[----:B------:R-:W-:Y:S05]  /*b3e0*/  BSYNC B2 ;  /* 0x0000000000027941 */ /* 0x000fea0003800000 */
.L_x_44521:
        /* <DEDUP_REMOVED lines=44> */
.L_x_44520:
[----:B------:R-:W-:Y:S05]  /*b6b0*/  BSYNC B1 ;  /* 0x0000000000017941 */ /* 0x000fea0003800000 */
.L_x_44519:
        /* <DEDUP_REMOVED lines=21> */
.L_x_44524:
[----:B------:R-:W-:-:S07]  /*b810*/  MOV R0, R10 ;  /* 0x0000000a00007202 */ /* 0x000fce0000000f00 */
.L_x_44525:
[----:B------:R-:W-:Y:S05]  /*b820*/  BSYNC B1 ;  /* 0x0000000000017941 */ /* 0x000fea0003800000 */
.L_x_44523:
        /* <DEDUP_REMOVED lines=16> */
.L_x_44529:
[----:B------:R-:W-:Y:S05]  /*b930*/  BSYNC B2 ;  /* 0x0000000000027941 */ /* 0x000fea0003800000 */
.L_x_44528:
        /* <DEDUP_REMOVED lines=44> */
.L_x_44527:
[----:B------:R-:W-:Y:S05]  /*bc00*/  BSYNC B1 ;  /* 0x0000000000017941 */ /* 0x000fea0003800000 */
.L_x_44526:
        /* <DEDUP_REMOVED lines=21> */
.L_x_44531:
[----:B------:R-:W-:-:S07]  /*bd60*/  MOV R0, R10 ;  /* 0x0000000a00007202 */ /* 0x000fce0000000f00 */
.L_x_44532:
[----:B------:R-:W-:Y:S05]  /*bd70*/  BSYNC B1 ;  /* 0x0000000000017941 */ /* 0x000fea0003800000 */
.L_x_44530:
        /* <DEDUP_REMOVED lines=19> */
.L_x_44536:
[----:B------:R-:W-:Y:S05]  /*beb0*/  BSYNC B2 ;  /* 0x0000000000027941 */ /* 0x000fea0003800000 */
.L_x_44535:
        /* <DEDUP_REMOVED lines=44> */
.L_x_44534:
[----:B------:R-:W-:Y:S05]  /*c180*/  BSYNC B1 ;  /* 0x0000000000017941 */ /* 0x000fea0003800000 */
.L_x_44533:
        /* <DEDUP_REMOVED lines=12> */
[----:B------:R-:W-:Y:S02]  /*c250*/  FSEL R15, R15, RZ, !P2 ;  /* 0x000000ff0f0f7208 */ /* 0x000fe40005000000 */
[----:B------:R-:W-:Y:S01]  /*c260*/  LOP3.LUT R14, R12, R14, R13, 0xfe, !PT ;  /* 0x0000000e0c0e7212 */ /* 0x000fe200078efe0d */
[----:B------:R-:W-:Y:S01]  /*c270*/  IMAD.WIDE.U32 R12, R0, 0x1000000, RZ ;  /* 0x01000000000c7825 */ /* 0x000fe200078e00ff */
[----:B------:R-:W-:-:S03]  /*c280*/  SEL R0, RZ, 0x1, P3 ;  /* 0x00000001ff007807 */ /* 0x000fc60001800000 */
[----:B------:R-:W-:Y:S01]  /*c290*/  FMUL.FTZ R39, R111, R15 ;  /* 0x0000000f6f277220 */ /* 0x000fe20000410000 */
[----:B------:R-:W-:Y:S02]  /*c2a0*/  LOP3.LUT P6, RZ, R4, 0x8, RZ, 0xc0, !PT ;  /* 0x0000000804ff7812 */ /* 0x000fe400078cc0ff */
[----:B------:R-:W-:Y:S01]  /*c2b0*/  LOP3.LUT R13, R13, R14, R0, 0xfe, !PT ;  /* 0x0000000e0d0d7212 */ /* 0x000fe200078efe00 */
[----:B------:R-:W-:Y:S01]  /*c2c0*/  @P0 FADD.FTZ R39, R71, R39 ;  /* 0x0000002747270221 */ /* 0x000fe20000010000 */
[----:B------:R-:W-:Y:S02]  /*c2d0*/  SEL R14, RZ, 0x1, P4 ;  /* 0x00000001ff0e7807 */ /* 0x000fe40002000000 */
[----:B------:R-:W-:-:S03]  /*c2e0*/  SEL R0, RZ, 0x1, P5 ;  /* 0x00000001ff007807 */ /* 0x000fc60002800000 */
[----:B------:R-:W-:Y:S01]  /*c2f0*/  IMAD.WIDE.U32 R16, R14, 0x10000, RZ ;  /* 0x000100000e107825 */ /* 0x000fe200078e00ff */
[----:B------:R-:W-:-:S03]  /*c300*/  SEL R14, RZ, 0x1, P6 ;  /* 0x00000001ff0e7807 */ /* 0x000fc60003000000 */
[----:B------:R-:W-:-:S03]  /*c310*/  IMAD.WIDE.U32 R18, R0, 0x100, RZ ;  /* 0x0000010000127825 */ /* 0x000fc600078e00ff */
[----:B------:R-:W-:Y:S02]  /*c320*/  LOP3.LUT R0, R18, R12, R16, 0xfe, !PT ;  /* 0x0000000c12007212 */ /* 0x000fe400078efe10 */
[----:B------:R-:W-:Y:S01]  /*c330*/  LOP3.LUT R17, R19, R13, R17, 0xfe, !PT ;  /* 0x0000000d13117212 */ /* 0x000fe200078efe11 */
[----:B------:R-:W-:Y:S01]  /*c340*/  IMAD.WIDE.U32 R12, R2, 0x20, R218 ;  /* 0x00000020020c7825 */ /* 0x000fe200078e00da */
[----:B------:R-:W-:-:S03]  /*c350*/  LOP3.LUT R16, R0, R14, RZ, 0xfc, !PT ;  /* 0x0000000e00107212 */ /* 0x000fc600078efcff */
        /* <DEDUP_REMOVED lines=23> */
.L_x_44538:
[----:B------:R-:W-:-:S07]  /*c4d0*/  MOV R16, R10 ;  /* 0x0000000a00107202 */ /* 0x000fce0000000f00 */
.L_x_44539:
[----:B------:R-:W-:Y:S05]  /*c4e0*/  BSYNC B1 ;  /* 0x0000000000017941 */ /* 0x000fea0003800000 */
.L_x_44537:
        /* <DEDUP_REMOVED lines=16> */
.L_x_44543:
[----:B------:R-:W-:Y:S05]  /*c5f0*/  BSYNC B2 ;  /* 0x0000000000027941 */ /* 0x000fea0003800000 */
.L_x_44542:
        /* <DEDUP_REMOVED lines=44> */
.L_x_44541:
[----:B------:R-:W-:Y:S05]  /*c8c0*/  BSYNC B1 ;  /* 0x0000000000017941 */ /* 0x000fea0003800000 */
.L_x_44540:
[----:B------:R-:W-:Y:S01]  /*c8d0*/  I2FP.F32.U32 R16, R16 ;  /* 0x0000001000107245 */ /* 0x000fe20000201000 */
[----:B------:R-:W-:Y:S01]  /*c8e0*/  BSSY B1, `(.L_x_44544) ;  /* 0x0000017000017945 */ /* 0x000fe20003800000 */
[----:B------:R-:W-:-:S03]  /*c8f0*/  LOP3.LUT R4, R4, 0xfffffff7, RZ, 0xc0, !PT ;  /* 0xfffffff704047812 */ /* 0x000fc600078ec0ff */
        /* <DEDUP_REMOVED lines=8> */
[----:B------:R-:W-:Y:S01]  /*c980*/  FMUL.FTZ R32, R104, R16 ;  /* 0x0000001068207220 */ /* 0x000fe20000410000 */
        /* <DEDUP_REMOVED lines=11> */
.L_x_44545:
[----:B------:R-:W-:-:S07]  /*ca40*/  MOV R20, R10 ;  /* 0x0000000a00147202 */ /* 0x000fce0000000f00 */
.L_x_44546:
[----:B------:R-:W-:Y:S05]  /*ca50*/  BSYNC B1 ;  /* 0x0000000000017941 */ /* 0x000fea0003800000 */
.L_x_44544:
        /* <DEDUP_REMOVED lines=16> */
.L_x_44550:
[----:B------:R-:W-:Y:S05]  /*cb60*/  BSYNC B2 ;  /* 0x0000000000027941 */ /* 0x000fea0003800000 */
.L_x_44549:
        /* <DEDUP_REMOVED lines=44> */
.L_x_44548:
[----:B------:R-:W-:Y:S05]  /*ce30*/  BSYNC B1 ;  /* 0x0000000000017941 */ /* 0x000fea0003800000 */
.L_x_44547:
[----:B------:R-:W-:Y:S01]  /*ce40*/  I2FP.F32.U32 R17, R20 ;  /* 0x0000001400117245 */ /* 0x000fe20000201000 */
[----:B------:R-:W-:Y:S01]  /*ce50*/  HADD2.F32 R12, -RZ, R12.H1_H1 ;  /* 0x3000000cff0c7230 */ /* 0x000fe20000004100 */
[----:B------:R-:W-:Y:S01]  /*ce60*/  LOP3.LUT R4, R4, 0xfffffffb, RZ, 0xc0, !PT ;  /* 0xfffffffb04047812 */ /* 0x000fe200078ec0ff */
[----:B------:R-:W-:Y:S02]  /*ce70*/  BSSY B1, `(.L_x_44551) ;  /* 0x0000015000017945 */ /* 0x000fe40003800000 */
[----:B------:R-:W-:Y:S01]  /*ce80*/  FFMA.FTZ R17, R17, R252, 1.1641532182693481445e-10 ;  /* 0x2f00000011117423 */ /* 0x000fe200000100fc */
[----:B------:R-:W-:-:S04]  /*ce90*/  FMUL.FTZ R12, R12, R230 ;  /* 0x000000e60c0c7220 */ /* 0x000fc80000410000 */
        /* <DEDUP_REMOVED lines=17> */
.L_x_44552:
[----:B------:R-:W-:-:S07]  /*cfb0*/  MOV R12, R10 ;  /* 0x0000000a000c7202 */ /* 0x000fce0000000f00 */
.L_x_44553:
[----:B------:R-:W-:Y:S05]  /*cfc0*/  BSYNC B1 ;  /* 0x0000000000017941 */ /* 0x000fea0003800000 */
.L_x_44551:
        /* <DEDUP_REMOVED lines=16> */
.L_x_44557:
[----:B------:R-:W-:Y:S05]  /*d0d0*/  BSYNC B2 ;  /* 0x0000000000027941 */ /* 0x000fea0003800000 */
.L_x_44556:
        /* <DEDUP_REMOVED lines=44> */
.L_x_44555:
[----:B------:R-:W-:Y:S05]  /*d3a0*/  BSYNC B1 ;  /* 0x0000000000017941 */ /* 0x000fea0003800000 */
.L_x_44554:
[----:B------:R-:W-:Y:S01]  /*d3b0*/  I2FP.F32.U32 R12, R12 ;  /* 0x0000000c000c7245 */ /* 0x000fe20000201000 */
[----:B------:R-:W-:Y:S01]  /*d3c0*/  BSSY B1, `(.L_x_44558) ;  /* 0x0000017000017945 */ /* 0x000fe20003800000 */
[----:B------:R-:W-:Y:S02]  /*d3d0*/  LOP3.LUT R4, R4, 0xfffffffd, RZ, 0xc0, !PT ;  /* 0xfffffffd04047812 */ /* 0x000fe400078ec0ff */
        /* <DEDUP_REMOVED lines=20> */
.L_x_44559:
[----:B------:R-:W-:-:S07]  /*d520*/  MOV R12, R10 ;  /* 0x0000000a000c7202 */ /* 0x000fce0000000f00 */
.L_x_44560:
[----:B------:R-:W-:Y:S05]  /*d530*/  BSYNC B1 ;  /* 0x0000000000017941 */ /* 0x000fea0003800000 */
.L_x_44558:
        /* <DEDUP_REMOVED lines=16> */
.L_x_44564:
[----:B------:R-:W-:Y:S05]  /*d640*/  BSYNC B2 ;  /* 0x0000000000027941 */ /* 0x000fea0003800000 */
.L_x_44563:
        /* <DEDUP_REMOVED lines=44> */
.L_x_44562:
[----:B------:R-:W-:Y:S05]  /*d910*/  BSYNC B1 ;  /* 0x0000000000017941 */ /* 0x000fea0003800000 */
.L_x_44561:
        /* <DEDUP_REMOVED lines=21> */
.L_x_44566:
[----:B------:R-:W-:-:S07]  /*da70*/  MOV R18, R10 ;  /* 0x0000000a00127202 */ /* 0x000fce0000000f00 */
.L_x_44567:
[----:B------:R-:W-:Y:S05]  /*da80*/  BSYNC B1 ;  /* 0x0000000000017941 */ /* 0x000fea0003800000 */
.L_x_44565:
        /* <DEDUP_REMOVED lines=16> */
.L_x_44571:
[----:B------:R-:W-:Y:S05]  /*db90*/  BSYNC B2 ;  /* 0x0000000000027941 */ /* 0x000fea0003800000 */
.L_x_44570:
        /* <DEDUP_REMOVED lines=44> */
.L_x_44569:
[----:B------:R-:W-:Y:S05]  /*de60*/  BSYNC B1 ;  /* 0x0000000000017941 */ /* 0x000fea0003800000 */
.L_x_44568:
        /* <DEDUP_REMOVED lines=21> */
.L_x_44573:
[----:B------:R-:W-:-:S07]  /*dfc0*/  MOV R12, R10 ;  /* 0x0000000a000c7202 */ /* 0x000fce0000000f00 */
.L_x_44574:
[----:B------:R-:W-:Y:S05]  /*dfd0*/  BSYNC B1 ;  /* 0x0000000000017941 */ /* 0x000fea0003800000 */
.L_x_44572:
        /* <DEDUP_REMOVED lines=16> */
.L_x_44578:
[----:B------:R-:W-:Y:S05]  /*e0e0*/  BSYNC B2 ;  /* 0x0000000000027941 */ /* 0x000fea0003800000 */
.L_x_44577:
        /* <DEDUP_REMOVED lines=44> */
.L_x_44576:
[----:B------:R-:W-:Y:S05]  /*e3b0*/  BSYNC B1 ;  /* 0x0000000000017941 */ /* 0x000fea0003800000 */
.L_x_44575:
        /* <DEDUP_REMOVED lines=21> */
.L_x_44580:
[----:B------:R-:W-:-:S07]  /*e510*/  MOV R12, R10 ;  /* 0x0000000a000c7202 */ /* 0x000fce0000000f00 */
.L_x_44581:
[----:B------:R-:W-:Y:S05]  /*e520*/  BSYNC B1 ;  /* 0x0000000000017941 */ /* 0x000fea0003800000 */
.L_x_44579:
        /* <DEDUP_REMOVED lines=16> */
.L_x_44585:
[----:B------:R-:W-:Y:S05]  /*e630*/  BSYNC B2 ;  /* 0x0000000000027941 */ /* 0x000fea0003800000 */
.L_x_44584:
        /* <DEDUP_REMOVED lines=44> */
.L_x_44583:
[----:B------:R-:W-:Y:S05]  /*e900*/  BSYNC B1 ;  /* 0x0000000000017941 */ /* 0x000fea0003800000 */
.L_x_44582:
        /* <DEDUP_REMOVED lines=21> */
.L_x_44587:
[----:B------:R-:W-:-:S07]  /*ea60*/  MOV R14, R10 ;  /* 0x0000000a000e7202 */ /* 0x000fce0000000f00 */
.L_x_44588:
[----:B------:R-:W-:Y:S05]  /*ea70*/  BSYNC B1 ;  /* 0x0000000000017941 */ /* 0x000fea0003800000 */
.L_x_44586:
        /* <DEDUP_REMOVED lines=19> */
.L_x_44592:
[----:B------:R-:W-:Y:S05]  /*ebb0*/  BSYNC B2 ;  /* 0x0000000000027941 */ /* 0x000fea0003800000 */
.L_x_44591:
        /* <DEDUP_REMOVED lines=44> */
.L_x_44590:
[----:B------:R-:W-:Y:S05]  /*ee80*/  BSYNC B1 ;  /* 0x0000000000017941 */ /* 0x000fea0003800000 */
.L_x_44589:
        /* <DEDUP_REMOVED lines=21> */
[----:B------:R-:W-:Y:S02]  /*efe0*/  SEL R14, RZ, 0x1, P5 ;  /* 0x00000001ff0e7807 */ /* 0x000fe40002800000 */
[----:B------:R-:W-:Y:S01]  /*eff0*/  SEL R15, RZ, 0x1, P6 ;  /* 0x00000001ff0f7807 */ /* 0x000fe20003000000 */
[----:B------:R-:W-:Y:S01]  /*f000*/  IMAD.WIDE.U32 R16, R16, 0x10000, RZ ;  /* 0x0001000010107825 */ /* 0x000fe200078e00ff */
[----:B------:R-:W-:-:S03]  /*f010*/  IADD3 R227, R228, 0xa0, RZ ;  /* 0x000000a0e4e37810 */ /* 0x000fc60007ffe0ff */
[----:B------:R-:W-:-:S03]  /*f020*/  IMAD.WIDE.U32 R18, R14, 0x100, RZ ;  /* 0x000001000e127825 */ /* 0x000fc600078e00ff */
[----:B------:R-:W-:Y:S02]  /*f030*/  LOP3.LUT R14, R18, R12, R16, 0xfe, !PT ;  /* 0x0000000c120e7212 */ /* 0x000fe400078efe10 */
        /* <DEDUP_REMOVED lines=25> */
.L_x_44594:
[----:B------:R-:W-:-:S07]  /*f1d0*/  IMAD.MOV.U32 R21, RZ, RZ, R10 ;  /* 0x000000ffff157224 */ /* 0x000fce00078e000a */
.L_x_44595:
[----:B------:R-:W-:Y:S05]  /*f1e0*/  BSYNC B1 ;  /* 0x0000000000017941 */ /* 0x000fea0003800000 */
.L_x_44593:
        /* <DEDUP_REMOVED lines=16> */
.L_x_44599:
[----:B------:R-:W-:Y:S05]  /*f2f0*/  BSYNC B2 ;  /* 0x0000000000027941 */ /* 0x000fea0003800000 */
.L_x_44598:
        /* <DEDUP_REMOVED lines=44> */
.L_x_44597:
[----:B------:R-:W-:Y:S05]  /*f5c0*/  BSYNC B1 ;  /* 0x0000000000017941 */ /* 0x000fea0003800000 */
.L_x_44596:
[----:B------:R-:W-:Y:S01]  /*f5d0*/  I2FP.F32.U32 R16, R21 ;  /* 0x0000001500107245 */ /* 0x000fe20000201000 */
[----:B------:R-:W-:Y:S01]  /*f5e0*/  BSSY B1, `(.L_x_44600) ;  /* 0x0000017000017945 */ /* 0x000fe20003800000 */
[----:B------:R-:W-:Y:S02]  /*f5f0*/  LOP3.LUT R4, R4, 0xfffffff7, RZ, 0xc0, !PT ;  /* 0xfffffff704047812 */ /* 0x000fe400078ec0ff */
[----:B------:R-:W-:Y:S01]  /*f600*/  IADD3 R18, R17, 0x1, RZ ;  /* 0x0000000111127810 */ /* 0x000fe20007ffe0ff */
        /* <DEDUP_REMOVED lines=19> */
.L_x_44601:
[----:B------:R-:W-:-:S07]  /*f740*/  IMAD.MOV.U32 R16, RZ, RZ, R10 ;  /* 0x000000ffff107224 */ /* 0x000fce00078e000a */
.L_x_44602:
[----:B------:R-:W-:Y:S05]  /*f750*/  BSYNC B1 ;  /* 0x0000000000017941 */ /* 0x000fea0003800000 */
.L_x_44600:
        /* <DEDUP_REMOVED lines=16> */
.L_x_44606:
[----:B------:R-:W-:Y:S05]  /*f860*/  BSYNC B2 ;  /* 0x0000000000027941 */ /* 0x000fea0003800000 */
.L_x_44605:
        /* <DEDUP_REMOVED lines=44> */
.L_x_44604:
[----:B------:R-:W-:Y:S05]  /*fb30*/  BSYNC B1 ;  /* 0x0000000000017941 */ /* 0x000fea0003800000 */
.L_x_44603:
        /* <DEDUP_REMOVED lines=23> */
.L_x_44608:
[----:B------:R-:W-:-:S07]  /*fcb0*/  IMAD.MOV.U32 R12, RZ, RZ, R10 ;  /* 0x000000ffff0c7224 */ /* 0x000fce00078e000a */
.L_x_44609:
[----:B------:R-:W-:Y:S05]  /*fcc0*/  BSYNC B1 ;  /* 0x0000000000017941 */ /* 0x000fea0003800000 */
.L_x_44607:
        /* <DEDUP_REMOVED lines=16> */
.L_x_44613:
[----:B------:R-:W-:Y:S05]  /*fdd0*/  BSYNC B2 ;  /* 0x0000000000027941 */ /* 0x000fea0003800000 */
.L_x_44612:
        /* <DEDUP_REMOVED lines=44> */
.L_x_44611:
[----:B------:R-:W-:Y:S05]  /*100a0*/  BSYNC B1 ;  /* 0x0000000000017941 */ /* 0x000fea0003800000 */
.L_x_44610:
        /* <DEDUP_REMOVED lines=23> */
.L_x_44615:
[----:B------:R-:W-:-:S07]  /*10220*/  IMAD.MOV.U32 R12, RZ, RZ, R10 ;  /* 0x000000ffff0c7224 */ /* 0x000fce00078e000a */
.L_x_44616:
[----:B------:R-:W-:Y:S05]  /*10230*/  BSYNC B1 ;  /* 0x0000000000017941 */ /* 0x000fea0003800000 */
.L_x_44614:
        /* <DEDUP_REMOVED lines=16> */
.L_x_44620:
[----:B------:R-:W-:Y:S05]  /*10340*/  BSYNC B2 ;  /* 0x0000000000027941 */ /* 0x000fea0003800000 */
.L_x_44619:
        /* <DEDUP_REMOVED lines=44> */
.L_x_44618:
[----:B------:R-:W-:Y:S05]  /*10610*/  BSYNC B1 ;  /* 0x0000000000017941 */ /* 0x000fea0003800000 */
.L_x_44617:
        /* <DEDUP_REMOVED lines=21> */
.L_x_44622:
[----:B------:R-:W-:-:S07]  /*10770*/  IMAD.MOV.U32 R12, RZ, RZ, R10 ;  /* 0x000000ffff0c7224 */ /* 0x000fce00078e000a */
.L_x_44623:
[----:B------:R-:W-:Y:S05]  /*10780*/  BSYNC B1 ;  /* 0x0000000000017941 */ /* 0x000fea0003800000 */
.L_x_44621:
        /* <DEDUP_REMOVED lines=16> */
.L_x_44627:
[----:B------:R-:W-:Y:S05]  /*10890*/  BSYNC B2 ;  /* 0x0000000000027941 */ /* 0x000fea0003800000 */
.L_x_44626:
[----:B------:R-:W-:Y:S01]  /*108a0*/  LOP3.LUT R13, R8, UR7, R6, 0x96, !PT ;  /* 0x00000007080d7c12 */ /* 0x000fe2000f8e9606 */
[----:B------:R-:W-:-:S04]  /*108b0*/  IMAD.HI.U32 R8, R11, -0x326172a9, RZ ;  /* 0xcd9e8d570b087827 */ /* 0x000fc800078e00ff */
[----:B------:R-:W-:Y:S02]  /*108c0*/  IMAD R10, R11, -0x326172a9, RZ ;  /* 0xcd9e8d570b0a7824 */ /* 0x000fe400078e02ff */
[----:B------:R-:W-:Y:S01]  /*108d0*/  IMAD.WIDE.U32 R16, R13, -0x326172a9, RZ ;  /* 0xcd9e8d570d107825 */ /* 0x000fe200078e00ff */
[----:B------:R-:W-:-:S03]  /*108e0*/  LOP3.LUT R13, R8, UR6, R7, 0x96, !PT ;  /* 0x00000006080d7c12 */ /* 0x000fc6000f8e9607 */
        /* <DEDUP_REMOVED lines=39> */
.L_x_44625:
[----:B------:R-:W-:Y:S05]  /*10b60*/  BSYNC B1 ;  /* 0x0000000000017941 */ /* 0x000fea0003800000 */
.L_x_44624:
        /* <DEDUP_REMOVED lines=21> */
.L_x_44629:
[----:B------:R-:W-:-:S07]  /*10cc0*/  IMAD.MOV.U32 R18, RZ, RZ, R10 ;  /* 0x000000ffff127224 */ /* 0x000fce00078e000a */
.L_x_44630:
[----:B------:R-:W-:Y:S05]  /*10cd0*/  BSYNC B1 ;  /* 0x0000000000017941 */ /* 0x000fea0003800000 */
.L_x_44628:
        /* <DEDUP_REMOVED lines=16> */
.L_x_44634:
[----:B------:R-:W-:Y:S05]  /*10de0*/  BSYNC B2 ;  /* 0x0000000000027941 */ /* 0x000fea0003800000 */
.L_x_44633:
        /* <DEDUP_REMOVED lines=44> */
.L_x_44632:
[----:B------:R-:W-:Y:S05]  /*110b0*/  BSYNC B1 ;  /* 0x0000000000017941 */ /* 0x000fea0003800000 */
.L_x_44631:
[----:B------:R-:W-:Y:S01]  /*110c0*/  I2FP.F32.U32 R13, R18 ;  /* 0x00000012000d7245 */ /* 0x000fe20000201000 */
[----:B------:R-:W-:Y:S01]  /*110d0*/  HADD2.F32 R14, -RZ, R14.H1_H1 ;  /* 0x3000000eff0e7230 */ /* 0x000fe20000004100 */
        /* <DEDUP_REMOVED lines=19> */
.L_x_44636:
[----:B------:R-:W-:-:S07]  /*11210*/  IMAD.MOV.U32 R14, RZ, RZ, R10 ;  /* 0x000000ffff0e7224 */ /* 0x000fce00078e000a */
.L_x_44637:
[----:B------:R-:W-:Y:S05]  /*11220*/  BSYNC B1 ;  /* 0x0000000000017941 */ /* 0x000fea0003800000 */
.L_x_44635:
        /* <DEDUP_REMOVED lines=16> */
.L_x_44641:
[----:B------:R-:W-:Y:S05]  /*11330*/  BSYNC B2 ;  /* 0x0000000000027941 */ /* 0x000fea0003800000 */
.L_x_44640:
        /* <DEDUP_REMOVED lines=44> */
.L_x_44639:
[----:B------:R-:W-:Y:S05]  /*11600*/  BSYNC B1 ;  /* 0x0000000000017941 */ /* 0x000fea0003800000 */
.L_x_44638:
        /* <DEDUP_REMOVED lines=21> */
.L_x_44643:
[----:B------:R-:W-:-:S07]  /*11760*/  IMAD.MOV.U32 R12, RZ, RZ, R10 ;  /* 0x000000ffff0c7224 */ /* 0x000fce00078e000a */
.L_x_44644:
[----:B------:R-:W-:Y:S05]  /*11770*/  BSYNC B1 ;  /* 0x0000000000017941 */ /* 0x000fea0003800000 */
.L_x_44642:
        /* <DEDUP_REMOVED lines=19> */
.L_x_44648:
[----:B------:R-:W-:Y:S05]  /*118b0*/  BSYNC B2 ;  /* 0x0000000000027941 */ /* 0x000fea0003800000 */
.L_x_44647:
        /* <DEDUP_REMOVED lines=44> */
.L_x_44646:
[----:B------:R-:W-:Y:S05]  /*11b80*/  BSYNC B1 ;  /* 0x0000000000017941 */ /* 0x000fea0003800000 */
.L_x_44645:
        /* <DEDUP_REMOVED lines=52> */
.L_x_44650:
[----:B------:R-:W-:-:S07]  /*11ed0*/  MOV R16, R10 ;  /* 0x0000000a00107202 */ /* 0x000fce0000000f00 */
.L_x_44651:
[----:B------:R-:W-:Y:S05]  /*11ee0*/  BSYNC B1 ;  /* 0x0000000000017941 */ /* 0x000fea0003800000 */
.L_x_44649:
        /* <DEDUP_REMOVED lines=16> */
.L_x_44655:
[----:B------:R-:W-:Y:S05]  /*11ff0*/  BSYNC B2 ;  /* 0x0000000000027941 */ /* 0x000fea0003800000 */
.L_x_44654:
        /* <DEDUP_REMOVED lines=44> */
.L_x_44653:
[----:B------:R-:W-:Y:S05]  /*122c0*/  BSYNC B1 ;  /* 0x0000000000017941 */ /* 0x000fea0003800000 */
.L_x_44652:
        /* <DEDUP_REMOVED lines=23> */
.L_x_44657:
[----:B------:R-:W-:-:S07]  /*12440*/  MOV R17, R10 ;  /* 0x0000000a00117202 */ /* 0x000fce0000000f00 */
.L_x_44658:
[----:B------:R-:W-:Y:S05]  /*12450*/  BSYNC B1 ;  /* 0x0000000000017941 */ /* 0x000fea0003800000 */
.L_x_44656:
        /* <DEDUP_REMOVED lines=16> */
.L_x_44662:
[----:B------:R-:W-:Y:S05]  /*12560*/  BSYNC B2 ;  /* 0x0000000000027941 */ /* 0x000fea0003800000 */
.L_x_44661:
        /* <DEDUP_REMOVED lines=44> */
.L_x_44660:
[----:B------:R-:W-:Y:S05]  /*12830*/  BSYNC B1 ;  /* 0x0000000000017941 */ /* 0x000fea0003800000 */
.L_x_44659:
        /* <DEDUP_REMOVED lines=23> */
.L_x_44664:
[----:B------:R-:W-:-:S07]  /*129b0*/  MOV R12, R10 ;  /* 0x0000000a000c7202 */ /* 0x000fce0000000f00 */
.L_x_44665:
[----:B------:R-:W-:Y:S05]  /*129c0*/  BSYNC B1 ;  /* 0x0000000000017941 */ /* 0x000fea0003800000 */
.L_x_44663:
        /* <DEDUP_REMOVED lines=16> */
.L_x_44669:
[----:B------:R-:W-:Y:S05]  /*12ad0*/  BSYNC B2 ;  /* 0x0000000000027941 */ /* 0x000fea0003800000 */
.L_x_44668:
        /* <DEDUP_REMOVED lines=44> */
.L_x_44667:
[----:B------:R-:W-:Y:S05]  /*12da0*/  BSYNC B1 ;  /* 0x0000000000017941 */ /* 0x000fea0003800000 */
.L_x_44666:
        /* <DEDUP_REMOVED lines=23> */
.L_x_44671:
[----:B------:R-:W-:-:S07]  /*12f20*/  MOV R12, R10 ;  /* 0x0000000a000c7202 */ /* 0x000fce0000000f00 */
.L_x_44672:
[----:B------:R-:W-:Y:S05]  /*12f30*/  BSYNC B1 ;  /* 0x0000000000017941 */ /* 0x000fea0003800000 */
.L_x_44670:
        /* <DEDUP_REMOVED lines=16> */
.L_x_44676:
[----:B------:R-:W-:Y:S05]  /*13040*/  BSYNC B2 ;  /* 0x0000000000027941 */ /* 0x000fea0003800000 */
.L_x_44675:
        /* <DEDUP_REMOVED lines=44> */
.L_x_44674:
[----:B------:R-:W-:Y:S05]  /*13310*/  BSYNC B1 ;  /* 0x0000000000017941 */ /* 0x000fea0003800000 */
.L_x_44673:
        /* <DEDUP_REMOVED lines=21> */
.L_x_44678:
[----:B------:R-:W-:-:S07]  /*13470*/  MOV R218, R10 ;  /* 0x0000000a00da7202 */ /* 0x000fce0000000f00 */
.L_x_44679:
[----:B------:R-:W-:Y:S05]  /*13480*/  BSYNC B1 ;  /* 0x0000000000017941 */ /* 0x000fea0003800000 */
.L_x_44677:
        /* <DEDUP_REMOVED lines=16> */
.L_x_44683:
[----:B------:R-:W-:Y:S05]  /*13590*/  BSYNC B2 ;  /* 0x0000000000027941 */ /* 0x000fea0003800000 */
.L_x_44682:
        /* <DEDUP_REMOVED lines=44> */
.L_x_44681:
[----:B------:R-:W-:Y:S05]  /*13860*/  BSYNC B1 ;  /* 0x0000000000017941 */ /* 0x000fea0003800000 */
.L_x_44680:
        /* <DEDUP_REMOVED lines=21> */
.L_x_44685:
[----:B------:R-:W-:-:S07]  /*139c0*/  MOV R13, R10 ;  /* 0x0000000a000d7202 */ /* 0x000fce0000000f00 */
.L_x_44686:
[----:B------:R-:W-:Y:S05]  /*139d0*/  BSYNC B1 ;  /* 0x0000000000017941 */ /* 0x000fea0003800000 */
.L_x_44684:
        /* <DEDUP_REMOVED lines=16> */
.L_x_44690:
[----:B------:R-:W-:Y:S05]  /*13ae0*/  BSYNC B2 ;  /* 0x0000000000027941 */ /* 0x000fea0003800000 */
.L_x_44689:
        /* <DEDUP_REMOVED lines=44> */
.L_x_44688:
[----:B------:R-:W-:Y:S05]  /*13db0*/  BSYNC B1 ;  /* 0x0000000000017941 */ /* 0x000fea0003800000 */
.L_x_44687:
        /* <DEDUP_REMOVED lines=21> */
.L_x_44692:
[----:B------:R-:W-:-:S07]  /*13f10*/  MOV R14, R10 ;  /* 0x0000000a000e7202 */ /* 0x000fce0000000f00 */
.L_x_44693:
[----:B------:R-:W-:Y:S05]  /*13f20*/  BSYNC B1 ;  /* 0x0000000000017941 */ /* 0x000fea0003800000 */
.L_x_44691:
        /* <DEDUP_REMOVED lines=16> */
.L_x_44697:
[----:B------:R-:W-:Y:S05]  /*14030*/  BSYNC B2 ;  /* 0x0000000000027941 */ /* 0x000fea0003800000 */
.L_x_44696:
        /* <DEDUP_REMOVED lines=44> */
.L_x_44695:
[----:B------:R-:W-:Y:S05]  /*14300*/  BSYNC B1 ;  /* 0x0000000000017941 */ /* 0x000fea0003800000 */
.L_x_44694:
        /* <DEDUP_REMOVED lines=21> */
.L_x_44699:
[----:B------:R-:W-:-:S07]  /*14460*/  MOV R220, R10 ;  /* 0x0000000a00dc7202 */ /* 0x000fce0000000f00 */
.L_x_44700:
[----:B------:R-:W-:Y:S05]  /*14470*/  BSYNC B1 ;  /* 0x0000000000017941 */ /* 0x000fea0003800000 */
.L_x_44698:
        /* <DEDUP_REMOVED lines=19> */
.L_x_44704:
[----:B------:R-:W-:Y:S05]  /*145b0*/  BSYNC B2 ;  /* 0x0000000000027941 */ /* 0x000fea0003800000 */
.L_x_44703:
        /* <DEDUP_REMOVED lines=44> */
.L_x_44702:
[----:B------:R-:W-:Y:S05]  /*14880*/  BSYNC B1 ;  /* 0x0000000000017941 */ /* 0x000fea0003800000 */
.L_x_44701:
[----:B------:R-:W-:Y:S01]  /*14890*/  I2FP.F32.U32 R219, R220 ;  /* 0x000000dc00db7245 */ /* 0x000fe20000201000 */
[----:B------:R-:W0:Y:S01]  /*148a0*/  LDC.64 R222, c[0x0][0x238] ;  /* 0x00008e00ffde7b82 */ /* 0x000e220000000a00 */
[----:B------:R-:W-:Y:S01]  /*148b0*/  SEL R218, RZ, 0x1, P2 ;  /* 0x00000001ffda7807 */ /* 0x000fe20001000000 */
[----:B------:R-:W-:Y:S01]  /*148c0*/  HADD2.F32 R15, -RZ, R15.H1_H1 ;  /* 0x3000000fff0f7230 */ /* 0x000fe20000004100 */
[----:B------:R-:W-:Y:S01]  /*148d0*/  SEL R217, RZ, 0x10000, P5 ;  /* 0x00010000ffd97807 */ /* 0x000fe20002800000 */
[----:B------:R-:W-:Y:S01]  /*148e0*/  FFMA.FTZ R219, R219, R252, 1.1641532182693481445e-10 ;  /* 0x2f000000dbdb7423 */ /* 0x000fe200000100fc */
[----:B------:R-:W-:Y:S01]  /*148f0*/  SEL R216, RZ, 0x100, P4 ;  /* 0x00000100ffd87807 */ /* 0x000fe20002000000 */
[----:B------:R-:W-:Y:S01]  /*14900*/  VIADD R231, R228, 0xe0 ;  /* 0x000000e0e4e77836 */ /* 0x000fe20000000000 */
[----:B------:R-:W-:Y:S01]  /*14910*/  LOP3.LUT P5, RZ, R4, 0x4, RZ, 0xc0, !PT ;  /* 0x0000000404ff7812 */ /* 0x000fe200078ac0ff */
[----:B------:R-:W-:Y:S01]  /*14920*/  FMUL.FTZ R15, R15, R230 ;  /* 0x000000e60f0f7220 */ /* 0x000fe20000410000 */
[----:B------:R-:W-:-:S02]  /*14930*/  FSETP.GTU.FTZ.AND P2, PT, R219, R237, PT ;  /* 0x000000eddb00720b */ /* 0x000fc40003f5c000 */
[----:B------:R-:W-:Y:S01]  /*14940*/  LOP3.LUT P4, RZ, R4, 0x2, RZ, 0xc0, !PT ;  /* 0x0000000204ff7812 */ /* 0x000fe2000788c0ff */
[----:B------:R-:W-:Y:S01]  /*14950*/  FMUL.FTZ R15, R15, R236 ;  /* 0x000000ec0f0f7220 */ /* 0x000fe20000410000 */
        /* <DEDUP_REMOVED lines=15> */
[----:B0-----:R-:W-:Y:S01]  /*14a50*/  IMAD.WIDE.U32 R216, R229, 0x20, R222 ;  /* 0x00000020e5d87825 */ /* 0x001fe200078e00de */
[----:B------:R-:W0:Y:S04]  /*14a60*/  @P1 LDC.64 R220, c[0x0][0x230] ;  /* 0x00008c00ffdc1b82 */ /* 0x000e280000000a00 */
        /* <DEDUP_REMOVED lines=23> */
.L_x_44706:
[----:B------:R-:W-:-:S07]  /*14be0*/  MOV R233, R10 ;  /* 0x0000000a00e97202 */ /* 0x000fce0000000f00 */
.L_x_44707:
[----:B------:R-:W-:Y:S05]  /*14bf0*/  BSYNC B1 ;  /* 0x0000000000017941 */ /* 0x000fea0003800000 */
.L_x_44705:
        /* <DEDUP_REMOVED lines=16> */
.L_x_44711:
[----:B------:R-:W-:Y:S05]  /*14d00*/  BSYNC B2 ;  /* 0x0000000000027941 */ /* 0x000fea0003800000 */
.L_x_44710:
        /* <DEDUP_REMOVED lines=44> */
.L_x_44709:
[----:B------:R-:W-:Y:S05]  /*14fd0*/  BSYNC B1 ;  /* 0x0000000000017941 */ /* 0x000fea0003800000 */
.L_x_44708:
        /* <DEDUP_REMOVED lines=23> */
.L_x_44713:
[----:B------:R-:W-:-:S07]  /*15150*/  MOV R217, R10 ;  /* 0x0000000a00d97202 */ /* 0x000fce0000000f00 */
.L_x_44714:
[----:B------:R-:W-:Y:S05]  /*15160*/  BSYNC B1 ;  /* 0x0000000000017941 */ /* 0x000fea0003800000 */
.L_x_44712:
        /* <DEDUP_REMOVED lines=16> */
.L_x_44718:
[----:B------:R-:W-:Y:S05]  /*15270*/  BSYNC B2 ;  /* 0x0000000000027941 */ /* 0x000fea0003800000 */
.L_x_44717:
        /* <DEDUP_REMOVED lines=44> */
.L_x_44716:
[----:B------:R-:W-:Y:S05]  /*15540*/  BSYNC B1 ;  /* 0x0000000000017941 */ /* 0x000fea0003800000 */
.L_x_44715:
        /* <DEDUP_REMOVED lines=23> */
.L_x_44720:
[----:B------:R-:W-:-:S07]  /*156c0*/  MOV R218, R10 ;  /* 0x0000000a00da7202 */ /* 0x000fce0000000f00 */
.L_x_44721:
[----:B------:R-:W-:Y:S05]  /*156d0*/  BSYNC B1 ;  /* 0x0000000000017941 */ /* 0x000fea0003800000 */
.L_x_44719:
        /* <DEDUP_REMOVED lines=16> */
.L_x_44725:
[----:B------:R-:W-:Y:S05]  /*157e0*/  BSYNC B2 ;  /* 0x0000000000027941 */ /* 0x000fea0003800000 */
.L_x_44724:
        /* <DEDUP_REMOVED lines=44> */
.L_x_44723:
[----:B------:R-:W-:Y:S05]  /*15ab0*/  BSYNC B1 ;  /* 0x0000000000017941 */ /* 0x000fea0003800000 */
.L_x_44722:
        /* <DEDUP_REMOVED lines=21> */
.L_x_44727:
[----:B------:R-:W-:-:S07]  /*15c10*/  MOV R219, R10 ;  /* 0x0000000a00db7202 */ /* 0x000fce0000000f00 */
.L_x_44728:
[----:B------:R-:W-:Y:S05]  /*15c20*/  BSYNC B1 ;  /* 0x0000000000017941 */ /* 0x000fea0003800000 */
.L_x_44726:
        /* <DEDUP_REMOVED lines=16> */
.L_x_44732:
[----:B------:R-:W-:Y:S05]  /*15d30*/  BSYNC B2 ;  /* 0x0000000000027941 */ /* 0x000fea0003800000 */
.L_x_44731:
        /* <DEDUP_REMOVED lines=44> */
.L_x_44730:
[----:B------:R-:W-:Y:S05]  /*16000*/  BSYNC B1 ;  /* 0x0000000000017941 */ /* 0x000fea0003800000 */
.L_x_44729:
        /* <DEDUP_REMOVED lines=21> */
.L_x_44734:
[----:B------:R-:W-:-:S07]  /*16160*/  MOV R220, R10 ;  /* 0x0000000a00dc7202 */ /* 0x000fce0000000f00 */
.L_x_44735:
[----:B------:R-:W-:Y:S05]  /*16170*/  BSYNC B1 ;  /* 0x0000000000017941 */ /* 0x000fea0003800000 */
.L_x_44733:
        /* <DEDUP_REMOVED lines=16> */
.L_x_44739:
[----:B------:R-:W-:Y:S05]  /*16280*/  BSYNC B2 ;  /* 0x0000000000027941 */ /* 0x000fea0003800000 */
.L_x_44738:
        /* <DEDUP_REMOVED lines=44> */
.L_x_44737:
[----:B------:R-:W-:Y:S05]  /*16550*/  BSYNC B1 ;  /* 0x0000000000017941 */ /* 0x000fea0003800000 */
.L_x_44736:
        /* <DEDUP_REMOVED lines=21> */
.L_x_44741:
[----:B------:R-:W-:-:S07]  /*166b0*/  MOV R221, R10 ;  /* 0x0000000a00dd7202 */ /* 0x000fce0000000f00 */
.L_x_44742:
[----:B------:R-:W-:Y:S05]  /*166c0*/  BSYNC B1 ;  /* 0x0000000000017941 */ /* 0x000fea0003800000 */
.L_x_44740:
        /* <DEDUP_REMOVED lines=16> */
.L_x_44746:
[----:B------:R-:W-:Y:S05]  /*167d0*/  BSYNC B2 ;  /* 0x0000000000027941 */ /* 0x000fea0003800000 */
.L_x_44745:
        /* <DEDUP_REMOVED lines=44> */
.L_x_44744:
[----:B------:R-:W-:Y:S05]  /*16aa0*/  BSYNC B1 ;  /* 0x0000000000017941 */ /* 0x000fea0003800000 */
.L_x_44743:
        /* <DEDUP_REMOVED lines=21> */
.L_x_44748:
[----:B------:R-:W-:-:S07]  /*16c00*/  MOV R222, R10 ;  /* 0x0000000a00de7202 */ /* 0x000fce0000000f00 */
.L_x_44749:
[----:B------:R-:W-:Y:S05]  /*16c10*/  BSYNC B1 ;  /* 0x0000000000017941 */ /* 0x000fea0003800000 */
.L_x_44747:
        /* <DEDUP_REMOVED lines=16> */
.L_x_44753:
[----:B------:R-:W-:Y:S05]  /*16d20*/  BSYNC B2 ;  /* 0x0000000000027941 */ /* 0x000fea0003800000 */
.L_x_44752:
        /* <DEDUP_REMOVED lines=44> */
.L_x_44751:
[----:B------:R-:W-:Y:S05]  /*16ff0*/  BSYNC B1 ;  /* 0x0000000000017941 */ /* 0x000fea0003800000 */
.L_x_44750:
[----:B------:R-:W-:Y:S01]  /*17000*/  I2FP.F32.U32 R222, R222 ;  /* 0x000000de00de7245 */ /* 0x000fe20000201000 */
[----:B------:R-:W-:Y:S01]  /*17010*/  BSSY B1, `(.L_x_44754) ;  /* 0x0000015000017945 */ /* 0x000fe20003800000 */
[----:B------:R-:W-:-:S03]  /*17020*/  ISETP.NE.AND P6, PT, R232, 0x1, PT ;  /* 0x00000001e800780c */ /* 0x000fc60003fc5270 */
[----:B------:R-:W-:-:S05]  /*17030*/  FFMA.FTZ R222, R222, R252, 1.1641532182693481445e-10 ;  /* 0x2f000000dede7423 */ /* 0x000fca00000100fc */
[----:B------:R-:W-:Y:S01]  /*17040*/  FSETP.GTU.FTZ.AND P5, PT, R222, R237, PT ;  /* 0x000000edde00720b */ /* 0x000fe20003fbc000 */
[----:B------:R-:W-:Y:S01]  /*17050*/  HADD2.F32 R222, -RZ, R223.H0_H0 ;  /* 0x200000dfffde7230 */ /* 0x000fe20000004100 */
[----:B------:R-:W-:-:S04]  /*17060*/  IADD3 R237, R232, 0x1, RZ ;  /* 0x00000001e8ed7810 */ /* 0x000fc80007ffe0ff */
        /* <DEDUP_REMOVED lines=14> */
.L_x_44755:
[----:B------:R-:W-:-:S07]  /*17150*/  MOV R236, R10 ;  /* 0x0000000a00ec7202 */ /* 0x000fce0000000f00 */
.L_x_44756:
[----:B------:R-:W-:Y:S05]  /*17160*/  BSYNC B1 ;  /* 0x0000000000017941 */ /* 0x000fea0003800000 */
.L_x_44754:
        /* <DEDUP_REMOVED lines=19> */
.L_x_44760:
[----:B------:R-:W-:Y:S05]  /*172a0*/  BSYNC B2 ;  /* 0x0000000000027941 */ /* 0x000fea0003800000 */
.L_x_44759:
[----:B------:R-:W-:Y:S01]  /*172b0*/  LOP3.LUT R224, R8, UR7, R6, 0x96, !PT ;  /* 0x0000000708e07c12 */ /* 0x000fe2000f8e9606 */
[----:B------:R-:W-:-:S04]  /*172c0*/  IMAD.HI.U32 R8, R11, -0x326172a9, RZ ;  /* 0xcd9e8d570b087827 */ /* 0x000fc800078e00ff */
[----:B------:R-:W-:Y:S01]  /*172d0*/  IMAD.WIDE.U32 R238, R224, -0x326172a9, RZ ;  /* 0xcd9e8d57e0ee7825 */ /* 0x000fe200078e00ff */
[----:B------:R-:W-:-:S03]  /*172e0*/  LOP3.LUT R224, R8, UR6, R7, 0x96, !PT ;  /* 0x0000000608e07c12 */ /* 0x000fc6000f8e9607 */
[----:B------:R-:W-:Y:S02]  /*172f0*/  IMAD R8, R9, -0x2daee0ad, RZ ;  /* 0xd2511f5309087824 */ /* 0x000fe400078e02ff */
[----:B------:R-:W-:-:S04]  /*17300*/  IMAD.WIDE.U32 R224, R224, -0x2daee0ad, RZ ;  /* 0xd2511f53e0e07825 */ /* 0x000fc800078e00ff */
[----:B------:R-:W-:Y:S01]  /*17310*/  IMAD R10, R11, -0x326172a9, RZ ;  /* 0xcd9e8d570b0a7824 */ /* 0x000fe200078e02ff */
[----:B------:R-:W-:Y:S01]  /*17320*/  LOP3.LUT R8, R225, UR15, R8, 0x96, !PT ;  /* 0x0000000fe1087c12 */ /* 0x000fe2000f8e9608 */
[----:B------:R-:W-:-:S03]  /*17330*/  IMAD.MOV.U32 R237, RZ, RZ, RZ ;  /* 0x000000ffffed7224 */ /* 0x000fc600078e00ff */
        /* <DEDUP_REMOVED lines=35> */
.L_x_44758:
[----:B------:R-:W-:Y:S05]  /*17570*/  BSYNC B1 ;  /* 0x0000000000017941 */ /* 0x000fea0003800000 */
.L_x_44757:
[----:B------:R-:W0:Y:S01]  /*17580*/  LDC R234, c[0x0][0x298] ;  /* 0x0000a600ffea7b82 */ /* 0x000e220000000800 */
[----:B------:R-:W-:Y:S01]  /*17590*/  HADD2.F32 R223, -RZ, R223.H1_H1 ;  /* 0x300000dfffdf7230 */ /* 0x000fe20000004100 */
[----:B------:R-:W-:Y:S01]  /*175a0*/  I2FP.F32.U32 R232, R236 ;  /* 0x000000ec00e87245 */ /* 0x000fe20000201000 */
[----:B------:R-:W-:Y:S01]  /*175b0*/  UMOV UR8, 0xffffffff ;  /* 0xffffffff00087882 */ /* 0x000fe20000000000 */
[----:B------:R-:W1:Y:S02]  /*175c0*/  S2R R236, SR_TID.X ;  /* 0x0000000000ec7919 */ /* 0x000e640000002100 */
[----:B------:R-:W-:Y:S01]  /*175d0*/  FMUL.FTZ R223, R223, R230 ;  /* 0x000000e6dfdf7220 */ /* 0x000fe20000410000 */
[----:B------:R-:W-:Y:S01]  /*175e0*/  FFMA.FTZ R232, R232, R252, 1.1641532182693481445e-10 ;  /* 0x2f000000e8e87423 */ /* 0x000fe200000100fc */
[----:B------:R-:W2:Y:S01]  /*175f0*/  LDC R233, c[0x0][0x294] ;  /* 0x0000a500ffe97b82 */ /* 0x000ea20000000800 */
[----:B------:R-:W-:Y:S02]  /*17600*/  SEL R230, RZ, 0x10000, P5 ;  /* 0x00010000ffe67807 */ /* 0x000fe40002800000 */
[----:B------:R-:W-:Y:S01]  /*17610*/  LOP3.LUT P5, RZ, R4, 0x2, RZ, 0xc0, !PT ;  /* 0x0000000204ff7812 */ /* 0x000fe200078ac0ff */
[----:B0-----:R-:W-:-:S04]  /*17620*/  FMUL.FTZ R223, R223, R234 ;  /* 0x000000eadfdf7220 */ /* 0x001fc80000410000 */
[----:B------:R-:W0:Y:S01]  /*17630*/  LDC.64 R234, c[0x0][0x238] ;  /* 0x00008e00ffea7b82 */ /* 0x000e220000000a00 */
[----:B--2---:R-:W-:-:S04]  /*17640*/  FSETP.GTU.FTZ.AND P6, PT, R232, R233, PT ;  /* 0x000000e9e800720b */ /* 0x004fc80003fdc000 */
[----:B------:R-:W-:Y:S02]  /*17650*/  FSEL R223, R223, RZ, !P6 ;  /* 0x000000ffdfdf7208 */ /* 0x000fe40007000000 */
[----:B-1----:R-:W-:-:S03]  /*17660*/  LOP3.LUT R236, R236, 0x1f, RZ, 0xc0, !PT ;  /* 0x0000001fecec7812 */ /* 0x002fc600078ec0ff */
[----:B------:R-:W-:-:S04]  /*17670*/  FMUL.FTZ R223, R79, R223 ;  /* 0x000000df4fdf7220 */ /* 0x000fc80000410000 */
[----:B------:R-:W-:Y:S01]  /*17680*/  @P0 FADD.FTZ R223, R71, R223 ;  /* 0x000000df47df0221 */ /* 0x000fe20000010000 */
[----:B------:R-:W-:Y:S01]  /*17690*/  LOP3.LUT P0, RZ, R4, 0x4, RZ, 0xc0, !PT ;  /* 0x0000000404ff7812 */ /* 0x000fe2000780c0ff */
[----:B0-----:R-:W-:Y:S01]  /*176a0*/  IMAD.WIDE.U32 R232, R231, 0x20, R234 ;  /* 0x00000020e7e87825 */ /* 0x001fe200078e00ea */
[----:B------:R-:W-:-:S04]  /*176b0*/  SEL R234, RZ, 0x1, P1 ;  /* 0x00000001ffea7807 */ /* 0x000fc80000800000 */
[----:B------:R-:W-:Y:S01]  /*176c0*/  STG.E.128 desc[UR4][R232.64], R216 ;  /* 0x000000d8e8007986 */ /* 0x000fe2000c101d04 */
[----:B------:R-:W-:-:S03]  /*176d0*/  IMAD.WIDE.U32 R234, R234, 0x10000, RZ ;  /* 0x00010000eaea7825 */ /* 0x000fc600078e00ff */
        /* <DEDUP_REMOVED lines=8> */
[----:B------:R-:W-:-:S05]  /*17760*/  SEL R232, RZ, 0x1, P5 ;  /* 0x00000001ffe87807 */ /* 0x000fca0002800000 */
[----:B------:R-:W-:-:S05]  /*17770*/  IMAD.WIDE.U32 R232, R232, 0x100, RZ ;  /* 0x00000100e8e87825 */ /* 0x000fca00078e00ff */
[----:B------:R-:W-:Y:S02]  /*17780*/  LOP3.LUT R233, R233, R230, R235, 0xfe, !PT ;  /* 0x000000e6e9e97212 */ /* 0x000fe400078efeeb */
[----:B------:R-:W-:Y:S02]  /*17790*/  LOP3.LUT R232, R232, R238, R234, 0xfe, !PT ;  /* 0x000000eee8e87212 */ /* 0x000fe400078efeea */
[----:B------:R-:W-:Y:S01]  /*177a0*/  SEL R230, RZ, 0x1, P0 ;  /* 0x00000001ffe67807 */ /* 0x000fe20000000000 */
[----:B------:R-:W0:Y:S01]  /*177b0*/  LDC.64 R238, c[0x0][0x240] ;  /* 0x00009000ffee7b82 */ /* 0x000e220000000a00 */
[----:B------:R-:W-:Y:S02]  /*177c0*/  ISETP.NE.AND P0, PT, R236, RZ, PT ;  /* 0x000000ffec00720c */ /* 0x000fe40003f05270 */
[----:B------:R-:W-:Y:S01]  /*177d0*/  LOP3.LUT R232, R232, R230, RZ, 0xfc, !PT ;  /* 0x000000e6e8e87212 */ /* 0x000fe200078efcff */
[----:B------:R-:W-:-:S04]  /*177e0*/  FADD.FTZ R230, RZ, R64 ;  /* 0x00000040ffe67221 */ /* 0x000fc80000010000 */
[----:B------:R-:W-:-:S04]  /*177f0*/  FADD.FTZ R230, R65, R230 ;  /* 0x000000e641e67221 */ /* 0x000fc80000010000 */
[----:B------:R-:W-:-:S04]  /*17800*/  FADD.FTZ R230, R66, R230 ;  /* 0x000000e642e67221 */ /* 0x000fc80000010000 */
[----:B------:R-:W-:-:S04]  /*17810*/  FADD.FTZ R230, R67, R230 ;  /* 0x000000e643e67221 */ /* 0x000fc80000010000 */
[----:B------:R-:W-:-:S04]  /*17820*/  FADD.FTZ R230, R60, R230 ;  /* 0x000000e63ce67221 */ /* 0x000fc80000010000 */
[----:B------:R-:W-:Y:S01]  /*17830*/  FADD.FTZ R230, R61, R230 ;  /* 0x000000e63de67221 */ /* 0x000fe20000010000 */
[----:B0-----:R-:W-:-:S04]  /*17840*/  IMAD.WIDE.U32 R234, R231, 0x8, R238 ;  /* 0x00000008e7ea7825 */ /* 0x001fc800078e00ee */
[----:B------:R-:W-:Y:S01]  /*17850*/  FADD.FTZ R230, R62, R230 ;  /* 0x000000e63ee67221 */ /* 0x000fe20000010000 */
[----:B------:R0:W-:Y:S03]  /*17860*/  STG.E.64 desc[UR4][R234.64], R232 ;  /* 0x000000e8ea007986 */ /* 0x0001e6000c101b04 */
        /* <DEDUP_REMOVED lines=56> */
[----:B0-----:R-:W-:Y:S01]  /*17bf0*/  FADD.FTZ R234, R223, R230 ;  /* 0x000000e6dfea7221 */ /* 0x001fe20000010000 */
        /* <DEDUP_REMOVED lines=150> */
.L_x_44774:
[----:B------:R-:W2:Y:S01]  /*18560*/  LDL R233, [R1+0x8c] ;  /* 0x00008c0001e97983 */ /* 0x000ea20000100800 */
[----:B-1----:R-:W-:-:S03]  /*18570*/  FADD.FTZ R230, R234, R230 ;  /* 0x000000e6eae67221 */ /* 0x002fc60000010000 */
[----:B------:R-:W3:Y:S01]  /*18580*/  LDL R252, [R1+0x84] ;  /* 0x0000840001fc7983 */ /* 0x000ee20000100800 */
[----:B------:R-:W-:-:S03]  /*18590*/  FFMA.FTZ R230, R230, R236, UR11 ;  /* 0x0000000be6e67e23 */ /* 0x000fc600080100ec */
[----:B------:R-:W4:Y:S01]  /*185a0*/  LDL R236, [R1+0x88] ;  /* 0x0000880001ec7983 */ /* 0x000f220000100800 */
[----:B------:R-:W-:Y:S01]  /*185b0*/  FMUL.FTZ R232, R235, R235 ;  /* 0x000000ebebe87220 */ /* 0x000fe20000410000 */
[----:B------:R-:W-:Y:S02]  /*185c0*/  PLOP3.LUT P1, PT, PT, PT, UP1, 0x40, 0x0 ;  /* 0x000000000000781c */ /* 0x000fe40003f2e818 */
[----:B------:R-:W5:Y:S02]  /*185d0*/  LDL R239, [R1+0x9c] ;  /* 0x00009c0001ef7983 */ /* 0x000f640000100800 */
[----:B------:R-:W-:Y:S02]  /*185e0*/  FSEL R232, R232, RZ, !P1 ;  /* 0x000000ffe8e87208 */ /* 0x000fe40004800000 */
[----:B------:R-:W5:Y:S03]  /*185f0*/  LDL R238, [R1+0x94] ;  /* 0x0000940001ee7983 */ /* 0x000f660000100800 */
[----:B------:R-:W-:Y:S01]  /*18600*/  FADD.FTZ R230, R230, R232 ;  /* 0x000000e8e6e67221 */ /* 0x000fe20000010000 */
[----:B------:R-:W-:-:S05]  /*18610*/  PLOP3.LUT P1, PT, PT, PT, UP1, 0x40, 0x0 ;  /* 0x000000000000781c */ /* 0x000fca0003f2e818 */
[----:B------:R-:W1:Y:S01]  /*18620*/  MUFU.RSQ R230, R230 ;  /* 0x000000e600e67308 */ /* 0x000e620000001400 */
[----:B0-----:R-:W-:-:S05]  /*18630*/  FSEL R234, R235, RZ, P1 ;  /* 0x000000ffebea7208 */ /* 0x001fca0000800000 */
[----:B------:R-:W-:-:S04]  /*18640*/  FADD.FTZ R63, R63, -R234 ;  /* 0x800000ea3f3f7221 */ /* 0x000fc80000010000 */
[----:B-1----:R-:W-:Y:S01]  /*18650*/  FMUL.FTZ R63, R230, R63 ;  /* 0x0000003fe63f7220 */ /* 0x002fe20000410000 */
[----:B------:R-:W-:-:S04]  /*18660*/  FADD.FTZ R62, R62, -R234 ;  /* 0x800000ea3e3e7221 */ /* 0x000fc80000010000 */
[----:B------:R-:W-:Y:S01]  /*18670*/  FMUL.FTZ R62, R230, R62 ;  /* 0x0000003ee63e7220 */ /* 0x000fe20000410000 */
[----:B--2---:R-:W-:Y:S02]  /*18680*/  FFMA.FTZ R63, R233, R63, R211 ;  /* 0x0000003fe93f7223 */ /* 0x004fe400000100d3 */
[----:B------:R-:W0:Y:S02]  /*18690*/  @!P0 LDC.64 R232, c[0x0][0x250] ;  /* 0x00009400ffe88b82 */ /* 0x000e240000000a00 */
[----:B0-----:R-:W-:-:S05]  /*186a0*/  @!P0 IMAD.WIDE R232, R226, 0x4, R232 ;  /* 0x00000004e2e88825 */ /* 0x001fca00078e02e8 */
[----:B------:R0:W-:Y:S02]  /*186b0*/  @!P0 STG.E desc[UR4][R232.64], R235 ;  /* 0x000000ebe8008986 */ /* 0x0001e4000c101904 */
[----:B0-----:R-:W0:Y:S01]  /*186c0*/  @!P0 LDC.64 R232, c[0x0][0x258] ;  /* 0x00009600ffe88b82 */ /* 0x001e220000000a00 */
[----:B----4-:R-:W-:Y:S01]  /*186d0*/  FFMA.FTZ R62, R236, R62, R210 ;  /* 0x0000003eec3e7223 */ /* 0x010fe200000100d2 */
[----:B------:R-:W2:Y:S04]  /*186e0*/  LDL R235, [R1+0x98] ;  /* 0x0000980001eb7983 */ /* 0x000ea80000100800 */
[----:B------:R-:W4:Y:S01]  /*186f0*/  LDL R236, [R1+0x80] ;  /* 0x0000800001ec7983 */ /* 0x000f220000100800 */
[----:B0-----:R-:W-:-:S05]  /*18700*/  @!P0 IMAD.WIDE R232, R226, 0x4, R232 ;  /* 0x00000004e2e88825 */ /* 0x001fca00078e02e8 */
[----:B------:R0:W-:Y:S04]  /*18710*/  @!P0 STG.E desc[UR4][R232.64], R230 ;  /* 0x000000e6e8008986 */ /* 0x0001e8000c101904 */
[----:B0-----:R-:W4:Y:S01]  /*18720*/  LDL R233, [R1+0x90] ;  /* 0x0000900001e97983 */ /* 0x001f220000100800 */
[----:B------:R-:W-:Y:S01]  /*18730*/  F2FP.F16.F32.PACK_AB R63, R63, R62 ;  /* 0x0000003e3f3f723e */ /* 0x000fe200000000ff */
[--C-:B------:R-:W-:Y:S01]  /*18740*/  FADD.FTZ R62, R64, -R234.reuse ;  /* 0x800000ea403e7221 */ /* 0x100fe20000010000 */
[--C-:B------:R-:W-:Y:S01]  /*18750*/  FADD.FTZ R60, R60, -R234.reuse ;  /* 0x800000ea3c3c7221 */ /* 0x100fe20000010000 */
[----:B------:R-:W4:Y:S02]  /*18760*/  LDL R232, [R1+0x4c] ;  /* 0x00004c0001e87983 */ /* 0x000f240000100800 */
        /* <DEDUP_REMOVED lines=9> */
[----:B---3--:R-:W-:Y:S02]  /*18800*/  FFMA.FTZ R61, R252, R61, R209 ;  /* 0x0000003dfc3d7223 */ /* 0x008fe400000100d1 */
[----:B-----5:R-:W-:Y:S01]  /*18810*/  FFMA.FTZ R67, R239, R67, R215 ;  /* 0x00000043ef437223 */ /* 0x020fe200000100d7 */
[----:B------:R-:W-:Y:S01]  /*18820*/  FMUL.FTZ R65, R230, R65 ;  /* 0x00000041e6417220 */ /* 0x000fe20000410000 */
[----:B------:R-:W3:Y:S03]  /*18830*/  LDL R252, [R1+0x58] ;  /* 0x0000580001fc7983 */ /* 0x000ee60000100800 */
[----:B------:R-:W-:Y:S01]  /*18840*/  FFMA.FTZ R65, R238, R65, R213 ;  /* 0x00000041ee417223 */ /* 0x000fe200000100d5 */
[----:B------:R-:W5:Y:S04]  /*18850*/  LDL R239, [R1+0x40] ;  /* 0x0000400001ef7983 */ /* 0x000f680000100800 */
[----:B------:R-:W5:Y:S01]  /*18860*/  LDL R238, [R1+0x44] ;  /* 0x0000440001ee7983 */ /* 0x000f620000100800 */
[----:B--2---:R-:W-:-:S03]  /*18870*/  FFMA.FTZ R66, R235, R66, R214 ;  /* 0x00000042eb427223 */ /* 0x004fc600000100d6 */
[----:B------:R-:W2:Y:S01]  /*18880*/  LDL R235, [R1+0x54] ;  /* 0x0000540001eb7983 */ /* 0x000ea20000100800 */
[----:B----4-:R-:W-:-:S03]  /*18890*/  FFMA.FTZ R60, R233, R62, R212 ;  /* 0x0000003ee93c7223 */ /* 0x010fc600000100d4 */
[----:B------:R-:W4:Y:S01]  /*188a0*/  LDL R233, [R1+0x48] ;  /* 0x0000480001e97983 */ /* 0x000f220000100800 */
[----:B------:R-:W-:-:S03]  /*188b0*/  FFMA.FTZ R62, R236, R64, R208 ;  /* 0x00000040ec3e7223 */ /* 0x000fc600000100d0 */
[----:B------:R-:W4:Y:S02]  /*188c0*/  LDL R236, [R1+0x5c] ;  /* 0x00005c0001ec7983 */ /* 0x000f240000100800 */
[----:B------:R-:W-:Y:S02]  /*188d0*/  F2FP.F16.F32.PACK_AB R62, R61, R62 ;  /* 0x0000003e3d3e723e */ /* 0x000fe400000000ff */
[----:B------:R-:W-:Y:S02]  /*188e0*/  F2FP.F16.F32.PACK_AB R61, R67, R66 ;  /* 0x00000042433d723e */ /* 0x000fe400000000ff */
[----:B------:R-:W4:Y:S01]  /*188f0*/  LDL R67, [R1+0x50] ;  /* 0x0000500001437983 */ /* 0x000f220000100800 */
        /* <DEDUP_REMOVED lines=14> */
[----:B---3--:R-:W-:-:S02]  /*189e0*/  FFMA.FTZ R58, R252, R58, R206 ;  /* 0x0000003afc3a7223 */ /* 0x008fc400000100ce */
[----:B-----5:R-:W-:Y:S01]  /*189f0*/  FFMA.FTZ R53, R238, R53, R201 ;  /* 0x00000035ee357223 */ /* 0x020fe200000100c9 */
[----:B------:R-:W3:Y:S01]  /*18a00*/  LDL R252, [R1] ;  /* 0x0000000001fc7983 */ /* 0x000ee20000100800 */
[----:B------:R-:W-:-:S03]  /*18a10*/  LEA R64, P0, R228, UR12, 0x4 ;  /* 0x0000000ce4407c11 */ /* 0x000fc6000f8020ff */
[----:B------:R-:W5:Y:S01]  /*18a20*/  LDL R238, [R1+0xc] ;  /* 0x00000c0001ee7983 */ /* 0x000f620000100800 */
[----:B------:R-:W-:Y:S02]  /*18a30*/  F2FP.F16.F32.PACK_AB R60, R65, R60 ;  /* 0x0000003c413c723e */ /* 0x000fe400000000ff */
[----:B------:R-:W-:Y:S02]  /*18a40*/  LEA.HI.X R65, R228, UR13, RZ, 0x4, P0 ;  /* 0x0000000de4417c11 */ /* 0x000fe400080f24ff */
[----:B------:R-:W5:Y:S01]  /*18a50*/  LDL R228, [R1+0x10] ;  /* 0x0000100001e47983 */ /* 0x000f620000100800 */
[----:B--2---:R-:W-:-:S03]  /*18a60*/  FFMA.FTZ R57, R235, R57, R205 ;  /* 0x00000039eb397223 */ /* 0x004fc600000100cd */
[----:B------:R-:W2:Y:S01]  /*18a70*/  LDL R235, [R1+0x1c] ;  /* 0x00001c0001eb7983 */ /* 0x000ea20000100800 */
[----:B----4-:R-:W-:Y:S02]  /*18a80*/  FFMA.FTZ R54, R233, R54, R202 ;  /* 0x00000036e9367223 */ /* 0x010fe400000100ca */
[----:B------:R-:W0:Y:S03]  /*18a90*/  LDC.64 R232, c[0x0][0x2b8] ;  /* 0x0000ae00ffe87b82 */ /* 0x000e260000000a00 */
[----:B------:R-:W-:Y:S01]  /*18aa0*/  F2FP.F16.F32.PACK_AB R55, R55, R54 ;  /* 0x000000363737723e */ /* 0x000fe200000000ff */
[----:B------:R-:W-:Y:S01]  /*18ab0*/  FADD.FTZ R54, R56, -R234 ;  /* 0x800000ea38367221 */ /* 0x000fe20000010000 */
[----:B------:R-:W-:-:S03]  /*18ac0*/  FMUL.FTZ R56, R230, R52 ;  /* 0x00000034e6387220 */ /* 0x000fc60000410000 */
[----:B------:R-:W-:Y:S01]  /*18ad0*/  FMUL.FTZ R54, R230, R54 ;  /* 0x00000036e6367220 */ /* 0x000fe20000410000 */
[----:B------:R-:W-:Y:S02]  /*18ae0*/  FFMA.FTZ R59, R236, R59, R207 ;  /* 0x0000003bec3b7223 */ /* 0x000fe400000100cf */
[----:B------:R-:W4:Y:S01]  /*18af0*/  LDL R236, [R1+0x4] ;  /* 0x0000040001ec7983 */ /* 0x000f220000100800 */
[----:B------:R-:W-:Y:S01]  /*18b00*/  FFMA.FTZ R52, R67, R54, R204 ;  /* 0x0000003643347223 */ /* 0x000fe200000100cc */
[----:B------:R-:W-:Y:S02]  /*18b10*/  FFMA.FTZ R54, R239, R56, R200 ;  /* 0x00000038ef367223 */ /* 0x000fe400000100c8 */
[----:B------:R-:W4:Y:S02]  /*18b20*/  LDL R239, [R1+0x8] ;  /* 0x0000080001ef7983 */ /* 0x000f240000100800 */
[----:B------:R-:W-:Y:S02]  /*18b30*/  F2FP.F16.F32.PACK_AB R52, R57, R52 ;  /* 0x000000343934723e */ /* 0x000fe400000000ff */
[----:B------:R-:W4:Y:S01]  /*18b40*/  LDL R67, [R1+0x14] ;  /* 0x0000140001437983 */ /* 0x000f220000100800 */
[----:B0-----:R-:W-:-:S04]  /*18b50*/  IMAD.WIDE.U32 R56, R5, 0x10, R232 ;  /* 0x0000001005387825 */ /* 0x001fc800078e00e8 */
[--C-:B------:R-:W-:Y:S01]  /*18b60*/  FADD.FTZ R5, R48, -R234.reuse ;  /* 0x800000ea30057221 */ /* 0x100fe20000010000 */
[--C-:B------:R-:W-:Y:S02]  /*18b70*/  FADD.FTZ R48, R216, -R234.reuse ;  /* 0x800000ead8307221 */ /* 0x100fe40000010000 */
[----:B------:R-:W4:Y:S01]  /*18b80*/  LDL R216, [R1+0x18] ;  /* 0x0000180001d87983 */ /* 0x000f220000100800 */
        /* <DEDUP_REMOVED lines=9> */
[----:B------:R-:W-:Y:S01]  /*18c20*/  F2FP.F16.F32.PACK_AB R54, R53, R54 ;  /* 0x000000363536723e */ /* 0x000fe200000000ff */
[C---:B------:R-:W-:Y:S01]  /*18c30*/  FMUL.FTZ R44, R230.reuse, R44 ;  /* 0x0000002ce62c7220 */ /* 0x040fe20000410000 */
[C---:B------:R-:W-:Y:S01]  /*18c40*/  FMUL.FTZ R45, R230.reuse, R45 ;  /* 0x0000002de62d7220 */ /* 0x040fe20000410000 */
[C---:B------:R-:W-:Y:S01]  /*18c50*/  FMUL.FTZ R46, R230.reuse, R46 ;  /* 0x0000002ee62e7220 */ /* 0x040fe20000410000 */
[----:B------:R-:W-:Y:S01]  /*18c60*/  FMUL.FTZ R47, R230, R47 ;  /* 0x0000002fe62f7220 */ /* 0x000fe20000410000 */
[----:B------:R-:W-:Y:S01]  /*18c70*/  F2FP.F16.F32.PACK_AB R53, R59, R58 ;  /* 0x0000003a3b35723e */ /* 0x000fe200000000ff */
[----:B------:R0:W-:Y:S01]  /*18c80*/  STG.E.128 desc[UR4][R64.64], R60 ;  /* 0x0000003c40007986 */ /* 0x0001e2000c101d04 */
[--C-:B------:R-:W-:Y:S01]  /*18c90*/  FADD.FTZ R49, R49, -R234.reuse ;  /* 0x800000ea31317221 */ /* 0x100fe20000010000 */
[--C-:B------:R-:W-:Y:S01]  /*18ca0*/  FADD.FTZ R38, R38, -R234.reuse ;  /* 0x800000ea26267221 */ /* 0x100fe20000010000 */
[----:B------:R-:W-:Y:S01]  /*18cb0*/  FMUL.FTZ R59, R230, R22 ;  /* 0x00000016e63b7220 */ /* 0x000fe20000410000 */
        /* <DEDUP_REMOVED lines=14> */
[----:B---3--:R-:W-:Y:S01]  /*18da0*/  FFMA.FTZ R14, R252, R44, R192 ;  /* 0x0000002cfc0e7223 */ /* 0x008fe200000100c0 */
[----:B-----5:R-:W-:Y:S01]  /*18db0*/  FFMA.FTZ R12, R238, R47, R195 ;  /* 0x0000002fee0c7223 */ /* 0x020fe200000100c3 */
[--C-:B------:R-:W-:Y:S01]  /*18dc0*/  FADD.FTZ R17, R17, -R234.reuse ;  /* 0x800000ea11117221 */ /* 0x100fe20000010000 */
[--C-:B------:R-:W-:Y:S01]  /*18dd0*/  FADD.FTZ R13, R13, -R234.reuse ;  /* 0x800000ea0d0d7221 */ /* 0x100fe20000010000 */
[C---:B------:R-:W-:Y:S01]  /*18de0*/  FMUL.FTZ R40, R230.reuse, R40 ;  /* 0x00000028e6287220 */ /* 0x040fe20000410000 */
[C---:B------:R-:W-:Y:S01]  /*18df0*/  FMUL.FTZ R41, R230.reuse, R41 ;  /* 0x00000029e6297220 */ /* 0x040fe20000410000 */
[C---:B------:R-:W-:Y:S01]  /*18e00*/  FMUL.FTZ R39, R230.reuse, R39 ;  /* 0x00000027e6277220 */ /* 0x040fe20000410000 */
[C---:B------:R-:W-:Y:S01]  /*18e10*/  FMUL.FTZ R50, R230.reuse, R50 ;  /* 0x00000032e6327220 */ /* 0x040fe20000410000 */
[----:B------:R-:W-:Y:S01]  /*18e20*/  FMUL.FTZ R51, R230, R51 ;  /* 0x00000033e6337220 */ /* 0x000fe20000410000 */
[--C-:B------:R-:W-:Y:S01]  /*18e30*/  FADD.FTZ R36, R36, -R234.reuse ;  /* 0x800000ea24247221 */ /* 0x100fe20000010000 */
[----:B------:R-:W-:Y:S01]  /*18e40*/  FMUL.FTZ R62, R230, R19 ;  /* 0x00000013e63e7220 */ /* 0x000fe20000410000 */
[--C-:B------:R-:W-:Y:S01]  /*18e50*/  FADD.FTZ R42, R42, -R234.reuse ;  /* 0x800000ea2a2a7221 */ /* 0x100fe20000010000 */
[--C-:B------:R-:W-:Y:S01]  /*18e60*/  FADD.FTZ R43, R43, -R234.reuse ;  /* 0x800000ea2b2b7221 */ /* 0x100fe20000010000 */
[----:B------:R-:W-:Y:S01]  /*18e70*/  FADD.FTZ R37, R37, -R234 ;  /* 0x800000ea25257221 */ /* 0x000fe20000010000 */
[----:B------:R-:W-:Y:S01]  /*18e80*/  FMUL.FTZ R60, R230, R23 ;  /* 0x00000017e63c7220 */ /* 0x000fe20000410000 */
[----:B------:R-:W-:Y:S01]  /*18e90*/  FFMA.FTZ R19, R150, R38, R186 ;  /* 0x0000002696137223 */ /* 0x000fe200000100ba */
[C---:B------:R-:W-:Y:S01]  /*18ea0*/  FMUL.FTZ R23, R230.reuse, R17 ;  /* 0x00000011e6177220 */ /* 0x040fe20000410000 */
[----:B------:R-:W-:Y:S01]  /*18eb0*/  FMUL.FTZ R64, R230, R13 ;  /* 0x0000000de6407220 */ /* 0x000fe20000410000 */
[----:B------:R-:W-:Y:S01]  /*18ec0*/  FFMA.FTZ R39, R151, R39, R187 ;  /* 0x0000002797277223 */ /* 0x000fe200000100bb */
[----:B------:R-:W-:Y:S01]  /*18ed0*/  FFMA.FTZ R38, R241, R41, R189 ;  /* 0x00000029f1267223 */ /* 0x000fe200000100bd */
[--C-:B------:R-:W-:Y:S01]  /*18ee0*/  FADD.FTZ R18, R18, -R234.reuse ;  /* 0x800000ea12127221 */ /* 0x100fe20000010000 */
[C---:B------:R-:W-:Y:S01]  /*18ef0*/  FMUL.FTZ R36, R230.reuse, R36 ;  /* 0x00000024e6247220 */ /* 0x040fe20000410000 */
[C---:B------:R-:W-:Y:S01]  /*18f00*/  FMUL.FTZ R42, R230.reuse, R42 ;  /* 0x0000002ae62a7220 */ /* 0x040fe20000410000 */
[C---:B------:R-:W-:Y:S01]  /*18f10*/  FMUL.FTZ R43, R230.reuse, R43 ;  /* 0x0000002be62b7220 */ /* 0x040fe20000410000 */
[----:B------:R-:W-:Y:S01]  /*18f20*/  FMUL.FTZ R37, R230, R37 ;  /* 0x00000025e6257220 */ /* 0x000fe20000410000 */
[--C-:B------:R-:W-:Y:S01]  /*18f30*/  FADD.FTZ R32, R32, -R234.reuse ;  /* 0x800000ea20207221 */ /* 0x100fe20000010000 */
[----:B------:R-:W-:Y:S01]  /*18f40*/  FADD.FTZ R33, R33, -R234 ;  /* 0x800000ea21217221 */ /* 0x000fe20000010000 */
[----:B------:R-:W-:Y:S01]  /*18f50*/  FMUL.FTZ R61, R230, R18 ;  /* 0x00000012e63d7220 */ /* 0x000fe20000410000 */
[----:B------:R-:W-:Y:S01]  /*18f60*/  F2FP.F16.F32.PACK_AB R19, R39, R19 ;  /* 0x000000132713723e */ /* 0x000fe200000000ff */
        /* <DEDUP_REMOVED lines=11> */
[--C-:B------:R-:W-:Y:S01]  /*19020*/  FADD.FTZ R27, R27, -R234.reuse ;  /* 0x800000ea1b1b7221 */ /* 0x100fe20000010000 */
[----:B------:R-:W-:Y:S01]  /*19030*/  F2FP.F16.F32.PACK_AB R18, R37, R18 ;  /* 0x000000122512723e */ /* 0x000fe200000000ff */
[----:B------:R-:W-:Y:S01]  /*19040*/  FFMA.FTZ R33, R145, R33, R181 ;  /* 0x0000002191217223 */ /* 0x000fe200000100b5 */
        /* <DEDUP_REMOVED lines=16> */
[----:B------:R-:W-:Y:S01]  /*19150*/  FMUL.FTZ R25, R230, R25 ;  /* 0x00000019e6197220 */ /* 0x000fe20000410000 */
[--C-:B0-----:R-:W-:Y:S01]  /*19160*/  FADD.FTZ R55, R220, -R234.reuse ;  /* 0x800000eadc377221 */ /* 0x101fe20000010000 */
[--C-:B------:R-:W-:Y:S01]  /*19170*/  FADD.FTZ R56, R221, -R234.reuse ;  /* 0x800000eadd387221 */ /* 0x100fe20000010000 */
[C---:B------:R-:W-:Y:S01]  /*19180*/  FMUL.FTZ R28, R230.reuse, R28 ;  /* 0x0000001ce61c7220 */ /* 0x040fe20000410000 */
[----:B------:R-:W-:Y:S01]  /*19190*/  FMUL.FTZ R29, R230, R29 ;  /* 0x0000001de61d7220 */ /* 0x000fe20000410000 */
[--C-:B------:R-:W-:Y:S01]  /*191a0*/  FADD.FTZ R52, R217, -R234.reuse ;  /* 0x800000ead9347221 */ /* 0x100fe20000010000 */
[--C-:B------:R-:W-:Y:S01]  /*191b0*/  FADD.FTZ R53, R218, -R234.reuse ;  /* 0x800000eada357221 */ /* 0x100fe20000010000 */
[--C-:B------:R-:W-:Y:S01]  /*191c0*/  FADD.FTZ R54, R219, -R234.reuse ;  /* 0x800000eadb367221 */ /* 0x100fe20000010000 */
[--C-:B------:R-:W-:Y:S01]  /*191d0*/  FADD.FTZ R57, R222, -R234.reuse ;  /* 0x800000eade397221 */ /* 0x100fe20000010000 */
[----:B------:R-:W-:Y:S01]  /*191e0*/  FADD.FTZ R58, R223, -R234 ;  /* 0x800000eadf3a7221 */ /* 0x000fe20000010000 */
[C---:B------:R-:W-:Y:S01]  /*191f0*/  FMUL.FTZ R34, R230.reuse, R34 ;  /* 0x00000022e6227220 */ /* 0x040fe20000410000 */
        /* <DEDUP_REMOVED lines=17> */
[----:B--2---:R-:W-:Y:S01]  /*19310*/  FFMA.FTZ R17, R235, R51, R199 ;  /* 0x00000033eb117223 */ /* 0x004fe200000100c7 */
[----:B----4-:R-:W-:Y:S01]  /*19320*/  FFMA.FTZ R16, R236, R45, R193 ;  /* 0x0000002dec107223 */ /* 0x010fe200000100c1 */
[----:B------:R-:W-:-:S04]  /*19330*/  FFMA.FTZ R15, R239, R46, R194 ;  /* 0x0000002eef0f7223 */ /* 0x000fc800000100c2 */
[----:B------:R-:W-:Y:S01]  /*19340*/  F2FP.F16.F32.PACK_AB R14, R16, R14 ;  /* 0x0000000e100e723e */ /* 0x000fe200000000ff */
[----:B------:R-:W-:Y:S01]  /*19350*/  FFMA.FTZ R16, R67, R49, R197 ;  /* 0x0000003143107223 */ /* 0x000fe200000100c5 */
[----:B------:R-:W-:Y:S01]  /*19360*/  F2FP.F16.F32.PACK_AB R15, R12, R15 ;  /* 0x0000000f0c0f723e */ /* 0x000fe200000000ff */
[----:B------:R-:W-:Y:S01]  /*19370*/  FFMA.FTZ R12, R228, R5, R196 ;  /* 0x00000005e40c7223 */ /* 0x000fe200000100c4 */
[----:B------:R-:W-:Y:S01]  /*19380*/  FFMA.FTZ R5, R240, R40, R188 ;  /* 0x00000028f0057223 */ /* 0x000fe200000100bc */
[----:B------:R-:W-:-:S03]  /*19390*/  FFMA.FTZ R13, R216, R50, R198 ;  /* 0x00000032d80d7223 */ /* 0x000fc600000100c6 */
[----:B------:R-:W-:Y:S02]  /*193a0*/  F2FP.F16.F32.PACK_AB R12, R16, R12 ;  /* 0x0000000c100c723e */ /* 0x000fe400000000ff */
[----:B------:R-:W-:Y:S01]  /*193b0*/  F2FP.F16.F32.PACK_AB R16, R38, R5 ;  /* 0x000000052610723e */ /* 0x000fe200000000ff */
[----:B------:R-:W-:Y:S01]  /*193c0*/  IMAD.WIDE.U32 R38, R3, 0x10, R232 ;  /* 0x0000001003267825 */ /* 0x000fe200078e00e8 */
[----:B------:R-:W-:-:S03]  /*193d0*/  F2FP.F16.F32.PACK_AB R13, R17, R13 ;  /* 0x0000000d110d723e */ /* 0x000fc600000000ff */
[----:B------:R-:W-:Y:S01]  /*193e0*/  FFMA.FTZ R17, R242, R42, R190 ;  /* 0x0000002af2117223 */ /* 0x000fe200000100be */
[----:B------:R-:W-:Y:S01]  /*193f0*/  IMAD.WIDE.U32 R40, R2, 0x10, R232 ;  /* 0x0000001002287825 */ /* 0x000fe200078e00e8 */
[----:B------:R0:W-:Y:S03]  /*19400*/  STG.E.128 desc[UR4][R38.64], R12 ;  /* 0x0000000c26007986 */ /* 0x0001e6000c101d04 */
[----:B------:R-:W-:Y:S01]  /*19410*/  F2FP.F16.F32.PACK_AB R17, R36, R17 ;  /* 0x000000112411723e */ /* 0x000fe200000000ff */
[----:B------:R-:W-:-:S04]  /*19420*/  FFMA.FTZ R5, R142, R30, R178 ;  /* 0x0000001e8e057223 */ /* 0x000fc800000100b2 */
[----:B------:R1:W-:Y:S01]  /*19430*/  STG.E.128 desc[UR4][R40.64], R16 ;  /* 0x0000001028007986 */ /* 0x0003e2000c101d04 */
[----:B0-----:R-:W-:-:S05]  /*19440*/  FFMA.FTZ R12, R144, R32, R180 ;  /* 0x00000020900c7223 */ /* 0x001fca00000100b4 */
[----:B------:R-:W-:Y:S01]  /*19450*/  F2FP.F16.F32.PACK_AB R12, R33, R12 ;  /* 0x0000000c210c723e */ /* 0x000fe200000000ff */
[----:B-1----:R-:W-:Y:S01]  /*19460*/  FFMA.FTZ R18, R133, R21, R169 ;  /* 0x0000001585127223 */ /* 0x002fe200000100a9 */
[----:B------:R-:W0:Y:S01]  /*19470*/  LDC.64 R32, c[0x0][0x210] ;  /* 0x00008400ff207b82 */ /* 0x000e220000000a00 */
[----:B------:R-:W-:Y:S01]  /*19480*/  FFMA.FTZ R17, R138, R26, R174 ;  /* 0x0000001a8a117223 */ /* 0x000fe200000100ae */
[----:B------:R-:W-:Y:S02]  /*19490*/  F2FP.F16.F32.PACK_AB R15, R31, R5 ;  /* 0x000000051f0f723e */ /* 0x000fe400000000ff */
[----:B------:R-:W-:Y:S01]  /*194a0*/  F2FP.F16.F32.PACK_AB R18, R18, R20 ;  /* 0x000000141212723e */ /* 0x000fe200000000ff */
[----:B------:R-:W-:Y:S01]  /*194b0*/  FFMA.FTZ R20, R128, R22, R164 ;  /* 0x0000001680147223 */ /* 0x000fe200000100a4 */
[----:B------:R-:W-:Y:S01]  /*194c0*/  F2FP.F16.F32.PACK_AB R17, R27, R17 ;  /* 0x000000111b11723e */ /* 0x000fe200000000ff */
[----:B------:R-:W-:-:S04]  /*194d0*/  IMAD.WIDE.U32 R2, R0, 0x10, R232 ;  /* 0x0000001000027825 */ /* 0x000fc800078e00e8 */
        /* <DEDUP_REMOVED lines=39> */
.L_x_44312:
[----:B------:R-:W-:Y:S05]  /*19750*/  EXIT ;  /* 0x000000000000794d */ /* 0x000fea0003800000 */
.L_x_44761:
        /* <DEDUP_REMOVED lines=8> */
.L_x_44764:
[----:B------:R-:W-:Y:S05]  /*197e0*/  BSYNC B1 ;  /* 0x0000000000017941 */ /* 0x000fea0003800000 */
.L_x_44763:
        /* <DEDUP_REMOVED lines=9> */
.L_x_44765:
[----:B------:R-:W-:Y:S01]  /*19880*/  FADD.FTZ R234, R234, R230 ;  /* 0x000000e6eaea7221 */ /* 0x000fe20000010000 */
[----:B------:R-:W-:-:S04]  /*19890*/  HFMA2.MMA R230, -RZ, RZ, 0, 2.384185791015625e-07 ;  /* 0x00000004ffe67435 */ /* 0x000fc800000001ff */
[----:B------:R-:W-:-:S07]  /*198a0*/  MOV R239, R234 ;  /* 0x000000ea00ef7202 */ /* 0x000fce0000000f00 */
[----:B------:R-:W-:Y:S05]  /*198b0*/  WARPSYNC.COLLECTIVE R233, `(.L_x_44766) ;  /* 0x00000000e9087348 */ /* 0x000fea0003c00000 */
[----:B------:R0:W1:Y:S02]  /*198c0*/  SHFL.BFLY P1, R230, R239, R230, R232 ;  /* 0x0c0000e6efe67389 */ /* 0x00006400000200e8 */
[----:B01----:R-:W-:Y:S01]  /*198d0*/  ENDCOLLECTIVE ;  /* 0x000000000000791b */ /* 0x003fe20003800000 */
.L_x_44766:
[----:B------:R-:W-:Y:S01]  /*198e0*/  FADD.FTZ R234, R234, R230 ;  /* 0x000000e6eaea7221 */ /* 0x000fe20000010000 */
[----:B------:R-:W-:-:S03]  /*198f0*/  MOV R230, 0x8 ;  /* 0x0000000800e67802 */ /* 0x000fc60000000f00 */
[----:B------:R-:W-:-:S07]  /*19900*/  IMAD.MOV.U32 R239, RZ, RZ, R234 ;  /* 0x000000ffffef7224 */ /* 0x000fce00078e00ea */
[----:B------:R-:W-:Y:S05]  /*19910*/  WARPSYNC.COLLECTIVE R233, `(.L_x_44767) ;  /* 0x00000000e9087348 */ /* 0x000fea0003c00000 */
[----:B------:R0:W1:Y:S02]  /*19920*/  SHFL.BFLY P1, R230, R239, R230, R232 ;  /* 0x0c0000e6efe67389 */ /* 0x00006400000200e8 */
[----:B01----:R-:W-:Y:S01]  /*19930*/  ENDCOLLECTIVE ;  /* 0x000000000000791b */ /* 0x003fe20003800000 */
.L_x_44767:
[----:B------:R-:W-:Y:S01]  /*19940*/  FADD.FTZ R234, R234, R230 ;  /* 0x000000e6eaea7221 */ /* 0x000fe20000010000 */
[----:B------:R-:W-:-:S04]  /*19950*/  IMAD.MOV.U32 R230, RZ, RZ, 0x10 ;  /* 0x00000010ffe67424 */ /* 0x000fc800078e00ff */
[----:B------:R-:W-:-:S07]  /*19960*/  MOV R239, R234 ;  /* 0x000000ea00ef7202 */ /* 0x000fce0000000f00 */
[----:B------:R-:W-:Y:S05]  /*19970*/  WARPSYNC.COLLECTIVE R233, `(.L_x_44768) ;  /* 0x00000000e9087348 */ /* 0x000fea0003c00000 */
[----:B------:R0:W1:Y:S02]  /*19980*/  SHFL.BFLY P1, R230, R239, R230, R232 ;  /* 0x0c0000e6efe67389 */ /* 0x00006400000200e8 */
[----:B01----:R-:W-:Y:S01]  /*19990*/  ENDCOLLECTIVE ;  /* 0x000000000000791b */ /* 0x003fe20003800000 */
.L_x_44768:
        /* <DEDUP_REMOVED lines=136> */
.L_x_44769:
[----:B------:R-:W-:Y:S01]  /*1a220*/  FADD.FTZ R234, R234, R230 ;  /* 0x000000e6eaea7221 */ /* 0x000fe20000010000 */
[----:B------:R-:W-:-:S04]  /*1a230*/  HFMA2.MMA R230, -RZ, RZ, 0, 1.1920928955078125e-07 ;  /* 0x00000002ffe67435 */ /* 0x000fc800000001ff */
[----:B------:R-:W-:-:S07]  /*1a240*/  MOV R239, R234 ;  /* 0x000000ea00ef7202 */ /* 0x000fce0000000f00 */
[----:B------:R-:W-:Y:S05]  /*1a250*/  WARPSYNC.COLLECTIVE R233, `(.L_x_44770) ;  /* 0x00000000e9087348 */ /* 0x000fea0003c00000 */
[----:B------:R0:W1:Y:S02]  /*1a260*/  SHFL.BFLY P1, R230, R239, R230, R232 ;  /* 0x0c0000e6efe67389 */ /* 0x00006400000200e8 */
[----:B01----:R-:W-:Y:S01]  /*1a270*/  ENDCOLLECTIVE ;  /* 0x000000000000791b */ /* 0x003fe20003800000 */
.L_x_44770:
[----:B------:R-:W-:Y:S01]  /*1a280*/  FADD.FTZ R234, R234, R230 ;  /* 0x000000e6eaea7221 */ /* 0x000fe20000010000 */
[----:B------:R-:W-:-:S03]  /*1a290*/  MOV R230, 0x4 ;  /* 0x0000000400e67802 */ /* 0x000fc60000000f00 */
[----:B------:R-:W-:-:S07]  /*1a2a0*/  IMAD.MOV.U32 R239, RZ, RZ, R234 ;  /* 0x000000ffffef7224 */ /* 0x000fce00078e00ea */
[----:B------:R-:W-:Y:S05]  /*1a2b0*/  WARPSYNC.COLLECTIVE R233, `(.L_x_44771) ;  /* 0x00000000e9087348 */ /* 0x000fea0003c00000 */
[----:B------:R0:W1:Y:S02]  /*1a2c0*/  SHFL.BFLY P1, R230, R239, R230, R232 ;  /* 0x0c0000e6efe67389 */ /* 0x00006400000200e8 */
[----:B01----:R-:W-:Y:S01]  /*1a2d0*/  ENDCOLLECTIVE ;  /* 0x000000000000791b */ /* 0x003fe20003800000 */
.L_x_44771:
[----:B------:R-:W-:Y:S01]  /*1a2e0*/  FADD.FTZ R234, R234, R230 ;  /* 0x000000e6eaea7221 */ /* 0x000fe20000010000 */
[----:B------:R-:W-:-:S04]  /*1a2f0*/  IMAD.MOV.U32 R230, RZ, RZ, 0x8 ;  /* 0x00000008ffe67424 */ /* 0x000fc800078e00ff */
[----:B------:R-:W-:-:S07]  /*1a300*/  MOV R239, R234 ;  /* 0x000000ea00ef7202 */ /* 0x000fce0000000f00 */
[----:B------:R-:W-:Y:S05]  /*1a310*/  WARPSYNC.COLLECTIVE R233, `(.L_x_44772) ;  /* 0x00000000e9087348 */ /* 0x000fea0003c00000 */
[----:B------:R0:W1:Y:S02]  /*1a320*/  SHFL.BFLY P1, R230, R239, R230, R232 ;  /* 0x0c0000e6efe67389 */ /* 0x00006400000200e8 */
[----:B01----:R-:W-:Y:S01]  /*1a330*/  ENDCOLLECTIVE ;  /* 0x000000000000791b */ /* 0x003fe20003800000 */
.L_x_44772:
[----:B------:R-:W-:Y:S01]  /*1a340*/  FADD.FTZ R234, R234, R230 ;  /* 0x000000e6eaea7221 */ /* 0x000fe20000010000 */
[----:B------:R-:W-:-:S04]  /*1a350*/  HFMA2.MMA R230, -RZ, RZ, 0, 9.5367431640625e-07 ;  /* 0x00000010ffe67435 */ /* 0x000fc800000001ff */
[----:B------:R-:W-:-:S07]  /*1a360*/  MOV R239, R234 ;  /* 0x000000ea00ef7202 */ /* 0x000fce0000000f00 */
[----:B------:R-:W-:Y:S05]  /*1a370*/  WARPSYNC.COLLECTIVE R233, `(.L_x_44773) ;  /* 0x00000000e9087348 */ /* 0x000fea0003c00000 */
[----:B------:R0:W1:Y:S02]  /*1a380*/  SHFL.BFLY P1, R230, R239, R230, R232 ;  /* 0x0c0000e6efe67389 */ /* 0x00006400000200e8 */
[----:B01----:R-:W-:Y:S01]  /*1a390*/  ENDCOLLECTIVE ;  /* 0x000000000000791b */ /* 0x003fe20003800000 */
.L_x_44773:
[----:B------:R-:W-:Y:S05]  /*1a3a0*/  BRA `(.L_x_44774) ;  /* 0xffffffe0006c7947 */ /* 0x000fea000383ffff */
.L_x_44775:
        /* <DEDUP_REMOVED lines=13> */
.L_x_58445:


//--------------------- .text._ZN10layer_norm13ln_fwd_kernelINS_13Kernel_traitsIf6__halffS2_fjLj2048ELj1ELj4ELj1ELj16ENS_18Kernel_traits_baseILj2048EfS2_fS2_fjLj128EEEEELb1ELb1ELb1ELb0EEEvNS_9FwdParamsE --------------------------
	.section	.text._ZN10layer_norm13ln_fwd_kernelINS_13Kernel_traitsIf6__halffS2_fjLj2048ELj1ELj4ELj1ELj16ENS_18Kernel_traits_baseILj2048EfS2_fS2_fjLj128EEEEELb1ELb1ELb1ELb0EEEvNS_9FwdParamsE,"ax",@progbits
	.align	128
        .global         _ZN10layer_norm13ln_fwd_kernelINS_13Kernel_traitsIf6__halffS2_fjLj2048ELj1ELj4ELj1ELj16ENS_18Kernel_traits_baseILj2048EfS2_fS2_fjLj128EEEEELb1ELb1ELb1ELb0EEEvNS_9FwdParamsE
        .type           _ZN10layer_norm13ln_fwd_kernelINS_13Kernel_traitsIf6__halffS2_fjLj2048ELj1ELj4ELj1ELj16ENS_18Kernel_traits_baseILj2048EfS2_fS2_fjLj128EEEEELb1ELb1ELb1ELb0EEEvNS_9FwdParamsE,@function
        .size           _ZN10layer_norm13ln_fwd_kernelINS_13Kernel_traitsIf6__halffS2_fjLj2048ELj1ELj4ELj1ELj16ENS_18Kernel_traits_baseILj2048EfS2_fS2_fjLj128EEEEELb1ELb1ELb1ELb0EEEvNS_9FwdParamsE,(.L_x_58446 - _ZN10layer_norm13ln_fwd_kernelINS_13Kernel_traitsIf6__halffS2_fjLj2048ELj1ELj4ELj1ELj16ENS_18Kernel_traits_baseILj2048EfS2_fS2_fjLj128EEEEELb1ELb1ELb1ELb0EEEvNS_9FwdParamsE)
        .other          _ZN10layer_norm13ln_fwd_kernelINS_13Kernel_traitsIf6__halffS2_fjLj2048ELj1ELj4ELj1ELj16ENS_18Kernel_traits_baseILj2048EfS2_fS2_fjLj128EEEEELb1ELb1ELb1ELb0EEEvNS_9FwdParamsE,@"STO_CUDA_ENTRY STV_DEFAULT"
_ZN10layer_norm13ln_fwd_kernelINS_13Kernel_traitsIf6__halffS2_fjLj2048ELj1ELj4ELj1ELj16ENS_18Kernel_traits_baseILj2048EfS2_fS2_fjLj128EEEEELb1ELb1ELb1ELb0EEEvNS_9FwdParamsE:
.text._ZN10layer_norm13ln_fwd_kernelINS_13Kernel_traitsIf6__halffS2_fjLj2048ELj1ELj4ELj1ELj16ENS_18Kernel_traits_baseILj2048EfS2_fS2_fjLj128EEEEELb1ELb1ELb1ELb0EEEvNS_9FwdParamsE:
        /* <DEDUP_REMOVED lines=119> */
.L_x_44777:
[----:B------:R-:W-:Y:S05]  /*0770*/  BSYNC B0 ;  /* 0x0000000000007941 */ /* 0x000fea0003800000 */
.L_x_44776:
        /* <DEDUP_REMOVED lines=27> */
.L_x_44779:
[----:B------:R-:W-:Y:S05]  /*0930*/  BSYNC B0 ;  /* 0x0000000000007941 */ /* 0x000fea0003800000 */
.L_x_44778:
        /* <DEDUP_REMOVED lines=27> */
.L_x_44781:
[----:B------:R-:W-:Y:S05]  /*0af0*/  BSYNC B0 ;  /* 0x0000000000007941 */ /* 0x000fea0003800000 */
.L_x_44780:
        /* <DEDUP_REMOVED lines=27> */
.L_x_44783:
[----:B------:R-:W-:Y:S05]  /*0cb0*/  BSYNC B0 ;  /* 0x0000000000007941 */ /* 0x000fea0003800000 */
.L_x_44782:
        /* <DEDUP_REMOVED lines=27> */
.L_x_44785:
[----:B------:R-:W-:Y:S05]  /*0e70*/  BSYNC B0 ;  /* 0x0000000000007941 */ /* 0x000fea0003800000 */
.L_x_44784:
        /* <DEDUP_REMOVED lines=34> */
.L_x_44787:
[----:B------:R-:W-:Y:S05]  /*10a0*/  BSYNC B0 ;  /* 0x0000000000007941 */ /* 0x000fea0003800000 */
.L_x_44786:
        /* <DEDUP_REMOVED lines=31> */
.L_x_44789:
[----:B------:R-:W-:Y:S05]  /*12a0*/  BSYNC B0 ;  /* 0x0000000000007941 */ /* 0x000fea0003800000 */
.L_x_44788:
        /* <DEDUP_REMOVED lines=26> */
.L_x_44791:
[----:B------:R-:W-:Y:S05]  /*1450*/  BSYNC B0 ;  /* 0x0000000000007941 */ /* 0x000fea0003800000 */
.L_x_44790:
        /* <DEDUP_REMOVED lines=20> */
.L_x_45416:
        /* <DEDUP_REMOVED lines=51> */
.L_x_44798:
[----:B------:R-:W-:-:S07]  /*18d0*/  IMAD.MOV.U32 R13, RZ, RZ, R10 ;  /* 0x000000ffff0d7224 */ /* 0x000fce00078e000a */
.L_x_44799:
[----:B------:R-:W-:Y:S05]  /*18e0*/  BSYNC B3 ;  /* 0x0000000000037941 */ /* 0x000fea0003800000 */
.L_x_44797:
        /* <DEDUP_REMOVED lines=16> */
.L_x_44803:
[----:B------:R-:W-:Y:S05]  /*19f0*/  BSYNC B4 ;  /* 0x0000000000047941 */ /* 0x000fea0003800000 */
.L_x_44802:
        /* <DEDUP_REMOVED lines=44> */
.L_x_44801:
[----:B------:R-:W-:Y:S05]  /*1cc0*/  BSYNC B3 ;  /* 0x0000000000037941 */ /* 0x000fea0003800000 */
.L_x_44800:
        /* <DEDUP_REMOVED lines=8> */
[----:B------:R-:W-:Y:S02]  /*1d50*/  FSEL R13, R9, RZ, !P4 ;  /* 0x000000ff090d7208 */ /* 0x000fe40006000000 */
[----:B------:R-:W-:-:S03]  /*1d60*/  SEL R9, RZ, 0x1, P4 ;  /* 0x00000001ff097807 */ /* 0x000fc60002000000 */
[----:B--2---:R-:W-:Y:S01]  /*1d70*/  FMUL.FTZ R148, R148, R13 ;  /* 0x0000000d94947220 */ /* 0x004fe20000410000 */
[----:B------:R-:W-:-:S03]  /*1d80*/  PRMT R13, R9, 0x7610, R13 ;  /* 0x00007610090d7816 */ /* 0x000fc6000000000d */
[----:B------:R-:W-:-:S07]  /*1d90*/  @P2 FADD.FTZ R148, R140, R148 ;  /* 0x000000948c942221 */ /* 0x000fce0000010000 */
.L_x_44796:
[----:B------:R-:W-:Y:S05]  /*1da0*/  BSYNC B2 ;  /* 0x0000000000027941 */ /* 0x000fea0003800000 */
.L_x_44795:
        /* <DEDUP_REMOVED lines=18> */
.L_x_44807:
[----:B------:R-:W-:-:S07]  /*1ed0*/  IMAD.MOV.U32 R9, RZ, RZ, R10 ;  /* 0x000000ffff097224 */ /* 0x000fce00078e000a */
.L_x_44808:
[----:B------:R-:W-:Y:S05]  /*1ee0*/  BSYNC B3 ;  /* 0x0000000000037941 */ /* 0x000fea0003800000 */
.L_x_44806:
        /* <DEDUP_REMOVED lines=16> */
.L_x_44812:
[----:B------:R-:W-:Y:S05]  /*1ff0*/  BSYNC B4 ;  /* 0x0000000000047941 */ /* 0x000fea0003800000 */
.L_x_44811:
        /* <DEDUP_REMOVED lines=44> */
.L_x_44810:
[----:B------:R-:W-:Y:S05]  /*22c0*/  BSYNC B3 ;  /* 0x0000000000037941 */ /* 0x000fea0003800000 */
.L_x_44809:
        /* <DEDUP_REMOVED lines=10> */
[----:B--2---:R-:W-:Y:S01]  /*2370*/  FMUL.FTZ R149, R149, R14 ;  /* 0x0000000e95957220 */ /* 0x004fe20000410000 */
[----:B------:R-:W-:-:S03]  /*2380*/  PRMT R14, R9, 0x7610, R14 ;  /* 0x00007610090e7816 */ /* 0x000fc6000000000e */
[----:B------:R-:W-:-:S07]  /*2390*/  @P2 FADD.FTZ R149, R141, R149 ;  /* 0x000000958d952221 */ /* 0x000fce0000010000 */
.L_x_44805:
[----:B------:R-:W-:Y:S05]  /*23a0*/  BSYNC B2 ;  /* 0x0000000000027941 */ /* 0x000fea0003800000 */
.L_x_44804:
        /* <DEDUP_REMOVED lines=18> */
.L_x_44816:
[----:B------:R-:W-:-:S07]  /*24d0*/  MOV R9, R10 ;  /* 0x0000000a00097202 */ /* 0x000fce0000000f00 */
.L_x_44817:
[----:B------:R-:W-:Y:S05]  /*24e0*/  BSYNC B3 ;  /* 0x0000000000037941 */ /* 0x000fea0003800000 */
.L_x_44815:
        /* <DEDUP_REMOVED lines=16> */
.L_x_44821:
[----:B------:R-:W-:Y:S05]  /*25f0*/  BSYNC B4 ;  /* 0x0000000000047941 */ /* 0x000fea0003800000 */
.L_x_44820:
        /* <DEDUP_REMOVED lines=44> */
.L_x_44819:
[----:B------:R-:W-:Y:S05]  /*28c0*/  BSYNC B3 ;  /* 0x0000000000037941 */ /* 0x000fea0003800000 */
.L_x_44818:
        /* <DEDUP_REMOVED lines=13> */
.L_x_44814:
[----:B------:R-:W-:Y:S05]  /*29a0*/  BSYNC B2 ;  /* 0x0000000000027941 */ /* 0x000fea0003800000 */
.L_x_44813:
        /* <DEDUP_REMOVED lines=18> */
.L_x_44825:
[----:B------:R-:W-:-:S07]  /*2ad0*/  IMAD.MOV.U32 R9, RZ, RZ, R10 ;  /* 0x000000ffff097224 */ /* 0x000fce00078e000a */
.L_x_44826:
[----:B------:R-:W-:Y:S05]  /*2ae0*/  BSYNC B3 ;  /* 0x0000000000037941 */ /* 0x000fea0003800000 */
.L_x_44824:
        /* <DEDUP_REMOVED lines=16> */
.L_x_44830:
[----:B------:R-:W-:Y:S05]  /*2bf0*/  BSYNC B4 ;  /* 0x0000000000047941 */ /* 0x000fea0003800000 */
.L_x_44829:
        /* <DEDUP_REMOVED lines=44> */
.L_x_44828:
[----:B------:R-:W-:Y:S05]  /*2ec0*/  BSYNC B3 ;  /* 0x0000000000037941 */ /* 0x000fea0003800000 */
.L_x_44827:
[----:B------:R-:W2:Y:S01]  /*2ed0*/  LDL R152, [R1+0x9c] ;  /* 0x00009c0001987983 */ /* 0x000ea20000100800 */
[----:B------:R-:W-:Y:S01]  /*2ee0*/  I2FP.F32.U32 R9, R9 ;  /* 0x0000000900097245 */ /* 0x000fe20000201000 */
[----:B------:R-:W-:-:S04]  /*2ef0*/  IMAD.MOV.U32 R151, RZ, RZ, 0x2f800000 ;  /* 0x2f800000ff977424 */ /* 0x000fc800078e00ff */
[----:B------:R-:W-:-:S05]  /*2f00*/  FFMA.FTZ R9, R9, R151, 1.1641532182693481445e-10 ;  /* 0x2f00000009097423 */ /* 0x000fca0000010097 */
[----:B------:R-:W-:Y:S01]  /*2f10*/  FSETP.GTU.FTZ.AND P4, PT, R9, UR25, PT ;  /* 0x0000001909007c0b */ /* 0x000fe2000bf9c000 */
[----:B-----5:R-:W-:-:S05]  /*2f20*/  HADD2.F32 R9, -RZ, R137.H1_H1 ;  /* 0x30000089ff097230 */ /* 0x020fca0000004100 */
[----:B------:R-:W-:-:S04]  /*2f30*/  FMUL.FTZ R9, R9, UR27 ;  /* 0x0000001b09097c20 */ /* 0x000fc80008410000 */
[----:B------:R-:W-:-:S05]  /*2f40*/  FMUL.FTZ R9, R9, UR26 ;  /* 0x0000001a09097c20 */ /* 0x000fca0008410000 */
[----:B------:R-:W-:Y:S02]  /*2f50*/  FSEL R151, R9, RZ, !P4 ;  /* 0x000000ff09977208 */ /* 0x000fe40006000000 */
[----:B------:R-:W-:-:S04]  /*2f60*/  SEL R9, RZ, 0x1, P4 ;  /* 0x00000001ff097807 */ /* 0x000fc80002000000 */
[----:B------:R-:W-:Y:S01]  /*2f70*/  PRMT R216, R9, 0x7610, R216 ;  /* 0x0000761009d87816 */ /* 0x000fe200000000d8 */
[----:B--2---:R-:W-:-:S04]  /*2f80*/  FMUL.FTZ R151, R152, R151 ;  /* 0x0000009798977220 */ /* 0x004fc80000410000 */
[----:B------:R-:W-:-:S07]  /*2f90*/  @P2 FADD.FTZ R151, R143, R151 ;  /* 0x000000978f972221 */ /* 0x000fce0000010000 */
.L_x_44823:
[----:B------:R-:W-:Y:S05]  /*2fa0*/  BSYNC B2 ;  /* 0x0000000000027941 */ /* 0x000fea0003800000 */
.L_x_44822:
        /* <DEDUP_REMOVED lines=18> */
.L_x_44834:
[----:B------:R-:W-:-:S07]  /*30d0*/  IMAD.MOV.U32 R9, RZ, RZ, R10 ;  /* 0x000000ffff097224 */ /* 0x000fce00078e000a */
.L_x_44835:
[----:B------:R-:W-:Y:S05]  /*30e0*/  BSYNC B3 ;  /* 0x0000000000037941 */ /* 0x000fea0003800000 */
.L_x_44833:
        /* <DEDUP_REMOVED lines=16> */
.L_x_44839:
[----:B------:R-:W-:Y:S05]  /*31f0*/  BSYNC B4 ;  /* 0x0000000000047941 */ /* 0x000fea0003800000 */
.L_x_44838:
        /* <DEDUP_REMOVED lines=44> */
.L_x_44837:
[----:B------:R-:W-:Y:S05]  /*34c0*/  BSYNC B3 ;  /* 0x0000000000037941 */ /* 0x000fea0003800000 */
.L_x_44836:
[----:B------:R-:W2:Y:S01]  /*34d0*/  LDL R153, [R1+0xa0] ;  /* 0x0000a00001997983 */ /* 0x000ea20000100800 */
[----:B------:R-:W-:Y:S01]  /*34e0*/  HFMA2.MMA R152, -RZ, RZ, 0.1171875, 0 ;  /* 0x2f800000ff987435 */ /* 0x000fe200000001ff */
[----:B------:R-:W-:-:S09]  /*34f0*/  I2FP.F32.U32 R9, R9 ;  /* 0x0000000900097245 */ /* 0x000fd20000201000 */
[----:B------:R-:W-:-:S05]  /*3500*/  FFMA.FTZ R9, R9, R152, 1.1641532182693481445e-10 ;  /* 0x2f00000009097423 */ /* 0x000fca0000010098 */
[----:B------:R-:W-:Y:S01]  /*3510*/  FSETP.GTU.FTZ.AND P4, PT, R9, UR25, PT ;  /* 0x0000001909007c0b */ /* 0x000fe2000bf9c000 */
[----:B------:R-:W-:-:S05]  /*3520*/  HADD2.F32 R9, -RZ, R138.H0_H0 ;  /* 0x2000008aff097230 */ /* 0x000fca0000004100 */
[----:B------:R-:W-:-:S04]  /*3530*/  FMUL.FTZ R9, R9, UR27 ;  /* 0x0000001b09097c20 */ /* 0x000fc80008410000 */
[----:B------:R-:W-:-:S05]  /*3540*/  FMUL.FTZ R9, R9, UR26 ;  /* 0x0000001a09097c20 */ /* 0x000fca0008410000 */
[----:B------:R-:W-:Y:S02]  /*3550*/  FSEL R152, R9, RZ, !P4 ;  /* 0x000000ff09987208 */ /* 0x000fe40006000000 */
[----:B------:R-:W-:-:S04]  /*3560*/  SEL R9, RZ, 0x1, P4 ;  /* 0x00000001ff097807 */ /* 0x000fc80002000000 */
[----:B------:R-:W-:Y:S01]  /*3570*/  PRMT R217, R9, 0x7610, R217 ;  /* 0x0000761009d97816 */ /* 0x000fe200000000d9 */
[----:B--2---:R-:W-:-:S04]  /*3580*/  FMUL.FTZ R152, R153, R152 ;  /* 0x0000009899987220 */ /* 0x004fc80000410000 */
[----:B------:R-:W-:-:S07]  /*3590*/  @P2 FADD.FTZ R152, R144, R152 ;  /* 0x0000009890982221 */ /* 0x000fce0000010000 */
.L_x_44832:
[----:B------:R-:W-:Y:S05]  /*35a0*/  BSYNC B2 ;  /* 0x0000000000027941 */ /* 0x000fea0003800000 */
.L_x_44831:
        /* <DEDUP_REMOVED lines=18> */
.L_x_44843:
[----:B------:R-:W-:-:S07]  /*36d0*/  MOV R9, R10 ;  /* 0x0000000a00097202 */ /* 0x000fce0000000f00 */
.L_x_44844:
[----:B------:R-:W-:Y:S05]  /*36e0*/  BSYNC B3 ;  /* 0x0000000000037941 */ /* 0x000fea0003800000 */
.L_x_44842:
        /* <DEDUP_REMOVED lines=16> */
.L_x_44848:
[----:B------:R-:W-:Y:S05]  /*37f0*/  BSYNC B4 ;  /* 0x0000000000047941 */ /* 0x000fea0003800000 */
.L_x_44847:
        /* <DEDUP_REMOVED lines=44> */
.L_x_44846:
[----:B------:R-:W-:Y:S05]  /*3ac0*/  BSYNC B3 ;  /* 0x0000000000037941 */ /* 0x000fea0003800000 */
.L_x_44845:
[----:B------:R-:W2:Y:S01]  /*3ad0*/  LDL R154, [R1+0xa4] ;  /* 0x0000a400019a7983 */ /* 0x000ea20000100800 */
[----:B------:R-:W-:Y:S01]  /*3ae0*/  I2FP.F32.U32 R9, R9 ;  /* 0x0000000900097245 */ /* 0x000fe20000201000 */
[----:B------:R-:W-:-:S04]  /*3af0*/  IMAD.MOV.U32 R153, RZ, RZ, 0x2f800000 ;  /* 0x2f800000ff997424 */ /* 0x000fc800078e00ff */
[----:B------:R-:W-:-:S05]  /*3b00*/  FFMA.FTZ R9, R9, R153, 1.1641532182693481445e-10 ;  /* 0x2f00000009097423 */ /* 0x000fca0000010099 */
[----:B------:R-:W-:Y:S01]  /*3b10*/  FSETP.GTU.FTZ.AND P4, PT, R9, UR25, PT ;  /* 0x0000001909007c0b */ /* 0x000fe2000bf9c000 */
[----:B------:R-:W-:-:S05]  /*3b20*/  HADD2.F32 R9, -RZ, R138.H1_H1 ;  /* 0x3000008aff097230 */ /* 0x000fca0000004100 */
[----:B------:R-:W-:-:S04]  /*3b30*/  FMUL.FTZ R9, R9, UR27 ;  /* 0x0000001b09097c20 */ /* 0x000fc80008410000 */
[----:B------:R-:W-:-:S05]  /*3b40*/  FMUL.FTZ R9, R9, UR26 ;  /* 0x0000001a09097c20 */ /* 0x000fca0008410000 */
[----:B------:R-:W-:Y:S02]  /*3b50*/  FSEL R153, R9, RZ, !P4 ;  /* 0x000000ff09997208 */ /* 0x000fe40006000000 */
[----:B------:R-:W-:-:S04]  /*3b60*/  SEL R9, RZ, 0x1, P4 ;  /* 0x00000001ff097807 */ /* 0x000fc80002000000 */
[----:B------:R-:W-:Y:S01]  /*3b70*/  PRMT R218, R9, 0x7610, R218 ;  /* 0x0000761009da7816 */ /* 0x000fe200000000da */
[----:B--2---:R-:W-:-:S04]  /*3b80*/  FMUL.FTZ R153, R154, R153 ;  /* 0x000000999a997220 */ /* 0x004fc80000410000 */
[----:B------:R-:W-:-:S07]  /*3b90*/  @P2 FADD.FTZ R153, R145, R153 ;  /* 0x0000009991992221 */ /* 0x000fce0000010000 */
.L_x_44841:
[----:B------:R-:W-:Y:S05]  /*3ba0*/  BSYNC B2 ;  /* 0x0000000000027941 */ /* 0x000fea0003800000 */
.L_x_44840:
        /* <DEDUP_REMOVED lines=18> */
.L_x_44852:
[----:B------:R-:W-:-:S07]  /*3cd0*/  IMAD.MOV.U32 R9, RZ, RZ, R10 ;  /* 0x000000ffff097224 */ /* 0x000fce00078e000a */
.L_x_44853:
[----:B------:R-:W-:Y:S05]  /*3ce0*/  BSYNC B3 ;  /* 0x0000000000037941 */ /* 0x000fea0003800000 */
.L_x_44851:
        /* <DEDUP_REMOVED lines=16> */
.L_x_44857:
[----:B------:R-:W-:Y:S05]  /*3df0*/  BSYNC B4 ;  /* 0x0000000000047941 */ /* 0x000fea0003800000 */
.L_x_44856:
        /* <DEDUP_REMOVED lines=44> */
.L_x_44855:
[----:B------:R-:W-:Y:S05]  /*40c0*/  BSYNC B3 ;  /* 0x0000000000037941 */ /* 0x000fea0003800000 */
.L_x_44854:
[----:B------:R-:W2:Y:S01]  /*40d0*/  LDL R155, [R1+0xa8] ;  /* 0x0000a800019b7983 */ /* 0x000ea20000100800 */
[----:B------:R-:W-:Y:S01]  /*40e0*/  I2FP.F32.U32 R9, R9 ;  /* 0x0000000900097245 */ /* 0x000fe20000201000 */
[----:B------:R-:W-:-:S04]  /*40f0*/  IMAD.MOV.U32 R154, RZ, RZ, 0x2f800000 ;  /* 0x2f800000ff9a7424 */ /* 0x000fc800078e00ff */
        /* <DEDUP_REMOVED lines=10> */
.L_x_44850:
[----:B------:R-:W-:Y:S05]  /*41a0*/  BSYNC B2 ;  /* 0x0000000000027941 */ /* 0x000fea0003800000 */
.L_x_44849:
        /* <DEDUP_REMOVED lines=18> */
.L_x_44861:
[----:B------:R-:W-:-:S07]  /*42d0*/  IMAD.MOV.U32 R155, RZ, RZ, R10 ;  /* 0x000000ffff9b7224 */ /* 0x000fce00078e000a */
.L_x_44862:
[----:B------:R-:W-:Y:S05]  /*42e0*/  BSYNC B3 ;  /* 0x0000000000037941 */ /* 0x000fea0003800000 */
.L_x_44860:
        /* <DEDUP_REMOVED lines=16> */
.L_x_44866:
[----:B------:R-:W-:Y:S05]  /*43f0*/  BSYNC B4 ;  /* 0x0000000000047941 */ /* 0x000fea0003800000 */
.L_x_44865:
        /* <DEDUP_REMOVED lines=41> */
[----:B------:R-:W-:-:S04]  /*4690*/  IMAD.WIDE.U32 R220, R7, -0x326172a9, RZ ;  /* 0xcd9e8d5707dc7825 */ /* 0x000fc800078e00ff */
[----:B------:R-:W-:Y:S01]  /*46a0*/  IMAD.MOV.U32 R10, RZ, RZ, R220 ;  /* 0x000000ffff0a7224 */ /* 0x000fe200078e00dc */
[----:B------:R-:W-:-:S07]  /*46b0*/  LOP3.LUT R7, R221, UR24, R222, 0x96, !PT ;  /* 0x00000018dd077c12 */ /* 0x000fce000f8e96de */
.L_x_44864:
[----:B------:R-:W-:Y:S05]  /*46c0*/  BSYNC B3 ;  /* 0x0000000000037941 */ /* 0x000fea0003800000 */
.L_x_44863:
[----:B------:R-:W2:Y:S01]  /*46d0*/  LDL R221, [R1+0xac] ;  /* 0x0000ac0001dd7983 */ /* 0x000ea20000100800 */
[----:B------:R-:W-:Y:S01]  /*46e0*/  HFMA2.MMA R215, -RZ, RZ, 0.1171875, 0 ;  /* 0x2f800000ffd77435 */ /* 0x000fe200000001ff */
[----:B------:R-:W-:-:S09]  /*46f0*/  I2FP.F32.U32 R155, R155 ;  /* 0x0000009b009b7245 */ /* 0x000fd20000201000 */
[----:B------:R-:W-:-:S05]  /*4700*/  FFMA.FTZ R155, R155, R215, 1.1641532182693481445e-10 ;  /* 0x2f0000009b9b7423 */ /* 0x000fca00000100d7 */
[----:B------:R-:W-:Y:S01]  /*4710*/  FSETP.GTU.FTZ.AND P3, PT, R155, UR25, PT ;  /* 0x000000199b007c0b */ /* 0x000fe2000bf7c000 */
[----:B------:R-:W-:-:S03]  /*4720*/  HADD2.F32 R155, -RZ, R139.H1_H1 ;  /* 0x3000008bff9b7230 */ /* 0x000fc60000004100 */
[----:B------:R-:W-:Y:S02]  /*4730*/  SEL R215, RZ, 0x1, P3 ;  /* 0x00000001ffd77807 */ /* 0x000fe40001800000 */
[----:B------:R-:W-:Y:S02]  /*4740*/  FMUL.FTZ R155, R155, UR27 ;  /* 0x0000001b9b9b7c20 */ /* 0x000fe40008410000 */
[----:B------:R-:W-:Y:S02]  /*4750*/  PRMT R220, R215, 0x7610, R220 ;  /* 0x00007610d7dc7816 */ /* 0x000fe400000000dc */
[----:B------:R-:W-:-:S05]  /*4760*/  FMUL.FTZ R155, R155, UR26 ;  /* 0x0000001a9b9b7c20 */ /* 0x000fca0008410000 */
[----:B------:R-:W-:-:S05]  /*4770*/  FSEL R155, R155, RZ, !P3 ;  /* 0x000000ff9b9b7208 */ /* 0x000fca0005800000 */
[----:B--2---:R-:W-:-:S04]  /*4780*/  FMUL.FTZ R155, R221, R155 ;  /* 0x0000009bdd9b7220 */ /* 0x004fc80000410000 */
[----:B------:R-:W-:-:S07]  /*4790*/  @P2 FADD.FTZ R155, R147, R155 ;  /* 0x0000009b939b2221 */ /* 0x000fce0000010000 */
.L_x_44859:
[----:B------:R-:W-:Y:S05]  /*47a0*/  BSYNC B2 ;  /* 0x0000000000027941 */ /* 0x000fea0003800000 */
.L_x_44858:
        /* <DEDUP_REMOVED lines=26> */
.L_x_44868:
[----:B------:R-:W-:Y:S05]  /*4950*/  BSYNC B2 ;  /* 0x0000000000027941 */ /* 0x000fea0003800000 */
.L_x_44867:
[----:B------:R-:W-:Y:S01]  /*4960*/  VIADD R213, R213, 0x20 ;  /* 0x00000020d5d57836 */ /* 0x000fe20000000000 */
[----:B------:R-:W-:-:S07]  /*4970*/  IADD3 R214, R214, 0x20, RZ ;  /* 0x00000020d6d67810 */ /* 0x000fce0007ffe0ff */
.L_x_44794:
[----:B------:R-:W-:Y:S05]  /*4980*/  BSYNC B1 ;  /* 0x0000000000017941 */ /* 0x000fea0003800000 */
.L_x_44793:
        /* <DEDUP_REMOVED lines=32> */
.L_x_44874:
[----:B------:R-:W-:-:S07]  /*4b90*/  MOV R13, R10 ;  /* 0x0000000a000d7202 */ /* 0x000fce0000000f00 */
.L_x_44875:
[----:B------:R-:W-:Y:S05]  /*4ba0*/  BSYNC B3 ;  /* 0x0000000000037941 */ /* 0x000fea0003800000 */
.L_x_44873:
        /* <DEDUP_REMOVED lines=16> */
.L_x_44879:
[----:B------:R-:W-:Y:S05]  /*4cb0*/  BSYNC B4 ;  /* 0x0000000000047941 */ /* 0x000fea0003800000 */
.L_x_44878:
        /* <DEDUP_REMOVED lines=44> */
.L_x_44877:
[----:B------:R-:W-:Y:S05]  /*4f80*/  BSYNC B3 ;  /* 0x0000000000037941 */ /* 0x000fea0003800000 */
.L_x_44876:
        /* <DEDUP_REMOVED lines=13> */
.L_x_44872:
[----:B------:R-:W-:Y:S05]  /*5060*/  BSYNC B2 ;  /* 0x0000000000027941 */ /* 0x000fea0003800000 */
.L_x_44871:
        /* <DEDUP_REMOVED lines=18> */
.L_x_44883:
[----:B------:R-:W-:-:S07]  /*5190*/  IMAD.MOV.U32 R9, RZ, RZ, R10 ;  /* 0x000000ffff097224 */ /* 0x000fce00078e000a */
.L_x_44884:
[----:B------:R-:W-:Y:S05]  /*51a0*/  BSYNC B3 ;  /* 0x0000000000037941 */ /* 0x000fea0003800000 */
.L_x_44882:
        /* <DEDUP_REMOVED lines=16> */
.L_x_44888:
[----:B------:R-:W-:Y:S05]  /*52b0*/  BSYNC B4 ;  /* 0x0000000000047941 */ /* 0x000fea0003800000 */
.L_x_44887:
        /* <DEDUP_REMOVED lines=44> */
.L_x_44886:
[----:B------:R-:W-:Y:S05]  /*5580*/  BSYNC B3 ;  /* 0x0000000000037941 */ /* 0x000fea0003800000 */
.L_x_44885:
        /* <DEDUP_REMOVED lines=13> */
.L_x_44881:
[----:B------:R-:W-:Y:S05]  /*5660*/  BSYNC B2 ;  /* 0x0000000000027941 */ /* 0x000fea0003800000 */
.L_x_44880:
        /* <DEDUP_REMOVED lines=18> */
.L_x_44892:
[----:B------:R-:W-:-:S07]  /*5790*/  IMAD.MOV.U32 R9, RZ, RZ, R10 ;  /* 0x000000ffff097224 */ /* 0x000fce00078e000a */
.L_x_44893:
[----:B------:R-:W-:Y:S05]  /*57a0*/  BSYNC B3 ;  /* 0x0000000000037941 */ /* 0x000fea0003800000 */
.L_x_44891:
        /* <DEDUP_REMOVED lines=16> */
.L_x_44897:
[----:B------:R-:W-:Y:S05]  /*58b0*/  BSYNC B4 ;  /* 0x0000000000047941 */ /* 0x000fea0003800000 */
.L_x_44896:
        /* <DEDUP_REMOVED lines=44> */
.L_x_44895:
[----:B------:R-:W-:Y:S05]  /*5b80*/  BSYNC B3 ;  /* 0x0000000000037941 */ /* 0x000fea0003800000 */
.L_x_44894:
[----:B------:R-:W2:Y:S01]  /*5b90*/  LDL R158, [R1+0x78] ;  /* 0x00007800019e7983 */ /* 0x000ea20000100800 */
[----:B------:R-:W-:Y:S01]  /*5ba0*/  HFMA2.MMA R15, -RZ, RZ, 0.1171875, 0 ;  /* 0x2f800000ff0f7435 */ /* 0x000fe200000001ff */
[----:B------:R-:W-:-:S09]  /*5bb0*/  I2FP.F32.U32 R9, R9 ;  /* 0x0000000900097245 */ /* 0x000fd20000201000 */
        /* <DEDUP_REMOVED lines=10> */
.L_x_44890:
[----:B------:R-:W-:Y:S05]  /*5c60*/  BSYNC B2 ;  /* 0x0000000000027941 */ /* 0x000fea0003800000 */
.L_x_44889:
        /* <DEDUP_REMOVED lines=18> */
.L_x_44901:
[----:B------:R-:W-:-:S07]  /*5d90*/  MOV R9, R10 ;  /* 0x0000000a00097202 */ /* 0x000fce0000000f00 */
.L_x_44902:
[----:B------:R-:W-:Y:S05]  /*5da0*/  BSYNC B3 ;  /* 0x0000000000037941 */ /* 0x000fea0003800000 */
.L_x_44900:
        /* <DEDUP_REMOVED lines=16> */
.L_x_44906:
[----:B------:R-:W-:Y:S05]  /*5eb0*/  BSYNC B4 ;  /* 0x0000000000047941 */ /* 0x000fea0003800000 */
.L_x_44905:
        /* <DEDUP_REMOVED lines=44> */
.L_x_44904:
[----:B------:R-:W-:Y:S05]  /*6180*/  BSYNC B3 ;  /* 0x0000000000037941 */ /* 0x000fea0003800000 */
.L_x_44903:
        /* <DEDUP_REMOVED lines=13> */
.L_x_44899:
[----:B------:R-:W-:Y:S05]  /*6260*/  BSYNC B2 ;  /* 0x0000000000027941 */ /* 0x000fea0003800000 */
.L_x_44898:
        /* <DEDUP_REMOVED lines=18> */
.L_x_44910:
[----:B------:R-:W-:-:S07]  /*6390*/  IMAD.MOV.U32 R9, RZ, RZ, R10 ;  /* 0x000000ffff097224 */ /* 0x000fce00078e000a */
.L_x_44911:
[----:B------:R-:W-:Y:S05]  /*63a0*/  BSYNC B3 ;  /* 0x0000000000037941 */ /* 0x000fea0003800000 */
.L_x_44909:
        /* <DEDUP_REMOVED lines=16> */
.L_x_44915:
[----:B------:R-:W-:Y:S05]  /*64b0*/  BSYNC B4 ;  /* 0x0000000000047941 */ /* 0x000fea0003800000 */
.L_x_44914:
        /* <DEDUP_REMOVED lines=44> */
.L_x_44913:
[----:B------:R-:W-:Y:S05]  /*6780*/  BSYNC B3 ;  /* 0x0000000000037941 */ /* 0x000fea0003800000 */
.L_x_44912:
        /* <DEDUP_REMOVED lines=13> */
.L_x_44908:
[----:B------:R-:W-:Y:S05]  /*6860*/  BSYNC B2 ;  /* 0x0000000000027941 */ /* 0x000fea0003800000 */
.L_x_44907:
        /* <DEDUP_REMOVED lines=18> */
.L_x_44919:
[----:B------:R-:W-:-:S07]  /*6990*/  IMAD.MOV.U32 R9, RZ, RZ, R10 ;  /* 0x000000ffff097224 */ /* 0x000fce00078e000a */
.L_x_44920:
[----:B------:R-:W-:Y:S05]  /*69a0*/  BSYNC B3 ;  /* 0x0000000000037941 */ /* 0x000fea0003800000 */
.L_x_44918:
        /* <DEDUP_REMOVED lines=16> */
.L_x_44924:
[----:B------:R-:W-:Y:S05]  /*6ab0*/  BSYNC B4 ;  /* 0x0000000000047941 */ /* 0x000fea0003800000 */
.L_x_44923:
        /* <DEDUP_REMOVED lines=44> */
.L_x_44922:
[----:B------:R-:W-:Y:S05]  /*6d80*/  BSYNC B3 ;  /* 0x0000000000037941 */ /* 0x000fea0003800000 */
.L_x_44921:
[----:B------:R-:W2:Y:S01]  /*6d90*/  LDL R162, [R1+0x84] ;  /* 0x0000840001a27983 */ /* 0x000ea20000100800 */
[----:B------:R-:W-:Y:S01]  /*6da0*/  HFMA2.MMA R161, -RZ, RZ, 0.1171875, 0 ;  /* 0x2f800000ffa17435 */ /* 0x000fe200000001ff */
[----:B------:R-:W-:-:S09]  /*6db0*/  I2FP.F32.U32 R9, R9 ;  /* 0x0000000900097245 */ /* 0x000fd20000201000 */
        /* <DEDUP_REMOVED lines=10> */
.L_x_44917:
[----:B------:R-:W-:Y:S05]  /*6e60*/  BSYNC B2 ;  /* 0x0000000000027941 */ /* 0x000fea0003800000 */
.L_x_44916:
        /* <DEDUP_REMOVED lines=18> */
.L_x_44928:
[----:B------:R-:W-:-:S07]  /*6f90*/  MOV R9, R10 ;  /* 0x0000000a00097202 */ /* 0x000fce0000000f00 */
.L_x_44929:
[----:B------:R-:W-:Y:S05]  /*6fa0*/  BSYNC B3 ;  /* 0x0000000000037941 */ /* 0x000fea0003800000 */
.L_x_44927:
        /* <DEDUP_REMOVED lines=16> */
.L_x_44933:
[----:B------:R-:W-:Y:S05]  /*70b0*/  BSYNC B4 ;  /* 0x0000000000047941 */ /* 0x000fea0003800000 */
.L_x_44932:
        /* <DEDUP_REMOVED lines=44> */
.L_x_44931:
[----:B------:R-:W-:Y:S05]  /*7380*/  BSYNC B3 ;  /* 0x0000000000037941 */ /* 0x000fea0003800000 */
.L_x_44930:
        /* <DEDUP_REMOVED lines=13> */
.L_x_44926:
[----:B------:R-:W-:Y:S05]  /*7460*/  BSYNC B2 ;  /* 0x0000000000027941 */ /* 0x000fea0003800000 */
.L_x_44925:
        /* <DEDUP_REMOVED lines=18> */
.L_x_44937:
[----:B------:R-:W-:-:S07]  /*7590*/  IMAD.MOV.U32 R163, RZ, RZ, R10 ;  /* 0x000000ffffa37224 */ /* 0x000fce00078e000a */
.L_x_44938:
[----:B------:R-:W-:Y:S05]  /*75a0*/  BSYNC B3 ;  /* 0x0000000000037941 */ /* 0x000fea0003800000 */
.L_x_44936:
        /* <DEDUP_REMOVED lines=16> */
.L_x_44942:
[----:B------:R-:W-:Y:S05]  /*76b0*/  BSYNC B4 ;  /* 0x0000000000047941 */ /* 0x000fea0003800000 */
.L_x_44941:
        /* <DEDUP_REMOVED lines=44> */
.L_x_44940:
[----:B------:R-:W-:Y:S05]  /*7980*/  BSYNC B3 ;  /* 0x0000000000037941 */ /* 0x000fea0003800000 */
.L_x_44939:
[----:B------:R-:W2:Y:S01]  /*7990*/  LDL R221, [R1+0x8c] ;  /* 0x00008c0001dd7983 */ /* 0x000ea20000100800 */
[----:B------:R-:W-:Y:S01]  /*79a0*/  I2FP.F32.U32 R163, R163 ;  /* 0x000000a300a37245 */ /* 0x000fe20000201000 */
[----:B------:R-:W-:-:S04]  /*79b0*/  IMAD.MOV.U32 R215, RZ, RZ, 0x2f800000 ;  /* 0x2f800000ffd77424 */ /* 0x000fc800078e00ff */
        /* <DEDUP_REMOVED lines=10> */
.L_x_44935:
[----:B------:R-:W-:Y:S05]  /*7a60*/  BSYNC B2 ;  /* 0x0000000000027941 */ /* 0x000fea0003800000 */
.L_x_44934:
        /* <DEDUP_REMOVED lines=26> */
.L_x_44944:
[----:B------:R-:W-:Y:S05]  /*7c10*/  BSYNC B2 ;  /* 0x0000000000027941 */ /* 0x000fea0003800000 */
.L_x_44943:
[----:B------:R-:W-:Y:S01]  /*7c20*/  IADD3 R213, R213, 0x20, RZ ;  /* 0x00000020d5d57810 */ /* 0x000fe20007ffe0ff */
[----:B------:R-:W-:-:S07]  /*7c30*/  VIADD R214, R214, 0x20 ;  /* 0x00000020d6d67836 */ /* 0x000fce0000000000 */
.L_x_44870:
[----:B------:R-:W-:Y:S05]  /*7c40*/  BSYNC B1 ;  /* 0x0000000000017941 */ /* 0x000fea0003800000 */
.L_x_44869:
        /* <DEDUP_REMOVED lines=32> */
.L_x_44950:
[----:B------:R-:W-:-:S07]  /*7e50*/  IMAD.MOV.U32 R13, RZ, RZ, R10 ;  /* 0x000000ffff0d7224 */ /* 0x000fce00078e000a */
.L_x_44951:
[----:B------:R-:W-:Y:S05]  /*7e60*/  BSYNC B3 ;  /* 0x0000000000037941 */ /* 0x000fea0003800000 */
.L_x_44949:
        /* <DEDUP_REMOVED lines=16> */
.L_x_44955:
[----:B------:R-:W-:Y:S05]  /*7f70*/  BSYNC B4 ;  /* 0x0000000000047941 */ /* 0x000fea0003800000 */
.L_x_44954:
        /* <DEDUP_REMOVED lines=44> */
.L_x_44953:
[----:B------:R-:W-:Y:S05]  /*8240*/  BSYNC B3 ;  /* 0x0000000000037941 */ /* 0x000fea0003800000 */
.L_x_44952:
[----:B------:R-:W2:Y:S01]  /*8250*/  LDL R164, [R1+0x50] ;  /* 0x0000500001a47983 */ /* 0x000ea20000100800 */
[----:B------:R-:W-:Y:S01]  /*8260*/  I2FP.F32.U32 R9, R13 ;  /* 0x0000000d00097245 */ /* 0x000fe20000201000 */
[----:B------:R-:W-:-:S10]  /*8270*/  HFMA2.MMA R13, -RZ, RZ, 0.1171875, 0 ;  /* 0x2f800000ff0d7435 */ /* 0x000fd400000001ff */
        /* <DEDUP_REMOVED lines=10> */
.L_x_44948:
[----:B------:R-:W-:Y:S05]  /*8320*/  BSYNC B2 ;  /* 0x0000000000027941 */ /* 0x000fea0003800000 */
.L_x_44947:
        /* <DEDUP_REMOVED lines=18> */
.L_x_44959:
[----:B------:R-:W-:-:S07]  /*8450*/  MOV R9, R10 ;  /* 0x0000000a00097202 */ /* 0x000fce0000000f00 */
.L_x_44960:
[----:B------:R-:W-:Y:S05]  /*8460*/  BSYNC B3 ;  /* 0x0000000000037941 */ /* 0x000fea0003800000 */
.L_x_44958:
        /* <DEDUP_REMOVED lines=16> */
.L_x_44964:
[----:B------:R-:W-:Y:S05]  /*8570*/  BSYNC B4 ;  /* 0x0000000000047941 */ /* 0x000fea0003800000 */
.L_x_44963:
        /* <DEDUP_REMOVED lines=44> */
.L_x_44962:
[----:B------:R-:W-:Y:S05]  /*8840*/  BSYNC B3 ;  /* 0x0000000000037941 */ /* 0x000fea0003800000 */
.L_x_44961:
        /* <DEDUP_REMOVED lines=13> */
.L_x_44957:
[----:B------:R-:W-:Y:S05]  /*8920*/  BSYNC B2 ;  /* 0x0000000000027941 */ /* 0x000fea0003800000 */
.L_x_44956:
        /* <DEDUP_REMOVED lines=18> */
.L_x_44968:
[----:B------:R-:W-:-:S07]  /*8a50*/  IMAD.MOV.U32 R9, RZ, RZ, R10 ;  /* 0x000000ffff097224 */ /* 0x000fce00078e000a */
.L_x_44969:
[----:B------:R-:W-:Y:S05]  /*8a60*/  BSYNC B3 ;  /* 0x0000000000037941 */ /* 0x000fea0003800000 */
.L_x_44967:
        /* <DEDUP_REMOVED lines=16> */
.L_x_44973:
[----:B------:R-:W-:Y:S05]  /*8b70*/  BSYNC B4 ;  /* 0x0000000000047941 */ /* 0x000fea0003800000 */
.L_x_44972:
        /* <DEDUP_REMOVED lines=44> */
.L_x_44971:
[----:B------:R-:W-:Y:S05]  /*8e40*/  BSYNC B3 ;  /* 0x0000000000037941 */ /* 0x000fea0003800000 */
.L_x_44970:
        /* <DEDUP_REMOVED lines=13> */
.L_x_44966:
[----:B------:R-:W-:Y:S05]  /*8f20*/  BSYNC B2 ;  /* 0x0000000000027941 */ /* 0x000fea0003800000 */
.L_x_44965:
        /* <DEDUP_REMOVED lines=18> */
.L_x_44977:
[----:B------:R-:W-:-:S07]  /*9050*/  IMAD.MOV.U32 R9, RZ, RZ, R10 ;  /* 0x000000ffff097224 */ /* 0x000fce00078e000a */
.L_x_44978:
[----:B------:R-:W-:Y:S05]  /*9060*/  BSYNC B3 ;  /* 0x0000000000037941 */ /* 0x000fea0003800000 */
.L_x_44976:
        /* <DEDUP_REMOVED lines=16> */
.L_x_44982:
[----:B------:R-:W-:Y:S05]  /*9170*/  BSYNC B4 ;  /* 0x0000000000047941 */ /* 0x000fea0003800000 */
.L_x_44981:
        /* <DEDUP_REMOVED lines=44> */
.L_x_44980:
[----:B------:R-:W-:Y:S05]  /*9440*/  BSYNC B3 ;  /* 0x0000000000037941 */ /* 0x000fea0003800000 */
.L_x_44979:
        /* <DEDUP_REMOVED lines=13> */
.L_x_44975:
[----:B------:R-:W-:Y:S05]  /*9520*/  BSYNC B2 ;  /* 0x0000000000027941 */ /* 0x000fea0003800000 */
.L_x_44974:
        /* <DEDUP_REMOVED lines=18> */
.L_x_44986:
[----:B------:R-:W-:-:S07]  /*9650*/  MOV R9, R10 ;  /* 0x0000000a00097202 */ /* 0x000fce0000000f00 */
.L_x_44987:
[----:B------:R-:W-:Y:S05]  /*9660*/  BSYNC B3 ;  /* 0x0000000000037941 */ /* 0x000fea0003800000 */
.L_x_44985:
        /* <DEDUP_REMOVED lines=16> */
.L_x_44991:
[----:B------:R-:W-:Y:S05]  /*9770*/  BSYNC B4 ;  /* 0x0000000000047941 */ /* 0x000fea0003800000 */
.L_x_44990:
        /* <DEDUP_REMOVED lines=44> */
.L_x_44989:
[----:B------:R-:W-:Y:S05]  /*9a40*/  BSYNC B3 ;  /* 0x0000000000037941 */ /* 0x000fea0003800000 */
.L_x_44988:
        /* <DEDUP_REMOVED lines=13> */
.L_x_44984:
[----:B------:R-:W-:Y:S05]  /*9b20*/  BSYNC B2 ;  /* 0x0000000000027941 */ /* 0x000fea0003800000 */
.L_x_44983:
        /* <DEDUP_REMOVED lines=18> */
.L_x_44995:
[----:B------:R-:W-:-:S07]  /*9c50*/  IMAD.MOV.U32 R9, RZ, RZ, R10 ;  /* 0x000000ffff097224 */ /* 0x000fce00078e000a */
.L_x_44996:
[----:B------:R-:W-:Y:S05]  /*9c60*/  BSYNC B3 ;  /* 0x0000000000037941 */ /* 0x000fea0003800000 */
.L_x_44994:
        /* <DEDUP_REMOVED lines=16> */
.L_x_45000:
[----:B------:R-:W-:Y:S05]  /*9d70*/  BSYNC B4 ;  /* 0x0000000000047941 */ /* 0x000fea0003800000 */
.L_x_44999:
        /* <DEDUP_REMOVED lines=44> */
.L_x_44998:
[----:B------:R-:W-:Y:S05]  /*a040*/  BSYNC B3 ;  /* 0x0000000000037941 */ /* 0x000fea0003800000 */
.L_x_44997:
        /* <DEDUP_REMOVED lines=13> */
.L_x_44993:
[----:B------:R-:W-:Y:S05]  /*a120*/  BSYNC B2 ;  /* 0x0000000000027941 */ /* 0x000fea0003800000 */
.L_x_44992:
        /* <DEDUP_REMOVED lines=18> */
.L_x_45004:
[----:B------:R-:W-:-:S07]  /*a250*/  IMAD.MOV.U32 R9, RZ, RZ, R10 ;  /* 0x000000ffff097224 */ /* 0x000fce00078e000a */
.L_x_45005:
[----:B------:R-:W-:Y:S05]  /*a260*/  BSYNC B3 ;  /* 0x0000000000037941 */ /* 0x000fea0003800000 */
.L_x_45003:
        /* <DEDUP_REMOVED lines=16> */
.L_x_45009:
[----:B------:R-:W-:Y:S05]  /*a370*/  BSYNC B4 ;  /* 0x0000000000047941 */ /* 0x000fea0003800000 */
.L_x_45008:
        /* <DEDUP_REMOVED lines=44> */
.L_x_45007:
[----:B------:R-:W-:Y:S05]  /*a640*/  BSYNC B3 ;  /* 0x0000000000037941 */ /* 0x000fea0003800000 */
.L_x_45006:
        /* <DEDUP_REMOVED lines=13> */
.L_x_45002:
[----:B------:R-:W-:Y:S05]  /*a720*/  BSYNC B2 ;  /* 0x0000000000027941 */ /* 0x000fea0003800000 */
.L_x_45001:
        /* <DEDUP_REMOVED lines=18> */
.L_x_45013:
[----:B------:R-:W-:-:S07]  /*a850*/  MOV R171, R10 ;  /* 0x0000000a00ab7202 */ /* 0x000fce0000000f00 */
.L_x_45014:
[----:B------:R-:W-:Y:S05]  /*a860*/  BSYNC B3 ;  /* 0x0000000000037941 */ /* 0x000fea0003800000 */
.L_x_45012:
        /* <DEDUP_REMOVED lines=16> */
.L_x_45018:
[----:B------:R-:W-:Y:S05]  /*a970*/  BSYNC B4 ;  /* 0x0000000000047941 */ /* 0x000fea0003800000 */
.L_x_45017:
        /* <DEDUP_REMOVED lines=44> */
.L_x_45016:
[----:B------:R-:W-:Y:S05]  /*ac40*/  BSYNC B3 ;  /* 0x0000000000037941 */ /* 0x000fea0003800000 */
.L_x_45015:
        /* <DEDUP_REMOVED lines=13> */
.L_x_45011:
[----:B------:R-:W-:Y:S05]  /*ad20*/  BSYNC B2 ;  /* 0x0000000000027941 */ /* 0x000fea0003800000 */
.L_x_45010:
        /* <DEDUP_REMOVED lines=26> */
.L_x_45020:
[----:B------:R-:W-:Y:S05]  /*aed0*/  BSYNC B2 ;  /* 0x0000000000027941 */ /* 0x000fea0003800000 */
.L_x_45019:
[----:B------:R-:W-:Y:S02]  /*aee0*/  VIADD R213, R213, 0x20 ;  /* 0x00000020d5d57836 */ /* 0x000fe40000000000 */
[----:B------:R-:W-:-:S07]  /*aef0*/  VIADD R214, R214, 0x20 ;  /* 0x00000020d6d67836 */ /* 0x000fce0000000000 */
.L_x_44946:
[----:B------:R-:W-:Y:S05]  /*af00*/  BSYNC B1 ;  /* 0x0000000000017941 */ /* 0x000fea0003800000 */
.L_x_44945:
        /* <DEDUP_REMOVED lines=32> */
.L_x_45026:
[----:B------:R-:W-:-:S07]  /*b110*/  IMAD.MOV.U32 R13, RZ, RZ, R10 ;  /* 0x000000ffff0d7224 */ /* 0x000fce00078e000a */
.L_x_45027:
[----:B------:R-:W-:Y:S05]  /*b120*/  BSYNC B3 ;  /* 0x0000000000037941 */ /* 0x000fea0003800000 */
.L_x_45025:
        /* <DEDUP_REMOVED lines=16> */
.L_x_45031:
[----:B------:R-:W-:Y:S05]  /*b230*/  BSYNC B4 ;  /* 0x0000000000047941 */ /* 0x000fea0003800000 */
.L_x_45030:
        /* <DEDUP_REMOVED lines=44> */
.L_x_45029:
[----:B------:R-:W-:Y:S05]  /*b500*/  BSYNC B3 ;  /* 0x0000000000037941 */ /* 0x000fea0003800000 */
.L_x_45028:
        /* <DEDUP_REMOVED lines=13> */
.L_x_45024:
[----:B------:R-:W-:Y:S05]  /*b5e0*/  BSYNC B2 ;  /* 0x0000000000027941 */ /* 0x000fea0003800000 */
.L_x_45023:
        /* <DEDUP_REMOVED lines=18> */
.L_x_45035:
[----:B------:R-:W-:-:S07]  /*b710*/  IMAD.MOV.U32 R9, RZ, RZ, R10 ;  /* 0x000000ffff097224 */ /* 0x000fce00078e000a */
.L_x_45036:
[----:B------:R-:W-:Y:S05]  /*b720*/  BSYNC B3 ;  /* 0x0000000000037941 */ /* 0x000fea0003800000 */
.L_x_45034:
        /* <DEDUP_REMOVED lines=16> */
.L_x_45040:
[----:B------:R-:W-:Y:S05]  /*b830*/  BSYNC B4 ;  /* 0x0000000000047941 */ /* 0x000fea0003800000 */
.L_x_45039:
        /* <DEDUP_REMOVED lines=44> */
.L_x_45038:
[----:B------:R-:W-:Y:S05]  /*bb00*/  BSYNC B3 ;  /* 0x0000000000037941 */ /* 0x000fea0003800000 */
.L_x_45037:
        /* <DEDUP_REMOVED lines=13> */
.L_x_45033:
[----:B------:R-:W-:Y:S05]  /*bbe0*/  BSYNC B2 ;  /* 0x0000000000027941 */ /* 0x000fea0003800000 */
.L_x_45032:
        /* <DEDUP_REMOVED lines=18> */
.L_x_45044:
[----:B------:R-:W-:-:S07]  /*bd10*/  MOV R9, R10 ;  /* 0x0000000a00097202 */ /* 0x000fce0000000f00 */
.L_x_45045:
[----:B------:R-:W-:Y:S05]  /*bd20*/  BSYNC B3 ;  /* 0x0000000000037941 */ /* 0x000fea0003800000 */
.L_x_45043:
        /* <DEDUP_REMOVED lines=16> */
.L_x_45049:
[----:B------:R-:W-:Y:S05]  /*be30*/  BSYNC B4 ;  /* 0x0000000000047941 */ /* 0x000fea0003800000 */
.L_x_45048:
        /* <DEDUP_REMOVED lines=44> */
.L_x_45047:
[----:B------:R-:W-:Y:S05]  /*c100*/  BSYNC B3 ;  /* 0x0000000000037941 */ /* 0x000fea0003800000 */
.L_x_45046:
        /* <DEDUP_REMOVED lines=13> */
.L_x_45042:
[----:B------:R-:W-:Y:S05]  /*c1e0*/  BSYNC B2 ;  /* 0x0000000000027941 */ /* 0x000fea0003800000 */
.L_x_45041:
        /* <DEDUP_REMOVED lines=18> */
.L_x_45053:
[----:B------:R-:W-:-:S07]  /*c310*/  IMAD.MOV.U32 R9, RZ, RZ, R10 ;  /* 0x000000ffff097224 */ /* 0x000fce00078e000a */
.L_x_45054:
[----:B------:R-:W-:Y:S05]  /*c320*/  BSYNC B3 ;  /* 0x0000000000037941 */ /* 0x000fea0003800000 */
.L_x_45052:
        /* <DEDUP_REMOVED lines=16> */
.L_x_45058:
[----:B------:R-:W-:Y:S05]  /*c430*/  BSYNC B4 ;  /* 0x0000000000047941 */ /* 0x000fea0003800000 */
.L_x_45057:
        /* <DEDUP_REMOVED lines=44> */
.L_x_45056:
[----:B------:R-:W-:Y:S05]  /*c700*/  BSYNC B3 ;  /* 0x0000000000037941 */ /* 0x000fea0003800000 */
.L_x_45055:
        /* <DEDUP_REMOVED lines=13> */
.L_x_45051:
[----:B------:R-:W-:Y:S05]  /*c7e0*/  BSYNC B2 ;  /* 0x0000000000027941 */ /* 0x000fea0003800000 */
.L_x_45050:
        /* <DEDUP_REMOVED lines=18> */
.L_x_45062:
[----:B------:R-:W-:-:S07]  /*c910*/  IMAD.MOV.U32 R9, RZ, RZ, R10 ;  /* 0x000000ffff097224 */ /* 0x000fce00078e000a */
.L_x_45063:
[----:B------:R-:W-:Y:S05]  /*c920*/  BSYNC B3 ;  /* 0x0000000000037941 */ /* 0x000fea0003800000 */
.L_x_45061:
        /* <DEDUP_REMOVED lines=16> */
.L_x_45067:
[----:B------:R-:W-:Y:S05]  /*ca30*/  BSYNC B4 ;  /* 0x0000000000047941 */ /* 0x000fea0003800000 */
.L_x_45066:
        /* <DEDUP_REMOVED lines=44> */
.L_x_45065:
[----:B------:R-:W-:Y:S05]  /*cd00*/  BSYNC B3 ;  /* 0x0000000000037941 */ /* 0x000fea0003800000 */
.L_x_45064:
        /* <DEDUP_REMOVED lines=13> */
.L_x_45060:
[----:B------:R-:W-:Y:S05]  /*cde0*/  BSYNC B2 ;  /* 0x0000000000027941 */ /* 0x000fea0003800000 */
.L_x_45059:
        /* <DEDUP_REMOVED lines=18> */
.L_x_45071:
[----:B------:R-:W-:-:S07]  /*cf10*/  MOV R9, R10 ;  /* 0x0000000a00097202 */ /* 0x000fce0000000f00 */
.L_x_45072:
[----:B------:R-:W-:Y:S05]  /*cf20*/  BSYNC B3 ;  /* 0x0000000000037941 */ /* 0x000fea0003800000 */
.L_x_45070:
        /* <DEDUP_REMOVED lines=16> */
.L_x_45076:
[----:B------:R-:W-:Y:S05]  /*d030*/  BSYNC B4 ;  /* 0x0000000000047941 */ /* 0x000fea0003800000 */
.L_x_45075:
        /* <DEDUP_REMOVED lines=44> */
.L_x_45074:
[----:B------:R-:W-:Y:S05]  /*d300*/  BSYNC B3 ;  /* 0x0000000000037941 */ /* 0x000fea0003800000 */
.L_x_45073:
        /* <DEDUP_REMOVED lines=13> */
.L_x_45069:
[----:B------:R-:W-:Y:S05]  /*d3e0*/  BSYNC B2 ;  /* 0x0000000000027941 */ /* 0x000fea0003800000 */
.L_x_45068:
        /* <DEDUP_REMOVED lines=18> */
.L_x_45080:
[----:B------:R-:W-:-:S07]  /*d510*/  IMAD.MOV.U32 R9, RZ, RZ, R10 ;  /* 0x000000ffff097224 */ /* 0x000fce00078e000a */
.L_x_45081:
[----:B------:R-:W-:Y:S05]  /*d520*/  BSYNC B3 ;  /* 0x0000000000037941 */ /* 0x000fea0003800000 */
.L_x_45079:
        /* <DEDUP_REMOVED lines=16> */
.L_x_45085:
[----:B------:R-:W-:Y:S05]  /*d630*/  BSYNC B4 ;  /* 0x0000000000047941 */ /* 0x000fea0003800000 */
.L_x_45084:
        /* <DEDUP_REMOVED lines=44> */
.L_x_45083:
[----:B------:R-:W-:Y:S05]  /*d900*/  BSYNC B3 ;  /* 0x0000000000037941 */ /* 0x000fea0003800000 */
.L_x_45082:
        /* <DEDUP_REMOVED lines=13> */
.L_x_45078:
[----:B------:R-:W-:Y:S05]  /*d9e0*/  BSYNC B2 ;  /* 0x0000000000027941 */ /* 0x000fea0003800000 */
.L_x_45077:
        /* <DEDUP_REMOVED lines=18> */
.L_x_45089:
[----:B------:R-:W-:-:S07]  /*db10*/  MOV R179, R10 ;  /* 0x0000000a00b37202 */ /* 0x000fce0000000f00 */
.L_x_45090:
[----:B------:R-:W-:Y:S05]  /*db20*/  BSYNC B3 ;  /* 0x0000000000037941 */ /* 0x000fea0003800000 */
.L_x_45088:
        /* <DEDUP_REMOVED lines=16> */
.L_x_45094:
[----:B------:R-:W-:Y:S05]  /*dc30*/  BSYNC B4 ;  /* 0x0000000000047941 */ /* 0x000fea0003800000 */
.L_x_45093:
        /* <DEDUP_REMOVED lines=44> */
.L_x_45092:
[----:B------:R-:W-:Y:S05]  /*df00*/  BSYNC B3 ;  /* 0x0000000000037941 */ /* 0x000fea0003800000 */
.L_x_45091:
        /* <DEDUP_REMOVED lines=13> */
.L_x_45087:
[----:B------:R-:W-:Y:S05]  /*dfe0*/  BSYNC B2 ;  /* 0x0000000000027941 */ /* 0x000fea0003800000 */
.L_x_45086:
        /* <DEDUP_REMOVED lines=26> */
.L_x_45096:
[----:B------:R-:W-:Y:S05]  /*e190*/  BSYNC B2 ;  /* 0x0000000000027941 */ /* 0x000fea0003800000 */
.L_x_45095:
[----:B------:R-:W-:Y:S01]  /*e1a0*/  VIADD R213, R213, 0x20 ;  /* 0x00000020d5d57836 */ /* 0x000fe20000000000 */
[----:B------:R-:W-:-:S07]  /*e1b0*/  IADD3 R214, R214, 0x20, RZ ;  /* 0x00000020d6d67810 */ /* 0x000fce0007ffe0ff */
.L_x_45022:
[----:B------:R-:W-:Y:S05]  /*e1c0*/  BSYNC B1 ;  /* 0x0000000000017941 */ /* 0x000fea0003800000 */
.L_x_45021:
        /* <DEDUP_REMOVED lines=32> */
.L_x_45102:
[----:B------:R-:W-:-:S07]  /*e3d0*/  MOV R13, R10 ;  /* 0x0000000a000d7202 */ /* 0x000fce0000000f00 */
.L_x_45103:
[----:B------:R-:W-:Y:S05]  /*e3e0*/  BSYNC B3 ;  /* 0x0000000000037941 */ /* 0x000fea0003800000 */
.L_x_45101:
        /* <DEDUP_REMOVED lines=16> */
.L_x_45107:
[----:B------:R-:W-:Y:S05]  /*e4f0*/  BSYNC B4 ;  /* 0x0000000000047941 */ /* 0x000fea0003800000 */
.L_x_45106:
        /* <DEDUP_REMOVED lines=44> */
.L_x_45105:
[----:B------:R-:W-:Y:S05]  /*e7c0*/  BSYNC B3 ;  /* 0x0000000000037941 */ /* 0x000fea0003800000 */
.L_x_45104:
        /* <DEDUP_REMOVED lines=13> */
.L_x_45100:
[----:B------:R-:W-:Y:S05]  /*e8a0*/  BSYNC B2 ;  /* 0x0000000000027941 */ /* 0x000fea0003800000 */
.L_x_45099:
        /* <DEDUP_REMOVED lines=18> */
.L_x_45111:
[----:B------:R-:W-:-:S07]  /*e9d0*/  IMAD.MOV.U32 R9, RZ, RZ, R10 ;  /* 0x000000ffff097224 */ /* 0x000fce00078e000a */
.L_x_45112:
[----:B------:R-:W-:Y:S05]  /*e9e0*/  BSYNC B3 ;  /* 0x0000000000037941 */ /* 0x000fea0003800000 */
.L_x_45110:
        /* <DEDUP_REMOVED lines=16> */
.L_x_45116:
[----:B------:R-:W-:Y:S05]  /*eaf0*/  BSYNC B4 ;  /* 0x0000000000047941 */ /* 0x000fea0003800000 */
.L_x_45115:
        /* <DEDUP_REMOVED lines=44> */
.L_x_45114:
[----:B------:R-:W-:Y:S05]  /*edc0*/  BSYNC B3 ;  /* 0x0000000000037941 */ /* 0x000fea0003800000 */
.L_x_45113:
        /* <DEDUP_REMOVED lines=13> */
.L_x_45109:
[----:B------:R-:W-:Y:S05]  /*eea0*/  BSYNC B2 ;  /* 0x0000000000027941 */ /* 0x000fea0003800000 */
.L_x_45108:
        /* <DEDUP_REMOVED lines=18> */
.L_x_45120:
[----:B------:R-:W-:-:S07]  /*efd0*/  MOV R9, R10 ;  /* 0x0000000a00097202 */ /* 0x000fce0000000f00 */
.L_x_45121:
[----:B------:R-:W-:Y:S05]  /*efe0*/  BSYNC B3 ;  /* 0x0000000000037941 */ /* 0x000fea0003800000 */
.L_x_45119:
        /* <DEDUP_REMOVED lines=16> */
.L_x_45125:
[----:B------:R-:W-:Y:S05]  /*f0f0*/  BSYNC B4 ;  /* 0x0000000000047941 */ /* 0x000fea0003800000 */
.L_x_45124:
        /* <DEDUP_REMOVED lines=44> */
.L_x_45123:
[----:B------:R-:W-:Y:S05]  /*f3c0*/  BSYNC B3 ;  /* 0x0000000000037941 */ /* 0x000fea0003800000 */
.L_x_45122:
        /* <DEDUP_REMOVED lines=13> */
.L_x_45118:
[----:B------:R-:W-:Y:S05]  /*f4a0*/  BSYNC B2 ;  /* 0x0000000000027941 */ /* 0x000fea0003800000 */
.L_x_45117:
        /* <DEDUP_REMOVED lines=18> */
.L_x_45129:
[----:B------:R-:W-:-:S07]  /*f5d0*/  IMAD.MOV.U32 R9, RZ, RZ, R10 ;  /* 0x000000ffff097224 */ /* 0x000fce00078e000a */
.L_x_45130:
[----:B------:R-:W-:Y:S05]  /*f5e0*/  BSYNC B3 ;  /* 0x0000000000037941 */ /* 0x000fea0003800000 */
.L_x_45128:
        /* <DEDUP_REMOVED lines=16> */
.L_x_45134:
[----:B------:R-:W-:Y:S05]  /*f6f0*/  BSYNC B4 ;  /* 0x0000000000047941 */ /* 0x000fea0003800000 */
.L_x_45133:
        /* <DEDUP_REMOVED lines=44> */
.L_x_45132:
[----:B------:R-:W-:Y:S05]  /*f9c0*/  BSYNC B3 ;  /* 0x0000000000037941 */ /* 0x000fea0003800000 */
.L_x_45131:
        /* <DEDUP_REMOVED lines=13> */
.L_x_45127:
[----:B------:R-:W-:Y:S05]  /*faa0*/  BSYNC B2 ;  /* 0x0000000000027941 */ /* 0x000fea0003800000 */
.L_x_45126:
        /* <DEDUP_REMOVED lines=18> */
.L_x_45138:
[----:B------:R-:W-:-:S07]  /*fbd0*/  MOV R9, R10 ;  /* 0x0000000a00097202 */ /* 0x000fce0000000f00 */
.L_x_45139:
[----:B------:R-:W-:Y:S05]  /*fbe0*/  BSYNC B3 ;  /* 0x0000000000037941 */ /* 0x000fea0003800000 */
.L_x_45137:
        /* <DEDUP_REMOVED lines=16> */
.L_x_45143:
[----:B------:R-:W-:Y:S05]  /*fcf0*/  BSYNC B4 ;  /* 0x0000000000047941 */ /* 0x000fea0003800000 */
.L_x_45142:
        /* <DEDUP_REMOVED lines=44> */
.L_x_45141:
[----:B------:R-:W-:Y:S05]  /*ffc0*/  BSYNC B3 ;  /* 0x0000000000037941 */ /* 0x000fea0003800000 */
.L_x_45140:
        /* <DEDUP_REMOVED lines=13> */
.L_x_45136:
[----:B------:R-:W-:Y:S05]  /*100a0*/  BSYNC B2 ;  /* 0x0000000000027941 */ /* 0x000fea0003800000 */
.L_x_45135:
        /* <DEDUP_REMOVED lines=18> */
.L_x_45147:
[----:B------:R-:W-:-:S07]  /*101d0*/  IMAD.MOV.U32 R9, RZ, RZ, R10 ;  /* 0x000000ffff097224 */ /* 0x000fce00078e000a */
.L_x_45148:
[----:B------:R-:W-:Y:S05]  /*101e0*/  BSYNC B3 ;  /* 0x0000000000037941 */ /* 0x000fea0003800000 */
.L_x_45146:
        /* <DEDUP_REMOVED lines=16> */
.L_x_45152:
[----:B------:R-:W-:Y:S05]  /*102f0*/  BSYNC B4 ;  /* 0x0000000000047941 */ /* 0x000fea0003800000 */
.L_x_45151:
        /* <DEDUP_REMOVED lines=44> */
.L_x_45150:
[----:B------:R-:W-:Y:S05]  /*105c0*/  BSYNC B3 ;  /* 0x0000000000037941 */ /* 0x000fea0003800000 */
.L_x_45149:
        /* <DEDUP_REMOVED lines=13> */
.L_x_45145:
[----:B------:R-:W-:Y:S05]  /*106a0*/  BSYNC B2 ;  /* 0x0000000000027941 */ /* 0x000fea0003800000 */
.L_x_45144:
        /* <DEDUP_REMOVED lines=18> */
.L_x_45156:
[----:B------:R-:W-:-:S07]  /*107d0*/  MOV R9, R10 ;  /* 0x0000000a00097202 */ /* 0x000fce0000000f00 */
.L_x_45157:
[----:B------:R-:W-:Y:S05]  /*107e0*/  BSYNC B3 ;  /* 0x0000000000037941 */ /* 0x000fea0003800000 */
.L_x_45155:
        /* <DEDUP_REMOVED lines=16> */
.L_x_45161:
[----:B------:R-:W-:Y:S05]  /*108f0*/  BSYNC B4 ;  /* 0x0000000000047941 */ /* 0x000fea0003800000 */
.L_x_45160:
        /* <DEDUP_REMOVED lines=44> */
.L_x_45159:
[----:B------:R-:W-:Y:S05]  /*10bc0*/  BSYNC B3 ;  /* 0x0000000000037941 */ /* 0x000fea0003800000 */
.L_x_45158:
        /* <DEDUP_REMOVED lines=13> */
.L_x_45154:
[----:B------:R-:W-:Y:S05]  /*10ca0*/  BSYNC B2 ;  /* 0x0000000000027941 */ /* 0x000fea0003800000 */
.L_x_45153:
        /* <DEDUP_REMOVED lines=18> */
.L_x_45165:
[----:B------:R-:W-:-:S07]  /*10dd0*/  IMAD.MOV.U32 R187, RZ, RZ, R10 ;  /* 0x000000ffffbb7224 */ /* 0x000fce00078e000a */
.L_x_45166:
[----:B------:R-:W-:Y:S05]  /*10de0*/  BSYNC B3 ;  /* 0x0000000000037941 */ /* 0x000fea0003800000 */
.L_x_45164:
        /* <DEDUP_REMOVED lines=16> */
.L_x_45170:
[----:B------:R-:W-:Y:S05]  /*10ef0*/  BSYNC B4 ;  /* 0x0000000000047941 */ /* 0x000fea0003800000 */
.L_x_45169:
        /* <DEDUP_REMOVED lines=44> */
.L_x_45168:
[----:B------:R-:W-:Y:S05]  /*111c0*/  BSYNC B3 ;  /* 0x0000000000037941 */ /* 0x000fea0003800000 */
.L_x_45167:
        /* <DEDUP_REMOVED lines=13> */
.L_x_45163:
[----:B------:R-:W-:Y:S05]  /*112a0*/  BSYNC B2 ;  /* 0x0000000000027941 */ /* 0x000fea0003800000 */
.L_x_45162:
        /* <DEDUP_REMOVED lines=26> */
.L_x_45172:
[----:B------:R-:W-:Y:S05]  /*11450*/  BSYNC B2 ;  /* 0x0000000000027941 */ /* 0x000fea0003800000 */
.L_x_45171:
[----:B------:R-:W-:Y:S01]  /*11460*/  IADD3 R213, R213, 0x20, RZ ;  /* 0x00000020d5d57810 */ /* 0x000fe20007ffe0ff */
[----:B------:R-:W-:-:S07]  /*11470*/  VIADD R214, R214, 0x20 ;  /* 0x00000020d6d67836 */ /* 0x000fce0000000000 */
.L_x_45098:
[----:B------:R-:W-:Y:S05]  /*11480*/  BSYNC B1 ;  /* 0x0000000000017941 */ /* 0x000fea0003800000 */
.L_x_45097:
        /* <DEDUP_REMOVED lines=32> */
.L_x_45178:
[----:B------:R-:W-:-:S07]  /*11690*/  IMAD.MOV.U32 R13, RZ, RZ, R10 ;  /* 0x000000ffff0d7224 */ /* 0x000fce00078e000a */
.L_x_45179:
[----:B------:R-:W-:Y:S05]  /*116a0*/  BSYNC B3 ;  /* 0x0000000000037941 */ /* 0x000fea0003800000 */
.L_x_45177:
        /* <DEDUP_REMOVED lines=16> */
.L_x_45183:
[----:B------:R-:W-:Y:S05]  /*117b0*/  BSYNC B4 ;  /* 0x0000000000047941 */ /* 0x000fea0003800000 */
.L_x_45182:
        /* <DEDUP_REMOVED lines=44> */
.L_x_45181:
[----:B------:R-:W-:Y:S05]  /*11a80*/  BSYNC B3 ;  /* 0x0000000000037941 */ /* 0x000fea0003800000 */
.L_x_45180:
        /* <DEDUP_REMOVED lines=9> */
[----:B------:R-:W-:Y:S01]  /*11b20*/  FMUL.FTZ R188, R248, R13 ;  /* 0x0000000df8bc7220 */ /* 0x000fe20000410000 */
[----:B------:R-:W-:-:S03]  /*11b30*/  PRMT R13, R9, 0x7610, R13 ;  /* 0x00007610090d7816 */ /* 0x000fc6000000000d */
[----:B------:R-:W-:-:S07]  /*11b40*/  @P2 FADD.FTZ R188, R140, R188 ;  /* 0x000000bc8cbc2221 */ /* 0x000fce0000010000 */
.L_x_45176:
[----:B------:R-:W-:Y:S05]  /*11b50*/  BSYNC B2 ;  /* 0x0000000000027941 */ /* 0x000fea0003800000 */
.L_x_45175:
        /* <DEDUP_REMOVED lines=18> */
.L_x_45187:
[----:B------:R-:W-:-:S07]  /*11c80*/  MOV R9, R10 ;  /* 0x0000000a00097202 */ /* 0x000fce0000000f00 */
.L_x_45188:
[----:B------:R-:W-:Y:S05]  /*11c90*/  BSYNC B3 ;  /* 0x0000000000037941 */ /* 0x000fea0003800000 */
.L_x_45186:
        /* <DEDUP_REMOVED lines=16> */
.L_x_45192:
[----:B------:R-:W-:Y:S05]  /*11da0*/  BSYNC B4 ;  /* 0x0000000000047941 */ /* 0x000fea0003800000 */
.L_x_45191:
        /* <DEDUP_REMOVED lines=44> */
.L_x_45190:
[----:B------:R-:W-:Y:S05]  /*12070*/  BSYNC B3 ;  /* 0x0000000000037941 */ /* 0x000fea0003800000 */
.L_x_45189:
        /* <DEDUP_REMOVED lines=10> */
[----:B------:R-:W-:-:S03]  /*12120*/  PRMT R14, R9, 0x7610, R14 ;  /* 0x00007610090e7816 */ /* 0x000fc6000000000e */
[----:B------:R-:W-:-:S07]  /*12130*/  @P2 FADD.FTZ R189, R141, R189 ;  /* 0x000000bd8dbd2221 */ /* 0x000fce0000010000 */
.L_x_45185:
[----:B------:R-:W-:Y:S05]  /*12140*/  BSYNC B2 ;  /* 0x0000000000027941 */ /* 0x000fea0003800000 */
.L_x_45184:
        /* <DEDUP_REMOVED lines=18> */
.L_x_45196:
[----:B------:R-:W-:-:S07]  /*12270*/  IMAD.MOV.U32 R9, RZ, RZ, R10 ;  /* 0x000000ffff097224 */ /* 0x000fce00078e000a */
.L_x_45197:
[----:B------:R-:W-:Y:S05]  /*12280*/  BSYNC B3 ;  /* 0x0000000000037941 */ /* 0x000fea0003800000 */
.L_x_45195:
        /* <DEDUP_REMOVED lines=16> */
.L_x_45201:
[----:B------:R-:W-:Y:S05]  /*12390*/  BSYNC B4 ;  /* 0x0000000000047941 */ /* 0x000fea0003800000 */
.L_x_45200:
        /* <DEDUP_REMOVED lines=44> */
.L_x_45199:
[----:B------:R-:W-:Y:S05]  /*12660*/  BSYNC B3 ;  /* 0x0000000000037941 */ /* 0x000fea0003800000 */
.L_x_45198:
        /* <DEDUP_REMOVED lines=12> */
.L_x_45194:
[----:B------:R-:W-:Y:S05]  /*12730*/  BSYNC B2 ;  /* 0x0000000000027941 */ /* 0x000fea0003800000 */
.L_x_45193:
        /* <DEDUP_REMOVED lines=18> */
.L_x_45205:
[----:B------:R-:W-:-:S07]  /*12860*/  MOV R9, R10 ;  /* 0x0000000a00097202 */ /* 0x000fce0000000f00 */
.L_x_45206:
[----:B------:R-:W-:Y:S05]  /*12870*/  BSYNC B3 ;  /* 0x0000000000037941 */ /* 0x000fea0003800000 */
.L_x_45204:
        /* <DEDUP_REMOVED lines=16> */
.L_x_45210:
[----:B------:R-:W-:Y:S05]  /*12980*/  BSYNC B4 ;  /* 0x0000000000047941 */ /* 0x000fea0003800000 */
.L_x_45209:
        /* <DEDUP_REMOVED lines=44> */
.L_x_45208:
[----:B------:R-:W-:Y:S05]  /*12c50*/  BSYNC B3 ;  /* 0x0000000000037941 */ /* 0x000fea0003800000 */
.L_x_45207:
        /* <DEDUP_REMOVED lines=12> */
.L_x_45203:
[----:B------:R-:W-:Y:S05]  /*12d20*/  BSYNC B2 ;  /* 0x0000000000027941 */ /* 0x000fea0003800000 */
.L_x_45202:
        /* <DEDUP_REMOVED lines=18> */
.L_x_45214:
[----:B------:R-:W-:-:S07]  /*12e50*/  IMAD.MOV.U32 R9, RZ, RZ, R10 ;  /* 0x000000ffff097224 */ /* 0x000fce00078e000a */
.L_x_45215:
[----:B------:R-:W-:Y:S05]  /*12e60*/  BSYNC B3 ;  /* 0x0000000000037941 */ /* 0x000fea0003800000 */
.L_x_45213:
        /* <DEDUP_REMOVED lines=16> */
.L_x_45219:
[----:B------:R-:W-:Y:S05]  /*12f70*/  BSYNC B4 ;  /* 0x0000000000047941 */ /* 0x000fea0003800000 */
.L_x_45218:
        /* <DEDUP_REMOVED lines=44> */
.L_x_45217:
[----:B------:R-:W-:Y:S05]  /*13240*/  BSYNC B3 ;  /* 0x0000000000037941 */ /* 0x000fea0003800000 */
.L_x_45216:
[----:B------:R-:W2:Y:S01]  /*13250*/  LDL R193, [R1] ;  /* 0x0000000001c17983 */ /* 0x000ea20000100800 */
        /* <DEDUP_REMOVED lines=12> */
.L_x_45212:
[----:B------:R-:W-:Y:S05]  /*13320*/  BSYNC B2 ;  /* 0x0000000000027941 */ /* 0x000fea0003800000 */
.L_x_45211:
        /* <DEDUP_REMOVED lines=18> */
.L_x_45223:
[----:B------:R-:W-:-:S07]  /*13450*/  MOV R9, R10 ;  /* 0x0000000a00097202 */ /* 0x000fce0000000f00 */
.L_x_45224:
[----:B------:R-:W-:Y:S05]  /*13460*/  BSYNC B3 ;  /* 0x0000000000037941 */ /* 0x000fea0003800000 */
.L_x_45222:
        /* <DEDUP_REMOVED lines=16> */
.L_x_45228:
[----:B------:R-:W-:Y:S05]  /*13570*/  BSYNC B4 ;  /* 0x0000000000047941 */ /* 0x000fea0003800000 */
.L_x_45227:
        /* <DEDUP_REMOVED lines=44> */
.L_x_45226:
[----:B------:R-:W-:Y:S05]  /*13840*/  BSYNC B3 ;  /* 0x0000000000037941 */ /* 0x000fea0003800000 */
.L_x_45225:
        /* <DEDUP_REMOVED lines=13> */
.L_x_45221:
[----:B------:R-:W-:Y:S05]  /*13920*/  BSYNC B2 ;  /* 0x0000000000027941 */ /* 0x000fea0003800000 */
.L_x_45220:
        /* <DEDUP_REMOVED lines=18> */
.L_x_45232:
[----:B------:R-:W-:-:S07]  /*13a50*/  IMAD.MOV.U32 R9, RZ, RZ, R10 ;  /* 0x000000ffff097224 */ /* 0x000fce00078e000a */
.L_x_45233:
[----:B------:R-:W-:Y:S05]  /*13a60*/  BSYNC B3 ;  /* 0x0000000000037941 */ /* 0x000fea0003800000 */
.L_x_45231:
        /* <DEDUP_REMOVED lines=16> */
.L_x_45237:
[----:B------:R-:W-:Y:S05]  /*13b70*/  BSYNC B4 ;  /* 0x0000000000047941 */ /* 0x000fea0003800000 */
.L_x_45236:
        /* <DEDUP_REMOVED lines=44> */
.L_x_45235:
[----:B------:R-:W-:Y:S05]  /*13e40*/  BSYNC B3 ;  /* 0x0000000000037941 */ /* 0x000fea0003800000 */
.L_x_45234:
        /* <DEDUP_REMOVED lines=13> */
.L_x_45230:
[----:B------:R-:W-:Y:S05]  /*13f20*/  BSYNC B2 ;  /* 0x0000000000027941 */ /* 0x000fea0003800000 */
.L_x_45229:
        /* <DEDUP_REMOVED lines=18> */
.L_x_45241:
[----:B------:R-:W-:-:S07]  /*14050*/  MOV R195, R10 ;  /* 0x0000000a00c37202 */ /* 0x000fce0000000f00 */
.L_x_45242:
[----:B------:R-:W-:Y:S05]  /*14060*/  BSYNC B3 ;  /* 0x0000000000037941 */ /* 0x000fea0003800000 */
.L_x_45240:
        /* <DEDUP_REMOVED lines=16> */
.L_x_45246:
[----:B------:R-:W-:Y:S05]  /*14170*/  BSYNC B4 ;  /* 0x0000000000047941 */ /* 0x000fea0003800000 */
.L_x_45245:
        /* <DEDUP_REMOVED lines=44> */
.L_x_45244:
[----:B------:R-:W-:Y:S05]  /*14440*/  BSYNC B3 ;  /* 0x0000000000037941 */ /* 0x000fea0003800000 */
.L_x_45243:
        /* <DEDUP_REMOVED lines=13> */
.L_x_45239:
[----:B------:R-:W-:Y:S05]  /*14520*/  BSYNC B2 ;  /* 0x0000000000027941 */ /* 0x000fea0003800000 */
.L_x_45238:
        /* <DEDUP_REMOVED lines=26> */
.L_x_45248:
[----:B------:R-:W-:Y:S05]  /*146d0*/  BSYNC B2 ;  /* 0x0000000000027941 */ /* 0x000fea0003800000 */
.L_x_45247:
[----:B------:R-:W-:Y:S01]  /*146e0*/  VIADD R213, R213, 0x20 ;  /* 0x00000020d5d57836 */ /* 0x000fe20000000000 */
[----:B------:R-:W-:-:S07]  /*146f0*/  IADD3 R214, R214, 0x20, RZ ;  /* 0x00000020d6d67810 */ /* 0x000fce0007ffe0ff */
.L_x_45174:
[----:B------:R-:W-:Y:S05]  /*14700*/  BSYNC B1 ;  /* 0x0000000000017941 */ /* 0x000fea0003800000 */
.L_x_45173:
        /* <DEDUP_REMOVED lines=32> */
.L_x_45254:
[----:B------:R-:W-:-:S07]  /*14910*/  MOV R13, R10 ;  /* 0x0000000a000d7202 */ /* 0x000fce0000000f00 */
.L_x_45255:
[----:B------:R-:W-:Y:S05]  /*14920*/  BSYNC B3 ;  /* 0x0000000000037941 */ /* 0x000fea0003800000 */
.L_x_45253:
        /* <DEDUP_REMOVED lines=16> */
.L_x_45259:
[----:B------:R-:W-:Y:S05]  /*14a30*/  BSYNC B4 ;  /* 0x0000000000047941 */ /* 0x000fea0003800000 */
.L_x_45258:
        /* <DEDUP_REMOVED lines=44> */
.L_x_45257:
[----:B------:R-:W-:Y:S05]  /*14d00*/  BSYNC B3 ;  /* 0x0000000000037941 */ /* 0x000fea0003800000 */
.L_x_45256:
        /* <DEDUP_REMOVED lines=12> */
.L_x_45252:
[----:B------:R-:W-:Y:S05]  /*14dd0*/  BSYNC B2 ;  /* 0x0000000000027941 */ /* 0x000fea0003800000 */
.L_x_45251:
        /* <DEDUP_REMOVED lines=18> */
.L_x_45263:
[----:B------:R-:W-:-:S07]  /*14f00*/  IMAD.MOV.U32 R9, RZ, RZ, R10 ;  /* 0x000000ffff097224 */ /* 0x000fce00078e000a */
.L_x_45264:
[----:B------:R-:W-:Y:S05]  /*14f10*/  BSYNC B3 ;  /* 0x0000000000037941 */ /* 0x000fea0003800000 */
.L_x_45262:
        /* <DEDUP_REMOVED lines=16> */
.L_x_45268:
[----:B------:R-:W-:Y:S05]  /*15020*/  BSYNC B4 ;  /* 0x0000000000047941 */ /* 0x000fea0003800000 */
.L_x_45267:
        /* <DEDUP_REMOVED lines=44> */
.L_x_45266:
[----:B------:R-:W-:Y:S05]  /*152f0*/  BSYNC B3 ;  /* 0x0000000000037941 */ /* 0x000fea0003800000 */
.L_x_45265:
        /* <DEDUP_REMOVED lines=12> */
.L_x_45261:
[----:B------:R-:W-:Y:S05]  /*153c0*/  BSYNC B2 ;  /* 0x0000000000027941 */ /* 0x000fea0003800000 */
.L_x_45260:
        /* <DEDUP_REMOVED lines=18> */
.L_x_45272:
[----:B------:R-:W-:-:S07]  /*154f0*/  MOV R9, R10 ;  /* 0x0000000a00097202 */ /* 0x000fce0000000f00 */
.L_x_45273:
[----:B------:R-:W-:Y:S05]  /*15500*/  BSYNC B3 ;  /* 0x0000000000037941 */ /* 0x000fea0003800000 */
.L_x_45271:
        /* <DEDUP_REMOVED lines=16> */
.L_x_45277:
[----:B------:R-:W-:Y:S05]  /*15610*/  BSYNC B4 ;  /* 0x0000000000047941 */ /* 0x000fea0003800000 */
.L_x_45276:
        /* <DEDUP_REMOVED lines=44> */
.L_x_45275:
[----:B------:R-:W-:Y:S05]  /*158e0*/  BSYNC B3 ;  /* 0x0000000000037941 */ /* 0x000fea0003800000 */
.L_x_45274:
        /* <DEDUP_REMOVED lines=12> */
.L_x_45270:
[----:B------:R-:W-:Y:S05]  /*159b0*/  BSYNC B2 ;  /* 0x0000000000027941 */ /* 0x000fea0003800000 */
.L_x_45269:
        /* <DEDUP_REMOVED lines=18> */
.L_x_45281:
[----:B------:R-:W-:-:S07]  /*15ae0*/  IMAD.MOV.U32 R9, RZ, RZ, R10 ;  /* 0x000000ffff097224 */ /* 0x000fce00078e000a */
.L_x_45282:
[----:B------:R-:W-:Y:S05]  /*15af0*/  BSYNC B3 ;  /* 0x0000000000037941 */ /* 0x000fea0003800000 */
.L_x_45280:
        /* <DEDUP_REMOVED lines=16> */
.L_x_45286:
[----:B------:R-:W-:Y:S05]  /*15c00*/  BSYNC B4 ;  /* 0x0000000000047941 */ /* 0x000fea0003800000 */
.L_x_45285:
        /* <DEDUP_REMOVED lines=44> */
.L_x_45284:
[----:B------:R-:W-:Y:S05]  /*15ed0*/  BSYNC B3 ;  /* 0x0000000000037941 */ /* 0x000fea0003800000 */
.L_x_45283:
        /* <DEDUP_REMOVED lines=12> */
.L_x_45279:
[----:B------:R-:W-:Y:S05]  /*15fa0*/  BSYNC B2 ;  /* 0x0000000000027941 */ /* 0x000fea0003800000 */
.L_x_45278:
        /* <DEDUP_REMOVED lines=18> */
.L_x_45290:
[----:B------:R-:W-:-:S07]  /*160d0*/  MOV R9, R10 ;  /* 0x0000000a00097202 */ /* 0x000fce0000000f00 */
.L_x_45291:
[----:B------:R-:W-:Y:S05]  /*160e0*/  BSYNC B3 ;  /* 0x0000000000037941 */ /* 0x000fea0003800000 */
.L_x_45289:
        /* <DEDUP_REMOVED lines=16> */
.L_x_45295:
[----:B------:R-:W-:Y:S05]  /*161f0*/  BSYNC B4 ;  /* 0x0000000000047941 */ /* 0x000fea0003800000 */
.L_x_45294:
        /* <DEDUP_REMOVED lines=44> */
.L_x_45293:
[----:B------:R-:W-:Y:S05]  /*164c0*/  BSYNC B3 ;  /* 0x0000000000037941 */ /* 0x000fea0003800000 */
.L_x_45292:
        /* <DEDUP_REMOVED lines=8> */
[----:B------:R-:W-:-:S03]  /*16550*/  SEL R9, RZ, 0x1, P4 ;  /* 0x00000001ff097807 */ /* 0x000fc60002000000 */
[----:B------:R-:W-:Y:S01]  /*16560*/  FMUL.FTZ R200, R244, R200 ;  /* 0x000000c8f4c87220 */ /* 0x000fe20000410000 */
[----:B------:R-:W-:-:S03]  /*16570*/  PRMT R217, R9, 0x7610, R217 ;  /* 0x0000761009d97816 */ /* 0x000fc600000000d9 */
[----:B------:R-:W-:-:S07]  /*16580*/  @P2 FADD.FTZ R200, R144, R200 ;  /* 0x000000c890c82221 */ /* 0x000fce0000010000 */
.L_x_45288:
[----:B------:R-:W-:Y:S05]  /*16590*/  BSYNC B2 ;  /* 0x0000000000027941 */ /* 0x000fea0003800000 */
.L_x_45287:
        /* <DEDUP_REMOVED lines=18> */
.L_x_45299:
[----:B------:R-:W-:-:S07]  /*166c0*/  IMAD.MOV.U32 R9, RZ, RZ, R10 ;  /* 0x000000ffff097224 */ /* 0x000fce00078e000a */
.L_x_45300:
[----:B------:R-:W-:Y:S05]  /*166d0*/  BSYNC B3 ;  /* 0x0000000000037941 */ /* 0x000fea0003800000 */
.L_x_45298:
        /* <DEDUP_REMOVED lines=16> */
.L_x_45304:
[----:B------:R-:W-:Y:S05]  /*167e0*/  BSYNC B4 ;  /* 0x0000000000047941 */ /* 0x000fea0003800000 */
.L_x_45303:
        /* <DEDUP_REMOVED lines=44> */
.L_x_45302:
[----:B------:R-:W-:Y:S05]  /*16ab0*/  BSYNC B3 ;  /* 0x0000000000037941 */ /* 0x000fea0003800000 */
.L_x_45301:
        /* <DEDUP_REMOVED lines=8> */
[----:B------:R-:W-:-:S03]  /*16b40*/  SEL R9, RZ, 0x1, P4 ;  /* 0x00000001ff097807 */ /* 0x000fc60002000000 */
[----:B------:R-:W-:Y:S01]  /*16b50*/  FMUL.FTZ R201, R245, R201 ;  /* 0x000000c9f5c97220 */ /* 0x000fe20000410000 */
[----:B------:R-:W-:-:S03]  /*16b60*/  PRMT R218, R9, 0x7610, R218 ;  /* 0x0000761009da7816 */ /* 0x000fc600000000da */
[----:B------:R-:W-:-:S07]  /*16b70*/  @P2 FADD.FTZ R201, R145, R201 ;  /* 0x000000c991c92221 */ /* 0x000fce0000010000 */
.L_x_45297:
[----:B------:R-:W-:Y:S05]  /*16b80*/  BSYNC B2 ;  /* 0x0000000000027941 */ /* 0x000fea0003800000 */
.L_x_45296:
        /* <DEDUP_REMOVED lines=18> */
.L_x_45308:
[----:B------:R-:W-:-:S07]  /*16cb0*/  MOV R9, R10 ;  /* 0x0000000a00097202 */ /* 0x000fce0000000f00 */
.L_x_45309:
[----:B------:R-:W-:Y:S05]  /*16cc0*/  BSYNC B3 ;  /* 0x0000000000037941 */ /* 0x000fea0003800000 */
.L_x_45307:
        /* <DEDUP_REMOVED lines=16> */
.L_x_45313:
[----:B------:R-:W-:Y:S05]  /*16dd0*/  BSYNC B4 ;  /* 0x0000000000047941 */ /* 0x000fea0003800000 */
.L_x_45312:
        /* <DEDUP_REMOVED lines=44> */
.L_x_45311:
[----:B------:R-:W-:Y:S05]  /*170a0*/  BSYNC B3 ;  /* 0x0000000000037941 */ /* 0x000fea0003800000 */
.L_x_45310:
        /* <DEDUP_REMOVED lines=12> */
.L_x_45306:
[----:B------:R-:W-:Y:S05]  /*17170*/  BSYNC B2 ;  /* 0x0000000000027941 */ /* 0x000fea0003800000 */
.L_x_45305:
        /* <DEDUP_REMOVED lines=18> */
.L_x_45317:
[----:B------:R-:W-:-:S07]  /*172a0*/  IMAD.MOV.U32 R203, RZ, RZ, R10 ;  /* 0x000000ffffcb7224 */ /* 0x000fce00078e000a */
.L_x_45318:
[----:B------:R-:W-:Y:S05]  /*172b0*/  BSYNC B3 ;  /* 0x0000000000037941 */ /* 0x000fea0003800000 */
.L_x_45316:
        /* <DEDUP_REMOVED lines=16> */
.L_x_45322:
[----:B------:R-:W-:Y:S05]  /*173c0*/  BSYNC B4 ;  /* 0x0000000000047941 */ /* 0x000fea0003800000 */
.L_x_45321:
        /* <DEDUP_REMOVED lines=44> */
.L_x_45320:
[----:B------:R-:W-:Y:S05]  /*17690*/  BSYNC B3 ;  /* 0x0000000000037941 */ /* 0x000fea0003800000 */
.L_x_45319:
        /* <DEDUP_REMOVED lines=10> */
[----:B------:R-:W-:-:S04]  /*17740*/  FMUL.FTZ R203, R247, R203 ;  /* 0x000000cbf7cb7220 */ /* 0x000fc80000410000 */
[----:B------:R-:W-:-:S07]  /*17750*/  @P2 FADD.FTZ R203, R147, R203 ;  /* 0x000000cb93cb2221 */ /* 0x000fce0000010000 */
.L_x_45315:
[----:B------:R-:W-:Y:S05]  /*17760*/  BSYNC B2 ;  /* 0x0000000000027941 */ /* 0x000fea0003800000 */
.L_x_45314:
        /* <DEDUP_REMOVED lines=26> */
.L_x_45324:
[----:B------:R-:W-:Y:S05]  /*17910*/  BSYNC B2 ;  /* 0x0000000000027941 */ /* 0x000fea0003800000 */
.L_x_45323:
[----:B------:R-:W-:Y:S01]  /*17920*/  IADD3 R213, R213, 0x20, RZ ;  /* 0x00000020d5d57810 */ /* 0x000fe20007ffe0ff */
[----:B------:R-:W-:-:S07]  /*17930*/  VIADD R214, R214, 0x20 ;  /* 0x00000020d6d67836 */ /* 0x000fce0000000000 */
.L_x_45250:
[----:B------:R-:W-:Y:S05]  /*17940*/  BSYNC B1 ;  /* 0x0000000000017941 */ /* 0x000fea0003800000 */
.L_x_45249:
        /* <DEDUP_REMOVED lines=32> */
.L_x_45330:
[----:B------:R-:W-:-:S07]  /*17b50*/  IMAD.MOV.U32 R13, RZ, RZ, R10 ;  /* 0x000000ffff0d7224 */ /* 0x000fce00078e000a */
.L_x_45331:
[----:B------:R-:W-:Y:S05]  /*17b60*/  BSYNC B3 ;  /* 0x0000000000037941 */ /* 0x000fea0003800000 */
.L_x_45329:
        /* <DEDUP_REMOVED lines=16> */
.L_x_45335:
[----:B------:R-:W-:Y:S05]  /*17c70*/  BSYNC B4 ;  /* 0x0000000000047941 */ /* 0x000fea0003800000 */
.L_x_45334:
        /* <DEDUP_REMOVED lines=44> */
.L_x_45333:
[----:B------:R-:W-:Y:S05]  /*17f40*/  BSYNC B3 ;  /* 0x0000000000037941 */ /* 0x000fea0003800000 */
.L_x_45332:
        /* <DEDUP_REMOVED lines=12> */
.L_x_45328:
[----:B------:R-:W-:Y:S05]  /*18010*/  BSYNC B2 ;  /* 0x0000000000027941 */ /* 0x000fea0003800000 */
.L_x_45327:
        /* <DEDUP_REMOVED lines=18> */
.L_x_45339:
[----:B------:R-:W-:-:S07]  /*18140*/  MOV R9, R10 ;  /* 0x0000000a00097202 */ /* 0x000fce0000000f00 */
.L_x_45340:
[----:B------:R-:W-:Y:S05]  /*18150*/  BSYNC B3 ;  /* 0x0000000000037941 */ /* 0x000fea0003800000 */
.L_x_45338:
        /* <DEDUP_REMOVED lines=16> */
.L_x_45344:
[----:B------:R-:W-:Y:S05]  /*18260*/  BSYNC B4 ;  /* 0x0000000000047941 */ /* 0x000fea0003800000 */
.L_x_45343:
        /* <DEDUP_REMOVED lines=44> */
.L_x_45342:
[----:B------:R-:W-:Y:S05]  /*18530*/  BSYNC B3 ;  /* 0x0000000000037941 */ /* 0x000fea0003800000 */
.L_x_45341:
        /* <DEDUP_REMOVED lines=12> */
.L_x_45337:
[----:B------:R-:W-:Y:S05]  /*18600*/  BSYNC B2 ;  /* 0x0000000000027941 */ /* 0x000fea0003800000 */
.L_x_45336:
        /* <DEDUP_REMOVED lines=18> */
.L_x_45348:
[----:B------:R-:W-:-:S07]  /*18730*/  IMAD.MOV.U32 R9, RZ, RZ, R10 ;  /* 0x000000ffff097224 */ /* 0x000fce00078e000a */
.L_x_45349:
[----:B------:R-:W-:Y:S05]  /*18740*/  BSYNC B3 ;  /* 0x0000000000037941 */ /* 0x000fea0003800000 */
.L_x_45347:
        /* <DEDUP_REMOVED lines=16> */
.L_x_45353:
[----:B------:R-:W-:Y:S05]  /*18850*/  BSYNC B4 ;  /* 0x0000000000047941 */ /* 0x000fea0003800000 */
.L_x_45352:
        /* <DEDUP_REMOVED lines=44> */
.L_x_45351:
[----:B------:R-:W-:Y:S05]  /*18b20*/  BSYNC B3 ;  /* 0x0000000000037941 */ /* 0x000fea0003800000 */
.L_x_45350:
        /* <DEDUP_REMOVED lines=12> */
.L_x_45346:
[----:B------:R-:W-:Y:S05]  /*18bf0*/  BSYNC B2 ;  /* 0x0000000000027941 */ /* 0x000fea0003800000 */
.L_x_45345:
        /* <DEDUP_REMOVED lines=18> */
.L_x_45357:
[----:B------:R-:W-:-:S07]  /*18d20*/  MOV R9, R10 ;  /* 0x0000000a00097202 */ /* 0x000fce0000000f00 */
.L_x_45358:
[----:B------:R-:W-:Y:S05]  /*18d30*/  BSYNC B3 ;  /* 0x0000000000037941 */ /* 0x000fea0003800000 */
.L_x_45356:
        /* <DEDUP_REMOVED lines=16> */
.L_x_45362:
[----:B------:R-:W-:Y:S05]  /*18e40*/  BSYNC B4 ;  /* 0x0000000000047941 */ /* 0x000fea0003800000 */
.L_x_45361:
        /* <DEDUP_REMOVED lines=44> */
.L_x_45360:
[----:B------:R-:W-:Y:S05]  /*19110*/  BSYNC B3 ;  /* 0x0000000000037941 */ /* 0x000fea0003800000 */
.L_x_45359:
        /* <DEDUP_REMOVED lines=12> */
.L_x_45355:
[----:B------:R-:W-:Y:S05]  /*191e0*/  BSYNC B2 ;  /* 0x0000000000027941 */ /* 0x000fea0003800000 */
.L_x_45354:
        /* <DEDUP_REMOVED lines=18> */
.L_x_45366:
[----:B------:R-:W-:-:S07]  /*19310*/  IMAD.MOV.U32 R9, RZ, RZ, R10 ;  /* 0x000000ffff097224 */ /* 0x000fce00078e000a */
.L_x_45367:
[----:B------:R-:W-:Y:S05]  /*19320*/  BSYNC B3 ;  /* 0x0000000000037941 */ /* 0x000fea0003800000 */
.L_x_45365:
        /* <DEDUP_REMOVED lines=16> */
.L_x_45371:
[----:B------:R-:W-:Y:S05]  /*19430*/  BSYNC B4 ;  /* 0x0000000000047941 */ /* 0x000fea0003800000 */
.L_x_45370:
        /* <DEDUP_REMOVED lines=44> */
.L_x_45369:
[----:B------:R-:W-:Y:S05]  /*19700*/  BSYNC B3 ;  /* 0x0000000000037941 */ /* 0x000fea0003800000 */
.L_x_45368:
        /* <DEDUP_REMOVED lines=12> */
.L_x_45364:
[----:B------:R-:W-:Y:S05]  /*197d0*/  BSYNC B2 ;  /* 0x0000000000027941 */ /* 0x000fea0003800000 */
.L_x_45363:
        /* <DEDUP_REMOVED lines=18> */
.L_x_45375:
[----:B------:R-:W-:-:S07]  /*19900*/  MOV R9, R10 ;  /* 0x0000000a00097202 */ /* 0x000fce0000000f00 */
.L_x_45376:
[----:B------:R-:W-:Y:S05]  /*19910*/  BSYNC B3 ;  /* 0x0000000000037941 */ /* 0x000fea0003800000 */
.L_x_45374:
        /* <DEDUP_REMOVED lines=16> */
.L_x_45380:
[----:B------:R-:W-:Y:S05]  /*19a20*/  BSYNC B4 ;  /* 0x0000000000047941 */ /* 0x000fea0003800000 */
.L_x_45379:
        /* <DEDUP_REMOVED lines=44> */
.L_x_45378:
[----:B------:R-:W-:Y:S05]  /*19cf0*/  BSYNC B3 ;  /* 0x0000000000037941 */ /* 0x000fea0003800000 */
.L_x_45377:
        /* <DEDUP_REMOVED lines=12> */
.L_x_45373:
[----:B------:R-:W-:Y:S05]  /*19dc0*/  BSYNC B2 ;  /* 0x0000000000027941 */ /* 0x000fea0003800000 */
.L_x_45372:
        /* <DEDUP_REMOVED lines=18> */
.L_x_45384:
[----:B------:R-:W-:-:S07]  /*19ef0*/  IMAD.MOV.U32 R9, RZ, RZ, R10 ;  /* 0x000000ffff097224 */ /* 0x000fce00078e000a */
.L_x_45385:
[----:B------:R-:W-:Y:S05]  /*19f00*/  BSYNC B3 ;  /* 0x0000000000037941 */ /* 0x000fea0003800000 */
.L_x_45383:
        /* <DEDUP_REMOVED lines=16> */
.L_x_45389:
[----:B------:R-:W-:Y:S05]  /*1a010*/  BSYNC B4 ;  /* 0x0000000000047941 */ /* 0x000fea0003800000 */
.L_x_45388:
        /* <DEDUP_REMOVED lines=44> */
.L_x_45387:
[----:B------:R-:W-:Y:S05]  /*1a2e0*/  BSYNC B3 ;  /* 0x0000000000037941 */ /* 0x000fea0003800000 */
.L_x_45386:
        /* <DEDUP_REMOVED lines=12> */
.L_x_45382:
[----:B------:R-:W-:Y:S05]  /*1a3b0*/  BSYNC B2 ;  /* 0x0000000000027941 */ /* 0x000fea0003800000 */
.L_x_45381:
        /* <DEDUP_REMOVED lines=18> */
.L_x_45393:
[----:B------:R-:W-:-:S07]  /*1a4e0*/  MOV R211, R10 ;  /* 0x0000000a00d37202 */ /* 0x000fce0000000f00 */
.L_x_45394:
[----:B------:R-:W-:Y:S05]  /*1a4f0*/  BSYNC B3 ;  /* 0x0000000000037941 */ /* 0x000fea0003800000 */
.L_x_45392:
        /* <DEDUP_REMOVED lines=16> */
.L_x_45398:
[----:B------:R-:W-:Y:S05]  /*1a600*/  BSYNC B4 ;  /* 0x0000000000047941 */ /* 0x000fea0003800000 */
.L_x_45397:
        /* <DEDUP_REMOVED lines=44> */
.L_x_45396:
[----:B------:R-:W-:Y:S05]  /*1a8d0*/  BSYNC B3 ;  /* 0x0000000000037941 */ /* 0x000fea0003800000 */
.L_x_45395:
        /* <DEDUP_REMOVED lines=12> */
.L_x_45391:
[----:B------:R-:W-:Y:S05]  /*1a9a0*/  BSYNC B2 ;  /* 0x0000000000027941 */ /* 0x000fea0003800000 */
.L_x_45390:
        /* <DEDUP_REMOVED lines=25> */
.L_x_45326:
[----:B------:R-:W-:Y:S05]  /*1ab40*/  BSYNC B1 ;  /* 0x0000000000017941 */ /* 0x000fea0003800000 */
.L_x_45325:
        /* <DEDUP_REMOVED lines=236> */
.L_x_45428:
        /* <DEDUP_REMOVED lines=46> */
[----:B------:R-:W-:Y:S01]  /*1bcf0*/  F2FP.F16.F32.PACK_AB R212, R212, R213 ;  /* 0x000000d5d4d4723e */ /* 0x000fe200000000ff */
[----:B------:R-:W-:Y:S01]  /*1bd00*/  FADD.FTZ R213, R151, -R223 ;  /* 0x800000df97d57221 */ /* 0x000fe20000010000 */
[----:B------:R-:W-:-:S03]  /*1bd10*/  FMUL.FTZ R214, R222, R214 ;  /* 0x000000d6ded67220 */ /* 0x000fc60000410000 */
[----:B------:R-:W-:Y:S01]  /*1bd20*/  FMUL.FTZ R213, R222, R213 ;  /* 0x000000d5ded57220 */ /* 0x000fe20000410000 */
[----:B----4-:R-:W-:-:S03]  /*1bd30*/  FFMA.FTZ R214, R237, R214, R18 ;  /* 0x000000d6edd67223 */ /* 0x010fc60000010012 */
[----:B-----5:R-:W-:Y:S01]  /*1bd40*/  FFMA.FTZ R213, R238, R213, R19 ;  /* 0x000000d5eed57223 */ /* 0x020fe20000010013 */
[----:B------:R-:W-:Y:S01]  /*1bd50*/  FFMA.FTZ R215, R224, R215, R21 ;  /* 0x000000d7e0d77223 */ /* 0x000fe20000010015 */
[----:B------:R-:W-:-:S03]  /*1bd60*/  FADD.FTZ R224, R154, -R223 ;  /* 0x800000df9ae07221 */ /* 0x000fc60000010000 */
        /* <DEDUP_REMOVED lines=15> */
.L_x_45403:
[----:B------:R-:W-:Y:S05]  /*1be60*/  BSYNC B2 ;  /* 0x0000000000027941 */ /* 0x000fea0003800000 */
.L_x_45402:
        /* <DEDUP_REMOVED lines=35> */
.L_x_45405:
[----:B------:R-:W-:Y:S05]  /*1c0a0*/  BSYNC B2 ;  /* 0x0000000000027941 */ /* 0x000fea0003800000 */
.L_x_45404:
        /* <DEDUP_REMOVED lines=35> */
.L_x_45407:
[----:B------:R-:W-:Y:S05]  /*1c2e0*/  BSYNC B2 ;  /* 0x0000000000027941 */ /* 0x000fea0003800000 */
.L_x_45406:
        /* <DEDUP_REMOVED lines=35> */
.L_x_45409:
[----:B------:R-:W-:Y:S05]  /*1c520*/  BSYNC B2 ;  /* 0x0000000000027941 */ /* 0x000fea0003800000 */
.L_x_45408:
        /* <DEDUP_REMOVED lines=35> */
.L_x_45411:
[----:B------:R-:W-:Y:S05]  /*1c760*/  BSYNC B2 ;  /* 0x0000000000027941 */ /* 0x000fea0003800000 */
.L_x_45410:
        /* <DEDUP_REMOVED lines=35> */
.L_x_45413:
[----:B------:R-:W-:Y:S05]  /*1c9a0*/  BSYNC B2 ;  /* 0x0000000000027941 */ /* 0x000fea0003800000 */
.L_x_45412:
        /* <DEDUP_REMOVED lines=35> */
.L_x_45415:
[----:B------:R-:W-:Y:S05]  /*1cbe0*/  BSYNC B2 ;  /* 0x0000000000027941 */ /* 0x000fea0003800000 */
.L_x_45414:
        /* <DEDUP_REMOVED lines=33> */
.L_x_45401:
[----:B------:R-:W-:Y:S05]  /*1ce00*/  BSYNC B1 ;  /* 0x0000000000017941 */ /* 0x000fea0003800000 */
.L_x_45400:
[----:B01234-:R-:W0:Y:S02]  /*1ce10*/  LDC.64 R212, c[0x0][0x210] ;  /* 0x00008400ffd47b82 */ /* 0x01fe240000000a00 */
[----:B0-----:R-:W-:-:S05]  /*1ce20*/  IMAD R6, R212, 0x4, R6 ;  /* 0x00000004d4067824 */ /* 0x001fca00078e0206 */
[----:B------:R-:W-:-:S13]  /*1ce30*/  ISETP.GE.AND P1, PT, R6, R213, PT ;  /* 0x000000d50600720c */ /* 0x000fda0003f26270 */
[----:B------:R-:W-:Y:S05]  /*1ce40*/  @!P1 BRA `(.L_x_45416) ;  /* 0xfffffe4400d49947 */ /* 0x000fea000383ffff */
[----:B------:R-:W-:Y:S05]  /*1ce50*/  BSYNC B0 ;  /* 0x0000000000007941 */ /* 0x000fea0003800000 */
.L_x_44792:
[----:B------:R-:W-:Y:S05]  /*1ce60*/  EXIT ;  /* 0x000000000000794d */ /* 0x000fea0003800000 */
.L_x_45399:
        /* <DEDUP_REMOVED lines=8> */
.L_x_45418:
[----:B------:R-:W-:Y:S05]  /*1cef0*/  BSYNC B1 ;  /* 0x0000000000017941 */ /* 0x000fea0003800000 */
.L_x_45417:
        /* <DEDUP_REMOVED lines=10> */
.L_x_45419:
        /* <DEDUP_REMOVED lines=9> */
.L_x_45420:
[----:B------:R-:W-:Y:S01]  /*1d030*/  HFMA2.MMA R214, -RZ, RZ, 0, 4.76837158203125e-07 ;  /* 0x00000008ffd67435 */ /* 0x000fe200000001ff */
[----:B------:R-:W-:Y:S01]  /*1d040*/  FADD.FTZ R215, R215, R212 ;  /* 0x000000d4d7d77221 */ /* 0x000fe20000010000 */
[----:B------:R-:W-:-:S03]  /*1d050*/  IMAD.MOV.U32 R212, RZ, RZ, -0x1 ;  /* 0xffffffffffd47424 */ /* 0x000fc600078e00ff */
[----:B------:R-:W-:-:S07]  /*1d060*/  IMAD.MOV.U32 R223, RZ, RZ, R215 ;  /* 0x000000ffffdf7224 */ /* 0x000fce00078e00d7 */
[----:B------:R-:W-:Y:S05]  /*1d070*/  WARPSYNC.COLLECTIVE R212, `(.L_x_45421) ;  /* 0x00000000d4087348 */ /* 0x000fea0003c00000 */
[----:B------:R0:W1:Y:S02]  /*1d080*/  SHFL.BFLY P6, R212, R223, R214, R213 ;  /* 0x0c0000d6dfd47389 */ /* 0x00006400000c00d5 */
[----:B01----:R-:W-:Y:S01]  /*1d090*/  ENDCOLLECTIVE ;  /* 0x000000000000791b */ /* 0x003fe20003800000 */
.L_x_45421:
[----:B------:R-:W-:Y:S02]  /*1d0a0*/  IMAD.MOV.U32 R214, RZ, RZ, 0x10 ;  /* 0x00000010ffd67424 */ /* 0x000fe400078e00ff */
[----:B------:R-:W-:Y:S01]  /*1d0b0*/  FADD.FTZ R215, R215, R212 ;  /* 0x000000d4d7d77221 */ /* 0x000fe20000010000 */
[----:B------:R-:W-:-:S04]  /*1d0c0*/  MOV R212, 0xffffffff ;  /* 0xffffffff00d47802 */ /* 0x000fc80000000f00 */
[----:B------:R-:W-:-:S07]  /*1d0d0*/  MOV R223, R215 ;  /* 0x000000d700df7202 */ /* 0x000fce0000000f00 */
[----:B------:R-:W-:Y:S05]  /*1d0e0*/  WARPSYNC.COLLECTIVE R212, `(.L_x_45422) ;  /* 0x00000000d4087348 */ /* 0x000fea0003c00000 */
[----:B------:R0:W1:Y:S02]  /*1d0f0*/  SHFL.BFLY P6, R212, R223, R214, R213 ;  /* 0x0c0000d6dfd47389 */ /* 0x00006400000c00d5 */
[----:B01----:R-:W-:Y:S01]  /*1d100*/  ENDCOLLECTIVE ;  /* 0x000000000000791b */ /* 0x003fe20003800000 */
.L_x_45422:
        /* <DEDUP_REMOVED lines=140> */
.L_x_45423:
[----:B------:R-:W-:Y:S01]  /*1d9d0*/  HFMA2.MMA R214, -RZ, RZ, 0, 1.1920928955078125e-07 ;  /* 0x00000002ffd67435 */ /* 0x000fe200000001ff */
[----:B------:R-:W-:Y:S01]  /*1d9e0*/  FADD.FTZ R221, R221, R212 ;  /* 0x000000d4dddd7221 */ /* 0x000fe20000010000 */
[----:B------:R-:W-:-:S03]  /*1d9f0*/  IMAD.MOV.U32 R212, RZ, RZ, -0x1 ;  /* 0xffffffffffd47424 */ /* 0x000fc600078e00ff */
[----:B------:R-:W-:-:S07]  /*1da00*/  IMAD.MOV.U32 R223, RZ, RZ, R221 ;  /* 0x000000ffffdf7224 */ /* 0x000fce00078e00dd */
[----:B------:R-:W-:Y:S05]  /*1da10*/  WARPSYNC.COLLECTIVE R212, `(.L_x_45424) ;  /* 0x00000000d4087348 */ /* 0x000fea0003c00000 */
[----:B------:R0:W1:Y:S02]  /*1da20*/  SHFL.BFLY P6, R212, R223, R214, R213 ;  /* 0x0c0000d6dfd47389 */ /* 0x00006400000c00d5 */
[----:B01----:R-:W-:Y:S01]  /*1da30*/  ENDCOLLECTIVE ;  /* 0x000000000000791b */ /* 0x003fe20003800000 */
.L_x_45424:
[----:B------:R-:W-:Y:S02]  /*1da40*/  IMAD.MOV.U32 R214, RZ, RZ, 0x4 ;  /* 0x00000004ffd67424 */ /* 0x000fe400078e00ff */
[----:B------:R-:W-:Y:S01]  /*1da50*/  FADD.FTZ R221, R221, R212 ;  /* 0x000000d4dddd7221 */ /* 0x000fe20000010000 */
[----:B------:R-:W-:-:S04]  /*1da60*/  MOV R212, 0xffffffff ;  /* 0xffffffff00d47802 */ /* 0x000fc80000000f00 */
[----:B------:R-:W-:-:S07]  /*1da70*/  MOV R223, R221 ;  /* 0x000000dd00df7202 */ /* 0x000fce0000000f00 */
[----:B------:R-:W-:Y:S05]  /*1da80*/  WARPSYNC.COLLECTIVE R212, `(.L_x_45425) ;  /* 0x00000000d4087348 */ /* 0x000fea0003c00000 */
[----:B------:R0:W1:Y:S02]  /*1da90*/  SHFL.BFLY P6, R212, R223, R214, R213 ;  /* 0x0c0000d6dfd47389 */ /* 0x00006400000c00d5 */
[----:B01----:R-:W-:Y:S01]  /*1daa0*/  ENDCOLLECTIVE ;  /* 0x000000000000791b */ /* 0x003fe20003800000 */
.L_x_45425:
[----:B------:R-:W-:Y:S01]  /*1dab0*/  HFMA2.MMA R214, -RZ, RZ, 0, 4.76837158203125e-07 ;  /* 0x00000008ffd67435 */ /* 0x000fe200000001ff */
[----:B------:R-:W-:Y:S01]  /*1dac0*/  FADD.FTZ R221, R221, R212 ;  /* 0x000000d4dddd7221 */ /* 0x000fe20000010000 */
[----:B------:R-:W-:-:S03]  /*1dad0*/  IMAD.MOV.U32 R212, RZ, RZ, -0x1 ;  /* 0xffffffffffd47424 */ /* 0x000fc600078e00ff */
[----:B------:R-:W-:-:S07]  /*1dae0*/  IMAD.MOV.U32 R223, RZ, RZ, R221 ;  /* 0x000000ffffdf7224 */ /* 0x000fce00078e00dd */
[----:B------:R-:W-:Y:S05]  /*1daf0*/  WARPSYNC.COLLECTIVE R212, `(.L_x_45426) ;  /* 0x00000000d4087348 */ /* 0x000fea0003c00000 */
[----:B------:R0:W1:Y:S02]  /*1db00*/  SHFL.BFLY P6, R212, R223, R214, R213 ;  /* 0x0c0000d6dfd47389 */ /* 0x00006400000c00d5 */
[----:B01----:R-:W-:Y:S01]  /*1db10*/  ENDCOLLECTIVE ;  /* 0x000000000000791b */ /* 0x003fe20003800000 */
.L_x_45426:
[----:B------:R-:W-:Y:S02]  /*1db20*/  IMAD.MOV.U32 R214, RZ, RZ, 0x10 ;  /* 0x00000010ffd67424 */ /* 0x000fe400078e00ff */
[----:B------:R-:W-:Y:S01]  /*1db30*/  FADD.FTZ R221, R221, R212 ;  /* 0x000000d4dddd7221 */ /* 0x000fe20000010000 */
[----:B------:R-:W-:-:S04]  /*1db40*/  MOV R212, 0xffffffff ;  /* 0xffffffff00d47802 */ /* 0x000fc80000000f00 */
[----:B------:R-:W-:-:S07]  /*1db50*/  MOV R223, R221 ;  /* 0x000000dd00df7202 */ /* 0x000fce0000000f00 */
[----:B------:R-:W-:Y:S05]  /*1db60*/  WARPSYNC.COLLECTIVE R212, `(.L_x_45427) ;  /* 0x00000000d4087348 */ /* 0x000fea0003c00000 */
[----:B------:R0:W1:Y:S02]  /*1db70*/  SHFL.BFLY P6, R212, R223, R214, R213 ;  /* 0x0c0000d6dfd47389 */ /* 0x00006400000c00d5 */
[----:B01----:R-:W-:Y:S01]  /*1db80*/  ENDCOLLECTIVE ;  /* 0x000000000000791b */ /* 0x003fe20003800000 */
.L_x_45427:
[----:B------:R-:W-:Y:S05]  /*1db90*/  BRA `(.L_x_45428) ;  /* 0xffffffdc009c7947 */ /* 0x000fea000383ffff */
.L_x_45429:
        /* <DEDUP_REMOVED lines=14> */
.L_x_58446:


//--------------------- .text._ZN10layer_norm13ln_fwd_kernelINS_13Kernel_traitsIf6__halffS2_fjLj2048ELj1ELj4ELj1ELj16ENS_18Kernel_traits_baseILj2048EfS2_fS2_fjLj128EEEEELb1ELb1ELb1ELb1EEEvNS_9FwdParamsE --------------------------
	.section	.text._ZN10layer_norm13ln_fwd_kernelINS_13Kernel_traitsIf6__halffS2_fjLj2048ELj1ELj4ELj1ELj16ENS_18Kernel_traits_baseILj2048EfS2_fS2_fjLj128EEEEELb1ELb1ELb1ELb1EEEvNS_9FwdParamsE,"ax",@progbits
	.align	128
        .global         _ZN10layer_norm13ln_fwd_kernelINS_13Kernel_traitsIf6__halffS2_fjLj2048ELj1ELj4ELj1ELj16ENS_18Kernel_traits_baseILj2048EfS2_fS2_fjLj128EEEEELb1ELb1ELb1ELb1EEEvNS_9FwdParamsE
        .type           _ZN10layer_norm13ln_fwd_kernelINS_13Kernel_traitsIf6__halffS2_fjLj2048ELj1ELj4ELj1ELj16ENS_18Kernel_traits_baseILj2048EfS2_fS2_fjLj128EEEEELb1ELb1ELb1ELb1EEEvNS_9FwdParamsE,@function
        .size           _ZN10layer_norm13ln_fwd_kernelINS_13Kernel_traitsIf6__halffS2_fjLj2048ELj1ELj4ELj1ELj16ENS_18Kernel_traits_baseILj2048EfS2_fS2_fjLj128EEEEELb1ELb1ELb1ELb1EEEvNS_9FwdParamsE,(.L_x_58447 - _ZN10layer_norm13ln_fwd_kernelINS_13Kernel_traitsIf6__halffS2_fjLj2048ELj1ELj4ELj1ELj16ENS_18Kernel_traits_baseILj2048EfS2_fS2_fjLj128EEEEELb1ELb1ELb1ELb1EEEvNS_9FwdParamsE)
        .other          _ZN10layer_norm13ln_fwd_kernelINS_13Kernel_traitsIf6__halffS2_fjLj2048ELj1ELj4ELj1ELj16ENS_18Kernel_traits_baseILj2048EfS2_fS2_fjLj128EEEEELb1ELb1ELb1ELb1EEEvNS_9FwdParamsE,@"STO_CUDA_ENTRY STV_DEFAULT"
_ZN10layer_norm13ln_fwd_kernelINS_13Kernel_traitsIf6__halffS2_fjLj2048ELj1ELj4ELj1ELj16ENS_18Kernel_traits_baseILj2048EfS2_fS2_fjLj128EEEEELb1ELb1ELb1ELb1EEEvNS_9FwdParamsE:
.text._ZN10layer_norm13ln_fwd_kernelINS_13Kernel_traitsIf6__halffS2_fjLj2048ELj1ELj4ELj1ELj16ENS_18Kernel_traits_baseILj2048EfS2_fS2_fjLj128EEEEELb1ELb1ELb1ELb1EEEvNS_9FwdParamsE:
        /* <DEDUP_REMOVED lines=215> */
.L_x_46026:
        /* <DEDUP_REMOVED lines=50> */
.L_x_45434:
[----:B------:R-:W-:-:S07]  /*1090*/  IMAD.MOV.U32 R170, RZ, RZ, R8 ;  /* 0x000000ffffaa7224 */ /* 0x000fce00078e0008 */
.L_x_45435:
[----:B------:R-:W-:Y:S05]  /*10a0*/  BSYNC B2 ;  /* 0x0000000000027941 */ /* 0x000fea0003800000 */
.L_x_45433:
        /* <DEDUP_REMOVED lines=16> */
.L_x_45439:
[----:B------:R-:W-:Y:S05]  /*11b0*/  BSYNC B3 ;  /* 0x0000000000037941 */ /* 0x000fea0003800000 */
.L_x_45438:
        /* <DEDUP_REMOVED lines=44> */
.L_x_45437:
[----:B------:R-:W-:Y:S05]  /*1480*/  BSYNC B2 ;  /* 0x0000000000027941 */ /* 0x000fea0003800000 */
.L_x_45436:
[----:B------:R-:W2:Y:S01]  /*1490*/  LDL R13, [R1+0x80] ;  /* 0x00008000010d7983 */ /* 0x000ea20000100800 */
        /* <DEDUP_REMOVED lines=9> */
[----:B--2---:R-:W-:-:S04]  /*1530*/  FMUL.FTZ R12, R13, R12 ;  /* 0x0000000c0d0c7220 */ /* 0x004fc80000410000 */
[----:B------:R-:W-:-:S07]  /*1540*/  @P0 FADD.FTZ R12, R156, R12 ;  /* 0x0000000c9c0c0221 */ /* 0x000fce0000010000 */
.L_x_45432:
[----:B------:R-:W-:Y:S05]  /*1550*/  BSYNC B1 ;  /* 0x0000000000017941 */ /* 0x000fea0003800000 */
.L_x_45431:
        /* <DEDUP_REMOVED lines=18> */
.L_x_45443:
[----:B------:R-:W-:-:S07]  /*1680*/  MOV R7, R8 ;  /* 0x0000000800077202 */ /* 0x000fce0000000f00 */
.L_x_45444:
[----:B------:R-:W-:Y:S05]  /*1690*/  BSYNC B2 ;  /* 0x0000000000027941 */ /* 0x000fea0003800000 */
.L_x_45442:
        /* <DEDUP_REMOVED lines=16> */
.L_x_45448:
[----:B------:R-:W-:Y:S05]  /*17a0*/  BSYNC B3 ;  /* 0x0000000000037941 */ /* 0x000fea0003800000 */
.L_x_45447:
        /* <DEDUP_REMOVED lines=44> */
.L_x_45446:
[----:B------:R-:W-:Y:S05]  /*1a70*/  BSYNC B2 ;  /* 0x0000000000027941 */ /* 0x000fea0003800000 */
.L_x_45445:
[----:B------:R-:W2:Y:S01]  /*1a80*/  LDL R168, [R1+0x84] ;  /* 0x0000840001a87983 */ /* 0x000ea20000100800 */
        /* <DEDUP_REMOVED lines=9> */
[----:B--2---:R-:W-:-:S04]  /*1b20*/  FMUL.FTZ R13, R168, R13 ;  /* 0x0000000da80d7220 */ /* 0x004fc80000410000 */
[----:B------:R-:W-:-:S07]  /*1b30*/  @P0 FADD.FTZ R13, R157, R13 ;  /* 0x0000000d9d0d0221 */ /* 0x000fce0000010000 */
.L_x_45441:
[----:B------:R-:W-:Y:S05]  /*1b40*/  BSYNC B1 ;  /* 0x0000000000017941 */ /* 0x000fea0003800000 */
.L_x_45440:
        /* <DEDUP_REMOVED lines=18> */
.L_x_45452:
[----:B------:R-:W-:-:S07]  /*1c70*/  IMAD.MOV.U32 R7, RZ, RZ, R8 ;  /* 0x000000ffff077224 */ /* 0x000fce00078e0008 */
.L_x_45453:
[----:B------:R-:W-:Y:S05]  /*1c80*/  BSYNC B2 ;  /* 0x0000000000027941 */ /* 0x000fea0003800000 */
.L_x_45451:
        /* <DEDUP_REMOVED lines=16> */
.L_x_45457:
[----:B------:R-:W-:Y:S05]  /*1d90*/  BSYNC B3 ;  /* 0x0000000000037941 */ /* 0x000fea0003800000 */
.L_x_45456:
        /* <DEDUP_REMOVED lines=44> */
.L_x_45455:
[----:B------:R-:W-:Y:S05]  /*2060*/  BSYNC B2 ;  /* 0x0000000000027941 */ /* 0x000fea0003800000 */
.L_x_45454:
[----:B------:R-:W2:Y:S01]  /*2070*/  LDL R15, [R1+0x88] ;  /* 0x00008800010f7983 */ /* 0x000ea20000100800 */
        /* <DEDUP_REMOVED lines=11> */
.L_x_45450:
[----:B------:R-:W-:Y:S05]  /*2130*/  BSYNC B1 ;  /* 0x0000000000017941 */ /* 0x000fea0003800000 */
.L_x_45449:
        /* <DEDUP_REMOVED lines=18> */
.L_x_45461:
[----:B------:R-:W-:-:S07]  /*2260*/  IMAD.MOV.U32 R7, RZ, RZ, R8 ;  /* 0x000000ffff077224 */ /* 0x000fce00078e0008 */
.L_x_45462:
[----:B------:R-:W-:Y:S05]  /*2270*/  BSYNC B2 ;  /* 0x0000000000027941 */ /* 0x000fea0003800000 */
.L_x_45460:
        /* <DEDUP_REMOVED lines=16> */
.L_x_45466:
[----:B------:R-:W-:Y:S05]  /*2380*/  BSYNC B3 ;  /* 0x0000000000037941 */ /* 0x000fea0003800000 */
.L_x_45465:
        /* <DEDUP_REMOVED lines=43> */
[----:B------:R-:W-:-:S11]  /*2640*/  HFMA2.MMA R169, -RZ, RZ, 0, 0 ;  /* 0x00000000ffa97435 */ /* 0x000fd600000001ff */
.L_x_45464:
[----:B------:R-:W-:Y:S05]  /*2650*/  BSYNC B2 ;  /* 0x0000000000027941 */ /* 0x000fea0003800000 */
.L_x_45463:
        /* <DEDUP_REMOVED lines=12> */
.L_x_45459:
[----:B------:R-:W-:Y:S05]  /*2720*/  BSYNC B1 ;  /* 0x0000000000017941 */ /* 0x000fea0003800000 */
.L_x_45458:
        /* <DEDUP_REMOVED lines=18> */
.L_x_45470:
[----:B------:R-:W-:-:S07]  /*2850*/  IMAD.MOV.U32 R7, RZ, RZ, R8 ;  /* 0x000000ffff077224 */ /* 0x000fce00078e0008 */
.L_x_45471:
[----:B------:R-:W-:Y:S05]  /*2860*/  BSYNC B2 ;  /* 0x0000000000027941 */ /* 0x000fea0003800000 */
.L_x_45469:
        /* <DEDUP_REMOVED lines=16> */
.L_x_45475:
[----:B------:R-:W-:Y:S05]  /*2970*/  BSYNC B3 ;  /* 0x0000000000037941 */ /* 0x000fea0003800000 */
.L_x_45474:
        /* <DEDUP_REMOVED lines=44> */
.L_x_45473:
[----:B------:R-:W-:Y:S05]  /*2c40*/  BSYNC B2 ;  /* 0x0000000000027941 */ /* 0x000fea0003800000 */
.L_x_45472:
[----:B------:R-:W2:Y:S01]  /*2c50*/  LDL R171, [R1+0x70] ;  /* 0x0000700001ab7983 */ /* 0x000ea20000100800 */
        /* <DEDUP_REMOVED lines=11> */
.L_x_45468:
[----:B------:R-:W-:Y:S05]  /*2d10*/  BSYNC B1 ;  /* 0x0000000000017941 */ /* 0x000fea0003800000 */
.L_x_45467:
        /* <DEDUP_REMOVED lines=18> */
.L_x_45479:
[----:B------:R-:W-:-:S07]  /*2e40*/  MOV R7, R8 ;  /* 0x0000000800077202 */ /* 0x000fce0000000f00 */
.L_x_45480:
[----:B------:R-:W-:Y:S05]  /*2e50*/  BSYNC B2 ;  /* 0x0000000000027941 */ /* 0x000fea0003800000 */
.L_x_45478:
        /* <DEDUP_REMOVED lines=16> */
.L_x_45484:
[----:B------:R-:W-:Y:S05]  /*2f60*/  BSYNC B3 ;  /* 0x0000000000037941 */ /* 0x000fea0003800000 */
.L_x_45483:
        /* <DEDUP_REMOVED lines=44> */
.L_x_45482:
[----:B------:R-:W-:Y:S05]  /*3230*/  BSYNC B2 ;  /* 0x0000000000027941 */ /* 0x000fea0003800000 */
.L_x_45481:
[----:B------:R-:W2:Y:S01]  /*3240*/  LDL R170, [R1+0x74] ;  /* 0x0000740001aa7983 */ /* 0x000ea20000100800 */
[----:B------:R-:W-:Y:S01]  /*3250*/  I2FP.F32.U32 R7, R7 ;  /* 0x0000000700077245 */ /* 0x000fe20000201000 */
[----:B------:R-:W-:-:S04]  /*3260*/  IMAD.MOV.U32 R168, RZ, RZ, 0x2f800000 ;  /* 0x2f800000ffa87424 */ /* 0x000fc800078e00ff */
[----:B------:R-:W-:Y:S01]  /*3270*/  FFMA.FTZ R7, R7, R168, 1.1641532182693481445e-10 ;  /* 0x2f00000007077423 */ /* 0x000fe200000100a8 */
[----:B------:R-:W-:-:S04]  /*3280*/  HADD2.F32 R168, -RZ, R162.H1_H1 ;  /* 0x300000a2ffa87230 */ /* 0x000fc80000004100 */
[----:B------:R-:W-:Y:S01]  /*3290*/  FSETP.GTU.FTZ.AND P1, PT, R7, UR8, PT ;  /* 0x0000000807007c0b */ /* 0x000fe2000bf3c000 */
[----:B------:R-:W-:-:S03]  /*32a0*/  FMUL.FTZ R168, R168, UR11 ;  /* 0x0000000ba8a87c20 */ /* 0x000fc60008410000 */
[----:B------:R-:W-:Y:S01]  /*32b0*/  SEL R232, RZ, 0x1, P1 ;  /* 0x00000001ffe87807 */ /* 0x000fe20000800000 */
[----:B------:R-:W-:-:S05]  /*32c0*/  FMUL.FTZ R168, R168, UR10 ;  /* 0x0000000aa8a87c20 */ /* 0x000fca0008410000 */
[----:B------:R-:W-:-:S05]  /*32d0*/  FSEL R168, R168, RZ, !P1 ;  /* 0x000000ffa8a87208 */ /* 0x000fca0004800000 */
[----:B--2---:R-:W-:-:S04]  /*32e0*/  FMUL.FTZ R225, R170, R168 ;  /* 0x000000a8aae17220 */ /* 0x004fc80000410000 */
[----:B------:R-:W-:-:S07]  /*32f0*/  @P0 FADD.FTZ R225, R165, R225 ;  /* 0x000000e1a5e10221 */ /* 0x000fce0000010000 */
.L_x_45477:
[----:B------:R-:W-:Y:S05]  /*3300*/  BSYNC B1 ;  /* 0x0000000000017941 */ /* 0x000fea0003800000 */
.L_x_45476:
        /* <DEDUP_REMOVED lines=18> */
.L_x_45488:
[----:B------:R-:W-:-:S07]  /*3430*/  IMAD.MOV.U32 R7, RZ, RZ, R8 ;  /* 0x000000ffff077224 */ /* 0x000fce00078e0008 */
.L_x_45489:
[----:B------:R-:W-:Y:S05]  /*3440*/  BSYNC B2 ;  /* 0x0000000000027941 */ /* 0x000fea0003800000 */
.L_x_45487:
        /* <DEDUP_REMOVED lines=16> */
.L_x_45493:
[----:B------:R-:W-:Y:S05]  /*3550*/  BSYNC B3 ;  /* 0x0000000000037941 */ /* 0x000fea0003800000 */
.L_x_45492:
        /* <DEDUP_REMOVED lines=44> */
.L_x_45491:
[----:B------:R-:W-:Y:S05]  /*3820*/  BSYNC B2 ;  /* 0x0000000000027941 */ /* 0x000fea0003800000 */
.L_x_45490:
        /* <DEDUP_REMOVED lines=12> */
.L_x_45486:
[----:B------:R-:W-:Y:S05]  /*38f0*/  BSYNC B1 ;  /* 0x0000000000017941 */ /* 0x000fea0003800000 */
.L_x_45485:
        /* <DEDUP_REMOVED lines=18> */
.L_x_45497:
[----:B------:R-:W-:-:S07]  /*3a20*/  MOV R172, R8 ;  /* 0x0000000800ac7202 */ /* 0x000fce0000000f00 */
.L_x_45498:
[----:B------:R-:W-:Y:S05]  /*3a30*/  BSYNC B2 ;  /* 0x0000000000027941 */ /* 0x000fea0003800000 */
.L_x_45496:
        /* <DEDUP_REMOVED lines=16> */
.L_x_45502:
[----:B------:R-:W-:Y:S05]  /*3b40*/  BSYNC B3 ;  /* 0x0000000000037941 */ /* 0x000fea0003800000 */
.L_x_45501:
        /* <DEDUP_REMOVED lines=44> */
.L_x_45500:
[----:B------:R-:W-:Y:S05]  /*3e10*/  BSYNC B2 ;  /* 0x0000000000027941 */ /* 0x000fea0003800000 */
.L_x_45499:
        /* <DEDUP_REMOVED lines=12> */
.L_x_45495:
[----:B------:R-:W-:Y:S05]  /*3ee0*/  BSYNC B1 ;  /* 0x0000000000017941 */ /* 0x000fea0003800000 */
.L_x_45494:
[----:B------:R-:W0:Y:S01]  /*3ef0*/  LDC.64 R238, c[0x0][0x238] ;  /* 0x00008e00ffee7b82 */ /* 0x000e220000000a00 */
[----:B------:R-:W-:Y:S01]  /*3f00*/  BSSY B1, `(.L_x_45503) ;  /* 0x0000019000017945 */ /* 0x000fe20003800000 */
[----:B0-----:R-:W-:-:S05]  /*3f10*/  IMAD.WIDE.U32 R168, R198, 0x20, R238 ;  /* 0x00000020c6a87825 */ /* 0x001fca00078e00ee */
[----:B------:R0:W-:Y:S04]  /*3f20*/  STG.E.128 desc[UR6][R168.64], R12 ;  /* 0x0000000ca8007986 */ /* 0x0001e8000c101d06 */
[----:B------:R0:W-:Y:S01]  /*3f30*/  STG.E.128 desc[UR6][R168.64+0x10], R224 ;  /* 0x000010e0a8007986 */ /* 0x0001e2000c101d06 */
[----:B------:R-:W-:Y:S05]  /*3f40*/  @!P3 BRA `(.L_x_45504) ;  /* 0x000000000050b947 */ /* 0x000fea0003800000 */
[----:B0-----:R-:W-:Y:S01]  /*3f50*/  SHF.L.U32 R168, R233, 0x10, RZ ;  /* 0x00000010e9a87819 */ /* 0x001fe200000006ff */
[----:B------:R-:W0:Y:S01]  /*3f60*/  LDC.64 R174, c[0x0][0x240] ;  /* 0x00009000ffae7b82 */ /* 0x000e220000000a00 */
[----:B------:R-:W-:Y:S02]  /*3f70*/  LOP3.LUT R170, R229, 0xff, RZ, 0xc0, !PT ;  /* 0x000000ffe5aa7812 */ /* 0x000fe400078ec0ff */
[----:B------:R-:W-:Y:S02]  /*3f80*/  LOP3.LUT R169, R168, 0xff0000, RZ, 0xc0, !PT ;  /* 0x00ff0000a8a97812 */ /* 0x000fe400078ec0ff */
[----:B------:R-:W-:Y:S01]  /*3f90*/  LOP3.LUT R168, R236, 0xffff, RZ, 0xc0, !PT ;  /* 0x0000ffffeca87812 */ /* 0x000fe200078ec0ff */
[----:B------:R-:W-:Y:S01]  /*3fa0*/  IMAD.WIDE.U32 R170, R170, 0x10000, RZ ;  /* 0x00010000aaaa7825 */ /* 0x000fe200078e00ff */
[----:B------:R-:W-:Y:S02]  /*3fb0*/  LOP3.LUT R172, R228, 0xff, RZ, 0xc0, !PT ;  /* 0x000000ffe4ac7812 */ /* 0x000fe400078ec0ff */
[----:B------:R-:W-:-:S02]  /*3fc0*/  PRMT R169, R169, 0x4210, R168 ;  /* 0x00004210a9a97816 */ /* 0x000fc400000000a8 */
[----:B------:R-:W-:Y:S01]  /*3fd0*/  PRMT R168, R232, 0x7104, RZ ;  /* 0x00007104e8a87816 */ /* 0x000fe200000000ff */
[----:B------:R-:W-:-:S03]  /*3fe0*/  IMAD.WIDE.U32 R172, R172, 0x100, RZ ;  /* 0x00000100acac7825 */ /* 0x000fc600078e00ff */
        /* <DEDUP_REMOVED lines=10> */
.L_x_45504:
[----:B------:R-:W-:Y:S05]  /*4090*/  BSYNC B1 ;  /* 0x0000000000017941 */ /* 0x000fea0003800000 */
.L_x_45503:
[----:B-1----:R-:W1:Y:S01]  /*40a0*/  @P0 LDC.64 R170, c[0x0][0x230] ;  /* 0x00008c00ffaa0b82 */ /* 0x002e620000000a00 */
[----:B0-----:R-:W-:Y:S01]  /*40b0*/  VIADD R168, R198, 0x20 ;  /* 0x00000020c6a87836 */ /* 0x001fe20000000000 */
[----:B------:R-:W-:-:S06]  /*40c0*/  IADD3 R174, R199, 0x20, RZ ;  /* 0x00000020c7ae7810 */ /* 0x000fcc0007ffe0ff */
        /* <DEDUP_REMOVED lines=24> */
.L_x_45508:
[----:B------:R-:W-:-:S07]  /*4250*/  MOV R169, R8 ;  /* 0x0000000800a97202 */ /* 0x000fce0000000f00 */
.L_x_45509:
[----:B------:R-:W-:Y:S05]  /*4260*/  BSYNC B2 ;  /* 0x0000000000027941 */ /* 0x000fea0003800000 */
.L_x_45507:
        /* <DEDUP_REMOVED lines=16> */
.L_x_45513:
[----:B------:R-:W-:Y:S05]  /*4370*/  BSYNC B3 ;  /* 0x0000000000037941 */ /* 0x000fea0003800000 */
.L_x_45512:
        /* <DEDUP_REMOVED lines=43> */
.L_x_45511:
[----:B------:R-:W-:Y:S05]  /*4630*/  BSYNC B2 ;  /* 0x0000000000027941 */ /* 0x000fea0003800000 */
.L_x_45510:
        /* <DEDUP_REMOVED lines=12> */
.L_x_45506:
[----:B------:R-:W-:Y:S05]  /*4700*/  BSYNC B1 ;  /* 0x0000000000017941 */ /* 0x000fea0003800000 */
.L_x_45505:
        /* <DEDUP_REMOVED lines=18> */
.L_x_45517:
[----:B------:R-:W-:-:S07]  /*4830*/  MOV R7, R8 ;  /* 0x0000000800077202 */ /* 0x000fce0000000f00 */
.L_x_45518:
[----:B------:R-:W-:Y:S05]  /*4840*/  BSYNC B2 ;  /* 0x0000000000027941 */ /* 0x000fea0003800000 */
.L_x_45516:
        /* <DEDUP_REMOVED lines=16> */
.L_x_45522:
[----:B------:R-:W-:Y:S05]  /*4950*/  BSYNC B3 ;  /* 0x0000000000037941 */ /* 0x000fea0003800000 */
.L_x_45521:
        /* <DEDUP_REMOVED lines=44> */
.L_x_45520:
[----:B------:R-:W-:Y:S05]  /*4c20*/  BSYNC B2 ;  /* 0x0000000000027941 */ /* 0x000fea0003800000 */
.L_x_45519:
[----:B------:R-:W2:Y:S01]  /*4c30*/  LDL R171, [R1+0x44] ;  /* 0x0000440001ab7983 */ /* 0x000ea20000100800 */
[----:B------:R-:W-:Y:S01]  /*4c40*/  I2FP.F32.U32 R7, R7 ;  /* 0x0000000700077245 */ /* 0x000fe20000201000 */
[----:B------:R-:W-:-:S04]  /*4c50*/  IMAD.MOV.U32 R170, RZ, RZ, 0x2f800000 ;  /* 0x2f800000ffaa7424 */ /* 0x000fc800078e00ff */
[----:B------:R-:W-:Y:S01]  /*4c60*/  FFMA.FTZ R7, R7, R170, 1.1641532182693481445e-10 ;  /* 0x2f00000007077423 */ /* 0x000fe200000100aa */
[----:B-----5:R-:W-:-:S04]  /*4c70*/  HADD2.F32 R170, -RZ, R160.H1_H1 ;  /* 0x300000a0ffaa7230 */ /* 0x020fc80000004100 */
[----:B------:R-:W-:Y:S01]  /*4c80*/  FSETP.GTU.FTZ.AND P1, PT, R7, UR8, PT ;  /* 0x0000000807007c0b */ /* 0x000fe2000bf3c000 */
[----:B------:R-:W-:-:S03]  /*4c90*/  FMUL.FTZ R170, R170, UR11 ;  /* 0x0000000baaaa7c20 */ /* 0x000fc60008410000 */
[----:B------:R-:W-:Y:S01]  /*4ca0*/  SEL R228, RZ, 0x1, P1 ;  /* 0x00000001ffe47807 */ /* 0x000fe20000800000 */
[----:B------:R-:W-:-:S05]  /*4cb0*/  FMUL.FTZ R170, R170, UR10 ;  /* 0x0000000aaaaa7c20 */ /* 0x000fca0008410000 */
[----:B------:R-:W-:-:S05]  /*4cc0*/  FSEL R217, R170, RZ, !P1 ;  /* 0x000000ffaad97208 */ /* 0x000fca0004800000 */
[----:B--2---:R-:W-:-:S04]  /*4cd0*/  FMUL.FTZ R217, R171, R217 ;  /* 0x000000d9abd97220 */ /* 0x004fc80000410000 */
[----:B------:R-:W-:-:S07]  /*4ce0*/  @P0 FADD.FTZ R217, R157, R217 ;  /* 0x000000d99dd90221 */ /* 0x000fce0000010000 */
.L_x_45515:
[----:B------:R-:W-:Y:S05]  /*4cf0*/  BSYNC B1 ;  /* 0x0000000000017941 */ /* 0x000fea0003800000 */
.L_x_45514:
        /* <DEDUP_REMOVED lines=18> */
.L_x_45526:
[----:B------:R-:W-:-:S07]  /*4e20*/  IMAD.MOV.U32 R7, RZ, RZ, R8 ;  /* 0x000000ffff077224 */ /* 0x000fce00078e0008 */
.L_x_45527:
[----:B------:R-:W-:Y:S05]  /*4e30*/  BSYNC B2 ;  /* 0x0000000000027941 */ /* 0x000fea0003800000 */
.L_x_45525:
        /* <DEDUP_REMOVED lines=16> */
.L_x_45531:
[----:B------:R-:W-:Y:S05]  /*4f40*/  BSYNC B3 ;  /* 0x0000000000037941 */ /* 0x000fea0003800000 */
.L_x_45530:
        /* <DEDUP_REMOVED lines=44> */
.L_x_45529:
[----:B------:R-:W-:Y:S05]  /*5210*/  BSYNC B2 ;  /* 0x0000000000027941 */ /* 0x000fea0003800000 */
.L_x_45528:
        /* <DEDUP_REMOVED lines=12> */
.L_x_45524:
[----:B------:R-:W-:Y:S05]  /*52e0*/  BSYNC B1 ;  /* 0x0000000000017941 */ /* 0x000fea0003800000 */
.L_x_45523:
        /* <DEDUP_REMOVED lines=18> */
.L_x_45535:
[----:B------:R-:W-:-:S07]  /*5410*/  MOV R7, R8 ;  /* 0x0000000800077202 */ /* 0x000fce0000000f00 */
.L_x_45536:
[----:B------:R-:W-:Y:S05]  /*5420*/  BSYNC B2 ;  /* 0x0000000000027941 */ /* 0x000fea0003800000 */
.L_x_45534:
        /* <DEDUP_REMOVED lines=16> */
.L_x_45540:
[----:B------:R-:W-:Y:S05]  /*5530*/  BSYNC B3 ;  /* 0x0000000000037941 */ /* 0x000fea0003800000 */
.L_x_45539:
        /* <DEDUP_REMOVED lines=44> */
.L_x_45538:
[----:B------:R-:W-:Y:S05]  /*5800*/  BSYNC B2 ;  /* 0x0000000000027941 */ /* 0x000fea0003800000 */
.L_x_45537:
        /* <DEDUP_REMOVED lines=12> */
.L_x_45533:
[----:B------:R-:W-:Y:S05]  /*58d0*/  BSYNC B1 ;  /* 0x0000000000017941 */ /* 0x000fea0003800000 */
.L_x_45532:
        /* <DEDUP_REMOVED lines=18> */
.L_x_45544:
[----:B------:R-:W-:-:S07]  /*5a00*/  IMAD.MOV.U32 R7, RZ, RZ, R8 ;  /* 0x000000ffff077224 */ /* 0x000fce00078e0008 */
.L_x_45545:
[----:B------:R-:W-:Y:S05]  /*5a10*/  BSYNC B2 ;  /* 0x0000000000027941 */ /* 0x000fea0003800000 */
.L_x_45543:
        /* <DEDUP_REMOVED lines=16> */
.L_x_45549:
[----:B------:R-:W-:Y:S05]  /*5b20*/  BSYNC B3 ;  /* 0x0000000000037941 */ /* 0x000fea0003800000 */
.L_x_45548:
        /* <DEDUP_REMOVED lines=44> */
.L_x_45547:
[----:B------:R-:W-:Y:S05]  /*5df0*/  BSYNC B2 ;  /* 0x0000000000027941 */ /* 0x000fea0003800000 */
.L_x_45546:
        /* <DEDUP_REMOVED lines=12> */
.L_x_45542:
[----:B------:R-:W-:Y:S05]  /*5ec0*/  BSYNC B1 ;  /* 0x0000000000017941 */ /* 0x000fea0003800000 */
.L_x_45541:
        /* <DEDUP_REMOVED lines=18> */
.L_x_45553:
[----:B------:R-:W-:-:S07]  /*5ff0*/  MOV R7, R8 ;  /* 0x0000000800077202 */ /* 0x000fce0000000f00 */
.L_x_45554:
[----:B------:R-:W-:Y:S05]  /*6000*/  BSYNC B2 ;  /* 0x0000000000027941 */ /* 0x000fea0003800000 */
.L_x_45552:
        /* <DEDUP_REMOVED lines=16> */
.L_x_45558:
[----:B------:R-:W-:Y:S05]  /*6110*/  BSYNC B3 ;  /* 0x0000000000037941 */ /* 0x000fea0003800000 */
.L_x_45557:
        /* <DEDUP_REMOVED lines=44> */
.L_x_45556:
[----:B------:R-:W-:Y:S05]  /*63e0*/  BSYNC B2 ;  /* 0x0000000000027941 */ /* 0x000fea0003800000 */
.L_x_45555:
        /* <DEDUP_REMOVED lines=12> */
.L_x_45551:
[----:B------:R-:W-:Y:S05]  /*64b0*/  BSYNC B1 ;  /* 0x0000000000017941 */ /* 0x000fea0003800000 */
.L_x_45550:
        /* <DEDUP_REMOVED lines=18> */
.L_x_45562:
[----:B------:R-:W-:-:S07]  /*65e0*/  IMAD.MOV.U32 R7, RZ, RZ, R8 ;  /* 0x000000ffff077224 */ /* 0x000fce00078e0008 */
.L_x_45563:
[----:B------:R-:W-:Y:S05]  /*65f0*/  BSYNC B2 ;  /* 0x0000000000027941 */ /* 0x000fea0003800000 */
.L_x_45561:
        /* <DEDUP_REMOVED lines=16> */
.L_x_45567:
[----:B------:R-:W-:Y:S05]  /*6700*/  BSYNC B3 ;  /* 0x0000000000037941 */ /* 0x000fea0003800000 */
.L_x_45566:
        /* <DEDUP_REMOVED lines=44> */
.L_x_45565:
[----:B------:R-:W-:Y:S05]  /*69d0*/  BSYNC B2 ;  /* 0x0000000000027941 */ /* 0x000fea0003800000 */
.L_x_45564:
        /* <DEDUP_REMOVED lines=12> */
.L_x_45560:
[----:B------:R-:W-:Y:S05]  /*6aa0*/  BSYNC B1 ;  /* 0x0000000000017941 */ /* 0x000fea0003800000 */
.L_x_45559:
        /* <DEDUP_REMOVED lines=18> */
.L_x_45571:
[----:B------:R-:W-:-:S07]  /*6bd0*/  MOV R169, R8 ;  /* 0x0000000800a97202 */ /* 0x000fce0000000f00 */
.L_x_45572:
[----:B------:R-:W-:Y:S05]  /*6be0*/  BSYNC B2 ;  /* 0x0000000000027941 */ /* 0x000fea0003800000 */
.L_x_45570:
        /* <DEDUP_REMOVED lines=16> */
.L_x_45576:
[----:B------:R-:W-:Y:S05]  /*6cf0*/  BSYNC B3 ;  /* 0x0000000000037941 */ /* 0x000fea0003800000 */
.L_x_45575:
        /* <DEDUP_REMOVED lines=44> */
.L_x_45574:
[----:B------:R-:W-:Y:S05]  /*6fc0*/  BSYNC B2 ;  /* 0x0000000000027941 */ /* 0x000fea0003800000 */
.L_x_45573:
        /* <DEDUP_REMOVED lines=12> */
.L_x_45569:
[----:B------:R-:W-:Y:S05]  /*7090*/  BSYNC B1 ;  /* 0x0000000000017941 */ /* 0x000fea0003800000 */
.L_x_45568:
        /* <DEDUP_REMOVED lines=8> */
[----:B------:R-:W-:Y:S01]  /*7120*/  LOP3.LUT R168, R236, 0xffff, RZ, 0xc0, !PT ;  /* 0x0000ffffeca87812 */ /* 0x000fe200078ec0ff */
[----:B------:R-:W-:-:S03]  /*7130*/  IMAD.WIDE.U32 R170, R170, 0x10000, RZ ;  /* 0x00010000aaaa7825 */ /* 0x000fc600078e00ff */
        /* <DEDUP_REMOVED lines=15> */
.L_x_45578:
[----:B------:R-:W-:Y:S05]  /*7230*/  BSYNC B1 ;  /* 0x0000000000017941 */ /* 0x000fea0003800000 */
.L_x_45577:
        /* <DEDUP_REMOVED lines=27> */
.L_x_45582:
[----:B------:R-:W-:-:S07]  /*73f0*/  MOV R11, R8 ;  /* 0x00000008000b7202 */ /* 0x000fce0000000f00 */
.L_x_45583:
[----:B------:R-:W-:Y:S05]  /*7400*/  BSYNC B2 ;  /* 0x0000000000027941 */ /* 0x000fea0003800000 */
.L_x_45581:
        /* <DEDUP_REMOVED lines=16> */
.L_x_45587:
[----:B------:R-:W-:Y:S05]  /*7510*/  BSYNC B3 ;  /* 0x0000000000037941 */ /* 0x000fea0003800000 */
.L_x_45586:
        /* <DEDUP_REMOVED lines=44> */
.L_x_45585:
[----:B------:R-:W-:Y:S05]  /*77e0*/  BSYNC B2 ;  /* 0x0000000000027941 */ /* 0x000fea0003800000 */
.L_x_45584:
[----:B------:R-:W2:Y:S01]  /*77f0*/  LDL R169, [R1] ;  /* 0x0000000001a97983 */ /* 0x000ea20000100800 */
        /* <DEDUP_REMOVED lines=11> */
.L_x_45580:
[----:B------:R-:W-:Y:S05]  /*78b0*/  BSYNC B1 ;  /* 0x0000000000017941 */ /* 0x000fea0003800000 */
.L_x_45579:
        /* <DEDUP_REMOVED lines=18> */
.L_x_45591:
[----:B------:R-:W-:-:S07]  /*79e0*/  IMAD.MOV.U32 R7, RZ, RZ, R8 ;  /* 0x000000ffff077224 */ /* 0x000fce00078e0008 */
.L_x_45592:
[----:B------:R-:W-:Y:S05]  /*79f0*/  BSYNC B2 ;  /* 0x0000000000027941 */ /* 0x000fea0003800000 */
.L_x_45590:
        /* <DEDUP_REMOVED lines=16> */
.L_x_45596:
[----:B------:R-:W-:Y:S05]  /*7b00*/  BSYNC B3 ;  /* 0x0000000000037941 */ /* 0x000fea0003800000 */
.L_x_45595:
        /* <DEDUP_REMOVED lines=44> */
.L_x_45594:
[----:B------:R-:W-:Y:S05]  /*7dd0*/  BSYNC B2 ;  /* 0x0000000000027941 */ /* 0x000fea0003800000 */
.L_x_45593:
        /* <DEDUP_REMOVED lines=12> */
.L_x_45589:
[----:B------:R-:W-:Y:S05]  /*7ea0*/  BSYNC B1 ;  /* 0x0000000000017941 */ /* 0x000fea0003800000 */
.L_x_45588:
        /* <DEDUP_REMOVED lines=18> */
.L_x_45600:
[----:B------:R-:W-:-:S07]  /*7fd0*/  MOV R7, R8 ;  /* 0x0000000800077202 */ /* 0x000fce0000000f00 */
.L_x_45601:
[----:B------:R-:W-:Y:S05]  /*7fe0*/  BSYNC B2 ;  /* 0x0000000000027941 */ /* 0x000fea0003800000 */
.L_x_45599:
        /* <DEDUP_REMOVED lines=16> */
.L_x_45605:
[----:B------:R-:W-:Y:S05]  /*80f0*/  BSYNC B3 ;  /* 0x0000000000037941 */ /* 0x000fea0003800000 */
.L_x_45604:
        /* <DEDUP_REMOVED lines=44> */
.L_x_45603:
[----:B------:R-:W-:Y:S05]  /*83c0*/  BSYNC B2 ;  /* 0x0000000000027941 */ /* 0x000fea0003800000 */
.L_x_45602:
        /* <DEDUP_REMOVED lines=12> */
.L_x_45598:
[----:B------:R-:W-:Y:S05]  /*8490*/  BSYNC B1 ;  /* 0x0000000000017941 */ /* 0x000fea0003800000 */
.L_x_45597:
        /* <DEDUP_REMOVED lines=18> */
.L_x_45609:
[----:B------:R-:W-:-:S07]  /*85c0*/  IMAD.MOV.U32 R7, RZ, RZ, R8 ;  /* 0x000000ffff077224 */ /* 0x000fce00078e0008 */
.L_x_45610:
[----:B------:R-:W-:Y:S05]  /*85d0*/  BSYNC B2 ;  /* 0x0000000000027941 */ /* 0x000fea0003800000 */
.L_x_45608:
        /* <DEDUP_REMOVED lines=16> */
.L_x_45614:
[----:B------:R-:W-:Y:S05]  /*86e0*/  BSYNC B3 ;  /* 0x0000000000037941 */ /* 0x000fea0003800000 */
.L_x_45613:
        /* <DEDUP_REMOVED lines=44> */
.L_x_45612:
[----:B------:R-:W-:Y:S05]  /*89b0*/  BSYNC B2 ;  /* 0x0000000000027941 */ /* 0x000fea0003800000 */
.L_x_45611:
        /* <DEDUP_REMOVED lines=12> */
.L_x_45607:
[----:B------:R-:W-:Y:S05]  /*8a80*/  BSYNC B1 ;  /* 0x0000000000017941 */ /* 0x000fea0003800000 */
.L_x_45606:
        /* <DEDUP_REMOVED lines=18> */
.L_x_45618:
[----:B------:R-:W-:-:S07]  /*8bb0*/  MOV R7, R8 ;  /* 0x0000000800077202 */ /* 0x000fce0000000f00 */
.L_x_45619:
[----:B------:R-:W-:Y:S05]  /*8bc0*/  BSYNC B2 ;  /* 0x0000000000027941 */ /* 0x000fea0003800000 */
.L_x_45617:
        /* <DEDUP_REMOVED lines=16> */
.L_x_45623:
[----:B------:R-:W-:Y:S05]  /*8cd0*/  BSYNC B3 ;  /* 0x0000000000037941 */ /* 0x000fea0003800000 */
.L_x_45622:
        /* <DEDUP_REMOVED lines=44> */
.L_x_45621:
[----:B------:R-:W-:Y:S05]  /*8fa0*/  BSYNC B2 ;  /* 0x0000000000027941 */ /* 0x000fea0003800000 */
.L_x_45620:
        /* <DEDUP_REMOVED lines=11> */
.L_x_45616:
[----:B------:R-:W-:Y:S05]  /*9060*/  BSYNC B1 ;  /* 0x0000000000017941 */ /* 0x000fea0003800000 */
.L_x_45615:
        /* <DEDUP_REMOVED lines=18> */
.L_x_45627:
[----:B------:R-:W-:-:S07]  /*9190*/  IMAD.MOV.U32 R7, RZ, RZ, R8 ;  /* 0x000000ffff077224 */ /* 0x000fce00078e0008 */
.L_x_45628:
[----:B------:R-:W-:Y:S05]  /*91a0*/  BSYNC B2 ;  /* 0x0000000000027941 */ /* 0x000fea0003800000 */
.L_x_45626:
        /* <DEDUP_REMOVED lines=16> */
.L_x_45632:
[----:B------:R-:W-:Y:S05]  /*92b0*/  BSYNC B3 ;  /* 0x0000000000037941 */ /* 0x000fea0003800000 */
.L_x_45631:
        /* <DEDUP_REMOVED lines=44> */
.L_x_45630:
[----:B------:R-:W-:Y:S05]  /*9580*/  BSYNC B2 ;  /* 0x0000000000027941 */ /* 0x000fea0003800000 */
.L_x_45629:
        /* <DEDUP_REMOVED lines=11> */
.L_x_45625:
[----:B------:R-:W-:Y:S05]  /*9640*/  BSYNC B1 ;  /* 0x0000000000017941 */ /* 0x000fea0003800000 */
.L_x_45624:
        /* <DEDUP_REMOVED lines=18> */
.L_x_45636:
[----:B------:R-:W-:-:S07]  /*9770*/  MOV R7, R8 ;  /* 0x0000000800077202 */ /* 0x000fce0000000f00 */
.L_x_45637:
[----:B------:R-:W-:Y:S05]  /*9780*/  BSYNC B2 ;  /* 0x0000000000027941 */ /* 0x000fea0003800000 */
.L_x_45635:
        /* <DEDUP_REMOVED lines=16> */
.L_x_45641:
[----:B------:R-:W-:Y:S05]  /*9890*/  BSYNC B3 ;  /* 0x0000000000037941 */ /* 0x000fea0003800000 */
.L_x_45640:
        /* <DEDUP_REMOVED lines=44> */
.L_x_45639:
[----:B------:R-:W-:Y:S05]  /*9b60*/  BSYNC B2 ;  /* 0x0000000000027941 */ /* 0x000fea0003800000 */
.L_x_45638:
[----:B------:R-:W-:Y:S01]  /*9b70*/  I2FP.F32.U32 R7, R7 ;  /* 0x0000000700077245 */ /* 0x000fe20000201000 */
[----:B------:R-:W-:-:S04]  /*9b80*/  IMAD.MOV.U32 R169, RZ, RZ, 0x2f800000 ;  /* 0x2f800000ffa97424 */ /* 0x000fc800078e00ff */
[----:B------:R-:W-:-:S05]  /*9b90*/  FFMA.FTZ R7, R7, R169, 1.1641532182693481445e-10 ;  /* 0x2f00000007077423 */ /* 0x000fca00000100a9 */
[----:B------:R-:W-:Y:S01]  /*9ba0*/  FSETP.GTU.FTZ.AND P1, PT, R7, UR8, PT ;  /* 0x0000000807007c0b */ /* 0x000fe2000bf3c000 */
[----:B------:R-:W-:-:S05]  /*9bb0*/  HADD2.F32 R7, -RZ, R163.H0_H0 ;  /* 0x200000a3ff077230 */ /* 0x000fca0000004100 */
[----:B------:R-:W-:-:S04]  /*9bc0*/  FMUL.FTZ R7, R7, UR11 ;  /* 0x0000000b07077c20 */ /* 0x000fc80008410000 */
[----:B------:R-:W-:-:S05]  /*9bd0*/  FMUL.FTZ R7, R7, UR10 ;  /* 0x0000000a07077c20 */ /* 0x000fca0008410000 */
[----:B------:R-:W-:-:S05]  /*9be0*/  FSEL R7, R7, RZ, !P1 ;  /* 0x000000ff07077208 */ /* 0x000fca0004800000 */
[----:B------:R-:W-:Y:S01]  /*9bf0*/  FMUL.FTZ R214, R250, R7 ;  /* 0x00000007fad67220 */ /* 0x000fe20000410000 */
[----:B------:R-:W-:-:S03]  /*9c00*/  SEL R7, RZ, 0x1, P1 ;  /* 0x00000001ff077807 */ /* 0x000fc60000800000 */
[----:B------:R-:W-:Y:S01]  /*9c10*/  @P0 FADD.FTZ R214, R166, R214 ;  /* 0x000000d6a6d60221 */ /* 0x000fe20000010000 */
[----:B------:R-:W-:-:S07]  /*9c20*/  PRMT R233, R7, 0x7610, R233 ;  /* 0x0000761007e97816 */ /* 0x000fce00000000e9 */
.L_x_45634:
[----:B------:R-:W-:Y:S05]  /*9c30*/  BSYNC B1 ;  /* 0x0000000000017941 */ /* 0x000fea0003800000 */
.L_x_45633:
        /* <DEDUP_REMOVED lines=18> */
.L_x_45645:
[----:B------:R-:W-:-:S07]  /*9d60*/  IMAD.MOV.U32 R169, RZ, RZ, R8 ;  /* 0x000000ffffa97224 */ /* 0x000fce00078e0008 */
.L_x_45646:
[----:B------:R-:W-:Y:S05]  /*9d70*/  BSYNC B2 ;  /* 0x0000000000027941 */ /* 0x000fea0003800000 */
.L_x_45644:
        /* <DEDUP_REMOVED lines=16> */
.L_x_45650:
[----:B------:R-:W-:Y:S05]  /*9e80*/  BSYNC B3 ;  /* 0x0000000000037941 */ /* 0x000fea0003800000 */
.L_x_45649:
        /* <DEDUP_REMOVED lines=44> */
.L_x_45648:
[----:B------:R-:W-:Y:S05]  /*a150*/  BSYNC B2 ;  /* 0x0000000000027941 */ /* 0x000fea0003800000 */
.L_x_45647:
[----:B------:R-:W-:Y:S01]  /*a160*/  HFMA2.MMA R170, -RZ, RZ, 0.1171875, 0 ;  /* 0x2f800000ffaa7435 */ /* 0x000fe200000001ff */
[----:B------:R-:W-:-:S09]  /*a170*/  I2FP.F32.U32 R169, R169 ;  /* 0x000000a900a97245 */ /* 0x000fd20000201000 */
[----:B------:R-:W-:-:S05]  /*a180*/  FFMA.FTZ R169, R169, R170, 1.1641532182693481445e-10 ;  /* 0x2f000000a9a97423 */ /* 0x000fca00000100aa */
[----:B------:R-:W-:Y:S01]  /*a190*/  FSETP.GTU.FTZ.AND P1, PT, R169, UR8, PT ;  /* 0x00000008a9007c0b */ /* 0x000fe2000bf3c000 */
[----:B------:R-:W-:-:S05]  /*a1a0*/  HADD2.F32 R169, -RZ, R163.H1_H1 ;  /* 0x300000a3ffa97230 */ /* 0x000fca0000004100 */
[----:B------:R-:W-:-:S04]  /*a1b0*/  FMUL.FTZ R169, R169, UR11 ;  /* 0x0000000ba9a97c20 */ /* 0x000fc80008410000 */
[----:B------:R-:W-:-:S05]  /*a1c0*/  FMUL.FTZ R169, R169, UR10 ;  /* 0x0000000aa9a97c20 */ /* 0x000fca0008410000 */
[----:B------:R-:W-:-:S05]  /*a1d0*/  FSEL R169, R169, RZ, !P1 ;  /* 0x000000ffa9a97208 */ /* 0x000fca0004800000 */
[----:B------:R-:W-:Y:S01]  /*a1e0*/  FMUL.FTZ R215, R251, R169 ;  /* 0x000000a9fbd77220 */ /* 0x000fe20000410000 */
[----:B------:R-:W-:-:S03]  /*a1f0*/  SEL R169, RZ, 0x1, P1 ;  /* 0x00000001ffa97807 */ /* 0x000fc60000800000 */
[----:B------:R-:W-:Y:S01]  /*a200*/  @P0 FADD.FTZ R215, R167, R215 ;  /* 0x000000d7a7d70221 */ /* 0x000fe20000010000 */
[----:B------:R-:W-:-:S07]  /*a210*/  PRMT R236, R169, 0x7610, R236 ;  /* 0x00007610a9ec7816 */ /* 0x000fce00000000ec */
.L_x_45643:
[----:B------:R-:W-:Y:S05]  /*a220*/  BSYNC B1 ;  /* 0x0000000000017941 */ /* 0x000fea0003800000 */
.L_x_45642:
        /* <DEDUP_REMOVED lines=25> */
.L_x_45652:
[----:B------:R-:W-:Y:S05]  /*a3c0*/  BSYNC B1 ;  /* 0x0000000000017941 */ /* 0x000fea0003800000 */
.L_x_45651:
        /* <DEDUP_REMOVED lines=27> */
.L_x_45656:
[----:B------:R-:W-:-:S07]  /*a580*/  IMAD.MOV.U32 R11, RZ, RZ, R8 ;  /* 0x000000ffff0b7224 */ /* 0x000fce00078e0008 */
.L_x_45657:
[----:B------:R-:W-:Y:S05]  /*a590*/  BSYNC B2 ;  /* 0x0000000000027941 */ /* 0x000fea0003800000 */
.L_x_45655:
        /* <DEDUP_REMOVED lines=16> */
.L_x_45661:
[----:B------:R-:W-:Y:S05]  /*a6a0*/  BSYNC B3 ;  /* 0x0000000000037941 */ /* 0x000fea0003800000 */
.L_x_45660:
        /* <DEDUP_REMOVED lines=44> */
.L_x_45659:
[----:B------:R-:W-:Y:S05]  /*a970*/  BSYNC B2 ;  /* 0x0000000000027941 */ /* 0x000fea0003800000 */
.L_x_45658:
[----:B------:R-:W-:Y:S01]  /*a980*/  I2FP.F32.U32 R7, R11 ;  /* 0x0000000b00077245 */ /* 0x000fe20000201000 */
[----:B------:R-:W-:-:S10]  /*a990*/  HFMA2.MMA R11, -RZ, RZ, 0.1171875, 0 ;  /* 0x2f800000ff0b7435 */ /* 0x000fd400000001ff */
[----:B------:R-:W-:-:S05]  /*a9a0*/  FFMA.FTZ R7, R7, R11, 1.1641532182693481445e-10 ;  /* 0x2f00000007077423 */ /* 0x000fca000001000b */
[----:B------:R-:W-:Y:S01]  /*a9b0*/  FSETP.GTU.FTZ.AND P1, PT, R7, UR8, PT ;  /* 0x0000000807007c0b */ /* 0x000fe2000bf3c000 */
[----:B-----5:R-:W-:-:S05]  /*a9c0*/  HADD2.F32 R7, -RZ, R160.H0_H0 ;  /* 0x200000a0ff077230 */ /* 0x020fca0000004100 */
[----:B------:R-:W-:-:S04]  /*a9d0*/  FMUL.FTZ R7, R7, UR11 ;  /* 0x0000000b07077c20 */ /* 0x000fc80008410000 */
[----:B------:R-:W-:-:S05]  /*a9e0*/  FMUL.FTZ R7, R7, UR10 ;  /* 0x0000000a07077c20 */ /* 0x000fca0008410000 */
[----:B------:R-:W-:-:S05]  /*a9f0*/  FSEL R7, R7, RZ, !P1 ;  /* 0x000000ff07077208 */ /* 0x000fca0004800000 */
[----:B------:R-:W-:Y:S01]  /*aa00*/  FMUL.FTZ R204, R116, R7 ;  /* 0x0000000774cc7220 */ /* 0x000fe20000410000 */
[----:B------:R-:W-:-:S03]  /*aa10*/  SEL R7, RZ, 0x1, P1 ;  /* 0x00000001ff077807 */ /* 0x000fc60000800000 */
[----:B------:R-:W-:Y:S01]  /*aa20*/  @P0 FADD.FTZ R204, R156, R204 ;  /* 0x000000cc9ccc0221 */ /* 0x000fe20000010000 */
[----:B------:R-:W-:-:S07]  /*aa30*/  PRMT R11, R7, 0x7610, R11 ;  /* 0x00007610070b7816 */ /* 0x000fce000000000b */
.L_x_45654:
[----:B------:R-:W-:Y:S05]  /*aa40*/  BSYNC B1 ;  /* 0x0000000000017941 */ /* 0x000fea0003800000 */
.L_x_45653:
        /* <DEDUP_REMOVED lines=18> */
.L_x_45665:
[----:B------:R-:W-:-:S07]  /*ab70*/  MOV R7, R8 ;  /* 0x0000000800077202 */ /* 0x000fce0000000f00 */
.L_x_45666:
[----:B------:R-:W-:Y:S05]  /*ab80*/  BSYNC B2 ;  /* 0x0000000000027941 */ /* 0x000fea0003800000 */
.L_x_45664:
        /* <DEDUP_REMOVED lines=16> */
.L_x_45670:
[----:B------:R-:W-:Y:S05]  /*ac90*/  BSYNC B3 ;  /* 0x0000000000037941 */ /* 0x000fea0003800000 */
.L_x_45669:
        /* <DEDUP_REMOVED lines=44> */
.L_x_45668:
[----:B------:R-:W-:Y:S05]  /*af60*/  BSYNC B2 ;  /* 0x0000000000027941 */ /* 0x000fea0003800000 */
.L_x_45667:
        /* <DEDUP_REMOVED lines=9> */
[----:B------:R-:W-:-:S03]  /*b000*/  SEL R7, RZ, 0x1, P1 ;  /* 0x00000001ff077807 */ /* 0x000fc60000800000 */
[----:B------:R-:W-:Y:S01]  /*b010*/  @P0 FADD.FTZ R205, R157, R205 ;  /* 0x000000cd9dcd0221 */ /* 0x000fe20000010000 */
[----:B------:R-:W-:-:S07]  /*b020*/  PRMT R228, R7, 0x7610, R228 ;  /* 0x0000761007e47816 */ /* 0x000fce00000000e4 */
.L_x_45663:
[----:B------:R-:W-:Y:S05]  /*b030*/  BSYNC B1 ;  /* 0x0000000000017941 */ /* 0x000fea0003800000 */
.L_x_45662:
        /* <DEDUP_REMOVED lines=18> */
.L_x_45674:
[----:B------:R-:W-:-:S07]  /*b160*/  IMAD.MOV.U32 R7, RZ, RZ, R8 ;  /* 0x000000ffff077224 */ /* 0x000fce00078e0008 */
.L_x_45675:
[----:B------:R-:W-:Y:S05]  /*b170*/  BSYNC B2 ;  /* 0x0000000000027941 */ /* 0x000fea0003800000 */
.L_x_45673:
        /* <DEDUP_REMOVED lines=16> */
.L_x_45679:
[----:B------:R-:W-:Y:S05]  /*b280*/  BSYNC B3 ;  /* 0x0000000000037941 */ /* 0x000fea0003800000 */
.L_x_45678:
        /* <DEDUP_REMOVED lines=44> */
.L_x_45677:
[----:B------:R-:W-:Y:S05]  /*b550*/  BSYNC B2 ;  /* 0x0000000000027941 */ /* 0x000fea0003800000 */
.L_x_45676:
        /* <DEDUP_REMOVED lines=12> */
.L_x_45672:
[----:B------:R-:W-:Y:S05]  /*b620*/  BSYNC B1 ;  /* 0x0000000000017941 */ /* 0x000fea0003800000 */
.L_x_45671:
        /* <DEDUP_REMOVED lines=18> */
.L_x_45683:
[----:B------:R-:W-:-:S07]  /*b750*/  MOV R7, R8 ;  /* 0x0000000800077202 */ /* 0x000fce0000000f00 */
.L_x_45684:
[----:B------:R-:W-:Y:S05]  /*b760*/  BSYNC B2 ;  /* 0x0000000000027941 */ /* 0x000fea0003800000 */
.L_x_45682:
        /* <DEDUP_REMOVED lines=16> */
.L_x_45688:
[----:B------:R-:W-:Y:S05]  /*b870*/  BSYNC B3 ;  /* 0x0000000000037941 */ /* 0x000fea0003800000 */
.L_x_45687:
        /* <DEDUP_REMOVED lines=44> */
.L_x_45686:
[----:B------:R-:W-:Y:S05]  /*bb40*/  BSYNC B2 ;  /* 0x0000000000027941 */ /* 0x000fea0003800000 */
.L_x_45685:
        /* <DEDUP_REMOVED lines=12> */
.L_x_45681:
[----:B------:R-:W-:Y:S05]  /*bc10*/  BSYNC B1 ;  /* 0x0000000000017941 */ /* 0x000fea0003800000 */
.L_x_45680:
        /* <DEDUP_REMOVED lines=18> */
.L_x_45692:
[----:B------:R-:W-:-:S07]  /*bd40*/  IMAD.MOV.U32 R7, RZ, RZ, R8 ;  /* 0x000000ffff077224 */ /* 0x000fce00078e0008 */
.L_x_45693:
[----:B------:R-:W-:Y:S05]  /*bd50*/  BSYNC B2 ;  /* 0x0000000000027941 */ /* 0x000fea0003800000 */
.L_x_45691:
        /* <DEDUP_REMOVED lines=16> */
.L_x_45697:
[----:B------:R-:W-:Y:S05]  /*be60*/  BSYNC B3 ;  /* 0x0000000000037941 */ /* 0x000fea0003800000 */
.L_x_45696:
        /* <DEDUP_REMOVED lines=44> */
.L_x_45695:
[----:B------:R-:W-:Y:S05]  /*c130*/  BSYNC B2 ;  /* 0x0000000000027941 */ /* 0x000fea0003800000 */
.L_x_45694:
[----:B------:R-:W-:Y:S01]  /*c140*/  HFMA2.MMA R169, -RZ, RZ, 0.1171875, 0 ;  /* 0x2f800000ffa97435 */ /* 0x000fe200000001ff */
[----:B------:R-:W-:-:S09]  /*c150*/  I2FP.F32.U32 R7, R7 ;  /* 0x0000000700077245 */ /* 0x000fd20000201000 */
        /* <DEDUP_REMOVED lines=10> */
.L_x_45690:
[----:B------:R-:W-:Y:S05]  /*c200*/  BSYNC B1 ;  /* 0x0000000000017941 */ /* 0x000fea0003800000 */
.L_x_45689:
        /* <DEDUP_REMOVED lines=18> */
.L_x_45701:
[----:B------:R-:W-:-:S07]  /*c330*/  MOV R7, R8 ;  /* 0x0000000800077202 */ /* 0x000fce0000000f00 */
.L_x_45702:
[----:B------:R-:W-:Y:S05]  /*c340*/  BSYNC B2 ;  /* 0x0000000000027941 */ /* 0x000fea0003800000 */
.L_x_45700:
        /* <DEDUP_REMOVED lines=16> */
.L_x_45706:
[----:B------:R-:W-:Y:S05]  /*c450*/  BSYNC B3 ;  /* 0x0000000000037941 */ /* 0x000fea0003800000 */
.L_x_45705:
        /* <DEDUP_REMOVED lines=44> */
.L_x_45704:
[----:B------:R-:W-:Y:S05]  /*c720*/  BSYNC B2 ;  /* 0x0000000000027941 */ /* 0x000fea0003800000 */
.L_x_45703:
[----:B------:R-:W-:Y:S01]  /*c730*/  I2FP.F32.U32 R7, R7 ;  /* 0x0000000700077245 */ /* 0x000fe20000201000 */
[----:B------:R-:W-:-:S04]  /*c740*/  IMAD.MOV.U32 R170, RZ, RZ, 0x2f800000 ;  /* 0x2f800000ffaa7424 */ /* 0x000fc800078e00ff */
        /* <DEDUP_REMOVED lines=10> */
.L_x_45699:
[----:B------:R-:W-:Y:S05]  /*c7f0*/  BSYNC B1 ;  /* 0x0000000000017941 */ /* 0x000fea0003800000 */
.L_x_45698:
        /* <DEDUP_REMOVED lines=18> */
.L_x_45710:
[----:B------:R-:W-:-:S07]  /*c920*/  IMAD.MOV.U32 R7, RZ, RZ, R8 ;  /* 0x000000ffff077224 */ /* 0x000fce00078e0008 */
.L_x_45711:
[----:B------:R-:W-:Y:S05]  /*c930*/  BSYNC B2 ;  /* 0x0000000000027941 */ /* 0x000fea0003800000 */
.L_x_45709:
        /* <DEDUP_REMOVED lines=16> */
.L_x_45715:
[----:B------:R-:W-:Y:S05]  /*ca40*/  BSYNC B3 ;  /* 0x0000000000037941 */ /* 0x000fea0003800000 */
.L_x_45714:
        /* <DEDUP_REMOVED lines=44> */
.L_x_45713:
[----:B------:R-:W-:Y:S05]  /*cd10*/  BSYNC B2 ;  /* 0x0000000000027941 */ /* 0x000fea0003800000 */
.L_x_45712:
        /* <DEDUP_REMOVED lines=12> */
.L_x_45708:
[----:B------:R-:W-:Y:S05]  /*cde0*/  BSYNC B1 ;  /* 0x0000000000017941 */ /* 0x000fea0003800000 */
.L_x_45707:
        /* <DEDUP_REMOVED lines=18> */
.L_x_45719:
[----:B------:R-:W-:-:S07]  /*cf10*/  MOV R169, R8 ;  /* 0x0000000800a97202 */ /* 0x000fce0000000f00 */
.L_x_45720:
[----:B------:R-:W-:Y:S05]  /*cf20*/  BSYNC B2 ;  /* 0x0000000000027941 */ /* 0x000fea0003800000 */
.L_x_45718:
        /* <DEDUP_REMOVED lines=16> */
.L_x_45724:
[----:B------:R-:W-:Y:S05]  /*d030*/  BSYNC B3 ;  /* 0x0000000000037941 */ /* 0x000fea0003800000 */
.L_x_45723:
        /* <DEDUP_REMOVED lines=44> */
.L_x_45722:
[----:B------:R-:W-:Y:S05]  /*d300*/  BSYNC B2 ;  /* 0x0000000000027941 */ /* 0x000fea0003800000 */
.L_x_45721:
        /* <DEDUP_REMOVED lines=12> */
.L_x_45717:
[----:B------:R-:W-:Y:S05]  /*d3d0*/  BSYNC B1 ;  /* 0x0000000000017941 */ /* 0x000fea0003800000 */
.L_x_45716:
        /* <DEDUP_REMOVED lines=25> */
.L_x_45726:
[----:B------:R-:W-:Y:S05]  /*d570*/  BSYNC B1 ;  /* 0x0000000000017941 */ /* 0x000fea0003800000 */
.L_x_45725:
        /* <DEDUP_REMOVED lines=27> */
.L_x_45730:
[----:B------:R-:W-:-:S07]  /*d730*/  MOV R11, R8 ;  /* 0x00000008000b7202 */ /* 0x000fce0000000f00 */
.L_x_45731:
[----:B------:R-:W-:Y:S05]  /*d740*/  BSYNC B2 ;  /* 0x0000000000027941 */ /* 0x000fea0003800000 */
.L_x_45729:
        /* <DEDUP_REMOVED lines=16> */
.L_x_45735:
[----:B------:R-:W-:Y:S05]  /*d850*/  BSYNC B3 ;  /* 0x0000000000037941 */ /* 0x000fea0003800000 */
.L_x_45734:
        /* <DEDUP_REMOVED lines=44> */
.L_x_45733:
[----:B------:R-:W-:Y:S05]  /*db20*/  BSYNC B2 ;  /* 0x0000000000027941 */ /* 0x000fea0003800000 */
.L_x_45732:
        /* <DEDUP_REMOVED lines=12> */
.L_x_45728:
[----:B------:R-:W-:Y:S05]  /*dbf0*/  BSYNC B1 ;  /* 0x0000000000017941 */ /* 0x000fea0003800000 */
.L_x_45727:
        /* <DEDUP_REMOVED lines=18> */
.L_x_45739:
[----:B------:R-:W-:-:S07]  /*dd20*/  IMAD.MOV.U32 R7, RZ, RZ, R8 ;  /* 0x000000ffff077224 */ /* 0x000fce00078e0008 */
.L_x_45740:
[----:B------:R-:W-:Y:S05]  /*dd30*/  BSYNC B2 ;  /* 0x0000000000027941 */ /* 0x000fea0003800000 */
.L_x_45738:
        /* <DEDUP_REMOVED lines=16> */
.L_x_45744:
[----:B------:R-:W-:Y:S05]  /*de40*/  BSYNC B3 ;  /* 0x0000000000037941 */ /* 0x000fea0003800000 */
.L_x_45743:
        /* <DEDUP_REMOVED lines=44> */
.L_x_45742:
[----:B------:R-:W-:Y:S05]  /*e110*/  BSYNC B2 ;  /* 0x0000000000027941 */ /* 0x000fea0003800000 */
.L_x_45741:
        /* <DEDUP_REMOVED lines=12> */
.L_x_45737:
[----:B------:R-:W-:Y:S05]  /*e1e0*/  BSYNC B1 ;  /* 0x0000000000017941 */ /* 0x000fea0003800000 */
.L_x_45736:
        /* <DEDUP_REMOVED lines=18> */
.L_x_45748:
[----:B------:R-:W-:-:S07]  /*e310*/  MOV R7, R8 ;  /* 0x0000000800077202 */ /* 0x000fce0000000f00 */
.L_x_45749:
[----:B------:R-:W-:Y:S05]  /*e320*/  BSYNC B2 ;  /* 0x0000000000027941 */ /* 0x000fea0003800000 */
.L_x_45747:
        /* <DEDUP_REMOVED lines=16> */
.L_x_45753:
[----:B------:R-:W-:Y:S05]  /*e430*/  BSYNC B3 ;  /* 0x0000000000037941 */ /* 0x000fea0003800000 */
.L_x_45752:
        /* <DEDUP_REMOVED lines=44> */
.L_x_45751:
[----:B------:R-:W-:Y:S05]  /*e700*/  BSYNC B2 ;  /* 0x0000000000027941 */ /* 0x000fea0003800000 */
.L_x_45750:
        /* <DEDUP_REMOVED lines=12> */
.L_x_45746:
[----:B------:R-:W-:Y:S05]  /*e7d0*/  BSYNC B1 ;  /* 0x0000000000017941 */ /* 0x000fea0003800000 */
.L_x_45745:
        /* <DEDUP_REMOVED lines=18> */
.L_x_45757:
[----:B------:R-:W-:-:S07]  /*e900*/  IMAD.MOV.U32 R7, RZ, RZ, R8 ;  /* 0x000000ffff077224 */ /* 0x000fce00078e0008 */
.L_x_45758:
[----:B------:R-:W-:Y:S05]  /*e910*/  BSYNC B2 ;  /* 0x0000000000027941 */ /* 0x000fea0003800000 */
.L_x_45756:
        /* <DEDUP_REMOVED lines=16> */
.L_x_45762:
[----:B------:R-:W-:Y:S05]  /*ea20*/  BSYNC B3 ;  /* 0x0000000000037941 */ /* 0x000fea0003800000 */
.L_x_45761:
        /* <DEDUP_REMOVED lines=44> */
.L_x_45760:
[----:B------:R-:W-:Y:S05]  /*ecf0*/  BSYNC B2 ;  /* 0x0000000000027941 */ /* 0x000fea0003800000 */
.L_x_45759:
        /* <DEDUP_REMOVED lines=12> */
.L_x_45755:
[----:B------:R-:W-:Y:S05]  /*edc0*/  BSYNC B1 ;  /* 0x0000000000017941 */ /* 0x000fea0003800000 */
.L_x_45754:
        /* <DEDUP_REMOVED lines=18> */
.L_x_45766:
[----:B------:R-:W-:-:S07]  /*eef0*/  MOV R7, R8 ;  /* 0x0000000800077202 */ /* 0x000fce0000000f00 */
.L_x_45767:
[----:B------:R-:W-:Y:S05]  /*ef00*/  BSYNC B2 ;  /* 0x0000000000027941 */ /* 0x000fea0003800000 */
.L_x_45765:
        /* <DEDUP_REMOVED lines=16> */
.L_x_45771:
[----:B------:R-:W-:Y:S05]  /*f010*/  BSYNC B3 ;  /* 0x0000000000037941 */ /* 0x000fea0003800000 */
.L_x_45770:
        /* <DEDUP_REMOVED lines=44> */
.L_x_45769:
[----:B------:R-:W-:Y:S05]  /*f2e0*/  BSYNC B2 ;  /* 0x0000000000027941 */ /* 0x000fea0003800000 */
.L_x_45768:
        /* <DEDUP_REMOVED lines=12> */
.L_x_45764:
[----:B------:R-:W-:Y:S05]  /*f3b0*/  BSYNC B1 ;  /* 0x0000000000017941 */ /* 0x000fea0003800000 */
.L_x_45763:
        /* <DEDUP_REMOVED lines=18> */
.L_x_45775:
[----:B------:R-:W-:-:S07]  /*f4e0*/  IMAD.MOV.U32 R7, RZ, RZ, R8 ;  /* 0x000000ffff077224 */ /* 0x000fce00078e0008 */
.L_x_45776:
[----:B------:R-:W-:Y:S05]  /*f4f0*/  BSYNC B2 ;  /* 0x0000000000027941 */ /* 0x000fea0003800000 */
.L_x_45774:
        /* <DEDUP_REMOVED lines=16> */
.L_x_45780:
[----:B------:R-:W-:Y:S05]  /*f600*/  BSYNC B3 ;  /* 0x0000000000037941 */ /* 0x000fea0003800000 */
.L_x_45779:
        /* <DEDUP_REMOVED lines=44> */
.L_x_45778:
[----:B------:R-:W-:Y:S05]  /*f8d0*/  BSYNC B2 ;  /* 0x0000000000027941 */ /* 0x000fea0003800000 */
.L_x_45777:
        /* <DEDUP_REMOVED lines=12> */
.L_x_45773:
[----:B------:R-:W-:Y:S05]  /*f9a0*/  BSYNC B1 ;  /* 0x0000000000017941 */ /* 0x000fea0003800000 */
.L_x_45772:
        /* <DEDUP_REMOVED lines=18> */
.L_x_45784:
[----:B------:R-:W-:-:S07]  /*fad0*/  MOV R7, R8 ;  /* 0x0000000800077202 */ /* 0x000fce0000000f00 */
.L_x_45785:
[----:B------:R-:W-:Y:S05]  /*fae0*/  BSYNC B2 ;  /* 0x0000000000027941 */ /* 0x000fea0003800000 */
.L_x_45783:
        /* <DEDUP_REMOVED lines=16> */
.L_x_45789:
[----:B------:R-:W-:Y:S05]  /*fbf0*/  BSYNC B3 ;  /* 0x0000000000037941 */ /* 0x000fea0003800000 */
.L_x_45788:
        /* <DEDUP_REMOVED lines=44> */
.L_x_45787:
[----:B------:R-:W-:Y:S05]  /*fec0*/  BSYNC B2 ;  /* 0x0000000000027941 */ /* 0x000fea0003800000 */
.L_x_45786:
        /* <DEDUP_REMOVED lines=12> */
.L_x_45782:
[----:B------:R-:W-:Y:S05]  /*ff90*/  BSYNC B1 ;  /* 0x0000000000017941 */ /* 0x000fea0003800000 */
.L_x_45781:
        /* <DEDUP_REMOVED lines=18> */
.L_x_45793:
[----:B------:R-:W-:-:S07]  /*100c0*/  IMAD.MOV.U32 R169, RZ, RZ, R8 ;  /* 0x000000ffffa97224 */ /* 0x000fce00078e0008 */
.L_x_45794:
[----:B------:R-:W-:Y:S05]  /*100d0*/  BSYNC B2 ;  /* 0x0000000000027941 */ /* 0x000fea0003800000 */
.L_x_45792:
        /* <DEDUP_REMOVED lines=16> */
.L_x_45798:
[----:B------:R-:W-:Y:S05]  /*101e0*/  BSYNC B3 ;  /* 0x0000000000037941 */ /* 0x000fea0003800000 */
.L_x_45797:
        /* <DEDUP_REMOVED lines=44> */
.L_x_45796:
[----:B------:R-:W-:Y:S05]  /*104b0*/  BSYNC B2 ;  /* 0x0000000000027941 */ /* 0x000fea0003800000 */
.L_x_45795:
        /* <DEDUP_REMOVED lines=12> */
.L_x_45791:
[----:B------:R-:W-:Y:S05]  /*10580*/  BSYNC B1 ;  /* 0x0000000000017941 */ /* 0x000fea0003800000 */
.L_x_45790:
        /* <DEDUP_REMOVED lines=25> */
.L_x_45800:
[----:B------:R-:W-:Y:S05]  /*10720*/  BSYNC B1 ;  /* 0x0000000000017941 */ /* 0x000fea0003800000 */
.L_x_45799:
        /* <DEDUP_REMOVED lines=27> */
.L_x_45804:
[----:B------:R-:W-:-:S07]  /*108e0*/  IMAD.MOV.U32 R11, RZ, RZ, R8 ;  /* 0x000000ffff0b7224 */ /* 0x000fce00078e0008 */
.L_x_45805:
[----:B------:R-:W-:Y:S05]  /*108f0*/  BSYNC B2 ;  /* 0x0000000000027941 */ /* 0x000fea0003800000 */
.L_x_45803:
        /* <DEDUP_REMOVED lines=16> */
.L_x_45809:
[----:B------:R-:W-:Y:S05]  /*10a00*/  BSYNC B3 ;  /* 0x0000000000037941 */ /* 0x000fea0003800000 */
.L_x_45808:
        /* <DEDUP_REMOVED lines=44> */
.L_x_45807:
[----:B------:R-:W-:Y:S05]  /*10cd0*/  BSYNC B2 ;  /* 0x0000000000027941 */ /* 0x000fea0003800000 */
.L_x_45806:
        /* <DEDUP_REMOVED lines=12> */
.L_x_45802:
[----:B------:R-:W-:Y:S05]  /*10da0*/  BSYNC B1 ;  /* 0x0000000000017941 */ /* 0x000fea0003800000 */
.L_x_45801:
        /* <DEDUP_REMOVED lines=18> */
.L_x_45813:
[----:B------:R-:W-:-:S07]  /*10ed0*/  MOV R7, R8 ;  /* 0x0000000800077202 */ /* 0x000fce0000000f00 */
.L_x_45814:
[----:B------:R-:W-:Y:S05]  /*10ee0*/  BSYNC B2 ;  /* 0x0000000000027941 */ /* 0x000fea0003800000 */
.L_x_45812:
        /* <DEDUP_REMOVED lines=16> */
.L_x_45818:
[----:B------:R-:W-:Y:S05]  /*10ff0*/  BSYNC B3 ;  /* 0x0000000000037941 */ /* 0x000fea0003800000 */
.L_x_45817:
        /* <DEDUP_REMOVED lines=44> */
.L_x_45816:
[----:B------:R-:W-:Y:S05]  /*112c0*/  BSYNC B2 ;  /* 0x0000000000027941 */ /* 0x000fea0003800000 */
.L_x_45815:
        /* <DEDUP_REMOVED lines=12> */
.L_x_45811:
[----:B------:R-:W-:Y:S05]  /*11390*/  BSYNC B1 ;  /* 0x0000000000017941 */ /* 0x000fea0003800000 */
.L_x_45810:
        /* <DEDUP_REMOVED lines=18> */
.L_x_45822:
[----:B------:R-:W-:-:S07]  /*114c0*/  IMAD.MOV.U32 R7, RZ, RZ, R8 ;  /* 0x000000ffff077224 */ /* 0x000fce00078e0008 */
.L_x_45823:
[----:B------:R-:W-:Y:S05]  /*114d0*/  BSYNC B2 ;  /* 0x0000000000027941 */ /* 0x000fea0003800000 */
.L_x_45821:
        /* <DEDUP_REMOVED lines=16> */
.L_x_45827:
[----:B------:R-:W-:Y:S05]  /*115e0*/  BSYNC B3 ;  /* 0x0000000000037941 */ /* 0x000fea0003800000 */
.L_x_45826:
        /* <DEDUP_REMOVED lines=44> */
.L_x_45825:
[----:B------:R-:W-:Y:S05]  /*118b0*/  BSYNC B2 ;  /* 0x0000000000027941 */ /* 0x000fea0003800000 */
.L_x_45824:
        /* <DEDUP_REMOVED lines=12> */
.L_x_45820:
[----:B------:R-:W-:Y:S05]  /*11980*/  BSYNC B1 ;  /* 0x0000000000017941 */ /* 0x000fea0003800000 */
.L_x_45819:
        /* <DEDUP_REMOVED lines=18> */
.L_x_45831:
[----:B------:R-:W-:-:S07]  /*11ab0*/  MOV R7, R8 ;  /* 0x0000000800077202 */ /* 0x000fce0000000f00 */
.L_x_45832:
[----:B------:R-:W-:Y:S05]  /*11ac0*/  BSYNC B2 ;  /* 0x0000000000027941 */ /* 0x000fea0003800000 */
.L_x_45830:
        /* <DEDUP_REMOVED lines=16> */
.L_x_45836:
[----:B------:R-:W-:Y:S05]  /*11bd0*/  BSYNC B3 ;  /* 0x0000000000037941 */ /* 0x000fea0003800000 */
.L_x_45835:
        /* <DEDUP_REMOVED lines=44> */
.L_x_45834:
[----:B------:R-:W-:Y:S05]  /*11ea0*/  BSYNC B2 ;  /* 0x0000000000027941 */ /* 0x000fea0003800000 */
.L_x_45833:
        /* <DEDUP_REMOVED lines=12> */
.L_x_45829:
[----:B------:R-:W-:Y:S05]  /*11f70*/  BSYNC B1 ;  /* 0x0000000000017941 */ /* 0x000fea0003800000 */
.L_x_45828:
        /* <DEDUP_REMOVED lines=18> */
.L_x_45840:
[----:B------:R-:W-:-:S07]  /*120a0*/  IMAD.MOV.U32 R7, RZ, RZ, R8 ;  /* 0x000000ffff077224 */ /* 0x000fce00078e0008 */
.L_x_45841:
[----:B------:R-:W-:Y:S05]  /*120b0*/  BSYNC B2 ;  /* 0x0000000000027941 */ /* 0x000fea0003800000 */
.L_x_45839:
        /* <DEDUP_REMOVED lines=16> */
.L_x_45845:
[----:B------:R-:W-:Y:S05]  /*121c0*/  BSYNC B3 ;  /* 0x0000000000037941 */ /* 0x000fea0003800000 */
.L_x_45844:
        /* <DEDUP_REMOVED lines=44> */
.L_x_45843:
[----:B------:R-:W-:Y:S05]  /*12490*/  BSYNC B2 ;  /* 0x0000000000027941 */ /* 0x000fea0003800000 */
.L_x_45842:
        /* <DEDUP_REMOVED lines=12> */
.L_x_45838:
[----:B------:R-:W-:Y:S05]  /*12560*/  BSYNC B1 ;  /* 0x0000000000017941 */ /* 0x000fea0003800000 */
.L_x_45837:
        /* <DEDUP_REMOVED lines=18> */
.L_x_45849:
[----:B------:R-:W-:-:S07]  /*12690*/  MOV R7, R8 ;  /* 0x0000000800077202 */ /* 0x000fce0000000f00 */
.L_x_45850:
[----:B------:R-:W-:Y:S05]  /*126a0*/  BSYNC B2 ;  /* 0x0000000000027941 */ /* 0x000fea0003800000 */
.L_x_45848:
        /* <DEDUP_REMOVED lines=16> */
.L_x_45854:
[----:B------:R-:W-:Y:S05]  /*127b0*/  BSYNC B3 ;  /* 0x0000000000037941 */ /* 0x000fea0003800000 */
.L_x_45853:
        /* <DEDUP_REMOVED lines=44> */
.L_x_45852:
[----:B------:R-:W-:Y:S05]  /*12a80*/  BSYNC B2 ;  /* 0x0000000000027941 */ /* 0x000fea0003800000 */
.L_x_45851:
        /* <DEDUP_REMOVED lines=12> */
.L_x_45847:
[----:B------:R-:W-:Y:S05]  /*12b50*/  BSYNC B1 ;  /* 0x0000000000017941 */ /* 0x000fea0003800000 */
.L_x_45846:
        /* <DEDUP_REMOVED lines=18> */
.L_x_45858:
[----:B------:R-:W-:-:S07]  /*12c80*/  IMAD.MOV.U32 R7, RZ, RZ, R8 ;  /* 0x000000ffff077224 */ /* 0x000fce00078e0008 */
.L_x_45859:
[----:B------:R-:W-:Y:S05]  /*12c90*/  BSYNC B2 ;  /* 0x0000000000027941 */ /* 0x000fea0003800000 */
.L_x_45857:
        /* <DEDUP_REMOVED lines=16> */
.L_x_45863:
[----:B------:R-:W-:Y:S05]  /*12da0*/  BSYNC B3 ;  /* 0x0000000000037941 */ /* 0x000fea0003800000 */
.L_x_45862:
        /* <DEDUP_REMOVED lines=44> */
.L_x_45861:
[----:B------:R-:W-:Y:S05]  /*13070*/  BSYNC B2 ;  /* 0x0000000000027941 */ /* 0x000fea0003800000 */
.L_x_45860:
        /* <DEDUP_REMOVED lines=12> */
.L_x_45856:
[----:B------:R-:W-:Y:S05]  /*13140*/  BSYNC B1 ;  /* 0x0000000000017941 */ /* 0x000fea0003800000 */
.L_x_45855:
        /* <DEDUP_REMOVED lines=18> */
.L_x_45867:
[----:B------:R-:W-:-:S07]  /*13270*/  MOV R169, R8 ;  /* 0x0000000800a97202 */ /* 0x000fce0000000f00 */
.L_x_45868:
[----:B------:R-:W-:Y:S05]  /*13280*/  BSYNC B2 ;  /* 0x0000000000027941 */ /* 0x000fea0003800000 */
.L_x_45866:
        /* <DEDUP_REMOVED lines=16> */
.L_x_45872:
[----:B------:R-:W-:Y:S05]  /*13390*/  BSYNC B3 ;  /* 0x0000000000037941 */ /* 0x000fea0003800000 */
.L_x_45871:
        /* <DEDUP_REMOVED lines=44> */
.L_x_45870:
[----:B------:R-:W-:Y:S05]  /*13660*/  BSYNC B2 ;  /* 0x0000000000027941 */ /* 0x000fea0003800000 */
.L_x_45869:
        /* <DEDUP_REMOVED lines=12> */
.L_x_45865:
[----:B------:R-:W-:Y:S05]  /*13730*/  BSYNC B1 ;  /* 0x0000000000017941 */ /* 0x000fea0003800000 */
.L_x_45864:
        /* <DEDUP_REMOVED lines=25> */
.L_x_45874:
[----:B------:R-:W-:Y:S05]  /*138d0*/  BSYNC B1 ;  /* 0x0000000000017941 */ /* 0x000fea0003800000 */
.L_x_45873:
        /* <DEDUP_REMOVED lines=27> */
.L_x_45878:
[----:B------:R-:W-:-:S07]  /*13a90*/  MOV R11, R8 ;  /* 0x00000008000b7202 */ /* 0x000fce0000000f00 */
.L_x_45879:
[----:B------:R-:W-:Y:S05]  /*13aa0*/  BSYNC B2 ;  /* 0x0000000000027941 */ /* 0x000fea0003800000 */
.L_x_45877:
        /* <DEDUP_REMOVED lines=16> */
.L_x_45883:
[----:B------:R-:W-:Y:S05]  /*13bb0*/  BSYNC B3 ;  /* 0x0000000000037941 */ /* 0x000fea0003800000 */
.L_x_45882:
        /* <DEDUP_REMOVED lines=44> */
.L_x_45881:
[----:B------:R-:W-:Y:S05]  /*13e80*/  BSYNC B2 ;  /* 0x0000000000027941 */ /* 0x000fea0003800000 */
.L_x_45880:
        /* <DEDUP_REMOVED lines=12> */
.L_x_45876:
[----:B------:R-:W-:Y:S05]  /*13f50*/  BSYNC B1 ;  /* 0x0000000000017941 */ /* 0x000fea0003800000 */
.L_x_45875:
        /* <DEDUP_REMOVED lines=18> */
.L_x_45887:
[----:B------:R-:W-:-:S07]  /*14080*/  IMAD.MOV.U32 R7, RZ, RZ, R8 ;  /* 0x000000ffff077224 */ /* 0x000fce00078e0008 */
.L_x_45888:
[----:B------:R-:W-:Y:S05]  /*14090*/  BSYNC B2 ;  /* 0x0000000000027941 */ /* 0x000fea0003800000 */
.L_x_45886:
        /* <DEDUP_REMOVED lines=16> */
.L_x_45892:
[----:B------:R-:W-:Y:S05]  /*141a0*/  BSYNC B3 ;  /* 0x0000000000037941 */ /* 0x000fea0003800000 */
.L_x_45891:
        /* <DEDUP_REMOVED lines=44> */
.L_x_45890:
[----:B------:R-:W-:Y:S05]  /*14470*/  BSYNC B2 ;  /* 0x0000000000027941 */ /* 0x000fea0003800000 */
.L_x_45889:
        /* <DEDUP_REMOVED lines=12> */
.L_x_45885:
[----:B------:R-:W-:Y:S05]  /*14540*/  BSYNC B1 ;  /* 0x0000000000017941 */ /* 0x000fea0003800000 */
.L_x_45884:
        /* <DEDUP_REMOVED lines=18> */
.L_x_45896:
[----:B------:R-:W-:-:S07]  /*14670*/  MOV R7, R8 ;  /* 0x0000000800077202 */ /* 0x000fce0000000f00 */
.L_x_45897:
[----:B------:R-:W-:Y:S05]  /*14680*/  BSYNC B2 ;  /* 0x0000000000027941 */ /* 0x000fea0003800000 */
.L_x_45895:
        /* <DEDUP_REMOVED lines=16> */
.L_x_45901:
[----:B------:R-:W-:Y:S05]  /*14790*/  BSYNC B3 ;  /* 0x0000000000037941 */ /* 0x000fea0003800000 */
.L_x_45900:
        /* <DEDUP_REMOVED lines=44> */
.L_x_45899:
[----:B------:R-:W-:Y:S05]  /*14a60*/  BSYNC B2 ;  /* 0x0000000000027941 */ /* 0x000fea0003800000 */
.L_x_45898:
        /* <DEDUP_REMOVED lines=12> */
.L_x_45894:
[----:B------:R-:W-:Y:S05]  /*14b30*/  BSYNC B1 ;  /* 0x0000000000017941 */ /* 0x000fea0003800000 */
.L_x_45893:
        /* <DEDUP_REMOVED lines=18> */
.L_x_45905:
[----:B------:R-:W-:-:S07]  /*14c60*/  IMAD.MOV.U32 R7, RZ, RZ, R8 ;  /* 0x000000ffff077224 */ /* 0x000fce00078e0008 */
.L_x_45906:
[----:B------:R-:W-:Y:S05]  /*14c70*/  BSYNC B2 ;  /* 0x0000000000027941 */ /* 0x000fea0003800000 */
.L_x_45904:
        /* <DEDUP_REMOVED lines=16> */
.L_x_45910:
[----:B------:R-:W-:Y:S05]  /*14d80*/  BSYNC B3 ;  /* 0x0000000000037941 */ /* 0x000fea0003800000 */
.L_x_45909:
        /* <DEDUP_REMOVED lines=44> */
.L_x_45908:
[----:B------:R-:W-:Y:S05]  /*15050*/  BSYNC B2 ;  /* 0x0000000000027941 */ /* 0x000fea0003800000 */
.L_x_45907:
        /* <DEDUP_REMOVED lines=12> */
.L_x_45903:
[----:B------:R-:W-:Y:S05]  /*15120*/  BSYNC B1 ;  /* 0x0000000000017941 */ /* 0x000fea0003800000 */
.L_x_45902:
        /* <DEDUP_REMOVED lines=18> */
.L_x_45914:
[----:B------:R-:W-:-:S07]  /*15250*/  MOV R7, R8 ;  /* 0x0000000800077202 */ /* 0x000fce0000000f00 */
.L_x_45915:
[----:B------:R-:W-:Y:S05]  /*15260*/  BSYNC B2 ;  /* 0x0000000000027941 */ /* 0x000fea0003800000 */
.L_x_45913:
        /* <DEDUP_REMOVED lines=16> */
.L_x_45919:
[----:B------:R-:W-:Y:S05]  /*15370*/  BSYNC B3 ;  /* 0x0000000000037941 */ /* 0x000fea0003800000 */
.L_x_45918:
        /* <DEDUP_REMOVED lines=44> */
.L_x_45917:
[----:B------:R-:W-:Y:S05]  /*15640*/  BSYNC B2 ;  /* 0x0000000000027941 */ /* 0x000fea0003800000 */
.L_x_45916:
        /* <DEDUP_REMOVED lines=12> */
.L_x_45912:
[----:B------:R-:W-:Y:S05]  /*15710*/  BSYNC B1 ;  /* 0x0000000000017941 */ /* 0x000fea0003800000 */
.L_x_45911:
        /* <DEDUP_REMOVED lines=18> */
.L_x_45923:
[----:B------:R-:W-:-:S07]  /*15840*/  IMAD.MOV.U32 R7, RZ, RZ, R8 ;  /* 0x000000ffff077224 */ /* 0x000fce00078e0008 */
.L_x_45924:
[----:B------:R-:W-:Y:S05]  /*15850*/  BSYNC B2 ;  /* 0x0000000000027941 */ /* 0x000fea0003800000 */
.L_x_45922:
        /* <DEDUP_REMOVED lines=16> */
.L_x_45928:
[----:B------:R-:W-:Y:S05]  /*15960*/  BSYNC B3 ;  /* 0x0000000000037941 */ /* 0x000fea0003800000 */
.L_x_45927:
        /* <DEDUP_REMOVED lines=44> */
.L_x_45926:
[----:B------:R-:W-:Y:S05]  /*15c30*/  BSYNC B2 ;  /* 0x0000000000027941 */ /* 0x000fea0003800000 */
.L_x_45925:
        /* <DEDUP_REMOVED lines=12> */
.L_x_45921:
[----:B------:R-:W-:Y:S05]  /*15d00*/  BSYNC B1 ;  /* 0x0000000000017941 */ /* 0x000fea0003800000 */
.L_x_45920:
        /* <DEDUP_REMOVED lines=18> */
.L_x_45932:
[----:B------:R-:W-:-:S07]  /*15e30*/  MOV R7, R8 ;  /* 0x0000000800077202 */ /* 0x000fce0000000f00 */
.L_x_45933:
[----:B------:R-:W-:Y:S05]  /*15e40*/  BSYNC B2 ;  /* 0x0000000000027941 */ /* 0x000fea0003800000 */
.L_x_45931:
        /* <DEDUP_REMOVED lines=16> */
.L_x_45937:
[----:B------:R-:W-:Y:S05]  /*15f50*/  BSYNC B3 ;  /* 0x0000000000037941 */ /* 0x000fea0003800000 */
.L_x_45936:
        /* <DEDUP_REMOVED lines=44> */
.L_x_45935:
[----:B------:R-:W-:Y:S05]  /*16220*/  BSYNC B2 ;  /* 0x0000000000027941 */ /* 0x000fea0003800000 */
.L_x_45934:
        /* <DEDUP_REMOVED lines=12> */
.L_x_45930:
[----:B------:R-:W-:Y:S05]  /*162f0*/  BSYNC B1 ;  /* 0x0000000000017941 */ /* 0x000fea0003800000 */
.L_x_45929:
        /* <DEDUP_REMOVED lines=18> */
.L_x_45941:
[----:B------:R-:W-:-:S07]  /*16420*/  IMAD.MOV.U32 R171, RZ, RZ, R8 ;  /* 0x000000ffffab7224 */ /* 0x000fce00078e0008 */
.L_x_45942:
[----:B------:R-:W-:Y:S05]  /*16430*/  BSYNC B2 ;  /* 0x0000000000027941 */ /* 0x000fea0003800000 */
.L_x_45940:
        /* <DEDUP_REMOVED lines=16> */
.L_x_45946:
[----:B------:R-:W-:Y:S05]  /*16540*/  BSYNC B3 ;  /* 0x0000000000037941 */ /* 0x000fea0003800000 */
.L_x_45945:
        /* <DEDUP_REMOVED lines=44> */
.L_x_45944:
[----:B------:R-:W-:Y:S05]  /*16810*/  BSYNC B2 ;  /* 0x0000000000027941 */ /* 0x000fea0003800000 */
.L_x_45943:
        /* <DEDUP_REMOVED lines=12> */
.L_x_45939:
[----:B------:R-:W-:Y:S05]  /*168e0*/  BSYNC B1 ;  /* 0x0000000000017941 */ /* 0x000fea0003800000 */
.L_x_45938:
        /* <DEDUP_REMOVED lines=25> */
.L_x_45948:
[----:B------:R-:W-:Y:S05]  /*16a80*/  BSYNC B1 ;  /* 0x0000000000017941 */ /* 0x000fea0003800000 */
.L_x_45947:
        /* <DEDUP_REMOVED lines=27> */
.L_x_45952:
[----:B------:R-:W-:-:S07]  /*16c40*/  IMAD.MOV.U32 R11, RZ, RZ, R8 ;  /* 0x000000ffff0b7224 */ /* 0x000fce00078e0008 */
.L_x_45953:
[----:B------:R-:W-:Y:S05]  /*16c50*/  BSYNC B2 ;  /* 0x0000000000027941 */ /* 0x000fea0003800000 */
.L_x_45951:
        /* <DEDUP_REMOVED lines=16> */
.L_x_45957:
[----:B------:R-:W-:Y:S05]  /*16d60*/  BSYNC B3 ;  /* 0x0000000000037941 */ /* 0x000fea0003800000 */
.L_x_45956:
        /* <DEDUP_REMOVED lines=44> */
.L_x_45955:
[----:B------:R-:W-:Y:S05]  /*17030*/  BSYNC B2 ;  /* 0x0000000000027941 */ /* 0x000fea0003800000 */
.L_x_45954:
        /* <DEDUP_REMOVED lines=12> */
.L_x_45950:
[----:B------:R-:W-:Y:S05]  /*17100*/  BSYNC B1 ;  /* 0x0000000000017941 */ /* 0x000fea0003800000 */
.L_x_45949:
        /* <DEDUP_REMOVED lines=18> */
.L_x_45961:
[----:B------:R-:W-:-:S07]  /*17230*/  MOV R7, R8 ;  /* 0x0000000800077202 */ /* 0x000fce0000000f00 */
.L_x_45962:
[----:B------:R-:W-:Y:S05]  /*17240*/  BSYNC B2 ;  /* 0x0000000000027941 */ /* 0x000fea0003800000 */
.L_x_45960:
        /* <DEDUP_REMOVED lines=16> */
.L_x_45966:
[----:B------:R-:W-:Y:S05]  /*17350*/  BSYNC B3 ;  /* 0x0000000000037941 */ /* 0x000fea0003800000 */
.L_x_45965:
        /* <DEDUP_REMOVED lines=44> */
.L_x_45964:
[----:B------:R-:W-:Y:S05]  /*17620*/  BSYNC B2 ;  /* 0x0000000000027941 */ /* 0x000fea0003800000 */
.L_x_45963:
        /* <DEDUP_REMOVED lines=12> */
.L_x_45959:
[----:B------:R-:W-:Y:S05]  /*176f0*/  BSYNC B1 ;  /* 0x0000000000017941 */ /* 0x000fea0003800000 */
.L_x_45958:
        /* <DEDUP_REMOVED lines=18> */
.L_x_45970:
[----:B------:R-:W-:-:S07]  /*17820*/  IMAD.MOV.U32 R7, RZ, RZ, R8 ;  /* 0x000000ffff077224 */ /* 0x000fce00078e0008 */
.L_x_45971:
[----:B------:R-:W-:Y:S05]  /*17830*/  BSYNC B2 ;  /* 0x0000000000027941 */ /* 0x000fea0003800000 */
.L_x_45969:
        /* <DEDUP_REMOVED lines=16> */
.L_x_45975:
[----:B------:R-:W-:Y:S05]  /*17940*/  BSYNC B3 ;  /* 0x0000000000037941 */ /* 0x000fea0003800000 */
.L_x_45974:
        /* <DEDUP_REMOVED lines=44> */
.L_x_45973:
[----:B------:R-:W-:Y:S05]  /*17c10*/  BSYNC B2 ;  /* 0x0000000000027941 */ /* 0x000fea0003800000 */
.L_x_45972:
        /* <DEDUP_REMOVED lines=12> */
.L_x_45968:
[----:B------:R-:W-:Y:S05]  /*17ce0*/  BSYNC B1 ;  /* 0x0000000000017941 */ /* 0x000fea0003800000 */
.L_x_45967:
        /* <DEDUP_REMOVED lines=18> */
.L_x_45979:
[----:B------:R-:W-:-:S07]  /*17e10*/  MOV R7, R8 ;  /* 0x0000000800077202 */ /* 0x000fce0000000f00 */
.L_x_45980:
[----:B------:R-:W-:Y:S05]  /*17e20*/  BSYNC B2 ;  /* 0x0000000000027941 */ /* 0x000fea0003800000 */
.L_x_45978:
        /* <DEDUP_REMOVED lines=16> */
.L_x_45984:
[----:B------:R-:W-:Y:S05]  /*17f30*/  BSYNC B3 ;  /* 0x0000000000037941 */ /* 0x000fea0003800000 */
.L_x_45983:
        /* <DEDUP_REMOVED lines=44> */
.L_x_45982:
[----:B------:R-:W-:Y:S05]  /*18200*/  BSYNC B2 ;  /* 0x0000000000027941 */ /* 0x000fea0003800000 */
.L_x_45981:
        /* <DEDUP_REMOVED lines=12> */
.L_x_45977:
[----:B------:R-:W-:Y:S05]  /*182d0*/  BSYNC B1 ;  /* 0x0000000000017941 */ /* 0x000fea0003800000 */
.L_x_45976:
        /* <DEDUP_REMOVED lines=18> */
.L_x_45988:
[----:B------:R-:W-:-:S07]  /*18400*/  IMAD.MOV.U32 R7, RZ, RZ, R8 ;  /* 0x000000ffff077224 */ /* 0x000fce00078e0008 */
.L_x_45989:
[----:B------:R-:W-:Y:S05]  /*18410*/  BSYNC B2 ;  /* 0x0000000000027941 */ /* 0x000fea0003800000 */
.L_x_45987:
        /* <DEDUP_REMOVED lines=16> */
.L_x_45993:
[----:B------:R-:W-:Y:S05]  /*18520*/  BSYNC B3 ;  /* 0x0000000000037941 */ /* 0x000fea0003800000 */
.L_x_45992:
        /* <DEDUP_REMOVED lines=44> */
.L_x_45991:
[----:B------:R-:W-:Y:S05]  /*187f0*/  BSYNC B2 ;  /* 0x0000000000027941 */ /* 0x000fea0003800000 */
.L_x_45990:
        /* <DEDUP_REMOVED lines=12> */
.L_x_45986:
[----:B------:R-:W-:Y:S05]  /*188c0*/  BSYNC B1 ;  /* 0x0000000000017941 */ /* 0x000fea0003800000 */
.L_x_45985:
        /* <DEDUP_REMOVED lines=18> */
.L_x_45997:
[----:B------:R-:W-:-:S07]  /*189f0*/  MOV R7, R8 ;  /* 0x0000000800077202 */ /* 0x000fce0000000f00 */
.L_x_45998:
[----:B------:R-:W-:Y:S05]  /*18a00*/  BSYNC B2 ;  /* 0x0000000000027941 */ /* 0x000fea0003800000 */
.L_x_45996:
        /* <DEDUP_REMOVED lines=16> */
.L_x_46002:
[----:B------:R-:W-:Y:S05]  /*18b10*/  BSYNC B3 ;  /* 0x0000000000037941 */ /* 0x000fea0003800000 */
.L_x_46001:
        /* <DEDUP_REMOVED lines=44> */
.L_x_46000:
[----:B------:R-:W-:Y:S05]  /*18de0*/  BSYNC B2 ;  /* 0x0000000000027941 */ /* 0x000fea0003800000 */
.L_x_45999:
        /* <DEDUP_REMOVED lines=12> */
.L_x_45995:
[----:B------:R-:W-:Y:S05]  /*18eb0*/  BSYNC B1 ;  /* 0x0000000000017941 */ /* 0x000fea0003800000 */
.L_x_45994:
        /* <DEDUP_REMOVED lines=18> */
.L_x_46006:
[----:B------:R-:W-:-:S07]  /*18fe0*/  IMAD.MOV.U32 R7, RZ, RZ, R8 ;  /* 0x000000ffff077224 */ /* 0x000fce00078e0008 */
.L_x_46007:
[----:B------:R-:W-:Y:S05]  /*18ff0*/  BSYNC B2 ;  /* 0x0000000000027941 */ /* 0x000fea0003800000 */
.L_x_46005:
        /* <DEDUP_REMOVED lines=16> */
.L_x_46011:
[----:B------:R-:W-:Y:S05]  /*19100*/  BSYNC B3 ;  /* 0x0000000000037941 */ /* 0x000fea0003800000 */
.L_x_46010:
        /* <DEDUP_REMOVED lines=44> */
.L_x_46009:
[----:B------:R-:W-:Y:S05]  /*193d0*/  BSYNC B2 ;  /* 0x0000000000027941 */ /* 0x000fea0003800000 */
.L_x_46008:
        /* <DEDUP_REMOVED lines=12> */
.L_x_46004:
[----:B------:R-:W-:Y:S05]  /*194a0*/  BSYNC B1 ;  /* 0x0000000000017941 */ /* 0x000fea0003800000 */
.L_x_46003:
        /* <DEDUP_REMOVED lines=18> */
.L_x_46015:
[----:B------:R-:W-:-:S07]  /*195d0*/  MOV R195, R8 ;  /* 0x0000000800c37202 */ /* 0x000fce0000000f00 */
.L_x_46016:
[----:B------:R-:W-:Y:S05]  /*195e0*/  BSYNC B2 ;  /* 0x0000000000027941 */ /* 0x000fea0003800000 */
.L_x_46014:
        /* <DEDUP_REMOVED lines=16> */
.L_x_46020:
[----:B------:R-:W-:Y:S05]  /*196f0*/  BSYNC B3 ;  /* 0x0000000000037941 */ /* 0x000fea0003800000 */
.L_x_46019:
        /* <DEDUP_REMOVED lines=44> */
.L_x_46018:
[----:B------:R-:W-:Y:S05]  /*199c0*/  BSYNC B2 ;  /* 0x0000000000027941 */ /* 0x000fea0003800000 */
.L_x_46017:
        /* <DEDUP_REMOVED lines=12> */
.L_x_46013:
[----:B------:R-:W-:Y:S05]  /*19a90*/  BSYNC B1 ;  /* 0x0000000000017941 */ /* 0x000fea0003800000 */
.L_x_46012:
        /* <DEDUP_REMOVED lines=26> */
.L_x_46022:
[----:B------:R-:W-:Y:S05]  /*19c40*/  BSYNC B1 ;  /* 0x0000000000017941 */ /* 0x000fea0003800000 */
.L_x_46021:
        /* <DEDUP_REMOVED lines=218> */
.L_x_46038:
        /* <DEDUP_REMOVED lines=56> */
[----:B------:R-:W-:Y:S01]  /*1ad70*/  F2FP.F16.F32.PACK_AB R227, R227, R226 ;  /* 0x000000e2e3e3723e */ /* 0x000fe200000000ff */
[----:B------:R-:W2:Y:S01]  /*1ad80*/  LDL R243, [R1+0x6c] ;  /* 0x00006c0001f37983 */ /* 0x000ea20000100800 */
[----:B------:R-:W-:-:S02]  /*1ad90*/  FFMA.FTZ R13, R240, R13, R17 ;  /* 0x0000000df00d7223 */ /* 0x000fc40000010011 */
[----:B------:R-:W-:Y:S01]  /*1ada0*/  F2FP.F16.F32.PACK_AB R226, R225, R224 ;  /* 0x000000e0e1e2723e */ /* 0x000fe200000000ff */
[----:B------:R-:W3:Y:S01]  /*1adb0*/  LDL R241, [R1+0x18] ;  /* 0x0000180001f17983 */ /* 0x000ee20000100800 */
[----:B------:R-:W-:Y:S01]  /*1adc0*/  FFMA.FTZ R14, R252, R14, R18 ;  /* 0x0000000efc0e7223 */ /* 0x000fe20000010012 */
[----:B------:R-:W-:Y:S02]  /*1add0*/  F2FP.F16.F32.PACK_AB R224, R13, R12 ;  /* 0x0000000c0de0723e */ /* 0x000fe400000000ff */
[----:B------:R-:W4:Y:S01]  /*1ade0*/  LDL R252, [R1+0x54] ;  /* 0x0000540001fc7983 */ /* 0x000f220000100800 */
[----:B------:R-:W-:Y:S02]  /*1adf0*/  SHF.R.S32.HI R12, RZ, 0x1f, R235 ;  /* 0x0000001fff0c7819 */ /* 0x000fe400000114eb */
[----:B------:R-:W-:Y:S01]  /*1ae00*/  F2FP.F16.F32.PACK_AB R225, R15, R14 ;  /* 0x0000000e0fe1723e */ /* 0x000fe200000000ff */
        /* <DEDUP_REMOVED lines=20> */
[----:B------:R-:W-:Y:S01]  /*1af50*/  F2FP.F16.F32.PACK_AB R15, R13, R12 ;  /* 0x0000000c0d0f723e */ /* 0x000fe200000000ff */
        /* <DEDUP_REMOVED lines=20> */
[----:B------:R-:W-:Y:S01]  /*1b0a0*/  F2FP.F16.F32.PACK_AB R12, R216, R12 ;  /* 0x0000000cd80c723e */ /* 0x000fe200000000ff */
[----:B------:R-:W-:Y:S01]  /*1b0b0*/  FFMA.FTZ R219, R243, R219, R27 ;  /* 0x000000dbf3db7223 */ /* 0x000fe2000001001b */
[----:B------:R-:W-:Y:S02]  /*1b0c0*/  IADD3 R216, R235, 0x20, RZ ;  /* 0x00000020ebd87810 */ /* 0x000fe40007ffe0ff */
[----:B------:R-:W-:Y:S02]  /*1b0d0*/  F2FP.F16.F32.PACK_AB R14, R217, R14 ;  /* 0x0000000ed90e723e */ /* 0x000fe400000000ff */
[----:B------:R-:W-:Y:S01]  /*1b0e0*/  F2FP.F16.F32.PACK_AB R13, R219, R218 ;  /* 0x000000dadb0d723e */ /* 0x000fe200000000ff */
        /* <DEDUP_REMOVED lines=24> */
[----:B------:R-:W-:Y:S01]  /*1b270*/  F2FP.F16.F32.PACK_AB R14, R209, R14 ;  /* 0x0000000ed10e723e */ /* 0x000fe200000000ff */
        /* <DEDUP_REMOVED lines=44> */
[----:B------:R-:W-:Y:S01]  /*1b540*/  F2FP.F16.F32.PACK_AB R175, R175, R174 ;  /* 0x000000aeafaf723e */ /* 0x000fe200000000ff */
        /* <DEDUP_REMOVED lines=13> */
[----:B------:R-:W-:Y:S01]  /*1b620*/  F2FP.F16.F32.PACK_AB R12, R208, R12 ;  /* 0x0000000cd00c723e */ /* 0x000fe200000000ff */
[----:B------:R-:W-:Y:S01]  /*1b630*/  VIADD R208, R235, 0x40 ;  /* 0x00000040ebd07836 */ /* 0x000fe20000000000 */
[----:B------:R-:W-:-:S03]  /*1b640*/  F2FP.F16.F32.PACK_AB R13, R211, R210 ;  /* 0x000000d2d30d723e */ /* 0x000fc600000000ff */
        /* <DEDUP_REMOVED lines=29> */
[----:B------:R-:W-:Y:S01]  /*1b820*/  FMUL.FTZ R177, R237, R181 ;  /* 0x000000b5edb17220 */ /* 0x000fe20000410000 */
[----:B------:R-:W-:Y:S01]  /*1b830*/  F2FP.F16.F32.PACK_AB R15, R169, R15 ;  /* 0x0000000fa90f723e */ /* 0x000fe200000000ff */
        /* <DEDUP_REMOVED lines=20> */
[----:B------:R-:W-:Y:S01]  /*1b980*/  FMUL.FTZ R173, R237, R202 ;  /* 0x000000caedad7220 */ /* 0x000fe20000410000 */
[----:B------:R-:W-:Y:S01]  /*1b990*/  FFMA.FTZ R185, R85, R185, R49 ;  /* 0x000000b955b97223 */ /* 0x000fe20000010031 */
[----:B------:R-:W-:Y:S01]  /*1b9a0*/  FFMA.FTZ R170, R88, R188, R52 ;  /* 0x000000bc58aa7223 */ /* 0x000fe20000010034 */
[----:B------:R-:W-:Y:S01]  /*1b9b0*/  FFMA.FTZ R184, R89, R189, R53 ;  /* 0x000000bd59b87223 */ /* 0x000fe20000010035 */
[----:B------:R-:W-:Y:S01]  /*1b9c0*/  FMUL.FTZ R179, R237, R183 ;  /* 0x000000b7edb37220 */ /* 0x000fe20000410000 */
[----:B------:R-:W-:Y:S01]  /*1b9d0*/  F2FP.F16.F32.PACK_AB R174, R182, R172 ;  /* 0x000000acb6ae723e */ /* 0x000fe200000000ff */
[----:B------:R-:W-:Y:S01]  /*1b9e0*/  FFMA.FTZ R172, R92, R176, R56 ;  /* 0x000000b05cac7223 */ /* 0x000fe20000010038 */
[----:B------:R-:W-:Y:S01]  /*1b9f0*/  F2FP.F16.F32.PACK_AB R169, R187, R169 ;  /* 0x000000a9bba9723e */ /* 0x000fe200000000ff */
        /* <DEDUP_REMOVED lines=15> */
[----:B------:R-:W-:Y:S02]  /*1baf0*/  F2FP.F16.F32.PACK_AB R172, R177, R172 ;  /* 0x000000acb1ac723e */ /* 0x000fe400000000ff */
        /* <DEDUP_REMOVED lines=15> */
[----:B------:R-:W-:Y:S01]  /*1bbf0*/  IMAD.WIDE.U32 R190, R190, 0x10, R238 ;  /* 0x00000010bebe7825 */ /* 0x000fe200078e00ee */
[----:B------:R-:W-:-:S03]  /*1bc00*/  F2FP.F16.F32.PACK_AB R176, R182, R176 ;  /* 0x000000b0b6b0723e */ /* 0x000fc600000000ff */
[----:B------:R-:W-:Y:S01]  /*1bc10*/  IMAD.WIDE.U32 R196, R196, 0x10, R238 ;  /* 0x00000010c4c47825 */ /* 0x000fe200078e00ee */
[----:B------:R-:W-:Y:S01]  /*1bc20*/  F2FP.F16.F32.PACK_AB R183, R185, R183 ;  /* 0x000000b7b9b7723e */ /* 0x000fe200000000ff */
[----:B------:R1:W-:Y:S01]  /*1bc30*/  STG.E.128 desc[UR6][R190.64], R12 ;  /* 0x0000000cbe007986 */ /* 0x0003e2000c101d06 */
[----:B------:R-:W-:Y:S02]  /*1bc40*/  F2FP.F16.F32.PACK_AB R182, R186, R184 ;  /* 0x000000b8bab6723e */ /* 0x000fe400000000ff */
[----:B------:R-:W-:Y:S02]  /*1bc50*/  F2FP.F16.F32.PACK_AB R181, R187, R181 ;  /* 0x000000b5bbb5723e */ /* 0x000fe400000000ff */
[----:B------:R-:W-:Y:S01]  /*1bc60*/  F2FP.F16.F32.PACK_AB R180, R188, R180 ;  /* 0x000000b4bcb4723e */ /* 0x000fe200000000ff */
[----:B------:R1:W-:Y:S04]  /*1bc70*/  STG.E.128 desc[UR6][R192.64], R168 ;  /* 0x000000a8c0007986 */ /* 0x0003e8000c101d06 */
[----:B------:R1:W-:Y:S04]  /*1bc80*/  STG.E.128 desc[UR6][R196.64], R172 ;  /* 0x000000acc4007986 */ /* 0x0003e8000c101d06 */
[----:B------:R1:W-:Y:S04]  /*1bc90*/  STG.E.128 desc[UR6][R198.64], R176 ;  /* 0x000000b0c6007986 */ /* 0x0003e8000c101d06 */
[----:B------:R1:W-:Y:S02]  /*1bca0*/  STG.E.128 desc[UR6][R200.64], R180 ;  /* 0x000000b4c8007986 */ /* 0x0003e4000c101d06 */
.L_x_46025:
[----:B------:R-:W-:Y:S05]  /*1bcb0*/  BSYNC B1 ;  /* 0x0000000000017941 */ /* 0x000fea0003800000 */
.L_x_46024:
[----:B-1----:R-:W1:Y:S02]  /*1bcc0*/  LDC.64 R12, c[0x0][0x210] ;  /* 0x00008400ff0c7b82 */ /* 0x002e640000000a00 */
[----:B-1---5:R-:W-:-:S05]  /*1bcd0*/  IMAD R0, R12, 0x4, R0 ;  /* 0x000000040c007824 */ /* 0x022fca00078e0200 */
[----:B------:R-:W-:-:S13]  /*1bce0*/  ISETP.GE.AND P0, PT, R0, R13, PT ;  /* 0x0000000d0000720c */ /* 0x000fda0003f06270 */
[----:B------:R-:W-:Y:S05]  /*1bcf0*/  @!P0 BRA `(.L_x_46026) ;  /* 0xfffffe50001c8947 */ /* 0x000fea000383ffff */
[----:B------:R-:W-:Y:S05]  /*1bd00*/  BSYNC B0 ;  /* 0x0000000000007941 */ /* 0x000fea0003800000 */
.L_x_45430:
[----:B------:R-:W-:Y:S05]  /*1bd10*/  EXIT ;  /* 0x000000000000794d */ /* 0x000fea0003800000 */
.L_x_46023:
        /* <DEDUP_REMOVED lines=8> */
.L_x_46028:
[----:B------:R-:W-:Y:S05]  /*1bda0*/  BSYNC B1 ;  /* 0x0000000000017941 */ /* 0x000fea0003800000 */
.L_x_46027:
        /* <DEDUP_REMOVED lines=9> */
.L_x_46029:
[----:B------:R-:W-:Y:S02]  /*1be40*/  IMAD.MOV.U32 R237, RZ, RZ, 0x4 ;  /* 0x00000004ffed7424 */ /* 0x000fe400078e00ff */
[----:B------:R-:W-:Y:S01]  /*1be50*/  FADD.FTZ R238, R238, R234 ;  /* 0x000000eaeeee7221 */ /* 0x000fe20000010000 */
[----:B------:R-:W-:-:S04]  /*1be60*/  MOV R234, 0xffffffff ;  /* 0xffffffff00ea7802 */ /* 0x000fc80000000f00 */
[----:B------:R-:W-:-:S07]  /*1be70*/  MOV R240, R238 ;  /* 0x000000ee00f07202 */ /* 0x000fce0000000f00 */
[----:B------:R-:W-:Y:S05]  /*1be80*/  WARPSYNC.COLLECTIVE R234, `(.L_x_46030) ;  /* 0x00000000ea087348 */ /* 0x000fea0003c00000 */
[----:B------:R0:W1:Y:S02]  /*1be90*/  SHFL.BFLY P1, R234, R240, R237, R235 ;  /* 0x0c0000edf0ea7389 */ /* 0x00006400000200eb */
[----:B01----:R-:W-:Y:S01]  /*1bea0*/  ENDCOLLECTIVE ;  /* 0x000000000000791b */ /* 0x003fe20003800000 */
.L_x_46030:
[----:B------:R-:W-:Y:S01]  /*1beb0*/  HFMA2.MMA R237, -RZ, RZ, 0, 4.76837158203125e-07 ;  /* 0x00000008ffed7435 */ /* 0x000fe200000001ff */
[----:B------:R-:W-:Y:S01]  /*1bec0*/  FADD.FTZ R238, R238, R234 ;  /* 0x000000eaeeee7221 */ /* 0x000fe20000010000 */
[----:B------:R-:W-:-:S03]  /*1bed0*/  IMAD.MOV.U32 R234, RZ, RZ, -0x1 ;  /* 0xffffffffffea7424 */ /* 0x000fc600078e00ff */
[----:B------:R-:W-:-:S07]  /*1bee0*/  IMAD.MOV.U32 R240, RZ, RZ, R238 ;  /* 0x000000fffff07224 */ /* 0x000fce00078e00ee */
[----:B------:R-:W-:Y:S05]  /*1bef0*/  WARPSYNC.COLLECTIVE R234, `(.L_x_46031) ;  /* 0x00000000ea087348 */ /* 0x000fea0003c00000 */
[----:B------:R0:W1:Y:S02]  /*1bf00*/  SHFL.BFLY P1, R234, R240, R237, R235 ;  /* 0x0c0000edf0ea7389 */ /* 0x00006400000200eb */
[----:B01----:R-:W-:Y:S01]  /*1bf10*/  ENDCOLLECTIVE ;  /* 0x000000000000791b */ /* 0x003fe20003800000 */
.L_x_46031:
[----:B------:R-:W-:Y:S02]  /*1bf20*/  IMAD.MOV.U32 R237, RZ, RZ, 0x10 ;  /* 0x00000010ffed7424 */ /* 0x000fe400078e00ff */
[----:B------:R-:W-:Y:S01]  /*1bf30*/  FADD.FTZ R238, R238, R234 ;  /* 0x000000eaeeee7221 */ /* 0x000fe20000010000 */
[----:B------:R-:W-:-:S04]  /*1bf40*/  MOV R234, 0xffffffff ;  /* 0xffffffff00ea7802 */ /* 0x000fc80000000f00 */
[----:B------:R-:W-:-:S07]  /*1bf50*/  MOV R240, R238 ;  /* 0x000000ee00f07202 */ /* 0x000fce0000000f00 */
[----:B------:R-:W-:Y:S05]  /*1bf60*/  WARPSYNC.COLLECTIVE R234, `(.L_x_46032) ;  /* 0x00000000ea087348 */ /* 0x000fea0003c00000 */
[----:B------:R0:W1:Y:S02]  /*1bf70*/  SHFL.BFLY P1, R234, R240, R237, R235 ;  /* 0x0c0000edf0ea7389 */ /* 0x00006400000200eb */
[----:B01----:R-:W-:Y:S01]  /*1bf80*/  ENDCOLLECTIVE ;  /* 0x000000000000791b */ /* 0x003fe20003800000 */
.L_x_46032:
        /* <DEDUP_REMOVED lines=137> */
.L_x_46033:
[----:B------:R-:W-:Y:S01]  /*1c820*/  HFMA2.MMA R237, -RZ, RZ, 0, 1.1920928955078125e-07 ;  /* 0x00000002ffed7435 */ /* 0x000fe200000001ff */
[----:B------:R-:W-:Y:S01]  /*1c830*/  FADD.FTZ R238, R238, R234 ;  /* 0x000000eaeeee7221 */ /* 0x000fe20000010000 */
[----:B------:R-:W-:-:S03]  /*1c840*/  IMAD.MOV.U32 R234, RZ, RZ, -0x1 ;  /* 0xffffffffffea7424 */ /* 0x000fc600078e00ff */
[----:B------:R-:W-:-:S07]  /*1c850*/  IMAD.MOV.U32 R240, RZ, RZ, R238 ;  /* 0x000000fffff07224 */ /* 0x000fce00078e00ee */
[----:B------:R-:W-:Y:S05]  /*1c860*/  WARPSYNC.COLLECTIVE R234, `(.L_x_46034) ;  /* 0x00000000ea087348 */ /* 0x000fea0003c00000 */
[----:B------:R0:W1:Y:S02]  /*1c870*/  SHFL.BFLY P1, R234, R240, R237, R235 ;  /* 0x0c0000edf0ea7389 */ /* 0x00006400000200eb */
[----:B01----:R-:W-:Y:S01]  /*1c880*/  ENDCOLLECTIVE ;  /* 0x000000000000791b */ /* 0x003fe20003800000 */
.L_x_46034:
[----:B------:R-:W-:Y:S02]  /*1c890*/  IMAD.MOV.U32 R237, RZ, RZ, 0x4 ;  /* 0x00000004ffed7424 */ /* 0x000fe400078e00ff */
[----:B------:R-:W-:Y:S01]  /*1c8a0*/  FADD.FTZ R238, R238, R234 ;  /* 0x000000eaeeee7221 */ /* 0x000fe20000010000 */
[----:B------:R-:W-:-:S04]  /*1c8b0*/  MOV R234, 0xffffffff ;  /* 0xffffffff00ea7802 */ /* 0x000fc80000000f00 */
[----:B------:R-:W-:-:S07]  /*1c8c0*/  MOV R240, R238 ;  /* 0x000000ee00f07202 */ /* 0x000fce0000000f00 */
[----:B------:R-:W-:Y:S05]  /*1c8d0*/  WARPSYNC.COLLECTIVE R234, `(.L_x_46035) ;  /* 0x00000000ea087348 */ /* 0x000fea0003c00000 */
[----:B------:R0:W1:Y:S02]  /*1c8e0*/  SHFL.BFLY P1, R234, R240, R237, R235 ;  /* 0x0c0000edf0ea7389 */ /* 0x00006400000200eb */
[----:B01----:R-:W-:Y:S01]  /*1c8f0*/  ENDCOLLECTIVE ;  /* 0x000000000000791b */ /* 0x003fe20003800000 */
.L_x_46035:
[----:B------:R-:W-:Y:S01]  /*1c900*/  HFMA2.MMA R237, -RZ, RZ, 0, 4.76837158203125e-07 ;  /* 0x00000008ffed7435 */ /* 0x000fe200000001ff */
[----:B------:R-:W-:Y:S01]  /*1c910*/  FADD.FTZ R238, R238, R234 ;  /* 0x000000eaeeee7221 */ /* 0x000fe20000010000 */
[----:B------:R-:W-:-:S03]  /*1c920*/  IMAD.MOV.U32 R234, RZ, RZ, -0x1 ;  /* 0xffffffffffea7424 */ /* 0x000fc600078e00ff */
[----:B------:R-:W-:-:S07]  /*1c930*/  IMAD.MOV.U32 R240, RZ, RZ, R238 ;  /* 0x000000fffff07224 */ /* 0x000fce00078e00ee */
[----:B------:R-:W-:Y:S05]  /*1c940*/  WARPSYNC.COLLECTIVE R234, `(.L_x_46036) ;  /* 0x00000000ea087348 */ /* 0x000fea0003c00000 */
[----:B------:R0:W1:Y:S02]  /*1c950*/  SHFL.BFLY P1, R234, R240, R237, R235 ;  /* 0x0c0000edf0ea7389 */ /* 0x00006400000200eb */
[----:B01----:R-:W-:Y:S01]  /*1c960*/  ENDCOLLECTIVE ;  /* 0x000000000000791b */ /* 0x003fe20003800000 */
.L_x_46036:
[----:B------:R-:W-:Y:S02]  /*1c970*/  IMAD.MOV.U32 R237, RZ, RZ, 0x10 ;  /* 0x00000010ffed7424 */ /* 0x000fe400078e00ff */
[----:B------:R-:W-:Y:S01]  /*1c980*/  FADD.FTZ R238, R238, R234 ;  /* 0x000000eaeeee7221 */ /* 0x000fe20000010000 */
[----:B------:R-:W-:-:S04]  /*1c990*/  MOV R234, 0xffffffff ;  /* 0xffffffff00ea7802 */ /* 0x000fc80000000f00 */
[----:B------:R-:W-:-:S07]  /*1c9a0*/  MOV R240, R238 ;  /* 0x000000ee00f07202 */ /* 0x000fce0000000f00 */
[----:B------:R-:W-:Y:S05]  /*1c9b0*/  WARPSYNC.COLLECTIVE R234, `(.L_x_46037) ;  /* 0x00000000ea087348 */ /* 0x000fea0003c00000 */
[----:B------:R0:W1:Y:S02]  /*1c9c0*/  SHFL.BFLY P1, R234, R240, R237, R235 ;  /* 0x0c0000edf0ea7389 */ /* 0x00006400000200eb */
[----:B01----:R-:W-:Y:S01]  /*1c9d0*/  ENDCOLLECTIVE ;  /* 0x000000000000791b */ /* 0x003fe20003800000 */
.L_x_46037:
[----:B------:R-:W-:Y:S05]  /*1c9e0*/  BRA `(.L_x_46038) ;  /* 0xffffffe000007947 */ /* 0x000fea000383ffff */
.L_x_46039:
        /* <DEDUP_REMOVED lines=9> */
.L_x_58447:


//--------------------- .text._ZN10layer_norm13ln_fwd_kernelINS_13Kernel_traitsI6__halfffffjLj2048ELj1ELj4ELj1ELj16ENS_18Kernel_traits_baseILj2048ES2_ffffjLj128EEEEELb0ELb0ELb0ELb0EEEvNS_9FwdParamsE --------------------------
	.section	.text._ZN10layer_norm13ln_fwd_kernelINS_13Kernel_traitsI6__halfffffjLj2048ELj1ELj4ELj1ELj16ENS_18Kernel_traits_baseILj2048ES2_ffffjLj128EEEEELb0ELb0ELb0ELb0EEEvNS_9FwdParamsE,"ax",@progbits
	.align	128
        .global         _ZN10layer_norm13ln_fwd_kernelINS_13Kernel_traitsI6__halfffffjLj2048ELj1ELj4ELj1ELj16ENS_18Kernel_traits_baseILj2048ES2_ffffjLj128EEEEELb0ELb0ELb0ELb0EEEvNS_9FwdParamsE
        .type           _ZN10layer_norm13ln_fwd_kernelINS_13Kernel_traitsI6__halfffffjLj2048ELj1ELj4ELj1ELj16ENS_18Kernel_traits_baseILj2048ES2_ffffjLj128EEEEELb0ELb0ELb0ELb0EEEvNS_9FwdParamsE,@function
        .size           _ZN10layer_norm13ln_fwd_kernelINS_13Kernel_traitsI6__halfffffjLj2048ELj1ELj4ELj1ELj16ENS_18Kernel_traits_baseILj2048ES2_ffffjLj128EEEEELb0ELb0ELb0ELb0EEEvNS_9FwdParamsE,(.L_x_58448 - _ZN10layer_norm13ln_fwd_kernelINS_13Kernel_traitsI6__halfffffjLj2048ELj1ELj4ELj1ELj16ENS_18Kernel_traits_baseILj2048ES2_ffffjLj128EEEEELb0ELb0ELb0ELb0EEEvNS_9FwdParamsE)
        .other          _ZN10layer_norm13ln_fwd_kernelINS_13Kernel_traitsI6__halfffffjLj2048ELj1ELj4ELj1ELj16ENS_18Kernel_traits_baseILj2048ES2_ffffjLj128EEEEELb0ELb0ELb0ELb0EEEvNS_9FwdParamsE,@"STO_CUDA_ENTRY STV_DEFAULT"
_ZN10layer_norm13ln_fwd_kernelINS_13Kernel_traitsI6__halfffffjLj2048ELj1ELj4ELj1ELj16ENS_18Kernel_traits_baseILj2048ES2_ffffjLj128EEEEELb0ELb0ELb0ELb0EEEvNS_9FwdParamsE:
.text._ZN10layer_norm13ln_fwd_kernelINS_13Kernel_traitsI6__halfffffjLj2048ELj1ELj4ELj1ELj16ENS_18Kernel_traits_baseILj2048ES2_ffffjLj128EEEEELb0ELb0ELb0ELb0EEEvNS_9FwdParamsE:
        /* <DEDUP_REMOVED lines=33> */
[----:B------:R0:W5:Y:S04]  /*0210*/  @P0 LDG.E.64 R138, desc[UR4][R4.64] ;  /* 0x00000004048a0981 */ /* 0x000168000c1e1b00 */
[----:B------:R0:W5:Y:S01]  /*0220*/  LDG.E.64 R6, desc[UR4][R2.64] ;  /* 0x0000000402067981 */ /* 0x000162000c1e1b00 */
[----:B------:R-:W-:Y:S02]  /*0230*/  LOP3.LUT R37, R37, 0x20, RZ, 0xfc, !PT ;  /* 0x0000002025257812 */ /* 0x000fe400078efcff */
[----:B0-----:R-:W-:-:S07]  /*0240*/  @!P0 CS2R R138, SRZ ;  /* 0x00000000008a8805 */ /* 0x001fce000001ff00 */
.L_x_46041:
[----:B------:R-:W-:Y:S05]  /*0250*/  BSYNC B0 ;  /* 0x0000000000007941 */ /* 0x000fea0003800000 */
.L_x_46040:
        /* <DEDUP_REMOVED lines=11> */
[----:B------:R-:W-:Y:S02]  /*0310*/  IADD3 R37, R37, 0x20, RZ ;  /* 0x0000002025257810 */ /* 0x000fe40007ffe0ff */
[----:B0-----:R-:W-:-:S07]  /*0320*/  @!P0 CS2R R126, SRZ ;  /* 0x00000000007e8805 */ /* 0x001fce000001ff00 */
.L_x_46043:
[----:B------:R-:W-:Y:S05]  /*0330*/  BSYNC B0 ;  /* 0x0000000000007941 */ /* 0x000fea0003800000 */
.L_x_46042:
        /* <DEDUP_REMOVED lines=13> */
.L_x_46045:
[----:B------:R-:W-:Y:S05]  /*0410*/  BSYNC B0 ;  /* 0x0000000000007941 */ /* 0x000fea0003800000 */
.L_x_46044:
        /* <DEDUP_REMOVED lines=13> */
.L_x_46047:
[----:B------:R-:W-:Y:S05]  /*04f0*/  BSYNC B0 ;  /* 0x0000000000007941 */ /* 0x000fea0003800000 */
.L_x_46046:
        /* <DEDUP_REMOVED lines=13> */
.L_x_46049:
[----:B------:R-:W-:Y:S05]  /*05d0*/  BSYNC B0 ;  /* 0x0000000000007941 */ /* 0x000fea0003800000 */
.L_x_46048:
        /* <DEDUP_REMOVED lines=16> */
.L_x_46051:
[----:B------:R-:W-:Y:S05]  /*06e0*/  BSYNC B0 ;  /* 0x0000000000007941 */ /* 0x000fea0003800000 */
.L_x_46050:
        /* <DEDUP_REMOVED lines=18> */
.L_x_46053:
[----:B------:R-:W-:Y:S05]  /*0810*/  BSYNC B0 ;  /* 0x0000000000007941 */ /* 0x000fea0003800000 */
.L_x_46052:
        /* <DEDUP_REMOVED lines=16> */
.L_x_46055:
[----:B------:R-:W-:Y:S05]  /*0920*/  BSYNC B0 ;  /* 0x0000000000007941 */ /* 0x000fea0003800000 */
.L_x_46054:
        /* <DEDUP_REMOVED lines=16> */
.L_x_46057:
[----:B------:R-:W-:Y:S05]  /*0a30*/  BSYNC B0 ;  /* 0x0000000000007941 */ /* 0x000fea0003800000 */
.L_x_46056:
        /* <DEDUP_REMOVED lines=16> */
.L_x_46059:
[----:B------:R-:W-:Y:S05]  /*0b40*/  BSYNC B0 ;  /* 0x0000000000007941 */ /* 0x000fea0003800000 */
.L_x_46058:
        /* <DEDUP_REMOVED lines=16> */
.L_x_46061:
[----:B------:R-:W-:Y:S05]  /*0c50*/  BSYNC B0 ;  /* 0x0000000000007941 */ /* 0x000fea0003800000 */
.L_x_46060:
        /* <DEDUP_REMOVED lines=16> */
.L_x_46063:
[----:B------:R-:W-:Y:S05]  /*0d60*/  BSYNC B0 ;  /* 0x0000000000007941 */ /* 0x000fea0003800000 */
.L_x_46062:
        /* <DEDUP_REMOVED lines=16> */
.L_x_46065:
[----:B------:R-:W-:Y:S05]  /*0e70*/  BSYNC B0 ;  /* 0x0000000000007941 */ /* 0x000fea0003800000 */
.L_x_46064:
        /* <DEDUP_REMOVED lines=16> */
.L_x_46067:
[----:B------:R-:W-:Y:S05]  /*0f80*/  BSYNC B0 ;  /* 0x0000000000007941 */ /* 0x000fea0003800000 */
.L_x_46066:
        /* <DEDUP_REMOVED lines=16> */
.L_x_46069:
[----:B------:R-:W-:Y:S05]  /*1090*/  BSYNC B0 ;  /* 0x0000000000007941 */ /* 0x000fea0003800000 */
.L_x_46068:
        /* <DEDUP_REMOVED lines=13> */
[----:B------:R-:W5:Y:S01]  /*1170*/  LDG.E.64 R2, desc[UR4][R2.64] ;  /* 0x0000000402027981 */ /* 0x000f62000c1e1b00 */
[----:B0-----:R-:W-:-:S07]  /*1180*/  @!P0 CS2R R58, SRZ ;  /* 0x00000000003a8805 */ /* 0x001fce000001ff00 */
.L_x_46071:
[----:B------:R-:W-:Y:S05]  /*1190*/  BSYNC B0 ;  /* 0x0000000000007941 */ /* 0x000fea0003800000 */
.L_x_46070:
[----:B------:R-:W-:Y:S01]  /*11a0*/  ULDC UR8, c[0x0][0x214] ;  /* 0x0000850000087ab9 */ /* 0x000fe20000000800 */
[----:B------:R-:W-:Y:S01]  /*11b0*/  ULDC.64 UR6, c[0x0][0x230] ;  /* 0x00008c0000067ab9 */ /* 0x000fe20000000a00 */
[----:B------:R-:W-:Y:S02]  /*11c0*/  ISETP.GE.AND P0, PT, R140, UR8, PT ;  /* 0x000000088c007c0c */ /* 0x000fe4000bf06270 */
[----:B------:R-:W-:-:S04]  /*11d0*/  LOP3.LUT P1, RZ, R66, UR6, RZ, 0xfc, !PT ;  /* 0x0000000642ff7c12 */ /* 0x000fc8000f82fcff */
[----:B------:R-:W-:-:S07]  /*11e0*/  LOP3.LUT P1, RZ, R67, UR7, RZ, 0xfc, P1 ;  /* 0x0000000743ff7c12 */ /* 0x000fce000882fcff */
[----:B------:R-:W-:Y:S06]  /*11f0*/  @P0 EXIT ;  /* 0x000000000000094d */ /* 0x000fec0003800000 */
[----:B------:R-:W-:Y:S01]  /*1200*/  ISETP.NE.U32.AND P0, PT, R66, RZ, PT ;  /* 0x000000ff4200720c */ /* 0x000fe20003f05070 */
[----:B-----5:R-:W-:Y:S01]  /*1210*/  HADD2.F32 R130, -RZ, R126.H0_H0 ;  /* 0x2000007eff827230 */ /* 0x020fe20000004100 */
[----:B------:R-:W-:Y:S01]  /*1220*/  MOV R141, R6 ;  /* 0x00000006008d7202 */ /* 0x000fe20000000f00 */
[----:B------:R-:W-:Y:S01]  /*1230*/  HADD2.F32 R125, -RZ, R122.H0_H0 ;  /* 0x2000007aff7d7230 */ /* 0x000fe20000004100 */
[----:B------:R-:W-:Y:S01]  /*1240*/  ISETP.NE.AND.EX P0, PT, R67, RZ, PT, P0 ;  /* 0x000000ff4300720c */ /* 0x000fe20003f05300 */
[----:B------:R-:W-:Y:S01]  /*1250*/  HADD2.F32 R121, -RZ, R118.H0_H0 ;  /* 0x20000076ff797230 */ /* 0x000fe20000004100 */
[--C-:B------:R-:W-:Y:S01]  /*1260*/  SHF.R.U64 R151, R6, 0x10, R7.reuse ;  /* 0x0000001006977819 */ /* 0x100fe20000001207 */
[----:B------:R-:W-:Y:S01]  /*1270*/  HADD2.F32 R117, -RZ, R114.H0_H0 ;  /* 0x20000072ff757230 */ /* 0x000fe20000004100 */
[----:B------:R-:W-:Y:S01]  /*1280*/  MOV R137, R7 ;  /* 0x0000000700897202 */ /* 0x000fe20000000f00 */
[----:B------:R-:W-:Y:S01]  /*1290*/  HADD2.F32 R113, -RZ, R110.H0_H0 ;  /* 0x2000006eff717230 */ /* 0x000fe20000004100 */
[----:B------:R-:W-:Y:S01]  /*12a0*/  SHF.R.U32.HI R135, RZ, 0x10, R7 ;  /* 0x00000010ff877819 */ /* 0x000fe20000011607 */
[----:B------:R-:W-:Y:S01]  /*12b0*/  HADD2.F32 R109, -RZ, R106.H0_H0 ;  /* 0x2000006aff6d7230 */ /* 0x000fe20000004100 */
[----:B------:R-:W-:Y:S01]  /*12c0*/  MOV R133, R8 ;  /* 0x0000000800857202 */ /* 0x000fe20000000f00 */
[----:B------:R-:W-:Y:S01]  /*12d0*/  HADD2.F32 R105, -RZ, R102.H0_H0 ;  /* 0x20000066ff697230 */ /* 0x000fe20000004100 */
[--C-:B------:R-:W-:Y:S01]  /*12e0*/  SHF.R.U64 R131, R8, 0x10, R9.reuse ;  /* 0x0000001008837819 */ /* 0x100fe20000001209 */
[----:B------:R-:W-:Y:S01]  /*12f0*/  HADD2.F32 R73, -RZ, R58.H0_H0 ;  /* 0x2000003aff497230 */ /* 0x000fe20000004100 */
[----:B------:R-:W-:Y:S01]  /*1300*/  MOV R62, R2 ;  /* 0x00000002003e7202 */ /* 0x000fe20000000f00 */
[----:B------:R-:W-:Y:S01]  /*1310*/  ULDC.U8 UR6, c[0x0][0x2a0] ;  /* 0x0000a80000067ab9 */ /* 0x000fe20000000000 */
        /* <DEDUP_REMOVED lines=62> */
[----:B------:R-:W-:Y:S01]  /*1700*/  SHF.R.U64 R69, R24, 0x10, R25 ;  /* 0x0000001018457819 */ /* 0x000fe20000001219 */
[----:B------:R-:W-:Y:S01]  /*1710*/  HADD2.F32 R39, -RZ, R39.H0_H0 ;  /* 0x20000027ff277230 */ /* 0x000fe20000004100 */
[----:B------:R-:W-:Y:S01]  /*1720*/  MOV R8, R25 ;  /* 0x0000001900087202 */ /* 0x000fe20000000f00 */
[----:B------:R-:W-:Y:S01]  /*1730*/  HADD2.F32 R38, -RZ, R38.H0_H0 ;  /* 0x20000026ff267230 */ /* 0x000fe20000004100 */
[----:B------:R-:W-:Y:S01]  /*1740*/  SHF.R.U64 R2, R2, 0x10, R3 ;  /* 0x0000001002027819 */ /* 0x000fe20000001203 */
[----:B------:R-:W-:Y:S01]  /*1750*/  HADD2.F32 R37, -RZ, R37.H0_H0 ;  /* 0x20000025ff257230 */ /* 0x000fe20000004100 */
[----:B------:R-:W-:Y:S01]  /*1760*/  SHF.R.U64 R128, R126, 0x10, R127 ;  /* 0x000000107e807819 */ /* 0x000fe2000000127f */
[----:B------:R-:W-:Y:S01]  /*1770*/  HADD2.F32 R36, -RZ, R36.H0_H0 ;  /* 0x20000024ff247230 */ /* 0x000fe20000004100 */
[----:B------:R-:W-:Y:S01]  /*1780*/  SHF.R.U64 R149, R122, 0x10, R123 ;  /* 0x000000107a957819 */ /* 0x000fe2000000127b */
[----:B------:R-:W-:Y:S01]  /*1790*/  ULDC UR8, c[0x0][0x218] ;  /* 0x0000860000087ab9 */ /* 0x000fe20000000800 */
[----:B------:R-:W-:Y:S01]  /*17a0*/  SHF.R.U64 R147, R118, 0x10, R119 ;  /* 0x0000001076937819 */ /* 0x000fe20000001277 */
[----:B------:R-:W-:Y:S01]  /*17b0*/  HADD2.F32 R128, -RZ, R128.H0_H0 ;  /* 0x20000080ff807230 */ /* 0x000fe20000004100 */
[----:B------:R-:W-:Y:S01]  /*17c0*/  SHF.R.U64 R146, R114, 0x10, R115 ;  /* 0x0000001072927819 */ /* 0x000fe20000001273 */
[----:B------:R-:W-:Y:S01]  /*17d0*/  ULDC UR7, c[0x0][0x2d8] ;  /* 0x0000b60000077ab9 */ /* 0x000fe20000000800 */
[----:B------:R-:W-:Y:S01]  /*17e0*/  SHF.R.U64 R145, R110, 0x10, R111 ;  /* 0x000000106e917819 */ /* 0x000fe2000000126f */
[----:B------:R-:W-:Y:S01]  /*17f0*/  ULDC.64 UR10, c[0x0][0x230] ;  /* 0x00008c00000a7ab9 */ /* 0x000fe20000000a00 */
[----:B------:R-:W-:-:S02]  /*1800*/  SHF.R.U64 R144, R106, 0x10, R107 ;  /* 0x000000106a907819 */ /* 0x000fc4000000126b */
[----:B------:R-:W-:Y:S02]  /*1810*/  SHF.R.U64 R67, R102, 0x10, R103 ;  /* 0x0000001066437819 */ /* 0x000fe40000001267 */
[----:B------:R-:W-:Y:S02]  /*1820*/  SHF.R.U32.HI R25, RZ, 0x10, R25 ;  /* 0x00000010ff197819 */ /* 0x000fe40000011619 */
[----:B------:R-:W-:Y:S02]  /*1830*/  MOV R24, R26 ;  /* 0x0000001a00187202 */ /* 0x000fe40000000f00 */
        /* <DEDUP_REMOVED lines=40> */
[----:B------:R-:W-:Y:S01]  /*1ac0*/  SHF.R.U32.HI R64, RZ, 0x10, R3 ;  /* 0x00000010ff407819 */ /* 0x000fe20000011603 */
[----:B------:R-:W-:Y:S01]  /*1ad0*/  HADD2.F32 R3, -RZ, R2.H0_H0 ;  /* 0x20000002ff037230 */ /* 0x000fe20000004100 */
[--C-:B------:R-:W-:Y:S01]  /*1ae0*/  SHF.R.U64 R136, R138, 0x10, R139.reuse ;  /* 0x000000108a887819 */ /* 0x100fe2000000128b */
[----:B------:R-:W-:Y:S01]  /*1af0*/  HADD2.F32 R138, -RZ, R138.H0_H0 ;  /* 0x2000008aff8a7230 */ /* 0x000fe20000004100 */
[----:B------:R-:W-:Y:S01]  /*1b00*/  LOP3.LUT R143, R143, 0xffffdfff, RZ, 0xc0, !PT ;  /* 0xffffdfff8f8f7812 */ /* 0x000fe200078ec0ff */
[----:B------:R-:W-:Y:S01]  /*1b10*/  HADD2.F32 R15, -RZ, R15.H0_H0 ;  /* 0x2000000fff0f7230 */ /* 0x000fe20000004100 */
[----:B------:R-:W-:Y:S01]  /*1b20*/  SHF.R.U32.HI R132, RZ, 0x10, R139 ;  /* 0x00000010ff847819 */ /* 0x000fe2000001168b */
        /* <DEDUP_REMOVED lines=15> */
[--C-:B------:R-:W-:Y:S01]  /*1c20*/  SHF.R.U64 R66, R98, 0x10, R99.reuse ;  /* 0x0000001062427819 */ /* 0x100fe20000001263 */
        /* <DEDUP_REMOVED lines=31> */
[----:B------:R-:W-:Y:S01]  /*1e20*/  @P0 LOP3.LUT R143, R143, 0x2000, RZ, 0xfc, !PT ;  /* 0x000020008f8f0812 */ /* 0x000fe200078efcff */
[----:B------:R-:W-:Y:S01]  /*1e30*/  HADD2.F32 R7, -RZ, R68.H0_H0 ;  /* 0x20000044ff077230 */ /* 0x000fe20000004100 */
[----:B------:R-:W-:Y:S01]  /*1e40*/  ISETP.NE.AND P0, PT, RZ, UR6, PT ;  /* 0x00000006ff007c0c */ /* 0x000fe2000bf05270 */
        /* <DEDUP_REMOVED lines=35> */
[----:B------:R-:W-:-:S07]  /*2080*/  HADD2.F32 R129, -RZ, R129.H0_H0 ;  /* 0x20000081ff817230 */ /* 0x000fce0000004100 */
.L_x_46329:
[----:B------:R-:W-:Y:S01]  /*2090*/  LOP3.LUT P3, RZ, R143, 0x2000, RZ, 0xc0, !PT ;  /* 0x000020008fff7812 */ /* 0x000fe2000786c0ff */
[----:B------:R-:W-:-:S12]  /*20a0*/  HFMA2.MMA R210, -RZ, RZ, 1.875, 0 ;  /* 0x3f800000ffd27435 */ /* 0x000fd800000001ff */
[----:B------:R-:W0:Y:S02]  /*20b0*/  @P3 LDC.64 R68, c[0x0][0x270] ;  /* 0x00009c00ff443b82 */ /* 0x000e240000000a00 */
[----:B0-----:R-:W-:-:S05]  /*20c0*/  @P3 IMAD.WIDE R68, R140, 0x4, R68 ;  /* 0x000000048c443825 */ /* 0x001fca00078e0244 */
[----:B------:R0:W5:Y:S01]  /*20d0*/  @P3 LDG.E R210, desc[UR4][R68.64] ;  /* 0x0000000444d23981 */ /* 0x000162000c1e1900 */
[----:B------:R-:W-:Y:S01]  /*20e0*/  IMAD R70, R140, UR8, RZ ;  /* 0x000000088c467c24 */ /* 0x000fe2000f8e02ff */
[----:B------:R-:W-:Y:S01]  /*20f0*/  BSSY B0, `(.L_x_46072) ;  /* 0x000002f000007945 */ /* 0x000fe20003800000 */
[----:B------:R-:W1:Y:S03]  /*2100*/  S2R R209, SR_TID.X ;  /* 0x0000000000d17919 */ /* 0x000e660000002100 */
[----:B------:R-:W-:-:S04]  /*2110*/  SHF.R.S32.HI R71, RZ, 0x1f, R70 ;  /* 0x0000001fff477819 */ /* 0x000fc80000011446 */
[----:B------:R-:W-:Y:S02]  /*2120*/  LEA.HI R70, R71, R70, RZ, 0x2 ;  /* 0x0000004647467211 */ /* 0x000fe400078f10ff */
[----:B-1----:R-:W-:-:S04]  /*2130*/  LOP3.LUT R209, R209, 0x1f, RZ, 0xc0, !PT ;  /* 0x0000001fd1d17812 */ /* 0x002fc800078ec0ff */
[----:B------:R-:W-:-:S04]  /*2140*/  LEA.HI.SX32 R208, R70, R209, 0x1e ;  /* 0x000000d146d07211 */ /* 0x000fc800078ff2ff */
[----:B------:R-:W-:Y:S01]  /*2150*/  MOV R211, R208 ;  /* 0x000000d000d37202 */ /* 0x000fe20000000f00 */
[----:B0-----:R-:W-:Y:S06]  /*2160*/  @!P2 BRA `(.L_x_46073) ;  /* 0x00000000009ca947 */ /* 0x001fec0003800000 */
        /* <DEDUP_REMOVED lines=10> */
[----:B--2--5:R-:W-:-:S12]  /*2210*/  FMUL.FTZ R145, R68, R210 ;  /* 0x000000d244917220 */ /* 0x024fd80000410000 */
[----:B0-----:R-:W-:Y:S05]  /*2220*/  @P3 BRA `(.L_x_46074) ;  /* 0x0000000000083947 */ /* 0x001fea0003800000 */
[----:B------:R-:W-:Y:S05]  /*2230*/  @P1 BRA `(.L_x_46075) ;  /* 0x0000000000081947 */ /* 0x000fea0003800000 */
[----:B------:R-:W-:Y:S05]  /*2240*/  BRA `(.L_x_46076) ;  /* 0x0000000000087947 */ /* 0x000fea0003800000 */
.L_x_46074:
[----:B------:R-:W-:-:S07]  /*2250*/  FADD.FTZ R145, R60, R145 ;  /* 0x000000913c917221 */ /* 0x000fce0000010000 */
.L_x_46075:
[----:B------:R-:W-:-:S07]  /*2260*/  MOV R64, R145 ;  /* 0x0000009100407202 */ /* 0x000fce0000000f00 */
.L_x_46076:
[----:B------:R-:W-:Y:S01]  /*2270*/  FMUL.FTZ R144, R69, R210 ;  /* 0x000000d245907220 */ /* 0x000fe20000410000 */
[----:B------:R-:W-:Y:S06]  /*2280*/  @P3 BRA `(.L_x_46077) ;  /* 0x0000000000083947 */ /* 0x000fec0003800000 */
[----:B------:R-:W-:Y:S05]  /*2290*/  @P1 BRA `(.L_x_46078) ;  /* 0x0000000000081947 */ /* 0x000fea0003800000 */
[----:B------:R-:W-:Y:S05]  /*22a0*/  BRA `(.L_x_46079) ;  /* 0x0000000000087947 */ /* 0x000fea0003800000 */
.L_x_46077:
[----:B------:R-:W-:-:S07]  /*22b0*/  FADD.FTZ R144, R61, R144 ;  /* 0x000000903d907221 */ /* 0x000fce0000010000 */
.L_x_46078:
[----:B------:R-:W-:-:S07]  /*22c0*/  MOV R65, R144 ;  /* 0x0000009000417202 */ /* 0x000fce0000000f00 */
.L_x_46079:
[----:B------:R-:W-:Y:S01]  /*22d0*/  FMUL.FTZ R177, R70, R210 ;  /* 0x000000d246b17220 */ /* 0x000fe20000410000 */
[----:B------:R-:W-:Y:S06]  /*22e0*/  @P3 BRA `(.L_x_46080) ;  /* 0x0000000000083947 */ /* 0x000fec0003800000 */
[----:B------:R-:W-:Y:S05]  /*22f0*/  @P1 BRA `(.L_x_46081) ;  /* 0x0000000000081947 */ /* 0x000fea0003800000 */
[----:B------:R-:W-:Y:S05]  /*2300*/  BRA `(.L_x_46082) ;  /* 0x0000000000087947 */ /* 0x000fea0003800000 */
.L_x_46080:
[----:B------:R-:W-:-:S07]  /*2310*/  FADD.FTZ R177, R62, R177 ;  /* 0x000000b13eb17221 */ /* 0x000fce0000010000 */
.L_x_46081:
[----:B------:R-:W-:-:S07]  /*2320*/  MOV R66, R177 ;  /* 0x000000b100427202 */ /* 0x000fce0000000f00 */
.L_x_46082:
[----:B------:R-:W-:Y:S01]  /*2330*/  FMUL.FTZ R176, R71, R210 ;  /* 0x000000d247b07220 */ /* 0x000fe20000410000 */
[----:B------:R-:W-:Y:S06]  /*2340*/  @P3 BRA `(.L_x_46083) ;  /* 0x0000000000083947 */ /* 0x000fec0003800000 */
[----:B------:R-:W-:Y:S05]  /*2350*/  @P1 BRA `(.L_x_46084) ;  /* 0x0000000000081947 */ /* 0x000fea0003800000 */
[----:B------:R-:W-:Y:S05]  /*2360*/  BRA `(.L_x_46085) ;  /* 0x0000000000087947 */ /* 0x000fea0003800000 */
.L_x_46083:
[----:B------:R-:W-:-:S07]  /*2370*/  FADD.FTZ R176, R63, R176 ;  /* 0x000000b03fb07221 */ /* 0x000fce0000010000 */
.L_x_46084:
[----:B------:R-:W-:-:S07]  /*2380*/  MOV R67, R176 ;  /* 0x000000b000437202 */ /* 0x000fce0000000f00 */
.L_x_46085:
[----:B------:R-:W0:Y:S01]  /*2390*/  @P1 LDC.64 R68, c[0x0][0x238] ;  /* 0x00008e00ff441b82 */ /* 0x000e220000000a00 */
[C---:B------:R-:W-:Y:S02]  /*23a0*/  IADD3 R211, R208.reuse, 0x20, RZ ;  /* 0x00000020d0d37810 */ /* 0x040fe40007ffe0ff */
[----:B0-----:R-:W-:-:S04]  /*23b0*/  @P1 LEA R68, P3, R208, R68, 0x4 ;  /* 0x00000044d0441211 */ /* 0x001fc800078620ff */
[----:B------:R-:W-:-:S05]  /*23c0*/  @P1 LEA.HI.X R69, R208, R69, RZ, 0x4, P3 ;  /* 0x00000045d0451211 */ /* 0x000fca00018f24ff */
[----:B------:R0:W-:Y:S04]  /*23d0*/  @P1 STG.E.128 desc[UR4][R68.64], R64 ;  /* 0x0000004044001986 */ /* 0x0001e8000c101d04 */
.L_x_46073:
[----:B------:R-:W-:Y:S05]  /*23e0*/  BSYNC B0 ;  /* 0x0000000000007941 */ /* 0x000fea0003800000 */
.L_x_46072:
        /* <DEDUP_REMOVED lines=17> */
.L_x_46088:
[----:B------:R-:W-:-:S07]  /*2500*/  FADD.FTZ R147, R60, R147 ;  /* 0x000000933c937221 */ /* 0x000fce0000010000 */
.L_x_46089:
[----:B------:R-:W-:-:S07]  /*2510*/  MOV R64, R147 ;  /* 0x0000009300407202 */ /* 0x000fce0000000f00 */
.L_x_46090:
[----:B------:R-:W-:Y:S01]  /*2520*/  FMUL.FTZ R146, R69, R210 ;  /* 0x000000d245927220 */ /* 0x000fe20000410000 */
[----:B------:R-:W-:Y:S06]  /*2530*/  @P3 BRA `(.L_x_46091) ;  /* 0x0000000000083947 */ /* 0x000fec0003800000 */
[----:B------:R-:W-:Y:S05]  /*2540*/  @P1 BRA `(.L_x_46092) ;  /* 0x0000000000081947 */ /* 0x000fea0003800000 */
[----:B------:R-:W-:Y:S05]  /*2550*/  BRA `(.L_x_46093) ;  /* 0x0000000000087947 */ /* 0x000fea0003800000 */
.L_x_46091:
[----:B------:R-:W-:-:S07]  /*2560*/  FADD.FTZ R146, R61, R146 ;  /* 0x000000923d927221 */ /* 0x000fce0000010000 */
.L_x_46092:
[----:B------:R-:W-:-:S07]  /*2570*/  MOV R65, R146 ;  /* 0x0000009200417202 */ /* 0x000fce0000000f00 */
.L_x_46093:
[----:B------:R-:W-:Y:S01]  /*2580*/  FMUL.FTZ R179, R70, R210 ;  /* 0x000000d246b37220 */ /* 0x000fe20000410000 */
[----:B------:R-:W-:Y:S06]  /*2590*/  @P3 BRA `(.L_x_46094) ;  /* 0x0000000000083947 */ /* 0x000fec0003800000 */
[----:B------:R-:W-:Y:S05]  /*25a0*/  @P1 BRA `(.L_x_46095) ;  /* 0x0000000000081947 */ /* 0x000fea0003800000 */
[----:B------:R-:W-:Y:S05]  /*25b0*/  BRA `(.L_x_46096) ;  /* 0x0000000000087947 */ /* 0x000fea0003800000 */
.L_x_46094:
[----:B------:R-:W-:-:S07]  /*25c0*/  FADD.FTZ R179, R62, R179 ;  /* 0x000000b33eb37221 */ /* 0x000fce0000010000 */
.L_x_46095:
[----:B------:R-:W-:-:S07]  /*25d0*/  MOV R66, R179 ;  /* 0x000000b300427202 */ /* 0x000fce0000000f00 */
.L_x_46096:
[----:B------:R-:W-:Y:S01]  /*25e0*/  FMUL.FTZ R178, R71, R210 ;  /* 0x000000d247b27220 */ /* 0x000fe20000410000 */
[----:B------:R-:W-:Y:S06]  /*25f0*/  @P3 BRA `(.L_x_46097) ;  /* 0x0000000000083947 */ /* 0x000fec0003800000 */
[----:B------:R-:W-:Y:S05]  /*2600*/  @P1 BRA `(.L_x_46098) ;  /* 0x0000000000081947 */ /* 0x000fea0003800000 */
[----:B------:R-:W-:Y:S05]  /*2610*/  BRA `(.L_x_46099) ;  /* 0x0000000000087947 */ /* 0x000fea0003800000 */
.L_x_46097:
[----:B------:R-:W-:-:S07]  /*2620*/  FADD.FTZ R178, R63, R178 ;  /* 0x000000b23fb27221 */ /* 0x000fce0000010000 */
.L_x_46098:
[----:B------:R-:W-:-:S07]  /*2630*/  MOV R67, R178 ;  /* 0x000000b200437202 */ /* 0x000fce0000000f00 */
.L_x_46099:
[----:B------:R-:W0:Y:S02]  /*2640*/  @P1 LDC.64 R68, c[0x0][0x238] ;  /* 0x00008e00ff441b82 */ /* 0x000e240000000a00 */
[----:B0-----:R-:W-:-:S04]  /*2650*/  @P1 LEA R68, P3, R211, R68, 0x4 ;  /* 0x00000044d3441211 */ /* 0x001fc800078620ff */
[C---:B------:R-:W-:Y:S02]  /*2660*/  @P1 LEA.HI.X R69, R211.reuse, R69, RZ, 0x4, P3 ;  /* 0x00000045d3451211 */ /* 0x040fe400018f24ff */
[----:B------:R-:W-:-:S03]  /*2670*/  IADD3 R211, R211, 0x20, RZ ;  /* 0x00000020d3d37810 */ /* 0x000fc60007ffe0ff */
[----:B------:R1:W-:Y:S04]  /*2680*/  @P1 STG.E.128 desc[UR4][R68.64], R64 ;  /* 0x0000004044001986 */ /* 0x0003e8000c101d04 */
.L_x_46087:
[----:B------:R-:W-:Y:S05]  /*2690*/  BSYNC B0 ;  /* 0x0000000000007941 */ /* 0x000fea0003800000 */
.L_x_46086:
        /* <DEDUP_REMOVED lines=17> */
.L_x_46102:
[----:B------:R-:W-:-:S07]  /*27b0*/  FADD.FTZ R149, R60, R149 ;  /* 0x000000953c957221 */ /* 0x000fce0000010000 */
.L_x_46103:
[----:B------:R-:W-:-:S07]  /*27c0*/  MOV R64, R149 ;  /* 0x0000009500407202 */ /* 0x000fce0000000f00 */
.L_x_46104:
[----:B------:R-:W-:Y:S01]  /*27d0*/  FMUL.FTZ R148, R69, R210 ;  /* 0x000000d245947220 */ /* 0x000fe20000410000 */
[----:B------:R-:W-:Y:S06]  /*27e0*/  @P3 BRA `(.L_x_46105) ;  /* 0x0000000000083947 */ /* 0x000fec0003800000 */
[----:B------:R-:W-:Y:S05]  /*27f0*/  @P1 BRA `(.L_x_46106) ;  /* 0x0000000000081947 */ /* 0x000fea0003800000 */
[----:B------:R-:W-:Y:S05]  /*2800*/  BRA `(.L_x_46107) ;  /* 0x0000000000087947 */ /* 0x000fea0003800000 */
.L_x_46105:
[----:B------:R-:W-:-:S07]  /*2810*/  FADD.FTZ R148, R61, R148 ;  /* 0x000000943d947221 */ /* 0x000fce0000010000 */
.L_x_46106:
[----:B------:R-:W-:-:S07]  /*2820*/  MOV R65, R148 ;  /* 0x0000009400417202 */ /* 0x000fce0000000f00 */
.L_x_46107:
[----:B------:R-:W-:Y:S01]  /*2830*/  FMUL.FTZ R181, R70, R210 ;  /* 0x000000d246b57220 */ /* 0x000fe20000410000 */
[----:B------:R-:W-:Y:S06]  /*2840*/  @P3 BRA `(.L_x_46108) ;  /* 0x0000000000083947 */ /* 0x000fec0003800000 */
[----:B------:R-:W-:Y:S05]  /*2850*/  @P1 BRA `(.L_x_46109) ;  /* 0x0000000000081947 */ /* 0x000fea0003800000 */
[----:B------:R-:W-:Y:S05]  /*2860*/  BRA `(.L_x_46110) ;  /* 0x0000000000087947 */ /* 0x000fea0003800000 */
.L_x_46108:
[----:B------:R-:W-:-:S07]  /*2870*/  FADD.FTZ R181, R62, R181 ;  /* 0x000000b53eb57221 */ /* 0x000fce0000010000 */
.L_x_46109:
[----:B------:R-:W-:-:S07]  /*2880*/  MOV R66, R181 ;  /* 0x000000b500427202 */ /* 0x000fce0000000f00 */
.L_x_46110:
[----:B------:R-:W-:Y:S01]  /*2890*/  FMUL.FTZ R180, R71, R210 ;  /* 0x000000d247b47220 */ /* 0x000fe20000410000 */
[----:B------:R-:W-:Y:S06]  /*28a0*/  @P3 BRA `(.L_x_46111) ;  /* 0x0000000000083947 */ /* 0x000fec0003800000 */
[----:B------:R-:W-:Y:S05]  /*28b0*/  @P1 BRA `(.L_x_46112) ;  /* 0x0000000000081947 */ /* 0x000fea0003800000 */
[----:B------:R-:W-:Y:S05]  /*28c0*/  BRA `(.L_x_46113) ;  /* 0x0000000000087947 */ /* 0x000fea0003800000 */
.L_x_46111:
[----:B------:R-:W-:-:S07]  /*28d0*/  FADD.FTZ R180, R63, R180 ;  /* 0x000000b43fb47221 */ /* 0x000fce0000010000 */
.L_x_46112:
[----:B------:R-:W-:-:S07]  /*28e0*/  MOV R67, R180 ;  /* 0x000000b400437202 */ /* 0x000fce0000000f00 */
.L_x_46113:
[----:B------:R-:W0:Y:S02]  /*28f0*/  @P1 LDC.64 R68, c[0x0][0x238] ;  /* 0x00008e00ff441b82 */ /* 0x000e240000000a00 */
[----:B0-----:R-:W-:-:S04]  /*2900*/  @P1 LEA R68, P3, R211, R68, 0x4 ;  /* 0x00000044d3441211 */ /* 0x001fc800078620ff */
[C---:B------:R-:W-:Y:S02]  /*2910*/  @P1 LEA.HI.X R69, R211.reuse, R69, RZ, 0x4, P3 ;  /* 0x00000045d3451211 */ /* 0x040fe400018f24ff */
[----:B------:R-:W-:-:S03]  /*2920*/  IADD3 R211, R211, 0x20, RZ ;  /* 0x00000020d3d37810 */ /* 0x000fc60007ffe0ff */
[----:B------:R2:W-:Y:S04]  /*2930*/  @P1 STG.E.128 desc[UR4][R68.64], R64 ;  /* 0x0000004044001986 */ /* 0x0005e8000c101d04 */
.L_x_46101:
[----:B------:R-:W-:Y:S05]  /*2940*/  BSYNC B0 ;  /* 0x0000000000007941 */ /* 0x000fea0003800000 */
.L_x_46100:
        /* <DEDUP_REMOVED lines=17> */
.L_x_46116:
[----:B------:R-:W-:-:S07]  /*2a60*/  FADD.FTZ R151, R60, R151 ;  /* 0x000000973c977221 */ /* 0x000fce0000010000 */
.L_x_46117:
[----:B------:R-:W-:-:S07]  /*2a70*/  MOV R64, R151 ;  /* 0x0000009700407202 */ /* 0x000fce0000000f00 */
.L_x_46118:
[----:B------:R-:W-:Y:S01]  /*2a80*/  FMUL.FTZ R150, R69, R210 ;  /* 0x000000d245967220 */ /* 0x000fe20000410000 */
[----:B------:R-:W-:Y:S06]  /*2a90*/  @P3 BRA `(.L_x_46119) ;  /* 0x0000000000083947 */ /* 0x000fec0003800000 */
[----:B------:R-:W-:Y:S05]  /*2aa0*/  @P1 BRA `(.L_x_46120) ;  /* 0x0000000000081947 */ /* 0x000fea0003800000 */
[----:B------:R-:W-:Y:S05]  /*2ab0*/  BRA `(.L_x_46121) ;  /* 0x0000000000087947 */ /* 0x000fea0003800000 */
.L_x_46119:
[----:B------:R-:W-:-:S07]  /*2ac0*/  FADD.FTZ R150, R61, R150 ;  /* 0x000000963d967221 */ /* 0x000fce0000010000 */
.L_x_46120:
[----:B------:R-:W-:-:S07]  /*2ad0*/  MOV R65, R150 ;  /* 0x0000009600417202 */ /* 0x000fce0000000f00 */
.L_x_46121:
[----:B------:R-:W-:Y:S01]  /*2ae0*/  FMUL.FTZ R183, R70, R210 ;  /* 0x000000d246b77220 */ /* 0x000fe20000410000 */
[----:B------:R-:W-:Y:S06]  /*2af0*/  @P3 BRA `(.L_x_46122) ;  /* 0x0000000000083947 */ /* 0x000fec0003800000 */
[----:B------:R-:W-:Y:S05]  /*2b00*/  @P1 BRA `(.L_x_46123) ;  /* 0x0000000000081947 */ /* 0x000fea0003800000 */
[----:B------:R-:W-:Y:S05]  /*2b10*/  BRA `(.L_x_46124) ;  /* 0x0000000000087947 */ /* 0x000fea0003800000 */
.L_x_46122:
[----:B------:R-:W-:-:S07]  /*2b20*/  FADD.FTZ R183, R62, R183 ;  /* 0x000000b73eb77221 */ /* 0x000fce0000010000 */
.L_x_46123:
[----:B------:R-:W-:-:S07]  /*2b30*/  MOV R66, R183 ;  /* 0x000000b700427202 */ /* 0x000fce0000000f00 */
.L_x_46124:
[----:B------:R-:W-:Y:S01]  /*2b40*/  FMUL.FTZ R182, R71, R210 ;  /* 0x000000d247b67220 */ /* 0x000fe20000410000 */
[----:B------:R-:W-:Y:S06]  /*2b50*/  @P3 BRA `(.L_x_46125) ;  /* 0x0000000000083947 */ /* 0x000fec0003800000 */
[----:B------:R-:W-:Y:S05]  /*2b60*/  @P1 BRA `(.L_x_46126) ;  /* 0x0000000000081947 */ /* 0x000fea0003800000 */
[----:B------:R-:W-:Y:S05]  /*2b70*/  BRA `(.L_x_46127) ;  /* 0x0000000000087947 */ /* 0x000fea0003800000 */
.L_x_46125:
[----:B------:R-:W-:-:S07]  /*2b80*/  FADD.FTZ R182, R63, R182 ;  /* 0x000000b63fb67221 */ /* 0x000fce0000010000 */
.L_x_46126:
[----:B------:R-:W-:-:S07]  /*2b90*/  MOV R67, R182 ;  /* 0x000000b600437202 */ /* 0x000fce0000000f00 */
.L_x_46127:
[----:B------:R-:W0:Y:S02]  /*2ba0*/  @P1 LDC.64 R68, c[0x0][0x238] ;  /* 0x00008e00ff441b82 */ /* 0x000e240000000a00 */
[----:B0-----:R-:W-:-:S04]  /*2bb0*/  @P1 LEA R68, P3, R211, R68, 0x4 ;  /* 0x00000044d3441211 */ /* 0x001fc800078620ff */
[C---:B------:R-:W-:Y:S02]  /*2bc0*/  @P1 LEA.HI.X R69, R211.reuse, R69, RZ, 0x4, P3 ;  /* 0x00000045d3451211 */ /* 0x040fe400018f24ff */
[----:B------:R-:W-:-:S03]  /*2bd0*/  IADD3 R211, R211, 0x20, RZ ;  /* 0x00000020d3d37810 */ /* 0x000fc60007ffe0ff */
[----:B------:R3:W-:Y:S04]  /*2be0*/  @P1 STG.E.128 desc[UR4][R68.64], R64 ;  /* 0x0000004044001986 */ /* 0x0007e8000c101d04 */
.L_x_46115:
[----:B------:R-:W-:Y:S05]  /*2bf0*/  BSYNC B0 ;  /* 0x0000000000007941 */ /* 0x000fea0003800000 */
.L_x_46114:
        /* <DEDUP_REMOVED lines=17> */
.L_x_46130:
[----:B------:R-:W-:-:S07]  /*2d10*/  FADD.FTZ R153, R60, R153 ;  /* 0x000000993c997221 */ /* 0x000fce0000010000 */
.L_x_46131:
[----:B------:R-:W-:-:S07]  /*2d20*/  MOV R64, R153 ;  /* 0x0000009900407202 */ /* 0x000fce0000000f00 */
.L_x_46132:
[----:B------:R-:W-:Y:S01]  /*2d30*/  FMUL.FTZ R152, R69, R210 ;  /* 0x000000d245987220 */ /* 0x000fe20000410000 */
[----:B------:R-:W-:Y:S06]  /*2d40*/  @P3 BRA `(.L_x_46133) ;  /* 0x0000000000083947 */ /* 0x000fec0003800000 */
[----:B------:R-:W-:Y:S05]  /*2d50*/  @P1 BRA `(.L_x_46134) ;  /* 0x0000000000081947 */ /* 0x000fea0003800000 */
[----:B------:R-:W-:Y:S05]  /*2d60*/  BRA `(.L_x_46135) ;  /* 0x0000000000087947 */ /* 0x000fea0003800000 */
.L_x_46133:
[----:B------:R-:W-:-:S07]  /*2d70*/  FADD.FTZ R152, R61, R152 ;  /* 0x000000983d987221 */ /* 0x000fce0000010000 */
.L_x_46134:
[----:B------:R-:W-:-:S07]  /*2d80*/  MOV R65, R152 ;  /* 0x0000009800417202 */ /* 0x000fce0000000f00 */
.L_x_46135:
[----:B------:R-:W-:Y:S01]  /*2d90*/  FMUL.FTZ R185, R70, R210 ;  /* 0x000000d246b97220 */ /* 0x000fe20000410000 */
[----:B------:R-:W-:Y:S06]  /*2da0*/  @P3 BRA `(.L_x_46136) ;  /* 0x0000000000083947 */ /* 0x000fec0003800000 */
[----:B------:R-:W-:Y:S05]  /*2db0*/  @P1 BRA `(.L_x_46137) ;  /* 0x0000000000081947 */ /* 0x000fea0003800000 */
[----:B------:R-:W-:Y:S05]  /*2dc0*/  BRA `(.L_x_46138) ;  /* 0x0000000000087947 */ /* 0x000fea0003800000 */
.L_x_46136:
[----:B------:R-:W-:-:S07]  /*2dd0*/  FADD.FTZ R185, R62, R185 ;  /* 0x000000b93eb97221 */ /* 0x000fce0000010000 */
.L_x_46137:
[----:B------:R-:W-:-:S07]  /*2de0*/  MOV R66, R185 ;  /* 0x000000b900427202 */ /* 0x000fce0000000f00 */
.L_x_46138:
[----:B------:R-:W-:Y:S01]  /*2df0*/  FMUL.FTZ R184, R71, R210 ;  /* 0x000000d247b87220 */ /* 0x000fe20000410000 */
[----:B------:R-:W-:Y:S06]  /*2e00*/  @P3 BRA `(.L_x_46139) ;  /* 0x0000000000083947 */ /* 0x000fec0003800000 */
[----:B------:R-:W-:Y:S05]  /*2e10*/  @P1 BRA `(.L_x_46140) ;  /* 0x0000000000081947 */ /* 0x000fea0003800000 */
[----:B------:R-:W-:Y:S05]  /*2e20*/  BRA `(.L_x_46141) ;  /* 0x0000000000087947 */ /* 0x000fea0003800000 */
.L_x_46139:
[----:B------:R-:W-:-:S07]  /*2e30*/  FADD.FTZ R184, R63, R184 ;  /* 0x000000b83fb87221 */ /* 0x000fce0000010000 */
.L_x_46140:
[----:B------:R-:W-:-:S07]  /*2e40*/  MOV R67, R184 ;  /* 0x000000b800437202 */ /* 0x000fce0000000f00 */
.L_x_46141:
[----:B------:R-:W0:Y:S02]  /*2e50*/  @P1 LDC.64 R68, c[0x0][0x238] ;  /* 0x00008e00ff441b82 */ /* 0x000e240000000a00 */
[----:B0-----:R-:W-:-:S04]  /*2e60*/  @P1 LEA R68, P3, R211, R68, 0x4 ;  /* 0x00000044d3441211 */ /* 0x001fc800078620ff */
[C---:B------:R-:W-:Y:S02]  /*2e70*/  @P1 LEA.HI.X R69, R211.reuse, R69, RZ, 0x4, P3 ;  /* 0x00000045d3451211 */ /* 0x040fe400018f24ff */
[----:B------:R-:W-:-:S03]  /*2e80*/  IADD3 R211, R211, 0x20, RZ ;  /* 0x00000020d3d37810 */ /* 0x000fc60007ffe0ff */
[----:B------:R4:W-:Y:S04]  /*2e90*/  @P1 STG.E.128 desc[UR4][R68.64], R64 ;  /* 0x0000004044001986 */ /* 0x0009e8000c101d04 */
.L_x_46129:
[----:B------:R-:W-:Y:S05]  /*2ea0*/  BSYNC B0 ;  /* 0x0000000000007941 */ /* 0x000fea0003800000 */
.L_x_46128:
        /* <DEDUP_REMOVED lines=17> */
.L_x_46144:
[----:B------:R-:W-:-:S07]  /*2fc0*/  FADD.FTZ R155, R60, R155 ;  /* 0x0000009b3c9b7221 */ /* 0x000fce0000010000 */
.L_x_46145:
[----:B------:R-:W-:-:S07]  /*2fd0*/  MOV R64, R155 ;  /* 0x0000009b00407202 */ /* 0x000fce0000000f00 */
.L_x_46146:
[----:B------:R-:W-:Y:S01]  /*2fe0*/  FMUL.FTZ R154, R69, R210 ;  /* 0x000000d2459a7220 */ /* 0x000fe20000410000 */
[----:B------:R-:W-:Y:S06]  /*2ff0*/  @P3 BRA `(.L_x_46147) ;  /* 0x0000000000083947 */ /* 0x000fec0003800000 */
[----:B------:R-:W-:Y:S05]  /*3000*/  @P1 BRA `(.L_x_46148) ;  /* 0x0000000000081947 */ /* 0x000fea0003800000 */
[----:B------:R-:W-:Y:S05]  /*3010*/  BRA `(.L_x_46149) ;  /* 0x0000000000087947 */ /* 0x000fea0003800000 */
.L_x_46147:
[----:B------:R-:W-:-:S07]  /*3020*/  FADD.FTZ R154, R61, R154 ;  /* 0x0000009a3d9a7221 */ /* 0x000fce0000010000 */
.L_x_46148:
[----:B------:R-:W-:-:S07]  /*3030*/  MOV R65, R154 ;  /* 0x0000009a00417202 */ /* 0x000fce0000000f00 */
.L_x_46149:
[----:B------:R-:W-:Y:S01]  /*3040*/  FMUL.FTZ R187, R70, R210 ;  /* 0x000000d246bb7220 */ /* 0x000fe20000410000 */
[----:B------:R-:W-:Y:S06]  /*3050*/  @P3 BRA `(.L_x_46150) ;  /* 0x0000000000083947 */ /* 0x000fec0003800000 */
[----:B------:R-:W-:Y:S05]  /*3060*/  @P1 BRA `(.L_x_46151) ;  /* 0x0000000000081947 */ /* 0x000fea0003800000 */
[----:B------:R-:W-:Y:S05]  /*3070*/  BRA `(.L_x_46152) ;  /* 0x0000000000087947 */ /* 0x000fea0003800000 */
.L_x_46150:
[----:B------:R-:W-:-:S07]  /*3080*/  FADD.FTZ R187, R62, R187 ;  /* 0x000000bb3ebb7221 */ /* 0x000fce0000010000 */
.L_x_46151:
[----:B------:R-:W-:-:S07]  /*3090*/  MOV R66, R187 ;  /* 0x000000bb00427202 */ /* 0x000fce0000000f00 */
.L_x_46152:
[----:B------:R-:W-:Y:S01]  /*30a0*/  FMUL.FTZ R186, R71, R210 ;  /* 0x000000d247ba7220 */ /* 0x000fe20000410000 */
[----:B------:R-:W-:Y:S06]  /*30b0*/  @P3 BRA `(.L_x_46153) ;  /* 0x0000000000083947 */ /* 0x000fec0003800000 */
[----:B------:R-:W-:Y:S05]  /*30c0*/  @P1 BRA `(.L_x_46154) ;  /* 0x0000000000081947 */ /* 0x000fea0003800000 */
[----:B------:R-:W-:Y:S05]  /*30d0*/  BRA `(.L_x_46155) ;  /* 0x0000000000087947 */ /* 0x000fea0003800000 */
.L_x_46153:
[----:B------:R-:W-:-:S07]  /*30e0*/  FADD.FTZ R186, R63, R186 ;  /* 0x000000ba3fba7221 */ /* 0x000fce0000010000 */
.L_x_46154:
[----:B------:R-:W-:-:S07]  /*30f0*/  MOV R67, R186 ;  /* 0x000000ba00437202 */ /* 0x000fce0000000f00 */
.L_x_46155:
[----:B------:R-:W0:Y:S02]  /*3100*/  @P1 LDC.64 R68, c[0x0][0x238] ;  /* 0x00008e00ff441b82 */ /* 0x000e240000000a00 */
[----:B0-----:R-:W-:-:S04]  /*3110*/  @P1 LEA R68, P3, R211, R68, 0x4 ;  /* 0x00000044d3441211 */ /* 0x001fc800078620ff */
[C---:B------:R-:W-:Y:S02]  /*3120*/  @P1 LEA.HI.X R69, R211.reuse, R69, RZ, 0x4, P3 ;  /* 0x00000045d3451211 */ /* 0x040fe400018f24ff */
[----:B------:R-:W-:-:S03]  /*3130*/  IADD3 R211, R211, 0x20, RZ ;  /* 0x00000020d3d37810 */ /* 0x000fc60007ffe0ff */
[----:B------:R0:W-:Y:S04]  /*3140*/  @P1 STG.E.128 desc[UR4][R68.64], R64 ;  /* 0x0000004044001986 */ /* 0x0001e8000c101d04 */
.L_x_46143:
[----:B------:R-:W-:Y:S05]  /*3150*/  BSYNC B0 ;  /* 0x0000000000007941 */ /* 0x000fea0003800000 */
.L_x_46142:
        /* <DEDUP_REMOVED lines=17> */
.L_x_46158:
[----:B------:R-:W-:-:S07]  /*3270*/  FADD.FTZ R157, R60, R157 ;  /* 0x0000009d3c9d7221 */ /* 0x000fce0000010000 */
.L_x_46159:
[----:B------:R-:W-:-:S07]  /*3280*/  MOV R64, R157 ;  /* 0x0000009d00407202 */ /* 0x000fce0000000f00 */
.L_x_46160:
[----:B------:R-:W-:Y:S01]  /*3290*/  FMUL.FTZ R156, R69, R210 ;  /* 0x000000d2459c7220 */ /* 0x000fe20000410000 */
[----:B------:R-:W-:Y:S06]  /*32a0*/  @P3 BRA `(.L_x_46161) ;  /* 0x0000000000083947 */ /* 0x000fec0003800000 */
[----:B------:R-:W-:Y:S05]  /*32b0*/  @P1 BRA `(.L_x_46162) ;  /* 0x0000000000081947 */ /* 0x000fea0003800000 */
[----:B------:R-:W-:Y:S05]  /*32c0*/  BRA `(.L_x_46163) ;  /* 0x0000000000087947 */ /* 0x000fea0003800000 */
.L_x_46161:
[----:B------:R-:W-:-:S07]  /*32d0*/  FADD.FTZ R156, R61, R156 ;  /* 0x0000009c3d9c7221 */ /* 0x000fce0000010000 */
.L_x_46162:
[----:B------:R-:W-:-:S07]  /*32e0*/  MOV R65, R156 ;  /* 0x0000009c00417202 */ /* 0x000fce0000000f00 */
.L_x_46163:
[----:B------:R-:W-:Y:S01]  /*32f0*/  FMUL.FTZ R189, R70, R210 ;  /* 0x000000d246bd7220 */ /* 0x000fe20000410000 */
[----:B------:R-:W-:Y:S06]  /*3300*/  @P3 BRA `(.L_x_46164) ;  /* 0x0000000000083947 */ /* 0x000fec0003800000 */
[----:B------:R-:W-:Y:S05]  /*3310*/  @P1 BRA `(.L_x_46165) ;  /* 0x0000000000081947 */ /* 0x000fea0003800000 */
[----:B------:R-:W-:Y:S05]  /*3320*/  BRA `(.L_x_46166) ;  /* 0x0000000000087947 */ /* 0x000fea0003800000 */
.L_x_46164:
[----:B------:R-:W-:-:S07]  /*3330*/  FADD.FTZ R189, R62, R189 ;  /* 0x000000bd3ebd7221 */ /* 0x000fce0000010000 */
.L_x_46165:
[----:B------:R-:W-:-:S07]  /*3340*/  MOV R66, R189 ;  /* 0x000000bd00427202 */ /* 0x000fce0000000f00 */
.L_x_46166:
[----:B------:R-:W-:Y:S01]  /*3350*/  FMUL.FTZ R188, R71, R210 ;  /* 0x000000d247bc7220 */ /* 0x000fe20000410000 */
[----:B------:R-:W-:Y:S06]  /*3360*/  @P3 BRA `(.L_x_46167) ;  /* 0x0000000000083947 */ /* 0x000fec0003800000 */
[----:B------:R-:W-:Y:S05]  /*3370*/  @P1 BRA `(.L_x_46168) ;  /* 0x0000000000081947 */ /* 0x000fea0003800000 */
[----:B------:R-:W-:Y:S05]  /*3380*/  BRA `(.L_x_46169) ;  /* 0x0000000000087947 */ /* 0x000fea0003800000 */
.L_x_46167:
[----:B------:R-:W-:-:S07]  /*3390*/  FADD.FTZ R188, R63, R188 ;  /* 0x000000bc3fbc7221 */ /* 0x000fce0000010000 */
.L_x_46168:
[----:B------:R-:W-:-:S07]  /*33a0*/  MOV R67, R188 ;  /* 0x000000bc00437202 */ /* 0x000fce0000000f00 */
.L_x_46169:
[----:B------:R-:W0:Y:S02]  /*33b0*/  @P1 LDC.64 R68, c[0x0][0x238] ;  /* 0x00008e00ff441b82 */ /* 0x000e240000000a00 */
[----:B0-----:R-:W-:-:S04]  /*33c0*/  @P1 LEA R68, P3, R211, R68, 0x4 ;  /* 0x00000044d3441211 */ /* 0x001fc800078620ff */
[C---:B------:R-:W-:Y:S02]  /*33d0*/  @P1 LEA.HI.X R69, R211.reuse, R69, RZ, 0x4, P3 ;  /* 0x00000045d3451211 */ /* 0x040fe400018f24ff */
[----:B------:R-:W-:-:S03]  /*33e0*/  IADD3 R211, R211, 0x20, RZ ;  /* 0x00000020d3d37810 */ /* 0x000fc60007ffe0ff */
[----:B------:R0:W-:Y:S04]  /*33f0*/  @P1 STG.E.128 desc[UR4][R68.64], R64 ;  /* 0x0000004044001986 */ /* 0x0001e8000c101d04 */
.L_x_46157:
[----:B------:R-:W-:Y:S05]  /*3400*/  BSYNC B0 ;  /* 0x0000000000007941 */ /* 0x000fea0003800000 */
.L_x_46156:
        /* <DEDUP_REMOVED lines=17> */
.L_x_46172:
[----:B------:R-:W-:-:S07]  /*3520*/  FADD.FTZ R159, R60, R159 ;  /* 0x0000009f3c9f7221 */ /* 0x000fce0000010000 */
.L_x_46173:
[----:B------:R-:W-:-:S07]  /*3530*/  MOV R64, R159 ;  /* 0x0000009f00407202 */ /* 0x000fce0000000f00 */
.L_x_46174:
[----:B------:R-:W-:Y:S01]  /*3540*/  FMUL.FTZ R158, R69, R210 ;  /* 0x000000d2459e7220 */ /* 0x000fe20000410000 */
[----:B------:R-:W-:Y:S06]  /*3550*/  @P3 BRA `(.L_x_46175) ;  /* 0x0000000000083947 */ /* 0x000fec0003800000 */
[----:B------:R-:W-:Y:S05]  /*3560*/  @P1 BRA `(.L_x_46176) ;  /* 0x0000000000081947 */ /* 0x000fea0003800000 */
[----:B------:R-:W-:Y:S05]  /*3570*/  BRA `(.L_x_46177) ;  /* 0x0000000000087947 */ /* 0x000fea0003800000 */
.L_x_46175:
[----:B------:R-:W-:-:S07]  /*3580*/  FADD.FTZ R158, R61, R158 ;  /* 0x0000009e3d9e7221 */ /* 0x000fce0000010000 */
.L_x_46176:
[----:B------:R-:W-:-:S07]  /*3590*/  MOV R65, R158 ;  /* 0x0000009e00417202 */ /* 0x000fce0000000f00 */
.L_x_46177:
[----:B------:R-:W-:Y:S01]  /*35a0*/  FMUL.FTZ R191, R70, R210 ;  /* 0x000000d246bf7220 */ /* 0x000fe20000410000 */
[----:B------:R-:W-:Y:S06]  /*35b0*/  @P3 BRA `(.L_x_46178) ;  /* 0x0000000000083947 */ /* 0x000fec0003800000 */
[----:B------:R-:W-:Y:S05]  /*35c0*/  @P1 BRA `(.L_x_46179) ;  /* 0x0000000000081947 */ /* 0x000fea0003800000 */
[----:B------:R-:W-:Y:S05]  /*35d0*/  BRA `(.L_x_46180) ;  /* 0x0000000000087947 */ /* 0x000fea0003800000 */
.L_x_46178:
[----:B------:R-:W-:-:S07]  /*35e0*/  FADD.FTZ R191, R62, R191 ;  /* 0x000000bf3ebf7221 */ /* 0x000fce0000010000 */
.L_x_46179:
[----:B------:R-:W-:-:S07]  /*35f0*/  MOV R66, R191 ;  /* 0x000000bf00427202 */ /* 0x000fce0000000f00 */
.L_x_46180:
[----:B------:R-:W-:Y:S01]  /*3600*/  FMUL.FTZ R190, R71, R210 ;  /* 0x000000d247be7220 */ /* 0x000fe20000410000 */
[----:B------:R-:W-:Y:S06]  /*3610*/  @P3 BRA `(.L_x_46181) ;  /* 0x0000000000083947 */ /* 0x000fec0003800000 */
[----:B------:R-:W-:Y:S05]  /*3620*/  @P1 BRA `(.L_x_46182) ;  /* 0x0000000000081947 */ /* 0x000fea0003800000 */
[----:B------:R-:W-:Y:S05]  /*3630*/  BRA `(.L_x_46183) ;  /* 0x0000000000087947 */ /* 0x000fea0003800000 */
.L_x_46181:
[----:B------:R-:W-:-:S07]  /*3640*/  FADD.FTZ R190, R63, R190 ;  /* 0x000000be3fbe7221 */ /* 0x000fce0000010000 */
.L_x_46182:
[----:B------:R-:W-:-:S07]  /*3650*/  MOV R67, R190 ;  /* 0x000000be00437202 */ /* 0x000fce0000000f00 */
.L_x_46183:
[----:B------:R-:W0:Y:S02]  /*3660*/  @P1 LDC.64 R68, c[0x0][0x238] ;  /* 0x00008e00ff441b82 */ /* 0x000e240000000a00 */
[----:B0-----:R-:W-:-:S04]  /*3670*/  @P1 LEA R68, P3, R211, R68, 0x4 ;  /* 0x00000044d3441211 */ /* 0x001fc800078620ff */
[C---:B------:R-:W-:Y:S02]  /*3680*/  @P1 LEA.HI.X R69, R211.reuse, R69, RZ, 0x4, P3 ;  /* 0x00000045d3451211 */ /* 0x040fe400018f24ff */
[----:B------:R-:W-:-:S03]  /*3690*/  IADD3 R211, R211, 0x20, RZ ;  /* 0x00000020d3d37810 */ /* 0x000fc60007ffe0ff */
[----:B------:R0:W-:Y:S04]  /*36a0*/  @P1 STG.E.128 desc[UR4][R68.64], R64 ;  /* 0x0000004044001986 */ /* 0x0001e8000c101d04 */
.L_x_46171:
[----:B------:R-:W-:Y:S05]  /*36b0*/  BSYNC B0 ;  /* 0x0000000000007941 */ /* 0x000fea0003800000 */
.L_x_46170:
        /* <DEDUP_REMOVED lines=17> */
.L_x_46186:
[----:B------:R-:W-:-:S07]  /*37d0*/  FADD.FTZ R161, R60, R161 ;  /* 0x000000a13ca17221 */ /* 0x000fce0000010000 */
.L_x_46187:
[----:B------:R-:W-:-:S07]  /*37e0*/  MOV R64, R161 ;  /* 0x000000a100407202 */ /* 0x000fce0000000f00 */
.L_x_46188:
[----:B------:R-:W-:Y:S01]  /*37f0*/  FMUL.FTZ R160, R69, R210 ;  /* 0x000000d245a07220 */ /* 0x000fe20000410000 */
[----:B------:R-:W-:Y:S06]  /*3800*/  @P3 BRA `(.L_x_46189) ;  /* 0x0000000000083947 */ /* 0x000fec0003800000 */
[----:B------:R-:W-:Y:S05]  /*3810*/  @P1 BRA `(.L_x_46190) ;  /* 0x0000000000081947 */ /* 0x000fea0003800000 */
[----:B------:R-:W-:Y:S05]  /*3820*/  BRA `(.L_x_46191) ;  /* 0x0000000000087947 */ /* 0x000fea0003800000 */
.L_x_46189:
[----:B------:R-:W-:-:S07]  /*3830*/  FADD.FTZ R160, R61, R160 ;  /* 0x000000a03da07221 */ /* 0x000fce0000010000 */
.L_x_46190:
[----:B------:R-:W-:-:S07]  /*3840*/  MOV R65, R160 ;  /* 0x000000a000417202 */ /* 0x000fce0000000f00 */
.L_x_46191:
[----:B------:R-:W-:Y:S01]  /*3850*/  FMUL.FTZ R193, R70, R210 ;  /* 0x000000d246c17220 */ /* 0x000fe20000410000 */
[----:B------:R-:W-:Y:S06]  /*3860*/  @P3 BRA `(.L_x_46192) ;  /* 0x0000000000083947 */ /* 0x000fec0003800000 */
[----:B------:R-:W-:Y:S05]  /*3870*/  @P1 BRA `(.L_x_46193) ;  /* 0x0000000000081947 */ /* 0x000fea0003800000 */
[----:B------:R-:W-:Y:S05]  /*3880*/  BRA `(.L_x_46194) ;  /* 0x0000000000087947 */ /* 0x000fea0003800000 */
.L_x_46192:
[----:B------:R-:W-:-:S07]  /*3890*/  FADD.FTZ R193, R62, R193 ;  /* 0x000000c13ec17221 */ /* 0x000fce0000010000 */
.L_x_46193:
[----:B------:R-:W-:-:S07]  /*38a0*/  MOV R66, R193 ;  /* 0x000000c100427202 */ /* 0x000fce0000000f00 */
.L_x_46194:
[----:B------:R-:W-:Y:S01]  /*38b0*/  FMUL.FTZ R192, R71, R210 ;  /* 0x000000d247c07220 */ /* 0x000fe20000410000 */
[----:B------:R-:W-:Y:S06]  /*38c0*/  @P3 BRA `(.L_x_46195) ;  /* 0x0000000000083947 */ /* 0x000fec0003800000 */
[----:B------:R-:W-:Y:S05]  /*38d0*/  @P1 BRA `(.L_x_46196) ;  /* 0x0000000000081947 */ /* 0x000fea0003800000 */
[----:B------:R-:W-:Y:S05]  /*38e0*/  BRA `(.L_x_46197) ;  /* 0x0000000000087947 */ /* 0x000fea0003800000 */
.L_x_46195:
[----:B------:R-:W-:-:S07]  /*38f0*/  FADD.FTZ R192, R63, R192 ;  /* 0x000000c03fc07221 */ /* 0x000fce0000010000 */
.L_x_46196:
[----:B------:R-:W-:-:S07]  /*3900*/  MOV R67, R192 ;  /* 0x000000c000437202 */ /* 0x000fce0000000f00 */
.L_x_46197:
[----:B------:R-:W0:Y:S02]  /*3910*/  @P1 LDC.64 R68, c[0x0][0x238] ;  /* 0x00008e00ff441b82 */ /* 0x000e240000000a00 */
[----:B0-----:R-:W-:-:S04]  /*3920*/  @P1 LEA R68, P3, R211, R68, 0x4 ;  /* 0x00000044d3441211 */ /* 0x001fc800078620ff */
[C---:B------:R-:W-:Y:S02]  /*3930*/  @P1 LEA.HI.X R69, R211.reuse, R69, RZ, 0x4, P3 ;  /* 0x00000045d3451211 */ /* 0x040fe400018f24ff */
[----:B------:R-:W-:-:S03]  /*3940*/  IADD3 R211, R211, 0x20, RZ ;  /* 0x00000020d3d37810 */ /* 0x000fc60007ffe0ff */
[----:B------:R0:W-:Y:S04]  /*3950*/  @P1 STG.E.128 desc[UR4][R68.64], R64 ;  /* 0x0000004044001986 */ /* 0x0001e8000c101d04 */
.L_x_46185:
[----:B------:R-:W-:Y:S05]  /*3960*/  BSYNC B0 ;  /* 0x0000000000007941 */ /* 0x000fea0003800000 */
.L_x_46184:
        /* <DEDUP_REMOVED lines=17> */
.L_x_46200:
[----:B------:R-:W-:-:S07]  /*3a80*/  FADD.FTZ R163, R60, R163 ;  /* 0x000000a33ca37221 */ /* 0x000fce0000010000 */
.L_x_46201:
[----:B------:R-:W-:-:S07]  /*3a90*/  MOV R64, R163 ;  /* 0x000000a300407202 */ /* 0x000fce0000000f00 */
.L_x_46202:
[----:B------:R-:W-:Y:S01]  /*3aa0*/  FMUL.FTZ R162, R69, R210 ;  /* 0x000000d245a27220 */ /* 0x000fe20000410000 */
[----:B------:R-:W-:Y:S06]  /*3ab0*/  @P3 BRA `(.L_x_46203) ;  /* 0x0000000000083947 */ /* 0x000fec0003800000 */
[----:B------:R-:W-:Y:S05]  /*3ac0*/  @P1 BRA `(.L_x_46204) ;  /* 0x0000000000081947 */ /* 0x000fea0003800000 */
[----:B------:R-:W-:Y:S05]  /*3ad0*/  BRA `(.L_x_46205) ;  /* 0x0000000000087947 */ /* 0x000fea0003800000 */
.L_x_46203:
[----:B------:R-:W-:-:S07]  /*3ae0*/  FADD.FTZ R162, R61, R162 ;  /* 0x000000a23da27221 */ /* 0x000fce0000010000 */
.L_x_46204:
[----:B------:R-:W-:-:S07]  /*3af0*/  MOV R65, R162 ;  /* 0x000000a200417202 */ /* 0x000fce0000000f00 */
.L_x_46205:
[----:B------:R-:W-:Y:S01]  /*3b00*/  FMUL.FTZ R195, R70, R210 ;  /* 0x000000d246c37220 */ /* 0x000fe20000410000 */
[----:B------:R-:W-:Y:S06]  /*3b10*/  @P3 BRA `(.L_x_46206) ;  /* 0x0000000000083947 */ /* 0x000fec0003800000 */
[----:B------:R-:W-:Y:S05]  /*3b20*/  @P1 BRA `(.L_x_46207) ;  /* 0x0000000000081947 */ /* 0x000fea0003800000 */
[----:B------:R-:W-:Y:S05]  /*3b30*/  BRA `(.L_x_46208) ;  /* 0x0000000000087947 */ /* 0x000fea0003800000 */
.L_x_46206:
[----:B------:R-:W-:-:S07]  /*3b40*/  FADD.FTZ R195, R62, R195 ;  /* 0x000000c33ec37221 */ /* 0x000fce0000010000 */
.L_x_46207:
[----:B------:R-:W-:-:S07]  /*3b50*/  MOV R66, R195 ;  /* 0x000000c300427202 */ /* 0x000fce0000000f00 */
.L_x_46208:
[----:B------:R-:W-:Y:S01]  /*3b60*/  FMUL.FTZ R194, R71, R210 ;  /* 0x000000d247c27220 */ /* 0x000fe20000410000 */
[----:B------:R-:W-:Y:S06]  /*3b70*/  @P3 BRA `(.L_x_46209) ;  /* 0x0000000000083947 */ /* 0x000fec0003800000 */
[----:B------:R-:W-:Y:S05]  /*3b80*/  @P1 BRA `(.L_x_46210) ;  /* 0x0000000000081947 */ /* 0x000fea0003800000 */
[----:B------:R-:W-:Y:S05]  /*3b90*/  BRA `(.L_x_46211) ;  /* 0x0000000000087947 */ /* 0x000fea0003800000 */
.L_x_46209:
[----:B------:R-:W-:-:S07]  /*3ba0*/  FADD.FTZ R194, R63, R194 ;  /* 0x000000c23fc27221 */ /* 0x000fce0000010000 */
.L_x_46210:
[----:B------:R-:W-:-:S07]  /*3bb0*/  MOV R67, R194 ;  /* 0x000000c200437202 */ /* 0x000fce0000000f00 */
.L_x_46211:
[----:B------:R-:W0:Y:S02]  /*3bc0*/  @P1 LDC.64 R68, c[0x0][0x238] ;  /* 0x00008e00ff441b82 */ /* 0x000e240000000a00 */
[----:B0-----:R-:W-:-:S04]  /*3bd0*/  @P1 LEA R68, P3, R211, R68, 0x4 ;  /* 0x00000044d3441211 */ /* 0x001fc800078620ff */
[C---:B------:R-:W-:Y:S02]  /*3be0*/  @P1 LEA.HI.X R69, R211.reuse, R69, RZ, 0x4, P3 ;  /* 0x00000045d3451211 */ /* 0x040fe400018f24ff */
[----:B------:R-:W-:-:S03]  /*3bf0*/  IADD3 R211, R211, 0x20, RZ ;  /* 0x00000020d3d37810 */ /* 0x000fc60007ffe0ff */
[----:B------:R0:W-:Y:S04]  /*3c00*/  @P1 STG.E.128 desc[UR4][R68.64], R64 ;  /* 0x0000004044001986 */ /* 0x0001e8000c101d04 */
.L_x_46199:
[----:B------:R-:W-:Y:S05]  /*3c10*/  BSYNC B0 ;  /* 0x0000000000007941 */ /* 0x000fea0003800000 */
.L_x_46198:
        /* <DEDUP_REMOVED lines=17> */
.L_x_46214:
[----:B------:R-:W-:-:S07]  /*3d30*/  FADD.FTZ R165, R60, R165 ;  /* 0x000000a53ca57221 */ /* 0x000fce0000010000 */
.L_x_46215:
[----:B------:R-:W-:-:S07]  /*3d40*/  MOV R64, R165 ;  /* 0x000000a500407202 */ /* 0x000fce0000000f00 */
.L_x_46216:
[----:B------:R-:W-:Y:S01]  /*3d50*/  FMUL.FTZ R164, R69, R210 ;  /* 0x000000d245a47220 */ /* 0x000fe20000410000 */
[----:B------:R-:W-:Y:S06]  /*3d60*/  @P3 BRA `(.L_x_46217) ;  /* 0x0000000000083947 */ /* 0x000fec0003800000 */
[----:B------:R-:W-:Y:S05]  /*3d70*/  @P1 BRA `(.L_x_46218) ;  /* 0x0000000000081947 */ /* 0x000fea0003800000 */
[----:B------:R-:W-:Y:S05]  /*3d80*/  BRA `(.L_x_46219) ;  /* 0x0000000000087947 */ /* 0x000fea0003800000 */
.L_x_46217:
[----:B------:R-:W-:-:S07]  /*3d90*/  FADD.FTZ R164, R61, R164 ;  /* 0x000000a43da47221 */ /* 0x000fce0000010000 */
.L_x_46218:
[----:B------:R-:W-:-:S07]  /*3da0*/  MOV R65, R164 ;  /* 0x000000a400417202 */ /* 0x000fce0000000f00 */
.L_x_46219:
[----:B------:R-:W-:Y:S01]  /*3db0*/  FMUL.FTZ R197, R70, R210 ;  /* 0x000000d246c57220 */ /* 0x000fe20000410000 */
[----:B------:R-:W-:Y:S06]  /*3dc0*/  @P3 BRA `(.L_x_46220) ;  /* 0x0000000000083947 */ /* 0x000fec0003800000 */
[----:B------:R-:W-:Y:S05]  /*3dd0*/  @P1 BRA `(.L_x_46221) ;  /* 0x0000000000081947 */ /* 0x000fea0003800000 */
[----:B------:R-:W-:Y:S05]  /*3de0*/  BRA `(.L_x_46222) ;  /* 0x0000000000087947 */ /* 0x000fea0003800000 */
.L_x_46220:
[----:B------:R-:W-:-:S07]  /*3df0*/  FADD.FTZ R197, R62, R197 ;  /* 0x000000c53ec57221 */ /* 0x000fce0000010000 */
.L_x_46221:
[----:B------:R-:W-:-:S07]  /*3e00*/  MOV R66, R197 ;  /* 0x000000c500427202 */ /* 0x000fce0000000f00 */
.L_x_46222:
[----:B------:R-:W-:Y:S01]  /*3e10*/  FMUL.FTZ R196, R71, R210 ;  /* 0x000000d247c47220 */ /* 0x000fe20000410000 */
[----:B------:R-:W-:Y:S06]  /*3e20*/  @P3 BRA `(.L_x_46223) ;  /* 0x0000000000083947 */ /* 0x000fec0003800000 */
[----:B------:R-:W-:Y:S05]  /*3e30*/  @P1 BRA `(.L_x_46224) ;  /* 0x0000000000081947 */ /* 0x000fea0003800000 */
[----:B------:R-:W-:Y:S05]  /*3e40*/  BRA `(.L_x_46225) ;  /* 0x0000000000087947 */ /* 0x000fea0003800000 */
.L_x_46223:
[----:B------:R-:W-:-:S07]  /*3e50*/  FADD.FTZ R196, R63, R196 ;  /* 0x000000c43fc47221 */ /* 0x000fce0000010000 */
.L_x_46224:
[----:B------:R-:W-:-:S07]  /*3e60*/  MOV R67, R196 ;  /* 0x000000c400437202 */ /* 0x000fce0000000f00 */
.L_x_46225:
[----:B------:R-:W0:Y:S02]  /*3e70*/  @P1 LDC.64 R68, c[0x0][0x238] ;  /* 0x00008e00ff441b82 */ /* 0x000e240000000a00 */
[----:B0-----:R-:W-:-:S04]  /*3e80*/  @P1 LEA R68, P3, R211, R68, 0x4 ;  /* 0x00000044d3441211 */ /* 0x001fc800078620ff */
[C---:B------:R-:W-:Y:S02]  /*3e90*/  @P1 LEA.HI.X R69, R211.reuse, R69, RZ, 0x4, P3 ;  /* 0x00000045d3451211 */ /* 0x040fe400018f24ff */
[----:B------:R-:W-:-:S03]  /*3ea0*/  IADD3 R211, R211, 0x20, RZ ;  /* 0x00000020d3d37810 */ /* 0x000fc60007ffe0ff */
[----:B------:R0:W-:Y:S04]  /*3eb0*/  @P1 STG.E.128 desc[UR4][R68.64], R64 ;  /* 0x0000004044001986 */ /* 0x0001e8000c101d04 */
.L_x_46213:
[----:B------:R-:W-:Y:S05]  /*3ec0*/  BSYNC B0 ;  /* 0x0000000000007941 */ /* 0x000fea0003800000 */
.L_x_46212:
        /* <DEDUP_REMOVED lines=17> */
.L_x_46228:
[----:B------:R-:W-:-:S07]  /*3fe0*/  FADD.FTZ R167, R60, R167 ;  /* 0x000000a73ca77221 */ /* 0x000fce0000010000 */
.L_x_46229:
[----:B------:R-:W-:-:S07]  /*3ff0*/  MOV R64, R167 ;  /* 0x000000a700407202 */ /* 0x000fce0000000f00 */
.L_x_46230:
[----:B------:R-:W-:Y:S01]  /*4000*/  FMUL.FTZ R166, R69, R210 ;  /* 0x000000d245a67220 */ /* 0x000fe20000410000 */
[----:B------:R-:W-:Y:S06]  /*4010*/  @P3 BRA `(.L_x_46231) ;  /* 0x0000000000083947 */ /* 0x000fec0003800000 */
[----:B------:R-:W-:Y:S05]  /*4020*/  @P1 BRA `(.L_x_46232) ;  /* 0x0000000000081947 */ /* 0x000fea0003800000 */
[----:B------:R-:W-:Y:S05]  /*4030*/  BRA `(.L_x_46233) ;  /* 0x0000000000087947 */ /* 0x000fea0003800000 */
.L_x_46231:
[----:B------:R-:W-:-:S07]  /*4040*/  FADD.FTZ R166, R61, R166 ;  /* 0x000000a63da67221 */ /* 0x000fce0000010000 */
.L_x_46232:
[----:B------:R-:W-:-:S07]  /*4050*/  MOV R65, R166 ;  /* 0x000000a600417202 */ /* 0x000fce0000000f00 */
.L_x_46233:
[----:B------:R-:W-:Y:S01]  /*4060*/  FMUL.FTZ R199, R70, R210 ;  /* 0x000000d246c77220 */ /* 0x000fe20000410000 */
[----:B------:R-:W-:Y:S06]  /*4070*/  @P3 BRA `(.L_x_46234) ;  /* 0x0000000000083947 */ /* 0x000fec0003800000 */
[----:B------:R-:W-:Y:S05]  /*4080*/  @P1 BRA `(.L_x_46235) ;  /* 0x0000000000081947 */ /* 0x000fea0003800000 */
[----:B------:R-:W-:Y:S05]  /*4090*/  BRA `(.L_x_46236) ;  /* 0x0000000000087947 */ /* 0x000fea0003800000 */
.L_x_46234:
[----:B------:R-:W-:-:S07]  /*40a0*/  FADD.FTZ R199, R62, R199 ;  /* 0x000000c73ec77221 */ /* 0x000fce0000010000 */
.L_x_46235:
[----:B------:R-:W-:-:S07]  /*40b0*/  MOV R66, R199 ;  /* 0x000000c700427202 */ /* 0x000fce0000000f00 */
.L_x_46236:
[----:B------:R-:W-:Y:S01]  /*40c0*/  FMUL.FTZ R198, R71, R210 ;  /* 0x000000d247c67220 */ /* 0x000fe20000410000 */
[----:B------:R-:W-:Y:S06]  /*40d0*/  @P3 BRA `(.L_x_46237) ;  /* 0x0000000000083947 */ /* 0x000fec0003800000 */
[----:B------:R-:W-:Y:S05]  /*40e0*/  @P1 BRA `(.L_x_46238) ;  /* 0x0000000000081947 */ /* 0x000fea0003800000 */
[----:B------:R-:W-:Y:S05]  /*40f0*/  BRA `(.L_x_46239) ;  /* 0x0000000000087947 */ /* 0x000fea0003800000 */
.L_x_46237:
[----:B------:R-:W-:-:S07]  /*4100*/  FADD.FTZ R198, R63, R198 ;  /* 0x000000c63fc67221 */ /* 0x000fce0000010000 */
.L_x_46238:
[----:B------:R-:W-:-:S07]  /*4110*/  MOV R67, R198 ;  /* 0x000000c600437202 */ /* 0x000fce0000000f00 */
.L_x_46239:
[----:B------:R-:W0:Y:S02]  /*4120*/  @P1 LDC.64 R68, c[0x0][0x238] ;  /* 0x00008e00ff441b82 */ /* 0x000e240000000a00 */
[----:B0-----:R-:W-:-:S04]  /*4130*/  @P1 LEA R68, P3, R211, R68, 0x4 ;  /* 0x00000044d3441211 */ /* 0x001fc800078620ff */
[C---:B------:R-:W-:Y:S02]  /*4140*/  @P1 LEA.HI.X R69, R211.reuse, R69, RZ, 0x4, P3 ;  /* 0x00000045d3451211 */ /* 0x040fe400018f24ff */
[----:B------:R-:W-:-:S03]  /*4150*/  IADD3 R211, R211, 0x20, RZ ;  /* 0x00000020d3d37810 */ /* 0x000fc60007ffe0ff */
[----:B------:R0:W-:Y:S04]  /*4160*/  @P1 STG.E.128 desc[UR4][R68.64], R64 ;  /* 0x0000004044001986 */ /* 0x0001e8000c101d04 */
.L_x_46227:
[----:B------:R-:W-:Y:S05]  /*4170*/  BSYNC B0 ;  /* 0x0000000000007941 */ /* 0x000fea0003800000 */
.L_x_46226:
        /* <DEDUP_REMOVED lines=17> */
.L_x_46242:
[----:B------:R-:W-:-:S07]  /*4290*/  FADD.FTZ R169, R60, R169 ;  /* 0x000000a93ca97221 */ /* 0x000fce0000010000 */
.L_x_46243:
[----:B------:R-:W-:-:S07]  /*42a0*/  MOV R64, R169 ;  /* 0x000000a900407202 */ /* 0x000fce0000000f00 */
.L_x_46244:
[----:B------:R-:W-:Y:S01]  /*42b0*/  FMUL.FTZ R168, R69, R210 ;  /* 0x000000d245a87220 */ /* 0x000fe20000410000 */
[----:B------:R-:W-:Y:S06]  /*42c0*/  @P3 BRA `(.L_x_46245) ;  /* 0x0000000000083947 */ /* 0x000fec0003800000 */
[----:B------:R-:W-:Y:S05]  /*42d0*/  @P1 BRA `(.L_x_46246) ;  /* 0x0000000000081947 */ /* 0x000fea0003800000 */
[----:B------:R-:W-:Y:S05]  /*42e0*/  BRA `(.L_x_46247) ;  /* 0x0000000000087947 */ /* 0x000fea0003800000 */
.L_x_46245:
[----:B------:R-:W-:-:S07]  /*42f0*/  FADD.FTZ R168, R61, R168 ;  /* 0x000000a83da87221 */ /* 0x000fce0000010000 */
.L_x_46246:
[----:B------:R-:W-:-:S07]  /*4300*/  MOV R65, R168 ;  /* 0x000000a800417202 */ /* 0x000fce0000000f00 */
.L_x_46247:
[----:B------:R-:W-:Y:S01]  /*4310*/  FMUL.FTZ R201, R70, R210 ;  /* 0x000000d246c97220 */ /* 0x000fe20000410000 */
[----:B------:R-:W-:Y:S06]  /*4320*/  @P3 BRA `(.L_x_46248) ;  /* 0x0000000000083947 */ /* 0x000fec0003800000 */
[----:B------:R-:W-:Y:S05]  /*4330*/  @P1 BRA `(.L_x_46249) ;  /* 0x0000000000081947 */ /* 0x000fea0003800000 */
[----:B------:R-:W-:Y:S05]  /*4340*/  BRA `(.L_x_46250) ;  /* 0x0000000000087947 */ /* 0x000fea0003800000 */
.L_x_46248:
[----:B------:R-:W-:-:S07]  /*4350*/  FADD.FTZ R201, R62, R201 ;  /* 0x000000c93ec97221 */ /* 0x000fce0000010000 */
.L_x_46249:
[----:B------:R-:W-:-:S07]  /*4360*/  MOV R66, R201 ;  /* 0x000000c900427202 */ /* 0x000fce0000000f00 */
.L_x_46250:
[----:B------:R-:W-:Y:S01]  /*4370*/  FMUL.FTZ R200, R71, R210 ;  /* 0x000000d247c87220 */ /* 0x000fe20000410000 */
[----:B------:R-:W-:Y:S06]  /*4380*/  @P3 BRA `(.L_x_46251) ;  /* 0x0000000000083947 */ /* 0x000fec0003800000 */
[----:B------:R-:W-:Y:S05]  /*4390*/  @P1 BRA `(.L_x_46252) ;  /* 0x0000000000081947 */ /* 0x000fea0003800000 */
[----:B------:R-:W-:Y:S05]  /*43a0*/  BRA `(.L_x_46253) ;  /* 0x0000000000087947 */ /* 0x000fea0003800000 */
.L_x_46251:
[----:B------:R-:W-:-:S07]  /*43b0*/  FADD.FTZ R200, R63, R200 ;  /* 0x000000c83fc87221 */ /* 0x000fce0000010000 */
.L_x_46252:
[----:B------:R-:W-:-:S07]  /*43c0*/  MOV R67, R200 ;  /* 0x000000c800437202 */ /* 0x000fce0000000f00 */
.L_x_46253:
[----:B------:R-:W0:Y:S02]  /*43d0*/  @P1 LDC.64 R68, c[0x0][0x238] ;  /* 0x00008e00ff441b82 */ /* 0x000e240000000a00 */
[----:B0-----:R-:W-:-:S04]  /*43e0*/  @P1 LEA R68, P3, R211, R68, 0x4 ;  /* 0x00000044d3441211 */ /* 0x001fc800078620ff */
[C---:B------:R-:W-:Y:S02]  /*43f0*/  @P1 LEA.HI.X R69, R211.reuse, R69, RZ, 0x4, P3 ;  /* 0x00000045d3451211 */ /* 0x040fe400018f24ff */
[----:B------:R-:W-:-:S03]  /*4400*/  IADD3 R211, R211, 0x20, RZ ;  /* 0x00000020d3d37810 */ /* 0x000fc60007ffe0ff */
[----:B------:R0:W-:Y:S04]  /*4410*/  @P1 STG.E.128 desc[UR4][R68.64], R64 ;  /* 0x0000004044001986 */ /* 0x0001e8000c101d04 */
.L_x_46241:
[----:B------:R-:W-:Y:S05]  /*4420*/  BSYNC B0 ;  /* 0x0000000000007941 */ /* 0x000fea0003800000 */
.L_x_46240:
        /* <DEDUP_REMOVED lines=17> */
.L_x_46256:
[----:B------:R-:W-:-:S07]  /*4540*/  FADD.FTZ R171, R60, R171 ;  /* 0x000000ab3cab7221 */ /* 0x000fce0000010000 */
.L_x_46257:
[----:B------:R-:W-:-:S07]  /*4550*/  MOV R64, R171 ;  /* 0x000000ab00407202 */ /* 0x000fce0000000f00 */
.L_x_46258:
[----:B------:R-:W-:Y:S01]  /*4560*/  FMUL.FTZ R170, R69, R210 ;  /* 0x000000d245aa7220 */ /* 0x000fe20000410000 */
[----:B------:R-:W-:Y:S06]  /*4570*/  @P3 BRA `(.L_x_46259) ;  /* 0x0000000000083947 */ /* 0x000fec0003800000 */
[----:B------:R-:W-:Y:S05]  /*4580*/  @P1 BRA `(.L_x_46260) ;  /* 0x0000000000081947 */ /* 0x000fea0003800000 */
[----:B------:R-:W-:Y:S05]  /*4590*/  BRA `(.L_x_46261) ;  /* 0x0000000000087947 */ /* 0x000fea0003800000 */
.L_x_46259:
[----:B------:R-:W-:-:S07]  /*45a0*/  FADD.FTZ R170, R61, R170 ;  /* 0x000000aa3daa7221 */ /* 0x000fce0000010000 */
.L_x_46260:
[----:B------:R-:W-:-:S07]  /*45b0*/  MOV R65, R170 ;  /* 0x000000aa00417202 */ /* 0x000fce0000000f00 */
.L_x_46261:
[----:B------:R-:W-:Y:S01]  /*45c0*/  FMUL.FTZ R203, R70, R210 ;  /* 0x000000d246cb7220 */ /* 0x000fe20000410000 */
[----:B------:R-:W-:Y:S06]  /*45d0*/  @P3 BRA `(.L_x_46262) ;  /* 0x0000000000083947 */ /* 0x000fec0003800000 */
[----:B------:R-:W-:Y:S05]  /*45e0*/  @P1 BRA `(.L_x_46263) ;  /* 0x0000000000081947 */ /* 0x000fea0003800000 */
[----:B------:R-:W-:Y:S05]  /*45f0*/  BRA `(.L_x_46264) ;  /* 0x0000000000087947 */ /* 0x000fea0003800000 */
.L_x_46262:
[----:B------:R-:W-:-:S07]  /*4600*/  FADD.FTZ R203, R62, R203 ;  /* 0x000000cb3ecb7221 */ /* 0x000fce0000010000 */
.L_x_46263:
[----:B------:R-:W-:-:S07]  /*4610*/  MOV R66, R203 ;  /* 0x000000cb00427202 */ /* 0x000fce0000000f00 */
.L_x_46264:
[----:B------:R-:W-:Y:S01]  /*4620*/  FMUL.FTZ R202, R71, R210 ;  /* 0x000000d247ca7220 */ /* 0x000fe20000410000 */
[----:B------:R-:W-:Y:S06]  /*4630*/  @P3 BRA `(.L_x_46265) ;  /* 0x0000000000083947 */ /* 0x000fec0003800000 */
[----:B------:R-:W-:Y:S05]  /*4640*/  @P1 BRA `(.L_x_46266) ;  /* 0x0000000000081947 */ /* 0x000fea0003800000 */
[----:B------:R-:W-:Y:S05]  /*4650*/  BRA `(.L_x_46267) ;  /* 0x0000000000087947 */ /* 0x000fea0003800000 */
.L_x_46265:
[----:B------:R-:W-:-:S07]  /*4660*/  FADD.FTZ R202, R63, R202 ;  /* 0x000000ca3fca7221 */ /* 0x000fce0000010000 */
.L_x_46266:
[----:B------:R-:W-:-:S07]  /*4670*/  MOV R67, R202 ;  /* 0x000000ca00437202 */ /* 0x000fce0000000f00 */
.L_x_46267:
[----:B------:R-:W0:Y:S02]  /*4680*/  @P1 LDC.64 R68, c[0x0][0x238] ;  /* 0x00008e00ff441b82 */ /* 0x000e240000000a00 */
[----:B0-----:R-:W-:-:S04]  /*4690*/  @P1 LEA R68, P3, R211, R68, 0x4 ;  /* 0x00000044d3441211 */ /* 0x001fc800078620ff */
[C---:B------:R-:W-:Y:S02]  /*46a0*/  @P1 LEA.HI.X R69, R211.reuse, R69, RZ, 0x4, P3 ;  /* 0x00000045d3451211 */ /* 0x040fe400018f24ff */
[----:B------:R-:W-:-:S03]  /*46b0*/  IADD3 R211, R211, 0x20, RZ ;  /* 0x00000020d3d37810 */ /* 0x000fc60007ffe0ff */
[----:B------:R0:W-:Y:S04]  /*46c0*/  @P1 STG.E.128 desc[UR4][R68.64], R64 ;  /* 0x0000004044001986 */ /* 0x0001e8000c101d04 */
.L_x_46255:
[----:B------:R-:W-:Y:S05]  /*46d0*/  BSYNC B0 ;  /* 0x0000000000007941 */ /* 0x000fea0003800000 */
.L_x_46254:
        /* <DEDUP_REMOVED lines=17> */
.L_x_46270:
[----:B------:R-:W-:-:S07]  /*47f0*/  FADD.FTZ R173, R60, R173 ;  /* 0x000000ad3cad7221 */ /* 0x000fce0000010000 */
.L_x_46271:
[----:B------:R-:W-:-:S07]  /*4800*/  MOV R64, R173 ;  /* 0x000000ad00407202 */ /* 0x000fce0000000f00 */
.L_x_46272:
[----:B------:R-:W-:Y:S01]  /*4810*/  FMUL.FTZ R172, R69, R210 ;  /* 0x000000d245ac7220 */ /* 0x000fe20000410000 */
[----:B------:R-:W-:Y:S06]  /*4820*/  @P3 BRA `(.L_x_46273) ;  /* 0x0000000000083947 */ /* 0x000fec0003800000 */
[----:B------:R-:W-:Y:S05]  /*4830*/  @P1 BRA `(.L_x_46274) ;  /* 0x0000000000081947 */ /* 0x000fea0003800000 */
[----:B------:R-:W-:Y:S05]  /*4840*/  BRA `(.L_x_46275) ;  /* 0x0000000000087947 */ /* 0x000fea0003800000 */
.L_x_46273:
[----:B------:R-:W-:-:S07]  /*4850*/  FADD.FTZ R172, R61, R172 ;  /* 0x000000ac3dac7221 */ /* 0x000fce0000010000 */
.L_x_46274:
[----:B------:R-:W-:-:S07]  /*4860*/  MOV R65, R172 ;  /* 0x000000ac00417202 */ /* 0x000fce0000000f00 */
.L_x_46275:
[----:B------:R-:W-:Y:S01]  /*4870*/  FMUL.FTZ R205, R70, R210 ;  /* 0x000000d246cd7220 */ /* 0x000fe20000410000 */
[----:B------:R-:W-:Y:S06]  /*4880*/  @P3 BRA `(.L_x_46276) ;  /* 0x0000000000083947 */ /* 0x000fec0003800000 */
[----:B------:R-:W-:Y:S05]  /*4890*/  @P1 BRA `(.L_x_46277) ;  /* 0x0000000000081947 */ /* 0x000fea0003800000 */
[----:B------:R-:W-:Y:S05]  /*48a0*/  BRA `(.L_x_46278) ;  /* 0x0000000000087947 */ /* 0x000fea0003800000 */
.L_x_46276:
[----:B------:R-:W-:-:S07]  /*48b0*/  FADD.FTZ R205, R62, R205 ;  /* 0x000000cd3ecd7221 */ /* 0x000fce0000010000 */
.L_x_46277:
[----:B------:R-:W-:-:S07]  /*48c0*/  MOV R66, R205 ;  /* 0x000000cd00427202 */ /* 0x000fce0000000f00 */
.L_x_46278:
[----:B------:R-:W-:Y:S01]  /*48d0*/  FMUL.FTZ R204, R71, R210 ;  /* 0x000000d247cc7220 */ /* 0x000fe20000410000 */
[----:B------:R-:W-:Y:S06]  /*48e0*/  @P3 BRA `(.L_x_46279) ;  /* 0x0000000000083947 */ /* 0x000fec0003800000 */
[----:B------:R-:W-:Y:S05]  /*48f0*/  @P1 BRA `(.L_x_46280) ;  /* 0x0000000000081947 */ /* 0x000fea0003800000 */
[----:B------:R-:W-:Y:S05]  /*4900*/  BRA `(.L_x_46281) ;  /* 0x0000000000087947 */ /* 0x000fea0003800000 */
.L_x_46279:
[----:B------:R-:W-:-:S07]  /*4910*/  FADD.FTZ R204, R63, R204 ;  /* 0x000000cc3fcc7221 */ /* 0x000fce0000010000 */
.L_x_46280:
[----:B------:R-:W-:-:S07]  /*4920*/  MOV R67, R204 ;  /* 0x000000cc00437202 */ /* 0x000fce0000000f00 */
.L_x_46281:
[----:B------:R-:W0:Y:S02]  /*4930*/  @P1 LDC.64 R68, c[0x0][0x238] ;  /* 0x00008e00ff441b82 */ /* 0x000e240000000a00 */
[----:B0-----:R-:W-:-:S04]  /*4940*/  @P1 LEA R68, P3, R211, R68, 0x4 ;  /* 0x00000044d3441211 */ /* 0x001fc800078620ff */
[C---:B------:R-:W-:Y:S02]  /*4950*/  @P1 LEA.HI.X R69, R211.reuse, R69, RZ, 0x4, P3 ;  /* 0x00000045d3451211 */ /* 0x040fe400018f24ff */
[----:B------:R-:W-:-:S03]  /*4960*/  IADD3 R211, R211, 0x20, RZ ;  /* 0x00000020d3d37810 */ /* 0x000fc60007ffe0ff */
[----:B------:R0:W-:Y:S04]  /*4970*/  @P1 STG.E.128 desc[UR4][R68.64], R64 ;  /* 0x0000004044001986 */ /* 0x0001e8000c101d04 */
.L_x_46269:
[----:B------:R-:W-:Y:S05]  /*4980*/  BSYNC B0 ;  /* 0x0000000000007941 */ /* 0x000fea0003800000 */
.L_x_46268:
        /* <DEDUP_REMOVED lines=17> */
.L_x_46284:
[----:B------:R-:W-:-:S07]  /*4aa0*/  FADD.FTZ R175, R60, R175 ;  /* 0x000000af3caf7221 */ /* 0x000fce0000010000 */
.L_x_46285:
[----:B------:R-:W-:-:S07]  /*4ab0*/  MOV R64, R175 ;  /* 0x000000af00407202 */ /* 0x000fce0000000f00 */
.L_x_46286:
[----:B------:R-:W-:Y:S01]  /*4ac0*/  FMUL.FTZ R174, R69, R210 ;  /* 0x000000d245ae7220 */ /* 0x000fe20000410000 */
[----:B------:R-:W-:Y:S06]  /*4ad0*/  @P3 BRA `(.L_x_46287) ;  /* 0x0000000000083947 */ /* 0x000fec0003800000 */
[----:B------:R-:W-:Y:S05]  /*4ae0*/  @P1 BRA `(.L_x_46288) ;  /* 0x0000000000081947 */ /* 0x000fea0003800000 */
[----:B------:R-:W-:Y:S05]  /*4af0*/  BRA `(.L_x_46289) ;  /* 0x0000000000087947 */ /* 0x000fea0003800000 */
.L_x_46287:
[----:B------:R-:W-:-:S07]  /*4b00*/  FADD.FTZ R174, R61, R174 ;  /* 0x000000ae3dae7221 */ /* 0x000fce0000010000 */
.L_x_46288:
[----:B------:R-:W-:-:S07]  /*4b10*/  MOV R65, R174 ;  /* 0x000000ae00417202 */ /* 0x000fce0000000f00 */
.L_x_46289:
[----:B------:R-:W-:Y:S01]  /*4b20*/  FMUL.FTZ R207, R70, R210 ;  /* 0x000000d246cf7220 */ /* 0x000fe20000410000 */
[----:B------:R-:W-:Y:S06]  /*4b30*/  @P3 BRA `(.L_x_46290) ;  /* 0x0000000000083947 */ /* 0x000fec0003800000 */
[----:B------:R-:W-:Y:S05]  /*4b40*/  @P1 BRA `(.L_x_46291) ;  /* 0x0000000000081947 */ /* 0x000fea0003800000 */
[----:B------:R-:W-:Y:S05]  /*4b50*/  BRA `(.L_x_46292) ;  /* 0x0000000000087947 */ /* 0x000fea0003800000 */
.L_x_46290:
[----:B------:R-:W-:-:S07]  /*4b60*/  FADD.FTZ R207, R62, R207 ;  /* 0x000000cf3ecf7221 */ /* 0x000fce0000010000 */
.L_x_46291:
[----:B------:R-:W-:-:S07]  /*4b70*/  MOV R66, R207 ;  /* 0x000000cf00427202 */ /* 0x000fce0000000f00 */
.L_x_46292:
[----:B------:R-:W-:Y:S01]  /*4b80*/  FMUL.FTZ R206, R71, R210 ;  /* 0x000000d247ce7220 */ /* 0x000fe20000410000 */
[----:B------:R-:W-:Y:S06]  /*4b90*/  @P3 BRA `(.L_x_46293) ;  /* 0x0000000000083947 */ /* 0x000fec0003800000 */
[----:B------:R-:W-:Y:S05]  /*4ba0*/  @P1 BRA `(.L_x_46294) ;  /* 0x0000000000081947 */ /* 0x000fea0003800000 */
[----:B------:R-:W-:Y:S05]  /*4bb0*/  BRA `(.L_x_46295) ;  /* 0x0000000000087947 */ /* 0x000fea0003800000 */
.L_x_46293:
[----:B------:R-:W-:-:S07]  /*4bc0*/  FADD.FTZ R206, R63, R206 ;  /* 0x000000ce3fce7221 */ /* 0x000fce0000010000 */
.L_x_46294:
[----:B------:R-:W-:-:S07]  /*4bd0*/  MOV R67, R206 ;  /* 0x000000ce00437202 */ /* 0x000fce0000000f00 */
.L_x_46295:
[----:B------:R-:W0:Y:S02]  /*4be0*/  @P1 LDC.64 R68, c[0x0][0x238] ;  /* 0x00008e00ff441b82 */ /* 0x000e240000000a00 */
[----:B0-----:R-:W-:-:S04]  /*4bf0*/  @P1 LEA R68, P3, R211, R68, 0x4 ;  /* 0x00000044d3441211 */ /* 0x001fc800078620ff */
[----:B------:R-:W-:-:S05]  /*4c00*/  @P1 LEA.HI.X R69, R211, R69, RZ, 0x4, P3 ;  /* 0x00000045d3451211 */ /* 0x000fca00018f24ff */
[----:B------:R0:W-:Y:S04]  /*4c10*/  @P1 STG.E.128 desc[UR4][R68.64], R64 ;  /* 0x0000004044001986 */ /* 0x0001e8000c101d04 */
.L_x_46283:
[----:B------:R-:W-:Y:S05]  /*4c20*/  BSYNC B0 ;  /* 0x0000000000007941 */ /* 0x000fea0003800000 */
.L_x_46282:
        /* <DEDUP_REMOVED lines=9> */
[----:B------:R-:W-:-:S03]  /*4cc0*/  @P3 LOP3.LUT R143, R143, 0x1000, RZ, 0xfc, !PT ;  /* 0x000010008f8f3812 */ /* 0x000fc600078efcff */
[----:B------:R-:W-:Y:S02]  /*4cd0*/  FSEL R68, R69, RZ, P2 ;  /* 0x000000ff45447208 */ /* 0x000fe40001000000 */
[----:B------:R-:W-:-:S03]  /*4ce0*/  LOP3.LUT R143, R143, 0xfffff7ff, RZ, 0xc0, !PT ;  /* 0xfffff7ff8f8f7812 */ /* 0x000fc600078ec0ff */
        /* <DEDUP_REMOVED lines=9> */
[----:B------:R-:W-:Y:S01]  /*4d80*/  @P3 FADD.FTZ R68, R180, R69 ;  /* 0x00000045b4443221 */ /* 0x000fe20000010000 */
[----:B------:R-:W-:Y:S02]  /*4d90*/  ISETP.GT.U32.AND P3, PT, R142, 0x7f, PT ;  /* 0x0000007f8e00780c */ /* 0x000fe40003f64070 */
[----:B------:R-:W-:Y:S01]  /*4da0*/  LOP3.LUT R143, R143, 0xfffffbff, RZ, 0xc0, !PT ;  /* 0xfffffbff8f8f7812 */ /* 0x000fe200078ec0ff */
        /* <DEDUP_REMOVED lines=75> */
[----:B------:R-:W-:-:S03]  /*5260*/  ISETP.GT.U32.AND P3, PT, R142, 0x1df, PT ;  /* 0x000001df8e00780c */ /* 0x000fc60003f64070 */
[----:B------:R-:W-:-:S04]  /*5270*/  FADD.FTZ R69, R173, R68 ;  /* 0x00000044ad457221 */ /* 0x000fc80000010000 */
[----:B------:R-:W-:-:S04]  /*5280*/  FADD.FTZ R70, R172, R69 ;  /* 0x00000045ac467221 */ /* 0x000fc80000010000 */
[----:B------:R-:W-:-:S04]  /*5290*/  FADD.FTZ R69, R205, R70 ;  /* 0x00000046cd457221 */ /* 0x000fc80000010000 */
[----:B------:R-:W-:-:S04]  /*52a0*/  @P3 FADD.FTZ R68, R204, R69 ;  /* 0x00000045cc443221 */ /* 0x000fc80000010000 */
        /* <DEDUP_REMOVED lines=13> */
[----:B-----5:R-:W0:Y:S02]  /*5380*/  SHFL.BFLY PT, R210, R71, 0x8, 0x1f ;  /* 0x0d001f0047d27f89 */ /* 0x020e2400000e0000 */
        /* <DEDUP_REMOVED lines=21> */
[----:B------:R-:W-:Y:S01]  /*54e0*/  @P6 FFMA.FTZ R68, R70, R70, R69 ;  /* 0x0000004646446223 */ /* 0x000fe20000010045 */
[--C-:B------:R-:W-:Y:S01]  /*54f0*/  FADD.FTZ R69, R149, -R210.reuse ;  /* 0x800000d295457221 */ /* 0x100fe20000010000 */
[----:B------:R-:W-:Y:S01]  /*5500*/  ISETP.GT.U32.AND P6, PT, R142, 0x5f, PT ;  /* 0x0000005f8e00780c */ /* 0x000fe20003fc4070 */
[----:B------:R-:W-:Y:S02]  /*5510*/  FADD.FTZ R70, R148, -R210 ;  /* 0x800000d294467221 */ /* 0x000fe40000010000 */
        /* <DEDUP_REMOVED lines=129> */
.L_x_46341:
[----:B-1----:R-:W-:Y:S01]  /*5d30*/  FADD.FTZ R214, R212, R211 ;  /* 0x000000d3d4d67221 */ /* 0x002fe20000010000 */
[----:B------:R-:W-:Y:S01]  /*5d40*/  FMUL.FTZ R211, R210, R210 ;  /* 0x000000d2d2d37220 */ /* 0x000fe20000410000 */
[----:B------:R-:W1:Y:S01]  /*5d50*/  @!P5 LDC.64 R70, c[0x0][0x250] ;  /* 0x00009400ff46db82 */ /* 0x000e620000000a00 */
[----:B------:R-:W-:Y:S01]  /*5d60*/  BSSY B0, `(.L_x_46297) ;  /* 0x000001c000007945 */ /* 0x000fe20003800000 */
[----:B------:R-:W-:Y:S02]  /*5d70*/  FFMA.FTZ R209, R214, R209, UR7 ;  /* 0x00000007d6d17e23 */ /* 0x000fe400080100d1 */
[----:B0-----:R-:W-:-:S04]  /*5d80*/  FSEL R212, R211, RZ, P0 ;  /* 0x000000ffd3d47208 */ /* 0x001fc80000000000 */
[----:B------:R-:W0:Y:S01]  /*5d90*/  @!P5 LDC.64 R68, c[0x0][0x258] ;  /* 0x00009600ff44db82 */ /* 0x000e220000000a00 */
[----:B------:R-:W-:-:S06]  /*5da0*/  FADD.FTZ R209, R209, R212 ;  /* 0x000000d4d1d17221 */ /* 0x000fcc0000010000 */
[----:B------:R-:W2:Y:S01]  /*5db0*/  MUFU.RSQ R209, R209 ;  /* 0x000000d100d17308 */ /* 0x000ea20000001400 */
[----:B-1----:R-:W-:-:S05]  /*5dc0*/  @!P5 IMAD.WIDE R70, R140, 0x4, R70 ;  /* 0x000000048c46d825 */ /* 0x002fca00078e0246 */
[----:B------:R1:W-:Y:S01]  /*5dd0*/  @!P5 STG.E desc[UR4][R70.64], R210 ;  /* 0x000000d24600d986 */ /* 0x0003e2000c101904 */
[----:B0-----:R-:W-:-:S05]  /*5de0*/  @!P5 IMAD.WIDE R68, R140, 0x4, R68 ;  /* 0x000000048c44d825 */ /* 0x001fca00078e0244 */
[----:B--2---:R1:W-:Y:S01]  /*5df0*/  @!P5 STG.E desc[UR4][R68.64], R209 ;  /* 0x000000d14400d986 */ /* 0x0043e2000c101904 */
[----:B------:R-:W-:Y:S05]  /*5e00*/  @!P2 BRA `(.L_x_46298) ;  /* 0x000000000044a947 */ /* 0x000fea0003800000 */
[----:B------:R-:W0:Y:S01]  /*5e10*/  LDC.64 R212, c[0x0][0x2b8] ;  /* 0x0000ae00ffd47b82 */ /* 0x000e220000000a00 */
[----:B-1----:R-:W-:-:S05]  /*5e20*/  FSEL R68, R210, RZ, !P0 ;  /* 0x000000ffd2447208 */ /* 0x002fca0004000000 */
        /* <DEDUP_REMOVED lines=12> */
[C---:B0-----:R-:W-:Y:S01]  /*5ef0*/  IMAD.WIDE.U32 R212, R208.reuse, 0x10, R212 ;  /* 0x00000010d0d47825 */ /* 0x041fe200078e00d4 */
[----:B------:R-:W-:-:S04]  /*5f00*/  IADD3 R208, R208, 0x20, RZ ;  /* 0x00000020d0d07810 */ /* 0x000fc80007ffe0ff */
[----:B------:R0:W-:Y:S03]  /*5f10*/  STG.E.128 desc[UR4][R212.64], R68 ;  /* 0x00000044d4007986 */ /* 0x0001e6000c101d04 */
.L_x_46298:
[----:B------:R-:W-:Y:S05]  /*5f20*/  BSYNC B0 ;  /* 0x0000000000007941 */ /* 0x000fea0003800000 */
.L_x_46297:
[----:B------:R-:W-:Y:S01]  /*5f30*/  ISETP.GE.U32.AND P3, PT, R142, 0x40, PT ;  /* 0x000000408e00780c */ /* 0x000fe20003f66070 */
[----:B------:R-:W-:-:S12]  /*5f40*/  BSSY B0, `(.L_x_46299) ;  /* 0x0000013000007945 */ /* 0x000fd80003800000 */
[----:B------:R-:W-:Y:S05]  /*5f50*/  @!P3 BRA `(.L_x_46300) ;  /* 0x000000000044b947 */ /* 0x000fea0003800000 */
[----:B0-----:R-:W0:Y:S01]  /*5f60*/  LDC.64 R212, c[0x0][0x2b8] ;  /* 0x0000ae00ffd47b82 */ /* 0x001e220000000a00 */
[----:B------:R-:W-:-:S05]  /*5f70*/  FSEL R216, R210, RZ, !P0 ;  /* 0x000000ffd2d87208 */ /* 0x000fca0004000000 */
        /* <DEDUP_REMOVED lines=15> */
.L_x_46300:
[----:B------:R-:W-:Y:S05]  /*6070*/  BSYNC B0 ;  /* 0x0000000000007941 */ /* 0x000fea0003800000 */
.L_x_46299:
[----:B------:R-:W-:Y:S01]  /*6080*/  ISETP.GE.U32.AND P3, PT, R142, 0x60, PT ;  /* 0x000000608e00780c */ /* 0x000fe20003f66070 */
[----:B------:R-:W-:-:S12]  /*6090*/  BSSY B0, `(.L_x_46301) ;  /* 0x0000013000007945 */ /* 0x000fd80003800000 */
[----:B------:R-:W-:Y:S05]  /*60a0*/  @!P3 BRA `(.L_x_46302) ;  /* 0x000000000044b947 */ /* 0x000fea0003800000 */
[----:B0-2---:R-:W0:Y:S01]  /*60b0*/  LDC.64 R212, c[0x0][0x2b8] ;  /* 0x0000ae00ffd47b82 */ /* 0x005e220000000a00 */
        /* <DEDUP_REMOVED lines=16> */
.L_x_46302:
[----:B------:R-:W-:Y:S05]  /*61c0*/  BSYNC B0 ;  /* 0x0000000000007941 */ /* 0x000fea0003800000 */
.L_x_46301:
[----:B------:R-:W-:Y:S01]  /*61d0*/  ISETP.GE.U32.AND P3, PT, R142, 0x80, PT ;  /* 0x000000808e00780c */ /* 0x000fe20003f66070 */
[----:B------:R-:W-:-:S12]  /*61e0*/  BSSY B0, `(.L_x_46303) ;  /* 0x0000013000007945 */ /* 0x000fd80003800000 */
[----:B------:R-:W-:Y:S05]  /*61f0*/  @!P3 BRA `(.L_x_46304) ;  /* 0x000000000044b947 */ /* 0x000fea0003800000 */
[----:B0-23--:R-:W0:Y:S01]  /*6200*/  LDC.64 R212, c[0x0][0x2b8] ;  /* 0x0000ae00ffd47b82 */ /* 0x00de220000000a00 */
        /* <DEDUP_REMOVED lines=16> */
.L_x_46304:
[----:B------:R-:W-:Y:S05]  /*6310*/  BSYNC B0 ;  /* 0x0000000000007941 */ /* 0x000fea0003800000 */
.L_x_46303:
[----:B------:R-:W-:Y:S01]  /*6320*/  ISETP.GE.U32.AND P3, PT, R142, 0xa0, PT ;  /* 0x000000a08e00780c */ /* 0x000fe20003f66070 */
[----:B------:R-:W-:-:S12]  /*6330*/  BSSY B0, `(.L_x_46305) ;  /* 0x0000013000007945 */ /* 0x000fd80003800000 */
[----:B------:R-:W-:Y:S05]  /*6340*/  @!P3 BRA `(.L_x_46306) ;  /* 0x000000000044b947 */ /* 0x000fea0003800000 */
[----:B0-234-:R-:W0:Y:S01]  /*6350*/  LDC.64 R212, c[0x0][0x2b8] ;  /* 0x0000ae00ffd47b82 */ /* 0x01de220000000a00 */
        /* <DEDUP_REMOVED lines=16> */
.L_x_46306:
[----:B------:R-:W-:Y:S05]  /*6460*/  BSYNC B0 ;  /* 0x0000000000007941 */ /* 0x000fea0003800000 */
.L_x_46305:
        /* <DEDUP_REMOVED lines=20> */
.L_x_46308:
[----:B------:R-:W-:Y:S05]  /*65b0*/  BSYNC B0 ;  /* 0x0000000000007941 */ /* 0x000fea0003800000 */
.L_x_46307:
        /* <DEDUP_REMOVED lines=20> */
.L_x_46310:
[----:B------:R-:W-:Y:S05]  /*6700*/  BSYNC B0 ;  /* 0x0000000000007941 */ /* 0x000fea0003800000 */
.L_x_46309:
        /* <DEDUP_REMOVED lines=20> */
.L_x_46312:
[----:B------:R-:W-:Y:S05]  /*6850*/  BSYNC B0 ;  /* 0x0000000000007941 */ /* 0x000fea0003800000 */
.L_x_46311:
        /* <DEDUP_REMOVED lines=20> */
.L_x_46314:
[----:B------:R-:W-:Y:S05]  /*69a0*/  BSYNC B0 ;  /* 0x0000000000007941 */ /* 0x000fea0003800000 */
.L_x_46313:
        /* <DEDUP_REMOVED lines=20> */
.L_x_46316:
[----:B------:R-:W-:Y:S05]  /*6af0*/  BSYNC B0 ;  /* 0x0000000000007941 */ /* 0x000fea0003800000 */
.L_x_46315:
        /* <DEDUP_REMOVED lines=20> */
.L_x_46318:
[----:B------:R-:W-:Y:S05]  /*6c40*/  BSYNC B0 ;  /* 0x0000000000007941 */ /* 0x000fea0003800000 */
.L_x_46317:
        /* <DEDUP_REMOVED lines=20> */
.L_x_46320:
[----:B------:R-:W-:Y:S05]  /*6d90*/  BSYNC B0 ;  /* 0x0000000000007941 */ /* 0x000fea0003800000 */
.L_x_46319:
        /* <DEDUP_REMOVED lines=20> */
.L_x_46322:
[----:B------:R-:W-:Y:S05]  /*6ee0*/  BSYNC B0 ;  /* 0x0000000000007941 */ /* 0x000fea0003800000 */
.L_x_46321:
        /* <DEDUP_REMOVED lines=20> */
.L_x_46324:
[----:B------:R-:W-:Y:S05]  /*7030*/  BSYNC B0 ;  /* 0x0000000000007941 */ /* 0x000fea0003800000 */
.L_x_46323:
        /* <DEDUP_REMOVED lines=20> */
.L_x_46326:
[----:B------:R-:W-:Y:S05]  /*7180*/  BSYNC B0 ;  /* 0x0000000000007941 */ /* 0x000fea0003800000 */
.L_x_46325:
[----:B------:R-:W-:Y:S01]  /*7190*/  ISETP.GE.U32.AND P3, PT, R142, 0x200, PT ;  /* 0x000002008e00780c */ /* 0x000fe20003f66070 */
[----:B------:R-:W-:-:S12]  /*71a0*/  BSSY B0, `(.L_x_46327) ;  /* 0x0000012000007945 */ /* 0x000fd80003800000 */
[----:B------:R-:W-:Y:S05]  /*71b0*/  @!P3 BRA `(.L_x_46328) ;  /* 0x000000000040b947 */ /* 0x000fea0003800000 */
[----:B01234-:R-:W0:Y:S01]  /*71c0*/  LDC.64 R68, c[0x0][0x2b8] ;  /* 0x0000ae00ff447b82 */ /* 0x01fe220000000a00 */
[----:B------:R-:W-:-:S05]  /*71d0*/  FSEL R214, R210, RZ, !P0 ;  /* 0x000000ffd2d67208 */ /* 0x000fca0004000000 */
[--C-:B------:R-:W-:Y:S01]  /*71e0*/  FADD.FTZ R70, R175, -R214.reuse ;  /* 0x800000d6af467221 */ /* 0x100fe20000010000 */
[--C-:B------:R-:W-:Y:S01]  /*71f0*/  FADD.FTZ R210, R174, -R214.reuse ;  /* 0x800000d6aed27221 */ /* 0x100fe20000010000 */
[--C-:B------:R-:W-:Y:S01]  /*7200*/  FADD.FTZ R212, R207, -R214.reuse ;  /* 0x800000d6cfd47221 */ /* 0x100fe20000010000 */
[----:B------:R-:W-:Y:S01]  /*7210*/  FADD.FTZ R214, R206, -R214 ;  /* 0x800000d6ced67221 */ /* 0x000fe20000010000 */
[C---:B------:R-:W-:Y:S01]  /*7220*/  FMUL.FTZ R70, R209.reuse, R70 ;  /* 0x00000046d1467220 */ /* 0x040fe20000410000 */
[C---:B------:R-:W-:Y:S01]  /*7230*/  FMUL.FTZ R210, R209.reuse, R210 ;  /* 0x000000d2d1d27220 */ /* 0x040fe20000410000 */
[C---:B------:R-:W-:Y:S01]  /*7240*/  FMUL.FTZ R212, R209.reuse, R212 ;  /* 0x000000d4d1d47220 */ /* 0x040fe20000410000 */
[----:B------:R-:W-:-:S04]  /*7250*/  FMUL.FTZ R71, R209, R214 ;  /* 0x000000d6d1477220 */ /* 0x000fc80000410000 */
[----:B------:R-:W-:Y:S01]  /*7260*/  FFMA.FTZ R71, R0, R71, R129 ;  /* 0x0000004700477223 */ /* 0x000fe20000010081 */
[----:B0-----:R-:W-:-:S04]  /*7270*/  IMAD.WIDE.U32 R208, R208, 0x10, R68 ;  /* 0x00000010d0d07825 */ /* 0x001fc800078e0044 */
[----:B------:R-:W-:Y:S01]  /*7280*/  FFMA.FTZ R68, R4, R70, R73 ;  /* 0x0000004604447223 */ /* 0x000fe20000010049 */
[----:B------:R-:W-:Y:S01]  /*7290*/  FFMA.FTZ R69, R3, R210, R126 ;  /* 0x000000d203457223 */ /* 0x000fe2000001007e */
[----:B------:R-:W-:-:S05]  /*72a0*/  FFMA.FTZ R70, R2, R212, R59 ;  /* 0x000000d402467223 */ /* 0x000fca000001003b */
[----:B------:R0:W-:Y:S02]  /*72b0*/  STG.E.128 desc[UR4][R208.64], R68 ;  /* 0x00000044d0007986 */ /* 0x0001e4000c101d04 */
.L_x_46328:
[----:B------:R-:W-:Y:S05]  /*72c0*/  BSYNC B0 ;  /* 0x0000000000007941 */ /* 0x000fea0003800000 */
.L_x_46327:
[----:B01234-:R-:W0:Y:S02]  /*72d0*/  LDC.64 R68, c[0x0][0x210] ;  /* 0x00008400ff447b82 */ /* 0x01fe240000000a00 */
[----:B0-----:R-:W-:-:S04]  /*72e0*/  LEA R140, R68, R140, 0x2 ;  /* 0x0000008c448c7211 */ /* 0x001fc800078e10ff */
[----:B------:R-:W-:-:S13]  /*72f0*/  ISETP.GE.AND P3, PT, R140, R69, PT ;  /* 0x000000458c00720c */ /* 0x000fda0003f66270 */
[----:B------:R-:W-:Y:S05]  /*7300*/  @!P3 BRA `(.L_x_46329) ;  /* 0xffffffac0060b947 */ /* 0x000fea000383ffff */
[----:B------:R-:W-:Y:S05]  /*7310*/  EXIT ;  /* 0x000000000000794d */ /* 0x000fea0003800000 */
.L_x_46296:
        /* <DEDUP_REMOVED lines=8> */
.L_x_46331:
[----:B------:R-:W-:Y:S05]  /*73a0*/  BSYNC B0 ;  /* 0x0000000000007941 */ /* 0x000fea0003800000 */
.L_x_46330:
        /* <DEDUP_REMOVED lines=10> */
.L_x_46332:
[----:B------:R-:W-:Y:S01]  /*7450*/  HFMA2.MMA R215, -RZ, RZ, 0, 2.384185791015625e-07 ;  /* 0x00000004ffd77435 */ /* 0x000fe200000001ff */
[----:B------:R-:W-:-:S05]  /*7460*/  MOV R70, R214 ;  /* 0x000000d600467202 */ /* 0x000fca0000000f00 */
[----:B------:R-:W-:-:S05]  /*7470*/  FADD.FTZ R70, R69, R70 ;  /* 0x0000004645467221 */ /* 0x000fca0000010000 */
[----:B------:R-:W-:-:S07]  /*7480*/  MOV R216, R70 ;  /* 0x0000004600d87202 */ /* 0x000fce0000000f00 */
[----:B------:R-:W-:Y:S05]  /*7490*/  WARPSYNC.COLLECTIVE R213, `(.L_x_46333) ;  /* 0x00000000d5087348 */ /* 0x000fea0003c00000 */
[----:B------:R0:W1:Y:S02]  /*74a0*/  SHFL.BFLY P6, R214, R216, R215, R218 ;  /* 0x0c0000d7d8d67389 */ /* 0x00006400000c00da */
[----:B01----:R-:W-:Y:S01]  /*74b0*/  ENDCOLLECTIVE ;  /* 0x000000000000791b */ /* 0x003fe20003800000 */
.L_x_46333:
[----:B------:R-:W-:Y:S01]  /*74c0*/  HFMA2.MMA R215, -RZ, RZ, 0, 4.76837158203125e-07 ;  /* 0x00000008ffd77435 */ /* 0x000fe200000001ff */
[----:B------:R-:W-:-:S05]  /*74d0*/  MOV R71, R214 ;  /* 0x000000d600477202 */ /* 0x000fca0000000f00 */
[----:B------:R-:W-:-:S05]  /*74e0*/  FADD.FTZ R71, R70, R71 ;  /* 0x0000004746477221 */ /* 0x000fca0000010000 */
[----:B------:R-:W-:-:S07]  /*74f0*/  MOV R216, R71 ;  /* 0x0000004700d87202 */ /* 0x000fce0000000f00 */
[----:B------:R-:W-:Y:S05]  /*7500*/  WARPSYNC.COLLECTIVE R213, `(.L_x_46334) ;  /* 0x00000000d5087348 */ /* 0x000fea0003c00000 */
[----:B------:R0:W1:Y:S02]  /*7510*/  SHFL.BFLY P6, R214, R216, R215, R218 ;  /* 0x0c0000d7d8d67389 */ /* 0x00006400000c00da */
[----:B01----:R-:W-:Y:S01]  /*7520*/  ENDCOLLECTIVE ;  /* 0x000000000000791b */ /* 0x003fe20003800000 */
.L_x_46334:
[----:B------:R-:W-:Y:S01]  /*7530*/  HFMA2.MMA R215, -RZ, RZ, 0, 9.5367431640625e-07 ;  /* 0x00000010ffd77435 */ /* 0x000fe200000001ff */
[----:B------:R-:W-:-:S05]  /*7540*/  MOV R210, R214 ;  /* 0x000000d600d27202 */ /* 0x000fca0000000f00 */
[----:B------:R-:W-:-:S05]  /*7550*/  FADD.FTZ R211, R71, R210 ;  /* 0x000000d247d37221 */ /* 0x000fca0000010000 */
[----:B------:R-:W-:-:S07]  /*7560*/  MOV R216, R211 ;  /* 0x000000d300d87202 */ /* 0x000fce0000000f00 */
[----:B------:R-:W-:Y:S05]  /*7570*/  WARPSYNC.COLLECTIVE R213, `(.L_x_46335) ;  /* 0x00000000d5087348 */ /* 0x000fea0003c00000 */
[----:B------:R0:W1:Y:S02]  /*7580*/  SHFL.BFLY P6, R214, R216, R215, R218 ;  /* 0x0c0000d7d8d67389 */ /* 0x00006400000c00da */
[----:B01----:R-:W-:Y:S01]  /*7590*/  ENDCOLLECTIVE ;  /* 0x000000000000791b */ /* 0x003fe20003800000 */
.L_x_46335:
        /* <DEDUP_REMOVED lines=150> */
.L_x_46336:
[----:B------:R-:W-:Y:S01]  /*7f00*/  HFMA2.MMA R215, -RZ, RZ, 0, 1.1920928955078125e-07 ;  /* 0x00000002ffd77435 */ /* 0x000fe200000001ff */
[----:B------:R-:W-:-:S05]  /*7f10*/  MOV R69, R214 ;  /* 0x000000d600457202 */ /* 0x000fca0000000f00 */
[----:B------:R-:W-:-:S05]  /*7f20*/  FADD.FTZ R69, R68, R69 ;  /* 0x0000004544457221 */ /* 0x000fca0000010000 */
[----:B------:R-:W-:-:S07]  /*7f30*/  MOV R216, R69 ;  /* 0x0000004500d87202 */ /* 0x000fce0000000f00 */
[----:B------:R-:W-:Y:S05]  /*7f40*/  WARPSYNC.COLLECTIVE R213, `(.L_x_46337) ;  /* 0x00000000d5087348 */ /* 0x000fea0003c00000 */
[----:B------:R0:W1:Y:S02]  /*7f50*/  SHFL.BFLY P6, R214, R216, R215, R218 ;  /* 0x0c0000d7d8d67389 */ /* 0x00006400000c00da */
[----:B01----:R-:W-:Y:S01]  /*7f60*/  ENDCOLLECTIVE ;  /* 0x000000000000791b */ /* 0x003fe20003800000 */
.L_x_46337:
[----:B------:R-:W-:Y:S01]  /*7f70*/  HFMA2.MMA R215, -RZ, RZ, 0, 2.384185791015625e-07 ;  /* 0x00000004ffd77435 */ /* 0x000fe200000001ff */
[----:B------:R-:W-:-:S05]  /*7f80*/  MOV R70, R214 ;  /* 0x000000d600467202 */ /* 0x000fca0000000f00 */
[----:B------:R-:W-:-:S05]  /*7f90*/  FADD.FTZ R70, R69, R70 ;  /* 0x0000004645467221 */ /* 0x000fca0000010000 */
[----:B------:R-:W-:-:S07]  /*7fa0*/  MOV R216, R70 ;  /* 0x0000004600d87202 */ /* 0x000fce0000000f00 */
[----:B------:R-:W-:Y:S05]  /*7fb0*/  WARPSYNC.COLLECTIVE R213, `(.L_x_46338) ;  /* 0x00000000d5087348 */ /* 0x000fea0003c00000 */
[----:B------:R0:W1:Y:S02]  /*7fc0*/  SHFL.BFLY P6, R214, R216, R215, R218 ;  /* 0x0c0000d7d8d67389 */ /* 0x00006400000c00da */
[----:B01----:R-:W-:Y:S01]  /*7fd0*/  ENDCOLLECTIVE ;  /* 0x000000000000791b */ /* 0x003fe20003800000 */
.L_x_46338:
[----:B------:R-:W-:Y:S01]  /*7fe0*/  HFMA2.MMA R215, -RZ, RZ, 0, 4.76837158203125e-07 ;  /* 0x00000008ffd77435 */ /* 0x000fe200000001ff */
[----:B------:R-:W-:-:S05]  /*7ff0*/  MOV R71, R214 ;  /* 0x000000d600477202 */ /* 0x000fca0000000f00 */
[----:B------:R-:W-:-:S05]  /*8000*/  FADD.FTZ R71, R70, R71 ;  /* 0x0000004746477221 */ /* 0x000fca0000010000 */
[----:B------:R-:W-:-:S07]  /*8010*/  MOV R216, R71 ;  /* 0x0000004700d87202 */ /* 0x000fce0000000f00 */
[----:B------:R-:W-:Y:S05]  /*8020*/  WARPSYNC.COLLECTIVE R213, `(.L_x_46339) ;  /* 0x00000000d5087348 */ /* 0x000fea0003c00000 */
[----:B------:R0:W1:Y:S02]  /*8030*/  SHFL.BFLY P6, R214, R216, R215, R218 ;  /* 0x0c0000d7d8d67389 */ /* 0x00006400000c00da */
[----:B01----:R-:W-:Y:S01]  /*8040*/  ENDCOLLECTIVE ;  /* 0x000000000000791b */ /* 0x003fe20003800000 */
.L_x_46339:
[----:B------:R-:W-:Y:S01]  /*8050*/  HFMA2.MMA R215, -RZ, RZ, 0, 9.5367431640625e-07 ;  /* 0x00000010ffd77435 */ /* 0x000fe200000001ff */
[----:B------:R-:W-:-:S05]  /*8060*/  MOV R212, R214 ;  /* 0x000000d600d47202 */ /* 0x000fca0000000f00 */
[----:B------:R-:W-:-:S05]  /*8070*/  FADD.FTZ R212, R71, R212 ;  /* 0x000000d447d47221 */ /* 0x000fca0000010000 */
[----:B------:R-:W-:-:S07]  /*8080*/  MOV R216, R212 ;  /* 0x000000d400d87202 */ /* 0x000fce0000000f00 */
[----:B------:R-:W-:Y:S05]  /*8090*/  WARPSYNC.COLLECTIVE R213, `(.L_x_46340) ;  /* 0x00000000d5087348 */ /* 0x000fea0003c00000 */
[----:B------:R0:W1:Y:S02]  /*80a0*/  SHFL.BFLY P6, R214, R216, R215, R218 ;  /* 0x0c0000d7d8d67389 */ /* 0x00006400000c00da */
[----:B01----:R-:W-:Y:S01]  /*80b0*/  ENDCOLLECTIVE ;  /* 0x000000000000791b */ /* 0x003fe20003800000 */
.L_x_46340:
[----:B------:R-:W-:Y:S01]  /*80c0*/  MOV R211, R214 ;  /* 0x000000d600d37202 */ /* 0x000fe20000000f00 */
[----:B------:R-:W-:Y:S06]  /*80d0*/  BRA `(.L_x_46341) ;  /* 0xffffffdc00147947 */ /* 0x000fec000383ffff */
.L_x_46342:
        /* <DEDUP_REMOVED lines=10> */
.L_x_58448:


//--------------------- .text._ZN10layer_norm13ln_fwd_kernelINS_13Kernel_traitsI6__halfffffjLj2048ELj1ELj4ELj1ELj16ENS_18Kernel_traits_baseILj2048ES2_ffffjLj128EEEEELb0ELb0ELb0ELb1EEEvNS_9FwdParamsE --------------------------
	.section	.text._ZN10layer_norm13ln_fwd_kernelINS_13Kernel_traitsI6__halfffffjLj2048ELj1ELj4ELj1ELj16ENS_18Kernel_traits_baseILj2048ES2_ffffjLj128EEEEELb0ELb0ELb0ELb1EEEvNS_9FwdParamsE,"ax",@progbits
	.align	128
        .global         _ZN10layer_norm13ln_fwd_kernelINS_13Kernel_traitsI6__halfffffjLj2048ELj1ELj4ELj1ELj16ENS_18Kernel_traits_baseILj2048ES2_ffffjLj128EEEEELb0ELb0ELb0ELb1EEEvNS_9FwdParamsE
        .type           _ZN10layer_norm13ln_fwd_kernelINS_13Kernel_traitsI6__halfffffjLj2048ELj1ELj4ELj1ELj16ENS_18Kernel_traits_baseILj2048ES2_ffffjLj128EEEEELb0ELb0ELb0ELb1EEEvNS_9FwdParamsE,@function
        .size           _ZN10layer_norm13ln_fwd_kernelINS_13Kernel_traitsI6__halfffffjLj2048ELj1ELj4ELj1ELj16ENS_18Kernel_traits_baseILj2048ES2_ffffjLj128EEEEELb0ELb0ELb0ELb1EEEvNS_9FwdParamsE,(.L_x_58449 - _ZN10layer_norm13ln_fwd_kernelINS_13Kernel_traitsI6__halfffffjLj2048ELj1ELj4ELj1ELj16ENS_18Kernel_traits_baseILj2048ES2_ffffjLj128EEEEELb0ELb0ELb0ELb1EEEvNS_9FwdParamsE)
        .other          _ZN10layer_norm13ln_fwd_kernelINS_13Kernel_traitsI6__halfffffjLj2048ELj1ELj4ELj1ELj16ENS_18Kernel_traits_baseILj2048ES2_ffffjLj128EEEEELb0ELb0ELb0ELb1EEEvNS_9FwdParamsE,@"STO_CUDA_ENTRY STV_DEFAULT"
_ZN10layer_norm13ln_fwd_kernelINS_13Kernel_traitsI6__halfffffjLj2048ELj1ELj4ELj1ELj16ENS_18Kernel_traits_baseILj2048ES2_ffffjLj128EEEEELb0ELb0ELb0ELb1EEEvNS_9FwdParamsE:
.text._ZN10layer_norm13ln_fwd_kernelINS_13Kernel_traitsI6__halfffffjLj2048ELj1ELj4ELj1ELj16ENS_18Kernel_traits_baseILj2048ES2_ffffjLj128EEEEELb0ELb0ELb0ELb1EEEvNS_9FwdParamsE:
[----:B------:R-:W-:Y:S01]  /*0000*/  LDC R1, c[0x0][0x28] ;  /* 0x00000a00ff017b82 */ /* 0x000fe20000000800 */
[----:B------:R-:W0:Y:S01]  /*0010*/  S2R R41, SR_TID.X ;  /* 0x0000000000297919 */ /* 0x000e220000002100 */
[----:B------:R-:W-:Y:S01]  /*0020*/  ULDC.64 UR6, c[0x0][0x2c8] ;  /* 0x0000b20000067ab9 */ /* 0x000fe20000000a00 */
[----:B------:R-:W-:Y:S01]  /*0030*/  ULDC.64 UR4, c[0x0][0x208] ;  /* 0x0000820000047ab9 */ /* 0x000fe20000000a00 */
[----:B------:R-:W-:Y:S01]  /*0040*/  ISETP.NE.U32.AND P2, PT, RZ, UR6, PT ;  /* 0x00000006ff007c0c */ /* 0x000fe2000bf45070 */
[----:B------:R-:W1:Y:S03]  /*0050*/  S2R R16, SR_CTAID.X ;  /* 0x0000000000107919 */ /* 0x000e660000002500 */
[----:B------:R-:W2:Y:S01]  /*0060*/  LDC.64 R26, c[0x0][0x270] ;  /* 0x00009c00ff1a7b82 */ /* 0x000ea20000000a00 */
[----:B------:R-:W-:Y:S01]  /*0070*/  ULDC UR10, c[0x0][0x214] ;  /* 0x00008500000a7ab9 */ /* 0x000fe20000000800 */
[----:B------:R-:W-:Y:S01]  /*0080*/  ISETP.NE.AND.EX P2, PT, RZ, UR7, PT, P2 ;  /* 0x00000007ff007c0c */ /* 0x000fe2000bf45320 */
[----:B------:R-:W-:-:S05]  /*0090*/  ULDC.64 UR8, c[0x0][0x230] ;  /* 0x00008c0000087ab9 */ /* 0x000fca0000000a00 */
[----:B------:R-:W3:Y:S01]  /*00a0*/  LDC.64 R14, c[0x0][0x260] ;  /* 0x00009800ff0e7b82 */ /* 0x000ee20000000a00 */
[----:B0-----:R-:W-:-:S06]  /*00b0*/  LOP3.LUT R249, R41, 0x1f, RZ, 0xc0, !PT ;  /* 0x0000001f29f97812 */ /* 0x001fcc00078ec0ff */
[C---:B------:R-:W-:Y:S02]  /*00c0*/  @P2 LEA R2, P0, R249.reuse, UR6, 0x3 ;  /* 0x00000006f9022c11 */ /* 0x040fe4000f8018ff */
[C---:B------:R-:W-:Y:S02]  /*00d0*/  LOP3.LUT R245, R249.reuse, 0x20, RZ, 0xfc, !PT ;  /* 0x00000020f9f57812 */ /* 0x040fe400078efcff */
[----:B------:R-:W-:Y:S02]  /*00e0*/  LOP3.LUT R241, R249, 0x40, RZ, 0xfc, !PT ;  /* 0x00000040f9f17812 */ /* 0x000fe400078efcff */
[----:B------:R-:W-:Y:S02]  /*00f0*/  @P2 IADD3.X R3, RZ, UR7, RZ, P0, !PT ;  /* 0x00000007ff032c10 */ /* 0x000fe400087fe4ff */
[----:B------:R-:W-:Y:S02]  /*0100*/  @P2 LEA R4, P1, R245, UR6, 0x3 ;  /* 0x00000006f5042c11 */ /* 0x000fe4000f8218ff */
[----:B------:R-:W-:Y:S01]  /*0110*/  @P2 LEA R6, P0, R241, UR6, 0x3 ;  /* 0x00000006f1062c11 */ /* 0x000fe2000f8018ff */
[----:B------:R0:W5:Y:S01]  /*0120*/  @P2 LDG.E.64 R106, desc[UR4][R2.64] ;  /* 0x00000004026a2981 */ /* 0x000162000c1e1b00 */
[----:B------:R-:W-:-:S02]  /*0130*/  LOP3.LUT R237, R249, 0x60, RZ, 0xfc, !PT ;  /* 0x00000060f9ed7812 */ /* 0x000fc400078efcff */
[----:B------:R-:W-:Y:S02]  /*0140*/  LOP3.LUT R233, R249, 0x80, RZ, 0xfc, !PT ;  /* 0x00000080f9e97812 */ /* 0x000fe400078efcff */
[----:B------:R-:W-:Y:S02]  /*0150*/  @P2 LEA.HI.X R5, R245, UR7, RZ, 0x3, P1 ;  /* 0x00000007f5052c11 */ /* 0x000fe400088f1cff */
[----:B------:R-:W-:Y:S02]  /*0160*/  @P2 LEA.HI.X R7, R241, UR7, RZ, 0x3, P0 ;  /* 0x00000007f1072c11 */ /* 0x000fe400080f1cff */
[----:B------:R-:W-:Y:S01]  /*0170*/  @P2 LEA R8, P1, R237, UR6, 0x3 ;  /* 0x00000006ed082c11 */ /* 0x000fe2000f8218ff */
[----:B------:R4:W5:Y:S01]  /*0180*/  @P2 LDG.E.64 R104, desc[UR4][R4.64] ;  /* 0x0000000404682981 */ /* 0x000962000c1e1b00 */
[----:B------:R-:W-:Y:S02]  /*0190*/  @P2 LEA R10, P0, R233, UR6, 0x3 ;  /* 0x00000006e90a2c11 */ /* 0x000fe4000f8018ff */
[C---:B------:R-:W-:Y:S01]  /*01a0*/  LOP3.LUT R229, R249.reuse, 0xa0, RZ, 0xfc, !PT ;  /* 0x000000a0f9e57812 */ /* 0x040fe200078efcff */
[----:B------:R1:W5:Y:S01]  /*01b0*/  @P2 LDG.E.64 R102, desc[UR4][R6.64] ;  /* 0x0000000406662981 */ /* 0x000362000c1e1b00 */
[----:B------:R-:W-:-:S02]  /*01c0*/  LOP3.LUT R225, R249, 0xc0, RZ, 0xfc, !PT ;  /* 0x000000c0f9e17812 */ /* 0x000fc400078efcff */
[----:B------:R-:W-:Y:S02]  /*01d0*/  @P2 LEA.HI.X R9, R237, UR7, RZ, 0x3, P1 ;  /* 0x00000007ed092c11 */ /* 0x000fe400088f1cff */
[----:B------:R-:W-:Y:S02]  /*01e0*/  @P2 LEA.HI.X R11, R233, UR7, RZ, 0x3, P0 ;  /* 0x00000007e90b2c11 */ /* 0x000fe400080f1cff */
[----:B------:R-:W-:Y:S01]  /*01f0*/  @P2 LEA R12, P1, R229, UR6, 0x3 ;  /* 0x00000006e50c2c11 */ /* 0x000fe2000f8218ff */
[----:B------:R-:W5:Y:S01]  /*0200*/  @P2 LDG.E.64 R100, desc[UR4][R8.64] ;  /* 0x0000000408642981 */ /* 0x000f62000c1e1b00 */
[----:B0-----:R-:W-:Y:S02]  /*0210*/  @P2 LEA R2, P0, R225, UR6, 0x3 ;  /* 0x00000006e1022c11 */ /* 0x001fe4000f8018ff */
[C---:B------:R-:W-:Y:S01]  /*0220*/  LOP3.LUT R217, R249.reuse, 0xe0, RZ, 0xfc, !PT ;  /* 0x000000e0f9d97812 */ /* 0x040fe200078efcff */
[----:B------:R0:W5:Y:S01]  /*0230*/  @P2 LDG.E.64 R98, desc[UR4][R10.64] ;  /* 0x000000040a622981 */ /* 0x000162000c1e1b00 */
[----:B------:R-:W-:-:S02]  /*0240*/  LOP3.LUT R213, R249, 0x100, RZ, 0xfc, !PT ;  /* 0x00000100f9d57812 */ /* 0x000fc400078efcff */
[----:B------:R-:W-:Y:S02]  /*0250*/  @P2 LEA.HI.X R13, R229, UR7, RZ, 0x3, P1 ;  /* 0x00000007e50d2c11 */ /* 0x000fe400088f1cff */
[----:B------:R-:W-:Y:S02]  /*0260*/  @P2 LEA.HI.X R3, R225, UR7, RZ, 0x3, P0 ;  /* 0x00000007e1032c11 */ /* 0x000fe400080f1cff */
[----:B----4-:R-:W-:Y:S01]  /*0270*/  @P2 LEA R4, P1, R217, UR6, 0x3 ;  /* 0x00000006d9042c11 */ /* 0x010fe2000f8218ff */
[----:B------:R-:W5:Y:S01]  /*0280*/  @P2 LDG.E.64 R96, desc[UR4][R12.64] ;  /* 0x000000040c602981 */ /* 0x000f62000c1e1b00 */
[----:B-1----:R-:W-:Y:S02]  /*0290*/  @P2 LEA R6, P0, R213, UR6, 0x3 ;  /* 0x00000006d5062c11 */ /* 0x002fe4000f8018ff */
[C---:B------:R-:W-:Y:S01]  /*02a0*/  LOP3.LUT R143, R249.reuse, 0x140, RZ, 0xfc, !PT ;  /* 0x00000140f98f7812 */ /* 0x040fe200078efcff */
[----:B------:R-:W5:Y:S01]  /*02b0*/  @P2 LDG.E.64 R94, desc[UR4][R2.64] ;  /* 0x00000004025e2981 */ /* 0x000f62000c1e1b00 */
[----:B------:R-:W-:-:S02]  /*02c0*/  LOP3.LUT R17, R249, 0x120, RZ, 0xfc, !PT ;  /* 0x00000120f9117812 */ /* 0x000fc400078efcff */
[----:B------:R-:W-:Y:S02]  /*02d0*/  @P2 LEA.HI.X R5, R217, UR7, RZ, 0x3, P1 ;  /* 0x00000007d9052c11 */ /* 0x000fe400088f1cff */
[----:B------:R-:W-:Y:S02]  /*02e0*/  @P2 LEA.HI.X R7, R213, UR7, RZ, 0x3, P0 ;  /* 0x00000007d5072c11 */ /* 0x000fe400080f1cff */
[----:B0-----:R-:W-:Y:S01]  /*02f0*/  @P2 LEA R10, P0, R143, UR6, 0x3 ;  /* 0x000000068f0a2c11 */ /* 0x001fe2000f8018ff */
[----:B------:R0:W5:Y:S01]  /*0300*/  @P2 LDG.E.64 R92, desc[UR4][R4.64] ;  /* 0x00000004045c2981 */ /* 0x000162000c1e1b00 */
[----:B------:R-:W-:Y:S02]  /*0310*/  @P2 LEA R8, P1, R17, UR6, 0x3 ;  /* 0x0000000611082c11 */ /* 0x000fe4000f8218ff */
[C---:B------:R-:W-:Y:S01]  /*0320*/  LOP3.LUT R19, R249.reuse, 0x180, RZ, 0xfc, !PT ;  /* 0x00000180f9137812 */ /* 0x040fe200078efcff */
[----:B------:R1:W5:Y:S01]  /*0330*/  @P2 LDG.E.64 R90, desc[UR4][R6.64] ;  /* 0x00000004065a2981 */ /* 0x000362000c1e1b00 */
        /* <DEDUP_REMOVED lines=15> */
[----:B-1----:R-:W-:Y:S01]  /*0430*/  @P2 LEA R6, P1, R21, UR6, 0x3 ;  /* 0x0000000615062c11 */ /* 0x002fe2000f8218ff */
[----:B------:R0:W5:Y:S01]  /*0440*/  @P2 LDG.E.64 R84, desc[UR4][R2.64] ;  /* 0x0000000402542981 */ /* 0x000162000c1e1b00 */
[----:B------:R-:W-:-:S02]  /*0450*/  @P2 LEA.HI.X R51, R23, UR7, RZ, 0x3, P0 ;  /* 0x0000000717332c11 */ /* 0x000fc400080f1cff */
[----:B------:R-:W-:Y:S02]  /*0460*/  @P2 LEA.HI.X R49, R25, UR7, RZ, 0x3, P3 ;  /* 0x0000000719312c11 */ /* 0x000fe400098f1cff */
[----:B------:R-:W-:Y:S01]  /*0470*/  @P2 LEA.HI.X R7, R21, UR7, RZ, 0x3, P1 ;  /* 0x0000000715072c11 */ /* 0x000fe200088f1cff */
[----:B------:R-:W-:Y:S01]  /*0480*/  ULDC.64 UR6, c[0x0][0x260] ;  /* 0x0000980000067ab9 */ /* 0x000fe20000000a00 */
[----:B------:R-:W5:Y:S04]  /*0490*/  @P2 LDG.E.64 R50, desc[UR4][R50.64] ;  /* 0x0000000432322981 */ /* 0x000f68000c1e1b00 */
[----:B------:R0:W5:Y:S04]  /*04a0*/  @P2 LDG.E.64 R52, desc[UR4][R6.64] ;  /* 0x0000000406342981 */ /* 0x000168000c1e1b00 */
[----:B------:R-:W5:Y:S01]  /*04b0*/  @P2 LDG.E.64 R48, desc[UR4][R48.64] ;  /* 0x0000000430302981 */ /* 0x000f62000c1e1b00 */
[----:B------:R-:W-:-:S02]  /*04c0*/  SHF.L.U32 R0, R41, 0x3, RZ ;  /* 0x0000000329007819 */ /* 0x000fc400000006ff */
[----:B------:R-:W-:-:S04]  /*04d0*/  SHF.R.U32.HI R41, RZ, 0x5, R41 ;  /* 0x00000005ff297819 */ /* 0x000fc80000011629 */
[----:B------:R-:W-:-:S04]  /*04e0*/  LEA R41, R16, R41, 0x2 ;  /* 0x0000002910297211 */ /* 0x000fc800078e10ff */
[----:B------:R-:W-:Y:S02]  /*04f0*/  ISETP.GE.AND P1, PT, R41, UR10, PT ;  /* 0x0000000a29007c0c */ /* 0x000fe4000bf26270 */
[----:B------:R-:W-:Y:S02]  /*0500*/  LOP3.LUT R0, R0, 0xf8, RZ, 0xc0, !PT ;  /* 0x000000f800007812 */ /* 0x000fe400078ec0ff */
[----:B--2---:R-:W-:Y:S02]  /*0510*/  LOP3.LUT P0, RZ, R26, UR8, RZ, 0xfc, !PT ;  /* 0x000000081aff7c12 */ /* 0x004fe4000f80fcff */
[----:B------:R-:W-:Y:S02]  /*0520*/  IADD3 R12, P3, R0, UR6, RZ ;  /* 0x00000006000c7c10 */ /* 0x000fe4000ff7e0ff */
[----:B------:R-:W-:Y:S02]  /*0530*/  LOP3.LUT P0, RZ, R27, UR9, RZ, 0xfc, P0 ;  /* 0x000000091bff7c12 */ /* 0x000fe4000800fcff */
[----:B------:R-:W-:Y:S01]  /*0540*/  IADD3.X R13, RZ, UR7, RZ, P3, !PT ;  /* 0x00000007ff0d7c10 */ /* 0x000fe20009ffe4ff */
[----:B---3--:R-:W-:-:S02]  /*0550*/  IMAD.WIDE.U32 R244, R245, 0x8, R14 ;  /* 0x00000008f5f47825 */ /* 0x008fc400078e000e */
[----:B0-----:R-:W-:Y:S08]  /*0560*/  @P1 EXIT ;  /* 0x000000000000194d */ /* 0x001ff00003800000 */
[--C-:B------:R-:W-:Y:S01]  /*0570*/  IMAD.WIDE.U32 R216, R217, 0x8, R14.reuse ;  /* 0x00000008d9d87825 */ /* 0x100fe200078e000e */
[----:B------:R-:W2:Y:S03]  /*0580*/  LDG.E.64 R12, desc[UR4][R12.64] ;  /* 0x000000040c0c7981 */ /* 0x000ea6000c1e1b00 */
[--C-:B------:R-:W-:Y:S01]  /*0590*/  IMAD.WIDE.U32 R212, R213, 0x8, R14.reuse ;  /* 0x00000008d5d47825 */ /* 0x100fe200078e000e */
[----:B------:R-:W3:Y:S03]  /*05a0*/  LDG.E.64 R244, desc[UR4][R244.64] ;  /* 0x00000004f4f47981 */ /* 0x000ee6000c1e1b00 */
[--C-:B------:R-:W-:Y:S01]  /*05b0*/  IMAD.WIDE.U32 R142, R143, 0x8, R14.reuse ;  /* 0x000000088f8e7825 */ /* 0x100fe200078e000e */
[----:B------:R-:W4:Y:S03]  /*05c0*/  LDG.E.64 R216, desc[UR4][R216.64] ;  /* 0x00000004d8d87981 */ /* 0x000f26000c1e1b00 */
        /* <DEDUP_REMOVED lines=20> */
[----:B------:R-:W-:Y:S01]  /*0710*/  IMAD.WIDE.U32 R2, R25, 0x8, R14 ;  /* 0x0000000819027825 */ /* 0x000fe200078e000e */
[----:B------:R-:W4:Y:S01]  /*0720*/  LDG.E.64 R6, desc[UR4][R6.64] ;  /* 0x0000000406067981 */ /* 0x000f22000c1e1b00 */
[----:B-----5:R-:W-:-:S02]  /*0730*/  @!P2 CS2R R106, SRZ ;  /* 0x00000000006aa805 */ /* 0x020fc4000001ff00 */
[----:B------:R-:W-:Y:S02]  /*0740*/  @!P2 CS2R R104, SRZ ;  /* 0x000000000068a805 */ /* 0x000fe4000001ff00 */
[----:B------:R-:W-:Y:S01]  /*0750*/  @!P2 CS2R R102, SRZ ;  /* 0x000000000066a805 */ /* 0x000fe2000001ff00 */
[----:B------:R-:W4:Y:S01]  /*0760*/  LDG.E.64 R4, desc[UR4][R4.64] ;  /* 0x0000000404047981 */ /* 0x000f22000c1e1b00 */
[----:B------:R-:W-:Y:S02]  /*0770*/  @!P2 CS2R R100, SRZ ;  /* 0x000000000064a805 */ /* 0x000fe4000001ff00 */
[----:B------:R-:W-:Y:S02]  /*0780*/  @!P2 CS2R R98, SRZ ;  /* 0x000000000062a805 */ /* 0x000fe4000001ff00 */
[----:B------:R-:W-:Y:S01]  /*0790*/  @!P2 CS2R R96, SRZ ;  /* 0x000000000060a805 */ /* 0x000fe2000001ff00 */
[----:B------:R-:W4:Y:S01]  /*07a0*/  LDG.E.64 R2, desc[UR4][R2.64] ;  /* 0x0000000402027981 */ /* 0x000f22000c1e1b00 */
[----:B------:R-:W-:Y:S01]  /*07b0*/  SHF.R.U64 R40, R106, 0x10, R107 ;  /* 0x000000106a287819 */ /* 0x000fe2000000126b */
[----:B------:R-:W-:Y:S01]  /*07c0*/  HADD2.F32 R108, -RZ, R106.H0_H0 ;  /* 0x2000006aff6c7230 */ /* 0x000fe20000004100 */
[----:B------:R-:W-:-:S02]  /*07d0*/  @!P2 CS2R R94, SRZ ;  /* 0x00000000005ea805 */ /* 0x000fc4000001ff00 */
[----:B------:R-:W-:Y:S01]  /*07e0*/  SHF.R.U64 R38, R104, 0x10, R105 ;  /* 0x0000001068267819 */ /* 0x000fe20000001269 */
[----:B------:R-:W-:Y:S01]  /*07f0*/  HADD2.F32 R106, -RZ, R104.H0_H0 ;  /* 0x20000068ff6a7230 */ /* 0x000fe20000004100 */
[----:B------:R-:W-:Y:S02]  /*0800*/  @!P2 CS2R R92, SRZ ;  /* 0x00000000005ca805 */ /* 0x000fe4000001ff00 */
[----:B------:R-:W-:Y:S01]  /*0810*/  SHF.R.U64 R36, R102, 0x10, R103 ;  /* 0x0000001066247819 */ /* 0x000fe20000001267 */
[----:B------:R-:W-:Y:S01]  /*0820*/  HADD2.F32 R104, -RZ, R102.H0_H0 ;  /* 0x20000066ff687230 */ /* 0x000fe20000004100 */
[----:B------:R-:W-:Y:S02]  /*0830*/  @!P2 CS2R R90, SRZ ;  /* 0x00000000005aa805 */ /* 0x000fe4000001ff00 */
        /* <DEDUP_REMOVED lines=9> */
[----:B------:R-:W-:Y:S01]  /*08d0*/  ISETP.NE.U32.AND P1, PT, R26, RZ, PT ;  /* 0x000000ff1a00720c */ /* 0x000fe20003f25070 */
[----:B------:R-:W-:Y:S01]  /*08e0*/  HADD2.F32 R96, -RZ, R94.H0_H0 ;  /* 0x2000005eff607230 */ /* 0x000fe20000004100 */
[----:B------:R-:W-:-:S02]  /*08f0*/  SHF.R.U64 R28, R94, 0x10, R95 ;  /* 0x000000105e1c7819 */ /* 0x000fc4000000125f */
[----:B------:R-:W-:Y:S02]  /*0900*/  @!P2 CS2R R54, SRZ ;  /* 0x000000000036a805 */ /* 0x000fe4000001ff00 */
[----:B------:R-:W-:Y:S02]  /*0910*/  @!P2 CS2R R48, SRZ ;  /* 0x000000000030a805 */ /* 0x000fe4000001ff00 */
[----:B------:R-:W-:Y:S01]  /*0920*/  SHF.R.U64 R26, R92, 0x10, R93 ;  /* 0x000000105c1a7819 */ /* 0x000fe2000000125d */
[----:B------:R-:W-:Y:S01]  /*0930*/  HADD2.F32 R94, -RZ, R92.H0_H0 ;  /* 0x2000005cff5e7230 */ /* 0x000fe20000004100 */
[----:B------:R-:W-:Y:S02]  /*0940*/  @!P2 CS2R R52, SRZ ;  /* 0x000000000034a805 */ /* 0x000fe4000001ff00 */
[----:B------:R-:W-:Y:S02]  /*0950*/  @!P2 CS2R R50, SRZ ;  /* 0x000000000032a805 */ /* 0x000fe4000001ff00 */
[----:B------:R-:W-:Y:S01]  /*0960*/  SHF.R.U64 R24, R90, 0x10, R91 ;  /* 0x000000105a187819 */ /* 0x000fe2000000125b */
[----:B------:R-:W-:Y:S01]  /*0970*/  HADD2.F32 R92, -RZ, R90.H0_H0 ;  /* 0x2000005aff5c7230 */ /* 0x000fe20000004100 */
[----:B------:R-:W-:Y:S01]  /*0980*/  SHF.R.U64 R22, R88, 0x10, R89 ;  /* 0x0000001058167819 */ /* 0x000fe20000001259 */
[----:B------:R-:W-:Y:S01]  /*0990*/  HADD2.F32 R90, -RZ, R88.H0_H0 ;  /* 0x20000058ff5a7230 */ /* 0x000fe20000004100 */
[----:B------:R-:W-:Y:S01]  /*09a0*/  SHF.R.U64 R20, R86, 0x10, R87 ;  /* 0x0000001056147819 */ /* 0x000fe20000001257 */
[----:B------:R-:W-:Y:S01]  /*09b0*/  HADD2.F32 R88, -RZ, R86.H0_H0 ;  /* 0x20000056ff587230 */ /* 0x000fe20000004100 */
[----:B------:R-:W-:Y:S01]  /*09c0*/  SHF.R.U64 R18, R84, 0x10, R85 ;  /* 0x0000001054127819 */ /* 0x000fe20000001255 */
[----:B------:R-:W-:Y:S01]  /*09d0*/  HADD2.F32 R86, -RZ, R84.H0_H0 ;  /* 0x20000054ff567230 */ /* 0x000fe20000004100 */
[----:B------:R-:W-:Y:S01]  /*09e0*/  ISETP.NE.AND.EX P1, PT, R27, RZ, PT, P1 ;  /* 0x000000ff1b00720c */ /* 0x000fe20003f25310 */
[----:B------:R-:W-:Y:S01]  /*09f0*/  HADD2.F32 R84, -RZ, R54.H0_H0 ;  /* 0x20000036ff547230 */ /* 0x000fe20000004100 */
[----:B------:R-:W-:Y:S01]  /*0a00*/  SHF.R.U64 R16, R54, 0x10, R55 ;  /* 0x0000001036107819 */ /* 0x000fe20000001237 */
[----:B------:R-:W-:Y:S01]  /*0a10*/  HADD2.F32 R54, -RZ, R52.H0_H0 ;  /* 0x20000034ff367230 */ /* 0x000fe20000004100 */
[----:B------:R-:W-:Y:S01]  /*0a20*/  SHF.R.U32.HI R0, RZ, 0x10, R49 ;  /* 0x00000010ff007819 */ /* 0x000fe20000011631 */
[----:B------:R-:W-:Y:S01]  /*0a30*/  ULDC.U8 UR6, c[0x0][0x2a0] ;  /* 0x0000a80000067ab9 */ /* 0x000fe20000000000 */
[----:B------:R-:W-:Y:S01]  /*0a40*/  SHF.R.U32.HI R39, RZ, 0x10, R107 ;  /* 0x00000010ff277819 */ /* 0x000fe2000001166b */
[----:B------:R-:W-:Y:S01]  /*0a50*/  ULDC UR7, c[0x0][0x218] ;  /* 0x0000860000077ab9 */ /* 0x000fe20000000800 */
[----:B------:R-:W-:Y:S01]  /*0a60*/  SHF.R.U32.HI R37, RZ, 0x10, R105 ;  /* 0x00000010ff257819 */ /* 0x000fe20000011669 */
[----:B------:R-:W-:Y:S01]  /*0a70*/  ULDC UR8, c[0x0][0x2d8] ;  /* 0x0000b60000087ab9 */ /* 0x000fe20000000800 */
[----:B------:R-:W-:Y:S01]  /*0a80*/  SHF.R.U32.HI R35, RZ, 0x10, R103 ;  /* 0x00000010ff237819 */ /* 0x000fe20000011667 */
[----:B------:R-:W-:Y:S01]  /*0a90*/  ULDC.64 UR12, c[0x0][0x230] ;  /* 0x00008c00000c7ab9 */ /* 0x000fe20000000a00 */
[----:B------:R-:W-:Y:S01]  /*0aa0*/  SHF.R.U32.HI R33, RZ, 0x10, R101 ;  /* 0x00000010ff217819 */ /* 0x000fe20000011665 */
[----:B------:R-:W-:Y:S01]  /*0ab0*/  ULDC.64 UR10, c[0x0][0x2b8] ;  /* 0x0000ae00000a7ab9 */ /* 0x000fe20000000a00 */
[----:B------:R-:W-:-:S02]  /*0ac0*/  SHF.R.U32.HI R31, RZ, 0x10, R99 ;  /* 0x00000010ff1f7819 */ /* 0x000fc40000011663 */
[----:B------:R-:W-:Y:S02]  /*0ad0*/  SHF.R.U32.HI R29, RZ, 0x10, R97 ;  /* 0x00000010ff1d7819 */ /* 0x000fe40000011661 */
[----:B------:R-:W-:Y:S02]  /*0ae0*/  SHF.R.U32.HI R27, RZ, 0x10, R95 ;  /* 0x00000010ff1b7819 */ /* 0x000fe4000001165f */
[----:B------:R-:W-:Y:S02]  /*0af0*/  SHF.R.U32.HI R25, RZ, 0x10, R93 ;  /* 0x00000010ff197819 */ /* 0x000fe4000001165d */
[----:B------:R-:W-:Y:S02]  /*0b00*/  SHF.R.U32.HI R23, RZ, 0x10, R91 ;  /* 0x00000010ff177819 */ /* 0x000fe4000001165b */
[----:B------:R-:W-:Y:S02]  /*0b10*/  SHF.R.U32.HI R21, RZ, 0x10, R89 ;  /* 0x00000010ff157819 */ /* 0x000fe40000011659 */
[----:B------:R-:W-:-:S02]  /*0b20*/  SHF.R.U32.HI R19, RZ, 0x10, R87 ;  /* 0x00000010ff137819 */ /* 0x000fc40000011657 */
[----:B------:R-:W-:Y:S02]  /*0b30*/  SHF.R.U32.HI R17, RZ, 0x10, R85 ;  /* 0x00000010ff117819 */ /* 0x000fe40000011655 */
[----:B------:R-:W-:Y:S02]  /*0b40*/  SHF.R.U32.HI R15, RZ, 0x10, R55 ;  /* 0x00000010ff0f7819 */ /* 0x000fe40000011637 */
[--C-:B------:R-:W-:Y:S01]  /*0b50*/  SHF.R.U64 R14, R52, 0x10, R53.reuse ;  /* 0x00000010340e7819 */ /* 0x100fe20000001235 */
[----:B------:R-:W-:Y:S01]  /*0b60*/  HADD2.F32 R52, -RZ, R50.H0_H0 ;  /* 0x20000032ff347230 */ /* 0x000fe20000004100 */
[----:B------:R-:W-:Y:S02]  /*0b70*/  SHF.R.U32.HI R63, RZ, 0x10, R53 ;  /* 0x00000010ff3f7819 */ /* 0x000fe40000011635 */
[--C-:B------:R-:W-:Y:S02]  /*0b80*/  SHF.R.U64 R61, R50, 0x10, R51.reuse ;  /* 0x00000010323d7819 */ /* 0x100fe40000001233 */
[----:B------:R-:W-:-:S02]  /*0b90*/  SHF.R.U32.HI R59, RZ, 0x10, R51 ;  /* 0x00000010ff3b7819 */ /* 0x000fc40000011633 */
[----:B------:R-:W-:Y:S01]  /*0ba0*/  SHF.R.U64 R57, R48, 0x10, R49 ;  /* 0x0000001030397819 */ /* 0x000fe20000001231 */
[----:B------:R-:W-:Y:S01]  /*0bb0*/  HADD2.F32 R50, -RZ, R48.H0_H0 ;  /* 0x20000030ff327230 */ /* 0x000fe20000004100 */
[----:B------:R-:W-:Y:S01]  /*0bc0*/  ISETP.NE.AND P4, PT, RZ, UR6, PT ;  /* 0x00000006ff007c0c */ /* 0x000fe2000bf85270 */
        /* <DEDUP_REMOVED lines=42> */
[----:B------:R-:W-:Y:S01]  /*0e70*/  HADD2.F32 R14, -RZ, R14.H0_H0 ;  /* 0x2000000eff0e7230 */ /* 0x000fe20000004100 */
[--C-:B--2---:R-:W-:Y:S02]  /*0e80*/  SHF.R.U64 R247, R12, 0x10, R13.reuse ;  /* 0x000000100cf77819 */ /* 0x104fe4000000120d */
[----:B------:R-:W-:Y:S02]  /*0e90*/  SHF.R.U32.HI R73, RZ, 0x10, R13 ;  /* 0x00000010ff497819 */ /* 0x000fe4000001160d */
[--C-:B---3--:R-:W-:Y:S02]  /*0ea0*/  SHF.R.U64 R243, R244, 0x10, R245.reuse ;  /* 0x00000010f4f37819 */ /* 0x108fe400000012f5 */
[----:B------:R-:W-:Y:S02]  /*0eb0*/  SHF.R.U32.HI R72, RZ, 0x10, R245 ;  /* 0x00000010ff487819 */ /* 0x000fe400000116f5 */
[--C-:B----4-:R-:W-:Y:S01]  /*0ec0*/  SHF.R.U64 R218, R216, 0x10, R217.reuse ;  /* 0x00000010d8da7819 */ /* 0x110fe200000012d9 */
[----:B------:R-:W-:Y:S01]  /*0ed0*/  HADD2.F32 R219, -RZ, R216.H0_H0 ;  /* 0x200000d8ffdb7230 */ /* 0x000fe20000004100 */
[----:B------:R-:W-:-:S02]  /*0ee0*/  SHF.R.U32.HI R216, RZ, 0x10, R217 ;  /* 0x00000010ffd87819 */ /* 0x000fc400000116d9 */
[--C-:B------:R-:W-:Y:S01]  /*0ef0*/  SHF.R.U64 R214, R212, 0x10, R213.reuse ;  /* 0x00000010d4d67819 */ /* 0x100fe200000012d5 */
[----:B------:R-:W-:Y:S01]  /*0f00*/  HADD2.F32 R215, -RZ, R212.H0_H0 ;  /* 0x200000d4ffd77230 */ /* 0x000fe20000004100 */
[----:B------:R-:W-:Y:S02]  /*0f10*/  SHF.R.U32.HI R212, RZ, 0x10, R213 ;  /* 0x00000010ffd47819 */ /* 0x000fe400000116d5 */
[--C-:B------:R-:W-:Y:S01]  /*0f20*/  SHF.R.U64 R144, R142, 0x10, R143.reuse ;  /* 0x000000108e907819 */ /* 0x100fe2000000128f */
[----:B------:R-:W-:Y:S01]  /*0f30*/  HADD2.F32 R145, -RZ, R142.H0_H0 ;  /* 0x2000008eff917230 */ /* 0x000fe20000004100 */
[----:B------:R-:W-:Y:S02]  /*0f40*/  SHF.R.U32.HI R142, RZ, 0x10, R143 ;  /* 0x00000010ff8e7819 */ /* 0x000fe4000001168f */
[--C-:B------:R-:W-:Y:S01]  /*0f50*/  SHF.R.U64 R140, R138, 0x10, R139.reuse ;  /* 0x000000108a8c7819 */ /* 0x100fe2000000128b */
[----:B------:R-:W-:Y:S01]  /*0f60*/  HADD2.F32 R141, -RZ, R138.H0_H0 ;  /* 0x2000008aff8d7230 */ /* 0x000fe20000004100 */
[----:B------:R-:W-:-:S02]  /*0f70*/  SHF.R.U32.HI R138, RZ, 0x10, R139 ;  /* 0x00000010ff8a7819 */ /* 0x000fc4000001168b */
[--C-:B------:R-:W-:Y:S02]  /*0f80*/  SHF.R.U64 R239, R240, 0x10, R241.reuse ;  /* 0x00000010f0ef7819 */ /* 0x100fe400000012f1 */
[----:B------:R-:W-:Y:S02]  /*0f90*/  SHF.R.U32.HI R71, RZ, 0x10, R241 ;  /* 0x00000010ff477819 */ /* 0x000fe400000116f1 */
[--C-:B------:R-:W-:Y:S02]  /*0fa0*/  SHF.R.U64 R235, R236, 0x10, R237.reuse ;  /* 0x00000010eceb7819 */ /* 0x100fe400000012ed */
[----:B------:R-:W-:Y:S02]  /*0fb0*/  SHF.R.U32.HI R70, RZ, 0x10, R237 ;  /* 0x00000010ff467819 */ /* 0x000fe400000116ed */
[--C-:B------:R-:W-:Y:S02]  /*0fc0*/  SHF.R.U64 R231, R232, 0x10, R233.reuse ;  /* 0x00000010e8e77819 */ /* 0x100fe400000012e9 */
        /* <DEDUP_REMOVED lines=14> */
[----:B------:R-:W-:Y:S01]  /*10b0*/  SHF.R.U32.HI R56, RZ, 0x10, R3 ;  /* 0x00000010ff387819 */ /* 0x000fe20000011603 */
        /* <DEDUP_REMOVED lines=64> */
[----:B------:R-:W-:-:S07]  /*14c0*/  HADD2.F32 R0, -RZ, R56.H0_H0 ;  /* 0x20000038ff007230 */ /* 0x000fce0000004100 */
.L_x_46536:
[----:B-1----:R-:W0:Y:S01]  /*14d0*/  @P1 LDC.64 R64, c[0x0][0x270] ;  /* 0x00009c00ff401b82 */ /* 0x002e220000000a00 */
[----:B------:R-:W-:Y:S01]  /*14e0*/  IMAD R66, R41, UR7, RZ ;  /* 0x0000000729427c24 */ /* 0x000fe2000f8e02ff */
[----:B------:R-:W-:Y:S01]  /*14f0*/  HFMA2.MMA R69, -RZ, RZ, 1.875, 0 ;  /* 0x3f800000ff457435 */ /* 0x000fe200000001ff */
[----:B------:R-:W-:-:S03]  /*1500*/  ISETP.NE.U32.AND P2, PT, RZ, UR12, PT ;  /* 0x0000000cff007c0c */ /* 0x000fc6000bf45070 */
[----:B------:R-:W-:Y:S02]  /*1510*/  SHF.R.S32.HI R67, RZ, 0x1f, R66 ;  /* 0x0000001fff437819 */ /* 0x000fe40000011442 */
[----:B------:R-:W1:Y:S01]  /*1520*/  LDC.64 R156, c[0x0][0x220] ;  /* 0x00008800ff9c7b82 */ /* 0x000e620000000a00 */
[----:B------:R-:W-:Y:S02]  /*1530*/  ISETP.NE.AND.EX P2, PT, RZ, UR13, PT, P2 ;  /* 0x0000000dff007c0c */ /* 0x000fe4000bf45320 */
[----:B------:R-:W-:-:S04]  /*1540*/  LEA.HI R68, R67, R66, RZ, 0x2 ;  /* 0x0000004243447211 */ /* 0x000fc800078f10ff */
[----:B------:R-:W-:-:S07]  /*1550*/  LEA.HI.SX32 R68, R68, R249, 0x1e ;  /* 0x000000f944447211 */ /* 0x000fce00078ff2ff */
[----:B------:R-:W-:Y:S01]  /*1560*/  @P2 LEA R70, P3, R68, UR12, 0x4 ;  /* 0x0000000c44462c11 */ /* 0x000fe2000f8620ff */
[----:B0-----:R-:W-:-:S05]  /*1570*/  @P1 IMAD.WIDE R64, R41, 0x4, R64 ;  /* 0x0000000429401825 */ /* 0x001fca00078e0240 */
[----:B------:R-:W2:Y:S01]  /*1580*/  @P1 LDG.E R69, desc[UR4][R64.64] ;  /* 0x0000000440451981 */ /* 0x000ea2000c1e1900 */
[----:B-1----:R-:W-:-:S06]  /*1590*/  IMAD.WIDE.U32 R66, R68, 0x10, R156 ;  /* 0x0000001044427825 */ /* 0x002fcc00078e009c */
[----:B------:R-:W2:Y:S01]  /*15a0*/  LDG.E.128 R64, desc[UR4][R66.64] ;  /* 0x0000000442407981 */ /* 0x000ea2000c1e1d00 */
[----:B------:R-:W-:Y:S02]  /*15b0*/  @P2 LEA.HI.X R71, R68, UR13, RZ, 0x4, P3 ;  /* 0x0000000d44472c11 */ /* 0x000fe400098f24ff */
[----:B------:R-:W-:-:S03]  /*15c0*/  ISETP.NE.U32.AND P3, PT, RZ, UR12, PT ;  /* 0x0000000cff007c0c */ /* 0x000fc6000bf65070 */
[----:B-----5:R2:W5:Y:S01]  /*15d0*/  @P2 LDG.E.128 R56, desc[UR4][R70.64] ;  /* 0x0000000446382981 */ /* 0x020562000c1e1d00 */
[----:B------:R-:W-:Y:S01]  /*15e0*/  ISETP.NE.AND.EX P3, PT, RZ, UR13, PT, P3 ;  /* 0x0000000dff007c0c */ /* 0x000fe2000bf65330 */
[----:B--2---:R-:W-:-:S12]  /*15f0*/  FMUL.FTZ R71, R64, R69 ;  /* 0x0000004540477220 */ /* 0x004fd80000410000 */
[----:B------:R-:W-:Y:S05]  /*1600*/  @P3 BRA `(.L_x_46343) ;  /* 0x0000000000083947 */ /* 0x000fea0003800000 */
[----:B------:R-:W-:Y:S05]  /*1610*/  @P0 BRA `(.L_x_46344) ;  /* 0x0000000000080947 */ /* 0x000fea0003800000 */
[----:B------:R-:W-:Y:S05]  /*1620*/  BRA `(.L_x_46345) ;  /* 0x0000000000087947 */ /* 0x000fea0003800000 */
.L_x_46343:
[----:B-----5:R-:W-:-:S07]  /*1630*/  FADD.FTZ R71, R56, R71 ;  /* 0x0000004738477221 */ /* 0x020fce0000010000 */
.L_x_46344:
[----:B------:R-:W-:-:S07]  /*1640*/  MOV R60, R71 ;  /* 0x00000047003c7202 */ /* 0x000fce0000000f00 */
.L_x_46345:
[----:B------:R-:W-:Y:S01]  /*1650*/  FMUL.FTZ R72, R65, R69 ;  /* 0x0000004541487220 */ /* 0x000fe20000410000 */
[----:B------:R-:W-:Y:S06]  /*1660*/  @P3 BRA `(.L_x_46346) ;  /* 0x0000000000083947 */ /* 0x000fec0003800000 */
[----:B------:R-:W-:Y:S05]  /*1670*/  @P0 BRA `(.L_x_46347) ;  /* 0x0000000000080947 */ /* 0x000fea0003800000 */
[----:B------:R-:W-:Y:S05]  /*1680*/  BRA `(.L_x_46348) ;  /* 0x0000000000087947 */ /* 0x000fea0003800000 */
.L_x_46346:
[----:B-----5:R-:W-:-:S07]  /*1690*/  FADD.FTZ R72, R57, R72 ;  /* 0x0000004839487221 */ /* 0x020fce0000010000 */
.L_x_46347:
[----:B------:R-:W-:-:S07]  /*16a0*/  MOV R61, R72 ;  /* 0x00000048003d7202 */ /* 0x000fce0000000f00 */
.L_x_46348:
[----:B------:R-:W-:Y:S01]  /*16b0*/  FMUL.FTZ R73, R66, R69 ;  /* 0x0000004542497220 */ /* 0x000fe20000410000 */
[----:B------:R-:W-:Y:S06]  /*16c0*/  @P3 BRA `(.L_x_46349) ;  /* 0x0000000000083947 */ /* 0x000fec0003800000 */
[----:B------:R-:W-:Y:S05]  /*16d0*/  @P0 BRA `(.L_x_46350) ;  /* 0x0000000000080947 */ /* 0x000fea0003800000 */
[----:B------:R-:W-:Y:S05]  /*16e0*/  BRA `(.L_x_46351) ;  /* 0x0000000000087947 */ /* 0x000fea0003800000 */
.L_x_46349:
[----:B-----5:R-:W-:-:S07]  /*16f0*/  FADD.FTZ R73, R58, R73 ;  /* 0x000000493a497221 */ /* 0x020fce0000010000 */
.L_x_46350:
[----:B------:R-:W-:-:S07]  /*1700*/  MOV R62, R73 ;  /* 0x00000049003e7202 */ /* 0x000fce0000000f00 */
.L_x_46351:
[----:B------:R-:W-:Y:S01]  /*1710*/  FMUL.FTZ R75, R67, R69 ;  /* 0x00000045434b7220 */ /* 0x000fe20000410000 */
[----:B------:R-:W-:Y:S06]  /*1720*/  @P3 BRA `(.L_x_46352) ;  /* 0x0000000000083947 */ /* 0x000fec0003800000 */
[----:B------:R-:W-:Y:S05]  /*1730*/  @P0 BRA `(.L_x_46353) ;  /* 0x0000000000080947 */ /* 0x000fea0003800000 */
[----:B------:R-:W-:Y:S05]  /*1740*/  BRA `(.L_x_46354) ;  /* 0x0000000000087947 */ /* 0x000fea0003800000 */
.L_x_46352:
[----:B-----5:R-:W-:-:S07]  /*1750*/  FADD.FTZ R75, R59, R75 ;  /* 0x0000004b3b4b7221 */ /* 0x020fce0000010000 */
.L_x_46353:
[----:B------:R-:W-:-:S07]  /*1760*/  MOV R63, R75 ;  /* 0x0000004b003f7202 */ /* 0x000fce0000000f00 */
.L_x_46354:
[----:B------:R-:W0:Y:S01]  /*1770*/  @P0 LDC.64 R64, c[0x0][0x238] ;  /* 0x00008e00ff400b82 */ /* 0x000e220000000a00 */
[----:B------:R-:W-:-:S05]  /*1780*/  IADD3 R70, R68, 0x20, RZ ;  /* 0x0000002044467810 */ /* 0x000fca0007ffe0ff */
[----:B------:R-:W-:Y:S02]  /*1790*/  IMAD.WIDE.U32 R66, R70, 0x10, R156 ;  /* 0x0000001046427825 */ /* 0x000fe400078e009c */
[----:B------:R-:W1:Y:S01]  /*17a0*/  @P2 LDC.64 R76, c[0x0][0x230] ;  /* 0x00008c00ff4c2b82 */ /* 0x000e620000000a00 */
[----:B0-----:R-:W-:-:S04]  /*17b0*/  @P0 LEA R64, P5, R68, R64, 0x4 ;  /* 0x0000004044400211 */ /* 0x001fc800078a20ff */
[----:B------:R-:W-:-:S05]  /*17c0*/  @P0 LEA.HI.X R65, R68, R65, RZ, 0x4, P5 ;  /* 0x0000004144410211 */ /* 0x000fca00028f24ff */
[----:B------:R0:W-:Y:S04]  /*17d0*/  @P0 STG.E.128 desc[UR4][R64.64], R60 ;  /* 0x0000003c40000986 */ /* 0x0001e8000c101d04 */
[----:B0-----:R-:W2:Y:S01]  /*17e0*/  LDG.E.128 R64, desc[UR4][R66.64] ;  /* 0x0000000442407981 */ /* 0x001ea2000c1e1d00 */
[----:B-1----:R-:W-:-:S05]  /*17f0*/  @P2 IMAD.WIDE.U32 R76, R70, 0x10, R76 ;  /* 0x00000010464c2825 */ /* 0x002fca00078e004c */
[----:B-----5:R2:W5:Y:S02]  /*1800*/  @P2 LDG.E.128 R56, desc[UR4][R76.64] ;  /* 0x000000044c382981 */ /* 0x020564000c1e1d00 */
[----:B--2---:R-:W-:Y:S01]  /*1810*/  FMUL.FTZ R76, R64, R69 ;  /* 0x00000045404c7220 */ /* 0x004fe20000410000 */
[----:B------:R-:W-:Y:S06]  /*1820*/  @P3 BRA `(.L_x_46355) ;  /* 0x0000000000083947 */ /* 0x000fec0003800000 */
[----:B------:R-:W-:Y:S05]  /*1830*/  @P0 BRA `(.L_x_46356) ;  /* 0x0000000000080947 */ /* 0x000fea0003800000 */
[----:B------:R-:W-:Y:S05]  /*1840*/  BRA `(.L_x_46357) ;  /* 0x0000000000087947 */ /* 0x000fea0003800000 */
.L_x_46355:
[----:B-----5:R-:W-:-:S07]  /*1850*/  FADD.FTZ R76, R56, R76 ;  /* 0x0000004c384c7221 */ /* 0x020fce0000010000 */
.L_x_46356:
[----:B------:R-:W-:-:S07]  /*1860*/  MOV R60, R76 ;  /* 0x0000004c003c7202 */ /* 0x000fce0000000f00 */
.L_x_46357:
[----:B------:R-:W-:Y:S01]  /*1870*/  FMUL.FTZ R77, R65, R69 ;  /* 0x00000045414d7220 */ /* 0x000fe20000410000 */
[----:B------:R-:W-:Y:S06]  /*1880*/  @P3 BRA `(.L_x_46358) ;  /* 0x0000000000083947 */ /* 0x000fec0003800000 */
[----:B------:R-:W-:Y:S05]  /*1890*/  @P0 BRA `(.L_x_46359) ;  /* 0x0000000000080947 */ /* 0x000fea0003800000 */
[----:B------:R-:W-:Y:S05]  /*18a0*/  BRA `(.L_x_46360) ;  /* 0x0000000000087947 */ /* 0x000fea0003800000 */
.L_x_46358:
[----:B-----5:R-:W-:-:S07]  /*18b0*/  FADD.FTZ R77, R57, R77 ;  /* 0x0000004d394d7221 */ /* 0x020fce0000010000 */
.L_x_46359:
[----:B------:R-:W-:-:S07]  /*18c0*/  MOV R61, R77 ;  /* 0x0000004d003d7202 */ /* 0x000fce0000000f00 */
.L_x_46360:
[----:B------:R-:W-:Y:S01]  /*18d0*/  FMUL.FTZ R78, R66, R69 ;  /* 0x00000045424e7220 */ /* 0x000fe20000410000 */
[----:B------:R-:W-:Y:S06]  /*18e0*/  @P3 BRA `(.L_x_46361) ;  /* 0x0000000000083947 */ /* 0x000fec0003800000 */
[----:B------:R-:W-:Y:S05]  /*18f0*/  @P0 BRA `(.L_x_46362) ;  /* 0x0000000000080947 */ /* 0x000fea0003800000 */
[----:B------:R-:W-:Y:S05]  /*1900*/  BRA `(.L_x_46363) ;  /* 0x0000000000087947 */ /* 0x000fea0003800000 */
.L_x_46361:
[----:B-----5:R-:W-:-:S07]  /*1910*/  FADD.FTZ R78, R58, R78 ;  /* 0x0000004e3a4e7221 */ /* 0x020fce0000010000 */
.L_x_46362:
[----:B------:R-:W-:-:S07]  /*1920*/  MOV R62, R78 ;  /* 0x0000004e003e7202 */ /* 0x000fce0000000f00 */
.L_x_46363:
[----:B------:R-:W-:Y:S01]  /*1930*/  FMUL.FTZ R79, R67, R69 ;  /* 0x00000045434f7220 */ /* 0x000fe20000410000 */
[----:B------:R-:W-:Y:S06]  /*1940*/  @P3 BRA `(.L_x_46364) ;  /* 0x0000000000083947 */ /* 0x000fec0003800000 */
[----:B------:R-:W-:Y:S05]  /*1950*/  @P0 BRA `(.L_x_46365) ;  /* 0x0000000000080947 */ /* 0x000fea0003800000 */
[----:B------:R-:W-:Y:S05]  /*1960*/  BRA `(.L_x_46366) ;  /* 0x0000000000087947 */ /* 0x000fea0003800000 */
.L_x_46364:
[----:B-----5:R-:W-:-:S07]  /*1970*/  FADD.FTZ R79, R59, R79 ;  /* 0x0000004f3b4f7221 */ /* 0x020fce0000010000 */
.L_x_46365:
[----:B------:R-:W-:-:S07]  /*1980*/  MOV R63, R79 ;  /* 0x0000004f003f7202 */ /* 0x000fce0000000f00 */
.L_x_46366:
[----:B------:R-:W0:Y:S01]  /*1990*/  @P0 LDC.64 R64, c[0x0][0x238] ;  /* 0x00008e00ff400b82 */ /* 0x000e220000000a00 */
[----:B------:R-:W-:-:S05]  /*19a0*/  IADD3 R74, R68, 0x40, RZ ;  /* 0x00000040444a7810 */ /* 0x000fca0007ffe0ff */
[----:B------:R-:W-:Y:S02]  /*19b0*/  IMAD.WIDE.U32 R66, R74, 0x10, R156 ;  /* 0x000000104a427825 */ /* 0x000fe400078e009c */
[----:B------:R-:W1:Y:S02]  /*19c0*/  @P2 LDC.64 R80, c[0x0][0x230] ;  /* 0x00008c00ff502b82 */ /* 0x000e640000000a00 */
[----:B0-----:R-:W-:-:S05]  /*19d0*/  @P0 IMAD.WIDE.U32 R64, R70, 0x10, R64 ;  /* 0x0000001046400825 */ /* 0x001fca00078e0040 */
        /* <DEDUP_REMOVED lines=8> */
.L_x_46367:
[----:B-----5:R-:W-:-:S07]  /*1a60*/  FADD.FTZ R81, R56, R81 ;  /* 0x0000005138517221 */ /* 0x020fce0000010000 */
.L_x_46368:
[----:B------:R-:W-:-:S07]  /*1a70*/  MOV R60, R81 ;  /* 0x00000051003c7202 */ /* 0x000fce0000000f00 */
.L_x_46369:
[----:B------:R-:W-:Y:S01]  /*1a80*/  FMUL.FTZ R82, R65, R69 ;  /* 0x0000004541527220 */ /* 0x000fe20000410000 */
[----:B------:R-:W-:Y:S06]  /*1a90*/  @P3 BRA `(.L_x_46370) ;  /* 0x0000000000083947 */ /* 0x000fec0003800000 */
[----:B------:R-:W-:Y:S05]  /*1aa0*/  @P0 BRA `(.L_x_46371) ;  /* 0x0000000000080947 */ /* 0x000fea0003800000 */
[----:B------:R-:W-:Y:S05]  /*1ab0*/  BRA `(.L_x_46372) ;  /* 0x0000000000087947 */ /* 0x000fea0003800000 */
.L_x_46370:
[----:B-----5:R-:W-:-:S07]  /*1ac0*/  FADD.FTZ R82, R57, R82 ;  /* 0x0000005239527221 */ /* 0x020fce0000010000 */
.L_x_46371:
[----:B------:R-:W-:-:S07]  /*1ad0*/  MOV R61, R82 ;  /* 0x00000052003d7202 */ /* 0x000fce0000000f00 */
.L_x_46372:
[----:B------:R-:W-:Y:S01]  /*1ae0*/  FMUL.FTZ R83, R66, R69 ;  /* 0x0000004542537220 */ /* 0x000fe20000410000 */
[----:B------:R-:W-:Y:S06]  /*1af0*/  @P3 BRA `(.L_x_46373) ;  /* 0x0000000000083947 */ /* 0x000fec0003800000 */
[----:B------:R-:W-:Y:S05]  /*1b00*/  @P0 BRA `(.L_x_46374) ;  /* 0x0000000000080947 */ /* 0x000fea0003800000 */
[----:B------:R-:W-:Y:S05]  /*1b10*/  BRA `(.L_x_46375) ;  /* 0x0000000000087947 */ /* 0x000fea0003800000 */
.L_x_46373:
[----:B-----5:R-:W-:-:S07]  /*1b20*/  FADD.FTZ R83, R58, R83 ;  /* 0x000000533a537221 */ /* 0x020fce0000010000 */
.L_x_46374:
[----:B------:R-:W-:-:S07]  /*1b30*/  MOV R62, R83 ;  /* 0x00000053003e7202 */ /* 0x000fce0000000f00 */
.L_x_46375:
[----:B------:R-:W-:Y:S01]  /*1b40*/  FMUL.FTZ R109, R67, R69 ;  /* 0x00000045436d7220 */ /* 0x000fe20000410000 */
[----:B------:R-:W-:Y:S06]  /*1b50*/  @P3 BRA `(.L_x_46376) ;  /* 0x0000000000083947 */ /* 0x000fec0003800000 */
[----:B------:R-:W-:Y:S05]  /*1b60*/  @P0 BRA `(.L_x_46377) ;  /* 0x0000000000080947 */ /* 0x000fea0003800000 */
[----:B------:R-:W-:Y:S05]  /*1b70*/  BRA `(.L_x_46378) ;  /* 0x0000000000087947 */ /* 0x000fea0003800000 */
.L_x_46376:
[----:B-----5:R-:W-:-:S07]  /*1b80*/  FADD.FTZ R109, R59, R109 ;  /* 0x0000006d3b6d7221 */ /* 0x020fce0000010000 */
.L_x_46377:
[----:B------:R-:W-:-:S07]  /*1b90*/  MOV R63, R109 ;  /* 0x0000006d003f7202 */ /* 0x000fce0000000f00 */
.L_x_46378:
        /* <DEDUP_REMOVED lines=13> */
.L_x_46379:
[----:B-----5:R-:W-:-:S07]  /*1c70*/  FADD.FTZ R111, R56, R111 ;  /* 0x0000006f386f7221 */ /* 0x020fce0000010000 */
.L_x_46380:
[----:B------:R-:W-:-:S07]  /*1c80*/  MOV R60, R111 ;  /* 0x0000006f003c7202 */ /* 0x000fce0000000f00 */
.L_x_46381:
[----:B------:R-:W-:Y:S01]  /*1c90*/  FMUL.FTZ R112, R65, R69 ;  /* 0x0000004541707220 */ /* 0x000fe20000410000 */
[----:B------:R-:W-:Y:S06]  /*1ca0*/  @P3 BRA `(.L_x_46382) ;  /* 0x0000000000083947 */ /* 0x000fec0003800000 */
[----:B------:R-:W-:Y:S05]  /*1cb0*/  @P0 BRA `(.L_x_46383) ;  /* 0x0000000000080947 */ /* 0x000fea0003800000 */
[----:B------:R-:W-:Y:S05]  /*1cc0*/  BRA `(.L_x_46384) ;  /* 0x0000000000087947 */ /* 0x000fea0003800000 */
.L_x_46382:
[----:B-----5:R-:W-:-:S07]  /*1cd0*/  FADD.FTZ R112, R57, R112 ;  /* 0x0000007039707221 */ /* 0x020fce0000010000 */
.L_x_46383:
[----:B------:R-:W-:-:S07]  /*1ce0*/  MOV R61, R112 ;  /* 0x00000070003d7202 */ /* 0x000fce0000000f00 */
.L_x_46384:
[----:B------:R-:W-:Y:S01]  /*1cf0*/  FMUL.FTZ R113, R66, R69 ;  /* 0x0000004542717220 */ /* 0x000fe20000410000 */
[----:B------:R-:W-:Y:S06]  /*1d00*/  @P3 BRA `(.L_x_46385) ;  /* 0x0000000000083947 */ /* 0x000fec0003800000 */
[----:B------:R-:W-:Y:S05]  /*1d10*/  @P0 BRA `(.L_x_46386) ;  /* 0x0000000000080947 */ /* 0x000fea0003800000 */
[----:B------:R-:W-:Y:S05]  /*1d20*/  BRA `(.L_x_46387) ;  /* 0x0000000000087947 */ /* 0x000fea0003800000 */
.L_x_46385:
[----:B-----5:R-:W-:-:S07]  /*1d30*/  FADD.FTZ R113, R58, R113 ;  /* 0x000000713a717221 */ /* 0x020fce0000010000 */
.L_x_46386:
[----:B------:R-:W-:-:S07]  /*1d40*/  MOV R62, R113 ;  /* 0x00000071003e7202 */ /* 0x000fce0000000f00 */
.L_x_46387:
[----:B------:R-:W-:Y:S01]  /*1d50*/  FMUL.FTZ R114, R67, R69 ;  /* 0x0000004543727220 */ /* 0x000fe20000410000 */
[----:B------:R-:W-:Y:S06]  /*1d60*/  @P3 BRA `(.L_x_46388) ;  /* 0x0000000000083947 */ /* 0x000fec0003800000 */
[----:B------:R-:W-:Y:S05]  /*1d70*/  @P0 BRA `(.L_x_46389) ;  /* 0x0000000000080947 */ /* 0x000fea0003800000 */
[----:B------:R-:W-:Y:S05]  /*1d80*/  BRA `(.L_x_46390) ;  /* 0x0000000000087947 */ /* 0x000fea0003800000 */
.L_x_46388:
[----:B-----5:R-:W-:-:S07]  /*1d90*/  FADD.FTZ R114, R59, R114 ;  /* 0x000000723b727221 */ /* 0x020fce0000010000 */
.L_x_46389:
[----:B------:R-:W-:-:S07]  /*1da0*/  MOV R63, R114 ;  /* 0x00000072003f7202 */ /* 0x000fce0000000f00 */
.L_x_46390:
        /* <DEDUP_REMOVED lines=13> */
.L_x_46391:
[----:B-----5:R-:W-:-:S07]  /*1e80*/  FADD.FTZ R116, R56, R116 ;  /* 0x0000007438747221 */ /* 0x020fce0000010000 */
.L_x_46392:
[----:B------:R-:W-:-:S07]  /*1e90*/  MOV R60, R116 ;  /* 0x00000074003c7202 */ /* 0x000fce0000000f00 */
.L_x_46393:
[----:B------:R-:W-:Y:S01]  /*1ea0*/  FMUL.FTZ R117, R65, R69 ;  /* 0x0000004541757220 */ /* 0x000fe20000410000 */
[----:B------:R-:W-:Y:S06]  /*1eb0*/  @P3 BRA `(.L_x_46394) ;  /* 0x0000000000083947 */ /* 0x000fec0003800000 */
[----:B------:R-:W-:Y:S05]  /*1ec0*/  @P0 BRA `(.L_x_46395) ;  /* 0x0000000000080947 */ /* 0x000fea0003800000 */
[----:B------:R-:W-:Y:S05]  /*1ed0*/  BRA `(.L_x_46396) ;  /* 0x0000000000087947 */ /* 0x000fea0003800000 */
.L_x_46394:
[----:B-----5:R-:W-:-:S07]  /*1ee0*/  FADD.FTZ R117, R57, R117 ;  /* 0x0000007539757221 */ /* 0x020fce0000010000 */
.L_x_46395:
[----:B------:R-:W-:-:S07]  /*1ef0*/  MOV R61, R117 ;  /* 0x00000075003d7202 */ /* 0x000fce0000000f00 */
.L_x_46396:
[----:B------:R-:W-:Y:S01]  /*1f00*/  FMUL.FTZ R118, R66, R69 ;  /* 0x0000004542767220 */ /* 0x000fe20000410000 */
[----:B------:R-:W-:Y:S06]  /*1f10*/  @P3 BRA `(.L_x_46397) ;  /* 0x0000000000083947 */ /* 0x000fec0003800000 */
[----:B------:R-:W-:Y:S05]  /*1f20*/  @P0 BRA `(.L_x_46398) ;  /* 0x0000000000080947 */ /* 0x000fea0003800000 */
[----:B------:R-:W-:Y:S05]  /*1f30*/  BRA `(.L_x_46399) ;  /* 0x0000000000087947 */ /* 0x000fea0003800000 */
.L_x_46397:
[----:B-----5:R-:W-:-:S07]  /*1f40*/  FADD.FTZ R118, R58, R118 ;  /* 0x000000763a767221 */ /* 0x020fce0000010000 */
.L_x_46398:
[----:B------:R-:W-:-:S07]  /*1f50*/  MOV R62, R118 ;  /* 0x00000076003e7202 */ /* 0x000fce0000000f00 */
.L_x_46399:
[----:B------:R-:W-:Y:S01]  /*1f60*/  FMUL.FTZ R119, R67, R69 ;  /* 0x0000004543777220 */ /* 0x000fe20000410000 */
[----:B------:R-:W-:Y:S06]  /*1f70*/  @P3 BRA `(.L_x_46400) ;  /* 0x0000000000083947 */ /* 0x000fec0003800000 */
[----:B------:R-:W-:Y:S05]  /*1f80*/  @P0 BRA `(.L_x_46401) ;  /* 0x0000000000080947 */ /* 0x000fea0003800000 */
[----:B------:R-:W-:Y:S05]  /*1f90*/  BRA `(.L_x_46402) ;  /* 0x0000000000087947 */ /* 0x000fea0003800000 */
.L_x_46400:
[----:B-----5:R-:W-:-:S07]  /*1fa0*/  FADD.FTZ R119, R59, R119 ;  /* 0x000000773b777221 */ /* 0x020fce0000010000 */
.L_x_46401:
[----:B------:R-:W-:-:S07]  /*1fb0*/  MOV R63, R119 ;  /* 0x00000077003f7202 */ /* 0x000fce0000000f00 */
.L_x_46402:
        /* <DEDUP_REMOVED lines=13> */
.L_x_46403:
[----:B-----5:R-:W-:-:S07]  /*2090*/  FADD.FTZ R121, R56, R121 ;  /* 0x0000007938797221 */ /* 0x020fce0000010000 */
.L_x_46404:
[----:B------:R-:W-:-:S07]  /*20a0*/  MOV R60, R121 ;  /* 0x00000079003c7202 */ /* 0x000fce0000000f00 */
.L_x_46405:
[----:B------:R-:W-:Y:S01]  /*20b0*/  FMUL.FTZ R122, R65, R69 ;  /* 0x00000045417a7220 */ /* 0x000fe20000410000 */
[----:B------:R-:W-:Y:S06]  /*20c0*/  @P3 BRA `(.L_x_46406) ;  /* 0x0000000000083947 */ /* 0x000fec0003800000 */
[----:B------:R-:W-:Y:S05]  /*20d0*/  @P0 BRA `(.L_x_46407) ;  /* 0x0000000000080947 */ /* 0x000fea0003800000 */
[----:B------:R-:W-:Y:S05]  /*20e0*/  BRA `(.L_x_46408) ;  /* 0x0000000000087947 */ /* 0x000fea0003800000 */
.L_x_46406:
[----:B-----5:R-:W-:-:S07]  /*20f0*/  FADD.FTZ R122, R57, R122 ;  /* 0x0000007a397a7221 */ /* 0x020fce0000010000 */
.L_x_46407:
[----:B------:R-:W-:-:S07]  /*2100*/  MOV R61, R122 ;  /* 0x0000007a003d7202 */ /* 0x000fce0000000f00 */
.L_x_46408:
[----:B------:R-:W-:Y:S01]  /*2110*/  FMUL.FTZ R123, R66, R69 ;  /* 0x00000045427b7220 */ /* 0x000fe20000410000 */
[----:B------:R-:W-:Y:S06]  /*2120*/  @P3 BRA `(.L_x_46409) ;  /* 0x0000000000083947 */ /* 0x000fec0003800000 */
[----:B------:R-:W-:Y:S05]  /*2130*/  @P0 BRA `(.L_x_46410) ;  /* 0x0000000000080947 */ /* 0x000fea0003800000 */
[----:B------:R-:W-:Y:S05]  /*2140*/  BRA `(.L_x_46411) ;  /* 0x0000000000087947 */ /* 0x000fea0003800000 */
.L_x_46409:
[----:B-----5:R-:W-:-:S07]  /*2150*/  FADD.FTZ R123, R58, R123 ;  /* 0x0000007b3a7b7221 */ /* 0x020fce0000010000 */
.L_x_46410:
[----:B------:R-:W-:-:S07]  /*2160*/  MOV R62, R123 ;  /* 0x0000007b003e7202 */ /* 0x000fce0000000f00 */
.L_x_46411:
[----:B------:R-:W-:Y:S01]  /*2170*/  FMUL.FTZ R125, R67, R69 ;  /* 0x00000045437d7220 */ /* 0x000fe20000410000 */
[----:B------:R-:W-:Y:S06]  /*2180*/  @P3 BRA `(.L_x_46412) ;  /* 0x0000000000083947 */ /* 0x000fec0003800000 */
[----:B------:R-:W-:Y:S05]  /*2190*/  @P0 BRA `(.L_x_46413) ;  /* 0x0000000000080947 */ /* 0x000fea0003800000 */
[----:B------:R-:W-:Y:S05]  /*21a0*/  BRA `(.L_x_46414) ;  /* 0x0000000000087947 */ /* 0x000fea0003800000 */
.L_x_46412:
[----:B-----5:R-:W-:-:S07]  /*21b0*/  FADD.FTZ R125, R59, R125 ;  /* 0x0000007d3b7d7221 */ /* 0x020fce0000010000 */
.L_x_46413:
[----:B------:R-:W-:-:S07]  /*21c0*/  MOV R63, R125 ;  /* 0x0000007d003f7202 */ /* 0x000fce0000000f00 */
.L_x_46414:
        /* <DEDUP_REMOVED lines=13> */
.L_x_46415:
[----:B-----5:R-:W-:-:S07]  /*22a0*/  FADD.FTZ R126, R56, R126 ;  /* 0x0000007e387e7221 */ /* 0x020fce0000010000 */
.L_x_46416:
[----:B------:R-:W-:-:S07]  /*22b0*/  MOV R60, R126 ;  /* 0x0000007e003c7202 */ /* 0x000fce0000000f00 */
.L_x_46417:
[----:B------:R-:W-:Y:S01]  /*22c0*/  FMUL.FTZ R127, R65, R69 ;  /* 0x00000045417f7220 */ /* 0x000fe20000410000 */
[----:B------:R-:W-:Y:S06]  /*22d0*/  @P3 BRA `(.L_x_46418) ;  /* 0x0000000000083947 */ /* 0x000fec0003800000 */
[----:B------:R-:W-:Y:S05]  /*22e0*/  @P0 BRA `(.L_x_46419) ;  /* 0x0000000000080947 */ /* 0x000fea0003800000 */
[----:B------:R-:W-:Y:S05]  /*22f0*/  BRA `(.L_x_46420) ;  /* 0x0000000000087947 */ /* 0x000fea0003800000 */
.L_x_46418:
[----:B-----5:R-:W-:-:S07]  /*2300*/  FADD.FTZ R127, R57, R127 ;  /* 0x0000007f397f7221 */ /* 0x020fce0000010000 */
.L_x_46419:
[----:B------:R-:W-:-:S07]  /*2310*/  MOV R61, R127 ;  /* 0x0000007f003d7202 */ /* 0x000fce0000000f00 */
.L_x_46420:
[----:B------:R-:W-:Y:S01]  /*2320*/  FMUL.FTZ R128, R66, R69 ;  /* 0x0000004542807220 */ /* 0x000fe20000410000 */
[----:B------:R-:W-:Y:S06]  /*2330*/  @P3 BRA `(.L_x_46421) ;  /* 0x0000000000083947 */ /* 0x000fec0003800000 */
[----:B------:R-:W-:Y:S05]  /*2340*/  @P0 BRA `(.L_x_46422) ;  /* 0x0000000000080947 */ /* 0x000fea0003800000 */
[----:B------:R-:W-:Y:S05]  /*2350*/  BRA `(.L_x_46423) ;  /* 0x0000000000087947 */ /* 0x000fea0003800000 */
.L_x_46421:
[----:B-----5:R-:W-:-:S07]  /*2360*/  FADD.FTZ R128, R58, R128 ;  /* 0x000000803a807221 */ /* 0x020fce0000010000 */
.L_x_46422:
[----:B------:R-:W-:-:S07]  /*2370*/  MOV R62, R128 ;  /* 0x00000080003e7202 */ /* 0x000fce0000000f00 */
.L_x_46423:
[----:B------:R-:W-:Y:S01]  /*2380*/  FMUL.FTZ R129, R67, R69 ;  /* 0x0000004543817220 */ /* 0x000fe20000410000 */
[----:B------:R-:W-:Y:S06]  /*2390*/  @P3 BRA `(.L_x_46424) ;  /* 0x0000000000083947 */ /* 0x000fec0003800000 */
[----:B------:R-:W-:Y:S05]  /*23a0*/  @P0 BRA `(.L_x_46425) ;  /* 0x0000000000080947 */ /* 0x000fea0003800000 */
[----:B------:R-:W-:Y:S05]  /*23b0*/  BRA `(.L_x_46426) ;  /* 0x0000000000087947 */ /* 0x000fea0003800000 */
.L_x_46424:
[----:B-----5:R-:W-:-:S07]  /*23c0*/  FADD.FTZ R129, R59, R129 ;  /* 0x000000813b817221 */ /* 0x020fce0000010000 */
.L_x_46425:
[----:B------:R-:W-:-:S07]  /*23d0*/  MOV R63, R129 ;  /* 0x00000081003f7202 */ /* 0x000fce0000000f00 */
.L_x_46426:
        /* <DEDUP_REMOVED lines=13> */
.L_x_46427:
[----:B-----5:R-:W-:-:S07]  /*24b0*/  FADD.FTZ R131, R56, R131 ;  /* 0x0000008338837221 */ /* 0x020fce0000010000 */
.L_x_46428:
[----:B------:R-:W-:-:S07]  /*24c0*/  MOV R60, R131 ;  /* 0x00000083003c7202 */ /* 0x000fce0000000f00 */
.L_x_46429:
[----:B------:R-:W-:Y:S01]  /*24d0*/  FMUL.FTZ R134, R65, R69 ;  /* 0x0000004541867220 */ /* 0x000fe20000410000 */
[----:B------:R-:W-:Y:S06]  /*24e0*/  @P3 BRA `(.L_x_46430) ;  /* 0x0000000000083947 */ /* 0x000fec0003800000 */
[----:B------:R-:W-:Y:S05]  /*24f0*/  @P0 BRA `(.L_x_46431) ;  /* 0x0000000000080947 */ /* 0x000fea0003800000 */
[----:B------:R-:W-:Y:S05]  /*2500*/  BRA `(.L_x_46432) ;  /* 0x0000000000087947 */ /* 0x000fea0003800000 */
.L_x_46430:
[----:B-----5:R-:W-:-:S07]  /*2510*/  FADD.FTZ R134, R57, R134 ;  /* 0x0000008639867221 */ /* 0x020fce0000010000 */
.L_x_46431:
[----:B------:R-:W-:-:S07]  /*2520*/  MOV R61, R134 ;  /* 0x00000086003d7202 */ /* 0x000fce0000000f00 */
.L_x_46432:
[----:B------:R-:W-:Y:S01]  /*2530*/  FMUL.FTZ R135, R66, R69 ;  /* 0x0000004542877220 */ /* 0x000fe20000410000 */
[----:B------:R-:W-:Y:S06]  /*2540*/  @P3 BRA `(.L_x_46433) ;  /* 0x0000000000083947 */ /* 0x000fec0003800000 */
[----:B------:R-:W-:Y:S05]  /*2550*/  @P0 BRA `(.L_x_46434) ;  /* 0x0000000000080947 */ /* 0x000fea0003800000 */
[----:B------:R-:W-:Y:S05]  /*2560*/  BRA `(.L_x_46435) ;  /* 0x0000000000087947 */ /* 0x000fea0003800000 */
.L_x_46433:
[----:B-----5:R-:W-:-:S07]  /*2570*/  FADD.FTZ R135, R58, R135 ;  /* 0x000000873a877221 */ /* 0x020fce0000010000 */
.L_x_46434:
[----:B------:R-:W-:-:S07]  /*2580*/  MOV R62, R135 ;  /* 0x00000087003e7202 */ /* 0x000fce0000000f00 */
.L_x_46435:
[----:B------:R-:W-:Y:S01]  /*2590*/  FMUL.FTZ R136, R67, R69 ;  /* 0x0000004543887220 */ /* 0x000fe20000410000 */
[----:B------:R-:W-:Y:S06]  /*25a0*/  @P3 BRA `(.L_x_46436) ;  /* 0x0000000000083947 */ /* 0x000fec0003800000 */
[----:B------:R-:W-:Y:S05]  /*25b0*/  @P0 BRA `(.L_x_46437) ;  /* 0x0000000000080947 */ /* 0x000fea0003800000 */
[----:B------:R-:W-:Y:S05]  /*25c0*/  BRA `(.L_x_46438) ;  /* 0x0000000000087947 */ /* 0x000fea0003800000 */
.L_x_46436:
[----:B-----5:R-:W-:-:S07]  /*25d0*/  FADD.FTZ R136, R59, R136 ;  /* 0x000000883b887221 */ /* 0x020fce0000010000 */
.L_x_46437:
[----:B------:R-:W-:-:S07]  /*25e0*/  MOV R63, R136 ;  /* 0x00000088003f7202 */ /* 0x000fce0000000f00 */
.L_x_46438:
[----:B------:R-:W0:Y:S01]  /*25f0*/  @P0 LDC.64 R64, c[0x0][0x238] ;  /* 0x00008e00ff400b82 */ /* 0x000e220000000a00 */
[----:B------:R-:W-:-:S05]  /*2600*/  IADD3 R130, R68, 0x100, RZ ;  /* 0x0000010044827810 */ /* 0x000fca0007ffe0ff */
[----:B------:R-:W-:Y:S02]  /*2610*/  IMAD.WIDE.U32 R66, R130, 0x10, R156 ;  /* 0x0000001082427825 */ /* 0x000fe400078e009c */
[----:B------:R-:W1:Y:S02]  /*2620*/  @P2 LDC.64 R132, c[0x0][0x230] ;  /* 0x00008c00ff842b82 */ /* 0x000e640000000a00 */
[----:B0-----:R-:W-:-:S05]  /*2630*/  @P0 IMAD.WIDE.U32 R64, R124, 0x10, R64 ;  /* 0x000000107c400825 */ /* 0x001fca00078e0040 */
[----:B------:R0:W-:Y:S01]  /*2640*/  @P0 STG.E.128 desc[UR4][R64.64], R60 ;  /* 0x0000003c40000986 */ /* 0x0001e2000c101d04 */
[----:B-1----:R-:W-:-:S05]  /*2650*/  @P2 IMAD.WIDE.U32 R132, R130, 0x10, R132 ;  /* 0x0000001082842825 */ /* 0x002fca00078e0084 */
[----:B-----5:R1:W5:Y:S04]  /*2660*/  @P2 LDG.E.128 R56, desc[UR4][R132.64] ;  /* 0x0000000484382981 */ /* 0x020368000c1e1d00 */
[----:B0-----:R-:W2:Y:S02]  /*2670*/  LDG.E.128 R64, desc[UR4][R66.64] ;  /* 0x0000000442407981 */ /* 0x001ea4000c1e1d00 */
[----:B--2---:R-:W-:Y:S01]  /*2680*/  FMUL.FTZ R147, R64, R69 ;  /* 0x0000004540937220 */ /* 0x004fe20000410000 */
[----:B-1----:R-:W-:Y:S06]  /*2690*/  @P3 BRA `(.L_x_46439) ;  /* 0x0000000000083947 */ /* 0x002fec0003800000 */
[----:B------:R-:W-:Y:S05]  /*26a0*/  @P0 BRA `(.L_x_46440) ;  /* 0x0000000000080947 */ /* 0x000fea0003800000 */
[----:B------:R-:W-:Y:S05]  /*26b0*/  BRA `(.L_x_46441) ;  /* 0x0000000000087947 */ /* 0x000fea0003800000 */
.L_x_46439:
[----:B-----5:R-:W-:-:S07]  /*26c0*/  FADD.FTZ R147, R56, R147 ;  /* 0x0000009338937221 */ /* 0x020fce0000010000 */
.L_x_46440:
[----:B------:R-:W-:-:S07]  /*26d0*/  MOV R60, R147 ;  /* 0x00000093003c7202 */ /* 0x000fce0000000f00 */
.L_x_46441:
[----:B------:R-:W-:Y:S01]  /*26e0*/  FMUL.FTZ R148, R65, R69 ;  /* 0x0000004541947220 */ /* 0x000fe20000410000 */
[----:B------:R-:W-:Y:S06]  /*26f0*/  @P3 BRA `(.L_x_46442) ;  /* 0x0000000000083947 */ /* 0x000fec0003800000 */
[----:B------:R-:W-:Y:S05]  /*2700*/  @P0 BRA `(.L_x_46443) ;  /* 0x0000000000080947 */ /* 0x000fea0003800000 */
[----:B------:R-:W-:Y:S05]  /*2710*/  BRA `(.L_x_46444) ;  /* 0x0000000000087947 */ /* 0x000fea0003800000 */
.L_x_46442:
[----:B-----5:R-:W-:-:S07]  /*2720*/  FADD.FTZ R148, R57, R148 ;  /* 0x0000009439947221 */ /* 0x020fce0000010000 */
.L_x_46443:
[----:B------:R-:W-:-:S07]  /*2730*/  MOV R61, R148 ;  /* 0x00000094003d7202 */ /* 0x000fce0000000f00 */
.L_x_46444:
[----:B------:R-:W-:Y:S01]  /*2740*/  FMUL.FTZ R149, R66, R69 ;  /* 0x0000004542957220 */ /* 0x000fe20000410000 */
[----:B------:R-:W-:Y:S06]  /*2750*/  @P3 BRA `(.L_x_46445) ;  /* 0x0000000000083947 */ /* 0x000fec0003800000 */
[----:B------:R-:W-:Y:S05]  /*2760*/  @P0 BRA `(.L_x_46446) ;  /* 0x0000000000080947 */ /* 0x000fea0003800000 */
[----:B------:R-:W-:Y:S05]  /*2770*/  BRA `(.L_x_46447) ;  /* 0x0000000000087947 */ /* 0x000fea0003800000 */
.L_x_46445:
[----:B-----5:R-:W-:-:S07]  /*2780*/  FADD.FTZ R149, R58, R149 ;  /* 0x000000953a957221 */ /* 0x020fce0000010000 */
.L_x_46446:
[----:B------:R-:W-:-:S07]  /*2790*/  MOV R62, R149 ;  /* 0x00000095003e7202 */ /* 0x000fce0000000f00 */
.L_x_46447:
[----:B------:R-:W-:Y:S01]  /*27a0*/  FMUL.FTZ R150, R67, R69 ;  /* 0x0000004543967220 */ /* 0x000fe20000410000 */
[----:B------:R-:W-:Y:S06]  /*27b0*/  @P3 BRA `(.L_x_46448) ;  /* 0x0000000000083947 */ /* 0x000fec0003800000 */
[----:B------:R-:W-:Y:S05]  /*27c0*/  @P0 BRA `(.L_x_46449) ;  /* 0x0000000000080947 */ /* 0x000fea0003800000 */
[----:B------:R-:W-:Y:S05]  /*27d0*/  BRA `(.L_x_46450) ;  /* 0x0000000000087947 */ /* 0x000fea0003800000 */
.L_x_46448:
[----:B-----5:R-:W-:-:S07]  /*27e0*/  FADD.FTZ R150, R59, R150 ;  /* 0x000000963b967221 */ /* 0x020fce0000010000 */
.L_x_46449:
[----:B------:R-:W-:-:S07]  /*27f0*/  MOV R63, R150 ;  /* 0x00000096003f7202 */ /* 0x000fce0000000f00 */
.L_x_46450:
        /* <DEDUP_REMOVED lines=13> */
.L_x_46451:
[----:B-----5:R-:W-:-:S07]  /*28d0*/  FADD.FTZ R158, R56, R158 ;  /* 0x0000009e389e7221 */ /* 0x020fce0000010000 */
.L_x_46452:
[----:B------:R-:W-:-:S07]  /*28e0*/  MOV R60, R158 ;  /* 0x0000009e003c7202 */ /* 0x000fce0000000f00 */
.L_x_46453:
[----:B------:R-:W-:Y:S01]  /*28f0*/  FMUL.FTZ R159, R65, R69 ;  /* 0x00000045419f7220 */ /* 0x000fe20000410000 */
[----:B------:R-:W-:Y:S06]  /*2900*/  @P3 BRA `(.L_x_46454) ;  /* 0x0000000000083947 */ /* 0x000fec0003800000 */
[----:B------:R-:W-:Y:S05]  /*2910*/  @P0 BRA `(.L_x_46455) ;  /* 0x0000000000080947 */ /* 0x000fea0003800000 */
[----:B------:R-:W-:Y:S05]  /*2920*/  BRA `(.L_x_46456) ;  /* 0x0000000000087947 */ /* 0x000fea0003800000 */
.L_x_46454:
[----:B-----5:R-:W-:-:S07]  /*2930*/  FADD.FTZ R159, R57, R159 ;  /* 0x0000009f399f7221 */ /* 0x020fce0000010000 */
.L_x_46455:
[----:B------:R-:W-:-:S07]  /*2940*/  MOV R61, R159 ;  /* 0x0000009f003d7202 */ /* 0x000fce0000000f00 */
.L_x_46456:
[----:B------:R-:W-:Y:S01]  /*2950*/  FMUL.FTZ R160, R66, R69 ;  /* 0x0000004542a07220 */ /* 0x000fe20000410000 */
[----:B------:R-:W-:Y:S06]  /*2960*/  @P3 BRA `(.L_x_46457) ;  /* 0x0000000000083947 */ /* 0x000fec0003800000 */
[----:B------:R-:W-:Y:S05]  /*2970*/  @P0 BRA `(.L_x_46458) ;  /* 0x0000000000080947 */ /* 0x000fea0003800000 */
[----:B------:R-:W-:Y:S05]  /*2980*/  BRA `(.L_x_46459) ;  /* 0x0000000000087947 */ /* 0x000fea0003800000 */
.L_x_46457:
[----:B-----5:R-:W-:-:S07]  /*2990*/  FADD.FTZ R160, R58, R160 ;  /* 0x000000a03aa07221 */ /* 0x020fce0000010000 */
.L_x_46458:
[----:B------:R-:W-:-:S07]  /*29a0*/  MOV R62, R160 ;  /* 0x000000a0003e7202 */ /* 0x000fce0000000f00 */
.L_x_46459:
[----:B------:R-:W-:Y:S01]  /*29b0*/  FMUL.FTZ R162, R67, R69 ;  /* 0x0000004543a27220 */ /* 0x000fe20000410000 */
[----:B------:R-:W-:Y:S06]  /*29c0*/  @P3 BRA `(.L_x_46460) ;  /* 0x0000000000083947 */ /* 0x000fec0003800000 */
[----:B------:R-:W-:Y:S05]  /*29d0*/  @P0 BRA `(.L_x_46461) ;  /* 0x0000000000080947 */ /* 0x000fea0003800000 */
[----:B------:R-:W-:Y:S05]  /*29e0*/  BRA `(.L_x_46462) ;  /* 0x0000000000087947 */ /* 0x000fea0003800000 */
.L_x_46460:
[----:B-----5:R-:W-:-:S07]  /*29f0*/  FADD.FTZ R162, R59, R162 ;  /* 0x000000a23ba27221 */ /* 0x020fce0000010000 */
.L_x_46461:
[----:B------:R-:W-:-:S07]  /*2a00*/  MOV R63, R162 ;  /* 0x000000a2003f7202 */ /* 0x000fce0000000f00 */
.L_x_46462:
        /* <DEDUP_REMOVED lines=13> */
.L_x_46463:
[----:B-----5:R-:W-:-:S07]  /*2ae0*/  FADD.FTZ R163, R56, R163 ;  /* 0x000000a338a37221 */ /* 0x020fce0000010000 */
.L_x_46464:
[----:B------:R-:W-:-:S07]  /*2af0*/  MOV R60, R163 ;  /* 0x000000a3003c7202 */ /* 0x000fce0000000f00 */
.L_x_46465:
[----:B------:R-:W-:Y:S01]  /*2b00*/  FMUL.FTZ R164, R65, R69 ;  /* 0x0000004541a47220 */ /* 0x000fe20000410000 */
[----:B------:R-:W-:Y:S06]  /*2b10*/  @P3 BRA `(.L_x_46466) ;  /* 0x0000000000083947 */ /* 0x000fec0003800000 */
[----:B------:R-:W-:Y:S05]  /*2b20*/  @P0 BRA `(.L_x_46467) ;  /* 0x0000000000080947 */ /* 0x000fea0003800000 */
[----:B------:R-:W-:Y:S05]  /*2b30*/  BRA `(.L_x_46468) ;  /* 0x0000000000087947 */ /* 0x000fea0003800000 */
.L_x_46466:
[----:B-----5:R-:W-:-:S07]  /*2b40*/  FADD.FTZ R164, R57, R164 ;  /* 0x000000a439a47221 */ /* 0x020fce0000010000 */
.L_x_46467:
[----:B------:R-:W-:-:S07]  /*2b50*/  MOV R61, R164 ;  /* 0x000000a4003d7202 */ /* 0x000fce0000000f00 */
.L_x_46468:
[----:B------:R-:W-:Y:S01]  /*2b60*/  FMUL.FTZ R166, R66, R69 ;  /* 0x0000004542a67220 */ /* 0x000fe20000410000 */
[----:B------:R-:W-:Y:S06]  /*2b70*/  @P3 BRA `(.L_x_46469) ;  /* 0x0000000000083947 */ /* 0x000fec0003800000 */
[----:B------:R-:W-:Y:S05]  /*2b80*/  @P0 BRA `(.L_x_46470) ;  /* 0x0000000000080947 */ /* 0x000fea0003800000 */
[----:B------:R-:W-:Y:S05]  /*2b90*/  BRA `(.L_x_46471) ;  /* 0x0000000000087947 */ /* 0x000fea0003800000 */
.L_x_46469:
[----:B-----5:R-:W-:-:S07]  /*2ba0*/  FADD.FTZ R166, R58, R166 ;  /* 0x000000a63aa67221 */ /* 0x020fce0000010000 */
.L_x_46470:
[----:B------:R-:W-:-:S07]  /*2bb0*/  MOV R62, R166 ;  /* 0x000000a6003e7202 */ /* 0x000fce0000000f00 */
.L_x_46471:
[----:B------:R-:W-:Y:S01]  /*2bc0*/  FMUL.FTZ R167, R67, R69 ;  /* 0x0000004543a77220 */ /* 0x000fe20000410000 */
[----:B------:R-:W-:Y:S06]  /*2bd0*/  @P3 BRA `(.L_x_46472) ;  /* 0x0000000000083947 */ /* 0x000fec0003800000 */
[----:B------:R-:W-:Y:S05]  /*2be0*/  @P0 BRA `(.L_x_46473) ;  /* 0x0000000000080947 */ /* 0x000fea0003800000 */
[----:B------:R-:W-:Y:S05]  /*2bf0*/  BRA `(.L_x_46474) ;  /* 0x0000000000087947 */ /* 0x000fea0003800000 */
.L_x_46472:
[----:B-----5:R-:W-:-:S07]  /*2c00*/  FADD.FTZ R167, R59, R167 ;  /* 0x000000a73ba77221 */ /* 0x020fce0000010000 */
.L_x_46473:
[----:B------:R-:W-:-:S07]  /*2c10*/  MOV R63, R167 ;  /* 0x000000a7003f7202 */ /* 0x000fce0000000f00 */
.L_x_46474:
        /* <DEDUP_REMOVED lines=13> */
.L_x_46475:
[----:B-----5:R-:W-:-:S07]  /*2cf0*/  FADD.FTZ R169, R56, R169 ;  /* 0x000000a938a97221 */ /* 0x020fce0000010000 */
.L_x_46476:
[----:B------:R-:W-:-:S07]  /*2d00*/  MOV R60, R169 ;  /* 0x000000a9003c7202 */ /* 0x000fce0000000f00 */
.L_x_46477:
[----:B------:R-:W-:Y:S01]  /*2d10*/  FMUL.FTZ R170, R65, R69 ;  /* 0x0000004541aa7220 */ /* 0x000fe20000410000 */
[----:B------:R-:W-:Y:S06]  /*2d20*/  @P3 BRA `(.L_x_46478) ;  /* 0x0000000000083947 */ /* 0x000fec0003800000 */
[----:B------:R-:W-:Y:S05]  /*2d30*/  @P0 BRA `(.L_x_46479) ;  /* 0x0000000000080947 */ /* 0x000fea0003800000 */
[----:B------:R-:W-:Y:S05]  /*2d40*/  BRA `(.L_x_46480) ;  /* 0x0000000000087947 */ /* 0x000fea0003800000 */
.L_x_46478:
[----:B-----5:R-:W-:-:S07]  /*2d50*/  FADD.FTZ R170, R57, R170 ;  /* 0x000000aa39aa7221 */ /* 0x020fce0000010000 */
.L_x_46479:
[----:B------:R-:W-:-:S07]  /*2d60*/  MOV R61, R170 ;  /* 0x000000aa003d7202 */ /* 0x000fce0000000f00 */
.L_x_46480:
[----:B------:R-:W-:Y:S01]  /*2d70*/  FMUL.FTZ R171, R66, R69 ;  /* 0x0000004542ab7220 */ /* 0x000fe20000410000 */
[----:B------:R-:W-:Y:S06]  /*2d80*/  @P3 BRA `(.L_x_46481) ;  /* 0x0000000000083947 */ /* 0x000fec0003800000 */
[----:B------:R-:W-:Y:S05]  /*2d90*/  @P0 BRA `(.L_x_46482) ;  /* 0x0000000000080947 */ /* 0x000fea0003800000 */
[----:B------:R-:W-:Y:S05]  /*2da0*/  BRA `(.L_x_46483) ;  /* 0x0000000000087947 */ /* 0x000fea0003800000 */
.L_x_46481:
[----:B-----5:R-:W-:-:S07]  /*2db0*/  FADD.FTZ R171, R58, R171 ;  /* 0x000000ab3aab7221 */ /* 0x020fce0000010000 */
.L_x_46482:
[----:B------:R-:W-:-:S07]  /*2dc0*/  MOV R62, R171 ;  /* 0x000000ab003e7202 */ /* 0x000fce0000000f00 */
.L_x_46483:
[----:B------:R-:W-:Y:S01]  /*2dd0*/  FMUL.FTZ R172, R67, R69 ;  /* 0x0000004543ac7220 */ /* 0x000fe20000410000 */
[----:B------:R-:W-:Y:S06]  /*2de0*/  @P3 BRA `(.L_x_46484) ;  /* 0x0000000000083947 */ /* 0x000fec0003800000 */
[----:B------:R-:W-:Y:S05]  /*2df0*/  @P0 BRA `(.L_x_46485) ;  /* 0x0000000000080947 */ /* 0x000fea0003800000 */
[----:B------:R-:W-:Y:S05]  /*2e00*/  BRA `(.L_x_46486) ;  /* 0x0000000000087947 */ /* 0x000fea0003800000 */
.L_x_46484:
[----:B-----5:R-:W-:-:S07]  /*2e10*/  FADD.FTZ R172, R59, R172 ;  /* 0x000000ac3bac7221 */ /* 0x020fce0000010000 */
.L_x_46485:
[----:B------:R-:W-:-:S07]  /*2e20*/  MOV R63, R172 ;  /* 0x000000ac003f7202 */ /* 0x000fce0000000f00 */
.L_x_46486:
        /* <DEDUP_REMOVED lines=13> */
.L_x_46487:
[----:B-----5:R-:W-:-:S07]  /*2f00*/  FADD.FTZ R174, R56, R174 ;  /* 0x000000ae38ae7221 */ /* 0x020fce0000010000 */
.L_x_46488:
[----:B------:R-:W-:-:S07]  /*2f10*/  MOV R60, R174 ;  /* 0x000000ae003c7202 */ /* 0x000fce0000000f00 */
.L_x_46489:
[----:B------:R-:W-:Y:S01]  /*2f20*/  FMUL.FTZ R175, R65, R69 ;  /* 0x0000004541af7220 */ /* 0x000fe20000410000 */
[----:B------:R-:W-:Y:S06]  /*2f30*/  @P3 BRA `(.L_x_46490) ;  /* 0x0000000000083947 */ /* 0x000fec0003800000 */
[----:B------:R-:W-:Y:S05]  /*2f40*/  @P0 BRA `(.L_x_46491) ;  /* 0x0000000000080947 */ /* 0x000fea0003800000 */
[----:B------:R-:W-:Y:S05]  /*2f50*/  BRA `(.L_x_46492) ;  /* 0x0000000000087947 */ /* 0x000fea0003800000 */
.L_x_46490:
[----:B-----5:R-:W-:-:S07]  /*2f60*/  FADD.FTZ R175, R57, R175 ;  /* 0x000000af39af7221 */ /* 0x020fce0000010000 */
.L_x_46491:
[----:B------:R-:W-:-:S07]  /*2f70*/  MOV R61, R175 ;  /* 0x000000af003d7202 */ /* 0x000fce0000000f00 */
.L_x_46492:
[----:B------:R-:W-:Y:S01]  /*2f80*/  FMUL.FTZ R176, R66, R69 ;  /* 0x0000004542b07220 */ /* 0x000fe20000410000 */
[----:B------:R-:W-:Y:S06]  /*2f90*/  @P3 BRA `(.L_x_46493) ;  /* 0x0000000000083947 */ /* 0x000fec0003800000 */
[----:B------:R-:W-:Y:S05]  /*2fa0*/  @P0 BRA `(.L_x_46494) ;  /* 0x0000000000080947 */ /* 0x000fea0003800000 */
[----:B------:R-:W-:Y:S05]  /*2fb0*/  BRA `(.L_x_46495) ;  /* 0x0000000000087947 */ /* 0x000fea0003800000 */
.L_x_46493:
[----:B-----5:R-:W-:-:S07]  /*2fc0*/  FADD.FTZ R176, R58, R176 ;  /* 0x000000b03ab07221 */ /* 0x020fce0000010000 */
.L_x_46494:
[----:B------:R-:W-:-:S07]  /*2fd0*/  MOV R62, R176 ;  /* 0x000000b0003e7202 */ /* 0x000fce0000000f00 */
.L_x_46495:
[----:B------:R-:W-:Y:S01]  /*2fe0*/  FMUL.FTZ R177, R67, R69 ;  /* 0x0000004543b17220 */ /* 0x000fe20000410000 */
[----:B------:R-:W-:Y:S06]  /*2ff0*/  @P3 BRA `(.L_x_46496) ;  /* 0x0000000000083947 */ /* 0x000fec0003800000 */
[----:B------:R-:W-:Y:S05]  /*3000*/  @P0 BRA `(.L_x_46497) ;  /* 0x0000000000080947 */ /* 0x000fea0003800000 */
[----:B------:R-:W-:Y:S05]  /*3010*/  BRA `(.L_x_46498) ;  /* 0x0000000000087947 */ /* 0x000fea0003800000 */
.L_x_46496:
[----:B-----5:R-:W-:-:S07]  /*3020*/  FADD.FTZ R177, R59, R177 ;  /* 0x000000b13bb17221 */ /* 0x020fce0000010000 */
.L_x_46497:
[----:B------:R-:W-:-:S07]  /*3030*/  MOV R63, R177 ;  /* 0x000000b1003f7202 */ /* 0x000fce0000000f00 */
.L_x_46498:
        /* <DEDUP_REMOVED lines=13> */
.L_x_46499:
[----:B-----5:R-:W-:-:S07]  /*3110*/  FADD.FTZ R178, R56, R178 ;  /* 0x000000b238b27221 */ /* 0x020fce0000010000 */
.L_x_46500:
[----:B------:R-:W-:-:S07]  /*3120*/  MOV R60, R178 ;  /* 0x000000b2003c7202 */ /* 0x000fce0000000f00 */
.L_x_46501:
[----:B------:R-:W-:Y:S01]  /*3130*/  FMUL.FTZ R179, R65, R69 ;  /* 0x0000004541b37220 */ /* 0x000fe20000410000 */
[----:B------:R-:W-:Y:S06]  /*3140*/  @P3 BRA `(.L_x_46502) ;  /* 0x0000000000083947 */ /* 0x000fec0003800000 */
[----:B------:R-:W-:Y:S05]  /*3150*/  @P0 BRA `(.L_x_46503) ;  /* 0x0000000000080947 */ /* 0x000fea0003800000 */
[----:B------:R-:W-:Y:S05]  /*3160*/  BRA `(.L_x_46504) ;  /* 0x0000000000087947 */ /* 0x000fea0003800000 */
.L_x_46502:
[----:B-----5:R-:W-:-:S07]  /*3170*/  FADD.FTZ R179, R57, R179 ;  /* 0x000000b339b37221 */ /* 0x020fce0000010000 */
.L_x_46503:
[----:B------:R-:W-:-:S07]  /*3180*/  MOV R61, R179 ;  /* 0x000000b3003d7202 */ /* 0x000fce0000000f00 */
.L_x_46504:
[----:B------:R-:W-:Y:S01]  /*3190*/  FMUL.FTZ R180, R66, R69 ;  /* 0x0000004542b47220 */ /* 0x000fe20000410000 */
[----:B------:R-:W-:Y:S06]  /*31a0*/  @P3 BRA `(.L_x_46505) ;  /* 0x0000000000083947 */ /* 0x000fec0003800000 */
[----:B------:R-:W-:Y:S05]  /*31b0*/  @P0 BRA `(.L_x_46506) ;  /* 0x0000000000080947 */ /* 0x000fea0003800000 */
[----:B------:R-:W-:Y:S05]  /*31c0*/  BRA `(.L_x_46507) ;  /* 0x0000000000087947 */ /* 0x000fea0003800000 */
.L_x_46505:
[----:B-----5:R-:W-:-:S07]  /*31d0*/  FADD.FTZ R180, R58, R180 ;  /* 0x000000b43ab47221 */ /* 0x020fce0000010000 */
.L_x_46506:
[----:B------:R-:W-:-:S07]  /*31e0*/  MOV R62, R180 ;  /* 0x000000b4003e7202 */ /* 0x000fce0000000f00 */
.L_x_46507:
[----:B------:R-:W-:Y:S01]  /*31f0*/  FMUL.FTZ R181, R67, R69 ;  /* 0x0000004543b57220 */ /* 0x000fe20000410000 */
[----:B------:R-:W-:Y:S06]  /*3200*/  @P3 BRA `(.L_x_46508) ;  /* 0x0000000000083947 */ /* 0x000fec0003800000 */
[----:B------:R-:W-:Y:S05]  /*3210*/  @P0 BRA `(.L_x_46509) ;  /* 0x0000000000080947 */ /* 0x000fea0003800000 */
[----:B------:R-:W-:Y:S05]  /*3220*/  BRA `(.L_x_46510) ;  /* 0x0000000000087947 */ /* 0x000fea0003800000 */
.L_x_46508:
[----:B-----5:R-:W-:-:S07]  /*3230*/  FADD.FTZ R181, R59, R181 ;  /* 0x000000b53bb57221 */ /* 0x020fce0000010000 */
.L_x_46509:
[----:B------:R-:W-:-:S07]  /*3240*/  MOV R63, R181 ;  /* 0x000000b5003f7202 */ /* 0x000fce0000000f00 */
.L_x_46510:
        /* <DEDUP_REMOVED lines=13> */
.L_x_46511:
[----:B-----5:R-:W-:-:S07]  /*3320*/  FADD.FTZ R182, R56, R182 ;  /* 0x000000b638b67221 */ /* 0x020fce0000010000 */
.L_x_46512:
[----:B------:R-:W-:-:S07]  /*3330*/  MOV R60, R182 ;  /* 0x000000b6003c7202 */ /* 0x000fce0000000f00 */
.L_x_46513:
[----:B------:R-:W-:Y:S01]  /*3340*/  FMUL.FTZ R183, R65, R69 ;  /* 0x0000004541b77220 */ /* 0x000fe20000410000 */
[----:B------:R-:W-:Y:S06]  /*3350*/  @P3 BRA `(.L_x_46514) ;  /* 0x0000000000083947 */ /* 0x000fec0003800000 */
[----:B------:R-:W-:Y:S05]  /*3360*/  @P0 BRA `(.L_x_46515) ;  /* 0x0000000000080947 */ /* 0x000fea0003800000 */
[----:B------:R-:W-:Y:S05]  /*3370*/  BRA `(.L_x_46516) ;  /* 0x0000000000087947 */ /* 0x000fea0003800000 */
.L_x_46514:
[----:B-----5:R-:W-:-:S07]  /*3380*/  FADD.FTZ R183, R57, R183 ;  /* 0x000000b739b77221 */ /* 0x020fce0000010000 */
.L_x_46515:
[----:B------:R-:W-:-:S07]  /*3390*/  MOV R61, R183 ;  /* 0x000000b7003d7202 */ /* 0x000fce0000000f00 */
.L_x_46516:
[----:B------:R-:W-:Y:S01]  /*33a0*/  FMUL.FTZ R184, R66, R69 ;  /* 0x0000004542b87220 */ /* 0x000fe20000410000 */
[----:B------:R-:W-:Y:S06]  /*33b0*/  @P3 BRA `(.L_x_46517) ;  /* 0x0000000000083947 */ /* 0x000fec0003800000 */
[----:B------:R-:W-:Y:S05]  /*33c0*/  @P0 BRA `(.L_x_46518) ;  /* 0x0000000000080947 */ /* 0x000fea0003800000 */
[----:B------:R-:W-:Y:S05]  /*33d0*/  BRA `(.L_x_46519) ;  /* 0x0000000000087947 */ /* 0x000fea0003800000 */
.L_x_46517:
[----:B-----5:R-:W-:-:S07]  /*33e0*/  FADD.FTZ R184, R58, R184 ;  /* 0x000000b83ab87221 */ /* 0x020fce0000010000 */
.L_x_46518:
[----:B------:R-:W-:-:S07]  /*33f0*/  MOV R62, R184 ;  /* 0x000000b8003e7202 */ /* 0x000fce0000000f00 */
.L_x_46519:
[----:B------:R-:W-:Y:S01]  /*3400*/  FMUL.FTZ R185, R67, R69 ;  /* 0x0000004543b97220 */ /* 0x000fe20000410000 */
[----:B------:R-:W-:Y:S06]  /*3410*/  @P3 BRA `(.L_x_46520) ;  /* 0x0000000000083947 */ /* 0x000fec0003800000 */
[----:B------:R-:W-:Y:S05]  /*3420*/  @P0 BRA `(.L_x_46521) ;  /* 0x0000000000080947 */ /* 0x000fea0003800000 */
[----:B------:R-:W-:Y:S05]  /*3430*/  BRA `(.L_x_46522) ;  /* 0x0000000000087947 */ /* 0x000fea0003800000 */
.L_x_46520:
[----:B-----5:R-:W-:-:S07]  /*3440*/  FADD.FTZ R185, R59, R185 ;  /* 0x000000b93bb97221 */ /* 0x020fce0000010000 */
.L_x_46521:
[----:B------:R-:W-:-:S07]  /*3450*/  MOV R63, R185 ;  /* 0x000000b9003f7202 */ /* 0x000fce0000000f00 */
.L_x_46522:
        /* <DEDUP_REMOVED lines=13> */
.L_x_46523:
[----:B-----5:R-:W-:-:S07]  /*3530*/  FADD.FTZ R133, R56, R133 ;  /* 0x0000008538857221 */ /* 0x020fce0000010000 */
.L_x_46524:
[----:B------:R-:W-:-:S07]  /*3540*/  MOV R60, R133 ;  /* 0x00000085003c7202 */ /* 0x000fce0000000f00 */
.L_x_46525:
[----:B------:R-:W-:Y:S01]  /*3550*/  FMUL.FTZ R156, R65, R69 ;  /* 0x00000045419c7220 */ /* 0x000fe20000410000 */
[----:B------:R-:W-:Y:S06]  /*3560*/  @P3 BRA `(.L_x_46526) ;  /* 0x0000000000083947 */ /* 0x000fec0003800000 */
[----:B------:R-:W-:Y:S05]  /*3570*/  @P0 BRA `(.L_x_46527) ;  /* 0x0000000000080947 */ /* 0x000fea0003800000 */
[----:B------:R-:W-:Y:S05]  /*3580*/  BRA `(.L_x_46528) ;  /* 0x0000000000087947 */ /* 0x000fea0003800000 */
.L_x_46526:
[----:B-----5:R-:W-:-:S07]  /*3590*/  FADD.FTZ R156, R57, R156 ;  /* 0x0000009c399c7221 */ /* 0x020fce0000010000 */
.L_x_46527:
[----:B------:R-:W-:-:S07]  /*35a0*/  MOV R61, R156 ;  /* 0x0000009c003d7202 */ /* 0x000fce0000000f00 */
.L_x_46528:
[----:B------:R-:W-:Y:S01]  /*35b0*/  FMUL.FTZ R157, R66, R69 ;  /* 0x00000045429d7220 */ /* 0x000fe20000410000 */
[----:B------:R-:W-:Y:S06]  /*35c0*/  @P3 BRA `(.L_x_46529) ;  /* 0x0000000000083947 */ /* 0x000fec0003800000 */
[----:B------:R-:W-:Y:S05]  /*35d0*/  @P0 BRA `(.L_x_46530) ;  /* 0x0000000000080947 */ /* 0x000fea0003800000 */
[----:B------:R-:W-:Y:S05]  /*35e0*/  BRA `(.L_x_46531) ;  /* 0x0000000000087947 */ /* 0x000fea0003800000 */
.L_x_46529:
[----:B-----5:R-:W-:-:S07]  /*35f0*/  FADD.FTZ R157, R58, R157 ;  /* 0x0000009d3a9d7221 */ /* 0x020fce0000010000 */
.L_x_46530:
[----:B------:R-:W-:-:S07]  /*3600*/  MOV R62, R157 ;  /* 0x0000009d003e7202 */ /* 0x000fce0000000f00 */
.L_x_46531:
[----:B------:R-:W-:Y:S01]  /*3610*/  FMUL.FTZ R69, R67, R69 ;  /* 0x0000004543457220 */ /* 0x000fe20000410000 */
[----:B------:R-:W-:Y:S06]  /*3620*/  @P3 BRA `(.L_x_46532) ;  /* 0x0000000000083947 */ /* 0x000fec0003800000 */
[----:B------:R-:W-:Y:S05]  /*3630*/  @P0 BRA `(.L_x_46533) ;  /* 0x0000000000080947 */ /* 0x000fea0003800000 */
[----:B------:R-:W-:Y:S05]  /*3640*/  BRA `(.L_x_46534) ;  /* 0x0000000000087947 */ /* 0x000fea0003800000 */
.L_x_46532:
[----:B-----5:R-:W-:-:S07]  /*3650*/  FADD.FTZ R69, R59, R69 ;  /* 0x000000453b457221 */ /* 0x020fce0000010000 */
.L_x_46533:
[----:B------:R-:W-:-:S07]  /*3660*/  MOV R63, R69 ;  /* 0x00000045003f7202 */ /* 0x000fce0000000f00 */
.L_x_46534:
        /* <DEDUP_REMOVED lines=219> */
.L_x_46548:
[----:B------:R-:W-:Y:S01]  /*4420*/  FMUL.FTZ R64, R186, R186 ;  /* 0x000000baba407220 */ /* 0x000fe20000410000 */
[----:B01----:R-:W-:Y:S01]  /*4430*/  FADD.FTZ R132, R132, R189 ;  /* 0x000000bd84847221 */ /* 0x003fe20000010000 */
[----:B------:R-:W0:Y:S01]  /*4440*/  @!P2 LDC.64 R66, c[0x0][0x258] ;  /* 0x00009600ff42ab82 */ /* 0x000e220000000a00 */
[----:B------:R-:W-:Y:S02]  /*4450*/  FSEL R210, R186, RZ, !P4 ;  /* 0x000000ffbad27208 */ /* 0x000fe40006000000 */
[----:B------:R-:W-:Y:S01]  /*4460*/  FSEL R64, R64, RZ, P4 ;  /* 0x000000ff40407208 */ /* 0x000fe20002000000 */
[----:B------:R-:W-:Y:S01]  /*4470*/  FFMA.FTZ R221, R132, R65, UR8 ;  /* 0x0000000884dd7e23 */ /* 0x000fe20008010041 */
[----:B------:R-:W-:Y:S01]  /*4480*/  LEA R132, P3, R68, UR10, 0x4 ;  /* 0x0000000a44847c11 */ /* 0x000fe2000f8620ff */
[C---:B------:R-:W-:Y:S01]  /*4490*/  FADD.FTZ R209, -R210.reuse, R111 ;  /* 0x0000006fd2d17221 */ /* 0x040fe20000010100 */
[C---:B------:R-:W-:Y:S01]  /*44a0*/  FADD.FTZ R204, -R210.reuse, R78 ;  /* 0x0000004ed2cc7221 */ /* 0x040fe20000010100 */
[----:B------:R-:W-:Y:S01]  /*44b0*/  FADD.FTZ R221, R221, R64 ;  /* 0x00000040dddd7221 */ /* 0x000fe20000010000 */
[C---:B------:R-:W-:Y:S01]  /*44c0*/  FADD.FTZ R205, -R210.reuse, R79 ;  /* 0x0000004fd2cd7221 */ /* 0x040fe20000010100 */
[----:B------:R-:W1:Y:S01]  /*44d0*/  @!P2 LDC.64 R64, c[0x0][0x250] ;  /* 0x00009400ff40ab82 */ /* 0x000e620000000a00 */
[C---:B------:R-:W-:Y:S01]  /*44e0*/  FADD.FTZ R78, -R210.reuse, R118 ;  /* 0x00000076d24e7221 */ /* 0x040fe20000010100 */
[----:B------:R-:W2:Y:S01]  /*44f0*/  MUFU.RSQ R111, R221 ;  /* 0x000000dd006f7308 */ /* 0x000ea20000001400 */
[C---:B------:R-:W-:Y:S01]  /*4500*/  FADD.FTZ R79, -R210.reuse, R119 ;  /* 0x00000077d24f7221 */ /* 0x040fe20000010100 */
[C---:B------:R-:W-:Y:S01]  /*4510*/  FADD.FTZ R71, -R210.reuse, R71 ;  /* 0x00000047d2477221 */ /* 0x040fe20000010100 */
[C---:B------:R-:W-:Y:S01]  /*4520*/  FADD.FTZ R72, -R210.reuse, R72 ;  /* 0x00000048d2487221 */ /* 0x040fe20000010100 */
[C---:B------:R-:W-:Y:S01]  /*4530*/  FADD.FTZ R73, -R210.reuse, R73 ;  /* 0x00000049d2497221 */ /* 0x040fe20000010100 */
[C---:B------:R-:W-:Y:S01]  /*4540*/  FADD.FTZ R75, -R210.reuse, R75 ;  /* 0x0000004bd24b7221 */ /* 0x040fe20000010100 */
[----:B------:R-:W3:Y:S01]  /*4550*/  LDC.64 R118, c[0x0][0x2b8] ;  /* 0x0000ae00ff767b82 */ /* 0x000ee20000000a00 */
[C---:B------:R-:W-:Y:S01]  /*4560*/  FADD.FTZ R190, -R210.reuse, R134 ;  /* 0x00000086d2be7221 */ /* 0x040fe20000010100 */
[C---:B------:R-:W-:Y:S01]  /*4570*/  FADD.FTZ R192, -R210.reuse, R136 ;  /* 0x00000088d2c07221 */ /* 0x040fe20000010100 */
[C---:B------:R-:W-:Y:S01]  /*4580*/  FADD.FTZ R134, -R210.reuse, R133 ;  /* 0x00000085d2867221 */ /* 0x040fe20000010100 */
[C---:B------:R-:W-:Y:S01]  /*4590*/  FADD.FTZ R136, -R210.reuse, R156 ;  /* 0x0000009cd2887221 */ /* 0x040fe20000010100 */
[----:B------:R-:W-:Y:S01]  /*45a0*/  FADD.FTZ R156, -R210, R69 ;  /* 0x00000045d29c7221 */ /* 0x000fe20000010100 */
[----:B------:R-:W-:Y:S01]  /*45b0*/  LEA.HI.X R133, R68, UR11, RZ, 0x4, P3 ;  /* 0x0000000b44857c11 */ /* 0x000fe200098f24ff */
[----:B0-----:R-:W-:-:S04]  /*45c0*/  @!P2 IMAD.WIDE R68, R41, 0x4, R66 ;  /* 0x000000042944a825 */ /* 0x001fc800078e0242 */
[C---:B------:R-:W-:Y:S01]  /*45d0*/  FADD.FTZ R202, -R210.reuse, R76 ;  /* 0x0000004cd2ca7221 */ /* 0x040fe20000010100 */
[C---:B------:R-:W-:Y:S01]  /*45e0*/  FADD.FTZ R203, -R210.reuse, R77 ;  /* 0x0000004dd2cb7221 */ /* 0x040fe20000010100 */
[C---:B------:R-:W-:Y:S01]  /*45f0*/  FADD.FTZ R199, -R210.reuse, R81 ;  /* 0x00000051d2c77221 */ /* 0x040fe20000010100 */
[C---:B--2---:R-:W-:Y:S01]  /*4600*/  FMUL.FTZ R66, R111.reuse, R73 ;  /* 0x000000496f427220 */ /* 0x044fe20000410000 */
[----:B------:R-:W-:Y:S01]  /*4610*/  FMUL.FTZ R67, R111, R75 ;  /* 0x0000004b6f437220 */ /* 0x000fe20000410000 */
[C---:B------:R-:W-:Y:S01]  /*4620*/  FADD.FTZ R200, -R210.reuse, R82 ;  /* 0x00000052d2c87221 */ /* 0x040fe20000010100 */
[C---:B------:R-:W-:Y:S01]  /*4630*/  FADD.FTZ R201, -R210.reuse, R83 ;  /* 0x00000053d2c97221 */ /* 0x040fe20000010100 */
[----:B------:R-:W-:Y:S01]  /*4640*/  FADD.FTZ R208, -R210, R109 ;  /* 0x0000006dd2d07221 */ /* 0x000fe20000010100 */
[----:B-1----:R-:W-:-:S04]  /*4650*/  @!P2 IMAD.WIDE R64, R41, 0x4, R64 ;  /* 0x000000042940a825 */ /* 0x002fc800078e0240 */
[C---:B------:R-:W-:Y:S01]  /*4660*/  FADD.FTZ R193, -R210.reuse, R126 ;  /* 0x0000007ed2c17221 */ /* 0x040fe20000010100 */
[----:B------:R-:W-:Y:S01]  /*4670*/  FADD.FTZ R194, -R210, R127 ;  /* 0x0000007fd2c27221 */ /* 0x000fe20000010100 */
[----:B------:R-:W-:Y:S01]  /*4680*/  FFMA.FTZ R67, R245, R67, R39 ;  /* 0x00000043f5437223 */ /* 0x000fe20000010027 */
[----:B------:R-:W-:Y:S01]  /*4690*/  FFMA.FTZ R66, R246, R66, R107 ;  /* 0x00000042f6427223 */ /* 0x000fe2000001006b */
        /* <DEDUP_REMOVED lines=12> */
[C---:B0-----:R-:W-:Y:S01]  /*4760*/  FMUL.FTZ R64, R111.reuse, R71 ;  /* 0x000000476f407220 */ /* 0x041fe20000410000 */
[C---:B------:R-:W-:Y:S01]  /*4770*/  FMUL.FTZ R65, R111.reuse, R72 ;  /* 0x000000486f417220 */ /* 0x040fe20000410000 */
[C---:B------:R-:W-:Y:S01]  /*4780*/  FMUL.FTZ R203, R111.reuse, R203 ;  /* 0x000000cb6fcb7220 */ /* 0x040fe20000410000 */
[----:B------:R-:W-:Y:S01]  /*4790*/  FMUL.FTZ R204, R111, R204 ;  /* 0x000000cc6fcc7220 */ /* 0x000fe20000410000 */
[----:B------:R-:W-:Y:S01]  /*47a0*/  FFMA.FTZ R64, R248, R64, R108 ;  /* 0x00000040f8407223 */ /* 0x000fe2000001006c */
[----:B------:R-:W-:Y:S01]  /*47b0*/  FFMA.FTZ R65, R247, R65, R40 ;  /* 0x00000041f7417223 */ /* 0x000fe20000010028 */
        /* <DEDUP_REMOVED lines=15> */
[----:B------:R-:W-:Y:S01]  /*48b0*/  @!P2 STG.E desc[UR4][R68.64], R111 ;  /* 0x0000006f4400a986 */ /* 0x000fe2000c101904 */
[C---:B------:R-:W-:Y:S01]  /*48c0*/  FADD.FTZ R117, -R210.reuse, R166 ;  /* 0x000000a6d2757221 */ /* 0x040fe20000010100 */
[C---:B------:R-:W-:Y:S01]  /*48d0*/  FMUL.FTZ R72, R111.reuse, R209 ;  /* 0x000000d16f487220 */ /* 0x040fe20000410000 */
[C---:B------:R-:W-:Y:S01]  /*48e0*/  FMUL.FTZ R73, R111.reuse, R76 ;  /* 0x0000004c6f497220 */ /* 0x040fe20000410000 */
[C---:B------:R-:W-:Y:S01]  /*48f0*/  FMUL.FTZ R198, R111.reuse, R198 ;  /* 0x000000c66fc67220 */ /* 0x040fe20000410000 */
[C---:B------:R-:W-:Y:S01]  /*4900*/  FMUL.FTZ R75, R111.reuse, R206 ;  /* 0x000000ce6f4b7220 */ /* 0x040fe20000410000 */
[C---:B------:R-:W-:Y:S01]  /*4910*/  FMUL.FTZ R184, R111.reuse, R126 ;  /* 0x0000007e6fb87220 */ /* 0x040fe20000410000 */
[C---:B------:R-:W-:Y:S01]  /*4920*/  FMUL.FTZ R177, R111.reuse, R127 ;  /* 0x0000007f6fb17220 */ /* 0x040fe20000410000 */
[----:B------:R0:W-:Y:S01]  /*4930*/  STG.E.128 desc[UR4][R132.64], R64 ;  /* 0x0000004084007986 */ /* 0x0001e2000c101d04 */
[C---:B------:R-:W-:Y:S01]  /*4940*/  FADD.FTZ R113, -R210.reuse, R170 ;  /* 0x000000aad2717221 */ /* 0x040fe20000010100 */
[----:B------:R-:W-:Y:S01]  /*4950*/  FADD.FTZ R166, -R210, R181 ;  /* 0x000000b5d2a67221 */ /* 0x000fe20000010100 */
[C---:B------:R-:W-:Y:S01]  /*4960*/  FMUL.FTZ R76, R111.reuse, R207 ;  /* 0x000000cf6f4c7220 */ /* 0x040fe20000410000 */
[C---:B------:R-:W-:Y:S01]  /*4970*/  FMUL.FTZ R77, R111.reuse, R77 ;  /* 0x0000004d6f4d7220 */ /* 0x040fe20000410000 */
[C---:B------:R-:W-:Y:S01]  /*4980*/  FMUL.FTZ R78, R111.reuse, R78 ;  /* 0x0000004e6f4e7220 */ /* 0x040fe20000410000 */
[----:B------:R-:W-:Y:S01]  /*4990*/  FMUL.FTZ R79, R111, R79 ;  /* 0x0000004f6f4f7220 */ /* 0x000fe20000410000 */
[----:B---3--:R-:W-:-:S04]  /*49a0*/  IMAD.WIDE.U32 R126, R70, 0x10, R118 ;  /* 0x00000010467e7825 */ /* 0x008fc800078e0076 */
        /* <DEDUP_REMOVED lines=14> */
[C---:B------:R-:W-:Y:S01]  /*4a90*/  FMUL.FTZ R195, R111.reuse, R195 ;  /* 0x000000c36fc37220 */ /* 0x040fe20000410000 */
[C---:B------:R-:W-:Y:S01]  /*4aa0*/  FMUL.FTZ R196, R111.reuse, R196 ;  /* 0x000000c46fc47220 */ /* 0x040fe20000410000 */
[----:B------:R-:W-:Y:S01]  /*4ab0*/  FMUL.FTZ R176, R111, R109 ;  /* 0x0000006d6fb07220 */ /* 0x000fe20000410000 */
[----:B------:R-:W-:-:S04]  /*4ac0*/  IMAD.WIDE.U32 R128, R74, 0x10, R118 ;  /* 0x000000104a807825 */ /* 0x000fc800078e0076 */
[----:B------:R-:W-:Y:S01]  /*4ad0*/  FFMA.FTZ R71, R237, R71, R35 ;  /* 0x00000047ed477223 */ /* 0x000fe20000010023 */
[----:B------:R-:W-:Y:S01]  /*4ae0*/  FFMA.FTZ R70, R238, R201, R103 ;  /* 0x000000c9ee467223 */ /* 0x000fe20000010067 */
[----:B------:R-:W-:Y:S01]  /*4af0*/  FFMA.FTZ R69, R239, R200, R36 ;  /* 0x000000c8ef457223 */ /* 0x000fe20000010024 */
[----:B------:R-:W-:Y:S01]  /*4b00*/  FFMA.FTZ R68, R240, R199, R104 ;  /* 0x000000c7f0447223 */ /* 0x000fe20000010068 */
[C---:B------:R-:W-:Y:S01]  /*4b10*/  FADD.FTZ R191, -R210.reuse, R135 ;  /* 0x00000087d2bf7221 */ /* 0x040fe20000010100 */
[----:B------:R-:W-:Y:S01]  /*4b20*/  FADD.FTZ R116, -R210, R164 ;  /* 0x000000a4d2747221 */ /* 0x000fe20000010100 */
        /* <DEDUP_REMOVED lines=8> */
[----:B------:R-:W-:-:S04]  /*4bb0*/  IMAD.WIDE.U32 R134, R110, 0x10, R118 ;  /* 0x000000106e867825 */ /* 0x000fc800078e0076 */
[----:B------:R-:W-:Y:S01]  /*4bc0*/  FFMA.FTZ R79, R229, R79, R31 ;  /* 0x0000004fe54f7223 */ /* 0x000fe2000001001f */
[----:B------:R-:W-:Y:S01]  /*4bd0*/  FFMA.FTZ R78, R230, R78, R99 ;  /* 0x0000004ee64e7223 */ /* 0x000fe20000010063 */
[----:B------:R-:W-:Y:S01]  /*4be0*/  FFMA.FTZ R77, R231, R77, R32 ;  /* 0x0000004de74d7223 */ /* 0x000fe20000010020 */
[----:B------:R-:W-:Y:S01]  /*4bf0*/  FFMA.FTZ R76, R232, R76, R100 ;  /* 0x0000004ce84c7223 */ /* 0x000fe20000010064 */
[----:B------:R-:W-:Y:S01]  /*4c00*/  FMUL.FTZ R180, R111, R121 ;  /* 0x000000796fb47220 */ /* 0x000fe20000410000 */
[----:B------:R-:W-:-:S04]  /*4c10*/  IMAD.WIDE.U32 R148, R115, 0x10, R118 ;  /* 0x0000001073947825 */ /* 0x000fc800078e0076 */
[----:B------:R-:W-:Y:S01]  /*4c20*/  FFMA.FTZ R83, R225, R83, R29 ;  /* 0x00000053e1537223 */ /* 0x000fe2000001001d */
[----:B------:R-:W-:Y:S01]  /*4c30*/  FFMA.FTZ R82, R226, R82, R97 ;  /* 0x00000052e2527223 */ /* 0x000fe20000010061 */
[----:B------:R-:W-:Y:S01]  /*4c40*/  FFMA.FTZ R81, R227, R81, R30 ;  /* 0x00000051e3517223 */ /* 0x000fe2000001001e */
[----:B------:R-:W-:Y:S01]  /*4c50*/  FFMA.FTZ R80, R228, R197, R98 ;  /* 0x000000c5e4507223 */ /* 0x000fe20000010062 */
[----:B------:R0:W-:Y:S01]  /*4c60*/  STG.E.128 desc[UR4][R126.64], R64 ;  /* 0x000000407e007986 */ /* 0x0001e2000c101d04 */
[----:B------:R-:W-:-:S04]  /*4c70*/  IMAD.WIDE.U32 R120, R120, 0x10, R118 ;  /* 0x0000001078787825 */ /* 0x000fc800078e0076 */
[C---:B------:R-:W-:Y:S01]  /*4c80*/  FADD.FTZ R189, -R210.reuse, R131 ;  /* 0x00000083d2bd7221 */ /* 0x040fe20000010100 */
[C---:B------:R-:W-:Y:S01]  /*4c90*/  FADD.FTZ R131, -R210.reuse, R147 ;  /* 0x00000093d2837221 */ /* 0x040fe20000010100 */
[----:B------:R1:W-:Y:S01]  /*4ca0*/  STG.E.128 desc[UR4][R128.64], R68 ;  /* 0x0000004480007986 */ /* 0x0003e2000c101d04 */
[C---:B------:R-:W-:Y:S01]  /*4cb0*/  FADD.FTZ R188, -R210.reuse, R150 ;  /* 0x00000096d2bc7221 */ /* 0x040fe20000010100 */
[C---:B------:R-:W-:Y:S01]  /*4cc0*/  FADD.FTZ R125, -R210.reuse, R160 ;  /* 0x000000a0d27d7221 */ /* 0x040fe20000010100 */
[C---:B------:R-:W-:Y:S01]  /*4cd0*/  FADD.FTZ R160, -R210.reuse, R185 ;  /* 0x000000b9d2a07221 */ /* 0x040fe20000010100 */
[----:B------:R-:W-:Y:S01]  /*4ce0*/  STG.E.128 desc[UR4][R132.64], R72 ;  /* 0x0000004884007986 */ /* 0x000fe2000c101d04 */
[C---:B------:R-:W-:Y:S01]  /*4cf0*/  FMUL.FTZ R189, R111.reuse, R189 ;  /* 0x000000bd6fbd7220 */ /* 0x040fe20000410000 */
[C---:B------:R-:W-:Y:S01]  /*4d00*/  FMUL.FTZ R190, R111.reuse, R190 ;  /* 0x000000be6fbe7220 */ /* 0x040fe20000410000 */
[C---:B------:R-:W-:Y:S01]  /*4d10*/  FMUL.FTZ R191, R111.reuse, R191 ;  /* 0x000000bf6fbf7220 */ /* 0x040fe20000410000 */
[----:B------:R-:W-:Y:S01]  /*4d20*/  STG.E.128 desc[UR4][R134.64], R76 ;  /* 0x0000004c86007986 */ /* 0x000fe2000c101d04 */
[----:B------:R-:W-:Y:S01]  /*4d30*/  FMUL.FTZ R192, R111, R192 ;  /* 0x000000c06fc07220 */ /* 0x000fe20000410000 */
[C---:B------:R-:W-:Y:S01]  /*4d40*/  FADD.FTZ R122, -R210.reuse, R169 ;  /* 0x000000a9d27a7221 */ /* 0x040fe20000010100 */
[C---:B------:R-:W-:Y:S01]  /*4d50*/  FADD.FTZ R112, -R210.reuse, R182 ;  /* 0x000000b6d2707221 */ /* 0x040fe20000010100 */
[----:B------:R-:W-:Y:S01]  /*4d60*/  STG.E.128 desc[UR4][R148.64], R80 ;  /* 0x0000005094007986 */ /* 0x000fe2000c101d04 */
[----:B------:R-:W-:Y:S01]  /*4d70*/  FADD.FTZ R158, -R210, R183 ;  /* 0x000000b7d29e7221 */ /* 0x000fe20000010100 */
[----:B0-----:R-:W-:Y:S01]  /*4d80*/  FFMA.FTZ R67, R220, R196, R27 ;  /* 0x000000c4dc437223 */ /* 0x001fe2000001001b */
[----:B------:R-:W-:Y:S01]  /*4d90*/  FFMA.FTZ R66, R222, R195, R95 ;  /* 0x000000c3de427223 */ /* 0x000fe2000001005f */
[----:B------:R-:W-:Y:S01]  /*4da0*/  FFMA.FTZ R65, R223, R194, R28 ;  /* 0x000000c2df417223 */ /* 0x000fe2000001001c */
[----:B------:R-:W-:Y:S01]  /*4db0*/  FFMA.FTZ R64, R224, R193, R96 ;  /* 0x000000c1e0407223 */ /* 0x000fe20000010060 */
[C---:B------:R-:W-:Y:S01]  /*4dc0*/  FMUL.FTZ R185, R111.reuse, R131 ;  /* 0x000000836fb97220 */ /* 0x040fe20000410000 */
[C---:B------:R-:W-:Y:S01]  /*4dd0*/  FMUL.FTZ R187, R111.reuse, R187 ;  /* 0x000000bb6fbb7220 */ /* 0x040fe20000410000 */
[C---:B------:R-:W-:Y:S01]  /*4de0*/  FMUL.FTZ R188, R111.reuse, R188 ;  /* 0x000000bc6fbc7220 */ /* 0x040fe20000410000 */
[C---:B------:R-:W-:Y:S01]  /*4df0*/  FADD.FTZ R167, -R210.reuse, R174 ;  /* 0x000000aed2a77221 */ /* 0x040fe20000010100 */
[----:B------:R0:W-:Y:S01]  /*4e00*/  STG.E.128 desc[UR4][R120.64], R64 ;  /* 0x0000004078007986 */ /* 0x0001e2000c101d04 */
        /* <DEDUP_REMOVED lines=8> */
[----:B------:R-:W-:-:S04]  /*4e90*/  IMAD.WIDE.U32 R124, R124, 0x10, R118 ;  /* 0x000000107c7c7825 */ /* 0x000fc800078e0076 */
[----:B-1----:R-:W-:Y:S01]  /*4ea0*/  FFMA.FTZ R71, R216, R192, R25 ;  /* 0x000000c0d8477223 */ /* 0x002fe20000010019 */
[----:B------:R-:W-:Y:S01]  /*4eb0*/  FFMA.FTZ R70, R217, R191, R93 ;  /* 0x000000bfd9467223 */ /* 0x000fe2000001005d */
[----:B------:R-:W-:Y:S01]  /*4ec0*/  FFMA.FTZ R69, R218, R190, R26 ;  /* 0x000000beda457223 */ /* 0x000fe2000001001a */
[----:B------:R-:W-:Y:S01]  /*4ed0*/  FFMA.FTZ R68, R219, R189, R94 ;  /* 0x000000bddb447223 */ /* 0x000fe2000001005e */
[C---:B------:R-:W-:Y:S01]  /*4ee0*/  FMUL.FTZ R172, R111.reuse, R122 ;  /* 0x0000007a6fac7220 */ /* 0x040fe20000410000 */
[C---:B------:R-:W-:Y:S01]  /*4ef0*/  FMUL.FTZ R174, R111.reuse, R113 ;  /* 0x000000716fae7220 */ /* 0x040fe20000410000 */
[----:B------:R-:W-:Y:S01]  /*4f00*/  FMUL.FTZ R175, R111, R114 ;  /* 0x000000726faf7220 */ /* 0x000fe20000410000 */
[----:B------:R-:W-:Y:S01]  /*4f10*/  IMAD.WIDE.U32 R130, R130, 0x10, R118 ;  /* 0x0000001082827825 */ /* 0x000fe200078e0076 */
[----:B0-----:R-:W0:Y:S03]  /*4f20*/  LDC.64 R120, c[0x0][0x210] ;  /* 0x00008400ff787b82 */ /* 0x001e260000000a00 */
        /* <DEDUP_REMOVED lines=30> */
[----:B------:R1:W-:Y:S03]  /*5110*/  STG.E.128 desc[UR4][R124.64], R68 ;  /* 0x000000447c007986 */ /* 0x0003e6000c101d04 */
[----:B------:R-:W-:Y:S01]  /*5120*/  FFMA.FTZ R67, R138, R176, R17 ;  /* 0x000000b08a437223 */ /* 0x000fe20000010011 */
[----:B------:R-:W-:Y:S01]  /*5130*/  FFMA.FTZ R66, R139, R175, R85 ;  /* 0x000000af8b427223 */ /* 0x000fe20000010055 */
[----:B------:R-:W-:Y:S01]  /*5140*/  FFMA.FTZ R65, R140, R174, R18 ;  /* 0x000000ae8c417223 */ /* 0x000fe20000010012 */
[----:B------:R-:W-:Y:S01]  /*5150*/  FFMA.FTZ R64, R141, R172, R86 ;  /* 0x000000ac8d407223 */ /* 0x000fe20000010056 */
[----:B------:R-:W-:Y:S01]  /*5160*/  IMAD.WIDE.U32 R112, R161, 0x10, R118 ;  /* 0x00000010a1707825 */ /* 0x000fe200078e0076 */
[----:B------:R2:W-:Y:S01]  /*5170*/  STG.E.128 desc[UR4][R130.64], R72 ;  /* 0x0000004882007986 */ /* 0x0005e2000c101d04 */
[----:B0-----:R-:W-:-:S02]  /*5180*/  LEA R41, R120, R41, 0x2 ;  /* 0x0000002978297211 */ /* 0x001fc400078e10ff */
[--C-:B------:R-:W-:Y:S01]  /*5190*/  IMAD.WIDE.U32 R114, R165, 0x10, R118.reuse ;  /* 0x00000010a5727825 */ /* 0x100fe200078e0076 */
[----:B------:R0:W-:Y:S01]  /*51a0*/  STG.E.128 desc[UR4][R146.64], R76 ;  /* 0x0000004c92007986 */ /* 0x0001e2000c101d04 */
[----:B------:R-:W-:Y:S02]  /*51b0*/  ISETP.GE.AND P2, PT, R41, R121, PT ;  /* 0x000000792900720c */ /* 0x000fe40003f46270 */
[--C-:B------:R-:W-:Y:S01]  /*51c0*/  IMAD.WIDE.U32 R116, R168, 0x10, R118.reuse ;  /* 0x00000010a8747825 */ /* 0x100fe200078e0076 */
[----:B------:R3:W-:Y:S03]  /*51d0*/  STG.E.128 desc[UR4][R122.64], R80 ;  /* 0x000000507a007986 */ /* 0x0007e6000c101d04 */
[----:B------:R-:W-:-:S04]  /*51e0*/  IMAD.WIDE.U32 R118, R173, 0x10, R118 ;  /* 0x00000010ad767825 */ /* 0x000fc800078e0076 */
[----:B-1----:R-:W-:Y:S01]  /*51f0*/  FFMA.FTZ R71, R7, R171, R15 ;  /* 0x000000ab07477223 */ /* 0x002fe2000001000f */
[----:B------:R-:W-:Y:S01]  /*5200*/  FFMA.FTZ R70, R48, R170, R55 ;  /* 0x000000aa30467223 */ /* 0x000fe20000010037 */
[----:B------:R-:W-:Y:S01]  /*5210*/  FFMA.FTZ R69, R8, R169, R16 ;  /* 0x000000a908457223 */ /* 0x000fe20000010010 */
[----:B------:R-:W-:Y:S01]  /*5220*/  FFMA.FTZ R68, R137, R167, R84 ;  /* 0x000000a789447223 */ /* 0x000fe20000010054 */
[----:B------:R1:W-:Y:S01]  /*5230*/  STG.E.128 desc[UR4][R110.64], R64 ;  /* 0x000000406e007986 */ /* 0x0003e2000c101d04 */
[----:B--2---:R-:W-:Y:S01]  /*5240*/  FFMA.FTZ R75, R5, R166, R13 ;  /* 0x000000a6054b7223 */ /* 0x004fe2000001000d */
[----:B------:R-:W-:Y:S01]  /*5250*/  FFMA.FTZ R74, R46, R164, R53 ;  /* 0x000000a42e4a7223 */ /* 0x000fe20000010035 */
[----:B------:R-:W-:Y:S01]  /*5260*/  FFMA.FTZ R73, R6, R163, R14 ;  /* 0x000000a306497223 */ /* 0x000fe2000001000e */
[----:B------:R-:W-:Y:S01]  /*5270*/  FFMA.FTZ R72, R47, R162, R54 ;  /* 0x000000a22f487223 */ /* 0x000fe20000010036 */
[----:B0-----:R-:W-:Y:S01]  /*5280*/  FFMA.FTZ R79, R3, R160, R11 ;  /* 0x000000a0034f7223 */ /* 0x001fe2000001000b */
[----:B------:R-:W-:Y:S01]  /*5290*/  FFMA.FTZ R78, R44, R159, R51 ;  /* 0x0000009f2c4e7223 */ /* 0x000fe20000010033 */
[----:B------:R-:W-:Y:S01]  /*52a0*/  FFMA.FTZ R77, R4, R158, R12 ;  /* 0x0000009e044d7223 */ /* 0x000fe2000001000c */
[----:B------:R-:W-:Y:S01]  /*52b0*/  FFMA.FTZ R76, R45, R157, R52 ;  /* 0x0000009d2d4c7223 */ /* 0x000fe20000010034 */
[----:B---3--:R-:W-:Y:S01]  /*52c0*/  FFMA.FTZ R83, R0, R156, R9 ;  /* 0x0000009c00537223 */ /* 0x008fe20000010009 */
[----:B------:R-:W-:Y:S01]  /*52d0*/  FFMA.FTZ R82, R42, R150, R49 ;  /* 0x000000962a527223 */ /* 0x000fe20000010031 */
[----:B------:R-:W-:Y:S01]  /*52e0*/  FFMA.FTZ R81, R2, R136, R10 ;  /* 0x0000008802517223 */ /* 0x000fe2000001000a */
[----:B------:R-:W-:Y:S01]  /*52f0*/  FFMA.FTZ R80, R43, R109, R50 ;  /* 0x0000006d2b507223 */ /* 0x000fe20000010032 */
[----:B------:R1:W-:Y:S04]  /*5300*/  STG.E.128 desc[UR4][R112.64], R68 ;  /* 0x0000004470007986 */ /* 0x0003e8000c101d04 */
[----:B------:R1:W-:Y:S04]  /*5310*/  STG.E.128 desc[UR4][R114.64], R72 ;  /* 0x0000004872007986 */ /* 0x0003e8000c101d04 */
[----:B------:R1:W-:Y:S04]  /*5320*/  STG.E.128 desc[UR4][R116.64], R76 ;  /* 0x0000004c74007986 */ /* 0x0003e8000c101d04 */
[----:B------:R1:W-:Y:S01]  /*5330*/  STG.E.128 desc[UR4][R118.64], R80 ;  /* 0x0000005076007986 */ /* 0x0003e2000c101d04 */
[----:B------:R-:W-:Y:S05]  /*5340*/  @!P2 BRA `(.L_x_46536) ;  /* 0xffffffc00060a947 */ /* 0x000fea000383ffff */
[----:B------:R-:W-:Y:S05]  /*5350*/  EXIT ;  /* 0x000000000000794d */ /* 0x000fea0003800000 */
.L_x_46535:
        /* <DEDUP_REMOVED lines=8> */
.L_x_46538:
[----:B------:R-:W-:Y:S05]  /*53e0*/  BSYNC B0 ;  /* 0x0000000000007941 */ /* 0x000fea0003800000 */
.L_x_46537:
        /* <DEDUP_REMOVED lines=9> */
.L_x_46539:
[----:B------:R-:W-:Y:S01]  /*5480*/  HFMA2.MMA R192, -RZ, RZ, 0, 2.384185791015625e-07 ;  /* 0x00000004ffc07435 */ /* 0x000fe200000001ff */
[----:B------:R-:W-:-:S05]  /*5490*/  MOV R64, R189 ;  /* 0x000000bd00407202 */ /* 0x000fca0000000f00 */
[----:B------:R-:W-:-:S05]  /*54a0*/  FADD.FTZ R132, R67, R64 ;  /* 0x0000004043847221 */ /* 0x000fca0000010000 */
[----:B------:R-:W-:-:S07]  /*54b0*/  MOV R191, R132 ;  /* 0x0000008400bf7202 */ /* 0x000fce0000000f00 */
[----:B------:R-:W-:Y:S05]  /*54c0*/  WARPSYNC.COLLECTIVE R190, `(.L_x_46540) ;  /* 0x00000000be087348 */ /* 0x000fea0003c00000 */
[----:B------:R0:W1:Y:S02]  /*54d0*/  SHFL.BFLY P3, R189, R191, R192, R193 ;  /* 0x0c0000c0bfbd7389 */ /* 0x00006400000600c1 */
[----:B01----:R-:W-:Y:S01]  /*54e0*/  ENDCOLLECTIVE ;  /* 0x000000000000791b */ /* 0x003fe20003800000 */
.L_x_46540:
        /* <DEDUP_REMOVED lines=8> */
.L_x_46541:
[----:B------:R-:W-:Y:S01]  /*5570*/  HFMA2.MMA R192, -RZ, RZ, 0, 9.5367431640625e-07 ;  /* 0x00000010ffc07435 */ /* 0x000fe200000001ff */
[----:B------:R-:W-:-:S05]  /*5580*/  MOV R64, R189 ;  /* 0x000000bd00407202 */ /* 0x000fca0000000f00 */
[----:B------:R-:W-:-:S05]  /*5590*/  FADD.FTZ R188, R187, R64 ;  /* 0x00000040bbbc7221 */ /* 0x000fca0000010000 */
[----:B------:R-:W-:-:S07]  /*55a0*/  MOV R191, R188 ;  /* 0x000000bc00bf7202 */ /* 0x000fce0000000f00 */
[----:B------:R-:W-:Y:S05]  /*55b0*/  WARPSYNC.COLLECTIVE R190, `(.L_x_46542) ;  /* 0x00000000be087348 */ /* 0x000fea0003c00000 */
[----:B------:R0:W1:Y:S02]  /*55c0*/  SHFL.BFLY P3, R189, R191, R192, R193 ;  /* 0x0c0000c0bfbd7389 */ /* 0x00006400000600c1 */
[----:B01----:R-:W-:Y:S01]  /*55d0*/  ENDCOLLECTIVE ;  /* 0x000000000000791b */ /* 0x003fe20003800000 */
.L_x_46542:
        /* <DEDUP_REMOVED lines=135> */
.L_x_46543:
[----:B------:R-:W-:Y:S01]  /*5e50*/  HFMA2.MMA R192, -RZ, RZ, 0, 1.1920928955078125e-07 ;  /* 0x00000002ffc07435 */ /* 0x000fe200000001ff */
[----:B------:R-:W-:-:S05]  /*5e60*/  MOV R67, R189 ;  /* 0x000000bd00437202 */ /* 0x000fca0000000f00 */
[----:B------:R-:W-:-:S05]  /*5e70*/  FADD.FTZ R67, R64, R67 ;  /* 0x0000004340437221 */ /* 0x000fca0000010000 */
[----:B------:R-:W-:-:S07]  /*5e80*/  MOV R191, R67 ;  /* 0x0000004300bf7202 */ /* 0x000fce0000000f00 */
[----:B------:R-:W-:Y:S05]  /*5e90*/  WARPSYNC.COLLECTIVE R190, `(.L_x_46544) ;  /* 0x00000000be087348 */ /* 0x000fea0003c00000 */
[----:B------:R0:W1:Y:S02]  /*5ea0*/  SHFL.BFLY P3, R189, R191, R192, R193 ;  /* 0x0c0000c0bfbd7389 */ /* 0x00006400000600c1 */
[----:B01----:R-:W-:Y:S01]  /*5eb0*/  ENDCOLLECTIVE ;  /* 0x000000000000791b */ /* 0x003fe20003800000 */
.L_x_46544:
[----:B------:R-:W-:Y:S01]  /*5ec0*/  HFMA2.MMA R192, -RZ, RZ, 0, 2.384185791015625e-07 ;  /* 0x00000004ffc07435 */ /* 0x000fe200000001ff */
[----:B------:R-:W-:-:S05]  /*5ed0*/  MOV R66, R189 ;  /* 0x000000bd00427202 */ /* 0x000fca0000000f00 */
[----:B------:R-:W-:-:S05]  /*5ee0*/  FADD.FTZ R66, R67, R66 ;  /* 0x0000004243427221 */ /* 0x000fca0000010000 */
[----:B------:R-:W-:-:S07]  /*5ef0*/  MOV R191, R66 ;  /* 0x0000004200bf7202 */ /* 0x000fce0000000f00 */
[----:B------:R-:W-:Y:S05]  /*5f00*/  WARPSYNC.COLLECTIVE R190, `(.L_x_46545) ;  /* 0x00000000be087348 */ /* 0x000fea0003c00000 */
[----:B------:R0:W1:Y:S02]  /*5f10*/  SHFL.BFLY P3, R189, R191, R192, R193 ;  /* 0x0c0000c0bfbd7389 */ /* 0x00006400000600c1 */
[----:B01----:R-:W-:Y:S01]  /*5f20*/  ENDCOLLECTIVE ;  /* 0x000000000000791b */ /* 0x003fe20003800000 */
.L_x_46545:
[----:B------:R-:W-:Y:S01]  /*5f30*/  HFMA2.MMA R192, -RZ, RZ, 0, 4.76837158203125e-07 ;  /* 0x00000008ffc07435 */ /* 0x000fe200000001ff */
[----:B------:R-:W-:-:S05]  /*5f40*/  MOV R187, R189 ;  /* 0x000000bd00bb7202 */ /* 0x000fca0000000f00 */
[----:B------:R-:W-:-:S05]  /*5f50*/  FADD.FTZ R187, R66, R187 ;  /* 0x000000bb42bb7221 */ /* 0x000fca0000010000 */
[----:B------:R-:W-:-:S07]  /*5f60*/  MOV R191, R187 ;  /* 0x000000bb00bf7202 */ /* 0x000fce0000000f00 */
[----:B------:R-:W-:Y:S05]  /*5f70*/  WARPSYNC.COLLECTIVE R190, `(.L_x_46546) ;  /* 0x00000000be087348 */ /* 0x000fea0003c00000 */
[----:B------:R0:W1:Y:S02]  /*5f80*/  SHFL.BFLY P3, R189, R191, R192, R193 ;  /* 0x0c0000c0bfbd7389 */ /* 0x00006400000600c1 */
[----:B01----:R-:W-:Y:S01]  /*5f90*/  ENDCOLLECTIVE ;  /* 0x000000000000791b */ /* 0x003fe20003800000 */
.L_x_46546:
[----:B------:R-:W-:Y:S01]  /*5fa0*/  HFMA2.MMA R192, -RZ, RZ, 0, 9.5367431640625e-07 ;  /* 0x00000010ffc07435 */ /* 0x000fe200000001ff */
[----:B------:R-:W-:-:S05]  /*5fb0*/  MOV R132, R189 ;  /* 0x000000bd00847202 */ /* 0x000fca0000000f00 */
[----:B------:R-:W-:-:S05]  /*5fc0*/  FADD.FTZ R132, R187, R132 ;  /* 0x00000084bb847221 */ /* 0x000fca0000010000 */
[----:B------:R-:W-:-:S07]  /*5fd0*/  MOV R191, R132 ;  /* 0x0000008400bf7202 */ /* 0x000fce0000000f00 */
[----:B------:R-:W-:Y:S05]  /*5fe0*/  WARPSYNC.COLLECTIVE R190, `(.L_x_46547) ;  /* 0x00000000be087348 */ /* 0x000fea0003c00000 */
[----:B------:R0:W1:Y:S02]  /*5ff0*/  SHFL.BFLY P3, R189, R191, R192, R193 ;  /* 0x0c0000c0bfbd7389 */ /* 0x00006400000600c1 */
[----:B01----:R-:W-:Y:S01]  /*6000*/  ENDCOLLECTIVE ;  /* 0x000000000000791b */ /* 0x003fe20003800000 */
.L_x_46547:
[----:B------:R-:W-:Y:S05]  /*6010*/  BRA `(.L_x_46548) ;  /* 0xffffffe400007947 */ /* 0x000fea000383ffff */
.L_x_46549:
        /* <DEDUP_REMOVED lines=14> */
.L_x_58449:


//--------------------- .text._ZN10layer_norm13ln_fwd_kernelINS_13Kernel_traitsI6__halfffffjLj2048ELj1ELj4ELj1ELj16ENS_18Kernel_traits_baseILj2048ES2_ffffjLj128EEEEELb0ELb0ELb1ELb0EEEvNS_9FwdParamsE --------------------------
	.section	.text._ZN10layer_norm13ln_fwd_kernelINS_13Kernel_traitsI6__halfffffjLj2048ELj1ELj4ELj1ELj16ENS_18Kernel_traits_baseILj2048ES2_ffffjLj128EEEEELb0ELb0ELb1ELb0EEEvNS_9FwdParamsE,"ax",@progbits
	.align	128
        .global         _ZN10layer_norm13ln_fwd_kernelINS_13Kernel_traitsI6__halfffffjLj2048ELj1ELj4ELj1ELj16ENS_18Kernel_traits_baseILj2048ES2_ffffjLj128EEEEELb0ELb0ELb1ELb0EEEvNS_9FwdParamsE
        .type           _ZN10layer_norm13ln_fwd_kernelINS_13Kernel_traitsI6__halfffffjLj2048ELj1ELj4ELj1ELj16ENS_18Kernel_traits_baseILj2048ES2_ffffjLj128EEEEELb0ELb0ELb1ELb0EEEvNS_9FwdParamsE,@function
        .size           _ZN10layer_norm13ln_fwd_kernelINS_13Kernel_traitsI6__halfffffjLj2048ELj1ELj4ELj1ELj16ENS_18Kernel_traits_baseILj2048ES2_ffffjLj128EEEEELb0ELb0ELb1ELb0EEEvNS_9FwdParamsE,(.L_x_58450 - _ZN10layer_norm13ln_fwd_kernelINS_13Kernel_traitsI6__halfffffjLj2048ELj1ELj4ELj1ELj16ENS_18Kernel_traits_baseILj2048ES2_ffffjLj128EEEEELb0ELb0ELb1ELb0EEEvNS_9FwdParamsE)
        .other          _ZN10layer_norm13ln_fwd_kernelINS_13Kernel_traitsI6__halfffffjLj2048ELj1ELj4ELj1ELj16ENS_18Kernel_traits_baseILj2048ES2_ffffjLj128EEEEELb0ELb0ELb1ELb0EEEvNS_9FwdParamsE,@"STO_CUDA_ENTRY STV_DEFAULT"
_ZN10layer_norm13ln_fwd_kernelINS_13Kernel_traitsI6__halfffffjLj2048ELj1ELj4ELj1ELj16ENS_18Kernel_traits_baseILj2048ES2_ffffjLj128EEEEELb0ELb0ELb1ELb0EEEvNS_9FwdParamsE:
.text._ZN10layer_norm13ln_fwd_kernelINS_13Kernel_traitsI6__halfffffjLj2048ELj1ELj4ELj1ELj16ENS_18Kernel_traits_baseILj2048ES2_ffffjLj128EEEEELb0ELb0ELb1ELb0EEEvNS_9FwdParamsE:
        /* <DEDUP_REMOVED lines=37> */
.L_x_46551:
[----:B------:R-:W-:Y:S05]  /*0250*/  BSYNC B0 ;  /* 0x0000000000007941 */ /* 0x000fea0003800000 */
.L_x_46550:
        /* <DEDUP_REMOVED lines=13> */
.L_x_46553:
[----:B------:R-:W-:Y:S05]  /*0330*/  BSYNC B0 ;  /* 0x0000000000007941 */ /* 0x000fea0003800000 */
.L_x_46552:
        /* <DEDUP_REMOVED lines=13> */
.L_x_46555:
[----:B------:R-:W-:Y:S05]  /*0410*/  BSYNC B0 ;  /* 0x0000000000007941 */ /* 0x000fea0003800000 */
.L_x_46554:
        /* <DEDUP_REMOVED lines=13> */
.L_x_46557:
[----:B------:R-:W-:Y:S05]  /*04f0*/  BSYNC B0 ;  /* 0x0000000000007941 */ /* 0x000fea0003800000 */
.L_x_46556:
        /* <DEDUP_REMOVED lines=13> */
.L_x_46559:
[----:B------:R-:W-:Y:S05]  /*05d0*/  BSYNC B0 ;  /* 0x0000000000007941 */ /* 0x000fea0003800000 */
.L_x_46558:
        /* <DEDUP_REMOVED lines=16> */
.L_x_46561:
[----:B------:R-:W-:Y:S05]  /*06e0*/  BSYNC B0 ;  /* 0x0000000000007941 */ /* 0x000fea0003800000 */
.L_x_46560:
        /* <DEDUP_REMOVED lines=18> */
.L_x_46563:
[----:B------:R-:W-:Y:S05]  /*0810*/  BSYNC B0 ;  /* 0x0000000000007941 */ /* 0x000fea0003800000 */
.L_x_46562:
        /* <DEDUP_REMOVED lines=16> */
.L_x_46565:
[----:B------:R-:W-:Y:S05]  /*0920*/  BSYNC B0 ;  /* 0x0000000000007941 */ /* 0x000fea0003800000 */
.L_x_46564:
        /* <DEDUP_REMOVED lines=16> */
.L_x_46567:
[----:B------:R-:W-:Y:S05]  /*0a30*/  BSYNC B0 ;  /* 0x0000000000007941 */ /* 0x000fea0003800000 */
.L_x_46566:
        /* <DEDUP_REMOVED lines=16> */
.L_x_46569:
[----:B------:R-:W-:Y:S05]  /*0b40*/  BSYNC B0 ;  /* 0x0000000000007941 */ /* 0x000fea0003800000 */
.L_x_46568:
        /* <DEDUP_REMOVED lines=16> */
.L_x_46571:
[----:B------:R-:W-:Y:S05]  /*0c50*/  BSYNC B0 ;  /* 0x0000000000007941 */ /* 0x000fea0003800000 */
.L_x_46570:
        /* <DEDUP_REMOVED lines=16> */
.L_x_46573:
[----:B------:R-:W-:Y:S05]  /*0d60*/  BSYNC B0 ;  /* 0x0000000000007941 */ /* 0x000fea0003800000 */
.L_x_46572:
        /* <DEDUP_REMOVED lines=16> */
.L_x_46575:
[----:B------:R-:W-:Y:S05]  /*0e70*/  BSYNC B0 ;  /* 0x0000000000007941 */ /* 0x000fea0003800000 */
.L_x_46574:
        /* <DEDUP_REMOVED lines=16> */
.L_x_46577:
[----:B------:R-:W-:Y:S05]  /*0f80*/  BSYNC B0 ;  /* 0x0000000000007941 */ /* 0x000fea0003800000 */
.L_x_46576:
        /* <DEDUP_REMOVED lines=16> */
.L_x_46579:
[----:B------:R-:W-:Y:S05]  /*1090*/  BSYNC B0 ;  /* 0x0000000000007941 */ /* 0x000fea0003800000 */
.L_x_46578:
        /* <DEDUP_REMOVED lines=15> */
.L_x_46581:
[----:B------:R-:W-:Y:S05]  /*1190*/  BSYNC B0 ;  /* 0x0000000000007941 */ /* 0x000fea0003800000 */
.L_x_46580:
[----:B------:R-:W-:Y:S02]  /*11a0*/  ULDC UR6, c[0x0][0x214] ;  /* 0x0000850000067ab9 */ /* 0x000fe40000000800 */
[----:B------:R-:W-:-:S13]  /*11b0*/  ISETP.GE.AND P0, PT, R206, UR6, PT ;  /* 0x00000006ce007c0c */ /* 0x000fda000bf06270 */
[----:B------:R-:W-:Y:S05]  /*11c0*/  @P0 EXIT ;  /* 0x000000000000094d */ /* 0x000fea0003800000 */
[--C-:B-----5:R-:W-:Y:S01]  /*11d0*/  SHF.R.U64 R143, R2, 0x10, R3.reuse ;  /* 0x00000010028f7819 */ /* 0x120fe20000001203 */
        /* <DEDUP_REMOVED lines=27> */
[----:B------:R-:W-:Y:S01]  /*1390*/  SHF.R.U64 R156, R16, 0x10, R17 ;  /* 0x00000010109c7819 */ /* 0x000fe20000001211 */
[----:B------:R-:W-:Y:S01]  /*13a0*/  HADD2.F32 R15, -RZ, R16.H0_H0 ;  /* 0x20000010ff0f7230 */ /* 0x000fe20000004100 */
[----:B------:R-:W-:Y:S01]  /*13b0*/  MOV R205, R28 ;  /* 0x0000001c00cd7202 */ /* 0x000fe20000000f00 */
[----:B------:R-:W-:Y:S01]  /*13c0*/  HADD2.F32 R16, -RZ, R17.H0_H0 ;  /* 0x20000011ff107230 */ /* 0x000fe20000004100 */
[--C-:B------:R-:W-:Y:S01]  /*13d0*/  SHF.R.U64 R65, R28, 0x10, R29.reuse ;  /* 0x000000101c417819 */ /* 0x100fe2000000121d */
        /* <DEDUP_REMOVED lines=17> */
[----:B------:R-:W-:Y:S01]  /*14f0*/  SHF.R.U32.HI R159, RZ, 0x10, R17 ;  /* 0x00000010ff9f7819 */ /* 0x000fe20000011611 */
        /* <DEDUP_REMOVED lines=41> */
[----:B------:R-:W-:Y:S01]  /*1790*/  SHF.R.U64 R158, R18, 0x10, R19 ;  /* 0x00000010129e7819 */ /* 0x000fe20000001213 */
        /* <DEDUP_REMOVED lines=99> */
[----:B------:R-:W-:Y:S01]  /*1dd0*/  ISETP.NE.AND P0, PT, RZ, UR6, PT ;  /* 0x00000006ff007c0c */ /* 0x000fe2000bf05270 */
[----:B------:R-:W-:Y:S01]  /*1de0*/  HADD2.F32 R26, -RZ, R59.H0_H0 ;  /* 0x2000003bff1a7230 */ /* 0x000fe20000004100 */
[----:B------:R-:W-:Y:S01]  /*1df0*/  ULDC UR7, c[0x0][0x29c] ;  /* 0x0000a70000077ab9 */ /* 0x000fe20000000800 */
[----:B------:R-:W-:Y:S01]  /*1e00*/  HADD2.F32 R27, -RZ, R58.H0_H0 ;  /* 0x2000003aff1b7230 */ /* 0x000fe20000004100 */
[----:B------:R-:W-:Y:S01]  /*1e10*/  ULDC UR8, c[0x0][0x2d8] ;  /* 0x0000b60000087ab9 */ /* 0x000fe20000000800 */
        /* <DEDUP_REMOVED lines=31> */
.L_x_46775:
        /* <DEDUP_REMOVED lines=8> */
[----:B------:R-:W-:Y:S04]  /*2090*/  BSSY B0, `(.L_x_46582) ;  /* 0x000003d000007945 */ /* 0x000fe80003800000 */
[----:B------:R-:W-:-:S04]  /*20a0*/  SHF.R.S32.HI R211, RZ, 0x1f, R210 ;  /* 0x0000001fffd37819 */ /* 0x000fc800000114d2 */
[----:B------:R-:W-:-:S04]  /*20b0*/  LEA.HI R211, R211, R210, RZ, 0x2 ;  /* 0x000000d2d3d37211 */ /* 0x000fc800078f10ff */
[----:B--2---:R-:W-:Y:S02]  /*20c0*/  LEA.HI.SX32 R123, R211, R208, 0x1e ;  /* 0x000000d0d37b7211 */ /* 0x004fe400078ff2ff */
[----:B------:R-:W-:Y:S02]  /*20d0*/  SHF.R.S32.HI R211, RZ, 0x1f, R206 ;  /* 0x0000001fffd37819 */ /* 0x000fe400000114ce */
[----:B---3--:R-:W-:-:S13]  /*20e0*/  ISETP.GE.AND P2, PT, R122, 0x1, PT ;  /* 0x000000017a00780c */ /* 0x008fda0003f46270 */
[----:B------:R-:W-:Y:S02]  /*20f0*/  @P2 IADD3 R214, R122, -0x1, RZ ;  /* 0xffffffff7ad62810 */ /* 0x000fe40007ffe0ff */
[----:B------:R-:W-:-:S03]  /*2100*/  @P2 LOP3.LUT R208, R204, 0x1f, RZ, 0xc0, !PT ;  /* 0x0000001fccd02812 */ /* 0x000fc600078ec0ff */
[----:B------:R-:W-:-:S05]  /*2110*/  @P2 IMAD R214, R214, R213, RZ ;  /* 0x000000d5d6d62224 */ /* 0x000fca00078e02ff */
[----:B------:R-:W-:-:S04]  /*2120*/  @P2 SHF.R.S32.HI R215, RZ, 0x1f, R214 ;  /* 0x0000001fffd72819 */ /* 0x000fc800000114d6 */
[----:B------:R-:W-:Y:S01]  /*2130*/  @P2 LEA.HI R217, R215, R214, RZ, 0x2 ;  /* 0x000000d6d7d92211 */ /* 0x000fe200078f10ff */
[----:B------:R-:W-:-:S06]  /*2140*/  HFMA2.MMA R215, -RZ, RZ, 0, 0 ;  /* 0x00000000ffd77435 */ /* 0x000fcc00000001ff */
        /* <DEDUP_REMOVED lines=8> */
[----:B------:R-:W-:-:S13]  /*21d0*/  ISETP.GT.AND P4, PT, R122, RZ, PT ;  /* 0x000000ff7a00720c */ /* 0x000fda0003f84270 */
        /* <DEDUP_REMOVED lines=11> */
[----:B------:R-:W0:Y:S01]  /*2290*/  @P2 LDC.64 R120, c[0x0][0x220] ;  /* 0x00008800ff782b82 */ /* 0x000e220000000a00 */
[----:B------:R-:W-:Y:S01]  /*22a0*/  BSSY B1, `(.L_x_46584) ;  /* 0x0000007000017945 */ /* 0x000fe20003800000 */
[----:B------:R-:W-:Y:S01]  /*22b0*/  @!P4 FSEL R55, R51, RZ, P5 ;  /* 0x000000ff3337c208 */ /* 0x000fe20002800000 */
[----:B0-----:R-:W-:-:S05]  /*22c0*/  @P2 IMAD.WIDE.U32 R120, R215, 0x10, R120 ;  /* 0x00000010d7782825 */ /* 0x001fca00078e0078 */
[----:B------:R0:W5:Y:S01]  /*22d0*/  @P2 LDG.E.128 R56, desc[UR4][R120.64] ;  /* 0x0000000478382981 */ /* 0x000162000c1e1d00 */
[----:B------:R-:W-:Y:S05]  /*22e0*/  @!P4 BRA `(.L_x_46585) ;  /* 0x000000000008c947 */ /* 0x000fea0003800000 */
[----:B-----5:R-:W-:-:S04]  /*22f0*/  FMUL.FTZ R52, R56, UR7 ;  /* 0x0000000738347c20 */ /* 0x020fc80008410000 */
[----:B------:R-:W-:-:S07]  /*2300*/  @P3 FADD.FTZ R52, R48, R52 ;  /* 0x0000003430343221 */ /* 0x000fce0000010000 */
.L_x_46585:
[----:B------:R-:W-:Y:S05]  /*2310*/  BSYNC B1 ;  /* 0x0000000000017941 */ /* 0x000fea0003800000 */
.L_x_46584:
[----:B------:R-:W-:Y:S04]  /*2320*/  BSSY B1, `(.L_x_46586) ;  /* 0x0000004000017945 */ /* 0x000fe80003800000 */
[----:B------:R-:W-:Y:S05]  /*2330*/  @!P4 BRA `(.L_x_46587) ;  /* 0x000000000008c947 */ /* 0x000fea0003800000 */
[----:B-----5:R-:W-:-:S04]  /*2340*/  FMUL.FTZ R53, R57, UR7 ;  /* 0x0000000739357c20 */ /* 0x020fc80008410000 */
[----:B------:R-:W-:-:S07]  /*2350*/  @P3 FADD.FTZ R53, R49, R53 ;  /* 0x0000003531353221 */ /* 0x000fce0000010000 */
.L_x_46587:
[----:B------:R-:W-:Y:S05]  /*2360*/  BSYNC B1 ;  /* 0x0000000000017941 */ /* 0x000fea0003800000 */
.L_x_46586:
[----:B------:R-:W-:Y:S04]  /*2370*/  BSSY B1, `(.L_x_46588) ;  /* 0x0000004000017945 */ /* 0x000fe80003800000 */
[----:B------:R-:W-:Y:S05]  /*2380*/  @!P4 BRA `(.L_x_46589) ;  /* 0x000000000008c947 */ /* 0x000fea0003800000 */
[----:B-----5:R-:W-:-:S04]  /*2390*/  FMUL.FTZ R54, R58, UR7 ;  /* 0x000000073a367c20 */ /* 0x020fc80008410000 */
[----:B------:R-:W-:-:S07]  /*23a0*/  @P3 FADD.FTZ R54, R50, R54 ;  /* 0x0000003632363221 */ /* 0x000fce0000010000 */
.L_x_46589:
[----:B------:R-:W-:Y:S05]  /*23b0*/  BSYNC B1 ;  /* 0x0000000000017941 */ /* 0x000fea0003800000 */
.L_x_46588:
[----:B------:R-:W-:Y:S04]  /*23c0*/  BSSY B1, `(.L_x_46590) ;  /* 0x0000004000017945 */ /* 0x000fe80003800000 */
[----:B------:R-:W-:Y:S05]  /*23d0*/  @!P4 BRA `(.L_x_46591) ;  /* 0x000000000008c947 */ /* 0x000fea0003800000 */
[----:B-----5:R-:W-:-:S04]  /*23e0*/  FMUL.FTZ R55, R59, UR7 ;  /* 0x000000073b377c20 */ /* 0x020fc80008410000 */
[----:B------:R-:W-:-:S07]  /*23f0*/  @P3 FADD.FTZ R55, R51, R55 ;  /* 0x0000003733373221 */ /* 0x000fce0000010000 */
.L_x_46591:
[----:B------:R-:W-:Y:S05]  /*2400*/  BSYNC B1 ;  /* 0x0000000000017941 */ /* 0x000fea0003800000 */
.L_x_46590:
[----:B0-----:R-:W0:Y:S01]  /*2410*/  LDC.64 R120, c[0x0][0x238] ;  /* 0x00008e00ff787b82 */ /* 0x001e220000000a00 */
[----:B------:R-:W-:Y:S01]  /*2420*/  IADD3 R215, R215, 0x20, RZ ;  /* 0x00000020d7d77810 */ /* 0x000fe20007ffe0ff */
[C---:B0-----:R-:W-:Y:S01]  /*2430*/  IMAD.WIDE.U32 R120, R123.reuse, 0x10, R120 ;  /* 0x000000107b787825 */ /* 0x041fe200078e0078 */
[----:B------:R-:W-:-:S04]  /*2440*/  IADD3 R123, R123, 0x20, RZ ;  /* 0x000000207b7b7810 */ /* 0x000fc80007ffe0ff */
[----:B------:R0:W-:Y:S03]  /*2450*/  STG.E.128 desc[UR4][R120.64], R52 ;  /* 0x0000003478007986 */ /* 0x0001e6000c101d04 */
.L_x_46583:
[----:B------:R-:W-:Y:S05]  /*2460*/  BSYNC B0 ;  /* 0x0000000000007941 */ /* 0x000fea0003800000 */
.L_x_46582:
        /* <DEDUP_REMOVED lines=25> */
[----:B-----5:R0:W5:Y:S01]  /*2600*/  @P2 LDG.E.128 R56, desc[UR4][R120.64] ;  /* 0x0000000478382981 */ /* 0x020162000c1e1d00 */
[----:B------:R-:W-:Y:S05]  /*2610*/  @!P4 BRA `(.L_x_46595) ;  /* 0x000000000008c947 */ /* 0x000fea0003800000 */
[----:B-----5:R-:W-:-:S04]  /*2620*/  FMUL.FTZ R60, R56, UR7 ;  /* 0x00000007383c7c20 */ /* 0x020fc80008410000 */
[----:B------:R-:W-:-:S07]  /*2630*/  @P3 FADD.FTZ R60, R48, R60 ;  /* 0x0000003c303c3221 */ /* 0x000fce0000010000 */
.L_x_46595:
[----:B------:R-:W-:Y:S05]  /*2640*/  BSYNC B1 ;  /* 0x0000000000017941 */ /* 0x000fea0003800000 */
.L_x_46594:
[----:B------:R-:W-:Y:S04]  /*2650*/  BSSY B1, `(.L_x_46596) ;  /* 0x0000004000017945 */ /* 0x000fe80003800000 */
[----:B------:R-:W-:Y:S05]  /*2660*/  @!P4 BRA `(.L_x_46597) ;  /* 0x000000000008c947 */ /* 0x000fea0003800000 */
[----:B-----5:R-:W-:-:S04]  /*2670*/  FMUL.FTZ R61, R57, UR7 ;  /* 0x00000007393d7c20 */ /* 0x020fc80008410000 */
[----:B------:R-:W-:-:S07]  /*2680*/  @P3 FADD.FTZ R61, R49, R61 ;  /* 0x0000003d313d3221 */ /* 0x000fce0000010000 */
.L_x_46597:
[----:B------:R-:W-:Y:S05]  /*2690*/  BSYNC B1 ;  /* 0x0000000000017941 */ /* 0x000fea0003800000 */
.L_x_46596:
[----:B------:R-:W-:Y:S04]  /*26a0*/  BSSY B1, `(.L_x_46598) ;  /* 0x0000004000017945 */ /* 0x000fe80003800000 */
[----:B------:R-:W-:Y:S05]  /*26b0*/  @!P4 BRA `(.L_x_46599) ;  /* 0x000000000008c947 */ /* 0x000fea0003800000 */
[----:B-----5:R-:W-:-:S04]  /*26c0*/  FMUL.FTZ R62, R58, UR7 ;  /* 0x000000073a3e7c20 */ /* 0x020fc80008410000 */
[----:B------:R-:W-:-:S07]  /*26d0*/  @P3 FADD.FTZ R62, R50, R62 ;  /* 0x0000003e323e3221 */ /* 0x000fce0000010000 */
.L_x_46599:
[----:B------:R-:W-:Y:S05]  /*26e0*/  BSYNC B1 ;  /* 0x0000000000017941 */ /* 0x000fea0003800000 */
.L_x_46598:
[----:B------:R-:W-:Y:S04]  /*26f0*/  BSSY B1, `(.L_x_46600) ;  /* 0x0000004000017945 */ /* 0x000fe80003800000 */
[----:B------:R-:W-:Y:S05]  /*2700*/  @!P4 BRA `(.L_x_46601) ;  /* 0x000000000008c947 */ /* 0x000fea0003800000 */
[----:B-----5:R-:W-:-:S04]  /*2710*/  FMUL.FTZ R63, R59, UR7 ;  /* 0x000000073b3f7c20 */ /* 0x020fc80008410000 */
[----:B------:R-:W-:-:S07]  /*2720*/  @P3 FADD.FTZ R63, R51, R63 ;  /* 0x0000003f333f3221 */ /* 0x000fce0000010000 */
.L_x_46601:
[----:B------:R-:W-:Y:S05]  /*2730*/  BSYNC B1 ;  /* 0x0000000000017941 */ /* 0x000fea0003800000 */
.L_x_46600:
[----:B0-----:R-:W0:Y:S01]  /*2740*/  LDC.64 R120, c[0x0][0x238] ;  /* 0x00008e00ff787b82 */ /* 0x001e220000000a00 */
[----:B------:R-:W-:Y:S01]  /*2750*/  IADD3 R215, R215, 0x20, RZ ;  /* 0x00000020d7d77810 */ /* 0x000fe20007ffe0ff */
[C---:B0-----:R-:W-:Y:S01]  /*2760*/  IMAD.WIDE.U32 R120, R123.reuse, 0x10, R120 ;  /* 0x000000107b787825 */ /* 0x041fe200078e0078 */
[----:B------:R-:W-:-:S04]  /*2770*/  IADD3 R123, R123, 0x20, RZ ;  /* 0x000000207b7b7810 */ /* 0x000fc80007ffe0ff */
[----:B------:R1:W-:Y:S03]  /*2780*/  STG.E.128 desc[UR4][R120.64], R60 ;  /* 0x0000003c78007986 */ /* 0x0003e6000c101d04 */
.L_x_46593:
[----:B------:R-:W-:Y:S05]  /*2790*/  BSYNC B0 ;  /* 0x0000000000007941 */ /* 0x000fea0003800000 */
.L_x_46592:
        /* <DEDUP_REMOVED lines=29> */
.L_x_46605:
[----:B------:R-:W-:Y:S05]  /*2970*/  BSYNC B1 ;  /* 0x0000000000017941 */ /* 0x000fea0003800000 */
.L_x_46604:
[----:B------:R-:W-:Y:S04]  /*2980*/  BSSY B1, `(.L_x_46606) ;  /* 0x0000004000017945 */ /* 0x000fe80003800000 */
[----:B------:R-:W-:Y:S05]  /*2990*/  @!P4 BRA `(.L_x_46607) ;  /* 0x000000000008c947 */ /* 0x000fea0003800000 */
[----:B-----5:R-:W-:-:S04]  /*29a0*/  FMUL.FTZ R65, R57, UR7 ;  /* 0x0000000739417c20 */ /* 0x020fc80008410000 */
[----:B------:R-:W-:-:S07]  /*29b0*/  @P3 FADD.FTZ R65, R49, R65 ;  /* 0x0000004131413221 */ /* 0x000fce0000010000 */
.L_x_46607:
[----:B------:R-:W-:Y:S05]  /*29c0*/  BSYNC B1 ;  /* 0x0000000000017941 */ /* 0x000fea0003800000 */
.L_x_46606:
[----:B------:R-:W-:Y:S04]  /*29d0*/  BSSY B1, `(.L_x_46608) ;  /* 0x0000004000017945 */ /* 0x000fe80003800000 */
[----:B------:R-:W-:Y:S05]  /*29e0*/  @!P4 BRA `(.L_x_46609) ;  /* 0x000000000008c947 */ /* 0x000fea0003800000 */
[----:B-----5:R-:W-:-:S04]  /*29f0*/  FMUL.FTZ R66, R58, UR7 ;  /* 0x000000073a427c20 */ /* 0x020fc80008410000 */
[----:B------:R-:W-:-:S07]  /*2a00*/  @P3 FADD.FTZ R66, R50, R66 ;  /* 0x0000004232423221 */ /* 0x000fce0000010000 */
.L_x_46609:
[----:B------:R-:W-:Y:S05]  /*2a10*/  BSYNC B1 ;  /* 0x0000000000017941 */ /* 0x000fea0003800000 */
.L_x_46608:
[----:B------:R-:W-:Y:S04]  /*2a20*/  BSSY B1, `(.L_x_46610) ;  /* 0x0000004000017945 */ /* 0x000fe80003800000 */
[----:B------:R-:W-:Y:S05]  /*2a30*/  @!P4 BRA `(.L_x_46611) ;  /* 0x000000000008c947 */ /* 0x000fea0003800000 */
[----:B-----5:R-:W-:-:S04]  /*2a40*/  FMUL.FTZ R67, R59, UR7 ;  /* 0x000000073b437c20 */ /* 0x020fc80008410000 */
[----:B------:R-:W-:-:S07]  /*2a50*/  @P3 FADD.FTZ R67, R51, R67 ;  /* 0x0000004333433221 */ /* 0x000fce0000010000 */
.L_x_46611:
[----:B------:R-:W-:Y:S05]  /*2a60*/  BSYNC B1 ;  /* 0x0000000000017941 */ /* 0x000fea0003800000 */
.L_x_46610:
[----:B0-----:R-:W0:Y:S01]  /*2a70*/  LDC.64 R120, c[0x0][0x238] ;  /* 0x00008e00ff787b82 */ /* 0x001e220000000a00 */
[----:B------:R-:W-:Y:S01]  /*2a80*/  IADD3 R215, R215, 0x20, RZ ;  /* 0x00000020d7d77810 */ /* 0x000fe20007ffe0ff */
[C---:B0-----:R-:W-:Y:S01]  /*2a90*/  IMAD.WIDE.U32 R120, R123.reuse, 0x10, R120 ;  /* 0x000000107b787825 */ /* 0x041fe200078e0078 */
[----:B------:R-:W-:-:S04]  /*2aa0*/  IADD3 R123, R123, 0x20, RZ ;  /* 0x000000207b7b7810 */ /* 0x000fc80007ffe0ff */
[----:B------:R2:W-:Y:S03]  /*2ab0*/  STG.E.128 desc[UR4][R120.64], R64 ;  /* 0x0000004078007986 */ /* 0x0005e6000c101d04 */
.L_x_46603:
[----:B------:R-:W-:Y:S05]  /*2ac0*/  BSYNC B0 ;  /* 0x0000000000007941 */ /* 0x000fea0003800000 */
.L_x_46602:
        /* <DEDUP_REMOVED lines=29> */
.L_x_46615:
[----:B------:R-:W-:Y:S05]  /*2ca0*/  BSYNC B1 ;  /* 0x0000000000017941 */ /* 0x000fea0003800000 */
.L_x_46614:
[----:B------:R-:W-:Y:S04]  /*2cb0*/  BSSY B1, `(.L_x_46616) ;  /* 0x0000004000017945 */ /* 0x000fe80003800000 */
[----:B------:R-:W-:Y:S05]  /*2cc0*/  @!P4 BRA `(.L_x_46617) ;  /* 0x000000000008c947 */ /* 0x000fea0003800000 */
[----:B-----5:R-:W-:-:S04]  /*2cd0*/  FMUL.FTZ R69, R57, UR7 ;  /* 0x0000000739457c20 */ /* 0x020fc80008410000 */
[----:B------:R-:W-:-:S07]  /*2ce0*/  @P3 FADD.FTZ R69, R49, R69 ;  /* 0x0000004531453221 */ /* 0x000fce0000010000 */
.L_x_46617:
[----:B------:R-:W-:Y:S05]  /*2cf0*/  BSYNC B1 ;  /* 0x0000000000017941 */ /* 0x000fea0003800000 */
.L_x_46616:
[----:B------:R-:W-:Y:S04]  /*2d00*/  BSSY B1, `(.L_x_46618) ;  /* 0x0000004000017945 */ /* 0x000fe80003800000 */
[----:B------:R-:W-:Y:S05]  /*2d10*/  @!P4 BRA `(.L_x_46619) ;  /* 0x000000000008c947 */ /* 0x000fea0003800000 */
[----:B-----5:R-:W-:-:S04]  /*2d20*/  FMUL.FTZ R70, R58, UR7 ;  /* 0x000000073a467c20 */ /* 0x020fc80008410000 */
[----:B------:R-:W-:-:S07]  /*2d30*/  @P3 FADD.FTZ R70, R50, R70 ;  /* 0x0000004632463221 */ /* 0x000fce0000010000 */
.L_x_46619:
[----:B------:R-:W-:Y:S05]  /*2d40*/  BSYNC B1 ;  /* 0x0000000000017941 */ /* 0x000fea0003800000 */
.L_x_46618:
[----:B------:R-:W-:Y:S04]  /*2d50*/  BSSY B1, `(.L_x_46620) ;  /* 0x0000004000017945 */ /* 0x000fe80003800000 */
[----:B------:R-:W-:Y:S05]  /*2d60*/  @!P4 BRA `(.L_x_46621) ;  /* 0x000000000008c947 */ /* 0x000fea0003800000 */
[----:B-----5:R-:W-:-:S04]  /*2d70*/  FMUL.FTZ R71, R59, UR7 ;  /* 0x000000073b477c20 */ /* 0x020fc80008410000 */
[----:B------:R-:W-:-:S07]  /*2d80*/  @P3 FADD.FTZ R71, R51, R71 ;  /* 0x0000004733473221 */ /* 0x000fce0000010000 */
.L_x_46621:
[----:B------:R-:W-:Y:S05]  /*2d90*/  BSYNC B1 ;  /* 0x0000000000017941 */ /* 0x000fea0003800000 */
.L_x_46620:
[----:B0-----:R-:W0:Y:S01]  /*2da0*/  LDC.64 R120, c[0x0][0x238] ;  /* 0x00008e00ff787b82 */ /* 0x001e220000000a00 */
[----:B------:R-:W-:Y:S01]  /*2db0*/  IADD3 R215, R215, 0x20, RZ ;  /* 0x00000020d7d77810 */ /* 0x000fe20007ffe0ff */
[C---:B0-----:R-:W-:Y:S01]  /*2dc0*/  IMAD.WIDE.U32 R120, R123.reuse, 0x10, R120 ;  /* 0x000000107b787825 */ /* 0x041fe200078e0078 */
[----:B------:R-:W-:-:S04]  /*2dd0*/  IADD3 R123, R123, 0x20, RZ ;  /* 0x000000207b7b7810 */ /* 0x000fc80007ffe0ff */
[----:B------:R3:W-:Y:S03]  /*2de0*/  STG.E.128 desc[UR4][R120.64], R68 ;  /* 0x0000004478007986 */ /* 0x0007e6000c101d04 */
.L_x_46613:
[----:B------:R-:W-:Y:S05]  /*2df0*/  BSYNC B0 ;  /* 0x0000000000007941 */ /* 0x000fea0003800000 */
.L_x_46612:
        /* <DEDUP_REMOVED lines=29> */
.L_x_46625:
[----:B------:R-:W-:Y:S05]  /*2fd0*/  BSYNC B1 ;  /* 0x0000000000017941 */ /* 0x000fea0003800000 */
.L_x_46624:
[----:B------:R-:W-:Y:S04]  /*2fe0*/  BSSY B1, `(.L_x_46626) ;  /* 0x0000004000017945 */ /* 0x000fe80003800000 */
[----:B------:R-:W-:Y:S05]  /*2ff0*/  @!P4 BRA `(.L_x_46627) ;  /* 0x000000000008c947 */ /* 0x000fea0003800000 */
[----:B-----5:R-:W-:-:S04]  /*3000*/  FMUL.FTZ R73, R57, UR7 ;  /* 0x0000000739497c20 */ /* 0x020fc80008410000 */
[----:B------:R-:W-:-:S07]  /*3010*/  @P3 FADD.FTZ R73, R49, R73 ;  /* 0x0000004931493221 */ /* 0x000fce0000010000 */
.L_x_46627:
[----:B------:R-:W-:Y:S05]  /*3020*/  BSYNC B1 ;  /* 0x0000000000017941 */ /* 0x000fea0003800000 */
.L_x_46626:
[----:B------:R-:W-:Y:S04]  /*3030*/  BSSY B1, `(.L_x_46628) ;  /* 0x0000004000017945 */ /* 0x000fe80003800000 */
[----:B------:R-:W-:Y:S05]  /*3040*/  @!P4 BRA `(.L_x_46629) ;  /* 0x000000000008c947 */ /* 0x000fea0003800000 */
[----:B-----5:R-:W-:-:S04]  /*3050*/  FMUL.FTZ R74, R58, UR7 ;  /* 0x000000073a4a7c20 */ /* 0x020fc80008410000 */
[----:B------:R-:W-:-:S07]  /*3060*/  @P3 FADD.FTZ R74, R50, R74 ;  /* 0x0000004a324a3221 */ /* 0x000fce0000010000 */
.L_x_46629:
[----:B------:R-:W-:Y:S05]  /*3070*/  BSYNC B1 ;  /* 0x0000000000017941 */ /* 0x000fea0003800000 */
.L_x_46628:
[----:B------:R-:W-:Y:S04]  /*3080*/  BSSY B1, `(.L_x_46630) ;  /* 0x0000004000017945 */ /* 0x000fe80003800000 */
[----:B------:R-:W-:Y:S05]  /*3090*/  @!P4 BRA `(.L_x_46631) ;  /* 0x000000000008c947 */ /* 0x000fea0003800000 */
[----:B-----5:R-:W-:-:S04]  /*30a0*/  FMUL.FTZ R75, R59, UR7 ;  /* 0x000000073b4b7c20 */ /* 0x020fc80008410000 */
[----:B------:R-:W-:-:S07]  /*30b0*/  @P3 FADD.FTZ R75, R51, R75 ;  /* 0x0000004b334b3221 */ /* 0x000fce0000010000 */
.L_x_46631:
[----:B------:R-:W-:Y:S05]  /*30c0*/  BSYNC B1 ;  /* 0x0000000000017941 */ /* 0x000fea0003800000 */
.L_x_46630:
[----:B0-----:R-:W0:Y:S01]  /*30d0*/  LDC.64 R120, c[0x0][0x238] ;  /* 0x00008e00ff787b82 */ /* 0x001e220000000a00 */
[----:B------:R-:W-:Y:S01]  /*30e0*/  IADD3 R215, R215, 0x20, RZ ;  /* 0x00000020d7d77810 */ /* 0x000fe20007ffe0ff */
[C---:B0-----:R-:W-:Y:S01]  /*30f0*/  IMAD.WIDE.U32 R120, R123.reuse, 0x10, R120 ;  /* 0x000000107b787825 */ /* 0x041fe200078e0078 */
[----:B------:R-:W-:-:S04]  /*3100*/  IADD3 R123, R123, 0x20, RZ ;  /* 0x000000207b7b7810 */ /* 0x000fc80007ffe0ff */
[----:B------:R4:W-:Y:S03]  /*3110*/  STG.E.128 desc[UR4][R120.64], R72 ;  /* 0x0000004878007986 */ /* 0x0009e6000c101d04 */
.L_x_46623:
[----:B------:R-:W-:Y:S05]  /*3120*/  BSYNC B0 ;  /* 0x0000000000007941 */ /* 0x000fea0003800000 */
.L_x_46622:
        /* <DEDUP_REMOVED lines=29> */
.L_x_46635:
[----:B------:R-:W-:Y:S05]  /*3300*/  BSYNC B1 ;  /* 0x0000000000017941 */ /* 0x000fea0003800000 */
.L_x_46634:
[----:B------:R-:W-:Y:S04]  /*3310*/  BSSY B1, `(.L_x_46636) ;  /* 0x0000004000017945 */ /* 0x000fe80003800000 */
[----:B------:R-:W-:Y:S05]  /*3320*/  @!P4 BRA `(.L_x_46637) ;  /* 0x000000000008c947 */ /* 0x000fea0003800000 */
[----:B-----5:R-:W-:-:S04]  /*3330*/  FMUL.FTZ R77, R57, UR7 ;  /* 0x00000007394d7c20 */ /* 0x020fc80008410000 */
[----:B------:R-:W-:-:S07]  /*3340*/  @P3 FADD.FTZ R77, R49, R77 ;  /* 0x0000004d314d3221 */ /* 0x000fce0000010000 */
.L_x_46637:
[----:B------:R-:W-:Y:S05]  /*3350*/  BSYNC B1 ;  /* 0x0000000000017941 */ /* 0x000fea0003800000 */
.L_x_46636:
[----:B------:R-:W-:Y:S04]  /*3360*/  BSSY B1, `(.L_x_46638) ;  /* 0x0000004000017945 */ /* 0x000fe80003800000 */
[----:B------:R-:W-:Y:S05]  /*3370*/  @!P4 BRA `(.L_x_46639) ;  /* 0x000000000008c947 */ /* 0x000fea0003800000 */
[----:B-----5:R-:W-:-:S04]  /*3380*/  FMUL.FTZ R78, R58, UR7 ;  /* 0x000000073a4e7c20 */ /* 0x020fc80008410000 */
[----:B------:R-:W-:-:S07]  /*3390*/  @P3 FADD.FTZ R78, R50, R78 ;  /* 0x0000004e324e3221 */ /* 0x000fce0000010000 */
.L_x_46639:
[----:B------:R-:W-:Y:S05]  /*33a0*/  BSYNC B1 ;  /* 0x0000000000017941 */ /* 0x000fea0003800000 */
.L_x_46638:
[----:B------:R-:W-:Y:S04]  /*33b0*/  BSSY B1, `(.L_x_46640) ;  /* 0x0000004000017945 */ /* 0x000fe80003800000 */
[----:B------:R-:W-:Y:S05]  /*33c0*/  @!P4 BRA `(.L_x_46641) ;  /* 0x000000000008c947 */ /* 0x000fea0003800000 */
[----:B-----5:R-:W-:-:S04]  /*33d0*/  FMUL.FTZ R79, R59, UR7 ;  /* 0x000000073b4f7c20 */ /* 0x020fc80008410000 */
[----:B------:R-:W-:-:S07]  /*33e0*/  @P3 FADD.FTZ R79, R51, R79 ;  /* 0x0000004f334f3221 */ /* 0x000fce0000010000 */
.L_x_46641:
[----:B------:R-:W-:Y:S05]  /*33f0*/  BSYNC B1 ;  /* 0x0000000000017941 */ /* 0x000fea0003800000 */
.L_x_46640:
[----:B0-----:R-:W0:Y:S01]  /*3400*/  LDC.64 R120, c[0x0][0x238] ;  /* 0x00008e00ff787b82 */ /* 0x001e220000000a00 */
[----:B------:R-:W-:Y:S01]  /*3410*/  IADD3 R215, R215, 0x20, RZ ;  /* 0x00000020d7d77810 */ /* 0x000fe20007ffe0ff */
[C---:B0-----:R-:W-:Y:S01]  /*3420*/  IMAD.WIDE.U32 R120, R123.reuse, 0x10, R120 ;  /* 0x000000107b787825 */ /* 0x041fe200078e0078 */
[----:B------:R-:W-:-:S04]  /*3430*/  IADD3 R123, R123, 0x20, RZ ;  /* 0x000000207b7b7810 */ /* 0x000fc80007ffe0ff */
[----:B------:R0:W-:Y:S03]  /*3440*/  STG.E.128 desc[UR4][R120.64], R76 ;  /* 0x0000004c78007986 */ /* 0x0001e6000c101d04 */
.L_x_46633:
[----:B------:R-:W-:Y:S05]  /*3450*/  BSYNC B0 ;  /* 0x0000000000007941 */ /* 0x000fea0003800000 */
.L_x_46632:
        /* <DEDUP_REMOVED lines=29> */
.L_x_46645:
[----:B------:R-:W-:Y:S05]  /*3630*/  BSYNC B1 ;  /* 0x0000000000017941 */ /* 0x000fea0003800000 */
.L_x_46644:
[----:B------:R-:W-:Y:S04]  /*3640*/  BSSY B1, `(.L_x_46646) ;  /* 0x0000004000017945 */ /* 0x000fe80003800000 */
[----:B------:R-:W-:Y:S05]  /*3650*/  @!P4 BRA `(.L_x_46647) ;  /* 0x000000000008c947 */ /* 0x000fea0003800000 */
[----:B-----5:R-:W-:-:S04]  /*3660*/  FMUL.FTZ R81, R57, UR7 ;  /* 0x0000000739517c20 */ /* 0x020fc80008410000 */
[----:B------:R-:W-:-:S07]  /*3670*/  @P3 FADD.FTZ R81, R49, R81 ;  /* 0x0000005131513221 */ /* 0x000fce0000010000 */
.L_x_46647:
[----:B------:R-:W-:Y:S05]  /*3680*/  BSYNC B1 ;  /* 0x0000000000017941 */ /* 0x000fea0003800000 */
.L_x_46646:
[----:B------:R-:W-:Y:S04]  /*3690*/  BSSY B1, `(.L_x_46648) ;  /* 0x0000004000017945 */ /* 0x000fe80003800000 */
[----:B------:R-:W-:Y:S05]  /*36a0*/  @!P4 BRA `(.L_x_46649) ;  /* 0x000000000008c947 */ /* 0x000fea0003800000 */
[----:B-----5:R-:W-:-:S04]  /*36b0*/  FMUL.FTZ R82, R58, UR7 ;  /* 0x000000073a527c20 */ /* 0x020fc80008410000 */
[----:B------:R-:W-:-:S07]  /*36c0*/  @P3 FADD.FTZ R82, R50, R82 ;  /* 0x0000005232523221 */ /* 0x000fce0000010000 */
.L_x_46649:
[----:B------:R-:W-:Y:S05]  /*36d0*/  BSYNC B1 ;  /* 0x0000000000017941 */ /* 0x000fea0003800000 */
.L_x_46648:
[----:B------:R-:W-:Y:S04]  /*36e0*/  BSSY B1, `(.L_x_46650) ;  /* 0x0000004000017945 */ /* 0x000fe80003800000 */
[----:B------:R-:W-:Y:S05]  /*36f0*/  @!P4 BRA `(.L_x_46651) ;  /* 0x000000000008c947 */ /* 0x000fea0003800000 */
[----:B-----5:R-:W-:-:S04]  /*3700*/  FMUL.FTZ R83, R59, UR7 ;  /* 0x000000073b537c20 */ /* 0x020fc80008410000 */
[----:B------:R-:W-:-:S07]  /*3710*/  @P3 FADD.FTZ R83, R51, R83 ;  /* 0x0000005333533221 */ /* 0x000fce0000010000 */
.L_x_46651:
[----:B------:R-:W-:Y:S05]  /*3720*/  BSYNC B1 ;  /* 0x0000000000017941 */ /* 0x000fea0003800000 */
.L_x_46650:
[----:B0-----:R-:W0:Y:S01]  /*3730*/  LDC.64 R120, c[0x0][0x238] ;  /* 0x00008e00ff787b82 */ /* 0x001e220000000a00 */
[----:B------:R-:W-:Y:S01]  /*3740*/  IADD3 R215, R215, 0x20, RZ ;  /* 0x00000020d7d77810 */ /* 0x000fe20007ffe0ff */
[C---:B0-----:R-:W-:Y:S01]  /*3750*/  IMAD.WIDE.U32 R120, R123.reuse, 0x10, R120 ;  /* 0x000000107b787825 */ /* 0x041fe200078e0078 */
[----:B------:R-:W-:-:S04]  /*3760*/  IADD3 R123, R123, 0x20, RZ ;  /* 0x000000207b7b7810 */ /* 0x000fc80007ffe0ff */
[----:B------:R0:W-:Y:S03]  /*3770*/  STG.E.128 desc[UR4][R120.64], R80 ;  /* 0x0000005078007986 */ /* 0x0001e6000c101d04 */
.L_x_46643:
[----:B------:R-:W-:Y:S05]  /*3780*/  BSYNC B0 ;  /* 0x0000000000007941 */ /* 0x000fea0003800000 */
.L_x_46642:
        /* <DEDUP_REMOVED lines=29> */
.L_x_46655:
[----:B------:R-:W-:Y:S05]  /*3960*/  BSYNC B1 ;  /* 0x0000000000017941 */ /* 0x000fea0003800000 */
.L_x_46654:
[----:B------:R-:W-:Y:S04]  /*3970*/  BSSY B1, `(.L_x_46656) ;  /* 0x0000004000017945 */ /* 0x000fe80003800000 */
[----:B------:R-:W-:Y:S05]  /*3980*/  @!P4 BRA `(.L_x_46657) ;  /* 0x000000000008c947 */ /* 0x000fea0003800000 */
[----:B-----5:R-:W-:-:S04]  /*3990*/  FMUL.FTZ R85, R57, UR7 ;  /* 0x0000000739557c20 */ /* 0x020fc80008410000 */
[----:B------:R-:W-:-:S07]  /*39a0*/  @P3 FADD.FTZ R85, R49, R85 ;  /* 0x0000005531553221 */ /* 0x000fce0000010000 */
.L_x_46657:
[----:B------:R-:W-:Y:S05]  /*39b0*/  BSYNC B1 ;  /* 0x0000000000017941 */ /* 0x000fea0003800000 */
.L_x_46656:
[----:B------:R-:W-:Y:S04]  /*39c0*/  BSSY B1, `(.L_x_46658) ;  /* 0x0000004000017945 */ /* 0x000fe80003800000 */
[----:B------:R-:W-:Y:S05]  /*39d0*/  @!P4 BRA `(.L_x_46659) ;  /* 0x000000000008c947 */ /* 0x000fea0003800000 */
[----:B-----5:R-:W-:-:S04]  /*39e0*/  FMUL.FTZ R86, R58, UR7 ;  /* 0x000000073a567c20 */ /* 0x020fc80008410000 */
[----:B------:R-:W-:-:S07]  /*39f0*/  @P3 FADD.FTZ R86, R50, R86 ;  /* 0x0000005632563221 */ /* 0x000fce0000010000 */
.L_x_46659:
[----:B------:R-:W-:Y:S05]  /*3a00*/  BSYNC B1 ;  /* 0x0000000000017941 */ /* 0x000fea0003800000 */
.L_x_46658:
[----:B------:R-:W-:Y:S04]  /*3a10*/  BSSY B1, `(.L_x_46660) ;  /* 0x0000004000017945 */ /* 0x000fe80003800000 */
[----:B------:R-:W-:Y:S05]  /*3a20*/  @!P4 BRA `(.L_x_46661) ;  /* 0x000000000008c947 */ /* 0x000fea0003800000 */
[----:B-----5:R-:W-:-:S04]  /*3a30*/  FMUL.FTZ R87, R59, UR7 ;  /* 0x000000073b577c20 */ /* 0x020fc80008410000 */
[----:B------:R-:W-:-:S07]  /*3a40*/  @P3 FADD.FTZ R87, R51, R87 ;  /* 0x0000005733573221 */ /* 0x000fce0000010000 */
.L_x_46661:
[----:B------:R-:W-:Y:S05]  /*3a50*/  BSYNC B1 ;  /* 0x0000000000017941 */ /* 0x000fea0003800000 */
.L_x_46660:
[----:B0-----:R-:W0:Y:S01]  /*3a60*/  LDC.64 R120, c[0x0][0x238] ;  /* 0x00008e00ff787b82 */ /* 0x001e220000000a00 */
[----:B------:R-:W-:Y:S01]  /*3a70*/  IADD3 R215, R215, 0x20, RZ ;  /* 0x00000020d7d77810 */ /* 0x000fe20007ffe0ff */
[C---:B0-----:R-:W-:Y:S01]  /*3a80*/  IMAD.WIDE.U32 R120, R123.reuse, 0x10, R120 ;  /* 0x000000107b787825 */ /* 0x041fe200078e0078 */
[----:B------:R-:W-:-:S04]  /*3a90*/  IADD3 R123, R123, 0x20, RZ ;  /* 0x000000207b7b7810 */ /* 0x000fc80007ffe0ff */
[----:B------:R0:W-:Y:S03]  /*3aa0*/  STG.E.128 desc[UR4][R120.64], R84 ;  /* 0x0000005478007986 */ /* 0x0001e6000c101d04 */
.L_x_46653:
[----:B------:R-:W-:Y:S05]  /*3ab0*/  BSYNC B0 ;  /* 0x0000000000007941 */ /* 0x000fea0003800000 */
.L_x_46652:
        /* <DEDUP_REMOVED lines=29> */
.L_x_46665:
[----:B------:R-:W-:Y:S05]  /*3c90*/  BSYNC B1 ;  /* 0x0000000000017941 */ /* 0x000fea0003800000 */
.L_x_46664:
[----:B------:R-:W-:Y:S04]  /*3ca0*/  BSSY B1, `(.L_x_46666) ;  /* 0x0000004000017945 */ /* 0x000fe80003800000 */
[----:B------:R-:W-:Y:S05]  /*3cb0*/  @!P4 BRA `(.L_x_46667) ;  /* 0x000000000008c947 */ /* 0x000fea0003800000 */
[----:B-----5:R-:W-:-:S04]  /*3cc0*/  FMUL.FTZ R89, R57, UR7 ;  /* 0x0000000739597c20 */ /* 0x020fc80008410000 */
[----:B------:R-:W-:-:S07]  /*3cd0*/  @P3 FADD.FTZ R89, R49, R89 ;  /* 0x0000005931593221 */ /* 0x000fce0000010000 */
.L_x_46667:
[----:B------:R-:W-:Y:S05]  /*3ce0*/  BSYNC B1 ;  /* 0x0000000000017941 */ /* 0x000fea0003800000 */
.L_x_46666:
[----:B------:R-:W-:Y:S04]  /*3cf0*/  BSSY B1, `(.L_x_46668) ;  /* 0x0000004000017945 */ /* 0x000fe80003800000 */
[----:B------:R-:W-:Y:S05]  /*3d00*/  @!P4 BRA `(.L_x_46669) ;  /* 0x000000000008c947 */ /* 0x000fea0003800000 */
[----:B-----5:R-:W-:-:S04]  /*3d10*/  FMUL.FTZ R90, R58, UR7 ;  /* 0x000000073a5a7c20 */ /* 0x020fc80008410000 */
[----:B------:R-:W-:-:S07]  /*3d20*/  @P3 FADD.FTZ R90, R50, R90 ;  /* 0x0000005a325a3221 */ /* 0x000fce0000010000 */
.L_x_46669:
[----:B------:R-:W-:Y:S05]  /*3d30*/  BSYNC B1 ;  /* 0x0000000000017941 */ /* 0x000fea0003800000 */
.L_x_46668:
[----:B------:R-:W-:Y:S04]  /*3d40*/  BSSY B1, `(.L_x_46670) ;  /* 0x0000004000017945 */ /* 0x000fe80003800000 */
[----:B------:R-:W-:Y:S05]  /*3d50*/  @!P4 BRA `(.L_x_46671) ;  /* 0x000000000008c947 */ /* 0x000fea0003800000 */
[----:B-----5:R-:W-:-:S04]  /*3d60*/  FMUL.FTZ R91, R59, UR7 ;  /* 0x000000073b5b7c20 */ /* 0x020fc80008410000 */
[----:B------:R-:W-:-:S07]  /*3d70*/  @P3 FADD.FTZ R91, R51, R91 ;  /* 0x0000005b335b3221 */ /* 0x000fce0000010000 */
.L_x_46671:
[----:B------:R-:W-:Y:S05]  /*3d80*/  BSYNC B1 ;  /* 0x0000000000017941 */ /* 0x000fea0003800000 */
.L_x_46670:
[----:B0-----:R-:W0:Y:S01]  /*3d90*/  LDC.64 R120, c[0x0][0x238] ;  /* 0x00008e00ff787b82 */ /* 0x001e220000000a00 */
[----:B------:R-:W-:Y:S01]  /*3da0*/  IADD3 R215, R215, 0x20, RZ ;  /* 0x00000020d7d77810 */ /* 0x000fe20007ffe0ff */
[C---:B0-----:R-:W-:Y:S01]  /*3db0*/  IMAD.WIDE.U32 R120, R123.reuse, 0x10, R120 ;  /* 0x000000107b787825 */ /* 0x041fe200078e0078 */
[----:B------:R-:W-:-:S04]  /*3dc0*/  IADD3 R123, R123, 0x20, RZ ;  /* 0x000000207b7b7810 */ /* 0x000fc80007ffe0ff */
[----:B------:R0:W-:Y:S03]  /*3dd0*/  STG.E.128 desc[UR4][R120.64], R88 ;  /* 0x0000005878007986 */ /* 0x0001e6000c101d04 */
.L_x_46663:
[----:B------:R-:W-:Y:S05]  /*3de0*/  BSYNC B0 ;  /* 0x0000000000007941 */ /* 0x000fea0003800000 */
.L_x_46662:
        /* <DEDUP_REMOVED lines=29> */
.L_x_46675:
[----:B------:R-:W-:Y:S05]  /*3fc0*/  BSYNC B1 ;  /* 0x0000000000017941 */ /* 0x000fea0003800000 */
.L_x_46674:
[----:B------:R-:W-:Y:S04]  /*3fd0*/  BSSY B1, `(.L_x_46676) ;  /* 0x0000004000017945 */ /* 0x000fe80003800000 */
[----:B------:R-:W-:Y:S05]  /*3fe0*/  @!P4 BRA `(.L_x_46677) ;  /* 0x000000000008c947 */ /* 0x000fea0003800000 */
[----:B-----5:R-:W-:-:S04]  /*3ff0*/  FMUL.FTZ R93, R57, UR7 ;  /* 0x00000007395d7c20 */ /* 0x020fc80008410000 */
[----:B------:R-:W-:-:S07]  /*4000*/  @P3 FADD.FTZ R93, R49, R93 ;  /* 0x0000005d315d3221 */ /* 0x000fce0000010000 */
.L_x_46677:
[----:B------:R-:W-:Y:S05]  /*4010*/  BSYNC B1 ;  /* 0x0000000000017941 */ /* 0x000fea0003800000 */
.L_x_46676:
[----:B------:R-:W-:Y:S04]  /*4020*/  BSSY B1, `(.L_x_46678) ;  /* 0x0000004000017945 */ /* 0x000fe80003800000 */
[----:B------:R-:W-:Y:S05]  /*4030*/  @!P4 BRA `(.L_x_46679) ;  /* 0x000000000008c947 */ /* 0x000fea0003800000 */
[----:B-----5:R-:W-:-:S04]  /*4040*/  FMUL.FTZ R94, R58, UR7 ;  /* 0x000000073a5e7c20 */ /* 0x020fc80008410000 */
[----:B------:R-:W-:-:S07]  /*4050*/  @P3 FADD.FTZ R94, R50, R94 ;  /* 0x0000005e325e3221 */ /* 0x000fce0000010000 */
.L_x_46679:
[----:B------:R-:W-:Y:S05]  /*4060*/  BSYNC B1 ;  /* 0x0000000000017941 */ /* 0x000fea0003800000 */
.L_x_46678:
[----:B------:R-:W-:Y:S04]  /*4070*/  BSSY B1, `(.L_x_46680) ;  /* 0x0000004000017945 */ /* 0x000fe80003800000 */
[----:B------:R-:W-:Y:S05]  /*4080*/  @!P4 BRA `(.L_x_46681) ;  /* 0x000000000008c947 */ /* 0x000fea0003800000 */
[----:B-----5:R-:W-:-:S04]  /*4090*/  FMUL.FTZ R95, R59, UR7 ;  /* 0x000000073b5f7c20 */ /* 0x020fc80008410000 */
[----:B------:R-:W-:-:S07]  /*40a0*/  @P3 FADD.FTZ R95, R51, R95 ;  /* 0x0000005f335f3221 */ /* 0x000fce0000010000 */
.L_x_46681:
[----:B------:R-:W-:Y:S05]  /*40b0*/  BSYNC B1 ;  /* 0x0000000000017941 */ /* 0x000fea0003800000 */
.L_x_46680:
[----:B0-----:R-:W0:Y:S01]  /*40c0*/  LDC.64 R120, c[0x0][0x238] ;  /* 0x00008e00ff787b82 */ /* 0x001e220000000a00 */
[----:B------:R-:W-:Y:S01]  /*40d0*/  IADD3 R215, R215, 0x20, RZ ;  /* 0x00000020d7d77810 */ /* 0x000fe20007ffe0ff */
[C---:B0-----:R-:W-:Y:S01]  /*40e0*/  IMAD.WIDE.U32 R120, R123.reuse, 0x10, R120 ;  /* 0x000000107b787825 */ /* 0x041fe200078e0078 */
[----:B------:R-:W-:-:S04]  /*40f0*/  IADD3 R123, R123, 0x20, RZ ;  /* 0x000000207b7b7810 */ /* 0x000fc80007ffe0ff */
[----:B------:R0:W-:Y:S03]  /*4100*/  STG.E.128 desc[UR4][R120.64], R92 ;  /* 0x0000005c78007986 */ /* 0x0001e6000c101d04 */
.L_x_46673:
[----:B------:R-:W-:Y:S05]  /*4110*/  BSYNC B0 ;  /* 0x0000000000007941 */ /* 0x000fea0003800000 */
.L_x_46672:
        /* <DEDUP_REMOVED lines=29> */
.L_x_46685:
[----:B------:R-:W-:Y:S05]  /*42f0*/  BSYNC B1 ;  /* 0x0000000000017941 */ /* 0x000fea0003800000 */
.L_x_46684:
[----:B------:R-:W-:Y:S04]  /*4300*/  BSSY B1, `(.L_x_46686) ;  /* 0x0000004000017945 */ /* 0x000fe80003800000 */
[----:B------:R-:W-:Y:S05]  /*4310*/  @!P4 BRA `(.L_x_46687) ;  /* 0x000000000008c947 */ /* 0x000fea0003800000 */
[----:B-----5:R-:W-:-:S04]  /*4320*/  FMUL.FTZ R97, R57, UR7 ;  /* 0x0000000739617c20 */ /* 0x020fc80008410000 */
[----:B------:R-:W-:-:S07]  /*4330*/  @P3 FADD.FTZ R97, R49, R97 ;  /* 0x0000006131613221 */ /* 0x000fce0000010000 */
.L_x_46687:
[----:B------:R-:W-:Y:S05]  /*4340*/  BSYNC B1 ;  /* 0x0000000000017941 */ /* 0x000fea0003800000 */
.L_x_46686:
[----:B------:R-:W-:Y:S04]  /*4350*/  BSSY B1, `(.L_x_46688) ;  /* 0x0000004000017945 */ /* 0x000fe80003800000 */
[----:B------:R-:W-:Y:S05]  /*4360*/  @!P4 BRA `(.L_x_46689) ;  /* 0x000000000008c947 */ /* 0x000fea0003800000 */
[----:B-----5:R-:W-:-:S04]  /*4370*/  FMUL.FTZ R98, R58, UR7 ;  /* 0x000000073a627c20 */ /* 0x020fc80008410000 */
[----:B------:R-:W-:-:S07]  /*4380*/  @P3 FADD.FTZ R98, R50, R98 ;  /* 0x0000006232623221 */ /* 0x000fce0000010000 */
.L_x_46689:
[----:B------:R-:W-:Y:S05]  /*4390*/  BSYNC B1 ;  /* 0x0000000000017941 */ /* 0x000fea0003800000 */
.L_x_46688:
[----:B------:R-:W-:Y:S04]  /*43a0*/  BSSY B1, `(.L_x_46690) ;  /* 0x0000004000017945 */ /* 0x000fe80003800000 */
[----:B------:R-:W-:Y:S05]  /*43b0*/  @!P4 BRA `(.L_x_46691) ;  /* 0x000000000008c947 */ /* 0x000fea0003800000 */
[----:B-----5:R-:W-:-:S04]  /*43c0*/  FMUL.FTZ R99, R59, UR7 ;  /* 0x000000073b637c20 */ /* 0x020fc80008410000 */
[----:B------:R-:W-:-:S07]  /*43d0*/  @P3 FADD.FTZ R99, R51, R99 ;  /* 0x0000006333633221 */ /* 0x000fce0000010000 */
.L_x_46691:
[----:B------:R-:W-:Y:S05]  /*43e0*/  BSYNC B1 ;  /* 0x0000000000017941 */ /* 0x000fea0003800000 */
.L_x_46690:
[----:B0-----:R-:W0:Y:S01]  /*43f0*/  LDC.64 R120, c[0x0][0x238] ;  /* 0x00008e00ff787b82 */ /* 0x001e220000000a00 */
[----:B------:R-:W-:Y:S01]  /*4400*/  IADD3 R215, R215, 0x20, RZ ;  /* 0x00000020d7d77810 */ /* 0x000fe20007ffe0ff */
[C---:B0-----:R-:W-:Y:S01]  /*4410*/  IMAD.WIDE.U32 R120, R123.reuse, 0x10, R120 ;  /* 0x000000107b787825 */ /* 0x041fe200078e0078 */
[----:B------:R-:W-:-:S04]  /*4420*/  IADD3 R123, R123, 0x20, RZ ;  /* 0x000000207b7b7810 */ /* 0x000fc80007ffe0ff */
[----:B------:R0:W-:Y:S03]  /*4430*/  STG.E.128 desc[UR4][R120.64], R96 ;  /* 0x0000006078007986 */ /* 0x0001e6000c101d04 */
.L_x_46683:
[----:B------:R-:W-:Y:S05]  /*4440*/  BSYNC B0 ;  /* 0x0000000000007941 */ /* 0x000fea0003800000 */
.L_x_46682:
        /* <DEDUP_REMOVED lines=29> */
.L_x_46695:
[----:B------:R-:W-:Y:S05]  /*4620*/  BSYNC B1 ;  /* 0x0000000000017941 */ /* 0x000fea0003800000 */
.L_x_46694:
[----:B------:R-:W-:Y:S04]  /*4630*/  BSSY B1, `(.L_x_46696) ;  /* 0x0000004000017945 */ /* 0x000fe80003800000 */
[----:B------:R-:W-:Y:S05]  /*4640*/  @!P4 BRA `(.L_x_46697) ;  /* 0x000000000008c947 */ /* 0x000fea0003800000 */
[----:B-----5:R-:W-:-:S04]  /*4650*/  FMUL.FTZ R101, R57, UR7 ;  /* 0x0000000739657c20 */ /* 0x020fc80008410000 */
[----:B------:R-:W-:-:S07]  /*4660*/  @P3 FADD.FTZ R101, R49, R101 ;  /* 0x0000006531653221 */ /* 0x000fce0000010000 */
.L_x_46697:
[----:B------:R-:W-:Y:S05]  /*4670*/  BSYNC B1 ;  /* 0x0000000000017941 */ /* 0x000fea0003800000 */
.L_x_46696:
[----:B------:R-:W-:Y:S04]  /*4680*/  BSSY B1, `(.L_x_46698) ;  /* 0x0000004000017945 */ /* 0x000fe80003800000 */
[----:B------:R-:W-:Y:S05]  /*4690*/  @!P4 BRA `(.L_x_46699) ;  /* 0x000000000008c947 */ /* 0x000fea0003800000 */
[----:B-----5:R-:W-:-:S04]  /*46a0*/  FMUL.FTZ R102, R58, UR7 ;  /* 0x000000073a667c20 */ /* 0x020fc80008410000 */
[----:B------:R-:W-:-:S07]  /*46b0*/  @P3 FADD.FTZ R102, R50, R102 ;  /* 0x0000006632663221 */ /* 0x000fce0000010000 */
.L_x_46699:
[----:B------:R-:W-:Y:S05]  /*46c0*/  BSYNC B1 ;  /* 0x0000000000017941 */ /* 0x000fea0003800000 */
.L_x_46698:
[----:B------:R-:W-:Y:S04]  /*46d0*/  BSSY B1, `(.L_x_46700) ;  /* 0x0000004000017945 */ /* 0x000fe80003800000 */
[----:B------:R-:W-:Y:S05]  /*46e0*/  @!P4 BRA `(.L_x_46701) ;  /* 0x000000000008c947 */ /* 0x000fea0003800000 */
[----:B-----5:R-:W-:-:S04]  /*46f0*/  FMUL.FTZ R103, R59, UR7 ;  /* 0x000000073b677c20 */ /* 0x020fc80008410000 */
[----:B------:R-:W-:-:S07]  /*4700*/  @P3 FADD.FTZ R103, R51, R103 ;  /* 0x0000006733673221 */ /* 0x000fce0000010000 */
.L_x_46701:
[----:B------:R-:W-:Y:S05]  /*4710*/  BSYNC B1 ;  /* 0x0000000000017941 */ /* 0x000fea0003800000 */
.L_x_46700:
[----:B0-----:R-:W0:Y:S01]  /*4720*/  LDC.64 R120, c[0x0][0x238] ;  /* 0x00008e00ff787b82 */ /* 0x001e220000000a00 */
[----:B------:R-:W-:Y:S01]  /*4730*/  IADD3 R215, R215, 0x20, RZ ;  /* 0x00000020d7d77810 */ /* 0x000fe20007ffe0ff */
[C---:B0-----:R-:W-:Y:S01]  /*4740*/  IMAD.WIDE.U32 R120, R123.reuse, 0x10, R120 ;  /* 0x000000107b787825 */ /* 0x041fe200078e0078 */
[----:B------:R-:W-:-:S04]  /*4750*/  IADD3 R123, R123, 0x20, RZ ;  /* 0x000000207b7b7810 */ /* 0x000fc80007ffe0ff */
[----:B------:R0:W-:Y:S03]  /*4760*/  STG.E.128 desc[UR4][R120.64], R100 ;  /* 0x0000006478007986 */ /* 0x0001e6000c101d04 */
.L_x_46693:
[----:B------:R-:W-:Y:S05]  /*4770*/  BSYNC B0 ;  /* 0x0000000000007941 */ /* 0x000fea0003800000 */
.L_x_46692:
        /* <DEDUP_REMOVED lines=29> */
.L_x_46705:
[----:B------:R-:W-:Y:S05]  /*4950*/  BSYNC B1 ;  /* 0x0000000000017941 */ /* 0x000fea0003800000 */
.L_x_46704:
[----:B------:R-:W-:Y:S04]  /*4960*/  BSSY B1, `(.L_x_46706) ;  /* 0x0000004000017945 */ /* 0x000fe80003800000 */
[----:B------:R-:W-:Y:S05]  /*4970*/  @!P4 BRA `(.L_x_46707) ;  /* 0x000000000008c947 */ /* 0x000fea0003800000 */
[----:B-----5:R-:W-:-:S04]  /*4980*/  FMUL.FTZ R105, R57, UR7 ;  /* 0x0000000739697c20 */ /* 0x020fc80008410000 */
[----:B------:R-:W-:-:S07]  /*4990*/  @P3 FADD.FTZ R105, R49, R105 ;  /* 0x0000006931693221 */ /* 0x000fce0000010000 */
.L_x_46707:
[----:B------:R-:W-:Y:S05]  /*49a0*/  BSYNC B1 ;  /* 0x0000000000017941 */ /* 0x000fea0003800000 */
.L_x_46706:
[----:B------:R-:W-:Y:S04]  /*49b0*/  BSSY B1, `(.L_x_46708) ;  /* 0x0000004000017945 */ /* 0x000fe80003800000 */
[----:B------:R-:W-:Y:S05]  /*49c0*/  @!P4 BRA `(.L_x_46709) ;  /* 0x000000000008c947 */ /* 0x000fea0003800000 */
[----:B-----5:R-:W-:-:S04]  /*49d0*/  FMUL.FTZ R106, R58, UR7 ;  /* 0x000000073a6a7c20 */ /* 0x020fc80008410000 */
[----:B------:R-:W-:-:S07]  /*49e0*/  @P3 FADD.FTZ R106, R50, R106 ;  /* 0x0000006a326a3221 */ /* 0x000fce0000010000 */
.L_x_46709:
[----:B------:R-:W-:Y:S05]  /*49f0*/  BSYNC B1 ;  /* 0x0000000000017941 */ /* 0x000fea0003800000 */
.L_x_46708:
[----:B------:R-:W-:Y:S04]  /*4a00*/  BSSY B1, `(.L_x_46710) ;  /* 0x0000004000017945 */ /* 0x000fe80003800000 */
[----:B------:R-:W-:Y:S05]  /*4a10*/  @!P4 BRA `(.L_x_46711) ;  /* 0x000000000008c947 */ /* 0x000fea0003800000 */
[----:B-----5:R-:W-:-:S04]  /*4a20*/  FMUL.FTZ R107, R59, UR7 ;  /* 0x000000073b6b7c20 */ /* 0x020fc80008410000 */
[----:B------:R-:W-:-:S07]  /*4a30*/  @P3 FADD.FTZ R107, R51, R107 ;  /* 0x0000006b336b3221 */ /* 0x000fce0000010000 */
.L_x_46711:
[----:B------:R-:W-:Y:S05]  /*4a40*/  BSYNC B1 ;  /* 0x0000000000017941 */ /* 0x000fea0003800000 */
.L_x_46710:
[----:B0-----:R-:W0:Y:S01]  /*4a50*/  LDC.64 R120, c[0x0][0x238] ;  /* 0x00008e00ff787b82 */ /* 0x001e220000000a00 */
[----:B------:R-:W-:Y:S01]  /*4a60*/  IADD3 R215, R215, 0x20, RZ ;  /* 0x00000020d7d77810 */ /* 0x000fe20007ffe0ff */
[C---:B0-----:R-:W-:Y:S01]  /*4a70*/  IMAD.WIDE.U32 R120, R123.reuse, 0x10, R120 ;  /* 0x000000107b787825 */ /* 0x041fe200078e0078 */
[----:B------:R-:W-:-:S04]  /*4a80*/  IADD3 R123, R123, 0x20, RZ ;  /* 0x000000207b7b7810 */ /* 0x000fc80007ffe0ff */
[----:B------:R0:W-:Y:S03]  /*4a90*/  STG.E.128 desc[UR4][R120.64], R104 ;  /* 0x0000006878007986 */ /* 0x0001e6000c101d04 */
.L_x_46703:
[----:B------:R-:W-:Y:S05]  /*4aa0*/  BSYNC B0 ;  /* 0x0000000000007941 */ /* 0x000fea0003800000 */
.L_x_46702:
        /* <DEDUP_REMOVED lines=29> */
.L_x_46715:
[----:B------:R-:W-:Y:S05]  /*4c80*/  BSYNC B1 ;  /* 0x0000000000017941 */ /* 0x000fea0003800000 */
.L_x_46714:
[----:B------:R-:W-:Y:S04]  /*4c90*/  BSSY B1, `(.L_x_46716) ;  /* 0x0000004000017945 */ /* 0x000fe80003800000 */
[----:B------:R-:W-:Y:S05]  /*4ca0*/  @!P4 BRA `(.L_x_46717) ;  /* 0x000000000008c947 */ /* 0x000fea0003800000 */
[----:B-----5:R-:W-:-:S04]  /*4cb0*/  FMUL.FTZ R109, R57, UR7 ;  /* 0x00000007396d7c20 */ /* 0x020fc80008410000 */
[----:B------:R-:W-:-:S07]  /*4cc0*/  @P3 FADD.FTZ R109, R49, R109 ;  /* 0x0000006d316d3221 */ /* 0x000fce0000010000 */
.L_x_46717:
[----:B------:R-:W-:Y:S05]  /*4cd0*/  BSYNC B1 ;  /* 0x0000000000017941 */ /* 0x000fea0003800000 */
.L_x_46716:
[----:B------:R-:W-:Y:S04]  /*4ce0*/  BSSY B1, `(.L_x_46718) ;  /* 0x0000004000017945 */ /* 0x000fe80003800000 */
[----:B------:R-:W-:Y:S05]  /*4cf0*/  @!P4 BRA `(.L_x_46719) ;  /* 0x000000000008c947 */ /* 0x000fea0003800000 */
[----:B-----5:R-:W-:-:S04]  /*4d00*/  FMUL.FTZ R110, R58, UR7 ;  /* 0x000000073a6e7c20 */ /* 0x020fc80008410000 */
[----:B------:R-:W-:-:S07]  /*4d10*/  @P3 FADD.FTZ R110, R50, R110 ;  /* 0x0000006e326e3221 */ /* 0x000fce0000010000 */
.L_x_46719:
[----:B------:R-:W-:Y:S05]  /*4d20*/  BSYNC B1 ;  /* 0x0000000000017941 */ /* 0x000fea0003800000 */
.L_x_46718:
[----:B------:R-:W-:Y:S04]  /*4d30*/  BSSY B1, `(.L_x_46720) ;  /* 0x0000004000017945 */ /* 0x000fe80003800000 */
[----:B------:R-:W-:Y:S05]  /*4d40*/  @!P4 BRA `(.L_x_46721) ;  /* 0x000000000008c947 */ /* 0x000fea0003800000 */
[----:B-----5:R-:W-:-:S04]  /*4d50*/  FMUL.FTZ R111, R59, UR7 ;  /* 0x000000073b6f7c20 */ /* 0x020fc80008410000 */
[----:B------:R-:W-:-:S07]  /*4d60*/  @P3 FADD.FTZ R111, R51, R111 ;  /* 0x0000006f336f3221 */ /* 0x000fce0000010000 */
.L_x_46721:
[----:B------:R-:W-:Y:S05]  /*4d70*/  BSYNC B1 ;  /* 0x0000000000017941 */ /* 0x000fea0003800000 */
.L_x_46720:
[----:B0-----:R-:W0:Y:S01]  /*4d80*/  LDC.64 R120, c[0x0][0x238] ;  /* 0x00008e00ff787b82 */ /* 0x001e220000000a00 */
[----:B------:R-:W-:Y:S01]  /*4d90*/  IADD3 R215, R215, 0x20, RZ ;  /* 0x00000020d7d77810 */ /* 0x000fe20007ffe0ff */
[C---:B0-----:R-:W-:Y:S01]  /*4da0*/  IMAD.WIDE.U32 R120, R123.reuse, 0x10, R120 ;  /* 0x000000107b787825 */ /* 0x041fe200078e0078 */
[----:B------:R-:W-:-:S04]  /*4db0*/  IADD3 R123, R123, 0x20, RZ ;  /* 0x000000207b7b7810 */ /* 0x000fc80007ffe0ff */
[----:B------:R0:W-:Y:S03]  /*4dc0*/  STG.E.128 desc[UR4][R120.64], R108 ;  /* 0x0000006c78007986 */ /* 0x0001e6000c101d04 */
.L_x_46713:
[----:B------:R-:W-:Y:S05]  /*4dd0*/  BSYNC B0 ;  /* 0x0000000000007941 */ /* 0x000fea0003800000 */
.L_x_46712:
        /* <DEDUP_REMOVED lines=29> */
.L_x_46725:
[----:B------:R-:W-:Y:S05]  /*4fb0*/  BSYNC B1 ;  /* 0x0000000000017941 */ /* 0x000fea0003800000 */
.L_x_46724:
[----:B------:R-:W-:Y:S04]  /*4fc0*/  BSSY B1, `(.L_x_46726) ;  /* 0x0000004000017945 */ /* 0x000fe80003800000 */
[----:B------:R-:W-:Y:S05]  /*4fd0*/  @!P4 BRA `(.L_x_46727) ;  /* 0x000000000008c947 */ /* 0x000fea0003800000 */
[----:B-----5:R-:W-:-:S04]  /*4fe0*/  FMUL.FTZ R113, R57, UR7 ;  /* 0x0000000739717c20 */ /* 0x020fc80008410000 */
[----:B------:R-:W-:-:S07]  /*4ff0*/  @P3 FADD.FTZ R113, R49, R113 ;  /* 0x0000007131713221 */ /* 0x000fce0000010000 */
.L_x_46727:
[----:B------:R-:W-:Y:S05]  /*5000*/  BSYNC B1 ;  /* 0x0000000000017941 */ /* 0x000fea0003800000 */
.L_x_46726:
[----:B------:R-:W-:Y:S04]  /*5010*/  BSSY B1, `(.L_x_46728) ;  /* 0x0000004000017945 */ /* 0x000fe80003800000 */
[----:B------:R-:W-:Y:S05]  /*5020*/  @!P4 BRA `(.L_x_46729) ;  /* 0x000000000008c947 */ /* 0x000fea0003800000 */
[----:B-----5:R-:W-:-:S04]  /*5030*/  FMUL.FTZ R114, R58, UR7 ;  /* 0x000000073a727c20 */ /* 0x020fc80008410000 */
[----:B------:R-:W-:-:S07]  /*5040*/  @P3 FADD.FTZ R114, R50, R114 ;  /* 0x0000007232723221 */ /* 0x000fce0000010000 */
.L_x_46729:
[----:B------:R-:W-:Y:S05]  /*5050*/  BSYNC B1 ;  /* 0x0000000000017941 */ /* 0x000fea0003800000 */
.L_x_46728:
[----:B------:R-:W-:Y:S04]  /*5060*/  BSSY B1, `(.L_x_46730) ;  /* 0x0000004000017945 */ /* 0x000fe80003800000 */
[----:B------:R-:W-:Y:S05]  /*5070*/  @!P4 BRA `(.L_x_46731) ;  /* 0x000000000008c947 */ /* 0x000fea0003800000 */
[----:B-----5:R-:W-:-:S04]  /*5080*/  FMUL.FTZ R115, R59, UR7 ;  /* 0x000000073b737c20 */ /* 0x020fc80008410000 */
[----:B------:R-:W-:-:S07]  /*5090*/  @P3 FADD.FTZ R115, R51, R115 ;  /* 0x0000007333733221 */ /* 0x000fce0000010000 */
.L_x_46731:
[----:B------:R-:W-:Y:S05]  /*50a0*/  BSYNC B1 ;  /* 0x0000000000017941 */ /* 0x000fea0003800000 */
.L_x_46730:
[----:B0-----:R-:W0:Y:S01]  /*50b0*/  LDC.64 R120, c[0x0][0x238] ;  /* 0x00008e00ff787b82 */ /* 0x001e220000000a00 */
[----:B------:R-:W-:Y:S01]  /*50c0*/  IADD3 R215, R215, 0x20, RZ ;  /* 0x00000020d7d77810 */ /* 0x000fe20007ffe0ff */
[C---:B0-----:R-:W-:Y:S01]  /*50d0*/  IMAD.WIDE.U32 R120, R123.reuse, 0x10, R120 ;  /* 0x000000107b787825 */ /* 0x041fe200078e0078 */
[----:B------:R-:W-:-:S04]  /*50e0*/  IADD3 R123, R123, 0x20, RZ ;  /* 0x000000207b7b7810 */ /* 0x000fc80007ffe0ff */
[----:B------:R0:W-:Y:S03]  /*50f0*/  STG.E.128 desc[UR4][R120.64], R112 ;  /* 0x0000007078007986 */ /* 0x0001e6000c101d04 */
.L_x_46723:
[----:B------:R-:W-:Y:S05]  /*5100*/  BSYNC B0 ;  /* 0x0000000000007941 */ /* 0x000fea0003800000 */
.L_x_46722:
        /* <DEDUP_REMOVED lines=12> */
[----:B------:R-:W-:Y:S01]  /*51d0*/  ISETP.GT.AND P3, PT, R122, RZ, PT ;  /* 0x000000ff7a00720c */ /* 0x000fe20003f64270 */
[----:B------:R-:W-:-:S12]  /*51e0*/  BSSY B1, `(.L_x_46734) ;  /* 0x0000010000017945 */ /* 0x000fd80003800000 */
[----:B------:R-:W-:-:S04]  /*51f0*/  @!P3 ISETP.NE.U32.AND P4, PT, R120, RZ, PT ;  /* 0x000000ff7800b20c */ /* 0x000fc80003f85070 */
[----:B------:R-:W-:-:S04]  /*5200*/  @!P3 ISETP.NE.AND.EX P4, PT, R121, RZ, PT, P4 ;  /* 0x000000ff7900b20c */ /* 0x000fc80003f85340 */
[----:B--2---:R-:W-:Y:S02]  /*5210*/  @!P3 FSEL R117, R49, RZ, P4 ;  /* 0x000000ff3175b208 */ /* 0x004fe40002000000 */
        /* <DEDUP_REMOVED lines=8> */
[----:B------:R-:W-:Y:S01]  /*52a0*/  @!P3 FSEL R116, R48, RZ, P4 ;  /* 0x000000ff3074b208 */ /* 0x000fe20002000000 */
[----:B------:R-:W-:Y:S08]  /*52b0*/  @!P3 BRA `(.L_x_46735) ;  /* 0x000000000008b947 */ /* 0x000ff00003800000 */
[----:B-----5:R-:W-:-:S04]  /*52c0*/  FMUL.FTZ R116, R56, UR7 ;  /* 0x0000000738747c20 */ /* 0x020fc80008410000 */
[----:B------:R-:W-:-:S07]  /*52d0*/  @P2 FADD.FTZ R116, R48, R116 ;  /* 0x0000007430742221 */ /* 0x000fce0000010000 */
.L_x_46735:
[----:B------:R-:W-:Y:S05]  /*52e0*/  BSYNC B1 ;  /* 0x0000000000017941 */ /* 0x000fea0003800000 */
.L_x_46734:
[----:B------:R-:W-:Y:S04]  /*52f0*/  BSSY B1, `(.L_x_46736) ;  /* 0x0000004000017945 */ /* 0x000fe80003800000 */
[----:B------:R-:W-:Y:S05]  /*5300*/  @!P3 BRA `(.L_x_46737) ;  /* 0x000000000008b947 */ /* 0x000fea0003800000 */
[----:B-----5:R-:W-:-:S04]  /*5310*/  FMUL.FTZ R117, R57, UR7 ;  /* 0x0000000739757c20 */ /* 0x020fc80008410000 */
[----:B------:R-:W-:-:S07]  /*5320*/  @P2 FADD.FTZ R117, R49, R117 ;  /* 0x0000007531752221 */ /* 0x000fce0000010000 */
.L_x_46737:
[----:B------:R-:W-:Y:S05]  /*5330*/  BSYNC B1 ;  /* 0x0000000000017941 */ /* 0x000fea0003800000 */
.L_x_46736:
[----:B------:R-:W-:Y:S04]  /*5340*/  BSSY B1, `(.L_x_46738) ;  /* 0x0000004000017945 */ /* 0x000fe80003800000 */
[----:B------:R-:W-:Y:S05]  /*5350*/  @!P3 BRA `(.L_x_46739) ;  /* 0x000000000008b947 */ /* 0x000fea0003800000 */
[----:B-----5:R-:W-:-:S04]  /*5360*/  FMUL.FTZ R118, R58, UR7 ;  /* 0x000000073a767c20 */ /* 0x020fc80008410000 */
[----:B------:R-:W-:-:S07]  /*5370*/  @P2 FADD.FTZ R118, R50, R118 ;  /* 0x0000007632762221 */ /* 0x000fce0000010000 */
.L_x_46739:
[----:B------:R-:W-:Y:S05]  /*5380*/  BSYNC B1 ;  /* 0x0000000000017941 */ /* 0x000fea0003800000 */
.L_x_46738:
[----:B------:R-:W-:Y:S04]  /*5390*/  BSSY B1, `(.L_x_46740) ;  /* 0x0000004000017945 */ /* 0x000fe80003800000 */
[----:B------:R-:W-:Y:S05]  /*53a0*/  @!P3 BRA `(.L_x_46741) ;  /* 0x000000000008b947 */ /* 0x000fea0003800000 */
[----:B-----5:R-:W-:-:S04]  /*53b0*/  FMUL.FTZ R119, R59, UR7 ;  /* 0x000000073b777c20 */ /* 0x020fc80008410000 */
[----:B------:R-:W-:-:S07]  /*53c0*/  @P2 FADD.FTZ R119, R51, R119 ;  /* 0x0000007733772221 */ /* 0x000fce0000010000 */
.L_x_46741:
[----:B------:R-:W-:Y:S05]  /*53d0*/  BSYNC B1 ;  /* 0x0000000000017941 */ /* 0x000fea0003800000 */
.L_x_46740:
[----:B------:R-:W0:Y:S02]  /*53e0*/  LDC.64 R120, c[0x0][0x238] ;  /* 0x00008e00ff787b82 */ /* 0x000e240000000a00 */
[----:B0-----:R-:W-:-:S05]  /*53f0*/  IMAD.WIDE.U32 R120, R123, 0x10, R120 ;  /* 0x000000107b787825 */ /* 0x001fca00078e0078 */
[----:B------:R0:W-:Y:S02]  /*5400*/  STG.E.128 desc[UR4][R120.64], R116 ;  /* 0x0000007478007986 */ /* 0x0001e4000c101d04 */
.L_x_46733:
[----:B------:R-:W-:Y:S05]  /*5410*/  BSYNC B0 ;  /* 0x0000000000007941 */ /* 0x000fea0003800000 */
.L_x_46732:
        /* <DEDUP_REMOVED lines=9> */
[----:B------:R-:W-:Y:S01]  /*54b0*/  LOP3.LUT P6, RZ, R204, 0x1f, RZ, 0xc0, !PT ;  /* 0x0000001fccff7812 */ /* 0x000fe200078cc0ff */
[----:B------:R-:W-:-:S02]  /*54c0*/  FADD.FTZ R120, R55, R120 ;  /* 0x0000007837787221 */ /* 0x000fc40000010000 */
        /* <DEDUP_REMOVED lines=78> */
[----:B------:R-:W-:-:S03]  /*59b0*/  FADD.FTZ R120, R104, R121 ;  /* 0x0000007968787221 */ /* 0x000fc60000010000 */
[----:B------:R-:W-:Y:S01]  /*59c0*/  @P6 LOP3.LUT R209, R209, 0x800, RZ, 0xfc, !PT ;  /* 0x00000800d1d16812 */ /* 0x000fe200078efcff */
[----:B------:R-:W-:-:S04]  /*59d0*/  FADD.FTZ R123, R105, R120 ;  /* 0x00000078697b7221 */ /* 0x000fc80000010000 */
[----:B------:R-:W-:-:S04]  /*59e0*/  FADD.FTZ R120, R106, R123 ;  /* 0x0000007b6a787221 */ /* 0x000fc80000010000 */
[----:B------:R-:W-:-:S04]  /*59f0*/  @P2 FADD.FTZ R121, R107, R120 ;  /* 0x000000786b792221 */ /* 0x000fc80000010000 */
[----:B------:R-:W-:-:S04]  /*5a00*/  FADD.FTZ R120, R108, R121 ;  /* 0x000000796c787221 */ /* 0x000fc80000010000 */
        /* <DEDUP_REMOVED lines=16> */
[----:B------:R-:W-:Y:S02]  /*5b10*/  P2R R218, PR, RZ, 0x1 ;  /* 0x00000001ffda7803 */ /* 0x000fe40000000000 */
[C---:B------:R-:W-:Y:S02]  /*5b20*/  LOP3.LUT P0, RZ, R209.reuse, 0x200, RZ, 0xc0, !PT ;  /* 0x00000200d1ff7812 */ /* 0x040fe4000780c0ff */
[----:B------:R-:W-:-:S02]  /*5b30*/  LOP3.LUT P6, RZ, R209, 0x100, RZ, 0xc0, !PT ;  /* 0x00000100d1ff7812 */ /* 0x000fc400078cc0ff */
        /* <DEDUP_REMOVED lines=31> */
[----:B------:R-:W-:Y:S01]  /*5d30*/  FADD.FTZ R122, R65, -R210 ;  /* 0x800000d2417a7221 */ /* 0x000fe20000010000 */
[----:B------:R-:W-:Y:S02]  /*5d40*/  LOP3.LUT P5, RZ, R209, 0x40, RZ, 0xc0, !PT ;  /* 0x00000040d1ff7812 */ /* 0x000fe400078ac0ff */
        /* <DEDUP_REMOVED lines=127> */
.L_x_46787:
        /* <DEDUP_REMOVED lines=23> */
[----:B------:R-:W-:-:S04]  /*66b0*/  LEA.HI R121, R121, R212, RZ, 0x2 ;  /* 0x000000d479797211 */ /* 0x000fc800078f10ff */
[----:B------:R-:W-:Y:S01]  /*66c0*/  LEA.HI.SX32 R212, R121, R208, 0x1e ;  /* 0x000000d079d47211 */ /* 0x000fe200078ff2ff */
[----:B------:R-:W-:Y:S06]  /*66d0*/  @!P1 BRA `(.L_x_46746) ;  /* 0x0000000000449947 */ /* 0x000fec0003800000 */
[----:B------:R-:W1:Y:S01]  /*66e0*/  LDC.64 R214, c[0x0][0x2b8] ;  /* 0x0000ae00ffd67b82 */ /* 0x000e620000000a00 */
[----:B------:R-:W-:-:S05]  /*66f0*/  FSEL R120, R210, RZ, !P0 ;  /* 0x000000ffd2787208 */ /* 0x000fca0004000000 */
[--C-:B------:R-:W-:Y:S01]  /*6700*/  FADD.FTZ R122, R52, -R120.reuse ;  /* 0x80000078347a7221 */ /* 0x100fe20000010000 */
[--C-:B0-----:R-:W-:Y:S01]  /*6710*/  FADD.FTZ R216, R53, -R120.reuse ;  /* 0x8000007835d87221 */ /* 0x101fe20000010000 */
        /* <DEDUP_REMOVED lines=10> */
[C---:B-1----:R-:W-:Y:S01]  /*67c0*/  IMAD.WIDE.U32 R214, R212.reuse, 0x10, R214 ;  /* 0x00000010d4d67825 */ /* 0x042fe200078e00d6 */
[----:B------:R-:W-:-:S04]  /*67d0*/  IADD3 R212, R212, 0x20, RZ ;  /* 0x00000020d4d47810 */ /* 0x000fc80007ffe0ff */
[----:B------:R1:W-:Y:S03]  /*67e0*/  STG.E.128 desc[UR4][R214.64], R120 ;  /* 0x00000078d6007986 */ /* 0x0003e6000c101d04 */
.L_x_46746:
[----:B------:R-:W-:Y:S05]  /*67f0*/  BSYNC B1 ;  /* 0x0000000000017941 */ /* 0x000fea0003800000 */
.L_x_46745:
[----:B------:R-:W-:Y:S01]  /*6800*/  LOP3.LUT P2, RZ, R209, 0x4000000, RZ, 0xc0, !PT ;  /* 0x04000000d1ff7812 */ /* 0x000fe2000784c0ff */
[----:B------:R-:W-:-:S12]  /*6810*/  BSSY B1, `(.L_x_46747) ;  /* 0x0000013000017945 */ /* 0x000fd80003800000 */
[----:B------:R-:W-:Y:S05]  /*6820*/  @!P2 BRA `(.L_x_46748) ;  /* 0x000000000044a947 */ /* 0x000fea0003800000 */
[----:B-1----:R-:W1:Y:S01]  /*6830*/  LDC.64 R214, c[0x0][0x2b8] ;  /* 0x0000ae00ffd67b82 */ /* 0x002e620000000a00 */
[----:B------:R-:W-:-:S05]  /*6840*/  FSEL R218, R210, RZ, !P0 ;  /* 0x000000ffd2da7208 */ /* 0x000fca0004000000 */
[--C-:B------:R-:W-:Y:S01]  /*6850*/  FADD.FTZ R120, R60, -R218.reuse ;  /* 0x800000da3c787221 */ /* 0x100fe20000010000 */
[--C-:B------:R-:W-:Y:S01]  /*6860*/  FADD.FTZ R122, R61, -R218.reuse ;  /* 0x800000da3d7a7221 */ /* 0x100fe20000010000 */
[--C-:B0-----:R-:W-:Y:S01]  /*6870*/  FADD.FTZ R216, R62, -R218.reuse ;  /* 0x800000da3ed87221 */ /* 0x101fe20000010000 */
        /* <DEDUP_REMOVED lines=12> */
.L_x_46748:
[----:B------:R-:W-:Y:S05]  /*6940*/  BSYNC B1 ;  /* 0x0000000000017941 */ /* 0x000fea0003800000 */
.L_x_46747:
[----:B------:R-:W-:Y:S01]  /*6950*/  LOP3.LUT P2, RZ, R209, 0x2000000, RZ, 0xc0, !PT ;  /* 0x02000000d1ff7812 */ /* 0x000fe2000784c0ff */
[----:B------:R-:W-:-:S12]  /*6960*/  BSSY B1, `(.L_x_46749) ;  /* 0x0000013000017945 */ /* 0x000fd80003800000 */
[----:B------:R-:W-:Y:S05]  /*6970*/  @!P2 BRA `(.L_x_46750) ;  /* 0x000000000044a947 */ /* 0x000fea0003800000 */
[----:B-12---:R-:W1:Y:S01]  /*6980*/  LDC.64 R214, c[0x0][0x2b8] ;  /* 0x0000ae00ffd67b82 */ /* 0x006e620000000a00 */
        /* <DEDUP_REMOVED lines=16> */
.L_x_46750:
[----:B------:R-:W-:Y:S05]  /*6a90*/  BSYNC B1 ;  /* 0x0000000000017941 */ /* 0x000fea0003800000 */
.L_x_46749:
[----:B------:R-:W-:Y:S01]  /*6aa0*/  LOP3.LUT P2, RZ, R209, 0x1000000, RZ, 0xc0, !PT ;  /* 0x01000000d1ff7812 */ /* 0x000fe2000784c0ff */
[----:B------:R-:W-:-:S12]  /*6ab0*/  BSSY B1, `(.L_x_46751) ;  /* 0x0000013000017945 */ /* 0x000fd80003800000 */
[----:B------:R-:W-:Y:S05]  /*6ac0*/  @!P2 BRA `(.L_x_46752) ;  /* 0x000000000044a947 */ /* 0x000fea0003800000 */
[----:B-123--:R-:W1:Y:S01]  /*6ad0*/  LDC.64 R214, c[0x0][0x2b8] ;  /* 0x0000ae00ffd67b82 */ /* 0x00ee620000000a00 */
        /* <DEDUP_REMOVED lines=16> */
.L_x_46752:
[----:B------:R-:W-:Y:S05]  /*6be0*/  BSYNC B1 ;  /* 0x0000000000017941 */ /* 0x000fea0003800000 */
.L_x_46751:
[----:B------:R-:W-:Y:S01]  /*6bf0*/  LOP3.LUT P2, RZ, R209, 0x800000, RZ, 0xc0, !PT ;  /* 0x00800000d1ff7812 */ /* 0x000fe2000784c0ff */
[----:B------:R-:W-:-:S12]  /*6c00*/  BSSY B1, `(.L_x_46753) ;  /* 0x0000013000017945 */ /* 0x000fd80003800000 */
[----:B------:R-:W-:Y:S05]  /*6c10*/  @!P2 BRA `(.L_x_46754) ;  /* 0x000000000044a947 */ /* 0x000fea0003800000 */
[----:B-1234-:R-:W1:Y:S01]  /*6c20*/  LDC.64 R214, c[0x0][0x2b8] ;  /* 0x0000ae00ffd67b82 */ /* 0x01ee620000000a00 */
        /* <DEDUP_REMOVED lines=16> */
.L_x_46754:
[----:B------:R-:W-:Y:S05]  /*6d30*/  BSYNC B1 ;  /* 0x0000000000017941 */ /* 0x000fea0003800000 */
.L_x_46753:
[----:B------:R-:W-:Y:S01]  /*6d40*/  LOP3.LUT P2, RZ, R209, 0x400000, RZ, 0xc0, !PT ;  /* 0x00400000d1ff7812 */ /* 0x000fe2000784c0ff */
        /* <DEDUP_REMOVED lines=19> */
.L_x_46756:
[----:B------:R-:W-:Y:S05]  /*6e80*/  BSYNC B1 ;  /* 0x0000000000017941 */ /* 0x000fea0003800000 */
.L_x_46755:
        /* <DEDUP_REMOVED lines=20> */
.L_x_46758:
[----:B------:R-:W-:Y:S05]  /*6fd0*/  BSYNC B1 ;  /* 0x0000000000017941 */ /* 0x000fea0003800000 */
.L_x_46757:
        /* <DEDUP_REMOVED lines=20> */
.L_x_46760:
[----:B------:R-:W-:Y:S05]  /*7120*/  BSYNC B1 ;  /* 0x0000000000017941 */ /* 0x000fea0003800000 */
.L_x_46759:
        /* <DEDUP_REMOVED lines=20> */
.L_x_46762:
[----:B------:R-:W-:Y:S05]  /*7270*/  BSYNC B1 ;  /* 0x0000000000017941 */ /* 0x000fea0003800000 */
.L_x_46761:
        /* <DEDUP_REMOVED lines=20> */
.L_x_46764:
[----:B------:R-:W-:Y:S05]  /*73c0*/  BSYNC B1 ;  /* 0x0000000000017941 */ /* 0x000fea0003800000 */
.L_x_46763:
        /* <DEDUP_REMOVED lines=20> */
.L_x_46766:
[----:B------:R-:W-:Y:S05]  /*7510*/  BSYNC B1 ;  /* 0x0000000000017941 */ /* 0x000fea0003800000 */
.L_x_46765:
        /* <DEDUP_REMOVED lines=20> */
.L_x_46768:
[----:B------:R-:W-:Y:S05]  /*7660*/  BSYNC B1 ;  /* 0x0000000000017941 */ /* 0x000fea0003800000 */
.L_x_46767:
        /* <DEDUP_REMOVED lines=20> */
.L_x_46770:
[----:B------:R-:W-:Y:S05]  /*77b0*/  BSYNC B1 ;  /* 0x0000000000017941 */ /* 0x000fea0003800000 */
.L_x_46769:
        /* <DEDUP_REMOVED lines=20> */
.L_x_46772:
[----:B------:R-:W-:Y:S05]  /*7900*/  BSYNC B1 ;  /* 0x0000000000017941 */ /* 0x000fea0003800000 */
.L_x_46771:
        /* <DEDUP_REMOVED lines=20> */
.L_x_46774:
[----:B------:R-:W-:Y:S05]  /*7a50*/  BSYNC B1 ;  /* 0x0000000000017941 */ /* 0x000fea0003800000 */
.L_x_46773:
[----:B------:R-:W-:-:S13]  /*7a60*/  LOP3.LUT P2, RZ, R209, 0x1000, RZ, 0xc0, !PT ;  /* 0x00001000d1ff7812 */ /* 0x000fda000784c0ff */
        /* <DEDUP_REMOVED lines=17> */
.L_x_46744:
[----:B------:R-:W-:Y:S05]  /*7b80*/  BSYNC B0 ;  /* 0x0000000000007941 */ /* 0x000fea0003800000 */
.L_x_46743:
[----:B01234-:R-:W0:Y:S02]  /*7b90*/  LDC.64 R120, c[0x0][0x210] ;  /* 0x00008400ff787b82 */ /* 0x01fe240000000a00 */
[----:B0-----:R-:W-:-:S04]  /*7ba0*/  LEA R206, R120, R206, 0x2 ;  /* 0x000000ce78ce7211 */ /* 0x001fc800078e10ff */
[----:B------:R-:W-:-:S13]  /*7bb0*/  ISETP.GE.AND P2, PT, R206, R121, PT ;  /* 0x00000079ce00720c */ /* 0x000fda0003f46270 */
[----:B------:R-:W-:Y:S05]  /*7bc0*/  @!P2 BRA `(.L_x_46775) ;  /* 0xffffffa40010a947 */ /* 0x000fea000383ffff */
[----:B------:R-:W-:Y:S05]  /*7bd0*/  EXIT ;  /* 0x000000000000794d */ /* 0x000fea0003800000 */
.L_x_46742:
        /* <DEDUP_REMOVED lines=8> */
.L_x_46777:
[----:B------:R-:W-:Y:S05]  /*7c60*/  BSYNC B0 ;  /* 0x0000000000007941 */ /* 0x000fea0003800000 */
.L_x_46776:
        /* <DEDUP_REMOVED lines=8> */
[----:B------:R-:W-:-:S02]  /*7cf0*/  MOV R222, R122 ;  /* 0x0000007a00de7202 */ /* 0x000fc40000000f00 */
[----:B------:R-:W-:Y:S02]  /*7d00*/  P2R R218, PR, RZ, 0x1 ;  /* 0x00000001ffda7803 */ /* 0x000fe40000000000 */
[----:B------:R-:W-:-:S13]  /*7d10*/  LOP3.LUT P0, RZ, R209, 0x200, RZ, 0xc0, !PT ;  /* 0x00000200d1ff7812 */ /* 0x000fda000780c0ff */
[----:B0-----:R-:W-:Y:S05]  /*7d20*/  WARPSYNC.COLLECTIVE R221, `(.L_x_46778) ;  /* 0x00000000dd087348 */ /* 0x001fea0003c00000 */
[----:B------:R1:W2:Y:S02]  /*7d30*/  SHFL.BFLY P6, R217, R222, R223, R224 ;  /* 0x0c0000dfded97389 */ /* 0x0002a400000c00e0 */
[----:B012---:R-:W-:Y:S01]  /*7d40*/  ENDCOLLECTIVE ;  /* 0x000000000000791b */ /* 0x007fe20003800000 */
.L_x_46778:
[----:B------:R-:W-:Y:S02]  /*7d50*/  P2R R220, PR, RZ, 0x10 ;  /* 0x00000010ffdc7803 */ /* 0x000fe40000000000 */
[----:B------:R-:W-:Y:S01]  /*7d60*/  LOP3.LUT P4, RZ, R209, 0x80, RZ, 0xc0, !PT ;  /* 0x00000080d1ff7812 */ /* 0x000fe2000788c0ff */
[----:B------:R-:W-:Y:S01]  /*7d70*/  HFMA2.MMA R223, -RZ, RZ, 0, 2.384185791015625e-07 ;  /* 0x00000004ffdf7435 */ /* 0x000fe200000001ff */
[----:B------:R-:W-:-:S05]  /*7d80*/  MOV R123, R217 ;  /* 0x000000d9007b7202 */ /* 0x000fca0000000f00 */
[----:B------:R-:W-:-:S05]  /*7d90*/  FADD.FTZ R123, R122, R123 ;  /* 0x0000007b7a7b7221 */ /* 0x000fca0000010000 */
[----:B------:R-:W-:-:S07]  /*7da0*/  MOV R222, R123 ;  /* 0x0000007b00de7202 */ /* 0x000fce0000000f00 */
[----:B------:R-:W-:Y:S05]  /*7db0*/  WARPSYNC.COLLECTIVE R221, `(.L_x_46779) ;  /* 0x00000000dd087348 */ /* 0x000fea0003c00000 */
[----:B------:R0:W1:Y:S02]  /*7dc0*/  SHFL.BFLY P6, R217, R222, R223, R224 ;  /* 0x0c0000dfded97389 */ /* 0x00006400000c00e0 */
[----:B01----:R-:W-:Y:S01]  /*7dd0*/  ENDCOLLECTIVE ;  /* 0x000000000000791b */ /* 0x003fe20003800000 */
.L_x_46779:
[----:B------:R-:W-:Y:S01]  /*7de0*/  HFMA2.MMA R223, -RZ, RZ, 0, 4.76837158203125e-07 ;  /* 0x00000008ffdf7435 */ /* 0x000fe200000001ff */
[----:B------:R-:W-:-:S05]  /*7df0*/  MOV R120, R217 ;  /* 0x000000d900787202 */ /* 0x000fca0000000f00 */
[----:B------:R-:W-:-:S05]  /*7e00*/  FADD.FTZ R215, R123, R120 ;  /* 0x000000787bd77221 */ /* 0x000fca0000010000 */
[----:B------:R-:W-:-:S07]  /*7e10*/  MOV R222, R215 ;  /* 0x000000d700de7202 */ /* 0x000fce0000000f00 */
[----:B------:R-:W-:Y:S05]  /*7e20*/  WARPSYNC.COLLECTIVE R221, `(.L_x_46780) ;  /* 0x00000000dd087348 */ /* 0x000fea0003c00000 */
[----:B------:R0:W1:Y:S02]  /*7e30*/  SHFL.BFLY P6, R217, R222, R223, R224 ;  /* 0x0c0000dfded97389 */ /* 0x00006400000c00e0 */
[----:B01----:R-:W-:Y:S01]  /*7e40*/  ENDCOLLECTIVE ;  /* 0x000000000000791b */ /* 0x003fe20003800000 */
.L_x_46780:
[----:B------:R-:W-:Y:S01]  /*7e50*/  HFMA2.MMA R223, -RZ, RZ, 0, 9.5367431640625e-07 ;  /* 0x00000010ffdf7435 */ /* 0x000fe200000001ff */
[----:B------:R-:W-:-:S05]  /*7e60*/  MOV R120, R217 ;  /* 0x000000d900787202 */ /* 0x000fca0000000f00 */
[----:B------:R-:W-:-:S05]  /*7e70*/  FADD.FTZ R216, R215, R120 ;  /* 0x00000078d7d87221 */ /* 0x000fca0000010000 */
[----:B------:R-:W-:-:S07]  /*7e80*/  MOV R222, R216 ;  /* 0x000000d800de7202 */ /* 0x000fce0000000f00 */
[----:B------:R-:W-:Y:S05]  /*7e90*/  WARPSYNC.COLLECTIVE R221, `(.L_x_46781) ;  /* 0x00000000dd087348 */ /* 0x000fea0003c00000 */
[----:B------:R0:W1:Y:S02]  /*7ea0*/  SHFL.BFLY P6, R217, R222, R223, R224 ;  /* 0x0c0000dfded97389 */ /* 0x00006400000c00e0 */
[----:B01----:R-:W-:Y:S01]  /*7eb0*/  ENDCOLLECTIVE ;  /* 0x000000000000791b */ /* 0x003fe20003800000 */
.L_x_46781:
[----:B------:R-:W-:Y:S01]  /*7ec0*/  HFMA2.MMA R223, -RZ, RZ, 0, 5.9604644775390625e-08 ;  /* 0x00000001ffdf7435 */ /* 0x000fe200000001ff */
        /* <DEDUP_REMOVED lines=146> */
.L_x_46782:
[----:B------:R-:W-:Y:S01]  /*87f0*/  HFMA2.MMA R223, -RZ, RZ, 0, 1.1920928955078125e-07 ;  /* 0x00000002ffdf7435 */ /* 0x000fe200000001ff */
[----:B------:R-:W-:-:S05]  /*8800*/  MOV R121, R217 ;  /* 0x000000d900797202 */ /* 0x000fca0000000f00 */
[----:B------:R-:W-:-:S05]  /*8810*/  FADD.FTZ R121, R120, R121 ;  /* 0x0000007978797221 */ /* 0x000fca0000010000 */
[----:B------:R-:W-:-:S07]  /*8820*/  MOV R222, R121 ;  /* 0x0000007900de7202 */ /* 0x000fce0000000f00 */
[----:B------:R-:W-:Y:S05]  /*8830*/  WARPSYNC.COLLECTIVE R221, `(.L_x_46783) ;  /* 0x00000000dd087348 */ /* 0x000fea0003c00000 */
[----:B------:R0:W1:Y:S02]  /*8840*/  SHFL.BFLY P6, R217, R222, R223, R224 ;  /* 0x0c0000dfded97389 */ /* 0x00006400000c00e0 */
[----:B01----:R-:W-:Y:S01]  /*8850*/  ENDCOLLECTIVE ;  /* 0x000000000000791b */ /* 0x003fe20003800000 */
.L_x_46783:
[----:B------:R-:W-:Y:S01]  /*8860*/  HFMA2.MMA R223, -RZ, RZ, 0, 2.384185791015625e-07 ;  /* 0x00000004ffdf7435 */ /* 0x000fe200000001ff */
[----:B------:R-:W-:-:S05]  /*8870*/  MOV R122, R217 ;  /* 0x000000d9007a7202 */ /* 0x000fca0000000f00 */
[----:B------:R-:W-:-:S05]  /*8880*/  FADD.FTZ R122, R121, R122 ;  /* 0x0000007a797a7221 */ /* 0x000fca0000010000 */
[----:B------:R-:W-:-:S07]  /*8890*/  MOV R222, R122 ;  /* 0x0000007a00de7202 */ /* 0x000fce0000000f00 */
[----:B------:R-:W-:Y:S05]  /*88a0*/  WARPSYNC.COLLECTIVE R221, `(.L_x_46784) ;  /* 0x00000000dd087348 */ /* 0x000fea0003c00000 */
[----:B------:R0:W1:Y:S02]  /*88b0*/  SHFL.BFLY P6, R217, R222, R223, R224 ;  /* 0x0c0000dfded97389 */ /* 0x00006400000c00e0 */
[----:B01----:R-:W-:Y:S01]  /*88c0*/  ENDCOLLECTIVE ;  /* 0x000000000000791b */ /* 0x003fe20003800000 */
.L_x_46784:
[----:B------:R-:W-:Y:S01]  /*88d0*/  HFMA2.MMA R223, -RZ, RZ, 0, 4.76837158203125e-07 ;  /* 0x00000008ffdf7435 */ /* 0x000fe200000001ff */
[----:B------:R-:W-:-:S05]  /*88e0*/  MOV R123, R217 ;  /* 0x000000d9007b7202 */ /* 0x000fca0000000f00 */
[----:B------:R-:W-:-:S05]  /*88f0*/  FADD.FTZ R123, R122, R123 ;  /* 0x0000007b7a7b7221 */ /* 0x000fca0000010000 */
[----:B------:R-:W-:-:S07]  /*8900*/  MOV R222, R123 ;  /* 0x0000007b00de7202 */ /* 0x000fce0000000f00 */
[----:B------:R-:W-:Y:S05]  /*8910*/  WARPSYNC.COLLECTIVE R221, `(.L_x_46785) ;  /* 0x00000000dd087348 */ /* 0x000fea0003c00000 */
[----:B------:R0:W1:Y:S02]  /*8920*/  SHFL.BFLY P6, R217, R222, R223, R224 ;  /* 0x0c0000dfded97389 */ /* 0x00006400000c00e0 */
[----:B01----:R-:W-:Y:S01]  /*8930*/  ENDCOLLECTIVE ;  /* 0x000000000000791b */ /* 0x003fe20003800000 */
.L_x_46785:
[----:B------:R-:W-:Y:S01]  /*8940*/  HFMA2.MMA R223, -RZ, RZ, 0, 9.5367431640625e-07 ;  /* 0x00000010ffdf7435 */ /* 0x000fe200000001ff */
[----:B------:R-:W-:-:S05]  /*8950*/  MOV R216, R217 ;  /* 0x000000d900d87202 */ /* 0x000fca0000000f00 */
[----:B------:R-:W-:-:S05]  /*8960*/  FADD.FTZ R216, R123, R216 ;  /* 0x000000d87bd87221 */ /* 0x000fca0000010000 */
[----:B------:R-:W-:-:S07]  /*8970*/  MOV R222, R216 ;  /* 0x000000d800de7202 */ /* 0x000fce0000000f00 */
[----:B------:R-:W-:Y:S05]  /*8980*/  WARPSYNC.COLLECTIVE R221, `(.L_x_46786) ;  /* 0x00000000dd087348 */ /* 0x000fea0003c00000 */
[----:B------:R0:W1:Y:S02]  /*8990*/  SHFL.BFLY P6, R217, R222, R223, R224 ;  /* 0x0c0000dfded97389 */ /* 0x00006400000c00e0 */
[----:B01----:R-:W-:Y:S01]  /*89a0*/  ENDCOLLECTIVE ;  /* 0x000000000000791b */ /* 0x003fe20003800000 */
.L_x_46786:
[----:B------:R-:W-:Y:S01]  /*89b0*/  MOV R215, R217 ;  /* 0x000000d900d77202 */ /* 0x000fe20000000f00 */
[----:B------:R-:W-:Y:S06]  /*89c0*/  BRA `(.L_x_46787) ;  /* 0xffffffd800dc7947 */ /* 0x000fec000383ffff */
.L_x_46788:
        /* <DEDUP_REMOVED lines=11> */
.L_x_58450:


//--------------------- .text._ZN10layer_norm13ln_fwd_kernelINS_13Kernel_traitsI6__halfffffjLj2048ELj1ELj4ELj1ELj16ENS_18Kernel_traits_baseILj2048ES2_ffffjLj128EEEEELb0ELb0ELb1ELb1EEEvNS_9FwdParamsE --------------------------
	.section	.text._ZN10layer_norm13ln_fwd_kernelINS_13Kernel_traitsI6__halfffffjLj2048ELj1ELj4ELj1ELj16ENS_18Kernel_traits_baseILj2048ES2_ffffjLj128EEEEELb0ELb0ELb1ELb1EEEvNS_9FwdParamsE,"ax",@progbits
	.align	128
        .global         _ZN10layer_norm13ln_fwd_kernelINS_13Kernel_traitsI6__halfffffjLj2048ELj1ELj4ELj1ELj16ENS_18Kernel_traits_baseILj2048ES2_ffffjLj128EEEEELb0ELb0ELb1ELb1EEEvNS_9FwdParamsE
        .type           _ZN10layer_norm13ln_fwd_kernelINS_13Kernel_traitsI6__halfffffjLj2048ELj1ELj4ELj1ELj16ENS_18Kernel_traits_baseILj2048ES2_ffffjLj128EEEEELb0ELb0ELb1ELb1EEEvNS_9FwdParamsE,@function
        .size           _ZN10layer_norm13ln_fwd_kernelINS_13Kernel_traitsI6__halfffffjLj2048ELj1ELj4ELj1ELj16ENS_18Kernel_traits_baseILj2048ES2_ffffjLj128EEEEELb0ELb0ELb1ELb1EEEvNS_9FwdParamsE,(.L_x_58451 - _ZN10layer_norm13ln_fwd_kernelINS_13Kernel_traitsI6__halfffffjLj2048ELj1ELj4ELj1ELj16ENS_18Kernel_traits_baseILj2048ES2_ffffjLj128EEEEELb0ELb0ELb1ELb1EEEvNS_9FwdParamsE)
        .other          _ZN10layer_norm13ln_fwd_kernelINS_13Kernel_traitsI6__halfffffjLj2048ELj1ELj4ELj1ELj16ENS_18Kernel_traits_baseILj2048ES2_ffffjLj128EEEEELb0ELb0ELb1ELb1EEEvNS_9FwdParamsE,@"STO_CUDA_ENTRY STV_DEFAULT"
_ZN10layer_norm13ln_fwd_kernelINS_13Kernel_traitsI6__halfffffjLj2048ELj1ELj4ELj1ELj16ENS_18Kernel_traits_baseILj2048ES2_ffffjLj128EEEEELb0ELb0ELb1ELb1EEEvNS_9FwdParamsE:
.text._ZN10layer_norm13ln_fwd_kernelINS_13Kernel_traitsI6__halfffffjLj2048ELj1ELj4ELj1ELj16ENS_18Kernel_traits_baseILj2048ES2_ffffjLj128EEEEELb0ELb0ELb1ELb1EEEvNS_9FwdParamsE:
        /* <DEDUP_REMOVED lines=8> */
[----:B------:R-:W-:-:S02]  /*0080*/  ISETP.NE.AND.EX P0, PT, RZ, UR7, PT, P0 ;  /* 0x00000007ff007c0c */ /* 0x000fc4000bf05300 */
[----:B0-----:R-:W-:-:S04]  /*0090*/  LOP3.LUT R206, R14, 0x1f, RZ, 0xc0, !PT ;  /* 0x0000001f0ece7812 */ /* 0x001fc800078ec0ff */
[----:B------:R-:W-:-:S07]  /*00a0*/  LOP3.LUT R201, R206, 0x20, RZ, 0xfc, !PT ;  /* 0x00000020cec97812 */ /* 0x000fce00078efcff */
[C---:B------:R-:W-:Y:S02]  /*00b0*/  @P0 LEA R2, P1, R206.reuse, UR6, 0x3 ;  /* 0x00000006ce020c11 */ /* 0x040fe4000f8218ff */
[C---:B------:R-:W-:Y:S02]  /*00c0*/  LOP3.LUT R197, R206.reuse, 0x40, RZ, 0xfc, !PT ;  /* 0x00000040cec57812 */ /* 0x040fe400078efcff */
[----:B------:R-:W-:Y:S02]  /*00d0*/  @P0 LEA R4, P2, R201, UR6, 0x3 ;  /* 0x00000006c9040c11 */ /* 0x000fe4000f8418ff */
[----:B------:R-:W-:Y:S02]  /*00e0*/  LOP3.LUT R193, R206, 0x60, RZ, 0xfc, !PT ;  /* 0x00000060cec17812 */ /* 0x000fe400078efcff */
[----:B------:R-:W-:Y:S02]  /*00f0*/  @P0 IADD3.X R3, RZ, UR7, RZ, P1, !PT ;  /* 0x00000007ff030c10 */ /* 0x000fe40008ffe4ff */
[----:B------:R-:W-:-:S02]  /*0100*/  @P0 LEA R6, P1, R197, UR6, 0x3 ;  /* 0x00000006c5060c11 */ /* 0x000fc4000f8218ff */
[----:B------:R-:W-:Y:S01]  /*0110*/  @P0 LEA.HI.X R5, R201, UR7, RZ, 0x3, P2 ;  /* 0x00000007c9050c11 */ /* 0x000fe200090f1cff */
[----:B------:R0:W5:Y:S01]  /*0120*/  @P0 LDG.E.64 R28, desc[UR4][R2.64] ;  /* 0x00000004021c0981 */ /* 0x000162000c1e1b00 */
[C---:B------:R-:W-:Y:S02]  /*0130*/  LOP3.LUT R127, R206.reuse, 0x80, RZ, 0xfc, !PT ;  /* 0x00000080ce7f7812 */ /* 0x040fe400078efcff */
[----:B------:R-:W-:Y:S01]  /*0140*/  @P0 LEA R8, P2, R193, UR6, 0x3 ;  /* 0x00000006c1080c11 */ /* 0x000fe2000f8418ff */
[----:B------:R3:W5:Y:S01]  /*0150*/  @P0 LDG.E.64 R26, desc[UR4][R4.64] ;  /* 0x00000004041a0981 */ /* 0x000762000c1e1b00 */
[----:B------:R-:W-:Y:S02]  /*0160*/  LOP3.LUT R125, R206, 0xa0, RZ, 0xfc, !PT ;  /* 0x000000a0ce7d7812 */ /* 0x000fe400078efcff */
[----:B------:R-:W-:Y:S02]  /*0170*/  @P0 LEA.HI.X R7, R197, UR7, RZ, 0x3, P1 ;  /* 0x00000007c5070c11 */ /* 0x000fe400088f1cff */
        /* <DEDUP_REMOVED lines=8> */
[----:B0-----:R-:W-:-:S02]  /*0200*/  @P0 LEA R2, P1, R123, UR6, 0x3 ;  /* 0x000000067b020c11 */ /* 0x001fc4000f8218ff */
[----:B------:R-:W-:Y:S01]  /*0210*/  @P0 LEA.HI.X R13, R125, UR7, RZ, 0x3, P2 ;  /* 0x000000077d0d0c11 */ /* 0x000fe200090f1cff */
[----:B------:R0:W5:Y:S01]  /*0220*/  @P0 LDG.E.64 R20, desc[UR4][R10.64] ;  /* 0x000000040a140981 */ /* 0x000162000c1e1b00 */
[C---:B------:R-:W-:Y:S02]  /*0230*/  LOP3.LUT R47, R206.reuse, 0x100, RZ, 0xfc, !PT ;  /* 0x00000100ce2f7812 */ /* 0x040fe400078efcff */
[----:B---3--:R-:W-:Y:S01]  /*0240*/  @P0 LEA R4, P2, R121, UR6, 0x3 ;  /* 0x0000000679040c11 */ /* 0x008fe2000f8418ff */
[----:B------:R-:W5:Y:S01]  /*0250*/  @P0 LDG.E.64 R18, desc[UR4][R12.64] ;  /* 0x000000040c120981 */ /* 0x000f62000c1e1b00 */
[----:B------:R-:W-:Y:S02]  /*0260*/  LOP3.LUT R45, R206, 0x120, RZ, 0xfc, !PT ;  /* 0x00000120ce2d7812 */ /* 0x000fe400078efcff */
[----:B------:R-:W-:Y:S02]  /*0270*/  @P0 LEA.HI.X R3, R123, UR7, RZ, 0x3, P1 ;  /* 0x000000077b030c11 */ /* 0x000fe400088f1cff */
[----:B----4-:R-:W-:-:S02]  /*0280*/  @P0 LEA R6, P1, R47, UR6, 0x3 ;  /* 0x000000062f060c11 */ /* 0x010fc4000f8218ff */
[----:B------:R-:W-:Y:S01]  /*0290*/  @P0 LEA.HI.X R5, R121, UR7, RZ, 0x3, P2 ;  /* 0x0000000779050c11 */ /* 0x000fe200090f1cff */
[----:B------:R3:W5:Y:S01]  /*02a0*/  @P0 LDG.E.64 R64, desc[UR4][R2.64] ;  /* 0x0000000402400981 */ /* 0x000762000c1e1b00 */
[C---:B------:R-:W-:Y:S02]  /*02b0*/  LOP3.LUT R43, R206.reuse, 0x140, RZ, 0xfc, !PT ;  /* 0x00000140ce2b7812 */ /* 0x040fe400078efcff */
[----:B-1----:R-:W-:Y:S01]  /*02c0*/  @P0 LEA R8, P2, R45, UR6, 0x3 ;  /* 0x000000062d080c11 */ /* 0x002fe2000f8418ff */
[----:B------:R-:W5:Y:S01]  /*02d0*/  @P0 LDG.E.64 R62, desc[UR4][R4.64] ;  /* 0x00000004043e0981 */ /* 0x000f62000c1e1b00 */
[----:B------:R-:W-:Y:S02]  /*02e0*/  LOP3.LUT R41, R206, 0x160, RZ, 0xfc, !PT ;  /* 0x00000160ce297812 */ /* 0x000fe400078efcff */
[----:B------:R-:W-:Y:S02]  /*02f0*/  @P0 LEA.HI.X R7, R47, UR7, RZ, 0x3, P1 ;  /* 0x000000072f070c11 */ /* 0x000fe400088f1cff */
[----:B0-----:R-:W-:-:S02]  /*0300*/  @P0 LEA R10, P1, R43, UR6, 0x3 ;  /* 0x000000062b0a0c11 */ /* 0x001fc4000f8218ff */
[----:B------:R-:W-:Y:S01]  /*0310*/  @P0 LEA.HI.X R9, R45, UR7, RZ, 0x3, P2 ;  /* 0x000000072d090c11 */ /* 0x000fe200090f1cff */
[----:B------:R0:W5:Y:S01]  /*0320*/  @P0 LDG.E.64 R60, desc[UR4][R6.64] ;  /* 0x00000004063c0981 */ /* 0x000162000c1e1b00 */
[C---:B------:R-:W-:Y:S02]  /*0330*/  LOP3.LUT R39, R206.reuse, 0x180, RZ, 0xfc, !PT ;  /* 0x00000180ce277812 */ /* 0x040fe400078efcff */
[----:B---3--:R-:W-:Y:S01]  /*0340*/  @P0 LEA R2, P2, R41, UR6, 0x3 ;  /* 0x0000000629020c11 */ /* 0x008fe2000f8418ff */
[----:B------:R1:W5:Y:S01]  /*0350*/  @P0 LDG.E.64 R58, desc[UR4][R8.64] ;  /* 0x00000004083a0981 */ /* 0x000362000c1e1b00 */
[----:B------:R-:W-:Y:S02]  /*0360*/  LOP3.LUT R37, R206, 0x1a0, RZ, 0xfc, !PT ;  /* 0x000001a0ce257812 */ /* 0x000fe400078efcff */
[----:B------:R-:W-:Y:S02]  /*0370*/  @P0 LEA.HI.X R11, R43, UR7, RZ, 0x3, P1 ;  /* 0x000000072b0b0c11 */ /* 0x000fe400088f1cff */
[----:B------:R-:W-:-:S02]  /*0380*/  @P0 LEA R12, P1, R39, UR6, 0x3 ;  /* 0x00000006270c0c11 */ /* 0x000fc4000f8218ff */
[----:B------:R-:W-:Y:S01]  /*0390*/  @P0 LEA.HI.X R3, R41, UR7, RZ, 0x3, P2 ;  /* 0x0000000729030c11 */ /* 0x000fe200090f1cff */
[----:B------:R3:W5:Y:S01]  /*03a0*/  @P0 LDG.E.64 R52, desc[UR4][R10.64] ;  /* 0x000000040a340981 */ /* 0x000762000c1e1b00 */
[C---:B------:R-:W-:Y:S02]  /*03b0*/  LOP3.LUT R35, R206.reuse, 0x1c0, RZ, 0xfc, !PT ;  /* 0x000001c0ce237812 */ /* 0x040fe400078efcff */
[----:B0-----:R-:W-:Y:S01]  /*03c0*/  @P0 LEA R6, P2, R37, UR6, 0x3 ;  /* 0x0000000625060c11 */ /* 0x001fe2000f8418ff */
[----:B------:R0:W5:Y:S01]  /*03d0*/  @P0 LDG.E.64 R54, desc[UR4][R2.64] ;  /* 0x0000000402360981 */ /* 0x000162000c1e1b00 */
[----:B------:R-:W-:Y:S02]  /*03e0*/  LOP3.LUT R15, R206, 0x1e0, RZ, 0xfc, !PT ;  /* 0x000001e0ce0f7812 */ /* 0x000fe400078efcff */
[----:B------:R-:W-:Y:S02]  /*03f0*/  @P0 LEA.HI.X R13, R39, UR7, RZ, 0x3, P1 ;  /* 0x00000007270d0c11 */ /* 0x000fe400088f1cff */
[----:B------:R-:W-:-:S02]  /*0400*/  SHF.R.U32.HI R5, RZ, 0x5, R14 ;  /* 0x00000005ff057819 */ /* 0x000fc4000001160e */
[----:B------:R-:W-:Y:S01]  /*0410*/  @P0 LEA R4, P1, R35, UR6, 0x3 ;  /* 0x0000000623040c11 */ /* 0x000fe2000f8218ff */
[----:B------:R0:W5:Y:S01]  /*0420*/  @P0 LDG.E.64 R50, desc[UR4][R12.64] ;  /* 0x000000040c320981 */ /* 0x000162000c1e1b00 */
[----:B------:R-:W-:Y:S02]  /*0430*/  @P0 LEA.HI.X R7, R37, UR7, RZ, 0x3, P2 ;  /* 0x0000000725070c11 */ /* 0x000fe400090f1cff */
[----:B-1----:R-:W-:Y:S02]  /*0440*/  @P0 LEA R8, P2, R15, UR6, 0x3 ;  /* 0x000000060f080c11 */ /* 0x002fe4000f8418ff */
[----:B---3--:R-:W-:Y:S01]  /*0450*/  LEA R10, R16, R5, 0x2 ;  /* 0x00000005100a7211 */ /* 0x008fe200078e10ff */
[----:B------:R0:W5:Y:S01]  /*0460*/  @P0 LDG.E.64 R48, desc[UR4][R6.64] ;  /* 0x0000000406300981 */ /* 0x000162000c1e1b00 */
[----:B------:R-:W-:Y:S02]  /*0470*/  @P0 LEA.HI.X R5, R35, UR7, RZ, 0x3, P1 ;  /* 0x0000000723050c11 */ /* 0x000fe400088f1cff */
[----:B------:R-:W-:Y:S01]  /*0480*/  @P0 LEA.HI.X R9, R15, UR7, RZ, 0x3, P2 ;  /* 0x000000070f090c11 */ /* 0x000fe200090f1cff */
[----:B------:R-:W-:-:S03]  /*0490*/  ULDC.64 UR6, c[0x0][0x260] ;  /* 0x0000980000067ab9 */ /* 0x000fc60000000a00 */
[----:B------:R-:W5:Y:S04]  /*04a0*/  @P0 LDG.E.64 R4, desc[UR4][R4.64] ;  /* 0x0000000404040981 */ /* 0x000f68000c1e1b00 */
[----:B------:R0:W5:Y:S01]  /*04b0*/  @P0 LDG.E.64 R2, desc[UR4][R8.64] ;  /* 0x0000000408020981 */ /* 0x000162000c1e1b00 */
[----:B------:R-:W-:Y:S02]  /*04c0*/  SHF.L.U32 R0, R14, 0x3, RZ ;  /* 0x000000030e007819 */ /* 0x000fe400000006ff */
[----:B------:R-:W-:Y:S02]  /*04d0*/  ISETP.GE.AND P1, PT, R10, UR8, PT ;  /* 0x000000080a007c0c */ /* 0x000fe4000bf26270 */
[----:B------:R-:W-:-:S04]  /*04e0*/  LOP3.LUT R0, R0, 0xf8, RZ, 0xc0, !PT ;  /* 0x000000f800007812 */ /* 0x000fc800078ec0ff */
[----:B------:R-:W-:Y:S01]  /*04f0*/  IADD3 R204, P2, R0, UR6, RZ ;  /* 0x0000000600cc7c10 */ /* 0x000fe2000ff5e0ff */
[----:B--2---:R-:W-:-:S03]  /*0500*/  IMAD.WIDE.U32 R200, R201, 0x8, R32 ;  /* 0x00000008c9c87825 */ /* 0x004fc600078e0020 */
[----:B------:R-:W-:-:S03]  /*0510*/  IADD3.X R205, RZ, UR7, RZ, P2, !PT ;  /* 0x00000007ffcd7c10 */ /* 0x000fc600097fe4ff */
[----:B0-----:R-:W-:Y:S06]  /*0520*/  @P1 EXIT ;  /* 0x000000000000194d */ /* 0x001fec0003800000 */
[--C-:B------:R-:W-:Y:S01]  /*0530*/  IMAD.WIDE.U32 R126, R127, 0x8, R32.reuse ;  /* 0x000000087f7e7825 */ /* 0x100fe200078e0020 */
[----:B------:R-:W2:Y:S03]  /*0540*/  LDG.E.64 R204, desc[UR4][R204.64] ;  /* 0x00000004cccc7981 */ /* 0x000ea6000c1e1b00 */
[--C-:B------:R-:W-:Y:S01]  /*0550*/  IMAD.WIDE.U32 R124, R125, 0x8, R32.reuse ;  /* 0x000000087d7c7825 */ /* 0x100fe200078e0020 */
[----:B------:R-:W3:Y:S03]  /*0560*/  LDG.E.64 R200, desc[UR4][R200.64] ;  /* 0x00000004c8c87981 */ /* 0x000ee6000c1e1b00 */
[--C-:B------:R-:W-:Y:S01]  /*0570*/  IMAD.WIDE.U32 R122, R123, 0x8, R32.reuse ;  /* 0x000000087b7a7825 */ /* 0x100fe200078e0020 */
[----:B------:R-:W4:Y:S03]  /*0580*/  LDG.E.64 R126, desc[UR4][R126.64] ;  /* 0x000000047e7e7981 */ /* 0x000f26000c1e1b00 */
[--C-:B------:R-:W-:Y:S01]  /*0590*/  IMAD.WIDE.U32 R120, R121, 0x8, R32.reuse ;  /* 0x0000000879787825 */ /* 0x100fe200078e0020 */
[----:B------:R-:W3:Y:S03]  /*05a0*/  LDG.E.64 R124, desc[UR4][R124.64] ;  /* 0x000000047c7c7981 */ /* 0x000ee6000c1e1b00 */
        /* <DEDUP_REMOVED lines=16> */
[----:B------:R-:W-:Y:S01]  /*06b0*/  IMAD.WIDE.U32 R34, R35, 0x8, R32 ;  /* 0x0000000823227825 */ /* 0x000fe200078e0020 */
[----:B------:R-:W3:Y:S01]  /*06c0*/  LDG.E.64 R38, desc[UR4][R38.64] ;  /* 0x0000000426267981 */ /* 0x000ee2000c1e1b00 */
[----:B-----5:R-:W-:-:S02]  /*06d0*/  @!P0 CS2R R28, SRZ ;  /* 0x00000000001c8805 */ /* 0x020fc4000001ff00 */
[----:B------:R-:W-:Y:S01]  /*06e0*/  @!P0 CS2R R26, SRZ ;  /* 0x00000000001a8805 */ /* 0x000fe2000001ff00 */
[----:B------:R-:W-:Y:S01]  /*06f0*/  IMAD.WIDE.U32 R32, R15, 0x8, R32 ;  /* 0x000000080f207825 */ /* 0x000fe200078e0020 */
[----:B------:R-:W3:Y:S01]  /*0700*/  LDG.E.64 R36, desc[UR4][R36.64] ;  /* 0x0000000424247981 */ /* 0x000ee2000c1e1b00 */
[----:B------:R-:W-:Y:S02]  /*0710*/  @!P0 CS2R R24, SRZ ;  /* 0x0000000000188805 */ /* 0x000fe4000001ff00 */
[----:B------:R-:W-:Y:S02]  /*0720*/  @!P0 CS2R R22, SRZ ;  /* 0x0000000000168805 */ /* 0x000fe4000001ff00 */
[----:B------:R-:W-:Y:S01]  /*0730*/  @!P0 CS2R R20, SRZ ;  /* 0x0000000000148805 */ /* 0x000fe2000001ff00 */
[----:B------:R-:W3:Y:S01]  /*0740*/  LDG.E.64 R34, desc[UR4][R34.64] ;  /* 0x0000000422227981 */ /* 0x000ee2000c1e1b00 */
[----:B------:R-:W-:Y:S02]  /*0750*/  @!P0 CS2R R52, SRZ ;  /* 0x0000000000348805 */ /* 0x000fe4000001ff00 */
[----:B------:R-:W-:-:S02]  /*0760*/  @!P0 CS2R R50, SRZ ;  /* 0x0000000000328805 */ /* 0x000fc4000001ff00 */
[----:B------:R-:W-:Y:S01]  /*0770*/  @!P0 CS2R R18, SRZ ;  /* 0x0000000000128805 */ /* 0x000fe2000001ff00 */
[----:B------:R-:W3:Y:S01]  /*0780*/  LDG.E.64 R32, desc[UR4][R32.64] ;  /* 0x0000000420207981 */ /* 0x000ee2000c1e1b00 */
[----:B------:R-:W-:Y:S02]  /*0790*/  @!P0 CS2R R54, SRZ ;  /* 0x0000000000368805 */ /* 0x000fe4000001ff00 */
[----:B------:R-:W-:Y:S02]  /*07a0*/  @!P0 CS2R R48, SRZ ;  /* 0x0000000000308805 */ /* 0x000fe4000001ff00 */
[--C-:B------:R-:W-:Y:S01]  /*07b0*/  SHF.R.U64 R56, R28, 0x10, R29.reuse ;  /* 0x000000101c387819 */ /* 0x100fe2000000121d */
[----:B------:R-:W-:Y:S01]  /*07c0*/  HADD2.F32 R158, -RZ, R29.H0_H0 ;  /* 0x2000001dff9e7230 */ /* 0x000fe20000004100 */
[----:B------:R-:W-:Y:S02]  /*07d0*/  SHF.R.U32.HI R31, RZ, 0x10, R29 ;  /* 0x00000010ff1f7819 */ /* 0x000fe4000001161d */
[----:B------:R-:W-:-:S02]  /*07e0*/  @!P0 CS2R R64, SRZ ;  /* 0x0000000000408805 */ /* 0x000fc4000001ff00 */
[----:B------:R-:W-:Y:S02]  /*07f0*/  @!P0 CS2R R62, SRZ ;  /* 0x00000000003e8805 */ /* 0x000fe4000001ff00 */
[----:B------:R-:W-:Y:S02]  /*0800*/  @!P0 CS2R R60, SRZ ;  /* 0x00000000003c8805 */ /* 0x000fe4000001ff00 */
[----:B------:R-:W-:Y:S02]  /*0810*/  @!P0 CS2R R58, SRZ ;  /* 0x00000000003a8805 */ /* 0x000fe4000001ff00 */
[----:B------:R-:W-:Y:S02]  /*0820*/  @!P0 CS2R R4, SRZ ;  /* 0x0000000000048805 */ /* 0x000fe4000001ff00 */
[----:B------:R-:W-:Y:S01]  /*0830*/  @!P0 CS2R R2, SRZ ;  /* 0x0000000000028805 */ /* 0x000fe2000001ff00 */
        /* <DEDUP_REMOVED lines=38> */
[----:B------:R-:W-:Y:S01]  /*0aa0*/  ULDC.U8 UR6, c[0x0][0x2a0] ;  /* 0x0000a80000067ab9 */ /* 0x000fe20000000000 */
[----:B------:R-:W-:Y:S01]  /*0ab0*/  SHF.R.U32.HI R19, RZ, 0x10, R65 ;  /* 0x00000010ff137819 */ /* 0x000fe20000011641 */
[----:B------:R-:W-:Y:S01]  /*0ac0*/  ULDC UR7, c[0x0][0x2d8] ;  /* 0x0000b60000077ab9 */ /* 0x000fe20000000800 */
[----:B------:R-:W-:-:S02]  /*0ad0*/  SHF.R.U64 R18, R62, 0x10, R63 ;  /* 0x000000103e127819 */ /* 0x000fc4000000123f */
[----:B------:R-:W-:Y:S02]  /*0ae0*/  SHF.R.U32.HI R17, RZ, 0x10, R63 ;  /* 0x00000010ff117819 */ /* 0x000fe4000001163f */
[--C-:B------:R-:W-:Y:S02]  /*0af0*/  SHF.R.U64 R16, R60, 0x10, R61.reuse ;  /* 0x000000103c107819 */ /* 0x100fe4000000123d */
[----:B------:R-:W-:Y:S02]  /*0b00*/  SHF.R.U32.HI R15, RZ, 0x10, R61 ;  /* 0x00000010ff0f7819 */ /* 0x000fe4000001163d */
[--C-:B------:R-:W-:Y:S02]  /*0b10*/  SHF.R.U64 R14, R58, 0x10, R59.reuse ;  /* 0x000000103a0e7819 */ /* 0x100fe4000000123b */
[----:B------:R-:W-:Y:S02]  /*0b20*/  SHF.R.U32.HI R13, RZ, 0x10, R59 ;  /* 0x00000010ff0d7819 */ /* 0x000fe4000001163b */
[----:B------:R-:W-:-:S02]  /*0b30*/  SHF.R.U64 R50, R4, 0x10, R5 ;  /* 0x0000001004327819 */ /* 0x000fc40000001205 */
[----:B------:R-:W-:Y:S02]  /*0b40*/  SHF.R.U32.HI R49, RZ, 0x10, R5 ;  /* 0x00000010ff317819 */ /* 0x000fe40000011605 */
[--C-:B------:R-:W-:Y:S02]  /*0b50*/  SHF.R.U64 R48, R2, 0x10, R3.reuse ;  /* 0x0000001002307819 */ /* 0x100fe40000001203 */
[----:B------:R-:W-:Y:S01]  /*0b60*/  SHF.R.U32.HI R0, RZ, 0x10, R3 ;  /* 0x00000010ff007819 */ /* 0x000fe20000011603 */
        /* <DEDUP_REMOVED lines=42> */
[----:B------:R-:W-:Y:S01]  /*0e10*/  ISETP.NE.AND P4, PT, RZ, UR6, PT ;  /* 0x00000006ff007c0c */ /* 0x000fe2000bf85270 */
[----:B------:R-:W-:Y:S01]  /*0e20*/  ULDC UR6, c[0x0][0x29c] ;  /* 0x0000a70000067ab9 */ /* 0x000fe20000000800 */
[----:B--2---:R-:W-:Y:S02]  /*0e30*/  SHF.R.U64 R203, R204, 0x10, R205 ;  /* 0x00000010cccb7819 */ /* 0x004fe400000012cd */
[----:B----4-:R-:W-:Y:S01]  /*0e40*/  SHF.R.U64 R187, R126, 0x10, R127 ;  /* 0x000000107ebb7819 */ /* 0x010fe2000000127f */
[----:B------:R-:W-:Y:S01]  /*0e50*/  HADD2.F32 R188, -RZ, R126.H0_H0 ;  /* 0x2000007effbc7230 */ /* 0x000fe20000004100 */
[----:B---3--:R-:W-:Y:S01]  /*0e60*/  SHF.R.U64 R165, R124, 0x10, R125 ;  /* 0x000000107ca57819 */ /* 0x008fe2000000127d */
[----:B------:R-:W-:Y:S01]  /*0e70*/  HADD2.F32 R126, -RZ, R124.H0_H0 ;  /* 0x2000007cff7e7230 */ /* 0x000fe20000004100 */
[----:B------:R-:W-:Y:S01]  /*0e80*/  SHF.R.U64 R167, R122, 0x10, R123 ;  /* 0x000000107aa77819 */ /* 0x000fe2000000127b */
[----:B------:R-:W-:Y:S01]  /*0e90*/  HADD2.F32 R124, -RZ, R122.H0_H0 ;  /* 0x2000007aff7c7230 */ /* 0x000fe20000004100 */
[----:B------:R-:W-:Y:S01]  /*0ea0*/  SHF.R.U64 R169, R120, 0x10, R121 ;  /* 0x0000001078a97819 */ /* 0x000fe20000001279 */
[----:B------:R-:W-:Y:S01]  /*0eb0*/  HADD2.F32 R122, -RZ, R120.H0_H0 ;  /* 0x20000078ff7a7230 */ /* 0x000fe20000004100 */
[----:B------:R-:W-:Y:S01]  /*0ec0*/  SHF.R.U64 R171, R46, 0x10, R47 ;  /* 0x000000102eab7819 */ /* 0x000fe2000000122f */
[----:B------:R-:W-:Y:S01]  /*0ed0*/  HADD2.F32 R120, -RZ, R46.H0_H0 ;  /* 0x2000002eff787230 */ /* 0x000fe20000004100 */
[----:B------:R-:W-:-:S02]  /*0ee0*/  SHF.R.U32.HI R55, RZ, 0x10, R205 ;  /* 0x00000010ff377819 */ /* 0x000fc400000116cd */
[----:B------:R-:W-:Y:S01]  /*0ef0*/  SHF.R.U64 R173, R44, 0x10, R45 ;  /* 0x000000102cad7819 */ /* 0x000fe2000000122d */
[----:B------:R-:W-:Y:S01]  /*0f00*/  HADD2.F32 R46, -RZ, R44.H0_H0 ;  /* 0x2000002cff2e7230 */ /* 0x000fe20000004100 */
[--C-:B------:R-:W-:Y:S02]  /*0f10*/  SHF.R.U64 R199, R200, 0x10, R201.reuse ;  /* 0x00000010c8c77819 */ /* 0x100fe400000012c9 */
[----:B------:R-:W-:Y:S02]  /*0f20*/  SHF.R.U32.HI R54, RZ, 0x10, R201 ;  /* 0x00000010ff367819 */ /* 0x000fe400000116c9 */
[--C-:B------:R-:W-:Y:S02]  /*0f30*/  SHF.R.U64 R195, R196, 0x10, R197.reuse ;  /* 0x00000010c4c37819 */ /* 0x100fe400000012c5 */
[----:B------:R-:W-:Y:S02]  /*0f40*/  SHF.R.U32.HI R53, RZ, 0x10, R197 ;  /* 0x00000010ff357819 */ /* 0x000fe400000116c5 */
[----:B------:R-:W-:-:S02]  /*0f50*/  SHF.R.U64 R191, R192, 0x10, R193 ;  /* 0x00000010c0bf7819 */ /* 0x000fc400000012c1 */
[----:B------:R-:W-:Y:S01]  /*0f60*/  SHF.R.U64 R175, R42, 0x10, R43 ;  /* 0x000000102aaf7819 */ /* 0x000fe2000000122b */
[----:B------:R-:W-:Y:S01]  /*0f70*/  HADD2.F32 R44, -RZ, R42.H0_H0 ;  /* 0x2000002aff2c7230 */ /* 0x000fe20000004100 */
[----:B------:R-:W-:Y:S02]  /*0f80*/  SHF.R.U32.HI R189, RZ, 0x10, R193 ;  /* 0x00000010ffbd7819 */ /* 0x000fe400000116c1 */
[----:B------:R-:W-:Y:S01]  /*0f90*/  SHF.R.U32.HI R164, RZ, 0x10, R127 ;  /* 0x00000010ffa47819 */ /* 0x000fe2000001167f */
[----:B------:R-:W-:Y:S01]  /*0fa0*/  HADD2.F32 R42, -RZ, R40.H0_H0 ;  /* 0x20000028ff2a7230 */ /* 0x000fe20000004100 */
[----:B------:R-:W-:Y:S02]  /*0fb0*/  SHF.R.U32.HI R166, RZ, 0x10, R125 ;  /* 0x00000010ffa67819 */ /* 0x000fe4000001167d */
[----:B------:R-:W-:Y:S02]  /*0fc0*/  SHF.R.U32.HI R168, RZ, 0x10, R123 ;  /* 0x00000010ffa87819 */ /* 0x000fe4000001167b */
[----:B------:R-:W-:-:S02]  /*0fd0*/  SHF.R.U32.HI R170, RZ, 0x10, R121 ;  /* 0x00000010ffaa7819 */ /* 0x000fc40000011679 */
[----:B------:R-:W-:Y:S02]  /*0fe0*/  SHF.R.U32.HI R172, RZ, 0x10, R47 ;  /* 0x00000010ffac7819 */ /* 0x000fe4000001162f */
[----:B------:R-:W-:Y:S02]  /*0ff0*/  SHF.R.U32.HI R174, RZ, 0x10, R45 ;  /* 0x00000010ffae7819 */ /* 0x000fe4000001162d */
[----:B------:R-:W-:Y:S02]  /*1000*/  SHF.R.U32.HI R176, RZ, 0x10, R43 ;  /* 0x00000010ffb07819 */ /* 0x000fe4000001162b */
[--C-:B------:R-:W-:Y:S01]  /*1010*/  SHF.R.U64 R177, R40, 0x10, R41.reuse ;  /* 0x0000001028b17819 */ /* 0x100fe20000001229 */
[----:B------:R-:W-:Y:S01]  /*1020*/  HADD2.F32 R40, -RZ, R38.H0_H0 ;  /* 0x20000026ff287230 */ /* 0x000fe20000004100 */
[----:B------:R-:W-:Y:S02]  /*1030*/  SHF.R.U32.HI R178, RZ, 0x10, R41 ;  /* 0x00000010ffb27819 */ /* 0x000fe40000011629 */
[----:B------:R-:W-:-:S02]  /*1040*/  SHF.R.U64 R179, R38, 0x10, R39 ;  /* 0x0000001026b37819 */ /* 0x000fc40000001227 */
[----:B------:R-:W-:Y:S02]  /*1050*/  SHF.R.U32.HI R180, RZ, 0x10, R39 ;  /* 0x00000010ffb47819 */ /* 0x000fe40000011627 */
[--C-:B------:R-:W-:Y:S02]  /*1060*/  SHF.R.U64 R181, R36, 0x10, R37.reuse ;  /* 0x0000001024b57819 */ /* 0x100fe40000001225 */
[----:B------:R-:W-:Y:S02]  /*1070*/  SHF.R.U32.HI R182, RZ, 0x10, R37 ;  /* 0x00000010ffb67819 */ /* 0x000fe40000011625 */
[--C-:B------:R-:W-:Y:S02]  /*1080*/  SHF.R.U64 R183, R34, 0x10, R35.reuse ;  /* 0x0000001022b77819 */ /* 0x100fe40000001223 */
[----:B------:R-:W-:Y:S02]  /*1090*/  SHF.R.U32.HI R184, RZ, 0x10, R35 ;  /* 0x00000010ffb87819 */ /* 0x000fe40000011623 */
[----:B------:R-:W-:-:S02]  /*10a0*/  SHF.R.U64 R185, R32, 0x10, R33 ;  /* 0x0000001020b97819 */ /* 0x000fc40000001221 */
[----:B------:R-:W-:Y:S01]  /*10b0*/  SHF.R.U32.HI R186, RZ, 0x10, R33 ;  /* 0x00000010ffba7819 */ /* 0x000fe20000011621 */
[----:B------:R-:W-:Y:S02]  /*10c0*/  HADD2.F32 R38, -RZ, R36.H0_H0 ;  /* 0x20000024ff267230 */ /* 0x000fe40000004100 */
[----:B------:R-:W-:Y:S01]  /*10d0*/  HADD2.F32 R202, -RZ, R205.H0_H0 ;  /* 0x200000cdffca7230 */ /* 0x000fe20000004100 */
[----:B------:R-:W-:Y:S01]  /*10e0*/  MOV R205, R10 ;  /* 0x0000000a00cd7202 */ /* 0x000fe20000000f00 */
        /* <DEDUP_REMOVED lines=54> */
[----:B------:R-:W-:-:S07]  /*1450*/  HADD2.F32 R186, -RZ, R186.H0_H0 ;  /* 0x200000baffba7230 */ /* 0x000fce0000004100 */
.L_x_46920:
[----:B------:R-:W0:Y:S08]  /*1460*/  LDC.64 R56, c[0x0][0x280] ;  /* 0x0000a000ff387b82 */ /* 0x000e300000000a00 */
[----:B------:R-:W1:Y:S08]  /*1470*/  LDC.64 R116, c[0x0][0x230] ;  /* 0x00008c00ff747b82 */ /* 0x000e700000000a00 */
[----:B------:R-:W2:Y:S01]  /*1480*/  LDC R208, c[0x0][0x218] ;  /* 0x00008600ffd07b82 */ /* 0x000ea20000000800 */
[----:B0-----:R-:W-:Y:S01]  /*1490*/  IMAD.WIDE R56, R205, 0x4, R56 ;  /* 0x00000004cd387825 */ /* 0x001fe200078e0238 */
[----:B------:R-:W-:-:S06]  /*14a0*/  HFMA2.MMA R207, -RZ, RZ, 0, 0 ;  /* 0x00000000ffcf7435 */ /* 0x000fcc00000001ff */
[----:B------:R-:W0:Y:S01]  /*14b0*/  LDC.64 R160, c[0x0][0x238] ;  /* 0x00008e00ffa07b82 */ /* 0x000e220000000a00 */
[----:B------:R3:W4:Y:S01]  /*14c0*/  LDG.E R62, desc[UR4][R56.64] ;  /* 0x00000004383e7981 */ /* 0x000722000c1e1900 */
[----:B-1----:R-:W-:-:S04]  /*14d0*/  ISETP.NE.U32.AND P0, PT, R116, RZ, PT ;  /* 0x000000ff7400720c */ /* 0x002fc80003f05070 */
[----:B------:R-:W-:Y:S01]  /*14e0*/  ISETP.NE.AND.EX P0, PT, R117, RZ, PT, P0 ;  /* 0x000000ff7500720c */ /* 0x000fe20003f05300 */
[----:B--2---:R-:W-:-:S05]  /*14f0*/  IMAD R58, R205, R208, RZ ;  /* 0x000000d0cd3a7224 */ /* 0x004fca00078e02ff */
[----:B------:R-:W-:-:S07]  /*1500*/  SHF.R.S32.HI R59, RZ, 0x1f, R58 ;  /* 0x0000001fff3b7819 */ /* 0x000fce000001143a */
[----:B---3--:R-:W1:Y:S01]  /*1510*/  @P0 LDC.64 R56, c[0x0][0x230] ;  /* 0x00008c00ff380b82 */ /* 0x008e620000000a00 */
[----:B------:R-:W-:-:S04]  /*1520*/  LEA.HI R61, R59, R58, RZ, 0x2 ;  /* 0x0000003a3b3d7211 */ /* 0x000fc800078f10ff */
[----:B------:R-:W-:-:S03]  /*1530*/  LEA.HI.SX32 R162, R61, R206, 0x1e ;  /* 0x000000ce3da27211 */ /* 0x000fc600078ff2ff */
[----:B------:R-:W2:Y:S02]  /*1540*/  LDC.64 R58, c[0x0][0x288] ;  /* 0x0000a200ff3a7b82 */ /* 0x000ea40000000a00 */
[----:B-1----:R-:W-:-:S05]  /*1550*/  @P0 IMAD.WIDE.U32 R56, R162, 0x10, R56 ;  /* 0x00000010a2380825 */ /* 0x002fca00078e0038 */
[----:B------:R1:W3:Y:S01]  /*1560*/  @P0 LDG.E.128 R48, desc[UR4][R56.64] ;  /* 0x0000000438300981 */ /* 0x0002e2000c1e1d00 */
[----:B------:R-:W-:Y:S01]  /*1570*/  IADD3 R69, R162, 0x20, RZ ;  /* 0x00000020a2457810 */ /* 0x000fe20007ffe0ff */
[----:B--2---:R-:W-:Y:S01]  /*1580*/  IMAD.WIDE R58, R205, 0x4, R58 ;  /* 0x00000004cd3a7825 */ /* 0x004fe200078e023a */
[----:B------:R-:W-:Y:S04]  /*1590*/  BSSY B0, `(.L_x_46789) ;  /* 0x000001e000007945 */ /* 0x000fe80003800000 */
[----:B-----5:R3:W5:Y:S01]  /*15a0*/  LDG.E R209, desc[UR4][R58.64] ;  /* 0x000000043ad17981 */ /* 0x020762000c1e1900 */
[C---:B----4-:R-:W-:Y:S02]  /*15b0*/  ISETP.GE.AND P5, PT, R62.reuse, 0x1, PT ;  /* 0x000000013e00780c */ /* 0x050fe40003fa6270 */
[----:B------:R-:W-:-:S11]  /*15c0*/  ISETP.GT.AND P6, PT, R62, RZ, PT ;  /* 0x000000ff3e00720c */ /* 0x000fd60003fc4270 */
[----:B------:R-:W-:Y:S01]  /*15d0*/  @P5 IADD3 R61, R62, -0x1, RZ ;  /* 0xffffffff3e3d5810 */ /* 0x000fe20007ffe0ff */
[----:B-1----:R-:W1:Y:S01]  /*15e0*/  @P5 LDC.64 R56, c[0x0][0x220] ;  /* 0x00008800ff385b82 */ /* 0x002e620000000a00 */
[----:B------:R-:W-:-:S03]  /*15f0*/  @!P6 ISETP.NE.U32.AND P1, PT, R116, RZ, PT ;  /* 0x000000ff7400e20c */ /* 0x000fc60003f25070 */
[----:B------:R-:W-:Y:S01]  /*1600*/  @P5 IMAD R61, R61, R208, RZ ;  /* 0x000000d03d3d5224 */ /* 0x000fe200078e02ff */
[----:B------:R-:W-:-:S04]  /*1610*/  @!P6 ISETP.NE.AND.EX P2, PT, R117, RZ, PT, P1 ;  /* 0x000000ff7500e20c */ /* 0x000fc80003f45310 */
[----:B------:R-:W-:-:S04]  /*1620*/  @P5 SHF.R.S32.HI R60, RZ, 0x1f, R61 ;  /* 0x0000001fff3c5819 */ /* 0x000fc8000001143d */
[----:B------:R-:W-:Y:S02]  /*1630*/  @P5 LEA.HI R63, R60, R61, RZ, 0x2 ;  /* 0x0000003d3c3f5211 */ /* 0x000fe400078f10ff */
[----:B------:R-:W2:Y:S02]  /*1640*/  @P0 LDC.64 R60, c[0x0][0x230] ;  /* 0x00008c00ff3c0b82 */ /* 0x000ea40000000a00 */
[----:B------:R-:W-:-:S05]  /*1650*/  @P5 LEA.HI.SX32 R207, R63, R206, 0x1e ;  /* 0x000000ce3fcf5211 */ /* 0x000fca00078ff2ff */
[----:B-1----:R-:W-:Y:S01]  /*1660*/  @P5 IMAD.WIDE.U32 R56, R207, 0x10, R56 ;  /* 0x00000010cf385825 */ /* 0x002fe200078e0038 */
[C---:B------:R-:W-:Y:S02]  /*1670*/  @!P6 ISETP.NE.U32.AND P3, PT, R116.reuse, RZ, PT ;  /* 0x000000ff7400e20c */ /* 0x040fe40003f65070 */
[----:B------:R-:W-:Y:S02]  /*1680*/  @!P6 ISETP.NE.U32.AND P1, PT, R116, RZ, PT ;  /* 0x000000ff7400e20c */ /* 0x000fe40003f25070 */
[----:B------:R1:W5:Y:S01]  /*1690*/  @P5 LDG.E.128 R52, desc[UR4][R56.64] ;  /* 0x0000000438345981 */ /* 0x000362000c1e1d00 */
[C---:B------:R-:W-:Y:S01]  /*16a0*/  @!P6 ISETP.NE.AND.EX P3, PT, R117.reuse, RZ, PT, P3 ;  /* 0x000000ff7500e20c */ /* 0x040fe20003f65330 */
[----:B0-----:R-:W-:Y:S01]  /*16b0*/  IMAD.WIDE.U32 R62, R162, 0x10, R160 ;  /* 0x00000010a23e7825 */ /* 0x001fe200078e00a0 */
[----:B------:R-:W-:-:S04]  /*16c0*/  @!P6 ISETP.NE.AND.EX P1, PT, R117, RZ, PT, P1 ;  /* 0x000000ff7500e20c */ /* 0x000fc80003f25310 */
[----:B---3--:R-:W-:Y:S02]  /*16d0*/  @!P6 FSEL R58, R50, RZ, P1 ;  /* 0x000000ff323ae208 */ /* 0x008fe40000800000 */
[----:B-1----:R-:W-:Y:S01]  /*16e0*/  @!P6 FSEL R57, R49, RZ, P2 ;  /* 0x000000ff3139e208 */ /* 0x002fe20001000000 */
[----:B--2---:R-:W-:Y:S01]  /*16f0*/  @P0 IMAD.WIDE.U32 R60, R69, 0x10, R60 ;  /* 0x00000010453c0825 */ /* 0x004fe200078e003c */
[----:B------:R-:W-:Y:S02]  /*1700*/  @!P6 ISETP.NE.U32.AND P2, PT, R116, RZ, PT ;  /* 0x000000ff7400e20c */ /* 0x000fe40003f45070 */
[----:B------:R-:W-:Y:S02]  /*1710*/  @!P6 FSEL R56, R48, RZ, P3 ;  /* 0x000000ff3038e208 */ /* 0x000fe40001800000 */
[----:B------:R-:W-:-:S04]  /*1720*/  @!P6 ISETP.NE.AND.EX P2, PT, R117, RZ, PT, P2 ;  /* 0x000000ff7500e20c */ /* 0x000fc80003f45320 */
[----:B------:R-:W-:Y:S01]  /*1730*/  @!P6 FSEL R59, R51, RZ, P2 ;  /* 0x000000ff333be208 */ /* 0x000fe20001000000 */
[----:B------:R-:W-:Y:S08]  /*1740*/  @!P6 BRA `(.L_x_46790) ;  /* 0x000000000008e947 */ /* 0x000ff00003800000 */
[----:B-----5:R-:W-:-:S04]  /*1750*/  FMUL.FTZ R56, R52, UR6 ;  /* 0x0000000634387c20 */ /* 0x020fc80008410000 */
[----:B------:R-:W-:-:S07]  /*1760*/  @P0 FADD.FTZ R56, R48, R56 ;  /* 0x0000003830380221 */ /* 0x000fce0000010000 */
.L_x_46790:
[----:B------:R-:W-:Y:S05]  /*1770*/  BSYNC B0 ;  /* 0x0000000000007941 */ /* 0x000fea0003800000 */
.L_x_46789:
[----:B------:R-:W-:Y:S04]  /*1780*/  BSSY B0, `(.L_x_46791) ;  /* 0x0000004000007945 */ /* 0x000fe80003800000 */
[----:B------:R-:W-:Y:S05]  /*1790*/  @!P6 BRA `(.L_x_46792) ;  /* 0x000000000008e947 */ /* 0x000fea0003800000 */
[----:B-----5:R-:W-:-:S04]  /*17a0*/  FMUL.FTZ R57, R53, UR6 ;  /* 0x0000000635397c20 */ /* 0x020fc80008410000 */
[----:B------:R-:W-:-:S07]  /*17b0*/  @P0 FADD.FTZ R57, R49, R57 ;  /* 0x0000003931390221 */ /* 0x000fce0000010000 */
.L_x_46792:
[----:B------:R-:W-:Y:S05]  /*17c0*/  BSYNC B0 ;  /* 0x0000000000007941 */ /* 0x000fea0003800000 */
.L_x_46791:
[----:B------:R-:W-:Y:S04]  /*17d0*/  BSSY B0, `(.L_x_46793) ;  /* 0x0000004000007945 */ /* 0x000fe80003800000 */
[----:B------:R-:W-:Y:S05]  /*17e0*/  @!P6 BRA `(.L_x_46794) ;  /* 0x000000000008e947 */ /* 0x000fea0003800000 */
[----:B-----5:R-:W-:-:S04]  /*17f0*/  FMUL.FTZ R58, R54, UR6 ;  /* 0x00000006363a7c20 */ /* 0x020fc80008410000 */
[----:B------:R-:W-:-:S07]  /*1800*/  @P0 FADD.FTZ R58, R50, R58 ;  /* 0x0000003a323a0221 */ /* 0x000fce0000010000 */
.L_x_46794:
[----:B------:R-:W-:Y:S05]  /*1810*/  BSYNC B0 ;  /* 0x0000000000007941 */ /* 0x000fea0003800000 */
.L_x_46793:
[----:B------:R-:W-:Y:S04]  /*1820*/  BSSY B0, `(.L_x_46795) ;  /* 0x0000004000007945 */ /* 0x000fe80003800000 */
[----:B------:R-:W-:Y:S05]  /*1830*/  @!P6 BRA `(.L_x_46796) ;  /* 0x000000000008e947 */ /* 0x000fea0003800000 */
[----:B-----5:R-:W-:-:S04]  /*1840*/  FMUL.FTZ R59, R55, UR6 ;  /* 0x00000006373b7c20 */ /* 0x020fc80008410000 */
[----:B------:R-:W-:-:S07]  /*1850*/  @P0 FADD.FTZ R59, R51, R59 ;  /* 0x0000003b333b0221 */ /* 0x000fce0000010000 */
.L_x_46796:
[----:B------:R-:W-:Y:S05]  /*1860*/  BSYNC B0 ;  /* 0x0000000000007941 */ /* 0x000fea0003800000 */
.L_x_46795:
[----:B------:R0:W-:Y:S01]  /*1870*/  STG.E.128 desc[UR4][R62.64], R56 ;  /* 0x000000383e007986 */ /* 0x0001e2000c101d04 */
[----:B------:R-:W1:Y:S03]  /*1880*/  @P0 LDC.64 R64, c[0x0][0x230] ;  /* 0x00008c00ff400b82 */ /* 0x000e660000000a00 */
[----:B------:R2:W3:Y:S01]  /*1890*/  @P0 LDG.E.128 R48, desc[UR4][R60.64] ;  /* 0x000000043c300981 */ /* 0x0004e2000c1e1d00 */
[----:B------:R-:W-:Y:S02]  /*18a0*/  @P5 IADD3 R67, R207, 0x20, RZ ;  /* 0x00000020cf435810 */ /* 0x000fe40007ffe0ff */
[----:B------:R-:W-:-:S04]  /*18b0*/  @!P6 ISETP.NE.U32.AND P1, PT, R116, RZ, PT ;  /* 0x000000ff7400e20c */ /* 0x000fc80003f25070 */
[C---:B------:R-:W-:Y:S01]  /*18c0*/  @!P6 ISETP.NE.AND.EX P2, PT, R117.reuse, RZ, PT, P1 ;  /* 0x000000ff7500e20c */ /* 0x040fe20003f45310 */
[----:B--2---:R-:W2:Y:S01]  /*18d0*/  @P5 LDC.64 R60, c[0x0][0x220] ;  /* 0x00008800ff3c5b82 */ /* 0x004ea20000000a00 */
[C---:B------:R-:W-:Y:S02]  /*18e0*/  @!P6 ISETP.NE.U32.AND P3, PT, R116.reuse, RZ, PT ;  /* 0x000000ff7400e20c */ /* 0x040fe40003f65070 */
[----:B------:R-:W-:Y:S02]  /*18f0*/  @!P6 ISETP.NE.U32.AND P1, PT, R116, RZ, PT ;  /* 0x000000ff7400e20c */ /* 0x000fe40003f25070 */
[----:B------:R-:W-:Y:S01]  /*1900*/  IADD3 R73, R162, 0x40, RZ ;  /* 0x00000040a2497810 */ /* 0x000fe20007ffe0ff */
[----:B------:R-:W-:Y:S01]  /*1910*/  BSSY B0, `(.L_x_46797) ;  /* 0x0000010000007945 */ /* 0x000fe20003800000 */
[C---:B------:R-:W-:Y:S02]  /*1920*/  @!P6 ISETP.NE.AND.EX P3, PT, R117.reuse, RZ, PT, P3 ;  /* 0x000000ff7500e20c */ /* 0x040fe40003f65330 */
[----:B------:R-:W-:Y:S01]  /*1930*/  @!P6 ISETP.NE.AND.EX P1, PT, R117, RZ, PT, P1 ;  /* 0x000000ff7500e20c */ /* 0x000fe20003f25310 */
[----:B--2---:R-:W-:-:S05]  /*1940*/  @P5 IMAD.WIDE.U32 R60, R67, 0x10, R60 ;  /* 0x00000010433c5825 */ /* 0x004fca00078e003c */
[----:B-----5:R3:W5:Y:S01]  /*1950*/  @P5 LDG.E.128 R52, desc[UR4][R60.64] ;  /* 0x000000043c345981 */ /* 0x020762000c1e1d00 */
[----:B------:R-:W-:-:S04]  /*1960*/  IMAD.WIDE.U32 R66, R69, 0x10, R160 ;  /* 0x0000001045427825 */ /* 0x000fc800078e00a0 */
[----:B-1----:R-:W-:Y:S01]  /*1970*/  @P0 IMAD.WIDE.U32 R64, R73, 0x10, R64 ;  /* 0x0000001049400825 */ /* 0x002fe200078e0040 */
[----:B---3--:R-:W-:Y:S02]  /*1980*/  @!P6 FSEL R61, R49, RZ, P2 ;  /* 0x000000ff313de208 */ /* 0x008fe40001000000 */
[----:B------:R-:W-:Y:S02]  /*1990*/  @!P6 ISETP.NE.U32.AND P2, PT, R116, RZ, PT ;  /* 0x000000ff7400e20c */ /* 0x000fe40003f45070 */
[----:B0-----:R-:W-:Y:S02]  /*19a0*/  @!P6 FSEL R62, R50, RZ, P1 ;  /* 0x000000ff323ee208 */ /* 0x001fe40000800000 */
[----:B------:R-:W-:Y:S02]  /*19b0*/  @!P6 ISETP.NE.AND.EX P2, PT, R117, RZ, PT, P2 ;  /* 0x000000ff7500e20c */ /* 0x000fe40003f45320 */
[----:B------:R-:W-:Y:S02]  /*19c0*/  @!P6 FSEL R60, R48, RZ, P3 ;  /* 0x000000ff303ce208 */ /* 0x000fe40001800000 */
[----:B------:R-:W-:Y:S01]  /*19d0*/  @!P6 FSEL R63, R51, RZ, P2 ;  /* 0x000000ff333fe208 */ /* 0x000fe20001000000 */
[----:B------:R-:W-:Y:S08]  /*19e0*/  @!P6 BRA `(.L_x_46798) ;  /* 0x000000000008e947 */ /* 0x000ff00003800000 */
[----:B-----5:R-:W-:-:S04]  /*19f0*/  FMUL.FTZ R60, R52, UR6 ;  /* 0x00000006343c7c20 */ /* 0x020fc80008410000 */
[----:B------:R-:W-:-:S07]  /*1a00*/  @P0 FADD.FTZ R60, R48, R60 ;  /* 0x0000003c303c0221 */ /* 0x000fce0000010000 */
.L_x_46798:
[----:B------:R-:W-:Y:S05]  /*1a10*/  BSYNC B0 ;  /* 0x0000000000007941 */ /* 0x000fea0003800000 */
.L_x_46797:
[----:B------:R-:W-:Y:S04]  /*1a20*/  BSSY B0, `(.L_x_46799) ;  /* 0x0000004000007945 */ /* 0x000fe80003800000 */
[----:B------:R-:W-:Y:S05]  /*1a30*/  @!P6 BRA `(.L_x_46800) ;  /* 0x000000000008e947 */ /* 0x000fea0003800000 */
[----:B-----5:R-:W-:-:S04]  /*1a40*/  FMUL.FTZ R61, R53, UR6 ;  /* 0x00000006353d7c20 */ /* 0x020fc80008410000 */
[----:B------:R-:W-:-:S07]  /*1a50*/  @P0 FADD.FTZ R61, R49, R61 ;  /* 0x0000003d313d0221 */ /* 0x000fce0000010000 */
.L_x_46800:
[----:B------:R-:W-:Y:S05]  /*1a60*/  BSYNC B0 ;  /* 0x0000000000007941 */ /* 0x000fea0003800000 */
.L_x_46799:
[----:B------:R-:W-:Y:S04]  /*1a70*/  BSSY B0, `(.L_x_46801) ;  /* 0x0000004000007945 */ /* 0x000fe80003800000 */
[----:B------:R-:W-:Y:S05]  /*1a80*/  @!P6 BRA `(.L_x_46802) ;  /* 0x000000000008e947 */ /* 0x000fea0003800000 */
[----:B-----5:R-:W-:-:S04]  /*1a90*/  FMUL.FTZ R62, R54, UR6 ;  /* 0x00000006363e7c20 */ /* 0x020fc80008410000 */
[----:B------:R-:W-:-:S07]  /*1aa0*/  @P0 FADD.FTZ R62, R50, R62 ;  /* 0x0000003e323e0221 */ /* 0x000fce0000010000 */
.L_x_46802:
[----:B------:R-:W-:Y:S05]  /*1ab0*/  BSYNC B0 ;  /* 0x0000000000007941 */ /* 0x000fea0003800000 */
.L_x_46801:
[----:B------:R-:W-:Y:S04]  /*1ac0*/  BSSY B0, `(.L_x_46803) ;  /* 0x0000004000007945 */ /* 0x000fe80003800000 */
[----:B------:R-:W-:Y:S05]  /*1ad0*/  @!P6 BRA `(.L_x_46804) ;  /* 0x000000000008e947 */ /* 0x000fea0003800000 */
[----:B-----5:R-:W-:-:S04]  /*1ae0*/  FMUL.FTZ R63, R55, UR6 ;  /* 0x00000006373f7c20 */ /* 0x020fc80008410000 */
[----:B------:R-:W-:-:S07]  /*1af0*/  @P0 FADD.FTZ R63, R51, R63 ;  /* 0x0000003f333f0221 */ /* 0x000fce0000010000 */
.L_x_46804:
[----:B------:R-:W-:Y:S05]  /*1b00*/  BSYNC B0 ;  /* 0x0000000000007941 */ /* 0x000fea0003800000 */
.L_x_46803:
        /* <DEDUP_REMOVED lines=26> */
.L_x_46806:
[----:B------:R-:W-:Y:S05]  /*1cb0*/  BSYNC B0 ;  /* 0x0000000000007941 */ /* 0x000fea0003800000 */
.L_x_46805:
[----:B------:R-:W-:Y:S04]  /*1cc0*/  BSSY B0, `(.L_x_46807) ;  /* 0x0000004000007945 */ /* 0x000fe80003800000 */
[----:B------:R-:W-:Y:S05]  /*1cd0*/  @!P6 BRA `(.L_x_46808) ;  /* 0x000000000008e947 */ /* 0x000fea0003800000 */
[----:B-----5:R-:W-:-:S04]  /*1ce0*/  FMUL.FTZ R65, R53, UR6 ;  /* 0x0000000635417c20 */ /* 0x020fc80008410000 */
[----:B------:R-:W-:-:S07]  /*1cf0*/  @P0 FADD.FTZ R65, R49, R65 ;  /* 0x0000004131410221 */ /* 0x000fce0000010000 */
.L_x_46808:
[----:B------:R-:W-:Y:S05]  /*1d00*/  BSYNC B0 ;  /* 0x0000000000007941 */ /* 0x000fea0003800000 */
.L_x_46807:
[----:B------:R-:W-:Y:S04]  /*1d10*/  BSSY B0, `(.L_x_46809) ;  /* 0x0000004000007945 */ /* 0x000fe80003800000 */
[----:B------:R-:W-:Y:S05]  /*1d20*/  @!P6 BRA `(.L_x_46810) ;  /* 0x000000000008e947 */ /* 0x000fea0003800000 */
[----:B-----5:R-:W-:-:S04]  /*1d30*/  FMUL.FTZ R66, R54, UR6 ;  /* 0x0000000636427c20 */ /* 0x020fc80008410000 */
[----:B------:R-:W-:-:S07]  /*1d40*/  @P0 FADD.FTZ R66, R50, R66 ;  /* 0x0000004232420221 */ /* 0x000fce0000010000 */
.L_x_46810:
[----:B------:R-:W-:Y:S05]  /*1d50*/  BSYNC B0 ;  /* 0x0000000000007941 */ /* 0x000fea0003800000 */
.L_x_46809:
[----:B------:R-:W-:Y:S04]  /*1d60*/  BSSY B0, `(.L_x_46811) ;  /* 0x0000004000007945 */ /* 0x000fe80003800000 */
[----:B------:R-:W-:Y:S05]  /*1d70*/  @!P6 BRA `(.L_x_46812) ;  /* 0x000000000008e947 */ /* 0x000fea0003800000 */
[----:B-----5:R-:W-:-:S04]  /*1d80*/  FMUL.FTZ R67, R55, UR6 ;  /* 0x0000000637437c20 */ /* 0x020fc80008410000 */
[----:B------:R-:W-:-:S07]  /*1d90*/  @P0 FADD.FTZ R67, R51, R67 ;  /* 0x0000004333430221 */ /* 0x000fce0000010000 */
.L_x_46812:
[----:B------:R-:W-:Y:S05]  /*1da0*/  BSYNC B0 ;  /* 0x0000000000007941 */ /* 0x000fea0003800000 */
.L_x_46811:
        /* <DEDUP_REMOVED lines=26> */
.L_x_46814:
[----:B------:R-:W-:Y:S05]  /*1f50*/  BSYNC B0 ;  /* 0x0000000000007941 */ /* 0x000fea0003800000 */
.L_x_46813:
[----:B------:R-:W-:Y:S04]  /*1f60*/  BSSY B0, `(.L_x_46815) ;  /* 0x0000004000007945 */ /* 0x000fe80003800000 */
[----:B------:R-:W-:Y:S05]  /*1f70*/  @!P6 BRA `(.L_x_46816) ;  /* 0x000000000008e947 */ /* 0x000fea0003800000 */
[----:B-----5:R-:W-:-:S04]  /*1f80*/  FMUL.FTZ R69, R53, UR6 ;  /* 0x0000000635457c20 */ /* 0x020fc80008410000 */
[----:B------:R-:W-:-:S07]  /*1f90*/  @P0 FADD.FTZ R69, R49, R69 ;  /* 0x0000004531450221 */ /* 0x000fce0000010000 */
.L_x_46816:
[----:B------:R-:W-:Y:S05]  /*1fa0*/  BSYNC B0 ;  /* 0x0000000000007941 */ /* 0x000fea0003800000 */
.L_x_46815:
[----:B------:R-:W-:Y:S04]  /*1fb0*/  BSSY B0, `(.L_x_46817) ;  /* 0x0000004000007945 */ /* 0x000fe80003800000 */
[----:B------:R-:W-:Y:S05]  /*1fc0*/  @!P6 BRA `(.L_x_46818) ;  /* 0x000000000008e947 */ /* 0x000fea0003800000 */
[----:B-----5:R-:W-:-:S04]  /*1fd0*/  FMUL.FTZ R70, R54, UR6 ;  /* 0x0000000636467c20 */ /* 0x020fc80008410000 */
[----:B------:R-:W-:-:S07]  /*1fe0*/  @P0 FADD.FTZ R70, R50, R70 ;  /* 0x0000004632460221 */ /* 0x000fce0000010000 */
.L_x_46818:
[----:B------:R-:W-:Y:S05]  /*1ff0*/  BSYNC B0 ;  /* 0x0000000000007941 */ /* 0x000fea0003800000 */
.L_x_46817:
[----:B------:R-:W-:Y:S04]  /*2000*/  BSSY B0, `(.L_x_46819) ;  /* 0x0000004000007945 */ /* 0x000fe80003800000 */
[----:B------:R-:W-:Y:S05]  /*2010*/  @!P6 BRA `(.L_x_46820) ;  /* 0x000000000008e947 */ /* 0x000fea0003800000 */
[----:B-----5:R-:W-:-:S04]  /*2020*/  FMUL.FTZ R71, R55, UR6 ;  /* 0x0000000637477c20 */ /* 0x020fc80008410000 */
[----:B------:R-:W-:-:S07]  /*2030*/  @P0 FADD.FTZ R71, R51, R71 ;  /* 0x0000004733470221 */ /* 0x000fce0000010000 */
.L_x_46820:
[----:B------:R-:W-:Y:S05]  /*2040*/  BSYNC B0 ;  /* 0x0000000000007941 */ /* 0x000fea0003800000 */
.L_x_46819:
        /* <DEDUP_REMOVED lines=26> */
.L_x_46822:
[----:B------:R-:W-:Y:S05]  /*21f0*/  BSYNC B0 ;  /* 0x0000000000007941 */ /* 0x000fea0003800000 */
.L_x_46821:
[----:B------:R-:W-:Y:S04]  /*2200*/  BSSY B0, `(.L_x_46823) ;  /* 0x0000004000007945 */ /* 0x000fe80003800000 */
[----:B------:R-:W-:Y:S05]  /*2210*/  @!P6 BRA `(.L_x_46824) ;  /* 0x000000000008e947 */ /* 0x000fea0003800000 */
[----:B-----5:R-:W-:-:S04]  /*2220*/  FMUL.FTZ R73, R53, UR6 ;  /* 0x0000000635497c20 */ /* 0x020fc80008410000 */
[----:B------:R-:W-:-:S07]  /*2230*/  @P0 FADD.FTZ R73, R49, R73 ;  /* 0x0000004931490221 */ /* 0x000fce0000010000 */
.L_x_46824:
[----:B------:R-:W-:Y:S05]  /*2240*/  BSYNC B0 ;  /* 0x0000000000007941 */ /* 0x000fea0003800000 */
.L_x_46823:
[----:B------:R-:W-:Y:S04]  /*2250*/  BSSY B0, `(.L_x_46825) ;  /* 0x0000004000007945 */ /* 0x000fe80003800000 */
[----:B------:R-:W-:Y:S05]  /*2260*/  @!P6 BRA `(.L_x_46826) ;  /* 0x000000000008e947 */ /* 0x000fea0003800000 */
[----:B-----5:R-:W-:-:S04]  /*2270*/  FMUL.FTZ R74, R54, UR6 ;  /* 0x00000006364a7c20 */ /* 0x020fc80008410000 */
[----:B------:R-:W-:-:S07]  /*2280*/  @P0 FADD.FTZ R74, R50, R74 ;  /* 0x0000004a324a0221 */ /* 0x000fce0000010000 */
.L_x_46826:
[----:B------:R-:W-:Y:S05]  /*2290*/  BSYNC B0 ;  /* 0x0000000000007941 */ /* 0x000fea0003800000 */
.L_x_46825:
[----:B------:R-:W-:Y:S04]  /*22a0*/  BSSY B0, `(.L_x_46827) ;  /* 0x0000004000007945 */ /* 0x000fe80003800000 */
[----:B------:R-:W-:Y:S05]  /*22b0*/  @!P6 BRA `(.L_x_46828) ;  /* 0x000000000008e947 */ /* 0x000fea0003800000 */
[----:B-----5:R-:W-:-:S04]  /*22c0*/  FMUL.FTZ R75, R55, UR6 ;  /* 0x00000006374b7c20 */ /* 0x020fc80008410000 */
[----:B------:R-:W-:-:S07]  /*22d0*/  @P0 FADD.FTZ R75, R51, R75 ;  /* 0x0000004b334b0221 */ /* 0x000fce0000010000 */
.L_x_46828:
[----:B------:R-:W-:Y:S05]  /*22e0*/  BSYNC B0 ;  /* 0x0000000000007941 */ /* 0x000fea0003800000 */
.L_x_46827:
        /* <DEDUP_REMOVED lines=26> */
.L_x_46830:
[----:B------:R-:W-:Y:S05]  /*2490*/  BSYNC B0 ;  /* 0x0000000000007941 */ /* 0x000fea0003800000 */
.L_x_46829:
[----:B------:R-:W-:Y:S04]  /*24a0*/  BSSY B0, `(.L_x_46831) ;  /* 0x0000004000007945 */ /* 0x000fe80003800000 */
[----:B------:R-:W-:Y:S05]  /*24b0*/  @!P6 BRA `(.L_x_46832) ;  /* 0x000000000008e947 */ /* 0x000fea0003800000 */
[----:B-----5:R-:W-:-:S04]  /*24c0*/  FMUL.FTZ R77, R53, UR6 ;  /* 0x00000006354d7c20 */ /* 0x020fc80008410000 */
[----:B------:R-:W-:-:S07]  /*24d0*/  @P0 FADD.FTZ R77, R49, R77 ;  /* 0x0000004d314d0221 */ /* 0x000fce0000010000 */
.L_x_46832:
[----:B------:R-:W-:Y:S05]  /*24e0*/  BSYNC B0 ;  /* 0x0000000000007941 */ /* 0x000fea0003800000 */
.L_x_46831:
[----:B------:R-:W-:Y:S04]  /*24f0*/  BSSY B0, `(.L_x_46833) ;  /* 0x0000004000007945 */ /* 0x000fe80003800000 */
[----:B------:R-:W-:Y:S05]  /*2500*/  @!P6 BRA `(.L_x_46834) ;  /* 0x000000000008e947 */ /* 0x000fea0003800000 */
[----:B-----5:R-:W-:-:S04]  /*2510*/  FMUL.FTZ R78, R54, UR6 ;  /* 0x00000006364e7c20 */ /* 0x020fc80008410000 */
[----:B------:R-:W-:-:S07]  /*2520*/  @P0 FADD.FTZ R78, R50, R78 ;  /* 0x0000004e324e0221 */ /* 0x000fce0000010000 */
.L_x_46834:
[----:B------:R-:W-:Y:S05]  /*2530*/  BSYNC B0 ;  /* 0x0000000000007941 */ /* 0x000fea0003800000 */
.L_x_46833:
[----:B------:R-:W-:Y:S04]  /*2540*/  BSSY B0, `(.L_x_46835) ;  /* 0x0000004000007945 */ /* 0x000fe80003800000 */
[----:B------:R-:W-:Y:S05]  /*2550*/  @!P6 BRA `(.L_x_46836) ;  /* 0x000000000008e947 */ /* 0x000fea0003800000 */
[----:B-----5:R-:W-:-:S04]  /*2560*/  FMUL.FTZ R79, R55, UR6 ;  /* 0x00000006374f7c20 */ /* 0x020fc80008410000 */
[----:B------:R-:W-:-:S07]  /*2570*/  @P0 FADD.FTZ R79, R51, R79 ;  /* 0x0000004f334f0221 */ /* 0x000fce0000010000 */
.L_x_46836:
[----:B------:R-:W-:Y:S05]  /*2580*/  BSYNC B0 ;  /* 0x0000000000007941 */ /* 0x000fea0003800000 */
.L_x_46835:
        /* <DEDUP_REMOVED lines=26> */
.L_x_46838:
[----:B------:R-:W-:Y:S05]  /*2730*/  BSYNC B0 ;  /* 0x0000000000007941 */ /* 0x000fea0003800000 */
.L_x_46837:
[----:B------:R-:W-:Y:S04]  /*2740*/  BSSY B0, `(.L_x_46839) ;  /* 0x0000004000007945 */ /* 0x000fe80003800000 */
[----:B------:R-:W-:Y:S05]  /*2750*/  @!P6 BRA `(.L_x_46840) ;  /* 0x000000000008e947 */ /* 0x000fea0003800000 */
[----:B-----5:R-:W-:-:S04]  /*2760*/  FMUL.FTZ R81, R53, UR6 ;  /* 0x0000000635517c20 */ /* 0x020fc80008410000 */
[----:B------:R-:W-:-:S07]  /*2770*/  @P0 FADD.FTZ R81, R49, R81 ;  /* 0x0000005131510221 */ /* 0x000fce0000010000 */
.L_x_46840:
[----:B------:R-:W-:Y:S05]  /*2780*/  BSYNC B0 ;  /* 0x0000000000007941 */ /* 0x000fea0003800000 */
.L_x_46839:
[----:B------:R-:W-:Y:S04]  /*2790*/  BSSY B0, `(.L_x_46841) ;  /* 0x0000004000007945 */ /* 0x000fe80003800000 */
[----:B------:R-:W-:Y:S05]  /*27a0*/  @!P6 BRA `(.L_x_46842) ;  /* 0x000000000008e947 */ /* 0x000fea0003800000 */
[----:B-----5:R-:W-:-:S04]  /*27b0*/  FMUL.FTZ R82, R54, UR6 ;  /* 0x0000000636527c20 */ /* 0x020fc80008410000 */
[----:B------:R-:W-:-:S07]  /*27c0*/  @P0 FADD.FTZ R82, R50, R82 ;  /* 0x0000005232520221 */ /* 0x000fce0000010000 */
.L_x_46842:
[----:B------:R-:W-:Y:S05]  /*27d0*/  BSYNC B0 ;  /* 0x0000000000007941 */ /* 0x000fea0003800000 */
.L_x_46841:
[----:B------:R-:W-:Y:S04]  /*27e0*/  BSSY B0, `(.L_x_46843) ;  /* 0x0000004000007945 */ /* 0x000fe80003800000 */
[----:B------:R-:W-:Y:S05]  /*27f0*/  @!P6 BRA `(.L_x_46844) ;  /* 0x000000000008e947 */ /* 0x000fea0003800000 */
[----:B-----5:R-:W-:-:S04]  /*2800*/  FMUL.FTZ R83, R55, UR6 ;  /* 0x0000000637537c20 */ /* 0x020fc80008410000 */
[----:B------:R-:W-:-:S07]  /*2810*/  @P0 FADD.FTZ R83, R51, R83 ;  /* 0x0000005333530221 */ /* 0x000fce0000010000 */
.L_x_46844:
[----:B------:R-:W-:Y:S05]  /*2820*/  BSYNC B0 ;  /* 0x0000000000007941 */ /* 0x000fea0003800000 */
.L_x_46843:
        /* <DEDUP_REMOVED lines=26> */
.L_x_46846:
[----:B------:R-:W-:Y:S05]  /*29d0*/  BSYNC B0 ;  /* 0x0000000000007941 */ /* 0x000fea0003800000 */
.L_x_46845:
[----:B------:R-:W-:Y:S04]  /*29e0*/  BSSY B0, `(.L_x_46847) ;  /* 0x0000004000007945 */ /* 0x000fe80003800000 */
[----:B------:R-:W-:Y:S05]  /*29f0*/  @!P6 BRA `(.L_x_46848) ;  /* 0x000000000008e947 */ /* 0x000fea0003800000 */
[----:B-----5:R-:W-:-:S04]  /*2a00*/  FMUL.FTZ R85, R53, UR6 ;  /* 0x0000000635557c20 */ /* 0x020fc80008410000 */
[----:B------:R-:W-:-:S07]  /*2a10*/  @P0 FADD.FTZ R85, R49, R85 ;  /* 0x0000005531550221 */ /* 0x000fce0000010000 */
.L_x_46848:
[----:B------:R-:W-:Y:S05]  /*2a20*/  BSYNC B0 ;  /* 0x0000000000007941 */ /* 0x000fea0003800000 */
.L_x_46847:
[----:B------:R-:W-:Y:S04]  /*2a30*/  BSSY B0, `(.L_x_46849) ;  /* 0x0000004000007945 */ /* 0x000fe80003800000 */
[----:B------:R-:W-:Y:S05]  /*2a40*/  @!P6 BRA `(.L_x_46850) ;  /* 0x000000000008e947 */ /* 0x000fea0003800000 */
[----:B-----5:R-:W-:-:S04]  /*2a50*/  FMUL.FTZ R86, R54, UR6 ;  /* 0x0000000636567c20 */ /* 0x020fc80008410000 */
[----:B------:R-:W-:-:S07]  /*2a60*/  @P0 FADD.FTZ R86, R50, R86 ;  /* 0x0000005632560221 */ /* 0x000fce0000010000 */
.L_x_46850:
[----:B------:R-:W-:Y:S05]  /*2a70*/  BSYNC B0 ;  /* 0x0000000000007941 */ /* 0x000fea0003800000 */
.L_x_46849:
[----:B------:R-:W-:Y:S04]  /*2a80*/  BSSY B0, `(.L_x_46851) ;  /* 0x0000004000007945 */ /* 0x000fe80003800000 */
[----:B------:R-:W-:Y:S05]  /*2a90*/  @!P6 BRA `(.L_x_46852) ;  /* 0x000000000008e947 */ /* 0x000fea0003800000 */
[----:B-----5:R-:W-:-:S04]  /*2aa0*/  FMUL.FTZ R87, R55, UR6 ;  /* 0x0000000637577c20 */ /* 0x020fc80008410000 */
[----:B------:R-:W-:-:S07]  /*2ab0*/  @P0 FADD.FTZ R87, R51, R87 ;  /* 0x0000005733570221 */ /* 0x000fce0000010000 */
.L_x_46852:
[----:B------:R-:W-:Y:S05]  /*2ac0*/  BSYNC B0 ;  /* 0x0000000000007941 */ /* 0x000fea0003800000 */
.L_x_46851:
        /* <DEDUP_REMOVED lines=26> */
.L_x_46854:
[----:B------:R-:W-:Y:S05]  /*2c70*/  BSYNC B0 ;  /* 0x0000000000007941 */ /* 0x000fea0003800000 */
.L_x_46853:
[----:B------:R-:W-:Y:S04]  /*2c80*/  BSSY B0, `(.L_x_46855) ;  /* 0x0000004000007945 */ /* 0x000fe80003800000 */
[----:B------:R-:W-:Y:S05]  /*2c90*/  @!P6 BRA `(.L_x_46856) ;  /* 0x000000000008e947 */ /* 0x000fea0003800000 */
[----:B-----5:R-:W-:-:S04]  /*2ca0*/  FMUL.FTZ R89, R53, UR6 ;  /* 0x0000000635597c20 */ /* 0x020fc80008410000 */
[----:B------:R-:W-:-:S07]  /*2cb0*/  @P0 FADD.FTZ R89, R49, R89 ;  /* 0x0000005931590221 */ /* 0x000fce0000010000 */
.L_x_46856:
[----:B------:R-:W-:Y:S05]  /*2cc0*/  BSYNC B0 ;  /* 0x0000000000007941 */ /* 0x000fea0003800000 */
.L_x_46855:
[----:B------:R-:W-:Y:S04]  /*2cd0*/  BSSY B0, `(.L_x_46857) ;  /* 0x0000004000007945 */ /* 0x000fe80003800000 */
[----:B------:R-:W-:Y:S05]  /*2ce0*/  @!P6 BRA `(.L_x_46858) ;  /* 0x000000000008e947 */ /* 0x000fea0003800000 */
[----:B-----5:R-:W-:-:S04]  /*2cf0*/  FMUL.FTZ R90, R54, UR6 ;  /* 0x00000006365a7c20 */ /* 0x020fc80008410000 */
[----:B------:R-:W-:-:S07]  /*2d00*/  @P0 FADD.FTZ R90, R50, R90 ;  /* 0x0000005a325a0221 */ /* 0x000fce0000010000 */
.L_x_46858:
[----:B------:R-:W-:Y:S05]  /*2d10*/  BSYNC B0 ;  /* 0x0000000000007941 */ /* 0x000fea0003800000 */
.L_x_46857:
[----:B------:R-:W-:Y:S04]  /*2d20*/  BSSY B0, `(.L_x_46859) ;  /* 0x0000004000007945 */ /* 0x000fe80003800000 */
[----:B------:R-:W-:Y:S05]  /*2d30*/  @!P6 BRA `(.L_x_46860) ;  /* 0x000000000008e947 */ /* 0x000fea0003800000 */
[----:B-----5:R-:W-:-:S04]  /*2d40*/  FMUL.FTZ R91, R55, UR6 ;  /* 0x00000006375b7c20 */ /* 0x020fc80008410000 */
[----:B------:R-:W-:-:S07]  /*2d50*/  @P0 FADD.FTZ R91, R51, R91 ;  /* 0x0000005b335b0221 */ /* 0x000fce0000010000 */
.L_x_46860:
[----:B------:R-:W-:Y:S05]  /*2d60*/  BSYNC B0 ;  /* 0x0000000000007941 */ /* 0x000fea0003800000 */
.L_x_46859:
        /* <DEDUP_REMOVED lines=26> */
.L_x_46862:
[----:B------:R-:W-:Y:S05]  /*2f10*/  BSYNC B0 ;  /* 0x0000000000007941 */ /* 0x000fea0003800000 */
.L_x_46861:
[----:B------:R-:W-:Y:S04]  /*2f20*/  BSSY B0, `(.L_x_46863) ;  /* 0x0000004000007945 */ /* 0x000fe80003800000 */
[----:B------:R-:W-:Y:S05]  /*2f30*/  @!P6 BRA `(.L_x_46864) ;  /* 0x000000000008e947 */ /* 0x000fea0003800000 */
[----:B-----5:R-:W-:-:S04]  /*2f40*/  FMUL.FTZ R93, R53, UR6 ;  /* 0x00000006355d7c20 */ /* 0x020fc80008410000 */
[----:B------:R-:W-:-:S07]  /*2f50*/  @P0 FADD.FTZ R93, R49, R93 ;  /* 0x0000005d315d0221 */ /* 0x000fce0000010000 */
.L_x_46864:
[----:B------:R-:W-:Y:S05]  /*2f60*/  BSYNC B0 ;  /* 0x0000000000007941 */ /* 0x000fea0003800000 */
.L_x_46863:
[----:B------:R-:W-:Y:S04]  /*2f70*/  BSSY B0, `(.L_x_46865) ;  /* 0x0000004000007945 */ /* 0x000fe80003800000 */
[----:B------:R-:W-:Y:S05]  /*2f80*/  @!P6 BRA `(.L_x_46866) ;  /* 0x000000000008e947 */ /* 0x000fea0003800000 */
[----:B-----5:R-:W-:-:S04]  /*2f90*/  FMUL.FTZ R94, R54, UR6 ;  /* 0x00000006365e7c20 */ /* 0x020fc80008410000 */
[----:B------:R-:W-:-:S07]  /*2fa0*/  @P0 FADD.FTZ R94, R50, R94 ;  /* 0x0000005e325e0221 */ /* 0x000fce0000010000 */
.L_x_46866:
[----:B------:R-:W-:Y:S05]  /*2fb0*/  BSYNC B0 ;  /* 0x0000000000007941 */ /* 0x000fea0003800000 */
.L_x_46865:
[----:B------:R-:W-:Y:S04]  /*2fc0*/  BSSY B0, `(.L_x_46867) ;  /* 0x0000004000007945 */ /* 0x000fe80003800000 */
[----:B------:R-:W-:Y:S05]  /*2fd0*/  @!P6 BRA `(.L_x_46868) ;  /* 0x000000000008e947 */ /* 0x000fea0003800000 */
[----:B-----5:R-:W-:-:S04]  /*2fe0*/  FMUL.FTZ R95, R55, UR6 ;  /* 0x00000006375f7c20 */ /* 0x020fc80008410000 */
[----:B------:R-:W-:-:S07]  /*2ff0*/  @P0 FADD.FTZ R95, R51, R95 ;  /* 0x0000005f335f0221 */ /* 0x000fce0000010000 */
.L_x_46868:
[----:B------:R-:W-:Y:S05]  /*3000*/  BSYNC B0 ;  /* 0x0000000000007941 */ /* 0x000fea0003800000 */
.L_x_46867:
        /* <DEDUP_REMOVED lines=26> */
.L_x_46870:
[----:B------:R-:W-:Y:S05]  /*31b0*/  BSYNC B0 ;  /* 0x0000000000007941 */ /* 0x000fea0003800000 */
.L_x_46869:
[----:B------:R-:W-:Y:S04]  /*31c0*/  BSSY B0, `(.L_x_46871) ;  /* 0x0000004000007945 */ /* 0x000fe80003800000 */
[----:B------:R-:W-:Y:S05]  /*31d0*/  @!P6 BRA `(.L_x_46872) ;  /* 0x000000000008e947 */ /* 0x000fea0003800000 */
[----:B-----5:R-:W-:-:S04]  /*31e0*/  FMUL.FTZ R97, R53, UR6 ;  /* 0x0000000635617c20 */ /* 0x020fc80008410000 */
[----:B------:R-:W-:-:S07]  /*31f0*/  @P0 FADD.FTZ R97, R49, R97 ;  /* 0x0000006131610221 */ /* 0x000fce0000010000 */
.L_x_46872:
[----:B------:R-:W-:Y:S05]  /*3200*/  BSYNC B0 ;  /* 0x0000000000007941 */ /* 0x000fea0003800000 */
.L_x_46871:
[----:B------:R-:W-:Y:S04]  /*3210*/  BSSY B0, `(.L_x_46873) ;  /* 0x0000004000007945 */ /* 0x000fe80003800000 */
[----:B------:R-:W-:Y:S05]  /*3220*/  @!P6 BRA `(.L_x_46874) ;  /* 0x000000000008e947 */ /* 0x000fea0003800000 */
[----:B-----5:R-:W-:-:S04]  /*3230*/  FMUL.FTZ R98, R54, UR6 ;  /* 0x0000000636627c20 */ /* 0x020fc80008410000 */
[----:B------:R-:W-:-:S07]  /*3240*/  @P0 FADD.FTZ R98, R50, R98 ;  /* 0x0000006232620221 */ /* 0x000fce0000010000 */
.L_x_46874:
[----:B------:R-:W-:Y:S05]  /*3250*/  BSYNC B0 ;  /* 0x0000000000007941 */ /* 0x000fea0003800000 */
.L_x_46873:
[----:B------:R-:W-:Y:S04]  /*3260*/  BSSY B0, `(.L_x_46875) ;  /* 0x0000004000007945 */ /* 0x000fe80003800000 */
[----:B------:R-:W-:Y:S05]  /*3270*/  @!P6 BRA `(.L_x_46876) ;  /* 0x000000000008e947 */ /* 0x000fea0003800000 */
[----:B-----5:R-:W-:-:S04]  /*3280*/  FMUL.FTZ R99, R55, UR6 ;  /* 0x0000000637637c20 */ /* 0x020fc80008410000 */
[----:B------:R-:W-:-:S07]  /*3290*/  @P0 FADD.FTZ R99, R51, R99 ;  /* 0x0000006333630221 */ /* 0x000fce0000010000 */
.L_x_46876:
[----:B------:R-:W-:Y:S05]  /*32a0*/  BSYNC B0 ;  /* 0x0000000000007941 */ /* 0x000fea0003800000 */
.L_x_46875:
        /* <DEDUP_REMOVED lines=26> */
.L_x_46878:
[----:B------:R-:W-:Y:S05]  /*3450*/  BSYNC B0 ;  /* 0x0000000000007941 */ /* 0x000fea0003800000 */
.L_x_46877:
[----:B------:R-:W-:Y:S04]  /*3460*/  BSSY B0, `(.L_x_46879) ;  /* 0x0000004000007945 */ /* 0x000fe80003800000 */
[----:B------:R-:W-:Y:S05]  /*3470*/  @!P6 BRA `(.L_x_46880) ;  /* 0x000000000008e947 */ /* 0x000fea0003800000 */
[----:B-----5:R-:W-:-:S04]  /*3480*/  FMUL.FTZ R101, R53, UR6 ;  /* 0x0000000635657c20 */ /* 0x020fc80008410000 */
[----:B------:R-:W-:-:S07]  /*3490*/  @P0 FADD.FTZ R101, R49, R101 ;  /* 0x0000006531650221 */ /* 0x000fce0000010000 */
.L_x_46880:
[----:B------:R-:W-:Y:S05]  /*34a0*/  BSYNC B0 ;  /* 0x0000000000007941 */ /* 0x000fea0003800000 */
.L_x_46879:
[----:B------:R-:W-:Y:S04]  /*34b0*/  BSSY B0, `(.L_x_46881) ;  /* 0x0000004000007945 */ /* 0x000fe80003800000 */
[----:B------:R-:W-:Y:S05]  /*34c0*/  @!P6 BRA `(.L_x_46882) ;  /* 0x000000000008e947 */ /* 0x000fea0003800000 */
[----:B-----5:R-:W-:-:S04]  /*34d0*/  FMUL.FTZ R102, R54, UR6 ;  /* 0x0000000636667c20 */ /* 0x020fc80008410000 */
[----:B------:R-:W-:-:S07]  /*34e0*/  @P0 FADD.FTZ R102, R50, R102 ;  /* 0x0000006632660221 */ /* 0x000fce0000010000 */
.L_x_46882:
[----:B------:R-:W-:Y:S05]  /*34f0*/  BSYNC B0 ;  /* 0x0000000000007941 */ /* 0x000fea0003800000 */
.L_x_46881:
[----:B------:R-:W-:Y:S04]  /*3500*/  BSSY B0, `(.L_x_46883) ;  /* 0x0000004000007945 */ /* 0x000fe80003800000 */
[----:B------:R-:W-:Y:S05]  /*3510*/  @!P6 BRA `(.L_x_46884) ;  /* 0x000000000008e947 */ /* 0x000fea0003800000 */
[----:B-----5:R-:W-:-:S04]  /*3520*/  FMUL.FTZ R103, R55, UR6 ;  /* 0x0000000637677c20 */ /* 0x020fc80008410000 */
[----:B------:R-:W-:-:S07]  /*3530*/  @P0 FADD.FTZ R103, R51, R103 ;  /* 0x0000006733670221 */ /* 0x000fce0000010000 */
.L_x_46884:
[----:B------:R-:W-:Y:S05]  /*3540*/  BSYNC B0 ;  /* 0x0000000000007941 */ /* 0x000fea0003800000 */
.L_x_46883:
        /* <DEDUP_REMOVED lines=26> */
.L_x_46886:
[----:B------:R-:W-:Y:S05]  /*36f0*/  BSYNC B0 ;  /* 0x0000000000007941 */ /* 0x000fea0003800000 */
.L_x_46885:
[----:B------:R-:W-:Y:S04]  /*3700*/  BSSY B0, `(.L_x_46887) ;  /* 0x0000004000007945 */ /* 0x000fe80003800000 */
[----:B------:R-:W-:Y:S05]  /*3710*/  @!P6 BRA `(.L_x_46888) ;  /* 0x000000000008e947 */ /* 0x000fea0003800000 */
[----:B-----5:R-:W-:-:S04]  /*3720*/  FMUL.FTZ R105, R53, UR6 ;  /* 0x0000000635697c20 */ /* 0x020fc80008410000 */
[----:B------:R-:W-:-:S07]  /*3730*/  @P0 FADD.FTZ R105, R49, R105 ;  /* 0x0000006931690221 */ /* 0x000fce0000010000 */
.L_x_46888:
[----:B------:R-:W-:Y:S05]  /*3740*/  BSYNC B0 ;  /* 0x0000000000007941 */ /* 0x000fea0003800000 */
.L_x_46887:
[----:B------:R-:W-:Y:S04]  /*3750*/  BSSY B0, `(.L_x_46889) ;  /* 0x0000004000007945 */ /* 0x000fe80003800000 */
[----:B------:R-:W-:Y:S05]  /*3760*/  @!P6 BRA `(.L_x_46890) ;  /* 0x000000000008e947 */ /* 0x000fea0003800000 */
[----:B-----5:R-:W-:-:S04]  /*3770*/  FMUL.FTZ R106, R54, UR6 ;  /* 0x00000006366a7c20 */ /* 0x020fc80008410000 */
[----:B------:R-:W-:-:S07]  /*3780*/  @P0 FADD.FTZ R106, R50, R106 ;  /* 0x0000006a326a0221 */ /* 0x000fce0000010000 */
.L_x_46890:
[----:B------:R-:W-:Y:S05]  /*3790*/  BSYNC B0 ;  /* 0x0000000000007941 */ /* 0x000fea0003800000 */
.L_x_46889:
[----:B------:R-:W-:Y:S04]  /*37a0*/  BSSY B0, `(.L_x_46891) ;  /* 0x0000004000007945 */ /* 0x000fe80003800000 */
[----:B------:R-:W-:Y:S05]  /*37b0*/  @!P6 BRA `(.L_x_46892) ;  /* 0x000000000008e947 */ /* 0x000fea0003800000 */
[----:B-----5:R-:W-:-:S04]  /*37c0*/  FMUL.FTZ R107, R55, UR6 ;  /* 0x00000006376b7c20 */ /* 0x020fc80008410000 */
[----:B------:R-:W-:-:S07]  /*37d0*/  @P0 FADD.FTZ R107, R51, R107 ;  /* 0x0000006b336b0221 */ /* 0x000fce0000010000 */
.L_x_46892:
[----:B------:R-:W-:Y:S05]  /*37e0*/  BSYNC B0 ;  /* 0x0000000000007941 */ /* 0x000fea0003800000 */
.L_x_46891:
        /* <DEDUP_REMOVED lines=26> */
.L_x_46894:
[----:B------:R-:W-:Y:S05]  /*3990*/  BSYNC B0 ;  /* 0x0000000000007941 */ /* 0x000fea0003800000 */
.L_x_46893:
[----:B------:R-:W-:Y:S04]  /*39a0*/  BSSY B0, `(.L_x_46895) ;  /* 0x0000004000007945 */ /* 0x000fe80003800000 */
[----:B------:R-:W-:Y:S05]  /*39b0*/  @!P6 BRA `(.L_x_46896) ;  /* 0x000000000008e947 */ /* 0x000fea0003800000 */
[----:B-----5:R-:W-:-:S04]  /*39c0*/  FMUL.FTZ R109, R53, UR6 ;  /* 0x00000006356d7c20 */ /* 0x020fc80008410000 */
[----:B------:R-:W-:-:S07]  /*39d0*/  @P0 FADD.FTZ R109, R49, R109 ;  /* 0x0000006d316d0221 */ /* 0x000fce0000010000 */
.L_x_46896:
[----:B------:R-:W-:Y:S05]  /*39e0*/  BSYNC B0 ;  /* 0x0000000000007941 */ /* 0x000fea0003800000 */
.L_x_46895:
[----:B------:R-:W-:Y:S04]  /*39f0*/  BSSY B0, `(.L_x_46897) ;  /* 0x0000004000007945 */ /* 0x000fe80003800000 */
[----:B------:R-:W-:Y:S05]  /*3a00*/  @!P6 BRA `(.L_x_46898) ;  /* 0x000000000008e947 */ /* 0x000fea0003800000 */
[----:B-----5:R-:W-:-:S04]  /*3a10*/  FMUL.FTZ R110, R54, UR6 ;  /* 0x00000006366e7c20 */ /* 0x020fc80008410000 */
[----:B------:R-:W-:-:S07]  /*3a20*/  @P0 FADD.FTZ R110, R50, R110 ;  /* 0x0000006e326e0221 */ /* 0x000fce0000010000 */
.L_x_46898:
[----:B------:R-:W-:Y:S05]  /*3a30*/  BSYNC B0 ;  /* 0x0000000000007941 */ /* 0x000fea0003800000 */
.L_x_46897:
[----:B------:R-:W-:Y:S04]  /*3a40*/  BSSY B0, `(.L_x_46899) ;  /* 0x0000004000007945 */ /* 0x000fe80003800000 */
[----:B------:R-:W-:Y:S05]  /*3a50*/  @!P6 BRA `(.L_x_46900) ;  /* 0x000000000008e947 */ /* 0x000fea0003800000 */
[----:B-----5:R-:W-:-:S04]  /*3a60*/  FMUL.FTZ R111, R55, UR6 ;  /* 0x00000006376f7c20 */ /* 0x020fc80008410000 */
[----:B------:R-:W-:-:S07]  /*3a70*/  @P0 FADD.FTZ R111, R51, R111 ;  /* 0x0000006f336f0221 */ /* 0x000fce0000010000 */
.L_x_46900:
[----:B------:R-:W-:Y:S05]  /*3a80*/  BSYNC B0 ;  /* 0x0000000000007941 */ /* 0x000fea0003800000 */
.L_x_46899:
        /* <DEDUP_REMOVED lines=26> */
.L_x_46902:
[----:B------:R-:W-:Y:S05]  /*3c30*/  BSYNC B0 ;  /* 0x0000000000007941 */ /* 0x000fea0003800000 */
.L_x_46901:
[----:B------:R-:W-:Y:S04]  /*3c40*/  BSSY B0, `(.L_x_46903) ;  /* 0x0000004000007945 */ /* 0x000fe80003800000 */
[----:B------:R-:W-:Y:S05]  /*3c50*/  @!P6 BRA `(.L_x_46904) ;  /* 0x000000000008e947 */ /* 0x000fea0003800000 */
[----:B-----5:R-:W-:-:S04]  /*3c60*/  FMUL.FTZ R113, R53, UR6 ;  /* 0x0000000635717c20 */ /* 0x020fc80008410000 */
[----:B------:R-:W-:-:S07]  /*3c70*/  @P0 FADD.FTZ R113, R49, R113 ;  /* 0x0000007131710221 */ /* 0x000fce0000010000 */
.L_x_46904:
[----:B------:R-:W-:Y:S05]  /*3c80*/  BSYNC B0 ;  /* 0x0000000000007941 */ /* 0x000fea0003800000 */
.L_x_46903:
[----:B------:R-:W-:Y:S04]  /*3c90*/  BSSY B0, `(.L_x_46905) ;  /* 0x0000004000007945 */ /* 0x000fe80003800000 */
[----:B------:R-:W-:Y:S05]  /*3ca0*/  @!P6 BRA `(.L_x_46906) ;  /* 0x000000000008e947 */ /* 0x000fea0003800000 */
[----:B-----5:R-:W-:-:S04]  /*3cb0*/  FMUL.FTZ R114, R54, UR6 ;  /* 0x0000000636727c20 */ /* 0x020fc80008410000 */
[----:B------:R-:W-:-:S07]  /*3cc0*/  @P0 FADD.FTZ R114, R50, R114 ;  /* 0x0000007232720221 */ /* 0x000fce0000010000 */
.L_x_46906:
[----:B------:R-:W-:Y:S05]  /*3cd0*/  BSYNC B0 ;  /* 0x0000000000007941 */ /* 0x000fea0003800000 */
.L_x_46905:
[----:B------:R-:W-:Y:S04]  /*3ce0*/  BSSY B0, `(.L_x_46907) ;  /* 0x0000004000007945 */ /* 0x000fe80003800000 */
[----:B------:R-:W-:Y:S05]  /*3cf0*/  @!P6 BRA `(.L_x_46908) ;  /* 0x000000000008e947 */ /* 0x000fea0003800000 */
[----:B-----5:R-:W-:-:S04]  /*3d00*/  FMUL.FTZ R115, R55, UR6 ;  /* 0x0000000637737c20 */ /* 0x020fc80008410000 */
[----:B------:R-:W-:-:S07]  /*3d10*/  @P0 FADD.FTZ R115, R51, R115 ;  /* 0x0000007333730221 */ /* 0x000fce0000010000 */
.L_x_46908:
[----:B------:R-:W-:Y:S05]  /*3d20*/  BSYNC B0 ;  /* 0x0000000000007941 */ /* 0x000fea0003800000 */
.L_x_46907:
[----:B------:R0:W-:Y:S04]  /*3d30*/  STG.E.128 desc[UR4][R162.64], R112 ;  /* 0x00000070a2007986 */ /* 0x0001e8000c101d04 */
[----:B------:R1:W2:Y:S01]  /*3d40*/  @P0 LDG.E.128 R48, desc[UR4][R118.64] ;  /* 0x0000000476300981 */ /* 0x0002a2000c1e1d00 */
[----:B------:R-:W-:Y:S01]  /*3d50*/  @P5 IADD3 R207, R207, 0x1e0, RZ ;  /* 0x000001e0cfcf5810 */ /* 0x000fe20007ffe0ff */
[----:B-1----:R-:W1:Y:S01]  /*3d60*/  @P5 LDC.64 R118, c[0x0][0x220] ;  /* 0x00008800ff765b82 */ /* 0x002e620000000a00 */
[C---:B------:R-:W-:Y:S02]  /*3d70*/  @!P6 ISETP.NE.U32.AND P1, PT, R116.reuse, RZ, PT ;  /* 0x000000ff7400e20c */ /* 0x040fe40003f25070 */
[C---:B------:R-:W-:Y:S02]  /*3d80*/  @!P6 ISETP.NE.U32.AND P2, PT, R116.reuse, RZ, PT ;  /* 0x000000ff7400e20c */ /* 0x040fe40003f45070 */
[----:B------:R-:W-:Y:S01]  /*3d90*/  @!P6 ISETP.NE.U32.AND P3, PT, R116, RZ, PT ;  /* 0x000000ff7400e20c */ /* 0x000fe20003f65070 */
[----:B------:R-:W-:Y:S01]  /*3da0*/  BSSY B0, `(.L_x_46909) ;  /* 0x000000f000007945 */ /* 0x000fe20003800000 */
[----:B------:R-:W-:-:S02]  /*3db0*/  @!P6 ISETP.NE.AND.EX P1, PT, R117, RZ, PT, P1 ;  /* 0x000000ff7500e20c */ /* 0x000fc40003f25310 */
[C---:B------:R-:W-:Y:S02]  /*3dc0*/  @!P6 ISETP.NE.AND.EX P2, PT, R117.reuse, RZ, PT, P2 ;  /* 0x000000ff7500e20c */ /* 0x040fe40003f45320 */
[----:B------:R-:W-:Y:S01]  /*3dd0*/  @!P6 ISETP.NE.AND.EX P3, PT, R117, RZ, PT, P3 ;  /* 0x000000ff7500e20c */ /* 0x000fe20003f65330 */
[----:B-1----:R-:W-:-:S05]  /*3de0*/  @P5 IMAD.WIDE.U32 R118, R207, 0x10, R118 ;  /* 0x00000010cf765825 */ /* 0x002fca00078e0076 */
[----:B-----5:R1:W5:Y:S01]  /*3df0*/  @P5 LDG.E.128 R52, desc[UR4][R118.64] ;  /* 0x0000000476345981 */ /* 0x020362000c1e1d00 */
[----:B------:R-:W-:-:S04]  /*3e00*/  @!P6 ISETP.NE.U32.AND P5, PT, R116, RZ, PT ;  /* 0x000000ff7400e20c */ /* 0x000fc80003fa5070 */
[----:B------:R-:W-:Y:S02]  /*3e10*/  @!P6 ISETP.NE.AND.EX P5, PT, R117, RZ, PT, P5 ;  /* 0x000000ff7500e20c */ /* 0x000fe40003fa5350 */
[----:B--2---:R-:W-:Y:S02]  /*3e20*/  @!P6 FSEL R117, R49, RZ, P1 ;  /* 0x000000ff3175e208 */ /* 0x004fe40000800000 */
[----:B-1----:R-:W-:Y:S02]  /*3e30*/  @!P6 FSEL R118, R50, RZ, P2 ;  /* 0x000000ff3276e208 */ /* 0x002fe40001000000 */
[----:B------:R-:W-:Y:S02]  /*3e40*/  @!P6 FSEL R119, R51, RZ, P5 ;  /* 0x000000ff3377e208 */ /* 0x000fe40002800000 */
[----:B------:R-:W-:Y:S01]  /*3e50*/  @!P6 FSEL R116, R48, RZ, P3 ;  /* 0x000000ff3074e208 */ /* 0x000fe20001800000 */
[----:B0-----:R-:W-:Y:S06]  /*3e60*/  @!P6 BRA `(.L_x_46910) ;  /* 0x000000000008e947 */ /* 0x001fec0003800000 */
[----:B-----5:R-:W-:-:S04]  /*3e70*/  FMUL.FTZ R116, R52, UR6 ;  /* 0x0000000634747c20 */ /* 0x020fc80008410000 */
[----:B------:R-:W-:-:S07]  /*3e80*/  @P0 FADD.FTZ R116, R48, R116 ;  /* 0x0000007430740221 */ /* 0x000fce0000010000 */
.L_x_46910:
[----:B------:R-:W-:Y:S05]  /*3e90*/  BSYNC B0 ;  /* 0x0000000000007941 */ /* 0x000fea0003800000 */
.L_x_46909:
[----:B------:R-:W-:Y:S04]  /*3ea0*/  BSSY B0, `(.L_x_46911) ;  /* 0x0000004000007945 */ /* 0x000fe80003800000 */
[----:B------:R-:W-:Y:S05]  /*3eb0*/  @!P6 BRA `(.L_x_46912) ;  /* 0x000000000008e947 */ /* 0x000fea0003800000 */
[----:B-----5:R-:W-:-:S04]  /*3ec0*/  FMUL.FTZ R117, R53, UR6 ;  /* 0x0000000635757c20 */ /* 0x020fc80008410000 */
[----:B------:R-:W-:-:S07]  /*3ed0*/  @P0 FADD.FTZ R117, R49, R117 ;  /* 0x0000007531750221 */ /* 0x000fce0000010000 */
.L_x_46912:
[----:B------:R-:W-:Y:S05]  /*3ee0*/  BSYNC B0 ;  /* 0x0000000000007941 */ /* 0x000fea0003800000 */
.L_x_46911:
[----:B------:R-:W-:Y:S04]  /*3ef0*/  BSSY B0, `(.L_x_46913) ;  /* 0x0000004000007945 */ /* 0x000fe80003800000 */
[----:B------:R-:W-:Y:S05]  /*3f00*/  @!P6 BRA `(.L_x_46914) ;  /* 0x000000000008e947 */ /* 0x000fea0003800000 */
[----:B-----5:R-:W-:-:S04]  /*3f10*/  FMUL.FTZ R118, R54, UR6 ;  /* 0x0000000636767c20 */ /* 0x020fc80008410000 */
[----:B------:R-:W-:-:S07]  /*3f20*/  @P0 FADD.FTZ R118, R50, R118 ;  /* 0x0000007632760221 */ /* 0x000fce0000010000 */
.L_x_46914:
[----:B------:R-:W-:Y:S05]  /*3f30*/  BSYNC B0 ;  /* 0x0000000000007941 */ /* 0x000fea0003800000 */
.L_x_46913:
[----:B------:R-:W-:Y:S04]  /*3f40*/  BSSY B0, `(.L_x_46915) ;  /* 0x0000004000007945 */ /* 0x000fe80003800000 */
[----:B------:R-:W-:Y:S05]  /*3f50*/  @!P6 BRA `(.L_x_46916) ;  /* 0x000000000008e947 */ /* 0x000fea0003800000 */
[----:B-----5:R-:W-:-:S04]  /*3f60*/  FMUL.FTZ R119, R55, UR6 ;  /* 0x0000000637777c20 */ /* 0x020fc80008410000 */
[----:B------:R-:W-:-:S07]  /*3f70*/  @P0 FADD.FTZ R119, R51, R119 ;  /* 0x0000007733770221 */ /* 0x000fce0000010000 */
.L_x_46916:
[----:B------:R-:W-:Y:S05]  /*3f80*/  BSYNC B0 ;  /* 0x0000000000007941 */ /* 0x000fea0003800000 */
.L_x_46915:
[----:B------:R-:W-:Y:S01]  /*3f90*/  FADD.FTZ R162, RZ, R56 ;  /* 0x00000038ffa27221 */ /* 0x000fe20000010000 */
[----:B------:R-:W-:Y:S01]  /*3fa0*/  IMAD.WIDE.U32 R160, R211, 0x10, R160 ;  /* 0x00000010d3a07825 */ /* 0x000fe200078e00a0 */
[----:B------:R-:W-:Y:S01]  /*3fb0*/  UMOV UR8, 0xffffffff ;  /* 0xffffffff00087882 */ /* 0x000fe20000000000 */
[----:B------:R-:W-:Y:S02]  /*3fc0*/  ISETP.NE.AND P0, PT, R206, RZ, PT ;  /* 0x000000ffce00720c */ /* 0x000fe40003f05270 */
[----:B------:R-:W-:Y:S01]  /*3fd0*/  FADD.FTZ R163, R162, R57 ;  /* 0x00000039a2a37221 */ /* 0x000fe20000010000 */
[----:B------:R-:W-:Y:S01]  /*3fe0*/  SHF.R.S32.HI R210, RZ, 0x1f, R205 ;  /* 0x0000001fffd27819 */ /* 0x000fe200000114cd */
        /* <DEDUP_REMOVED lines=213> */
.L_x_46932:
        /* <DEDUP_REMOVED lines=17> */
[----:B------:R-:W-:Y:S02]  /*4e50*/  IADD3 R209, R209, -0x1, RZ ;  /* 0xffffffffd1d17810 */ /* 0x000fe40007ffe0ff */
[----:B------:R-:W-:-:S03]  /*4e60*/  FSEL R161, R211, RZ, !P4 ;  /* 0x000000ffd3a17208 */ /* 0x000fc60006000000 */
[----:B------:R-:W-:Y:S02]  /*4e70*/  IMAD R160, R209, R208, RZ ;  /* 0x000000d0d1a07224 */ /* 0x000fe400078e02ff */
[C---:B------:R-:W-:Y:S01]  /*4e80*/  FADD.FTZ R163, -R161.reuse, R61 ;  /* 0x0000003da1a37221 */ /* 0x040fe20000010100 */
[C---:B------:R-:W-:Y:S01]  /*4e90*/  FADD.FTZ R162, -R161.reuse, R60 ;  /* 0x0000003ca1a27221 */ /* 0x040fe20000010100 */
[C---:B------:R-:W-:Y:S01]  /*4ea0*/  FADD.FTZ R63, -R161.reuse, R63 ;  /* 0x0000003fa13f7221 */ /* 0x040fe20000010100 */
[----:B------:R-:W-:Y:S01]  /*4eb0*/  SHF.R.S32.HI R61, RZ, 0x1f, R160 ;  /* 0x0000001fff3d7819 */ /* 0x000fe200000114a0 */
[C---:B------:R-:W-:Y:S01]  /*4ec0*/  FADD.FTZ R67, -R161.reuse, R67 ;  /* 0x00000043a1437221 */ /* 0x040fe20000010100 */
[C---:B------:R-:W-:Y:S01]  /*4ed0*/  FADD.FTZ R71, -R161.reuse, R71 ;  /* 0x00000047a1477221 */ /* 0x040fe20000010100 */
[----:B------:R-:W-:Y:S01]  /*4ee0*/  FADD.FTZ R75, -R161, R75 ;  /* 0x0000004ba14b7221 */ /* 0x000fe20000010100 */
[----:B------:R-:W-:Y:S01]  /*4ef0*/  LEA.HI R208, R61, R160, RZ, 0x2 ;  /* 0x000000a03dd07211 */ /* 0x000fe200078f10ff */
[----:B------:R-:W-:Y:S01]  /*4f00*/  FADD.FTZ R79, -R161, R79 ;  /* 0x0000004fa14f7221 */ /* 0x000fe20000010100 */
[----:B------:R-:W0:Y:S01]  /*4f10*/  LDC.64 R60, c[0x0][0x2b8] ;  /* 0x0000ae00ff3c7b82 */ /* 0x000e220000000a00 */
[C---:B------:R-:W-:Y:S01]  /*4f20*/  FMUL.FTZ R210, R207.reuse, R63 ;  /* 0x0000003fcfd27220 */ /* 0x040fe20000410000 */
[----:B------:R-:W-:Y:S01]  /*4f30*/  FMUL.FTZ R63, R207, R67 ;  /* 0x00000043cf3f7220 */ /* 0x000fe20000410000 */
[C---:B------:R-:W-:Y:S01]  /*4f40*/  FADD.FTZ R56, -R161.reuse, R56 ;  /* 0x00000038a1387221 */ /* 0x040fe20000010100 */
[C---:B------:R-:W-:Y:S01]  /*4f50*/  FADD.FTZ R57, -R161.reuse, R57 ;  /* 0x00000039a1397221 */ /* 0x040fe20000010100 */
[C---:B------:R-:W-:Y:S01]  /*4f60*/  FADD.FTZ R58, -R161.reuse, R58 ;  /* 0x0000003aa13a7221 */ /* 0x040fe20000010100 */
[C---:B------:R-:W-:Y:S01]  /*4f70*/  FADD.FTZ R59, -R161.reuse, R59 ;  /* 0x0000003ba13b7221 */ /* 0x040fe20000010100 */
[----:B------:R-:W-:Y:S01]  /*4f80*/  FADD.FTZ R65, -R161, R65 ;  /* 0x00000041a1417221 */ /* 0x000fe20000010100 */
[----:B------:R-:W-:Y:S01]  /*4f90*/  FMUL.FTZ R67, R207, R71 ;  /* 0x00000047cf437220 */ /* 0x000fe20000410000 */
[C---:B------:R-:W-:Y:S01]  /*4fa0*/  FADD.FTZ R68, -R161.reuse, R68 ;  /* 0x00000044a1447221 */ /* 0x040fe20000010100 */
[----:B------:R-:W-:Y:S01]  /*4fb0*/  FADD.FTZ R69, -R161, R69 ;  /* 0x00000045a1457221 */ /* 0x000fe20000010100 */
[----:B------:R-:W-:Y:S01]  /*4fc0*/  FMUL.FTZ R71, R207, R75 ;  /* 0x0000004bcf477220 */ /* 0x000fe20000410000 */
        /* <DEDUP_REMOVED lines=51> */
[----:B------:R-:W-:Y:S01]  /*5300*/  LEA.HI.SX32 R79, R208, R206, 0x1e ;  /* 0x000000ced04f7211 */ /* 0x000fe200078ff2ff */
        /* <DEDUP_REMOVED lines=16> */
[----:B------:R-:W-:-:S03]  /*5410*/  IADD3 R237, R79, 0x20, RZ ;  /* 0x000000204fed7810 */ /* 0x000fc60007ffe0ff */
[----:B------:R-:W-:Y:S01]  /*5420*/  FMUL.FTZ R162, R207, R162 ;  /* 0x000000a2cfa27220 */ /* 0x000fe20000410000 */
[----:B------:R-:W-:Y:S01]  /*5430*/  IADD3 R235, R79, 0x40, RZ ;  /* 0x000000404feb7810 */ /* 0x000fe20007ffe0ff */
[----:B------:R-:W-:Y:S01]  /*5440*/  FMUL.FTZ R163, R207, R163 ;  /* 0x000000a3cfa37220 */ /* 0x000fe20000410000 */
[----:B------:R0:W-:Y:S01]  /*5450*/  STG.E.128 desc[UR4][R76.64], R56 ;  /* 0x000000384c007986 */ /* 0x0001e2000c101d04 */
[----:B------:R-:W-:Y:S01]  /*5460*/  IADD3 R233, R79, 0x60, RZ ;  /* 0x000000604fe97810 */ /* 0x000fe20007ffe0ff */
[----:B------:R-:W-:Y:S01]  /*5470*/  FMUL.FTZ R62, R207, R62 ;  /* 0x0000003ecf3e7220 */ /* 0x000fe20000410000 */
        /* <DEDUP_REMOVED lines=11> */
[----:B------:R-:W-:Y:S01]  /*5530*/  IMAD.WIDE.U32 R236, R237, 0x10, R60 ;  /* 0x00000010edec7825 */ /* 0x000fe200078e003c */
[----:B------:R-:W-:-:S03]  /*5540*/  IADD3 R219, R79, 0x140, RZ ;  /* 0x000001404fdb7810 */ /* 0x000fc60007ffe0ff */
[----:B------:R-:W-:Y:S01]  /*5550*/  FFMA.FTZ R63, R193, R63, R27 ;  /* 0x0000003fc13f7223 */ /* 0x000fe2000001001b */
[----:B------:R-:W-:Y:S01]  /*5560*/  IADD3 R215, R79, 0x160, RZ ;  /* 0x000001604fd77810 */ /* 0x000fe20007ffe0ff */
[----:B------:R-:W-:Y:S01]  /*5570*/  IMAD.WIDE.U32 R234, R235, 0x10, R60 ;  /* 0x00000010ebea7825 */ /* 0x000fe200078e003c */
[----:B0-----:R-:W-:-:S03]  /*5580*/  IADD3 R57, R79, 0x1a0, RZ ;  /* 0x000001a04f397810 */ /* 0x001fc60007ffe0ff */
[----:B------:R-:W-:Y:S01]  /*5590*/  FFMA.FTZ R59, R197, R210, R29 ;  /* 0x000000d2c53b7223 */ /* 0x000fe2000001001d */
[----:B------:R-:W-:Y:S01]  /*55a0*/  IADD3 R213, R79, 0x180, RZ ;  /* 0x000001804fd57810 */ /* 0x000fe20007ffe0ff */
[----:B------:R-:W-:Y:S01]  /*55b0*/  IMAD.WIDE.U32 R232, R233, 0x10, R60 ;  /* 0x00000010e9e87825 */ /* 0x000fe200078e003c */
[----:B------:R-:W-:-:S03]  /*55c0*/  IADD3 R77, R79, 0x1c0, RZ ;  /* 0x000001c04f4d7810 */ /* 0x000fc60007ffe0ff */
[----:B------:R-:W-:Y:S01]  /*55d0*/  FFMA.FTZ R58, R198, R62, R156 ;  /* 0x0000003ec63a7223 */ /* 0x000fe2000001009c */
[----:B------:R-:W-:Y:S01]  /*55e0*/  IADD3 R217, R79, 0x1e0, RZ ;  /* 0x000001e04fd97810 */ /* 0x000fe20007ffe0ff */
[----:B------:R-:W-:-:S04]  /*55f0*/  IMAD.WIDE.U32 R78, R57, 0x10, R60 ;  /* 0x00000010394e7825 */ /* 0x000fc800078e003c */
[----:B------:R-:W-:Y:S01]  /*5600*/  FFMA.FTZ R57, R199, R163, R30 ;  /* 0x000000a3c7397223 */ /* 0x000fe2000001001e */
[----:B------:R-:W-:Y:S01]  /*5610*/  FFMA.FTZ R56, R200, R162, R157 ;  /* 0x000000a2c8387223 */ /* 0x000fe2000001009d */
[----:B------:R-:W-:Y:S01]  /*5620*/  FFMA.FTZ R62, R194, R66, R154 ;  /* 0x00000042c23e7223 */ /* 0x000fe2000001009a */
[----:B------:R-:W-:-:S04]  /*5630*/  IMAD.WIDE.U32 R230, R231, 0x10, R60 ;  /* 0x00000010e7e67825 */ /* 0x000fc800078e003c */
[C---:B------:R-:W-:Y:S01]  /*5640*/  FMUL.FTZ R80, R207.reuse, R80 ;  /* 0x00000050cf507220 */ /* 0x040fe20000410000 */
[C---:B------:R-:W-:Y:S01]  /*5650*/  FMUL.FTZ R81, R207.reuse, R81 ;  /* 0x00000051cf517220 */ /* 0x040fe20000410000 */
[----:B------:R-:W-:Y:S01]  /*5660*/  FMUL.FTZ R82, R207, R82 ;  /* 0x00000052cf527220 */ /* 0x000fe20000410000 */
[----:B------:R-:W-:-:S04]  /*5670*/  IMAD.WIDE.U32 R228, R229, 0x10, R60 ;  /* 0x00000010e5e47825 */ /* 0x000fc800078e003c */
[----:B------:R-:W-:Y:S01]  /*5680*/  FMUL.FTZ R83, R207, R83 ;  /* 0x00000053cf537220 */ /* 0x000fe20000410000 */
[----:B------:R-:W-:Y:S01]  /*5690*/  FFMA.FTZ R67, R189, R67, R25 ;  /* 0x00000043bd437223 */ /* 0x000fe20000010019 */
[----:B------:R-:W-:Y:S01]  /*56a0*/  FFMA.FTZ R66, R190, R70, R152 ;  /* 0x00000046be427223 */ /* 0x000fe20000010098 */
[----:B------:R-:W-:-:S04]  /*56b0*/  IMAD.WIDE.U32 R226, R227, 0x10, R60 ;  /* 0x00000010e3e27825 */ /* 0x000fc800078e003c */
[----:B------:R-:W-:Y:S01]  /*56c0*/  FFMA.FTZ R65, R191, R65, R26 ;  /* 0x00000041bf417223 */ /* 0x000fe2000001001a */
[C---:B------:R-:W-:Y:S01]  /*56d0*/  FMUL.FTZ R84, R207.reuse, R84 ;  /* 0x00000054cf547220 */ /* 0x040fe20000410000 */
[----:B------:R-:W-:Y:S01]  /*56e0*/  FMUL.FTZ R85, R207, R85 ;  /* 0x00000055cf557220 */ /* 0x000fe20000410000 */
[----:B------:R-:W-:-:S04]  /*56f0*/  IMAD.WIDE.U32 R224, R225, 0x10, R60 ;  /* 0x00000010e1e07825 */ /* 0x000fc800078e003c */
[C---:B------:R-:W-:Y:S01]  /*5700*/  FMUL.FTZ R86, R207.reuse, R86 ;  /* 0x00000056cf567220 */ /* 0x040fe20000410000 */
[----:B------:R-:W-:Y:S01]  /*5710*/  FMUL.FTZ R87, R207, R87 ;  /* 0x00000057cf577220 */ /* 0x000fe20000410000 */
[----:B------:R-:W-:Y:S01]  /*5720*/  FFMA.FTZ R71, R164, R71, R23 ;  /* 0x00000047a4477223 */ /* 0x000fe20000010017 */
        /* <DEDUP_REMOVED lines=14> */
[----:B------:R-:W-:Y:S01]  /*5810*/  FFMA.FTZ R72, R126, R72, R149 ;  /* 0x000000487e487223 */ /* 0x000fe20000010095 */
[----:B------:R-:W-:Y:S01]  /*5820*/  FMUL.FTZ R92, R207, R92 ;  /* 0x0000005ccf5c7220 */ /* 0x000fe20000410000 */
[----:B------:R-:W-:-:S04]  /*5830*/  IMAD.WIDE.U32 R212, R213, 0x10, R60 ;  /* 0x00000010d5d47825 */ /* 0x000fc800078e003c */
[C---:B------:R-:W-:Y:S01]  /*5840*/  FMUL.FTZ R93, R207.reuse, R93 ;  /* 0x0000005dcf5d7220 */ /* 0x040fe20000410000 */
[C---:B------:R-:W-:Y:S01]  /*5850*/  FMUL.FTZ R94, R207.reuse, R94 ;  /* 0x0000005ecf5e7220 */ /* 0x040fe20000410000 */
[----:B------:R-:W-:Y:S01]  /*5860*/  FMUL.FTZ R95, R207, R95 ;  /* 0x0000005fcf5f7220 */ /* 0x000fe20000410000 */
[--C-:B------:R-:W-:Y:S01]  /*5870*/  IMAD.WIDE.U32 R76, R77, 0x10, R60.reuse ;  /* 0x000000104d4c7825 */ /* 0x100fe200078e003c */
[----:B------:R0:W-:Y:S03]  /*5880*/  STG.E.128 desc[UR4][R236.64], R56 ;  /* 0x00000038ec007986 */ /* 0x0001e6000c101d04 */
[C---:B------:R-:W-:Y:S01]  /*5890*/  FMUL.FTZ R96, R207.reuse, R96 ;  /* 0x00000060cf607220 */ /* 0x040fe20000410000 */
[----:B------:R-:W-:Y:S01]  /*58a0*/  FMUL.FTZ R97, R207, R97 ;  /* 0x00000061cf617220 */ /* 0x000fe20000410000 */
[----:B------:R-:W-:-:S04]  /*58b0*/  IMAD.WIDE.U32 R216, R217, 0x10, R60 ;  /* 0x00000010d9d87825 */ /* 0x000fc800078e003c */
[----:B------:R-:W-:Y:S01]  /*58c0*/  FFMA.FTZ R61, R195, R161, R28 ;  /* 0x000000a1c33d7223 */ /* 0x000fe2000001001c */
[----:B------:R-:W-:Y:S01]  /*58d0*/  FFMA.FTZ R60, R196, R64, R155 ;  /* 0x00000040c43c7223 */ /* 0x000fe2000001009b */
[----:B------:R-:W-:Y:S01]  /*58e0*/  FFMA.FTZ R64, R192, R160, R153 ;  /* 0x000000a0c0407223 */ /* 0x000fe20000010099 */
[C---:B------:R-:W-:Y:S01]  /*58f0*/  FMUL.FTZ R98, R207.reuse, R98 ;  /* 0x00000062cf627220 */ /* 0x040fe20000410000 */
[C---:B------:R-:W-:Y:S01]  /*5900*/  FMUL.FTZ R99, R207.reuse, R99 ;  /* 0x00000063cf637220 */ /* 0x040fe20000410000 */
[C---:B------:R-:W-:Y:S01]  /*5910*/  FMUL.FTZ R100, R207.reuse, R100 ;  /* 0x00000064cf647220 */ /* 0x040fe20000410000 */
[----:B------:R1:W-:Y:S01]  /*5920*/  STG.E.128 desc[UR4][R234.64], R60 ;  /* 0x0000003cea007986 */ /* 0x0003e2000c101d04 */
[C---:B------:R-:W-:Y:S01]  /*5930*/  FMUL.FTZ R101, R207.reuse, R101 ;  /* 0x00000065cf657220 */ /* 0x040fe20000410000 */
[C---:B------:R-:W-:Y:S01]  /*5940*/  FMUL.FTZ R102, R207.reuse, R102 ;  /* 0x00000066cf667220 */ /* 0x040fe20000410000 */
[C---:B------:R-:W-:Y:S01]  /*5950*/  FMUL.FTZ R103, R207.reuse, R103 ;  /* 0x00000067cf677220 */ /* 0x040fe20000410000 */
[----:B------:R2:W-:Y:S01]  /*5960*/  STG.E.128 desc[UR4][R232.64], R64 ;  /* 0x00000040e8007986 */ /* 0x0005e2000c101d04 */
[C---:B------:R-:W-:Y:S01]  /*5970*/  FMUL.FTZ R104, R207.reuse, R104 ;  /* 0x00000068cf687220 */ /* 0x040fe20000410000 */
[C---:B------:R-:W-:Y:S01]  /*5980*/  FMUL.FTZ R105, R207.reuse, R105 ;  /* 0x00000069cf697220 */ /* 0x040fe20000410000 */
[----:B------:R-:W-:Y:S01]  /*5990*/  FMUL.FTZ R106, R207, R106 ;  /* 0x0000006acf6a7220 */ /* 0x000fe20000410000 */
[----:B0-----:R-:W-:Y:S01]  /*59a0*/  FFMA.FTZ R59, R168, R83, R19 ;  /* 0x00000053a83b7223 */ /* 0x001fe20000010013 */
[----:B------:R-:W-:Y:S01]  /*59b0*/  FFMA.FTZ R58, R123, R82, R146 ;  /* 0x000000527b3a7223 */ /* 0x000fe20000010092 */
[----:B------:R-:W-:Y:S01]  /*59c0*/  FFMA.FTZ R57, R167, R81, R20 ;  /* 0x00000051a7397223 */ /* 0x000fe20000010014 */
[----:B------:R-:W-:Y:S01]  /*59d0*/  FFMA.FTZ R56, R124, R80, R147 ;  /* 0x000000507c387223 */ /* 0x000fe20000010093 */
[----:B------:R0:W-:Y:S01]  /*59e0*/  STG.E.128 desc[UR4][R230.64], R68 ;  /* 0x00000044e6007986 */ /* 0x0001e2000c101d04 */
[C---:B------:R-:W-:Y:S01]  /*59f0*/  FMUL.FTZ R107, R207.reuse, R107 ;  /* 0x0000006bcf6b7220 */ /* 0x040fe20000410000 */
[C---:B------:R-:W-:Y:S01]  /*5a00*/  FMUL.FTZ R108, R207.reuse, R108 ;  /* 0x0000006ccf6c7220 */ /* 0x040fe20000410000 */
[C---:B------:R-:W-:Y:S01]  /*5a10*/  FMUL.FTZ R109, R207.reuse, R109 ;  /* 0x0000006dcf6d7220 */ /* 0x040fe20000410000 */
[----:B------:R3:W-:Y:S01]  /*5a20*/  STG.E.128 desc[UR4][R228.64], R72 ;  /* 0x00000048e4007986 */ /* 0x0007e2000c101d04 */
[----:B------:R-:W-:Y:S01]  /*5a30*/  FMUL.FTZ R110, R207, R110 ;  /* 0x0000006ecf6e7220 */ /* 0x000fe20000410000 */
[----:B-1----:R-:W-:Y:S01]  /*5a40*/  FFMA.FTZ R63, R170, R87, R17 ;  /* 0x00000057aa3f7223 */ /* 0x002fe20000010011 */
[----:B------:R-:W-:Y:S01]  /*5a50*/  FFMA.FTZ R62, R121, R86, R144 ;  /* 0x00000056793e7223 */ /* 0x000fe20000010090 */
[----:B------:R-:W-:Y:S01]  /*5a60*/  FFMA.FTZ R61, R169, R85, R18 ;  /* 0x00000055a93d7223 */ /* 0x000fe20000010012 */
[----:B------:R-:W-:Y:S01]  /*5a70*/  FFMA.FTZ R60, R122, R84, R145 ;  /* 0x000000547a3c7223 */ /* 0x000fe20000010091 */
[----:B--2---:R-:W-:Y:S01]  /*5a80*/  FFMA.FTZ R67, R172, R91, R15 ;  /* 0x0000005bac437223 */ /* 0x004fe2000001000f */
[----:B------:R-:W-:Y:S01]  /*5a90*/  FFMA.FTZ R66, R47, R90, R142 ;  /* 0x0000005a2f427223 */ /* 0x000fe2000001008e */
[----:B------:R-:W-:Y:S01]  /*5aa0*/  FFMA.FTZ R65, R171, R89, R16 ;  /* 0x00000059ab417223 */ /* 0x000fe20000010010 */
[----:B------:R-:W-:Y:S01]  /*5ab0*/  FFMA.FTZ R64, R120, R88, R143 ;  /* 0x0000005878407223 */ /* 0x000fe2000001008f */
        /* <DEDUP_REMOVED lines=12> */
[C---:B------:R-:W-:Y:S01]  /*5b80*/  FMUL.FTZ R115, R207.reuse, R115 ;  /* 0x00000073cf737220 */ /* 0x040fe20000410000 */
[----:B------:R0:W-:Y:S01]  /*5b90*/  STG.E.128 desc[UR4][R226.64], R56 ;  /* 0x00000038e2007986 */ /* 0x0001e2000c101d04 */
[C---:B------:R-:W-:Y:S01]  /*5ba0*/  FMUL.FTZ R116, R207.reuse, R116 ;  /* 0x00000074cf747220 */ /* 0x040fe20000410000 */
[C---:B------:R-:W-:Y:S01]  /*5bb0*/  FMUL.FTZ R117, R207.reuse, R117 ;  /* 0x00000075cf757220 */ /* 0x040fe20000410000 */
[C---:B------:R-:W-:Y:S01]  /*5bc0*/  FMUL.FTZ R118, R207.reuse, R118 ;  /* 0x00000076cf767220 */ /* 0x040fe20000410000 */
[----:B------:R-:W-:Y:S01]  /*5bd0*/  FMUL.FTZ R119, R207, R119 ;  /* 0x00000077cf777220 */ /* 0x000fe20000410000 */
[----:B------:R1:W-:Y:S04]  /*5be0*/  STG.E.128 desc[UR4][R224.64], R60 ;  /* 0x0000003ce0007986 */ /* 0x0003e8000c101d04 */
[----:B------:R2:W-:Y:S04]  /*5bf0*/  STG.E.128 desc[UR4][R222.64], R64 ;  /* 0x00000040de007986 */ /* 0x0005e8000c101d04 */
[----:B------:R3:W-:Y:S04]  /*5c00*/  STG.E.128 desc[UR4][R220.64], R68 ;  /* 0x00000044dc007986 */ /* 0x0007e8000c101d04 */
[----:B------:R4:W-:Y:S01]  /*5c10*/  STG.E.128 desc[UR4][R218.64], R72 ;  /* 0x00000048da007986 */ /* 0x0009e2000c101d04 */
[----:B0-----:R-:W-:Y:S01]  /*5c20*/  FFMA.FTZ R59, R178, R103, R9 ;  /* 0x00000067b23b7223 */ /* 0x001fe20000010009 */
[----:B------:R-:W-:Y:S01]  /*5c30*/  FFMA.FTZ R58, R41, R102, R136 ;  /* 0x00000066293a7223 */ /* 0x000fe20000010088 */
[----:B------:R-:W-:Y:S01]  /*5c40*/  FFMA.FTZ R57, R177, R101, R10 ;  /* 0x00000065b1397223 */ /* 0x000fe2000001000a */
[----:B------:R-:W-:Y:S01]  /*5c50*/  FFMA.FTZ R56, R42, R100, R137 ;  /* 0x000000642a387223 */ /* 0x000fe20000010089 */
        /* <DEDUP_REMOVED lines=8> */
[----:B---3--:R-:W-:Y:S01]  /*5ce0*/  FFMA.FTZ R71, R184, R115, R3 ;  /* 0x00000073b8477223 */ /* 0x008fe20000010003 */
[----:B------:R-:W-:Y:S01]  /*5cf0*/  FFMA.FTZ R70, R35, R114, R130 ;  /* 0x0000007223467223 */ /* 0x000fe20000010082 */
[----:B------:R-:W-:Y:S01]  /*5d00*/  FFMA.FTZ R69, R183, R113, R4 ;  /* 0x00000071b7457223 */ /* 0x000fe20000010004 */
[----:B------:R-:W-:Y:S01]  /*5d10*/  FFMA.FTZ R68, R36, R112, R131 ;  /* 0x0000007024447223 */ /* 0x000fe20000010083 */
[----:B----4-:R-:W-:Y:S01]  /*5d20*/  FFMA.FTZ R75, R186, R119, R0 ;  /* 0x00000077ba4b7223 */ /* 0x010fe20000010000 */
[----:B------:R-:W-:Y:S01]  /*5d30*/  FFMA.FTZ R74, R33, R118, R128 ;  /* 0x00000076214a7223 */ /* 0x000fe20000010080 */
[----:B------:R-:W-:Y:S01]  /*5d40*/  FFMA.FTZ R73, R185, R117, R2 ;  /* 0x00000075b9497223 */ /* 0x000fe20000010002 */
[----:B------:R-:W-:Y:S01]  /*5d50*/  FFMA.FTZ R72, R34, R116, R129 ;  /* 0x0000007422487223 */ /* 0x000fe20000010081 */
[----:B------:R0:W-:Y:S04]  /*5d60*/  STG.E.128 desc[UR4][R214.64], R56 ;  /* 0x00000038d6007986 */ /* 0x0001e8000c101d04 */
[----:B------:R0:W-:Y:S04]  /*5d70*/  STG.E.128 desc[UR4][R212.64], R60 ;  /* 0x0000003cd4007986 */ /* 0x0001e8000c101d04 */
[----:B------:R0:W-:Y:S04]  /*5d80*/  STG.E.128 desc[UR4][R78.64], R64 ;  /* 0x000000404e007986 */ /* 0x0001e8000c101d04 */
[----:B------:R0:W-:Y:S04]  /*5d90*/  STG.E.128 desc[UR4][R76.64], R68 ;  /* 0x000000444c007986 */ /* 0x0001e8000c101d04 */
[----:B------:R0:W-:Y:S02]  /*5da0*/  STG.E.128 desc[UR4][R216.64], R72 ;  /* 0x00000048d8007986 */ /* 0x0001e4000c101d04 */
.L_x_46919:
[----:B------:R-:W-:Y:S05]  /*5db0*/  BSYNC B0 ;  /* 0x0000000000007941 */ /* 0x000fea0003800000 */
.L_x_46918:
[----:B0-----:R-:W0:Y:S02]  /*5dc0*/  LDC.64 R56, c[0x0][0x210] ;  /* 0x00008400ff387b82 */ /* 0x001e240000000a00 */
[----:B0-----:R-:W-:-:S04]  /*5dd0*/  LEA R205, R56, R205, 0x2 ;  /* 0x000000cd38cd7211 */ /* 0x001fc800078e10ff */
[----:B------:R-:W-:-:S13]  /*5de0*/  ISETP.GE.AND P0, PT, R205, R57, PT ;  /* 0x00000039cd00720c */ /* 0x000fda0003f06270 */
[----:B------:R-:W-:Y:S05]  /*5df0*/  @!P0 BRA `(.L_x_46920) ;  /* 0xffffffb400988947 */ /* 0x000fea000383ffff */
[----:B------:R-:W-:Y:S05]  /*5e00*/  EXIT ;  /* 0x000000000000794d */ /* 0x000fea0003800000 */
.L_x_46917:
        /* <DEDUP_REMOVED lines=8> */
.L_x_46922:
[----:B------:R-:W-:Y:S05]  /*5e90*/  BSYNC B0 ;  /* 0x0000000000007941 */ /* 0x000fea0003800000 */
.L_x_46921:
        /* <DEDUP_REMOVED lines=9> */
.L_x_46923:
[----:B------:R-:W-:Y:S01]  /*5f30*/  HFMA2.MMA R216, -RZ, RZ, 0, 2.384185791015625e-07 ;  /* 0x00000004ffd87435 */ /* 0x000fe200000001ff */
[----:B------:R-:W-:-:S05]  /*5f40*/  MOV R160, R215 ;  /* 0x000000d700a07202 */ /* 0x000fca0000000f00 */
[----:B------:R-:W-:-:S05]  /*5f50*/  FADD.FTZ R163, R161, R160 ;  /* 0x000000a0a1a37221 */ /* 0x000fca0000010000 */
[----:B------:R-:W-:-:S07]  /*5f60*/  MOV R217, R163 ;  /* 0x000000a300d97202 */ /* 0x000fce0000000f00 */
[----:B------:R-:W-:Y:S05]  /*5f70*/  WARPSYNC.COLLECTIVE R214, `(.L_x_46924) ;  /* 0x00000000d6087348 */ /* 0x000fea0003c00000 */
[----:B------:R0:W1:Y:S02]  /*5f80*/  SHFL.BFLY P1, R215, R217, R216, R219 ;  /* 0x0c0000d8d9d77389 */ /* 0x00006400000200db */
[----:B01----:R-:W-:Y:S01]  /*5f90*/  ENDCOLLECTIVE ;  /* 0x000000000000791b */ /* 0x003fe20003800000 */
.L_x_46924:
[----:B------:R-:W-:Y:S01]  /*5fa0*/  HFMA2.MMA R216, -RZ, RZ, 0, 4.76837158203125e-07 ;  /* 0x00000008ffd87435 */ /* 0x000fe200000001ff */
[----:B------:R-:W-:-:S05]  /*5fb0*/  MOV R160, R215 ;  /* 0x000000d700a07202 */ /* 0x000fca0000000f00 */
[----:B------:R-:W-:-:S05]  /*5fc0*/  FADD.FTZ R212, R163, R160 ;  /* 0x000000a0a3d47221 */ /* 0x000fca0000010000 */
[----:B------:R-:W-:-:S07]  /*5fd0*/  MOV R217, R212 ;  /* 0x000000d400d97202 */ /* 0x000fce0000000f00 */
[----:B------:R-:W-:Y:S05]  /*5fe0*/  WARPSYNC.COLLECTIVE R214, `(.L_x_46925) ;  /* 0x00000000d6087348 */ /* 0x000fea0003c00000 */
[----:B------:R0:W1:Y:S02]  /*5ff0*/  SHFL.BFLY P1, R215, R217, R216, R219 ;  /* 0x0c0000d8d9d77389 */ /* 0x00006400000200db */
[----:B01----:R-:W-:Y:S01]  /*6000*/  ENDCOLLECTIVE ;  /* 0x000000000000791b */ /* 0x003fe20003800000 */
.L_x_46925:
        /* <DEDUP_REMOVED lines=8> */
.L_x_46926:
        /* <DEDUP_REMOVED lines=136> */
.L_x_46927:
[----:B------:R-:W-:Y:S01]  /*6910*/  HFMA2.MMA R216, -RZ, RZ, 0, 1.1920928955078125e-07 ;  /* 0x00000002ffd87435 */ /* 0x000fe200000001ff */
[----:B------:R-:W-:-:S05]  /*6920*/  MOV R161, R215 ;  /* 0x000000d700a17202 */ /* 0x000fca0000000f00 */
[----:B------:R-:W-:-:S05]  /*6930*/  FADD.FTZ R161, R160, R161 ;  /* 0x000000a1a0a17221 */ /* 0x000fca0000010000 */
[----:B------:R-:W-:-:S07]  /*6940*/  MOV R217, R161 ;  /* 0x000000a100d97202 */ /* 0x000fce0000000f00 */
[----:B------:R-:W-:Y:S05]  /*6950*/  WARPSYNC.COLLECTIVE R214, `(.L_x_46928) ;  /* 0x00000000d6087348 */ /* 0x000fea0003c00000 */
[----:B------:R0:W1:Y:S02]  /*6960*/  SHFL.BFLY P1, R215, R217, R216, R219 ;  /* 0x0c0000d8d9d77389 */ /* 0x00006400000200db */
[----:B01----:R-:W-:Y:S01]  /*6970*/  ENDCOLLECTIVE ;  /* 0x000000000000791b */ /* 0x003fe20003800000 */
.L_x_46928:
[----:B------:R-:W-:Y:S01]  /*6980*/  HFMA2.MMA R216, -RZ, RZ, 0, 2.384185791015625e-07 ;  /* 0x00000004ffd87435 */ /* 0x000fe200000001ff */
[----:B------:R-:W-:-:S05]  /*6990*/  MOV R162, R215 ;  /* 0x000000d700a27202 */ /* 0x000fca0000000f00 */
[----:B------:R-:W-:-:S05]  /*69a0*/  FADD.FTZ R162, R161, R162 ;  /* 0x000000a2a1a27221 */ /* 0x000fca0000010000 */
[----:B------:R-:W-:-:S07]  /*69b0*/  MOV R217, R162 ;  /* 0x000000a200d97202 */ /* 0x000fce0000000f00 */
[----:B------:R-:W-:Y:S05]  /*69c0*/  WARPSYNC.COLLECTIVE R214, `(.L_x_46929) ;  /* 0x00000000d6087348 */ /* 0x000fea0003c00000 */
[----:B------:R0:W1:Y:S02]  /*69d0*/  SHFL.BFLY P1, R215, R217, R216, R219 ;  /* 0x0c0000d8d9d77389 */ /* 0x00006400000200db */
[----:B01----:R-:W-:Y:S01]  /*69e0*/  ENDCOLLECTIVE ;  /* 0x000000000000791b */ /* 0x003fe20003800000 */
.L_x_46929:
[----:B------:R-:W-:Y:S01]  /*69f0*/  HFMA2.MMA R216, -RZ, RZ, 0, 4.76837158203125e-07 ;  /* 0x00000008ffd87435 */ /* 0x000fe200000001ff */
[----:B------:R-:W-:-:S05]  /*6a00*/  MOV R163, R215 ;  /* 0x000000d700a37202 */ /* 0x000fca0000000f00 */
[----:B------:R-:W-:-:S05]  /*6a10*/  FADD.FTZ R163, R162, R163 ;  /* 0x000000a3a2a37221 */ /* 0x000fca0000010000 */
[----:B------:R-:W-:-:S07]  /*6a20*/  MOV R217, R163 ;  /* 0x000000a300d97202 */ /* 0x000fce0000000f00 */
[----:B------:R-:W-:Y:S05]  /*6a30*/  WARPSYNC.COLLECTIVE R214, `(.L_x_46930) ;  /* 0x00000000d6087348 */ /* 0x000fea0003c00000 */
[----:B------:R0:W1:Y:S02]  /*6a40*/  SHFL.BFLY P1, R215, R217, R216, R219 ;  /* 0x0c0000d8d9d77389 */ /* 0x00006400000200db */
[----:B01----:R-:W-:Y:S01]  /*6a50*/  ENDCOLLECTIVE ;  /* 0x000000000000791b */ /* 0x003fe20003800000 */
.L_x_46930:
[----:B------:R-:W-:Y:S01]  /*6a60*/  HFMA2.MMA R216, -RZ, RZ, 0, 9.5367431640625e-07 ;  /* 0x00000010ffd87435 */ /* 0x000fe200000001ff */
[----:B------:R-:W-:-:S05]  /*6a70*/  MOV R212, R215 ;  /* 0x000000d700d47202 */ /* 0x000fca0000000f00 */
[----:B------:R-:W-:-:S05]  /*6a80*/  FADD.FTZ R212, R163, R212 ;  /* 0x000000d4a3d47221 */ /* 0x000fca0000010000 */
[----:B------:R-:W-:-:S07]  /*6a90*/  MOV R217, R212 ;  /* 0x000000d400d97202 */ /* 0x000fce0000000f00 */
[----:B------:R-:W-:Y:S05]  /*6aa0*/  WARPSYNC.COLLECTIVE R214, `(.L_x_46931) ;  /* 0x00000000d6087348 */ /* 0x000fea0003c00000 */
[----:B------:R0:W1:Y:S02]  /*6ab0*/  SHFL.BFLY P1, R215, R217, R216, R219 ;  /* 0x0c0000d8d9d77389 */ /* 0x00006400000200db */
[----:B01----:R-:W-:Y:S01]  /*6ac0*/  ENDCOLLECTIVE ;  /* 0x000000000000791b */ /* 0x003fe20003800000 */
.L_x_46931:
[----:B------:R-:W-:Y:S01]  /*6ad0*/  MOV R213, R215 ;  /* 0x000000d700d57202 */ /* 0x000fe20000000f00 */
[----:B------:R-:W-:Y:S06]  /*6ae0*/  BRA `(.L_x_46932) ;  /* 0xffffffe000947947 */ /* 0x000fec000383ffff */
.L_x_46933:
        /* <DEDUP_REMOVED lines=9> */
.L_x_58451:


//--------------------- .text._ZN10layer_norm13ln_fwd_kernelINS_13Kernel_traitsI6__halfffffjLj2048ELj1ELj4ELj1ELj16ENS_18Kernel_traits_baseILj2048ES2_ffffjLj128EEEEELb0ELb1ELb0ELb0EEEvNS_9FwdParamsE --------------------------
	.section	.text._ZN10layer_norm13ln_fwd_kernelINS_13Kernel_traitsI6__halfffffjLj2048ELj1ELj4ELj1ELj16ENS_18Kernel_traits_baseILj2048ES2_ffffjLj128EEEEELb0ELb1ELb0ELb0EEEvNS_9FwdParamsE,"ax",@progbits
	.align	128
        .global         _ZN10layer_norm13ln_fwd_kernelINS_13Kernel_traitsI6__halfffffjLj2048ELj1ELj4ELj1ELj16ENS_18Kernel_traits_baseILj2048ES2_ffffjLj128EEEEELb0ELb1ELb0ELb0EEEvNS_9FwdParamsE
        .type           _ZN10layer_norm13ln_fwd_kernelINS_13Kernel_traitsI6__halfffffjLj2048ELj1ELj4ELj1ELj16ENS_18Kernel_traits_baseILj2048ES2_ffffjLj128EEEEELb0ELb1ELb0ELb0EEEvNS_9FwdParamsE,@function
        .size           _ZN10layer_norm13ln_fwd_kernelINS_13Kernel_traitsI6__halfffffjLj2048ELj1ELj4ELj1ELj16ENS_18Kernel_traits_baseILj2048ES2_ffffjLj128EEEEELb0ELb1ELb0ELb0EEEvNS_9FwdParamsE,(.L_x_58452 - _ZN10layer_norm13ln_fwd_kernelINS_13Kernel_traitsI6__halfffffjLj2048ELj1ELj4ELj1ELj16ENS_18Kernel_traits_baseILj2048ES2_ffffjLj128EEEEELb0ELb1ELb0ELb0EEEvNS_9FwdParamsE)
        .other          _ZN10layer_norm13ln_fwd_kernelINS_13Kernel_traitsI6__halfffffjLj2048ELj1ELj4ELj1ELj16ENS_18Kernel_traits_baseILj2048ES2_ffffjLj128EEEEELb0ELb1ELb0ELb0EEEvNS_9FwdParamsE,@"STO_CUDA_ENTRY STV_DEFAULT"
_ZN10layer_norm13ln_fwd_kernelINS_13Kernel_traitsI6__halfffffjLj2048ELj1ELj4ELj1ELj16ENS_18Kernel_traits_baseILj2048ES2_ffffjLj128EEEEELb0ELb1ELb0ELb0EEEvNS_9FwdParamsE:
.text._ZN10layer_norm13ln_fwd_kernelINS_13Kernel_traitsI6__halfffffjLj2048ELj1ELj4ELj1ELj16ENS_18Kernel_traits_baseILj2048ES2_ffffjLj128EEEEELb0ELb1ELb0ELb0EEEvNS_9FwdParamsE:
        /* <DEDUP_REMOVED lines=35> */
[----:B------:R0:W5:Y:S02]  /*0230*/  @P0 LDG.E.64 R78, desc[UR4][R2.64] ;  /* 0x00000004024e0981 */ /* 0x000164000c1e1b00 */
[----:B------:R-:W-:-:S03]  /*0240*/  LEA.HI.X R5, R17, UR7, RZ, 0x3, P2 ;  /* 0x0000000711057c11 */ /* 0x000fc600090f1cff */
[----:B------:R-:W5:Y:S04]  /*0250*/  LDG.E.64 R54, desc[UR4][R54.64] ;  /* 0x0000000436367981 */ /* 0x000f68000c1e1b00 */
[----:B------:R0:W5:Y:S01]  /*0260*/  LDG.E.64 R60, desc[UR4][R4.64] ;  /* 0x00000004043c7981 */ /* 0x000162000c1e1b00 */
[----:B------:R-:W-:Y:S02]  /*0270*/  LOP3.LUT R17, R17, 0x20, RZ, 0xfc, !PT ;  /* 0x0000002011117812 */ /* 0x000fe400078efcff */
[----:B0-----:R-:W-:-:S07]  /*0280*/  @!P0 CS2R R78, SRZ ;  /* 0x00000000004e8805 */ /* 0x001fce000001ff00 */
.L_x_46935:
[----:B------:R-:W-:Y:S05]  /*0290*/  BSYNC B0 ;  /* 0x0000000000007941 */ /* 0x000fea0003800000 */
.L_x_46934:
        /* <DEDUP_REMOVED lines=12> */
[C---:B------:R-:W-:Y:S02]  /*0360*/  LEA.HI.X R5, R17.reuse, UR7, RZ, 0x3, P2 ;  /* 0x0000000711057c11 */ /* 0x040fe400090f1cff */
[----:B------:R0:W5:Y:S04]  /*0370*/  LDG.E.64 R52, desc[UR4][R6.64] ;  /* 0x0000000406347981 */ /* 0x000168000c1e1b00 */
[----:B------:R0:W5:Y:S01]  /*0380*/  LDG.E.64 R70, desc[UR4][R4.64] ;  /* 0x0000000404467981 */ /* 0x000162000c1e1b00 */
[----:B------:R-:W-:-:S02]  /*0390*/  IADD3 R17, R17, 0x20, RZ ;  /* 0x0000002011117810 */ /* 0x000fc40007ffe0ff */
[----:B0-----:R-:W-:-:S07]  /*03a0*/  @!P0 CS2R R72, SRZ ;  /* 0x0000000000488805 */ /* 0x001fce000001ff00 */
.L_x_46937:
[----:B------:R-:W-:Y:S05]  /*03b0*/  BSYNC B0 ;  /* 0x0000000000007941 */ /* 0x000fea0003800000 */
.L_x_46936:
        /* <DEDUP_REMOVED lines=17> */
.L_x_46939:
[----:B------:R-:W-:Y:S05]  /*04d0*/  BSYNC B0 ;  /* 0x0000000000007941 */ /* 0x000fea0003800000 */
.L_x_46938:
        /* <DEDUP_REMOVED lines=17> */
.L_x_46941:
[----:B------:R-:W-:Y:S05]  /*05f0*/  BSYNC B0 ;  /* 0x0000000000007941 */ /* 0x000fea0003800000 */
.L_x_46940:
        /* <DEDUP_REMOVED lines=17> */
.L_x_46943:
[----:B------:R-:W-:Y:S05]  /*0710*/  BSYNC B0 ;  /* 0x0000000000007941 */ /* 0x000fea0003800000 */
.L_x_46942:
        /* <DEDUP_REMOVED lines=10> */
[----:B------:R-:W-:-:S03]  /*07c0*/  ISETP.NE.U32.AND P0, PT, RZ, UR6, PT ;  /* 0x00000006ff007c0c */ /* 0x000fc6000bf05070 */
[----:B------:R1:W5:Y:S01]  /*07d0*/  LDG.E.64 R106, desc[UR4][R4.64] ;  /* 0x00000004046a7981 */ /* 0x000362000c1e1b00 */
[----:B------:R-:W-:-:S13]  /*07e0*/  ISETP.NE.AND.EX P0, PT, RZ, UR7, PT, P0 ;  /* 0x00000007ff007c0c */ /* 0x000fda000bf05300 */
[----:B------:R-:W-:-:S04]  /*07f0*/  @P0 LEA R2, P2, R17, UR6, 0x3 ;  /* 0x0000000611020c11 */ /* 0x000fc8000f8418ff */
[C---:B------:R-:W-:Y:S01]  /*0800*/  @P0 LEA.HI.X R3, R17.reuse, UR7, RZ, 0x3, P2 ;  /* 0x0000000711030c11 */ /* 0x040fe200090f1cff */
[----:B0-----:R-:W-:-:S04]  /*0810*/  IMAD.WIDE.U32 R6, R17, 0x8, R6 ;  /* 0x0000000811067825 */ /* 0x001fc800078e0006 */
[----:B------:R1:W5:Y:S04]  /*0820*/  @P0 LDG.E.64 R62, desc[UR4][R2.64] ;  /* 0x00000004023e0981 */ /* 0x000368000c1e1b00 */
[----:B------:R1:W5:Y:S01]  /*0830*/  LDG.E.64 R34, desc[UR4][R6.64] ;  /* 0x0000000406227981 */ /* 0x000362000c1e1b00 */
[----:B------:R-:W-:Y:S02]  /*0840*/  IADD3 R17, R17, 0x20, RZ ;  /* 0x0000002011117810 */ /* 0x000fe40007ffe0ff */
[----:B-1----:R-:W-:-:S07]  /*0850*/  @!P0 CS2R R62, SRZ ;  /* 0x00000000003e8805 */ /* 0x002fce000001ff00 */
.L_x_46945:
[----:B------:R-:W-:Y:S05]  /*0860*/  BSYNC B0 ;  /* 0x0000000000007941 */ /* 0x000fea0003800000 */
.L_x_46944:
        /* <DEDUP_REMOVED lines=22> */
.L_x_46947:
[----:B------:R-:W-:Y:S05]  /*09d0*/  BSYNC B0 ;  /* 0x0000000000007941 */ /* 0x000fea0003800000 */
.L_x_46946:
        /* <DEDUP_REMOVED lines=20> */
.L_x_46949:
[----:B------:R-:W-:Y:S05]  /*0b20*/  BSYNC B0 ;  /* 0x0000000000007941 */ /* 0x000fea0003800000 */
.L_x_46948:
        /* <DEDUP_REMOVED lines=20> */
.L_x_46951:
[----:B------:R-:W-:Y:S05]  /*0c70*/  BSYNC B0 ;  /* 0x0000000000007941 */ /* 0x000fea0003800000 */
.L_x_46950:
        /* <DEDUP_REMOVED lines=20> */
.L_x_46953:
[----:B------:R-:W-:Y:S05]  /*0dc0*/  BSYNC B0 ;  /* 0x0000000000007941 */ /* 0x000fea0003800000 */
.L_x_46952:
        /* <DEDUP_REMOVED lines=20> */
.L_x_46955:
[----:B------:R-:W-:Y:S05]  /*0f10*/  BSYNC B0 ;  /* 0x0000000000007941 */ /* 0x000fea0003800000 */
.L_x_46954:
        /* <DEDUP_REMOVED lines=20> */
.L_x_46957:
[----:B------:R-:W-:Y:S05]  /*1060*/  BSYNC B0 ;  /* 0x0000000000007941 */ /* 0x000fea0003800000 */
.L_x_46956:
        /* <DEDUP_REMOVED lines=20> */
.L_x_46959:
[----:B------:R-:W-:Y:S05]  /*11b0*/  BSYNC B0 ;  /* 0x0000000000007941 */ /* 0x000fea0003800000 */
.L_x_46958:
        /* <DEDUP_REMOVED lines=18> */
[----:B------:R-:W-:Y:S02]  /*12e0*/  IADD3 R17, R17, 0x20, RZ ;  /* 0x0000002011117810 */ /* 0x000fe40007ffe0ff */
[----:B0-----:R-:W-:-:S07]  /*12f0*/  @!P0 CS2R R4, SRZ ;  /* 0x0000000000048805 */ /* 0x001fce000001ff00 */
.L_x_46961:
[----:B------:R-:W-:Y:S05]  /*1300*/  BSYNC B0 ;  /* 0x0000000000007941 */ /* 0x000fea0003800000 */
.L_x_46960:
        /* <DEDUP_REMOVED lines=20> */
.L_x_46963:
[----:B------:R-:W-:Y:S05]  /*1450*/  BSYNC B0 ;  /* 0x0000000000007941 */ /* 0x000fea0003800000 */
.L_x_46962:
        /* <DEDUP_REMOVED lines=17> */
[----:B------:R0:W5:Y:S02]  /*1570*/  LDG.E.64 R126, desc[UR4][R58.64] ;  /* 0x000000043a7e7981 */ /* 0x000164000c1e1b00 */
[----:B0-----:R-:W-:-:S07]  /*1580*/  @!P0 CS2R R18, SRZ ;  /* 0x0000000000128805 */ /* 0x001fce000001ff00 */
.L_x_46965:
[----:B------:R-:W-:Y:S05]  /*1590*/  BSYNC B0 ;  /* 0x0000000000007941 */ /* 0x000fea0003800000 */
.L_x_46964:
        /* <DEDUP_REMOVED lines=21> */
[--C-:B------:R-:W-:Y:S01]  /*16f0*/  SHF.R.U64 R153, R46, 0x10, R47.reuse ;  /* 0x000000102e997819 */ /* 0x100fe2000000122f */
[----:B------:R-:W-:Y:S01]  /*1700*/  ULDC.64 UR6, c[0x0][0x270] ;  /* 0x00009c0000067ab9 */ /* 0x000fe20000000a00 */
[----:B------:R-:W-:Y:S01]  /*1710*/  SHF.R.U32.HI R149, RZ, 0x10, R47 ;  /* 0x00000010ff957819 */ /* 0x000fe2000001162f */
[----:B------:R-:W-:Y:S01]  /*1720*/  UISETP.NE.U32.AND UP0, UPT, UR6, URZ, UPT ;  /* 0x0000003f0600728c */ /* 0x000fe2000bf05070 */
[----:B------:R-:W-:Y:S01]  /*1730*/  SHF.R.U64 R45, R10, 0x10, R11 ;  /* 0x000000100a2d7819 */ /* 0x000fe2000000120b */
[----:B------:R-:W-:Y:S01]  /*1740*/  HADD2.F32 R10, -RZ, R9.H0_H0 ;  /* 0x20000009ff0a7230 */ /* 0x000fe20000004100 */
[----:B------:R-:W-:Y:S01]  /*1750*/  MOV R102, R60 ;  /* 0x0000003c00667202 */ /* 0x000fe20000000f00 */
[----:B------:R-:W-:Y:S01]  /*1760*/  ULDC.U8 UR6, c[0x0][0x2a0] ;  /* 0x0000a80000067ab9 */ /* 0x000fe20000000000 */
        /* <DEDUP_REMOVED lines=64> */
[----:B------:R-:W-:Y:S01]  /*1b70*/  SHF.R.U64 R165, R62, 0x10, R63 ;  /* 0x000000103ea57819 */ /* 0x000fe2000000123f */
[----:B------:R-:W-:Y:S01]  /*1b80*/  HADD2.F32 R62, -RZ, R101.H0_H0 ;  /* 0x20000065ff3e7230 */ /* 0x000fe20000004100 */
[----:B------:R0:W-:Y:S01]  /*1b90*/  STL [R1+0x4c], R19 ;  /* 0x00004c1301007387 */ /* 0x0001e20000100800 */
[----:B------:R-:W-:Y:S01]  /*1ba0*/  MOV R90, R74 ;  /* 0x0000004a005a7202 */ /* 0x000fe20000000f00 */
[----:B------:R-:W-:Y:S01]  /*1bb0*/  HADD2.F32 R215, -RZ, R215.H0_H0 ;  /* 0x200000d7ffd77230 */ /* 0x000fe20000004100 */
[----:B------:R-:W-:Y:S01]  /*1bc0*/  MOV R86, R76 ;  /* 0x0000004c00567202 */ /* 0x000fe20000000f00 */
[----:B------:R1:W-:Y:S01]  /*1bd0*/  STL [R1+0x48], R18 ;  /* 0x0000481201007387 */ /* 0x0003e20000100800 */
[----:B------:R-:W-:Y:S01]  /*1be0*/  SHF.R.U64 R82, R76, 0x10, R77 ;  /* 0x000000104c527819 */ /* 0x000fe2000000124d */
[----:B------:R-:W-:Y:S01]  /*1bf0*/  HADD2.F32 R214, -RZ, R61.H0_H0 ;  /* 0x2000003dffd67230 */ /* 0x000fe20000004100 */
[--C-:B------:R-:W-:Y:S01]  /*1c00*/  SHF.R.U64 R206, R54, 0x10, R55.reuse ;  /* 0x0000001036ce7819 */ /* 0x100fe20000001237 */
[----:B------:R2:W-:Y:S01]  /*1c10*/  STL [R1+0x44], R62 ;  /* 0x0000443e01007387 */ /* 0x0005e20000100800 */
[----:B------:R-:W-:Y:S01]  /*1c20*/  MOV R57, R55 ;  /* 0x0000003700397202 */ /* 0x000fe20000000f00 */
[----:B0-----:R-:W-:Y:S01]  /*1c30*/  HADD2.F32 R19, -RZ, R96.H0_H0 ;  /* 0x20000060ff137230 */ /* 0x001fe20000004100 */
[----:B------:R-:W-:Y:S01]  /*1c40*/  SHF.R.U32.HI R202, RZ, 0x10, R55 ;  /* 0x00000010ffca7819 */ /* 0x000fe20000011637 */
[----:B------:R-:W-:Y:S01]  /*1c50*/  HADD2.F32 R213, -RZ, R213.H0_H0 ;  /* 0x200000d5ffd57230 */ /* 0x000fe20000004100 */
[----:B------:R-:W-:Y:S01]  /*1c60*/  MOV R95, R77 ;  /* 0x0000004d005f7202 */ /* 0x000fe20000000f00 */
[----:B-1----:R-:W-:Y:S01]  /*1c70*/  HADD2.F32 R18, -RZ, R98.H0_H0 ;  /* 0x20000062ff127230 */ /* 0x002fe20000004100 */
[----:B------:R0:W-:Y:S01]  /*1c80*/  STL [R1+0x40], R19 ;  /* 0x0000401301007387 */ /* 0x0001e20000100800 */
[--C-:B------:R-:W-:Y:S01]  /*1c90*/  SHF.R.U64 R198, R52, 0x10, R53.reuse ;  /* 0x0000001034c67819 */ /* 0x100fe20000001235 */
[----:B------:R-:W-:Y:S01]  /*1ca0*/  HADD2.F32 R212, -RZ, R212.H0_H0 ;  /* 0x200000d4ffd47230 */ /* 0x000fe20000004100 */
[----:B------:R-:W-:Y:S01]  /*1cb0*/  MOV R55, R53 ;  /* 0x0000003500377202 */ /* 0x000fe20000000f00 */
[----:B--2---:R-:W-:Y:S01]  /*1cc0*/  HADD2.F32 R62, -RZ, R94.H0_H0 ;  /* 0x2000005eff3e7230 */ /* 0x004fe20000004100 */
[----:B------:R1:W-:Y:S01]  /*1cd0*/  STL [R1+0x3c], R18 ;  /* 0x00003c1201007387 */ /* 0x0003e20000100800 */
[----:B------:R-:W-:Y:S01]  /*1ce0*/  SHF.R.U32.HI R194, RZ, 0x10, R53 ;  /* 0x00000010ffc27819 */ /* 0x000fe20000011635 */
[----:B------:R-:W-:Y:S01]  /*1cf0*/  HADD2.F32 R211, -RZ, R211.H0_H0 ;  /* 0x200000d3ffd37230 */ /* 0x000fe20000004100 */
[----:B------:R-:W-:Y:S01]  /*1d00*/  SHF.R.U32.HI R80, RZ, 0x10, R77 ;  /* 0x00000010ff507819 */ /* 0x000fe2000001164d */
[----:B------:R2:W-:Y:S01]  /*1d10*/  STL [R1+0x38], R62 ;  /* 0x0000383e01007387 */ /* 0x0005e20000100800 */
[----:B0-----:R-:W-:Y:S01]  /*1d20*/  HADD2.F32 R19, -RZ, R99.H0_H0 ;  /* 0x20000063ff137230 */ /* 0x001fe20000004100 */
[--C-:B------:R-:W-:Y:S01]  /*1d30*/  SHF.R.U64 R190, R50, 0x10, R51.reuse ;  /* 0x0000001032be7819 */ /* 0x100fe20000001233 */
[----:B------:R-:W-:Y:S01]  /*1d40*/  HADD2.F32 R210, -RZ, R59.H0_H0 ;  /* 0x2000003bffd27230 */ /* 0x000fe20000004100 */
[----:B------:R-:W-:Y:S01]  /*1d50*/  MOV R53, R51 ;  /* 0x0000003300357202 */ /* 0x000fe20000000f00 */
[----:B------:R-:W-:Y:S01]  /*1d60*/  HADD2.F32 R209, -RZ, R209.H0_H0 ;  /* 0x200000d1ffd17230 */ /* 0x000fe20000004100 */
[----:B------:R0:W-:Y:S01]  /*1d70*/  STL [R1+0x34], R19 ;  /* 0x0000341301007387 */ /* 0x0001e20000100800 */
[----:B-1----:R-:W-:Y:S01]  /*1d80*/  HADD2.F32 R18, -RZ, R92.H0_H0 ;  /* 0x2000005cff127230 */ /* 0x002fe20000004100 */
[----:B------:R-:W-:Y:S01]  /*1d90*/  SHF.R.U32.HI R186, RZ, 0x10, R51 ;  /* 0x00000010ffba7819 */ /* 0x000fe20000011633 */
[----:B------:R-:W-:Y:S01]  /*1da0*/  HADD2.F32 R206, -RZ, R206.H0_H0 ;  /* 0x200000ceffce7230 */ /* 0x000fe20000004100 */
[----:B------:R-:W-:Y:S01]  /*1db0*/  MOV R76, R104 ;  /* 0x00000068004c7202 */ /* 0x000fe20000000f00 */
[----:B--2---:R-:W-:Y:S01]  /*1dc0*/  HADD2.F32 R62, -RZ, R90.H0_H0 ;  /* 0x2000005aff3e7230 */ /* 0x004fe20000004100 */
[----:B------:R1:W-:Y:S01]  /*1dd0*/  STL [R1+0x30], R18 ;  /* 0x0000301201007387 */ /* 0x0003e20000100800 */
[--C-:B------:R-:W-:Y:S01]  /*1de0*/  SHF.R.U64 R182, R48, 0x10, R49.reuse ;  /* 0x0000001030b67819 */ /* 0x100fe20000001231 */
[----:B------:R-:W-:Y:S01]  /*1df0*/  HADD2.F32 R204, -RZ, R57.H0_H0 ;  /* 0x20000039ffcc7230 */ /* 0x000fe20000004100 */
[----:B------:R-:W-:Y:S01]  /*1e00*/  MOV R51, R49 ;  /* 0x0000003100337202 */ /* 0x000fe20000000f00 */
[----:B0-----:R-:W-:Y:S01]  /*1e10*/  HADD2.F32 R19, -RZ, R88.H0_H0 ;  /* 0x20000058ff137230 */ /* 0x001fe20000004100 */
[----:B------:R0:W-:Y:S01]  /*1e20*/  STL [R1+0x2c], R62 ;  /* 0x00002c3e01007387 */ /* 0x0001e20000100800 */
[----:B------:R-:W-:Y:S01]  /*1e30*/  SHF.R.U32.HI R178, RZ, 0x10, R49 ;  /* 0x00000010ffb27819 */ /* 0x000fe20000011631 */
[----:B------:R-:W-:Y:S01]  /*1e40*/  HADD2.F32 R202, -RZ, R202.H0_H0 ;  /* 0x200000caffca7230 */ /* 0x000fe20000004100 */
[--C-:B------:R-:W-:Y:S01]  /*1e50*/  SHF.R.U64 R174, R38, 0x10, R39.reuse ;  /* 0x0000001026ae7819 */ /* 0x100fe20000001227 */
[----:B------:R2:W-:Y:S01]  /*1e60*/  STL [R1+0x28], R19 ;  /* 0x0000281301007387 */ /* 0x0005e20000100800 */
[----:B-1----:R-:W-:Y:S01]  /*1e70*/  HADD2.F32 R18, -RZ, R97.H0_H0 ;  /* 0x20000061ff127230 */ /* 0x002fe20000004100 */
[----:B------:R-:W-:Y:S01]  /*1e80*/  MOV R49, R39 ;  /* 0x0000002700317202 */ /* 0x000fe20000000f00 */
[----:B------:R-:W-:Y:S01]  /*1e90*/  HADD2.F32 R198, -RZ, R198.H0_H0 ;  /* 0x200000c6ffc67230 */ /* 0x000fe20000004100 */
[----:B------:R-:W-:Y:S01]  /*1ea0*/  SHF.R.U32.HI R170, RZ, 0x10, R39 ;  /* 0x00000010ffaa7819 */ /* 0x000fe20000011627 */
[----:B------:R-:W-:Y:S01]  /*1eb0*/  HADD2.F32 R196, -RZ, R55.H0_H0 ;  /* 0x20000037ffc47230 */ /* 0x000fe20000004100 */
[----:B------:R1:W-:Y:S01]  /*1ec0*/  STL [R1+0x24], R18 ;  /* 0x0000241201007387 */ /* 0x0003e20000100800 */
[----:B0-----:R-:W-:Y:S01]  /*1ed0*/  HADD2.F32 R62, -RZ, R84.H0_H0 ;  /* 0x20000054ff3e7230 */ /* 0x001fe20000004100 */
[--C-:B------:R-:W-:Y:S01]  /*1ee0*/  SHF.R.U64 R166, R34, 0x10, R35.reuse ;  /* 0x0000001022a67819 */ /* 0x100fe20000001223 */
[----:B------:R-:W-:Y:S01]  /*1ef0*/  HADD2.F32 R194, -RZ, R194.H0_H0 ;  /* 0x200000c2ffc27230 */ /* 0x000fe20000004100 */
[----:B------:R-:W-:Y:S01]  /*1f00*/  MOV R39, R35 ;  /* 0x0000002300277202 */ /* 0x000fe20000000f00 */
[----:B--2---:R-:W-:Y:S01]  /*1f10*/  HADD2.F32 R19, -RZ, R86.H0_H0 ;  /* 0x20000056ff137230 */ /* 0x004fe20000004100 */
[----:B------:R-:W-:Y:S01]  /*1f20*/  SHF.R.U32.HI R158, RZ, 0x10, R35 ;  /* 0x00000010ff9e7819 */ /* 0x000fe20000011623 */
[----:B------:R0:W-:Y:S01]  /*1f30*/  STL [R1+0x20], R62 ;  /* 0x0000203e01007387 */ /* 0x0001e20000100800 */
[--C-:B------:R-:W-:Y:S01]  /*1f40*/  SHF.R.U64 R154, R30, 0x10, R31.reuse ;  /* 0x000000101e9a7819 */ /* 0x100fe2000000121f */
[----:B------:R-:W-:Y:S01]  /*1f50*/  HADD2.F32 R160, -RZ, R39.H0_H0 ;  /* 0x20000027ffa07230 */ /* 0x000fe20000004100 */
[----:B------:R-:W-:Y:S01]  /*1f60*/  MOV R35, R31 ;  /* 0x0000001f00237202 */ /* 0x000fe20000000f00 */
[----:B-1----:R-:W-:Y:S01]  /*1f70*/  HADD2.F32 R18, -RZ, R82.H0_H0 ;  /* 0x20000052ff127230 */ /* 0x002fe20000004100 */
[----:B------:R-:W-:Y:S01]  /*1f80*/  SHF.R.U32.HI R150, RZ, 0x10, R31 ;  /* 0x00000010ff967819 */ /* 0x000fe2000001161f */
[----:B------:R1:W-:Y:S01]  /*1f90*/  STL [R1+0x1c], R19 ;  /* 0x00001c1301007387 */ /* 0x0003e20000100800 */
[----:B------:R-:W-:Y:S01]  /*1fa0*/  SHF.R.U64 R74, R104, 0x10, R105 ;  /* 0x00000010684a7819 */ /* 0x000fe20000001269 */
[----:B------:R-:W-:Y:S01]  /*1fb0*/  HADD2.F32 R152, -RZ, R35.H0_H0 ;  /* 0x20000023ff987230 */ /* 0x000fe20000004100 */
[--C-:B------:R-:W-:Y:S01]  /*1fc0*/  SHF.R.U64 R146, R26, 0x10, R27.reuse ;  /* 0x000000101a927819 */ /* 0x100fe2000000121b */
[----:B0-----:R-:W-:Y:S01]  /*1fd0*/  HADD2.F32 R62, -RZ, R95.H0_H0 ;  /* 0x2000005fff3e7230 */ /* 0x001fe20000004100 */
[----:B------:R-:W-:Y:S01]  /*1fe0*/  MOV R31, R27 ;  /* 0x0000001b001f7202 */ /* 0x000fe20000000f00 */
[----:B------:R0:W-:Y:S01]  /*1ff0*/  STL [R1+0x18], R18 ;  /* 0x0000181201007387 */ /* 0x0001e20000100800 */
[----:B------:R-:W-:Y:S01]  /*2000*/  SHF.R.U32.HI R142, RZ, 0x10, R27 ;  /* 0x00000010ff8e7819 */ /* 0x000fe2000001161b */
[----:B------:R-:W-:Y:S01]  /*2010*/  HADD2.F32 R190, -RZ, R190.H0_H0 ;  /* 0x200000beffbe7230 */ /* 0x000fe20000004100 */
[----:B------:R-:W-:Y:S01]  /*2020*/  MOV R93, R105 ;  /* 0x00000069005d7202 */ /* 0x000fe20000000f00 */
[----:B-1----:R-:W-:Y:S01]  /*2030*/  HADD2.F32 R19, -RZ, R80.H0_H0 ;  /* 0x20000050ff137230 */ /* 0x002fe20000004100 */
[--C-:B------:R-:W-:Y:S01]  /*2040*/  SHF.R.U64 R138, R22, 0x10, R23.reuse ;  /* 0x00000010168a7819 */ /* 0x100fe20000001217 */
[----:B------:R1:W-:Y:S01]  /*2050*/  STL [R1+0x14], R62 ;  /* 0x0000143e01007387 */ /* 0x0003e20000100800 */
[----:B------:R-:W-:Y:S01]  /*2060*/  MOV R27, R23 ;  /* 0x00000017001b7202 */ /* 0x000fe20000000f00 */
[----:B------:R-:W-:Y:S01]  /*2070*/  HADD2.F32 R144, -RZ, R31.H0_H0 ;  /* 0x2000001fff907230 */ /* 0x000fe20000004100 */
[----:B------:R-:W-:Y:S01]  /*2080*/  SHF.R.U32.HI R134, RZ, 0x10, R23 ;  /* 0x00000010ff867819 */ /* 0x000fe20000011617 */
[----:B0-----:R-:W-:Y:S01]  /*2090*/  HADD2.F32 R18, -RZ, R76.H0_H0 ;  /* 0x2000004cff127230 */ /* 0x001fe20000004100 */
[----:B------:R-:W-:Y:S01]  /*20a0*/  MOV R60, R20 ;  /* 0x00000014003c7202 */ /* 0x000fe20000000f00 */
[----:B------:R0:W-:Y:S01]  /*20b0*/  STL [R1+0x10], R19 ;  /* 0x0000101301007387 */ /* 0x0001e20000100800 */
[----:B------:R-:W-:Y:S01]  /*20c0*/  SHF.R.U64 R129, R20, 0x10, R21 ;  /* 0x0000001014817819 */ /* 0x000fe20000001215 */
[----:B------:R-:W-:Y:S01]  /*20d0*/  HADD2.F32 R136, -RZ, R27.H0_H0 ;  /* 0x2000001bff887230 */ /* 0x000fe20000004100 */
[----:B------:R-:W-:Y:S01]  /*20e0*/  SHF.R.U32.HI R70, RZ, 0x10, R105 ;  /* 0x00000010ff467819 */ /* 0x000fe20000011669 */
[----:B-1----:R-:W-:Y:S01]  /*20f0*/  HADD2.F32 R62, -RZ, R74.H0_H0 ;  /* 0x2000004aff3e7230 */ /* 0x002fe20000004100 */
[----:B------:R-:W-:Y:S01]  /*2100*/  MOV R140, R22 ;  /* 0x00000016008c7202 */ /* 0x000fe20000000f00 */
[----:B------:R1:W-:Y:S01]  /*2110*/  STL [R1+0xc], R18 ;  /* 0x00000c1201007387 */ /* 0x0003e20000100800 */
[----:B------:R-:W-:Y:S01]  /*2120*/  MOV R17, R21 ;  /* 0x0000001500117202 */ /* 0x000fe20000000f00 */
[----:B------:R-:W-:Y:S01]  /*2130*/  HADD2.F32 R188, -RZ, R53.H0_H0 ;  /* 0x20000035ffbc7230 */ /* 0x000fe20000004100 */
[----:B------:R-:W-:Y:S01]  /*2140*/  SHF.R.U32.HI R23, RZ, 0x10, R21 ;  /* 0x00000010ff177819 */ /* 0x000fe20000011615 */
[----:B0-----:R-:W-:Y:S01]  /*2150*/  HADD2.F32 R19, -RZ, R93.H0_H0 ;  /* 0x2000005dff137230 */ /* 0x001fe20000004100 */
[----:B------:R-:W-:Y:S01]  /*2160*/  MOV R58, R24 ;  /* 0x00000018003a7202 */ /* 0x000fe20000000f00 */
[----:B------:R-:W-:Y:S01]  /*2170*/  STL [R1+0x8], R62 ;  /* 0x0000083e01007387 */ /* 0x000fe20000100800 */
[--C-:B------:R-:W-:Y:S01]  /*2180*/  SHF.R.U64 R20, R24, 0x10, R25.reuse ;  /* 0x0000001018147819 */ /* 0x100fe20000001219 */
[----:B------:R-:W-:Y:S01]  /*2190*/  HADD2.F32 R186, -RZ, R186.H0_H0 ;  /* 0x200000baffba7230 */ /* 0x000fe20000004100 */
[----:B------:R-:W-:Y:S01]  /*21a0*/  MOV R208, R54 ;  /* 0x0000003600d07202 */ /* 0x000fe20000000f00 */
[----:B-1----:R-:W-:Y:S01]  /*21b0*/  HADD2.F32 R18, -RZ, R70.H0_H0 ;  /* 0x20000046ff127230 */ /* 0x002fe20000004100 */
[----:B------:R-:W-:Y:S01]  /*21c0*/  MOV R148, R26 ;  /* 0x0000001a00947202 */ /* 0x000fe20000000f00 */
[----:B------:R-:W-:Y:S01]  /*21d0*/  STL [R1+0x4], R19 ;  /* 0x0000041301007387 */ /* 0x000fe20000100800 */
[----:B------:R-:W-:Y:S01]  /*21e0*/  MOV R21, R25 ;  /* 0x0000001900157202 */ /* 0x000fe20000000f00 */
[----:B------:R-:W-:Y:S01]  /*21f0*/  HADD2.F32 R208, -RZ, R208.H0_H0 ;  /* 0x200000d0ffd07230 */ /* 0x000fe20000004100 */
[----:B------:R-:W-:Y:S01]  /*2200*/  SHF.R.U32.HI R22, RZ, 0x10, R25 ;  /* 0x00000010ff167819 */ /* 0x000fe20000011619 */
[----:B------:R0:W-:Y:S01]  /*2210*/  STL [R1], R18 ;  /* 0x0000001201007387 */ /* 0x0001e20000100800 */
[----:B------:R-:W-:Y:S01]  /*2220*/  MOV R56, R28 ;  /* 0x0000001c00387202 */ /* 0x000fe20000000f00 */
[----:B------:R-:W-:Y:S01]  /*2230*/  HADD2.F32 R182, -RZ, R182.H0_H0 ;  /* 0x200000b6ffb67230 */ /* 0x000fe20000004100 */
[--C-:B------:R-:W-:Y:S01]  /*2240*/  SHF.R.U64 R24, R28, 0x10, R29.reuse ;  /* 0x000000101c187819 */ /* 0x100fe2000000121d */
[----:B------:R-:W-:Y:S01]  /*2250*/  HADD2.F32 R180, -RZ, R51.H0_H0 ;  /* 0x20000033ffb47230 */ /* 0x000fe20000004100 */
[----:B------:R-:W-:Y:S01]  /*2260*/  MOV R200, R52 ;  /* 0x0000003400c87202 */ /* 0x000fe20000000f00 */
[----:B------:R-:W-:Y:S01]  /*2270*/  HADD2.F32 R178, -RZ, R178.H0_H0 ;  /* 0x200000b2ffb27230 */ /* 0x000fe20000004100 */
[----:B------:R-:W-:Y:S01]  /*2280*/  MOV R156, R30 ;  /* 0x0000001e009c7202 */ /* 0x000fe20000000f00 */
[----:B------:R-:W-:Y:S01]  /*2290*/  HADD2.F32 R174, -RZ, R174.H0_H0 ;  /* 0x200000aeffae7230 */ /* 0x000fe20000004100 */
[----:B------:R-:W-:Y:S01]  /*22a0*/  MOV R25, R29 ;  /* 0x0000001d00197202 */ /* 0x000fe20000000f00 */
[----:B0-----:R-:W-:Y:S01]  /*22b0*/  HADD2.F32 R18, -RZ, R23.H0_H0 ;  /* 0x20000017ff127230 */ /* 0x001fe20000004100 */
        /* <DEDUP_REMOVED lines=126> */
[----:B------:R-:W-:Y:S01]  /*2aa0*/  UISETP.NE.AND.EX UP0, UPT, UR7, URZ, UPT, UP0 ;  /* 0x0000003f0700728c */ /* 0x000fe2000bf05300 */
[----:B------:R-:W-:Y:S01]  /*2ab0*/  HADD2.F32 R32, -RZ, R32.H0_H0 ;  /* 0x20000020ff207230 */ /* 0x000fe20000004100 */
[----:B------:R-:W-:Y:S01]  /*2ac0*/  ULDC UR13, c[0x0][0x218] ;  /* 0x00008600000d7ab9 */ /* 0x000fe20000000800 */
[----:B------:R-:W-:Y:S01]  /*2ad0*/  HADD2.F32 R33, -RZ, R33.H0_H0 ;  /* 0x20000021ff217230 */ /* 0x000fe20000004100 */
[----:B------:R-:W-:Y:S01]  /*2ae0*/  ULDC UR12, c[0x0][0x2d8] ;  /* 0x0000b600000c7ab9 */ /* 0x000fe20000000800 */
[----:B------:R-:W-:Y:S01]  /*2af0*/  HADD2.F32 R34, -RZ, R34.H0_H0 ;  /* 0x20000022ff227230 */ /* 0x000fe20000004100 */
[----:B------:R-:W-:Y:S01]  /*2b00*/  ULDC.64 UR8, c[0x0][0x230] ;  /* 0x00008c0000087ab9 */ /* 0x000fe20000000a00 */
[----:B------:R-:W-:Y:S01]  /*2b10*/  HADD2.F32 R35, -RZ, R50.H0_H0 ;  /* 0x20000032ff237230 */ /* 0x000fe20000004100 */
[----:B------:R-:W-:Y:S01]  /*2b20*/  ULDC.64 UR10, c[0x0][0x238] ;  /* 0x00008e00000a7ab9 */ /* 0x000fe20000000a00 */
        /* <DEDUP_REMOVED lines=38> */
[----:B------:R-:W-:-:S07]  /*2d90*/  HADD2.F32 R128, -RZ, R128.H0_H0 ;  /* 0x20000080ff807230 */ /* 0x000fce0000004100 */
.L_x_47031:
[----:B------:R-:W-:Y:S01]  /*2da0*/  PLOP3.LUT P2, PT, PT, PT, UP0, 0x80, 0x0 ;  /* 0x000000000000781c */ /* 0x000fe20003f4f008 */
[----:B------:R-:W-:Y:S01]  /*2db0*/  HFMA2.MMA R116, -RZ, RZ, 0, 2.384185791015625e-07 ;  /* 0x00000004ff747435 */ /* 0x000fe200000001ff */
[----:B------:R-:W0:Y:S01]  /*2dc0*/  S2R R161, SR_TID.X ;  /* 0x0000000000a17919 */ /* 0x000e220000002100 */
[----:B------:R-:W-:Y:S01]  /*2dd0*/  @UP0 ULDC.64 UR6, c[0x0][0x270] ;  /* 0x00009c0000060ab9 */ /* 0x000fe20000000a00 */
[----:B------:R-:W-:-:S09]  /*2de0*/  MOV R118, 0x3f800000 ;  /* 0x3f80000000767802 */ /* 0x000fd20000000f00 */
[----:B------:R-:W-:Y:S01]  /*2df0*/  @P2 IMAD.WIDE R116, R0, R116, UR6 ;  /* 0x0000000600742e25 */ /* 0x000fe2000f8e0274 */
[----:B------:R-:W-:-:S13]  /*2e00*/  PLOP3.LUT P2, PT, PT, PT, UP0, 0x80, 0x0 ;  /* 0x000000000000781c */ /* 0x000fda0003f4f008 */
[----:B------:R1:W5:Y:S01]  /*2e10*/  @P2 LDG.E R118, desc[UR4][R116.64] ;  /* 0x0000000474762981 */ /* 0x000362000c1e1900 */
[----:B------:R-:W-:Y:S01]  /*2e20*/  BSSY B0, `(.L_x_46966) ;  /* 0x0000026000007945 */ /* 0x000fe20003800000 */
[----:B0-----:R-:W-:Y:S01]  /*2e30*/  LOP3.LUT R161, R161, 0x1f, RZ, 0xc0, !PT ;  /* 0x0000001fa1a17812 */ /* 0x001fe200078ec0ff */
[----:B-1----:R-:W-:-:S05]  /*2e40*/  IMAD R116, R0, UR13, RZ ;  /* 0x0000000d00747c24 */ /* 0x002fca000f8e02ff */
        /* <DEDUP_REMOVED lines=9> */
[----:B------:R-:W4:Y:S04]  /*2ee0*/  LDL R163, [R1+0x44] ;  /* 0x0000440001a37983 */ /* 0x000f280000100800 */
[----:B------:R-:W4:Y:S04]  /*2ef0*/  LDL R162, [R1+0x40] ;  /* 0x0000400001a27983 */ /* 0x000f280000100800 */
[----:B------:R-:W-:-:S04]  /*2f00*/  @P2 LEA R52, P3, R132, UR8, 0x4 ;  /* 0x0000000884342c11 */ /* 0x000fc8000f8620ff */
[----:B------:R-:W-:-:S05]  /*2f10*/  @P2 LEA.HI.X R53, R132, UR9, RZ, 0x4, P3 ;  /* 0x0000000984352c11 */ /* 0x000fca00098f24ff */
[----:B------:R0:W4:Y:S02]  /*2f20*/  @P2 LDG.E.128 R48, desc[UR4][R52.64] ;  /* 0x0000000434302981 */ /* 0x000124000c1e1d00 */
[----:B0-----:R-:W0:Y:S02]  /*2f30*/  LDC.64 R52, c[0x0][0x220] ;  /* 0x00008800ff347b82 */ /* 0x001e240000000a00 */
[----:B0-----:R-:W-:-:S06]  /*2f40*/  IMAD.WIDE.U32 R52, R132, 0x10, R52 ;  /* 0x0000001084347825 */ /* 0x001fcc00078e0034 */
[----:B------:R-:W2:Y:S01]  /*2f50*/  LDG.E.128 R52, desc[UR4][R52.64] ;  /* 0x0000000434347981 */ /* 0x000ea2000c1e1d00 */
[----:B------:R-:W-:Y:S02]  /*2f60*/  ISETP.NE.U32.AND P2, PT, RZ, UR8, PT ;  /* 0x00000008ff007c0c */ /* 0x000fe4000bf45070 */
[----:B------:R-:W-:Y:S02]  /*2f70*/  IADD3 R119, R132, 0x20, RZ ;  /* 0x0000002084777810 */ /* 0x000fe40007ffe0ff */
[----:B------:R-:W-:Y:S01]  /*2f80*/  ISETP.NE.AND.EX P2, PT, RZ, UR9, PT, P2 ;  /* 0x00000009ff007c0c */ /* 0x000fe2000bf45320 */
[-C--:B--2--5:R-:W-:Y:S01]  /*2f90*/  FMUL.FTZ R52, R52, R118.reuse ;  /* 0x0000007634347220 */ /* 0x0a4fe20000410000 */
[-C--:B------:R-:W-:Y:S01]  /*2fa0*/  FMUL.FTZ R53, R53, R118.reuse ;  /* 0x0000007635357220 */ /* 0x080fe20000410000 */
[-C--:B------:R-:W-:Y:S01]  /*2fb0*/  FMUL.FTZ R54, R54, R118.reuse ;  /* 0x0000007636367220 */ /* 0x080fe20000410000 */
[----:B------:R-:W-:Y:S01]  /*2fc0*/  FMUL.FTZ R55, R55, R118 ;  /* 0x0000007637377220 */ /* 0x000fe20000410000 */
[----:B------:R-:W-:Y:S01]  /*2fd0*/  FMUL.FTZ R52, R116, R52 ;  /* 0x0000003474347220 */ /* 0x000fe20000410000 */
[----:B---3--:R-:W-:Y:S01]  /*2fe0*/  FMUL.FTZ R53, R164, R53 ;  /* 0x00000035a4357220 */ /* 0x008fe20000410000 */
[----:B----4-:R-:W-:Y:S01]  /*2ff0*/  FMUL.FTZ R54, R163, R54 ;  /* 0x00000036a3367220 */ /* 0x010fe20000410000 */
[----:B------:R-:W-:-:S05]  /*3000*/  FMUL.FTZ R55, R162, R55 ;  /* 0x00000037a2377220 */ /* 0x000fca0000410000 */
[----:B------:R-:W-:Y:S01]  /*3010*/  @P2 FADD.FTZ R52, R48, R52 ;  /* 0x0000003430342221 */ /* 0x000fe20000010000 */
[----:B------:R-:W-:Y:S01]  /*3020*/  @P2 FADD.FTZ R53, R49, R53 ;  /* 0x0000003531352221 */ /* 0x000fe20000010000 */
[----:B------:R-:W-:Y:S01]  /*3030*/  @P2 FADD.FTZ R54, R50, R54 ;  /* 0x0000003632362221 */ /* 0x000fe20000010000 */
[----:B------:R-:W-:Y:S01]  /*3040*/  @P2 FADD.FTZ R55, R51, R55 ;  /* 0x0000003733372221 */ /* 0x000fe20000010000 */
[----:B------:R-:W-:-:S04]  /*3050*/  LEA R116, P2, R132, UR10, 0x4 ;  /* 0x0000000a84747c11 */ /* 0x000fc8000f8420ff */
[----:B------:R-:W-:-:S05]  /*3060*/  LEA.HI.X R117, R132, UR11, RZ, 0x4, P2 ;  /* 0x0000000b84757c11 */ /* 0x000fca00090f24ff */
[----:B------:R0:W-:Y:S04]  /*3070*/  STG.E.128 desc[UR4][R116.64], R52 ;  /* 0x0000003474007986 */ /* 0x0001e8000c101d04 */
.L_x_46967:
[----:B------:R-:W-:Y:S05]  /*3080*/  BSYNC B0 ;  /* 0x0000000000007941 */ /* 0x000fea0003800000 */
.L_x_46966:
[----:B------:R-:W-:Y:S01]  /*3090*/  ISETP.GE.U32.AND P2, PT, R16, 0x40, PT ;  /* 0x000000401000780c */ /* 0x000fe20003f46070 */
[----:B------:R-:W-:-:S12]  /*30a0*/  BSSY B0, `(.L_x_46968) ;  /* 0x0000020000007945 */ /* 0x000fd80003800000 */
[----:B------:R-:W-:Y:S05]  /*30b0*/  @!P2 BRA `(.L_x_46969) ;  /* 0x000000000078a947 */ /* 0x000fea0003800000 */
[----:B------:R-:W-:Y:S01]  /*30c0*/  ISETP.NE.U32.AND P2, PT, RZ, UR8, PT ;  /* 0x00000008ff007c0c */ /* 0x000fe2000bf45070 */
[----:B------:R-:W2:Y:S03]  /*30d0*/  LDL R163, [R1+0x3c] ;  /* 0x00003c0001a37983 */ /* 0x000ea60000100800 */
[----:B------:R-:W-:Y:S01]  /*30e0*/  ISETP.NE.AND.EX P2, PT, RZ, UR9, PT, P2 ;  /* 0x00000009ff007c0c */ /* 0x000fe2000bf45320 */
[----:B------:R-:W3:Y:S04]  /*30f0*/  LDL R162, [R1+0x38] ;  /* 0x0000380001a27983 */ /* 0x000ee80000100800 */
[----:B0-----:R-:W4:Y:S04]  /*3100*/  LDL R117, [R1+0x34] ;  /* 0x0000340001757983 */ /* 0x001f280000100800 */
[----:B------:R-:W4:Y:S04]  /*3110*/  LDL R116, [R1+0x30] ;  /* 0x0000300001747983 */ /* 0x000f280000100800 */
[----:B------:R-:W-:-:S04]  /*3120*/  @P2 LEA R56, P3, R119, UR8, 0x4 ;  /* 0x0000000877382c11 */ /* 0x000fc8000f8620ff */
[----:B------:R-:W-:-:S05]  /*3130*/  @P2 LEA.HI.X R57, R119, UR9, RZ, 0x4, P3 ;  /* 0x0000000977392c11 */ /* 0x000fca00098f24ff */
[----:B------:R0:W4:Y:S02]  /*3140*/  @P2 LDG.E.128 R48, desc[UR4][R56.64] ;  /* 0x0000000438302981 */ /* 0x000124000c1e1d00 */
[----:B0-----:R-:W0:Y:S02]  /*3150*/  LDC.64 R56, c[0x0][0x220] ;  /* 0x00008800ff387b82 */ /* 0x001e240000000a00 */
[----:B0-----:R-:W-:-:S06]  /*3160*/  IMAD.WIDE.U32 R56, R119, 0x10, R56 ;  /* 0x0000001077387825 */ /* 0x001fcc00078e0038 */
[----:B------:R-:W2:Y:S01]  /*3170*/  LDG.E.128 R56, desc[UR4][R56.64] ;  /* 0x0000000438387981 */ /* 0x000ea2000c1e1d00 */
[----:B------:R-:W-:-:S04]  /*3180*/  ISETP.NE.U32.AND P2, PT, RZ, UR8, PT ;  /* 0x00000008ff007c0c */ /* 0x000fc8000bf45070 */
        /* <DEDUP_REMOVED lines=14> */
[C---:B------:R-:W-:Y:S02]  /*3270*/  LEA.HI.X R117, R119.reuse, UR11, RZ, 0x4, P2 ;  /* 0x0000000b77757c11 */ /* 0x040fe400090f24ff */
[----:B------:R-:W-:-:S03]  /*3280*/  IADD3 R119, R119, 0x20, RZ ;  /* 0x0000002077777810 */ /* 0x000fc60007ffe0ff */
[----:B------:R1:W-:Y:S04]  /*3290*/  STG.E.128 desc[UR4][R116.64], R56 ;  /* 0x0000003874007986 */ /* 0x0003e8000c101d04 */
.L_x_46969:
[----:B------:R-:W-:Y:S05]  /*32a0*/  BSYNC B0 ;  /* 0x0000000000007941 */ /* 0x000fea0003800000 */
.L_x_46968:
[----:B------:R-:W-:Y:S01]  /*32b0*/  ISETP.GE.U32.AND P2, PT, R16, 0x60, PT ;  /* 0x000000601000780c */ /* 0x000fe20003f46070 */
[----:B------:R-:W-:-:S12]  /*32c0*/  BSSY B0, `(.L_x_46970) ;  /* 0x0000020000007945 */ /* 0x000fd80003800000 */
[----:B------:R-:W-:Y:S05]  /*32d0*/  @!P2 BRA `(.L_x_46971) ;  /* 0x000000000078a947 */ /* 0x000fea0003800000 */
[----:B------:R-:W-:Y:S01]  /*32e0*/  ISETP.NE.U32.AND P2, PT, RZ, UR8, PT ;  /* 0x00000008ff007c0c */ /* 0x000fe2000bf45070 */
[----:B------:R-:W2:Y:S03]  /*32f0*/  LDL R163, [R1+0x2c] ;  /* 0x00002c0001a37983 */ /* 0x000ea60000100800 */
[----:B------:R-:W-:Y:S01]  /*3300*/  ISETP.NE.AND.EX P2, PT, RZ, UR9, PT, P2 ;  /* 0x00000009ff007c0c */ /* 0x000fe2000bf45320 */
[----:B------:R-:W3:Y:S04]  /*3310*/  LDL R162, [R1+0x28] ;  /* 0x0000280001a27983 */ /* 0x000ee80000100800 */
[----:B01----:R-:W4:Y:S04]  /*3320*/  LDL R117, [R1+0x24] ;  /* 0x0000240001757983 */ /* 0x003f280000100800 */
        /* <DEDUP_REMOVED lines=25> */
.L_x_46971:
[----:B------:R-:W-:Y:S05]  /*34c0*/  BSYNC B0 ;  /* 0x0000000000007941 */ /* 0x000fea0003800000 */
.L_x_46970:
[----:B------:R-:W-:Y:S01]  /*34d0*/  ISETP.GE.U32.AND P2, PT, R16, 0x80, PT ;  /* 0x000000801000780c */ /* 0x000fe20003f46070 */
[----:B------:R-:W-:-:S12]  /*34e0*/  BSSY B0, `(.L_x_46972) ;  /* 0x0000020000007945 */ /* 0x000fd80003800000 */
[----:B------:R-:W-:Y:S05]  /*34f0*/  @!P2 BRA `(.L_x_46973) ;  /* 0x000000000078a947 */ /* 0x000fea0003800000 */
[----:B------:R-:W-:Y:S01]  /*3500*/  ISETP.NE.U32.AND P2, PT, RZ, UR8, PT ;  /* 0x00000008ff007c0c */ /* 0x000fe2000bf45070 */
[----:B------:R-:W3:Y:S03]  /*3510*/  LDL R163, [R1+0x1c] ;  /* 0x00001c0001a37983 */ /* 0x000ee60000100800 */
[----:B------:R-:W-:Y:S01]  /*3520*/  ISETP.NE.AND.EX P2, PT, RZ, UR9, PT, P2 ;  /* 0x00000009ff007c0c */ /* 0x000fe2000bf45320 */
[----:B------:R-:W4:Y:S04]  /*3530*/  LDL R162, [R1+0x18] ;  /* 0x0000180001a27983 */ /* 0x000f280000100800 */
[----:B012---:R-:W2:Y:S04]  /*3540*/  LDL R117, [R1+0x14] ;  /* 0x0000140001757983 */ /* 0x007ea80000100800 */
[----:B------:R-:W2:Y:S04]  /*3550*/  LDL R116, [R1+0x10] ;  /* 0x0000100001747983 */ /* 0x000ea80000100800 */
[----:B------:R-:W-:-:S04]  /*3560*/  @P2 LEA R64, P3, R119, UR8, 0x4 ;  /* 0x0000000877402c11 */ /* 0x000fc8000f8620ff */
[----:B------:R-:W-:-:S05]  /*3570*/  @P2 LEA.HI.X R65, R119, UR9, RZ, 0x4, P3 ;  /* 0x0000000977412c11 */ /* 0x000fca00098f24ff */
[----:B------:R0:W2:Y:S02]  /*3580*/  @P2 LDG.E.128 R48, desc[UR4][R64.64] ;  /* 0x0000000440302981 */ /* 0x0000a4000c1e1d00 */
[----:B0-----:R-:W0:Y:S02]  /*3590*/  LDC.64 R64, c[0x0][0x220] ;  /* 0x00008800ff407b82 */ /* 0x001e240000000a00 */
[----:B0-----:R-:W-:-:S06]  /*35a0*/  IMAD.WIDE.U32 R64, R119, 0x10, R64 ;  /* 0x0000001077407825 */ /* 0x001fcc00078e0040 */
[----:B------:R-:W3:Y:S01]  /*35b0*/  LDG.E.128 R64, desc[UR4][R64.64] ;  /* 0x0000000440407981 */ /* 0x000ee2000c1e1d00 */
[----:B------:R-:W-:-:S04]  /*35c0*/  ISETP.NE.U32.AND P2, PT, RZ, UR8, PT ;  /* 0x00000008ff007c0c */ /* 0x000fc8000bf45070 */
[----:B------:R-:W-:Y:S01]  /*35d0*/  ISETP.NE.AND.EX P2, PT, RZ, UR9, PT, P2 ;  /* 0x00000009ff007c0c */ /* 0x000fe2000bf45320 */
[-C--:B---3-5:R-:W-:Y:S01]  /*35e0*/  FMUL.FTZ R64, R64, R118.reuse ;  /* 0x0000007640407220 */ /* 0x0a8fe20000410000 */
[-C--:B------:R-:W-:Y:S01]  /*35f0*/  FMUL.FTZ R65, R65, R118.reuse ;  /* 0x0000007641417220 */ /* 0x080fe20000410000 */
[-C--:B------:R-:W-:Y:S01]  /*3600*/  FMUL.FTZ R66, R66, R118.reuse ;  /* 0x0000007642427220 */ /* 0x080fe20000410000 */
[----:B------:R-:W-:Y:S01]  /*3610*/  FMUL.FTZ R67, R67, R118 ;  /* 0x0000007643437220 */ /* 0x000fe20000410000 */
[----:B------:R-:W-:Y:S01]  /*3620*/  FMUL.FTZ R64, R163, R64 ;  /* 0x00000040a3407220 */ /* 0x000fe20000410000 */
[----:B----4-:R-:W-:Y:S01]  /*3630*/  FMUL.FTZ R65, R162, R65 ;  /* 0x00000041a2417220 */ /* 0x010fe20000410000 */
[----:B--2---:R-:W-:Y:S01]  /*3640*/  FMUL.FTZ R66, R117, R66 ;  /* 0x0000004275427220 */ /* 0x004fe20000410000 */
        /* <DEDUP_REMOVED lines=9> */
.L_x_46973:
[----:B------:R-:W-:Y:S05]  /*36e0*/  BSYNC B0 ;  /* 0x0000000000007941 */ /* 0x000fea0003800000 */
.L_x_46972:
[----:B------:R-:W-:Y:S01]  /*36f0*/  ISETP.GE.U32.AND P2, PT, R16, 0xa0, PT ;  /* 0x000000a01000780c */ /* 0x000fe20003f46070 */
[----:B------:R-:W-:-:S12]  /*3700*/  BSSY B0, `(.L_x_46974) ;  /* 0x0000020000007945 */ /* 0x000fd80003800000 */
[----:B------:R-:W-:Y:S05]  /*3710*/  @!P2 BRA `(.L_x_46975) ;  /* 0x000000000078a947 */ /* 0x000fea0003800000 */
[----:B------:R-:W-:Y:S01]  /*3720*/  ISETP.NE.U32.AND P2, PT, RZ, UR8, PT ;  /* 0x00000008ff007c0c */ /* 0x000fe2000bf45070 */
[----:B------:R-:W4:Y:S03]  /*3730*/  LDL R163, [R1+0xc] ;  /* 0x00000c0001a37983 */ /* 0x000f260000100800 */
[----:B------:R-:W-:Y:S01]  /*3740*/  ISETP.NE.AND.EX P2, PT, RZ, UR9, PT, P2 ;  /* 0x00000009ff007c0c */ /* 0x000fe2000bf45320 */
[----:B------:R-:W4:Y:S04]  /*3750*/  LDL R162, [R1+0x8] ;  /* 0x0000080001a27983 */ /* 0x000f280000100800 */
[----:B0123--:R-:W2:Y:S04]  /*3760*/  LDL R117, [R1+0x4] ;  /* 0x0000040001757983 */ /* 0x00fea80000100800 */
[----:B------:R-:W3:Y:S04]  /*3770*/  LDL R116, [R1] ;  /* 0x0000000001747983 */ /* 0x000ee80000100800 */
[----:B------:R-:W-:-:S04]  /*3780*/  @P2 LEA R68, P3, R119, UR8, 0x4 ;  /* 0x0000000877442c11 */ /* 0x000fc8000f8620ff */
[----:B------:R-:W-:-:S05]  /*3790*/  @P2 LEA.HI.X R69, R119, UR9, RZ, 0x4, P3 ;  /* 0x0000000977452c11 */ /* 0x000fca00098f24ff */
[----:B------:R0:W3:Y:S02]  /*37a0*/  @P2 LDG.E.128 R48, desc[UR4][R68.64] ;  /* 0x0000000444302981 */ /* 0x0000e4000c1e1d00 */
[----:B0-----:R-:W0:Y:S02]  /*37b0*/  LDC.64 R68, c[0x0][0x220] ;  /* 0x00008800ff447b82 */ /* 0x001e240000000a00 */
[----:B0-----:R-:W-:-:S06]  /*37c0*/  IMAD.WIDE.U32 R68, R119, 0x10, R68 ;  /* 0x0000001077447825 */ /* 0x001fcc00078e0044 */
[----:B------:R-:W4:Y:S01]  /*37d0*/  LDG.E.128 R68, desc[UR4][R68.64] ;  /* 0x0000000444447981 */ /* 0x000f22000c1e1d00 */
[----:B------:R-:W-:-:S04]  /*37e0*/  ISETP.NE.U32.AND P2, PT, RZ, UR8, PT ;  /* 0x00000008ff007c0c */ /* 0x000fc8000bf45070 */
[----:B------:R-:W-:Y:S01]  /*37f0*/  ISETP.NE.AND.EX P2, PT, RZ, UR9, PT, P2 ;  /* 0x00000009ff007c0c */ /* 0x000fe2000bf45320 */
[-C--:B----45:R-:W-:Y:S01]  /*3800*/  FMUL.FTZ R68, R68, R118.reuse ;  /* 0x0000007644447220 */ /* 0x0b0fe20000410000 */
[-C--:B------:R-:W-:Y:S01]  /*3810*/  FMUL.FTZ R69, R69, R118.reuse ;  /* 0x0000007645457220 */ /* 0x080fe20000410000 */
[-C--:B------:R-:W-:Y:S01]  /*3820*/  FMUL.FTZ R70, R70, R118.reuse ;  /* 0x0000007646467220 */ /* 0x080fe20000410000 */
[----:B------:R-:W-:Y:S01]  /*3830*/  FMUL.FTZ R71, R71, R118 ;  /* 0x0000007647477220 */ /* 0x000fe20000410000 */
[----:B------:R-:W-:Y:S01]  /*3840*/  FMUL.FTZ R68, R163, R68 ;  /* 0x00000044a3447220 */ /* 0x000fe20000410000 */
[----:B------:R-:W-:Y:S01]  /*3850*/  FMUL.FTZ R69, R162, R69 ;  /* 0x00000045a2457220 */ /* 0x000fe20000410000 */
[----:B--2---:R-:W-:Y:S01]  /*3860*/  FMUL.FTZ R70, R117, R70 ;  /* 0x0000004675467220 */ /* 0x004fe20000410000 */
[----:B---3--:R-:W-:-:S05]  /*3870*/  FMUL.FTZ R71, R116, R71 ;  /* 0x0000004774477220 */ /* 0x008fca0000410000 */
        /* <DEDUP_REMOVED lines=8> */
.L_x_46975:
[----:B------:R-:W-:Y:S05]  /*3900*/  BSYNC B0 ;  /* 0x0000000000007941 */ /* 0x000fea0003800000 */
.L_x_46974:
[----:B------:R-:W-:Y:S01]  /*3910*/  ISETP.GE.U32.AND P2, PT, R16, 0xc0, PT ;  /* 0x000000c01000780c */ /* 0x000fe20003f46070 */
[----:B------:R-:W-:-:S12]  /*3920*/  BSSY B0, `(.L_x_46976) ;  /* 0x000001c000007945 */ /* 0x000fd80003800000 */
[----:B------:R-:W-:Y:S05]  /*3930*/  @!P2 BRA `(.L_x_46977) ;  /* 0x000000000068a947 */ /* 0x000fea0003800000 */
[----:B------:R-:W-:-:S04]  /*3940*/  ISETP.NE.U32.AND P2, PT, RZ, UR8, PT ;  /* 0x00000008ff007c0c */ /* 0x000fc8000bf45070 */
[----:B------:R-:W-:-:S13]  /*3950*/  ISETP.NE.AND.EX P2, PT, RZ, UR9, PT, P2 ;  /* 0x00000009ff007c0c */ /* 0x000fda000bf45320 */
        /* <DEDUP_REMOVED lines=13> */
[----:B------:R-:W-:Y:S01]  /*3a30*/  FMUL.FTZ R73, R251, R73 ;  /* 0x00000049fb497220 */ /* 0x000fe20000410000 */
[----:B------:R-:W-:Y:S01]  /*3a40*/  FMUL.FTZ R74, R250, R74 ;  /* 0x0000004afa4a7220 */ /* 0x000fe20000410000 */
[----:B------:R-:W-:-:S05]  /*3a50*/  FMUL.FTZ R75, R249, R75 ;  /* 0x0000004bf94b7220 */ /* 0x000fca0000410000 */
[----:B--2---:R-:W-:Y:S01]  /*3a60*/  @P2 FADD.FTZ R72, R48, R72 ;  /* 0x0000004830482221 */ /* 0x004fe20000010000 */
[----:B------:R-:W-:Y:S01]  /*3a70*/  @P2 FADD.FTZ R73, R49, R73 ;  /* 0x0000004931492221 */ /* 0x000fe20000010000 */
[----:B------:R-:W-:Y:S01]  /*3a80*/  @P2 FADD.FTZ R74, R50, R74 ;  /* 0x0000004a324a2221 */ /* 0x000fe20000010000 */
[----:B------:R-:W-:Y:S01]  /*3a90*/  @P2 FADD.FTZ R75, R51, R75 ;  /* 0x0000004b334b2221 */ /* 0x000fe20000010000 */
[----:B-1--4-:R-:W-:-:S04]  /*3aa0*/  LEA R116, P2, R119, UR10, 0x4 ;  /* 0x0000000a77747c11 */ /* 0x012fc8000f8420ff */
[C---:B------:R-:W-:Y:S02]  /*3ab0*/  LEA.HI.X R117, R119.reuse, UR11, RZ, 0x4, P2 ;  /* 0x0000000b77757c11 */ /* 0x040fe400090f24ff */
[----:B------:R-:W-:-:S03]  /*3ac0*/  IADD3 R119, R119, 0x20, RZ ;  /* 0x0000002077777810 */ /* 0x000fc60007ffe0ff */
[----:B------:R0:W-:Y:S04]  /*3ad0*/  STG.E.128 desc[UR4][R116.64], R72 ;  /* 0x0000004874007986 */ /* 0x0001e8000c101d04 */
.L_x_46977:
[----:B------:R-:W-:Y:S05]  /*3ae0*/  BSYNC B0 ;  /* 0x0000000000007941 */ /* 0x000fea0003800000 */
.L_x_46976:
        /* <DEDUP_REMOVED lines=29> */
.L_x_46979:
[----:B------:R-:W-:Y:S05]  /*3cc0*/  BSYNC B0 ;  /* 0x0000000000007941 */ /* 0x000fea0003800000 */
.L_x_46978:
        /* <DEDUP_REMOVED lines=29> */
.L_x_46981:
[----:B------:R-:W-:Y:S05]  /*3ea0*/  BSYNC B0 ;  /* 0x0000000000007941 */ /* 0x000fea0003800000 */
.L_x_46980:
        /* <DEDUP_REMOVED lines=29> */
.L_x_46983:
[----:B------:R-:W-:Y:S05]  /*4080*/  BSYNC B0 ;  /* 0x0000000000007941 */ /* 0x000fea0003800000 */
.L_x_46982:
        /* <DEDUP_REMOVED lines=29> */
.L_x_46985:
[----:B------:R-:W-:Y:S05]  /*4260*/  BSYNC B0 ;  /* 0x0000000000007941 */ /* 0x000fea0003800000 */
.L_x_46984:
        /* <DEDUP_REMOVED lines=29> */
.L_x_46987:
[----:B------:R-:W-:Y:S05]  /*4440*/  BSYNC B0 ;  /* 0x0000000000007941 */ /* 0x000fea0003800000 */
.L_x_46986:
        /* <DEDUP_REMOVED lines=29> */
.L_x_46989:
[----:B------:R-:W-:Y:S05]  /*4620*/  BSYNC B0 ;  /* 0x0000000000007941 */ /* 0x000fea0003800000 */
.L_x_46988:
        /* <DEDUP_REMOVED lines=29> */
.L_x_46991:
[----:B------:R-:W-:Y:S05]  /*4800*/  BSYNC B0 ;  /* 0x0000000000007941 */ /* 0x000fea0003800000 */
.L_x_46990:
        /* <DEDUP_REMOVED lines=29> */
.L_x_46993:
[----:B------:R-:W-:Y:S05]  /*49e0*/  BSYNC B0 ;  /* 0x0000000000007941 */ /* 0x000fea0003800000 */
.L_x_46992:
        /* <DEDUP_REMOVED lines=29> */
.L_x_46995:
[----:B------:R-:W-:Y:S05]  /*4bc0*/  BSYNC B0 ;  /* 0x0000000000007941 */ /* 0x000fea0003800000 */
.L_x_46994:
        /* <DEDUP_REMOVED lines=8> */
[----:B01234-:R-:W-:-:S04]  /*4c50*/  LEA R116, P2, R119, UR10, 0x4 ;  /* 0x0000000a77747c11 */ /* 0x01ffc8000f8420ff */
[C---:B------:R-:W-:Y:S01]  /*4c60*/  LEA.HI.X R117, R119.reuse, UR11, RZ, 0x4, P2 ;  /* 0x0000000b77757c11 */ /* 0x040fe200090f24ff */
[----:B------:R-:W0:Y:S02]  /*4c70*/  LDC.64 R112, c[0x0][0x220] ;  /* 0x00008800ff707b82 */ /* 0x000e240000000a00 */
        /* <DEDUP_REMOVED lines=9> */
[----:B------:R-:W-:Y:S01]  /*4d10*/  FMUL.FTZ R113, R211, R113 ;  /* 0x00000071d3717220 */ /* 0x000fe20000410000 */
[----:B------:R-:W-:Y:S01]  /*4d20*/  FMUL.FTZ R114, R210, R114 ;  /* 0x00000072d2727220 */ /* 0x000fe20000410000 */
[----:B------:R-:W-:-:S05]  /*4d30*/  FMUL.FTZ R115, R209, R115 ;  /* 0x00000073d1737220 */ /* 0x000fca0000410000 */
[----:B------:R-:W-:Y:S01]  /*4d40*/  @P2 FADD.FTZ R112, R48, R112 ;  /* 0x0000007030702221 */ /* 0x000fe20000010000 */
[----:B------:R-:W-:Y:S01]  /*4d50*/  @P2 FADD.FTZ R113, R49, R113 ;  /* 0x0000007131712221 */ /* 0x000fe20000010000 */
[----:B------:R-:W-:Y:S01]  /*4d60*/  @P2 FADD.FTZ R114, R50, R114 ;  /* 0x0000007232722221 */ /* 0x000fe20000010000 */
[----:B------:R-:W-:-:S05]  /*4d70*/  @P2 FADD.FTZ R115, R51, R115 ;  /* 0x0000007333732221 */ /* 0x000fca0000010000 */
[----:B------:R0:W-:Y:S02]  /*4d80*/  STG.E.128 desc[UR4][R116.64], R112 ;  /* 0x0000007074007986 */ /* 0x0001e4000c101d04 */
.L_x_46997:
[----:B------:R-:W-:Y:S05]  /*4d90*/  BSYNC B0 ;  /* 0x0000000000007941 */ /* 0x000fea0003800000 */
.L_x_46996:
        /* <DEDUP_REMOVED lines=269> */
.L_x_47043:
[----:B-1----:R-:W-:Y:S01]  /*5e70*/  FADD.FTZ R116, R119, R116 ;  /* 0x0000007477747221 */ /* 0x002fe20000010000 */
[----:B------:R-:W-:Y:S03]  /*5e80*/  BSSY B0, `(.L_x_46999) ;  /* 0x000001e000007945 */ /* 0x000fe60003800000 */
[----:B-----5:R-:W-:Y:S02]  /*5e90*/  FFMA.FTZ R118, R116, R162, UR12 ;  /* 0x0000000c74767e23 */ /* 0x020fe400080100a2 */
[----:B------:R-:W1:Y:S02]  /*5ea0*/  @!P5 LDC.64 R116, c[0x0][0x250] ;  /* 0x00009400ff74db82 */ /* 0x000e640000000a00 */
[----:B-1----:R-:W-:-:S05]  /*5eb0*/  @!P5 IMAD.WIDE R116, R0, 0x4, R116 ;  /* 0x000000040074d825 */ /* 0x002fca00078e0274 */
[----:B------:R1:W-:Y:S02]  /*5ec0*/  @!P5 STG.E desc[UR4][R116.64], R161 ;  /* 0x000000a17400d986 */ /* 0x0003e4000c101904 */
[----:B-1----:R-:W-:-:S05]  /*5ed0*/  FMUL.FTZ R116, R161, R161 ;  /* 0x000000a1a1747220 */ /* 0x002fca0000410000 */
[----:B------:R-:W-:-:S05]  /*5ee0*/  FSEL R116, R116, RZ, P0 ;  /* 0x000000ff74747208 */ /* 0x000fca0000000000 */
[----:B------:R-:W-:Y:S02]  /*5ef0*/  FADD.FTZ R118, R118, R116 ;  /* 0x0000007476767221 */ /* 0x000fe40000010000 */
[----:B------:R-:W1:Y:S02]  /*5f00*/  @!P5 LDC.64 R116, c[0x0][0x258] ;  /* 0x00009600ff74db82 */ /* 0x000e640000000a00 */
[----:B------:R-:W2:Y:S01]  /*5f10*/  MUFU.RSQ R164, R118 ;  /* 0x0000007600a47308 */ /* 0x000ea20000001400 */
[----:B-1----:R-:W-:-:S05]  /*5f20*/  @!P5 IMAD.WIDE R116, R0, 0x4, R116 ;  /* 0x000000040074d825 */ /* 0x002fca00078e0274 */
[----:B--2---:R1:W-:Y:S01]  /*5f30*/  @!P5 STG.E desc[UR4][R116.64], R164 ;  /* 0x000000a47400d986 */ /* 0x0043e2000c101904 */
[----:B------:R-:W-:Y:S05]  /*5f40*/  @!P1 BRA `(.L_x_47000) ;  /* 0x0000000000449947 */ /* 0x000fea0003800000 */
[----:B------:R-:W2:Y:S01]  /*5f50*/  LDC.64 R162, c[0x0][0x2b8] ;  /* 0x0000ae00ffa27b82 */ /* 0x000ea20000000a00 */
[----:B0-----:R-:W-:-:S05]  /*5f60*/  FSEL R119, R161, RZ, !P0 ;  /* 0x000000ffa1777208 */ /* 0x001fca0004000000 */
        /* <DEDUP_REMOVED lines=12> */
[C---:B--2---:R-:W-:Y:S01]  /*6030*/  IMAD.WIDE.U32 R162, R132.reuse, 0x10, R162 ;  /* 0x0000001084a27825 */ /* 0x044fe200078e00a2 */
[----:B------:R-:W-:-:S04]  /*6040*/  IADD3 R132, R132, 0x20, RZ ;  /* 0x0000002084847810 */ /* 0x000fc80007ffe0ff */
[----:B------:R2:W-:Y:S03]  /*6050*/  STG.E.128 desc[UR4][R162.64], R116 ;  /* 0x00000074a2007986 */ /* 0x0005e6000c101d04 */
.L_x_47000:
[----:B------:R-:W-:Y:S05]  /*6060*/  BSYNC B0 ;  /* 0x0000000000007941 */ /* 0x000fea0003800000 */
.L_x_46999:
[----:B------:R-:W-:Y:S01]  /*6070*/  ISETP.GE.U32.AND P2, PT, R16, 0x40, PT ;  /* 0x000000401000780c */ /* 0x000fe20003f46070 */
[----:B------:R-:W-:-:S12]  /*6080*/  BSSY B0, `(.L_x_47001) ;  /* 0x0000013000007945 */ /* 0x000fd80003800000 */
[----:B------:R-:W-:Y:S05]  /*6090*/  @!P2 BRA `(.L_x_47002) ;  /* 0x000000000044a947 */ /* 0x000fea0003800000 */
[----:B--2---:R-:W2:Y:S01]  /*60a0*/  LDC.64 R162, c[0x0][0x2b8] ;  /* 0x0000ae00ffa27b82 */ /* 0x004ea20000000a00 */
        /* <DEDUP_REMOVED lines=16> */
.L_x_47002:
[----:B------:R-:W-:Y:S05]  /*61b0*/  BSYNC B0 ;  /* 0x0000000000007941 */ /* 0x000fea0003800000 */
.L_x_47001:
[----:B------:R-:W-:Y:S01]  /*61c0*/  ISETP.GE.U32.AND P2, PT, R16, 0x60, PT ;  /* 0x000000601000780c */ /* 0x000fe20003f46070 */
[----:B------:R-:W-:-:S12]  /*61d0*/  BSSY B0, `(.L_x_47003) ;  /* 0x0000013000007945 */ /* 0x000fd80003800000 */
[----:B------:R-:W-:Y:S05]  /*61e0*/  @!P2 BRA `(.L_x_47004) ;  /* 0x000000000044a947 */ /* 0x000fea0003800000 */
[----:B--23--:R-:W2:Y:S01]  /*61f0*/  LDC.64 R162, c[0x0][0x2b8] ;  /* 0x0000ae00ffa27b82 */ /* 0x00cea20000000a00 */
        /* <DEDUP_REMOVED lines=16> */
.L_x_47004:
[----:B------:R-:W-:Y:S05]  /*6300*/  BSYNC B0 ;  /* 0x0000000000007941 */ /* 0x000fea0003800000 */
.L_x_47003:
[----:B------:R-:W-:Y:S01]  /*6310*/  ISETP.GE.U32.AND P2, PT, R16, 0x80, PT ;  /* 0x000000801000780c */ /* 0x000fe20003f46070 */
[----:B------:R-:W-:-:S12]  /*6320*/  BSSY B0, `(.L_x_47005) ;  /* 0x0000013000007945 */ /* 0x000fd80003800000 */
[----:B------:R-:W-:Y:S05]  /*6330*/  @!P2 BRA `(.L_x_47006) ;  /* 0x000000000044a947 */ /* 0x000fea0003800000 */
[----:B--234-:R-:W2:Y:S01]  /*6340*/  LDC.64 R162, c[0x0][0x2b8] ;  /* 0x0000ae00ffa27b82 */ /* 0x01cea20000000a00 */
        /* <DEDUP_REMOVED lines=16> */
.L_x_47006:
[----:B------:R-:W-:Y:S05]  /*6450*/  BSYNC B0 ;  /* 0x0000000000007941 */ /* 0x000fea0003800000 */
.L_x_47005:
        /* <DEDUP_REMOVED lines=20> */
.L_x_47008:
[----:B------:R-:W-:Y:S05]  /*65a0*/  BSYNC B0 ;  /* 0x0000000000007941 */ /* 0x000fea0003800000 */
.L_x_47007:
        /* <DEDUP_REMOVED lines=20> */
.L_x_47010:
[----:B------:R-:W-:Y:S05]  /*66f0*/  BSYNC B0 ;  /* 0x0000000000007941 */ /* 0x000fea0003800000 */
.L_x_47009:
        /* <DEDUP_REMOVED lines=20> */
.L_x_47012:
[----:B------:R-:W-:Y:S05]  /*6840*/  BSYNC B0 ;  /* 0x0000000000007941 */ /* 0x000fea0003800000 */
.L_x_47011:
        /* <DEDUP_REMOVED lines=20> */
.L_x_47014:
[----:B------:R-:W-:Y:S05]  /*6990*/  BSYNC B0 ;  /* 0x0000000000007941 */ /* 0x000fea0003800000 */
.L_x_47013:
        /* <DEDUP_REMOVED lines=20> */
.L_x_47016:
[----:B------:R-:W-:Y:S05]  /*6ae0*/  BSYNC B0 ;  /* 0x0000000000007941 */ /* 0x000fea0003800000 */
.L_x_47015:
        /* <DEDUP_REMOVED lines=20> */
.L_x_47018:
[----:B------:R-:W-:Y:S05]  /*6c30*/  BSYNC B0 ;  /* 0x0000000000007941 */ /* 0x000fea0003800000 */
.L_x_47017:
        /* <DEDUP_REMOVED lines=20> */
.L_x_47020:
[----:B------:R-:W-:Y:S05]  /*6d80*/  BSYNC B0 ;  /* 0x0000000000007941 */ /* 0x000fea0003800000 */
.L_x_47019:
        /* <DEDUP_REMOVED lines=20> */
.L_x_47022:
[----:B------:R-:W-:Y:S05]  /*6ed0*/  BSYNC B0 ;  /* 0x0000000000007941 */ /* 0x000fea0003800000 */
.L_x_47021:
        /* <DEDUP_REMOVED lines=20> */
.L_x_47024:
[----:B------:R-:W-:Y:S05]  /*7020*/  BSYNC B0 ;  /* 0x0000000000007941 */ /* 0x000fea0003800000 */
.L_x_47023:
        /* <DEDUP_REMOVED lines=20> */
.L_x_47026:
[----:B------:R-:W-:Y:S05]  /*7170*/  BSYNC B0 ;  /* 0x0000000000007941 */ /* 0x000fea0003800000 */
.L_x_47025:
        /* <DEDUP_REMOVED lines=20> */
.L_x_47028:
[----:B------:R-:W-:Y:S05]  /*72c0*/  BSYNC B0 ;  /* 0x0000000000007941 */ /* 0x000fea0003800000 */
.L_x_47027:
        /* <DEDUP_REMOVED lines=17> */
[----:B0-----:R-:W-:-:S05]  /*73e0*/  IMAD.WIDE.U32 R162, R132, 0x10, R162 ;  /* 0x0000001084a27825 */ /* 0x001fca00078e00a2 */
[----:B------:R0:W-:Y:S02]  /*73f0*/  STG.E.128 desc[UR4][R162.64], R116 ;  /* 0x00000074a2007986 */ /* 0x0001e4000c101d04 */
.L_x_47030:
[----:B------:R-:W-:Y:S05]  /*7400*/  BSYNC B0 ;  /* 0x0000000000007941 */ /* 0x000fea0003800000 */
.L_x_47029:
[----:B01234-:R-:W0:Y:S02]  /*7410*/  LDC.64 R116, c[0x0][0x210] ;  /* 0x00008400ff747b82 */ /* 0x01fe240000000a00 */
[----:B0-----:R-:W-:-:S04]  /*7420*/  LEA R0, R116, R0, 0x2 ;  /* 0x0000000074007211 */ /* 0x001fc800078e10ff */
[----:B------:R-:W-:-:S13]  /*7430*/  ISETP.GE.AND P2, PT, R0, R117, PT ;  /* 0x000000750000720c */ /* 0x000fda0003f46270 */
[----:B------:R-:W-:Y:S05]  /*7440*/  @!P2 BRA `(.L_x_47031) ;  /* 0xffffffb80054a947 */ /* 0x000fea000383ffff */
[----:B------:R-:W-:Y:S05]  /*7450*/  EXIT ;  /* 0x000000000000794d */ /* 0x000fea0003800000 */
.L_x_46998:
[----:B-----5:R-:W-:Y:S01]  /*7460*/  HFMA2.MMA R118, -RZ, RZ, 0, 5.9604644775390625e-08 ;  /* 0x00000001ff767435 */ /* 0x020fe200000001ff */
[----:B------:R-:W-:Y:S01]  /*7470*/  BSSY B0, `(.L_x_47032) ;  /* 0x0000007000007945 */ /* 0x000fe20003800000 */
[----:B------:R-:W-:Y:S02]  /*7480*/  MOV R163, R119 ;  /* 0x0000007700a37202 */ /* 0x000fe40000000f00 */
[----:B------:R-:W-:Y:S02]  /*7490*/  MOV R117, 0x1f ;  /* 0x0000001f00757802 */ /* 0x000fe40000000f00 */
[----:B------:R-:W-:-:S07]  /*74a0*/  MOV R116, 0xffffffff ;  /* 0xffffffff00747802 */ /* 0x000fce0000000f00 */
[----:B------:R-:W-:Y:S05]  /*74b0*/  WARPSYNC.COLLECTIVE R116, `(.L_x_47033) ;  /* 0x0000000074087348 */ /* 0x000fea0003c00000 */
[----:B------:R0:W1:Y:S02]  /*74c0*/  SHFL.BFLY P6, R116, R163, R118, R117 ;  /* 0x0c000076a3747389 */ /* 0x00006400000c0075 */
[----:B01----:R-:W-:Y:S01]  /*74d0*/  ENDCOLLECTIVE ;  /* 0x000000000000791b */ /* 0x003fe20003800000 */
.L_x_47033:
[----:B------:R-:W-:Y:S05]  /*74e0*/  BSYNC B0 ;  /* 0x0000000000007941 */ /* 0x000fea0003800000 */
.L_x_47032:
        /* <DEDUP_REMOVED lines=9> */
.L_x_47034:
[----:B------:R-:W-:Y:S01]  /*7580*/  HFMA2.MMA R118, -RZ, RZ, 0, 2.384185791015625e-07 ;  /* 0x00000004ff767435 */ /* 0x000fe200000001ff */
[----:B------:R-:W-:Y:S01]  /*7590*/  FADD.FTZ R119, R119, R116 ;  /* 0x0000007477777221 */ /* 0x000fe20000010000 */
[----:B------:R-:W-:-:S04]  /*75a0*/  MOV R116, 0xffffffff ;  /* 0xffffffff00747802 */ /* 0x000fc80000000f00 */
[----:B------:R-:W-:-:S07]  /*75b0*/  MOV R163, R119 ;  /* 0x0000007700a37202 */ /* 0x000fce0000000f00 */
[----:B------:R-:W-:Y:S05]  /*75c0*/  WARPSYNC.COLLECTIVE R116, `(.L_x_47035) ;  /* 0x0000000074087348 */ /* 0x000fea0003c00000 */
[----:B------:R0:W1:Y:S02]  /*75d0*/  SHFL.BFLY P6, R116, R163, R118, R117 ;  /* 0x0c000076a3747389 */ /* 0x00006400000c0075 */
[----:B01----:R-:W-:Y:S01]  /*75e0*/  ENDCOLLECTIVE ;  /* 0x000000000000791b */ /* 0x003fe20003800000 */
.L_x_47035:
[----:B------:R-:W-:Y:S01]  /*75f0*/  HFMA2.MMA R118, -RZ, RZ, 0, 4.76837158203125e-07 ;  /* 0x00000008ff767435 */ /* 0x000fe200000001ff */
[----:B------:R-:W-:Y:S01]  /*7600*/  FADD.FTZ R119, R119, R116 ;  /* 0x0000007477777221 */ /* 0x000fe20000010000 */
[----:B------:R-:W-:-:S04]  /*7610*/  MOV R116, 0xffffffff ;  /* 0xffffffff00747802 */ /* 0x000fc80000000f00 */
[----:B------:R-:W-:-:S07]  /*7620*/  MOV R163, R119 ;  /* 0x0000007700a37202 */ /* 0x000fce0000000f00 */
[----:B------:R-:W-:Y:S05]  /*7630*/  WARPSYNC.COLLECTIVE R116, `(.L_x_47036) ;  /* 0x0000000074087348 */ /* 0x000fea0003c00000 */
[----:B------:R0:W1:Y:S02]  /*7640*/  SHFL.BFLY P6, R116, R163, R118, R117 ;  /* 0x0c000076a3747389 */ /* 0x00006400000c0075 */
[----:B01----:R-:W-:Y:S01]  /*7650*/  ENDCOLLECTIVE ;  /* 0x000000000000791b */ /* 0x003fe20003800000 */
.L_x_47036:
[----:B------:R-:W-:Y:S01]  /*7660*/  HFMA2.MMA R118, -RZ, RZ, 0, 9.5367431640625e-07 ;  /* 0x00000010ff767435 */ /* 0x000fe200000001ff */
[----:B------:R-:W-:Y:S01]  /*7670*/  FADD.FTZ R119, R119, R116 ;  /* 0x0000007477777221 */ /* 0x000fe20000010000 */
[----:B------:R-:W-:-:S04]  /*7680*/  MOV R116, 0xffffffff ;  /* 0xffffffff00747802 */ /* 0x000fc80000000f00 */
[----:B------:R-:W-:-:S07]  /*7690*/  MOV R163, R119 ;  /* 0x0000007700a37202 */ /* 0x000fce0000000f00 */
[----:B------:R-:W-:Y:S05]  /*76a0*/  WARPSYNC.COLLECTIVE R116, `(.L_x_47037) ;  /* 0x0000000074087348 */ /* 0x000fea0003c00000 */
[----:B------:R0:W1:Y:S02]  /*76b0*/  SHFL.BFLY P6, R116, R163, R118, R117 ;  /* 0x0c000076a3747389 */ /* 0x00006400000c0075 */
[----:B01----:R-:W-:Y:S01]  /*76c0*/  ENDCOLLECTIVE ;  /* 0x000000000000791b */ /* 0x003fe20003800000 */
.L_x_47037:
        /* <DEDUP_REMOVED lines=150> */
.L_x_47038:
[----:B------:R-:W-:Y:S01]  /*8030*/  HFMA2.MMA R118, -RZ, RZ, 0, 1.1920928955078125e-07 ;  /* 0x00000002ff767435 */ /* 0x000fe200000001ff */
[----:B------:R-:W-:Y:S01]  /*8040*/  FADD.FTZ R119, R119, R116 ;  /* 0x0000007477777221 */ /* 0x000fe20000010000 */
[----:B------:R-:W-:-:S04]  /*8050*/  MOV R116, 0xffffffff ;  /* 0xffffffff00747802 */ /* 0x000fc80000000f00 */
[----:B------:R-:W-:-:S07]  /*8060*/  MOV R163, R119 ;  /* 0x0000007700a37202 */ /* 0x000fce0000000f00 */
[----:B------:R-:W-:Y:S05]  /*8070*/  WARPSYNC.COLLECTIVE R116, `(.L_x_47039) ;  /* 0x0000000074087348 */ /* 0x000fea0003c00000 */
[----:B------:R0:W1:Y:S02]  /*8080*/  SHFL.BFLY P6, R116, R163, R118, R117 ;  /* 0x0c000076a3747389 */ /* 0x00006400000c0075 */
[----:B01----:R-:W-:Y:S01]  /*8090*/  ENDCOLLECTIVE ;  /* 0x000000000000791b */ /* 0x003fe20003800000 */
.L_x_47039:
[----:B------:R-:W-:Y:S01]  /*80a0*/  HFMA2.MMA R118, -RZ, RZ, 0, 2.384185791015625e-07 ;  /* 0x00000004ff767435 */ /* 0x000fe200000001ff */
[----:B------:R-:W-:Y:S01]  /*80b0*/  FADD.FTZ R119, R119, R116 ;  /* 0x0000007477777221 */ /* 0x000fe20000010000 */
[----:B------:R-:W-:-:S04]  /*80c0*/  MOV R116, 0xffffffff ;  /* 0xffffffff00747802 */ /* 0x000fc80000000f00 */
[----:B------:R-:W-:-:S07]  /*80d0*/  MOV R163, R119 ;  /* 0x0000007700a37202 */ /* 0x000fce0000000f00 */
[----:B------:R-:W-:Y:S05]  /*80e0*/  WARPSYNC.COLLECTIVE R116, `(.L_x_47040) ;  /* 0x0000000074087348 */ /* 0x000fea0003c00000 */
[----:B------:R0:W1:Y:S02]  /*80f0*/  SHFL.BFLY P6, R116, R163, R118, R117 ;  /* 0x0c000076a3747389 */ /* 0x00006400000c0075 */
[----:B01----:R-:W-:Y:S01]  /*8100*/  ENDCOLLECTIVE ;  /* 0x000000000000791b */ /* 0x003fe20003800000 */
.L_x_47040:
[----:B------:R-:W-:Y:S01]  /*8110*/  HFMA2.MMA R118, -RZ, RZ, 0, 4.76837158203125e-07 ;  /* 0x00000008ff767435 */ /* 0x000fe200000001ff */
[----:B------:R-:W-:Y:S01]  /*8120*/  FADD.FTZ R119, R119, R116 ;  /* 0x0000007477777221 */ /* 0x000fe20000010000 */
[----:B------:R-:W-:-:S04]  /*8130*/  MOV R116, 0xffffffff ;  /* 0xffffffff00747802 */ /* 0x000fc80000000f00 */
[----:B------:R-:W-:-:S07]  /*8140*/  MOV R163, R119 ;  /* 0x0000007700a37202 */ /* 0x000fce0000000f00 */
[----:B------:R-:W-:Y:S05]  /*8150*/  WARPSYNC.COLLECTIVE R116, `(.L_x_47041) ;  /* 0x0000000074087348 */ /* 0x000fea0003c00000 */
[----:B------:R0:W1:Y:S02]  /*8160*/  SHFL.BFLY P6, R116, R163, R118, R117 ;  /* 0x0c000076a3747389 */ /* 0x00006400000c0075 */
[----:B01----:R-:W-:Y:S01]  /*8170*/  ENDCOLLECTIVE ;  /* 0x000000000000791b */ /* 0x003fe20003800000 */
.L_x_47041:
[----:B------:R-:W-:Y:S01]  /*8180*/  HFMA2.MMA R118, -RZ, RZ, 0, 9.5367431640625e-07 ;  /* 0x00000010ff767435 */ /* 0x000fe200000001ff */
[----:B------:R-:W-:Y:S01]  /*8190*/  FADD.FTZ R119, R119, R116 ;  /* 0x0000007477777221 */ /* 0x000fe20000010000 */
[----:B------:R-:W-:-:S04]  /*81a0*/  MOV R116, 0xffffffff ;  /* 0xffffffff00747802 */ /* 0x000fc80000000f00 */
[----:B------:R-:W-:-:S07]  /*81b0*/  MOV R163, R119 ;  /* 0x0000007700a37202 */ /* 0x000fce0000000f00 */
[----:B------:R-:W-:Y:S05]  /*81c0*/  WARPSYNC.COLLECTIVE R116, `(.L_x_47042) ;  /* 0x0000000074087348 */ /* 0x000fea0003c00000 */
[----:B------:R0:W1:Y:S02]  /*81d0*/  SHFL.BFLY P6, R116, R163, R118, R117 ;  /* 0x0c000076a3747389 */ /* 0x00006400000c0075 */
[----:B01----:R-:W-:Y:S01]  /*81e0*/  ENDCOLLECTIVE ;  /* 0x000000000000791b */ /* 0x003fe20003800000 */
.L_x_47042:
[----:B------:R-:W-:Y:S05]  /*81f0*/  BRA `(.L_x_47043) ;  /* 0xffffffdc001c7947 */ /* 0x000fea000383ffff */
.L_x_47044:
        /* <DEDUP_REMOVED lines=16> */
.L_x_58452:


//--------------------- .text._ZN10layer_norm13ln_fwd_kernelINS_13Kernel_traitsI6__halfffffjLj2048ELj1ELj4ELj1ELj16ENS_18Kernel_traits_baseILj2048ES2_ffffjLj128EEEEELb0ELb1ELb0ELb1EEEvNS_9FwdParamsE --------------------------
	.section	.text._ZN10layer_norm13ln_fwd_kernelINS_13Kernel_traitsI6__halfffffjLj2048ELj1ELj4ELj1ELj16ENS_18Kernel_traits_baseILj2048ES2_ffffjLj128EEEEELb0ELb1ELb0ELb1EEEvNS_9FwdParamsE,"ax",@progbits
	.align	128
        .global         _ZN10layer_norm13ln_fwd_kernelINS_13Kernel_traitsI6__halfffffjLj2048ELj1ELj4ELj1ELj16ENS_18Kernel_traits_baseILj2048ES2_ffffjLj128EEEEELb0ELb1ELb0ELb1EEEvNS_9FwdParamsE
        .type           _ZN10layer_norm13ln_fwd_kernelINS_13Kernel_traitsI6__halfffffjLj2048ELj1ELj4ELj1ELj16ENS_18Kernel_traits_baseILj2048ES2_ffffjLj128EEEEELb0ELb1ELb0ELb1EEEvNS_9FwdParamsE,@function
        .size           _ZN10layer_norm13ln_fwd_kernelINS_13Kernel_traitsI6__halfffffjLj2048ELj1ELj4ELj1ELj16ENS_18Kernel_traits_baseILj2048ES2_ffffjLj128EEEEELb0ELb1ELb0ELb1EEEvNS_9FwdParamsE,(.L_x_58453 - _ZN10layer_norm13ln_fwd_kernelINS_13Kernel_traitsI6__halfffffjLj2048ELj1ELj4ELj1ELj16ENS_18Kernel_traits_baseILj2048ES2_ffffjLj128EEEEELb0ELb1ELb0ELb1EEEvNS_9FwdParamsE)
        .other          _ZN10layer_norm13ln_fwd_kernelINS_13Kernel_traitsI6__halfffffjLj2048ELj1ELj4ELj1ELj16ENS_18Kernel_traits_baseILj2048ES2_ffffjLj128EEEEELb0ELb1ELb0ELb1EEEvNS_9FwdParamsE,@"STO_CUDA_ENTRY STV_DEFAULT"
_ZN10layer_norm13ln_fwd_kernelINS_13Kernel_traitsI6__halfffffjLj2048ELj1ELj4ELj1ELj16ENS_18Kernel_traits_baseILj2048ES2_ffffjLj128EEEEELb0ELb1ELb0ELb1EEEvNS_9FwdParamsE:
.text._ZN10layer_norm13ln_fwd_kernelINS_13Kernel_traitsI6__halfffffjLj2048ELj1ELj4ELj1ELj16ENS_18Kernel_traits_baseILj2048ES2_ffffjLj128EEEEELb0ELb1ELb0ELb1EEEvNS_9FwdParamsE:
[----:B------:R-:W0:Y:S01]  /*0000*/  LDC R1, c[0x0][0x28] ;  /* 0x00000a00ff017b82 */ /* 0x000e220000000800 */
[----:B------:R-:W1:Y:S01]  /*0010*/  S2R R66, SR_TID.X ;  /* 0x0000000000427919 */ /* 0x000e620000002100 */
[----:B------:R-:W-:Y:S01]  /*0020*/  ULDC.64 UR8, c[0x0][0x2c8] ;  /* 0x0000b20000087ab9 */ /* 0x000fe20000000a00 */
[----:B------:R-:W-:Y:S01]  /*0030*/  ULDC.64 UR4, c[0x0][0x208] ;  /* 0x0000820000047ab9 */ /* 0x000fe20000000a00 */
[----:B------:R-:W-:Y:S01]  /*0040*/  ISETP.NE.U32.AND P0, PT, RZ, UR8, PT ;  /* 0x00000008ff007c0c */ /* 0x000fe2000bf05070 */
[----:B------:R-:W2:Y:S01]  /*0050*/  S2R R0, SR_CTAID.X ;  /* 0x0000000000007919 */ /* 0x000ea20000002500 */
[----:B------:R-:W-:Y:S02]  /*0060*/  ULDC.64 UR6, c[0x0][0x260] ;  /* 0x0000980000067ab9 */ /* 0x000fe40000000a00 */
[----:B------:R-:W3:Y:S01]  /*0070*/  LDC.64 R138, c[0x0][0x260] ;  /* 0x00009800ff8a7b82 */ /* 0x000ee20000000a00 */
[----:B------:R-:W-:Y:S02]  /*0080*/  ISETP.NE.AND.EX P0, PT, RZ, UR9, PT, P0 ;  /* 0x00000009ff007c0c */ /* 0x000fe4000bf05300 */
[----:B0-----:R-:W-:-:S02]  /*0090*/  IADD3 R1, R1, -0x88, RZ ;  /* 0xffffff7801017810 */ /* 0x001fc40007ffe0ff */
[----:B-1----:R-:W-:-:S04]  /*00a0*/  SHF.R.U32.HI R131, RZ, 0x5, R66 ;  /* 0x00000005ff837819 */ /* 0x002fc80000011642 */
[----:B--2---:R-:W-:Y:S02]  /*00b0*/  LEA R131, R0, R131, 0x2 ;  /* 0x0000008300837211 */ /* 0x004fe400078e10ff */
[C---:B------:R-:W-:Y:S02]  /*00c0*/  SHF.L.U32 R0, R66.reuse, 0x3, RZ ;  /* 0x0000000342007819 */ /* 0x040fe400000006ff */
[----:B------:R-:W-:Y:S02]  /*00d0*/  LOP3.LUT R66, R66, 0x1f, RZ, 0xc0, !PT ;  /* 0x0000001f42427812 */ /* 0x000fe400078ec0ff */
[----:B------:R-:W-:Y:S02]  /*00e0*/  LOP3.LUT R0, R0, 0xf8, RZ, 0xc0, !PT ;  /* 0x000000f800007812 */ /* 0x000fe400078ec0ff */
[C---:B------:R-:W-:Y:S02]  /*00f0*/  @P0 LEA R2, P2, R66.reuse, UR8, 0x3 ;  /* 0x0000000842020c11 */ /* 0x040fe4000f8418ff */
[----:B------:R-:W-:-:S02]  /*0100*/  LOP3.LUT R65, R66, 0x20, RZ, 0xfc, !PT ;  /* 0x0000002042417812 */ /* 0x000fc400078efcff */
[C---:B------:R-:W-:Y:S02]  /*0110*/  LOP3.LUT R61, R66.reuse, 0x40, RZ, 0xfc, !PT ;  /* 0x00000040423d7812 */ /* 0x040fe400078efcff */
[----:B------:R-:W-:Y:S02]  /*0120*/  @P0 IADD3.X R3, RZ, UR9, RZ, P2, !PT ;  /* 0x00000009ff030c10 */ /* 0x000fe400097fe4ff */
[----:B------:R-:W-:Y:S02]  /*0130*/  @P0 LEA R4, P3, R65, UR8, 0x3 ;  /* 0x0000000841040c11 */ /* 0x000fe4000f8618ff */
[----:B------:R-:W-:Y:S01]  /*0140*/  @P0 LEA R8, P2, R61, UR8, 0x3 ;  /* 0x000000083d080c11 */ /* 0x000fe2000f8418ff */
[----:B------:R0:W5:Y:S01]  /*0150*/  @P0 LDG.E.64 R134, desc[UR4][R2.64] ;  /* 0x0000000402860981 */ /* 0x000162000c1e1b00 */
[C---:B------:R-:W-:Y:S02]  /*0160*/  LOP3.LUT R57, R66.reuse, 0x60, RZ, 0xfc, !PT ;  /* 0x0000006042397812 */ /* 0x040fe400078efcff */
[----:B------:R-:W-:-:S02]  /*0170*/  LOP3.LUT R53, R66, 0x80, RZ, 0xfc, !PT ;  /* 0x0000008042357812 */ /* 0x000fc400078efcff */
[C---:B------:R-:W-:Y:S02]  /*0180*/  LOP3.LUT R49, R66.reuse, 0xa0, RZ, 0xfc, !PT ;  /* 0x000000a042317812 */ /* 0x040fe400078efcff */
[----:B------:R-:W-:Y:S02]  /*0190*/  @P0 LEA.HI.X R5, R65, UR9, RZ, 0x3, P3 ;  /* 0x0000000941050c11 */ /* 0x000fe400098f1cff */
[----:B------:R-:W-:Y:S02]  /*01a0*/  @P0 LEA.HI.X R9, R61, UR9, RZ, 0x3, P2 ;  /* 0x000000093d090c11 */ /* 0x000fe400090f1cff */
[----:B------:R-:W-:Y:S01]  /*01b0*/  @P0 LEA R10, P4, R57, UR8, 0x3 ;  /* 0x00000008390a0c11 */ /* 0x000fe2000f8818ff */
[----:B------:R1:W5:Y:S01]  /*01c0*/  @P0 LDG.E.64 R72, desc[UR4][R4.64] ;  /* 0x0000000404480981 */ /* 0x000362000c1e1b00 */
[----:B------:R-:W-:Y:S02]  /*01d0*/  @P0 LEA R6, P3, R53, UR8, 0x3 ;  /* 0x0000000835060c11 */ /* 0x000fe4000f8618ff */
[----:B------:R-:W-:Y:S01]  /*01e0*/  @P0 LEA R14, P2, R49, UR8, 0x3 ;  /* 0x00000008310e0c11 */ /* 0x000fe2000f8418ff */
[----:B------:R2:W5:Y:S01]  /*01f0*/  @P0 LDG.E.64 R70, desc[UR4][R8.64] ;  /* 0x0000000408460981 */ /* 0x000562000c1e1b00 */
[----:B------:R-:W-:-:S02]  /*0200*/  LOP3.LUT R183, R66, 0x100, RZ, 0xfc, !PT ;  /* 0x0000010042b77812 */ /* 0x000fc400078efcff */
[C---:B------:R-:W-:Y:S02]  /*0210*/  LOP3.LUT R179, R66.reuse, 0x120, RZ, 0xfc, !PT ;  /* 0x0000012042b37812 */ /* 0x040fe400078efcff */
[C---:B------:R-:W-:Y:S02]  /*0220*/  LOP3.LUT R31, R66.reuse, 0x140, RZ, 0xfc, !PT ;  /* 0x00000140421f7812 */ /* 0x040fe400078efcff */
[C---:B------:R-:W-:Y:S02]  /*0230*/  LOP3.LUT R43, R66.reuse, 0xc0, RZ, 0xfc, !PT ;  /* 0x000000c0422b7812 */ /* 0x040fe400078efcff */
[----:B------:R-:W-:Y:S02]  /*0240*/  LOP3.LUT R39, R66, 0xe0, RZ, 0xfc, !PT ;  /* 0x000000e042277812 */ /* 0x000fe400078efcff */
[----:B------:R-:W-:Y:S02]  /*0250*/  @P0 LEA.HI.X R11, R57, UR9, RZ, 0x3, P4 ;  /* 0x00000009390b0c11 */ /* 0x000fe4000a0f1cff */
[----:B------:R-:W-:-:S02]  /*0260*/  @P0 LEA.HI.X R7, R53, UR9, RZ, 0x3, P3 ;  /* 0x0000000935070c11 */ /* 0x000fc400098f1cff */
[----:B------:R-:W-:Y:S01]  /*0270*/  @P0 LEA.HI.X R15, R49, UR9, RZ, 0x3, P2 ;  /* 0x00000009310f0c11 */ /* 0x000fe200090f1cff */
[----:B------:R2:W5:Y:S01]  /*0280*/  @P0 LDG.E.64 R68, desc[UR4][R10.64] ;  /* 0x000000040a440981 */ /* 0x000562000c1e1b00 */
[----:B------:R-:W-:Y:S02]  /*0290*/  @P0 LEA R20, P4, R183, UR8, 0x3 ;  /* 0x00000008b7140c11 */ /* 0x000fe4000f8818ff */
[----:B------:R-:W-:Y:S01]  /*02a0*/  @P0 LEA R22, P3, R179, UR8, 0x3 ;  /* 0x00000008b3160c11 */ /* 0x000fe2000f8618ff */
[----:B------:R2:W5:Y:S01]  /*02b0*/  @P0 LDG.E.64 R8, desc[UR4][R14.64] ;  /* 0x000000040e080981 */ /* 0x000562000c1e1b00 */
[----:B------:R-:W-:Y:S02]  /*02c0*/  @P0 LEA R18, P2, R31, UR8, 0x3 ;  /* 0x000000081f120c11 */ /* 0x000fe4000f8418ff */
[C---:B------:R-:W-:Y:S01]  /*02d0*/  LOP3.LUT R147, R66.reuse, 0x1a0, RZ, 0xfc, !PT ;  /* 0x000001a042937812 */ /* 0x040fe200078efcff */
[----:B------:R-:W5:Y:S01]  /*02e0*/  @P0 LDG.E.64 R6, desc[UR4][R6.64] ;  /* 0x0000000406060981 */ /* 0x000f62000c1e1b00 */
[----:B------:R-:W-:-:S02]  /*02f0*/  LOP3.LUT R143, R66, 0x1c0, RZ, 0xfc, !PT ;  /* 0x000001c0428f7812 */ /* 0x000fc400078efcff */
[C---:B------:R-:W-:Y:S02]  /*0300*/  LOP3.LUT R47, R66.reuse, 0x1e0, RZ, 0xfc, !PT ;  /* 0x000001e0422f7812 */ /* 0x040fe400078efcff */
[----:B------:R-:W-:Y:S02]  /*0310*/  @P0 LEA R16, P6, R43, UR8, 0x3 ;  /* 0x000000082b100c11 */ /* 0x000fe4000f8c18ff */
[----:B------:R-:W-:Y:S02]  /*0320*/  @P0 LEA R12, P5, R39, UR8, 0x3 ;  /* 0x00000008270c0c11 */ /* 0x000fe4000f8a18ff */
[C---:B------:R-:W-:Y:S02]  /*0330*/  LOP3.LUT R173, R66.reuse, 0x160, RZ, 0xfc, !PT ;  /* 0x0000016042ad7812 */ /* 0x040fe400078efcff */
[----:B------:R-:W-:Y:S02]  /*0340*/  LOP3.LUT R151, R66, 0x180, RZ, 0xfc, !PT ;  /* 0x0000018042977812 */ /* 0x000fe400078efcff */
[----:B------:R-:W-:-:S02]  /*0350*/  @P0 LEA.HI.X R21, R183, UR9, RZ, 0x3, P4 ;  /* 0x00000009b7150c11 */ /* 0x000fc4000a0f1cff */
[----:B------:R-:W-:Y:S02]  /*0360*/  @P0 LEA.HI.X R23, R179, UR9, RZ, 0x3, P3 ;  /* 0x00000009b3170c11 */ /* 0x000fe400098f1cff */
[----:B------:R-:W-:Y:S01]  /*0370*/  @P0 LEA.HI.X R19, R31, UR9, RZ, 0x3, P2 ;  /* 0x000000091f130c11 */ /* 0x000fe200090f1cff */
[----:B------:R2:W5:Y:S01]  /*0380*/  @P0 LDG.E.64 R14, desc[UR4][R20.64] ;  /* 0x00000004140e0981 */ /* 0x000562000c1e1b00 */
[----:B------:R-:W-:Y:S02]  /*0390*/  @P0 LEA.HI.X R17, R43, UR9, RZ, 0x3, P6 ;  /* 0x000000092b110c11 */ /* 0x000fe4000b0f1cff */
[----:B------:R-:W-:Y:S02]  /*03a0*/  @P0 LEA.HI.X R13, R39, UR9, RZ, 0x3, P5 ;  /* 0x00000009270d0c11 */ /* 0x000fe4000a8f1cff */
[----:B------:R-:W-:Y:S01]  /*03b0*/  @P0 LEA R24, P4, R147, UR8, 0x3 ;  /* 0x0000000893180c11 */ /* 0x000fe2000f8818ff */
[----:B------:R2:W5:Y:S01]  /*03c0*/  @P0 LDG.E.64 R10, desc[UR4][R16.64] ;  /* 0x00000004100a0981 */ /* 0x000562000c1e1b00 */
[----:B------:R-:W-:-:S02]  /*03d0*/  @P0 LEA R26, P3, R143, UR8, 0x3 ;  /* 0x000000088f1a0c11 */ /* 0x000fc4000f8618ff */
[----:B------:R-:W-:Y:S01]  /*03e0*/  @P0 LEA R28, P2, R47, UR8, 0x3 ;  /* 0x000000082f1c0c11 */ /* 0x000fe2000f8418ff */
[----:B------:R-:W5:Y:S01]  /*03f0*/  @P0 LDG.E.64 R12, desc[UR4][R12.64] ;  /* 0x000000040c0c0981 */ /* 0x000f62000c1e1b00 */
[----:B0-----:R-:W-:Y:S02]  /*0400*/  @P0 LEA R2, P6, R173, UR8, 0x3 ;  /* 0x00000008ad020c11 */ /* 0x001fe4000f8c18ff */
[----:B-1----:R-:W-:Y:S01]  /*0410*/  @P0 LEA R4, P5, R151, UR8, 0x3 ;  /* 0x0000000897040c11 */ /* 0x002fe2000f8a18ff */
[----:B------:R-:W5:Y:S01]  /*0420*/  @P0 LDG.E.64 R18, desc[UR4][R18.64] ;  /* 0x0000000412120981 */ /* 0x000f62000c1e1b00 */
[----:B------:R-:W-:Y:S01]  /*0430*/  @P0 LEA.HI.X R25, R147, UR9, RZ, 0x3, P4 ;  /* 0x0000000993190c11 */ /* 0x000fe2000a0f1cff */
[----:B------:R-:W-:Y:S01]  /*0440*/  ULDC UR8, c[0x0][0x214] ;  /* 0x0000850000087ab9 */ /* 0x000fe20000000800 */
[----:B------:R-:W-:Y:S01]  /*0450*/  @P0 LEA.HI.X R27, R143, UR9, RZ, 0x3, P3 ;  /* 0x000000098f1b0c11 */ /* 0x000fe200098f1cff */
[----:B------:R2:W5:Y:S01]  /*0460*/  @P0 LDG.E.64 R16, desc[UR4][R22.64] ;  /* 0x0000000416100981 */ /* 0x000562000c1e1b00 */
[----:B------:R-:W-:-:S02]  /*0470*/  @P0 LEA.HI.X R29, R47, UR9, RZ, 0x3, P2 ;  /* 0x000000092f1d0c11 */ /* 0x000fc400090f1cff */
[----:B------:R-:W-:Y:S01]  /*0480*/  @P0 LEA.HI.X R3, R173, UR9, RZ, 0x3, P6 ;  /* 0x00000009ad030c11 */ /* 0x000fe2000b0f1cff */
[----:B------:R-:W5:Y:S01]  /*0490*/  @P0 LDG.E.64 R24, desc[UR4][R24.64] ;  /* 0x0000000418180981 */ /* 0x000f62000c1e1b00 */
[----:B------:R-:W-:Y:S02]  /*04a0*/  @P0 LEA.HI.X R5, R151, UR9, RZ, 0x3, P5 ;  /* 0x0000000997050c11 */ /* 0x000fe4000a8f1cff */
[----:B------:R-:W-:Y:S01]  /*04b0*/  IADD3 R220, P1, R0, UR6, RZ ;  /* 0x0000000600dc7c10 */ /* 0x000fe2000ff3e0ff */
[----:B------:R2:W5:Y:S04]  /*04c0*/  @P0 LDG.E.64 R20, desc[UR4][R2.64] ;  /* 0x0000000402140981 */ /* 0x000568000c1e1b00 */
[----:B------:R2:W5:Y:S04]  /*04d0*/  @P0 LDG.E.64 R22, desc[UR4][R4.64] ;  /* 0x0000000404160981 */ /* 0x000568000c1e1b00 */
[----:B------:R-:W5:Y:S04]  /*04e0*/  @P0 LDG.E.64 R26, desc[UR4][R26.64] ;  /* 0x000000041a1a0981 */ /* 0x000f68000c1e1b00 */
[----:B------:R-:W5:Y:S01]  /*04f0*/  @P0 LDG.E.64 R28, desc[UR4][R28.64] ;  /* 0x000000041c1c0981 */ /* 0x000f62000c1e1b00 */
[----:B------:R-:W-:Y:S01]  /*0500*/  IADD3.X R221, RZ, UR7, RZ, P1, !PT ;  /* 0x00000007ffdd7c10 */ /* 0x000fe20008ffe4ff */
[----:B------:R-:W-:-:S02]  /*0510*/  ULDC.64 UR6, c[0x0][0x278] ;  /* 0x00009e0000067ab9 */ /* 0x000fc40000000a00 */
[----:B------:R-:W-:Y:S02]  /*0520*/  LEA R66, P4, R66, UR6, 0x3 ;  /* 0x0000000642427c11 */ /* 0x000fe4000f8818ff */
[----:B------:R-:W-:Y:S02]  /*0530*/  LEA R62, P5, R65, UR6, 0x3 ;  /* 0x00000006413e7c11 */ /* 0x000fe4000f8a18ff */
[----:B------:R-:W-:Y:S02]  /*0540*/  LEA R58, P2, R61, UR6, 0x3 ;  /* 0x000000063d3a7c11 */ /* 0x000fe4000f8418ff */
[----:B------:R-:W-:Y:S02]  /*0550*/  LEA R54, P3, R57, UR6, 0x3 ;  /* 0x0000000639367c11 */ /* 0x000fe4000f8618ff */
[----:B------:R-:W-:Y:S02]  /*0560*/  IADD3.X R67, RZ, UR7, RZ, P4, !PT ;  /* 0x00000007ff437c10 */ /* 0x000fe4000a7fe4ff */
[----:B------:R-:W-:-:S02]  /*0570*/  LEA.HI.X R63, R65, UR7, RZ, 0x3, P5 ;  /* 0x00000007413f7c11 */ /* 0x000fc4000a8f1cff */
[----:B------:R-:W-:Y:S02]  /*0580*/  LEA.HI.X R59, R61, UR7, RZ, 0x3, P2 ;  /* 0x000000073d3b7c11 */ /* 0x000fe400090f1cff */
[----:B------:R-:W-:Y:S02]  /*0590*/  LEA.HI.X R55, R57, UR7, RZ, 0x3, P3 ;  /* 0x0000000739377c11 */ /* 0x000fe400098f1cff */
[----:B------:R-:W-:Y:S02]  /*05a0*/  LEA R50, P4, R53, UR6, 0x3 ;  /* 0x0000000635327c11 */ /* 0x000fe4000f8818ff */
[----:B------:R-:W-:Y:S02]  /*05b0*/  LEA R44, P5, R49, UR6, 0x3 ;  /* 0x00000006312c7c11 */ /* 0x000fe4000f8a18ff */
[----:B------:R-:W-:Y:S02]  /*05c0*/  LEA R40, P2, R43, UR6, 0x3 ;  /* 0x000000062b287c11 */ /* 0x000fe4000f8418ff */
[----:B------:R-:W-:-:S02]  /*05d0*/  LEA R36, P3, R39, UR6, 0x3 ;  /* 0x0000000627247c11 */ /* 0x000fc4000f8618ff */
[----:B------:R-:W-:Y:S02]  /*05e0*/  ISETP.GE.AND P1, PT, R131, UR8, PT ;  /* 0x0000000883007c0c */ /* 0x000fe4000bf26270 */
[----:B------:R-:W-:Y:S02]  /*05f0*/  LEA.HI.X R51, R53, UR7, RZ, 0x3, P4 ;  /* 0x0000000735337c11 */ /* 0x000fe4000a0f1cff */
[----:B------:R-:W-:Y:S02]  /*0600*/  LEA.HI.X R45, R49, UR7, RZ, 0x3, P5 ;  /* 0x00000007312d7c11 */ /* 0x000fe4000a8f1cff */
[----:B------:R-:W-:Y:S02]  /*0610*/  LEA.HI.X R41, R43, UR7, RZ, 0x3, P2 ;  /* 0x000000072b297c11 */ /* 0x000fe400090f1cff */
[----:B------:R-:W-:Y:S02]  /*0620*/  LEA.HI.X R37, R39, UR7, RZ, 0x3, P3 ;  /* 0x0000000727257c11 */ /* 0x000fe400098f1cff */
[----:B------:R-:W-:-:S02]  /*0630*/  LEA R34, P4, R183, UR6, 0x3 ;  /* 0x00000006b7227c11 */ /* 0x000fc4000f8818ff */
[----:B------:R-:W-:Y:S02]  /*0640*/  LEA R32, P5, R179, UR6, 0x3 ;  /* 0x00000006b3207c11 */ /* 0x000fe4000f8a18ff */
[----:B------:R-:W-:Y:S02]  /*0650*/  LEA R246, P2, R31, UR6, 0x3 ;  /* 0x000000061ff67c11 */ /* 0x000fe4000f8418ff */
[----:B------:R-:W-:Y:S02]  /*0660*/  LEA R242, P3, R173, UR6, 0x3 ;  /* 0x00000006adf27c11 */ /* 0x000fe4000f8618ff */
[----:B------:R-:W-:Y:S02]  /*0670*/  LEA.HI.X R35, R183, UR7, RZ, 0x3, P4 ;  /* 0x00000007b7237c11 */ /* 0x000fe4000a0f1cff */
[----:B------:R-:W-:Y:S02]  /*0680*/  LEA.HI.X R33, R179, UR7, RZ, 0x3, P5 ;  /* 0x00000007b3217c11 */ /* 0x000fe4000a8f1cff */
[----:B------:R-:W-:-:S02]  /*0690*/  LEA.HI.X R247, R31, UR7, RZ, 0x3, P2 ;  /* 0x000000071ff77c11 */ /* 0x000fc400090f1cff */
[----:B------:R-:W-:Y:S02]  /*06a0*/  LEA.HI.X R243, R173, UR7, RZ, 0x3, P3 ;  /* 0x00000007adf37c11 */ /* 0x000fe400098f1cff */
[----:B------:R-:W-:Y:S02]  /*06b0*/  LEA R238, P4, R151, UR6, 0x3 ;  /* 0x0000000697ee7c11 */ /* 0x000fe4000f8818ff */
[----:B------:R-:W-:Y:S02]  /*06c0*/  LEA R232, P5, R147, UR6, 0x3 ;  /* 0x0000000693e87c11 */ /* 0x000fe4000f8a18ff */
[----:B------:R-:W-:Y:S02]  /*06d0*/  LEA R228, P2, R143, UR6, 0x3 ;  /* 0x000000068fe47c11 */ /* 0x000fe4000f8418ff */
[----:B------:R-:W-:Y:S02]  /*06e0*/  LEA R224, P3, R47, UR6, 0x3 ;  /* 0x000000062fe07c11 */ /* 0x000fe4000f8618ff */
[----:B------:R-:W-:-:S02]  /*06f0*/  LEA.HI.X R239, R151, UR7, RZ, 0x3, P4 ;  /* 0x0000000797ef7c11 */ /* 0x000fc4000a0f1cff */
[----:B------:R-:W-:Y:S02]  /*0700*/  LEA.HI.X R233, R147, UR7, RZ, 0x3, P5 ;  /* 0x0000000793e97c11 */ /* 0x000fe4000a8f1cff */
[----:B------:R-:W-:Y:S02]  /*0710*/  LEA.HI.X R229, R143, UR7, RZ, 0x3, P2 ;  /* 0x000000078fe57c11 */ /* 0x000fe400090f1cff */
[----:B------:R-:W-:Y:S01]  /*0720*/  LEA.HI.X R225, R47, UR7, RZ, 0x3, P3 ;  /* 0x000000072fe17c11 */ /* 0x000fe200098f1cff */
[----:B--23--:R-:W-:Y:S06]  /*0730*/  @P1 EXIT ;  /* 0x000000000000194d */ /* 0x00cfec0003800000 */
        /* <DEDUP_REMOVED lines=11> */
[----:B------:R-:W4:Y:S04]  /*07f0*/  LDG.E.64 R56, desc[UR4][R56.64] ;  /* 0x0000000438387981 */ /* 0x000f28000c1e1b00 */
[----:B------:R-:W4:Y:S01]  /*0800*/  LDG.E.64 R54, desc[UR4][R54.64] ;  /* 0x0000000436367981 */ /* 0x000f22000c1e1b00 */
[----:B------:R-:W-:-:S03]  /*0810*/  IMAD.WIDE.U32 R38, R39, 0x8, R138 ;  /* 0x0000000827267825 */ /* 0x000fc600078e008a */
[----:B------:R-:W4:Y:S04]  /*0820*/  LDG.E.64 R50, desc[UR4][R50.64] ;  /* 0x0000000432327981 */ /* 0x000f28000c1e1b00 */
[----:B------:R-:W4:Y:S04]  /*0830*/  LDG.E.64 R44, desc[UR4][R44.64] ;  /* 0x000000042c2c7981 */ /* 0x000f28000c1e1b00 */
[----:B------:R-:W4:Y:S04]  /*0840*/  LDG.E.64 R40, desc[UR4][R40.64] ;  /* 0x0000000428287981 */ /* 0x000f28000c1e1b00 */
[----:B------:R-:W4:Y:S04]  /*0850*/  LDG.E.64 R36, desc[UR4][R36.64] ;  /* 0x0000000424247981 */ /* 0x000f28000c1e1b00 */
[----:B------:R-:W4:Y:S01]  /*0860*/  LDG.E.64 R34, desc[UR4][R34.64] ;  /* 0x0000000422227981 */ /* 0x000f22000c1e1b00 */
[----:B------:R-:W-:-:S03]  /*0870*/  IMAD.WIDE.U32 R182, R183, 0x8, R138 ;  /* 0x00000008b7b67825 */ /* 0x000fc600078e008a */
        /* <DEDUP_REMOVED lines=12> */
[----:B------:R-:W4:Y:S04]  /*0940*/  LDG.E.64 R228, desc[UR4][R228.64] ;  /* 0x00000004e4e47981 */ /* 0x000f28000c1e1b00 */
[----:B------:R-:W4:Y:S01]  /*0950*/  LDG.E.64 R224, desc[UR4][R224.64] ;  /* 0x00000004e0e07981 */ /* 0x000f22000c1e1b00 */
[----:B-----5:R-:W-:Y:S02]  /*0960*/  @!P0 CS2R R70, SRZ ;  /* 0x0000000000468805 */ /* 0x020fe4000001ff00 */
[----:B------:R-:W-:Y:S02]  /*0970*/  @!P0 CS2R R68, SRZ ;  /* 0x0000000000448805 */ /* 0x000fe4000001ff00 */
[----:B------:R-:W-:Y:S01]  /*0980*/  @!P0 CS2R R134, SRZ ;  /* 0x0000000000868805 */ /* 0x000fe2000001ff00 */
[----:B------:R-:W4:Y:S01]  /*0990*/  LDG.E.64 R52, desc[UR4][R52.64] ;  /* 0x0000000434347981 */ /* 0x000f22000c1e1b00 */
[----:B------:R-:W-:-:S02]  /*09a0*/  @!P0 CS2R R72, SRZ ;  /* 0x0000000000488805 */ /* 0x000fc4000001ff00 */
[----:B------:R-:W-:Y:S02]  /*09b0*/  @!P0 CS2R R6, SRZ ;  /* 0x0000000000068805 */ /* 0x000fe4000001ff00 */
[----:B------:R-:W-:Y:S01]  /*09c0*/  @!P0 CS2R R8, SRZ ;  /* 0x0000000000088805 */ /* 0x000fe2000001ff00 */
[----:B------:R-:W4:Y:S01]  /*09d0*/  LDG.E.64 R48, desc[UR4][R48.64] ;  /* 0x0000000430307981 */ /* 0x000f22000c1e1b00 */
[----:B------:R-:W-:Y:S02]  /*09e0*/  @!P0 CS2R R10, SRZ ;  /* 0x00000000000a8805 */ /* 0x000fe4000001ff00 */
[----:B------:R-:W-:Y:S02]  /*09f0*/  @!P0 CS2R R12, SRZ ;  /* 0x00000000000c8805 */ /* 0x000fe4000001ff00 */
[----:B------:R-:W-:Y:S01]  /*0a00*/  @!P0 CS2R R14, SRZ ;  /* 0x00000000000e8805 */ /* 0x000fe2000001ff00 */
[----:B------:R-:W4:Y:S01]  /*0a10*/  LDG.E.64 R42, desc[UR4][R42.64] ;  /* 0x000000042a2a7981 */ /* 0x000f22000c1e1b00 */
[----:B------:R-:W-:-:S02]  /*0a20*/  @!P0 CS2R R16, SRZ ;  /* 0x0000000000108805 */ /* 0x000fc4000001ff00 */
[----:B------:R-:W-:Y:S02]  /*0a30*/  @!P0 CS2R R18, SRZ ;  /* 0x0000000000128805 */ /* 0x000fe4000001ff00 */
[----:B------:R-:W-:Y:S01]  /*0a40*/  @!P0 CS2R R20, SRZ ;  /* 0x0000000000148805 */ /* 0x000fe2000001ff00 */
[----:B------:R-:W4:Y:S01]  /*0a50*/  LDG.E.64 R38, desc[UR4][R38.64] ;  /* 0x0000000426267981 */ /* 0x000f22000c1e1b00 */
[----:B------:R-:W-:Y:S01]  /*0a60*/  IMAD.WIDE.U32 R138, R47, 0x8, R138 ;  /* 0x000000082f8a7825 */ /* 0x000fe200078e008a */
[----:B------:R-:W-:Y:S02]  /*0a70*/  @!P0 CS2R R22, SRZ ;  /* 0x0000000000168805 */ /* 0x000fe4000001ff00 */
[----:B------:R-:W-:Y:S01]  /*0a80*/  @!P0 CS2R R24, SRZ ;  /* 0x0000000000188805 */ /* 0x000fe2000001ff00 */
[----:B------:R-:W4:Y:S01]  /*0a90*/  LDG.E.64 R182, desc[UR4][R182.64] ;  /* 0x00000004b6b67981 */ /* 0x000f22000c1e1b00 */
[----:B------:R-:W-:Y:S02]  /*0aa0*/  @!P0 CS2R R26, SRZ ;  /* 0x00000000001a8805 */ /* 0x000fe4000001ff00 */
[----:B------:R-:W-:Y:S01]  /*0ab0*/  @!P0 CS2R R28, SRZ ;  /* 0x00000000001c8805 */ /* 0x000fe2000001ff00 */
[----:B------:R-:W-:Y:S01]  /*0ac0*/  ULDC.64 UR6, c[0x0][0x270] ;  /* 0x00009c0000067ab9 */ /* 0x000fe20000000a00 */
[----:B------:R-:W4:Y:S01]  /*0ad0*/  LDG.E.64 R178, desc[UR4][R178.64] ;  /* 0x00000004b2b27981 */ /* 0x000f22000c1e1b00 */
[----:B------:R-:W-:Y:S01]  /*0ae0*/  ULDC UR12, c[0x0][0x2d8] ;  /* 0x0000b600000c7ab9 */ /* 0x000fe20000000800 */
[----:B------:R-:W-:Y:S01]  /*0af0*/  ULDC.64 UR8, c[0x0][0x230] ;  /* 0x00008c0000087ab9 */ /* 0x000fe20000000a00 */
[----:B------:R-:W-:Y:S01]  /*0b00*/  ULDC.64 UR10, c[0x0][0x238] ;  /* 0x00008e00000a7ab9 */ /* 0x000fe20000000a00 */
[----:B------:R-:W4:Y:S01]  /*0b10*/  LDG.E.64 R150, desc[UR4][R150.64] ;  /* 0x0000000496967981 */ /* 0x000f22000c1e1b00 */
[----:B------:R-:W-:-:S03]  /*0b20*/  ULDC.64 UR14, c[0x0][0x2b8] ;  /* 0x0000ae00000e7ab9 */ /* 0x000fc60000000a00 */
[----:B------:R-:W4:Y:S04]  /*0b30*/  LDG.E.64 R146, desc[UR4][R146.64] ;  /* 0x0000000492927981 */ /* 0x000f28000c1e1b00 */
[----:B------:R-:W4:Y:S04]  /*0b40*/  LDG.E.64 R142, desc[UR4][R142.64] ;  /* 0x000000048e8e7981 */ /* 0x000f28000c1e1b00 */
[----:B------:R-:W4:Y:S04]  /*0b50*/  LDG.E.64 R138, desc[UR4][R138.64] ;  /* 0x000000048a8a7981 */ /* 0x000f28000c1e1b00 */
[----:B------:R-:W4:Y:S04]  /*0b60*/  LDG.E.64 R30, desc[UR4][R30.64] ;  /* 0x000000041e1e7981 */ /* 0x000f28000c1e1b00 */
[----:B------:R-:W4:Y:S01]  /*0b70*/  LDG.E.64 R172, desc[UR4][R172.64] ;  /* 0x00000004acac7981 */ /* 0x000f22000c1e1b00 */
        /* <DEDUP_REMOVED lines=39> */
[----:B------:R-:W-:Y:S01]  /*0df0*/  ISETP.NE.U32.AND P0, PT, RZ, UR6, PT ;  /* 0x00000006ff007c0c */ /* 0x000fe2000bf05070 */
[----:B------:R-:W-:Y:S01]  /*0e00*/  ULDC.U8 UR6, c[0x0][0x2a0] ;  /* 0x0000a80000067ab9 */ /* 0x000fe20000000000 */
[----:B------:R-:W-:Y:S01]  /*0e10*/  HADD2.F32 R135, -RZ, R135.H0_H0 ;  /* 0x20000087ff877230 */ /* 0x000fe20000004100 */
[----:B------:R-:W-:Y:S01]  /*0e20*/  ISETP.NE.AND P3, PT, RZ, UR6, PT ;  /* 0x00000006ff007c0c */ /* 0x000fe2000bf65270 */
        /* <DEDUP_REMOVED lines=18> */
[----:B------:R-:W-:Y:S01]  /*0f50*/  HADD2.F32 R24, -RZ, R24.H0_H0 ;  /* 0x20000018ff187230 */ /* 0x000fe20000004100 */
[----:B--2---:R-:W-:Y:S01]  /*0f60*/  SHF.R.U64 R71, R66, 0x10, R67 ;  /* 0x0000001042477819 */ /* 0x004fe20000001243 */
[----:B------:R-:W-:Y:S02]  /*0f70*/  HADD2.F32 R68, -RZ, R66.H0_H0 ;  /* 0x20000042ff447230 */ /* 0x000fe40000004100 */
[----:B------:R-:W-:Y:S01]  /*0f80*/  HADD2.F32 R66, -RZ, R67.H0_H0 ;  /* 0x20000043ff427230 */ /* 0x000fe20000004100 */
[----:B---3--:R-:W-:Y:S02]  /*0f90*/  SHF.R.U64 R69, R62, 0x10, R63 ;  /* 0x000000103e457819 */ /* 0x008fe4000000123f */
[----:B------:R-:W-:-:S02]  /*0fa0*/  SHF.R.U32.HI R70, RZ, 0x10, R67 ;  /* 0x00000010ff467819 */ /* 0x000fc40000011643 */
[----:B----4-:R-:W-:Y:S01]  /*0fb0*/  SHF.R.U64 R215, R64, 0x10, R65 ;  /* 0x0000001040d77819 */ /* 0x010fe20000001241 */
[----:B------:R-:W-:Y:S02]  /*0fc0*/  HADD2.F32 R216, -RZ, R64.H0_H0 ;  /* 0x20000040ffd87230 */ /* 0x000fe40000004100 */
[----:B------:R-:W-:Y:S01]  /*0fd0*/  HADD2.F32 R64, -RZ, R62.H0_H0 ;  /* 0x2000003eff407230 */ /* 0x000fe20000004100 */
[----:B------:R-:W-:Y:S01]  /*0fe0*/  SHF.R.U64 R211, R60, 0x10, R61 ;  /* 0x000000103cd37819 */ /* 0x000fe2000000123d */
[----:B------:R-:W-:Y:S02]  /*0ff0*/  HADD2.F32 R62, -RZ, R63.H0_H0 ;  /* 0x2000003fff3e7230 */ /* 0x000fe40000004100 */
[----:B------:R-:W-:Y:S01]  /*1000*/  HADD2.F32 R212, -RZ, R60.H0_H0 ;  /* 0x2000003cffd47230 */ /* 0x000fe20000004100 */
[----:B------:R-:W-:Y:S01]  /*1010*/  SHF.R.U64 R67, R58, 0x10, R59 ;  /* 0x000000103a437819 */ /* 0x000fe2000000123b */
[----:B------:R-:W-:Y:S01]  /*1020*/  HADD2.F32 R60, -RZ, R58.H0_H0 ;  /* 0x2000003aff3c7230 */ /* 0x000fe20000004100 */
[----:B------:R0:W-:Y:S01]  /*1030*/  STL [R1+0x84], R68 ;  /* 0x0000844401007387 */ /* 0x0001e20000100800 */
[----:B------:R-:W-:Y:S01]  /*1040*/  SHF.R.U32.HI R213, RZ, 0x10, R65 ;  /* 0x00000010ffd57819 */ /* 0x000fe20000011641 */
[----:B------:R-:W-:Y:S01]  /*1050*/  HADD2.F32 R214, -RZ, R65.H0_H0 ;  /* 0x20000041ffd67230 */ /* 0x000fe20000004100 */
[----:B------:R-:W-:Y:S01]  /*1060*/  SHF.R.U64 R207, R56, 0x10, R57 ;  /* 0x0000001038cf7819 */ /* 0x000fe20000001239 */
[----:B------:R-:W-:Y:S01]  /*1070*/  HADD2.F32 R58, -RZ, R59.H0_H0 ;  /* 0x2000003bff3a7230 */ /* 0x000fe20000004100 */
[----:B------:R1:W-:Y:S01]  /*1080*/  STL [R1+0x7c], R66 ;  /* 0x00007c4201007387 */ /* 0x0003e20000100800 */
[----:B------:R-:W-:Y:S01]  /*1090*/  HADD2.F32 R208, -RZ, R56.H0_H0 ;  /* 0x20000038ffd07230 */ /* 0x000fe20000004100 */
[----:B------:R-:W-:Y:S01]  /*10a0*/  SHF.R.U64 R65, R54, 0x10, R55 ;  /* 0x0000001036417819 */ /* 0x000fe20000001237 */
[----:B------:R-:W-:Y:S01]  /*10b0*/  HADD2.F32 R56, -RZ, R54.H0_H0 ;  /* 0x20000036ff387230 */ /* 0x000fe20000004100 */
[----:B------:R2:W-:Y:S01]  /*10c0*/  STL [R1+0x74], R64 ;  /* 0x0000744001007387 */ /* 0x0005e20000100800 */
[----:B0-----:R-:W-:Y:S01]  /*10d0*/  SHF.R.U32.HI R68, RZ, 0x10, R63 ;  /* 0x00000010ff447819 */ /* 0x001fe2000001163f */
[----:B------:R-:W-:Y:S01]  /*10e0*/  HADD2.F32 R54, -RZ, R55.H0_H0 ;  /* 0x20000037ff367230 */ /* 0x000fe20000004100 */
[----:B------:R-:W-:Y:S01]  /*10f0*/  SHF.R.U64 R63, R50, 0x10, R51 ;  /* 0x00000010323f7819 */ /* 0x000fe20000001233 */
[----:B------:R0:W-:Y:S01]  /*1100*/  STL [R1+0x6c], R62 ;  /* 0x00006c3e01007387 */ /* 0x0001e20000100800 */
[----:B------:R-:W-:Y:S01]  /*1110*/  SHF.R.U32.HI R209, RZ, 0x10, R61 ;  /* 0x00000010ffd17819 */ /* 0x000fe2000001163d */
[----:B------:R-:W-:-:S02]  /*1120*/  HADD2.F32 R210, -RZ, R61.H0_H0 ;  /* 0x2000003dffd27230 */ /* 0x000fc40000004100 */
[----:B------:R3:W-:Y:S01]  /*1130*/  STL [R1+0x64], R60 ;  /* 0x0000643c01007387 */ /* 0x0007e20000100800 */
[----:B------:R-:W-:-:S03]  /*1140*/  SHF.R.U64 R61, R44, 0x10, R45 ;  /* 0x000000102c3d7819 */ /* 0x000fc6000000122d */
[----:B------:R-:W-:Y:S01]  /*1150*/  STL [R1+0x5c], R58 ;  /* 0x00005c3a01007387 */ /* 0x000fe20000100800 */
[----:B-1----:R-:W-:-:S03]  /*1160*/  SHF.R.U32.HI R66, RZ, 0x10, R59 ;  /* 0x00000010ff427819 */ /* 0x002fc6000001163b */
[----:B------:R-:W-:Y:S01]  /*1170*/  STL [R1+0x54], R56 ;  /* 0x0000543801007387 */ /* 0x000fe20000100800 */
[----:B------:R-:W-:-:S03]  /*1180*/  SHF.R.U64 R59, R40, 0x10, R41 ;  /* 0x00000010283b7819 */ /* 0x000fc60000001229 */
[----:B------:R-:W-:Y:S01]  /*1190*/  STL [R1+0x4c], R54 ;  /* 0x00004c3601007387 */ /* 0x000fe20000100800 */
[----:B------:R-:W-:Y:S01]  /*11a0*/  HADD2.F32 R71, -RZ, R71.H0_H0 ;  /* 0x20000047ff477230 */ /* 0x000fe20000004100 */
[----:B--2---:R-:W-:Y:S01]  /*11b0*/  SHF.R.U32.HI R64, RZ, 0x10, R55 ;  /* 0x00000010ff407819 */ /* 0x004fe20000011637 */
[----:B------:R-:W-:Y:S02]  /*11c0*/  HADD2.F32 R70, -RZ, R70.H0_H0 ;  /* 0x20000046ff467230 */ /* 0x000fe40000004100 */
[----:B------:R-:W-:Y:S01]  /*11d0*/  HADD2.F32 R69, -RZ, R69.H0_H0 ;  /* 0x20000045ff457230 */ /* 0x000fe20000004100 */
[----:B0-----:R-:W-:Y:S01]  /*11e0*/  SHF.R.U32.HI R62, RZ, 0x10, R51 ;  /* 0x00000010ff3e7819 */ /* 0x001fe20000011633 */
[----:B------:R-:W-:Y:S02]  /*11f0*/  HADD2.F32 R68, -RZ, R68.H0_H0 ;  /* 0x20000044ff447230 */ /* 0x000fe40000004100 */
[----:B------:R-:W-:Y:S01]  /*1200*/  HADD2.F32 R67, -RZ, R67.H0_H0 ;  /* 0x20000043ff437230 */ /* 0x000fe20000004100 */
[----:B---3--:R-:W-:Y:S01]  /*1210*/  SHF.R.U32.HI R60, RZ, 0x10, R45 ;  /* 0x00000010ff3c7819 */ /* 0x008fe2000001162d */
[----:B------:R-:W-:-:S02]  /*1220*/  HADD2.F32 R66, -RZ, R66.H0_H0 ;  /* 0x20000042ff427230 */ /* 0x000fc40000004100 */
[----:B------:R-:W-:Y:S01]  /*1230*/  HADD2.F32 R65, -RZ, R65.H0_H0 ;  /* 0x20000041ff417230 */ /* 0x000fe20000004100 */
[----:B------:R-:W-:Y:S01]  /*1240*/  SHF.R.U64 R203, R52, 0x10, R53 ;  /* 0x0000001034cb7819 */ /* 0x000fe20000001235 */
[----:B------:R-:W-:Y:S02]  /*1250*/  HADD2.F32 R204, -RZ, R52.H0_H0 ;  /* 0x20000034ffcc7230 */ /* 0x000fe40000004100 */
[----:B------:R-:W-:Y:S01]  /*1260*/  HADD2.F32 R52, -RZ, R50.H0_H0 ;  /* 0x20000032ff347230 */ /* 0x000fe20000004100 */
[----:B------:R-:W-:Y:S01]  /*1270*/  SHF.R.U64 R199, R48, 0x10, R49 ;  /* 0x0000001030c77819 */ /* 0x000fe20000001231 */
[----:B------:R-:W-:Y:S02]  /*1280*/  HADD2.F32 R50, -RZ, R51.H0_H0 ;  /* 0x20000033ff327230 */ /* 0x000fe40000004100 */
[----:B------:R-:W-:Y:S02]  /*1290*/  HADD2.F32 R200, -RZ, R48.H0_H0 ;  /* 0x20000030ffc87230 */ /* 0x000fe40000004100 */
[----:B------:R-:W-:Y:S01]  /*12a0*/  HADD2.F32 R48, -RZ, R44.H0_H0 ;  /* 0x2000002cff307230 */ /* 0x000fe20000004100 */
[----:B------:R-:W-:Y:S01]  /*12b0*/  STL [R1+0x44], R52 ;  /* 0x0000443401007387 */ /* 0x000fe20000100800 */
        /* <DEDUP_REMOVED lines=8> */
[----:B------:R-:W-:-:S02]  /*1340*/  HADD2.F32 R192, -RZ, R38.H0_H0 ;  /* 0x20000026ffc07230 */ /* 0x000fc40000004100 */
[----:B------:R-:W-:Y:S01]  /*1350*/  HADD2.F32 R38, -RZ, R36.H0_H0 ;  /* 0x20000024ff267230 */ /* 0x000fe20000004100 */
[----:B------:R-:W-:Y:S01]  /*1360*/  STL [R1+0x2c], R44 ;  /* 0x00002c2c01007387 */ /* 0x000fe20000100800 */
[----:B0-----:R-:W-:Y:S01]  /*1370*/  SHF.R.U64 R50, R34, 0x10, R35 ;  /* 0x0000001022327819 */ /* 0x001fe20000001223 */
[----:B------:R-:W-:Y:S01]  /*1380*/  HADD2.F32 R34, -RZ, R34.H0_H0 ;  /* 0x20000022ff227230 */ /* 0x000fe20000004100 */
[----:B-1----:R-:W-:Y:S01]  /*1390*/  SHF.R.U64 R48, R36, 0x10, R37 ;  /* 0x0000001024307819 */ /* 0x002fe20000001225 */
[----:B------:R-:W-:Y:S01]  /*13a0*/  HADD2.F32 R36, -RZ, R37.H0_H0 ;  /* 0x20000025ff247230 */ /* 0x000fe20000004100 */
[----:B------:R-:W-:Y:S04]  /*13b0*/  STL [R1+0x24], R42 ;  /* 0x0000242a01007387 */ /* 0x000fe80000100800 */
[----:B------:R-:W-:Y:S04]  /*13c0*/  STL [R1+0x1c], R40 ;  /* 0x00001c2801007387 */ /* 0x000fe80000100800 */
[----:B------:R-:W-:Y:S04]  /*13d0*/  STL [R1+0x14], R38 ;  /* 0x0000142601007387 */ /* 0x000fe80000100800 */
[----:B------:R-:W-:Y:S01]  /*13e0*/  STL [R1+0xc], R36 ;  /* 0x00000c2401007387 */ /* 0x000fe20000100800 */
[----:B------:R-:W-:-:S03]  /*13f0*/  HADD2.F32 R64, -RZ, R64.H0_H0 ;  /* 0x20000040ff407230 */ /* 0x000fc60000004100 */
[----:B------:R-:W-:Y:S01]  /*1400*/  STL [R1+0x4], R34 ;  /* 0x0000042201007387 */ /* 0x000fe20000100800 */
[----:B------:R-:W-:-:S03]  /*1410*/  SHF.R.U32.HI R58, RZ, 0x10, R41 ;  /* 0x00000010ff3a7819 */ /* 0x000fc60000011629 */
[----:B------:R-:W-:Y:S01]  /*1420*/  STL [R1+0x80], R71 ;  /* 0x0000804701007387 */ /* 0x000fe20000100800 */
[----:B------:R-:W-:-:S03]  /*1430*/  HADD2.F32 R63, -RZ, R63.H0_H0 ;  /* 0x2000003fff3f7230 */ /* 0x000fc60000004100 */
        /* <DEDUP_REMOVED lines=11> */
[----:B------:R-:W-:Y:S01]  /*14f0*/  SHF.R.U32.HI R197, RZ, 0x10, R49 ;  /* 0x00000010ffc57819 */ /* 0x000fe20000011631 */
[----:B------:R-:W-:Y:S02]  /*1500*/  HADD2.F32 R198, -RZ, R49.H0_H0 ;  /* 0x20000031ffc67230 */ /* 0x000fe40000004100 */
[----:B------:R-:W-:Y:S01]  /*1510*/  STL [R1+0x48], R64 ;  /* 0x0000484001007387 */ /* 0x000fe20000100800 */
[----:B------:R-:W-:-:S03]  /*1520*/  SHF.R.U32.HI R49, RZ, 0x10, R37 ;  /* 0x00000010ff317819 */ /* 0x000fc60000011625 */
[----:B------:R-:W-:Y:S04]  /*1530*/  STL [R1+0x40], R63 ;  /* 0x0000403f01007387 */ /* 0x000fe80000100800 */
[----:B------:R-:W-:Y:S04]  /*1540*/  STL [R1+0x38], R62 ;  /* 0x0000383e01007387 */ /* 0x000fe80000100800 */
[----:B------:R-:W-:Y:S04]  /*1550*/  STL [R1+0x30], R61 ;  /* 0x0000303d01007387 */ /* 0x000fe80000100800 */
[----:B------:R-:W-:Y:S04]  /*1560*/  STL [R1+0x28], R60 ;  /* 0x0000283c01007387 */ /* 0x000fe80000100800 */
[----:B------:R-:W-:Y:S04]  /*1570*/  STL [R1+0x20], R59 ;  /* 0x0000203b01007387 */ /* 0x000fe80000100800 */
[----:B------:R0:W-:Y:S02]  /*1580*/  STL [R1+0x18], R58 ;  /* 0x0000183a01007387 */ /* 0x0001e40000100800 */
[----:B0-----:R-:W-:-:S02]  /*1590*/  HADD2.F32 R58, -RZ, R48.H0_H0 ;  /* 0x20000030ff3a7230 */ /* 0x001fc40000004100 */
[----:B------:R-:W-:-:S03]  /*15a0*/  HADD2.F32 R48, -RZ, R49.H0_H0 ;  /* 0x20000031ff307230 */ /* 0x000fc60000004100 */
[----:B------:R-:W-:Y:S04]  /*15b0*/  STL [R1+0x10], R58 ;  /* 0x0000103a01007387 */ /* 0x000fe80000100800 */
[----:B------:R0:W-:Y:S02]  /*15c0*/  STL [R1+0x8], R48 ;  /* 0x0000083001007387 */ /* 0x0001e40000100800 */
[----:B0-----:R-:W-:-:S05]  /*15d0*/  HADD2.F32 R48, -RZ, R50.H0_H0 ;  /* 0x20000032ff307230 */ /* 0x001fca0000004100 */
[----:B------:R0:W-:Y:S01]  /*15e0*/  STL [R1], R48 ;  /* 0x0000003001007387 */ /* 0x0001e20000100800 */
[--C-:B------:R-:W-:Y:S01]  /*15f0*/  SHF.R.U64 R219, R220, 0x10, R221.reuse ;  /* 0x00000010dcdb7819 */ /* 0x100fe200000012dd */
[----:B------:R-:W-:Y:S01]  /*1600*/  HADD2.F32 R218, -RZ, R221.H0_H0 ;  /* 0x200000ddffda7230 */ /* 0x000fe20000004100 */
[----:B------:R-:W-:Y:S01]  /*1610*/  SHF.R.U32.HI R217, RZ, 0x10, R221 ;  /* 0x00000010ffd97819 */ /* 0x000fe200000116dd */
[----:B------:R-:W-:Y:S01]  /*1620*/  HADD2.F32 R206, -RZ, R57.H0_H0 ;  /* 0x20000039ffce7230 */ /* 0x000fe20000004100 */
[----:B------:R-:W-:Y:S01]  /*1630*/  SHF.R.U32.HI R205, RZ, 0x10, R57 ;  /* 0x00000010ffcd7819 */ /* 0x000fe20000011639 */
[----:B------:R-:W-:Y:S01]  /*1640*/  HADD2.F32 R202, -RZ, R53.H0_H0 ;  /* 0x20000035ffca7230 */ /* 0x000fe20000004100 */
[----:B------:R-:W-:Y:S01]  /*1650*/  SHF.R.U32.HI R201, RZ, 0x10, R53 ;  /* 0x00000010ffc97819 */ /* 0x000fe20000011635 */
[----:B------:R-:W-:Y:S01]  /*1660*/  HADD2.F32 R185, -RZ, R182.H0_H0 ;  /* 0x200000b6ffb97230 */ /* 0x000fe20000004100 */
        /* <DEDUP_REMOVED lines=10> */
[----:B------:R-:W-:-:S02]  /*1710*/  SHF.R.U64 R140, R138, 0x10, R139 ;  /* 0x000000108a8c7819 */ /* 0x000fc4000000128b */
[----:B------:R-:W-:Y:S02]  /*1720*/  SHF.R.U32.HI R193, RZ, 0x10, R43 ;  /* 0x00000010ffc17819 */ /* 0x000fe4000001162b */
[----:B------:R-:W-:Y:S02]  /*1730*/  SHF.R.U32.HI R186, RZ, 0x10, R39 ;  /* 0x00000010ffba7819 */ /* 0x000fe40000011627 */
[----:B------:R-:W-:Y:S02]  /*1740*/  SHF.R.U32.HI R182, RZ, 0x10, R183 ;  /* 0x00000010ffb67819 */ /* 0x000fe400000116b7 */
[----:B------:R-:W-:Y:S02]  /*1750*/  SHF.R.U32.HI R251, RZ, 0x10, R35 ;  /* 0x00000010fffb7819 */ /* 0x000fe40000011623 */
        /* <DEDUP_REMOVED lines=10> */
[----:B------:R-:W-:Y:S02]  /*1800*/  SHF.R.U32.HI R54, RZ, 0x10, R243 ;  /* 0x00000010ff367819 */ /* 0x000fe400000116f3 */
[----:B------:R-:W-:Y:S02]  /*1810*/  SHF.R.U32.HI R150, RZ, 0x10, R151 ;  /* 0x00000010ff967819 */ /* 0x000fe40000011697 */
[--C-:B------:R-:W-:Y:S02]  /*1820*/  SHF.R.U64 R235, R238, 0x10, R239.reuse ;  /* 0x00000010eeeb7819 */ /* 0x100fe400000012ef */
[----:B------:R-:W-:-:S02]  /*1830*/  SHF.R.U32.HI R55, RZ, 0x10, R239 ;  /* 0x00000010ff377819 */ /* 0x000fc400000116ef */
        /* <DEDUP_REMOVED lines=120> */
[----:B------:R-:W-:Y:S01]  /*1fc0*/  HADD2.F32 R221, -RZ, R221.H0_H0 ;  /* 0x200000ddffdd7230 */ /* 0x000fe20000004100 */
[----:B------:R-:W-:Y:S01]  /*1fd0*/  ISETP.NE.AND.EX P0, PT, RZ, UR7, PT, P0 ;  /* 0x00000007ff007c0c */ /* 0x000fe2000bf05300 */
[----:B0-----:R-:W-:-:S12]  /*1fe0*/  ULDC UR7, c[0x0][0x218] ;  /* 0x0000860000077ab9 */ /* 0x001fd80000000800 */
.L_x_47046:
[----:B--2---:R-:W0:Y:S01]  /*1ff0*/  S2R R189, SR_TID.X ;  /* 0x0000000000bd7919 */ /* 0x004e220000002100 */
[----:B------:R-:W1:Y:S01]  /*2000*/  @P0 LDC.64 R54, c[0x0][0x270] ;  /* 0x00009c00ff360b82 */ /* 0x000e620000000a00 */
[----:B------:R-:W-:Y:S01]  /*2010*/  IMAD R52, R131, UR7, RZ ;  /* 0x0000000783347c24 */ /* 0x000fe2000f8e02ff */
[----:B------:R-:W2:Y:S04]  /*2020*/  LDL R65, [R1+0x84] ;  /* 0x0000840001417983 */ /* 0x000ea80000100800 */
[----:B------:R-:W3:Y:S02]  /*2030*/  LDL R63, [R1+0x80] ;  /* 0x00008000013f7983 */ /* 0x000ee40000100800 */
[----:B------:R-:W4:Y:S01]  /*2040*/  LDC.64 R236, c[0x0][0x220] ;  /* 0x00008800ffec7b82 */ /* 0x000f220000000a00 */
[----:B------:R-:W-:-:S02]  /*2050*/  SHF.R.S32.HI R53, RZ, 0x1f, R52 ;  /* 0x0000001fff357819 */ /* 0x000fc40000011434 */
[----:B------:R-:W-:Y:S01]  /*2060*/  ISETP.NE.U32.AND P2, PT, RZ, UR8, PT ;  /* 0x00000008ff007c0c */ /* 0x000fe2000bf45070 */
[----:B------:R-:W-:Y:S01]  /*2070*/  HFMA2.MMA R165, -RZ, RZ, 1.875, 0 ;  /* 0x3f800000ffa57435 */ /* 0x000fe200000001ff */
[----:B------:R-:W-:Y:S01]  /*2080*/  LEA.HI R118, R53, R52, RZ, 0x2 ;  /* 0x0000003435767211 */ /* 0x000fe200078f10ff */
[----:B------:R-:W5:Y:S01]  /*2090*/  LDL R64, [R1+0x7c] ;  /* 0x00007c0001407983 */ /* 0x000f620000100800 */
[----:B------:R-:W-:Y:S01]  /*20a0*/  ISETP.NE.AND.EX P2, PT, RZ, UR9, PT, P2 ;  /* 0x00000009ff007c0c */ /* 0x000fe2000bf45320 */
[----:B------:R-:W5:Y:S02]  /*20b0*/  LDC.64 R110, c[0x0][0x238] ;  /* 0x00008e00ff6e7b82 */ /* 0x000f640000000a00 */
[----:B------:R-:W5:Y:S04]  /*20c0*/  LDL R62, [R1+0x78] ;  /* 0x00007800013e7983 */ /* 0x000f680000100800 */
[----:B------:R-:W5:Y:S01]  /*20d0*/  LDL R68, [R1+0x74] ;  /* 0x0000740001447983 */ /* 0x000f620000100800 */
[----:B-1----:R-:W-:-:S03]  /*20e0*/  @P0 IMAD.WIDE R54, R131, 0x4, R54 ;  /* 0x0000000483360825 */ /* 0x002fc600078e0236 */
[----:B------:R-:W5:Y:S02]  /*20f0*/  LDL R67, [R1+0x70] ;  /* 0x0000700001437983 */ /* 0x000f640000100800 */
[----:B------:R-:W1:Y:S02]  /*2100*/  @P2 LDC.64 R60, c[0x0][0x230] ;  /* 0x00008c00ff3c2b82 */ /* 0x000e640000000a00 */
[----:B------:R-:W2:Y:S01]  /*2110*/  @P0 LDG.E R165, desc[UR4][R54.64] ;  /* 0x0000000436a50981 */ /* 0x000ea2000c1e1900 */
[----:B0-----:R-:W-:-:S03]  /*2120*/  LOP3.LUT R189, R189, 0x1f, RZ, 0xc0, !PT ;  /* 0x0000001fbdbd7812 */ /* 0x001fc600078ec0ff */
[----:B------:R-:W5:Y:S01]  /*2130*/  LDL R66, [R1+0x6c] ;  /* 0x00006c0001427983 */ /* 0x000f620000100800 */
[----:B------:R-:W-:Y:S01]  /*2140*/  LEA.HI.SX32 R118, R118, R189, 0x1e ;  /* 0x000000bd76767211 */ /* 0x000fe200078ff2ff */
[----:B------:R-:W0:Y:S02]  /*2150*/  @P2 LDC.64 R96, c[0x0][0x230] ;  /* 0x00008c00ff602b82 */ /* 0x000e240000000a00 */
[----:B------:R-:W5:Y:S02]  /*2160*/  LDL R74, [R1+0x64] ;  /* 0x00006400014a7983 */ /* 0x000f640000100800 */
[C---:B----4-:R-:W-:Y:S01]  /*2170*/  IMAD.WIDE.U32 R52, R118.reuse, 0x10, R236 ;  /* 0x0000001076347825 */ /* 0x050fe200078e00ec */
[C---:B------:R-:W-:Y:S01]  /*2180*/  @P2 LEA R56, P1, R118.reuse, UR8, 0x4 ;  /* 0x0000000876382c11 */ /* 0x040fe2000f8220ff */
[----:B------:R-:W4:Y:S02]  /*2190*/  LDL R73, [R1+0x60] ;  /* 0x0000600001497983 */ /* 0x000f240000100800 */
[----:B------:R-:W0:Y:S02]  /*21a0*/  @P2 LDC.64 R100, c[0x0][0x230] ;  /* 0x00008c00ff642b82 */ /* 0x000e240000000a00 */
[----:B------:R-:W2:Y:S01]  /*21b0*/  LDG.E.128 R52, desc[UR4][R52.64] ;  /* 0x0000000434347981 */ /* 0x000ea2000c1e1d00 */
[----:B------:R-:W-:-:S03]  /*21c0*/  @P2 LEA.HI.X R57, R118, UR9, RZ, 0x4, P1 ;  /* 0x0000000976392c11 */ /* 0x000fc600088f24ff */
[----:B------:R-:W4:Y:S02]  /*21d0*/  LDL R72, [R1+0x5c] ;  /* 0x00005c0001487983 */ /* 0x000f240000100800 */
[----:B------:R-:W0:Y:S02]  /*21e0*/  @P2 LDC.64 R108, c[0x0][0x230] ;  /* 0x00008c00ff6c2b82 */ /* 0x000e240000000a00 */
[----:B------:R1:W4:Y:S01]  /*21f0*/  @P2 LDG.E.128 R48, desc[UR4][R56.64] ;  /* 0x0000000438302981 */ /* 0x000322000c1e1d00 */
[----:B------:R-:W-:-:S03]  /*2200*/  ISETP.NE.U32.AND P1, PT, RZ, UR8, PT ;  /* 0x00000008ff007c0c */ /* 0x000fc6000bf25070 */
[----:B------:R-:W4:Y:S01]  /*2210*/  LDL R71, [R1+0x58] ;  /* 0x0000580001477983 */ /* 0x000f220000100800 */
[----:B------:R-:W-:Y:S01]  /*2220*/  ISETP.NE.AND.EX P1, PT, RZ, UR9, PT, P1 ;  /* 0x00000009ff007c0c */ /* 0x000fe2000bf25310 */
[----:B------:R-:W0:Y:S01]  /*2230*/  @P2 LDC.64 R116, c[0x0][0x230] ;  /* 0x00008c00ff742b82 */ /* 0x000e220000000a00 */
[C---:B------:R-:W-:Y:S01]  /*2240*/  SHF.L.U32 R159, R118.reuse, 0x4, RZ ;  /* 0x00000004769f7819 */ /* 0x040fe200000006ff */
[----:B------:R-:W4:Y:S01]  /*2250*/  LDL R78, [R1+0x54] ;  /* 0x00005400014e7983 */ /* 0x000f220000100800 */
[----:B------:R-:W-:Y:S02]  /*2260*/  IADD3 R153, R118, 0x20, RZ ;  /* 0x0000002076997810 */ /* 0x000fe40007ffe0ff */
[----:B------:R-:W-:Y:S01]  /*2270*/  SHF.R.U32.HI R156, RZ, 0x1c, R118 ;  /* 0x0000001cff9c7819 */ /* 0x000fe20000011676 */
[----:B------:R-:W4:Y:S01]  /*2280*/  LDL R77, [R1+0x50] ;  /* 0x00005000014d7983 */ /* 0x000f220000100800 */
[----:B-1----:R-:W-:-:S03]  /*2290*/  IADD3 R56, P4, R159, UR10, RZ ;  /* 0x0000000a9f387c10 */ /* 0x002fc6000ff9e0ff */
[----:B------:R-:W4:Y:S01]  /*22a0*/  LDL R76, [R1+0x4c] ;  /* 0x00004c00014c7983 */ /* 0x000f220000100800 */
[----:B------:R-:W-:Y:S01]  /*22b0*/  IADD3.X R57, R156, UR11, RZ, P4, !PT ;  /* 0x0000000b9c397c10 */ /* 0x000fe2000a7fe4ff */
[----:B------:R-:W-:Y:S02]  /*22c0*/  @P2 IMAD.WIDE.U32 R60, R153, 0x10, R60 ;  /* 0x00000010993c2825 */ /* 0x000fe400078e003c */
[----:B------:R-:W4:Y:S04]  /*22d0*/  LDL R75, [R1+0x48] ;  /* 0x00004800014b7983 */ /* 0x000f280000100800 */
        /* <DEDUP_REMOVED lines=15> */
[----:B------:R-:W4:Y:S01]  /*23d0*/  LDL R87, [R1+0x8] ;  /* 0x0000080001577983 */ /* 0x000f220000100800 */
[-C--:B--2---:R-:W-:Y:S01]  /*23e0*/  FMUL.FTZ R58, R52, R165.reuse ;  /* 0x000000a5343a7220 */ /* 0x084fe20000410000 */
[-C--:B------:R-:W-:Y:S01]  /*23f0*/  FMUL.FTZ R59, R53, R165.reuse ;  /* 0x000000a5353b7220 */ /* 0x080fe20000410000 */
[-C--:B------:R-:W-:Y:S01]  /*2400*/  FMUL.FTZ R54, R54, R165.reuse ;  /* 0x000000a536367220 */ /* 0x080fe20000410000 */
[----:B------:R-:W-:Y:S01]  /*2410*/  FMUL.FTZ R55, R55, R165 ;  /* 0x000000a537377220 */ /* 0x000fe20000410000 */
[----:B------:R-:W-:Y:S01]  /*2420*/  FMUL.FTZ R52, R65, R58 ;  /* 0x0000003a41347220 */ /* 0x000fe20000410000 */
[----:B---3--:R-:W-:Y:S01]  /*2430*/  FMUL.FTZ R53, R63, R59 ;  /* 0x0000003b3f357220 */ /* 0x008fe20000410000 */
[----:B-----5:R-:W-:Y:S01]  /*2440*/  FMUL.FTZ R54, R64, R54 ;  /* 0x0000003640367220 */ /* 0x020fe20000410000 */
[----:B------:R-:W-:Y:S01]  /*2450*/  FMUL.FTZ R55, R62, R55 ;  /* 0x000000373e377220 */ /* 0x000fe20000410000 */
[----:B----4-:R-:W-:Y:S01]  /*2460*/  @P1 FADD.FTZ R52, R48, R52 ;  /* 0x0000003430341221 */ /* 0x010fe20000010000 */
[----:B------:R-:W-:Y:S01]  /*2470*/  @P1 FADD.FTZ R53, R49, R53 ;  /* 0x0000003531351221 */ /* 0x000fe20000010000 */
[----:B------:R-:W-:Y:S01]  /*2480*/  @P1 FADD.FTZ R54, R50, R54 ;  /* 0x0000003632361221 */ /* 0x000fe20000010000 */
[----:B------:R-:W-:Y:S01]  /*2490*/  @P1 FADD.FTZ R55, R51, R55 ;  /* 0x0000003733371221 */ /* 0x000fe20000010000 */
[----:B------:R-:W-:Y:S01]  /*24a0*/  IMAD.WIDE.U32 R58, R153, 0x10, R236 ;  /* 0x00000010993a7825 */ /* 0x000fe200078e00ec */
[----:B------:R-:W-:Y:S01]  /*24b0*/  MOV R112, R48 ;  /* 0x0000003000707202 */ /* 0x000fe20000000f00 */
[----:B------:R-:W2:Y:S01]  /*24c0*/  LDL R63, [R1+0x68] ;  /* 0x00006800013f7983 */ /* 0x000ea20000100800 */
[----:B------:R-:W-:Y:S01]  /*24d0*/  MOV R113, R49 ;  /* 0x0000003100717202 */ /* 0x000fe20000000f00 */
[----:B------:R-:W1:Y:S02]  /*24e0*/  @P2 LDC.64 R64, c[0x0][0x230] ;  /* 0x00008c00ff402b82 */ /* 0x000e640000000a00 */
[----:B------:R3:W-:Y:S01]  /*24f0*/  STG.E.128 desc[UR4][R56.64], R52 ;  /* 0x0000003438007986 */ /* 0x0007e2000c101d04 */
[----:B------:R-:W-:-:S02]  /*2500*/  MOV R114, R50 ;  /* 0x0000003200727202 */ /* 0x000fc40000000f00 */
[----:B------:R-:W-:-:S06]  /*2510*/  MOV R115, R51 ;  /* 0x0000003300737202 */ /* 0x000fcc0000000f00 */
[----:B------:R4:W5:Y:S04]  /*2520*/  @P2 LDG.E.128 R112, desc[UR4][R60.64] ;  /* 0x000000043c702981 */ /* 0x000968000c1e1d00 */
[----:B---3--:R-:W3:Y:S01]  /*2530*/  LDG.E.128 R56, desc[UR4][R58.64] ;  /* 0x000000043a387981 */ /* 0x008ee2000c1e1d00 */
[----:B------:R-:W-:Y:S01]  /*2540*/  IADD3 R154, R118, 0x40, RZ ;  /* 0x00000040769a7810 */ /* 0x000fe20007ffe0ff */
[----:B----4-:R-:W-:-:S04]  /*2550*/  IMAD.WIDE.U32 R60, R153, 0x10, R110 ;  /* 0x00000010993c7825 */ /* 0x010fc800078e006e */
[----:B-1----:R-:W-:-:S04]  /*2560*/  @P2 IMAD.WIDE.U32 R64, R154, 0x10, R64 ;  /* 0x000000109a402825 */ /* 0x002fc800078e0040 */
[-C--:B---3--:R-:W-:Y:S01]  /*2570*/  FMUL.FTZ R62, R56, R165.reuse ;  /* 0x000000a5383e7220 */ /* 0x088fe20000410000 */
[-C--:B------:R-:W-:Y:S01]  /*2580*/  FMUL.FTZ R57, R57, R165.reuse ;  /* 0x000000a539397220 */ /* 0x080fe20000410000 */
[-C--:B------:R-:W-:Y:S01]  /*2590*/  FMUL.FTZ R58, R58, R165.reuse ;  /* 0x000000a53a3a7220 */ /* 0x080fe20000410000 */
[----:B------:R-:W-:Y:S01]  /*25a0*/  FMUL.FTZ R59, R59, R165 ;  /* 0x000000a53b3b7220 */ /* 0x000fe20000410000 */
[----:B------:R-:W-:Y:S01]  /*25b0*/  FMUL.FTZ R56, R68, R62 ;  /* 0x0000003e44387220 */ /* 0x000fe20000410000 */
[----:B------:R-:W-:Y:S01]  /*25c0*/  FMUL.FTZ R57, R67, R57 ;  /* 0x0000003943397220 */ /* 0x000fe20000410000 */
[----:B------:R-:W-:Y:S01]  /*25d0*/  FMUL.FTZ R58, R66, R58 ;  /* 0x0000003a423a7220 */ /* 0x000fe20000410000 */
[----:B--2---:R-:W-:Y:S01]  /*25e0*/  FMUL.FTZ R59, R63, R59 ;  /* 0x0000003b3f3b7220 */ /* 0x004fe20000410000 */
[----:B-----5:R-:W-:Y:S01]  /*25f0*/  @P1 FADD.FTZ R56, R112, R56 ;  /* 0x0000003870381221 */ /* 0x020fe20000010000 */
[----:B------:R-:W-:Y:S01]  /*2600*/  @P1 FADD.FTZ R57, R113, R57 ;  /* 0x0000003971391221 */ /* 0x000fe20000010000 */
[----:B------:R-:W-:Y:S01]  /*2610*/  @P1 FADD.FTZ R58, R114, R58 ;  /* 0x0000003a723a1221 */ /* 0x000fe20000010000 */
[----:B------:R-:W-:Y:S01]  /*2620*/  @P1 FADD.FTZ R59, R115, R59 ;  /* 0x0000003b733b1221 */ /* 0x000fe20000010000 */
[----:B------:R-:W-:Y:S01]  /*2630*/  IMAD.WIDE.U32 R62, R154, 0x10, R236 ;  /* 0x000000109a3e7825 */ /* 0x000fe200078e00ec */
[----:B------:R-:W-:Y:S01]  /*2640*/  @P2 MOV R48, R112 ;  /* 0x0000007000302202 */ /* 0x000fe20000000f00 */
[----:B------:R-:W1:Y:S02]  /*2650*/  @P2 LDC.64 R68, c[0x0][0x230] ;  /* 0x00008c00ff442b82 */ /* 0x000e640000000a00 */
[----:B------:R2:W-:Y:S01]  /*2660*/  STG.E.128 desc[UR4][R60.64], R56 ;  /* 0x000000383c007986 */ /* 0x0005e2000c101d04 */
[----:B------:R-:W-:-:S02]  /*2670*/  @P2 MOV R49, R113 ;  /* 0x0000007100312202 */ /* 0x000fc40000000f00 */
[----:B------:R-:W-:Y:S02]  /*2680*/  @P2 MOV R50, R114 ;  /* 0x0000007200322202 */ /* 0x000fe40000000f00 */
[----:B------:R-:W-:Y:S02]  /*2690*/  @P2 MOV R51, R115 ;  /* 0x0000007300332202 */ /* 0x000fe40000000f00 */
[----:B------:R3:W4:Y:S04]  /*26a0*/  @P2 LDG.E.128 R112, desc[UR4][R64.64] ;  /* 0x0000000440702981 */ /* 0x000728000c1e1d00 */
[----:B--2---:R-:W2:Y:S01]  /*26b0*/  LDG.E.128 R60, desc[UR4][R62.64] ;  /* 0x000000043e3c7981 */ /* 0x004ea2000c1e1d00 */
[----:B------:R-:W-:Y:S01]  /*26c0*/  IADD3 R155, R118, 0x60, RZ ;  /* 0x00000060769b7810 */ /* 0x000fe20007ffe0ff */
[----:B---3--:R-:W-:-:S04]  /*26d0*/  IMAD.WIDE.U32 R64, R154, 0x10, R110 ;  /* 0x000000109a407825 */ /* 0x008fc800078e006e */
[----:B-1----:R-:W-:-:S04]  /*26e0*/  @P2 IMAD.WIDE.U32 R68, R155, 0x10, R68 ;  /* 0x000000109b442825 */ /* 0x002fc800078e0044 */
[-C--:B--2---:R-:W-:Y:S01]  /*26f0*/  FMUL.FTZ R66, R60, R165.reuse ;  /* 0x000000a53c427220 */ /* 0x084fe20000410000 */
[-C--:B------:R-:W-:Y:S01]  /*2700*/  FMUL.FTZ R67, R61, R165.reuse ;  /* 0x000000a53d437220 */ /* 0x080fe20000410000 */
[-C--:B------:R-:W-:Y:S01]  /*2710*/  FMUL.FTZ R70, R62, R165.reuse ;  /* 0x000000a53e467220 */ /* 0x080fe20000410000 */
        /* <DEDUP_REMOVED lines=107> */
[----:B------:R-:W1:Y:S01]  /*2dd0*/  @P2 LDC.64 R88, c[0x0][0x230] ;  /* 0x00008c00ff582b82 */ /* 0x000e620000000a00 */
[----:B------:R-:W-:Y:S01]  /*2de0*/  @P2 MOV R49, R113 ;  /* 0x0000007100312202 */ /* 0x000fe20000000f00 */
[----:B------:R2:W-:Y:S01]  /*2df0*/  STG.E.128 desc[UR4][R80.64], R76 ;  /* 0x0000004c50007986 */ /* 0x0005e2000c101d04 */
[----:B------:R-:W-:-:S02]  /*2e00*/  @P2 MOV R50, R114 ;  /* 0x0000007200322202 */ /* 0x000fc40000000f00 */
[----:B------:R-:W-:Y:S01]  /*2e10*/  @P2 MOV R51, R115 ;  /* 0x0000007300332202 */ /* 0x000fe20000000f00 */
[----:B------:R-:W3:Y:S04]  /*2e20*/  LDL R91, [R1+0x4] ;  /* 0x00000400015b7983 */ /* 0x000ee80000100800 */
[----:B------:R4:W5:Y:S01]  /*2e30*/  @P2 LDG.E.128 R112, desc[UR4][R84.64] ;  /* 0x0000000454702981 */ /* 0x000962000c1e1d00 */
[----:B------:R-:W-:-:S03]  /*2e40*/  IADD3 R162, R118, 0x100, RZ ;  /* 0x0000010076a27810 */ /* 0x000fc60007ffe0ff */
[----:B------:R-:W3:Y:S04]  /*2e50*/  LDL R90, [R1] ;  /* 0x00000000015a7983 */ /* 0x000ee80000100800 */
[----:B--2---:R-:W2:Y:S01]  /*2e60*/  LDG.E.128 R80, desc[UR4][R82.64] ;  /* 0x0000000452507981 */ /* 0x004ea2000c1e1d00 */
[----:B----4-:R-:W-:-:S04]  /*2e70*/  IMAD.WIDE.U32 R84, R161, 0x10, R110 ;  /* 0x00000010a1547825 */ /* 0x010fc800078e006e */
        /* <DEDUP_REMOVED lines=20> */
[----:B------:R4:W5:Y:S04]  /*2fc0*/  @P2 LDG.E.128 R112, desc[UR4][R88.64] ;  /* 0x0000000458702981 */ /* 0x000968000c1e1d00 */
[----:B--2---:R-:W2:Y:S01]  /*2fd0*/  LDG.E.128 R84, desc[UR4][R86.64] ;  /* 0x0000000456547981 */ /* 0x004ea2000c1e1d00 */
[----:B------:R-:W-:Y:S01]  /*2fe0*/  IADD3 R163, R118, 0x120, RZ ;  /* 0x0000012076a37810 */ /* 0x000fe20007ffe0ff */
[----:B----4-:R-:W-:-:S04]  /*2ff0*/  IMAD.WIDE.U32 R88, R162, 0x10, R110 ;  /* 0x00000010a2587825 */ /* 0x010fc800078e006e */
[----:B-1----:R-:W-:-:S04]  /*3000*/  @P2 IMAD.WIDE.U32 R92, R163, 0x10, R92 ;  /* 0x00000010a35c2825 */ /* 0x002fc800078e005c */
[-C--:B--2---:R-:W-:Y:S01]  /*3010*/  FMUL.FTZ R84, R84, R165.reuse ;  /* 0x000000a554547220 */ /* 0x084fe20000410000 */
[-C--:B------:R-:W-:Y:S01]  /*3020*/  FMUL.FTZ R85, R85, R165.reuse ;  /* 0x000000a555557220 */ /* 0x080fe20000410000 */
[-C--:B------:R-:W-:Y:S01]  /*3030*/  FMUL.FTZ R86, R86, R165.reuse ;  /* 0x000000a556567220 */ /* 0x080fe20000410000 */
[----:B------:R-:W-:Y:S01]  /*3040*/  FMUL.FTZ R87, R87, R165 ;  /* 0x000000a557577220 */ /* 0x000fe20000410000 */
[----:B---3--:R-:W-:Y:S01]  /*3050*/  FMUL.FTZ R84, R91, R84 ;  /* 0x000000545b547220 */ /* 0x008fe20000410000 */
[----:B------:R-:W-:Y:S01]  /*3060*/  FMUL.FTZ R85, R90, R85 ;  /* 0x000000555a557220 */ /* 0x000fe20000410000 */
[----:B------:R-:W-:Y:S01]  /*3070*/  FMUL.FTZ R86, R252, R86 ;  /* 0x00000056fc567220 */ /* 0x000fe20000410000 */
[----:B------:R-:W-:Y:S01]  /*3080*/  FMUL.FTZ R87, R251, R87 ;  /* 0x00000057fb577220 */ /* 0x000fe20000410000 */
[----:B-----5:R-:W-:Y:S01]  /*3090*/  @P1 FADD.FTZ R84, R112, R84 ;  /* 0x0000005470541221 */ /* 0x020fe20000010000 */
[----:B------:R-:W-:Y:S01]  /*30a0*/  @P1 FADD.FTZ R85, R113, R85 ;  /* 0x0000005571551221 */ /* 0x000fe20000010000 */
[----:B------:R-:W-:Y:S01]  /*30b0*/  @P1 FADD.FTZ R86, R114, R86 ;  /* 0x0000005672561221 */ /* 0x000fe20000010000 */
[----:B------:R-:W-:Y:S01]  /*30c0*/  @P1 FADD.FTZ R87, R115, R87 ;  /* 0x0000005773571221 */ /* 0x000fe20000010000 */
[----:B------:R-:W-:-:S04]  /*30d0*/  IMAD.WIDE.U32 R90, R163, 0x10, R236 ;  /* 0x00000010a35a7825 */ /* 0x000fc800078e00ec */
[----:B------:R1:W-:Y:S01]  /*30e0*/  STG.E.128 desc[UR4][R88.64], R84 ;  /* 0x0000005458007986 */ /* 0x0003e2000c101d04 */
[----:B------:R-:W-:Y:S02]  /*30f0*/  @P2 MOV R48, R112 ;  /* 0x0000007000302202 */ /* 0x000fe40000000f00 */
[----:B------:R-:W-:Y:S02]  /*3100*/  @P2 MOV R49, R113 ;  /* 0x0000007100312202 */ /* 0x000fe40000000f00 */
[----:B------:R-:W-:Y:S02]  /*3110*/  @P2 MOV R50, R114 ;  /* 0x0000007200322202 */ /* 0x000fe40000000f00 */
[----:B------:R-:W-:Y:S02]  /*3120*/  @P2 MOV R51, R115 ;  /* 0x0000007300332202 */ /* 0x000fe40000000f00 */
[----:B------:R2:W3:Y:S04]  /*3130*/  @P2 LDG.E.128 R112, desc[UR4][R92.64] ;  /* 0x000000045c702981 */ /* 0x0004e8000c1e1d00 */
[----:B-1----:R-:W4:Y:S01]  /*3140*/  LDG.E.128 R88, desc[UR4][R90.64] ;  /* 0x000000045a587981 */ /* 0x002f22000c1e1d00 */
[----:B------:R-:W-:Y:S01]  /*3150*/  IADD3 R164, R118, 0x140, RZ ;  /* 0x0000014076a47810 */ /* 0x000fe20007ffe0ff */
[----:B--2---:R-:W-:-:S04]  /*3160*/  IMAD.WIDE.U32 R92, R163, 0x10, R110 ;  /* 0x00000010a35c7825 */ /* 0x004fc800078e006e */
[----:B------:R-:W-:-:S04]  /*3170*/  IMAD.WIDE.U32 R94, R164, 0x10, R236 ;  /* 0x00000010a45e7825 */ /* 0x000fc800078e00ec */
[----:B0-----:R-:W-:-:S04]  /*3180*/  @P2 IMAD.WIDE.U32 R96, R164, 0x10, R96 ;  /* 0x00000010a4602825 */ /* 0x001fc800078e0060 */
[-C--:B----4-:R-:W-:Y:S01]  /*3190*/  FMUL.FTZ R88, R88, R165.reuse ;  /* 0x000000a558587220 */ /* 0x090fe20000410000 */
[-C--:B------:R-:W-:Y:S01]  /*31a0*/  FMUL.FTZ R89, R89, R165.reuse ;  /* 0x000000a559597220 */ /* 0x080fe20000410000 */
[-C--:B------:R-:W-:Y:S01]  /*31b0*/  FMUL.FTZ R90, R90, R165.reuse ;  /* 0x000000a55a5a7220 */ /* 0x080fe20000410000 */
        /* <DEDUP_REMOVED lines=8> */
[----:B------:R-:W-:-:S05]  /*3240*/  @P1 FADD.FTZ R91, R115, R91 ;  /* 0x0000005b735b1221 */ /* 0x000fca0000010000 */
[----:B------:R0:W-:Y:S01]  /*3250*/  STG.E.128 desc[UR4][R92.64], R88 ;  /* 0x000000585c007986 */ /* 0x0001e2000c101d04 */
[----:B------:R-:W-:Y:S02]  /*3260*/  @P2 MOV R48, R112 ;  /* 0x0000007000302202 */ /* 0x000fe40000000f00 */
[----:B------:R-:W-:Y:S02]  /*3270*/  @P2 MOV R49, R113 ;  /* 0x0000007100312202 */ /* 0x000fe40000000f00 */
[----:B------:R-:W-:Y:S02]  /*3280*/  @P2 MOV R50, R114 ;  /* 0x0000007200322202 */ /* 0x000fe40000000f00 */
[----:B------:R-:W-:Y:S02]  /*3290*/  @P2 MOV R51, R115 ;  /* 0x0000007300332202 */ /* 0x000fe40000000f00 */
[----:B------:R1:W2:Y:S04]  /*32a0*/  @P2 LDG.E.128 R112, desc[UR4][R96.64] ;  /* 0x0000000460702981 */ /* 0x0002a8000c1e1d00 */
[----:B0-----:R-:W3:Y:S01]  /*32b0*/  LDG.E.128 R92, desc[UR4][R94.64] ;  /* 0x000000045e5c7981 */ /* 0x001ee2000c1e1d00 */
[----:B------:R-:W-:Y:S01]  /*32c0*/  IADD3 R166, R118, 0x160, RZ ;  /* 0x0000016076a67810 */ /* 0x000fe20007ffe0ff */
[----:B-1----:R-:W-:-:S04]  /*32d0*/  IMAD.WIDE.U32 R96, R164, 0x10, R110 ;  /* 0x00000010a4607825 */ /* 0x002fc800078e006e */
[----:B------:R-:W-:-:S04]  /*32e0*/  IMAD.WIDE.U32 R98, R166, 0x10, R236 ;  /* 0x00000010a6627825 */ /* 0x000fc800078e00ec */
[----:B------:R-:W-:-:S04]  /*32f0*/  @P2 IMAD.WIDE.U32 R100, R166, 0x10, R100 ;  /* 0x00000010a6642825 */ /* 0x000fc800078e0064 */
[-C--:B---3--:R-:W-:Y:S01]  /*3300*/  FMUL.FTZ R92, R92, R165.reuse ;  /* 0x000000a55c5c7220 */ /* 0x088fe20000410000 */
[-C--:B------:R-:W-:Y:S01]  /*3310*/  FMUL.FTZ R93, R93, R165.reuse ;  /* 0x000000a55d5d7220 */ /* 0x080fe20000410000 */
[-C--:B------:R-:W-:Y:S01]  /*3320*/  FMUL.FTZ R94, R94, R165.reuse ;  /* 0x000000a55e5e7220 */ /* 0x080fe20000410000 */
        /* <DEDUP_REMOVED lines=16> */
[----:B-1----:R-:W0:Y:S01]  /*3430*/  @P2 LDC.64 R100, c[0x0][0x230] ;  /* 0x00008c00ff642b82 */ /* 0x002e220000000a00 */
[----:B------:R-:W-:Y:S01]  /*3440*/  IMAD.WIDE.U32 R102, R166, 0x10, R110 ;  /* 0x00000010a6667825 */ /* 0x000fe200078e006e */
[----:B------:R-:W-:-:S05]  /*3450*/  IADD3 R168, R118, 0x180, RZ ;  /* 0x0000018076a87810 */ /* 0x000fca0007ffe0ff */
[----:B0-----:R-:W-:-:S04]  /*3460*/  @P2 IMAD.WIDE.U32 R104, R168, 0x10, R100 ;  /* 0x00000010a8682825 */ /* 0x001fc800078e0064 */
        /* <DEDUP_REMOVED lines=15> */
[----:B------:R-:W-:Y:S01]  /*3560*/  @P2 MOV R50, R114 ;  /* 0x0000007200322202 */ /* 0x000fe20000000f00 */
[----:B0-----:R-:W-:-:S06]  /*3570*/  IMAD.WIDE.U32 R102, R168, 0x10, R236 ;  /* 0x00000010a8667825 */ /* 0x001fcc00078e00ec */
[----:B------:R-:W2:Y:S01]  /*3580*/  LDG.E.128 R100, desc[UR4][R102.64] ;  /* 0x0000000466647981 */ /* 0x000ea2000c1e1d00 */
[----:B------:R-:W-:-:S03]  /*3590*/  @P2 MOV R51, R115 ;  /* 0x0000007300332202 */ /* 0x000fc60000000f00 */
[----:B------:R0:W3:Y:S01]  /*35a0*/  @P2 LDG.E.128 R112, desc[UR4][R104.64] ;  /* 0x0000000468702981 */ /* 0x0000e2000c1e1d00 */
[----:B------:R-:W-:Y:S01]  /*35b0*/  IADD3 R175, R118, 0x1a0, RZ ;  /* 0x000001a076af7810 */ /* 0x000fe20007ffe0ff */
[----:B0-----:R-:W-:-:S04]  /*35c0*/  IMAD.WIDE.U32 R104, R168, 0x10, R110 ;  /* 0x00000010a8687825 */ /* 0x001fc800078e006e */
[----:B------:R-:W-:-:S04]  /*35d0*/  @P2 IMAD.WIDE.U32 R108, R175, 0x10, R108 ;  /* 0x00000010af6c2825 */ /* 0x000fc800078e006c */
        /* <DEDUP_REMOVED lines=19> */
[----:B------:R0:W3:Y:S02]  /*3710*/  @P2 LDG.E.128 R112, desc[UR4][R108.64] ;  /* 0x000000046c702981 */ /* 0x0000e4000c1e1d00 */
[----:B0-----:R-:W0:Y:S01]  /*3720*/  @P2 LDC.64 R108, c[0x0][0x230] ;  /* 0x00008c00ff6c2b82 */ /* 0x001e220000000a00 */
[----:B------:R-:W-:Y:S01]  /*3730*/  IADD3 R187, R118, 0x1c0, RZ ;  /* 0x000001c076bb7810 */ /* 0x000fe20007ffe0ff */
[----:B------:R-:W-:-:S04]  /*3740*/  IMAD.WIDE.U32 R110, R175, 0x10, R110 ;  /* 0x00000010af6e7825 */ /* 0x000fc800078e006e */
[----:B0-----:R-:W-:-:S04]  /*3750*/  @P2 IMAD.WIDE.U32 R108, R187, 0x10, R108 ;  /* 0x00000010bb6c2825 */ /* 0x001fc800078e006c */
        /* <DEDUP_REMOVED lines=12> */
[----:B------:R-:W-:-:S02]  /*3820*/  @P2 MOV R48, R112 ;  /* 0x0000007000302202 */ /* 0x000fc40000000f00 */
[----:B------:R-:W-:Y:S02]  /*3830*/  @P2 MOV R49, R113 ;  /* 0x0000007100312202 */ /* 0x000fe40000000f00 */
[----:B------:R0:W-:Y:S01]  /*3840*/  STG.E.128 desc[UR4][R110.64], R104 ;  /* 0x000000686e007986 */ /* 0x0001e2000c101d04 */
[----:B------:R-:W-:Y:S02]  /*3850*/  @P2 MOV R50, R114 ;  /* 0x0000007200322202 */ /* 0x000fe40000000f00 */
[----:B------:R-:W-:Y:S02]  /*3860*/  @P2 MOV R51, R115 ;  /* 0x0000007300332202 */ /* 0x000fe40000000f00 */
[----:B------:R1:W2:Y:S02]  /*3870*/  @P2 LDG.E.128 R112, desc[UR4][R108.64] ;  /* 0x000000046c702981 */ /* 0x0002a4000c1e1d00 */
[----:B-1----:R-:W-:-:S06]  /*3880*/  IMAD.WIDE.U32 R108, R187, 0x10, R236 ;  /* 0x00000010bb6c7825 */ /* 0x002fcc00078e00ec */
[----:B0-----:R-:W3:Y:S01]  /*3890*/  LDG.E.128 R108, desc[UR4][R108.64] ;  /* 0x000000046c6c7981 */ /* 0x001ee2000c1e1d00 */
[----:B------:R-:W-:Y:S02]  /*38a0*/  IADD3 R188, R118, 0x1e0, RZ ;  /* 0x000001e076bc7810 */ /* 0x000fe40007ffe0ff */
[----:B------:R-:W0:Y:S03]  /*38b0*/  LDC.64 R118, c[0x0][0x238] ;  /* 0x00008e00ff767b82 */ /* 0x000e260000000a00 */
[----:B------:R-:W-:-:S04]  /*38c0*/  @P2 IMAD.WIDE.U32 R116, R188, 0x10, R116 ;  /* 0x00000010bc742825 */ /* 0x000fc800078e0074 */
[----:B0-----:R-:W-:Y:S01]  /*38d0*/  IMAD.WIDE.U32 R118, R187, 0x10, R118 ;  /* 0x00000010bb767825 */ /* 0x001fe200078e0076 */
[----:B--2---:R-:W-:Y:S02]  /*38e0*/  @P2 MOV R48, R112 ;  /* 0x0000007000302202 */ /* 0x004fe40000000f00 */
[----:B------:R-:W-:Y:S02]  /*38f0*/  @P2 MOV R49, R113 ;  /* 0x0000007100312202 */ /* 0x000fe40000000f00 */
[----:B------:R-:W-:Y:S02]  /*3900*/  @P2 MOV R50, R114 ;  /* 0x0000007200322202 */ /* 0x000fe40000000f00 */
[----:B------:R-:W-:Y:S01]  /*3910*/  @P2 MOV R51, R115 ;  /* 0x0000007300332202 */ /* 0x000fe20000000f00 */
        /* <DEDUP_REMOVED lines=11> */
[----:B------:R-:W-:-:S05]  /*39d0*/  @P1 FADD.FTZ R111, R115, R111 ;  /* 0x0000006f736f1221 */ /* 0x000fca0000010000 */
[----:B------:R0:W-:Y:S04]  /*39e0*/  STG.E.128 desc[UR4][R118.64], R108 ;  /* 0x0000006c76007986 */ /* 0x0001e8000c101d04 */
[----:B------:R1:W2:Y:S02]  /*39f0*/  @P2 LDG.E.128 R48, desc[UR4][R116.64] ;  /* 0x0000000474302981 */ /* 0x0002a4000c1e1d00 */
[----:B-1----:R-:W-:Y:S02]  /*3a00*/  IMAD.WIDE.U32 R116, R188, 0x10, R236 ;  /* 0x00000010bc747825 */ /* 0x002fe400078e00ec */
[----:B------:R-:W1:Y:S04]  /*3a10*/  LDC.64 R236, c[0x0][0x238] ;  /* 0x00008e00ffec7b82 */ /* 0x000e680000000a00 */
[----:B0-----:R-:W3:Y:S01]  /*3a20*/  LDG.E.128 R116, desc[UR4][R116.64] ;  /* 0x0000000474747981 */ /* 0x001ee2000c1e1d00 */
[----:B------:R-:W-:Y:S01]  /*3a30*/  UMOV UR6, 0xffffffff ;  /* 0xffffffff00067882 */ /* 0x000fe20000000000 */
[----:B--2---:R-:W-:-:S02]  /*3a40*/  @P2 MOV R112, R48 ;  /* 0x0000003000702202 */ /* 0x004fc40000000f00 */
        /* <DEDUP_REMOVED lines=15> */
[----:B-1----:R-:W-:-:S05]  /*3b40*/  IMAD.WIDE.U32 R112, R188, 0x10, R236 ;  /* 0x00000010bc707825 */ /* 0x002fca00078e00ec */
        /* <DEDUP_REMOVED lines=216> */
.L_x_47058:
[----:B-1----:R-:W-:Y:S01]  /*48d0*/  FADD.FTZ R112, R115, R112 ;  /* 0x0000007073707221 */ /* 0x002fe20000010000 */
[----:B0-----:R-:W-:-:S03]  /*48e0*/  FSEL R115, R165, RZ, !P3 ;  /* 0x000000ffa5737208 */ /* 0x001fc60005800000 */
[----:B------:R-:W-:Y:S02]  /*48f0*/  FFMA.FTZ R114, R112, R237, UR12 ;  /* 0x0000000c70727e23 */ /* 0x000fe400080100ed */
[----:B------:R-:W0:Y:S01]  /*4900*/  @!P1 LDC.64 R112, c[0x0][0x250] ;  /* 0x00009400ff709b82 */ /* 0x000e220000000a00 */
[--C-:B------:R-:W-:Y:S01]  /*4910*/  FADD.FTZ R52, R52, -R115.reuse ;  /* 0x8000007334347221 */ /* 0x100fe20000010000 */
[--C-:B------:R-:W-:Y:S01]  /*4920*/  FADD.FTZ R55, R55, -R115.reuse ;  /* 0x8000007337377221 */ /* 0x100fe20000010000 */
[--C-:B------:R-:W-:Y:S01]  /*4930*/  FADD.FTZ R54, R54, -R115.reuse ;  /* 0x8000007336367221 */ /* 0x100fe20000010000 */
[--C-:B------:R-:W-:Y:S01]  /*4940*/  FADD.FTZ R53, R53, -R115.reuse ;  /* 0x8000007335357221 */ /* 0x100fe20000010000 */
[--C-:B------:R-:W-:Y:S01]  /*4950*/  FADD.FTZ R59, R59, -R115.reuse ;  /* 0x800000733b3b7221 */ /* 0x100fe20000010000 */
[--C-:B------:R-:W-:Y:S01]  /*4960*/  FADD.FTZ R58, R58, -R115.reuse ;  /* 0x800000733a3a7221 */ /* 0x100fe20000010000 */
        /* <DEDUP_REMOVED lines=17> */
[----:B0-----:R-:W-:-:S04]  /*4a80*/  @!P1 IMAD.WIDE R112, R131, 0x4, R112 ;  /* 0x0000000483709825 */ /* 0x001fc800078e0270 */
[--C-:B------:R-:W-:Y:S01]  /*4a90*/  FADD.FTZ R74, R74, -R115.reuse ;  /* 0x800000734a4a7221 */ /* 0x100fe20000010000 */
[--C-:B------:R-:W-:Y:S01]  /*4aa0*/  FADD.FTZ R75, R75, -R115.reuse ;  /* 0x800000734b4b7221 */ /* 0x100fe20000010000 */
[--C-:B------:R-:W-:Y:S01]  /*4ab0*/  FADD.FTZ R97, R97, -R115.reuse ;  /* 0x8000007361617221 */ /* 0x100fe20000010000 */
[--C-:B------:R-:W-:Y:S01]  /*4ac0*/  FADD.FTZ R98, R98, -R115.reuse ;  /* 0x8000007362627221 */ /* 0x100fe20000010000 */
[----:B------:R0:W-:Y:S01]  /*4ad0*/  @!P1 STG.E desc[UR4][R112.64], R165 ;  /* 0x000000a570009986 */ /* 0x0001e2000c101904 */
        /* <DEDUP_REMOVED lines=11> */
[----:B0-----:R-:W-:Y:S01]  /*4b90*/  FMUL.FTZ R112, R165, R165 ;  /* 0x000000a5a5707220 */ /* 0x001fe20000410000 */
[--C-:B------:R-:W-:Y:S01]  /*4ba0*/  FADD.FTZ R82, R82, -R115.reuse ;  /* 0x8000007352527221 */ /* 0x100fe20000010000 */
[--C-:B------:R-:W-:Y:S01]  /*4bb0*/  FADD.FTZ R84, R84, -R115.reuse ;  /* 0x8000007354547221 */ /* 0x100fe20000010000 */
[--C-:B------:R-:W-:Y:S01]  /*4bc0*/  FADD.FTZ R85, R85, -R115.reuse ;  /* 0x8000007355557221 */ /* 0x100fe20000010000 */
[--C-:B------:R-:W-:Y:S01]  /*4bd0*/  FADD.FTZ R86, R86, -R115.reuse ;  /* 0x8000007356567221 */ /* 0x100fe20000010000 */
[----:B------:R-:W-:Y:S01]  /*4be0*/  FSEL R112, R112, RZ, P3 ;  /* 0x000000ff70707208 */ /* 0x000fe20001800000 */
[--C-:B------:R-:W-:Y:S01]  /*4bf0*/  FADD.FTZ R92, R92, -R115.reuse ;  /* 0x800000735c5c7221 */ /* 0x100fe20000010000 */
[----:B------:R-:W-:Y:S01]  /*4c00*/  FADD.FTZ R119, R119, -R115 ;  /* 0x8000007377777221 */ /* 0x000fe20000010000 */
[----:B-1----:R-:W-:-:S04]  /*4c10*/  IMAD.WIDE.U32 R164, R164, 0x10, R236 ;  /* 0x00000010a4a47825 */ /* 0x002fc800078e00ec */
[----:B------:R-:W-:Y:S02]  /*4c20*/  FADD.FTZ R114, R114, R112 ;  /* 0x0000007072727221 */ /* 0x000fe40000010000 */
[----:B------:R-:W0:Y:S01]  /*4c30*/  @!P1 LDC.64 R112, c[0x0][0x258] ;  /* 0x00009600ff709b82 */ /* 0x000e220000000a00 */
[----:B------:R-:W-:-:S03]  /*4c40*/  IMAD.WIDE.U32 R188, R188, 0x10, R236 ;  /* 0x00000010bcbc7825 */ /* 0x000fc600078e00ec */
[----:B------:R-:W1:Y:S02]  /*4c50*/  MUFU.RSQ R114, R114 ;  /* 0x0000007200727308 */ /* 0x000e640000001400 */
[C---:B-1----:R-:W-:Y:S01]  /*4c60*/  FMUL.FTZ R55, R114.reuse, R55 ;  /* 0x0000003772377220 */ /* 0x042fe20000410000 */
[C---:B------:R-:W-:Y:S01]  /*4c70*/  FMUL.FTZ R54, R114.reuse, R54 ;  /* 0x0000003672367220 */ /* 0x040fe20000410000 */
[----:B------:R-:W-:Y:S01]  /*4c80*/  FMUL.FTZ R53, R114, R53 ;  /* 0x0000003572357220 */ /* 0x000fe20000410000 */
[----:B0-----:R-:W-:-:S04]  /*4c90*/  @!P1 IMAD.WIDE R112, R131, 0x4, R112 ;  /* 0x0000000483709825 */ /* 0x001fc800078e0270 */
[----:B------:R-:W-:Y:S01]  /*4ca0*/  FMUL.FTZ R52, R114, R52 ;  /* 0x0000003472347220 */ /* 0x000fe20000410000 */
[----:B------:R-:W-:Y:S01]  /*4cb0*/  FFMA.FTZ R55, R217, R55, R134 ;  /* 0x00000037d9377223 */ /* 0x000fe20000010086 */
[----:B------:R-:W-:Y:S01]  /*4cc0*/  FFMA.FTZ R54, R218, R54, R135 ;  /* 0x00000036da367223 */ /* 0x000fe20000010087 */
[----:B------:R-:W-:Y:S01]  /*4cd0*/  FFMA.FTZ R53, R219, R53, R136 ;  /* 0x00000035db357223 */ /* 0x000fe20000010088 */
[----:B------:R0:W-:Y:S01]  /*4ce0*/  @!P1 STG.E desc[UR4][R112.64], R114 ;  /* 0x0000007270009986 */ /* 0x0001e2000c101904 */
[----:B------:R-:W-:Y:S01]  /*4cf0*/  FFMA.FTZ R52, R220, R52, R137 ;  /* 0x00000034dc347223 */ /* 0x000fe20000010089 */
[C---:B------:R-:W-:Y:S01]  /*4d00*/  FMUL.FTZ R72, R114.reuse, R72 ;  /* 0x0000004872487220 */ /* 0x040fe20000410000 */
[C---:B------:R-:W-:Y:S01]  /*4d10*/  FMUL.FTZ R73, R114.reuse, R73 ;  /* 0x0000004972497220 */ /* 0x040fe20000410000 */
[C---:B------:R-:W-:Y:S01]  /*4d20*/  FMUL.FTZ R74, R114.reuse, R74 ;  /* 0x0000004a724a7220 */ /* 0x040fe20000410000 */
[----:B------:R-:W-:Y:S01]  /*4d30*/  FMUL.FTZ R75, R114, R75 ;  /* 0x0000004b724b7220 */ /* 0x000fe20000410000 */
[----:B0-----:R-:W-:Y:S01]  /*4d40*/  IADD3 R112, P1, R159, UR14, RZ ;  /* 0x0000000e9f707c10 */ /* 0x001fe2000ff3e0ff */
[----:B------:R-:W-:-:S03]  /*4d50*/  IMAD.WIDE.U32 R158, R158, 0x10, R236 ;  /* 0x000000109e9e7825 */ /* 0x000fc600078e00ec */
[----:B------:R-:W-:-:S05]  /*4d60*/  IADD3.X R113, R156, UR15, RZ, P1, !PT ;  /* 0x0000000f9c717c10 */ /* 0x000fca0008ffe4ff */
[----:B------:R0:W-:Y:S02]  /*4d70*/  STG.E.128 desc[UR4][R112.64], R52 ;  /* 0x0000003470007986 */ /* 0x0001e4000c101d04 */
[C---:B0-----:R-:W-:Y:S01]  /*4d80*/  FMUL.FTZ R55, R114.reuse, R59 ;  /* 0x0000003b72377220 */ /* 0x041fe20000410000 */
[C---:B------:R-:W-:Y:S01]  /*4d90*/  FMUL.FTZ R54, R114.reuse, R58 ;  /* 0x0000003a72367220 */ /* 0x040fe20000410000 */
[C---:B------:R-:W-:Y:S01]  /*4da0*/  FMUL.FTZ R53, R114.reuse, R57 ;  /* 0x0000003972357220 */ /* 0x040fe20000410000 */
[----:B------:R-:W-:Y:S01]  /*4db0*/  FMUL.FTZ R52, R114, R56 ;  /* 0x0000003872347220 */ /* 0x000fe20000410000 */
[----:B------:R-:W-:Y:S01]  /*4dc0*/  FFMA.FTZ R55, R213, R55, R30 ;  /* 0x00000037d5377223 */ /* 0x000fe2000001001e */
[----:B------:R-:W-:Y:S01]  /*4dd0*/  FFMA.FTZ R54, R214, R54, R0 ;  /* 0x00000036d6367223 */ /* 0x000fe20000010000 */
[----:B------:R-:W-:Y:S01]  /*4de0*/  FFMA.FTZ R53, R215, R53, R132 ;  /* 0x00000035d7357223 */ /* 0x000fe20000010084 */
[----:B------:R-:W-:Y:S01]  /*4df0*/  FFMA.FTZ R52, R216, R52, R133 ;  /* 0x00000034d8347223 */ /* 0x000fe20000010085 */
[----:B------:R-:W-:-:S04]  /*4e00*/  IMAD.WIDE.U32 R56, R153, 0x10, R236 ;  /* 0x0000001099387825 */ /* 0x000fc800078e00ec */
[--C-:B------:R-:W-:Y:S01]  /*4e10*/  FADD.FTZ R58, R106, -R115.reuse ;  /* 0x800000736a3a7221 */ /* 0x100fe20000010000 */
[--C-:B------:R-:W-:Y:S01]  /*4e20*/  FADD.FTZ R59, R107, -R115.reuse ;  /* 0x800000736b3b7221 */ /* 0x100fe20000010000 */
[----:B------:R-:W-:Y:S01]  /*4e30*/  FMUL.FTZ R153, R114, R69 ;  /* 0x0000004572997220 */ /* 0x000fe20000410000 */
[--C-:B------:R-:W-:Y:S01]  /*4e40*/  FADD.FTZ R113, R76, -R115.reuse ;  /* 0x800000734c717221 */ /* 0x100fe20000010000 */
[----:B------:R0:W-:Y:S01]  /*4e50*/  STG.E.128 desc[UR4][R56.64], R52 ;  /* 0x0000003438007986 */ /* 0x0001e2000c101d04 */
[--C-:B------:R-:W-:Y:S01]  /*4e60*/  FADD.FTZ R112, R83, -R115.reuse ;  /* 0x8000007353707221 */ /* 0x100fe20000010000 */
[----:B------:R-:W-:Y:S01]  /*4e70*/  FMUL.FTZ R69, R114, R93 ;  /* 0x0000005d72457220 */ /* 0x000fe20000410000 */
        /* <DEDUP_REMOVED lines=9> */
[----:B------:R-:W-:-:S04]  /*4f10*/  IMAD.WIDE.U32 R82, R162, 0x10, R236 ;  /* 0x00000010a2527825 */ /* 0x000fc800078e00ec */
[----:B------:R-:W-:Y:S01]  /*4f20*/  FFMA.FTZ R69, R176, R69, R47 ;  /* 0x00000045b0457223 */ /* 0x000fe2000001002f */
        /* <DEDUP_REMOVED lines=9> */
[C---:B------:R-:W-:Y:S01]  /*4fc0*/  FMUL.FTZ R154, R114.reuse, R70 ;  /* 0x00000046729a7220 */ /* 0x040fe20000410000 */
[----:B------:R-:W-:Y:S01]  /*4fd0*/  FMUL.FTZ R70, R114, R94 ;  /* 0x0000005e72467220 */ /* 0x000fe20000410000 */
[----:B------:R-:W-:Y:S01]  /*4fe0*/  IMAD.WIDE.U32 R60, R157, 0x10, R236 ;  /* 0x000000109d3c7825 */ /* 0x000fe200078e00ec */
[----:B------:R0:W-:Y:S03]  /*4ff0*/  STG.E.128 desc[UR4][R56.64], R52 ;  /* 0x0000003438007986 */ /* 0x0001e6000c101d04 */
[----:B------:R-:W-:Y:S01]  /*5000*/  FFMA.FTZ R70, R174, R70, R19 ;  /* 0x00000046ae467223 */ /* 0x000fe20000010013 */
[----:B------:R-:W-:-:S04]  /*5010*/  IMAD.WIDE.U32 R62, R160, 0x10, R236 ;  /* 0x00000010a03e7825 */ /* 0x000fc800078e00ec */
        /* <DEDUP_REMOVED lines=11> */
[C---:B------:R-:W-:Y:S01]  /*50d0*/  FMUL.FTZ R118, R114.reuse, R68 ;  /* 0x0000004472767220 */ /* 0x040fe20000410000 */
[----:B------:R-:W-:Y:S01]  /*50e0*/  FMUL.FTZ R155, R114, R71 ;  /* 0x00000047729b7220 */ /* 0x000fe20000410000 */
[----:B------:R0:W-:Y:S01]  /*50f0*/  STG.E.128 desc[UR4][R56.64], R52 ;  /* 0x0000003438007986 */ /* 0x0001e2000c101d04 */
[--C-:B------:R-:W-:Y:S01]  /*5100*/  FADD.FTZ R65, R89, -R115.reuse ;  /* 0x8000007359417221 */ /* 0x100fe20000010000 */
[--C-:B------:R-:W-:Y:S01]  /*5110*/  FADD.FTZ R89, R108, -R115.reuse ;  /* 0x800000736c597221 */ /* 0x100fe20000010000 */
[----:B------:R-:W-:Y:S01]  /*5120*/  FMUL.FTZ R71, R114, R95 ;  /* 0x0000005f72477220 */ /* 0x000fe20000410000 */
[--C-:B------:R-:W-:Y:S01]  /*5130*/  FADD.FTZ R66, R90, -R115.reuse ;  /* 0x800000735a427221 */ /* 0x100fe20000010000 */
[--C-:B------:R-:W-:Y:S01]  /*5140*/  FADD.FTZ R67, R91, -R115.reuse ;  /* 0x800000735b437221 */ /* 0x100fe20000010000 */
[----:B------:R-:W-:Y:S01]  /*5150*/  FMUL.FTZ R95, R114, R58 ;  /* 0x0000003a725f7220 */ /* 0x000fe20000410000 */
[--C-:B------:R-:W-:Y:S01]  /*5160*/  FADD.FTZ R90, R109, -R115.reuse ;  /* 0x800000736d5a7221 */ /* 0x100fe20000010000 */
[----:B------:R-:W-:Y:S01]  /*5170*/  FADD.FTZ R91, R110, -R115 ;  /* 0x800000736e5b7221 */ /* 0x000fe20000010000 */
[----:B------:R-:W-:Y:S01]  /*5180*/  FFMA.FTZ R58, R198, R74, R9 ;  /* 0x0000004ac63a7223 */ /* 0x000fe20000010009 */
[C---:B------:R-:W-:Y:S01]  /*5190*/  FMUL.FTZ R109, R114.reuse, R80 ;  /* 0x00000050726d7220 */ /* 0x040fe20000410000 */
[----:B------:R-:W-:Y:S01]  /*51a0*/  FMUL.FTZ R110, R114, R81 ;  /* 0x00000051726e7220 */ /* 0x000fe20000410000 */
[----:B------:R-:W-:-:S04]  /*51b0*/  IMAD.WIDE.U32 R80, R161, 0x10, R236 ;  /* 0x00000010a1507825 */ /* 0x000fc800078e00ec */
[C---:B------:R-:W-:Y:S01]  /*51c0*/  FMUL.FTZ R64, R114.reuse, R64 ;  /* 0x0000004072407220 */ /* 0x040fe20000410000 */
        /* <DEDUP_REMOVED lines=26> */
[----:B------:R-:W-:Y:S01]  /*5370*/  FADD.FTZ R87, R117, -R115 ;  /* 0x8000007375577221 */ /* 0x000fe20000010000 */
[----:B------:R-:W-:Y:S01]  /*5380*/  FFMA.FTZ R59, R197, R75, R38 ;  /* 0x0000004bc53b7223 */ /* 0x000fe20000010026 */
[----:B------:R-:W-:Y:S01]  /*5390*/  FFMA.FTZ R57, R199, R73, R37 ;  /* 0x00000049c7397223 */ /* 0x000fe20000010025 */
[----:B------:R-:W-:Y:S01]  /*53a0*/  FFMA.FTZ R56, R200, R72, R8 ;  /* 0x00000048c8387223 */ /* 0x000fe20000010008 */
[C---:B------:R-:W-:Y:S01]  /*53b0*/  FMUL.FTZ R115, R114.reuse, R77 ;  /* 0x0000004d72737220 */ /* 0x040fe20000410000 */
[C---:B------:R-:W-:Y:S01]  /*53c0*/  FMUL.FTZ R117, R114.reuse, R79 ;  /* 0x0000004f72757220 */ /* 0x040fe20000410000 */
[----:B------:R0:W-:Y:S01]  /*53d0*/  STG.E.128 desc[UR4][R60.64], R52 ;  /* 0x000000343c007986 */ /* 0x0001e2000c101d04 */
[----:B------:R-:W-:Y:S01]  /*53e0*/  FMUL.FTZ R105, R114, R84 ;  /* 0x0000005472697220 */ /* 0x000fe20000410000 */
[----:B------:R-:W-:-:S04]  /*53f0*/  IMAD.WIDE.U32 R84, R163, 0x10, R236 ;  /* 0x00000010a3547825 */ /* 0x000fc800078e00ec */
[----:B------:R-:W-:Y:S01]  /*5400*/  FFMA.FTZ R67, R178, R67, R46 ;  /* 0x00000043b2437223 */ /* 0x000fe2000001002e */
[----:B------:R1:W-:Y:S01]  /*5410*/  STG.E.128 desc[UR4][R62.64], R56 ;  /* 0x000000383e007986 */ /* 0x0003e2000c101d04 */
        /* <DEDUP_REMOVED lines=21> */
[----:B------:R0:W-:Y:S01]  /*5570*/  STG.E.128 desc[UR4][R158.64], R52 ;  /* 0x000000349e007986 */ /* 0x0001e2000c101d04 */
[----:B------:R-:W-:Y:S01]  /*5580*/  FFMA.FTZ R63, R182, R108, R44 ;  /* 0x0000006cb63f7223 */ /* 0x000fe2000001002c */
[----:B------:R-:W-:Y:S01]  /*5590*/  FFMA.FTZ R62, R183, R107, R15 ;  /* 0x0000006bb73e7223 */ /* 0x000fe2000001000f */
[----:B------:R-:W-:Y:S01]  /*55a0*/  FFMA.FTZ R61, R184, R106, R43 ;  /* 0x0000006ab83d7223 */ /* 0x000fe2000001002b */
[----:B------:R1:W-:Y:S01]  /*55b0*/  STG.E.128 desc[UR4][R80.64], R56 ;  /* 0x0000003850007986 */ /* 0x0003e2000c101d04 */
[----:B------:R-:W-:Y:S01]  /*55c0*/  FFMA.FTZ R60, R185, R105, R14 ;  /* 0x00000069b93c7223 */ /* 0x000fe2000001000e */
[----:B------:R-:W-:-:S04]  /*55d0*/  IMAD.WIDE.U32 R74, R168, 0x10, R236 ;  /* 0x00000010a84a7825 */ /* 0x000fc800078e00ec */
[----:B------:R2:W-:Y:S01]  /*55e0*/  STG.E.128 desc[UR4][R82.64], R60 ;  /* 0x0000003c52007986 */ /* 0x0005e2000c101d04 */
[----:B------:R-:W-:-:S03]  /*55f0*/  IMAD.WIDE.U32 R76, R175, 0x10, R236 ;  /* 0x00000010af4c7825 */ /* 0x000fc600078e00ec */
[----:B------:R3:W-:Y:S01]  /*5600*/  STG.E.128 desc[UR4][R84.64], R64 ;  /* 0x0000004054007986 */ /* 0x0007e2000c101d04 */
[----:B------:R-:W-:-:S04]  /*5610*/  IMAD.WIDE.U32 R78, R187, 0x10, R236 ;  /* 0x00000010bb4e7825 */ /* 0x000fc800078e00ec */
[----:B0-----:R-:W-:Y:S01]  /*5620*/  FFMA.FTZ R55, R169, R104, R122 ;  /* 0x00000068a9377223 */ /* 0x001fe2000001007a */
[----:B------:R-:W-:Y:S01]  /*5630*/  FFMA.FTZ R54, R170, R103, R21 ;  /* 0x00000067aa367223 */ /* 0x000fe20000010015 */
[----:B------:R-:W-:Y:S01]  /*5640*/  FFMA.FTZ R53, R171, R102, R121 ;  /* 0x00000066ab357223 */ /* 0x000fe20000010079 */
[----:B------:R-:W-:Y:S01]  /*5650*/  FFMA.FTZ R52, R172, R101, R20 ;  /* 0x00000065ac347223 */ /* 0x000fe20000010014 */
[----:B-1----:R-:W0:Y:S01]  /*5660*/  LDC.64 R80, c[0x0][0x210] ;  /* 0x00008400ff507b82 */ /* 0x002e220000000a00 */
[----:B------:R-:W-:Y:S01]  /*5670*/  FFMA.FTZ R59, R150, R100, R124 ;  /* 0x00000064963b7223 */ /* 0x000fe2000001007c */
        /* <DEDUP_REMOVED lines=14> */
[----:B------:R2:W-:Y:S01]  /*5760*/  STG.E.128 desc[UR4][R76.64], R60 ;  /* 0x0000003c4c007986 */ /* 0x0005e2000c101d04 */
[----:B-1----:R-:W-:Y:S01]  /*5770*/  FFMA.FTZ R71, R138, R114, R130 ;  /* 0x000000728a477223 */ /* 0x002fe20000010082 */
[----:B------:R-:W-:Y:S01]  /*5780*/  FFMA.FTZ R70, R139, R88, R29 ;  /* 0x000000588b467223 */ /* 0x000fe2000001001d */
[----:B------:R-:W-:Y:S01]  /*5790*/  FFMA.FTZ R69, R140, R87, R129 ;  /* 0x000000578c457223 */ /* 0x000fe20000010081 */
[----:B------:R-:W-:Y:S01]  /*57a0*/  FFMA.FTZ R68, R141, R86, R28 ;  /* 0x000000568d447223 */ /* 0x000fe2000001001c */
[----:B------:R2:W-:Y:S01]  /*57b0*/  STG.E.128 desc[UR4][R78.64], R64 ;  /* 0x000000404e007986 */ /* 0x0005e2000c101d04 */
[----:B0-----:R-:W-:-:S03]  /*57c0*/  LEA R131, R80, R131, 0x2 ;  /* 0x0000008350837211 */ /* 0x001fc600078e10ff */
[----:B------:R2:W-:Y:S01]  /*57d0*/  STG.E.128 desc[UR4][R188.64], R68 ;  /* 0x00000044bc007986 */ /* 0x0005e2000c101d04 */
[----:B------:R-:W-:-:S13]  /*57e0*/  ISETP.GE.AND P1, PT, R131, R81, PT ;  /* 0x000000518300720c */ /* 0x000fda0003f26270 */
[----:B------:R-:W-:Y:S05]  /*57f0*/  @!P1 BRA `(.L_x_47046) ;  /* 0xffffffc400fc9947 */ /* 0x000fea000383ffff */
[----:B------:R-:W-:Y:S05]  /*5800*/  EXIT ;  /* 0x000000000000794d */ /* 0x000fea0003800000 */
.L_x_47045:
        /* <DEDUP_REMOVED lines=8> */
.L_x_47048:
[----:B------:R-:W-:Y:S05]  /*5890*/  BSYNC B0 ;  /* 0x0000000000007941 */ /* 0x000fea0003800000 */
.L_x_47047:
        /* <DEDUP_REMOVED lines=9> */
.L_x_47049:
[----:B------:R-:W-:Y:S01]  /*5930*/  HFMA2.MMA R114, -RZ, RZ, 0, 2.384185791015625e-07 ;  /* 0x00000004ff727435 */ /* 0x000fe200000001ff */
[----:B------:R-:W-:Y:S01]  /*5940*/  FADD.FTZ R115, R115, R112 ;  /* 0x0000007073737221 */ /* 0x000fe20000010000 */
[----:B------:R-:W-:-:S04]  /*5950*/  MOV R112, 0xffffffff ;  /* 0xffffffff00707802 */ /* 0x000fc80000000f00 */
[----:B------:R-:W-:-:S07]  /*5960*/  MOV R189, R115 ;  /* 0x0000007300bd7202 */ /* 0x000fce0000000f00 */
[----:B------:R-:W-:Y:S05]  /*5970*/  WARPSYNC.COLLECTIVE R112, `(.L_x_47050) ;  /* 0x0000000070087348 */ /* 0x000fea0003c00000 */
[----:B------:R0:W1:Y:S02]  /*5980*/  SHFL.BFLY P2, R112, R189, R114, R113 ;  /* 0x0c000072bd707389 */ /* 0x0000640000040071 */
[----:B01----:R-:W-:Y:S01]  /*5990*/  ENDCOLLECTIVE ;  /* 0x000000000000791b */ /* 0x003fe20003800000 */
.L_x_47050:
[----:B------:R-:W-:Y:S01]  /*59a0*/  HFMA2.MMA R114, -RZ, RZ, 0, 4.76837158203125e-07 ;  /* 0x00000008ff727435 */ /* 0x000fe200000001ff */
[----:B------:R-:W-:Y:S01]  /*59b0*/  FADD.FTZ R115, R115, R112 ;  /* 0x0000007073737221 */ /* 0x000fe20000010000 */
[----:B------:R-:W-:-:S04]  /*59c0*/  MOV R112, 0xffffffff ;  /* 0xffffffff00707802 */ /* 0x000fc80000000f00 */
[----:B------:R-:W-:-:S07]  /*59d0*/  MOV R189, R115 ;  /* 0x0000007300bd7202 */ /* 0x000fce0000000f00 */
[----:B------:R-:W-:Y:S05]  /*59e0*/  WARPSYNC.COLLECTIVE R112, `(.L_x_47051) ;  /* 0x0000000070087348 */ /* 0x000fea0003c00000 */
[----:B------:R0:W1:Y:S02]  /*59f0*/  SHFL.BFLY P2, R112, R189, R114, R113 ;  /* 0x0c000072bd707389 */ /* 0x0000640000040071 */
[----:B01----:R-:W-:Y:S01]  /*5a00*/  ENDCOLLECTIVE ;  /* 0x000000000000791b */ /* 0x003fe20003800000 */
.L_x_47051:
[----:B------:R-:W-:Y:S01]  /*5a10*/  HFMA2.MMA R114, -RZ, RZ, 0, 9.5367431640625e-07 ;  /* 0x00000010ff727435 */ /* 0x000fe200000001ff */
[----:B------:R-:W-:Y:S01]  /*5a20*/  FADD.FTZ R115, R115, R112 ;  /* 0x0000007073737221 */ /* 0x000fe20000010000 */
[----:B------:R-:W-:-:S04]  /*5a30*/  MOV R112, 0xffffffff ;  /* 0xffffffff00707802 */ /* 0x000fc80000000f00 */
[----:B------:R-:W-:-:S07]  /*5a40*/  MOV R189, R115 ;  /* 0x0000007300bd7202 */ /* 0x000fce0000000f00 */
[----:B------:R-:W-:Y:S05]  /*5a50*/  WARPSYNC.COLLECTIVE R112, `(.L_x_47052) ;  /* 0x0000000070087348 */ /* 0x000fea0003c00000 */
[----:B------:R0:W1:Y:S02]  /*5a60*/  SHFL.BFLY P2, R112, R189, R114, R113 ;  /* 0x0c000072bd707389 */ /* 0x0000640000040071 */
[----:B01----:R-:W-:Y:S01]  /*5a70*/  ENDCOLLECTIVE ;  /* 0x000000000000791b */ /* 0x003fe20003800000 */
.L_x_47052:
        /* <DEDUP_REMOVED lines=137> */
.L_x_47053:
[----:B------:R-:W-:Y:S01]  /*6310*/  HFMA2.MMA R114, -RZ, RZ, 0, 1.1920928955078125e-07 ;  /* 0x00000002ff727435 */ /* 0x000fe200000001ff */
[----:B------:R-:W-:Y:S01]  /*6320*/  FADD.FTZ R115, R115, R112 ;  /* 0x0000007073737221 */ /* 0x000fe20000010000 */
[----:B------:R-:W-:-:S04]  /*6330*/  MOV R112, 0xffffffff ;  /* 0xffffffff00707802 */ /* 0x000fc80000000f00 */
[----:B------:R-:W-:-:S07]  /*6340*/  MOV R189, R115 ;  /* 0x0000007300bd7202 */ /* 0x000fce0000000f00 */
[----:B------:R-:W-:Y:S05]  /*6350*/  WARPSYNC.COLLECTIVE R112, `(.L_x_47054) ;  /* 0x0000000070087348 */ /* 0x000fea0003c00000 */
[----:B------:R0:W1:Y:S02]  /*6360*/  SHFL.BFLY P2, R112, R189, R114, R113 ;  /* 0x0c000072bd707389 */ /* 0x0000640000040071 */
[----:B01----:R-:W-:Y:S01]  /*6370*/  ENDCOLLECTIVE ;  /* 0x000000000000791b */ /* 0x003fe20003800000 */
.L_x_47054:
[----:B------:R-:W-:Y:S01]  /*6380*/  HFMA2.MMA R114, -RZ, RZ, 0, 2.384185791015625e-07 ;  /* 0x00000004ff727435 */ /* 0x000fe200000001ff */
[----:B------:R-:W-:Y:S01]  /*6390*/  FADD.FTZ R115, R115, R112 ;  /* 0x0000007073737221 */ /* 0x000fe20000010000 */
[----:B------:R-:W-:-:S04]  /*63a0*/  MOV R112, 0xffffffff ;  /* 0xffffffff00707802 */ /* 0x000fc80000000f00 */
[----:B------:R-:W-:-:S07]  /*63b0*/  MOV R189, R115 ;  /* 0x0000007300bd7202 */ /* 0x000fce0000000f00 */
[----:B------:R-:W-:Y:S05]  /*63c0*/  WARPSYNC.COLLECTIVE R112, `(.L_x_47055) ;  /* 0x0000000070087348 */ /* 0x000fea0003c00000 */
[----:B------:R0:W1:Y:S02]  /*63d0*/  SHFL.BFLY P2, R112, R189, R114, R113 ;  /* 0x0c000072bd707389 */ /* 0x0000640000040071 */
[----:B01----:R-:W-:Y:S01]  /*63e0*/  ENDCOLLECTIVE ;  /* 0x000000000000791b */ /* 0x003fe20003800000 */
.L_x_47055:
[----:B------:R-:W-:Y:S01]  /*63f0*/  HFMA2.MMA R114, -RZ, RZ, 0, 4.76837158203125e-07 ;  /* 0x00000008ff727435 */ /* 0x000fe200000001ff */
[----:B------:R-:W-:Y:S01]  /*6400*/  FADD.FTZ R115, R115, R112 ;  /* 0x0000007073737221 */ /* 0x000fe20000010000 */
[----:B------:R-:W-:-:S04]  /*6410*/  MOV R112, 0xffffffff ;  /* 0xffffffff00707802 */ /* 0x000fc80000000f00 */
[----:B------:R-:W-:-:S07]  /*6420*/  MOV R189, R115 ;  /* 0x0000007300bd7202 */ /* 0x000fce0000000f00 */
[----:B------:R-:W-:Y:S05]  /*6430*/  WARPSYNC.COLLECTIVE R112, `(.L_x_47056) ;  /* 0x0000000070087348 */ /* 0x000fea0003c00000 */
[----:B------:R0:W1:Y:S02]  /*6440*/  SHFL.BFLY P2, R112, R189, R114, R113 ;  /* 0x0c000072bd707389 */ /* 0x0000640000040071 */
[----:B01----:R-:W-:Y:S01]  /*6450*/  ENDCOLLECTIVE ;  /* 0x000000000000791b */ /* 0x003fe20003800000 */
.L_x_47056:
[----:B------:R-:W-:Y:S01]  /*6460*/  HFMA2.MMA R114, -RZ, RZ, 0, 9.5367431640625e-07 ;  /* 0x00000010ff727435 */ /* 0x000fe200000001ff */
[----:B------:R-:W-:Y:S01]  /*6470*/  FADD.FTZ R115, R115, R112 ;  /* 0x0000007073737221 */ /* 0x000fe20000010000 */
[----:B------:R-:W-:-:S04]  /*6480*/  MOV R112, 0xffffffff ;  /* 0xffffffff00707802 */ /* 0x000fc80000000f00 */
[----:B------:R-:W-:-:S07]  /*6490*/  MOV R189, R115 ;  /* 0x0000007300bd7202 */ /* 0x000fce0000000f00 */
[----:B------:R-:W-:Y:S05]  /*64a0*/  WARPSYNC.COLLECTIVE R112, `(.L_x_47057) ;  /* 0x0000000070087348 */ /* 0x000fea0003c00000 */
[----:B------:R0:W1:Y:S02]  /*64b0*/  SHFL.BFLY P2, R112, R189, R114, R113 ;  /* 0x0c000072bd707389 */ /* 0x0000640000040071 */
[----:B01----:R-:W-:Y:S01]  /*64c0*/  ENDCOLLECTIVE ;  /* 0x000000000000791b */ /* 0x003fe20003800000 */
.L_x_47057:
[----:B------:R-:W-:Y:S05]  /*64d0*/  BRA `(.L_x_47058) ;  /* 0xffffffe000fc7947 */ /* 0x000fea000383ffff */
.L_x_47059:
        /* <DEDUP_REMOVED lines=10> */
.L_x_58453:


//--------------------- .text._ZN10layer_norm13ln_fwd_kernelINS_13Kernel_traitsI6__halfffffjLj2048ELj1ELj4ELj1ELj16ENS_18Kernel_traits_baseILj2048ES2_ffffjLj128EEEEELb0ELb1ELb1ELb0EEEvNS_9FwdParamsE --------------------------
	.section	.text._ZN10layer_norm13ln_fwd_kernelINS_13Kernel_traitsI6__halfffffjLj2048ELj1ELj4ELj1ELj16ENS_18Kernel_traits_baseILj2048ES2_ffffjLj128EEEEELb0ELb1ELb1ELb0EEEvNS_9FwdParamsE,"ax",@progbits
	.align	128
        .global         _ZN10layer_norm13ln_fwd_kernelINS_13Kernel_traitsI6__halfffffjLj2048ELj1ELj4ELj1ELj16ENS_18Kernel_traits_baseILj2048ES2_ffffjLj128EEEEELb0ELb1ELb1ELb0EEEvNS_9FwdParamsE
        .type           _ZN10layer_norm13ln_fwd_kernelINS_13Kernel_traitsI6__halfffffjLj2048ELj1ELj4ELj1ELj16ENS_18Kernel_traits_baseILj2048ES2_ffffjLj128EEEEELb0ELb1ELb1ELb0EEEvNS_9FwdParamsE,@function
        .size           _ZN10layer_norm13ln_fwd_kernelINS_13Kernel_traitsI6__halfffffjLj2048ELj1ELj4ELj1ELj16ENS_18Kernel_traits_baseILj2048ES2_ffffjLj128EEEEELb0ELb1ELb1ELb0EEEvNS_9FwdParamsE,(.L_x_58454 - _ZN10layer_norm13ln_fwd_kernelINS_13Kernel_traitsI6__halfffffjLj2048ELj1ELj4ELj1ELj16ENS_18Kernel_traits_baseILj2048ES2_ffffjLj128EEEEELb0ELb1ELb1ELb0EEEvNS_9FwdParamsE)
        .other          _ZN10layer_norm13ln_fwd_kernelINS_13Kernel_traitsI6__halfffffjLj2048ELj1ELj4ELj1ELj16ENS_18Kernel_traits_baseILj2048ES2_ffffjLj128EEEEELb0ELb1ELb1ELb0EEEvNS_9FwdParamsE,@"STO_CUDA_ENTRY STV_DEFAULT"
_ZN10layer_norm13ln_fwd_kernelINS_13Kernel_traitsI6__halfffffjLj2048ELj1ELj4ELj1ELj16ENS_18Kernel_traits_baseILj2048ES2_ffffjLj128EEEEELb0ELb1ELb1ELb0EEEvNS_9FwdParamsE:
.text._ZN10layer_norm13ln_fwd_kernelINS_13Kernel_traitsI6__halfffffjLj2048ELj1ELj4ELj1ELj16ENS_18Kernel_traits_baseILj2048ES2_ffffjLj128EEEEELb0ELb1ELb1ELb0EEEvNS_9FwdParamsE:
        /* <DEDUP_REMOVED lines=42> */
.L_x_47061:
[----:B------:R-:W-:Y:S05]  /*02a0*/  BSYNC B0 ;  /* 0x0000000000007941 */ /* 0x000fea0003800000 */
.L_x_47060:
        /* <DEDUP_REMOVED lines=17> */
.L_x_47063:
[----:B------:R-:W-:Y:S05]  /*03c0*/  BSYNC B0 ;  /* 0x0000000000007941 */ /* 0x000fea0003800000 */
.L_x_47062:
        /* <DEDUP_REMOVED lines=17> */
.L_x_47065:
[----:B------:R-:W-:Y:S05]  /*04e0*/  BSYNC B0 ;  /* 0x0000000000007941 */ /* 0x000fea0003800000 */
.L_x_47064:
        /* <DEDUP_REMOVED lines=17> */
.L_x_47067:
[----:B------:R-:W-:Y:S05]  /*0600*/  BSYNC B0 ;  /* 0x0000000000007941 */ /* 0x000fea0003800000 */
.L_x_47066:
        /* <DEDUP_REMOVED lines=17> */
.L_x_47069:
[----:B------:R-:W-:Y:S05]  /*0720*/  BSYNC B0 ;  /* 0x0000000000007941 */ /* 0x000fea0003800000 */
.L_x_47068:
        /* <DEDUP_REMOVED lines=20> */
.L_x_47071:
[----:B------:R-:W-:Y:S05]  /*0870*/  BSYNC B0 ;  /* 0x0000000000007941 */ /* 0x000fea0003800000 */
.L_x_47070:
        /* <DEDUP_REMOVED lines=22> */
.L_x_47073:
[----:B------:R-:W-:Y:S05]  /*09e0*/  BSYNC B0 ;  /* 0x0000000000007941 */ /* 0x000fea0003800000 */
.L_x_47072:
        /* <DEDUP_REMOVED lines=20> */
.L_x_47075:
[----:B------:R-:W-:Y:S05]  /*0b30*/  BSYNC B0 ;  /* 0x0000000000007941 */ /* 0x000fea0003800000 */
.L_x_47074:
        /* <DEDUP_REMOVED lines=20> */
.L_x_47077:
[----:B------:R-:W-:Y:S05]  /*0c80*/  BSYNC B0 ;  /* 0x0000000000007941 */ /* 0x000fea0003800000 */
.L_x_47076:
        /* <DEDUP_REMOVED lines=20> */
.L_x_47079:
[----:B------:R-:W-:Y:S05]  /*0dd0*/  BSYNC B0 ;  /* 0x0000000000007941 */ /* 0x000fea0003800000 */
.L_x_47078:
        /* <DEDUP_REMOVED lines=20> */
.L_x_47081:
[----:B------:R-:W-:Y:S05]  /*0f20*/  BSYNC B0 ;  /* 0x0000000000007941 */ /* 0x000fea0003800000 */
.L_x_47080:
        /* <DEDUP_REMOVED lines=20> */
.L_x_47083:
[----:B------:R-:W-:Y:S05]  /*1070*/  BSYNC B0 ;  /* 0x0000000000007941 */ /* 0x000fea0003800000 */
.L_x_47082:
        /* <DEDUP_REMOVED lines=20> */
.L_x_47085:
[----:B------:R-:W-:Y:S05]  /*11c0*/  BSYNC B0 ;  /* 0x0000000000007941 */ /* 0x000fea0003800000 */
.L_x_47084:
        /* <DEDUP_REMOVED lines=20> */
.L_x_47087:
[----:B------:R-:W-:Y:S05]  /*1310*/  BSYNC B0 ;  /* 0x0000000000007941 */ /* 0x000fea0003800000 */
.L_x_47086:
        /* <DEDUP_REMOVED lines=20> */
.L_x_47089:
[----:B------:R-:W-:Y:S05]  /*1460*/  BSYNC B0 ;  /* 0x0000000000007941 */ /* 0x000fea0003800000 */
.L_x_47088:
        /* <DEDUP_REMOVED lines=19> */
.L_x_47091:
[----:B------:R-:W-:Y:S05]  /*15a0*/  BSYNC B0 ;  /* 0x0000000000007941 */ /* 0x000fea0003800000 */
.L_x_47090:
[----:B------:R-:W-:Y:S02]  /*15b0*/  ULDC UR6, c[0x0][0x214] ;  /* 0x0000850000067ab9 */ /* 0x000fe40000000800 */
[----:B------:R-:W-:-:S13]  /*15c0*/  ISETP.GE.AND P0, PT, R24, UR6, PT ;  /* 0x0000000618007c0c */ /* 0x000fda000bf06270 */
[----:B------:R-:W-:Y:S05]  /*15d0*/  @P0 EXIT ;  /* 0x000000000000094d */ /* 0x000fea0003800000 */
[----:B-----5:R-:W-:Y:S01]  /*15e0*/  MOV R100, R50 ;  /* 0x0000003200647202 */ /* 0x020fe20000000f00 */
[----:B------:R-:W-:Y:S01]  /*15f0*/  HADD2.F32 R192, -RZ, R197.H0_H0 ;  /* 0x200000c5ffc07230 */ /* 0x000fe20000004100 */
[----:B------:R-:W-:Y:S01]  /*1600*/  SHF.R.U64 R99, R50, 0x10, R51 ;  /* 0x0000001032637819 */ /* 0x000fe20000001233 */
[----:B------:R-:W-:Y:S01]  /*1610*/  HADD2.F32 R184, -RZ, R189.H0_H0 ;  /* 0x200000bdffb87230 */ /* 0x000fe20000004100 */
[----:B------:R-:W-:Y:S01]  /*1620*/  MOV R136, R64 ;  /* 0x0000004000887202 */ /* 0x000fe20000000f00 */
[----:B------:R-:W-:Y:S01]  /*1630*/  HADD2.F32 R176, -RZ, R181.H0_H0 ;  /* 0x200000b5ffb07230 */ /* 0x000fe20000004100 */
[----:B------:R-:W-:Y:S01]  /*1640*/  SHF.R.U64 R137, R64, 0x10, R65 ;  /* 0x0000001040897819 */ /* 0x000fe20000001241 */
[----:B------:R-:W-:Y:S01]  /*1650*/  HADD2.F32 R64, -RZ, R100.H0_H0 ;  /* 0x20000064ff407230 */ /* 0x000fe20000004100 */
[----:B------:R-:W-:Y:S01]  /*1660*/  MOV R101, R51 ;  /* 0x0000003300657202 */ /* 0x000fe20000000f00 */
[----:B------:R-:W-:Y:S01]  /*1670*/  HADD2.F32 R168, -RZ, R173.H0_H0 ;  /* 0x200000adffa87230 */ /* 0x000fe20000004100 */
[----:B------:R-:W-:Y:S01]  /*1680*/  SHF.R.U32.HI R97, RZ, 0x10, R51 ;  /* 0x00000010ff617819 */ /* 0x000fe20000011633 */
[----:B------:R-:W-:Y:S01]  /*1690*/  ULDC.U8 UR6, c[0x0][0x2a0] ;  /* 0x0000a80000067ab9 */ /* 0x000fe20000000000 */
[--C-:B------:R-:W-:Y:S01]  /*16a0*/  SHF.R.U64 R211, R44, 0x10, R45.reuse ;  /* 0x000000102cd37819 */ /* 0x100fe2000000122d */
[----:B------:R0:W-:Y:S01]  /*16b0*/  STL [R1+0x60], R64 ;  /* 0x0000604001007387 */ /* 0x0001e20000100800 */
        /* <DEDUP_REMOVED lines=9> */
[----:B0-----:R-:W-:Y:S01]  /*1750*/  HADD2.F32 R64, -RZ, R97.H0_H0 ;  /* 0x20000061ff407230 */ /* 0x001fe20000004100 */
[----:B------:R-:W-:Y:S01]  /*1760*/  SHF.R.U32.HI R139, RZ, 0x10, R65 ;  /* 0x00000010ff8b7819 */ /* 0x000fe20000011641 */
[----:B------:R-:W-:Y:S01]  /*1770*/  HADD2.F32 R65, -RZ, R101.H0_H0 ;  /* 0x20000065ff417230 */ /* 0x000fe20000004100 */
[----:B------:R-:W-:Y:S01]  /*1780*/  MOV R98, R52 ;  /* 0x0000003400627202 */ /* 0x000fe20000000f00 */
[----:B------:R0:W-:Y:S01]  /*1790*/  STL [R1+0x5c], R66 ;  /* 0x00005c4201007387 */ /* 0x0001e20000100800 */
[--C-:B------:R-:W-:Y:S01]  /*17a0*/  SHF.R.U64 R96, R52, 0x10, R53.reuse ;  /* 0x0000001034607819 */ /* 0x100fe20000001235 */
[----:B------:R-:W-:Y:S01]  /*17b0*/  HADD2.F32 R209, -RZ, R209.H0_H0 ;  /* 0x200000d1ffd17230 */ /* 0x000fe20000004100 */
[----:B------:R-:W-:Y:S01]  /*17c0*/  MOV R95, R53 ;  /* 0x00000035005f7202 */ /* 0x000fe20000000f00 */
[----:B------:R1:W-:Y:S01]  /*17d0*/  STL [R1+0x58], R65 ;  /* 0x0000584101007387 */ /* 0x0003e20000100800 */
[----:B------:R-:W-:Y:S01]  /*17e0*/  SHF.R.U32.HI R93, RZ, 0x10, R53 ;  /* 0x00000010ff5d7819 */ /* 0x000fe20000011635 */
[----:B------:R-:W-:Y:S01]  /*17f0*/  HADD2.F32 R207, -RZ, R207.H0_H0 ;  /* 0x200000cfffcf7230 */ /* 0x000fe20000004100 */
[----:B------:R-:W-:Y:S01]  /*1800*/  MOV R94, R54 ;  /* 0x00000036005e7202 */ /* 0x000fe20000000f00 */
[----:B------:R2:W-:Y:S01]  /*1810*/  STL [R1+0x54], R64 ;  /* 0x0000544001007387 */ /* 0x0005e20000100800 */
[--C-:B------:R-:W-:Y:S01]  /*1820*/  SHF.R.U64 R92, R54, 0x10, R55.reuse ;  /* 0x00000010365c7819 */ /* 0x100fe20000001237 */
[----:B0-----:R-:W-:Y:S01]  /*1830*/  HADD2.F32 R66, -RZ, R98.H0_H0 ;  /* 0x20000062ff427230 */ /* 0x001fe20000004100 */
[----:B------:R-:W-:Y:S01]  /*1840*/  MOV R91, R55 ;  /* 0x00000037005b7202 */ /* 0x000fe20000000f00 */
[----:B------:R-:W-:Y:S01]  /*1850*/  HADD2.F32 R132, -RZ, R132.H0_H0 ;  /* 0x20000084ff847230 */ /* 0x000fe20000004100 */
[----:B------:R-:W-:Y:S01]  /*1860*/  SHF.R.U32.HI R89, RZ, 0x10, R55 ;  /* 0x00000010ff597819 */ /* 0x000fe20000011637 */
[----:B-1----:R-:W-:Y:S01]  /*1870*/  HADD2.F32 R65, -RZ, R96.H0_H0 ;  /* 0x20000060ff417230 */ /* 0x002fe20000004100 */
[----:B------:R0:W-:Y:S01]  /*1880*/  STL [R1+0x50], R66 ;  /* 0x0000504201007387 */ /* 0x0001e20000100800 */
[----:B------:R-:W-:Y:S01]  /*1890*/  MOV R90, R56 ;  /* 0x00000038005a7202 */ /* 0x000fe20000000f00 */
[----:B------:R-:W-:Y:S01]  /*18a0*/  HADD2.F32 R133, -RZ, R133.H0_H0 ;  /* 0x20000085ff857230 */ /* 0x000fe20000004100 */
[--C-:B------:R-:W-:Y:S01]  /*18b0*/  SHF.R.U64 R88, R56, 0x10, R57.reuse ;  /* 0x0000001038587819 */ /* 0x100fe20000001239 */
[----:B--2---:R-:W-:Y:S01]  /*18c0*/  HADD2.F32 R64, -RZ, R95.H0_H0 ;  /* 0x2000005fff407230 */ /* 0x004fe20000004100 */
[----:B------:R1:W-:Y:S01]  /*18d0*/  STL [R1+0x4c], R65 ;  /* 0x00004c4101007387 */ /* 0x0003e20000100800 */
[----:B------:R-:W-:Y:S01]  /*18e0*/  MOV R87, R57 ;  /* 0x0000003900577202 */ /* 0x000fe20000000f00 */
[----:B------:R-:W-:Y:S01]  /*18f0*/  HADD2.F32 R136, -RZ, R136.H0_H0 ;  /* 0x20000088ff887230 */ /* 0x000fe20000004100 */
[----:B------:R-:W-:Y:S01]  /*1900*/  SHF.R.U32.HI R86, RZ, 0x10, R57 ;  /* 0x00000010ff567819 */ /* 0x000fe20000011639 */
[----:B------:R2:W-:Y:S01]  /*1910*/  STL [R1+0x48], R64 ;  /* 0x0000484001007387 */ /* 0x0005e20000100800 */
[----:B0-----:R-:W-:Y:S01]  /*1920*/  HADD2.F32 R66, -RZ, R93.H0_H0 ;  /* 0x2000005dff427230 */ /* 0x001fe20000004100 */
[----:B------:R-:W-:Y:S01]  /*1930*/  MOV R84, R58 ;  /* 0x0000003a00547202 */ /* 0x000fe20000000f00 */
[----:B------:R-:W-:Y:S01]  /*1940*/  HADD2.F32 R137, -RZ, R137.H0_H0 ;  /* 0x20000089ff897230 */ /* 0x000fe20000004100 */
[--C-:B------:R-:W-:Y:S01]  /*1950*/  SHF.R.U64 R81, R58, 0x10, R59.reuse ;  /* 0x000000103a517819 */ /* 0x100fe2000000123b */
[----:B------:R-:W-:Y:S01]  /*1960*/  HADD2.F32 R138, -RZ, R45.H0_H0 ;  /* 0x2000002dff8a7230 */ /* 0x000fe20000004100 */
[----:B------:R0:W-:Y:S01]  /*1970*/  STL [R1+0x44], R66 ;  /* 0x0000444201007387 */ /* 0x0001e20000100800 */
[----:B-1----:R-:W-:Y:S01]  /*1980*/  HADD2.F32 R65, -RZ, R94.H0_H0 ;  /* 0x2000005eff417230 */ /* 0x002fe20000004100 */
[----:B------:R-:W-:Y:S01]  /*1990*/  MOV R85, R59 ;  /* 0x0000003b00557202 */ /* 0x000fe20000000f00 */
[----:B------:R-:W-:Y:S01]  /*19a0*/  HADD2.F32 R139, -RZ, R139.H0_H0 ;  /* 0x2000008bff8b7230 */ /* 0x000fe20000004100 */
[----:B------:R-:W-:Y:S01]  /*19b0*/  SHF.R.U32.HI R79, RZ, 0x10, R59 ;  /* 0x00000010ff4f7819 */ /* 0x000fe2000001163b */
[----:B--2---:R-:W-:Y:S01]  /*19c0*/  HADD2.F32 R64, -RZ, R92.H0_H0 ;  /* 0x2000005cff407230 */ /* 0x004fe20000004100 */
[----:B------:R1:W-:Y:S01]  /*19d0*/  STL [R1+0x40], R65 ;  /* 0x0000404101007387 */ /* 0x0003e20000100800 */
[----:B------:R-:W-:Y:S01]  /*19e0*/  MOV R80, R60 ;  /* 0x0000003c00507202 */ /* 0x000fe20000000f00 */
[----:B------:R-:W-:Y:S01]  /*19f0*/  ULDC UR7, c[0x0][0x29c] ;  /* 0x0000a70000077ab9 */ /* 0x000fe20000000800 */
[--C-:B------:R-:W-:Y:S01]  /*1a00*/  SHF.R.U64 R78, R60, 0x10, R61.reuse ;  /* 0x000000103c4e7819 */ /* 0x100fe2000000123d */
[----:B0-----:R-:W-:Y:S01]  /*1a10*/  HADD2.F32 R66, -RZ, R91.H0_H0 ;  /* 0x2000005bff427230 */ /* 0x001fe20000004100 */
[----:B------:R0:W-:Y:S01]  /*1a20*/  STL [R1+0x3c], R64 ;  /* 0x00003c4001007387 */ /* 0x0001e20000100800 */
[----:B------:R-:W-:Y:S01]  /*1a30*/  MOV R75, R61 ;  /* 0x0000003d004b7202 */ /* 0x000fe20000000f00 */
[----:B------:R-:W-:Y:S01]  /*1a40*/  ULDC UR8, c[0x0][0x2d8] ;  /* 0x0000b60000087ab9 */ /* 0x000fe20000000800 */
[----:B------:R-:W-:Y:S01]  /*1a50*/  SHF.R.U32.HI R71, RZ, 0x10, R61 ;  /* 0x00000010ff477819 */ /* 0x000fe2000001163d */
[----:B------:R2:W-:Y:S01]  /*1a60*/  STL [R1+0x38], R66 ;  /* 0x0000384201007387 */ /* 0x0005e20000100800 */
[----:B-1----:R-:W-:Y:S01]  /*1a70*/  HADD2.F32 R65, -RZ, R89.H0_H0 ;  /* 0x20000059ff417230 */ /* 0x002fe20000004100 */
[----:B------:R-:W-:-:S02]  /*1a80*/  MOV R74, R62 ;  /* 0x0000003e004a7202 */ /* 0x000fc40000000f00 */
[----:B------:R-:W-:Y:S01]  /*1a90*/  MOV R48, R44 ;  /* 0x0000002c00307202 */ /* 0x000fe20000000f00 */
[----:B0-----:R-:W-:Y:S01]  /*1aa0*/  HADD2.F32 R64, -RZ, R90.H0_H0 ;  /* 0x2000005aff407230 */ /* 0x001fe20000004100 */
[----:B------:R0:W-:Y:S01]  /*1ab0*/  STL [R1+0x34], R65 ;  /* 0x0000344101007387 */ /* 0x0001e20000100800 */
[----:B------:R-:W-:Y:S01]  /*1ac0*/  MOV R44, R42 ;  /* 0x0000002a002c7202 */ /* 0x000fe20000000f00 */
[----:B--2---:R-:W-:Y:S02]  /*1ad0*/  HADD2.F32 R66, -RZ, R88.H0_H0 ;  /* 0x20000058ff427230 */ /* 0x004fe40000004100 */
[----:B------:R1:W-:Y:S01]  /*1ae0*/  STL [R1+0x30], R64 ;  /* 0x0000304001007387 */ /* 0x0003e20000100800 */
[----:B------:R-:W-:Y:S02]  /*1af0*/  SHF.R.U64 R203, R42, 0x10, R43 ;  /* 0x000000102acb7819 */ /* 0x000fe4000000122b */
[----:B------:R-:W-:Y:S01]  /*1b00*/  MOV R42, R38 ;  /* 0x00000026002a7202 */ /* 0x000fe20000000f00 */
[----:B------:R2:W-:Y:S01]  /*1b10*/  STL [R1+0x2c], R66 ;  /* 0x00002c4201007387 */ /* 0x0005e20000100800 */
[----:B------:R-:W-:Y:S01]  /*1b20*/  SHF.R.U64 R195, R38, 0x10, R39 ;  /* 0x0000001026c37819 */ /* 0x000fe20000001227 */
[----:B0-----:R-:W-:Y:S01]  /*1b30*/  HADD2.F32 R65, -RZ, R87.H0_H0 ;  /* 0x20000057ff417230 */ /* 0x001fe20000004100 */
[----:B------:R-:W-:Y:S01]  /*1b40*/  MOV R38, R34 ;  /* 0x0000002200267202 */ /* 0x000fe20000000f00 */
[----:B------:R-:W-:Y:S01]  /*1b50*/  HADD2.F32 R203, -RZ, R203.H0_H0 ;  /* 0x200000cbffcb7230 */ /* 0x000fe20000004100 */
[----:B------:R-:W-:Y:S01]  /*1b60*/  SHF.R.U64 R187, R34, 0x10, R35 ;  /* 0x0000001022bb7819 */ /* 0x000fe20000001223 */
[----:B-1----:R-:W-:Y:S01]  /*1b70*/  HADD2.F32 R64, -RZ, R86.H0_H0 ;  /* 0x20000056ff407230 */ /* 0x002fe20000004100 */
[----:B------:R0:W-:Y:S01]  /*1b80*/  STL [R1+0x28], R65 ;  /* 0x0000284101007387 */ /* 0x0001e20000100800 */
[----:B------:R-:W-:Y:S01]  /*1b90*/  MOV R34, R30 ;  /* 0x0000001e00227202 */ /* 0x000fe20000000f00 */
[----:B------:R-:W-:Y:S01]  /*1ba0*/  HADD2.F32 R195, -RZ, R195.H0_H0 ;  /* 0x200000c3ffc37230 */ /* 0x000fe20000004100 */
[----:B------:R-:W-:Y:S01]  /*1bb0*/  SHF.R.U64 R179, R30, 0x10, R31 ;  /* 0x000000101eb37819 */ /* 0x000fe2000000121f */
[----:B--2---:R-:W-:Y:S01]  /*1bc0*/  HADD2.F32 R66, -RZ, R84.H0_H0 ;  /* 0x20000054ff427230 */ /* 0x004fe20000004100 */
[----:B------:R1:W-:Y:S01]  /*1bd0*/  STL [R1+0x24], R64 ;  /* 0x0000244001007387 */ /* 0x0003e20000100800 */
[--C-:B------:R-:W-:Y:S01]  /*1be0*/  SHF.R.U64 R252, R62, 0x10, R63.reuse ;  /* 0x000000103efc7819 */ /* 0x100fe2000000123f */
[----:B------:R-:W-:Y:S01]  /*1bf0*/  HADD2.F32 R187, -RZ, R187.H0_H0 ;  /* 0x200000bbffbb7230 */ /* 0x000fe20000004100 */
[----:B------:R-:W-:Y:S01]  /*1c00*/  MOV R251, R63 ;  /* 0x0000003f00fb7202 */ /* 0x000fe20000000f00 */
[----:B------:R2:W-:Y:S01]  /*1c10*/  STL [R1+0x20], R66 ;  /* 0x0000204201007387 */ /* 0x0005e20000100800 */
[----:B0-----:R-:W-:Y:S01]  /*1c20*/  HADD2.F32 R65, -RZ, R81.H0_H0 ;  /* 0x20000051ff417230 */ /* 0x001fe20000004100 */
[----:B------:R-:W-:Y:S01]  /*1c30*/  SHF.R.U32.HI R250, RZ, 0x10, R63 ;  /* 0x00000010fffa7819 */ /* 0x000fe2000001163f */
[----:B------:R-:W-:Y:S01]  /*1c40*/  HADD2.F32 R252, -RZ, R252.H0_H0 ;  /* 0x200000fcfffc7230 */ /* 0x000fe20000004100 */
[----:B------:R-:W-:Y:S01]  /*1c50*/  MOV R30, R26 ;  /* 0x0000001a001e7202 */ /* 0x000fe20000000f00 */
[----:B------:R-:W-:Y:S01]  /*1c60*/  HADD2.F32 R251, -RZ, R251.H0_H0 ;  /* 0x200000fbfffb7230 */ /* 0x000fe20000004100 */
[----:B------:R0:W-:Y:S01]  /*1c70*/  STL [R1+0x1c], R65 ;  /* 0x00001c4101007387 */ /* 0x0001e20000100800 */
[----:B-1----:R-:W-:Y:S01]  /*1c80*/  HADD2.F32 R64, -RZ, R85.H0_H0 ;  /* 0x20000055ff407230 */ /* 0x002fe20000004100 */
[--C-:B------:R-:W-:Y:S01]  /*1c90*/  SHF.R.U64 R171, R26, 0x10, R27.reuse ;  /* 0x000000101aab7819 */ /* 0x100fe2000000121b */
[----:B------:R-:W-:Y:S01]  /*1ca0*/  HADD2.F32 R250, -RZ, R250.H0_H0 ;  /* 0x200000fafffa7230 */ /* 0x000fe20000004100 */
[----:B------:R-:W-:Y:S01]  /*1cb0*/  MOV R169, R27 ;  /* 0x0000001b00a97202 */ /* 0x000fe20000000f00 */
[----:B--2---:R-:W-:Y:S01]  /*1cc0*/  HADD2.F32 R66, -RZ, R79.H0_H0 ;  /* 0x2000004fff427230 */ /* 0x004fe20000004100 */
[----:B------:R1:W-:Y:S01]  /*1cd0*/  STL [R1+0x18], R64 ;  /* 0x0000184001007387 */ /* 0x0003e20000100800 */
[----:B------:R-:W-:Y:S01]  /*1ce0*/  SHF.R.U32.HI R165, RZ, 0x10, R27 ;  /* 0x00000010ffa57819 */ /* 0x000fe2000001161b */
[----:B------:R-:W-:Y:S01]  /*1cf0*/  HADD2.F32 R179, -RZ, R179.H0_H0 ;  /* 0x200000b3ffb37230 */ /* 0x000fe20000004100 */
[----:B------:R-:W-:Y:S01]  /*1d00*/  MOV R177, R31 ;  /* 0x0000001f00b17202 */ /* 0x000fe20000000f00 */
[----:B0-----:R-:W-:Y:S01]  /*1d10*/  HADD2.F32 R65, -RZ, R80.H0_H0 ;  /* 0x20000050ff417230 */ /* 0x001fe20000004100 */
[----:B------:R0:W-:Y:S01]  /*1d20*/  STL [R1+0x14], R66 ;  /* 0x0000144201007387 */ /* 0x0001e20000100800 */
[----:B------:R-:W-:Y:S01]  /*1d30*/  SHF.R.U32.HI R175, RZ, 0x10, R31 ;  /* 0x00000010ffaf7819 */ /* 0x000fe2000001161f */
[----:B------:R-:W-:Y:S01]  /*1d40*/  HADD2.F32 R171, -RZ, R171.H0_H0 ;  /* 0x200000abffab7230 */ /* 0x000fe20000004100 */
[----:B------:R-:W-:Y:S01]  /*1d50*/  MOV R26, R28 ;  /* 0x0000001c001a7202 */ /* 0x000fe20000000f00 */
[----:B------:R2:W-:Y:S01]  /*1d60*/  STL [R1+0x10], R65 ;  /* 0x0000104101007387 */ /* 0x0005e20000100800 */
[----:B-1----:R-:W-:Y:S01]  /*1d70*/  HADD2.F32 R64, -RZ, R78.H0_H0 ;  /* 0x2000004eff407230 */ /* 0x002fe20000004100 */
[--C-:B------:R-:W-:Y:S01]  /*1d80*/  SHF.R.U64 R25, R28, 0x10, R29.reuse ;  /* 0x000000101c197819 */ /* 0x100fe2000000121d */
[----:B------:R-:W-:Y:S01]  /*1d90*/  HADD2.F32 R177, -RZ, R177.H0_H0 ;  /* 0x200000b1ffb17230 */ /* 0x000fe20000004100 */
[----:B------:R-:W-:Y:S01]  /*1da0*/  MOV R63, R29 ;  /* 0x0000001d003f7202 */ /* 0x000fe20000000f00 */
[----:B------:R-:W-:Y:S01]  /*1db0*/  HADD2.F32 R161, -RZ, R26.H0_H0 ;  /* 0x2000001affa17230 */ /* 0x000fe20000004100 */
[----:B------:R1:W-:Y:S01]  /*1dc0*/  STL [R1+0xc], R64 ;  /* 0x00000c4001007387 */ /* 0x0003e20000100800 */
[----:B0-----:R-:W-:Y:S01]  /*1dd0*/  HADD2.F32 R66, -RZ, R75.H0_H0 ;  /* 0x2000004bff427230 */ /* 0x001fe20000004100 */
[----:B------:R-:W-:Y:S01]  /*1de0*/  SHF.R.U32.HI R27, RZ, 0x10, R29 ;  /* 0x00000010ff1b7819 */ /* 0x000fe2000001161d */
[----:B------:R-:W-:Y:S01]  /*1df0*/  HADD2.F32 R175, -RZ, R175.H0_H0 ;  /* 0x200000afffaf7230 */ /* 0x000fe20000004100 */
[----:B------:R-:W-:Y:S01]  /*1e00*/  MOV R185, R35 ;  /* 0x0000002300b97202 */ /* 0x000fe20000000f00 */
[----:B--2---:R-:W-:Y:S01]  /*1e10*/  HADD2.F32 R65, -RZ, R71.H0_H0 ;  /* 0x20000047ff417230 */ /* 0x004fe20000004100 */
[----:B------:R0:W-:Y:S01]  /*1e20*/  STL [R1+0x8], R66 ;  /* 0x0000084201007387 */ /* 0x0001e20000100800 */
        /* <DEDUP_REMOVED lines=8> */
[----:B------:R0:W-:Y:S01]  /*1eb0*/  STL [R1], R64 ;  /* 0x0000004001007387 */ /* 0x0001e20000100800 */
        /* <DEDUP_REMOVED lines=238> */
[----:B0-----:R-:W-:-:S07]  /*2da0*/  HADD2.F32 R159, -RZ, R159.H0_H0 ;  /* 0x2000009fff9f7230 */ /* 0x001fce0000004100 */
.L_x_47285:
[----:B------:R-:W0:Y:S08]  /*2db0*/  LDC.64 R116, c[0x0][0x280] ;  /* 0x0000a000ff747b82 */ /* 0x000e300000000a00 */
[----:B-1----:R-:W1:Y:S08]  /*2dc0*/  LDC.64 R118, c[0x0][0x288] ;  /* 0x0000a200ff767b82 */ /* 0x002e700000000a00 */
[----:B------:R-:W2:Y:S01]  /*2dd0*/  LDC R162, c[0x0][0x218] ;  /* 0x00008600ffa27b82 */ /* 0x000ea20000000800 */
[----:B0-----:R-:W-:-:S06]  /*2de0*/  IMAD.WIDE R116, R24, 0x4, R116 ;  /* 0x0000000418747825 */ /* 0x001fcc00078e0274 */
[----:B------:R-:W3:Y:S01]  /*2df0*/  LDG.E R116, desc[UR4][R116.64] ;  /* 0x0000000474747981 */ /* 0x000ee2000c1e1900 */
[C---:B-1----:R-:W-:Y:S01]  /*2e00*/  IMAD.WIDE R118, R24.reuse, 0x4, R118 ;  /* 0x0000000418767825 */ /* 0x042fe200078e0276 */
[----:B------:R-:W0:Y:S04]  /*2e10*/  S2R R166, SR_TID.X ;  /* 0x0000000000a67919 */ /* 0x000e280000002100 */
[----:B------:R2:W5:Y:S01]  /*2e20*/  LDG.E R117, desc[UR4][R118.64] ;  /* 0x0000000476757981 */ /* 0x000562000c1e1900 */
[----:B------:R-:W-:Y:S01]  /*2e30*/  BSSY B0, `(.L_x_47092) ;  /* 0x0000046000007945 */ /* 0x000fe20003800000 */
[----:B--2---:R-:W-:-:S05]  /*2e40*/  IMAD R118, R24, R162, RZ ;  /* 0x000000a218767224 */ /* 0x004fca00078e02ff */
[----:B------:R-:W-:-:S04]  /*2e50*/  SHF.R.S32.HI R119, RZ, 0x1f, R118 ;  /* 0x0000001fff777819 */ /* 0x000fc80000011476 */
[----:B------:R-:W-:-:S04]  /*2e60*/  LEA.HI R118, R119, R118, RZ, 0x2 ;  /* 0x0000007677767211 */ /* 0x000fc800078f10ff */
[----:B------:R-:W-:Y:S02]  /*2e70*/  LEA.HI.SX32 R118, R118, R0, 0x1e ;  /* 0x0000000076767211 */ /* 0x000fe400078ff2ff */
[----:B---3--:R-:W-:-:S13]  /*2e80*/  ISETP.GE.AND P2, PT, R116, 0x1, PT ;  /* 0x000000017400780c */ /* 0x008fda0003f46270 */
[----:B------:R-:W-:Y:S02]  /*2e90*/  @P2 IADD3 R160, R116, -0x1, RZ ;  /* 0xffffffff74a02810 */ /* 0x000fe40007ffe0ff */
[----:B0-----:R-:W-:-:S03]  /*2ea0*/  @P2 LOP3.LUT R0, R166, 0x1f, RZ, 0xc0, !PT ;  /* 0x0000001fa6002812 */ /* 0x001fc600078ec0ff */
[----:B------:R-:W-:-:S05]  /*2eb0*/  @P2 IMAD R160, R160, R162, RZ ;  /* 0x000000a2a0a02224 */ /* 0x000fca00078e02ff */
[----:B------:R-:W-:-:S04]  /*2ec0*/  @P2 SHF.R.S32.HI R119, RZ, 0x1f, R160 ;  /* 0x0000001fff772819 */ /* 0x000fc800000114a0 */
[----:B------:R-:W-:Y:S01]  /*2ed0*/  @P2 LEA.HI R160, R119, R160, RZ, 0x2 ;  /* 0x000000a077a02211 */ /* 0x000fe200078f10ff */
[----:B------:R-:W-:-:S06]  /*2ee0*/  HFMA2.MMA R119, -RZ, RZ, 0, 0 ;  /* 0x00000000ff777435 */ /* 0x000fcc00000001ff */
[----:B------:R-:W-:Y:S02]  /*2ef0*/  @P2 LEA.HI.SX32 R119, R160, R0, 0x1e ;  /* 0x00000000a0772211 */ /* 0x000fe400078ff2ff */
[----:B------:R-:W-:Y:S01]  /*2f00*/  SHF.R.S32.HI R160, RZ, 0x1f, R24 ;  /* 0x0000001fffa07819 */ /* 0x000fe20000011418 */
[----:B------:R-:W-:Y:S06]  /*2f10*/  @!P1 BRA `(.L_x_47093) ;  /* 0x0000000000dc9947 */ /* 0x000fec0003800000 */
[----:B------:R-:W0:Y:S01]  /*2f20*/  LDC.64 R162, c[0x0][0x230] ;  /* 0x00008c00ffa27b82 */ /* 0x000e220000000a00 */
[----:B------:R-:W-:-:S07]  /*2f30*/  ISETP.GT.AND P4, PT, R116, RZ, PT ;  /* 0x000000ff7400720c */ /* 0x000fce0003f84270 */
[----:B------:R-:W1:Y:S01]  /*2f40*/  @P2 LDC.64 R54, c[0x0][0x220] ;  /* 0x00008800ff362b82 */ /* 0x000e620000000a00 */
[----:B0-----:R-:W-:-:S04]  /*2f50*/  ISETP.NE.U32.AND P3, PT, R162, RZ, PT ;  /* 0x000000ffa200720c */ /* 0x001fc80003f65070 */
[----:B------:R-:W-:-:S13]  /*2f60*/  ISETP.NE.AND.EX P3, PT, R163, RZ, PT, P3 ;  /* 0x000000ffa300720c */ /* 0x000fda0003f65330 */
[----:B------:R-:W0:Y:S02]  /*2f70*/  @P3 LDC.64 R52, c[0x0][0x230] ;  /* 0x00008c00ff343b82 */ /* 0x000e240000000a00 */
[----:B0-----:R-:W-:-:S05]  /*2f80*/  @P3 IMAD.WIDE.U32 R52, R118, 0x10, R52 ;  /* 0x0000001076343825 */ /* 0x001fca00078e0034 */
[----:B------:R-:W2:Y:S01]  /*2f90*/  @P3 LDG.E.128 R44, desc[UR4][R52.64] ;  /* 0x00000004342c3981 */ /* 0x000ea2000c1e1d00 */
[----:B------:R-:W-:Y:S01]  /*2fa0*/  @!P4 ISETP.NE.U32.AND P5, PT, R162, RZ, PT ;  /* 0x000000ffa200c20c */ /* 0x000fe20003fa5070 */
[----:B-1----:R-:W-:-:S03]  /*2fb0*/  @P2 IMAD.WIDE.U32 R54, R119, 0x10, R54 ;  /* 0x0000001077362825 */ /* 0x002fc600078e0036 */
[----:B------:R-:W-:Y:S02]  /*2fc0*/  @!P4 ISETP.NE.AND.EX P5, PT, R163, RZ, PT, P5 ;  /* 0x000000ffa300c20c */ /* 0x000fe40003fa5350 */
[----:B------:R0:W5:Y:S01]  /*2fd0*/  @P2 LDG.E.128 R48, desc[UR4][R54.64] ;  /* 0x0000000436302981 */ /* 0x000162000c1e1d00 */
[----:B------:R-:W-:Y:S01]  /*2fe0*/  BSSY B1, `(.L_x_47094) ;  /* 0x0000010000017945 */ /* 0x000fe20003800000 */
[----:B--2---:R-:W-:Y:S02]  /*2ff0*/  @!P4 FSEL R53, R45, RZ, P5 ;  /* 0x000000ff2d35c208 */ /* 0x004fe40002800000 */
        /* <DEDUP_REMOVED lines=11> */
[----:B-----5:R-:W-:-:S04]  /*30b0*/  FMUL.FTZ R52, R48, UR7 ;  /* 0x0000000730347c20 */ /* 0x020fc80008410000 */
[----:B--2---:R-:W-:-:S04]  /*30c0*/  FMUL.FTZ R52, R167, R52 ;  /* 0x00000034a7347220 */ /* 0x004fc80000410000 */
[----:B------:R-:W-:-:S07]  /*30d0*/  @P3 FADD.FTZ R52, R44, R52 ;  /* 0x000000342c343221 */ /* 0x000fce0000010000 */
.L_x_47095:
[----:B------:R-:W-:Y:S05]  /*30e0*/  BSYNC B1 ;  /* 0x0000000000017941 */ /* 0x000fea0003800000 */
.L_x_47094:
[----:B------:R-:W-:Y:S04]  /*30f0*/  BSSY B1, `(.L_x_47096) ;  /* 0x0000006000017945 */ /* 0x000fe80003800000 */
[----:B------:R-:W-:Y:S05]  /*3100*/  @!P4 BRA `(.L_x_47097) ;  /* 0x000000000010c947 */ /* 0x000fea0003800000 */
[----:B------:R-:W2:Y:S01]  /*3110*/  LDL R162, [R1+0x5c] ;  /* 0x00005c0001a27983 */ /* 0x000ea20000100800 */
[----:B-----5:R-:W-:-:S04]  /*3120*/  FMUL.FTZ R53, R49, UR7 ;  /* 0x0000000731357c20 */ /* 0x020fc80008410000 */
[----:B--2---:R-:W-:-:S04]  /*3130*/  FMUL.FTZ R53, R162, R53 ;  /* 0x00000035a2357220 */ /* 0x004fc80000410000 */
[----:B------:R-:W-:-:S07]  /*3140*/  @P3 FADD.FTZ R53, R45, R53 ;  /* 0x000000352d353221 */ /* 0x000fce0000010000 */
.L_x_47097:
[----:B------:R-:W-:Y:S05]  /*3150*/  BSYNC B1 ;  /* 0x0000000000017941 */ /* 0x000fea0003800000 */
.L_x_47096:
[----:B------:R-:W-:Y:S04]  /*3160*/  BSSY B1, `(.L_x_47098) ;  /* 0x0000006000017945 */ /* 0x000fe80003800000 */
[----:B------:R-:W-:Y:S05]  /*3170*/  @!P4 BRA `(.L_x_47099) ;  /* 0x000000000010c947 */ /* 0x000fea0003800000 */
[----:B------:R-:W2:Y:S01]  /*3180*/  LDL R162, [R1+0x58] ;  /* 0x0000580001a27983 */ /* 0x000ea20000100800 */
[----:B-----5:R-:W-:-:S04]  /*3190*/  FMUL.FTZ R54, R50, UR7 ;  /* 0x0000000732367c20 */ /* 0x020fc80008410000 */
[----:B--2---:R-:W-:-:S04]  /*31a0*/  FMUL.FTZ R54, R162, R54 ;  /* 0x00000036a2367220 */ /* 0x004fc80000410000 */
[----:B------:R-:W-:-:S07]  /*31b0*/  @P3 FADD.FTZ R54, R46, R54 ;  /* 0x000000362e363221 */ /* 0x000fce0000010000 */
.L_x_47099:
[----:B------:R-:W-:Y:S05]  /*31c0*/  BSYNC B1 ;  /* 0x0000000000017941 */ /* 0x000fea0003800000 */
.L_x_47098:
[----:B------:R-:W-:Y:S04]  /*31d0*/  BSSY B1, `(.L_x_47100) ;  /* 0x0000006000017945 */ /* 0x000fe80003800000 */
[----:B------:R-:W-:Y:S05]  /*31e0*/  @!P4 BRA `(.L_x_47101) ;  /* 0x000000000010c947 */ /* 0x000fea0003800000 */
[----:B------:R-:W2:Y:S01]  /*31f0*/  LDL R162, [R1+0x54] ;  /* 0x0000540001a27983 */ /* 0x000ea20000100800 */
[----:B-----5:R-:W-:-:S04]  /*3200*/  FMUL.FTZ R55, R51, UR7 ;  /* 0x0000000733377c20 */ /* 0x020fc80008410000 */
[----:B--2---:R-:W-:-:S04]  /*3210*/  FMUL.FTZ R55, R162, R55 ;  /* 0x00000037a2377220 */ /* 0x004fc80000410000 */
[----:B------:R-:W-:-:S07]  /*3220*/  @P3 FADD.FTZ R55, R47, R55 ;  /* 0x000000372f373221 */ /* 0x000fce0000010000 */
.L_x_47101:
[----:B------:R-:W-:Y:S05]  /*3230*/  BSYNC B1 ;  /* 0x0000000000017941 */ /* 0x000fea0003800000 */
.L_x_47100:
[----:B------:R-:W0:Y:S01]  /*3240*/  LDC.64 R162, c[0x0][0x238] ;  /* 0x00008e00ffa27b82 */ /* 0x000e220000000a00 */
[----:B------:R-:W-:Y:S01]  /*3250*/  IADD3 R119, R119, 0x20, RZ ;  /* 0x0000002077777810 */ /* 0x000fe20007ffe0ff */
[C---:B0-----:R-:W-:Y:S01]  /*3260*/  IMAD.WIDE.U32 R162, R118.reuse, 0x10, R162 ;  /* 0x0000001076a27825 */ /* 0x041fe200078e00a2 */
[----:B------:R-:W-:-:S04]  /*3270*/  IADD3 R118, R118, 0x20, RZ ;  /* 0x0000002076767810 */ /* 0x000fc80007ffe0ff */
[----:B------:R0:W-:Y:S03]  /*3280*/  STG.E.128 desc[UR4][R162.64], R52 ;  /* 0x00000034a2007986 */ /* 0x0001e6000c101d04 */
.L_x_47093:
[----:B------:R-:W-:Y:S05]  /*3290*/  BSYNC B0 ;  /* 0x0000000000007941 */ /* 0x000fea0003800000 */
.L_x_47092:
[----:B------:R-:W-:Y:S01]  /*32a0*/  LOP3.LUT P3, RZ, R3, 0x4000000, RZ, 0xc0, !PT ;  /* 0x0400000003ff7812 */ /* 0x000fe2000786c0ff */
[----:B------:R-:W-:-:S12]  /*32b0*/  BSSY B0, `(.L_x_47102) ;  /* 0x0000039000007945 */ /* 0x000fd80003800000 */
[----:B------:R-:W-:Y:S05]  /*32c0*/  @!P3 BRA `(.L_x_47103) ;  /* 0x0000000000dcb947 */ /* 0x000fea0003800000 */
[----:B0-----:R-:W0:Y:S01]  /*32d0*/  LDC.64 R162, c[0x0][0x230] ;  /* 0x00008c00ffa27b82 */ /* 0x001e220000000a00 */
        /* <DEDUP_REMOVED lines=10> */
[----:B-----5:R0:W5:Y:S01]  /*3380*/  @P2 LDG.E.128 R48, desc[UR4][R58.64] ;  /* 0x000000043a302981 */ /* 0x020162000c1e1d00 */
        /* <DEDUP_REMOVED lines=16> */
.L_x_47105:
[----:B------:R-:W-:Y:S05]  /*3490*/  BSYNC B1 ;  /* 0x0000000000017941 */ /* 0x000fea0003800000 */
.L_x_47104:
[----:B------:R-:W-:Y:S04]  /*34a0*/  BSSY B1, `(.L_x_47106) ;  /* 0x0000006000017945 */ /* 0x000fe80003800000 */
[----:B------:R-:W-:Y:S05]  /*34b0*/  @!P4 BRA `(.L_x_47107) ;  /* 0x000000000010c947 */ /* 0x000fea0003800000 */
[----:B------:R-:W2:Y:S01]  /*34c0*/  LDL R162, [R1+0x4c] ;  /* 0x00004c0001a27983 */ /* 0x000ea20000100800 */
[----:B-----5:R-:W-:-:S04]  /*34d0*/  FMUL.FTZ R57, R49, UR7 ;  /* 0x0000000731397c20 */ /* 0x020fc80008410000 */
[----:B--2---:R-:W-:-:S04]  /*34e0*/  FMUL.FTZ R57, R162, R57 ;  /* 0x00000039a2397220 */ /* 0x004fc80000410000 */
[----:B------:R-:W-:-:S07]  /*34f0*/  @P3 FADD.FTZ R57, R45, R57 ;  /* 0x000000392d393221 */ /* 0x000fce0000010000 */
.L_x_47107:
[----:B------:R-:W-:Y:S05]  /*3500*/  BSYNC B1 ;  /* 0x0000000000017941 */ /* 0x000fea0003800000 */
.L_x_47106:
[----:B------:R-:W-:Y:S04]  /*3510*/  BSSY B1, `(.L_x_47108) ;  /* 0x0000006000017945 */ /* 0x000fe80003800000 */
[----:B------:R-:W-:Y:S05]  /*3520*/  @!P4 BRA `(.L_x_47109) ;  /* 0x000000000010c947 */ /* 0x000fea0003800000 */
[----:B------:R-:W2:Y:S01]  /*3530*/  LDL R162, [R1+0x48] ;  /* 0x0000480001a27983 */ /* 0x000ea20000100800 */
[----:B-----5:R-:W-:-:S04]  /*3540*/  FMUL.FTZ R58, R50, UR7 ;  /* 0x00000007323a7c20 */ /* 0x020fc80008410000 */
[----:B--2---:R-:W-:-:S04]  /*3550*/  FMUL.FTZ R58, R162, R58 ;  /* 0x0000003aa23a7220 */ /* 0x004fc80000410000 */
[----:B------:R-:W-:-:S07]  /*3560*/  @P3 FADD.FTZ R58, R46, R58 ;  /* 0x0000003a2e3a3221 */ /* 0x000fce0000010000 */
.L_x_47109:
[----:B------:R-:W-:Y:S05]  /*3570*/  BSYNC B1 ;  /* 0x0000000000017941 */ /* 0x000fea0003800000 */
.L_x_47108:
[----:B------:R-:W-:Y:S04]  /*3580*/  BSSY B1, `(.L_x_47110) ;  /* 0x0000006000017945 */ /* 0x000fe80003800000 */
[----:B------:R-:W-:Y:S05]  /*3590*/  @!P4 BRA `(.L_x_47111) ;  /* 0x000000000010c947 */ /* 0x000fea0003800000 */
[----:B------:R-:W2:Y:S01]  /*35a0*/  LDL R162, [R1+0x44] ;  /* 0x0000440001a27983 */ /* 0x000ea20000100800 */
[----:B-----5:R-:W-:-:S04]  /*35b0*/  FMUL.FTZ R59, R51, UR7 ;  /* 0x00000007333b7c20 */ /* 0x020fc80008410000 */
[----:B--2---:R-:W-:-:S04]  /*35c0*/  FMUL.FTZ R59, R162, R59 ;  /* 0x0000003ba23b7220 */ /* 0x004fc80000410000 */
[----:B------:R-:W-:-:S07]  /*35d0*/  @P3 FADD.FTZ R59, R47, R59 ;  /* 0x0000003b2f3b3221 */ /* 0x000fce0000010000 */
.L_x_47111:
[----:B------:R-:W-:Y:S05]  /*35e0*/  BSYNC B1 ;  /* 0x0000000000017941 */ /* 0x000fea0003800000 */
.L_x_47110:
[----:B------:R-:W0:Y:S01]  /*35f0*/  LDC.64 R162, c[0x0][0x238] ;  /* 0x00008e00ffa27b82 */ /* 0x000e220000000a00 */
[----:B------:R-:W-:Y:S01]  /*3600*/  IADD3 R119, R119, 0x20, RZ ;  /* 0x0000002077777810 */ /* 0x000fe20007ffe0ff */
[C---:B0-----:R-:W-:Y:S01]  /*3610*/  IMAD.WIDE.U32 R162, R118.reuse, 0x10, R162 ;  /* 0x0000001076a27825 */ /* 0x041fe200078e00a2 */
[----:B------:R-:W-:-:S04]  /*3620*/  IADD3 R118, R118, 0x20, RZ ;  /* 0x0000002076767810 */ /* 0x000fc80007ffe0ff */
[----:B------:R1:W-:Y:S03]  /*3630*/  STG.E.128 desc[UR4][R162.64], R56 ;  /* 0x00000038a2007986 */ /* 0x0003e6000c101d04 */
.L_x_47103:
[----:B------:R-:W-:Y:S05]  /*3640*/  BSYNC B0 ;  /* 0x0000000000007941 */ /* 0x000fea0003800000 */
.L_x_47102:
[----:B------:R-:W-:Y:S01]  /*3650*/  LOP3.LUT P3, RZ, R3, 0x2000000, RZ, 0xc0, !PT ;  /* 0x0200000003ff7812 */ /* 0x000fe2000786c0ff */
[----:B------:R-:W-:-:S12]  /*3660*/  BSSY B0, `(.L_x_47112) ;  /* 0x0000039000007945 */ /* 0x000fd80003800000 */
[----:B------:R-:W-:Y:S05]  /*3670*/  @!P3 BRA `(.L_x_47113) ;  /* 0x0000000000dcb947 */ /* 0x000fea0003800000 */
[----:B01----:R-:W0:Y:S01]  /*3680*/  LDC.64 R162, c[0x0][0x230] ;  /* 0x00008c00ffa27b82 */ /* 0x003e220000000a00 */
        /* <DEDUP_REMOVED lines=27> */
.L_x_47115:
[----:B------:R-:W-:Y:S05]  /*3840*/  BSYNC B1 ;  /* 0x0000000000017941 */ /* 0x000fea0003800000 */
.L_x_47114:
[----:B------:R-:W-:Y:S04]  /*3850*/  BSSY B1, `(.L_x_47116) ;  /* 0x0000006000017945 */ /* 0x000fe80003800000 */
[----:B------:R-:W-:Y:S05]  /*3860*/  @!P4 BRA `(.L_x_47117) ;  /* 0x000000000010c947 */ /* 0x000fea0003800000 */
[----:B------:R-:W2:Y:S01]  /*3870*/  LDL R162, [R1+0x3c] ;  /* 0x00003c0001a27983 */ /* 0x000ea20000100800 */
[----:B-----5:R-:W-:-:S04]  /*3880*/  FMUL.FTZ R61, R49, UR7 ;  /* 0x00000007313d7c20 */ /* 0x020fc80008410000 */
[----:B--2---:R-:W-:-:S04]  /*3890*/  FMUL.FTZ R61, R162, R61 ;  /* 0x0000003da23d7220 */ /* 0x004fc80000410000 */
[----:B------:R-:W-:-:S07]  /*38a0*/  @P3 FADD.FTZ R61, R45, R61 ;  /* 0x0000003d2d3d3221 */ /* 0x000fce0000010000 */
.L_x_47117:
[----:B------:R-:W-:Y:S05]  /*38b0*/  BSYNC B1 ;  /* 0x0000000000017941 */ /* 0x000fea0003800000 */
.L_x_47116:
[----:B------:R-:W-:Y:S04]  /*38c0*/  BSSY B1, `(.L_x_47118) ;  /* 0x0000006000017945 */ /* 0x000fe80003800000 */
[----:B------:R-:W-:Y:S05]  /*38d0*/  @!P4 BRA `(.L_x_47119) ;  /* 0x000000000010c947 */ /* 0x000fea0003800000 */
[----:B------:R-:W2:Y:S01]  /*38e0*/  LDL R162, [R1+0x38] ;  /* 0x0000380001a27983 */ /* 0x000ea20000100800 */
[----:B-----5:R-:W-:-:S04]  /*38f0*/  FMUL.FTZ R62, R50, UR7 ;  /* 0x00000007323e7c20 */ /* 0x020fc80008410000 */
[----:B--2---:R-:W-:-:S04]  /*3900*/  FMUL.FTZ R62, R162, R62 ;  /* 0x0000003ea23e7220 */ /* 0x004fc80000410000 */
[----:B------:R-:W-:-:S07]  /*3910*/  @P3 FADD.FTZ R62, R46, R62 ;  /* 0x0000003e2e3e3221 */ /* 0x000fce0000010000 */
.L_x_47119:
[----:B------:R-:W-:Y:S05]  /*3920*/  BSYNC B1 ;  /* 0x0000000000017941 */ /* 0x000fea0003800000 */
.L_x_47118:
[----:B------:R-:W-:Y:S04]  /*3930*/  BSSY B1, `(.L_x_47120) ;  /* 0x0000006000017945 */ /* 0x000fe80003800000 */
[----:B------:R-:W-:Y:S05]  /*3940*/  @!P4 BRA `(.L_x_47121) ;  /* 0x000000000010c947 */ /* 0x000fea0003800000 */
[----:B------:R-:W2:Y:S01]  /*3950*/  LDL R162, [R1+0x34] ;  /* 0x0000340001a27983 */ /* 0x000ea20000100800 */
[----:B-----5:R-:W-:-:S04]  /*3960*/  FMUL.FTZ R63, R51, UR7 ;  /* 0x00000007333f7c20 */ /* 0x020fc80008410000 */
[----:B--2---:R-:W-:-:S04]  /*3970*/  FMUL.FTZ R63, R162, R63 ;  /* 0x0000003fa23f7220 */ /* 0x004fc80000410000 */
[----:B------:R-:W-:-:S07]  /*3980*/  @P3 FADD.FTZ R63, R47, R63 ;  /* 0x0000003f2f3f3221 */ /* 0x000fce0000010000 */
.L_x_47121:
[----:B------:R-:W-:Y:S05]  /*3990*/  BSYNC B1 ;  /* 0x0000000000017941 */ /* 0x000fea0003800000 */
.L_x_47120:
[----:B------:R-:W0:Y:S01]  /*39a0*/  LDC.64 R162, c[0x0][0x238] ;  /* 0x00008e00ffa27b82 */ /* 0x000e220000000a00 */
[----:B------:R-:W-:Y:S01]  /*39b0*/  IADD3 R119, R119, 0x20, RZ ;  /* 0x0000002077777810 */ /* 0x000fe20007ffe0ff */
[C---:B0-----:R-:W-:Y:S01]  /*39c0*/  IMAD.WIDE.U32 R162, R118.reuse, 0x10, R162 ;  /* 0x0000001076a27825 */ /* 0x041fe200078e00a2 */
[----:B------:R-:W-:-:S04]  /*39d0*/  IADD3 R118, R118, 0x20, RZ ;  /* 0x0000002076767810 */ /* 0x000fc80007ffe0ff */
[----:B------:R2:W-:Y:S03]  /*39e0*/  STG.E.128 desc[UR4][R162.64], R60 ;  /* 0x0000003ca2007986 */ /* 0x0005e6000c101d04 */
.L_x_47113:
[----:B------:R-:W-:Y:S05]  /*39f0*/  BSYNC B0 ;  /* 0x0000000000007941 */ /* 0x000fea0003800000 */
.L_x_47112:
[----:B------:R-:W-:Y:S01]  /*3a00*/  LOP3.LUT P3, RZ, R3, 0x1000000, RZ, 0xc0, !PT ;  /* 0x0100000003ff7812 */ /* 0x000fe2000786c0ff */
[----:B------:R-:W-:-:S12]  /*3a10*/  BSSY B0, `(.L_x_47122) ;  /* 0x0000039000007945 */ /* 0x000fd80003800000 */
[----:B------:R-:W-:Y:S05]  /*3a20*/  @!P3 BRA `(.L_x_47123) ;  /* 0x0000000000dcb947 */ /* 0x000fea0003800000 */
[----:B012---:R-:W0:Y:S01]  /*3a30*/  LDC.64 R162, c[0x0][0x230] ;  /* 0x00008c00ffa27b82 */ /* 0x007e220000000a00 */
        /* <DEDUP_REMOVED lines=27> */
.L_x_47125:
[----:B------:R-:W-:Y:S05]  /*3bf0*/  BSYNC B1 ;  /* 0x0000000000017941 */ /* 0x000fea0003800000 */
.L_x_47124:
[----:B------:R-:W-:Y:S04]  /*3c00*/  BSSY B1, `(.L_x_47126) ;  /* 0x0000006000017945 */ /* 0x000fe80003800000 */
[----:B------:R-:W-:Y:S05]  /*3c10*/  @!P4 BRA `(.L_x_47127) ;  /* 0x000000000010c947 */ /* 0x000fea0003800000 */
[----:B------:R-:W2:Y:S01]  /*3c20*/  LDL R162, [R1+0x2c] ;  /* 0x00002c0001a27983 */ /* 0x000ea20000100800 */
[----:B-----5:R-:W-:-:S04]  /*3c30*/  FMUL.FTZ R65, R49, UR7 ;  /* 0x0000000731417c20 */ /* 0x020fc80008410000 */
[----:B--2---:R-:W-:-:S04]  /*3c40*/  FMUL.FTZ R65, R162, R65 ;  /* 0x00000041a2417220 */ /* 0x004fc80000410000 */
[----:B------:R-:W-:-:S07]  /*3c50*/  @P3 FADD.FTZ R65, R45, R65 ;  /* 0x000000412d413221 */ /* 0x000fce0000010000 */
.L_x_47127:
[----:B------:R-:W-:Y:S05]  /*3c60*/  BSYNC B1 ;  /* 0x0000000000017941 */ /* 0x000fea0003800000 */
.L_x_47126:
[----:B------:R-:W-:Y:S04]  /*3c70*/  BSSY B1, `(.L_x_47128) ;  /* 0x0000006000017945 */ /* 0x000fe80003800000 */
[----:B------:R-:W-:Y:S05]  /*3c80*/  @!P4 BRA `(.L_x_47129) ;  /* 0x000000000010c947 */ /* 0x000fea0003800000 */
[----:B------:R-:W2:Y:S01]  /*3c90*/  LDL R162, [R1+0x28] ;  /* 0x0000280001a27983 */ /* 0x000ea20000100800 */
[----:B-----5:R-:W-:-:S04]  /*3ca0*/  FMUL.FTZ R66, R50, UR7 ;  /* 0x0000000732427c20 */ /* 0x020fc80008410000 */
[----:B--2---:R-:W-:-:S04]  /*3cb0*/  FMUL.FTZ R66, R162, R66 ;  /* 0x00000042a2427220 */ /* 0x004fc80000410000 */
[----:B------:R-:W-:-:S07]  /*3cc0*/  @P3 FADD.FTZ R66, R46, R66 ;  /* 0x000000422e423221 */ /* 0x000fce0000010000 */
.L_x_47129:
[----:B------:R-:W-:Y:S05]  /*3cd0*/  BSYNC B1 ;  /* 0x0000000000017941 */ /* 0x000fea0003800000 */
.L_x_47128:
[----:B------:R-:W-:Y:S04]  /*3ce0*/  BSSY B1, `(.L_x_47130) ;  /* 0x0000006000017945 */ /* 0x000fe80003800000 */
[----:B------:R-:W-:Y:S05]  /*3cf0*/  @!P4 BRA `(.L_x_47131) ;  /* 0x000000000010c947 */ /* 0x000fea0003800000 */
[----:B------:R-:W2:Y:S01]  /*3d00*/  LDL R162, [R1+0x24] ;  /* 0x0000240001a27983 */ /* 0x000ea20000100800 */
[----:B-----5:R-:W-:-:S04]  /*3d10*/  FMUL.FTZ R67, R51, UR7 ;  /* 0x0000000733437c20 */ /* 0x020fc80008410000 */
[----:B--2---:R-:W-:-:S04]  /*3d20*/  FMUL.FTZ R67, R162, R67 ;  /* 0x00000043a2437220 */ /* 0x004fc80000410000 */
[----:B------:R-:W-:-:S07]  /*3d30*/  @P3 FADD.FTZ R67, R47, R67 ;  /* 0x000000432f433221 */ /* 0x000fce0000010000 */
.L_x_47131:
[----:B------:R-:W-:Y:S05]  /*3d40*/  BSYNC B1 ;  /* 0x0000000000017941 */ /* 0x000fea0003800000 */
.L_x_47130:
[----:B------:R-:W0:Y:S01]  /*3d50*/  LDC.64 R162, c[0x0][0x238] ;  /* 0x00008e00ffa27b82 */ /* 0x000e220000000a00 */
[----:B------:R-:W-:Y:S01]  /*3d60*/  IADD3 R119, R119, 0x20, RZ ;  /* 0x0000002077777810 */ /* 0x000fe20007ffe0ff */
[C---:B0-----:R-:W-:Y:S01]  /*3d70*/  IMAD.WIDE.U32 R162, R118.reuse, 0x10, R162 ;  /* 0x0000001076a27825 */ /* 0x041fe200078e00a2 */
[----:B------:R-:W-:-:S04]  /*3d80*/  IADD3 R118, R118, 0x20, RZ ;  /* 0x0000002076767810 */ /* 0x000fc80007ffe0ff */
[----:B------:R3:W-:Y:S03]  /*3d90*/  STG.E.128 desc[UR4][R162.64], R64 ;  /* 0x00000040a2007986 */ /* 0x0007e6000c101d04 */
.L_x_47123:
[----:B------:R-:W-:Y:S05]  /*3da0*/  BSYNC B0 ;  /* 0x0000000000007941 */ /* 0x000fea0003800000 */
.L_x_47122:
[----:B------:R-:W-:Y:S01]  /*3db0*/  LOP3.LUT P3, RZ, R3, 0x800000, RZ, 0xc0, !PT ;  /* 0x0080000003ff7812 */ /* 0x000fe2000786c0ff */
[----:B------:R-:W-:-:S12]  /*3dc0*/  BSSY B0, `(.L_x_47132) ;  /* 0x0000039000007945 */ /* 0x000fd80003800000 */
[----:B------:R-:W-:Y:S05]  /*3dd0*/  @!P3 BRA `(.L_x_47133) ;  /* 0x0000000000dcb947 */ /* 0x000fea0003800000 */
[----:B0123--:R-:W0:Y:S01]  /*3de0*/  LDC.64 R162, c[0x0][0x230] ;  /* 0x00008c00ffa27b82 */ /* 0x00fe220000000a00 */
        /* <DEDUP_REMOVED lines=27> */
.L_x_47135:
[----:B------:R-:W-:Y:S05]  /*3fa0*/  BSYNC B1 ;  /* 0x0000000000017941 */ /* 0x000fea0003800000 */
.L_x_47134:
[----:B------:R-:W-:Y:S04]  /*3fb0*/  BSSY B1, `(.L_x_47136) ;  /* 0x0000006000017945 */ /* 0x000fe80003800000 */
[----:B------:R-:W-:Y:S05]  /*3fc0*/  @!P4 BRA `(.L_x_47137) ;  /* 0x000000000010c947 */ /* 0x000fea0003800000 */
[----:B------:R-:W2:Y:S01]  /*3fd0*/  LDL R162, [R1+0x1c] ;  /* 0x00001c0001a27983 */ /* 0x000ea20000100800 */
[----:B-----5:R-:W-:-:S04]  /*3fe0*/  FMUL.FTZ R69, R49, UR7 ;  /* 0x0000000731457c20 */ /* 0x020fc80008410000 */
[----:B--2---:R-:W-:-:S04]  /*3ff0*/  FMUL.FTZ R69, R162, R69 ;  /* 0x00000045a2457220 */ /* 0x004fc80000410000 */
[----:B------:R-:W-:-:S07]  /*4000*/  @P3 FADD.FTZ R69, R45, R69 ;  /* 0x000000452d453221 */ /* 0x000fce0000010000 */
.L_x_47137:
[----:B------:R-:W-:Y:S05]  /*4010*/  BSYNC B1 ;  /* 0x0000000000017941 */ /* 0x000fea0003800000 */
.L_x_47136:
[----:B------:R-:W-:Y:S04]  /*4020*/  BSSY B1, `(.L_x_47138) ;  /* 0x0000006000017945 */ /* 0x000fe80003800000 */
[----:B------:R-:W-:Y:S05]  /*4030*/  @!P4 BRA `(.L_x_47139) ;  /* 0x000000000010c947 */ /* 0x000fea0003800000 */
[----:B------:R-:W2:Y:S01]  /*4040*/  LDL R162, [R1+0x18] ;  /* 0x0000180001a27983 */ /* 0x000ea20000100800 */
[----:B-----5:R-:W-:-:S04]  /*4050*/  FMUL.FTZ R70, R50, UR7 ;  /* 0x0000000732467c20 */ /* 0x020fc80008410000 */
[----:B--2---:R-:W-:-:S04]  /*4060*/  FMUL.FTZ R70, R162, R70 ;  /* 0x00000046a2467220 */ /* 0x004fc80000410000 */
[----:B------:R-:W-:-:S07]  /*4070*/  @P3 FADD.FTZ R70, R46, R70 ;  /* 0x000000462e463221 */ /* 0x000fce0000010000 */
.L_x_47139:
[----:B------:R-:W-:Y:S05]  /*4080*/  BSYNC B1 ;  /* 0x0000000000017941 */ /* 0x000fea0003800000 */
.L_x_47138:
[----:B------:R-:W-:Y:S04]  /*4090*/  BSSY B1, `(.L_x_47140) ;  /* 0x0000006000017945 */ /* 0x000fe80003800000 */
[----:B------:R-:W-:Y:S05]  /*40a0*/  @!P4 BRA `(.L_x_47141) ;  /* 0x000000000010c947 */ /* 0x000fea0003800000 */
[----:B------:R-:W2:Y:S01]  /*40b0*/  LDL R162, [R1+0x14] ;  /* 0x0000140001a27983 */ /* 0x000ea20000100800 */
[----:B-----5:R-:W-:-:S04]  /*40c0*/  FMUL.FTZ R71, R51, UR7 ;  /* 0x0000000733477c20 */ /* 0x020fc80008410000 */
[----:B--2---:R-:W-:-:S04]  /*40d0*/  FMUL.FTZ R71, R162, R71 ;  /* 0x00000047a2477220 */ /* 0x004fc80000410000 */
[----:B------:R-:W-:-:S07]  /*40e0*/  @P3 FADD.FTZ R71, R47, R71 ;  /* 0x000000472f473221 */ /* 0x000fce0000010000 */
.L_x_47141:
[----:B------:R-:W-:Y:S05]  /*40f0*/  BSYNC B1 ;  /* 0x0000000000017941 */ /* 0x000fea0003800000 */
.L_x_47140:
[----:B------:R-:W0:Y:S01]  /*4100*/  LDC.64 R162, c[0x0][0x238] ;  /* 0x00008e00ffa27b82 */ /* 0x000e220000000a00 */
[----:B------:R-:W-:Y:S01]  /*4110*/  IADD3 R119, R119, 0x20, RZ ;  /* 0x0000002077777810 */ /* 0x000fe20007ffe0ff */
[C---:B0-----:R-:W-:Y:S01]  /*4120*/  IMAD.WIDE.U32 R162, R118.reuse, 0x10, R162 ;  /* 0x0000001076a27825 */ /* 0x041fe200078e00a2 */
[----:B------:R-:W-:-:S04]  /*4130*/  IADD3 R118, R118, 0x20, RZ ;  /* 0x0000002076767810 */ /* 0x000fc80007ffe0ff */
[----:B------:R4:W-:Y:S03]  /*4140*/  STG.E.128 desc[UR4][R162.64], R68 ;  /* 0x00000044a2007986 */ /* 0x0009e6000c101d04 */
.L_x_47133:
[----:B------:R-:W-:Y:S05]  /*4150*/  BSYNC B0 ;  /* 0x0000000000007941 */ /* 0x000fea0003800000 */
.L_x_47132:
[----:B------:R-:W-:Y:S01]  /*4160*/  LOP3.LUT P3, RZ, R3, 0x400000, RZ, 0xc0, !PT ;  /* 0x0040000003ff7812 */ /* 0x000fe2000786c0ff */
[----:B------:R-:W-:-:S12]  /*4170*/  BSSY B0, `(.L_x_47142) ;  /* 0x0000039000007945 */ /* 0x000fd80003800000 */
[----:B------:R-:W-:Y:S05]  /*4180*/  @!P3 BRA `(.L_x_47143) ;  /* 0x0000000000dcb947 */ /* 0x000fea0003800000 */
[----:B01234-:R-:W0:Y:S01]  /*4190*/  LDC.64 R162, c[0x0][0x230] ;  /* 0x00008c00ffa27b82 */ /* 0x01fe220000000a00 */
        /* <DEDUP_REMOVED lines=27> */
.L_x_47145:
[----:B------:R-:W-:Y:S05]  /*4350*/  BSYNC B1 ;  /* 0x0000000000017941 */ /* 0x000fea0003800000 */
.L_x_47144:
[----:B------:R-:W-:Y:S04]  /*4360*/  BSSY B1, `(.L_x_47146) ;  /* 0x0000006000017945 */ /* 0x000fe80003800000 */
[----:B------:R-:W-:Y:S05]  /*4370*/  @!P4 BRA `(.L_x_47147) ;  /* 0x000000000010c947 */ /* 0x000fea0003800000 */
[----:B------:R-:W2:Y:S01]  /*4380*/  LDL R162, [R1+0xc] ;  /* 0x00000c0001a27983 */ /* 0x000ea20000100800 */
[----:B-----5:R-:W-:-:S04]  /*4390*/  FMUL.FTZ R73, R49, UR7 ;  /* 0x0000000731497c20 */ /* 0x020fc80008410000 */
[----:B--2---:R-:W-:-:S04]  /*43a0*/  FMUL.FTZ R73, R162, R73 ;  /* 0x00000049a2497220 */ /* 0x004fc80000410000 */
[----:B------:R-:W-:-:S07]  /*43b0*/  @P3 FADD.FTZ R73, R45, R73 ;  /* 0x000000492d493221 */ /* 0x000fce0000010000 */
.L_x_47147:
[----:B------:R-:W-:Y:S05]  /*43c0*/  BSYNC B1 ;  /* 0x0000000000017941 */ /* 0x000fea0003800000 */
.L_x_47146:
[----:B------:R-:W-:Y:S04]  /*43d0*/  BSSY B1, `(.L_x_47148) ;  /* 0x0000006000017945 */ /* 0x000fe80003800000 */
[----:B------:R-:W-:Y:S05]  /*43e0*/  @!P4 BRA `(.L_x_47149) ;  /* 0x000000000010c947 */ /* 0x000fea0003800000 */
[----:B------:R-:W2:Y:S01]  /*43f0*/  LDL R162, [R1+0x8] ;  /* 0x0000080001a27983 */ /* 0x000ea20000100800 */
[----:B-----5:R-:W-:-:S04]  /*4400*/  FMUL.FTZ R74, R50, UR7 ;  /* 0x00000007324a7c20 */ /* 0x020fc80008410000 */
[----:B--2---:R-:W-:-:S04]  /*4410*/  FMUL.FTZ R74, R162, R74 ;  /* 0x0000004aa24a7220 */ /* 0x004fc80000410000 */
[----:B------:R-:W-:-:S07]  /*4420*/  @P3 FADD.FTZ R74, R46, R74 ;  /* 0x0000004a2e4a3221 */ /* 0x000fce0000010000 */
.L_x_47149:
[----:B------:R-:W-:Y:S05]  /*4430*/  BSYNC B1 ;  /* 0x0000000000017941 */ /* 0x000fea0003800000 */
.L_x_47148:
[----:B------:R-:W-:Y:S04]  /*4440*/  BSSY B1, `(.L_x_47150) ;  /* 0x0000006000017945 */ /* 0x000fe80003800000 */
[----:B------:R-:W-:Y:S05]  /*4450*/  @!P4 BRA `(.L_x_47151) ;  /* 0x000000000010c947 */ /* 0x000fea0003800000 */
[----:B------:R-:W2:Y:S01]  /*4460*/  LDL R162, [R1+0x4] ;  /* 0x0000040001a27983 */ /* 0x000ea20000100800 */
[----:B-----5:R-:W-:-:S04]  /*4470*/  FMUL.FTZ R75, R51, UR7 ;  /* 0x00000007334b7c20 */ /* 0x020fc80008410000 */
[----:B--2---:R-:W-:-:S04]  /*4480*/  FMUL.FTZ R75, R162, R75 ;  /* 0x0000004ba24b7220 */ /* 0x004fc80000410000 */
[----:B------:R-:W-:-:S07]  /*4490*/  @P3 FADD.FTZ R75, R47, R75 ;  /* 0x0000004b2f4b3221 */ /* 0x000fce0000010000 */
.L_x_47151:
[----:B------:R-:W-:Y:S05]  /*44a0*/  BSYNC B1 ;  /* 0x0000000000017941 */ /* 0x000fea0003800000 */
.L_x_47150:
[----:B------:R-:W0:Y:S01]  /*44b0*/  LDC.64 R162, c[0x0][0x238] ;  /* 0x00008e00ffa27b82 */ /* 0x000e220000000a00 */
[----:B------:R-:W-:Y:S01]  /*44c0*/  IADD3 R119, R119, 0x20, RZ ;  /* 0x0000002077777810 */ /* 0x000fe20007ffe0ff */
[C---:B0-----:R-:W-:Y:S01]  /*44d0*/  IMAD.WIDE.U32 R162, R118.reuse, 0x10, R162 ;  /* 0x0000001076a27825 */ /* 0x041fe200078e00a2 */
[----:B------:R-:W-:-:S04]  /*44e0*/  IADD3 R118, R118, 0x20, RZ ;  /* 0x0000002076767810 */ /* 0x000fc80007ffe0ff */
[----:B------:R0:W-:Y:S03]  /*44f0*/  STG.E.128 desc[UR4][R162.64], R72 ;  /* 0x00000048a2007986 */ /* 0x0001e6000c101d04 */
.L_x_47143:
[----:B------:R-:W-:Y:S05]  /*4500*/  BSYNC B0 ;  /* 0x0000000000007941 */ /* 0x000fea0003800000 */
.L_x_47142:
        /* <DEDUP_REMOVED lines=27> */
[----:B------:R-:W2:Y:S01]  /*46c0*/  LDL R167, [R1] ;  /* 0x0000000001a77983 */ /* 0x000ea20000100800 */
[----:B-----5:R-:W-:-:S04]  /*46d0*/  FMUL.FTZ R76, R48, UR7 ;  /* 0x00000007304c7c20 */ /* 0x020fc80008410000 */
[----:B--2---:R-:W-:-:S04]  /*46e0*/  FMUL.FTZ R76, R167, R76 ;  /* 0x0000004ca74c7220 */ /* 0x004fc80000410000 */
[----:B------:R-:W-:-:S07]  /*46f0*/  @P3 FADD.FTZ R76, R44, R76 ;  /* 0x0000004c2c4c3221 */ /* 0x000fce0000010000 */
.L_x_47155:
[----:B------:R-:W-:Y:S05]  /*4700*/  BSYNC B1 ;  /* 0x0000000000017941 */ /* 0x000fea0003800000 */
.L_x_47154:
[----:B------:R-:W-:Y:S04]  /*4710*/  BSSY B1, `(.L_x_47156) ;  /* 0x0000005000017945 */ /* 0x000fe80003800000 */
[----:B------:R-:W-:Y:S05]  /*4720*/  @!P4 BRA `(.L_x_47157) ;  /* 0x00000000000cc947 */ /* 0x000fea0003800000 */
[----:B-----5:R-:W-:-:S04]  /*4730*/  FMUL.FTZ R77, R49, UR7 ;  /* 0x00000007314d7c20 */ /* 0x020fc80008410000 */
[----:B------:R-:W-:-:S04]  /*4740*/  FMUL.FTZ R77, R252, R77 ;  /* 0x0000004dfc4d7220 */ /* 0x000fc80000410000 */
[----:B------:R-:W-:-:S07]  /*4750*/  @P3 FADD.FTZ R77, R45, R77 ;  /* 0x0000004d2d4d3221 */ /* 0x000fce0000010000 */
.L_x_47157:
[----:B------:R-:W-:Y:S05]  /*4760*/  BSYNC B1 ;  /* 0x0000000000017941 */ /* 0x000fea0003800000 */
.L_x_47156:
[----:B------:R-:W-:Y:S04]  /*4770*/  BSSY B1, `(.L_x_47158) ;  /* 0x0000005000017945 */ /* 0x000fe80003800000 */
[----:B------:R-:W-:Y:S05]  /*4780*/  @!P4 BRA `(.L_x_47159) ;  /* 0x00000000000cc947 */ /* 0x000fea0003800000 */
[----:B-----5:R-:W-:-:S04]  /*4790*/  FMUL.FTZ R78, R50, UR7 ;  /* 0x00000007324e7c20 */ /* 0x020fc80008410000 */
[----:B------:R-:W-:-:S04]  /*47a0*/  FMUL.FTZ R78, R251, R78 ;  /* 0x0000004efb4e7220 */ /* 0x000fc80000410000 */
[----:B------:R-:W-:-:S07]  /*47b0*/  @P3 FADD.FTZ R78, R46, R78 ;  /* 0x0000004e2e4e3221 */ /* 0x000fce0000010000 */
.L_x_47159:
[----:B------:R-:W-:Y:S05]  /*47c0*/  BSYNC B1 ;  /* 0x0000000000017941 */ /* 0x000fea0003800000 */
.L_x_47158:
[----:B------:R-:W-:Y:S04]  /*47d0*/  BSSY B1, `(.L_x_47160) ;  /* 0x0000005000017945 */ /* 0x000fe80003800000 */
[----:B------:R-:W-:Y:S05]  /*47e0*/  @!P4 BRA `(.L_x_47161) ;  /* 0x00000000000cc947 */ /* 0x000fea0003800000 */
[----:B-----5:R-:W-:-:S04]  /*47f0*/  FMUL.FTZ R79, R51, UR7 ;  /* 0x00000007334f7c20 */ /* 0x020fc80008410000 */
[----:B------:R-:W-:-:S04]  /*4800*/  FMUL.FTZ R79, R250, R79 ;  /* 0x0000004ffa4f7220 */ /* 0x000fc80000410000 */
[----:B------:R-:W-:-:S07]  /*4810*/  @P3 FADD.FTZ R79, R47, R79 ;  /* 0x0000004f2f4f3221 */ /* 0x000fce0000010000 */
.L_x_47161:
[----:B------:R-:W-:Y:S05]  /*4820*/  BSYNC B1 ;  /* 0x0000000000017941 */ /* 0x000fea0003800000 */
.L_x_47160:
[----:B------:R-:W0:Y:S01]  /*4830*/  LDC.64 R162, c[0x0][0x238] ;  /* 0x00008e00ffa27b82 */ /* 0x000e220000000a00 */
[----:B------:R-:W-:Y:S01]  /*4840*/  IADD3 R119, R119, 0x20, RZ ;  /* 0x0000002077777810 */ /* 0x000fe20007ffe0ff */
[C---:B0-----:R-:W-:Y:S01]  /*4850*/  IMAD.WIDE.U32 R162, R118.reuse, 0x10, R162 ;  /* 0x0000001076a27825 */ /* 0x041fe200078e00a2 */
[----:B------:R-:W-:-:S04]  /*4860*/  IADD3 R118, R118, 0x20, RZ ;  /* 0x0000002076767810 */ /* 0x000fc80007ffe0ff */
[----:B------:R0:W-:Y:S03]  /*4870*/  STG.E.128 desc[UR4][R162.64], R76 ;  /* 0x0000004ca2007986 */ /* 0x0001e6000c101d04 */
.L_x_47153:
[----:B------:R-:W-:Y:S05]  /*4880*/  BSYNC B0 ;  /* 0x0000000000007941 */ /* 0x000fea0003800000 */
.L_x_47152:
        /* <DEDUP_REMOVED lines=28> */
[----:B------:R-:W-:-:S04]  /*4a50*/  FMUL.FTZ R80, R249, R80 ;  /* 0x00000050f9507220 */ /* 0x000fc80000410000 */
[----:B------:R-:W-:-:S07]  /*4a60*/  @P3 FADD.FTZ R80, R44, R80 ;  /* 0x000000502c503221 */ /* 0x000fce0000010000 */
.L_x_47165:
[----:B------:R-:W-:Y:S05]  /*4a70*/  BSYNC B1 ;  /* 0x0000000000017941 */ /* 0x000fea0003800000 */
.L_x_47164:
[----:B------:R-:W-:Y:S04]  /*4a80*/  BSSY B1, `(.L_x_47166) ;  /* 0x0000005000017945 */ /* 0x000fe80003800000 */
[----:B------:R-:W-:Y:S05]  /*4a90*/  @!P4 BRA `(.L_x_47167) ;  /* 0x00000000000cc947 */ /* 0x000fea0003800000 */
[----:B-----5:R-:W-:-:S04]  /*4aa0*/  FMUL.FTZ R81, R49, UR7 ;  /* 0x0000000731517c20 */ /* 0x020fc80008410000 */
[----:B------:R-:W-:-:S04]  /*4ab0*/  FMUL.FTZ R81, R248, R81 ;  /* 0x00000051f8517220 */ /* 0x000fc80000410000 */
[----:B------:R-:W-:-:S07]  /*4ac0*/  @P3 FADD.FTZ R81, R45, R81 ;  /* 0x000000512d513221 */ /* 0x000fce0000010000 */
.L_x_47167:
[----:B------:R-:W-:Y:S05]  /*4ad0*/  BSYNC B1 ;  /* 0x0000000000017941 */ /* 0x000fea0003800000 */
.L_x_47166:
[----:B------:R-:W-:Y:S04]  /*4ae0*/  BSSY B1, `(.L_x_47168) ;  /* 0x0000005000017945 */ /* 0x000fe80003800000 */
[----:B------:R-:W-:Y:S05]  /*4af0*/  @!P4 BRA `(.L_x_47169) ;  /* 0x00000000000cc947 */ /* 0x000fea0003800000 */
[----:B-----5:R-:W-:-:S04]  /*4b00*/  FMUL.FTZ R82, R50, UR7 ;  /* 0x0000000732527c20 */ /* 0x020fc80008410000 */
[----:B------:R-:W-:-:S04]  /*4b10*/  FMUL.FTZ R82, R247, R82 ;  /* 0x00000052f7527220 */ /* 0x000fc80000410000 */
[----:B------:R-:W-:-:S07]  /*4b20*/  @P3 FADD.FTZ R82, R46, R82 ;  /* 0x000000522e523221 */ /* 0x000fce0000010000 */
.L_x_47169:
[----:B------:R-:W-:Y:S05]  /*4b30*/  BSYNC B1 ;  /* 0x0000000000017941 */ /* 0x000fea0003800000 */
.L_x_47168:
[----:B------:R-:W-:Y:S04]  /*4b40*/  BSSY B1, `(.L_x_47170) ;  /* 0x0000005000017945 */ /* 0x000fe80003800000 */
[----:B------:R-:W-:Y:S05]  /*4b50*/  @!P4 BRA `(.L_x_47171) ;  /* 0x00000000000cc947 */ /* 0x000fea0003800000 */
[----:B-----5:R-:W-:-:S04]  /*4b60*/  FMUL.FTZ R83, R51, UR7 ;  /* 0x0000000733537c20 */ /* 0x020fc80008410000 */
[----:B------:R-:W-:-:S04]  /*4b70*/  FMUL.FTZ R83, R246, R83 ;  /* 0x00000053f6537220 */ /* 0x000fc80000410000 */
[----:B------:R-:W-:-:S07]  /*4b80*/  @P3 FADD.FTZ R83, R47, R83 ;  /* 0x000000532f533221 */ /* 0x000fce0000010000 */
.L_x_47171:
[----:B------:R-:W-:Y:S05]  /*4b90*/  BSYNC B1 ;  /* 0x0000000000017941 */ /* 0x000fea0003800000 */
.L_x_47170:
[----:B------:R-:W0:Y:S01]  /*4ba0*/  LDC.64 R162, c[0x0][0x238] ;  /* 0x00008e00ffa27b82 */ /* 0x000e220000000a00 */
[----:B------:R-:W-:Y:S01]  /*4bb0*/  IADD3 R119, R119, 0x20, RZ ;  /* 0x0000002077777810 */ /* 0x000fe20007ffe0ff */
[C---:B0-----:R-:W-:Y:S01]  /*4bc0*/  IMAD.WIDE.U32 R162, R118.reuse, 0x10, R162 ;  /* 0x0000001076a27825 */ /* 0x041fe200078e00a2 */
[----:B------:R-:W-:-:S04]  /*4bd0*/  IADD3 R118, R118, 0x20, RZ ;  /* 0x0000002076767810 */ /* 0x000fc80007ffe0ff */
[----:B------:R0:W-:Y:S03]  /*4be0*/  STG.E.128 desc[UR4][R162.64], R80 ;  /* 0x00000050a2007986 */ /* 0x0001e6000c101d04 */
.L_x_47163:
[----:B------:R-:W-:Y:S05]  /*4bf0*/  BSYNC B0 ;  /* 0x0000000000007941 */ /* 0x000fea0003800000 */
.L_x_47162:
        /* <DEDUP_REMOVED lines=30> */
.L_x_47175:
[----:B------:R-:W-:Y:S05]  /*4de0*/  BSYNC B1 ;  /* 0x0000000000017941 */ /* 0x000fea0003800000 */
.L_x_47174:
[----:B------:R-:W-:Y:S04]  /*4df0*/  BSSY B1, `(.L_x_47176) ;  /* 0x0000005000017945 */ /* 0x000fe80003800000 */
[----:B------:R-:W-:Y:S05]  /*4e00*/  @!P4 BRA `(.L_x_47177) ;  /* 0x00000000000cc947 */ /* 0x000fea0003800000 */
[----:B-----5:R-:W-:-:S04]  /*4e10*/  FMUL.FTZ R85, R49, UR7 ;  /* 0x0000000731557c20 */ /* 0x020fc80008410000 */
[----:B------:R-:W-:-:S04]  /*4e20*/  FMUL.FTZ R85, R244, R85 ;  /* 0x00000055f4557220 */ /* 0x000fc80000410000 */
[----:B------:R-:W-:-:S07]  /*4e30*/  @P3 FADD.FTZ R85, R45, R85 ;  /* 0x000000552d553221 */ /* 0x000fce0000010000 */
.L_x_47177:
[----:B------:R-:W-:Y:S05]  /*4e40*/  BSYNC B1 ;  /* 0x0000000000017941 */ /* 0x000fea0003800000 */
.L_x_47176:
[----:B------:R-:W-:Y:S04]  /*4e50*/  BSSY B1, `(.L_x_47178) ;  /* 0x0000005000017945 */ /* 0x000fe80003800000 */
[----:B------:R-:W-:Y:S05]  /*4e60*/  @!P4 BRA `(.L_x_47179) ;  /* 0x00000000000cc947 */ /* 0x000fea0003800000 */
[----:B-----5:R-:W-:-:S04]  /*4e70*/  FMUL.FTZ R86, R50, UR7 ;  /* 0x0000000732567c20 */ /* 0x020fc80008410000 */
[----:B------:R-:W-:-:S04]  /*4e80*/  FMUL.FTZ R86, R243, R86 ;  /* 0x00000056f3567220 */ /* 0x000fc80000410000 */
[----:B------:R-:W-:-:S07]  /*4e90*/  @P3 FADD.FTZ R86, R46, R86 ;  /* 0x000000562e563221 */ /* 0x000fce0000010000 */
.L_x_47179:
[----:B------:R-:W-:Y:S05]  /*4ea0*/  BSYNC B1 ;  /* 0x0000000000017941 */ /* 0x000fea0003800000 */
.L_x_47178:
[----:B------:R-:W-:Y:S04]  /*4eb0*/  BSSY B1, `(.L_x_47180) ;  /* 0x0000005000017945 */ /* 0x000fe80003800000 */
[----:B------:R-:W-:Y:S05]  /*4ec0*/  @!P4 BRA `(.L_x_47181) ;  /* 0x00000000000cc947 */ /* 0x000fea0003800000 */
[----:B-----5:R-:W-:-:S04]  /*4ed0*/  FMUL.FTZ R87, R51, UR7 ;  /* 0x0000000733577c20 */ /* 0x020fc80008410000 */
[----:B------:R-:W-:-:S04]  /*4ee0*/  FMUL.FTZ R87, R242, R87 ;  /* 0x00000057f2577220 */ /* 0x000fc80000410000 */
[----:B------:R-:W-:-:S07]  /*4ef0*/  @P3 FADD.FTZ R87, R47, R87 ;  /* 0x000000572f573221 */ /* 0x000fce0000010000 */
.L_x_47181:
[----:B------:R-:W-:Y:S05]  /*4f00*/  BSYNC B1 ;  /* 0x0000000000017941 */ /* 0x000fea0003800000 */
.L_x_47180:
[----:B------:R-:W0:Y:S01]  /*4f10*/  LDC.64 R162, c[0x0][0x238] ;  /* 0x00008e00ffa27b82 */ /* 0x000e220000000a00 */
[----:B------:R-:W-:Y:S01]  /*4f20*/  IADD3 R119, R119, 0x20, RZ ;  /* 0x0000002077777810 */ /* 0x000fe20007ffe0ff */
[C---:B0-----:R-:W-:Y:S01]  /*4f30*/  IMAD.WIDE.U32 R162, R118.reuse, 0x10, R162 ;  /* 0x0000001076a27825 */ /* 0x041fe200078e00a2 */
[----:B------:R-:W-:-:S04]  /*4f40*/  IADD3 R118, R118, 0x20, RZ ;  /* 0x0000002076767810 */ /* 0x000fc80007ffe0ff */
[----:B------:R0:W-:Y:S03]  /*4f50*/  STG.E.128 desc[UR4][R162.64], R84 ;  /* 0x00000054a2007986 */ /* 0x0001e6000c101d04 */
.L_x_47173:
[----:B------:R-:W-:Y:S05]  /*4f60*/  BSYNC B0 ;  /* 0x0000000000007941 */ /* 0x000fea0003800000 */
.L_x_47172:
        /* <DEDUP_REMOVED lines=30> */
.L_x_47185:
[----:B------:R-:W-:Y:S05]  /*5150*/  BSYNC B1 ;  /* 0x0000000000017941 */ /* 0x000fea0003800000 */
.L_x_47184:
[----:B------:R-:W-:Y:S04]  /*5160*/  BSSY B1, `(.L_x_47186) ;  /* 0x0000005000017945 */ /* 0x000fe80003800000 */
[----:B------:R-:W-:Y:S05]  /*5170*/  @!P4 BRA `(.L_x_47187) ;  /* 0x00000000000cc947 */ /* 0x000fea0003800000 */
[----:B-----5:R-:W-:-:S04]  /*5180*/  FMUL.FTZ R89, R49, UR7 ;  /* 0x0000000731597c20 */ /* 0x020fc80008410000 */
[----:B------:R-:W-:-:S04]  /*5190*/  FMUL.FTZ R89, R240, R89 ;  /* 0x00000059f0597220 */ /* 0x000fc80000410000 */
[----:B------:R-:W-:-:S07]  /*51a0*/  @P3 FADD.FTZ R89, R45, R89 ;  /* 0x000000592d593221 */ /* 0x000fce0000010000 */
.L_x_47187:
[----:B------:R-:W-:Y:S05]  /*51b0*/  BSYNC B1 ;  /* 0x0000000000017941 */ /* 0x000fea0003800000 */
.L_x_47186:
[----:B------:R-:W-:Y:S04]  /*51c0*/  BSSY B1, `(.L_x_47188) ;  /* 0x0000005000017945 */ /* 0x000fe80003800000 */
[----:B------:R-:W-:Y:S05]  /*51d0*/  @!P4 BRA `(.L_x_47189) ;  /* 0x00000000000cc947 */ /* 0x000fea0003800000 */
[----:B-----5:R-:W-:-:S04]  /*51e0*/  FMUL.FTZ R90, R50, UR7 ;  /* 0x00000007325a7c20 */ /* 0x020fc80008410000 */
[----:B------:R-:W-:-:S04]  /*51f0*/  FMUL.FTZ R90, R239, R90 ;  /* 0x0000005aef5a7220 */ /* 0x000fc80000410000 */
[----:B------:R-:W-:-:S07]  /*5200*/  @P3 FADD.FTZ R90, R46, R90 ;  /* 0x0000005a2e5a3221 */ /* 0x000fce0000010000 */
.L_x_47189:
[----:B------:R-:W-:Y:S05]  /*5210*/  BSYNC B1 ;  /* 0x0000000000017941 */ /* 0x000fea0003800000 */
.L_x_47188:
[----:B------:R-:W-:Y:S04]  /*5220*/  BSSY B1, `(.L_x_47190) ;  /* 0x0000005000017945 */ /* 0x000fe80003800000 */
[----:B------:R-:W-:Y:S05]  /*5230*/  @!P4 BRA `(.L_x_47191) ;  /* 0x00000000000cc947 */ /* 0x000fea0003800000 */
[----:B-----5:R-:W-:-:S04]  /*5240*/  FMUL.FTZ R91, R51, UR7 ;  /* 0x00000007335b7c20 */ /* 0x020fc80008410000 */
[----:B------:R-:W-:-:S04]  /*5250*/  FMUL.FTZ R91, R238, R91 ;  /* 0x0000005bee5b7220 */ /* 0x000fc80000410000 */
[----:B------:R-:W-:-:S07]  /*5260*/  @P3 FADD.FTZ R91, R47, R91 ;  /* 0x0000005b2f5b3221 */ /* 0x000fce0000010000 */
.L_x_47191:
[----:B------:R-:W-:Y:S05]  /*5270*/  BSYNC B1 ;  /* 0x0000000000017941 */ /* 0x000fea0003800000 */
.L_x_47190:
[----:B------:R-:W0:Y:S01]  /*5280*/  LDC.64 R162, c[0x0][0x238] ;  /* 0x00008e00ffa27b82 */ /* 0x000e220000000a00 */
[----:B------:R-:W-:Y:S01]  /*5290*/  IADD3 R119, R119, 0x20, RZ ;  /* 0x0000002077777810 */ /* 0x000fe20007ffe0ff */
[C---:B0-----:R-:W-:Y:S01]  /*52a0*/  IMAD.WIDE.U32 R162, R118.reuse, 0x10, R162 ;  /* 0x0000001076a27825 */ /* 0x041fe200078e00a2 */
[----:B------:R-:W-:-:S04]  /*52b0*/  IADD3 R118, R118, 0x20, RZ ;  /* 0x0000002076767810 */ /* 0x000fc80007ffe0ff */
[----:B------:R0:W-:Y:S03]  /*52c0*/  STG.E.128 desc[UR4][R162.64], R88 ;  /* 0x00000058a2007986 */ /* 0x0001e6000c101d04 */
.L_x_47183:
[----:B------:R-:W-:Y:S05]  /*52d0*/  BSYNC B0 ;  /* 0x0000000000007941 */ /* 0x000fea0003800000 */
.L_x_47182:
        /* <DEDUP_REMOVED lines=30> */
.L_x_47195:
[----:B------:R-:W-:Y:S05]  /*54c0*/  BSYNC B1 ;  /* 0x0000000000017941 */ /* 0x000fea0003800000 */
.L_x_47194:
[----:B------:R-:W-:Y:S04]  /*54d0*/  BSSY B1, `(.L_x_47196) ;  /* 0x0000005000017945 */ /* 0x000fe80003800000 */
[----:B------:R-:W-:Y:S05]  /*54e0*/  @!P4 BRA `(.L_x_47197) ;  /* 0x00000000000cc947 */ /* 0x000fea0003800000 */
[----:B-----5:R-:W-:-:S04]  /*54f0*/  FMUL.FTZ R93, R49, UR7 ;  /* 0x00000007315d7c20 */ /* 0x020fc80008410000 */
[----:B------:R-:W-:-:S04]  /*5500*/  FMUL.FTZ R93, R236, R93 ;  /* 0x0000005dec5d7220 */ /* 0x000fc80000410000 */
[----:B------:R-:W-:-:S07]  /*5510*/  @P3 FADD.FTZ R93, R45, R93 ;  /* 0x0000005d2d5d3221 */ /* 0x000fce0000010000 */
.L_x_47197:
[----:B------:R-:W-:Y:S05]  /*5520*/  BSYNC B1 ;  /* 0x0000000000017941 */ /* 0x000fea0003800000 */
.L_x_47196:
[----:B------:R-:W-:Y:S04]  /*5530*/  BSSY B1, `(.L_x_47198) ;  /* 0x0000005000017945 */ /* 0x000fe80003800000 */
[----:B------:R-:W-:Y:S05]  /*5540*/  @!P4 BRA `(.L_x_47199) ;  /* 0x00000000000cc947 */ /* 0x000fea0003800000 */
[----:B-----5:R-:W-:-:S04]  /*5550*/  FMUL.FTZ R94, R50, UR7 ;  /* 0x00000007325e7c20 */ /* 0x020fc80008410000 */
[----:B------:R-:W-:-:S04]  /*5560*/  FMUL.FTZ R94, R235, R94 ;  /* 0x0000005eeb5e7220 */ /* 0x000fc80000410000 */
[----:B------:R-:W-:-:S07]  /*5570*/  @P3 FADD.FTZ R94, R46, R94 ;  /* 0x0000005e2e5e3221 */ /* 0x000fce0000010000 */
.L_x_47199:
[----:B------:R-:W-:Y:S05]  /*5580*/  BSYNC B1 ;  /* 0x0000000000017941 */ /* 0x000fea0003800000 */
.L_x_47198:
[----:B------:R-:W-:Y:S04]  /*5590*/  BSSY B1, `(.L_x_47200) ;  /* 0x0000005000017945 */ /* 0x000fe80003800000 */
[----:B------:R-:W-:Y:S05]  /*55a0*/  @!P4 BRA `(.L_x_47201) ;  /* 0x00000000000cc947 */ /* 0x000fea0003800000 */
[----:B-----5:R-:W-:-:S04]  /*55b0*/  FMUL.FTZ R95, R51, UR7 ;  /* 0x00000007335f7c20 */ /* 0x020fc80008410000 */
[----:B------:R-:W-:-:S04]  /*55c0*/  FMUL.FTZ R95, R234, R95 ;  /* 0x0000005fea5f7220 */ /* 0x000fc80000410000 */
[----:B------:R-:W-:-:S07]  /*55d0*/  @P3 FADD.FTZ R95, R47, R95 ;  /* 0x0000005f2f5f3221 */ /* 0x000fce0000010000 */
.L_x_47201:
[----:B------:R-:W-:Y:S05]  /*55e0*/  BSYNC B1 ;  /* 0x0000000000017941 */ /* 0x000fea0003800000 */
.L_x_47200:
[----:B------:R-:W0:Y:S01]  /*55f0*/  LDC.64 R162, c[0x0][0x238] ;  /* 0x00008e00ffa27b82 */ /* 0x000e220000000a00 */
[----:B------:R-:W-:Y:S01]  /*5600*/  IADD3 R119, R119, 0x20, RZ ;  /* 0x0000002077777810 */ /* 0x000fe20007ffe0ff */
[C---:B0-----:R-:W-:Y:S01]  /*5610*/  IMAD.WIDE.U32 R162, R118.reuse, 0x10, R162 ;  /* 0x0000001076a27825 */ /* 0x041fe200078e00a2 */
[----:B------:R-:W-:-:S04]  /*5620*/  IADD3 R118, R118, 0x20, RZ ;  /* 0x0000002076767810 */ /* 0x000fc80007ffe0ff */
[----:B------:R0:W-:Y:S03]  /*5630*/  STG.E.128 desc[UR4][R162.64], R92 ;  /* 0x0000005ca2007986 */ /* 0x0001e6000c101d04 */
.L_x_47193:
[----:B------:R-:W-:Y:S05]  /*5640*/  BSYNC B0 ;  /* 0x0000000000007941 */ /* 0x000fea0003800000 */
.L_x_47192:
        /* <DEDUP_REMOVED lines=30> */
.L_x_47205:
[----:B------:R-:W-:Y:S05]  /*5830*/  BSYNC B1 ;  /* 0x0000000000017941 */ /* 0x000fea0003800000 */
.L_x_47204:
[----:B------:R-:W-:Y:S04]  /*5840*/  BSSY B1, `(.L_x_47206) ;  /* 0x0000005000017945 */ /* 0x000fe80003800000 */
[----:B------:R-:W-:Y:S05]  /*5850*/  @!P4 BRA `(.L_x_47207) ;  /* 0x00000000000cc947 */ /* 0x000fea0003800000 */
[----:B-----5:R-:W-:-:S04]  /*5860*/  FMUL.FTZ R97, R49, UR7 ;  /* 0x0000000731617c20 */ /* 0x020fc80008410000 */
[----:B------:R-:W-:-:S04]  /*5870*/  FMUL.FTZ R97, R232, R97 ;  /* 0x00000061e8617220 */ /* 0x000fc80000410000 */
[----:B------:R-:W-:-:S07]  /*5880*/  @P3 FADD.FTZ R97, R45, R97 ;  /* 0x000000612d613221 */ /* 0x000fce0000010000 */
.L_x_47207:
[----:B------:R-:W-:Y:S05]  /*5890*/  BSYNC B1 ;  /* 0x0000000000017941 */ /* 0x000fea0003800000 */
.L_x_47206:
[----:B------:R-:W-:Y:S04]  /*58a0*/  BSSY B1, `(.L_x_47208) ;  /* 0x0000005000017945 */ /* 0x000fe80003800000 */
[----:B------:R-:W-:Y:S05]  /*58b0*/  @!P4 BRA `(.L_x_47209) ;  /* 0x00000000000cc947 */ /* 0x000fea0003800000 */
[----:B-----5:R-:W-:-:S04]  /*58c0*/  FMUL.FTZ R98, R50, UR7 ;  /* 0x0000000732627c20 */ /* 0x020fc80008410000 */
[----:B------:R-:W-:-:S04]  /*58d0*/  FMUL.FTZ R98, R231, R98 ;  /* 0x00000062e7627220 */ /* 0x000fc80000410000 */
[----:B------:R-:W-:-:S07]  /*58e0*/  @P3 FADD.FTZ R98, R46, R98 ;  /* 0x000000622e623221 */ /* 0x000fce0000010000 */
.L_x_47209:
[----:B------:R-:W-:Y:S05]  /*58f0*/  BSYNC B1 ;  /* 0x0000000000017941 */ /* 0x000fea0003800000 */
.L_x_47208:
[----:B------:R-:W-:Y:S04]  /*5900*/  BSSY B1, `(.L_x_47210) ;  /* 0x0000005000017945 */ /* 0x000fe80003800000 */
[----:B------:R-:W-:Y:S05]  /*5910*/  @!P4 BRA `(.L_x_47211) ;  /* 0x00000000000cc947 */ /* 0x000fea0003800000 */
[----:B-----5:R-:W-:-:S04]  /*5920*/  FMUL.FTZ R99, R51, UR7 ;  /* 0x0000000733637c20 */ /* 0x020fc80008410000 */
[----:B------:R-:W-:-:S04]  /*5930*/  FMUL.FTZ R99, R230, R99 ;  /* 0x00000063e6637220 */ /* 0x000fc80000410000 */
[----:B------:R-:W-:-:S07]  /*5940*/  @P3 FADD.FTZ R99, R47, R99 ;  /* 0x000000632f633221 */ /* 0x000fce0000010000 */
.L_x_47211:
[----:B------:R-:W-:Y:S05]  /*5950*/  BSYNC B1 ;  /* 0x0000000000017941 */ /* 0x000fea0003800000 */
.L_x_47210:
[----:B------:R-:W0:Y:S01]  /*5960*/  LDC.64 R162, c[0x0][0x238] ;  /* 0x00008e00ffa27b82 */ /* 0x000e220000000a00 */
[----:B------:R-:W-:Y:S01]  /*5970*/  IADD3 R119, R119, 0x20, RZ ;  /* 0x0000002077777810 */ /* 0x000fe20007ffe0ff */
[C---:B0-----:R-:W-:Y:S01]  /*5980*/  IMAD.WIDE.U32 R162, R118.reuse, 0x10, R162 ;  /* 0x0000001076a27825 */ /* 0x041fe200078e00a2 */
[----:B------:R-:W-:-:S04]  /*5990*/  IADD3 R118, R118, 0x20, RZ ;  /* 0x0000002076767810 */ /* 0x000fc80007ffe0ff */
[----:B------:R0:W-:Y:S03]  /*59a0*/  STG.E.128 desc[UR4][R162.64], R96 ;  /* 0x00000060a2007986 */ /* 0x0001e6000c101d04 */
.L_x_47203:
[----:B------:R-:W-:Y:S05]  /*59b0*/  BSYNC B0 ;  /* 0x0000000000007941 */ /* 0x000fea0003800000 */
.L_x_47202:
        /* <DEDUP_REMOVED lines=30> */
.L_x_47215:
[----:B------:R-:W-:Y:S05]  /*5ba0*/  BSYNC B1 ;  /* 0x0000000000017941 */ /* 0x000fea0003800000 */
.L_x_47214:
[----:B------:R-:W-:Y:S04]  /*5bb0*/  BSSY B1, `(.L_x_47216) ;  /* 0x0000005000017945 */ /* 0x000fe80003800000 */
[----:B------:R-:W-:Y:S05]  /*5bc0*/  @!P4 BRA `(.L_x_47217) ;  /* 0x00000000000cc947 */ /* 0x000fea0003800000 */
[----:B-----5:R-:W-:-:S04]  /*5bd0*/  FMUL.FTZ R101, R49, UR7 ;  /* 0x0000000731657c20 */ /* 0x020fc80008410000 */
[----:B------:R-:W-:-:S04]  /*5be0*/  FMUL.FTZ R101, R228, R101 ;  /* 0x00000065e4657220 */ /* 0x000fc80000410000 */
[----:B------:R-:W-:-:S07]  /*5bf0*/  @P3 FADD.FTZ R101, R45, R101 ;  /* 0x000000652d653221 */ /* 0x000fce0000010000 */
.L_x_47217:
[----:B------:R-:W-:Y:S05]  /*5c00*/  BSYNC B1 ;  /* 0x0000000000017941 */ /* 0x000fea0003800000 */
.L_x_47216:
[----:B------:R-:W-:Y:S04]  /*5c10*/  BSSY B1, `(.L_x_47218) ;  /* 0x0000005000017945 */ /* 0x000fe80003800000 */
[----:B------:R-:W-:Y:S05]  /*5c20*/  @!P4 BRA `(.L_x_47219) ;  /* 0x00000000000cc947 */ /* 0x000fea0003800000 */
[----:B-----5:R-:W-:-:S04]  /*5c30*/  FMUL.FTZ R102, R50, UR7 ;  /* 0x0000000732667c20 */ /* 0x020fc80008410000 */
[----:B------:R-:W-:-:S04]  /*5c40*/  FMUL.FTZ R102, R227, R102 ;  /* 0x00000066e3667220 */ /* 0x000fc80000410000 */
[----:B------:R-:W-:-:S07]  /*5c50*/  @P3 FADD.FTZ R102, R46, R102 ;  /* 0x000000662e663221 */ /* 0x000fce0000010000 */
.L_x_47219:
[----:B------:R-:W-:Y:S05]  /*5c60*/  BSYNC B1 ;  /* 0x0000000000017941 */ /* 0x000fea0003800000 */
.L_x_47218:
[----:B------:R-:W-:Y:S04]  /*5c70*/  BSSY B1, `(.L_x_47220) ;  /* 0x0000005000017945 */ /* 0x000fe80003800000 */
[----:B------:R-:W-:Y:S05]  /*5c80*/  @!P4 BRA `(.L_x_47221) ;  /* 0x00000000000cc947 */ /* 0x000fea0003800000 */
[----:B-----5:R-:W-:-:S04]  /*5c90*/  FMUL.FTZ R103, R51, UR7 ;  /* 0x0000000733677c20 */ /* 0x020fc80008410000 */
[----:B------:R-:W-:-:S04]  /*5ca0*/  FMUL.FTZ R103, R226, R103 ;  /* 0x00000067e2677220 */ /* 0x000fc80000410000 */
[----:B------:R-:W-:-:S07]  /*5cb0*/  @P3 FADD.FTZ R103, R47, R103 ;  /* 0x000000672f673221 */ /* 0x000fce0000010000 */
.L_x_47221:
[----:B------:R-:W-:Y:S05]  /*5cc0*/  BSYNC B1 ;  /* 0x0000000000017941 */ /* 0x000fea0003800000 */
.L_x_47220:
[----:B------:R-:W0:Y:S01]  /*5cd0*/  LDC.64 R162, c[0x0][0x238] ;  /* 0x00008e00ffa27b82 */ /* 0x000e220000000a00 */
[----:B------:R-:W-:Y:S01]  /*5ce0*/  IADD3 R119, R119, 0x20, RZ ;  /* 0x0000002077777810 */ /* 0x000fe20007ffe0ff */
[C---:B0-----:R-:W-:Y:S01]  /*5cf0*/  IMAD.WIDE.U32 R162, R118.reuse, 0x10, R162 ;  /* 0x0000001076a27825 */ /* 0x041fe200078e00a2 */
[----:B------:R-:W-:-:S04]  /*5d00*/  IADD3 R118, R118, 0x20, RZ ;  /* 0x0000002076767810 */ /* 0x000fc80007ffe0ff */
[----:B------:R0:W-:Y:S03]  /*5d10*/  STG.E.128 desc[UR4][R162.64], R100 ;  /* 0x00000064a2007986 */ /* 0x0001e6000c101d04 */
.L_x_47213:
[----:B------:R-:W-:Y:S05]  /*5d20*/  BSYNC B0 ;  /* 0x0000000000007941 */ /* 0x000fea0003800000 */
.L_x_47212:
        /* <DEDUP_REMOVED lines=30> */
.L_x_47225:
[----:B------:R-:W-:Y:S05]  /*5f10*/  BSYNC B1 ;  /* 0x0000000000017941 */ /* 0x000fea0003800000 */
.L_x_47224:
[----:B------:R-:W-:Y:S04]  /*5f20*/  BSSY B1, `(.L_x_47226) ;  /* 0x0000005000017945 */ /* 0x000fe80003800000 */
[----:B------:R-:W-:Y:S05]  /*5f30*/  @!P4 BRA `(.L_x_47227) ;  /* 0x00000000000cc947 */ /* 0x000fea0003800000 */
[----:B-----5:R-:W-:-:S04]  /*5f40*/  FMUL.FTZ R105, R49, UR7 ;  /* 0x0000000731697c20 */ /* 0x020fc80008410000 */
[----:B------:R-:W-:-:S04]  /*5f50*/  FMUL.FTZ R105, R224, R105 ;  /* 0x00000069e0697220 */ /* 0x000fc80000410000 */
[----:B------:R-:W-:-:S07]  /*5f60*/  @P3 FADD.FTZ R105, R45, R105 ;  /* 0x000000692d693221 */ /* 0x000fce0000010000 */
.L_x_47227:
[----:B------:R-:W-:Y:S05]  /*5f70*/  BSYNC B1 ;  /* 0x0000000000017941 */ /* 0x000fea0003800000 */
.L_x_47226:
[----:B------:R-:W-:Y:S04]  /*5f80*/  BSSY B1, `(.L_x_47228) ;  /* 0x0000005000017945 */ /* 0x000fe80003800000 */
[----:B------:R-:W-:Y:S05]  /*5f90*/  @!P4 BRA `(.L_x_47229) ;  /* 0x00000000000cc947 */ /* 0x000fea0003800000 */
[----:B-----5:R-:W-:-:S04]  /*5fa0*/  FMUL.FTZ R106, R50, UR7 ;  /* 0x00000007326a7c20 */ /* 0x020fc80008410000 */
[----:B------:R-:W-:-:S04]  /*5fb0*/  FMUL.FTZ R106, R223, R106 ;  /* 0x0000006adf6a7220 */ /* 0x000fc80000410000 */
[----:B------:R-:W-:-:S07]  /*5fc0*/  @P3 FADD.FTZ R106, R46, R106 ;  /* 0x0000006a2e6a3221 */ /* 0x000fce0000010000 */
.L_x_47229:
[----:B------:R-:W-:Y:S05]  /*5fd0*/  BSYNC B1 ;  /* 0x0000000000017941 */ /* 0x000fea0003800000 */
.L_x_47228:
[----:B------:R-:W-:Y:S04]  /*5fe0*/  BSSY B1, `(.L_x_47230) ;  /* 0x0000005000017945 */ /* 0x000fe80003800000 */
[----:B------:R-:W-:Y:S05]  /*5ff0*/  @!P4 BRA `(.L_x_47231) ;  /* 0x00000000000cc947 */ /* 0x000fea0003800000 */
[----:B-----5:R-:W-:-:S04]  /*6000*/  FMUL.FTZ R107, R51, UR7 ;  /* 0x00000007336b7c20 */ /* 0x020fc80008410000 */
[----:B------:R-:W-:-:S04]  /*6010*/  FMUL.FTZ R107, R222, R107 ;  /* 0x0000006bde6b7220 */ /* 0x000fc80000410000 */
[----:B------:R-:W-:-:S07]  /*6020*/  @P3 FADD.FTZ R107, R47, R107 ;  /* 0x0000006b2f6b3221 */ /* 0x000fce0000010000 */
.L_x_47231:
[----:B------:R-:W-:Y:S05]  /*6030*/  BSYNC B1 ;  /* 0x0000000000017941 */ /* 0x000fea0003800000 */
.L_x_47230:
[----:B------:R-:W0:Y:S01]  /*6040*/  LDC.64 R162, c[0x0][0x238] ;  /* 0x00008e00ffa27b82 */ /* 0x000e220000000a00 */
[----:B------:R-:W-:Y:S01]  /*6050*/  IADD3 R119, R119, 0x20, RZ ;  /* 0x0000002077777810 */ /* 0x000fe20007ffe0ff */
[C---:B0-----:R-:W-:Y:S01]  /*6060*/  IMAD.WIDE.U32 R162, R118.reuse, 0x10, R162 ;  /* 0x0000001076a27825 */ /* 0x041fe200078e00a2 */
[----:B------:R-:W-:-:S04]  /*6070*/  IADD3 R118, R118, 0x20, RZ ;  /* 0x0000002076767810 */ /* 0x000fc80007ffe0ff */
[----:B------:R0:W-:Y:S03]  /*6080*/  STG.E.128 desc[UR4][R162.64], R104 ;  /* 0x00000068a2007986 */ /* 0x0001e6000c101d04 */
.L_x_47223:
[----:B------:R-:W-:Y:S05]  /*6090*/  BSYNC B0 ;  /* 0x0000000000007941 */ /* 0x000fea0003800000 */
.L_x_47222:
        /* <DEDUP_REMOVED lines=30> */
.L_x_47235:
[----:B------:R-:W-:Y:S05]  /*6280*/  BSYNC B1 ;  /* 0x0000000000017941 */ /* 0x000fea0003800000 */
.L_x_47234:
[----:B------:R-:W-:Y:S04]  /*6290*/  BSSY B1, `(.L_x_47236) ;  /* 0x0000005000017945 */ /* 0x000fe80003800000 */
[----:B------:R-:W-:Y:S05]  /*62a0*/  @!P4 BRA `(.L_x_47237) ;  /* 0x00000000000cc947 */ /* 0x000fea0003800000 */
[----:B-----5:R-:W-:-:S04]  /*62b0*/  FMUL.FTZ R109, R49, UR7 ;  /* 0x00000007316d7c20 */ /* 0x020fc80008410000 */
[----:B------:R-:W-:-:S04]  /*62c0*/  FMUL.FTZ R109, R220, R109 ;  /* 0x0000006ddc6d7220 */ /* 0x000fc80000410000 */
[----:B------:R-:W-:-:S07]  /*62d0*/  @P3 FADD.FTZ R109, R45, R109 ;  /* 0x0000006d2d6d3221 */ /* 0x000fce0000010000 */
.L_x_47237:
[----:B------:R-:W-:Y:S05]  /*62e0*/  BSYNC B1 ;  /* 0x0000000000017941 */ /* 0x000fea0003800000 */
.L_x_47236:
[----:B------:R-:W-:Y:S04]  /*62f0*/  BSSY B1, `(.L_x_47238) ;  /* 0x0000005000017945 */ /* 0x000fe80003800000 */
[----:B------:R-:W-:Y:S05]  /*6300*/  @!P4 BRA `(.L_x_47239) ;  /* 0x00000000000cc947 */ /* 0x000fea0003800000 */
[----:B-----5:R-:W-:-:S04]  /*6310*/  FMUL.FTZ R110, R50, UR7 ;  /* 0x00000007326e7c20 */ /* 0x020fc80008410000 */
[----:B------:R-:W-:-:S04]  /*6320*/  FMUL.FTZ R110, R219, R110 ;  /* 0x0000006edb6e7220 */ /* 0x000fc80000410000 */
[----:B------:R-:W-:-:S07]  /*6330*/  @P3 FADD.FTZ R110, R46, R110 ;  /* 0x0000006e2e6e3221 */ /* 0x000fce0000010000 */
.L_x_47239:
[----:B------:R-:W-:Y:S05]  /*6340*/  BSYNC B1 ;  /* 0x0000000000017941 */ /* 0x000fea0003800000 */
.L_x_47238:
[----:B------:R-:W-:Y:S04]  /*6350*/  BSSY B1, `(.L_x_47240) ;  /* 0x0000005000017945 */ /* 0x000fe80003800000 */
[----:B------:R-:W-:Y:S05]  /*6360*/  @!P4 BRA `(.L_x_47241) ;  /* 0x00000000000cc947 */ /* 0x000fea0003800000 */
[----:B-----5:R-:W-:-:S04]  /*6370*/  FMUL.FTZ R111, R51, UR7 ;  /* 0x00000007336f7c20 */ /* 0x020fc80008410000 */
[----:B------:R-:W-:-:S04]  /*6380*/  FMUL.FTZ R111, R218, R111 ;  /* 0x0000006fda6f7220 */ /* 0x000fc80000410000 */
[----:B------:R-:W-:-:S07]  /*6390*/  @P3 FADD.FTZ R111, R47, R111 ;  /* 0x0000006f2f6f3221 */ /* 0x000fce0000010000 */
.L_x_47241:
[----:B------:R-:W-:Y:S05]  /*63a0*/  BSYNC B1 ;  /* 0x0000000000017941 */ /* 0x000fea0003800000 */
.L_x_47240:
[----:B------:R-:W0:Y:S01]  /*63b0*/  LDC.64 R162, c[0x0][0x238] ;  /* 0x00008e00ffa27b82 */ /* 0x000e220000000a00 */
[----:B------:R-:W-:Y:S01]  /*63c0*/  IADD3 R119, R119, 0x20, RZ ;  /* 0x0000002077777810 */ /* 0x000fe20007ffe0ff */
[C---:B0-----:R-:W-:Y:S01]  /*63d0*/  IMAD.WIDE.U32 R162, R118.reuse, 0x10, R162 ;  /* 0x0000001076a27825 */ /* 0x041fe200078e00a2 */
[----:B------:R-:W-:-:S04]  /*63e0*/  IADD3 R118, R118, 0x20, RZ ;  /* 0x0000002076767810 */ /* 0x000fc80007ffe0ff */
[----:B------:R0:W-:Y:S03]  /*63f0*/  STG.E.128 desc[UR4][R162.64], R108 ;  /* 0x0000006ca2007986 */ /* 0x0001e6000c101d04 */
.L_x_47233:
[----:B------:R-:W-:Y:S05]  /*6400*/  BSYNC B0 ;  /* 0x0000000000007941 */ /* 0x000fea0003800000 */
.L_x_47232:
        /* <DEDUP_REMOVED lines=30> */
.L_x_47245:
[----:B------:R-:W-:Y:S05]  /*65f0*/  BSYNC B1 ;  /* 0x0000000000017941 */ /* 0x000fea0003800000 */
.L_x_47244:
[----:B------:R-:W-:Y:S04]  /*6600*/  BSSY B1, `(.L_x_47246) ;  /* 0x0000005000017945 */ /* 0x000fe80003800000 */
[----:B------:R-:W-:Y:S05]  /*6610*/  @!P3 BRA `(.L_x_47247) ;  /* 0x00000000000cb947 */ /* 0x000fea0003800000 */
[----:B-----5:R-:W-:-:S04]  /*6620*/  FMUL.FTZ R113, R49, UR7 ;  /* 0x0000000731717c20 */ /* 0x020fc80008410000 */
[----:B------:R-:W-:-:S04]  /*6630*/  FMUL.FTZ R113, R216, R113 ;  /* 0x00000071d8717220 */ /* 0x000fc80000410000 */
[----:B------:R-:W-:-:S07]  /*6640*/  @P2 FADD.FTZ R113, R45, R113 ;  /* 0x000000712d712221 */ /* 0x000fce0000010000 */
.L_x_47247:
[----:B------:R-:W-:Y:S05]  /*6650*/  BSYNC B1 ;  /* 0x0000000000017941 */ /* 0x000fea0003800000 */
.L_x_47246:
[----:B------:R-:W-:Y:S04]  /*6660*/  BSSY B1, `(.L_x_47248) ;  /* 0x0000005000017945 */ /* 0x000fe80003800000 */
[----:B------:R-:W-:Y:S05]  /*6670*/  @!P3 BRA `(.L_x_47249) ;  /* 0x00000000000cb947 */ /* 0x000fea0003800000 */
[----:B-----5:R-:W-:-:S04]  /*6680*/  FMUL.FTZ R114, R50, UR7 ;  /* 0x0000000732727c20 */ /* 0x020fc80008410000 */
[----:B------:R-:W-:-:S04]  /*6690*/  FMUL.FTZ R114, R215, R114 ;  /* 0x00000072d7727220 */ /* 0x000fc80000410000 */
[----:B------:R-:W-:-:S07]  /*66a0*/  @P2 FADD.FTZ R114, R46, R114 ;  /* 0x000000722e722221 */ /* 0x000fce0000010000 */
.L_x_47249:
[----:B------:R-:W-:Y:S05]  /*66b0*/  BSYNC B1 ;  /* 0x0000000000017941 */ /* 0x000fea0003800000 */
.L_x_47248:
[----:B------:R-:W-:Y:S04]  /*66c0*/  BSSY B1, `(.L_x_47250) ;  /* 0x0000005000017945 */ /* 0x000fe80003800000 */
[----:B------:R-:W-:Y:S05]  /*66d0*/  @!P3 BRA `(.L_x_47251) ;  /* 0x00000000000cb947 */ /* 0x000fea0003800000 */
[----:B-----5:R-:W-:-:S04]  /*66e0*/  FMUL.FTZ R115, R51, UR7 ;  /* 0x0000000733737c20 */ /* 0x020fc80008410000 */
[----:B------:R-:W-:-:S04]  /*66f0*/  FMUL.FTZ R115, R214, R115 ;  /* 0x00000073d6737220 */ /* 0x000fc80000410000 */
[----:B------:R-:W-:-:S07]  /*6700*/  @P2 FADD.FTZ R115, R47, R115 ;  /* 0x000000732f732221 */ /* 0x000fce0000010000 */
.L_x_47251:
[----:B------:R-:W-:Y:S05]  /*6710*/  BSYNC B1 ;  /* 0x0000000000017941 */ /* 0x000fea0003800000 */
.L_x_47250:
[----:B------:R-:W0:Y:S02]  /*6720*/  LDC.64 R162, c[0x0][0x238] ;  /* 0x00008e00ffa27b82 */ /* 0x000e240000000a00 */
[----:B0-----:R-:W-:-:S05]  /*6730*/  IMAD.WIDE.U32 R118, R118, 0x10, R162 ;  /* 0x0000001076767825 */ /* 0x001fca00078e00a2 */
[----:B------:R0:W-:Y:S02]  /*6740*/  STG.E.128 desc[UR4][R118.64], R112 ;  /* 0x0000007076007986 */ /* 0x0001e4000c101d04 */
.L_x_47243:
[----:B------:R-:W-:Y:S05]  /*6750*/  BSYNC B0 ;  /* 0x0000000000007941 */ /* 0x000fea0003800000 */
.L_x_47242:
[----:B------:R-:W-:Y:S01]  /*6760*/  FADD.FTZ R116, RZ, R52 ;  /* 0x00000034ff747221 */ /* 0x000fe20000010000 */
        /* <DEDUP_REMOVED lines=8> */
[----:B------:R-:W-:Y:S01]  /*67f0*/  LOP3.LUT P6, RZ, R166, 0x1f, RZ, 0xc0, !PT ;  /* 0x0000001fa6ff7812 */ /* 0x000fe200078cc0ff */
[----:B------:R-:W-:-:S02]  /*6800*/  FADD.FTZ R116, R55, R116 ;  /* 0x0000007437747221 */ /* 0x000fc40000010000 */
[----:B------:R-:W-:-:S03]  /*6810*/  @P2 LOP3.LUT R3, R3, 0x400, RZ, 0xfc, !PT ;  /* 0x0000040003032812 */ /* 0x000fc600078efcff */
[----:B01234-:R-:W-:Y:S02]  /*6820*/  FSEL R162, R116, RZ, P1 ;  /* 0x000000ff74a27208 */ /* 0x01ffe40000800000 */
        /* <DEDUP_REMOVED lines=99> */
[C---:B------:R-:W-:Y:S02]  /*6e60*/  LOP3.LUT P4, RZ, R3.reuse, 0x80, RZ, 0xc0, !PT ;  /* 0x0000008003ff7812 */ /* 0x040fe4000788c0ff */
[----:B------:R-:W-:-:S04]  /*6e70*/  LOP3.LUT R3, R3, 0xefffffff, RZ, 0xc0, !PT ;  /* 0xefffffff03037812 */ /* 0x000fc800078ec0ff */
[----:B------:R-:W-:-:S04]  /*6e80*/  @P5 LOP3.LUT R3, R3, 0x10000000, RZ, 0xfc, !PT ;  /* 0x1000000003035812 */ /* 0x000fc800078efcff */
[C---:B------:R-:W-:Y:S01]  /*6e90*/  LOP3.LUT P5, RZ, R3.reuse, 0x400, RZ, 0xc0, !PT ;  /* 0x0000040003ff7812 */ /* 0x040fe200078ac0ff */
[----:B0-----:R-:W-:Y:S01]  /*6ea0*/  FADD.FTZ R162, R162, R116 ;  /* 0x00000074a2a27221 */ /* 0x001fe20000010000 */
[----:B------:R-:W-:-:S04]  /*6eb0*/  LOP3.LUT R3, R3, 0xf7ffffff, RZ, 0xc0, !PT ;  /* 0xf7ffffff03037812 */ /* 0x000fc800078ec0ff */
[----:B------:R-:W0:Y:S01]  /*6ec0*/  SHFL.BFLY PT, R116, R162, 0x2, 0x1f ;  /* 0x0c401f00a2747f89 */ /* 0x000e2200000e0000 */
        /* <DEDUP_REMOVED lines=158> */
.L_x_47297:
[----:B------:R-:W2:Y:S01]  /*78b0*/  S2R R167, SR_TID.X ;  /* 0x0000000000a77919 */ /* 0x000ea20000002100 */
[----:B-1----:R-:W-:Y:S01]  /*78c0*/  FADD.FTZ R116, R162, R116 ;  /* 0x00000074a2747221 */ /* 0x002fe20000010000 */
[----:B------:R-:W-:Y:S03]  /*78d0*/  BSSY B0, `(.L_x_47253) ;  /* 0x0000164000007945 */ /* 0x000fe60003800000 */
[----:B------:R-:W-:Y:S01]  /*78e0*/  FFMA.FTZ R116, R116, R166, UR8 ;  /* 0x0000000874747e23 */ /* 0x000fe200080100a6 */
[----:B--2---:R-:W-:-:S13]  /*78f0*/  LOP3.LUT P3, RZ, R167, 0x1f, RZ, 0xc0, !PT ;  /* 0x0000001fa7ff7812 */ /* 0x004fda000786c0ff */
        /* <DEDUP_REMOVED lines=14> */
[----:B0-----:R-:W0:Y:S01]  /*79e0*/  LDC R162, c[0x0][0x218] ;  /* 0x00008600ffa27b82 */ /* 0x001e220000000800 */
[----:B------:R-:W-:Y:S01]  /*79f0*/  IADD3 R0, R117, -0x1, RZ ;  /* 0xffffffff75007810 */ /* 0x000fe20007ffe0ff */
[----:B------:R-:W-:Y:S04]  /*7a00*/  BSSY B1, `(.L_x_47255) ;  /* 0x0000018000017945 */ /* 0x000fe80003800000 */
[----:B0-----:R-:W-:-:S05]  /*7a10*/  IMAD R0, R0, R162, RZ ;  /* 0x000000a200007224 */ /* 0x001fca00078e02ff */
[----:B------:R-:W-:-:S04]  /*7a20*/  SHF.R.S32.HI R116, RZ, 0x1f, R0 ;  /* 0x0000001fff747819 */ /* 0x000fc80000011400 */
[----:B------:R-:W-:Y:S02]  /*7a30*/  LEA.HI R116, R116, R0, RZ, 0x2 ;  /* 0x0000000074747211 */ /* 0x000fe400078f10ff */
[----:B------:R-:W-:-:S04]  /*7a40*/  LOP3.LUT R0, R167, 0x1f, RZ, 0xc0, !PT ;  /* 0x0000001fa7007812 */ /* 0x000fc800078ec0ff */
[----:B------:R-:W-:Y:S01]  /*7a50*/  LEA.HI.SX32 R162, R116, R0, 0x1e ;  /* 0x0000000074a27211 */ /* 0x000fe200078ff2ff */
[----:B------:R-:W-:Y:S06]  /*7a60*/  @!P1 BRA `(.L_x_47256) ;  /* 0x0000000000449947 */ /* 0x000fec0003800000 */
        /* <DEDUP_REMOVED lines=17> */
.L_x_47256:
[----:B------:R-:W-:Y:S05]  /*7b80*/  BSYNC B1 ;  /* 0x0000000000017941 */ /* 0x000fea0003800000 */
.L_x_47255:
[----:B------:R-:W-:Y:S01]  /*7b90*/  LOP3.LUT P2, RZ, R3, 0x4000000, RZ, 0xc0, !PT ;  /* 0x0400000003ff7812 */ /* 0x000fe2000784c0ff */
[----:B------:R-:W-:-:S12]  /*7ba0*/  BSSY B1, `(.L_x_47257) ;  /* 0x0000013000017945 */ /* 0x000fd80003800000 */
[----:B------:R-:W-:Y:S05]  /*7bb0*/  @!P2 BRA `(.L_x_47258) ;  /* 0x000000000044a947 */ /* 0x000fea0003800000 */
[----:B0-----:R-:W0:Y:S01]  /*7bc0*/  LDC.64 R166, c[0x0][0x2b8] ;  /* 0x0000ae00ffa67b82 */ /* 0x001e220000000a00 */
        /* <DEDUP_REMOVED lines=16> */
.L_x_47258:
[----:B------:R-:W-:Y:S05]  /*7cd0*/  BSYNC B1 ;  /* 0x0000000000017941 */ /* 0x000fea0003800000 */
.L_x_47257:
[----:B------:R-:W-:Y:S01]  /*7ce0*/  LOP3.LUT P2, RZ, R3, 0x2000000, RZ, 0xc0, !PT ;  /* 0x0200000003ff7812 */ /* 0x000fe2000784c0ff */
[----:B------:R-:W-:-:S12]  /*7cf0*/  BSSY B1, `(.L_x_47259) ;  /* 0x0000013000017945 */ /* 0x000fd80003800000 */
[----:B------:R-:W-:Y:S05]  /*7d00*/  @!P2 BRA `(.L_x_47260) ;  /* 0x000000000044a947 */ /* 0x000fea0003800000 */
[----:B0-2---:R-:W0:Y:S01]  /*7d10*/  LDC.64 R166, c[0x0][0x2b8] ;  /* 0x0000ae00ffa67b82 */ /* 0x005e220000000a00 */
        /* <DEDUP_REMOVED lines=16> */
.L_x_47260:
[----:B------:R-:W-:Y:S05]  /*7e20*/  BSYNC B1 ;  /* 0x0000000000017941 */ /* 0x000fea0003800000 */
.L_x_47259:
[----:B------:R-:W-:Y:S01]  /*7e30*/  LOP3.LUT P2, RZ, R3, 0x1000000, RZ, 0xc0, !PT ;  /* 0x0100000003ff7812 */ /* 0x000fe2000784c0ff */
[----:B------:R-:W-:-:S12]  /*7e40*/  BSSY B1, `(.L_x_47261) ;  /* 0x0000013000017945 */ /* 0x000fd80003800000 */
[----:B------:R-:W-:Y:S05]  /*7e50*/  @!P2 BRA `(.L_x_47262) ;  /* 0x000000000044a947 */ /* 0x000fea0003800000 */
[----:B0-23--:R-:W0:Y:S01]  /*7e60*/  LDC.64 R166, c[0x0][0x2b8] ;  /* 0x0000ae00ffa67b82 */ /* 0x00de220000000a00 */
        /* <DEDUP_REMOVED lines=16> */
.L_x_47262:
[----:B------:R-:W-:Y:S05]  /*7f70*/  BSYNC B1 ;  /* 0x0000000000017941 */ /* 0x000fea0003800000 */
.L_x_47261:
[----:B------:R-:W-:Y:S01]  /*7f80*/  LOP3.LUT P2, RZ, R3, 0x800000, RZ, 0xc0, !PT ;  /* 0x0080000003ff7812 */ /* 0x000fe2000784c0ff */
[----:B------:R-:W-:-:S12]  /*7f90*/  BSSY B1, `(.L_x_47263) ;  /* 0x0000013000017945 */ /* 0x000fd80003800000 */
[----:B------:R-:W-:Y:S05]  /*7fa0*/  @!P2 BRA `(.L_x_47264) ;  /* 0x000000000044a947 */ /* 0x000fea0003800000 */
[----:B0-234-:R-:W0:Y:S01]  /*7fb0*/  LDC.64 R166, c[0x0][0x2b8] ;  /* 0x0000ae00ffa67b82 */ /* 0x01de220000000a00 */
        /* <DEDUP_REMOVED lines=16> */
.L_x_47264:
[----:B------:R-:W-:Y:S05]  /*80c0*/  BSYNC B1 ;  /* 0x0000000000017941 */ /* 0x000fea0003800000 */
.L_x_47263:
        /* <DEDUP_REMOVED lines=20> */
.L_x_47266:
[----:B------:R-:W-:Y:S05]  /*8210*/  BSYNC B1 ;  /* 0x0000000000017941 */ /* 0x000fea0003800000 */
.L_x_47265:
        /* <DEDUP_REMOVED lines=20> */
.L_x_47268:
[----:B------:R-:W-:Y:S05]  /*8360*/  BSYNC B1 ;  /* 0x0000000000017941 */ /* 0x000fea0003800000 */
.L_x_47267:
        /* <DEDUP_REMOVED lines=20> */
.L_x_47270:
[----:B------:R-:W-:Y:S05]  /*84b0*/  BSYNC B1 ;  /* 0x0000000000017941 */ /* 0x000fea0003800000 */
.L_x_47269:
        /* <DEDUP_REMOVED lines=20> */
.L_x_47272:
[----:B------:R-:W-:Y:S05]  /*8600*/  BSYNC B1 ;  /* 0x0000000000017941 */ /* 0x000fea0003800000 */
.L_x_47271:
        /* <DEDUP_REMOVED lines=20> */
.L_x_47274:
[----:B------:R-:W-:Y:S05]  /*8750*/  BSYNC B1 ;  /* 0x0000000000017941 */ /* 0x000fea0003800000 */
.L_x_47273:
        /* <DEDUP_REMOVED lines=20> */
.L_x_47276:
[----:B------:R-:W-:Y:S05]  /*88a0*/  BSYNC B1 ;  /* 0x0000000000017941 */ /* 0x000fea0003800000 */
.L_x_47275:
        /* <DEDUP_REMOVED lines=20> */
.L_x_47278:
[----:B------:R-:W-:Y:S05]  /*89f0*/  BSYNC B1 ;  /* 0x0000000000017941 */ /* 0x000fea0003800000 */
.L_x_47277:
        /* <DEDUP_REMOVED lines=20> */
.L_x_47280:
[----:B------:R-:W-:Y:S05]  /*8b40*/  BSYNC B1 ;  /* 0x0000000000017941 */ /* 0x000fea0003800000 */
.L_x_47279:
        /* <DEDUP_REMOVED lines=20> */
.L_x_47282:
[----:B------:R-:W-:Y:S05]  /*8c90*/  BSYNC B1 ;  /* 0x0000000000017941 */ /* 0x000fea0003800000 */
.L_x_47281:
        /* <DEDUP_REMOVED lines=20> */
.L_x_47284:
[----:B------:R-:W-:Y:S05]  /*8de0*/  BSYNC B1 ;  /* 0x0000000000017941 */ /* 0x000fea0003800000 */
.L_x_47283:
[----:B------:R-:W-:-:S13]  /*8df0*/  LOP3.LUT P2, RZ, R3, 0x1000, RZ, 0xc0, !PT ;  /* 0x0000100003ff7812 */ /* 0x000fda000784c0ff */
        /* <DEDUP_REMOVED lines=17> */
.L_x_47254:
[----:B------:R-:W-:Y:S05]  /*8f10*/  BSYNC B0 ;  /* 0x0000000000007941 */ /* 0x000fea0003800000 */
.L_x_47253:
[----:B0-234-:R-:W0:Y:S02]  /*8f20*/  LDC.64 R116, c[0x0][0x210] ;  /* 0x00008400ff747b82 */ /* 0x01de240000000a00 */
[----:B0-----:R-:W-:-:S04]  /*8f30*/  LEA R24, R116, R24, 0x2 ;  /* 0x0000001874187211 */ /* 0x001fc800078e10ff */
[----:B------:R-:W-:-:S13]  /*8f40*/  ISETP.GE.AND P2, PT, R24, R117, PT ;  /* 0x000000751800720c */ /* 0x000fda0003f46270 */
[----:B------:R-:W-:Y:S05]  /*8f50*/  @!P2 BRA `(.L_x_47285) ;  /* 0xffffff9c0094a947 */ /* 0x000fea000383ffff */
[----:B------:R-:W-:Y:S05]  /*8f60*/  EXIT ;  /* 0x000000000000794d */ /* 0x000fea0003800000 */
.L_x_47252:
        /* <DEDUP_REMOVED lines=8> */
.L_x_47287:
[----:B------:R-:W-:Y:S05]  /*8ff0*/  BSYNC B0 ;  /* 0x0000000000007941 */ /* 0x000fea0003800000 */
.L_x_47286:
        /* <DEDUP_REMOVED lines=10> */
.L_x_47288:
[----:B------:R-:W-:-:S04]  /*90a0*/  @P4 LOP3.LUT R3, R3, 0x20000000, RZ, 0xfc, !PT ;  /* 0x2000000003034812 */ /* 0x000fc800078efcff */
[C---:B------:R-:W-:Y:S02]  /*90b0*/  LOP3.LUT P4, RZ, R3.reuse, 0x80, RZ, 0xc0, !PT ;  /* 0x0000008003ff7812 */ /* 0x040fe4000788c0ff */
[----:B------:R-:W-:-:S04]  /*90c0*/  LOP3.LUT R3, R3, 0xefffffff, RZ, 0xc0, !PT ;  /* 0xefffffff03037812 */ /* 0x000fc800078ec0ff */
[----:B------:R-:W-:Y:S01]  /*90d0*/  @P5 LOP3.LUT R3, R3, 0x10000000, RZ, 0xfc, !PT ;  /* 0x1000000003035812 */ /* 0x000fe200078efcff */
[----:B------:R-:W-:-:S03]  /*90e0*/  HFMA2.MMA R119, -RZ, RZ, 0, 2.384185791015625e-07 ;  /* 0x00000004ff777435 */ /* 0x000fc600000001ff */
[C---:B------:R-:W-:Y:S02]  /*90f0*/  LOP3.LUT P5, RZ, R3.reuse, 0x400, RZ, 0xc0, !PT ;  /* 0x0000040003ff7812 */ /* 0x040fe400078ac0ff */
[----:B------:R-:W-:-:S04]  /*9100*/  LOP3.LUT R3, R3, 0xf7ffffff, RZ, 0xc0, !PT ;  /* 0xf7ffffff03037812 */ /* 0x000fc800078ec0ff */
[----:B------:R-:W-:Y:S01]  /*9110*/  @P0 LOP3.LUT R3, R3, 0x8000000, RZ, 0xfc, !PT ;  /* 0x0800000003030812 */ /* 0x000fe200078efcff */
[----:B------:R-:W-:Y:S01]  /*9120*/  FADD.FTZ R162, R162, R116 ;  /* 0x00000074a2a27221 */ /* 0x000fe20000010000 */
[----:B------:R-:W-:Y:S02]  /*9130*/  MOV R116, 0xffffffff ;  /* 0xffffffff00747802 */ /* 0x000fe40000000f00 */
[----:B------:R-:W-:Y:S02]  /*9140*/  LOP3.LUT P0, RZ, R3, 0x200, RZ, 0xc0, !PT ;  /* 0x0000020003ff7812 */ /* 0x000fe4000780c0ff */
[----:B------:R-:W-:-:S11]  /*9150*/  MOV R167, R162 ;  /* 0x000000a200a77202 */ /* 0x000fd60000000f00 */
[----:B------:R-:W-:Y:S05]  /*9160*/  WARPSYNC.COLLECTIVE R116, `(.L_x_47289) ;  /* 0x0000000074087348 */ /* 0x000fea0003c00000 */
[----:B------:R0:W1:Y:S02]  /*9170*/  SHFL.BFLY P6, R116, R167, R119, R118 ;  /* 0x0c000077a7747389 */ /* 0x00006400000c0076 */
[----:B01----:R-:W-:Y:S01]  /*9180*/  ENDCOLLECTIVE ;  /* 0x000000000000791b */ /* 0x003fe20003800000 */
.L_x_47289:
[----:B------:R-:W-:Y:S01]  /*9190*/  HFMA2.MMA R119, -RZ, RZ, 0, 4.76837158203125e-07 ;  /* 0x00000008ff777435 */ /* 0x000fe200000001ff */
[----:B------:R-:W-:Y:S01]  /*91a0*/  FADD.FTZ R162, R162, R116 ;  /* 0x00000074a2a27221 */ /* 0x000fe20000010000 */
[----:B------:R-:W-:-:S04]  /*91b0*/  MOV R116, 0xffffffff ;  /* 0xffffffff00747802 */ /* 0x000fc80000000f00 */
[----:B------:R-:W-:-:S07]  /*91c0*/  MOV R167, R162 ;  /* 0x000000a200a77202 */ /* 0x000fce0000000f00 */
[----:B------:R-:W-:Y:S05]  /*91d0*/  WARPSYNC.COLLECTIVE R116, `(.L_x_47290) ;  /* 0x0000000074087348 */ /* 0x000fea0003c00000 */
[----:B------:R0:W1:Y:S02]  /*91e0*/  SHFL.BFLY P6, R116, R167, R119, R118 ;  /* 0x0c000077a7747389 */ /* 0x00006400000c0076 */
[----:B01----:R-:W-:Y:S01]  /*91f0*/  ENDCOLLECTIVE ;  /* 0x000000000000791b */ /* 0x003fe20003800000 */
.L_x_47290:
[----:B------:R-:W-:Y:S01]  /*9200*/  HFMA2.MMA R119, -RZ, RZ, 0, 9.5367431640625e-07 ;  /* 0x00000010ff777435 */ /* 0x000fe200000001ff */
[----:B------:R-:W-:Y:S01]  /*9210*/  FADD.FTZ R162, R162, R116 ;  /* 0x00000074a2a27221 */ /* 0x000fe20000010000 */
[----:B------:R-:W-:-:S04]  /*9220*/  MOV R116, 0xffffffff ;  /* 0xffffffff00747802 */ /* 0x000fc80000000f00 */
[----:B------:R-:W-:-:S07]  /*9230*/  MOV R167, R162 ;  /* 0x000000a200a77202 */ /* 0x000fce0000000f00 */
[----:B------:R-:W-:Y:S05]  /*9240*/  WARPSYNC.COLLECTIVE R116, `(.L_x_47291) ;  /* 0x0000000074087348 */ /* 0x000fea0003c00000 */
[----:B------:R0:W1:Y:S02]  /*9250*/  SHFL.BFLY P6, R116, R167, R119, R118 ;  /* 0x0c000077a7747389 */ /* 0x00006400000c0076 */
[----:B01----:R-:W-:Y:S01]  /*9260*/  ENDCOLLECTIVE ;  /* 0x000000000000791b */ /* 0x003fe20003800000 */
.L_x_47291:
        /* <DEDUP_REMOVED lines=149> */
.L_x_47292:
[----:B------:R-:W-:Y:S01]  /*9bc0*/  HFMA2.MMA R119, -RZ, RZ, 0, 1.1920928955078125e-07 ;  /* 0x00000002ff777435 */ /* 0x000fe200000001ff */
[----:B------:R-:W-:Y:S01]  /*9bd0*/  FADD.FTZ R162, R162, R116 ;  /* 0x00000074a2a27221 */ /* 0x000fe20000010000 */
[----:B------:R-:W-:-:S04]  /*9be0*/  MOV R116, 0xffffffff ;  /* 0xffffffff00747802 */ /* 0x000fc80000000f00 */
[----:B------:R-:W-:-:S07]  /*9bf0*/  MOV R167, R162 ;  /* 0x000000a200a77202 */ /* 0x000fce0000000f00 */
[----:B------:R-:W-:Y:S05]  /*9c00*/  WARPSYNC.COLLECTIVE R116, `(.L_x_47293) ;  /* 0x0000000074087348 */ /* 0x000fea0003c00000 */
[----:B------:R0:W1:Y:S02]  /*9c10*/  SHFL.BFLY P6, R116, R167, R119, R118 ;  /* 0x0c000077a7747389 */ /* 0x00006400000c0076 */
[----:B01----:R-:W-:Y:S01]  /*9c20*/  ENDCOLLECTIVE ;  /* 0x000000000000791b */ /* 0x003fe20003800000 */
.L_x_47293:
[----:B------:R-:W-:Y:S01]  /*9c30*/  HFMA2.MMA R119, -RZ, RZ, 0, 2.384185791015625e-07 ;  /* 0x00000004ff777435 */ /* 0x000fe200000001ff */
[----:B------:R-:W-:Y:S01]  /*9c40*/  FADD.FTZ R162, R162, R116 ;  /* 0x00000074a2a27221 */ /* 0x000fe20000010000 */
[----:B------:R-:W-:-:S04]  /*9c50*/  MOV R116, 0xffffffff ;  /* 0xffffffff00747802 */ /* 0x000fc80000000f00 */
[----:B------:R-:W-:-:S07]  /*9c60*/  MOV R167, R162 ;  /* 0x000000a200a77202 */ /* 0x000fce0000000f00 */
[----:B------:R-:W-:Y:S05]  /*9c70*/  WARPSYNC.COLLECTIVE R116, `(.L_x_47294) ;  /* 0x0000000074087348 */ /* 0x000fea0003c00000 */
[----:B------:R0:W1:Y:S02]  /*9c80*/  SHFL.BFLY P6, R116, R167, R119, R118 ;  /* 0x0c000077a7747389 */ /* 0x00006400000c0076 */
[----:B01----:R-:W-:Y:S01]  /*9c90*/  ENDCOLLECTIVE ;  /* 0x000000000000791b */ /* 0x003fe20003800000 */
.L_x_47294:
[----:B------:R-:W-:Y:S01]  /*9ca0*/  HFMA2.MMA R119, -RZ, RZ, 0, 4.76837158203125e-07 ;  /* 0x00000008ff777435 */ /* 0x000fe200000001ff */
[----:B------:R-:W-:Y:S01]  /*9cb0*/  FADD.FTZ R162, R162, R116 ;  /* 0x00000074a2a27221 */ /* 0x000fe20000010000 */
[----:B------:R-:W-:-:S04]  /*9cc0*/  MOV R116, 0xffffffff ;  /* 0xffffffff00747802 */ /* 0x000fc80000000f00 */
[----:B------:R-:W-:-:S07]  /*9cd0*/  MOV R167, R162 ;  /* 0x000000a200a77202 */ /* 0x000fce0000000f00 */
[----:B------:R-:W-:Y:S05]  /*9ce0*/  WARPSYNC.COLLECTIVE R116, `(.L_x_47295) ;  /* 0x0000000074087348 */ /* 0x000fea0003c00000 */
[----:B------:R0:W1:Y:S02]  /*9cf0*/  SHFL.BFLY P6, R116, R167, R119, R118 ;  /* 0x0c000077a7747389 */ /* 0x00006400000c0076 */
[----:B01----:R-:W-:Y:S01]  /*9d00*/  ENDCOLLECTIVE ;  /* 0x000000000000791b */ /* 0x003fe20003800000 */
.L_x_47295:
[----:B------:R-:W-:Y:S01]  /*9d10*/  HFMA2.MMA R119, -RZ, RZ, 0, 9.5367431640625e-07 ;  /* 0x00000010ff777435 */ /* 0x000fe200000001ff */
[----:B------:R-:W-:Y:S01]  /*9d20*/  FADD.FTZ R162, R162, R116 ;  /* 0x00000074a2a27221 */ /* 0x000fe20000010000 */
[----:B------:R-:W-:-:S04]  /*9d30*/  MOV R116, 0xffffffff ;  /* 0xffffffff00747802 */ /* 0x000fc80000000f00 */
[----:B------:R-:W-:-:S07]  /*9d40*/  MOV R167, R162 ;  /* 0x000000a200a77202 */ /* 0x000fce0000000f00 */
[----:B------:R-:W-:Y:S05]  /*9d50*/  WARPSYNC.COLLECTIVE R116, `(.L_x_47296) ;  /* 0x0000000074087348 */ /* 0x000fea0003c00000 */
[----:B------:R0:W1:Y:S02]  /*9d60*/  SHFL.BFLY P6, R116, R167, R119, R118 ;  /* 0x0c000077a7747389 */ /* 0x00006400000c0076 */
[----:B01----:R-:W-:Y:S01]  /*9d70*/  ENDCOLLECTIVE ;  /* 0x000000000000791b */ /* 0x003fe20003800000 */
.L_x_47296:
[----:B------:R-:W-:Y:S05]  /*9d80*/  BRA `(.L_x_47297) ;  /* 0xffffffd800c87947 */ /* 0x000fea000383ffff */
.L_x_47298:
        /* <DEDUP_REMOVED lines=15> */
.L_x_58454:


//--------------------- .text._ZN10layer_norm13ln_fwd_kernelINS_13Kernel_traitsI6__halfffffjLj2048ELj1ELj4ELj1ELj16ENS_18Kernel_traits_baseILj2048ES2_ffffjLj128EEEEELb0ELb1ELb1ELb1EEEvNS_9FwdParamsE --------------------------
	.section	.text._ZN10layer_norm13ln_fwd_kernelINS_13Kernel_traitsI6__halfffffjLj2048ELj1ELj4ELj1ELj16ENS_18Kernel_traits_baseILj2048ES2_ffffjLj128EEEEELb0ELb1ELb1ELb1EEEvNS_9FwdParamsE,"ax",@progbits
	.align	128
        .global         _ZN10layer_norm13ln_fwd_kernelINS_13Kernel_traitsI6__halfffffjLj2048ELj1ELj4ELj1ELj16ENS_18Kernel_traits_baseILj2048ES2_ffffjLj128EEEEELb0ELb1ELb1ELb1EEEvNS_9FwdParamsE
        .type           _ZN10layer_norm13ln_fwd_kernelINS_13Kernel_traitsI6__halfffffjLj2048ELj1ELj4ELj1ELj16ENS_18Kernel_traits_baseILj2048ES2_ffffjLj128EEEEELb0ELb1ELb1ELb1EEEvNS_9FwdParamsE,@function
        .size           _ZN10layer_norm13ln_fwd_kernelINS_13Kernel_traitsI6__halfffffjLj2048ELj1ELj4ELj1ELj16ENS_18Kernel_traits_baseILj2048ES2_ffffjLj128EEEEELb0ELb1ELb1ELb1EEEvNS_9FwdParamsE,(.L_x_58455 - _ZN10layer_norm13ln_fwd_kernelINS_13Kernel_traitsI6__halfffffjLj2048ELj1ELj4ELj1ELj16ENS_18Kernel_traits_baseILj2048ES2_ffffjLj128EEEEELb0ELb1ELb1ELb1EEEvNS_9FwdParamsE)
        .other          _ZN10layer_norm13ln_fwd_kernelINS_13Kernel_traitsI6__halfffffjLj2048ELj1ELj4ELj1ELj16ENS_18Kernel_traits_baseILj2048ES2_ffffjLj128EEEEELb0ELb1ELb1ELb1EEEvNS_9FwdParamsE,@"STO_CUDA_ENTRY STV_DEFAULT"
_ZN10layer_norm13ln_fwd_kernelINS_13Kernel_traitsI6__halfffffjLj2048ELj1ELj4ELj1ELj16ENS_18Kernel_traits_baseILj2048ES2_ffffjLj128EEEEELb0ELb1ELb1ELb1EEEvNS_9FwdParamsE:
.text._ZN10layer_norm13ln_fwd_kernelINS_13Kernel_traitsI6__halfffffjLj2048ELj1ELj4ELj1ELj16ENS_18Kernel_traits_baseILj2048ES2_ffffjLj128EEEEELb0ELb1ELb1ELb1EEEvNS_9FwdParamsE:
        /* <DEDUP_REMOVED lines=10> */
[----:B-1----:R-:W-:Y:S02]  /*00a0*/  LOP3.LUT R34, R2, 0x1f, RZ, 0xc0, !PT ;  /* 0x0000001f02227812 */ /* 0x002fe400078ec0ff */
[----:B------:R-:W-:Y:S02]  /*00b0*/  SHF.R.U32.HI R72, RZ, 0x5, R2 ;  /* 0x00000005ff487819 */ /* 0x000fe40000011602 */
[C---:B------:R-:W-:Y:S02]  /*00c0*/  LOP3.LUT R61, R34.reuse, 0x20, RZ, 0xfc, !PT ;  /* 0x00000020223d7812 */ /* 0x040fe400078efcff */
[----:B------:R-:W-:-:S03]  /*00d0*/  LOP3.LUT R59, R34, 0x40, RZ, 0xfc, !PT ;  /* 0x00000040223b7812 */ /* 0x000fc600078efcff */
[C---:B------:R-:W-:Y:S02]  /*00e0*/  @P0 LEA R4, P6, R61.reuse, UR8, 0x3 ;  /* 0x000000083d040c11 */ /* 0x040fe4000f8c18ff */
[C---:B------:R-:W-:Y:S02]  /*00f0*/  LOP3.LUT R57, R34.reuse, 0x60, RZ, 0xfc, !PT ;  /* 0x0000006022397812 */ /* 0x040fe400078efcff */
[C---:B------:R-:W-:Y:S02]  /*0100*/  LOP3.LUT R55, R34.reuse, 0x80, RZ, 0xfc, !PT ;  /* 0x0000008022377812 */ /* 0x040fe400078efcff */
[----:B------:R-:W-:Y:S02]  /*0110*/  LOP3.LUT R65, R34, 0xa0, RZ, 0xfc, !PT ;  /* 0x000000a022417812 */ /* 0x000fe400078efcff */
[----:B------:R-:W-:Y:S02]  /*0120*/  SHF.L.U32 R0, R2, 0x3, RZ ;  /* 0x0000000302007819 */ /* 0x000fe400000006ff */
[----:B------:R-:W-:-:S02]  /*0130*/  @P0 LEA.HI.X R5, R61, UR9, RZ, 0x3, P6 ;  /* 0x000000093d050c11 */ /* 0x000fc4000b0f1cff */
[C---:B------:R-:W-:Y:S02]  /*0140*/  @P0 LEA R2, P3, R34.reuse, UR8, 0x3 ;  /* 0x0000000822020c11 */ /* 0x040fe4000f8618ff */
[----:B------:R-:W-:Y:S02]  /*0150*/  @P0 LEA R6, P2, R59, UR8, 0x3 ;  /* 0x000000083b060c11 */ /* 0x000fe4000f8418ff */
[----:B------:R-:W-:Y:S01]  /*0160*/  @P0 LEA R8, P4, R57, UR8, 0x3 ;  /* 0x0000000839080c11 */ /* 0x000fe2000f8818ff */
[----:B------:R-:W5:Y:S01]  /*0170*/  @P0 LDG.E.64 R4, desc[UR4][R4.64] ;  /* 0x0000000404040981 */ /* 0x000f62000c1e1b00 */
[----:B------:R-:W-:Y:S02]  /*0180*/  @P0 LEA R10, P5, R55, UR8, 0x3 ;  /* 0x00000008370a0c11 */ /* 0x000fe4000f8a18ff */
[----:B------:R-:W-:Y:S02]  /*0190*/  @P0 LEA R12, P6, R65, UR8, 0x3 ;  /* 0x00000008410c0c11 */ /* 0x000fe4000f8c18ff */
[----:B------:R-:W-:-:S02]  /*01a0*/  LOP3.LUT R53, R34, 0xc0, RZ, 0xfc, !PT ;  /* 0x000000c022357812 */ /* 0x000fc400078efcff */
[C---:B------:R-:W-:Y:S02]  /*01b0*/  LOP3.LUT R173, R34.reuse, 0xe0, RZ, 0xfc, !PT ;  /* 0x000000e022ad7812 */ /* 0x040fe400078efcff */
[C---:B------:R-:W-:Y:S02]  /*01c0*/  LOP3.LUT R169, R34.reuse, 0x100, RZ, 0xfc, !PT ;  /* 0x0000010022a97812 */ /* 0x040fe400078efcff */
[C---:B------:R-:W-:Y:S02]  /*01d0*/  LOP3.LUT R165, R34.reuse, 0x120, RZ, 0xfc, !PT ;  /* 0x0000012022a57812 */ /* 0x040fe400078efcff */
[----:B------:R-:W-:Y:S02]  /*01e0*/  LOP3.LUT R35, R34, 0x140, RZ, 0xfc, !PT ;  /* 0x0000014022237812 */ /* 0x000fe400078efcff */
[----:B--2---:R-:W-:Y:S02]  /*01f0*/  LEA R72, R3, R72, 0x2 ;  /* 0x0000004803487211 */ /* 0x004fe400078e10ff */
[----:B------:R-:W-:-:S02]  /*0200*/  @P0 IADD3.X R3, RZ, UR9, RZ, P3, !PT ;  /* 0x00000009ff030c10 */ /* 0x000fc40009ffe4ff */
[----:B------:R-:W-:Y:S02]  /*0210*/  @P0 LEA.HI.X R7, R59, UR9, RZ, 0x3, P2 ;  /* 0x000000093b070c11 */ /* 0x000fe400090f1cff */
[----:B------:R-:W-:Y:S02]  /*0220*/  @P0 LEA.HI.X R9, R57, UR9, RZ, 0x3, P4 ;  /* 0x0000000939090c11 */ /* 0x000fe4000a0f1cff */
[----:B------:R-:W-:Y:S01]  /*0230*/  @P0 LEA.HI.X R11, R55, UR9, RZ, 0x3, P5 ;  /* 0x00000009370b0c11 */ /* 0x000fe2000a8f1cff */
[----:B------:R-:W5:Y:S01]  /*0240*/  @P0 LDG.E.64 R2, desc[UR4][R2.64] ;  /* 0x0000000402020981 */ /* 0x000f62000c1e1b00 */
[----:B------:R-:W-:Y:S02]  /*0250*/  @P0 LEA.HI.X R13, R65, UR9, RZ, 0x3, P6 ;  /* 0x00000009410d0c11 */ /* 0x000fe4000b0f1cff */
[----:B------:R-:W-:Y:S01]  /*0260*/  @P0 LEA R14, P2, R53, UR8, 0x3 ;  /* 0x00000008350e0c11 */ /* 0x000fe2000f8418ff */
[----:B------:R-:W5:Y:S01]  /*0270*/  @P0 LDG.E.64 R6, desc[UR4][R6.64] ;  /* 0x0000000406060981 */ /* 0x000f62000c1e1b00 */
[----:B------:R-:W-:-:S02]  /*0280*/  @P0 LEA R16, P3, R173, UR8, 0x3 ;  /* 0x00000008ad100c11 */ /* 0x000fc4000f8618ff */
[----:B------:R-:W-:Y:S01]  /*0290*/  @P0 LEA R18, P4, R169, UR8, 0x3 ;  /* 0x00000008a9120c11 */ /* 0x000fe2000f8818ff */
[----:B------:R-:W5:Y:S01]  /*02a0*/  @P0 LDG.E.64 R8, desc[UR4][R8.64] ;  /* 0x0000000408080981 */ /* 0x000f62000c1e1b00 */
[----:B------:R-:W-:Y:S02]  /*02b0*/  @P0 LEA R20, P5, R165, UR8, 0x3 ;  /* 0x00000008a5140c11 */ /* 0x000fe4000f8a18ff */
[----:B------:R-:W-:Y:S01]  /*02c0*/  @P0 LEA R22, P6, R35, UR8, 0x3 ;  /* 0x0000000823160c11 */ /* 0x000fe2000f8c18ff */
[----:B------:R-:W5:Y:S01]  /*02d0*/  @P0 LDG.E.64 R10, desc[UR4][R10.64] ;  /* 0x000000040a0a0981 */ /* 0x000f62000c1e1b00 */
[C---:B------:R-:W-:Y:S02]  /*02e0*/  LOP3.LUT R37, R34.reuse, 0x160, RZ, 0xfc, !PT ;  /* 0x0000016022257812 */ /* 0x040fe400078efcff */
[C---:B------:R-:W-:Y:S01]  /*02f0*/  LOP3.LUT R39, R34.reuse, 0x180, RZ, 0xfc, !PT ;  /* 0x0000018022277812 */ /* 0x040fe200078efcff */
[----:B------:R-:W5:Y:S01]  /*0300*/  @P0 LDG.E.64 R12, desc[UR4][R12.64] ;  /* 0x000000040c0c0981 */ /* 0x000f62000c1e1b00 */
[----:B------:R-:W-:-:S02]  /*0310*/  LOP3.LUT R41, R34, 0x1a0, RZ, 0xfc, !PT ;  /* 0x000001a022297812 */ /* 0x000fc400078efcff */
[C---:B------:R-:W-:Y:S02]  /*0320*/  LOP3.LUT R43, R34.reuse, 0x1c0, RZ, 0xfc, !PT ;  /* 0x000001c0222b7812 */ /* 0x040fe400078efcff */
[----:B------:R-:W-:Y:S02]  /*0330*/  LOP3.LUT R63, R34, 0x1e0, RZ, 0xfc, !PT ;  /* 0x000001e0223f7812 */ /* 0x000fe400078efcff */
[----:B------:R-:W-:Y:S02]  /*0340*/  @P0 LEA.HI.X R15, R53, UR9, RZ, 0x3, P2 ;  /* 0x00000009350f0c11 */ /* 0x000fe400090f1cff */
[----:B------:R-:W-:Y:S02]  /*0350*/  @P0 LEA.HI.X R17, R173, UR9, RZ, 0x3, P3 ;  /* 0x00000009ad110c11 */ /* 0x000fe400098f1cff */
[----:B------:R-:W-:Y:S02]  /*0360*/  @P0 LEA.HI.X R19, R169, UR9, RZ, 0x3, P4 ;  /* 0x00000009a9130c11 */ /* 0x000fe4000a0f1cff */
[----:B------:R-:W-:Y:S01]  /*0370*/  @P0 LEA.HI.X R21, R165, UR9, RZ, 0x3, P5 ;  /* 0x00000009a5150c11 */ /* 0x000fe2000a8f1cff */
[----:B------:R-:W5:Y:S01]  /*0380*/  @P0 LDG.E.64 R14, desc[UR4][R14.64] ;  /* 0x000000040e0e0981 */ /* 0x000f62000c1e1b00 */
[----:B------:R-:W-:-:S02]  /*0390*/  @P0 LEA.HI.X R23, R35, UR9, RZ, 0x3, P6 ;  /* 0x0000000923170c11 */ /* 0x000fc4000b0f1cff */
[----:B------:R-:W-:Y:S01]  /*03a0*/  @P0 LEA R24, P2, R37, UR8, 0x3 ;  /* 0x0000000825180c11 */ /* 0x000fe2000f8418ff */
[----:B------:R-:W5:Y:S01]  /*03b0*/  @P0 LDG.E.64 R16, desc[UR4][R16.64] ;  /* 0x0000000410100981 */ /* 0x000f62000c1e1b00 */
[----:B------:R-:W-:Y:S02]  /*03c0*/  @P0 LEA R26, P3, R39, UR8, 0x3 ;  /* 0x00000008271a0c11 */ /* 0x000fe4000f8618ff */
[----:B------:R-:W-:Y:S01]  /*03d0*/  @P0 LEA R28, P4, R41, UR8, 0x3 ;  /* 0x00000008291c0c11 */ /* 0x000fe2000f8818ff */
[----:B------:R-:W5:Y:S01]  /*03e0*/  @P0 LDG.E.64 R18, desc[UR4][R18.64] ;  /* 0x0000000412120981 */ /* 0x000f62000c1e1b00 */
[----:B------:R-:W-:Y:S02]  /*03f0*/  @P0 LEA R30, P5, R43, UR8, 0x3 ;  /* 0x000000082b1e0c11 */ /* 0x000fe4000f8a18ff */
[----:B------:R-:W-:Y:S01]  /*0400*/  @P0 LEA R32, P6, R63, UR8, 0x3 ;  /* 0x000000083f200c11 */ /* 0x000fe2000f8c18ff */
[----:B------:R-:W5:Y:S01]  /*0410*/  @P0 LDG.E.64 R20, desc[UR4][R20.64] ;  /* 0x0000000414140981 */ /* 0x000f62000c1e1b00 */
[----:B------:R-:W-:Y:S01]  /*0420*/  @P0 LEA.HI.X R25, R37, UR9, RZ, 0x3, P2 ;  /* 0x0000000925190c11 */ /* 0x000fe200090f1cff */
[----:B------:R-:W-:Y:S01]  /*0430*/  ULDC UR8, c[0x0][0x214] ;  /* 0x0000850000087ab9 */ /* 0x000fe20000000800 */
[----:B------:R-:W-:Y:S01]  /*0440*/  @P0 LEA.HI.X R27, R39, UR9, RZ, 0x3, P3 ;  /* 0x00000009271b0c11 */ /* 0x000fe200098f1cff */
[----:B------:R-:W5:Y:S01]  /*0450*/  @P0 LDG.E.64 R22, desc[UR4][R22.64] ;  /* 0x0000000416160981 */ /* 0x000f62000c1e1b00 */
[----:B------:R-:W-:-:S02]  /*0460*/  @P0 LEA.HI.X R29, R41, UR9, RZ, 0x3, P4 ;  /* 0x00000009291d0c11 */ /* 0x000fc4000a0f1cff */
[----:B------:R-:W-:Y:S01]  /*0470*/  @P0 LEA.HI.X R31, R43, UR9, RZ, 0x3, P5 ;  /* 0x000000092b1f0c11 */ /* 0x000fe2000a8f1cff */
[----:B------:R-:W5:Y:S01]  /*0480*/  @P0 LDG.E.64 R24, desc[UR4][R24.64] ;  /* 0x0000000418180981 */ /* 0x000f62000c1e1b00 */
[----:B------:R-:W-:Y:S02]  /*0490*/  @P0 LEA.HI.X R33, R63, UR9, RZ, 0x3, P6 ;  /* 0x000000093f210c11 */ /* 0x000fe4000b0f1cff */
[----:B------:R-:W-:Y:S01]  /*04a0*/  LOP3.LUT R0, R0, 0xf8, RZ, 0xc0, !PT ;  /* 0x000000f800007812 */ /* 0x000fe200078ec0ff */
[----:B------:R-:W5:Y:S03]  /*04b0*/  @P0 LDG.E.64 R26, desc[UR4][R26.64] ;  /* 0x000000041a1a0981 */ /* 0x000f66000c1e1b00 */
[----:B------:R-:W-:Y:S01]  /*04c0*/  IADD3 R206, P1, R0, UR6, RZ ;  /* 0x0000000600ce7c10 */ /* 0x000fe2000ff3e0ff */
[----:B------:R-:W5:Y:S04]  /*04d0*/  @P0 LDG.E.64 R28, desc[UR4][R28.64] ;  /* 0x000000041c1c0981 */ /* 0x000f68000c1e1b00 */
[----:B------:R-:W5:Y:S04]  /*04e0*/  @P0 LDG.E.64 R30, desc[UR4][R30.64] ;  /* 0x000000041e1e0981 */ /* 0x000f68000c1e1b00 */
[----:B------:R-:W5:Y:S01]  /*04f0*/  @P0 LDG.E.64 R32, desc[UR4][R32.64] ;  /* 0x0000000420200981 */ /* 0x000f62000c1e1b00 */
[----:B------:R-:W-:Y:S01]  /*0500*/  IADD3.X R207, RZ, UR7, RZ, P1, !PT ;  /* 0x00000007ffcf7c10 */ /* 0x000fe20008ffe4ff */
[----:B------:R-:W-:-:S02]  /*0510*/  ULDC.64 UR6, c[0x0][0x278] ;  /* 0x00009e0000067ab9 */ /* 0x000fc40000000a00 */
[----:B------:R-:W-:Y:S02]  /*0520*/  LEA R76, P4, R61, UR6, 0x3 ;  /* 0x000000063d4c7c11 */ /* 0x000fe4000f8818ff */
[----:B------:R-:W-:Y:S02]  /*0530*/  LEA R74, P5, R59, UR6, 0x3 ;  /* 0x000000063b4a7c11 */ /* 0x000fe4000f8a18ff */
[----:B------:R-:W-:Y:S02]  /*0540*/  LEA R70, P3, R57, UR6, 0x3 ;  /* 0x0000000639467c11 */ /* 0x000fe4000f8618ff */
[----:B------:R-:W-:Y:S02]  /*0550*/  LEA.HI.X R77, R61, UR7, RZ, 0x3, P4 ;  /* 0x000000073d4d7c11 */ /* 0x000fe4000a0f1cff */
[----:B------:R-:W-:Y:S02]  /*0560*/  LEA.HI.X R75, R59, UR7, RZ, 0x3, P5 ;  /* 0x000000073b4b7c11 */ /* 0x000fe4000a8f1cff */
[----:B------:R-:W-:-:S02]  /*0570*/  LEA.HI.X R71, R57, UR7, RZ, 0x3, P3 ;  /* 0x0000000739477c11 */ /* 0x000fc400098f1cff */
[----:B------:R-:W-:Y:S02]  /*0580*/  LEA R250, P4, R65, UR6, 0x3 ;  /* 0x0000000641fa7c11 */ /* 0x000fe4000f8818ff */
[----:B------:R-:W-:Y:S02]  /*0590*/  LEA R246, P5, R53, UR6, 0x3 ;  /* 0x0000000635f67c11 */ /* 0x000fe4000f8a18ff */
[----:B------:R-:W-:Y:S02]  /*05a0*/  LEA R50, P3, R173, UR6, 0x3 ;  /* 0x00000006ad327c11 */ /* 0x000fe4000f8618ff */
[----:B------:R-:W-:Y:S02]  /*05b0*/  ISETP.GE.AND P1, PT, R72, UR8, PT ;  /* 0x0000000848007c0c */ /* 0x000fe4000bf26270 */
[----:B------:R-:W-:Y:S02]  /*05c0*/  LEA.HI.X R251, R65, UR7, RZ, 0x3, P4 ;  /* 0x0000000741fb7c11 */ /* 0x000fe4000a0f1cff */
[----:B------:R-:W-:-:S02]  /*05d0*/  LEA.HI.X R247, R53, UR7, RZ, 0x3, P5 ;  /* 0x0000000735f77c11 */ /* 0x000fc4000a8f1cff */
[----:B------:R-:W-:Y:S02]  /*05e0*/  LEA.HI.X R51, R173, UR7, RZ, 0x3, P3 ;  /* 0x00000007ad337c11 */ /* 0x000fe400098f1cff */
[----:B------:R-:W-:Y:S02]  /*05f0*/  LEA R78, P2, R34, UR6, 0x3 ;  /* 0x00000006224e7c11 */ /* 0x000fe4000f8418ff */
[----:B------:R-:W-:Y:S02]  /*0600*/  LEA R66, P6, R55, UR6, 0x3 ;  /* 0x0000000637427c11 */ /* 0x000fe4000f8c18ff */
[----:B------:R-:W-:Y:S02]  /*0610*/  LEA R48, P4, R169, UR6, 0x3 ;  /* 0x00000006a9307c11 */ /* 0x000fe4000f8818ff */
[----:B------:R-:W-:Y:S02]  /*0620*/  LEA R46, P5, R165, UR6, 0x3 ;  /* 0x00000006a52e7c11 */ /* 0x000fe4000f8a18ff */
[----:B------:R-:W-:-:S02]  /*0630*/  LEA R230, P3, R35, UR6, 0x3 ;  /* 0x0000000623e67c11 */ /* 0x000fc4000f8618ff */
[----:B------:R-:W-:Y:S02]  /*0640*/  LEA.HI.X R67, R55, UR7, RZ, 0x3, P6 ;  /* 0x0000000737437c11 */ /* 0x000fe4000b0f1cff */
[----:B------:R-:W-:Y:S02]  /*0650*/  LEA.HI.X R49, R169, UR7, RZ, 0x3, P4 ;  /* 0x00000007a9317c11 */ /* 0x000fe4000a0f1cff */
[----:B------:R-:W-:Y:S02]  /*0660*/  LEA.HI.X R47, R165, UR7, RZ, 0x3, P5 ;  /* 0x00000007a52f7c11 */ /* 0x000fe4000a8f1cff */
[----:B------:R-:W-:Y:S02]  /*0670*/  LEA.HI.X R231, R35, UR7, RZ, 0x3, P3 ;  /* 0x0000000723e77c11 */ /* 0x000fe400098f1cff */
[----:B------:R-:W-:Y:S02]  /*0680*/  IADD3.X R79, RZ, UR7, RZ, P2, !PT ;  /* 0x00000007ff4f7c10 */ /* 0x000fe400097fe4ff */
[----:B------:R-:W-:-:S02]  /*0690*/  LEA R226, P4, R37, UR6, 0x3 ;  /* 0x0000000625e27c11 */ /* 0x000fc4000f8818ff */
[----:B------:R-:W-:Y:S02]  /*06a0*/  LEA R222, P5, R39, UR6, 0x3 ;  /* 0x0000000627de7c11 */ /* 0x000fe4000f8a18ff */
[----:B------:R-:W-:Y:S02]  /*06b0*/  LEA R218, P6, R41, UR6, 0x3 ;  /* 0x0000000629da7c11 */ /* 0x000fe4000f8c18ff */
[----:B------:R-:W-:Y:S02]  /*06c0*/  LEA R214, P3, R43, UR6, 0x3 ;  /* 0x000000062bd67c11 */ /* 0x000fe4000f8618ff */
[----:B------:R-:W-:Y:S02]  /*06d0*/  LEA R210, P2, R63, UR6, 0x3 ;  /* 0x000000063fd27c11 */ /* 0x000fe4000f8418ff */
[----:B------:R-:W-:Y:S02]  /*06e0*/  LEA.HI.X R227, R37, UR7, RZ, 0x3, P4 ;  /* 0x0000000725e37c11 */ /* 0x000fe4000a0f1cff */
[----:B------:R-:W-:-:S02]  /*06f0*/  LEA.HI.X R223, R39, UR7, RZ, 0x3, P5 ;  /* 0x0000000727df7c11 */ /* 0x000fc4000a8f1cff */
[----:B------:R-:W-:Y:S02]  /*0700*/  LEA.HI.X R219, R41, UR7, RZ, 0x3, P6 ;  /* 0x0000000729db7c11 */ /* 0x000fe4000b0f1cff */
[----:B------:R-:W-:Y:S02]  /*0710*/  LEA.HI.X R215, R43, UR7, RZ, 0x3, P3 ;  /* 0x000000072bd77c11 */ /* 0x000fe400098f1cff */
[----:B------:R-:W-:Y:S01]  /*0720*/  LEA.HI.X R211, R63, UR7, RZ, 0x3, P2 ;  /* 0x000000073fd37c11 */ /* 0x000fe200090f1cff */
[----:B---3--:R-:W-:Y:S06]  /*0730*/  @P1 EXIT ;  /* 0x000000000000194d */ /* 0x008fec0003800000 */
[----:B------:R-:W2:Y:S04]  /*0740*/  LDG.E.64 R78, desc[UR4][R78.64] ;  /* 0x000000044e4e7981 */ /* 0x000ea8000c1e1b00 */
[----:B------:R-:W3:Y:S01]  /*0750*/  LDG.E.64 R76, desc[UR4][R76.64] ;  /* 0x000000044c4c7981 */ /* 0x000ee2000c1e1b00 */
        /* <DEDUP_REMOVED lines=51> */
[----:B------:R-:W-:Y:S01]  /*0a90*/  ULDC.U8 UR6, c[0x0][0x2a0] ;  /* 0x0000a80000067ab9 */ /* 0x000fe20000000000 */
[----:B------:R-:W4:Y:S01]  /*0aa0*/  LDG.E.64 R36, desc[UR4][R36.64] ;  /* 0x0000000424247981 */ /* 0x000f22000c1e1b00 */
[----:B------:R-:W-:-:S03]  /*0ab0*/  ULDC UR7, c[0x0][0x2d8] ;  /* 0x0000b60000077ab9 */ /* 0x000fc60000000800 */
[----:B------:R-:W4:Y:S04]  /*0ac0*/  LDG.E.64 R38, desc[UR4][R38.64] ;  /* 0x0000000426267981 */ /* 0x000f28000c1e1b00 */
[----:B------:R-:W4:Y:S04]  /*0ad0*/  LDG.E.64 R52, desc[UR4][R52.64] ;  /* 0x0000000434347981 */ /* 0x000f28000c1e1b00 */
[----:B------:R-:W4:Y:S04]  /*0ae0*/  LDG.E.64 R172, desc[UR4][R172.64] ;  /* 0x00000004acac7981 */ /* 0x000f28000c1e1b00 */
[----:B------:R-:W4:Y:S04]  /*0af0*/  LDG.E.64 R168, desc[UR4][R168.64] ;  /* 0x00000004a8a87981 */ /* 0x000f28000c1e1b00 */
        /* <DEDUP_REMOVED lines=92> */
[----:B--2---:R-:W-:-:S02]  /*10c0*/  HADD2.F32 R73, -RZ, R78.H0_H0 ;  /* 0x2000004eff497230 */ /* 0x004fc40000004100 */
[----:B------:R-:W-:-:S03]  /*10d0*/  HADD2.F32 R33, -RZ, R79.H0_H0 ;  /* 0x2000004fff217230 */ /* 0x000fc60000004100 */
[----:B------:R3:W-:Y:S04]  /*10e0*/  STL [R1+0x50], R73 ;  /* 0x0000504901007387 */ /* 0x0007e80000100800 */
[----:B------:R0:W-:Y:S01]  /*10f0*/  STL [R1+0x48], R33 ;  /* 0x0000482101007387 */ /* 0x0001e20000100800 */
[----:B---3--:R-:W-:Y:S02]  /*1100*/  HADD2.F32 R73, -RZ, R76.H0_H0 ;  /* 0x2000004cff497230 */ /* 0x008fe40000004100 */
[----:B0-----:R-:W-:-:S03]  /*1110*/  HADD2.F32 R33, -RZ, R77.H0_H0 ;  /* 0x2000004dff217230 */ /* 0x001fc60000004100 */
[----:B------:R4:W-:Y:S04]  /*1120*/  STL [R1+0x40], R73 ;  /* 0x0000404901007387 */ /* 0x0009e80000100800 */
[----:B------:R0:W-:Y:S01]  /*1130*/  STL [R1+0x38], R33 ;  /* 0x0000382101007387 */ /* 0x0001e20000100800 */
[----:B----4-:R-:W-:Y:S02]  /*1140*/  HADD2.F32 R73, -RZ, R74.H0_H0 ;  /* 0x2000004aff497230 */ /* 0x010fe40000004100 */
[----:B0-----:R-:W-:-:S03]  /*1150*/  HADD2.F32 R33, -RZ, R75.H0_H0 ;  /* 0x2000004bff217230 */ /* 0x001fc60000004100 */
[----:B------:R-:W-:Y:S04]  /*1160*/  STL [R1+0x30], R73 ;  /* 0x0000304901007387 */ /* 0x000fe80000100800 */
[----:B------:R0:W-:Y:S01]  /*1170*/  STL [R1+0x28], R33 ;  /* 0x0000282101007387 */ /* 0x0001e20000100800 */
[--C-:B------:R-:W-:Y:S01]  /*1180*/  SHF.R.U64 R63, R78, 0x10, R79.reuse ;  /* 0x000000104e3f7819 */ /* 0x100fe2000000124f */
[----:B0-----:R-:W-:Y:S01]  /*1190*/  HADD2.F32 R33, -RZ, R71.H0_H0 ;  /* 0x20000047ff217230 */ /* 0x001fe20000004100 */
[----:B------:R-:W-:-:S03]  /*11a0*/  SHF.R.U32.HI R62, RZ, 0x10, R79 ;  /* 0x00000010ff3e7819 */ /* 0x000fc6000001164f */
[----:B------:R-:W-:Y:S01]  /*11b0*/  HADD2.F32 R63, -RZ, R63.H0_H0 ;  /* 0x2000003fff3f7230 */ /* 0x000fe20000004100 */
[--C-:B------:R-:W-:Y:S01]  /*11c0*/  SHF.R.U64 R193, R56, 0x10, R57.reuse ;  /* 0x0000001038c17819 */ /* 0x100fe20000001239 */
[----:B------:R-:W-:Y:S01]  /*11d0*/  HADD2.F32 R192, -RZ, R57.H0_H0 ;  /* 0x20000039ffc07230 */ /* 0x000fe20000004100 */
[----:B------:R-:W-:Y:S02]  /*11e0*/  SHF.R.U32.HI R191, RZ, 0x10, R57 ;  /* 0x00000010ffbf7819 */ /* 0x000fe40000011639 */
[----:B------:R-:W-:Y:S01]  /*11f0*/  SHF.R.U64 R57, R70, 0x10, R71 ;  /* 0x0000001046397819 */ /* 0x000fe20000001247 */
[----:B------:R-:W-:Y:S01]  /*1200*/  HADD2.F32 R70, -RZ, R70.H0_H0 ;  /* 0x20000046ff467230 */ /* 0x000fe20000004100 */
[--C-:B------:R-:W-:Y:S01]  /*1210*/  SHF.R.U64 R189, R54, 0x10, R55.reuse ;  /* 0x0000001036bd7819 */ /* 0x100fe20000001237 */
[----:B------:R-:W-:Y:S01]  /*1220*/  HADD2.F32 R188, -RZ, R55.H0_H0 ;  /* 0x20000037ffbc7230 */ /* 0x000fe20000004100 */
[----:B------:R-:W-:Y:S02]  /*1230*/  SHF.R.U32.HI R187, RZ, 0x10, R55 ;  /* 0x00000010ffbb7819 */ /* 0x000fe40000011637 */
[----:B------:R-:W-:Y:S01]  /*1240*/  STL [R1+0x20], R70 ;  /* 0x0000204601007387 */ /* 0x000fe20000100800 */
[----:B------:R-:W-:Y:S01]  /*1250*/  SHF.R.U64 R55, R66, 0x10, R67 ;  /* 0x0000001042377819 */ /* 0x000fe20000001243 */
[----:B------:R-:W-:-:S02]  /*1260*/  HADD2.F32 R66, -RZ, R66.H0_H0 ;  /* 0x20000042ff427230 */ /* 0x000fc40000004100 */
[----:B------:R0:W-:Y:S01]  /*1270*/  STL [R1+0x18], R33 ;  /* 0x0000182101007387 */ /* 0x0001e20000100800 */
[--C-:B------:R-:W-:Y:S01]  /*1280*/  SHF.R.U64 R201, R60, 0x10, R61.reuse ;  /* 0x000000103cc97819 */ /* 0x100fe2000000123d */
[----:B------:R-:W-:Y:S01]  /*1290*/  HADD2.F32 R200, -RZ, R61.H0_H0 ;  /* 0x2000003dffc87230 */ /* 0x000fe20000004100 */
[----:B------:R-:W-:Y:S01]  /*12a0*/  SHF.R.U32.HI R199, RZ, 0x10, R61 ;  /* 0x00000010ffc77819 */ /* 0x000fe2000001163d */
[----:B------:R-:W-:Y:S01]  /*12b0*/  HADD2.F32 R202, -RZ, R60.H0_H0 ;  /* 0x2000003cffca7230 */ /* 0x000fe20000004100 */
[--C-:B------:R-:W-:Y:S01]  /*12c0*/  SHF.R.U64 R61, R76, 0x10, R77.reuse ;  /* 0x000000104c3d7819 */ /* 0x100fe2000000124d */
[----:B------:R-:W-:Y:S01]  /*12d0*/  STL [R1+0x10], R66 ;  /* 0x0000104201007387 */ /* 0x000fe20000100800 */
[----:B0-----:R-:W-:Y:S01]  /*12e0*/  HADD2.F32 R33, -RZ, R67.H0_H0 ;  /* 0x20000043ff217230 */ /* 0x001fe20000004100 */
[----:B------:R-:W-:Y:S01]  /*12f0*/  SHF.R.U32.HI R60, RZ, 0x10, R77 ;  /* 0x00000010ff3c7819 */ /* 0x000fe2000001164d */
[----:B------:R-:W-:Y:S01]  /*1300*/  HADD2.F32 R196, -RZ, R59.H0_H0 ;  /* 0x2000003bffc47230 */ /* 0x000fe20000004100 */
[--C-:B------:R-:W-:Y:S01]  /*1310*/  SHF.R.U64 R197, R58, 0x10, R59.reuse ;  /* 0x000000103ac57819 */ /* 0x100fe2000000123b */
[----:B------:R-:W-:Y:S01]  /*1320*/  HADD2.F32 R198, -RZ, R58.H0_H0 ;  /* 0x2000003affc67230 */ /* 0x000fe20000004100 */
[----:B------:R-:W-:Y:S01]  /*1330*/  SHF.R.U32.HI R195, RZ, 0x10, R59 ;  /* 0x00000010ffc37819 */ /* 0x000fe2000001163b */
[----:B------:R0:W-:Y:S01]  /*1340*/  STL [R1+0x8], R33 ;  /* 0x0000082101007387 */ /* 0x0001e20000100800 */
[--C-:B------:R-:W-:Y:S01]  /*1350*/  SHF.R.U64 R59, R74, 0x10, R75.reuse ;  /* 0x000000104a3b7819 */ /* 0x100fe2000000124b */
[----:B------:R-:W-:Y:S01]  /*1360*/  HADD2.F32 R194, -RZ, R56.H0_H0 ;  /* 0x20000038ffc27230 */ /* 0x000fe20000004100 */
[----:B------:R-:W-:Y:S01]  /*1370*/  SHF.R.U32.HI R58, RZ, 0x10, R75 ;  /* 0x00000010ff3a7819 */ /* 0x000fe2000001164b */
[----:B------:R-:W-:Y:S01]  /*1380*/  HADD2.F32 R62, -RZ, R62.H0_H0 ;  /* 0x2000003eff3e7230 */ /* 0x000fe20000004100 */
[----:B------:R-:W-:Y:S01]  /*1390*/  SHF.R.U32.HI R56, RZ, 0x10, R71 ;  /* 0x00000010ff387819 */ /* 0x000fe20000011647 */
[----:B------:R-:W-:-:S02]  /*13a0*/  HADD2.F32 R61, -RZ, R61.H0_H0 ;  /* 0x2000003dff3d7230 */ /* 0x000fc40000004100 */
[----:B0-----:R-:W-:Y:S02]  /*13b0*/  HADD2.F32 R33, -RZ, R250.H0_H0 ;  /* 0x200000faff217230 */ /* 0x001fe40000004100 */
[----:B------:R-:W-:Y:S01]  /*13c0*/  HADD2.F32 R190, -RZ, R54.H0_H0 ;  /* 0x20000036ffbe7230 */ /* 0x000fe20000004100 */
[----:B------:R-:W-:Y:S01]  /*13d0*/  SHF.R.U32.HI R54, RZ, 0x10, R67 ;  /* 0x00000010ff367819 */ /* 0x000fe20000011643 */
[----:B------:R-:W-:Y:S01]  /*13e0*/  HADD2.F32 R60, -RZ, R60.H0_H0 ;  /* 0x2000003cff3c7230 */ /* 0x000fe20000004100 */
[----:B------:R0:W-:Y:S01]  /*13f0*/  STL [R1], R33 ;  /* 0x0000002101007387 */ /* 0x0001e20000100800 */
[----:B------:R-:W-:Y:S02]  /*1400*/  HADD2.F32 R59, -RZ, R59.H0_H0 ;  /* 0x2000003bff3b7230 */ /* 0x000fe40000004100 */
[----:B------:R-:W-:Y:S01]  /*1410*/  HADD2.F32 R58, -RZ, R58.H0_H0 ;  /* 0x2000003aff3a7230 */ /* 0x000fe20000004100 */
[----:B------:R1:W-:Y:S01]  /*1420*/  STL [R1+0x4c], R63 ;  /* 0x00004c3f01007387 */ /* 0x0003e20000100800 */
[----:B------:R-:W-:-:S02]  /*1430*/  HADD2.F32 R57, -RZ, R57.H0_H0 ;  /* 0x20000039ff397230 */ /* 0x000fc40000004100 */
[----:B------:R-:W-:Y:S01]  /*1440*/  HADD2.F32 R56, -RZ, R56.H0_H0 ;  /* 0x20000038ff387230 */ /* 0x000fe20000004100 */
[----:B------:R1:W-:Y:S01]  /*1450*/  STL [R1+0x44], R62 ;  /* 0x0000443e01007387 */ /* 0x0003e20000100800 */
[----:B------:R-:W-:-:S03]  /*1460*/  HADD2.F32 R55, -RZ, R55.H0_H0 ;  /* 0x20000037ff377230 */ /* 0x000fc60000004100 */
[----:B------:R1:W-:Y:S01]  /*1470*/  STL [R1+0x3c], R61 ;  /* 0x00003c3d01007387 */ /* 0x0003e20000100800 */
[----:B------:R-:W-:-:S03]  /*1480*/  HADD2.F32 R54, -RZ, R54.H0_H0 ;  /* 0x20000036ff367230 */ /* 0x000fc60000004100 */
[----:B------:R1:W-:Y:S04]  /*1490*/  STL [R1+0x34], R60 ;  /* 0x0000343c01007387 */ /* 0x0003e80000100800 */
[----:B------:R1:W-:Y:S04]  /*14a0*/  STL [R1+0x2c], R59 ;  /* 0x00002c3b01007387 */ /* 0x0003e80000100800 */
[----:B------:R1:W-:Y:S04]  /*14b0*/  STL [R1+0x24], R58 ;  /* 0x0000243a01007387 */ /* 0x0003e80000100800 */
[----:B------:R1:W-:Y:S04]  /*14c0*/  STL [R1+0x1c], R57 ;  /* 0x00001c3901007387 */ /* 0x0003e80000100800 */
[----:B------:R1:W-:Y:S04]  /*14d0*/  STL [R1+0x14], R56 ;  /* 0x0000143801007387 */ /* 0x0003e80000100800 */
[----:B------:R1:W-:Y:S04]  /*14e0*/  STL [R1+0xc], R55 ;  /* 0x00000c3701007387 */ /* 0x0003e80000100800 */
[----:B------:R1:W-:Y:S01]  /*14f0*/  STL [R1+0x4], R54 ;  /* 0x0000043601007387 */ /* 0x0003e20000100800 */
[--C-:B------:R-:W-:Y:S01]  /*1500*/  SHF.R.U64 R150, R34, 0x10, R35.reuse ;  /* 0x0000001022967819 */ /* 0x100fe20000001223 */
[----:B0-----:R-:W-:Y:S01]  /*1510*/  HADD2.F32 R33, -RZ, R34.H0_H0 ;  /* 0x20000022ff217230 */ /* 0x001fe20000004100 */
        /* <DEDUP_REMOVED lines=32> */
[----:B------:R-:W-:-:S02]  /*1720*/  SHF.R.U64 R166, R164, 0x10, R165 ;  /* 0x00000010a4a67819 */ /* 0x000fc400000012a5 */
[----:B------:R-:W-:Y:S01]  /*1730*/  SHF.R.U64 R156, R40, 0x10, R41 ;  /* 0x00000010289c7819 */ /* 0x000fe20000001229 */
[----:B------:R-:W-:Y:S01]  /*1740*/  HADD2.F32 R40, -RZ, R41.H0_H0 ;  /* 0x20000029ff287230 */ /* 0x000fe20000004100 */
[--C-:B------:R-:W-:Y:S02]  /*1750*/  SHF.R.U64 R185, R64, 0x10, R65.reuse ;  /* 0x0000001040b97819 */ /* 0x100fe40000001241 */
[----:B------:R-:W-:Y:S02]  /*1760*/  SHF.R.U32.HI R183, RZ, 0x10, R65 ;  /* 0x00000010ffb77819 */ /* 0x000fe40000011641 */
[----:B------:R-:W-:Y:S02]  /*1770*/  SHF.R.U32.HI R250, RZ, 0x10, R251 ;  /* 0x00000010fffa7819 */ /* 0x000fe400000116fb */
[--C-:B------:R-:W-:Y:S02]  /*1780*/  SHF.R.U64 R245, R246, 0x10, R247.reuse ;  /* 0x00000010f6f57819 */ /* 0x100fe400000012f7 */
[----:B------:R-:W-:-:S02]  /*1790*/  SHF.R.U32.HI R243, RZ, 0x10, R247 ;  /* 0x00000010fff37819 */ /* 0x000fc400000116f7 */
[----:B------:R-:W-:Y:S02]  /*17a0*/  SHF.R.U32.HI R172, RZ, 0x10, R173 ;  /* 0x00000010ffac7819 */ /* 0x000fe400000116ad */
[----:B------:R-:W-:Y:S02]  /*17b0*/  SHF.R.U32.HI R168, RZ, 0x10, R169 ;  /* 0x00000010ffa87819 */ /* 0x000fe400000116a9 */
[----:B------:R-:W-:Y:S02]  /*17c0*/  SHF.R.U32.HI R164, RZ, 0x10, R165 ;  /* 0x00000010ffa47819 */ /* 0x000fe400000116a5 */
[--C-:B------:R-:W-:Y:S02]  /*17d0*/  SHF.R.U64 R233, R46, 0x10, R47.reuse ;  /* 0x000000102ee97819 */ /* 0x100fe4000000122f */
[----:B------:R-:W-:Y:S02]  /*17e0*/  SHF.R.U32.HI R48, RZ, 0x10, R47 ;  /* 0x00000010ff307819 */ /* 0x000fe4000001162f */
[----:B------:R-:W-:-:S02]  /*17f0*/  SHF.R.U64 R229, R230, 0x10, R231 ;  /* 0x00000010e6e57819 */ /* 0x000fc400000012e7 */
[----:B------:R-:W-:Y:S02]  /*1800*/  SHF.R.U32.HI R49, RZ, 0x10, R231 ;  /* 0x00000010ff317819 */ /* 0x000fe400000116e7 */
[--C-:B------:R-:W-:Y:S02]  /*1810*/  SHF.R.U64 R225, R226, 0x10, R227.reuse ;  /* 0x00000010e2e17819 */ /* 0x100fe400000012e3 */
[----:B------:R-:W-:Y:S02]  /*1820*/  SHF.R.U32.HI R50, RZ, 0x10, R227 ;  /* 0x00000010ff327819 */ /* 0x000fe400000116e3 */
[--C-:B------:R-:W-:Y:S02]  /*1830*/  SHF.R.U64 R221, R222, 0x10, R223.reuse ;  /* 0x00000010dedd7819 */ /* 0x100fe400000012df */
[----:B------:R-:W-:Y:S02]  /*1840*/  SHF.R.U32.HI R51, RZ, 0x10, R223 ;  /* 0x00000010ff337819 */ /* 0x000fe400000116df */
[----:B------:R-:W-:Y:S01]  /*1850*/  SHF.R.U32.HI R157, RZ, 0x10, R41 ;  /* 0x00000010ff9d7819 */ /* 0x000fe20000011629 */
[----:B------:R-:W-:Y:S01]  /*1860*/  HADD2.F32 R41, -RZ, R42.H0_H0 ;  /* 0x2000002aff297230 */ /* 0x000fe20000004100 */
        /* <DEDUP_REMOVED lines=20> */
[----:B------:R-:W-:Y:S01]  /*19b0*/  MOV R45, R72 ;  /* 0x00000048002d7202 */ /* 0x000fe20000000f00 */
        /* <DEDUP_REMOVED lines=79> */
[----:B------:R-:W-:Y:S01]  /*1eb0*/  ISETP.NE.AND P4, PT, RZ, UR6, PT ;  /* 0x00000006ff007c0c */ /* 0x000fe2000bf85270 */
[----:B-1----:R-:W-:-:S12]  /*1ec0*/  ULDC UR6, c[0x0][0x29c] ;  /* 0x0000a70000067ab9 */ /* 0x002fd80000000800 */
.L_x_47430:
[----:B0-----:R-:W0:Y:S08]  /*1ed0*/  LDC.64 R56, c[0x0][0x280] ;  /* 0x0000a000ff387b82 */ /* 0x001e300000000a00 */
[----:B------:R-:W1:Y:S01]  /*1ee0*/  LDC.64 R60, c[0x0][0x230] ;  /* 0x00008c00ff3c7b82 */ /* 0x000e620000000a00 */
[----:B------:R-:W2:Y:S07]  /*1ef0*/  S2R R247, SR_TID.X ;  /* 0x0000000000f77919 */ /* 0x000eae0000002100 */
[----:B------:R-:W3:Y:S01]  /*1f00*/  LDC R63, c[0x0][0x218] ;  /* 0x00008600ff3f7b82 */ /* 0x000ee20000000800 */
[----:B0-----:R-:W-:-:S07]  /*1f10*/  IMAD.WIDE R56, R45, 0x4, R56 ;  /* 0x000000042d387825 */ /* 0x001fce00078e0238 */
[----:B------:R-:W0:Y:S01]  /*1f20*/  LDC.64 R248, c[0x0][0x238] ;  /* 0x00008e00fff87b82 */ /* 0x000e220000000a00 */
[----:B------:R4:W4:Y:S01]  /*1f30*/  LDG.E R62, desc[UR4][R56.64] ;  /* 0x00000004383e7981 */ /* 0x000922000c1e1900 */
[----:B-1----:R-:W-:-:S04]  /*1f40*/  ISETP.NE.U32.AND P0, PT, R60, RZ, PT ;  /* 0x000000ff3c00720c */ /* 0x002fc80003f05070 */
[----:B------:R-:W-:Y:S01]  /*1f50*/  ISETP.NE.AND.EX P0, PT, R61, RZ, PT, P0 ;  /* 0x000000ff3d00720c */ /* 0x000fe20003f05300 */
[----:B---3--:R-:W-:Y:S01]  /*1f60*/  IMAD R58, R45, R63, RZ ;  /* 0x0000003f2d3a7224 */ /* 0x008fe200078e02ff */
[----:B--2---:R-:W-:-:S04]  /*1f70*/  LOP3.LUT R247, R247, 0x1f, RZ, 0xc0, !PT ;  /* 0x0000001ff7f77812 */ /* 0x004fc800078ec0ff */
[----:B------:R-:W-:-:S07]  /*1f80*/  SHF.R.S32.HI R59, RZ, 0x1f, R58 ;  /* 0x0000001fff3b7819 */ /* 0x000fce000001143a */
[----:B----4-:R-:W1:Y:S01]  /*1f90*/  @P0 LDC.64 R56, c[0x0][0x230] ;  /* 0x00008c00ff380b82 */ /* 0x010e620000000a00 */
[----:B------:R-:W-:-:S04]  /*1fa0*/  LEA.HI R178, R59, R58, RZ, 0x2 ;  /* 0x0000003a3bb27211 */ /* 0x000fc800078f10ff */
[----:B------:R-:W-:-:S03]  /*1fb0*/  LEA.HI.SX32 R178, R178, R247, 0x1e ;  /* 0x000000f7b2b27211 */ /* 0x000fc600078ff2ff */
[----:B------:R-:W2:Y:S02]  /*1fc0*/  LDC.64 R58, c[0x0][0x288] ;  /* 0x0000a200ff3a7b82 */ /* 0x000ea40000000a00 */
[----:B-1----:R-:W-:-:S05]  /*1fd0*/  @P0 IMAD.WIDE.U32 R56, R178, 0x10, R56 ;  /* 0x00000010b2380825 */ /* 0x002fca00078e0038 */
[----:B------:R2:W3:Y:S02]  /*1fe0*/  @P0 LDG.E.128 R48, desc[UR4][R56.64] ;  /* 0x0000000438300981 */ /* 0x0004e4000c1e1d00 */
[----:B--2---:R-:W-:-:S05]  /*1ff0*/  IMAD.WIDE R56, R45, 0x4, R58 ;  /* 0x000000042d387825 */ /* 0x004fca00078e023a */
[----:B-----5:R1:W5:Y:S01]  /*2000*/  LDG.E R174, desc[UR4][R56.64] ;  /* 0x0000000438ae7981 */ /* 0x020362000c1e1900 */
[----:B------:R-:W-:Y:S01]  /*2010*/  HFMA2.MMA R177, -RZ, RZ, 0, 0 ;  /* 0x00000000ffb17435 */ /* 0x000fe200000001ff */
[----:B------:R-:W-:Y:S01]  /*2020*/  IADD3 R65, R178, 0x20, RZ ;  /* 0x00000020b2417810 */ /* 0x000fe20007ffe0ff */
[----:B------:R-:W-:Y:S01]  /*2030*/  BSSY B0, `(.L_x_47299) ;  /* 0x000001f000007945 */ /* 0x000fe20003800000 */
[C---:B------:R-:W-:Y:S02]  /*2040*/  ISETP.GE.AND P5, PT, R62.reuse, 0x1, PT ;  /* 0x000000013e00780c */ /* 0x040fe40003fa6270 */
        /* <DEDUP_REMOVED lines=9> */
[----:B------:R-:W-:Y:S02]  /*20e0*/  @P5 LEA.HI.SX32 R177, R62, R247, 0x1e ;  /* 0x000000f73eb15211 */ /* 0x000fe400078ff2ff */
[C---:B------:R-:W-:Y:S02]  /*20f0*/  @!P6 ISETP.NE.U32.AND P3, PT, R60.reuse, RZ, PT ;  /* 0x000000ff3c00e20c */ /* 0x040fe40003f65070 */
[----:B------:R-:W-:Y:S01]  /*2100*/  @!P6 ISETP.NE.U32.AND P1, PT, R60, RZ, PT ;  /* 0x000000ff3c00e20c */ /* 0x000fe20003f25070 */
[----:B-1----:R-:W-:Y:S01]  /*2110*/  @P5 IMAD.WIDE.U32 R56, R177, 0x10, R56 ;  /* 0x00000010b1385825 */ /* 0x002fe200078e0038 */
[----:B------:R-:W-:-:S02]  /*2120*/  @!P6 ISETP.NE.AND.EX P3, PT, R61, RZ, PT, P3 ;  /* 0x000000ff3d00e20c */ /* 0x000fc40003f65330 */
[----:B------:R-:W-:Y:S02]  /*2130*/  @!P6 ISETP.NE.AND.EX P1, PT, R61, RZ, PT, P1 ;  /* 0x000000ff3d00e20c */ /* 0x000fe40003f25310 */
[----:B------:R0:W5:Y:S01]  /*2140*/  @P5 LDG.E.128 R52, desc[UR4][R56.64] ;  /* 0x0000000438345981 */ /* 0x000162000c1e1d00 */
[----:B---3--:R-:W-:Y:S02]  /*2150*/  @!P6 FSEL R117, R49, RZ, P2 ;  /* 0x000000ff3175e208 */ /* 0x008fe40001000000 */
[----:B------:R-:W-:Y:S01]  /*2160*/  @!P6 ISETP.NE.U32.AND P2, PT, R60, RZ, PT ;  /* 0x000000ff3c00e20c */ /* 0x000fe20003f45070 */
[----:B0-----:R-:W-:Y:S01]  /*2170*/  IMAD.WIDE.U32 R56, R178, 0x10, R248 ;  /* 0x00000010b2387825 */ /* 0x001fe200078e00f8 */
[----:B------:R-:W-:Y:S02]  /*2180*/  @!P6 FSEL R118, R50, RZ, P1 ;  /* 0x000000ff3276e208 */ /* 0x000fe40000800000 */
[----:B------:R-:W-:Y:S01]  /*2190*/  @!P6 ISETP.NE.AND.EX P2, PT, R61, RZ, PT, P2 ;  /* 0x000000ff3d00e20c */ /* 0x000fe20003f45320 */
[----:B--2---:R-:W-:Y:S01]  /*21a0*/  @P0 IMAD.WIDE.U32 R58, R65, 0x10, R58 ;  /* 0x00000010413a0825 */ /* 0x004fe200078e003a */
[----:B------:R-:W-:-:S02]  /*21b0*/  @!P6 FSEL R116, R48, RZ, P3 ;  /* 0x000000ff3074e208 */ /* 0x000fc40001800000 */
[----:B------:R-:W-:Y:S01]  /*21c0*/  @!P6 FSEL R119, R51, RZ, P2 ;  /* 0x000000ff3377e208 */ /* 0x000fe20001000000 */
[----:B------:R-:W-:Y:S08]  /*21d0*/  @!P6 BRA `(.L_x_47300) ;  /* 0x000000000010e947 */ /* 0x000ff00003800000 */
[----:B------:R-:W2:Y:S01]  /*21e0*/  LDL R63, [R1+0x50] ;  /* 0x00005000013f7983 */ /* 0x000ea20000100800 */
[----:B-----5:R-:W-:-:S04]  /*21f0*/  FMUL.FTZ R116, R52, UR6 ;  /* 0x0000000634747c20 */ /* 0x020fc80008410000 */
[----:B--2---:R-:W-:-:S04]  /*2200*/  FMUL.FTZ R116, R63, R116 ;  /* 0x000000743f747220 */ /* 0x004fc80000410000 */
[----:B------:R-:W-:-:S07]  /*2210*/  @P0 FADD.FTZ R116, R48, R116 ;  /* 0x0000007430740221 */ /* 0x000fce0000010000 */
.L_x_47300:
[----:B------:R-:W-:Y:S05]  /*2220*/  BSYNC B0 ;  /* 0x0000000000007941 */ /* 0x000fea0003800000 */
.L_x_47299:
[----:B------:R-:W-:Y:S04]  /*2230*/  BSSY B0, `(.L_x_47301) ;  /* 0x0000006000007945 */ /* 0x000fe80003800000 */
[----:B------:R-:W-:Y:S05]  /*2240*/  @!P6 BRA `(.L_x_47302) ;  /* 0x000000000010e947 */ /* 0x000fea0003800000 */
[----:B------:R-:W2:Y:S01]  /*2250*/  LDL R62, [R1+0x4c] ;  /* 0x00004c00013e7983 */ /* 0x000ea20000100800 */
[----:B-----5:R-:W-:-:S04]  /*2260*/  FMUL.FTZ R117, R53, UR6 ;  /* 0x0000000635757c20 */ /* 0x020fc80008410000 */
[----:B--2---:R-:W-:-:S04]  /*2270*/  FMUL.FTZ R117, R62, R117 ;  /* 0x000000753e757220 */ /* 0x004fc80000410000 */
[----:B------:R-:W-:-:S07]  /*2280*/  @P0 FADD.FTZ R117, R49, R117 ;  /* 0x0000007531750221 */ /* 0x000fce0000010000 */
.L_x_47302:
[----:B------:R-:W-:Y:S05]  /*2290*/  BSYNC B0 ;  /* 0x0000000000007941 */ /* 0x000fea0003800000 */
.L_x_47301:
[----:B------:R-:W-:Y:S04]  /*22a0*/  BSSY B0, `(.L_x_47303) ;  /* 0x0000006000007945 */ /* 0x000fe80003800000 */
[----:B------:R-:W-:Y:S05]  /*22b0*/  @!P6 BRA `(.L_x_47304) ;  /* 0x000000000010e947 */ /* 0x000fea0003800000 */
[----:B------:R-:W2:Y:S01]  /*22c0*/  LDL R62, [R1+0x48] ;  /* 0x00004800013e7983 */ /* 0x000ea20000100800 */
[----:B-----5:R-:W-:-:S04]  /*22d0*/  FMUL.FTZ R118, R54, UR6 ;  /* 0x0000000636767c20 */ /* 0x020fc80008410000 */
[----:B--2---:R-:W-:-:S04]  /*22e0*/  FMUL.FTZ R118, R62, R118 ;  /* 0x000000763e767220 */ /* 0x004fc80000410000 */
[----:B------:R-:W-:-:S07]  /*22f0*/  @P0 FADD.FTZ R118, R50, R118 ;  /* 0x0000007632760221 */ /* 0x000fce0000010000 */
.L_x_47304:
[----:B------:R-:W-:Y:S05]  /*2300*/  BSYNC B0 ;  /* 0x0000000000007941 */ /* 0x000fea0003800000 */
.L_x_47303:
[----:B------:R-:W-:Y:S04]  /*2310*/  BSSY B0, `(.L_x_47305) ;  /* 0x0000006000007945 */ /* 0x000fe80003800000 */
[----:B------:R-:W-:Y:S05]  /*2320*/  @!P6 BRA `(.L_x_47306) ;  /* 0x000000000010e947 */ /* 0x000fea0003800000 */
[----:B------:R-:W2:Y:S01]  /*2330*/  LDL R62, [R1+0x44] ;  /* 0x00004400013e7983 */ /* 0x000ea20000100800 */
[----:B-----5:R-:W-:-:S04]  /*2340*/  FMUL.FTZ R119, R55, UR6 ;  /* 0x0000000637777c20 */ /* 0x020fc80008410000 */
[----:B--2---:R-:W-:-:S04]  /*2350*/  FMUL.FTZ R119, R62, R119 ;  /* 0x000000773e777220 */ /* 0x004fc80000410000 */
[----:B------:R-:W-:-:S07]  /*2360*/  @P0 FADD.FTZ R119, R51, R119 ;  /* 0x0000007733770221 */ /* 0x000fce0000010000 */
.L_x_47306:
[----:B------:R-:W-:Y:S05]  /*2370*/  BSYNC B0 ;  /* 0x0000000000007941 */ /* 0x000fea0003800000 */
.L_x_47305:
[----:B------:R0:W-:Y:S04]  /*2380*/  STG.E.128 desc[UR4][R56.64], R116 ;  /* 0x0000007438007986 */ /* 0x0001e8000c101d04 */
[----:B------:R1:W2:Y:S01]  /*2390*/  @P0 LDG.E.128 R48, desc[UR4][R58.64] ;  /* 0x000000043a300981 */ /* 0x0002a2000c1e1d00 */
[C---:B------:R-:W-:Y:S02]  /*23a0*/  @!P6 ISETP.NE.U32.AND P1, PT, R60.reuse, RZ, PT ;  /* 0x000000ff3c00e20c */ /* 0x040fe40003f25070 */
[----:B------:R-:W-:Y:S02]  /*23b0*/  @P5 IADD3 R63, R177, 0x20, RZ ;  /* 0x00000020b13f5810 */ /* 0x000fe40007ffe0ff */
[----:B------:R-:W-:Y:S01]  /*23c0*/  @!P6 ISETP.NE.AND.EX P2, PT, R61, RZ, PT, P1 ;  /* 0x000000ff3d00e20c */ /* 0x000fe20003f45310 */
[----:B-1----:R-:W1:Y:S08]  /*23d0*/  @P0 LDC.64 R58, c[0x0][0x230] ;  /* 0x00008c00ff3a0b82 */ /* 0x002e700000000a00 */
[----:B0-----:R-:W0:Y:S01]  /*23e0*/  @P5 LDC.64 R56, c[0x0][0x220] ;  /* 0x00008800ff385b82 */ /* 0x001e220000000a00 */
[----:B------:R-:W-:-:S02]  /*23f0*/  @!P6 ISETP.NE.U32.AND P3, PT, R60, RZ, PT ;  /* 0x000000ff3c00e20c */ /* 0x000fc40003f65070 */
[----:B------:R-:W-:Y:S02]  /*2400*/  @!P6 ISETP.NE.U32.AND P1, PT, R60, RZ, PT ;  /* 0x000000ff3c00e20c */ /* 0x000fe40003f25070 */
[----:B------:R-:W-:Y:S01]  /*2410*/  IADD3 R67, R178, 0x40, RZ ;  /* 0x00000040b2437810 */ /* 0x000fe20007ffe0ff */
[----:B------:R-:W-:Y:S01]  /*2420*/  BSSY B0, `(.L_x_47307) ;  /* 0x0000012000007945 */ /* 0x000fe20003800000 */
[C---:B------:R-:W-:Y:S02]  /*2430*/  @!P6 ISETP.NE.AND.EX P3, PT, R61.reuse, RZ, PT, P3 ;  /* 0x000000ff3d00e20c */ /* 0x040fe40003f65330 */
[----:B------:R-:W-:Y:S01]  /*2440*/  @!P6 ISETP.NE.AND.EX P1, PT, R61, RZ, PT, P1 ;  /* 0x000000ff3d00e20c */ /* 0x000fe20003f25310 */
[----:B-1----:R-:W-:-:S04]  /*2450*/  @P0 IMAD.WIDE.U32 R58, R67, 0x10, R58 ;  /* 0x00000010433a0825 */ /* 0x002fc800078e003a */
[----:B0-----:R-:W-:-:S05]  /*2460*/  @P5 IMAD.WIDE.U32 R56, R63, 0x10, R56 ;  /* 0x000000103f385825 */ /* 0x001fca00078e0038 */
[----:B-----5:R0:W5:Y:S02]  /*2470*/  @P5 LDG.E.128 R52, desc[UR4][R56.64] ;  /* 0x0000000438345981 */ /* 0x020164000c1e1d00 */
[----:B0-----:R-:W-:Y:S01]  /*2480*/  IMAD.WIDE.U32 R56, R65, 0x10, R248 ;  /* 0x0000001041387825 */ /* 0x001fe200078e00f8 */
[----:B--2---:R-:W-:Y:S02]  /*2490*/  @!P6 FSEL R113, R49, RZ, P2 ;  /* 0x000000ff3171e208 */ /* 0x004fe40001000000 */
[----:B------:R-:W-:Y:S02]  /*24a0*/  @!P6 ISETP.NE.U32.AND P2, PT, R60, RZ, PT ;  /* 0x000000ff3c00e20c */ /* 0x000fe40003f45070 */
[----:B------:R-:W-:Y:S02]  /*24b0*/  @!P6 FSEL R114, R50, RZ, P1 ;  /* 0x000000ff3272e208 */ /* 0x000fe40000800000 */
[----:B------:R-:W-:Y:S02]  /*24c0*/  @!P6 ISETP.NE.AND.EX P2, PT, R61, RZ, PT, P2 ;  /* 0x000000ff3d00e20c */ /* 0x000fe40003f45320 */
[----:B------:R-:W-:-:S02]  /*24d0*/  @!P6 FSEL R112, R48, RZ, P3 ;  /* 0x000000ff3070e208 */ /* 0x000fc40001800000 */
[----:B------:R-:W-:Y:S01]  /*24e0*/  @!P6 FSEL R115, R51, RZ, P2 ;  /* 0x000000ff3373e208 */ /* 0x000fe20001000000 */
[----:B------:R-:W-:Y:S08]  /*24f0*/  @!P6 BRA `(.L_x_47308) ;  /* 0x000000000010e947 */ /* 0x000ff00003800000 */
[----:B------:R-:W2:Y:S01]  /*2500*/  LDL R62, [R1+0x40] ;  /* 0x00004000013e7983 */ /* 0x000ea20000100800 */
[----:B-----5:R-:W-:-:S04]  /*2510*/  FMUL.FTZ R112, R52, UR6 ;  /* 0x0000000634707c20 */ /* 0x020fc80008410000 */
[----:B--2---:R-:W-:-:S04]  /*2520*/  FMUL.FTZ R112, R62, R112 ;  /* 0x000000703e707220 */ /* 0x004fc80000410000 */
[----:B------:R-:W-:-:S07]  /*2530*/  @P0 FADD.FTZ R112, R48, R112 ;  /* 0x0000007030700221 */ /* 0x000fce0000010000 */
.L_x_47308:
[----:B------:R-:W-:Y:S05]  /*2540*/  BSYNC B0 ;  /* 0x0000000000007941 */ /* 0x000fea0003800000 */
.L_x_47307:
[----:B------:R-:W-:Y:S04]  /*2550*/  BSSY B0, `(.L_x_47309) ;  /* 0x0000006000007945 */ /* 0x000fe80003800000 */
[----:B------:R-:W-:Y:S05]  /*2560*/  @!P6 BRA `(.L_x_47310) ;  /* 0x000000000010e947 */ /* 0x000fea0003800000 */
[----:B------:R-:W2:Y:S01]  /*2570*/  LDL R62, [R1+0x3c] ;  /* 0x00003c00013e7983 */ /* 0x000ea20000100800 */
[----:B-----5:R-:W-:-:S04]  /*2580*/  FMUL.FTZ R113, R53, UR6 ;  /* 0x0000000635717c20 */ /* 0x020fc80008410000 */
[----:B--2---:R-:W-:-:S04]  /*2590*/  FMUL.FTZ R113, R62, R113 ;  /* 0x000000713e717220 */ /* 0x004fc80000410000 */
[----:B------:R-:W-:-:S07]  /*25a0*/  @P0 FADD.FTZ R113, R49, R113 ;  /* 0x0000007131710221 */ /* 0x000fce0000010000 */
.L_x_47310:
[----:B------:R-:W-:Y:S05]  /*25b0*/  BSYNC B0 ;  /* 0x0000000000007941 */ /* 0x000fea0003800000 */
.L_x_47309:
[----:B------:R-:W-:Y:S04]  /*25c0*/  BSSY B0, `(.L_x_47311) ;  /* 0x0000006000007945 */ /* 0x000fe80003800000 */
[----:B------:R-:W-:Y:S05]  /*25d0*/  @!P6 BRA `(.L_x_47312) ;  /* 0x000000000010e947 */ /* 0x000fea0003800000 */
[----:B------:R-:W2:Y:S01]  /*25e0*/  LDL R62, [R1+0x38] ;  /* 0x00003800013e7983 */ /* 0x000ea20000100800 */
[----:B-----5:R-:W-:-:S04]  /*25f0*/  FMUL.FTZ R114, R54, UR6 ;  /* 0x0000000636727c20 */ /* 0x020fc80008410000 */
[----:B--2---:R-:W-:-:S04]  /*2600*/  FMUL.FTZ R114, R62, R114 ;  /* 0x000000723e727220 */ /* 0x004fc80000410000 */
[----:B------:R-:W-:-:S07]  /*2610*/  @P0 FADD.FTZ R114, R50, R114 ;  /* 0x0000007232720221 */ /* 0x000fce0000010000 */
.L_x_47312:
[----:B------:R-:W-:Y:S05]  /*2620*/  BSYNC B0 ;  /* 0x0000000000007941 */ /* 0x000fea0003800000 */
.L_x_47311:
[----:B------:R-:W-:Y:S04]  /*2630*/  BSSY B0, `(.L_x_47313) ;  /* 0x0000006000007945 */ /* 0x000fe80003800000 */
[----:B------:R-:W-:Y:S05]  /*2640*/  @!P6 BRA `(.L_x_47314) ;  /* 0x000000000010e947 */ /* 0x000fea0003800000 */
[----:B------:R-:W2:Y:S01]  /*2650*/  LDL R62, [R1+0x34] ;  /* 0x00003400013e7983 */ /* 0x000ea20000100800 */
[----:B-----5:R-:W-:-:S04]  /*2660*/  FMUL.FTZ R115, R55, UR6 ;  /* 0x0000000637737c20 */ /* 0x020fc80008410000 */
[----:B--2---:R-:W-:-:S04]  /*2670*/  FMUL.FTZ R115, R62, R115 ;  /* 0x000000733e737220 */ /* 0x004fc80000410000 */
[----:B------:R-:W-:-:S07]  /*2680*/  @P0 FADD.FTZ R115, R51, R115 ;  /* 0x0000007333730221 */ /* 0x000fce0000010000 */
.L_x_47314:
[----:B------:R-:W-:Y:S05]  /*2690*/  BSYNC B0 ;  /* 0x0000000000007941 */ /* 0x000fea0003800000 */
.L_x_47313:
        /* <DEDUP_REMOVED lines=28> */
.L_x_47316:
[----:B------:R-:W-:Y:S05]  /*2860*/  BSYNC B0 ;  /* 0x0000000000007941 */ /* 0x000fea0003800000 */
.L_x_47315:
[----:B------:R-:W-:Y:S04]  /*2870*/  BSSY B0, `(.L_x_47317) ;  /* 0x0000006000007945 */ /* 0x000fe80003800000 */
[----:B------:R-:W-:Y:S05]  /*2880*/  @!P6 BRA `(.L_x_47318) ;  /* 0x000000000010e947 */ /* 0x000fea0003800000 */
[----:B------:R-:W2:Y:S01]  /*2890*/  LDL R62, [R1+0x2c] ;  /* 0x00002c00013e7983 */ /* 0x000ea20000100800 */
[----:B-----5:R-:W-:-:S04]  /*28a0*/  FMUL.FTZ R109, R53, UR6 ;  /* 0x00000006356d7c20 */ /* 0x020fc80008410000 */
[----:B--2---:R-:W-:-:S04]  /*28b0*/  FMUL.FTZ R109, R62, R109 ;  /* 0x0000006d3e6d7220 */ /* 0x004fc80000410000 */
[----:B------:R-:W-:-:S07]  /*28c0*/  @P0 FADD.FTZ R109, R49, R109 ;  /* 0x0000006d316d0221 */ /* 0x000fce0000010000 */
.L_x_47318:
[----:B------:R-:W-:Y:S05]  /*28d0*/  BSYNC B0 ;  /* 0x0000000000007941 */ /* 0x000fea0003800000 */
.L_x_47317:
[----:B------:R-:W-:Y:S04]  /*28e0*/  BSSY B0, `(.L_x_47319) ;  /* 0x0000006000007945 */ /* 0x000fe80003800000 */
[----:B------:R-:W-:Y:S05]  /*28f0*/  @!P6 BRA `(.L_x_47320) ;  /* 0x000000000010e947 */ /* 0x000fea0003800000 */
[----:B------:R-:W2:Y:S01]  /*2900*/  LDL R62, [R1+0x28] ;  /* 0x00002800013e7983 */ /* 0x000ea20000100800 */
[----:B-----5:R-:W-:-:S04]  /*2910*/  FMUL.FTZ R110, R54, UR6 ;  /* 0x00000006366e7c20 */ /* 0x020fc80008410000 */
[----:B--2---:R-:W-:-:S04]  /*2920*/  FMUL.FTZ R110, R62, R110 ;  /* 0x0000006e3e6e7220 */ /* 0x004fc80000410000 */
[----:B------:R-:W-:-:S07]  /*2930*/  @P0 FADD.FTZ R110, R50, R110 ;  /* 0x0000006e326e0221 */ /* 0x000fce0000010000 */
.L_x_47320:
[----:B------:R-:W-:Y:S05]  /*2940*/  BSYNC B0 ;  /* 0x0000000000007941 */ /* 0x000fea0003800000 */
.L_x_47319:
[----:B------:R-:W-:Y:S04]  /*2950*/  BSSY B0, `(.L_x_47321) ;  /* 0x0000006000007945 */ /* 0x000fe80003800000 */
[----:B------:R-:W-:Y:S05]  /*2960*/  @!P6 BRA `(.L_x_47322) ;  /* 0x000000000010e947 */ /* 0x000fea0003800000 */
[----:B------:R-:W2:Y:S01]  /*2970*/  LDL R62, [R1+0x24] ;  /* 0x00002400013e7983 */ /* 0x000ea20000100800 */
[----:B-----5:R-:W-:-:S04]  /*2980*/  FMUL.FTZ R111, R55, UR6 ;  /* 0x00000006376f7c20 */ /* 0x020fc80008410000 */
[----:B--2---:R-:W-:-:S04]  /*2990*/  FMUL.FTZ R111, R62, R111 ;  /* 0x0000006f3e6f7220 */ /* 0x004fc80000410000 */
[----:B------:R-:W-:-:S07]  /*29a0*/  @P0 FADD.FTZ R111, R51, R111 ;  /* 0x0000006f336f0221 */ /* 0x000fce0000010000 */
.L_x_47322:
[----:B------:R-:W-:Y:S05]  /*29b0*/  BSYNC B0 ;  /* 0x0000000000007941 */ /* 0x000fea0003800000 */
.L_x_47321:
        /* <DEDUP_REMOVED lines=28> */
.L_x_47324:
[----:B------:R-:W-:Y:S05]  /*2b80*/  BSYNC B0 ;  /* 0x0000000000007941 */ /* 0x000fea0003800000 */
.L_x_47323:
[----:B------:R-:W-:Y:S04]  /*2b90*/  BSSY B0, `(.L_x_47325) ;  /* 0x0000006000007945 */ /* 0x000fe80003800000 */
[----:B------:R-:W-:Y:S05]  /*2ba0*/  @!P6 BRA `(.L_x_47326) ;  /* 0x000000000010e947 */ /* 0x000fea0003800000 */
[----:B------:R-:W2:Y:S01]  /*2bb0*/  LDL R62, [R1+0x1c] ;  /* 0x00001c00013e7983 */ /* 0x000ea20000100800 */
[----:B-----5:R-:W-:-:S04]  /*2bc0*/  FMUL.FTZ R105, R53, UR6 ;  /* 0x0000000635697c20 */ /* 0x020fc80008410000 */
[----:B--2---:R-:W-:-:S04]  /*2bd0*/  FMUL.FTZ R105, R62, R105 ;  /* 0x000000693e697220 */ /* 0x004fc80000410000 */
[----:B------:R-:W-:-:S07]  /*2be0*/  @P0 FADD.FTZ R105, R49, R105 ;  /* 0x0000006931690221 */ /* 0x000fce0000010000 */
.L_x_47326:
[----:B------:R-:W-:Y:S05]  /*2bf0*/  BSYNC B0 ;  /* 0x0000000000007941 */ /* 0x000fea0003800000 */
.L_x_47325:
[----:B------:R-:W-:Y:S04]  /*2c00*/  BSSY B0, `(.L_x_47327) ;  /* 0x0000006000007945 */ /* 0x000fe80003800000 */
[----:B------:R-:W-:Y:S05]  /*2c10*/  @!P6 BRA `(.L_x_47328) ;  /* 0x000000000010e947 */ /* 0x000fea0003800000 */
[----:B------:R-:W2:Y:S01]  /*2c20*/  LDL R62, [R1+0x18] ;  /* 0x00001800013e7983 */ /* 0x000ea20000100800 */
[----:B-----5:R-:W-:-:S04]  /*2c30*/  FMUL.FTZ R106, R54, UR6 ;  /* 0x00000006366a7c20 */ /* 0x020fc80008410000 */
[----:B--2---:R-:W-:-:S04]  /*2c40*/  FMUL.FTZ R106, R62, R106 ;  /* 0x0000006a3e6a7220 */ /* 0x004fc80000410000 */
[----:B------:R-:W-:-:S07]  /*2c50*/  @P0 FADD.FTZ R106, R50, R106 ;  /* 0x0000006a326a0221 */ /* 0x000fce0000010000 */
.L_x_47328:
[----:B------:R-:W-:Y:S05]  /*2c60*/  BSYNC B0 ;  /* 0x0000000000007941 */ /* 0x000fea0003800000 */
.L_x_47327:
[----:B------:R-:W-:Y:S04]  /*2c70*/  BSSY B0, `(.L_x_47329) ;  /* 0x0000006000007945 */ /* 0x000fe80003800000 */
[----:B------:R-:W-:Y:S05]  /*2c80*/  @!P6 BRA `(.L_x_47330) ;  /* 0x000000000010e947 */ /* 0x000fea0003800000 */
[----:B------:R-:W2:Y:S01]  /*2c90*/  LDL R62, [R1+0x14] ;  /* 0x00001400013e7983 */ /* 0x000ea20000100800 */
[----:B-----5:R-:W-:-:S04]  /*2ca0*/  FMUL.FTZ R107, R55, UR6 ;  /* 0x00000006376b7c20 */ /* 0x020fc80008410000 */
[----:B--2---:R-:W-:-:S04]  /*2cb0*/  FMUL.FTZ R107, R62, R107 ;  /* 0x0000006b3e6b7220 */ /* 0x004fc80000410000 */
[----:B------:R-:W-:-:S07]  /*2cc0*/  @P0 FADD.FTZ R107, R51, R107 ;  /* 0x0000006b336b0221 */ /* 0x000fce0000010000 */
.L_x_47330:
[----:B------:R-:W-:Y:S05]  /*2cd0*/  BSYNC B0 ;  /* 0x0000000000007941 */ /* 0x000fea0003800000 */
.L_x_47329:
        /* <DEDUP_REMOVED lines=28> */
.L_x_47332:
[----:B------:R-:W-:Y:S05]  /*2ea0*/  BSYNC B0 ;  /* 0x0000000000007941 */ /* 0x000fea0003800000 */
.L_x_47331:
[----:B------:R-:W-:Y:S04]  /*2eb0*/  BSSY B0, `(.L_x_47333) ;  /* 0x0000006000007945 */ /* 0x000fe80003800000 */
[----:B------:R-:W-:Y:S05]  /*2ec0*/  @!P6 BRA `(.L_x_47334) ;  /* 0x000000000010e947 */ /* 0x000fea0003800000 */
[----:B------:R-:W2:Y:S01]  /*2ed0*/  LDL R62, [R1+0xc] ;  /* 0x00000c00013e7983 */ /* 0x000ea20000100800 */
[----:B-----5:R-:W-:-:S04]  /*2ee0*/  FMUL.FTZ R101, R53, UR6 ;  /* 0x0000000635657c20 */ /* 0x020fc80008410000 */
[----:B--2---:R-:W-:-:S04]  /*2ef0*/  FMUL.FTZ R101, R62, R101 ;  /* 0x000000653e657220 */ /* 0x004fc80000410000 */
[----:B------:R-:W-:-:S07]  /*2f00*/  @P0 FADD.FTZ R101, R49, R101 ;  /* 0x0000006531650221 */ /* 0x000fce0000010000 */
.L_x_47334:
[----:B------:R-:W-:Y:S05]  /*2f10*/  BSYNC B0 ;  /* 0x0000000000007941 */ /* 0x000fea0003800000 */
.L_x_47333:
[----:B------:R-:W-:Y:S04]  /*2f20*/  BSSY B0, `(.L_x_47335) ;  /* 0x0000006000007945 */ /* 0x000fe80003800000 */
[----:B------:R-:W-:Y:S05]  /*2f30*/  @!P6 BRA `(.L_x_47336) ;  /* 0x000000000010e947 */ /* 0x000fea0003800000 */
[----:B------:R-:W2:Y:S01]  /*2f40*/  LDL R62, [R1+0x8] ;  /* 0x00000800013e7983 */ /* 0x000ea20000100800 */
[----:B-----5:R-:W-:-:S04]  /*2f50*/  FMUL.FTZ R102, R54, UR6 ;  /* 0x0000000636667c20 */ /* 0x020fc80008410000 */
[----:B--2---:R-:W-:-:S04]  /*2f60*/  FMUL.FTZ R102, R62, R102 ;  /* 0x000000663e667220 */ /* 0x004fc80000410000 */
[----:B------:R-:W-:-:S07]  /*2f70*/  @P0 FADD.FTZ R102, R50, R102 ;  /* 0x0000006632660221 */ /* 0x000fce0000010000 */
.L_x_47336:
[----:B------:R-:W-:Y:S05]  /*2f80*/  BSYNC B0 ;  /* 0x0000000000007941 */ /* 0x000fea0003800000 */
.L_x_47335:
[----:B------:R-:W-:Y:S04]  /*2f90*/  BSSY B0, `(.L_x_47337) ;  /* 0x0000006000007945 */ /* 0x000fe80003800000 */
[----:B------:R-:W-:Y:S05]  /*2fa0*/  @!P6 BRA `(.L_x_47338) ;  /* 0x000000000010e947 */ /* 0x000fea0003800000 */
[----:B------:R-:W2:Y:S01]  /*2fb0*/  LDL R62, [R1+0x4] ;  /* 0x00000400013e7983 */ /* 0x000ea20000100800 */
[----:B-----5:R-:W-:-:S04]  /*2fc0*/  FMUL.FTZ R103, R55, UR6 ;  /* 0x0000000637677c20 */ /* 0x020fc80008410000 */
[----:B--2---:R-:W-:-:S04]  /*2fd0*/  FMUL.FTZ R103, R62, R103 ;  /* 0x000000673e677220 */ /* 0x004fc80000410000 */
[----:B------:R-:W-:-:S07]  /*2fe0*/  @P0 FADD.FTZ R103, R51, R103 ;  /* 0x0000006733670221 */ /* 0x000fce0000010000 */
.L_x_47338:
[----:B------:R-:W-:Y:S05]  /*2ff0*/  BSYNC B0 ;  /* 0x0000000000007941 */ /* 0x000fea0003800000 */
.L_x_47337:
        /* <DEDUP_REMOVED lines=8> */
[----:B------:R-:W-:Y:S01]  /*3080*/  @!P6 ISETP.NE.U32.AND P1, PT, R60, RZ, PT ;  /* 0x000000ff3c00e20c */ /* 0x000fe20003f25070 */
[----:B------:R-:W-:Y:S01]  /*3090*/  BSSY B0, `(.L_x_47339) ;  /* 0x0000013000007945 */ /* 0x000fe20003800000 */
[C---:B------:R-:W-:Y:S02]  /*30a0*/  @!P6 ISETP.NE.AND.EX P3, PT, R61.reuse, RZ, PT, P3 ;  /* 0x000000ff3d00e20c */ /* 0x040fe40003f65330 */
[----:B------:R-:W-:Y:S01]  /*30b0*/  @!P6 ISETP.NE.AND.EX P1, PT, R61, RZ, PT, P1 ;  /* 0x000000ff3d00e20c */ /* 0x000fe20003f25310 */
[----:B0-----:R-:W-:Y:S01]  /*30c0*/  @P5 IMAD.WIDE.U32 R56, R63, 0x10, R56 ;  /* 0x000000103f385825 */ /* 0x001fe200078e0038 */
[----:B------:R-:W-:-:S04]  /*30d0*/  IADD3 R63, R178, 0xc0, RZ ;  /* 0x000000c0b23f7810 */ /* 0x000fc80007ffe0ff */
[----:B-----5:R0:W5:Y:S01]  /*30e0*/  @P5 LDG.E.128 R52, desc[UR4][R56.64] ;  /* 0x0000000438345981 */ /* 0x020162000c1e1d00 */
[----:B-1----:R-:W-:-:S04]  /*30f0*/  @P0 IMAD.WIDE.U32 R58, R63, 0x10, R58 ;  /* 0x000000103f3a0825 */ /* 0x002fc800078e003a */
[----:B0-----:R-:W-:Y:S01]  /*3100*/  IMAD.WIDE.U32 R56, R65, 0x10, R248 ;  /* 0x0000001041387825 */ /* 0x001fe200078e00f8 */
[----:B--2---:R-:W-:Y:S02]  /*3110*/  @!P6 FSEL R97, R49, RZ, P2 ;  /* 0x000000ff3161e208 */ /* 0x004fe40001000000 */
[----:B------:R-:W-:Y:S02]  /*3120*/  @!P6 ISETP.NE.U32.AND P2, PT, R60, RZ, PT ;  /* 0x000000ff3c00e20c */ /* 0x000fe40003f45070 */
[----:B------:R-:W-:Y:S02]  /*3130*/  @!P6 FSEL R98, R50, RZ, P1 ;  /* 0x000000ff3262e208 */ /* 0x000fe40000800000 */
[----:B------:R-:W-:Y:S02]  /*3140*/  @!P6 ISETP.NE.AND.EX P2, PT, R61, RZ, PT, P2 ;  /* 0x000000ff3d00e20c */ /* 0x000fe40003f45320 */
[----:B------:R-:W-:Y:S02]  /*3150*/  @!P6 FSEL R96, R48, RZ, P3 ;  /* 0x000000ff3060e208 */ /* 0x000fe40001800000 */
[----:B------:R-:W-:Y:S01]  /*3160*/  @!P6 FSEL R99, R51, RZ, P2 ;  /* 0x000000ff3363e208 */ /* 0x000fe20001000000 */
[----:B------:R-:W-:Y:S08]  /*3170*/  @!P6 BRA `(.L_x_47340) ;  /* 0x000000000010e947 */ /* 0x000ff00003800000 */
[----:B------:R-:W2:Y:S01]  /*3180*/  LDL R62, [R1] ;  /* 0x00000000013e7983 */ /* 0x000ea20000100800 */
[----:B-----5:R-:W-:-:S04]  /*3190*/  FMUL.FTZ R96, R52, UR6 ;  /* 0x0000000634607c20 */ /* 0x020fc80008410000 */
[----:B--2---:R-:W-:-:S04]  /*31a0*/  FMUL.FTZ R96, R62, R96 ;  /* 0x000000603e607220 */ /* 0x004fc80000410000 */
[----:B------:R-:W-:-:S07]  /*31b0*/  @P0 FADD.FTZ R96, R48, R96 ;  /* 0x0000006030600221 */ /* 0x000fce0000010000 */
.L_x_47340:
[----:B------:R-:W-:Y:S05]  /*31c0*/  BSYNC B0 ;  /* 0x0000000000007941 */ /* 0x000fea0003800000 */
.L_x_47339:
[----:B------:R-:W-:Y:S04]  /*31d0*/  BSSY B0, `(.L_x_47341) ;  /* 0x0000005000007945 */ /* 0x000fe80003800000 */
[----:B------:R-:W-:Y:S05]  /*31e0*/  @!P6 BRA `(.L_x_47342) ;  /* 0x00000000000ce947 */ /* 0x000fea0003800000 */
[----:B-----5:R-:W-:-:S04]  /*31f0*/  FMUL.FTZ R97, R53, UR6 ;  /* 0x0000000635617c20 */ /* 0x020fc80008410000 */
[----:B------:R-:W-:-:S04]  /*3200*/  FMUL.FTZ R97, R252, R97 ;  /* 0x00000061fc617220 */ /* 0x000fc80000410000 */
[----:B------:R-:W-:-:S07]  /*3210*/  @P0 FADD.FTZ R97, R49, R97 ;  /* 0x0000006131610221 */ /* 0x000fce0000010000 */
.L_x_47342:
[----:B------:R-:W-:Y:S05]  /*3220*/  BSYNC B0 ;  /* 0x0000000000007941 */ /* 0x000fea0003800000 */
.L_x_47341:
[----:B------:R-:W-:Y:S04]  /*3230*/  BSSY B0, `(.L_x_47343) ;  /* 0x0000005000007945 */ /* 0x000fe80003800000 */
[----:B------:R-:W-:Y:S05]  /*3240*/  @!P6 BRA `(.L_x_47344) ;  /* 0x00000000000ce947 */ /* 0x000fea0003800000 */
[----:B-----5:R-:W-:-:S04]  /*3250*/  FMUL.FTZ R98, R54, UR6 ;  /* 0x0000000636627c20 */ /* 0x020fc80008410000 */
[----:B------:R-:W-:-:S04]  /*3260*/  FMUL.FTZ R98, R251, R98 ;  /* 0x00000062fb627220 */ /* 0x000fc80000410000 */
[----:B------:R-:W-:-:S07]  /*3270*/  @P0 FADD.FTZ R98, R50, R98 ;  /* 0x0000006232620221 */ /* 0x000fce0000010000 */
.L_x_47344:
[----:B------:R-:W-:Y:S05]  /*3280*/  BSYNC B0 ;  /* 0x0000000000007941 */ /* 0x000fea0003800000 */
.L_x_47343:
[----:B------:R-:W-:Y:S04]  /*3290*/  BSSY B0, `(.L_x_47345) ;  /* 0x0000005000007945 */ /* 0x000fe80003800000 */
[----:B------:R-:W-:Y:S05]  /*32a0*/  @!P6 BRA `(.L_x_47346) ;  /* 0x00000000000ce947 */ /* 0x000fea0003800000 */
[----:B-----5:R-:W-:-:S04]  /*32b0*/  FMUL.FTZ R99, R55, UR6 ;  /* 0x0000000637637c20 */ /* 0x020fc80008410000 */
[----:B------:R-:W-:-:S04]  /*32c0*/  FMUL.FTZ R99, R250, R99 ;  /* 0x00000063fa637220 */ /* 0x000fc80000410000 */
[----:B------:R-:W-:-:S07]  /*32d0*/  @P0 FADD.FTZ R99, R51, R99 ;  /* 0x0000006333630221 */ /* 0x000fce0000010000 */
.L_x_47346:
[----:B------:R-:W-:Y:S05]  /*32e0*/  BSYNC B0 ;  /* 0x0000000000007941 */ /* 0x000fea0003800000 */
.L_x_47345:
        /* <DEDUP_REMOVED lines=24> */
[----:B-----5:R-:W-:-:S04]  /*3470*/  FMUL.FTZ R63, R52, UR6 ;  /* 0x00000006343f7c20 */ /* 0x020fc80008410000 */
[----:B------:R-:W-:-:S04]  /*3480*/  FMUL.FTZ R92, R246, R63 ;  /* 0x0000003ff65c7220 */ /* 0x000fc80000410000 */
[----:B------:R-:W-:-:S07]  /*3490*/  @P0 FADD.FTZ R92, R48, R92 ;  /* 0x0000005c305c0221 */ /* 0x000fce0000010000 */
.L_x_47348:
[----:B------:R-:W-:Y:S05]  /*34a0*/  BSYNC B0 ;  /* 0x0000000000007941 */ /* 0x000fea0003800000 */
.L_x_47347:
[----:B------:R-:W-:Y:S04]  /*34b0*/  BSSY B0, `(.L_x_47349) ;  /* 0x0000005000007945 */ /* 0x000fe80003800000 */
[----:B------:R-:W-:Y:S05]  /*34c0*/  @!P6 BRA `(.L_x_47350) ;  /* 0x00000000000ce947 */ /* 0x000fea0003800000 */
[----:B-----5:R-:W-:-:S04]  /*34d0*/  FMUL.FTZ R64, R53, UR6 ;  /* 0x0000000635407c20 */ /* 0x020fc80008410000 */
[----:B------:R-:W-:-:S04]  /*34e0*/  FMUL.FTZ R93, R245, R64 ;  /* 0x00000040f55d7220 */ /* 0x000fc80000410000 */
[----:B------:R-:W-:-:S07]  /*34f0*/  @P0 FADD.FTZ R93, R49, R93 ;  /* 0x0000005d315d0221 */ /* 0x000fce0000010000 */
.L_x_47350:
[----:B------:R-:W-:Y:S05]  /*3500*/  BSYNC B0 ;  /* 0x0000000000007941 */ /* 0x000fea0003800000 */
.L_x_47349:
[----:B------:R-:W-:Y:S04]  /*3510*/  BSSY B0, `(.L_x_47351) ;  /* 0x0000005000007945 */ /* 0x000fe80003800000 */
[----:B------:R-:W-:Y:S05]  /*3520*/  @!P6 BRA `(.L_x_47352) ;  /* 0x00000000000ce947 */ /* 0x000fea0003800000 */
[----:B-----5:R-:W-:-:S04]  /*3530*/  FMUL.FTZ R63, R54, UR6 ;  /* 0x00000006363f7c20 */ /* 0x020fc80008410000 */
[----:B------:R-:W-:-:S04]  /*3540*/  FMUL.FTZ R94, R244, R63 ;  /* 0x0000003ff45e7220 */ /* 0x000fc80000410000 */
[----:B------:R-:W-:-:S07]  /*3550*/  @P0 FADD.FTZ R94, R50, R94 ;  /* 0x0000005e325e0221 */ /* 0x000fce0000010000 */
.L_x_47352:
[----:B------:R-:W-:Y:S05]  /*3560*/  BSYNC B0 ;  /* 0x0000000000007941 */ /* 0x000fea0003800000 */
.L_x_47351:
[----:B------:R-:W-:Y:S04]  /*3570*/  BSSY B0, `(.L_x_47353) ;  /* 0x0000005000007945 */ /* 0x000fe80003800000 */
[----:B------:R-:W-:Y:S05]  /*3580*/  @!P6 BRA `(.L_x_47354) ;  /* 0x00000000000ce947 */ /* 0x000fea0003800000 */
[----:B-----5:R-:W-:-:S04]  /*3590*/  FMUL.FTZ R64, R55, UR6 ;  /* 0x0000000637407c20 */ /* 0x020fc80008410000 */
[----:B------:R-:W-:-:S04]  /*35a0*/  FMUL.FTZ R95, R243, R64 ;  /* 0x00000040f35f7220 */ /* 0x000fc80000410000 */
[----:B------:R-:W-:-:S07]  /*35b0*/  @P0 FADD.FTZ R95, R51, R95 ;  /* 0x0000005f335f0221 */ /* 0x000fce0000010000 */
.L_x_47354:
[----:B------:R-:W-:Y:S05]  /*35c0*/  BSYNC B0 ;  /* 0x0000000000007941 */ /* 0x000fea0003800000 */
.L_x_47353:
        /* <DEDUP_REMOVED lines=24> */
[----:B-----5:R-:W-:-:S04]  /*3750*/  FMUL.FTZ R65, R52, UR6 ;  /* 0x0000000634417c20 */ /* 0x020fc80008410000 */
[----:B------:R-:W-:-:S04]  /*3760*/  FMUL.FTZ R88, R242, R65 ;  /* 0x00000041f2587220 */ /* 0x000fc80000410000 */
[----:B------:R-:W-:-:S07]  /*3770*/  @P0 FADD.FTZ R88, R48, R88 ;  /* 0x0000005830580221 */ /* 0x000fce0000010000 */
.L_x_47356:
[----:B------:R-:W-:Y:S05]  /*3780*/  BSYNC B0 ;  /* 0x0000000000007941 */ /* 0x000fea0003800000 */
.L_x_47355:
[----:B------:R-:W-:Y:S04]  /*3790*/  BSSY B0, `(.L_x_47357) ;  /* 0x0000005000007945 */ /* 0x000fe80003800000 */
[----:B------:R-:W-:Y:S05]  /*37a0*/  @!P6 BRA `(.L_x_47358) ;  /* 0x00000000000ce947 */ /* 0x000fea0003800000 */
[----:B-----5:R-:W-:-:S04]  /*37b0*/  FMUL.FTZ R62, R53, UR6 ;  /* 0x00000006353e7c20 */ /* 0x020fc80008410000 */
[----:B------:R-:W-:-:S04]  /*37c0*/  FMUL.FTZ R89, R241, R62 ;  /* 0x0000003ef1597220 */ /* 0x000fc80000410000 */
[----:B------:R-:W-:-:S07]  /*37d0*/  @P0 FADD.FTZ R89, R49, R89 ;  /* 0x0000005931590221 */ /* 0x000fce0000010000 */
.L_x_47358:
[----:B------:R-:W-:Y:S05]  /*37e0*/  BSYNC B0 ;  /* 0x0000000000007941 */ /* 0x000fea0003800000 */
.L_x_47357:
[----:B------:R-:W-:Y:S04]  /*37f0*/  BSSY B0, `(.L_x_47359) ;  /* 0x0000005000007945 */ /* 0x000fe80003800000 */
[----:B------:R-:W-:Y:S05]  /*3800*/  @!P6 BRA `(.L_x_47360) ;  /* 0x00000000000ce947 */ /* 0x000fea0003800000 */
[----:B-----5:R-:W-:-:S04]  /*3810*/  FMUL.FTZ R65, R54, UR6 ;  /* 0x0000000636417c20 */ /* 0x020fc80008410000 */
[----:B------:R-:W-:-:S04]  /*3820*/  FMUL.FTZ R90, R240, R65 ;  /* 0x00000041f05a7220 */ /* 0x000fc80000410000 */
[----:B------:R-:W-:-:S07]  /*3830*/  @P0 FADD.FTZ R90, R50, R90 ;  /* 0x0000005a325a0221 */ /* 0x000fce0000010000 */
.L_x_47360:
[----:B------:R-:W-:Y:S05]  /*3840*/  BSYNC B0 ;  /* 0x0000000000007941 */ /* 0x000fea0003800000 */
.L_x_47359:
[----:B------:R-:W-:Y:S04]  /*3850*/  BSSY B0, `(.L_x_47361) ;  /* 0x0000005000007945 */ /* 0x000fe80003800000 */
[----:B------:R-:W-:Y:S05]  /*3860*/  @!P6 BRA `(.L_x_47362) ;  /* 0x00000000000ce947 */ /* 0x000fea0003800000 */
[----:B-----5:R-:W-:-:S04]  /*3870*/  FMUL.FTZ R62, R55, UR6 ;  /* 0x00000006373e7c20 */ /* 0x020fc80008410000 */
[----:B------:R-:W-:-:S04]  /*3880*/  FMUL.FTZ R91, R239, R62 ;  /* 0x0000003eef5b7220 */ /* 0x000fc80000410000 */
[----:B------:R-:W-:-:S07]  /*3890*/  @P0 FADD.FTZ R91, R51, R91 ;  /* 0x0000005b335b0221 */ /* 0x000fce0000010000 */
.L_x_47362:
[----:B------:R-:W-:Y:S05]  /*38a0*/  BSYNC B0 ;  /* 0x0000000000007941 */ /* 0x000fea0003800000 */
.L_x_47361:
        /* <DEDUP_REMOVED lines=13> */
[----:B0-----:R-:W-:-:S04]  /*3980*/  @P5 IMAD.WIDE.U32 R56, R65, 0x10, R56 ;  /* 0x0000001041385825 */ /* 0x001fc800078e0038 */
[----:B-1----:R-:W-:Y:S01]  /*3990*/  @P0 IMAD.WIDE.U32 R58, R62, 0x10, R58 ;  /* 0x000000103e3a0825 */ /* 0x002fe200078e003a */
[----:B-----5:R0:W5:Y:S03]  /*39a0*/  @P5 LDG.E.128 R52, desc[UR4][R56.64] ;  /* 0x0000000438345981 */ /* 0x020166000c1e1d00 */
[----:B0-----:R-:W-:Y:S01]  /*39b0*/  IMAD.WIDE.U32 R56, R63, 0x10, R248 ;  /* 0x000000103f387825 */ /* 0x001fe200078e00f8 */
[----:B--2---:R-:W-:Y:S02]  /*39c0*/  @!P6 FSEL R65, R49, RZ, P2 ;  /* 0x000000ff3141e208 */ /* 0x004fe40001000000 */
[----:B------:R-:W-:Y:S02]  /*39d0*/  @!P6 ISETP.NE.U32.AND P2, PT, R60, RZ, PT ;  /* 0x000000ff3c00e20c */ /* 0x000fe40003f45070 */
[----:B------:R-:W-:Y:S02]  /*39e0*/  @!P6 FSEL R66, R50, RZ, P1 ;  /* 0x000000ff3242e208 */ /* 0x000fe40000800000 */
[----:B------:R-:W-:-:S02]  /*39f0*/  @!P6 ISETP.NE.AND.EX P2, PT, R61, RZ, PT, P2 ;  /* 0x000000ff3d00e20c */ /* 0x000fc40003f45320 */
[----:B------:R-:W-:Y:S02]  /*3a00*/  @!P6 FSEL R64, R48, RZ, P3 ;  /* 0x000000ff3040e208 */ /* 0x000fe40001800000 */
[----:B------:R-:W-:Y:S01]  /*3a10*/  @!P6 FSEL R67, R51, RZ, P2 ;  /* 0x000000ff3343e208 */ /* 0x000fe20001000000 */
[----:B------:R-:W-:Y:S08]  /*3a20*/  @!P6 BRA `(.L_x_47364) ;  /* 0x00000000000ce947 */ /* 0x000ff00003800000 */
[----:B-----5:R-:W-:-:S04]  /*3a30*/  FMUL.FTZ R63, R52, UR6 ;  /* 0x00000006343f7c20 */ /* 0x020fc80008410000 */
[----:B------:R-:W-:-:S04]  /*3a40*/  FMUL.FTZ R64, R238, R63 ;  /* 0x0000003fee407220 */ /* 0x000fc80000410000 */
[----:B------:R-:W-:-:S07]  /*3a50*/  @P0 FADD.FTZ R64, R48, R64 ;  /* 0x0000004030400221 */ /* 0x000fce0000010000 */
.L_x_47364:
[----:B------:R-:W-:Y:S05]  /*3a60*/  BSYNC B0 ;  /* 0x0000000000007941 */ /* 0x000fea0003800000 */
.L_x_47363:
[----:B------:R-:W-:Y:S04]  /*3a70*/  BSSY B0, `(.L_x_47365) ;  /* 0x0000005000007945 */ /* 0x000fe80003800000 */
[----:B------:R-:W-:Y:S05]  /*3a80*/  @!P6 BRA `(.L_x_47366) ;  /* 0x00000000000ce947 */ /* 0x000fea0003800000 */
[----:B-----5:R-:W-:-:S04]  /*3a90*/  FMUL.FTZ R68, R53, UR6 ;  /* 0x0000000635447c20 */ /* 0x020fc80008410000 */
[----:B------:R-:W-:-:S04]  /*3aa0*/  FMUL.FTZ R65, R237, R68 ;  /* 0x00000044ed417220 */ /* 0x000fc80000410000 */
[----:B------:R-:W-:-:S07]  /*3ab0*/  @P0 FADD.FTZ R65, R49, R65 ;  /* 0x0000004131410221 */ /* 0x000fce0000010000 */
.L_x_47366:
[----:B------:R-:W-:Y:S05]  /*3ac0*/  BSYNC B0 ;  /* 0x0000000000007941 */ /* 0x000fea0003800000 */
.L_x_47365:
[----:B------:R-:W-:Y:S04]  /*3ad0*/  BSSY B0, `(.L_x_47367) ;  /* 0x0000005000007945 */ /* 0x000fe80003800000 */
[----:B------:R-:W-:Y:S05]  /*3ae0*/  @!P6 BRA `(.L_x_47368) ;  /* 0x00000000000ce947 */ /* 0x000fea0003800000 */
[----:B-----5:R-:W-:-:S04]  /*3af0*/  FMUL.FTZ R63, R54, UR6 ;  /* 0x00000006363f7c20 */ /* 0x020fc80008410000 */
[----:B------:R-:W-:-:S04]  /*3b00*/  FMUL.FTZ R66, R236, R63 ;  /* 0x0000003fec427220 */ /* 0x000fc80000410000 */
[----:B------:R-:W-:-:S07]  /*3b10*/  @P0 FADD.FTZ R66, R50, R66 ;  /* 0x0000004232420221 */ /* 0x000fce0000010000 */
.L_x_47368:
[----:B------:R-:W-:Y:S05]  /*3b20*/  BSYNC B0 ;  /* 0x0000000000007941 */ /* 0x000fea0003800000 */
.L_x_47367:
[----:B------:R-:W-:Y:S04]  /*3b30*/  BSSY B0, `(.L_x_47369) ;  /* 0x0000005000007945 */ /* 0x000fe80003800000 */
[----:B------:R-:W-:Y:S05]  /*3b40*/  @!P6 BRA `(.L_x_47370) ;  /* 0x00000000000ce947 */ /* 0x000fea0003800000 */
[----:B-----5:R-:W-:-:S04]  /*3b50*/  FMUL.FTZ R68, R55, UR6 ;  /* 0x0000000637447c20 */ /* 0x020fc80008410000 */
[----:B------:R-:W-:-:S04]  /*3b60*/  FMUL.FTZ R67, R235, R68 ;  /* 0x00000044eb437220 */ /* 0x000fc80000410000 */
[----:B------:R-:W-:-:S07]  /*3b70*/  @P0 FADD.FTZ R67, R51, R67 ;  /* 0x0000004333430221 */ /* 0x000fce0000010000 */
.L_x_47370:
[----:B------:R-:W-:Y:S05]  /*3b80*/  BSYNC B0 ;  /* 0x0000000000007941 */ /* 0x000fea0003800000 */
.L_x_47369:
[----:B------:R0:W-:Y:S01]  /*3b90*/  STG.E.128 desc[UR4][R56.64], R64 ;  /* 0x0000004038007986 */ /* 0x0001e2000c101d04 */
[----:B------:R-:W1:Y:S03]  /*3ba0*/  @P0 LDC.64 R68, c[0x0][0x230] ;  /* 0x00008c00ff440b82 */ /* 0x000e660000000a00 */
[----:B------:R-:W2:Y:S01]  /*3bb0*/  @P0 LDG.E.128 R48, desc[UR4][R58.64] ;  /* 0x000000043a300981 */ /* 0x000ea2000c1e1d00 */
[----:B------:R-:W-:Y:S02]  /*3bc0*/  @P5 IADD3 R63, R177, 0x120, RZ ;  /* 0x00000120b13f5810 */ /* 0x000fe40007ffe0ff */
[----:B------:R-:W-:-:S04]  /*3bd0*/  @!P6 ISETP.NE.U32.AND P1, PT, R60, RZ, PT ;  /* 0x000000ff3c00e20c */ /* 0x000fc80003f25070 */
[C---:B------:R-:W-:Y:S01]  /*3be0*/  @!P6 ISETP.NE.AND.EX P2, PT, R61.reuse, RZ, PT, P1 ;  /* 0x000000ff3d00e20c */ /* 0x040fe20003f45310 */
[----:B0-----:R-:W0:Y:S01]  /*3bf0*/  @P5 LDC.64 R56, c[0x0][0x220] ;  /* 0x00008800ff385b82 */ /* 0x001e220000000a00 */
[C---:B------:R-:W-:Y:S02]  /*3c00*/  @!P6 ISETP.NE.U32.AND P3, PT, R60.reuse, RZ, PT ;  /* 0x000000ff3c00e20c */ /* 0x040fe40003f65070 */
[----:B------:R-:W-:Y:S02]  /*3c10*/  @!P6 ISETP.NE.U32.AND P1, PT, R60, RZ, PT ;  /* 0x000000ff3c00e20c */ /* 0x000fe40003f25070 */
[----:B------:R-:W-:Y:S01]  /*3c20*/  IADD3 R70, R178, 0x140, RZ ;  /* 0x00000140b2467810 */ /* 0x000fe20007ffe0ff */
[----:B------:R-:W-:Y:S01]  /*3c30*/  BSSY B0, `(.L_x_47371) ;  /* 0x0000011000007945 */ /* 0x000fe20003800000 */
[C---:B------:R-:W-:Y:S02]  /*3c40*/  @!P6 ISETP.NE.AND.EX P3, PT, R61.reuse, RZ, PT, P3 ;  /* 0x000000ff3d00e20c */ /* 0x040fe40003f65330 */
[----:B------:R-:W-:Y:S01]  /*3c50*/  @!P6 ISETP.NE.AND.EX P1, PT, R61, RZ, PT, P1 ;  /* 0x000000ff3d00e20c */ /* 0x000fe20003f25310 */
[----:B0-----:R-:W-:-:S05]  /*3c60*/  @P5 IMAD.WIDE.U32 R56, R63, 0x10, R56 ;  /* 0x000000103f385825 */ /* 0x001fca00078e0038 */
[----:B-----5:R2:W5:Y:S01]  /*3c70*/  @P5 LDG.E.128 R52, desc[UR4][R56.64] ;  /* 0x0000000438345981 */ /* 0x020562000c1e1d00 */
[----:B------:R-:W-:-:S04]  /*3c80*/  IMAD.WIDE.U32 R62, R62, 0x10, R248 ;  /* 0x000000103e3e7825 */ /* 0x000fc800078e00f8 */
[----:B-1----:R-:W-:Y:S01]  /*3c90*/  @P0 IMAD.WIDE.U32 R68, R70, 0x10, R68 ;  /* 0x0000001046440825 */ /* 0x002fe200078e0044 */
        /* <DEDUP_REMOVED lines=10> */
.L_x_47372:
[----:B------:R-:W-:Y:S05]  /*3d40*/  BSYNC B0 ;  /* 0x0000000000007941 */ /* 0x000fea0003800000 */
.L_x_47371:
[----:B------:R-:W-:Y:S04]  /*3d50*/  BSSY B0, `(.L_x_47373) ;  /* 0x0000005000007945 */ /* 0x000fe80003800000 */
[----:B------:R-:W-:Y:S05]  /*3d60*/  @!P6 BRA `(.L_x_47374) ;  /* 0x00000000000ce947 */ /* 0x000fea0003800000 */
[----:B-----5:R-:W-:-:S04]  /*3d70*/  FMUL.FTZ R57, R53, UR6 ;  /* 0x0000000635397c20 */ /* 0x020fc80008410000 */
[----:B------:R-:W-:-:S04]  /*3d80*/  FMUL.FTZ R57, R233, R57 ;  /* 0x00000039e9397220 */ /* 0x000fc80000410000 */
[----:B------:R-:W-:-:S07]  /*3d90*/  @P0 FADD.FTZ R57, R49, R57 ;  /* 0x0000003931390221 */ /* 0x000fce0000010000 */
.L_x_47374:
[----:B------:R-:W-:Y:S05]  /*3da0*/  BSYNC B0 ;  /* 0x0000000000007941 */ /* 0x000fea0003800000 */
.L_x_47373:
[----:B------:R-:W-:Y:S04]  /*3db0*/  BSSY B0, `(.L_x_47375) ;  /* 0x0000005000007945 */ /* 0x000fe80003800000 */
[----:B------:R-:W-:Y:S05]  /*3dc0*/  @!P6 BRA `(.L_x_47376) ;  /* 0x00000000000ce947 */ /* 0x000fea0003800000 */
[----:B-----5:R-:W-:-:S04]  /*3dd0*/  FMUL.FTZ R58, R54, UR6 ;  /* 0x00000006363a7c20 */ /* 0x020fc80008410000 */
[----:B------:R-:W-:-:S04]  /*3de0*/  FMUL.FTZ R58, R232, R58 ;  /* 0x0000003ae83a7220 */ /* 0x000fc80000410000 */
[----:B------:R-:W-:-:S07]  /*3df0*/  @P0 FADD.FTZ R58, R50, R58 ;  /* 0x0000003a323a0221 */ /* 0x000fce0000010000 */
.L_x_47376:
[----:B------:R-:W-:Y:S05]  /*3e00*/  BSYNC B0 ;  /* 0x0000000000007941 */ /* 0x000fea0003800000 */
.L_x_47375:
[----:B------:R-:W-:Y:S04]  /*3e10*/  BSSY B0, `(.L_x_47377) ;  /* 0x0000005000007945 */ /* 0x000fe80003800000 */
[----:B------:R-:W-:Y:S05]  /*3e20*/  @!P6 BRA `(.L_x_47378) ;  /* 0x00000000000ce947 */ /* 0x000fea0003800000 */
[----:B-----5:R-:W-:-:S04]  /*3e30*/  FMUL.FTZ R59, R55, UR6 ;  /* 0x00000006373b7c20 */ /* 0x020fc80008410000 */
[----:B------:R-:W-:-:S04]  /*3e40*/  FMUL.FTZ R59, R231, R59 ;  /* 0x0000003be73b7220 */ /* 0x000fc80000410000 */
[----:B------:R-:W-:-:S07]  /*3e50*/  @P0 FADD.FTZ R59, R51, R59 ;  /* 0x0000003b333b0221 */ /* 0x000fce0000010000 */
.L_x_47378:
[----:B------:R-:W-:Y:S05]  /*3e60*/  BSYNC B0 ;  /* 0x0000000000007941 */ /* 0x000fea0003800000 */
.L_x_47377:
        /* <DEDUP_REMOVED lines=27> */
.L_x_47380:
[----:B------:R-:W-:Y:S05]  /*4020*/  BSYNC B0 ;  /* 0x0000000000007941 */ /* 0x000fea0003800000 */
.L_x_47379:
[----:B------:R-:W-:Y:S04]  /*4030*/  BSSY B0, `(.L_x_47381) ;  /* 0x0000005000007945 */ /* 0x000fe80003800000 */
[----:B------:R-:W-:Y:S05]  /*4040*/  @!P6 BRA `(.L_x_47382) ;  /* 0x00000000000ce947 */ /* 0x000fea0003800000 */
[----:B-----5:R-:W-:-:S04]  /*4050*/  FMUL.FTZ R81, R53, UR6 ;  /* 0x0000000635517c20 */ /* 0x020fc80008410000 */
[----:B------:R-:W-:-:S04]  /*4060*/  FMUL.FTZ R81, R229, R81 ;  /* 0x00000051e5517220 */ /* 0x000fc80000410000 */
[----:B------:R-:W-:-:S07]  /*4070*/  @P0 FADD.FTZ R81, R49, R81 ;  /* 0x0000005131510221 */ /* 0x000fce0000010000 */
.L_x_47382:
[----:B------:R-:W-:Y:S05]  /*4080*/  BSYNC B0 ;  /* 0x0000000000007941 */ /* 0x000fea0003800000 */
.L_x_47381:
[----:B------:R-:W-:Y:S04]  /*4090*/  BSSY B0, `(.L_x_47383) ;  /* 0x0000005000007945 */ /* 0x000fe80003800000 */
[----:B------:R-:W-:Y:S05]  /*40a0*/  @!P6 BRA `(.L_x_47384) ;  /* 0x00000000000ce947 */ /* 0x000fea0003800000 */
[----:B-----5:R-:W-:-:S04]  /*40b0*/  FMUL.FTZ R82, R54, UR6 ;  /* 0x0000000636527c20 */ /* 0x020fc80008410000 */
[----:B------:R-:W-:-:S04]  /*40c0*/  FMUL.FTZ R82, R228, R82 ;  /* 0x00000052e4527220 */ /* 0x000fc80000410000 */
[----:B------:R-:W-:-:S07]  /*40d0*/  @P0 FADD.FTZ R82, R50, R82 ;  /* 0x0000005232520221 */ /* 0x000fce0000010000 */
.L_x_47384:
[----:B------:R-:W-:Y:S05]  /*40e0*/  BSYNC B0 ;  /* 0x0000000000007941 */ /* 0x000fea0003800000 */
.L_x_47383:
[----:B------:R-:W-:Y:S04]  /*40f0*/  BSSY B0, `(.L_x_47385) ;  /* 0x0000005000007945 */ /* 0x000fe80003800000 */
[----:B------:R-:W-:Y:S05]  /*4100*/  @!P6 BRA `(.L_x_47386) ;  /* 0x00000000000ce947 */ /* 0x000fea0003800000 */
[----:B-----5:R-:W-:-:S04]  /*4110*/  FMUL.FTZ R83, R55, UR6 ;  /* 0x0000000637537c20 */ /* 0x020fc80008410000 */
[----:B------:R-:W-:-:S04]  /*4120*/  FMUL.FTZ R83, R227, R83 ;  /* 0x00000053e3537220 */ /* 0x000fc80000410000 */
[----:B------:R-:W-:-:S07]  /*4130*/  @P0 FADD.FTZ R83, R51, R83 ;  /* 0x0000005333530221 */ /* 0x000fce0000010000 */
.L_x_47386:
[----:B------:R-:W-:Y:S05]  /*4140*/  BSYNC B0 ;  /* 0x0000000000007941 */ /* 0x000fea0003800000 */
.L_x_47385:
[----:B------:R0:W-:Y:S04]  /*4150*/  STG.E.128 desc[UR4][R62.64], R80 ;  /* 0x000000503e007986 */ /* 0x0001e8000c101d04 */
[----:B------:R1:W2:Y:S01]  /*4160*/  @P0 LDG.E.128 R48, desc[UR4][R68.64] ;  /* 0x0000000444300981 */ /* 0x0002a2000c1e1d00 */
[C---:B------:R-:W-:Y:S02]  /*4170*/  @!P6 ISETP.NE.U32.AND P1, PT, R60.reuse, RZ, PT ;  /* 0x000000ff3c00e20c */ /* 0x040fe40003f25070 */
[----:B------:R-:W-:Y:S02]  /*4180*/  @P5 IADD3 R70, R177, 0x160, RZ ;  /* 0x00000160b1465810 */ /* 0x000fe40007ffe0ff */
[C---:B------:R-:W-:Y:S02]  /*4190*/  @!P6 ISETP.NE.AND.EX P3, PT, R61.reuse, RZ, PT, P1 ;  /* 0x000000ff3d00e20c */ /* 0x040fe40003f65310 */
[C---:B------:R-:W-:Y:S01]  /*41a0*/  @!P6 ISETP.NE.U32.AND P2, PT, R60.reuse, RZ, PT ;  /* 0x000000ff3c00e20c */ /* 0x040fe20003f45070 */
[----:B------:R-:W-:Y:S01]  /*41b0*/  BSSY B0, `(.L_x_47387) ;  /* 0x0000014000007945 */ /* 0x000fe20003800000 */
[----:B------:R-:W-:Y:S01]  /*41c0*/  @!P6 ISETP.NE.U32.AND P1, PT, R60, RZ, PT ;  /* 0x000000ff3c00e20c */ /* 0x000fe20003f25070 */
[----:B-1----:R-:W1:Y:S08]  /*41d0*/  @P0 LDC.64 R68, c[0x0][0x230] ;  /* 0x00008c00ff440b82 */ /* 0x002e700000000a00 */
[----:B0-----:R-:W0:Y:S01]  /*41e0*/  @P5 LDC.64 R62, c[0x0][0x220] ;  /* 0x00008800ff3e5b82 */ /* 0x001e220000000a00 */
[----:B------:R-:W-:-:S02]  /*41f0*/  @!P6 ISETP.NE.AND.EX P2, PT, R61, RZ, PT, P2 ;  /* 0x000000ff3d00e20c */ /* 0x000fc40003f45320 */
[----:B------:R-:W-:Y:S01]  /*4200*/  @!P6 ISETP.NE.AND.EX P1, PT, R61, RZ, PT, P1 ;  /* 0x000000ff3d00e20c */ /* 0x000fe20003f25310 */
[----:B0-----:R-:W-:Y:S01]  /*4210*/  @P5 IMAD.WIDE.U32 R62, R70, 0x10, R62 ;  /* 0x00000010463e5825 */ /* 0x001fe200078e003e */
[----:B------:R-:W-:-:S04]  /*4220*/  IADD3 R70, R178, 0x180, RZ ;  /* 0x00000180b2467810 */ /* 0x000fc80007ffe0ff */
[----:B-----5:R0:W5:Y:S01]  /*4230*/  @P5 LDG.E.128 R52, desc[UR4][R62.64] ;  /* 0x000000043e345981 */ /* 0x020162000c1e1d00 */
[----:B-1----:R-:W-:-:S04]  /*4240*/  @P0 IMAD.WIDE.U32 R68, R70, 0x10, R68 ;  /* 0x0000001046440825 */ /* 0x002fc800078e0044 */
[----:B0-----:R-:W-:Y:S01]  /*4250*/  IMAD.WIDE.U32 R62, R71, 0x10, R248 ;  /* 0x00000010473e7825 */ /* 0x001fe200078e00f8 */
[----:B--2---:R-:W-:Y:S02]  /*4260*/  @!P6 FSEL R85, R49, RZ, P3 ;  /* 0x000000ff3155e208 */ /* 0x004fe40001800000 */
[----:B------:R-:W-:-:S04]  /*4270*/  @!P6 ISETP.NE.U32.AND P3, PT, R60, RZ, PT ;  /* 0x000000ff3c00e20c */ /* 0x000fc80003f65070 */
[----:B------:R-:W-:Y:S02]  /*4280*/  @!P6 ISETP.NE.AND.EX P3, PT, R61, RZ, PT, P3 ;  /* 0x000000ff3d00e20c */ /* 0x000fe40003f65330 */
[----:B------:R-:W-:Y:S02]  /*4290*/  @!P6 FSEL R84, R48, RZ, P2 ;  /* 0x000000ff3054e208 */ /* 0x000fe40001000000 */
[----:B------:R-:W-:Y:S01]  /*42a0*/  @!P6 FSEL R86, R50, RZ, P3 ;  /* 0x000000ff3256e208 */ /* 0x000fe20001800000 */
[----:B------:R-:W-:Y:S08]  /*42b0*/  @!P6 BRA `(.L_x_47388) ;  /* 0x00000000000ce947 */ /* 0x000ff00003800000 */
[----:B-----5:R-:W-:-:S04]  /*42c0*/  FMUL.FTZ R84, R52, UR6 ;  /* 0x0000000634547c20 */ /* 0x020fc80008410000 */
[----:B------:R-:W-:-:S04]  /*42d0*/  FMUL.FTZ R84, R226, R84 ;  /* 0x00000054e2547220 */ /* 0x000fc80000410000 */
[----:B------:R-:W-:-:S07]  /*42e0*/  @P0 FADD.FTZ R84, R48, R84 ;  /* 0x0000005430540221 */ /* 0x000fce0000010000 */
.L_x_47388:
[----:B------:R-:W-:Y:S05]  /*42f0*/  BSYNC B0 ;  /* 0x0000000000007941 */ /* 0x000fea0003800000 */
.L_x_47387:
[----:B------:R-:W-:Y:S04]  /*4300*/  BSSY B0, `(.L_x_47389) ;  /* 0x0000005000007945 */ /* 0x000fe80003800000 */
[----:B------:R-:W-:Y:S05]  /*4310*/  @!P6 BRA `(.L_x_47390) ;  /* 0x00000000000ce947 */ /* 0x000fea0003800000 */
[----:B-----5:R-:W-:-:S04]  /*4320*/  FMUL.FTZ R85, R53, UR6 ;  /* 0x0000000635557c20 */ /* 0x020fc80008410000 */
[----:B------:R-:W-:-:S04]  /*4330*/  FMUL.FTZ R85, R225, R85 ;  /* 0x00000055e1557220 */ /* 0x000fc80000410000 */
[----:B------:R-:W-:-:S07]  /*4340*/  @P0 FADD.FTZ R85, R49, R85 ;  /* 0x0000005531550221 */ /* 0x000fce0000010000 */
.L_x_47390:
[----:B------:R-:W-:Y:S05]  /*4350*/  BSYNC B0 ;  /* 0x0000000000007941 */ /* 0x000fea0003800000 */
.L_x_47389:
[----:B------:R-:W-:Y:S04]  /*4360*/  BSSY B0, `(.L_x_47391) ;  /* 0x0000005000007945 */ /* 0x000fe80003800000 */
[----:B------:R-:W-:Y:S05]  /*4370*/  @!P6 BRA `(.L_x_47392) ;  /* 0x00000000000ce947 */ /* 0x000fea0003800000 */
[----:B-----5:R-:W-:-:S04]  /*4380*/  FMUL.FTZ R86, R54, UR6 ;  /* 0x0000000636567c20 */ /* 0x020fc80008410000 */
[----:B------:R-:W-:-:S04]  /*4390*/  FMUL.FTZ R86, R224, R86 ;  /* 0x00000056e0567220 */ /* 0x000fc80000410000 */
[----:B------:R-:W-:-:S07]  /*43a0*/  @P0 FADD.FTZ R86, R50, R86 ;  /* 0x0000005632560221 */ /* 0x000fce0000010000 */
.L_x_47392:
[----:B------:R-:W-:Y:S05]  /*43b0*/  BSYNC B0 ;  /* 0x0000000000007941 */ /* 0x000fea0003800000 */
.L_x_47391:
[----:B------:R-:W-:Y:S01]  /*43c0*/  BSSY B0, `(.L_x_47393) ;  /* 0x0000006000007945 */ /* 0x000fe20003800000 */
[----:B------:R-:W-:-:S03]  /*43d0*/  @!P6 FSEL R87, R51, RZ, P1 ;  /* 0x000000ff3357e208 */ /* 0x000fc60000800000 */
[----:B------:R-:W-:Y:S05]  /*43e0*/  @!P6 BRA `(.L_x_47394) ;  /* 0x00000000000ce947 */ /* 0x000fea0003800000 */
[----:B-----5:R-:W-:-:S04]  /*43f0*/  FMUL.FTZ R87, R55, UR6 ;  /* 0x0000000637577c20 */ /* 0x020fc80008410000 */
[----:B------:R-:W-:-:S04]  /*4400*/  FMUL.FTZ R87, R223, R87 ;  /* 0x00000057df577220 */ /* 0x000fc80000410000 */
[----:B------:R-:W-:-:S07]  /*4410*/  @P0 FADD.FTZ R87, R51, R87 ;  /* 0x0000005733570221 */ /* 0x000fce0000010000 */
.L_x_47394:
[----:B------:R-:W-:Y:S05]  /*4420*/  BSYNC B0 ;  /* 0x0000000000007941 */ /* 0x000fea0003800000 */
.L_x_47393:
[----:B------:R0:W-:Y:S04]  /*4430*/  STG.E.128 desc[UR4][R62.64], R84 ;  /* 0x000000543e007986 */ /* 0x0001e8000c101d04 */
[----:B------:R1:W2:Y:S01]  /*4440*/  @P0 LDG.E.128 R48, desc[UR4][R68.64] ;  /* 0x0000000444300981 */ /* 0x0002a2000c1e1d00 */
[----:B------:R-:W-:Y:S02]  /*4450*/  @P5 IADD3 R71, R177, 0x180, RZ ;  /* 0x00000180b1475810 */ /* 0x000fe40007ffe0ff */
[C---:B------:R-:W-:Y:S02]  /*4460*/  @!P6 ISETP.NE.U32.AND P1, PT, R60.reuse, RZ, PT ;  /* 0x000000ff3c00e20c */ /* 0x040fe40003f25070 */
[C---:B------:R-:W-:Y:S02]  /*4470*/  @!P6 ISETP.NE.U32.AND P3, PT, R60.reuse, RZ, PT ;  /* 0x000000ff3c00e20c */ /* 0x040fe40003f65070 */
[C---:B------:R-:W-:Y:S01]  /*4480*/  @!P6 ISETP.NE.AND.EX P2, PT, R61.reuse, RZ, PT, P1 ;  /* 0x000000ff3d00e20c */ /* 0x040fe20003f45310 */
[----:B------:R-:W-:Y:S01]  /*4490*/  BSSY B0, `(.L_x_47395) ;  /* 0x000000f000007945 */ /* 0x000fe20003800000 */
[----:B------:R-:W-:Y:S01]  /*44a0*/  @!P6 ISETP.NE.U32.AND P1, PT, R60, RZ, PT ;  /* 0x000000ff3c00e20c */ /* 0x000fe20003f25070 */
[----:B-1----:R-:W1:Y:S01]  /*44b0*/  @P5 LDC.64 R68, c[0x0][0x220] ;  /* 0x00008800ff445b82 */ /* 0x002e620000000a00 */
[----:B------:R-:W-:-:S02]  /*44c0*/  @!P6 ISETP.NE.AND.EX P3, PT, R61, RZ, PT, P3 ;  /* 0x000000ff3d00e20c */ /* 0x000fc40003f65330 */
[----:B------:R-:W-:-:S05]  /*44d0*/  @!P6 ISETP.NE.AND.EX P1, PT, R61, RZ, PT, P1 ;  /* 0x000000ff3d00e20c */ /* 0x000fca0003f25310 */
[----:B0-----:R-:W0:Y:S01]  /*44e0*/  @P0 LDC.64 R62, c[0x0][0x230] ;  /* 0x00008c00ff3e0b82 */ /* 0x001e220000000a00 */
[----:B-1----:R-:W-:-:S05]  /*44f0*/  @P5 IMAD.WIDE.U32 R68, R71, 0x10, R68 ;  /* 0x0000001047445825 */ /* 0x002fca00078e0044 */
[----:B-----5:R1:W5:Y:S01]  /*4500*/  @P5 LDG.E.128 R52, desc[UR4][R68.64] ;  /* 0x0000000444345981 */ /* 0x020362000c1e1d00 */
[----:B--2---:R-:W-:Y:S02]  /*4510*/  @!P6 FSEL R76, R48, RZ, P2 ;  /* 0x000000ff304ce208 */ /* 0x004fe40001000000 */
[----:B------:R-:W-:-:S04]  /*4520*/  @!P6 ISETP.NE.U32.AND P2, PT, R60, RZ, PT ;  /* 0x000000ff3c00e20c */ /* 0x000fc80003f45070 */
[----:B------:R-:W-:Y:S01]  /*4530*/  @!P6 ISETP.NE.AND.EX P2, PT, R61, RZ, PT, P2 ;  /* 0x000000ff3d00e20c */ /* 0x000fe20003f45320 */
[----:B01----:R-:W-:-:S12]  /*4540*/  @!P6 BRA `(.L_x_47396) ;  /* 0x00000000000ce947 */ /* 0x003fd80003800000 */
[----:B-----5:R-:W-:-:S04]  /*4550*/  FMUL.FTZ R76, R52, UR6 ;  /* 0x00000006344c7c20 */ /* 0x020fc80008410000 */
[----:B------:R-:W-:-:S04]  /*4560*/  FMUL.FTZ R76, R222, R76 ;  /* 0x0000004cde4c7220 */ /* 0x000fc80000410000 */
[----:B------:R-:W-:-:S07]  /*4570*/  @P0 FADD.FTZ R76, R48, R76 ;  /* 0x0000004c304c0221 */ /* 0x000fce0000010000 */
.L_x_47396:
[----:B------:R-:W-:Y:S05]  /*4580*/  BSYNC B0 ;  /* 0x0000000000007941 */ /* 0x000fea0003800000 */
.L_x_47395:
[----:B------:R-:W-:Y:S01]  /*4590*/  BSSY B0, `(.L_x_47397) ;  /* 0x0000006000007945 */ /* 0x000fe20003800000 */
[----:B------:R-:W-:-:S03]  /*45a0*/  @!P6 FSEL R77, R49, RZ, P3 ;  /* 0x000000ff314de208 */ /* 0x000fc60001800000 */
[----:B------:R-:W-:Y:S05]  /*45b0*/  @!P6 BRA `(.L_x_47398) ;  /* 0x00000000000ce947 */ /* 0x000fea0003800000 */
[----:B-----5:R-:W-:-:S04]  /*45c0*/  FMUL.FTZ R77, R53, UR6 ;  /* 0x00000006354d7c20 */ /* 0x020fc80008410000 */
[----:B------:R-:W-:-:S04]  /*45d0*/  FMUL.FTZ R77, R221, R77 ;  /* 0x0000004ddd4d7220 */ /* 0x000fc80000410000 */
[----:B------:R-:W-:-:S07]  /*45e0*/  @P0 FADD.FTZ R77, R49, R77 ;  /* 0x0000004d314d0221 */ /* 0x000fce0000010000 */
.L_x_47398:
[----:B------:R-:W-:Y:S05]  /*45f0*/  BSYNC B0 ;  /* 0x0000000000007941 */ /* 0x000fea0003800000 */
.L_x_47397:
[----:B------:R-:W-:Y:S01]  /*4600*/  BSSY B0, `(.L_x_47399) ;  /* 0x0000006000007945 */ /* 0x000fe20003800000 */
[----:B------:R-:W-:-:S03]  /*4610*/  @!P6 FSEL R78, R50, RZ, P1 ;  /* 0x000000ff324ee208 */ /* 0x000fc60000800000 */
[----:B------:R-:W-:Y:S05]  /*4620*/  @!P6 BRA `(.L_x_47400) ;  /* 0x00000000000ce947 */ /* 0x000fea0003800000 */
[----:B-----5:R-:W-:-:S04]  /*4630*/  FMUL.FTZ R78, R54, UR6 ;  /* 0x00000006364e7c20 */ /* 0x020fc80008410000 */
[----:B------:R-:W-:-:S04]  /*4640*/  FMUL.FTZ R78, R220, R78 ;  /* 0x0000004edc4e7220 */ /* 0x000fc80000410000 */
[----:B------:R-:W-:-:S07]  /*4650*/  @P0 FADD.FTZ R78, R50, R78 ;  /* 0x0000004e324e0221 */ /* 0x000fce0000010000 */
.L_x_47400:
[----:B------:R-:W-:Y:S05]  /*4660*/  BSYNC B0 ;  /* 0x0000000000007941 */ /* 0x000fea0003800000 */
.L_x_47399:
[----:B------:R-:W-:Y:S01]  /*4670*/  BSSY B0, `(.L_x_47401) ;  /* 0x0000007000007945 */ /* 0x000fe20003800000 */
[----:B------:R-:W-:Y:S01]  /*4680*/  IMAD.WIDE.U32 R68, R70, 0x10, R248 ;  /* 0x0000001046447825 */ /* 0x000fe200078e00f8 */
[----:B------:R-:W-:Y:S02]  /*4690*/  @!P6 FSEL R79, R51, RZ, P2 ;  /* 0x000000ff334fe208 */ /* 0x000fe40001000000 */
[----:B------:R-:W-:Y:S05]  /*46a0*/  @!P6 BRA `(.L_x_47402) ;  /* 0x00000000000ce947 */ /* 0x000fea0003800000 */
[----:B-----5:R-:W-:-:S04]  /*46b0*/  FMUL.FTZ R79, R55, UR6 ;  /* 0x00000006374f7c20 */ /* 0x020fc80008410000 */
[----:B------:R-:W-:-:S04]  /*46c0*/  FMUL.FTZ R79, R219, R79 ;  /* 0x0000004fdb4f7220 */ /* 0x000fc80000410000 */
[----:B------:R-:W-:-:S07]  /*46d0*/  @P0 FADD.FTZ R79, R51, R79 ;  /* 0x0000004f334f0221 */ /* 0x000fce0000010000 */
.L_x_47402:
[----:B------:R-:W-:Y:S05]  /*46e0*/  BSYNC B0 ;  /* 0x0000000000007941 */ /* 0x000fea0003800000 */
.L_x_47401:
[----:B------:R0:W-:Y:S01]  /*46f0*/  STG.E.128 desc[UR4][R68.64], R76 ;  /* 0x0000004c44007986 */ /* 0x0001e2000c101d04 */
[----:B------:R-:W-:-:S05]  /*4700*/  IADD3 R70, R178, 0x1a0, RZ ;  /* 0x000001a0b2467810 */ /* 0x000fca0007ffe0ff */
[----:B------:R-:W-:Y:S01]  /*4710*/  @P0 IMAD.WIDE.U32 R62, R70, 0x10, R62 ;  /* 0x00000010463e0825 */ /* 0x000fe200078e003e */
[----:B------:R-:W-:-:S04]  /*4720*/  @P5 IADD3 R71, R177, 0x1a0, RZ ;  /* 0x000001a0b1475810 */ /* 0x000fc80007ffe0ff */
[----:B------:R1:W2:Y:S01]  /*4730*/  @P0 LDG.E.128 R48, desc[UR4][R62.64] ;  /* 0x000000043e300981 */ /* 0x0002a2000c1e1d00 */
[C---:B------:R-:W-:Y:S02]  /*4740*/  @!P6 ISETP.NE.U32.AND P1, PT, R60.reuse, RZ, PT ;  /* 0x000000ff3c00e20c */ /* 0x040fe40003f25070 */
[C---:B------:R-:W-:Y:S02]  /*4750*/  @!P6 ISETP.NE.U32.AND P3, PT, R60.reuse, RZ, PT ;  /* 0x000000ff3c00e20c */ /* 0x040fe40003f65070 */
[C---:B------:R-:W-:Y:S01]  /*4760*/  @!P6 ISETP.NE.AND.EX P2, PT, R61.reuse, RZ, PT, P1 ;  /* 0x000000ff3d00e20c */ /* 0x040fe20003f45310 */
[----:B0-----:R-:W0:Y:S01]  /*4770*/  @P5 LDC.64 R68, c[0x0][0x220] ;  /* 0x00008800ff445b82 */ /* 0x001e220000000a00 */
[----:B------:R-:W-:Y:S01]  /*4780*/  @!P6 ISETP.NE.U32.AND P1, PT, R60, RZ, PT ;  /* 0x000000ff3c00e20c */ /* 0x000fe20003f25070 */
[----:B------:R-:W-:Y:S01]  /*4790*/  BSSY B0, `(.L_x_47403) ;  /* 0x000000d000007945 */ /* 0x000fe20003800000 */
[C---:B------:R-:W-:Y:S02]  /*47a0*/  @!P6 ISETP.NE.AND.EX P3, PT, R61.reuse, RZ, PT, P3 ;  /* 0x000000ff3d00e20c */ /* 0x040fe40003f65330 */
[----:B------:R-:W-:-:S03]  /*47b0*/  @!P6 ISETP.NE.AND.EX P1, PT, R61, RZ, PT, P1 ;  /* 0x000000ff3d00e20c */ /* 0x000fc60003f25310 */
[----:B-1----:R-:W1:Y:S01]  /*47c0*/  @P0 LDC.64 R62, c[0x0][0x230] ;  /* 0x00008c00ff3e0b82 */ /* 0x002e620000000a00 */
[----:B0-----:R-:W-:-:S05]  /*47d0*/  @P5 IMAD.WIDE.U32 R68, R71, 0x10, R68 ;  /* 0x0000001047445825 */ /* 0x001fca00078e0044 */
        /* <DEDUP_REMOVED lines=8> */
.L_x_47404:
[----:B------:R-:W-:Y:S05]  /*4860*/  BSYNC B0 ;  /* 0x0000000000007941 */ /* 0x000fea0003800000 */
.L_x_47403:
[----:B------:R-:W-:Y:S01]  /*4870*/  BSSY B0, `(.L_x_47405) ;  /* 0x0000006000007945 */ /* 0x000fe20003800000 */
[----:B------:R-:W-:-:S03]  /*4880*/  @!P6 FSEL R73, R49, RZ, P3 ;  /* 0x000000ff3149e208 */ /* 0x000fc60001800000 */
[----:B------:R-:W-:Y:S05]  /*4890*/  @!P6 BRA `(.L_x_47406) ;  /* 0x00000000000ce947 */ /* 0x000fea0003800000 */
[----:B-----5:R-:W-:-:S04]  /*48a0*/  FMUL.FTZ R73, R53, UR6 ;  /* 0x0000000635497c20 */ /* 0x020fc80008410000 */
[----:B------:R-:W-:-:S04]  /*48b0*/  FMUL.FTZ R73, R217, R73 ;  /* 0x00000049d9497220 */ /* 0x000fc80000410000 */
[----:B------:R-:W-:-:S07]  /*48c0*/  @P0 FADD.FTZ R73, R49, R73 ;  /* 0x0000004931490221 */ /* 0x000fce0000010000 */
.L_x_47406:
[----:B------:R-:W-:Y:S05]  /*48d0*/  BSYNC B0 ;  /* 0x0000000000007941 */ /* 0x000fea0003800000 */
.L_x_47405:
[----:B------:R-:W-:Y:S01]  /*48e0*/  BSSY B0, `(.L_x_47407) ;  /* 0x0000006000007945 */ /* 0x000fe20003800000 */
[----:B------:R-:W-:-:S03]  /*48f0*/  @!P6 FSEL R74, R50, RZ, P1 ;  /* 0x000000ff324ae208 */ /* 0x000fc60000800000 */
[----:B------:R-:W-:Y:S05]  /*4900*/  @!P6 BRA `(.L_x_47408) ;  /* 0x00000000000ce947 */ /* 0x000fea0003800000 */
[----:B-----5:R-:W-:-:S04]  /*4910*/  FMUL.FTZ R74, R54, UR6 ;  /* 0x00000006364a7c20 */ /* 0x020fc80008410000 */
[----:B------:R-:W-:-:S04]  /*4920*/  FMUL.FTZ R74, R216, R74 ;  /* 0x0000004ad84a7220 */ /* 0x000fc80000410000 */
[----:B------:R-:W-:-:S07]  /*4930*/  @P0 FADD.FTZ R74, R50, R74 ;  /* 0x0000004a324a0221 */ /* 0x000fce0000010000 */
.L_x_47408:
[----:B------:R-:W-:Y:S05]  /*4940*/  BSYNC B0 ;  /* 0x0000000000007941 */ /* 0x000fea0003800000 */
.L_x_47407:
[----:B------:R-:W-:Y:S01]  /*4950*/  BSSY B0, `(.L_x_47409) ;  /* 0x0000007000007945 */ /* 0x000fe20003800000 */
[----:B------:R-:W-:Y:S01]  /*4960*/  IMAD.WIDE.U32 R68, R70, 0x10, R248 ;  /* 0x0000001046447825 */ /* 0x000fe200078e00f8 */
[----:B------:R-:W-:Y:S02]  /*4970*/  @!P6 FSEL R75, R51, RZ, P2 ;  /* 0x000000ff334be208 */ /* 0x000fe40001000000 */
[----:B------:R-:W-:Y:S05]  /*4980*/  @!P6 BRA `(.L_x_47410) ;  /* 0x00000000000ce947 */ /* 0x000fea0003800000 */
[----:B-----5:R-:W-:-:S04]  /*4990*/  FMUL.FTZ R75, R55, UR6 ;  /* 0x00000006374b7c20 */ /* 0x020fc80008410000 */
[----:B------:R-:W-:-:S04]  /*49a0*/  FMUL.FTZ R75, R215, R75 ;  /* 0x0000004bd74b7220 */ /* 0x000fc80000410000 */
[----:B------:R-:W-:-:S07]  /*49b0*/  @P0 FADD.FTZ R75, R51, R75 ;  /* 0x0000004b334b0221 */ /* 0x000fce0000010000 */
.L_x_47410:
[----:B------:R-:W-:Y:S05]  /*49c0*/  BSYNC B0 ;  /* 0x0000000000007941 */ /* 0x000fea0003800000 */
.L_x_47409:
[----:B------:R-:W0:Y:S01]  /*49d0*/  @P5 LDC.64 R70, c[0x0][0x220] ;  /* 0x00008800ff465b82 */ /* 0x000e220000000a00 */
[----:B------:R-:W-:Y:S01]  /*49e0*/  IADD3 R160, R178, 0x1c0, RZ ;  /* 0x000001c0b2a07810 */ /* 0x000fe20007ffe0ff */
[----:B------:R1:W-:Y:S04]  /*49f0*/  STG.E.128 desc[UR4][R68.64], R72 ;  /* 0x0000004844007986 */ /* 0x0003e8000c101d04 */
[----:B------:R-:W-:-:S05]  /*4a00*/  @P0 IMAD.WIDE.U32 R62, R160, 0x10, R62 ;  /* 0x00000010a03e0825 */ /* 0x000fca00078e003e */
[----:B------:R2:W3:Y:S01]  /*4a10*/  @P0 LDG.E.128 R48, desc[UR4][R62.64] ;  /* 0x000000043e300981 */ /* 0x0004e2000c1e1d00 */
[C---:B------:R-:W-:Y:S02]  /*4a20*/  @!P6 ISETP.NE.U32.AND P1, PT, R60.reuse, RZ, PT ;  /* 0x000000ff3c00e20c */ /* 0x040fe40003f25070 */
[C---:B------:R-:W-:Y:S02]  /*4a30*/  @!P6 ISETP.NE.U32.AND P3, PT, R60.reuse, RZ, PT ;  /* 0x000000ff3c00e20c */ /* 0x040fe40003f65070 */
[----:B------:R-:W-:Y:S01]  /*4a40*/  @!P6 ISETP.NE.AND.EX P2, PT, R61, RZ, PT, P1 ;  /* 0x000000ff3d00e20c */ /* 0x000fe20003f45310 */
[----:B------:R-:W-:Y:S01]  /*4a50*/  BSSY B0, `(.L_x_47411) ;  /* 0x000000f000007945 */ /* 0x000fe20003800000 */
[----:B------:R-:W-:Y:S02]  /*4a60*/  @!P6 ISETP.NE.U32.AND P1, PT, R60, RZ, PT ;  /* 0x000000ff3c00e20c */ /* 0x000fe40003f25070 */
[----:B-1----:R-:W-:Y:S01]  /*4a70*/  @P5 IADD3 R69, R177, 0x1c0, RZ ;  /* 0x000001c0b1455810 */ /* 0x002fe20007ffe0ff */
[----:B--2---:R-:W1:Y:S01]  /*4a80*/  @P0 LDC.64 R62, c[0x0][0x230] ;  /* 0x00008c00ff3e0b82 */ /* 0x004e620000000a00 */
[----:B------:R-:W-:-:S02]  /*4a90*/  @!P6 ISETP.NE.AND.EX P3, PT, R61, RZ, PT, P3 ;  /* 0x000000ff3d00e20c */ /* 0x000fc40003f65330 */
[----:B------:R-:W-:Y:S01]  /*4aa0*/  @!P6 ISETP.NE.AND.EX P1, PT, R61, RZ, PT, P1 ;  /* 0x000000ff3d00e20c */ /* 0x000fe20003f25310 */
[----:B0-----:R-:W-:-:S05]  /*4ab0*/  @P5 IMAD.WIDE.U32 R70, R69, 0x10, R70 ;  /* 0x0000001045465825 */ /* 0x001fca00078e0046 */
[----:B-----5:R0:W5:Y:S01]  /*4ac0*/  @P5 LDG.E.128 R52, desc[UR4][R70.64] ;  /* 0x0000000446345981 */ /* 0x020162000c1e1d00 */
[----:B---3--:R-:W-:Y:S02]  /*4ad0*/  @!P6 FSEL R68, R48, RZ, P2 ;  /* 0x000000ff3044e208 */ /* 0x008fe40001000000 */
[----:B------:R-:W-:-:S04]  /*4ae0*/  @!P6 ISETP.NE.U32.AND P2, PT, R60, RZ, PT ;  /* 0x000000ff3c00e20c */ /* 0x000fc80003f45070 */
[----:B------:R-:W-:Y:S01]  /*4af0*/  @!P6 ISETP.NE.AND.EX P2, PT, R61, RZ, PT, P2 ;  /* 0x000000ff3d00e20c */ /* 0x000fe20003f45320 */
[----:B01----:R-:W-:-:S12]  /*4b00*/  @!P6 BRA `(.L_x_47412) ;  /* 0x00000000000ce947 */ /* 0x003fd80003800000 */
[----:B-----5:R-:W-:-:S04]  /*4b10*/  FMUL.FTZ R68, R52, UR6 ;  /* 0x0000000634447c20 */ /* 0x020fc80008410000 */
[----:B------:R-:W-:-:S04]  /*4b20*/  FMUL.FTZ R68, R214, R68 ;  /* 0x00000044d6447220 */ /* 0x000fc80000410000 */
[----:B------:R-:W-:-:S07]  /*4b30*/  @P0 FADD.FTZ R68, R48, R68 ;  /* 0x0000004430440221 */ /* 0x000fce0000010000 */
.L_x_47412:
[----:B------:R-:W-:Y:S05]  /*4b40*/  BSYNC B0 ;  /* 0x0000000000007941 */ /* 0x000fea0003800000 */
.L_x_47411:
[----:B------:R-:W-:Y:S01]  /*4b50*/  BSSY B0, `(.L_x_47413) ;  /* 0x0000006000007945 */ /* 0x000fe20003800000 */
[----:B------:R-:W-:-:S03]  /*4b60*/  @!P6 FSEL R69, R49, RZ, P3 ;  /* 0x000000ff3145e208 */ /* 0x000fc60001800000 */
[----:B------:R-:W-:Y:S05]  /*4b70*/  @!P6 BRA `(.L_x_47414) ;  /* 0x00000000000ce947 */ /* 0x000fea0003800000 */
[----:B-----5:R-:W-:-:S04]  /*4b80*/  FMUL.FTZ R69, R53, UR6 ;  /* 0x0000000635457c20 */ /* 0x020fc80008410000 */
[----:B------:R-:W-:-:S04]  /*4b90*/  FMUL.FTZ R69, R213, R69 ;  /* 0x00000045d5457220 */ /* 0x000fc80000410000 */
[----:B------:R-:W-:-:S07]  /*4ba0*/  @P0 FADD.FTZ R69, R49, R69 ;  /* 0x0000004531450221 */ /* 0x000fce0000010000 */
.L_x_47414:
[----:B------:R-:W-:Y:S05]  /*4bb0*/  BSYNC B0 ;  /* 0x0000000000007941 */ /* 0x000fea0003800000 */
.L_x_47413:
[----:B------:R-:W-:Y:S01]  /*4bc0*/  BSSY B0, `(.L_x_47415) ;  /* 0x0000006000007945 */ /* 0x000fe20003800000 */
[----:B------:R-:W-:-:S03]  /*4bd0*/  @!P6 FSEL R70, R50, RZ, P1 ;  /* 0x000000ff3246e208 */ /* 0x000fc60000800000 */
[----:B------:R-:W-:Y:S05]  /*4be0*/  @!P6 BRA `(.L_x_47416) ;  /* 0x00000000000ce947 */ /* 0x000fea0003800000 */
[----:B-----5:R-:W-:-:S04]  /*4bf0*/  FMUL.FTZ R70, R54, UR6 ;  /* 0x0000000636467c20 */ /* 0x020fc80008410000 */
[----:B------:R-:W-:-:S04]  /*4c00*/  FMUL.FTZ R70, R212, R70 ;  /* 0x00000046d4467220 */ /* 0x000fc80000410000 */
[----:B------:R-:W-:-:S07]  /*4c10*/  @P0 FADD.FTZ R70, R50, R70 ;  /* 0x0000004632460221 */ /* 0x000fce0000010000 */
.L_x_47416:
[----:B------:R-:W-:Y:S05]  /*4c20*/  BSYNC B0 ;  /* 0x0000000000007941 */ /* 0x000fea0003800000 */
.L_x_47415:
[----:B------:R-:W-:Y:S01]  /*4c30*/  BSSY B0, `(.L_x_47417) ;  /* 0x0000007000007945 */ /* 0x000fe20003800000 */
[----:B------:R-:W-:Y:S01]  /*4c40*/  IMAD.WIDE.U32 R160, R160, 0x10, R248 ;  /* 0x00000010a0a07825 */ /* 0x000fe200078e00f8 */
[----:B------:R-:W-:Y:S02]  /*4c50*/  @!P6 FSEL R71, R51, RZ, P2 ;  /* 0x000000ff3347e208 */ /* 0x000fe40001000000 */
[----:B------:R-:W-:Y:S05]  /*4c60*/  @!P6 BRA `(.L_x_47418) ;  /* 0x00000000000ce947 */ /* 0x000fea0003800000 */
[----:B-----5:R-:W-:-:S04]  /*4c70*/  FMUL.FTZ R71, R55, UR6 ;  /* 0x0000000637477c20 */ /* 0x020fc80008410000 */
[----:B------:R-:W-:-:S04]  /*4c80*/  FMUL.FTZ R71, R211, R71 ;  /* 0x00000047d3477220 */ /* 0x000fc80000410000 */
[----:B------:R-:W-:-:S07]  /*4c90*/  @P0 FADD.FTZ R71, R51, R71 ;  /* 0x0000004733470221 */ /* 0x000fce0000010000 */
.L_x_47418:
[----:B------:R-:W-:Y:S05]  /*4ca0*/  BSYNC B0 ;  /* 0x0000000000007941 */ /* 0x000fea0003800000 */
.L_x_47417:
[----:B------:R0:W-:Y:S02]  /*4cb0*/  STG.E.128 desc[UR4][R160.64], R68 ;  /* 0x00000044a0007986 */ /* 0x0001e4000c101d04 */
[----:B0-----:R-:W-:-:S05]  /*4cc0*/  IADD3 R160, R178, 0x1e0, RZ ;  /* 0x000001e0b2a07810 */ /* 0x001fca0007ffe0ff */
[----:B------:R-:W-:-:S05]  /*4cd0*/  @P0 IMAD.WIDE.U32 R62, R160, 0x10, R62 ;  /* 0x00000010a03e0825 */ /* 0x000fca00078e003e */
[----:B------:R0:W2:Y:S01]  /*4ce0*/  @P0 LDG.E.128 R48, desc[UR4][R62.64] ;  /* 0x000000043e300981 */ /* 0x0000a2000c1e1d00 */
[----:B------:R-:W-:Y:S01]  /*4cf0*/  @P5 IADD3 R177, R177, 0x1e0, RZ ;  /* 0x000001e0b1b15810 */ /* 0x000fe20007ffe0ff */
[----:B0-----:R-:W0:Y:S01]  /*4d00*/  @P5 LDC.64 R62, c[0x0][0x220] ;  /* 0x00008800ff3e5b82 */ /* 0x001e220000000a00 */
[C---:B------:R-:W-:Y:S01]  /*4d10*/  @!P6 ISETP.NE.U32.AND P3, PT, R60.reuse, RZ, PT ;  /* 0x000000ff3c00e20c */ /* 0x040fe20003f65070 */
[----:B------:R-:W-:Y:S01]  /*4d20*/  BSSY B0, `(.L_x_47419) ;  /* 0x0000010000007945 */ /* 0x000fe20003800000 */
[C---:B------:R-:W-:Y:S02]  /*4d30*/  @!P6 ISETP.NE.U32.AND P2, PT, R60.reuse, RZ, PT ;  /* 0x000000ff3c00e20c */ /* 0x040fe40003f45070 */
[----:B------:R-:W-:Y:S02]  /*4d40*/  @!P6 ISETP.NE.U32.AND P1, PT, R60, RZ, PT ;  /* 0x000000ff3c00e20c */ /* 0x000fe40003f25070 */
[C---:B------:R-:W-:Y:S01]  /*4d50*/  @!P6 ISETP.NE.AND.EX P3, PT, R61.reuse, RZ, PT, P3 ;  /* 0x000000ff3d00e20c */ /* 0x040fe20003f65330 */
[----:B------:R-:W-:Y:S01]  /*4d60*/  IMAD.WIDE.U32 R160, R160, 0x10, R248 ;  /* 0x00000010a0a07825 */ /* 0x000fe200078e00f8 */
[----:B------:R-:W-:-:S02]  /*4d70*/  @!P6 ISETP.NE.AND.EX P2, PT, R61, RZ, PT, P2 ;  /* 0x000000ff3d00e20c */ /* 0x000fc40003f45320 */
[----:B------:R-:W-:Y:S01]  /*4d80*/  @!P6 ISETP.NE.AND.EX P1, PT, R61, RZ, PT, P1 ;  /* 0x000000ff3d00e20c */ /* 0x000fe20003f25310 */
[----:B0-----:R-:W-:-:S05]  /*4d90*/  @P5 IMAD.WIDE.U32 R62, R177, 0x10, R62 ;  /* 0x00000010b13e5825 */ /* 0x001fca00078e003e */
[----:B-----5:R0:W5:Y:S01]  /*4da0*/  @P5 LDG.E.128 R52, desc[UR4][R62.64] ;  /* 0x000000043e345981 */ /* 0x020162000c1e1d00 */
[----:B------:R-:W-:-:S04]  /*4db0*/  @!P6 ISETP.NE.U32.AND P5, PT, R60, RZ, PT ;  /* 0x000000ff3c00e20c */ /* 0x000fc80003fa5070 */
[----:B------:R-:W-:Y:S02]  /*4dc0*/  @!P6 ISETP.NE.AND.EX P5, PT, R61, RZ, PT, P5 ;  /* 0x000000ff3d00e20c */ /* 0x000fe40003fa5350 */
[----:B--2---:R-:W-:Y:S01]  /*4dd0*/  @!P6 FSEL R60, R48, RZ, P3 ;  /* 0x000000ff303ce208 */ /* 0x004fe20001800000 */
[----:B0-----:R-:W-:Y:S10]  /*4de0*/  @!P6 BRA `(.L_x_47420) ;  /* 0x00000000000ce947 */ /* 0x001ff40003800000 */
[----:B-----5:R-:W-:-:S04]  /*4df0*/  FMUL.FTZ R60, R52, UR6 ;  /* 0x00000006343c7c20 */ /* 0x020fc80008410000 */
[----:B------:R-:W-:-:S04]  /*4e00*/  FMUL.FTZ R60, R210, R60 ;  /* 0x0000003cd23c7220 */ /* 0x000fc80000410000 */
[----:B------:R-:W-:-:S07]  /*4e10*/  @P0 FADD.FTZ R60, R48, R60 ;  /* 0x0000003c303c0221 */ /* 0x000fce0000010000 */
.L_x_47420:
[----:B------:R-:W-:Y:S05]  /*4e20*/  BSYNC B0 ;  /* 0x0000000000007941 */ /* 0x000fea0003800000 */
.L_x_47419:
[----:B------:R-:W-:Y:S01]  /*4e30*/  BSSY B0, `(.L_x_47421) ;  /* 0x0000006000007945 */ /* 0x000fe20003800000 */
[----:B------:R-:W-:-:S03]  /*4e40*/  @!P6 FSEL R61, R49, RZ, P2 ;  /* 0x000000ff313de208 */ /* 0x000fc60001000000 */
[----:B------:R-:W-:Y:S05]  /*4e50*/  @!P6 BRA `(.L_x_47422) ;  /* 0x00000000000ce947 */ /* 0x000fea0003800000 */
[----:B-----5:R-:W-:-:S04]  /*4e60*/  FMUL.FTZ R61, R53, UR6 ;  /* 0x00000006353d7c20 */ /* 0x020fc80008410000 */
[----:B------:R-:W-:-:S04]  /*4e70*/  FMUL.FTZ R61, R209, R61 ;  /* 0x0000003dd13d7220 */ /* 0x000fc80000410000 */
[----:B------:R-:W-:-:S07]  /*4e80*/  @P0 FADD.FTZ R61, R49, R61 ;  /* 0x0000003d313d0221 */ /* 0x000fce0000010000 */
.L_x_47422:
[----:B------:R-:W-:Y:S05]  /*4e90*/  BSYNC B0 ;  /* 0x0000000000007941 */ /* 0x000fea0003800000 */
.L_x_47421:
[----:B------:R-:W-:Y:S01]  /*4ea0*/  BSSY B0, `(.L_x_47423) ;  /* 0x0000006000007945 */ /* 0x000fe20003800000 */
[----:B------:R-:W-:-:S03]  /*4eb0*/  @!P6 FSEL R62, R50, RZ, P1 ;  /* 0x000000ff323ee208 */ /* 0x000fc60000800000 */
[----:B------:R-:W-:Y:S05]  /*4ec0*/  @!P6 BRA `(.L_x_47424) ;  /* 0x00000000000ce947 */ /* 0x000fea0003800000 */
[----:B-----5:R-:W-:-:S04]  /*4ed0*/  FMUL.FTZ R62, R54, UR6 ;  /* 0x00000006363e7c20 */ /* 0x020fc80008410000 */
[----:B------:R-:W-:-:S04]  /*4ee0*/  FMUL.FTZ R62, R208, R62 ;  /* 0x0000003ed03e7220 */ /* 0x000fc80000410000 */
[----:B------:R-:W-:-:S07]  /*4ef0*/  @P0 FADD.FTZ R62, R50, R62 ;  /* 0x0000003e323e0221 */ /* 0x000fce0000010000 */
.L_x_47424:
[----:B------:R-:W-:Y:S05]  /*4f00*/  BSYNC B0 ;  /* 0x0000000000007941 */ /* 0x000fea0003800000 */
.L_x_47423:
[----:B------:R-:W-:Y:S01]  /*4f10*/  BSSY B0, `(.L_x_47425) ;  /* 0x0000006000007945 */ /* 0x000fe20003800000 */
[----:B------:R-:W-:-:S03]  /*4f20*/  @!P6 FSEL R63, R51, RZ, P5 ;  /* 0x000000ff333fe208 */ /* 0x000fc60002800000 */
[----:B------:R-:W-:Y:S05]  /*4f30*/  @!P6 BRA `(.L_x_47426) ;  /* 0x00000000000ce947 */ /* 0x000fea0003800000 */
[----:B-----5:R-:W-:-:S04]  /*4f40*/  FMUL.FTZ R63, R55, UR6 ;  /* 0x00000006373f7c20 */ /* 0x020fc80008410000 */
[----:B------:R-:W-:-:S04]  /*4f50*/  FMUL.FTZ R63, R207, R63 ;  /* 0x0000003fcf3f7220 */ /* 0x000fc80000410000 */
[----:B------:R-:W-:-:S07]  /*4f60*/  @P0 FADD.FTZ R63, R51, R63 ;  /* 0x0000003f333f0221 */ /* 0x000fce0000010000 */
.L_x_47426:
[----:B------:R-:W-:Y:S05]  /*4f70*/  BSYNC B0 ;  /* 0x0000000000007941 */ /* 0x000fea0003800000 */
.L_x_47425:
[----:B------:R0:W-:Y:S01]  /*4f80*/  STG.E.128 desc[UR4][R160.64], R60 ;  /* 0x0000003ca0007986 */ /* 0x0001e2000c101d04 */
[----:B------:R-:W-:Y:S01]  /*4f90*/  UMOV UR8, 0xffffffff ;  /* 0xffffffff00087882 */ /* 0x000fe20000000000 */
[----:B------:R-:W-:Y:S02]  /*4fa0*/  ISETP.NE.AND P0, PT, R247, RZ, PT ;  /* 0x000000fff700720c */ /* 0x000fe40003f05270 */
        /* <DEDUP_REMOVED lines=215> */
.L_x_47442:
[----:B------:R-:W2:Y:S01]  /*5d20*/  LDC R161, c[0x0][0x290] ;  /* 0x0000a400ffa17b82 */ /* 0x000ea20000000800 */
[----:B-1----:R-:W-:Y:S01]  /*5d30*/  FADD.FTZ R160, R248, R160 ;  /* 0x000000a0f8a07221 */ /* 0x002fe20000010000 */
[----:B------:R-:W-:Y:S03]  /*5d40*/  BSSY B0, `(.L_x_47428) ;  /* 0x0000109000007945 */ /* 0x000fe60003800000 */
[----:B--2---:R-:W-:-:S03]  /*5d50*/  FFMA.FTZ R177, R160, R161, UR7 ;  /* 0x00000007a0b17e23 */ /* 0x004fc600080100a1 */
        /* <DEDUP_REMOVED lines=15> */
[----:B------:R-:W2:Y:S01]  /*5e50*/  S2R R161, SR_TID.X ;  /* 0x0000000000a17919 */ /* 0x000ea20000002100 */
[----:B------:R-:W-:Y:S02]  /*5e60*/  IADD3 R174, R174, -0x1, RZ ;  /* 0xffffffffaeae7810 */ /* 0x000fe40007ffe0ff */
[----:B------:R-:W-:-:S05]  /*5e70*/  FSEL R178, R247, RZ, !P4 ;  /* 0x000000fff7b27208 */ /* 0x000fca0006000000 */
        /* <DEDUP_REMOVED lines=14> */
[----:B------:R-:W-:Y:S01]  /*5f60*/  FADD.FTZ R113, -R178, R113 ;  /* 0x00000071b2717221 */ /* 0x000fe20000010100 */
[----:B-1----:R-:W-:-:S02]  /*5f70*/  IMAD R174, R174, R249, RZ ;  /* 0x000000f9aeae7224 */ /* 0x002fc400078e02ff */
[----:B------:R-:W-:Y:S01]  /*5f80*/  FADD.FTZ R114, -R178, R114 ;  /* 0x00000072b2727221 */ /* 0x000fe20000010100 */
[----:B0-----:R-:W0:Y:S01]  /*5f90*/  LDC.64 R248, c[0x0][0x2b8] ;  /* 0x0000ae00fff87b82 */ /* 0x001e220000000a00 */
[C---:B------:R-:W-:Y:S01]  /*5fa0*/  FMUL.FTZ R115, R177.reuse, R115 ;  /* 0x00000073b1737220 */ /* 0x040fe20000410000 */
[C---:B------:R-:W-:Y:S01]  /*5fb0*/  FMUL.FTZ R112, R177.reuse, R112 ;  /* 0x00000070b1707220 */ /* 0x040fe20000410000 */
[----:B------:R-:W-:Y:S01]  /*5fc0*/  SHF.R.S32.HI R160, RZ, 0x1f, R174 ;  /* 0x0000001fffa07819 */ /* 0x000fe200000114ae */
[C---:B------:R-:W-:Y:S01]  /*5fd0*/  FMUL.FTZ R113, R177.reuse, R113 ;  /* 0x00000071b1717220 */ /* 0x040fe20000410000 */
[----:B------:R-:W-:Y:S01]  /*5fe0*/  FMUL.FTZ R114, R177, R114 ;  /* 0x00000072b1727220 */ /* 0x000fe20000410000 */
[----:B------:R-:W-:Y:S01]  /*5ff0*/  FFMA.FTZ R115, R199, R115, R121 ;  /* 0x00000073c7737223 */ /* 0x000fe20000010079 */
[----:B------:R-:W-:Y:S01]  /*6000*/  LEA.HI R174, R160, R174, RZ, 0x2 ;  /* 0x000000aea0ae7211 */ /* 0x000fe200078f10ff */
[----:B------:R-:W-:Y:S01]  /*6010*/  FFMA.FTZ R113, R201, R113, R120 ;  /* 0x00000071c9717223 */ /* 0x000fe20000010078 */
[----:B--2---:R-:W-:Y:S01]  /*6020*/  LOP3.LUT R161, R161, 0x1f, RZ, 0xc0, !PT ;  /* 0x0000001fa1a17812 */ /* 0x004fe200078ec0ff */
[----:B------:R-:W-:Y:S01]  /*6030*/  FFMA.FTZ R114, R200, R114, R4 ;  /* 0x00000072c8727223 */ /* 0x000fe20000010004 */
[----:B------:R-:W-:Y:S01]  /*6040*/  FFMA.FTZ R112, R202, R112, R3 ;  /* 0x00000070ca707223 */ /* 0x000fe20000010003 */
[----:B------:R-:W-:Y:S01]  /*6050*/  FADD.FTZ R111, -R178, R111 ;  /* 0x0000006fb26f7221 */ /* 0x000fe20000010100 */
[----:B------:R-:W-:Y:S01]  /*6060*/  LEA.HI.SX32 R174, R174, R161, 0x1e ;  /* 0x000000a1aeae7211 */ /* 0x000fe200078ff2ff */
        /* <DEDUP_REMOVED lines=10> */
[----:B0-----:R-:W-:-:S04]  /*6110*/  IMAD.WIDE.U32 R160, R174, 0x10, R248 ;  /* 0x00000010aea07825 */ /* 0x001fc800078e00f8 */
[----:B------:R-:W-:Y:S01]  /*6120*/  FFMA.FTZ R110, R196, R110, R6 ;  /* 0x0000006ec46e7223 */ /* 0x000fe20000010006 */
[C---:B------:R-:W-:Y:S01]  /*6130*/  FADD.FTZ R107, -R178.reuse, R107 ;  /* 0x0000006bb26b7221 */ /* 0x040fe20000010100 */
[C---:B------:R-:W-:Y:S01]  /*6140*/  FADD.FTZ R104, -R178.reuse, R104 ;  /* 0x00000068b2687221 */ /* 0x040fe20000010100 */
[C---:B------:R-:W-:Y:S01]  /*6150*/  FADD.FTZ R105, -R178.reuse, R105 ;  /* 0x00000069b2697221 */ /* 0x040fe20000010100 */
[----:B------:R0:W-:Y:S01]  /*6160*/  STG.E.128 desc[UR4][R160.64], R116 ;  /* 0x00000074a0007986 */ /* 0x0001e2000c101d04 */
        /* <DEDUP_REMOVED lines=17> */
[----:B0-----:R-:W-:Y:S01]  /*6280*/  IADD3 R116, R174, 0x20, RZ ;  /* 0x00000020ae747810 */ /* 0x001fe20007ffe0ff */
[----:B------:R-:W-:Y:S01]  /*6290*/  FFMA.FTZ R103, R187, R103, R127 ;  /* 0x00000067bb677223 */ /* 0x000fe2000001007f */
[----:B------:R-:W-:Y:S01]  /*62a0*/  FFMA.FTZ R101, R189, R101, R126 ;  /* 0x00000065bd657223 */ /* 0x000fe2000001007e */
[----:B------:R-:W-:Y:S01]  /*62b0*/  FFMA.FTZ R102, R188, R102, R10 ;  /* 0x00000066bc667223 */ /* 0x000fe2000001000a */
[----:B------:R-:W-:Y:S01]  /*62c0*/  FFMA.FTZ R100, R190, R100, R9 ;  /* 0x00000064be647223 */ /* 0x000fe20000010009 */
[----:B------:R-:W-:-:S04]  /*62d0*/  IMAD.WIDE.U32 R116, R116, 0x10, R248 ;  /* 0x0000001074747825 */ /* 0x000fc800078e00f8 */
[C---:B------:R-:W-:Y:S01]  /*62e0*/  FADD.FTZ R96, -R178.reuse, R96 ;  /* 0x00000060b2607221 */ /* 0x040fe20000010100 */
[C---:B------:R-:W-:Y:S01]  /*62f0*/  FADD.FTZ R97, -R178.reuse, R97 ;  /* 0x00000061b2617221 */ /* 0x040fe20000010100 */
[C---:B------:R-:W-:Y:S01]  /*6300*/  FADD.FTZ R98, -R178.reuse, R98 ;  /* 0x00000062b2627221 */ /* 0x040fe20000010100 */
[C---:B------:R-:W-:Y:S01]  /*6310*/  FADD.FTZ R99, -R178.reuse, R99 ;  /* 0x00000063b2637221 */ /* 0x040fe20000010100 */
[----:B------:R0:W-:Y:S01]  /*6320*/  STG.E.128 desc[UR4][R116.64], R112 ;  /* 0x0000007074007986 */ /* 0x0001e2000c101d04 */
        /* <DEDUP_REMOVED lines=17> */
[----:B0-----:R-:W-:Y:S01]  /*6440*/  IADD3 R112, R174, 0x40, RZ ;  /* 0x00000040ae707810 */ /* 0x001fe20007ffe0ff */
[C---:B------:R-:W-:Y:S01]  /*6450*/  FADD.FTZ R77, -R178.reuse, R77 ;  /* 0x0000004db24d7221 */ /* 0x040fe20000010100 */
[C---:B------:R-:W-:Y:S01]  /*6460*/  FADD.FTZ R78, -R178.reuse, R78 ;  /* 0x0000004eb24e7221 */ /* 0x040fe20000010100 */
[C---:B------:R-:W-:Y:S01]  /*6470*/  FADD.FTZ R79, -R178.reuse, R79 ;  /* 0x0000004fb24f7221 */ /* 0x040fe20000010100 */
[----:B------:R-:W-:Y:S01]  /*6480*/  FADD.FTZ R73, -R178, R73 ;  /* 0x00000049b2497221 */ /* 0x000fe20000010100 */
[----:B------:R-:W-:-:S04]  /*6490*/  IMAD.WIDE.U32 R112, R112, 0x10, R248 ;  /* 0x0000001070707825 */ /* 0x000fc800078e00f8 */
[C---:B------:R-:W-:Y:S01]  /*64a0*/  FADD.FTZ R75, -R178.reuse, R75 ;  /* 0x0000004bb24b7221 */ /* 0x040fe20000010100 */
        /* <DEDUP_REMOVED lines=8> */
[C---:B------:R-:W-:Y:S01]  /*6530*/  FMUL.FTZ R83, R177.reuse, R83 ;  /* 0x00000053b1537220 */ /* 0x040fe20000410000 */
[C---:B0-----:R-:W-:Y:S01]  /*6540*/  IADD3 R108, R174.reuse, 0x60, RZ ;  /* 0x00000060ae6c7810 */ /* 0x041fe20007ffe0ff */
[C---:B------:R-:W-:Y:S01]  /*6550*/  FMUL.FTZ R112, R177.reuse, R67 ;  /* 0x00000043b1707220 */ /* 0x040fe20000410000 */
[----:B------:R-:W-:Y:S01]  /*6560*/  IADD3 R67, R174, 0xe0, RZ ;  /* 0x000000e0ae437810 */ /* 0x000fe20007ffe0ff */
[----:B------:R-:W-:-:S02]  /*6570*/  FMUL.FTZ R111, R177, R66 ;  /* 0x00000042b16f7220 */ /* 0x000fc40000410000 */
[----:B------:R-:W-:-:S04]  /*6580*/  IMAD.WIDE.U32 R108, R108, 0x10, R248 ;  /* 0x000000106c6c7825 */ /* 0x000fc800078e00f8 */
[----:B------:R-:W-:Y:S01]  /*6590*/  IMAD.WIDE.U32 R66, R67, 0x10, R248 ;  /* 0x0000001043427825 */ /* 0x000fe200078e00f8 */
[----:B------:R0:W-:Y:S02]  /*65a0*/  STG.E.128 desc[UR4][R108.64], R104 ;  /* 0x000000686c007986 */ /* 0x0001e4000c101d04 */
        /* <DEDUP_REMOVED lines=8> */
[----:B------:R-:W-:Y:S01]  /*6630*/  FADD.FTZ R74, -R178, R62 ;  /* 0x0000003eb24a7221 */ /* 0x000fe20000010100 */
[C---:B------:R-:W-:Y:S01]  /*6640*/  FMUL.FTZ R61, R177.reuse, R89 ;  /* 0x00000059b13d7220 */ /* 0x040fe20000410000 */
[----:B------:R0:W-:Y:S01]  /*6650*/  STG.E.128 desc[UR4][R104.64], R100 ;  /* 0x0000006468007986 */ /* 0x0001e2000c101d04 */
[C---:B------:R-:W-:Y:S01]  /*6660*/  FMUL.FTZ R62, R177.reuse, R90 ;  /* 0x0000005ab13e7220 */ /* 0x040fe20000410000 */
[----:B------:R-:W-:Y:S01]  /*6670*/  FMUL.FTZ R90, R177, R71 ;  /* 0x00000047b15a7220 */ /* 0x000fe20000410000 */
[----:B------:R-:W-:Y:S01]  /*6680*/  FFMA.FTZ R61, R175, R61, R132 ;  /* 0x0000003daf3d7223 */ /* 0x000fe20000010084 */
[----:B------:R-:W-:Y:S01]  /*6690*/  IADD3 R71, R174, 0x120, RZ ;  /* 0x00000120ae477810 */ /* 0x000fe20007ffe0ff */
[----:B------:R-:W-:Y:S01]  /*66a0*/  FFMA.FTZ R62, R173, R62, R16 ;  /* 0x0000003ead3e7223 */ /* 0x000fe20000010010 */
[C---:B------:R-:W-:Y:S01]  /*66b0*/  FMUL.FTZ R89, R177.reuse, R70 ;  /* 0x00000046b1597220 */ /* 0x040fe20000410000 */
[C---:B------:R-:W-:Y:S01]  /*66c0*/  FMUL.FTZ R87, R177.reuse, R87 ;  /* 0x00000057b1577220 */ /* 0x040fe20000410000 */
[----:B------:R-:W-:Y:S01]  /*66d0*/  FMUL.FTZ R74, R177, R74 ;  /* 0x0000004ab14a7220 */ /* 0x000fe20000410000 */
[----:B------:R-:W-:-:S04]  /*66e0*/  IMAD.WIDE.U32 R70, R71, 0x10, R248 ;  /* 0x0000001047467825 */ /* 0x000fc800078e00f8 */
[----:B------:R-:W-:Y:S01]  /*66f0*/  FFMA.FTZ R74, R44, R74, R32 ;  /* 0x0000004a2c4a7223 */ /* 0x000fe20000010020 */
[C---:B0-----:R-:W-:Y:S01]  /*6700*/  FADD.FTZ R100, -R178.reuse, R64 ;  /* 0x00000040b2647221 */ /* 0x041fe20000010100 */
[C---:B------:R-:W-:Y:S01]  /*6710*/  FADD.FTZ R102, -R178.reuse, R56 ;  /* 0x00000038b2667221 */ /* 0x040fe20000010100 */
[C---:B------:R-:W-:Y:S01]  /*6720*/  FADD.FTZ R103, -R178.reuse, R57 ;  /* 0x00000039b2677221 */ /* 0x040fe20000010100 */
[C---:B------:R-:W-:Y:S01]  /*6730*/  FADD.FTZ R104, -R178.reuse, R58 ;  /* 0x0000003ab2687221 */ /* 0x040fe20000010100 */
[----:B------:R-:W-:Y:S01]  /*6740*/  FADD.FTZ R105, -R178, R59 ;  /* 0x0000003bb2697221 */ /* 0x000fe20000010100 */
[----:B------:R-:W-:Y:S01]  /*6750*/  IADD3 R64, R174, 0xa0, RZ ;  /* 0x000000a0ae407810 */ /* 0x000fe20007ffe0ff */
        /* <DEDUP_REMOVED lines=9> */
[----:B------:R-:W-:-:S04]  /*67f0*/  IMAD.WIDE.U32 R64, R64, 0x10, R248 ;  /* 0x0000001040407825 */ /* 0x000fc800078e00f8 */
[----:B------:R-:W-:Y:S01]  /*6800*/  FADD.FTZ R178, -R178, R63 ;  /* 0x0000003fb2b27221 */ /* 0x000fe20000010100 */
[C---:B------:R-:W-:Y:S01]  /*6810*/  FMUL.FTZ R110, R177.reuse, R101 ;  /* 0x00000065b16e7220 */ /* 0x040fe20000410000 */
[C---:B------:R-:W-:Y:S01]  /*6820*/  FMUL.FTZ R63, R177.reuse, R91 ;  /* 0x0000005bb13f7220 */ /* 0x040fe20000410000 */
[C---:B------:R-:W-:Y:S01]  /*6830*/  FMUL.FTZ R101, R177.reuse, R86 ;  /* 0x00000056b1657220 */ /* 0x040fe20000410000 */
[----:B------:R0:W-:Y:S01]  /*6840*/  STG.E.128 desc[UR4][R64.64], R56 ;  /* 0x0000003840007986 */ /* 0x0001e2000c101d04 */
        /* <DEDUP_REMOVED lines=9> */
[C---:B------:R-:W-:Y:S01]  /*68e0*/  IADD3 R77, R174.reuse, 0x160, RZ ;  /* 0x00000160ae4d7810 */ /* 0x040fe20007ffe0ff */
[C---:B------:R-:W-:Y:S01]  /*68f0*/  FMUL.FTZ R99, R177.reuse, R107 ;  /* 0x0000006bb1637220 */ /* 0x040fe20000410000 */
[C---:B------:R-:W-:Y:S01]  /*6900*/  FMUL.FTZ R100, R177.reuse, R85 ;  /* 0x00000055b1647220 */ /* 0x040fe20000410000 */
[C---:B------:R-:W-:Y:S01]  /*6910*/  FMUL.FTZ R102, R177.reuse, R84 ;  /* 0x00000054b1667220 */ /* 0x040fe20000410000 */
[C---:B------:R-:W-:Y:S01]  /*6920*/  IADD3 R79, R174.reuse, 0x180, RZ ;  /* 0x00000180ae4f7810 */ /* 0x040fe20007ffe0ff */
[C---:B------:R-:W-:Y:S01]  /*6930*/  FMUL.FTZ R97, R177.reuse, R78 ;  /* 0x0000004eb1617220 */ /* 0x040fe20000410000 */
[C---:B------:R-:W-:Y:S01]  /*6940*/  FMUL.FTZ R91, R177.reuse, R76 ;  /* 0x0000004cb15b7220 */ /* 0x040fe20000410000 */
[C---:B------:R-:W-:Y:S01]  /*6950*/  IADD3 R85, R174.reuse, 0x1e0, RZ ;  /* 0x000001e0ae557810 */ /* 0x040fe20007ffe0ff */
[C---:B0-----:R-:W-:Y:S01]  /*6960*/  FMUL.FTZ R64, R177.reuse, R88 ;  /* 0x00000058b1407220 */ /* 0x041fe20000410000 */
[----:B------:R-:W-:Y:S01]  /*6970*/  IADD3 R65, R174, 0xc0, RZ ;  /* 0x000000c0ae417810 */ /* 0x000fe20007ffe0ff */
[C---:B------:R-:W-:Y:S01]  /*6980*/  FMUL.FTZ R56, R177.reuse, R92 ;  /* 0x0000005cb1387220 */ /* 0x040fe20000410000 */
[C---:B------:R-:W-:Y:S01]  /*6990*/  FMUL.FTZ R57, R177.reuse, R93 ;  /* 0x0000005db1397220 */ /* 0x040fe20000410000 */
        /* <DEDUP_REMOVED lines=8> */
[----:B------:R-:W-:Y:S01]  /*6a20*/  IMAD.WIDE.U32 R64, R65, 0x10, R248 ;  /* 0x0000001041407825 */ /* 0x000fe200078e00f8 */
[----:B------:R-:W-:-:S03]  /*6a30*/  IADD3 R69, R174, 0x100, RZ ;  /* 0x00000100ae457810 */ /* 0x000fc60007ffe0ff */
[C---:B------:R-:W-:Y:S01]  /*6a40*/  FMUL.FTZ R92, R177.reuse, R73 ;  /* 0x00000049b15c7220 */ /* 0x040fe20000410000 */
[----:B------:R-:W-:Y:S01]  /*6a50*/  IADD3 R73, R174, 0x140, RZ ;  /* 0x00000140ae497810 */ /* 0x000fe20007ffe0ff */
[C---:B------:R-:W-:Y:S01]  /*6a60*/  FMUL.FTZ R94, R177.reuse, R75 ;  /* 0x0000004bb15e7220 */ /* 0x040fe20000410000 */
[----:B------:R-:W-:Y:S01]  /*6a70*/  FMUL.FTZ R75, R177, R68 ;  /* 0x00000044b14b7220 */ /* 0x000fe20000410000 */
[----:B------:R0:W-:Y:S01]  /*6a80*/  STG.E.128 desc[UR4][R64.64], R56 ;  /* 0x0000003840007986 */ /* 0x0001e2000c101d04 */
[----:B------:R-:W-:-:S04]  /*6a90*/  IMAD.WIDE.U32 R68, R69, 0x10, R248 ;  /* 0x0000001045447825 */ /* 0x000fc800078e00f8 */
[C---:B------:R-:W-:Y:S01]  /*6aa0*/  FMUL.FTZ R93, R177.reuse, R72 ;  /* 0x00000048b15d7220 */ /* 0x040fe20000410000 */
[----:B------:R-:W-:Y:S01]  /*6ab0*/  FMUL.FTZ R95, R177, R106 ;  /* 0x0000006ab15f7220 */ /* 0x000fe20000410000 */
[----:B------:R1:W-:Y:S01]  /*6ac0*/  STG.E.128 desc[UR4][R66.64], R60 ;  /* 0x0000003c42007986 */ /* 0x0003e2000c101d04 */
[----:B------:R-:W-:-:S04]  /*6ad0*/  IMAD.WIDE.U32 R72, R73, 0x10, R248 ;  /* 0x0000001049487825 */ /* 0x000fc800078e00f8 */
[----:B------:R-:W-:Y:S01]  /*6ae0*/  FMUL.FTZ R177, R177, R178 ;  /* 0x000000b2b1b17220 */ /* 0x000fe20000410000 */
[----:B------:R-:W-:-:S04]  /*6af0*/  IMAD.WIDE.U32 R76, R77, 0x10, R248 ;  /* 0x000000104d4c7825 */ /* 0x000fc800078e00f8 */
[----:B------:R-:W-:-:S04]  /*6b00*/  IMAD.WIDE.U32 R78, R79, 0x10, R248 ;  /* 0x000000104f4e7825 */ /* 0x000fc800078e00f8 */
        /* <DEDUP_REMOVED lines=9> */
[----:B------:R-:W-:Y:S01]  /*6ba0*/  FFMA.FTZ R67, R151, R83, R139 ;  /* 0x0000005397437223 */ /* 0x000fe2000001008b */
[----:B------:R-:W-:Y:S01]  /*6bb0*/  FFMA.FTZ R66, R34, R82, R22 ;  /* 0x0000005222427223 */ /* 0x000fe20000010016 */
[----:B------:R-:W-:Y:S01]  /*6bc0*/  FFMA.FTZ R65, R150, R81, R138 ;  /* 0x0000005196417223 */ /* 0x000fe2000001008a */
[----:B------:R-:W-:Y:S01]  /*6bd0*/  FFMA.FTZ R64, R33, R80, R21 ;  /* 0x0000005021407223 */ /* 0x000fe20000010015 */
[C---:B------:R-:W-:Y:S01]  /*6be0*/  IADD3 R81, R174.reuse, 0x1a0, RZ ;  /* 0x000001a0ae517810 */ /* 0x040fe20007ffe0ff */
[----:B------:R0:W-:Y:S01]  /*6bf0*/  STG.E.128 desc[UR4][R68.64], R56 ;  /* 0x0000003844007986 */ /* 0x0001e2000c101d04 */
[----:B------:R-:W-:-:S03]  /*6c00*/  IADD3 R83, R174, 0x1c0, RZ ;  /* 0x000001c0ae537810 */ /* 0x000fc60007ffe0ff */
        /* <DEDUP_REMOVED lines=28> */
.L_x_47429:
[----:B------:R-:W-:Y:S05]  /*6dd0*/  BSYNC B0 ;  /* 0x0000000000007941 */ /* 0x000fea0003800000 */
.L_x_47428:
[----:B-1----:R-:W1:Y:S02]  /*6de0*/  LDC.64 R56, c[0x0][0x210] ;  /* 0x00008400ff387b82 */ /* 0x002e640000000a00 */
[----:B-1----:R-:W-:-:S04]  /*6df0*/  LEA R45, R56, R45, 0x2 ;  /* 0x0000002d382d7211 */ /* 0x002fc800078e10ff */
[----:B------:R-:W-:-:S13]  /*6e00*/  ISETP.GE.AND P0, PT, R45, R57, PT ;  /* 0x000000392d00720c */ /* 0x000fda0003f06270 */
[----:B------:R-:W-:Y:S05]  /*6e10*/  @!P0 BRA `(.L_x_47430) ;  /* 0xffffffb0002c8947 */ /* 0x000fea000383ffff */
[----:B------:R-:W-:Y:S05]  /*6e20*/  EXIT ;  /* 0x000000000000794d */ /* 0x000fea0003800000 */
.L_x_47427:
        /* <DEDUP_REMOVED lines=8> */
.L_x_47432:
[----:B------:R-:W-:Y:S05]  /*6eb0*/  BSYNC B0 ;  /* 0x0000000000007941 */ /* 0x000fea0003800000 */
.L_x_47431:
        /* <DEDUP_REMOVED lines=9> */
.L_x_47433:
[----:B------:R-:W-:Y:S01]  /*6f50*/  HFMA2.MMA R177, -RZ, RZ, 0, 2.384185791015625e-07 ;  /* 0x00000004ffb17435 */ /* 0x000fe200000001ff */
[----:B------:R-:W-:Y:S01]  /*6f60*/  FADD.FTZ R247, R247, R160 ;  /* 0x000000a0f7f77221 */ /* 0x000fe20000010000 */
[----:B------:R-:W-:-:S04]  /*6f70*/  MOV R160, 0xffffffff ;  /* 0xffffffff00a07802 */ /* 0x000fc80000000f00 */
[----:B------:R-:W-:-:S07]  /*6f80*/  MOV R249, R247 ;  /* 0x000000f700f97202 */ /* 0x000fce0000000f00 */
[----:B------:R-:W-:Y:S05]  /*6f90*/  WARPSYNC.COLLECTIVE R160, `(.L_x_47434) ;  /* 0x00000000a0087348 */ /* 0x000fea0003c00000 */
[----:B------:R0:W1:Y:S02]  /*6fa0*/  SHFL.BFLY P1, R160, R249, R177, R161 ;  /* 0x0c0000b1f9a07389 */ /* 0x00006400000200a1 */
[----:B01----:R-:W-:Y:S01]  /*6fb0*/  ENDCOLLECTIVE ;  /* 0x000000000000791b */ /* 0x003fe20003800000 */
.L_x_47434:
[----:B------:R-:W-:Y:S01]  /*6fc0*/  HFMA2.MMA R177, -RZ, RZ, 0, 4.76837158203125e-07 ;  /* 0x00000008ffb17435 */ /* 0x000fe200000001ff */
[----:B------:R-:W-:Y:S01]  /*6fd0*/  FADD.FTZ R247, R247, R160 ;  /* 0x000000a0f7f77221 */ /* 0x000fe20000010000 */
[----:B------:R-:W-:-:S04]  /*6fe0*/  MOV R160, 0xffffffff ;  /* 0xffffffff00a07802 */ /* 0x000fc80000000f00 */
[----:B------:R-:W-:-:S07]  /*6ff0*/  MOV R249, R247 ;  /* 0x000000f700f97202 */ /* 0x000fce0000000f00 */
[----:B------:R-:W-:Y:S05]  /*7000*/  WARPSYNC.COLLECTIVE R160, `(.L_x_47435) ;  /* 0x00000000a0087348 */ /* 0x000fea0003c00000 */
[----:B------:R0:W1:Y:S02]  /*7010*/  SHFL.BFLY P1, R160, R249, R177, R161 ;  /* 0x0c0000b1f9a07389 */ /* 0x00006400000200a1 */
[----:B01----:R-:W-:Y:S01]  /*7020*/  ENDCOLLECTIVE ;  /* 0x000000000000791b */ /* 0x003fe20003800000 */
.L_x_47435:
[----:B------:R-:W-:Y:S01]  /*7030*/  HFMA2.MMA R177, -RZ, RZ, 0, 9.5367431640625e-07 ;  /* 0x00000010ffb17435 */ /* 0x000fe200000001ff */
[----:B------:R-:W-:Y:S01]  /*7040*/  FADD.FTZ R247, R247, R160 ;  /* 0x000000a0f7f77221 */ /* 0x000fe20000010000 */
[----:B------:R-:W-:-:S04]  /*7050*/  MOV R160, 0xffffffff ;  /* 0xffffffff00a07802 */ /* 0x000fc80000000f00 */
[----:B------:R-:W-:-:S07]  /*7060*/  MOV R249, R247 ;  /* 0x000000f700f97202 */ /* 0x000fce0000000f00 */
[----:B------:R-:W-:Y:S05]  /*7070*/  WARPSYNC.COLLECTIVE R160, `(.L_x_47436) ;  /* 0x00000000a0087348 */ /* 0x000fea0003c00000 */
[----:B------:R0:W1:Y:S02]  /*7080*/  SHFL.BFLY P1, R160, R249, R177, R161 ;  /* 0x0c0000b1f9a07389 */ /* 0x00006400000200a1 */
[----:B01----:R-:W-:Y:S01]  /*7090*/  ENDCOLLECTIVE ;  /* 0x000000000000791b */ /* 0x003fe20003800000 */
.L_x_47436:
[----:B------:R-:W-:Y:S01]  /*70a0*/  HFMA2.MMA R177, -RZ, RZ, 0, 5.9604644775390625e-08 ;  /* 0x00000001ffb17435 */ /* 0x000fe200000001ff */
        /* <DEDUP_REMOVED lines=136> */
.L_x_47437:
[----:B------:R-:W-:Y:S01]  /*7930*/  HFMA2.MMA R177, -RZ, RZ, 0, 1.1920928955078125e-07 ;  /* 0x00000002ffb17435 */ /* 0x000fe200000001ff */
[----:B------:R-:W-:Y:S01]  /*7940*/  FADD.FTZ R248, R248, R160 ;  /* 0x000000a0f8f87221 */ /* 0x000fe20000010000 */
[----:B------:R-:W-:-:S04]  /*7950*/  MOV R160, 0xffffffff ;  /* 0xffffffff00a07802 */ /* 0x000fc80000000f00 */
[----:B------:R-:W-:-:S07]  /*7960*/  MOV R249, R248 ;  /* 0x000000f800f97202 */ /* 0x000fce0000000f00 */
[----:B------:R-:W-:Y:S05]  /*7970*/  WARPSYNC.COLLECTIVE R160, `(.L_x_47438) ;  /* 0x00000000a0087348 */ /* 0x000fea0003c00000 */
[----:B------:R0:W1:Y:S02]  /*7980*/  SHFL.BFLY P1, R160, R249, R177, R161 ;  /* 0x0c0000b1f9a07389 */ /* 0x00006400000200a1 */
[----:B01----:R-:W-:Y:S01]  /*7990*/  ENDCOLLECTIVE ;  /* 0x000000000000791b */ /* 0x003fe20003800000 */
.L_x_47438:
[----:B------:R-:W-:Y:S01]  /*79a0*/  HFMA2.MMA R177, -RZ, RZ, 0, 2.384185791015625e-07 ;  /* 0x00000004ffb17435 */ /* 0x000fe200000001ff */
[----:B------:R-:W-:Y:S01]  /*79b0*/  FADD.FTZ R248, R248, R160 ;  /* 0x000000a0f8f87221 */ /* 0x000fe20000010000 */
[----:B------:R-:W-:-:S04]  /*79c0*/  MOV R160, 0xffffffff ;  /* 0xffffffff00a07802 */ /* 0x000fc80000000f00 */
[----:B------:R-:W-:-:S07]  /*79d0*/  MOV R249, R248 ;  /* 0x000000f800f97202 */ /* 0x000fce0000000f00 */
[----:B------:R-:W-:Y:S05]  /*79e0*/  WARPSYNC.COLLECTIVE R160, `(.L_x_47439) ;  /* 0x00000000a0087348 */ /* 0x000fea0003c00000 */
[----:B------:R0:W1:Y:S02]  /*79f0*/  SHFL.BFLY P1, R160, R249, R177, R161 ;  /* 0x0c0000b1f9a07389 */ /* 0x00006400000200a1 */
[----:B01----:R-:W-:Y:S01]  /*7a00*/  ENDCOLLECTIVE ;  /* 0x000000000000791b */ /* 0x003fe20003800000 */
.L_x_47439:
[----:B------:R-:W-:Y:S01]  /*7a10*/  HFMA2.MMA R177, -RZ, RZ, 0, 4.76837158203125e-07 ;  /* 0x00000008ffb17435 */ /* 0x000fe200000001ff */
[----:B------:R-:W-:Y:S01]  /*7a20*/  FADD.FTZ R248, R248, R160 ;  /* 0x000000a0f8f87221 */ /* 0x000fe20000010000 */
[----:B------:R-:W-:-:S04]  /*7a30*/  MOV R160, 0xffffffff ;  /* 0xffffffff00a07802 */ /* 0x000fc80000000f00 */
[----:B------:R-:W-:-:S07]  /*7a40*/  MOV R249, R248 ;  /* 0x000000f800f97202 */ /* 0x000fce0000000f00 */
[----:B------:R-:W-:Y:S05]  /*7a50*/  WARPSYNC.COLLECTIVE R160, `(.L_x_47440) ;  /* 0x00000000a0087348 */ /* 0x000fea0003c00000 */
[----:B------:R0:W1:Y:S02]  /*7a60*/  SHFL.BFLY P1, R160, R249, R177, R161 ;  /* 0x0c0000b1f9a07389 */ /* 0x00006400000200a1 */
[----:B01----:R-:W-:Y:S01]  /*7a70*/  ENDCOLLECTIVE ;  /* 0x000000000000791b */ /* 0x003fe20003800000 */
.L_x_47440:
[----:B------:R-:W-:Y:S01]  /*7a80*/  HFMA2.MMA R177, -RZ, RZ, 0, 9.5367431640625e-07 ;  /* 0x00000010ffb17435 */ /* 0x000fe200000001ff */
[----:B------:R-:W-:Y:S01]  /*7a90*/  FADD.FTZ R248, R248, R160 ;  /* 0x000000a0f8f87221 */ /* 0x000fe20000010000 */
[----:B------:R-:W-:-:S04]  /*7aa0*/  MOV R160, 0xffffffff ;  /* 0xffffffff00a07802 */ /* 0x000fc80000000f00 */
[----:B------:R-:W-:-:S07]  /*7ab0*/  MOV R249, R248 ;  /* 0x000000f800f97202 */ /* 0x000fce0000000f00 */
[----:B------:R-:W-:Y:S05]  /*7ac0*/  WARPSYNC.COLLECTIVE R160, `(.L_x_47441) ;  /* 0x00000000a0087348 */ /* 0x000fea0003c00000 */
[----:B------:R0:W1:Y:S02]  /*7ad0*/  SHFL.BFLY P1, R160, R249, R177, R161 ;  /* 0x0c0000b1f9a07389 */ /* 0x00006400000200a1 */
[----:B01----:R-:W-:Y:S01]  /*7ae0*/  ENDCOLLECTIVE ;  /* 0x000000000000791b */ /* 0x003fe20003800000 */
.L_x_47441:
[----:B------:R-:W-:Y:S05]  /*7af0*/  BRA `(.L_x_47442) ;  /* 0xffffffe000887947 */ /* 0x000fea000383ffff */
.L_x_47443:
        /* <DEDUP_REMOVED lines=16> */
.L_x_58455:


//--------------------- .text._ZN10layer_norm13ln_fwd_kernelINS_13Kernel_traitsI6__halfffffjLj2048ELj1ELj4ELj1ELj16ENS_18Kernel_traits_baseILj2048ES2_ffffjLj128EEEEELb1ELb0ELb0ELb0EEEvNS_9FwdParamsE --------------------------
	.section	.text._ZN10layer_norm13ln_fwd_kernelINS_13Kernel_traitsI6__halfffffjLj2048ELj1ELj4ELj1ELj16ENS_18Kernel_traits_baseILj2048ES2_ffffjLj128EEEEELb1ELb0ELb0ELb0EEEvNS_9FwdParamsE,"ax",@progbits
	.align	128
        .global         _ZN10layer_norm13ln_fwd_kernelINS_13Kernel_traitsI6__halfffffjLj2048ELj1ELj4ELj1ELj16ENS_18Kernel_traits_baseILj2048ES2_ffffjLj128EEEEELb1ELb0ELb0ELb0EEEvNS_9FwdParamsE
        .type           _ZN10layer_norm13ln_fwd_kernelINS_13Kernel_traitsI6__halfffffjLj2048ELj1ELj4ELj1ELj16ENS_18Kernel_traits_baseILj2048ES2_ffffjLj128EEEEELb1ELb0ELb0ELb0EEEvNS_9FwdParamsE,@function
        .size           _ZN10layer_norm13ln_fwd_kernelINS_13Kernel_traitsI6__halfffffjLj2048ELj1ELj4ELj1ELj16ENS_18Kernel_traits_baseILj2048ES2_ffffjLj128EEEEELb1ELb0ELb0ELb0EEEvNS_9FwdParamsE,(.L_x_58456 - _ZN10layer_norm13ln_fwd_kernelINS_13Kernel_traitsI6__halfffffjLj2048ELj1ELj4ELj1ELj16ENS_18Kernel_traits_baseILj2048ES2_ffffjLj128EEEEELb1ELb0ELb0ELb0EEEvNS_9FwdParamsE)
        .other          _ZN10layer_norm13ln_fwd_kernelINS_13Kernel_traitsI6__halfffffjLj2048ELj1ELj4ELj1ELj16ENS_18Kernel_traits_baseILj2048ES2_ffffjLj128EEEEELb1ELb0ELb0ELb0EEEvNS_9FwdParamsE,@"STO_CUDA_ENTRY STV_DEFAULT"
_ZN10layer_norm13ln_fwd_kernelINS_13Kernel_traitsI6__halfffffjLj2048ELj1ELj4ELj1ELj16ENS_18Kernel_traits_baseILj2048ES2_ffffjLj128EEEEELb1ELb0ELb0ELb0EEEvNS_9FwdParamsE:
.text._ZN10layer_norm13ln_fwd_kernelINS_13Kernel_traitsI6__halfffffjLj2048ELj1ELj4ELj1ELj16ENS_18Kernel_traits_baseILj2048ES2_ffffjLj128EEEEELb1ELb0ELb0ELb0EEEvNS_9FwdParamsE:
        /* <DEDUP_REMOVED lines=20> */
[----:B0-----:R-:W-:Y:S01]  /*0140*/  LOP3.LUT R51, R211, 0x1f, RZ, 0xc0, !PT ;  /* 0x0000001fd3337812 */ /* 0x001fe200078ec0ff */
[----:B----4-:R-:W-:-:S03]  /*0150*/  IMAD R210, R22, UR8, R211 ;  /* 0x0000000816d27c24 */ /* 0x010fc6000f8e02d3 */
[----:B------:R-:W-:Y:S02]  /*0160*/  LOP3.LUT R200, R51, 0x1f, RZ, 0x3c, !PT ;  /* 0x0000001f33c87812 */ /* 0x000fe400078e3cff */
        /* <DEDUP_REMOVED lines=78> */
.L_x_47445:
[----:B------:R-:W-:Y:S05]  /*0650*/  BSYNC B0 ;  /* 0x0000000000007941 */ /* 0x000fea0003800000 */
.L_x_47444:
        /* <DEDUP_REMOVED lines=13> */
.L_x_47447:
[----:B------:R-:W-:Y:S05]  /*0730*/  BSYNC B0 ;  /* 0x0000000000007941 */ /* 0x000fea0003800000 */
.L_x_47446:
        /* <DEDUP_REMOVED lines=11> */
[----:B------:R-:W-:Y:S01]  /*07f0*/  VIADD R51, R51, 0x20 ;  /* 0x0000002033337836 */ /* 0x000fe20000000000 */
[----:B0-----:R-:W-:-:S07]  /*0800*/  @!P0 CS2R R182, SRZ ;  /* 0x0000000000b68805 */ /* 0x001fce000001ff00 */
.L_x_47449:
[----:B------:R-:W-:Y:S05]  /*0810*/  BSYNC B0 ;  /* 0x0000000000007941 */ /* 0x000fea0003800000 */
.L_x_47448:
        /* <DEDUP_REMOVED lines=13> */
.L_x_47451:
[----:B------:R-:W-:Y:S05]  /*08f0*/  BSYNC B0 ;  /* 0x0000000000007941 */ /* 0x000fea0003800000 */
.L_x_47450:
        /* <DEDUP_REMOVED lines=13> */
.L_x_47453:
[----:B------:R-:W-:Y:S05]  /*09d0*/  BSYNC B0 ;  /* 0x0000000000007941 */ /* 0x000fea0003800000 */
.L_x_47452:
        /* <DEDUP_REMOVED lines=20> */
[----:B------:R-:W-:Y:S01]  /*0b20*/  VIADD R51, R51, 0x20 ;  /* 0x0000002033337836 */ /* 0x000fe20000000000 */
[----:B0-----:R-:W-:-:S07]  /*0b30*/  @!P0 CS2R R158, SRZ ;  /* 0x00000000009e8805 */ /* 0x001fce000001ff00 */
.L_x_47455:
[----:B------:R-:W-:Y:S05]  /*0b40*/  BSYNC B0 ;  /* 0x0000000000007941 */ /* 0x000fea0003800000 */
.L_x_47454:
        /* <DEDUP_REMOVED lines=21> */
.L_x_47457:
[----:B------:R-:W-:Y:S05]  /*0ca0*/  BSYNC B0 ;  /* 0x0000000000007941 */ /* 0x000fea0003800000 */
.L_x_47456:
        /* <DEDUP_REMOVED lines=16> */
.L_x_47459:
[----:B------:R-:W-:Y:S05]  /*0db0*/  BSYNC B0 ;  /* 0x0000000000007941 */ /* 0x000fea0003800000 */
.L_x_47458:
        /* <DEDUP_REMOVED lines=17> */
.L_x_47461:
[----:B------:R-:W-:Y:S05]  /*0ed0*/  BSYNC B0 ;  /* 0x0000000000007941 */ /* 0x000fea0003800000 */
.L_x_47460:
        /* <DEDUP_REMOVED lines=16> */
.L_x_47463:
[----:B------:R-:W-:Y:S05]  /*0fe0*/  BSYNC B0 ;  /* 0x0000000000007941 */ /* 0x000fea0003800000 */
.L_x_47462:
        /* <DEDUP_REMOVED lines=16> */
.L_x_47465:
[----:B------:R-:W-:Y:S05]  /*10f0*/  BSYNC B0 ;  /* 0x0000000000007941 */ /* 0x000fea0003800000 */
.L_x_47464:
        /* <DEDUP_REMOVED lines=16> */
.L_x_47467:
[----:B------:R-:W-:Y:S05]  /*1200*/  BSYNC B0 ;  /* 0x0000000000007941 */ /* 0x000fea0003800000 */
.L_x_47466:
        /* <DEDUP_REMOVED lines=16> */
.L_x_47469:
[----:B------:R-:W-:Y:S05]  /*1310*/  BSYNC B0 ;  /* 0x0000000000007941 */ /* 0x000fea0003800000 */
.L_x_47468:
        /* <DEDUP_REMOVED lines=16> */
.L_x_47471:
[----:B------:R-:W-:Y:S05]  /*1420*/  BSYNC B0 ;  /* 0x0000000000007941 */ /* 0x000fea0003800000 */
.L_x_47470:
        /* <DEDUP_REMOVED lines=16> */
.L_x_47473:
[----:B------:R-:W-:Y:S05]  /*1530*/  BSYNC B0 ;  /* 0x0000000000007941 */ /* 0x000fea0003800000 */
.L_x_47472:
        /* <DEDUP_REMOVED lines=15> */
.L_x_47475:
[----:B------:R-:W-:Y:S05]  /*1630*/  BSYNC B0 ;  /* 0x0000000000007941 */ /* 0x000fea0003800000 */
.L_x_47474:
[----:B------:R-:W-:Y:S01]  /*1640*/  ULDC UR25, c[0x0][0x214] ;  /* 0x0000850000197ab9 */ /* 0x000fe20000000800 */
[----:B------:R-:W-:Y:S02]  /*1650*/  LOP3.LUT R208, R55, UR23, R6, 0x96, !PT ;  /* 0x0000001737d07c12 */ /* 0x000fe4000f8e9606 */
[----:B------:R-:W-:-:S13]  /*1660*/  ISETP.GE.AND P0, PT, R211, UR25, PT ;  /* 0x00000019d3007c0c */ /* 0x000fda000bf06270 */
[----:B------:R-:W-:Y:S05]  /*1670*/  @P0 EXIT ;  /* 0x000000000000094d */ /* 0x000fea0003800000 */
[----:B-----5:R-:W-:Y:S01]  /*1680*/  SHF.R.U64 R66, R22, 0x10, R23 ;  /* 0x0000001016427819 */ /* 0x020fe20000001217 */
[----:B------:R-:W-:Y:S01]  /*1690*/  IMAD.MOV.U32 R137, RZ, RZ, R24 ;  /* 0x000000ffff897224 */ /* 0x000fe200078e0018 */
[----:B------:R-:W-:Y:S01]  /*16a0*/  MOV R141, R23 ;  /* 0x00000017008d7202 */ /* 0x000fe20000000f00 */
[----:B------:R-:W-:Y:S01]  /*16b0*/  IMAD.MOV.U32 R197, RZ, RZ, R11 ;  /* 0x000000ffffc57224 */ /* 0x000fe200078e000b */
[----:B------:R-:W-:Y:S01]  /*16c0*/  SHF.R.U32.HI R139, RZ, 0x10, R23 ;  /* 0x00000010ff8b7819 */ /* 0x000fe20000011617 */
[----:B------:R-:W-:Y:S01]  /*16d0*/  IMAD.MOV.U32 R193, RZ, RZ, R12 ;  /* 0x000000ffffc17224 */ /* 0x000fe200078e000c */
[----:B------:R-:W-:Y:S01]  /*16e0*/  SHF.R.U64 R65, R24, 0x10, R25 ;  /* 0x0000001018417819 */ /* 0x000fe20000001219 */
[----:B------:R-:W-:Y:S01]  /*16f0*/  IMAD.MOV.U32 R161, RZ, RZ, R8 ;  /* 0x000000ffffa17224 */ /* 0x000fe200078e0008 */
[--C-:B------:R-:W-:Y:S01]  /*1700*/  SHF.R.U64 R73, R10, 0x10, R11.reuse ;  /* 0x000000100a497819 */ /* 0x100fe2000000120b */
[----:B------:R-:W-:Y:S01]  /*1710*/  IMAD.MOV.U32 R24, RZ, RZ, R30 ;  /* 0x000000ffff187224 */ /* 0x000fe200078e001e */
[----:B------:R-:W-:Y:S01]  /*1720*/  SHF.R.U32.HI R195, RZ, 0x10, R11 ;  /* 0x00000010ffc37819 */ /* 0x000fe2000001160b */
[----:B------:R-:W-:Y:S01]  /*1730*/  IMAD.MOV.U32 R181, RZ, RZ, R15 ;  /* 0x000000ffffb57224 */ /* 0x000fe200078e000f */
[----:B------:R-:W-:Y:S01]  /*1740*/  SHF.R.U64 R72, R12, 0x10, R13 ;  /* 0x000000100c487819 */ /* 0x000fe2000000120d */
[----:B------:R-:W-:Y:S01]  /*1750*/  IMAD.MOV.U32 R12, RZ, RZ, R42 ;  /* 0x000000ffff0c7224 */ /* 0x000fe200078e002a */
[----:B------:R-:W-:Y:S01]  /*1760*/  SHF.R.U64 R68, R8, 0x10, R9 ;  /* 0x0000001008447819 */ /* 0x000fe20000001209 */
[----:B------:R-:W-:Y:S01]  /*1770*/  IMAD.MOV.U32 R8, RZ, RZ, R46 ;  /* 0x000000ffff087224 */ /* 0x000fe200078e002e */
[----:B------:R-:W-:Y:S01]  /*1780*/  MOV R4, R26 ;  /* 0x0000001a00047202 */ /* 0x000fe20000000f00 */
[----:B------:R-:W-:Y:S01]  /*1790*/  IMAD R203, R203, -0x326172a9, RZ ;  /* 0xcd9e8d57cbcb7824 */ /* 0x000fe200078e02ff */
[----:B------:R-:W-:Y:S01]  /*17a0*/  SHF.R.U64 R64, R26, 0x10, R27 ;  /* 0x000000101a407819 */ /* 0x000fe2000000121b */
[----:B------:R-:W-:Y:S01]  /*17b0*/  IMAD.HI.U32 R26, R208, -0x326172a9, RZ ;  /* 0xcd9e8d57d01a7827 */ /* 0x000fe200078e00ff */
[----:B------:R-:W-:Y:S01]  /*17c0*/  SHF.R.U64 R23, R30, 0x10, R31 ;  /* 0x000000101e177819 */ /* 0x000fe2000000121f */
[----:B------:R-:W-:Y:S01]  /*17d0*/  ULDC.64 UR26, c[0x0][0x270] ;  /* 0x00009c00001a7ab9 */ /* 0x000fe20000000a00 */
[----:B------:R-:W-:Y:S01]  /*17e0*/  SHF.R.U64 R71, R14, 0x10, R15 ;  /* 0x000000100e477819 */ /* 0x000fe2000000120f */
[----:B------:R-:W-:Y:S01]  /*17f0*/  IMAD.MOV.U32 R5, RZ, RZ, R27 ;  /* 0x000000ffff057224 */ /* 0x000fe200078e001b */
[----:B------:R-:W-:Y:S01]  /*1800*/  SHF.R.U32.HI R179, RZ, 0x10, R15 ;  /* 0x00000010ffb37819 */ /* 0x000fe2000001160f */
[----:B------:R-:W-:Y:S01]  /*1810*/  IMAD.MOV.U32 R6, RZ, RZ, R47 ;  /* 0x000000ffff067224 */ /* 0x000fe200078e002f */
[----:B------:R-:W-:Y:S01]  /*1820*/  MOV R177, R16 ;  /* 0x0000001000b17202 */ /* 0x000fe20000000f00 */
[----:B------:R-:W-:Y:S01]  /*1830*/  IMAD R204, R204, -0x2daee0ad, RZ ;  /* 0xd2511f53cccc7824 */ /* 0x000fe200078e02ff */
[----:B------:R-:W-:Y:S01]  /*1840*/  SHF.R.U64 R70, R16, 0x10, R17 ;  /* 0x0000001010467819 */ /* 0x000fe20000001211 */
[----:B------:R-:W-:Y:S01]  /*1850*/  IMAD.HI.U32 R7, R206, -0x2daee0ad, RZ ;  /* 0xd2511f53ce077827 */ /* 0x000fe200078e00ff */
[--C-:B------:R-:W-:Y:S01]  /*1860*/  SHF.R.U64 R69, R18, 0x10, R19.reuse ;  /* 0x0000001012457819 */ /* 0x100fe20000001213 */
[----:B------:R-:W-:Y:S01]  /*1870*/  ULDC.U8 UR25, c[0x0][0x2a0] ;  /* 0x0000a80000197ab9 */ /* 0x000fe20000000000 */
[----:B------:R-:W-:Y:S01]  /*1880*/  MOV R165, R19 ;  /* 0x0000001300a57202 */ /* 0x000fe20000000f00 */
[----:B------:R-:W-:Y:S01]  /*1890*/  IMAD.MOV.U32 R185, RZ, RZ, R14 ;  /* 0x000000ffffb97224 */ /* 0x000fe200078e000e */
[----:B------:R-:W-:Y:S01]  /*18a0*/  SHF.R.U32.HI R163, RZ, 0x10, R19 ;  /* 0x00000010ffa37819 */ /* 0x000fe20000011613 */
[----:B------:R-:W-:Y:S01]  /*18b0*/  IMAD.MOV.U32 R173, RZ, RZ, R17 ;  /* 0x000000ffffad7224 */ /* 0x000fe200078e0011 */
[----:B------:R-:W-:Y:S01]  /*18c0*/  MOV R153, R20 ;  /* 0x0000001400997202 */ /* 0x000fe20000000f00 */
[----:B------:R-:W-:Y:S01]  /*18d0*/  IMAD.MOV.U32 R169, RZ, RZ, R18 ;  /* 0x000000ffffa97224 */ /* 0x000fe200078e0012 */
[----:B------:R-:W-:Y:S01]  /*18e0*/  SHF.R.U64 R67, R20, 0x10, R21 ;  /* 0x0000001014437819 */ /* 0x000fe20000001215 */
[----:B------:R-:W-:Y:S01]  /*18f0*/  IMAD.MOV.U32 R20, RZ, RZ, R34 ;  /* 0x000000ffff147224 */ /* 0x000fe200078e0022 */
[----:B------:R-:W-:Y:S01]  /*1900*/  SHF.R.U64 R11, R42, 0x10, R43 ;  /* 0x000000102a0b7819 */ /* 0x000fe2000000122b */
[----:B------:R-:W-:Y:S01]  /*1910*/  IMAD.MOV.U32 R157, RZ, RZ, R9 ;  /* 0x000000ffff9d7224 */ /* 0x000fe200078e0009 */
[----:B------:R-:W-:Y:S01]  /*1920*/  MOV R30, R2 ;  /* 0x00000002001e7202 */ /* 0x000fe20000000f00 */
[----:B------:R-:W-:Y:S01]  /*1930*/  IMAD.MOV.U32 R149, RZ, RZ, R21 ;  /* 0x000000ffff957224 */ /* 0x000fe200078e0015 */
[----:B------:R-:W-:Y:S01]  /*1940*/  SHF.R.U64 R19, R34, 0x10, R35 ;  /* 0x0000001022137819 */ /* 0x000fe20000001223 */
[----:B------:R-:W-:Y:S01]  /*1950*/  IMAD.MOV.U32 R145, RZ, RZ, R22 ;  /* 0x000000ffff917224 */ /* 0x000fe200078e0016 */
[----:B------:R-:W-:Y:S01]  /*1960*/  MOV R16, R38 ;  /* 0x0000002600107202 */ /* 0x000fe20000000f00 */
[----:B------:R-:W-:Y:S01]  /*1970*/  IMAD.MOV.U32 R133, RZ, RZ, R25 ;  /* 0x000000ffff857224 */ /* 0x000fe200078e0019 */
[----:B------:R-:W-:Y:S01]  /*1980*/  SHF.R.U64 R15, R38, 0x10, R39 ;  /* 0x00000010260f7819 */ /* 0x000fe20000001227 */
[----:B------:R-:W-:Y:S01]  /*1990*/  IMAD.MOV.U32 R34, RZ, RZ, R3 ;  /* 0x000000ffff227224 */ /* 0x000fe200078e0003 */
[--C-:B------:R-:W-:Y:S01]  /*19a0*/  SHF.R.U64 R46, R46, 0x10, R47.reuse ;  /* 0x000000102e2e7819 */ /* 0x100fe2000000122f */
[----:B------:R-:W-:Y:S01]  /*19b0*/  HADD2.F32 R55, -RZ, R52.H0_H0 ;  /* 0x20000034ff377230 */ /* 0x000fe20000004100 */
[----:B------:R-:W-:Y:S01]  /*19c0*/  SHF.R.U32.HI R42, RZ, 0x10, R47 ;  /* 0x00000010ff2a7819 */ /* 0x000fe2000001162f */
[----:B------:R-:W-:Y:S01]  /*19d0*/  HADD2.F32 R51, -RZ, R48.H0_H0 ;  /* 0x20000030ff337230 */ /* 0x000fe20000004100 */
[----:B------:R-:W-:Y:S01]  /*19e0*/  SHF.R.U64 R2, R2, 0x10, R3 ;  /* 0x0000001002027819 */ /* 0x000fe20000001203 */
[----:B------:R-:W-:Y:S01]  /*19f0*/  HADD2.F32 R47, -RZ, R44.H0_H0 ;  /* 0x2000002cff2f7230 */ /* 0x000fe20000004100 */
[----:B------:R-:W-:Y:S01]  /*1a00*/  MOV R201, R10 ;  /* 0x0000000a00c97202 */ /* 0x000fe20000000f00 */
[----:B------:R-:W-:Y:S01]  /*1a10*/  IMAD.MOV.U32 R18, RZ, RZ, R35 ;  /* 0x000000ffff127224 */ /* 0x000fe200078e0023 */
[----:B------:R-:W-:Y:S01]  /*1a20*/  MOV R189, R13 ;  /* 0x0000000d00bd7202 */ /* 0x000fe20000000f00 */
[----:B------:R-:W-:Y:S01]  /*1a30*/  IMAD.MOV.U32 R14, RZ, RZ, R39 ;  /* 0x000000ffff0e7224 */ /* 0x000fe200078e0027 */
[----:B------:R-:W-:Y:S01]  /*1a40*/  SHF.R.U32.HI R187, RZ, 0x10, R13 ;  /* 0x00000010ffbb7819 */ /* 0x000fe2000001160d */
[----:B------:R-:W-:Y:S01]  /*1a50*/  BSSY B0, `(.L_x_47476) ;  /* 0x00019e5000007945 */ /* 0x000fe20003800000 */
        /* <DEDUP_REMOVED lines=24> */
[----:B------:R-:W-:Y:S01]  /*1be0*/  SHF.R.U32.HI R13, RZ, 0x10, R39 ;  /* 0x00000010ff0d7819 */ /* 0x000fe20000011627 */
[----:B------:R-:W-:Y:S01]  /*1bf0*/  HADD2.F32 R39, -RZ, R36.H0_H0 ;  /* 0x20000024ff277230 */ /* 0x000fe20000004100 */
[----:B------:R-:W-:Y:S01]  /*1c00*/  MOV R10, R43 ;  /* 0x0000002b000a7202 */ /* 0x000fe20000000f00 */
[----:B------:R-:W-:Y:S01]  /*1c10*/  UISETP.NE.U32.AND UP0, UPT, UR26, URZ, UPT ;  /* 0x0000003f1a00728c */ /* 0x000fe2000bf05070 */
        /* <DEDUP_REMOVED lines=9> */
[----:B------:R-:W-:Y:S01]  /*1cb0*/  IMAD R208, R208, -0x326172a9, RZ ;  /* 0xcd9e8d57d0d07824 */ /* 0x000fe200078e02ff */
[--C-:B------:R-:W-:Y:S01]  /*1cc0*/  SHF.R.U64 R180, R182, 0x10, R183.reuse ;  /* 0x00000010b6b47819 */ /* 0x100fe200000012b7 */
[----:B------:R-:W-:Y:S01]  /*1cd0*/  HADD2.F32 R182, -RZ, R182.H0_H0 ;  /* 0x200000b6ffb67230 */ /* 0x000fe20000004100 */
[----:B------:R-:W-:Y:S01]  /*1ce0*/  SHF.R.U32.HI R176, RZ, 0x10, R183 ;  /* 0x00000010ffb07819 */ /* 0x000fe200000116b7 */
[----:B------:R-:W-:Y:S01]  /*1cf0*/  IMAD R206, R206, -0x2daee0ad, RZ ;  /* 0xd2511f53cece7824 */ /* 0x000fe200078e02ff */
[--C-:B------:R-:W-:Y:S01]  /*1d00*/  SHF.R.U64 R172, R174, 0x10, R175.reuse ;  /* 0x00000010aeac7819 */ /* 0x100fe200000012af */
[----:B------:R-:W-:Y:S01]  /*1d10*/  HADD2.F32 R174, -RZ, R174.H0_H0 ;  /* 0x200000aeffae7230 */ /* 0x000fe20000004100 */
[----:B------:R-:W-:Y:S01]  /*1d20*/  SHF.R.U32.HI R168, RZ, 0x10, R175 ;  /* 0x00000010ffa87819 */ /* 0x000fe200000116af */
[----:B------:R-:W-:Y:S01]  /*1d30*/  IMAD.MOV.U32 R202, RZ, RZ, RZ ;  /* 0x000000ffffca7224 */ /* 0x000fe200078e00ff */
        /* <DEDUP_REMOVED lines=42> */
[----:B------:R-:W-:Y:S01]  /*1fe0*/  LOP3.LUT R203, R26, UR24, R203, 0x96, !PT ;  /* 0x000000181acb7c12 */ /* 0x000fe2000f8e96cb */
[----:B------:R-:W-:Y:S01]  /*1ff0*/  HADD2.F32 R26, -RZ, R5.H0_H0 ;  /* 0x20000005ff1a7230 */ /* 0x000fe20000004100 */
[----:B------:R-:W-:Y:S01]  /*2000*/  LOP3.LUT R204, R7, UR33, R204, 0x96, !PT ;  /* 0x0000002107cc7c12 */ /* 0x000fe2000f8e96cc */
[----:B------:R-:W-:Y:S01]  /*2010*/  HADD2.F32 R7, -RZ, R46.H0_H0 ;  /* 0x2000002eff077230 */ /* 0x000fe20000004100 */
[----:B------:R-:W-:Y:S01]  /*2020*/  LOP3.LUT R205, R0, 0x3, RZ, 0xc0, !PT ;  /* 0x0000000300cd7812 */ /* 0x000fe200078ec0ff */
        /* <DEDUP_REMOVED lines=88> */
[----:B------:R-:W-:-:S07]  /*25b0*/  HADD2.F32 R129, -RZ, R129.H0_H0 ;  /* 0x20000081ff817230 */ /* 0x000fce0000004100 */
.L_x_47990:
[----:B------:R-:W-:Y:S01]  /*25c0*/  PLOP3.LUT P1, PT, PT, PT, UP0, 0x80, 0x0 ;  /* 0x000000000000781c */ /* 0x000fe20003f2f008 */
[----:B------:R-:W-:Y:S01]  /*25d0*/  HFMA2.MMA R124, -RZ, RZ, 0, 2.384185791015625e-07 ;  /* 0x00000004ff7c7435 */ /* 0x000fe200000001ff */
[----:B------:R-:W-:Y:S01]  /*25e0*/  @UP0 ULDC.64 UR26, c[0x0][0x270] ;  /* 0x00009c00001a0ab9 */ /* 0x000fe20000000a00 */
[----:B------:R-:W-:Y:S01]  /*25f0*/  IMAD.MOV.U32 R127, RZ, RZ, 0x3f800000 ;  /* 0x3f800000ff7f7424 */ /* 0x000fe200078e00ff */
[----:B------:R-:W-:-:S09]  /*2600*/  LOP3.LUT P2, RZ, R212, 0x800, RZ, 0xc0, !PT ;  /* 0x00000800d4ff7812 */ /* 0x000fd2000784c0ff */
[----:B------:R-:W-:Y:S01]  /*2610*/  @P1 IMAD.WIDE R124, R211, R124, UR26 ;  /* 0x0000001ad37c1e25 */ /* 0x000fe2000f8e027c */
[----:B------:R-:W-:-:S13]  /*2620*/  PLOP3.LUT P1, PT, PT, PT, UP0, 0x80, 0x0 ;  /* 0x000000000000781c */ /* 0x000fda0003f2f008 */
[----:B------:R0:W5:Y:S01]  /*2630*/  @P1 LDG.E R127, desc[UR6][R124.64] ;  /* 0x000000067c7f1981 */ /* 0x000162000c1e1900 */
[----:B------:R-:W-:Y:S01]  /*2640*/  IMAD R213, R211, UR34, RZ ;  /* 0x00000022d3d57c24 */ /* 0x000fe2000f8e02ff */
[----:B------:R-:W-:Y:S01]  /*2650*/  BSSY B1, `(.L_x_47477) ;  /* 0x000016f000017945 */ /* 0x000fe20003800000 */
[----:B------:R-:W1:Y:S03]  /*2660*/  S2R R126, SR_TID.X ;  /* 0x00000000007e7919 */ /* 0x000e660000002100 */
[----:B------:R-:W-:-:S04]  /*2670*/  SHF.R.S32.HI R214, RZ, 0x1f, R213 ;  /* 0x0000001fffd67819 */ /* 0x000fc800000114d5 */
[----:B------:R-:W-:Y:S02]  /*2680*/  LEA.HI R213, R214, R213, RZ, 0x2 ;  /* 0x000000d5d6d57211 */ /* 0x000fe400078f10ff */
[----:B-1----:R-:W-:-:S04]  /*2690*/  LOP3.LUT R126, R126, 0x1f, RZ, 0xc0, !PT ;  /* 0x0000001f7e7e7812 */ /* 0x002fc800078ec0ff */
[----:B------:R-:W-:-:S05]  /*26a0*/  LEA.HI.SX32 R213, R213, R126, 0x1e ;  /* 0x0000007ed5d57211 */ /* 0x000fca00078ff2ff */
[----:B------:R-:W-:Y:S01]  /*26b0*/  IMAD.MOV.U32 R214, RZ, RZ, R213 ;  /* 0x000000ffffd67224 */ /* 0x000fe200078e00d5 */
[----:B0-----:R-:W-:Y:S06]  /*26c0*/  @!P2 BRA `(.L_x_47478) ;  /* 0x00000014009ca947 */ /* 0x001fec0003800000 */
        /* <DEDUP_REMOVED lines=21> */
.L_x_47480:
[----:B------:R-:W-:-:S07]  /*2820*/  IMAD.MOV.U32 R220, RZ, RZ, R208 ;  /* 0x000000ffffdc7224 */ /* 0x000fce00078e00d0 */
.L_x_47481:
[----:B------:R-:W-:Y:S05]  /*2830*/  BSYNC B2 ;  /* 0x0000000000027941 */ /* 0x000fea0003800000 */
.L_x_47479:
        /* <DEDUP_REMOVED lines=16> */
.L_x_47485:
[----:B------:R-:W-:Y:S05]  /*2940*/  BSYNC B3 ;  /* 0x0000000000037941 */ /* 0x000fea0003800000 */
.L_x_47484:
        /* <DEDUP_REMOVED lines=44> */
.L_x_47483:
[----:B------:R-:W-:Y:S05]  /*2c10*/  BSYNC B2 ;  /* 0x0000000000027941 */ /* 0x000fea0003800000 */
.L_x_47482:
[----:B------:R-:W0:Y:S01]  /*2c20*/  LDC R218, c[0x0][0x298] ;  /* 0x0000a600ffda7b82 */ /* 0x000e220000000800 */
[----:B------:R-:W-:Y:S01]  /*2c30*/  I2FP.F32.U32 R205, R220 ;  /* 0x000000dc00cd7245 */ /* 0x000fe20000201000 */
[----:B------:R-:W-:Y:S01]  /*2c40*/  HFMA2.MMA R220, -RZ, RZ, 0.1171875, 0 ;  /* 0x2f800000ffdc7435 */ /* 0x000fe200000001ff */
[----:B------:R-:W-:Y:S01]  /*2c50*/  ISETP.NE.U32.AND P1, PT, R124, RZ, PT ;  /* 0x000000ff7c00720c */ /* 0x000fe20003f25070 */
[----:B-----5:R-:W-:Y:S01]  /*2c60*/  FMUL.FTZ R215, R60, R127 ;  /* 0x0000007f3cd77220 */ /* 0x020fe20000410000 */
[C---:B------:R-:W-:Y:S01]  /*2c70*/  ISETP.NE.AND P3, PT, R216.reuse, 0x1, PT ;  /* 0x00000001d800780c */ /* 0x040fe20003f65270 */
[----:B------:R-:W-:Y:S01]  /*2c80*/  BSSY B2, `(.L_x_47486) ;  /* 0x0000013000027945 */ /* 0x000fe20003800000 */
[----:B------:R-:W-:Y:S01]  /*2c90*/  ISETP.NE.AND.EX P1, PT, R125, RZ, PT, P1 ;  /* 0x000000ff7d00720c */ /* 0x000fe20003f25310 */
[----:B------:R-:W1:Y:S04]  /*2ca0*/  LDC R219, c[0x0][0x294] ;  /* 0x0000a500ffdb7b82 */ /* 0x000e680000000800 */
[----:B------:R-:W-:Y:S01]  /*2cb0*/  FFMA.FTZ R60, R205, R220, 1.1641532182693481445e-10 ;  /* 0x2f000000cd3c7423 */ /* 0x000fe200000100dc */
[----:B------:R-:W-:-:S02]  /*2cc0*/  VIADD R205, R216, 0x1 ;  /* 0x00000001d8cd7836 */ /* 0x000fc40000000000 */
[----:B0-----:R-:W-:Y:S02]  /*2cd0*/  FMUL.FTZ R215, R215, R218 ;  /* 0x000000dad7d77220 */ /* 0x001fe40000410000 */
[----:B-1----:R-:W-:-:S04]  /*2ce0*/  FSETP.GTU.FTZ.AND P2, PT, R60, R219, PT ;  /* 0x000000db3c00720b */ /* 0x002fc80003f5c000 */
        /* <DEDUP_REMOVED lines=11> */
.L_x_47487:
[----:B------:R-:W-:-:S07]  /*2da0*/  IMAD.MOV.U32 R221, RZ, RZ, R208 ;  /* 0x000000ffffdd7224 */ /* 0x000fce00078e00d0 */
.L_x_47488:
[----:B------:R-:W-:Y:S05]  /*2db0*/  BSYNC B2 ;  /* 0x0000000000027941 */ /* 0x000fea0003800000 */
.L_x_47486:
        /* <DEDUP_REMOVED lines=16> */
.L_x_47492:
[----:B------:R-:W-:Y:S05]  /*2ec0*/  BSYNC B3 ;  /* 0x0000000000037941 */ /* 0x000fea0003800000 */
.L_x_47491:
        /* <DEDUP_REMOVED lines=44> */
.L_x_47490:
[----:B------:R-:W-:Y:S05]  /*3190*/  BSYNC B2 ;  /* 0x0000000000027941 */ /* 0x000fea0003800000 */
.L_x_47489:
[----:B------:R-:W-:Y:S01]  /*31a0*/  I2FP.F32.U32 R125, R221 ;  /* 0x000000dd007d7245 */ /* 0x000fe20000201000 */
[----:B------:R-:W-:Y:S01]  /*31b0*/  FMUL.FTZ R61, R61, R127 ;  /* 0x0000007f3d3d7220 */ /* 0x000fe20000410000 */
[----:B------:R-:W-:Y:S01]  /*31c0*/  ISETP.NE.AND P4, PT, R205, 0x1, PT ;  /* 0x00000001cd00780c */ /* 0x000fe20003f85270 */
[----:B------:R-:W-:Y:S02]  /*31d0*/  BSSY B2, `(.L_x_47493) ;  /* 0x0000011000027945 */ /* 0x000fe40003800000 */
[----:B------:R-:W-:Y:S01]  /*31e0*/  FFMA.FTZ R124, R125, R220, 1.1641532182693481445e-10 ;  /* 0x2f0000007d7c7423 */ /* 0x000fe200000100dc */
[----:B------:R-:W-:-:S04]  /*31f0*/  FMUL.FTZ R61, R61, R218 ;  /* 0x000000da3d3d7220 */ /* 0x000fc80000410000 */
[----:B------:R-:W-:Y:S01]  /*3200*/  FSETP.GTU.FTZ.AND P3, PT, R124, R219, PT ;  /* 0x000000db7c00720b */ /* 0x000fe20003f7c000 */
[----:B------:R-:W-:-:S03]  /*3210*/  VIADD R124, R205, 0x1 ;  /* 0x00000001cd7c7836 */ /* 0x000fc60000000000 */
        /* <DEDUP_REMOVED lines=11> */
.L_x_47494:
[----:B------:R-:W-:-:S07]  /*32d0*/  IMAD.MOV.U32 R221, RZ, RZ, R208 ;  /* 0x000000ffffdd7224 */ /* 0x000fce00078e00d0 */
.L_x_47495:
[----:B------:R-:W-:Y:S05]  /*32e0*/  BSYNC B2 ;  /* 0x0000000000027941 */ /* 0x000fea0003800000 */
.L_x_47493:
        /* <DEDUP_REMOVED lines=16> */
.L_x_47499:
[----:B------:R-:W-:Y:S05]  /*33f0*/  BSYNC B3 ;  /* 0x0000000000037941 */ /* 0x000fea0003800000 */
.L_x_47498:
        /* <DEDUP_REMOVED lines=44> */
.L_x_47497:
[----:B------:R-:W-:Y:S05]  /*36c0*/  BSYNC B2 ;  /* 0x0000000000027941 */ /* 0x000fea0003800000 */
.L_x_47496:
[----:B------:R-:W-:Y:S01]  /*36d0*/  I2FP.F32.U32 R125, R221 ;  /* 0x000000dd007d7245 */ /* 0x000fe20000201000 */
[----:B------:R-:W-:Y:S01]  /*36e0*/  FMUL.FTZ R205, R62, R127 ;  /* 0x0000007f3ecd7220 */ /* 0x000fe20000410000 */
[----:B------:R-:W-:Y:S01]  /*36f0*/  ISETP.NE.AND P5, PT, R124, 0x1, PT ;  /* 0x000000017c00780c */ /* 0x000fe20003fa5270 */
[----:B------:R-:W-:Y:S02]  /*3700*/  BSSY B2, `(.L_x_47500) ;  /* 0x0000011000027945 */ /* 0x000fe40003800000 */
[----:B------:R-:W-:Y:S01]  /*3710*/  FFMA.FTZ R62, R125, R220, 1.1641532182693481445e-10 ;  /* 0x2f0000007d3e7423 */ /* 0x000fe200000100dc */
[----:B------:R-:W-:-:S04]  /*3720*/  FMUL.FTZ R205, R205, R218 ;  /* 0x000000dacdcd7220 */ /* 0x000fc80000410000 */
[----:B------:R-:W-:-:S04]  /*3730*/  FSETP.GTU.FTZ.AND P4, PT, R62, R219, PT ;  /* 0x000000db3e00720b */ /* 0x000fc80003f9c000 */
[----:B------:R-:W-:Y:S01]  /*3740*/  FSEL R62, R205, RZ, !P4 ;  /* 0x000000ffcd3e7208 */ /* 0x000fe20006000000 */
[----:B------:R-:W-:-:S04]  /*3750*/  VIADD R205, R124, 0x1 ;  /* 0x000000017ccd7836 */ /* 0x000fc80000000000 */
        /* <DEDUP_REMOVED lines=10> */
.L_x_47501:
[----:B------:R-:W-:-:S07]  /*3800*/  IMAD.MOV.U32 R221, RZ, RZ, R208 ;  /* 0x000000ffffdd7224 */ /* 0x000fce00078e00d0 */
.L_x_47502:
[----:B------:R-:W-:Y:S05]  /*3810*/  BSYNC B2 ;  /* 0x0000000000027941 */ /* 0x000fea0003800000 */
.L_x_47500:
        /* <DEDUP_REMOVED lines=16> */
.L_x_47506:
[----:B------:R-:W-:Y:S05]  /*3920*/  BSYNC B3 ;  /* 0x0000000000037941 */ /* 0x000fea0003800000 */
.L_x_47505:
        /* <DEDUP_REMOVED lines=44> */
.L_x_47504:
[----:B------:R-:W-:Y:S05]  /*3bf0*/  BSYNC B2 ;  /* 0x0000000000027941 */ /* 0x000fea0003800000 */
.L_x_47503:
[----:B------:R-:W-:Y:S01]  /*3c00*/  I2FP.F32.U32 R215, R221 ;  /* 0x000000dd00d77245 */ /* 0x000fe20000201000 */
[----:B------:R-:W-:Y:S01]  /*3c10*/  FMUL.FTZ R63, R63, R127 ;  /* 0x0000007f3f3f7220 */ /* 0x000fe20000410000 */
[----:B------:R-:W-:Y:S02]  /*3c20*/  SEL R225, RZ, 0x1, P2 ;  /* 0x00000001ffe17807 */ /* 0x000fe40001000000 */
[----:B------:R-:W-:Y:S01]  /*3c30*/  LEA R124, P2, R213, UR28, 0x4 ;  /* 0x0000001cd57c7c11 */ /* 0x000fe2000f8420ff */
[----:B------:R-:W-:Y:S01]  /*3c40*/  FFMA.FTZ R220, R215, R220, 1.1641532182693481445e-10 ;  /* 0x2f000000d7dc7423 */ /* 0x000fe200000100dc */
[----:B------:R-:W-:Y:S01]  /*3c50*/  FMUL.FTZ R63, R63, R218 ;  /* 0x000000da3f3f7220 */ /* 0x000fe20000410000 */
[----:B------:R-:W-:Y:S02]  /*3c60*/  SEL R223, RZ, 0x10000, P4 ;  /* 0x00010000ffdf7807 */ /* 0x000fe40002000000 */
[----:B------:R-:W-:Y:S02]  /*3c70*/  LEA.HI.X R125, R213, UR29, RZ, 0x4, P2 ;  /* 0x0000001dd57d7c11 */ /* 0x000fe400090f24ff */
[----:B------:R-:W-:-:S02]  /*3c80*/  FSETP.GTU.FTZ.AND P2, PT, R220, R219, PT ;  /* 0x000000dbdc00720b */ /* 0x000fc40003f5c000 */
[----:B------:R-:W-:Y:S02]  /*3c90*/  SEL R222, RZ, 0x100, P3 ;  /* 0x00000100ffde7807 */ /* 0x000fe40001800000 */
[----:B------:R-:W-:Y:S02]  /*3ca0*/  SEL R214, RZ, 0x1000000, P2 ;  /* 0x01000000ffd67807 */ /* 0x000fe40001000000 */
[----:B------:R-:W-:Y:S02]  /*3cb0*/  FSEL R63, R63, RZ, !P2 ;  /* 0x000000ff3f3f7208 */ /* 0x000fe40005000000 */
[----:B------:R-:W-:Y:S02]  /*3cc0*/  IADD3 R214, R222, R214, R223 ;  /* 0x000000d6ded67210 */ /* 0x000fe40007ffe0df */
[----:B------:R-:W-:Y:S01]  /*3cd0*/  LEA R216, P2, R213, UR30, 0x2 ;  /* 0x0000001ed5d87c11 */ /* 0x000fe2000f8410ff */
[----:B------:R-:W-:Y:S02]  /*3ce0*/  @P1 FADD.FTZ R63, R59, R63 ;  /* 0x0000003f3b3f1221 */ /* 0x000fe40000010000 */
[----:B------:R-:W-:Y:S01]  /*3cf0*/  IMAD.IADD R225, R214, 0x1, R225 ;  /* 0x00000001d6e17824 */ /* 0x000fe200078e02e1 */
[C---:B------:R-:W-:Y:S01]  /*3d00*/  LEA.HI.X R217, R213.reuse, UR31, RZ, 0x2, P2 ;  /* 0x0000001fd5d97c11 */ /* 0x040fe200090f14ff */
[----:B------:R-:W-:Y:S01]  /*3d10*/  VIADD R214, R213, 0x20 ;  /* 0x00000020d5d67836 */ /* 0x000fe20000000000 */
[----:B------:R0:W-:Y:S04]  /*3d20*/  STG.E.128 desc[UR6][R124.64], R60 ;  /* 0x0000003c7c007986 */ /* 0x0001e8000c101d06 */
[----:B------:R0:W-:Y:S03]  /*3d30*/  STG.E desc[UR6][R216.64], R225 ;  /* 0x000000e1d8007986 */ /* 0x0001e6000c101906 */
.L_x_47478:
[----:B------:R-:W-:Y:S05]  /*3d40*/  BSYNC B1 ;  /* 0x0000000000017941 */ /* 0x000fea0003800000 */
.L_x_47477:
[----:B------:R-:W-:Y:S01]  /*3d50*/  LOP3.LUT P1, RZ, R212, 0x4000000, RZ, 0xc0, !PT ;  /* 0x04000000d4ff7812 */ /* 0x000fe2000782c0ff */
[----:B------:R-:W-:-:S12]  /*3d60*/  BSSY B1, `(.L_x_47507) ;  /* 0x0000169000017945 */ /* 0x000fd80003800000 */
[----:B------:R-:W-:Y:S05]  /*3d70*/  @!P1 BRA `(.L_x_47508) ;  /* 0x00000014009c9947 */ /* 0x000fea0003800000 */
[----:B------:R-:W1:Y:S08]  /*3d80*/  LDC.64 R64, c[0x0][0x220] ;  /* 0x00008800ff407b82 */ /* 0x000e700000000a00 */
[----:B0-----:R-:W0:Y:S01]  /*3d90*/  LDC.64 R124, c[0x0][0x230] ;  /* 0x00008c00ff7c7b82 */ /* 0x001e220000000a00 */
[----:B-1----:R-:W-:-:S06]  /*3da0*/  IMAD.WIDE.U32 R64, R214, 0x10, R64 ;  /* 0x00000010d6407825 */ /* 0x002fcc00078e0040 */
[----:B------:R-:W5:Y:S01]  /*3db0*/  LDG.E.128 R64, desc[UR6][R64.64] ;  /* 0x0000000640407981 */ /* 0x000f62000c1e1d00 */
[----:B0-----:R-:W-:-:S04]  /*3dc0*/  ISETP.NE.U32.AND P1, PT, R124, RZ, PT ;  /* 0x000000ff7c00720c */ /* 0x001fc80003f25070 */
        /* <DEDUP_REMOVED lines=16> */
.L_x_47510:
[----:B------:R-:W-:-:S07]  /*3ed0*/  IMAD.MOV.U32 R222, RZ, RZ, R208 ;  /* 0x000000ffffde7224 */ /* 0x000fce00078e00d0 */
.L_x_47511:
[----:B------:R-:W-:Y:S05]  /*3ee0*/  BSYNC B2 ;  /* 0x0000000000027941 */ /* 0x000fea0003800000 */
.L_x_47509:
        /* <DEDUP_REMOVED lines=16> */
.L_x_47515:
[----:B------:R-:W-:Y:S05]  /*3ff0*/  BSYNC B3 ;  /* 0x0000000000037941 */ /* 0x000fea0003800000 */
.L_x_47514:
        /* <DEDUP_REMOVED lines=44> */
.L_x_47513:
[----:B------:R-:W-:Y:S05]  /*42c0*/  BSYNC B2 ;  /* 0x0000000000027941 */ /* 0x000fea0003800000 */
.L_x_47512:
[----:B------:R-:W0:Y:S01]  /*42d0*/  LDC R215, c[0x0][0x298] ;  /* 0x0000a600ffd77b82 */ /* 0x000e220000000800 */
[----:B------:R-:W-:Y:S01]  /*42e0*/  HFMA2.MMA R221, -RZ, RZ, 0.1171875, 0 ;  /* 0x2f800000ffdd7435 */ /* 0x000fe200000001ff */
[----:B------:R-:W-:Y:S01]  /*42f0*/  I2FP.F32.U32 R216, R222 ;  /* 0x000000de00d87245 */ /* 0x000fe20000201000 */
[----:B-----5:R-:W-:Y:S01]  /*4300*/  FMUL.FTZ R64, R64, R127 ;  /* 0x0000007f40407220 */ /* 0x020fe20000410000 */
[----:B------:R-:W-:Y:S01]  /*4310*/  ISETP.NE.U32.AND P1, PT, R124, RZ, PT ;  /* 0x000000ff7c00720c */ /* 0x000fe20003f25070 */
[----:B------:R-:W-:Y:S01]  /*4320*/  BSSY B2, `(.L_x_47516) ;  /* 0x0000014000027945 */ /* 0x000fe20003800000 */
[C---:B------:R-:W-:Y:S02]  /*4330*/  ISETP.NE.AND P3, PT, R218.reuse, 0x1, PT ;  /* 0x00000001da00780c */ /* 0x040fe40003f65270 */
[----:B------:R-:W1:Y:S01]  /*4340*/  LDC R220, c[0x0][0x294] ;  /* 0x0000a500ffdc7b82 */ /* 0x000e620000000800 */
[----:B------:R-:W-:Y:S01]  /*4350*/  ISETP.NE.AND.EX P1, PT, R125, RZ, PT, P1 ;  /* 0x000000ff7d00720c */ /* 0x000fe20003f25310 */
[----:B------:R-:W-:-:S02]  /*4360*/  VIADD R125, R218, 0x1 ;  /* 0x00000001da7d7836 */ /* 0x000fc40000000000 */
[----:B------:R-:W-:Y:S01]  /*4370*/  FFMA.FTZ R205, R216, R221, 1.1641532182693481445e-10 ;  /* 0x2f000000d8cd7423 */ /* 0x000fe200000100dd */
[----:B0-----:R-:W-:-:S04]  /*4380*/  FMUL.FTZ R64, R64, R215 ;  /* 0x000000d740407220 */ /* 0x001fc80000410000 */
        /* <DEDUP_REMOVED lines=12> */
.L_x_47517:
[----:B------:R-:W-:-:S07]  /*4450*/  IMAD.MOV.U32 R222, RZ, RZ, R208 ;  /* 0x000000ffffde7224 */ /* 0x000fce00078e00d0 */
.L_x_47518:
[----:B------:R-:W-:Y:S05]  /*4460*/  BSYNC B2 ;  /* 0x0000000000027941 */ /* 0x000fea0003800000 */
.L_x_47516:
        /* <DEDUP_REMOVED lines=16> */
.L_x_47522:
[----:B------:R-:W-:Y:S05]  /*4570*/  BSYNC B3 ;  /* 0x0000000000037941 */ /* 0x000fea0003800000 */
.L_x_47521:
        /* <DEDUP_REMOVED lines=44> */
.L_x_47520:
[----:B------:R-:W-:Y:S05]  /*4840*/  BSYNC B2 ;  /* 0x0000000000027941 */ /* 0x000fea0003800000 */
.L_x_47519:
        /* <DEDUP_REMOVED lines=19> */
.L_x_47524:
[----:B------:R-:W-:-:S07]  /*4980*/  IMAD.MOV.U32 R222, RZ, RZ, R208 ;  /* 0x000000ffffde7224 */ /* 0x000fce00078e00d0 */
.L_x_47525:
[----:B------:R-:W-:Y:S05]  /*4990*/  BSYNC B2 ;  /* 0x0000000000027941 */ /* 0x000fea0003800000 */
.L_x_47523:
        /* <DEDUP_REMOVED lines=16> */
.L_x_47529:
[----:B------:R-:W-:Y:S05]  /*4aa0*/  BSYNC B3 ;  /* 0x0000000000037941 */ /* 0x000fea0003800000 */
.L_x_47528:
        /* <DEDUP_REMOVED lines=44> */
.L_x_47527:
[----:B------:R-:W-:Y:S05]  /*4d70*/  BSYNC B2 ;  /* 0x0000000000027941 */ /* 0x000fea0003800000 */
.L_x_47526:
[----:B------:R-:W-:Y:S01]  /*4d80*/  I2FP.F32.U32 R124, R222 ;  /* 0x000000de007c7245 */ /* 0x000fe20000201000 */
[----:B------:R-:W-:Y:S01]  /*4d90*/  FMUL.FTZ R66, R66, R127 ;  /* 0x0000007f42427220 */ /* 0x000fe20000410000 */
[C---:B------:R-:W-:Y:S01]  /*4da0*/  ISETP.NE.AND P5, PT, R216.reuse, 0x1, PT ;  /* 0x00000001d800780c */ /* 0x040fe20003fa5270 */
[----:B------:R-:W-:Y:S01]  /*4db0*/  BSSY B2, `(.L_x_47530) ;  /* 0x0000011000027945 */ /* 0x000fe20003800000 */
[----:B------:R-:W-:Y:S02]  /*4dc0*/  VIADD R205, R216, 0x1 ;  /* 0x00000001d8cd7836 */ /* 0x000fe40000000000 */
[----:B------:R-:W-:Y:S01]  /*4dd0*/  FFMA.FTZ R125, R124, R221, 1.1641532182693481445e-10 ;  /* 0x2f0000007c7d7423 */ /* 0x000fe200000100dd */
[----:B------:R-:W-:-:S04]  /*4de0*/  FMUL.FTZ R66, R66, R215 ;  /* 0x000000d742427220 */ /* 0x000fc80000410000 */
        /* <DEDUP_REMOVED lines=12> */
.L_x_47531:
[----:B------:R-:W-:-:S07]  /*4eb0*/  IMAD.MOV.U32 R222, RZ, RZ, R208 ;  /* 0x000000ffffde7224 */ /* 0x000fce00078e00d0 */
.L_x_47532:
[----:B------:R-:W-:Y:S05]  /*4ec0*/  BSYNC B2 ;  /* 0x0000000000027941 */ /* 0x000fea0003800000 */
.L_x_47530:
        /* <DEDUP_REMOVED lines=16> */
.L_x_47536:
[----:B------:R-:W-:Y:S05]  /*4fd0*/  BSYNC B3 ;  /* 0x0000000000037941 */ /* 0x000fea0003800000 */
.L_x_47535:
        /* <DEDUP_REMOVED lines=44> */
.L_x_47534:
[----:B------:R-:W-:Y:S05]  /*52a0*/  BSYNC B2 ;  /* 0x0000000000027941 */ /* 0x000fea0003800000 */
.L_x_47533:
        /* <DEDUP_REMOVED lines=13> */
[C---:B------:R-:W-:Y:S01]  /*5380*/  LEA R216, P2, R214.reuse, UR30, 0x2 ;  /* 0x0000001ed6d87c11 */ /* 0x040fe2000f8410ff */
[----:B------:R-:W-:Y:S02]  /*5390*/  @P1 FADD.FTZ R67, R59, R67 ;  /* 0x000000433b431221 */ /* 0x000fe40000010000 */
[----:B------:R-:W-:Y:S01]  /*53a0*/  IMAD.IADD R215, R215, 0x1, R226 ;  /* 0x00000001d7d77824 */ /* 0x000fe200078e02e2 */
[C---:B------:R-:W-:Y:S01]  /*53b0*/  LEA.HI.X R217, R214.reuse, UR31, RZ, 0x2, P2 ;  /* 0x0000001fd6d97c11 */ /* 0x040fe200090f14ff */
[----:B------:R-:W-:Y:S01]  /*53c0*/  VIADD R214, R214, 0x20 ;  /* 0x00000020d6d67836 */ /* 0x000fe20000000000 */
[----:B------:R1:W-:Y:S04]  /*53d0*/  STG.E.128 desc[UR6][R124.64], R64 ;  /* 0x000000407c007986 */ /* 0x0003e8000c101d06 */
[----:B------:R1:W-:Y:S03]  /*53e0*/  STG.E desc[UR6][R216.64], R215 ;  /* 0x000000d7d8007986 */ /* 0x0003e6000c101906 */
.L_x_47508:
[----:B------:R-:W-:Y:S05]  /*53f0*/  BSYNC B1 ;  /* 0x0000000000017941 */ /* 0x000fea0003800000 */
.L_x_47507:
[----:B------:R-:W-:Y:S01]  /*5400*/  LOP3.LUT P1, RZ, R212, 0x2000000, RZ, 0xc0, !PT ;  /* 0x02000000d4ff7812 */ /* 0x000fe2000782c0ff */
[----:B------:R-:W-:-:S12]  /*5410*/  BSSY B1, `(.L_x_47537) ;  /* 0x0000169000017945 */ /* 0x000fd80003800000 */
[----:B------:R-:W-:Y:S05]  /*5420*/  @!P1 BRA `(.L_x_47538) ;  /* 0x00000014009c9947 */ /* 0x000fea0003800000 */
[----:B------:R-:W2:Y:S08]  /*5430*/  LDC.64 R68, c[0x0][0x220] ;  /* 0x00008800ff447b82 */ /* 0x000eb00000000a00 */
[----:B01----:R-:W0:Y:S01]  /*5440*/  LDC.64 R124, c[0x0][0x230] ;  /* 0x00008c00ff7c7b82 */ /* 0x003e220000000a00 */
[----:B--2---:R-:W-:-:S06]  /*5450*/  IMAD.WIDE.U32 R68, R214, 0x10, R68 ;  /* 0x00000010d6447825 */ /* 0x004fcc00078e0044 */
        /* <DEDUP_REMOVED lines=18> */
.L_x_47540:
[----:B------:R-:W-:-:S07]  /*5580*/  IMAD.MOV.U32 R222, RZ, RZ, R208 ;  /* 0x000000ffffde7224 */ /* 0x000fce00078e00d0 */
.L_x_47541:
[----:B------:R-:W-:Y:S05]  /*5590*/  BSYNC B2 ;  /* 0x0000000000027941 */ /* 0x000fea0003800000 */
.L_x_47539:
        /* <DEDUP_REMOVED lines=16> */
.L_x_47545:
[----:B------:R-:W-:Y:S05]  /*56a0*/  BSYNC B3 ;  /* 0x0000000000037941 */ /* 0x000fea0003800000 */
.L_x_47544:
        /* <DEDUP_REMOVED lines=44> */
.L_x_47543:
[----:B------:R-:W-:Y:S05]  /*5970*/  BSYNC B2 ;  /* 0x0000000000027941 */ /* 0x000fea0003800000 */
.L_x_47542:
        /* <DEDUP_REMOVED lines=24> */
.L_x_47547:
[----:B------:R-:W-:-:S07]  /*5b00*/  IMAD.MOV.U32 R222, RZ, RZ, R208 ;  /* 0x000000ffffde7224 */ /* 0x000fce00078e00d0 */
.L_x_47548:
[----:B------:R-:W-:Y:S05]  /*5b10*/  BSYNC B2 ;  /* 0x0000000000027941 */ /* 0x000fea0003800000 */
.L_x_47546:
        /* <DEDUP_REMOVED lines=16> */
.L_x_47552:
[----:B------:R-:W-:Y:S05]  /*5c20*/  BSYNC B3 ;  /* 0x0000000000037941 */ /* 0x000fea0003800000 */
.L_x_47551:
        /* <DEDUP_REMOVED lines=44> */
.L_x_47550:
[----:B------:R-:W-:Y:S05]  /*5ef0*/  BSYNC B2 ;  /* 0x0000000000027941 */ /* 0x000fea0003800000 */
.L_x_47549:
        /* <DEDUP_REMOVED lines=19> */
.L_x_47554:
[----:B------:R-:W-:-:S07]  /*6030*/  IMAD.MOV.U32 R222, RZ, RZ, R208 ;  /* 0x000000ffffde7224 */ /* 0x000fce00078e00d0 */
.L_x_47555:
[----:B------:R-:W-:Y:S05]  /*6040*/  BSYNC B2 ;  /* 0x0000000000027941 */ /* 0x000fea0003800000 */
.L_x_47553:
        /* <DEDUP_REMOVED lines=16> */
.L_x_47559:
[----:B------:R-:W-:Y:S05]  /*6150*/  BSYNC B3 ;  /* 0x0000000000037941 */ /* 0x000fea0003800000 */
.L_x_47558:
        /* <DEDUP_REMOVED lines=44> */
.L_x_47557:
[----:B------:R-:W-:Y:S05]  /*6420*/  BSYNC B2 ;  /* 0x0000000000027941 */ /* 0x000fea0003800000 */
.L_x_47556:
        /* <DEDUP_REMOVED lines=19> */
.L_x_47561:
[----:B------:R-:W-:-:S07]  /*6560*/  IMAD.MOV.U32 R222, RZ, RZ, R208 ;  /* 0x000000ffffde7224 */ /* 0x000fce00078e00d0 */
.L_x_47562:
[----:B------:R-:W-:Y:S05]  /*6570*/  BSYNC B2 ;  /* 0x0000000000027941 */ /* 0x000fea0003800000 */
.L_x_47560:
        /* <DEDUP_REMOVED lines=16> */
.L_x_47566:
[----:B------:R-:W-:Y:S05]  /*6680*/  BSYNC B3 ;  /* 0x0000000000037941 */ /* 0x000fea0003800000 */
.L_x_47565:
        /* <DEDUP_REMOVED lines=44> */
.L_x_47564:
[----:B------:R-:W-:Y:S05]  /*6950*/  BSYNC B2 ;  /* 0x0000000000027941 */ /* 0x000fea0003800000 */
.L_x_47563:
        /* <DEDUP_REMOVED lines=20> */
.L_x_47538:
[----:B------:R-:W-:Y:S05]  /*6aa0*/  BSYNC B1 ;  /* 0x0000000000017941 */ /* 0x000fea0003800000 */
.L_x_47537:
[----:B------:R-:W-:Y:S01]  /*6ab0*/  LOP3.LUT P1, RZ, R212, 0x1000000, RZ, 0xc0, !PT ;  /* 0x01000000d4ff7812 */ /* 0x000fe2000782c0ff */
[----:B------:R-:W-:-:S12]  /*6ac0*/  BSSY B1, `(.L_x_47567) ;  /* 0x0000169000017945 */ /* 0x000fd80003800000 */
[----:B------:R-:W-:Y:S05]  /*6ad0*/  @!P1 BRA `(.L_x_47568) ;  /* 0x00000014009c9947 */ /* 0x000fea0003800000 */
[----:B------:R-:W3:Y:S08]  /*6ae0*/  LDC.64 R72, c[0x0][0x220] ;  /* 0x00008800ff487b82 */ /* 0x000ef00000000a00 */
[----:B012---:R-:W0:Y:S01]  /*6af0*/  LDC.64 R124, c[0x0][0x230] ;  /* 0x00008c00ff7c7b82 */ /* 0x007e220000000a00 */
[----:B---3--:R-:W-:-:S06]  /*6b00*/  IMAD.WIDE.U32 R72, R214, 0x10, R72 ;  /* 0x00000010d6487825 */ /* 0x008fcc00078e0048 */
        /* <DEDUP_REMOVED lines=18> */
.L_x_47570:
[----:B------:R-:W-:-:S07]  /*6c30*/  IMAD.MOV.U32 R222, RZ, RZ, R208 ;  /* 0x000000ffffde7224 */ /* 0x000fce00078e00d0 */
.L_x_47571:
[----:B------:R-:W-:Y:S05]  /*6c40*/  BSYNC B2 ;  /* 0x0000000000027941 */ /* 0x000fea0003800000 */
.L_x_47569:
        /* <DEDUP_REMOVED lines=16> */
.L_x_47575:
[----:B------:R-:W-:Y:S05]  /*6d50*/  BSYNC B3 ;  /* 0x0000000000037941 */ /* 0x000fea0003800000 */
.L_x_47574:
        /* <DEDUP_REMOVED lines=44> */
.L_x_47573:
[----:B------:R-:W-:Y:S05]  /*7020*/  BSYNC B2 ;  /* 0x0000000000027941 */ /* 0x000fea0003800000 */
.L_x_47572:
        /* <DEDUP_REMOVED lines=24> */
.L_x_47577:
[----:B------:R-:W-:-:S07]  /*71b0*/  IMAD.MOV.U32 R222, RZ, RZ, R208 ;  /* 0x000000ffffde7224 */ /* 0x000fce00078e00d0 */
.L_x_47578:
[----:B------:R-:W-:Y:S05]  /*71c0*/  BSYNC B2 ;  /* 0x0000000000027941 */ /* 0x000fea0003800000 */
.L_x_47576:
        /* <DEDUP_REMOVED lines=16> */
.L_x_47582:
[----:B------:R-:W-:Y:S05]  /*72d0*/  BSYNC B3 ;  /* 0x0000000000037941 */ /* 0x000fea0003800000 */
.L_x_47581:
        /* <DEDUP_REMOVED lines=44> */
.L_x_47580:
[----:B------:R-:W-:Y:S05]  /*75a0*/  BSYNC B2 ;  /* 0x0000000000027941 */ /* 0x000fea0003800000 */
.L_x_47579:
        /* <DEDUP_REMOVED lines=19> */
.L_x_47584:
[----:B------:R-:W-:-:S07]  /*76e0*/  IMAD.MOV.U32 R222, RZ, RZ, R208 ;  /* 0x000000ffffde7224 */ /* 0x000fce00078e00d0 */
.L_x_47585:
[----:B------:R-:W-:Y:S05]  /*76f0*/  BSYNC B2 ;  /* 0x0000000000027941 */ /* 0x000fea0003800000 */
.L_x_47583:
        /* <DEDUP_REMOVED lines=16> */
.L_x_47589:
[----:B------:R-:W-:Y:S05]  /*7800*/  BSYNC B3 ;  /* 0x0000000000037941 */ /* 0x000fea0003800000 */
.L_x_47588:
        /* <DEDUP_REMOVED lines=44> */
.L_x_47587:
[----:B------:R-:W-:Y:S05]  /*7ad0*/  BSYNC B2 ;  /* 0x0000000000027941 */ /* 0x000fea0003800000 */
.L_x_47586:
        /* <DEDUP_REMOVED lines=19> */
.L_x_47591:
[----:B------:R-:W-:-:S07]  /*7c10*/  IMAD.MOV.U32 R222, RZ, RZ, R208 ;  /* 0x000000ffffde7224 */ /* 0x000fce00078e00d0 */
.L_x_47592:
[----:B------:R-:W-:Y:S05]  /*7c20*/  BSYNC B2 ;  /* 0x0000000000027941 */ /* 0x000fea0003800000 */
.L_x_47590:
        /* <DEDUP_REMOVED lines=16> */
.L_x_47596:
[----:B------:R-:W-:Y:S05]  /*7d30*/  BSYNC B3 ;  /* 0x0000000000037941 */ /* 0x000fea0003800000 */
.L_x_47595:
        /* <DEDUP_REMOVED lines=44> */
.L_x_47594:
[----:B------:R-:W-:Y:S05]  /*8000*/  BSYNC B2 ;  /* 0x0000000000027941 */ /* 0x000fea0003800000 */
.L_x_47593:
        /* <DEDUP_REMOVED lines=20> */
.L_x_47568:
[----:B------:R-:W-:Y:S05]  /*8150*/  BSYNC B1 ;  /* 0x0000000000017941 */ /* 0x000fea0003800000 */
.L_x_47567:
[----:B------:R-:W-:Y:S01]  /*8160*/  LOP3.LUT P1, RZ, R212, 0x800000, RZ, 0xc0, !PT ;  /* 0x00800000d4ff7812 */ /* 0x000fe2000782c0ff */
[----:B------:R-:W-:-:S12]  /*8170*/  BSSY B1, `(.L_x_47597) ;  /* 0x0000169000017945 */ /* 0x000fd80003800000 */
[----:B------:R-:W-:Y:S05]  /*8180*/  @!P1 BRA `(.L_x_47598) ;  /* 0x00000014009c9947 */ /* 0x000fea0003800000 */
[----:B------:R-:W4:Y:S08]  /*8190*/  LDC.64 R76, c[0x0][0x220] ;  /* 0x00008800ff4c7b82 */ /* 0x000f300000000a00 */
[----:B0123--:R-:W0:Y:S01]  /*81a0*/  LDC.64 R124, c[0x0][0x230] ;  /* 0x00008c00ff7c7b82 */ /* 0x00fe220000000a00 */
[----:B----4-:R-:W-:-:S06]  /*81b0*/  IMAD.WIDE.U32 R76, R214, 0x10, R76 ;  /* 0x00000010d64c7825 */ /* 0x010fcc00078e004c */
        /* <DEDUP_REMOVED lines=18> */
.L_x_47600:
[----:B------:R-:W-:-:S07]  /*82e0*/  IMAD.MOV.U32 R222, RZ, RZ, R208 ;  /* 0x000000ffffde7224 */ /* 0x000fce00078e00d0 */
.L_x_47601:
[----:B------:R-:W-:Y:S05]  /*82f0*/  BSYNC B2 ;  /* 0x0000000000027941 */ /* 0x000fea0003800000 */
.L_x_47599:
        /* <DEDUP_REMOVED lines=16> */
.L_x_47605:
[----:B------:R-:W-:Y:S05]  /*8400*/  BSYNC B3 ;  /* 0x0000000000037941 */ /* 0x000fea0003800000 */
.L_x_47604:
        /* <DEDUP_REMOVED lines=44> */
.L_x_47603:
[----:B------:R-:W-:Y:S05]  /*86d0*/  BSYNC B2 ;  /* 0x0000000000027941 */ /* 0x000fea0003800000 */
.L_x_47602:
        /* <DEDUP_REMOVED lines=24> */
.L_x_47607:
[----:B------:R-:W-:-:S07]  /*8860*/  IMAD.MOV.U32 R222, RZ, RZ, R208 ;  /* 0x000000ffffde7224 */ /* 0x000fce00078e00d0 */
.L_x_47608:
[----:B------:R-:W-:Y:S05]  /*8870*/  BSYNC B2 ;  /* 0x0000000000027941 */ /* 0x000fea0003800000 */
.L_x_47606:
        /* <DEDUP_REMOVED lines=16> */
.L_x_47612:
[----:B------:R-:W-:Y:S05]  /*8980*/  BSYNC B3 ;  /* 0x0000000000037941 */ /* 0x000fea0003800000 */
.L_x_47611:
        /* <DEDUP_REMOVED lines=44> */
.L_x_47610:
[----:B------:R-:W-:Y:S05]  /*8c50*/  BSYNC B2 ;  /* 0x0000000000027941 */ /* 0x000fea0003800000 */
.L_x_47609:
        /* <DEDUP_REMOVED lines=19> */
.L_x_47614:
[----:B------:R-:W-:-:S07]  /*8d90*/  IMAD.MOV.U32 R222, RZ, RZ, R208 ;  /* 0x000000ffffde7224 */ /* 0x000fce00078e00d0 */
.L_x_47615:
[----:B------:R-:W-:Y:S05]  /*8da0*/  BSYNC B2 ;  /* 0x0000000000027941 */ /* 0x000fea0003800000 */
.L_x_47613:
        /* <DEDUP_REMOVED lines=16> */
.L_x_47619:
[----:B------:R-:W-:Y:S05]  /*8eb0*/  BSYNC B3 ;  /* 0x0000000000037941 */ /* 0x000fea0003800000 */
.L_x_47618:
        /* <DEDUP_REMOVED lines=44> */
.L_x_47617:
[----:B------:R-:W-:Y:S05]  /*9180*/  BSYNC B2 ;  /* 0x0000000000027941 */ /* 0x000fea0003800000 */
.L_x_47616:
[----:B------:R-:W-:Y:S01]  /*9190*/  I2FP.F32.U32 R124, R222 ;  /* 0x000000de007c7245 */ /* 0x000fe20000201000 */
[----:B------:R-:W-:Y:S01]  /*91a0*/  FMUL.FTZ R78, R78, R127 ;  /* 0x0000007f4e4e7220 */ /* 0x000fe20000410000 */
[C---:B------:R-:W-:Y:S01]  /*91b0*/  ISETP.NE.AND P5, PT, R216.reuse, 0x1, PT ;  /* 0x00000001d800780c */ /* 0x040fe20003fa5270 */
[----:B------:R-:W-:Y:S01]  /*91c0*/  BSSY B2, `(.L_x_47620) ;  /* 0x0000011000027945 */ /* 0x000fe20003800000 */
[----:B------:R-:W-:Y:S01]  /*91d0*/  IADD3 R205, R216, 0x1, RZ ;  /* 0x00000001d8cd7810 */ /* 0x000fe20007ffe0ff */
        /* <DEDUP_REMOVED lines=14> */
.L_x_47621:
[----:B------:R-:W-:-:S07]  /*92c0*/  MOV R222, R208 ;  /* 0x000000d000de7202 */ /* 0x000fce0000000f00 */
.L_x_47622:
[----:B------:R-:W-:Y:S05]  /*92d0*/  BSYNC B2 ;  /* 0x0000000000027941 */ /* 0x000fea0003800000 */
.L_x_47620:
        /* <DEDUP_REMOVED lines=16> */
.L_x_47626:
[----:B------:R-:W-:Y:S05]  /*93e0*/  BSYNC B3 ;  /* 0x0000000000037941 */ /* 0x000fea0003800000 */
.L_x_47625:
        /* <DEDUP_REMOVED lines=44> */
.L_x_47624:
[----:B------:R-:W-:Y:S05]  /*96b0*/  BSYNC B2 ;  /* 0x0000000000027941 */ /* 0x000fea0003800000 */
.L_x_47623:
        /* <DEDUP_REMOVED lines=16> */
[----:B------:R-:W-:-:S02]  /*97c0*/  LEA.HI.X R217, R214, UR31, RZ, 0x2, P2 ;  /* 0x0000001fd6d97c11 */ /* 0x000fc400090f14ff */
[----:B------:R4:W-:Y:S01]  /*97d0*/  STG.E.128 desc[UR6][R124.64], R76 ;  /* 0x0000004c7c007986 */ /* 0x0009e2000c101d06 */
[----:B------:R-:W-:-:S03]  /*97e0*/  IADD3 R214, R214, 0x20, RZ ;  /* 0x00000020d6d67810 */ /* 0x000fc60007ffe0ff */
[----:B------:R4:W-:Y:S04]  /*97f0*/  STG.E desc[UR6][R216.64], R215 ;  /* 0x000000d7d8007986 */ /* 0x0009e8000c101906 */
.L_x_47598:
[----:B------:R-:W-:Y:S05]  /*9800*/  BSYNC B1 ;  /* 0x0000000000017941 */ /* 0x000fea0003800000 */
.L_x_47597:
[----:B------:R-:W-:Y:S01]  /*9810*/  LOP3.LUT P1, RZ, R212, 0x400000, RZ, 0xc0, !PT ;  /* 0x00400000d4ff7812 */ /* 0x000fe2000782c0ff */
[----:B------:R-:W-:-:S12]  /*9820*/  BSSY B1, `(.L_x_47627) ;  /* 0x0000169000017945 */ /* 0x000fd80003800000 */
[----:B------:R-:W-:Y:S05]  /*9830*/  @!P1 BRA `(.L_x_47628) ;  /* 0x00000014009c9947 */ /* 0x000fea0003800000 */
[----:B------:R-:W0:Y:S08]  /*9840*/  LDC.64 R80, c[0x0][0x220] ;  /* 0x00008800ff507b82 */ /* 0x000e300000000a00 */
[----:B01234-:R-:W0:Y:S01]  /*9850*/  LDC.64 R124, c[0x0][0x230] ;  /* 0x00008c00ff7c7b82 */ /* 0x01fe220000000a00 */
[----:B------:R-:W-:-:S06]  /*9860*/  IMAD.WIDE.U32 R80, R214, 0x10, R80 ;  /* 0x00000010d6507825 */ /* 0x000fcc00078e0050 */
        /* <DEDUP_REMOVED lines=18> */
.L_x_47630:
[----:B------:R-:W-:-:S07]  /*9990*/  IMAD.MOV.U32 R222, RZ, RZ, R208 ;  /* 0x000000ffffde7224 */ /* 0x000fce00078e00d0 */
.L_x_47631:
[----:B------:R-:W-:Y:S05]  /*99a0*/  BSYNC B2 ;  /* 0x0000000000027941 */ /* 0x000fea0003800000 */
.L_x_47629:
        /* <DEDUP_REMOVED lines=16> */
.L_x_47635:
[----:B------:R-:W-:Y:S05]  /*9ab0*/  BSYNC B3 ;  /* 0x0000000000037941 */ /* 0x000fea0003800000 */
.L_x_47634:
        /* <DEDUP_REMOVED lines=44> */
.L_x_47633:
[----:B------:R-:W-:Y:S05]  /*9d80*/  BSYNC B2 ;  /* 0x0000000000027941 */ /* 0x000fea0003800000 */
.L_x_47632:
        /* <DEDUP_REMOVED lines=24> */
.L_x_47637:
[----:B------:R-:W-:-:S07]  /*9f10*/  IMAD.MOV.U32 R222, RZ, RZ, R208 ;  /* 0x000000ffffde7224 */ /* 0x000fce00078e00d0 */
.L_x_47638:
[----:B------:R-:W-:Y:S05]  /*9f20*/  BSYNC B2 ;  /* 0x0000000000027941 */ /* 0x000fea0003800000 */
.L_x_47636:
        /* <DEDUP_REMOVED lines=16> */
.L_x_47642:
[----:B------:R-:W-:Y:S05]  /*a030*/  BSYNC B3 ;  /* 0x0000000000037941 */ /* 0x000fea0003800000 */
.L_x_47641:
        /* <DEDUP_REMOVED lines=44> */
.L_x_47640:
[----:B------:R-:W-:Y:S05]  /*a300*/  BSYNC B2 ;  /* 0x0000000000027941 */ /* 0x000fea0003800000 */
.L_x_47639:
[----:B------:R-:W-:Y:S01]  /*a310*/  I2FP.F32.U32 R124, R222 ;  /* 0x000000de007c7245 */ /* 0x000fe20000201000 */
[----:B------:R-:W-:Y:S01]  /*a320*/  FMUL.FTZ R216, R81, R127 ;  /* 0x0000007f51d87220 */ /* 0x000fe20000410000 */
[----:B------:R-:W-:Y:S01]  /*a330*/  ISETP.NE.AND P4, PT, R125, 0x1, PT ;  /* 0x000000017d00780c */ /* 0x000fe20003f85270 */
[----:B------:R-:W-:Y:S02]  /*a340*/  BSSY B2, `(.L_x_47643) ;  /* 0x0000011000027945 */ /* 0x000fe40003800000 */
[----:B------:R-:W-:Y:S01]  /*a350*/  FFMA.FTZ R81, R124, R221, 1.1641532182693481445e-10 ;  /* 0x2f0000007c517423 */ /* 0x000fe200000100dd */
[----:B------:R-:W-:-:S04]  /*a360*/  FMUL.FTZ R216, R216, R215 ;  /* 0x000000d7d8d87220 */ /* 0x000fc80000410000 */
        /* <DEDUP_REMOVED lines=13> */
.L_x_47644:
[----:B------:R-:W-:-:S07]  /*a440*/  MOV R222, R208 ;  /* 0x000000d000de7202 */ /* 0x000fce0000000f00 */
.L_x_47645:
[----:B------:R-:W-:Y:S05]  /*a450*/  BSYNC B2 ;  /* 0x0000000000027941 */ /* 0x000fea0003800000 */
.L_x_47643:
        /* <DEDUP_REMOVED lines=16> */
.L_x_47649:
[----:B------:R-:W-:Y:S05]  /*a560*/  BSYNC B3 ;  /* 0x0000000000037941 */ /* 0x000fea0003800000 */
.L_x_47648:
        /* <DEDUP_REMOVED lines=44> */
.L_x_47647:
[----:B------:R-:W-:Y:S05]  /*a830*/  BSYNC B2 ;  /* 0x0000000000027941 */ /* 0x000fea0003800000 */
.L_x_47646:
        /* <DEDUP_REMOVED lines=19> */
.L_x_47651:
[----:B------:R-:W-:-:S07]  /*a970*/  IMAD.MOV.U32 R222, RZ, RZ, R208 ;  /* 0x000000ffffde7224 */ /* 0x000fce00078e00d0 */
.L_x_47652:
[----:B------:R-:W-:Y:S05]  /*a980*/  BSYNC B2 ;  /* 0x0000000000027941 */ /* 0x000fea0003800000 */
.L_x_47650:
        /* <DEDUP_REMOVED lines=16> */
.L_x_47656:
[----:B------:R-:W-:Y:S05]  /*aa90*/  BSYNC B3 ;  /* 0x0000000000037941 */ /* 0x000fea0003800000 */
.L_x_47655:
        /* <DEDUP_REMOVED lines=44> */
.L_x_47654:
[----:B------:R-:W-:Y:S05]  /*ad60*/  BSYNC B2 ;  /* 0x0000000000027941 */ /* 0x000fea0003800000 */
.L_x_47653:
        /* <DEDUP_REMOVED lines=12> */
[C---:B------:R-:W-:Y:S02]  /*ae30*/  LEA R216, P2, R214.reuse, UR30, 0x2 ;  /* 0x0000001ed6d87c11 */ /* 0x040fe4000f8410ff */
[----:B------:R-:W-:Y:S01]  /*ae40*/  IADD3 R215, R219, R215, R224 ;  /* 0x000000d7dbd77210 */ /* 0x000fe20007ffe0e0 */
[----:B------:R-:W-:Y:S01]  /*ae50*/  @P1 FADD.FTZ R83, R59, R83 ;  /* 0x000000533b531221 */ /* 0x000fe20000010000 */
[C---:B------:R-:W-:Y:S01]  /*ae60*/  LEA.HI.X R217, R214.reuse, UR31, RZ, 0x2, P2 ;  /* 0x0000001fd6d97c11 */ /* 0x040fe200090f14ff */
[----:B------:R-:W-:Y:S01]  /*ae70*/  VIADD R214, R214, 0x20 ;  /* 0x00000020d6d67836 */ /* 0x000fe20000000000 */
[----:B------:R-:W-:-:S02]  /*ae80*/  IADD3 R215, R215, R226, RZ ;  /* 0x000000e2d7d77210 */ /* 0x000fc40007ffe0ff */
[----:B------:R0:W-:Y:S04]  /*ae90*/  STG.E.128 desc[UR6][R124.64], R80 ;  /* 0x000000507c007986 */ /* 0x0001e8000c101d06 */
[----:B------:R0:W-:Y:S02]  /*aea0*/  STG.E desc[UR6][R216.64], R215 ;  /* 0x000000d7d8007986 */ /* 0x0001e4000c101906 */
.L_x_47628:
[----:B------:R-:W-:Y:S05]  /*aeb0*/  BSYNC B1 ;  /* 0x0000000000017941 */ /* 0x000fea0003800000 */
.L_x_47627:
        /* <DEDUP_REMOVED lines=24> */
.L_x_47660:
[----:B------:R-:W-:-:S07]  /*b040*/  MOV R222, R208 ;  /* 0x000000d000de7202 */ /* 0x000fce0000000f00 */
.L_x_47661:
[----:B------:R-:W-:Y:S05]  /*b050*/  BSYNC B2 ;  /* 0x0000000000027941 */ /* 0x000fea0003800000 */
.L_x_47659:
        /* <DEDUP_REMOVED lines=16> */
.L_x_47665:
[----:B------:R-:W-:Y:S05]  /*b160*/  BSYNC B3 ;  /* 0x0000000000037941 */ /* 0x000fea0003800000 */
.L_x_47664:
        /* <DEDUP_REMOVED lines=44> */
.L_x_47663:
[----:B------:R-:W-:Y:S05]  /*b430*/  BSYNC B2 ;  /* 0x0000000000027941 */ /* 0x000fea0003800000 */
.L_x_47662:
[----:B------:R-:W0:Y:S01]  /*b440*/  LDC R215, c[0x0][0x298] ;  /* 0x0000a600ffd77b82 */ /* 0x000e220000000800 */
[----:B------:R-:W-:Y:S01]  /*b450*/  I2FP.F32.U32 R216, R222 ;  /* 0x000000de00d87245 */ /* 0x000fe20000201000 */
[----:B------:R-:W-:Y:S01]  /*b460*/  IMAD.MOV.U32 R221, RZ, RZ, 0x2f800000 ;  /* 0x2f800000ffdd7424 */ /* 0x000fe200078e00ff */
[----:B------:R-:W-:Y:S01]  /*b470*/  ISETP.NE.U32.AND P1, PT, R124, RZ, PT ;  /* 0x000000ff7c00720c */ /* 0x000fe20003f25070 */
[----:B-----5:R-:W-:Y:S01]  /*b480*/  FMUL.FTZ R84, R84, R127 ;  /* 0x0000007f54547220 */ /* 0x020fe20000410000 */
[----:B------:R-:W-:Y:S01]  /*b490*/  ISETP.NE.AND P3, PT, R218, 0x1, PT ;  /* 0x00000001da00780c */ /* 0x000fe20003f65270 */
[----:B------:R-:W-:Y:S01]  /*b4a0*/  FFMA.FTZ R205, R216, R221, 1.1641532182693481445e-10 ;  /* 0x2f000000d8cd7423 */ /* 0x000fe200000100dd */
[----:B------:R-:W-:Y:S01]  /*b4b0*/  ISETP.NE.AND.EX P1, PT, R125, RZ, PT, P1 ;  /* 0x000000ff7d00720c */ /* 0x000fe20003f25310 */
[----:B------:R-:W1:Y:S01]  /*b4c0*/  LDC R220, c[0x0][0x294] ;  /* 0x0000a500ffdc7b82 */ /* 0x000e620000000800 */
[----:B------:R-:W-:Y:S01]  /*b4d0*/  BSSY B2, `(.L_x_47666) ;  /* 0x0000010000027945 */ /* 0x000fe20003800000 */
[----:B------:R-:W-:Y:S01]  /*b4e0*/  IADD3 R125, R218, 0x1, RZ ;  /* 0x00000001da7d7810 */ /* 0x000fe20007ffe0ff */
[----:B0-----:R-:W-:Y:S01]  /*b4f0*/  FMUL.FTZ R84, R84, R215 ;  /* 0x000000d754547220 */ /* 0x001fe20000410000 */
        /* <DEDUP_REMOVED lines=12> */
.L_x_47667:
[----:B------:R-:W-:-:S07]  /*b5c0*/  MOV R222, R208 ;  /* 0x000000d000de7202 */ /* 0x000fce0000000f00 */
.L_x_47668:
[----:B------:R-:W-:Y:S05]  /*b5d0*/  BSYNC B2 ;  /* 0x0000000000027941 */ /* 0x000fea0003800000 */
.L_x_47666:
        /* <DEDUP_REMOVED lines=16> */
.L_x_47672:
[----:B------:R-:W-:Y:S05]  /*b6e0*/  BSYNC B3 ;  /* 0x0000000000037941 */ /* 0x000fea0003800000 */
.L_x_47671:
        /* <DEDUP_REMOVED lines=44> */
.L_x_47670:
[----:B------:R-:W-:Y:S05]  /*b9b0*/  BSYNC B2 ;  /* 0x0000000000027941 */ /* 0x000fea0003800000 */
.L_x_47669:
        /* <DEDUP_REMOVED lines=19> */
.L_x_47674:
[----:B------:R-:W-:-:S07]  /*baf0*/  IMAD.MOV.U32 R222, RZ, RZ, R208 ;  /* 0x000000ffffde7224 */ /* 0x000fce00078e00d0 */
.L_x_47675:
[----:B------:R-:W-:Y:S05]  /*bb00*/  BSYNC B2 ;  /* 0x0000000000027941 */ /* 0x000fea0003800000 */
.L_x_47673:
        /* <DEDUP_REMOVED lines=16> */
.L_x_47679:
[----:B------:R-:W-:Y:S05]  /*bc10*/  BSYNC B3 ;  /* 0x0000000000037941 */ /* 0x000fea0003800000 */
.L_x_47678:
        /* <DEDUP_REMOVED lines=44> */
.L_x_47677:
[----:B------:R-:W-:Y:S05]  /*bee0*/  BSYNC B2 ;  /* 0x0000000000027941 */ /* 0x000fea0003800000 */
.L_x_47676:
        /* <DEDUP_REMOVED lines=19> */
.L_x_47681:
[----:B------:R-:W-:-:S07]  /*c020*/  MOV R222, R208 ;  /* 0x000000d000de7202 */ /* 0x000fce0000000f00 */
.L_x_47682:
[----:B------:R-:W-:Y:S05]  /*c030*/  BSYNC B2 ;  /* 0x0000000000027941 */ /* 0x000fea0003800000 */
.L_x_47680:
        /* <DEDUP_REMOVED lines=16> */
.L_x_47686:
[----:B------:R-:W-:Y:S05]  /*c140*/  BSYNC B3 ;  /* 0x0000000000037941 */ /* 0x000fea0003800000 */
.L_x_47685:
        /* <DEDUP_REMOVED lines=44> */
.L_x_47684:
[----:B------:R-:W-:Y:S05]  /*c410*/  BSYNC B2 ;  /* 0x0000000000027941 */ /* 0x000fea0003800000 */
.L_x_47683:
        /* <DEDUP_REMOVED lines=20> */
.L_x_47658:
[----:B------:R-:W-:Y:S05]  /*c560*/  BSYNC B1 ;  /* 0x0000000000017941 */ /* 0x000fea0003800000 */
.L_x_47657:
        /* <DEDUP_REMOVED lines=24> */
.L_x_47690:
[----:B------:R-:W-:-:S07]  /*c6f0*/  IMAD.MOV.U32 R222, RZ, RZ, R208 ;  /* 0x000000ffffde7224 */ /* 0x000fce00078e00d0 */
.L_x_47691:
[----:B------:R-:W-:Y:S05]  /*c700*/  BSYNC B2 ;  /* 0x0000000000027941 */ /* 0x000fea0003800000 */
.L_x_47689:
        /* <DEDUP_REMOVED lines=16> */
.L_x_47695:
[----:B------:R-:W-:Y:S05]  /*c810*/  BSYNC B3 ;  /* 0x0000000000037941 */ /* 0x000fea0003800000 */
.L_x_47694:
        /* <DEDUP_REMOVED lines=44> */
.L_x_47693:
[----:B------:R-:W-:Y:S05]  /*cae0*/  BSYNC B2 ;  /* 0x0000000000027941 */ /* 0x000fea0003800000 */
.L_x_47692:
        /* <DEDUP_REMOVED lines=24> */
.L_x_47697:
[----:B------:R-:W-:-:S07]  /*cc70*/  IMAD.MOV.U32 R222, RZ, RZ, R208 ;  /* 0x000000ffffde7224 */ /* 0x000fce00078e00d0 */
.L_x_47698:
[----:B------:R-:W-:Y:S05]  /*cc80*/  BSYNC B2 ;  /* 0x0000000000027941 */ /* 0x000fea0003800000 */
.L_x_47696:
        /* <DEDUP_REMOVED lines=16> */
.L_x_47702:
[----:B------:R-:W-:Y:S05]  /*cd90*/  BSYNC B3 ;  /* 0x0000000000037941 */ /* 0x000fea0003800000 */
.L_x_47701:
        /* <DEDUP_REMOVED lines=44> */
.L_x_47700:
[----:B------:R-:W-:Y:S05]  /*d060*/  BSYNC B2 ;  /* 0x0000000000027941 */ /* 0x000fea0003800000 */
.L_x_47699:
        /* <DEDUP_REMOVED lines=19> */
.L_x_47704:
[----:B------:R-:W-:-:S07]  /*d1a0*/  MOV R222, R208 ;  /* 0x000000d000de7202 */ /* 0x000fce0000000f00 */
.L_x_47705:
[----:B------:R-:W-:Y:S05]  /*d1b0*/  BSYNC B2 ;  /* 0x0000000000027941 */ /* 0x000fea0003800000 */
.L_x_47703:
        /* <DEDUP_REMOVED lines=16> */
.L_x_47709:
[----:B------:R-:W-:Y:S05]  /*d2c0*/  BSYNC B3 ;  /* 0x0000000000037941 */ /* 0x000fea0003800000 */
.L_x_47708:
        /* <DEDUP_REMOVED lines=44> */
.L_x_47707:
[----:B------:R-:W-:Y:S05]  /*d590*/  BSYNC B2 ;  /* 0x0000000000027941 */ /* 0x000fea0003800000 */
.L_x_47706:
        /* <DEDUP_REMOVED lines=19> */
.L_x_47711:
[----:B------:R-:W-:-:S07]  /*d6d0*/  IMAD.MOV.U32 R222, RZ, RZ, R208 ;  /* 0x000000ffffde7224 */ /* 0x000fce00078e00d0 */
.L_x_47712:
[----:B------:R-:W-:Y:S05]  /*d6e0*/  BSYNC B2 ;  /* 0x0000000000027941 */ /* 0x000fea0003800000 */
.L_x_47710:
        /* <DEDUP_REMOVED lines=16> */
.L_x_47716:
[----:B------:R-:W-:Y:S05]  /*d7f0*/  BSYNC B3 ;  /* 0x0000000000037941 */ /* 0x000fea0003800000 */
.L_x_47715:
        /* <DEDUP_REMOVED lines=44> */
.L_x_47714:
[----:B------:R-:W-:Y:S05]  /*dac0*/  BSYNC B2 ;  /* 0x0000000000027941 */ /* 0x000fea0003800000 */
.L_x_47713:
        /* <DEDUP_REMOVED lines=20> */
.L_x_47688:
[----:B------:R-:W-:Y:S05]  /*dc10*/  BSYNC B1 ;  /* 0x0000000000017941 */ /* 0x000fea0003800000 */
.L_x_47687:
        /* <DEDUP_REMOVED lines=24> */
.L_x_47720:
[----:B------:R-:W-:-:S07]  /*dda0*/  MOV R222, R208 ;  /* 0x000000d000de7202 */ /* 0x000fce0000000f00 */
.L_x_47721:
[----:B------:R-:W-:Y:S05]  /*ddb0*/  BSYNC B2 ;  /* 0x0000000000027941 */ /* 0x000fea0003800000 */
.L_x_47719:
        /* <DEDUP_REMOVED lines=16> */
.L_x_47725:
[----:B------:R-:W-:Y:S05]  /*dec0*/  BSYNC B3 ;  /* 0x0000000000037941 */ /* 0x000fea0003800000 */
.L_x_47724:
        /* <DEDUP_REMOVED lines=44> */
.L_x_47723:
[----:B------:R-:W-:Y:S05]  /*e190*/  BSYNC B2 ;  /* 0x0000000000027941 */ /* 0x000fea0003800000 */
.L_x_47722:
        /* <DEDUP_REMOVED lines=24> */
.L_x_47727:
[----:B------:R-:W-:-:S07]  /*e320*/  MOV R222, R208 ;  /* 0x000000d000de7202 */ /* 0x000fce0000000f00 */
.L_x_47728:
[----:B------:R-:W-:Y:S05]  /*e330*/  BSYNC B2 ;  /* 0x0000000000027941 */ /* 0x000fea0003800000 */
.L_x_47726:
        /* <DEDUP_REMOVED lines=16> */
.L_x_47732:
[----:B------:R-:W-:Y:S05]  /*e440*/  BSYNC B3 ;  /* 0x0000000000037941 */ /* 0x000fea0003800000 */
.L_x_47731:
        /* <DEDUP_REMOVED lines=44> */
.L_x_47730:
[----:B------:R-:W-:Y:S05]  /*e710*/  BSYNC B2 ;  /* 0x0000000000027941 */ /* 0x000fea0003800000 */
.L_x_47729:
        /* <DEDUP_REMOVED lines=19> */
.L_x_47734:
[----:B------:R-:W-:-:S07]  /*e850*/  IMAD.MOV.U32 R222, RZ, RZ, R208 ;  /* 0x000000ffffde7224 */ /* 0x000fce00078e00d0 */
.L_x_47735:
[----:B------:R-:W-:Y:S05]  /*e860*/  BSYNC B2 ;  /* 0x0000000000027941 */ /* 0x000fea0003800000 */
.L_x_47733:
        /* <DEDUP_REMOVED lines=16> */
.L_x_47739:
[----:B------:R-:W-:Y:S05]  /*e970*/  BSYNC B3 ;  /* 0x0000000000037941 */ /* 0x000fea0003800000 */
.L_x_47738:
        /* <DEDUP_REMOVED lines=44> */
.L_x_47737:
[----:B------:R-:W-:Y:S05]  /*ec40*/  BSYNC B2 ;  /* 0x0000000000027941 */ /* 0x000fea0003800000 */
.L_x_47736:
        /* <DEDUP_REMOVED lines=19> */
.L_x_47741:
[----:B------:R-:W-:-:S07]  /*ed80*/  MOV R222, R208 ;  /* 0x000000d000de7202 */ /* 0x000fce0000000f00 */
.L_x_47742:
[----:B------:R-:W-:Y:S05]  /*ed90*/  BSYNC B2 ;  /* 0x0000000000027941 */ /* 0x000fea0003800000 */
.L_x_47740:
        /* <DEDUP_REMOVED lines=16> */
.L_x_47746:
[----:B------:R-:W-:Y:S05]  /*eea0*/  BSYNC B3 ;  /* 0x0000000000037941 */ /* 0x000fea0003800000 */
.L_x_47745:
        /* <DEDUP_REMOVED lines=44> */
.L_x_47744:
[----:B------:R-:W-:Y:S05]  /*f170*/  BSYNC B2 ;  /* 0x0000000000027941 */ /* 0x000fea0003800000 */
.L_x_47743:
        /* <DEDUP_REMOVED lines=20> */
.L_x_47718:
[----:B------:R-:W-:Y:S05]  /*f2c0*/  BSYNC B1 ;  /* 0x0000000000017941 */ /* 0x000fea0003800000 */
.L_x_47717:
        /* <DEDUP_REMOVED lines=24> */
.L_x_47750:
[----:B------:R-:W-:-:S07]  /*f450*/  IMAD.MOV.U32 R222, RZ, RZ, R208 ;  /* 0x000000ffffde7224 */ /* 0x000fce00078e00d0 */
.L_x_47751:
[----:B------:R-:W-:Y:S05]  /*f460*/  BSYNC B2 ;  /* 0x0000000000027941 */ /* 0x000fea0003800000 */
.L_x_47749:
        /* <DEDUP_REMOVED lines=16> */
.L_x_47755:
[----:B------:R-:W-:Y:S05]  /*f570*/  BSYNC B3 ;  /* 0x0000000000037941 */ /* 0x000fea0003800000 */
.L_x_47754:
        /* <DEDUP_REMOVED lines=44> */
.L_x_47753:
[----:B------:R-:W-:Y:S05]  /*f840*/  BSYNC B2 ;  /* 0x0000000000027941 */ /* 0x000fea0003800000 */
.L_x_47752:
        /* <DEDUP_REMOVED lines=24> */
.L_x_47757:
[----:B------:R-:W-:-:S07]  /*f9d0*/  IMAD.MOV.U32 R222, RZ, RZ, R208 ;  /* 0x000000ffffde7224 */ /* 0x000fce00078e00d0 */
.L_x_47758:
[----:B------:R-:W-:Y:S05]  /*f9e0*/  BSYNC B2 ;  /* 0x0000000000027941 */ /* 0x000fea0003800000 */
.L_x_47756:
        /* <DEDUP_REMOVED lines=16> */
.L_x_47762:
[----:B------:R-:W-:Y:S05]  /*faf0*/  BSYNC B3 ;  /* 0x0000000000037941 */ /* 0x000fea0003800000 */
.L_x_47761:
        /* <DEDUP_REMOVED lines=44> */
.L_x_47760:
[----:B------:R-:W-:Y:S05]  /*fdc0*/  BSYNC B2 ;  /* 0x0000000000027941 */ /* 0x000fea0003800000 */
.L_x_47759:
        /* <DEDUP_REMOVED lines=19> */
.L_x_47764:
[----:B------:R-:W-:-:S07]  /*ff00*/  MOV R222, R208 ;  /* 0x000000d000de7202 */ /* 0x000fce0000000f00 */
.L_x_47765:
[----:B------:R-:W-:Y:S05]  /*ff10*/  BSYNC B2 ;  /* 0x0000000000027941 */ /* 0x000fea0003800000 */
.L_x_47763:
        /* <DEDUP_REMOVED lines=16> */
.L_x_47769:
[----:B------:R-:W-:Y:S05]  /*10020*/  BSYNC B3 ;  /* 0x0000000000037941 */ /* 0x000fea0003800000 */
.L_x_47768:
        /* <DEDUP_REMOVED lines=44> */
.L_x_47767:
[----:B------:R-:W-:Y:S05]  /*102f0*/  BSYNC B2 ;  /* 0x0000000000027941 */ /* 0x000fea0003800000 */
.L_x_47766:
        /* <DEDUP_REMOVED lines=19> */
.L_x_47771:
[----:B------:R-:W-:-:S07]  /*10430*/  IMAD.MOV.U32 R222, RZ, RZ, R208 ;  /* 0x000000ffffde7224 */ /* 0x000fce00078e00d0 */
.L_x_47772:
[----:B------:R-:W-:Y:S05]  /*10440*/  BSYNC B2 ;  /* 0x0000000000027941 */ /* 0x000fea0003800000 */
.L_x_47770:
        /* <DEDUP_REMOVED lines=16> */
.L_x_47776:
[----:B------:R-:W-:Y:S05]  /*10550*/  BSYNC B3 ;  /* 0x0000000000037941 */ /* 0x000fea0003800000 */
.L_x_47775:
        /* <DEDUP_REMOVED lines=44> */
.L_x_47774:
[----:B------:R-:W-:Y:S05]  /*10820*/  BSYNC B2 ;  /* 0x0000000000027941 */ /* 0x000fea0003800000 */
.L_x_47773:
        /* <DEDUP_REMOVED lines=20> */
.L_x_47748:
[----:B------:R-:W-:Y:S05]  /*10970*/  BSYNC B1 ;  /* 0x0000000000017941 */ /* 0x000fea0003800000 */
.L_x_47747:
        /* <DEDUP_REMOVED lines=24> */
.L_x_47780:
[----:B------:R-:W-:-:S07]  /*10b00*/  MOV R222, R208 ;  /* 0x000000d000de7202 */ /* 0x000fce0000000f00 */
.L_x_47781:
[----:B------:R-:W-:Y:S05]  /*10b10*/  BSYNC B2 ;  /* 0x0000000000027941 */ /* 0x000fea0003800000 */
.L_x_47779:
        /* <DEDUP_REMOVED lines=16> */
.L_x_47785:
[----:B------:R-:W-:Y:S05]  /*10c20*/  BSYNC B3 ;  /* 0x0000000000037941 */ /* 0x000fea0003800000 */
.L_x_47784:
        /* <DEDUP_REMOVED lines=44> */
.L_x_47783:
[----:B------:R-:W-:Y:S05]  /*10ef0*/  BSYNC B2 ;  /* 0x0000000000027941 */ /* 0x000fea0003800000 */
.L_x_47782:
        /* <DEDUP_REMOVED lines=24> */
.L_x_47787:
[----:B------:R-:W-:-:S07]  /*11080*/  MOV R222, R208 ;  /* 0x000000d000de7202 */ /* 0x000fce0000000f00 */
.L_x_47788:
[----:B------:R-:W-:Y:S05]  /*11090*/  BSYNC B2 ;  /* 0x0000000000027941 */ /* 0x000fea0003800000 */
.L_x_47786:
        /* <DEDUP_REMOVED lines=16> */
.L_x_47792:
[----:B------:R-:W-:Y:S05]  /*111a0*/  BSYNC B3 ;  /* 0x0000000000037941 */ /* 0x000fea0003800000 */
.L_x_47791:
        /* <DEDUP_REMOVED lines=44> */
.L_x_47790:
[----:B------:R-:W-:Y:S05]  /*11470*/  BSYNC B2 ;  /* 0x0000000000027941 */ /* 0x000fea0003800000 */
.L_x_47789:
        /* <DEDUP_REMOVED lines=19> */
.L_x_47794:
[----:B------:R-:W-:-:S07]  /*115b0*/  IMAD.MOV.U32 R222, RZ, RZ, R208 ;  /* 0x000000ffffde7224 */ /* 0x000fce00078e00d0 */
.L_x_47795:
[----:B------:R-:W-:Y:S05]  /*115c0*/  BSYNC B2 ;  /* 0x0000000000027941 */ /* 0x000fea0003800000 */
.L_x_47793:
        /* <DEDUP_REMOVED lines=16> */
.L_x_47799:
[----:B------:R-:W-:Y:S05]  /*116d0*/  BSYNC B3 ;  /* 0x0000000000037941 */ /* 0x000fea0003800000 */
.L_x_47798:
        /* <DEDUP_REMOVED lines=44> */
.L_x_47797:
[----:B------:R-:W-:Y:S05]  /*119a0*/  BSYNC B2 ;  /* 0x0000000000027941 */ /* 0x000fea0003800000 */
.L_x_47796:
        /* <DEDUP_REMOVED lines=19> */
.L_x_47801:
[----:B------:R-:W-:-:S07]  /*11ae0*/  MOV R222, R208 ;  /* 0x000000d000de7202 */ /* 0x000fce0000000f00 */
.L_x_47802:
[----:B------:R-:W-:Y:S05]  /*11af0*/  BSYNC B2 ;  /* 0x0000000000027941 */ /* 0x000fea0003800000 */
.L_x_47800:
        /* <DEDUP_REMOVED lines=16> */
.L_x_47806:
[----:B------:R-:W-:Y:S05]  /*11c00*/  BSYNC B3 ;  /* 0x0000000000037941 */ /* 0x000fea0003800000 */
.L_x_47805:
        /* <DEDUP_REMOVED lines=44> */
.L_x_47804:
[----:B------:R-:W-:Y:S05]  /*11ed0*/  BSYNC B2 ;  /* 0x0000000000027941 */ /* 0x000fea0003800000 */
.L_x_47803:
        /* <DEDUP_REMOVED lines=20> */
.L_x_47778:
[----:B------:R-:W-:Y:S05]  /*12020*/  BSYNC B1 ;  /* 0x0000000000017941 */ /* 0x000fea0003800000 */
.L_x_47777:
        /* <DEDUP_REMOVED lines=24> */
.L_x_47810:
[----:B------:R-:W-:-:S07]  /*121b0*/  IMAD.MOV.U32 R222, RZ, RZ, R208 ;  /* 0x000000ffffde7224 */ /* 0x000fce00078e00d0 */
.L_x_47811:
[----:B------:R-:W-:Y:S05]  /*121c0*/  BSYNC B2 ;  /* 0x0000000000027941 */ /* 0x000fea0003800000 */
.L_x_47809:
        /* <DEDUP_REMOVED lines=16> */
.L_x_47815:
[----:B------:R-:W-:Y:S05]  /*122d0*/  BSYNC B3 ;  /* 0x0000000000037941 */ /* 0x000fea0003800000 */
.L_x_47814:
        /* <DEDUP_REMOVED lines=44> */
.L_x_47813:
[----:B------:R-:W-:Y:S05]  /*125a0*/  BSYNC B2 ;  /* 0x0000000000027941 */ /* 0x000fea0003800000 */
.L_x_47812:
        /* <DEDUP_REMOVED lines=24> */
.L_x_47817:
[----:B------:R-:W-:-:S07]  /*12730*/  IMAD.MOV.U32 R222, RZ, RZ, R208 ;  /* 0x000000ffffde7224 */ /* 0x000fce00078e00d0 */
.L_x_47818:
[----:B------:R-:W-:Y:S05]  /*12740*/  BSYNC B2 ;  /* 0x0000000000027941 */ /* 0x000fea0003800000 */
.L_x_47816:
        /* <DEDUP_REMOVED lines=16> */
.L_x_47822:
[----:B------:R-:W-:Y:S05]  /*12850*/  BSYNC B3 ;  /* 0x0000000000037941 */ /* 0x000fea0003800000 */
.L_x_47821:
        /* <DEDUP_REMOVED lines=44> */
.L_x_47820:
[----:B------:R-:W-:Y:S05]  /*12b20*/  BSYNC B2 ;  /* 0x0000000000027941 */ /* 0x000fea0003800000 */
.L_x_47819:
        /* <DEDUP_REMOVED lines=19> */
.L_x_47824:
[----:B------:R-:W-:-:S07]  /*12c60*/  MOV R222, R208 ;  /* 0x000000d000de7202 */ /* 0x000fce0000000f00 */
.L_x_47825:
[----:B------:R-:W-:Y:S05]  /*12c70*/  BSYNC B2 ;  /* 0x0000000000027941 */ /* 0x000fea0003800000 */
.L_x_47823:
        /* <DEDUP_REMOVED lines=16> */
.L_x_47829:
[----:B------:R-:W-:Y:S05]  /*12d80*/  BSYNC B3 ;  /* 0x0000000000037941 */ /* 0x000fea0003800000 */
.L_x_47828:
        /* <DEDUP_REMOVED lines=44> */
.L_x_47827:
[----:B------:R-:W-:Y:S05]  /*13050*/  BSYNC B2 ;  /* 0x0000000000027941 */ /* 0x000fea0003800000 */
.L_x_47826:
        /* <DEDUP_REMOVED lines=19> */
.L_x_47831:
[----:B------:R-:W-:-:S07]  /*13190*/  IMAD.MOV.U32 R222, RZ, RZ, R208 ;  /* 0x000000ffffde7224 */ /* 0x000fce00078e00d0 */
.L_x_47832:
[----:B------:R-:W-:Y:S05]  /*131a0*/  BSYNC B2 ;  /* 0x0000000000027941 */ /* 0x000fea0003800000 */
.L_x_47830:
        /* <DEDUP_REMOVED lines=16> */
.L_x_47836:
[----:B------:R-:W-:Y:S05]  /*132b0*/  BSYNC B3 ;  /* 0x0000000000037941 */ /* 0x000fea0003800000 */
.L_x_47835:
        /* <DEDUP_REMOVED lines=44> */
.L_x_47834:
[----:B------:R-:W-:Y:S05]  /*13580*/  BSYNC B2 ;  /* 0x0000000000027941 */ /* 0x000fea0003800000 */
.L_x_47833:
        /* <DEDUP_REMOVED lines=20> */
.L_x_47808:
[----:B------:R-:W-:Y:S05]  /*136d0*/  BSYNC B1 ;  /* 0x0000000000017941 */ /* 0x000fea0003800000 */
.L_x_47807:
        /* <DEDUP_REMOVED lines=24> */
.L_x_47840:
[----:B------:R-:W-:-:S07]  /*13860*/  MOV R222, R208 ;  /* 0x000000d000de7202 */ /* 0x000fce0000000f00 */
.L_x_47841:
[----:B------:R-:W-:Y:S05]  /*13870*/  BSYNC B2 ;  /* 0x0000000000027941 */ /* 0x000fea0003800000 */
.L_x_47839:
        /* <DEDUP_REMOVED lines=16> */
.L_x_47845:
[----:B------:R-:W-:Y:S05]  /*13980*/  BSYNC B3 ;  /* 0x0000000000037941 */ /* 0x000fea0003800000 */
.L_x_47844:
        /* <DEDUP_REMOVED lines=44> */
.L_x_47843:
[----:B------:R-:W-:Y:S05]  /*13c50*/  BSYNC B2 ;  /* 0x0000000000027941 */ /* 0x000fea0003800000 */
.L_x_47842:
        /* <DEDUP_REMOVED lines=24> */
.L_x_47847:
[----:B------:R-:W-:-:S07]  /*13de0*/  MOV R222, R208 ;  /* 0x000000d000de7202 */ /* 0x000fce0000000f00 */
.L_x_47848:
[----:B------:R-:W-:Y:S05]  /*13df0*/  BSYNC B2 ;  /* 0x0000000000027941 */ /* 0x000fea0003800000 */
.L_x_47846:
        /* <DEDUP_REMOVED lines=16> */
.L_x_47852:
[----:B------:R-:W-:Y:S05]  /*13f00*/  BSYNC B3 ;  /* 0x0000000000037941 */ /* 0x000fea0003800000 */
.L_x_47851:
        /* <DEDUP_REMOVED lines=44> */
.L_x_47850:
[----:B------:R-:W-:Y:S05]  /*141d0*/  BSYNC B2 ;  /* 0x0000000000027941 */ /* 0x000fea0003800000 */
.L_x_47849:
        /* <DEDUP_REMOVED lines=19> */
.L_x_47854:
[----:B------:R-:W-:-:S07]  /*14310*/  IMAD.MOV.U32 R222, RZ, RZ, R208 ;  /* 0x000000ffffde7224 */ /* 0x000fce00078e00d0 */
.L_x_47855:
[----:B------:R-:W-:Y:S05]  /*14320*/  BSYNC B2 ;  /* 0x0000000000027941 */ /* 0x000fea0003800000 */
.L_x_47853:
        /* <DEDUP_REMOVED lines=16> */
.L_x_47859:
[----:B------:R-:W-:Y:S05]  /*14430*/  BSYNC B3 ;  /* 0x0000000000037941 */ /* 0x000fea0003800000 */
.L_x_47858:
        /* <DEDUP_REMOVED lines=44> */
.L_x_47857:
[----:B------:R-:W-:Y:S05]  /*14700*/  BSYNC B2 ;  /* 0x0000000000027941 */ /* 0x000fea0003800000 */
.L_x_47856:
        /* <DEDUP_REMOVED lines=19> */
.L_x_47861:
[----:B------:R-:W-:-:S07]  /*14840*/  MOV R222, R208 ;  /* 0x000000d000de7202 */ /* 0x000fce0000000f00 */
.L_x_47862:
[----:B------:R-:W-:Y:S05]  /*14850*/  BSYNC B2 ;  /* 0x0000000000027941 */ /* 0x000fea0003800000 */
.L_x_47860:
        /* <DEDUP_REMOVED lines=16> */
.L_x_47866:
[----:B------:R-:W-:Y:S05]  /*14960*/  BSYNC B3 ;  /* 0x0000000000037941 */ /* 0x000fea0003800000 */
.L_x_47865:
        /* <DEDUP_REMOVED lines=44> */
.L_x_47864:
[----:B------:R-:W-:Y:S05]  /*14c30*/  BSYNC B2 ;  /* 0x0000000000027941 */ /* 0x000fea0003800000 */
.L_x_47863:
        /* <DEDUP_REMOVED lines=20> */
.L_x_47838:
[----:B------:R-:W-:Y:S05]  /*14d80*/  BSYNC B1 ;  /* 0x0000000000017941 */ /* 0x000fea0003800000 */
.L_x_47837:
        /* <DEDUP_REMOVED lines=24> */
.L_x_47870:
[----:B------:R-:W-:-:S07]  /*14f10*/  IMAD.MOV.U32 R222, RZ, RZ, R208 ;  /* 0x000000ffffde7224 */ /* 0x000fce00078e00d0 */
.L_x_47871:
[----:B------:R-:W-:Y:S05]  /*14f20*/  BSYNC B2 ;  /* 0x0000000000027941 */ /* 0x000fea0003800000 */
.L_x_47869:
        /* <DEDUP_REMOVED lines=16> */
.L_x_47875:
[----:B------:R-:W-:Y:S05]  /*15030*/  BSYNC B3 ;  /* 0x0000000000037941 */ /* 0x000fea0003800000 */
.L_x_47874:
        /* <DEDUP_REMOVED lines=44> */
.L_x_47873:
[----:B------:R-:W-:Y:S05]  /*15300*/  BSYNC B2 ;  /* 0x0000000000027941 */ /* 0x000fea0003800000 */
.L_x_47872:
        /* <DEDUP_REMOVED lines=24> */
.L_x_47877:
[----:B------:R-:W-:-:S07]  /*15490*/  IMAD.MOV.U32 R222, RZ, RZ, R208 ;  /* 0x000000ffffde7224 */ /* 0x000fce00078e00d0 */
.L_x_47878:
[----:B------:R-:W-:Y:S05]  /*154a0*/  BSYNC B2 ;  /* 0x0000000000027941 */ /* 0x000fea0003800000 */
.L_x_47876:
        /* <DEDUP_REMOVED lines=16> */
.L_x_47882:
[----:B------:R-:W-:Y:S05]  /*155b0*/  BSYNC B3 ;  /* 0x0000000000037941 */ /* 0x000fea0003800000 */
.L_x_47881:
        /* <DEDUP_REMOVED lines=44> */
.L_x_47880:
[----:B------:R-:W-:Y:S05]  /*15880*/  BSYNC B2 ;  /* 0x0000000000027941 */ /* 0x000fea0003800000 */
.L_x_47879:
        /* <DEDUP_REMOVED lines=19> */
.L_x_47884:
[----:B------:R-:W-:-:S07]  /*159c0*/  MOV R222, R208 ;  /* 0x000000d000de7202 */ /* 0x000fce0000000f00 */
.L_x_47885:
[----:B------:R-:W-:Y:S05]  /*159d0*/  BSYNC B2 ;  /* 0x0000000000027941 */ /* 0x000fea0003800000 */
.L_x_47883:
        /* <DEDUP_REMOVED lines=16> */
.L_x_47889:
[----:B------:R-:W-:Y:S05]  /*15ae0*/  BSYNC B3 ;  /* 0x0000000000037941 */ /* 0x000fea0003800000 */
.L_x_47888:
        /* <DEDUP_REMOVED lines=44> */
.L_x_47887:
[----:B------:R-:W-:Y:S05]  /*15db0*/  BSYNC B2 ;  /* 0x0000000000027941 */ /* 0x000fea0003800000 */
.L_x_47886:
        /* <DEDUP_REMOVED lines=19> */
.L_x_47891:
[----:B------:R-:W-:-:S07]  /*15ef0*/  IMAD.MOV.U32 R222, RZ, RZ, R208 ;  /* 0x000000ffffde7224 */ /* 0x000fce00078e00d0 */
.L_x_47892:
[----:B------:R-:W-:Y:S05]  /*15f00*/  BSYNC B2 ;  /* 0x0000000000027941 */ /* 0x000fea0003800000 */
.L_x_47890:
        /* <DEDUP_REMOVED lines=16> */
.L_x_47896:
[----:B------:R-:W-:Y:S05]  /*16010*/  BSYNC B3 ;  /* 0x0000000000037941 */ /* 0x000fea0003800000 */
.L_x_47895:
        /* <DEDUP_REMOVED lines=44> */
.L_x_47894:
[----:B------:R-:W-:Y:S05]  /*162e0*/  BSYNC B2 ;  /* 0x0000000000027941 */ /* 0x000fea0003800000 */
.L_x_47893:
        /* <DEDUP_REMOVED lines=20> */
.L_x_47868:
[----:B------:R-:W-:Y:S05]  /*16430*/  BSYNC B1 ;  /* 0x0000000000017941 */ /* 0x000fea0003800000 */
.L_x_47867:
        /* <DEDUP_REMOVED lines=24> */
.L_x_47900:
[----:B------:R-:W-:-:S07]  /*165c0*/  MOV R222, R208 ;  /* 0x000000d000de7202 */ /* 0x000fce0000000f00 */
.L_x_47901:
[----:B------:R-:W-:Y:S05]  /*165d0*/  BSYNC B2 ;  /* 0x0000000000027941 */ /* 0x000fea0003800000 */
.L_x_47899:
        /* <DEDUP_REMOVED lines=16> */
.L_x_47905:
[----:B------:R-:W-:Y:S05]  /*166e0*/  BSYNC B3 ;  /* 0x0000000000037941 */ /* 0x000fea0003800000 */
.L_x_47904:
        /* <DEDUP_REMOVED lines=44> */
.L_x_47903:
[----:B------:R-:W-:Y:S05]  /*169b0*/  BSYNC B2 ;  /* 0x0000000000027941 */ /* 0x000fea0003800000 */
.L_x_47902:
        /* <DEDUP_REMOVED lines=24> */
.L_x_47907:
[----:B------:R-:W-:-:S07]  /*16b40*/  MOV R222, R208 ;  /* 0x000000d000de7202 */ /* 0x000fce0000000f00 */
.L_x_47908:
[----:B------:R-:W-:Y:S05]  /*16b50*/  BSYNC B2 ;  /* 0x0000000000027941 */ /* 0x000fea0003800000 */
.L_x_47906:
        /* <DEDUP_REMOVED lines=16> */
.L_x_47912:
[----:B------:R-:W-:Y:S05]  /*16c60*/  BSYNC B3 ;  /* 0x0000000000037941 */ /* 0x000fea0003800000 */
.L_x_47911:
        /* <DEDUP_REMOVED lines=44> */
.L_x_47910:
[----:B------:R-:W-:Y:S05]  /*16f30*/  BSYNC B2 ;  /* 0x0000000000027941 */ /* 0x000fea0003800000 */
.L_x_47909:
        /* <DEDUP_REMOVED lines=19> */
.L_x_47914:
[----:B------:R-:W-:-:S07]  /*17070*/  IMAD.MOV.U32 R222, RZ, RZ, R208 ;  /* 0x000000ffffde7224 */ /* 0x000fce00078e00d0 */
.L_x_47915:
[----:B------:R-:W-:Y:S05]  /*17080*/  BSYNC B2 ;  /* 0x0000000000027941 */ /* 0x000fea0003800000 */
.L_x_47913:
        /* <DEDUP_REMOVED lines=16> */
.L_x_47919:
[----:B------:R-:W-:Y:S05]  /*17190*/  BSYNC B3 ;  /* 0x0000000000037941 */ /* 0x000fea0003800000 */
.L_x_47918:
        /* <DEDUP_REMOVED lines=44> */
.L_x_47917:
[----:B------:R-:W-:Y:S05]  /*17460*/  BSYNC B2 ;  /* 0x0000000000027941 */ /* 0x000fea0003800000 */
.L_x_47916:
        /* <DEDUP_REMOVED lines=19> */
.L_x_47921:
[----:B------:R-:W-:-:S07]  /*175a0*/  MOV R222, R208 ;  /* 0x000000d000de7202 */ /* 0x000fce0000000f00 */
.L_x_47922:
[----:B------:R-:W-:Y:S05]  /*175b0*/  BSYNC B2 ;  /* 0x0000000000027941 */ /* 0x000fea0003800000 */
.L_x_47920:
        /* <DEDUP_REMOVED lines=16> */
.L_x_47926:
[----:B------:R-:W-:Y:S05]  /*176c0*/  BSYNC B3 ;  /* 0x0000000000037941 */ /* 0x000fea0003800000 */
.L_x_47925:
        /* <DEDUP_REMOVED lines=44> */
.L_x_47924:
[----:B------:R-:W-:Y:S05]  /*17990*/  BSYNC B2 ;  /* 0x0000000000027941 */ /* 0x000fea0003800000 */
.L_x_47923:
        /* <DEDUP_REMOVED lines=20> */
.L_x_47898:
[----:B------:R-:W-:Y:S05]  /*17ae0*/  BSYNC B1 ;  /* 0x0000000000017941 */ /* 0x000fea0003800000 */
.L_x_47897:
        /* <DEDUP_REMOVED lines=24> */
.L_x_47930:
[----:B------:R-:W-:-:S07]  /*17c70*/  IMAD.MOV.U32 R222, RZ, RZ, R208 ;  /* 0x000000ffffde7224 */ /* 0x000fce00078e00d0 */
.L_x_47931:
[----:B------:R-:W-:Y:S05]  /*17c80*/  BSYNC B2 ;  /* 0x0000000000027941 */ /* 0x000fea0003800000 */
.L_x_47929:
        /* <DEDUP_REMOVED lines=16> */
.L_x_47935:
[----:B------:R-:W-:Y:S05]  /*17d90*/  BSYNC B3 ;  /* 0x0000000000037941 */ /* 0x000fea0003800000 */
.L_x_47934:
        /* <DEDUP_REMOVED lines=44> */
.L_x_47933:
[----:B------:R-:W-:Y:S05]  /*18060*/  BSYNC B2 ;  /* 0x0000000000027941 */ /* 0x000fea0003800000 */
.L_x_47932:
        /* <DEDUP_REMOVED lines=24> */
.L_x_47937:
[----:B------:R-:W-:-:S07]  /*181f0*/  IMAD.MOV.U32 R222, RZ, RZ, R208 ;  /* 0x000000ffffde7224 */ /* 0x000fce00078e00d0 */
.L_x_47938:
[----:B------:R-:W-:Y:S05]  /*18200*/  BSYNC B2 ;  /* 0x0000000000027941 */ /* 0x000fea0003800000 */
.L_x_47936:
        /* <DEDUP_REMOVED lines=16> */
.L_x_47942:
[----:B------:R-:W-:Y:S05]  /*18310*/  BSYNC B3 ;  /* 0x0000000000037941 */ /* 0x000fea0003800000 */
.L_x_47941:
        /* <DEDUP_REMOVED lines=44> */
.L_x_47940:
[----:B------:R-:W-:Y:S05]  /*185e0*/  BSYNC B2 ;  /* 0x0000000000027941 */ /* 0x000fea0003800000 */
.L_x_47939:
        /* <DEDUP_REMOVED lines=19> */
.L_x_47944:
[----:B------:R-:W-:-:S07]  /*18720*/  MOV R222, R208 ;  /* 0x000000d000de7202 */ /* 0x000fce0000000f00 */
.L_x_47945:
[----:B------:R-:W-:Y:S05]  /*18730*/  BSYNC B2 ;  /* 0x0000000000027941 */ /* 0x000fea0003800000 */
.L_x_47943:
        /* <DEDUP_REMOVED lines=16> */
.L_x_47949:
[----:B------:R-:W-:Y:S05]  /*18840*/  BSYNC B3 ;  /* 0x0000000000037941 */ /* 0x000fea0003800000 */
.L_x_47948:
        /* <DEDUP_REMOVED lines=44> */
.L_x_47947:
[----:B------:R-:W-:Y:S05]  /*18b10*/  BSYNC B2 ;  /* 0x0000000000027941 */ /* 0x000fea0003800000 */
.L_x_47946:
        /* <DEDUP_REMOVED lines=19> */
.L_x_47951:
[----:B------:R-:W-:-:S07]  /*18c50*/  IMAD.MOV.U32 R222, RZ, RZ, R208 ;  /* 0x000000ffffde7224 */ /* 0x000fce00078e00d0 */
.L_x_47952:
[----:B------:R-:W-:Y:S05]  /*18c60*/  BSYNC B2 ;  /* 0x0000000000027941 */ /* 0x000fea0003800000 */
.L_x_47950:
        /* <DEDUP_REMOVED lines=16> */
.L_x_47956:
[----:B------:R-:W-:Y:S05]  /*18d70*/  BSYNC B3 ;  /* 0x0000000000037941 */ /* 0x000fea0003800000 */
.L_x_47955:
        /* <DEDUP_REMOVED lines=44> */
.L_x_47954:
[----:B------:R-:W-:Y:S05]  /*19040*/  BSYNC B2 ;  /* 0x0000000000027941 */ /* 0x000fea0003800000 */
.L_x_47953:
        /* <DEDUP_REMOVED lines=15> */
[----:B------:R-:W-:-:S02]  /*19140*/  LEA.HI.X R217, R214, UR31, RZ, 0x2, P2 ;  /* 0x0000001fd6d97c11 */ /* 0x000fc400090f14ff */
[----:B------:R-:W-:Y:S02]  /*19150*/  IADD3 R127, R127, R226, RZ ;  /* 0x000000e27f7f7210 */ /* 0x000fe40007ffe0ff */
[----:B------:R0:W-:Y:S04]  /*19160*/  STG.E.128 desc[UR6][R124.64], R120 ;  /* 0x000000787c007986 */ /* 0x0001e8000c101d06 */
[----:B------:R0:W-:Y:S02]  /*19170*/  STG.E desc[UR6][R216.64], R127 ;  /* 0x0000007fd8007986 */ /* 0x0001e4000c101906 */
.L_x_47928:
[----:B------:R-:W-:Y:S05]  /*19180*/  BSYNC B1 ;  /* 0x0000000000017941 */ /* 0x000fea0003800000 */
.L_x_47927:
        /* <DEDUP_REMOVED lines=10> */
[----:B------:R-:W-:-:S05]  /*19230*/  FADD.FTZ R124, R63, R124 ;  /* 0x0000007c3f7c7221 */ /* 0x000fca0000010000 */
[----:B------:R-:W-:Y:S02]  /*19240*/  FSEL R125, R124, RZ, P1 ;  /* 0x000000ff7c7d7208 */ /* 0x000fe40000800000 */
[----:B------:R-:W-:-:S03]  /*19250*/  ISETP.GT.U32.AND P1, PT, R200, 0x3f, PT ;  /* 0x0000003fc800780c */ /* 0x000fc60003f24070 */
[----:B------:R-:W-:-:S04]  /*19260*/  FADD.FTZ R124, R64, R125 ;  /* 0x0000007d407c7221 */ /* 0x000fc80000010000 */
[----:B-----5:R-:W-:-:S04]  /*19270*/  FADD.FTZ R127, R65, R124 ;  /* 0x0000007c417f7221 */ /* 0x020fc80000010000 */
        /* <DEDUP_REMOVED lines=96> */
[----:B------:R-:W-:Y:S02]  /*19880*/  LOP3.LUT P5, RZ, R212, 0x400, RZ, 0xc0, !PT ;  /* 0x00000400d4ff7812 */ /* 0x000fe400078ac0ff */
[----:B------:R-:W-:-:S02]  /*19890*/  P2R R218, PR, RZ, 0x1 ;  /* 0x00000001ffda7803 */ /* 0x000fc40000000000 */
        /* <DEDUP_REMOVED lines=161> */
.L_x_48002:
[----:B-1----:R-:W-:Y:S01]  /*1a2b0*/  FADD.FTZ R219, R216, R217 ;  /* 0x000000d9d8db7221 */ /* 0x002fe20000010000 */
[----:B0-----:R-:W-:Y:S01]  /*1a2c0*/  FMUL.FTZ R216, R215, R215 ;  /* 0x000000d7d7d87220 */ /* 0x001fe20000410000 */
[----:B------:R-:W0:Y:S01]  /*1a2d0*/  @!P5 LDC.64 R126, c[0x0][0x250] ;  /* 0x00009400ff7edb82 */ /* 0x000e220000000a00 */
[----:B------:R-:W-:Y:S01]  /*1a2e0*/  LOP3.LUT P1, RZ, R212, 0x800, RZ, 0xc0, !PT ;  /* 0x00000800d4ff7812 */ /* 0x000fe2000782c0ff */
[----:B------:R-:W-:Y:S01]  /*1a2f0*/  FFMA.FTZ R214, R219, R214, UR32 ;  /* 0x00000020dbd67e23 */ /* 0x000fe200080100d6 */
[----:B------:R-:W-:Y:S01]  /*1a300*/  BSSY B1, `(.L_x_47958) ;  /* 0x000001b000017945 */ /* 0x000fe20003800000 */
[----:B------:R-:W-:-:S04]  /*1a310*/  FSEL R217, R216, RZ, P0 ;  /* 0x000000ffd8d97208 */ /* 0x000fc80000000000 */
[----:B------:R-:W1:Y:S01]  /*1a320*/  @!P5 LDC.64 R124, c[0x0][0x258] ;  /* 0x00009600ff7cdb82 */ /* 0x000e620000000a00 */
[----:B------:R-:W-:-:S06]  /*1a330*/  FADD.FTZ R214, R214, R217 ;  /* 0x000000d9d6d67221 */ /* 0x000fcc0000010000 */
[----:B------:R-:W2:Y:S01]  /*1a340*/  MUFU.RSQ R214, R214 ;  /* 0x000000d600d67308 */ /* 0x000ea20000001400 */
[----:B0-----:R-:W-:-:S05]  /*1a350*/  @!P5 IMAD.WIDE R126, R211, 0x4, R126 ;  /* 0x00000004d37ed825 */ /* 0x001fca00078e027e */
[----:B------:R0:W-:Y:S01]  /*1a360*/  @!P5 STG.E desc[UR6][R126.64], R215 ;  /* 0x000000d77e00d986 */ /* 0x0001e2000c101906 */
[----:B-1----:R-:W-:-:S05]  /*1a370*/  @!P5 IMAD.WIDE R124, R211, 0x4, R124 ;  /* 0x00000004d37cd825 */ /* 0x002fca00078e027c */
[----:B--2---:R0:W-:Y:S01]  /*1a380*/  @!P5 STG.E desc[UR6][R124.64], R214 ;  /* 0x000000d67c00d986 */ /* 0x0041e2000c101906 */
[----:B------:R-:W-:Y:S05]  /*1a390*/  @!P1 BRA `(.L_x_47959) ;  /* 0x0000000000449947 */ /* 0x000fea0003800000 */
[----:B------:R-:W1:Y:S01]  /*1a3a0*/  LDC.64 R216, c[0x0][0x2b8] ;  /* 0x0000ae00ffd87b82 */ /* 0x000e620000000a00 */
[----:B0-----:R-:W-:-:S05]  /*1a3b0*/  FSEL R124, R215, RZ, !P0 ;  /* 0x000000ffd77c7208 */ /* 0x001fca0004000000 */
        /* <DEDUP_REMOVED lines=12> */
[----:B-1----:R-:W-:-:S04]  /*1a480*/  IMAD.WIDE.U32 R216, R213, 0x10, R216 ;  /* 0x00000010d5d87825 */ /* 0x002fc800078e00d8 */
[----:B------:R-:W-:Y:S01]  /*1a490*/  VIADD R213, R213, 0x20 ;  /* 0x00000020d5d57836 */ /* 0x000fe20000000000 */
[----:B------:R1:W-:Y:S06]  /*1a4a0*/  STG.E.128 desc[UR6][R216.64], R124 ;  /* 0x0000007cd8007986 */ /* 0x0003ec000c101d06 */
.L_x_47959:
[----:B------:R-:W-:Y:S05]  /*1a4b0*/  BSYNC B1 ;  /* 0x0000000000017941 */ /* 0x000fea0003800000 */
.L_x_47958:
[----:B------:R-:W-:Y:S01]  /*1a4c0*/  LOP3.LUT P1, RZ, R212, 0x4000000, RZ, 0xc0, !PT ;  /* 0x04000000d4ff7812 */ /* 0x000fe2000782c0ff */
[----:B------:R-:W-:-:S12]  /*1a4d0*/  BSSY B1, `(.L_x_47960) ;  /* 0x0000013000017945 */ /* 0x000fd80003800000 */
[----:B------:R-:W-:Y:S05]  /*1a4e0*/  @!P1 BRA `(.L_x_47961) ;  /* 0x0000000000449947 */ /* 0x000fea0003800000 */
[----:B-1----:R-:W1:Y:S01]  /*1a4f0*/  LDC.64 R216, c[0x0][0x2b8] ;  /* 0x0000ae00ffd87b82 */ /* 0x002e620000000a00 */
[----:B------:R-:W-:-:S05]  /*1a500*/  FSEL R221, R215, RZ, !P0 ;  /* 0x000000ffd7dd7208 */ /* 0x000fca0004000000 */
        /* <DEDUP_REMOVED lines=15> */
.L_x_47961:
[----:B------:R-:W-:Y:S05]  /*1a600*/  BSYNC B1 ;  /* 0x0000000000017941 */ /* 0x000fea0003800000 */
.L_x_47960:
[----:B------:R-:W-:Y:S01]  /*1a610*/  LOP3.LUT P1, RZ, R212, 0x2000000, RZ, 0xc0, !PT ;  /* 0x02000000d4ff7812 */ /* 0x000fe2000782c0ff */
[----:B------:R-:W-:-:S12]  /*1a620*/  BSSY B1, `(.L_x_47962) ;  /* 0x0000013000017945 */ /* 0x000fd80003800000 */
[----:B------:R-:W-:Y:S05]  /*1a630*/  @!P1 BRA `(.L_x_47963) ;  /* 0x0000000000449947 */ /* 0x000fea0003800000 */
[----:B-12---:R-:W1:Y:S01]  /*1a640*/  LDC.64 R216, c[0x0][0x2b8] ;  /* 0x0000ae00ffd87b82 */ /* 0x006e620000000a00 */
        /* <DEDUP_REMOVED lines=16> */
.L_x_47963:
[----:B------:R-:W-:Y:S05]  /*1a750*/  BSYNC B1 ;  /* 0x0000000000017941 */ /* 0x000fea0003800000 */
.L_x_47962:
[----:B------:R-:W-:Y:S01]  /*1a760*/  LOP3.LUT P1, RZ, R212, 0x1000000, RZ, 0xc0, !PT ;  /* 0x01000000d4ff7812 */ /* 0x000fe2000782c0ff */
[----:B------:R-:W-:-:S12]  /*1a770*/  BSSY B1, `(.L_x_47964) ;  /* 0x0000013000017945 */ /* 0x000fd80003800000 */
[----:B------:R-:W-:Y:S05]  /*1a780*/  @!P1 BRA `(.L_x_47965) ;  /* 0x0000000000449947 */ /* 0x000fea0003800000 */
[----:B-123--:R-:W1:Y:S01]  /*1a790*/  LDC.64 R216, c[0x0][0x2b8] ;  /* 0x0000ae00ffd87b82 */ /* 0x00ee620000000a00 */
        /* <DEDUP_REMOVED lines=16> */
.L_x_47965:
[----:B------:R-:W-:Y:S05]  /*1a8a0*/  BSYNC B1 ;  /* 0x0000000000017941 */ /* 0x000fea0003800000 */
.L_x_47964:
[----:B------:R-:W-:Y:S01]  /*1a8b0*/  LOP3.LUT P1, RZ, R212, 0x800000, RZ, 0xc0, !PT ;  /* 0x00800000d4ff7812 */ /* 0x000fe2000782c0ff */
[----:B------:R-:W-:-:S12]  /*1a8c0*/  BSSY B1, `(.L_x_47966) ;  /* 0x0000013000017945 */ /* 0x000fd80003800000 */
[----:B------:R-:W-:Y:S05]  /*1a8d0*/  @!P1 BRA `(.L_x_47967) ;  /* 0x0000000000449947 */ /* 0x000fea0003800000 */
[----:B-1234-:R-:W1:Y:S01]  /*1a8e0*/  LDC.64 R216, c[0x0][0x2b8] ;  /* 0x0000ae00ffd87b82 */ /* 0x01ee620000000a00 */
        /* <DEDUP_REMOVED lines=16> */
.L_x_47967:
[----:B------:R-:W-:Y:S05]  /*1a9f0*/  BSYNC B1 ;  /* 0x0000000000017941 */ /* 0x000fea0003800000 */
.L_x_47966:
        /* <DEDUP_REMOVED lines=20> */
.L_x_47969:
[----:B------:R-:W-:Y:S05]  /*1ab40*/  BSYNC B1 ;  /* 0x0000000000017941 */ /* 0x000fea0003800000 */
.L_x_47968:
        /* <DEDUP_REMOVED lines=17> */
[----:B0-----:R-:W-:-:S04]  /*1ac60*/  IMAD.WIDE.U32 R216, R213, 0x10, R216 ;  /* 0x00000010d5d87825 */ /* 0x001fc800078e00d8 */
[----:B------:R-:W-:Y:S01]  /*1ac70*/  VIADD R213, R213, 0x20 ;  /* 0x00000020d5d57836 */ /* 0x000fe20000000000 */
[----:B------:R0:W-:Y:S06]  /*1ac80*/  STG.E.128 desc[UR6][R216.64], R124 ;  /* 0x0000007cd8007986 */ /* 0x0001ec000c101d06 */
.L_x_47971:
[----:B------:R-:W-:Y:S05]  /*1ac90*/  BSYNC B1 ;  /* 0x0000000000017941 */ /* 0x000fea0003800000 */
.L_x_47970:
        /* <DEDUP_REMOVED lines=20> */
.L_x_47973:
[----:B------:R-:W-:Y:S05]  /*1ade0*/  BSYNC B1 ;  /* 0x0000000000017941 */ /* 0x000fea0003800000 */
.L_x_47972:
        /* <DEDUP_REMOVED lines=20> */
.L_x_47975:
[----:B------:R-:W-:Y:S05]  /*1af30*/  BSYNC B1 ;  /* 0x0000000000017941 */ /* 0x000fea0003800000 */
.L_x_47974:
        /* <DEDUP_REMOVED lines=20> */
.L_x_47977:
[----:B------:R-:W-:Y:S05]  /*1b080*/  BSYNC B1 ;  /* 0x0000000000017941 */ /* 0x000fea0003800000 */
.L_x_47976:
        /* <DEDUP_REMOVED lines=20> */
.L_x_47979:
[----:B------:R-:W-:Y:S05]  /*1b1d0*/  BSYNC B1 ;  /* 0x0000000000017941 */ /* 0x000fea0003800000 */
.L_x_47978:
        /* <DEDUP_REMOVED lines=20> */
.L_x_47981:
[----:B------:R-:W-:Y:S05]  /*1b320*/  BSYNC B1 ;  /* 0x0000000000017941 */ /* 0x000fea0003800000 */
.L_x_47980:
        /* <DEDUP_REMOVED lines=20> */
.L_x_47983:
[----:B------:R-:W-:Y:S05]  /*1b470*/  BSYNC B1 ;  /* 0x0000000000017941 */ /* 0x000fea0003800000 */
.L_x_47982:
        /* <DEDUP_REMOVED lines=20> */
.L_x_47985:
[----:B------:R-:W-:Y:S05]  /*1b5c0*/  BSYNC B1 ;  /* 0x0000000000017941 */ /* 0x000fea0003800000 */
.L_x_47984:
        /* <DEDUP_REMOVED lines=20> */
.L_x_47987:
[----:B------:R-:W-:Y:S05]  /*1b710*/  BSYNC B1 ;  /* 0x0000000000017941 */ /* 0x000fea0003800000 */
.L_x_47986:
        /* <DEDUP_REMOVED lines=13> */
[----:B0-----:R-:W-:-:S04]  /*1b7f0*/  IMAD.WIDE.U32 R214, R213, 0x10, R124 ;  /* 0x00000010d5d67825 */ /* 0x001fc800078e007c */
[----:B------:R-:W-:Y:S01]  /*1b800*/  FFMA.FTZ R124, R4, R127, R31 ;  /* 0x0000007f047c7223 */ /* 0x000fe2000001001f */
[----:B------:R-:W-:Y:S01]  /*1b810*/  FFMA.FTZ R125, R3, R126, R54 ;  /* 0x0000007e037d7223 */ /* 0x000fe20000010036 */
[----:B------:R-:W-:Y:S01]  /*1b820*/  FFMA.FTZ R127, R0, R219, R129 ;  /* 0x000000db007f7223 */ /* 0x000fe20000010081 */
[----:B------:R-:W-:-:S05]  /*1b830*/  FFMA.FTZ R126, R2, R217, R29 ;  /* 0x000000d9027e7223 */ /* 0x000fca000001001d */
[----:B------:R0:W-:Y:S02]  /*1b840*/  STG.E.128 desc[UR6][R214.64], R124 ;  /* 0x0000007cd6007986 */ /* 0x0001e4000c101d06 */
.L_x_47989:
[----:B------:R-:W-:Y:S05]  /*1b850*/  BSYNC B1 ;  /* 0x0000000000017941 */ /* 0x000fea0003800000 */
.L_x_47988:
[----:B01234-:R-:W0:Y:S02]  /*1b860*/  LDC.64 R124, c[0x0][0x210] ;  /* 0x00008400ff7c7b82 */ /* 0x01fe240000000a00 */
[----:B0-----:R-:W-:-:S04]  /*1b870*/  LEA R211, R124, R211, 0x2 ;  /* 0x000000d37cd37211 */ /* 0x001fc800078e10ff */
[----:B------:R-:W-:-:S13]  /*1b880*/  ISETP.GE.AND P1, PT, R211, R125, PT ;  /* 0x0000007dd300720c */ /* 0x000fda0003f26270 */
[----:B------:R-:W-:Y:S05]  /*1b890*/  @!P1 BRA `(.L_x_47990) ;  /* 0xfffffe6c00489947 */ /* 0x000fea000383ffff */
[----:B------:R-:W-:Y:S05]  /*1b8a0*/  BSYNC B0 ;  /* 0x0000000000007941 */ /* 0x000fea0003800000 */
.L_x_47476:
[----:B------:R-:W-:Y:S05]  /*1b8b0*/  EXIT ;  /* 0x000000000000794d */ /* 0x000fea0003800000 */
.L_x_47957:
        /* <DEDUP_REMOVED lines=8> */
.L_x_47992:
[----:B------:R-:W-:Y:S05]  /*1b940*/  BSYNC B1 ;  /* 0x0000000000017941 */ /* 0x000fea0003800000 */
.L_x_47991:
        /* <DEDUP_REMOVED lines=14> */
.L_x_47993:
[----:B------:R-:W-:Y:S02]  /*1ba30*/  P2R R218, PR, RZ, 0x1 ;  /* 0x00000001ffda7803 */ /* 0x000fe40000000000 */
[----:B------:R-:W-:Y:S01]  /*1ba40*/  LOP3.LUT P0, RZ, R212, 0x200, RZ, 0xc0, !PT ;  /* 0x00000200d4ff7812 */ /* 0x000fe2000780c0ff */
[----:B------:R-:W-:Y:S01]  /*1ba50*/  HFMA2.MMA R223, -RZ, RZ, 0, 2.384185791015625e-07 ;  /* 0x00000004ffdf7435 */ /* 0x000fe200000001ff */
[----:B------:R-:W-:-:S05]  /*1ba60*/  MOV R127, R222 ;  /* 0x000000de007f7202 */ /* 0x000fca0000000f00 */
[----:B------:R-:W-:-:S04]  /*1ba70*/  FADD.FTZ R127, R126, R127 ;  /* 0x0000007f7e7f7221 */ /* 0x000fc80000010000 */
[----:B------:R-:W-:-:S07]  /*1ba80*/  IMAD.MOV.U32 R224, RZ, RZ, R127 ;  /* 0x000000ffffe07224 */ /* 0x000fce00078e007f */
[----:B------:R-:W-:Y:S05]  /*1ba90*/  WARPSYNC.COLLECTIVE R221, `(.L_x_47994) ;  /* 0x00000000dd087348 */ /* 0x000fea0003c00000 */
[----:B------:R0:W1:Y:S02]  /*1baa0*/  SHFL.BFLY P6, R222, R224, R223, R226 ;  /* 0x0c0000dfe0de7389 */ /* 0x00006400000c00e2 */
[----:B01----:R-:W-:Y:S01]  /*1bab0*/  ENDCOLLECTIVE ;  /* 0x000000000000791b */ /* 0x003fe20003800000 */
.L_x_47994:
[----:B------:R-:W-:Y:S02]  /*1bac0*/  IMAD.MOV.U32 R223, RZ, RZ, 0x8 ;  /* 0x00000008ffdf7424 */ /* 0x000fe400078e00ff */
[----:B------:R-:W-:-:S04]  /*1bad0*/  IMAD.MOV.U32 R124, RZ, RZ, R222 ;  /* 0x000000ffff7c7224 */ /* 0x000fc800078e00de */
[----:B------:R-:W-:-:S05]  /*1bae0*/  FADD.FTZ R216, R127, R124 ;  /* 0x0000007c7fd87221 */ /* 0x000fca0000010000 */
[----:B------:R-:W-:-:S07]  /*1baf0*/  MOV R224, R216 ;  /* 0x000000d800e07202 */ /* 0x000fce0000000f00 */
[----:B------:R-:W-:Y:S05]  /*1bb00*/  WARPSYNC.COLLECTIVE R221, `(.L_x_47995) ;  /* 0x00000000dd087348 */ /* 0x000fea0003c00000 */
[----:B------:R0:W1:Y:S02]  /*1bb10*/  SHFL.BFLY P6, R222, R224, R223, R226 ;  /* 0x0c0000dfe0de7389 */ /* 0x00006400000c00e2 */
[----:B01----:R-:W-:Y:S01]  /*1bb20*/  ENDCOLLECTIVE ;  /* 0x000000000000791b */ /* 0x003fe20003800000 */
.L_x_47995:
[----:B------:R-:W-:Y:S01]  /*1bb30*/  HFMA2.MMA R223, -RZ, RZ, 0, 9.5367431640625e-07 ;  /* 0x00000010ffdf7435 */ /* 0x000fe200000001ff */
[----:B------:R-:W-:-:S05]  /*1bb40*/  MOV R215, R222 ;  /* 0x000000de00d77202 */ /* 0x000fca0000000f00 */
[----:B------:R-:W-:-:S04]  /*1bb50*/  FADD.FTZ R217, R216, R215 ;  /* 0x000000d7d8d97221 */ /* 0x000fc80000010000 */
[----:B------:R-:W-:-:S07]  /*1bb60*/  IMAD.MOV.U32 R224, RZ, RZ, R217 ;  /* 0x000000ffffe07224 */ /* 0x000fce00078e00d9 */
[----:B------:R-:W-:Y:S05]  /*1bb70*/  WARPSYNC.COLLECTIVE R221, `(.L_x_47996) ;  /* 0x00000000dd087348 */ /* 0x000fea0003c00000 */
[----:B------:R0:W1:Y:S02]  /*1bb80*/  SHFL.BFLY P6, R222, R224, R223, R226 ;  /* 0x0c0000dfe0de7389 */ /* 0x00006400000c00e2 */
[----:B01----:R-:W-:Y:S01]  /*1bb90*/  ENDCOLLECTIVE ;  /* 0x000000000000791b */ /* 0x003fe20003800000 */
.L_x_47996:
        /* <DEDUP_REMOVED lines=149> */
.L_x_47997:
[----:B------:R-:W-:Y:S01]  /*1c4f0*/  HFMA2.MMA R223, -RZ, RZ, 0, 1.1920928955078125e-07 ;  /* 0x00000002ffdf7435 */ /* 0x000fe200000001ff */
[----:B------:R-:W-:-:S05]  /*1c500*/  MOV R125, R222 ;  /* 0x000000de007d7202 */ /* 0x000fca0000000f00 */
[----:B------:R-:W-:-:S04]  /*1c510*/  FADD.FTZ R125, R124, R125 ;  /* 0x0000007d7c7d7221 */ /* 0x000fc80000010000 */
[----:B------:R-:W-:-:S07]  /*1c520*/  IMAD.MOV.U32 R224, RZ, RZ, R125 ;  /* 0x000000ffffe07224 */ /* 0x000fce00078e007d */
[----:B------:R-:W-:Y:S05]  /*1c530*/  WARPSYNC.COLLECTIVE R221, `(.L_x_47998) ;  /* 0x00000000dd087348 */ /* 0x000fea0003c00000 */
[----:B------:R0:W1:Y:S02]  /*1c540*/  SHFL.BFLY P6, R222, R224, R223, R226 ;  /* 0x0c0000dfe0de7389 */ /* 0x00006400000c00e2 */
[----:B01----:R-:W-:Y:S01]  /*1c550*/  ENDCOLLECTIVE ;  /* 0x000000000000791b */ /* 0x003fe20003800000 */
.L_x_47998:
[----:B------:R-:W-:Y:S02]  /*1c560*/  IMAD.MOV.U32 R223, RZ, RZ, 0x4 ;  /* 0x00000004ffdf7424 */ /* 0x000fe400078e00ff */
[----:B------:R-:W-:-:S04]  /*1c570*/  IMAD.MOV.U32 R126, RZ, RZ, R222 ;  /* 0x000000ffff7e7224 */ /* 0x000fc800078e00de */
[----:B------:R-:W-:-:S05]  /*1c580*/  FADD.FTZ R126, R125, R126 ;  /* 0x0000007e7d7e7221 */ /* 0x000fca0000010000 */
[----:B------:R-:W-:-:S07]  /*1c590*/  MOV R224, R126 ;  /* 0x0000007e00e07202 */ /* 0x000fce0000000f00 */
[----:B------:R-:W-:Y:S05]  /*1c5a0*/  WARPSYNC.COLLECTIVE R221, `(.L_x_47999) ;  /* 0x00000000dd087348 */ /* 0x000fea0003c00000 */
[----:B------:R0:W1:Y:S02]  /*1c5b0*/  SHFL.BFLY P6, R222, R224, R223, R226 ;  /* 0x0c0000dfe0de7389 */ /* 0x00006400000c00e2 */
[----:B01----:R-:W-:Y:S01]  /*1c5c0*/  ENDCOLLECTIVE ;  /* 0x000000000000791b */ /* 0x003fe20003800000 */
.L_x_47999:
[----:B------:R-:W-:Y:S01]  /*1c5d0*/  HFMA2.MMA R223, -RZ, RZ, 0, 4.76837158203125e-07 ;  /* 0x00000008ffdf7435 */ /* 0x000fe200000001ff */
[----:B------:R-:W-:-:S05]  /*1c5e0*/  MOV R127, R222 ;  /* 0x000000de007f7202 */ /* 0x000fca0000000f00 */
[----:B------:R-:W-:-:S04]  /*1c5f0*/  FADD.FTZ R127, R126, R127 ;  /* 0x0000007f7e7f7221 */ /* 0x000fc80000010000 */
[----:B------:R-:W-:-:S07]  /*1c600*/  IMAD.MOV.U32 R224, RZ, RZ, R127 ;  /* 0x000000ffffe07224 */ /* 0x000fce00078e007f */
[----:B------:R-:W-:Y:S05]  /*1c610*/  WARPSYNC.COLLECTIVE R221, `(.L_x_48000) ;  /* 0x00000000dd087348 */ /* 0x000fea0003c00000 */
[----:B------:R0:W1:Y:S02]  /*1c620*/  SHFL.BFLY P6, R222, R224, R223, R226 ;  /* 0x0c0000dfe0de7389 */ /* 0x00006400000c00e2 */
[----:B01----:R-:W-:Y:S01]  /*1c630*/  ENDCOLLECTIVE ;  /* 0x000000000000791b */ /* 0x003fe20003800000 */
.L_x_48000:
[----:B------:R-:W-:Y:S02]  /*1c640*/  IMAD.MOV.U32 R223, RZ, RZ, 0x10 ;  /* 0x00000010ffdf7424 */ /* 0x000fe400078e00ff */
[----:B------:R-:W-:-:S04]  /*1c650*/  IMAD.MOV.U32 R216, RZ, RZ, R222 ;  /* 0x000000ffffd87224 */ /* 0x000fc800078e00de */
[----:B------:R-:W-:-:S05]  /*1c660*/  FADD.FTZ R216, R127, R216 ;  /* 0x000000d87fd87221 */ /* 0x000fca0000010000 */
[----:B------:R-:W-:-:S07]  /*1c670*/  MOV R224, R216 ;  /* 0x000000d800e07202 */ /* 0x000fce0000000f00 */
[----:B------:R-:W-:Y:S05]  /*1c680*/  WARPSYNC.COLLECTIVE R221, `(.L_x_48001) ;  /* 0x00000000dd087348 */ /* 0x000fea0003c00000 */
[----:B------:R0:W1:Y:S02]  /*1c690*/  SHFL.BFLY P6, R222, R224, R223, R226 ;  /* 0x0c0000dfe0de7389 */ /* 0x00006400000c00e2 */
[----:B01----:R-:W-:Y:S01]  /*1c6a0*/  ENDCOLLECTIVE ;  /* 0x000000000000791b */ /* 0x003fe20003800000 */
.L_x_48001:
[----:B------:R-:W-:Y:S01]  /*1c6b0*/  MOV R217, R222 ;  /* 0x000000de00d97202 */ /* 0x000fe20000000f00 */
[----:B------:R-:W-:Y:S06]  /*1c6c0*/  BRA `(.L_x_48002) ;  /* 0xffffffd800f87947 */ /* 0x000fec000383ffff */
.L_x_48003:
        /* <DEDUP_REMOVED lines=11> */
.L_x_58456:


//--------------------- .text._ZN10layer_norm13ln_fwd_kernelINS_13Kernel_traitsI6__halfffffjLj2048ELj1ELj4ELj1ELj16ENS_18Kernel_traits_baseILj2048ES2_ffffjLj128EEEEELb1ELb0ELb0ELb1EEEvNS_9FwdParamsE --------------------------
	.section	.text._ZN10layer_norm13ln_fwd_kernelINS_13Kernel_traitsI6__halfffffjLj2048ELj1ELj4ELj1ELj16ENS_18Kernel_traits_baseILj2048ES2_ffffjLj128EEEEELb1ELb0ELb0ELb1EEEvNS_9FwdParamsE,"ax",@progbits
	.align	128
        .global         _ZN10layer_norm13ln_fwd_kernelINS_13Kernel_traitsI6__halfffffjLj2048ELj1ELj4ELj1ELj16ENS_18Kernel_traits_baseILj2048ES2_ffffjLj128EEEEELb1ELb0ELb0ELb1EEEvNS_9FwdParamsE
        .type           _ZN10layer_norm13ln_fwd_kernelINS_13Kernel_traitsI6__halfffffjLj2048ELj1ELj4ELj1ELj16ENS_18Kernel_traits_baseILj2048ES2_ffffjLj128EEEEELb1ELb0ELb0ELb1EEEvNS_9FwdParamsE,@function
        .size           _ZN10layer_norm13ln_fwd_kernelINS_13Kernel_traitsI6__halfffffjLj2048ELj1ELj4ELj1ELj16ENS_18Kernel_traits_baseILj2048ES2_ffffjLj128EEEEELb1ELb0ELb0ELb1EEEvNS_9FwdParamsE,(.L_x_58457 - _ZN10layer_norm13ln_fwd_kernelINS_13Kernel_traitsI6__halfffffjLj2048ELj1ELj4ELj1ELj16ENS_18Kernel_traits_baseILj2048ES2_ffffjLj128EEEEELb1ELb0ELb0ELb1EEEvNS_9FwdParamsE)
        .other          _ZN10layer_norm13ln_fwd_kernelINS_13Kernel_traitsI6__halfffffjLj2048ELj1ELj4ELj1ELj16ENS_18Kernel_traits_baseILj2048ES2_ffffjLj128EEEEELb1ELb0ELb0ELb1EEEvNS_9FwdParamsE,@"STO_CUDA_ENTRY STV_DEFAULT"
_ZN10layer_norm13ln_fwd_kernelINS_13Kernel_traitsI6__halfffffjLj2048ELj1ELj4ELj1ELj16ENS_18Kernel_traits_baseILj2048ES2_ffffjLj128EEEEELb1ELb0ELb0ELb1EEEvNS_9FwdParamsE:
.text._ZN10layer_norm13ln_fwd_kernelINS_13Kernel_traitsI6__halfffffjLj2048ELj1ELj4ELj1ELj16ENS_18Kernel_traits_baseILj2048ES2_ffffjLj128EEEEELb1ELb0ELb0ELb1EEEvNS_9FwdParamsE:
        /* <DEDUP_REMOVED lines=13> */
[----:B------:R-:W-:-:S04]  /*00d0*/  ULDC UR10, c[0x0][0x214] ;  /* 0x00008500000a7ab9 */ /* 0x000fc80000000800 */
[----:B------:R-:W3:Y:S01]  /*00e0*/  @P0 LDC R7, c[0x0][0x2f0] ;  /* 0x0000bc00ff070b82 */ /* 0x000ee20000000800 */
[----:B------:R-:W4:Y:S01]  /*00f0*/  @P0 LDG.E.64 R2, desc[UR4][R2.64] ;  /* 0x0000000402020981 */ /* 0x000f22000c1e1b00 */
[----:B-1----:R-:W-:-:S06]  /*0100*/  @P0 IMAD.MOV.U32 R4, RZ, RZ, R160 ;  /* 0x000000ffff040224 */ /* 0x002fcc00078e00a0 */
[----:B------:R-:W1:Y:S01]  /*0110*/  LDC.64 R170, c[0x0][0x260] ;  /* 0x00009800ffaa7b82 */ /* 0x000e620000000a00 */
[----:B0-----:R-:W-:-:S06]  /*0120*/  @P0 MOV R5, R161 ;  /* 0x000000a100050202 */ /* 0x001fcc0000000f00 */
[----:B------:R-:W3:Y:S01]  /*0130*/  @P0 LDG.E.64 R4, desc[UR4][R4.64] ;  /* 0x0000000404040981 */ /* 0x000ee2000c1e1b00 */
[----:B--2---:R-:W-:Y:S01]  /*0140*/  IMAD R28, R11, UR8, R0 ;  /* 0x000000080b1c7c24 */ /* 0x004fe2000f8e0200 */
[----:B------:R-:W-:Y:S01]  /*0150*/  ULDC.64 UR8, c[0x0][0x2c8] ;  /* 0x0000b20000087ab9 */ /* 0x000fe20000000a00 */
[----:B------:R-:W-:-:S04]  /*0160*/  LOP3.LUT R32, R0, 0x1f, RZ, 0xc0, !PT ;  /* 0x0000001f00207812 */ /* 0x000fc800078ec0ff */
[C---:B------:R-:W-:Y:S02]  /*0170*/  LOP3.LUT R247, R32.reuse, 0x40, RZ, 0xfc, !PT ;  /* 0x0000004020f77812 */ /* 0x040fe400078efcff */
[C---:B------:R-:W-:Y:S02]  /*0180*/  LOP3.LUT R251, R32.reuse, 0x20, RZ, 0xfc, !PT ;  /* 0x0000002020fb7812 */ /* 0x040fe400078efcff */
[----:B------:R-:W-:Y:S02]  /*0190*/  SHF.R.U32.HI R128, RZ, 0x5, R0 ;  /* 0x00000005ff807819 */ /* 0x000fe40000011600 */
[C---:B------:R-:W-:Y:S02]  /*01a0*/  LOP3.LUT R239, R32.reuse, 0x80, RZ, 0xfc, !PT ;  /* 0x0000008020ef7812 */ /* 0x040fe400078efcff */
[----:B------:R-:W-:Y:S02]  /*01b0*/  LOP3.LUT R243, R32, 0x60, RZ, 0xfc, !PT ;  /* 0x0000006020f37812 */ /* 0x000fe400078efcff */
[----:B------:R-:W-:-:S02]  /*01c0*/  LEA R128, R11, R128, 0x2 ;  /* 0x000000800b807211 */ /* 0x000fc400078e10ff */
[C---:B------:R-:W-:Y:S02]  /*01d0*/  LOP3.LUT R235, R32.reuse, 0xa0, RZ, 0xfc, !PT ;  /* 0x000000a020eb7812 */ /* 0x040fe400078efcff */
[C---:B------:R-:W-:Y:S02]  /*01e0*/  LOP3.LUT R231, R32.reuse, 0xc0, RZ, 0xfc, !PT ;  /* 0x000000c020e77812 */ /* 0x040fe400078efcff */
[C---:B------:R-:W-:Y:S02]  /*01f0*/  LOP3.LUT R227, R32.reuse, 0xe0, RZ, 0xfc, !PT ;  /* 0x000000e020e37812 */ /* 0x040fe400078efcff */
[C---:B------:R-:W-:Y:S02]  /*0200*/  LOP3.LUT R225, R32.reuse, 0x100, RZ, 0xfc, !PT ;  /* 0x0000010020e17812 */ /* 0x040fe400078efcff */
[C---:B------:R-:W-:Y:S02]  /*0210*/  LOP3.LUT R221, R32.reuse, 0x120, RZ, 0xfc, !PT ;  /* 0x0000012020dd7812 */ /* 0x040fe400078efcff */
[----:B------:R-:W-:-:S02]  /*0220*/  LOP3.LUT R191, R32, 0x140, RZ, 0xfc, !PT ;  /* 0x0000014020bf7812 */ /* 0x000fc400078efcff */
[C---:B------:R-:W-:Y:S02]  /*0230*/  LOP3.LUT R187, R32.reuse, 0x160, RZ, 0xfc, !PT ;  /* 0x0000016020bb7812 */ /* 0x040fe400078efcff */
[C---:B------:R-:W-:Y:S02]  /*0240*/  LOP3.LUT R183, R32.reuse, 0x180, RZ, 0xfc, !PT ;  /* 0x0000018020b77812 */ /* 0x040fe400078efcff */
[C---:B------:R-:W-:Y:S02]  /*0250*/  LOP3.LUT R179, R32.reuse, 0x1a0, RZ, 0xfc, !PT ;  /* 0x000001a020b37812 */ /* 0x040fe400078efcff */
[----:B------:R-:W-:Y:S02]  /*0260*/  LOP3.LUT R175, R32, 0x1c0, RZ, 0xfc, !PT ;  /* 0x000001c020af7812 */ /* 0x000fe400078efcff */
[----:B----4-:R-:W-:Y:S02]  /*0270*/  @P0 R2UR UR6, R2 ;  /* 0x00000000020602ca */ /* 0x010fe400000e0000 */
[----:B------:R-:W-:-:S02]  /*0280*/  @P0 R2UR UR7, R3 ;  /* 0x00000000030702ca */ /* 0x000fc400000e0000 */
        /* <DEDUP_REMOVED lines=25> */
[----:B------:R-:W-:Y:S01]  /*0420*/  UIADD3 UR24, UR6, 0x78dde6e4, URZ ;  /* 0x78dde6e406187890 */ /* 0x000fe2000fffe03f */
[----:B------:R-:W-:Y:S02]  /*0430*/  ISETP.NE.U32.AND P0, PT, RZ, UR8, PT ;  /* 0x00000008ff007c0c */ /* 0x000fe4000bf05070 */
[----:B------:R-:W-:Y:S01]  /*0440*/  LOP3.LUT R2, R9, UR22, R4, 0x96, !PT ;  /* 0x0000001609027c12 */ /* 0x000fe2000f8e9604 */
[----:B------:R-:W-:Y:S01]  /*0450*/  IMAD.WIDE.U32 R4, R5, -0x326172a9, RZ ;  /* 0xcd9e8d5705047825 */ /* 0x000fe200078e00ff */
[----:B------:R-:W-:Y:S01]  /*0460*/  UIADD3 UR25, UR7, -0x126145ec, URZ ;  /* 0xed9eba1407197890 */ /* 0x000fe2000fffe03f */
[----:B------:R-:W-:Y:S02]  /*0470*/  ISETP.NE.AND.EX P0, PT, RZ, UR9, PT, P0 ;  /* 0x00000009ff007c0c */ /* 0x000fe4000bf05300 */
[----:B------:R-:W-:Y:S01]  /*0480*/  IMAD.WIDE.U32 R2, R2, -0x2daee0ad, RZ ;  /* 0xd2511f5302027825 */ /* 0x000fe200078e00ff */
[----:B------:R-:W-:Y:S01]  /*0490*/  LOP3.LUT R7, R5, UR24, R8, 0x96, !PT ;  /* 0x0000001805077c12 */ /* 0x000fe2000f8e9608 */
[----:B------:R-:W-:-:S03]  /*04a0*/  UIADD3 UR27, UR7, -0x56f99767, URZ ;  /* 0xa9066899071b7890 */ /* 0x000fc6000fffe03f */
[----:B------:R-:W-:Y:S01]  /*04b0*/  LOP3.LUT R8, R3, UR25, R6, 0x96, !PT ;  /* 0x0000001903087c12 */ /* 0x000fe2000f8e9606 */
[----:B------:R-:W-:-:S05]  /*04c0*/  IMAD.WIDE.U32 R6, R7, -0x2daee0ad, RZ ;  /* 0xd2511f5307067825 */ /* 0x000fca00078e00ff */
[----:B------:R-:W-:Y:S02]  /*04d0*/  LOP3.LUT R5, R7, UR27, R2, 0x96, !PT ;  /* 0x0000001b07057c12 */ /* 0x000fe4000f8e9602 */
[----:B------:R-:W-:Y:S01]  /*04e0*/  @P0 LEA R2, P1, R32, UR8, 0x3 ;  /* 0x0000000820020c11 */ /* 0x000fe2000f8218ff */
[----:B------:R-:W-:Y:S01]  /*04f0*/  UIADD3 UR26, UR6, 0x1715609d, URZ ;  /* 0x1715609d061a7890 */ /* 0x000fe2000fffe03f */
[----:B------:R-:W-:Y:S01]  /*0500*/  IMAD.WIDE.U32 R8, R8, -0x326172a9, RZ ;  /* 0xcd9e8d5708087825 */ /* 0x000fe200078e00ff */
[----:B------:R-:W-:-:S03]  /*0510*/  @P0 LEA R10, P2, R251, UR8, 0x3 ;  /* 0x00000008fb0a0c11 */ /* 0x000fc6000f8418ff */
[----:B------:R-:W-:Y:S01]  /*0520*/  @P0 IMAD.X R3, RZ, RZ, UR9, P1 ;  /* 0x00000009ff030e24 */ /* 0x000fe200088e06ff */
[----:B------:R-:W-:Y:S01]  /*0530*/  @P0 LEA R12, P1, R247, UR8, 0x3 ;  /* 0x00000008f70c0c11 */ /* 0x000fe2000f8218ff */
[----:B------:R-:W-:Y:S01]  /*0540*/  UIADD3 UR28, UR6, -0x4ab325aa, URZ ;  /* 0xb54cda56061c7890 */ /* 0x000fe2000fffe03f */
[----:B------:R-:W-:Y:S01]  /*0550*/  LOP3.LUT R0, R9, UR26, R4, 0x96, !PT ;  /* 0x0000001a09007c12 */ /* 0x000fe2000f8e9604 */
[----:B------:R-:W-:Y:S01]  /*0560*/  IMAD.WIDE.U32 R4, R5, -0x326172a9, RZ ;  /* 0xcd9e8d5705047825 */ /* 0x000fe200078e00ff */
[----:B------:R-:W-:Y:S01]  /*0570*/  @P0 IADD3.X R11, RZ, UR9, RZ, P2, !PT ;  /* 0x00000009ff0b0c10 */ /* 0x000fe200097fe4ff */
[----:B------:R-:W5:Y:S02]  /*0580*/  @P0 LDG.E.64 R138, desc[UR4][R2.64] ;  /* 0x00000004028a0981 */ /* 0x000f64000c1e1b00 */
[----:B------:R-:W-:Y:S01]  /*0590*/  @P0 IMAD.X R13, RZ, RZ, UR9, P1 ;  /* 0x00000009ff0d0e24 */ /* 0x000fe200088e06ff */
[----:B------:R-:W-:Y:S01]  /*05a0*/  @P0 LEA R16, P1, R239, UR8, 0x3 ;  /* 0x00000008ef100c11 */ /* 0x000fe2000f8218ff */
[----:B------:R0:W5:Y:S01]  /*05b0*/  @P0 LDG.E.64 R134, desc[UR4][R10.64] ;  /* 0x000000040a860981 */ /* 0x000162000c1e1b00 */
[----:B------:R-:W-:-:S02]  /*05c0*/  @P0 LEA R14, P2, R243, UR8, 0x3 ;  /* 0x00000008f30e0c11 */ /* 0x000fc4000f8418ff */
[----:B------:R-:W-:Y:S01]  /*05d0*/  LOP3.LUT R7, R5, UR28, R8, 0x96, !PT ;  /* 0x0000001c05077c12 */ /* 0x000fe2000f8e9608 */
[----:B------:R-:W-:Y:S01]  /*05e0*/  @P0 IMAD.X R17, RZ, RZ, UR9, P1 ;  /* 0x00000009ff110e24 */ /* 0x000fe200088e06ff */
[----:B------:R-:W-:Y:S01]  /*05f0*/  @P0 IADD3.X R15, RZ, UR9, RZ, P2, !PT ;  /* 0x00000009ff0f0c10 */ /* 0x000fe200097fe4ff */
[----:B------:R2:W5:Y:S01]  /*0600*/  @P0 LDG.E.64 R130, desc[UR4][R12.64] ;  /* 0x000000040c820981 */ /* 0x000562000c1e1b00 */
[----:B------:R-:W-:Y:S02]  /*0610*/  @P0 LEA R8, P2, R235, UR8, 0x3 ;  /* 0x00000008eb080c11 */ /* 0x000fe4000f8418ff */
[----:B------:R-:W-:Y:S01]  /*0620*/  @P0 LEA R18, P1, R231, UR8, 0x3 ;  /* 0x00000008e7120c11 */ /* 0x000fe2000f8218ff */
[----:B------:R3:W5:Y:S01]  /*0630*/  @P0 LDG.E.64 R36, desc[UR4][R14.64] ;  /* 0x000000040e240981 */ /* 0x000762000c1e1b00 */
[----:B------:R-:W-:Y:S02]  /*0640*/  @P0 IADD3.X R9, RZ, UR9, RZ, P2, !PT ;  /* 0x00000009ff090c10 */ /* 0x000fe400097fe4ff */
[----:B0-----:R-:W-:Y:S01]  /*0650*/  @P0 LEA R10, P2, R227, UR8, 0x3 ;  /* 0x00000008e30a0c11 */ /* 0x001fe2000f8418ff */
[----:B------:R-:W-:Y:S01]  /*0660*/  @P0 IMAD.X R19, RZ, RZ, UR9, P1 ;  /* 0x00000009ff130e24 */ /* 0x000fe200088e06ff */
[----:B------:R0:W5:Y:S01]  /*0670*/  @P0 LDG.E.64 R38, desc[UR4][R16.64] ;  /* 0x0000000410260981 */ /* 0x000162000c1e1b00 */
[----:B--2---:R-:W-:-:S02]  /*0680*/  @P0 LEA R12, P1, R225, UR8, 0x3 ;  /* 0x00000008e10c0c11 */ /* 0x004fc4000f8218ff */
[----:B------:R-:W-:Y:S01]  /*0690*/  @P0 IADD3.X R11, RZ, UR9, RZ, P2, !PT ;  /* 0x00000009ff0b0c10 */ /* 0x000fe200097fe4ff */
[----:B------:R2:W5:Y:S01]  /*06a0*/  @P0 LDG.E.64 R42, desc[UR4][R18.64] ;  /* 0x00000004122a0981 */ /* 0x000562000c1e1b00 */
[----:B---3--:R-:W-:Y:S01]  /*06b0*/  @P0 LEA R14, P2, R221, UR8, 0x3 ;  /* 0x00000008dd0e0c11 */ /* 0x008fe2000f8418ff */
[----:B------:R-:W-:Y:S01]  /*06c0*/  @P0 IMAD.X R13, RZ, RZ, UR9, P1 ;  /* 0x00000009ff0d0e24 */ /* 0x000fe200088e06ff */
[----:B------:R-:W-:Y:S01]  /*06d0*/  LOP3.LUT R5, R32, 0x1e0, RZ, 0xfc, !PT ;  /* 0x000001e020057812 */ /* 0x000fe200078efcff */
[----:B------:R-:W5:Y:S01]  /*06e0*/  @P0 LDG.E.64 R8, desc[UR4][R8.64] ;  /* 0x0000000408080981 */ /* 0x000f62000c1e1b00 */
[----:B0-----:R-:W-:Y:S02]  /*06f0*/  @P0 LEA R16, P1, R191, UR8, 0x3 ;  /* 0x00000008bf100c11 */ /* 0x001fe4000f8218ff */
[----:B------:R-:W-:Y:S01]  /*0700*/  @P0 IADD3.X R15, RZ, UR9, RZ, P2, !PT ;  /* 0x00000009ff0f0c10 */ /* 0x000fe200097fe4ff */
[----:B------:R-:W5:Y:S01]  /*0710*/  @P0 LDG.E.64 R10, desc[UR4][R10.64] ;  /* 0x000000040a0a0981 */ /* 0x000f62000c1e1b00 */
[----:B--2---:R-:W-:Y:S01]  /*0720*/  @P0 LEA R18, P2, R187, UR8, 0x3 ;  /* 0x00000008bb120c11 */ /* 0x004fe2000f8418ff */
[----:B------:R-:W-:Y:S01]  /*0730*/  @P0 IMAD.X R17, RZ, RZ, UR9, P1 ;  /* 0x00000009ff110e24 */ /* 0x000fe200088e06ff */
[----:B------:R-:W-:Y:S01]  /*0740*/  @P0 LEA R20, P1, R183, UR8, 0x3 ;  /* 0x00000008b7140c11 */ /* 0x000fe2000f8218ff */
[----:B------:R-:W5:Y:S01]  /*0750*/  @P0 LDG.E.64 R12, desc[UR4][R12.64] ;  /* 0x000000040c0c0981 */ /* 0x000f62000c1e1b00 */
[----:B------:R-:W-:-:S02]  /*0760*/  @P0 IADD3.X R19, RZ, UR9, RZ, P2, !PT ;  /* 0x00000009ff130c10 */ /* 0x000fc400097fe4ff */
[----:B------:R-:W-:Y:S01]  /*0770*/  @P0 LEA R22, P2, R179, UR8, 0x3 ;  /* 0x00000008b3160c11 */ /* 0x000fe2000f8418ff */
[----:B------:R-:W-:Y:S01]  /*0780*/  @P0 IMAD.X R21, RZ, RZ, UR9, P1 ;  /* 0x00000009ff150e24 */ /* 0x000fe200088e06ff */
[----:B------:R-:W-:Y:S01]  /*0790*/  @P0 LEA R24, P1, R175, UR8, 0x3 ;  /* 0x00000008af180c11 */ /* 0x000fe2000f8218ff */
[----:B------:R-:W5:Y:S01]  /*07a0*/  @P0 LDG.E.64 R14, desc[UR4][R14.64] ;  /* 0x000000040e0e0981 */ /* 0x000f62000c1e1b00 */
[----:B------:R-:W-:Y:S02]  /*07b0*/  @P0 IADD3.X R23, RZ, UR9, RZ, P2, !PT ;  /* 0x00000009ff170c10 */ /* 0x000fe400097fe4ff */
[----:B------:R-:W-:Y:S01]  /*07c0*/  @P0 LEA R26, P2, R5, UR8, 0x3 ;  /* 0x00000008051a0c11 */ /* 0x000fe2000f8418ff */
[----:B------:R-:W-:Y:S01]  /*07d0*/  @P0 IMAD.X R25, RZ, RZ, UR9, P1 ;  /* 0x00000009ff190e24 */ /* 0x000fe200088e06ff */
[----:B------:R-:W5:Y:S02]  /*07e0*/  @P0 LDG.E.64 R16, desc[UR4][R16.64] ;  /* 0x0000000410100981 */ /* 0x000f64000c1e1b00 */
[----:B------:R-:W-:-:S02]  /*07f0*/  @P0 IADD3.X R27, RZ, UR9, RZ, P2, !PT ;  /* 0x00000009ff1b0c10 */ /* 0x000fc400097fe4ff */
[----:B------:R-:W5:Y:S04]  /*0800*/  @P0 LDG.E.64 R18, desc[UR4][R18.64] ;  /* 0x0000000412120981 */ /* 0x000f68000c1e1b00 */
[----:B------:R-:W5:Y:S04]  /*0810*/  @P0 LDG.E.64 R20, desc[UR4][R20.64] ;  /* 0x0000000414140981 */ /* 0x000f68000c1e1b00 */
[----:B------:R-:W5:Y:S04]  /*0820*/  @P0 LDG.E.64 R22, desc[UR4][R22.64] ;  /* 0x0000000416160981 */ /* 0x000f68000c1e1b00 */
[----:B------:R-:W5:Y:S04]  /*0830*/  @P0 LDG.E.64 R24, desc[UR4][R24.64] ;  /* 0x0000000418180981 */ /* 0x000f68000c1e1b00 */
[----:B------:R-:W5:Y:S01]  /*0840*/  @P0 LDG.E.64 R26, desc[UR4][R26.64] ;  /* 0x000000041a1a0981 */ /* 0x000f62000c1e1b00 */
[----:B------:R-:W-:Y:S01]  /*0850*/  UIADD3 UR29, UR7, 0x646e171e, URZ ;  /* 0x646e171e071d7890 */ /* 0x000fe2000fffe03f */
[----:B------:R-:W-:Y:S01]  /*0860*/  IMAD.WIDE.U32 R2, R0, -0x2daee0ad, RZ ;  /* 0xd2511f5300027825 */ /* 0x000fe200078e00ff */
[----:B------:R-:W-:-:S04]  /*0870*/  UIADD3 UR31, UR7, 0x1fd5c5a3, URZ ;  /* 0x1fd5c5a3071f7890 */ /* 0x000fc8000fffe03f */
[----:B------:R-:W-:Y:S01]  /*0880*/  LOP3.LUT R34, R3, UR29, R6, 0x96, !PT ;  /* 0x0000001d03227c12 */ /* 0x000fe2000f8e9606 */
[----:B------:R-:W-:Y:S01]  /*0890*/  IMAD.WIDE.U32 R6, R7, -0x2daee0ad, RZ ;  /* 0xd2511f5307067825 */ /* 0x000fe200078e00ff */
[----:B------:R-:W-:Y:S01]  /*08a0*/  UIADD3 UR30, UR6, 0x5384540f, URZ ;  /* 0x5384540f061e7890 */ /* 0x000fe2000fffe03f */
[----:B------:R-:W-:Y:S02]  /*08b0*/  ISETP.GE.AND P1, PT, R128, UR10, PT ;  /* 0x0000000a80007c0c */ /* 0x000fe4000bf26270 */
[----:B------:R-:W-:Y:S01]  /*08c0*/  IMAD.WIDE.U32 R34, R34, -0x326172a9, RZ ;  /* 0xcd9e8d5722227825 */ /* 0x000fe200078e00ff */
[----:B------:R-:W-:-:S04]  /*08d0*/  LOP3.LUT R0, R7, UR31, R2, 0x96, !PT ;  /* 0x0000001f07007c12 */ /* 0x000fc8000f8e9602 */
[----:B------:R-:W-:Y:S01]  /*08e0*/  LOP3.LUT R2, R35, UR30, R4, 0x96, !PT ;  /* 0x0000001e23027c12 */ /* 0x000fe2000f8e9604 */
[----:B------:R-:W-:Y:S01]  /*08f0*/  UIADD3 UR32, UR6, -0xe443238, URZ ;  /* 0xf1bbcdc806207890 */ /* 0x000fe2000fffe03f */
[----:B------:R-:W-:Y:S01]  /*0900*/  IMAD.HI.U32 R3, R0, -0x326172a9, RZ ;  /* 0xcd9e8d5700037827 */ /* 0x000fe200078e00ff */
[----:B------:R-:W-:-:S03]  /*0910*/  UIADD3 UR33, UR7, -0x24c28bd8, URZ ;  /* 0xdb3d742807217890 */ /* 0x000fc6000fffe03f */
[----:B------:R-:W-:Y:S01]  /*0920*/  IMAD.HI.U32 R31, R2, -0x2daee0ad, RZ ;  /* 0xd2511f53021f7827 */ /* 0x000fe200078e00ff */
[----:B------:R-:W-:-:S04]  /*0930*/  LOP3.LUT R34, R3, UR32, R34, 0x96, !PT ;  /* 0x0000002003227c12 */ /* 0x000fc8000f8e9622 */
[----:B------:R-:W-:Y:S01]  /*0940*/  LOP3.LUT R31, R31, UR33, R6, 0x96, !PT ;  /* 0x000000211f1f7c12 */ /* 0x000fe2000f8e9606 */
[----:B-1----:R-:W-:Y:S06]  /*0950*/  @P1 EXIT ;  /* 0x000000000000194d */ /* 0x002fec0003800000 */
[----:B------:R-:W-:-:S04]  /*0960*/  IMAD.WIDE.U32 R32, R32, 0x8, R170 ;  /* 0x0000000820207825 */ /* 0x000fc800078e00aa */
[----:B------:R-:W-:-:S04]  /*0970*/  IMAD.WIDE.U32 R226, R227, 0x8, R170 ;  /* 0x00000008e3e27825 */ /* 0x000fc800078e00aa */
        /* <DEDUP_REMOVED lines=26> */
[----:B------:R-:W-:-:S02]  /*0b20*/  UIADD3 UR35, UR7, -0x695add53, URZ ;  /* 0x96a522ad07237890 */ /* 0x000fc4000fffe03f */
[----:B------:R-:W-:Y:S01]  /*0b30*/  IMAD.WIDE.U32 R170, R5, 0x8, R170 ;  /* 0x0000000805aa7825 */ /* 0x000fe200078e00aa */
[----:B------:R-:W4:Y:S01]  /*0b40*/  LDG.E.64 R178, desc[UR4][R178.64] ;  /* 0x00000004b2b27981 */ /* 0x000f22000c1e1b00 */
[----:B------:R-:W-:Y:S01]  /*0b50*/  UIADD3 UR34, UR6, -0x700cb87f, URZ ;  /* 0x8ff3478106227890 */ /* 0x000fe2000fffe03f */
[----:B-----5:R-:W-:Y:S01]  /*0b60*/  @!P0 CS2R R36, SRZ ;  /* 0x0000000000248805 */ /* 0x020fe2000001ff00 */
[----:B------:R-:W-:Y:S01]  /*0b70*/  IMAD R2, R2, -0x2daee0ad, RZ ;  /* 0xd2511f5302027824 */ /* 0x000fe200078e02ff */
[----:B------:R-:W4:Y:S01]  /*0b80*/  LDG.E.64 R174, desc[UR4][R174.64] ;  /* 0x00000004aeae7981 */ /* 0x000f22000c1e1b00 */
[----:B------:R-:W-:Y:S01]  /*0b90*/  IMAD.HI.U32 R3, R34, -0x2daee0ad, RZ ;  /* 0xd2511f5322037827 */ /* 0x000fe200078e00ff */
[----:B------:R-:W-:Y:S02]  /*0ba0*/  @!P0 CS2R R38, SRZ ;  /* 0x0000000000268805 */ /* 0x000fe4000001ff00 */
[----:B------:R-:W-:Y:S01]  /*0bb0*/  @!P0 CS2R R8, SRZ ;  /* 0x0000000000088805 */ /* 0x000fe2000001ff00 */
[----:B------:R-:W4:Y:S01]  /*0bc0*/  LDG.E.64 R170, desc[UR4][R170.64] ;  /* 0x00000004aaaa7981 */ /* 0x000f22000c1e1b00 */
[----:B------:R-:W-:Y:S01]  /*0bd0*/  IMAD R0, R0, -0x326172a9, RZ ;  /* 0xcd9e8d5700007824 */ /* 0x000fe200078e02ff */
[----:B------:R-:W-:Y:S01]  /*0be0*/  @!P0 CS2R R138, SRZ ;  /* 0x00000000008a8805 */ /* 0x000fe2000001ff00 */
[----:B------:R-:W-:Y:S01]  /*0bf0*/  IMAD.HI.U32 R5, R31, -0x326172a9, RZ ;  /* 0xcd9e8d571f057827 */ /* 0x000fe200078e00ff */
        /* <DEDUP_REMOVED lines=12> */
[----:B------:R-:W-:Y:S01]  /*0cc0*/  LOP3.LUT R2, R3, UR35, R2, 0x96, !PT ;  /* 0x0000002303027c12 */ /* 0x000fe2000f8e9602 */
[----:B------:R-:W-:Y:S01]  /*0cd0*/  HADD2.F32 R129, -RZ, R36.H0_H0 ;  /* 0x20000024ff817230 */ /* 0x000fe20000004100 */
[----:B------:R-:W-:Y:S01]  /*0ce0*/  LOP3.LUT R0, R5, UR34, R0, 0x96, !PT ;  /* 0x0000002205007c12 */ /* 0x000fe2000f8e9600 */
        /* <DEDUP_REMOVED lines=19> */
[--C-:B------:R-:W-:Y:S01]  /*0e20*/  SHF.R.U64 R40, R42, 0x10, R43.reuse ;  /* 0x000000102a287819 */ /* 0x100fe2000000122b */
[----:B------:R-:W-:Y:S01]  /*0e30*/  ULDC.64 UR8, c[0x0][0x270] ;  /* 0x00009c0000087ab9 */ /* 0x000fe20000000a00 */
        /* <DEDUP_REMOVED lines=8> */
[--C-:B------:R-:W-:Y:S01]  /*0ec0*/  SHF.R.U64 R42, R10, 0x10, R11.reuse ;  /* 0x000000100a2a7819 */ /* 0x100fe2000000120b */
[----:B------:R-:W-:Y:S01]  /*0ed0*/  ULDC.64 UR16, c[0x0][0x2b8] ;  /* 0x0000ae0000107ab9 */ /* 0x000fe20000000a00 */
        /* <DEDUP_REMOVED lines=16> */
[----:B------:R-:W-:Y:S01]  /*0fe0*/  SHF.R.U32.HI R127, RZ, 0x10, R27 ;  /* 0x00000010ff7f7819 */ /* 0x000fe2000001161b */
[----:B------:R-:W-:Y:S01]  /*0ff0*/  BSSY B0, `(.L_x_48004) ;  /* 0x000184f000007945 */ /* 0x000fe20003800000 */
[----:B------:R-:W-:Y:S01]  /*1000*/  UISETP.NE.U32.AND UP0, UPT, UR8, URZ, UPT ;  /* 0x0000003f0800728c */ /* 0x000fe2000bf05070 */
[----:B------:R-:W-:Y:S01]  /*1010*/  HADD2.F32 R139, -RZ, R139.H0_H0 ;  /* 0x2000008bff8b7230 */ /* 0x000fe20000004100 */
[----:B------:R-:W-:Y:S01]  /*1020*/  LOP3.LUT R160, R160, 0x3, RZ, 0xc0, !PT ;  /* 0x00000003a0a07812 */ /* 0x000fe200078ec0ff */
[----:B------:R-:W-:Y:S01]  /*1030*/  HADD2.F32 R135, -RZ, R135.H0_H0 ;  /* 0x20000087ff877230 */ /* 0x000fe20000004100 */
[----:B------:R-:W-:Y:S01]  /*1040*/  ULDC.U8 UR8, c[0x0][0x2a0] ;  /* 0x0000a80000087ab9 */ /* 0x000fe20000000000 */
        /* <DEDUP_REMOVED lines=19> */
[----:B------:R-:W-:Y:S02]  /*1180*/  IMAD R34, R34, -0x2daee0ad, RZ ;  /* 0xd2511f5322227824 */ /* 0x000fe400078e02ff */
        /* <DEDUP_REMOVED lines=31> */
[----:B------:R-:W-:Y:S02]  /*1380*/  UISETP.NE.AND.EX UP0, UPT, UR9, URZ, UPT, UP0 ;  /* 0x0000003f0900728c */ /* 0x000fe4000bf05300 */
[----:B------:R-:W-:Y:S01]  /*1390*/  UISETP.NE.AND UP1, UPT, UR8, URZ, UPT ;  /* 0x0000003f0800728c */ /* 0x000fe2000bf25270 */
[--C-:B--2---:R-:W-:Y:S01]  /*13a0*/  SHF.R.U64 R52, R32, 0x10, R33.reuse ;  /* 0x0000001020347819 */ /* 0x104fe20000001221 */
[----:B------:R-:W-:Y:S01]  /*13b0*/  HADD2.F32 R32, -RZ, R32.H0_H0 ;  /* 0x20000020ff207230 */ /* 0x000fe20000004100 */
[----:B------:R-:W-:Y:S02]  /*13c0*/  SHF.R.U32.HI R51, RZ, 0x10, R33 ;  /* 0x00000010ff337819 */ /* 0x000fe40000011621 */
[----:B---3--:R-:W-:Y:S01]  /*13d0*/  SHF.R.U32.HI R49, RZ, 0x10, R227 ;  /* 0x00000010ff317819 */ /* 0x008fe200000116e3 */
[----:B------:R-:W-:Y:S01]  /*13e0*/  HADD2.F32 R33, -RZ, R33.H0_H0 ;  /* 0x20000021ff217230 */ /* 0x000fe20000004100 */
[--C-:B----4-:R-:W-:Y:S01]  /*13f0*/  SHF.R.U32.HI R48, RZ, 0x10, R225.reuse ;  /* 0x00000010ff307819 */ /* 0x110fe200000116e1 */
[----:B------:R0:W-:Y:S01]  /*1400*/  STL [R1+0x10], R32 ;  /* 0x0000102001007387 */ /* 0x0001e20000100800 */
[----:B------:R-:W-:Y:S01]  /*1410*/  SHF.R.U64 R223, R224, 0x10, R225 ;  /* 0x00000010e0df7819 */ /* 0x000fe200000012e1 */
[----:B------:R-:W-:-:S02]  /*1420*/  HADD2.F32 R222, -RZ, R225.H0_H0 ;  /* 0x200000e1ffde7230 */ /* 0x000fc40000004100 */
[----:B------:R-:W-:Y:S02]  /*1430*/  HADD2.F32 R225, -RZ, R49.H0_H0 ;  /* 0x20000031ffe17230 */ /* 0x000fe40000004100 */
[----:B------:R-:W-:Y:S01]  /*1440*/  HADD2.F32 R49, -RZ, R52.H0_H0 ;  /* 0x20000034ff317230 */ /* 0x000fe20000004100 */
[--C-:B------:R-:W-:Y:S01]  /*1450*/  SHF.R.U64 R219, R220, 0x10, R221.reuse ;  /* 0x00000010dcdb7819 */ /* 0x100fe200000012dd */
[----:B------:R-:W-:Y:S01]  /*1460*/  HADD2.F32 R218, -RZ, R221.H0_H0 ;  /* 0x200000ddffda7230 */ /* 0x000fe20000004100 */
[----:B------:R-:W-:Y:S01]  /*1470*/  SHF.R.U32.HI R217, RZ, 0x10, R221 ;  /* 0x00000010ffd97819 */ /* 0x000fe200000116dd */
[----:B0-----:R-:W-:Y:S02]  /*1480*/  HADD2.F32 R32, -RZ, R250.H0_H0 ;  /* 0x200000faff207230 */ /* 0x001fe40000004100 */
[----:B------:R-:W-:Y:S02]  /*1490*/  HADD2.F32 R221, -RZ, R48.H0_H0 ;  /* 0x20000030ffdd7230 */ /* 0x000fe40000004100 */
[----:B------:R-:W-:Y:S01]  /*14a0*/  HADD2.F32 R48, -RZ, R51.H0_H0 ;  /* 0x20000033ff307230 */ /* 0x000fe20000004100 */
[----:B------:R-:W-:Y:S04]  /*14b0*/  STL [R1+0x8], R33 ;  /* 0x0000082101007387 */ /* 0x000fe80000100800 */
[----:B------:R0:W-:Y:S04]  /*14c0*/  STL [R1], R32 ;  /* 0x0000002001007387 */ /* 0x0001e80000100800 */
[----:B------:R1:W-:Y:S04]  /*14d0*/  STL [R1+0xc], R49 ;  /* 0x00000c3101007387 */ /* 0x0003e80000100800 */
[----:B------:R1:W-:Y:S01]  /*14e0*/  STL [R1+0x4], R48 ;  /* 0x0000043001007387 */ /* 0x0003e20000100800 */
        /* <DEDUP_REMOVED lines=21> */
[----:B------:R-:W-:Y:S01]  /*1640*/  SHF.R.U32.HI R250, RZ, 0x10, R251 ;  /* 0x00000010fffa7819 */ /* 0x000fe200000116fb */
[----:B------:R-:W-:Y:S01]  /*1650*/  HADD2.F32 R173, -RZ, R170.H0_H0 ;  /* 0x200000aaffad7230 */ /* 0x000fe20000004100 */
[----:B------:R-:W-:Y:S02]  /*1660*/  SHF.R.U64 R172, R170, 0x10, R171 ;  /* 0x00000010aaac7819 */ /* 0x000fe400000012ab */
[----:B------:R-:W-:Y:S02]  /*1670*/  SHF.R.U32.HI R246, RZ, 0x10, R247 ;  /* 0x00000010fff67819 */ /* 0x000fe400000116f7 */
[----:B------:R-:W-:Y:S02]  /*1680*/  SHF.R.U32.HI R242, RZ, 0x10, R243 ;  /* 0x00000010fff27819 */ /* 0x000fe400000116f3 */
[----:B------:R-:W-:Y:S02]  /*1690*/  SHF.R.U32.HI R238, RZ, 0x10, R239 ;  /* 0x00000010ffee7819 */ /* 0x000fe400000116ef */
[----:B------:R-:W-:-:S02]  /*16a0*/  SHF.R.U32.HI R234, RZ, 0x10, R235 ;  /* 0x00000010ffea7819 */ /* 0x000fc400000116eb */
[----:B------:R-:W-:Y:S02]  /*16b0*/  SHF.R.U32.HI R230, RZ, 0x10, R231 ;  /* 0x00000010ffe67819 */ /* 0x000fe400000116e7 */
[----:B------:R-:W-:Y:S02]  /*16c0*/  SHF.R.U64 R228, R226, 0x10, R227 ;  /* 0x00000010e2e47819 */ /* 0x000fe400000012e3 */
[----:B------:R-:W-:Y:S02]  /*16d0*/  SHF.R.U32.HI R190, RZ, 0x10, R191 ;  /* 0x00000010ffbe7819 */ /* 0x000fe400000116bf */
[----:B------:R-:W-:Y:S02]  /*16e0*/  SHF.R.U32.HI R186, RZ, 0x10, R187 ;  /* 0x00000010ffba7819 */ /* 0x000fe400000116bb */
[----:B------:R-:W-:Y:S02]  /*16f0*/  SHF.R.U32.HI R182, RZ, 0x10, R183 ;  /* 0x00000010ffb67819 */ /* 0x000fe400000116b7 */
[----:B------:R-:W-:-:S02]  /*1700*/  SHF.R.U32.HI R178, RZ, 0x10, R179 ;  /* 0x00000010ffb27819 */ /* 0x000fc400000116b3 */
[----:B------:R-:W-:Y:S02]  /*1710*/  SHF.R.U32.HI R174, RZ, 0x10, R175 ;  /* 0x00000010ffae7819 */ /* 0x000fe400000116af */
[----:B------:R-:W-:Y:S01]  /*1720*/  SHF.R.U32.HI R170, RZ, 0x10, R171 ;  /* 0x00000010ffaa7819 */ /* 0x000fe200000116ab */
[----:B0-----:R-:W-:Y:S02]  /*1730*/  IMAD R32, R31, -0x326172a9, RZ ;  /* 0xcd9e8d571f207824 */ /* 0x001fe400078e02ff */
        /* <DEDUP_REMOVED lines=16> */
[----:B------:R-:W-:Y:S02]  /*1840*/  IMAD.MOV.U32 R31, RZ, RZ, RZ ;  /* 0x000000ffff1f7224 */ /* 0x000fe400078e00ff */
        /* <DEDUP_REMOVED lines=28> */
[----:B-1----:R-:W-:-:S07]  /*1a10*/  HADD2.F32 R170, -RZ, R170.H0_H0 ;  /* 0x200000aaffaa7230 */ /* 0x002fce0000004100 */
.L_x_48454:
[----:B-1----:R-:W0:Y:S01]  /*1a20*/  LDC.64 R52, c[0x0][0x230] ;  /* 0x00008c00ff347b82 */ /* 0x002e220000000a00 */
[----:B------:R-:W1:Y:S01]  /*1a30*/  S2R R197, SR_TID.X ;  /* 0x0000000000c57919 */ /* 0x000e620000002100 */
[----:B------:R-:W-:Y:S01]  /*1a40*/  IMAD R48, R128, UR10, RZ ;  /* 0x0000000a80307c24 */ /* 0x000fe2000f8e02ff */
[----:B------:R-:W-:Y:S01]  /*1a50*/  PLOP3.LUT P2, PT, PT, PT, UP0, 0x80, 0x0 ;  /* 0x000000000000781c */ /* 0x000fe20003f4f008 */
[----:B------:R-:W-:Y:S01]  /*1a60*/  @UP0 ULDC.64 UR8, c[0x0][0x270] ;  /* 0x00009c0000080ab9 */ /* 0x000fe20000000a00 */
[----:B------:R-:W-:Y:S01]  /*1a70*/  PLOP3.LUT P3, PT, PT, PT, UP0, 0x80, 0x0 ;  /* 0x000000000000781c */ /* 0x000fe20003f6f008 */
[----:B------:R-:W-:Y:S01]  /*1a80*/  HFMA2.MMA R142, -RZ, RZ, 1.875, 0 ;  /* 0x3f800000ff8e7435 */ /* 0x000fe200000001ff */
[----:B------:R-:W-:Y:S01]  /*1a90*/  SHF.R.S32.HI R49, RZ, 0x1f, R48 ;  /* 0x0000001fff317819 */ /* 0x000fe20000011430 */
[----:B------:R-:W2:Y:S03]  /*1aa0*/  LDC.64 R112, c[0x0][0x220] ;  /* 0x00008800ff707b82 */ /* 0x000ea60000000a00 */
[----:B------:R-:W-:-:S02]  /*1ab0*/  LEA.HI R49, R49, R48, RZ, 0x2 ;  /* 0x0000003031317211 */ /* 0x000fc400078f10ff */
[----:B------:R-:W-:Y:S02]  /*1ac0*/  MOV R48, UR8 ;  /* 0x0000000800307c02 */ /* 0x000fe40008000f00 */
[----:B0-----:R-:W-:-:S04]  /*1ad0*/  ISETP.NE.U32.AND P0, PT, R52, RZ, PT ;  /* 0x000000ff3400720c */ /* 0x001fc80003f05070 */
[----:B------:R-:W-:Y:S02]  /*1ae0*/  ISETP.NE.AND.EX P0, PT, R53, RZ, PT, P0 ;  /* 0x000000ff3500720c */ /* 0x000fe40003f05300 */
[----:B-1----:R-:W-:-:S04]  /*1af0*/  LOP3.LUT R197, R197, 0x1f, RZ, 0xc0, !PT ;  /* 0x0000001fc5c57812 */ /* 0x002fc800078ec0ff */
[----:B------:R-:W-:Y:S01]  /*1b00*/  LEA.HI.SX32 R140, R49, R197, 0x1e ;  /* 0x000000c5318c7211 */ /* 0x000fe200078ff2ff */
[----:B------:R-:W-:-:S06]  /*1b10*/  IMAD.U32 R49, RZ, RZ, UR9 ;  /* 0x00000009ff317e24 */ /* 0x000fcc000f8e00ff */
[----:B------:R-:W-:Y:S01]  /*1b20*/  @P0 LEA R54, P1, R140, R52, 0x4 ;  /* 0x000000348c360211 */ /* 0x000fe200078220ff */
[----:B------:R-:W-:-:S03]  /*1b30*/  @P2 IMAD.WIDE R48, R128, 0x4, R48 ;  /* 0x0000000480302825 */ /* 0x000fc600078e0230 */
[C---:B------:R-:W-:Y:S01]  /*1b40*/  @P0 LEA.HI.X R55, R140.reuse, R53, RZ, 0x4, P1 ;  /* 0x000000358c370211 */ /* 0x040fe200008f24ff */
[----:B--2---:R-:W-:Y:S01]  /*1b50*/  IMAD.WIDE.U32 R50, R140, 0x10, R112 ;  /* 0x000000108c327825 */ /* 0x004fe200078e0070 */
[----:B------:R0:W5:Y:S04]  /*1b60*/  @P3 LDG.E R142, desc[UR4][R48.64] ;  /* 0x00000004308e3981 */ /* 0x000168000c1e1900 */
        /* <DEDUP_REMOVED lines=14> */
.L_x_48006:
[----:B------:R-:W-:-:S07]  /*1c50*/  IMAD.MOV.U32 R62, RZ, RZ, R32 ;  /* 0x000000ffff3e7224 */ /* 0x000fce00078e0020 */
.L_x_48007:
[----:B------:R-:W-:Y:S05]  /*1c60*/  BSYNC B1 ;  /* 0x0000000000017941 */ /* 0x000fea0003800000 */
.L_x_48005:
        /* <DEDUP_REMOVED lines=16> */
.L_x_48011:
[----:B------:R-:W-:Y:S05]  /*1d70*/  BSYNC B2 ;  /* 0x0000000000027941 */ /* 0x000fea0003800000 */
.L_x_48010:
        /* <DEDUP_REMOVED lines=44> */
.L_x_48009:
[----:B------:R-:W-:Y:S05]  /*2040*/  BSYNC B1 ;  /* 0x0000000000017941 */ /* 0x000fea0003800000 */
.L_x_48008:
        /* <DEDUP_REMOVED lines=24> */
.L_x_48013:
[----:B------:R-:W-:-:S07]  /*21d0*/  IMAD.MOV.U32 R48, RZ, RZ, R32 ;  /* 0x000000ffff307224 */ /* 0x000fce00078e0020 */
.L_x_48014:
[----:B------:R-:W-:Y:S05]  /*21e0*/  BSYNC B1 ;  /* 0x0000000000017941 */ /* 0x000fea0003800000 */
.L_x_48012:
        /* <DEDUP_REMOVED lines=16> */
.L_x_48018:
[----:B------:R-:W-:Y:S05]  /*22f0*/  BSYNC B2 ;  /* 0x0000000000027941 */ /* 0x000fea0003800000 */
.L_x_48017:
        /* <DEDUP_REMOVED lines=44> */
.L_x_48016:
[----:B------:R-:W-:Y:S05]  /*25c0*/  BSYNC B1 ;  /* 0x0000000000017941 */ /* 0x000fea0003800000 */
.L_x_48015:
        /* <DEDUP_REMOVED lines=19> */
.L_x_48020:
[----:B------:R-:W-:-:S07]  /*2700*/  MOV R58, R32 ;  /* 0x00000020003a7202 */ /* 0x000fce0000000f00 */
.L_x_48021:
[----:B------:R-:W-:Y:S05]  /*2710*/  BSYNC B1 ;  /* 0x0000000000017941 */ /* 0x000fea0003800000 */
.L_x_48019:
        /* <DEDUP_REMOVED lines=16> */
.L_x_48025:
[----:B------:R-:W-:Y:S05]  /*2820*/  BSYNC B2 ;  /* 0x0000000000027941 */ /* 0x000fea0003800000 */
.L_x_48024:
        /* <DEDUP_REMOVED lines=44> */
.L_x_48023:
[----:B------:R-:W-:Y:S05]  /*2af0*/  BSYNC B1 ;  /* 0x0000000000017941 */ /* 0x000fea0003800000 */
.L_x_48022:
        /* <DEDUP_REMOVED lines=19> */
.L_x_48027:
[----:B------:R-:W-:-:S07]  /*2c30*/  IMAD.MOV.U32 R50, RZ, RZ, R32 ;  /* 0x000000ffff327224 */ /* 0x000fce00078e0020 */
.L_x_48028:
[----:B------:R-:W-:Y:S05]  /*2c40*/  BSYNC B1 ;  /* 0x0000000000017941 */ /* 0x000fea0003800000 */
.L_x_48026:
        /* <DEDUP_REMOVED lines=16> */
.L_x_48032:
[----:B------:R-:W-:Y:S05]  /*2d50*/  BSYNC B2 ;  /* 0x0000000000027941 */ /* 0x000fea0003800000 */
.L_x_48031:
        /* <DEDUP_REMOVED lines=44> */
.L_x_48030:
[----:B------:R-:W-:Y:S05]  /*3020*/  BSYNC B1 ;  /* 0x0000000000017941 */ /* 0x000fea0003800000 */
.L_x_48029:
[----:B------:R-:W-:Y:S01]  /*3030*/  I2FP.F32.U32 R50, R50 ;  /* 0x0000003200327245 */ /* 0x000fe20000201000 */
[----:B------:R-:W0:Y:S01]  /*3040*/  @P0 LDC.64 R48, c[0x0][0x230] ;  /* 0x00008c00ff300b82 */ /* 0x000e220000000a00 */
[----:B------:R-:W-:Y:S02]  /*3050*/  SEL R52, RZ, 0x10000, P4 ;  /* 0x00010000ff347807 */ /* 0x000fe40002000000 */
[----:B------:R-:W-:Y:S01]  /*3060*/  SEL R56, RZ, 0x1, P2 ;  /* 0x00000001ff387807 */ /* 0x000fe20001000000 */
[----:B------:R-:W-:Y:S01]  /*3070*/  FFMA.FTZ R53, R50, R145, 1.1641532182693481445e-10 ;  /* 0x2f00000032357423 */ /* 0x000fe20000010091 */
[----:B------:R-:W-:Y:S01]  /*3080*/  FMUL.FTZ R50, R51, R142 ;  /* 0x0000008e33327220 */ /* 0x000fe20000410000 */
[----:B------:R-:W-:-:S03]  /*3090*/  IADD3 R141, R140, 0x20, RZ ;  /* 0x000000208c8d7810 */ /* 0x000fc60007ffe0ff */
[----:B------:R-:W-:Y:S01]  /*30a0*/  FSETP.GTU.FTZ.AND P5, PT, R53, R144, PT ;  /* 0x000000903500720b */ /* 0x000fe20003fbc000 */
[----:B------:R-:W-:Y:S01]  /*30b0*/  FMUL.FTZ R50, R50, R143 ;  /* 0x0000008f32327220 */ /* 0x000fe20000410000 */
[----:B------:R-:W-:Y:S02]  /*30c0*/  SEL R53, RZ, 0x100, P3 ;  /* 0x00000100ff357807 */ /* 0x000fe40001800000 */
[----:B------:R-:W-:Y:S02]  /*30d0*/  SEL R51, RZ, 0x1000000, P5 ;  /* 0x01000000ff337807 */ /* 0x000fe40002800000 */
[----:B------:R-:W-:Y:S02]  /*30e0*/  FSEL R107, R50, RZ, !P5 ;  /* 0x000000ff326b7208 */ /* 0x000fe40006800000 */
[----:B------:R-:W-:Y:S02]  /*30f0*/  IADD3 R51, R53, R51, R52 ;  /* 0x0000003335337210 */ /* 0x000fe40007ffe034 */
[C---:B------:R-:W-:Y:S01]  /*3100*/  LEA R54, P3, R140.reuse, UR12, 0x4 ;  /* 0x0000000c8c367c11 */ /* 0x040fe2000f8620ff */
[----:B------:R-:W-:Y:S01]  /*3110*/  @P1 FADD.FTZ R107, R111, R107 ;  /* 0x0000006b6f6b1221 */ /* 0x000fe20000010000 */
[C---:B------:R-:W-:Y:S01]  /*3120*/  LEA R52, P2, R140.reuse, UR14, 0x2 ;  /* 0x0000000e8c347c11 */ /* 0x040fe2000f8410ff */
[----:B------:R-:W-:Y:S01]  /*3130*/  IMAD.IADD R57, R51, 0x1, R56 ;  /* 0x0000000133397824 */ /* 0x000fe200078e0238 */
[C---:B------:R-:W-:Y:S01]  /*3140*/  LEA.HI.X R55, R140.reuse, UR13, RZ, 0x4, P3 ;  /* 0x0000000d8c377c11 */ /* 0x040fe200098f24ff */
[----:B------:R-:W-:Y:S01]  /*3150*/  IMAD.WIDE.U32 R50, R141, 0x10, R112 ;  /* 0x000000108d327825 */ /* 0x000fe200078e0070 */
[----:B------:R-:W-:-:S03]  /*3160*/  LEA.HI.X R53, R140, UR15, RZ, 0x2, P2 ;  /* 0x0000000f8c357c11 */ /* 0x000fc600090f14ff */
[----:B0-----:R-:W-:Y:S01]  /*3170*/  @P0 IMAD.WIDE.U32 R48, R141, 0x10, R48 ;  /* 0x000000108d300825 */ /* 0x001fe200078e0030 */
[----:B------:R0:W-:Y:S04]  /*3180*/  STG.E.128 desc[UR4][R54.64], R104 ;  /* 0x0000006836007986 */ /* 0x0001e8000c101d04 */
[----:B------:R0:W-:Y:S04]  /*3190*/  STG.E desc[UR4][R52.64], R57 ;  /* 0x0000003934007986 */ /* 0x0001e8000c101904 */
        /* <DEDUP_REMOVED lines=14> */
.L_x_48034:
[----:B------:R-:W-:-:S07]  /*3280*/  MOV R60, R32 ;  /* 0x00000020003c7202 */ /* 0x000fce0000000f00 */
.L_x_48035:
[----:B------:R-:W-:Y:S05]  /*3290*/  BSYNC B1 ;  /* 0x0000000000017941 */ /* 0x000fea0003800000 */
.L_x_48033:
        /* <DEDUP_REMOVED lines=16> */
.L_x_48039:
[----:B------:R-:W-:Y:S05]  /*33a0*/  BSYNC B2 ;  /* 0x0000000000027941 */ /* 0x000fea0003800000 */
.L_x_48038:
        /* <DEDUP_REMOVED lines=44> */
.L_x_48037:
[----:B------:R-:W-:Y:S05]  /*3670*/  BSYNC B1 ;  /* 0x0000000000017941 */ /* 0x000fea0003800000 */
.L_x_48036:
[----:B------:R-:W-:Y:S01]  /*3680*/  I2FP.F32.U32 R52, R60 ;  /* 0x0000003c00347245 */ /* 0x000fe20000201000 */
[----:B-----5:R-:W-:Y:S01]  /*3690*/  FMUL.FTZ R48, R48, R142 ;  /* 0x0000008e30307220 */ /* 0x020fe20000410000 */
        /* <DEDUP_REMOVED lines=17> */
.L_x_48041:
[----:B------:R-:W-:-:S07]  /*37b0*/  IMAD.MOV.U32 R48, RZ, RZ, R32 ;  /* 0x000000ffff307224 */ /* 0x000fce00078e0020 */
.L_x_48042:
[----:B------:R-:W-:Y:S05]  /*37c0*/  BSYNC B1 ;  /* 0x0000000000017941 */ /* 0x000fea0003800000 */
.L_x_48040:
        /* <DEDUP_REMOVED lines=16> */
.L_x_48046:
[----:B------:R-:W-:Y:S05]  /*38d0*/  BSYNC B2 ;  /* 0x0000000000027941 */ /* 0x000fea0003800000 */
.L_x_48045:
        /* <DEDUP_REMOVED lines=44> */
.L_x_48044:
[----:B------:R-:W-:Y:S05]  /*3ba0*/  BSYNC B1 ;  /* 0x0000000000017941 */ /* 0x000fea0003800000 */
.L_x_48043:
        /* <DEDUP_REMOVED lines=19> */
.L_x_48048:
[----:B------:R-:W-:-:S07]  /*3ce0*/  MOV R58, R32 ;  /* 0x00000020003a7202 */ /* 0x000fce0000000f00 */
.L_x_48049:
[----:B------:R-:W-:Y:S05]  /*3cf0*/  BSYNC B1 ;  /* 0x0000000000017941 */ /* 0x000fea0003800000 */
.L_x_48047:
        /* <DEDUP_REMOVED lines=16> */
.L_x_48053:
[----:B------:R-:W-:Y:S05]  /*3e00*/  BSYNC B2 ;  /* 0x0000000000027941 */ /* 0x000fea0003800000 */
.L_x_48052:
        /* <DEDUP_REMOVED lines=44> */
.L_x_48051:
[----:B------:R-:W-:Y:S05]  /*40d0*/  BSYNC B1 ;  /* 0x0000000000017941 */ /* 0x000fea0003800000 */
.L_x_48050:
        /* <DEDUP_REMOVED lines=19> */
.L_x_48055:
[----:B------:R-:W-:-:S07]  /*4210*/  IMAD.MOV.U32 R50, RZ, RZ, R32 ;  /* 0x000000ffff327224 */ /* 0x000fce00078e0020 */
.L_x_48056:
[----:B------:R-:W-:Y:S05]  /*4220*/  BSYNC B1 ;  /* 0x0000000000017941 */ /* 0x000fea0003800000 */
.L_x_48054:
        /* <DEDUP_REMOVED lines=16> */
.L_x_48060:
[----:B------:R-:W-:Y:S05]  /*4330*/  BSYNC B2 ;  /* 0x0000000000027941 */ /* 0x000fea0003800000 */
.L_x_48059:
        /* <DEDUP_REMOVED lines=44> */
.L_x_48058:
[----:B------:R-:W-:Y:S05]  /*4600*/  BSYNC B1 ;  /* 0x0000000000017941 */ /* 0x000fea0003800000 */
.L_x_48057:
[----:B------:R-:W-:Y:S01]  /*4610*/  I2FP.F32.U32 R50, R50 ;  /* 0x0000003200327245 */ /* 0x000fe20000201000 */
[----:B------:R-:W0:Y:S01]  /*4620*/  LDC.64 R192, c[0x0][0x238] ;  /* 0x00008e00ffc07b82 */ /* 0x000e220000000a00 */
[----:B------:R-:W-:Y:S02]  /*4630*/  SEL R52, RZ, 0x10000, P4 ;  /* 0x00010000ff347807 */ /* 0x000fe40002000000 */
[----:B------:R-:W-:Y:S01]  /*4640*/  IADD3 R146, R140, 0x40, RZ ;  /* 0x000000408c927810 */ /* 0x000fe20007ffe0ff */
[----:B------:R-:W-:Y:S01]  /*4650*/  FFMA.FTZ R53, R50, R145, 1.1641532182693481445e-10 ;  /* 0x2f00000032357423 */ /* 0x000fe20000010091 */
[----:B------:R-:W-:-:S03]  /*4660*/  FMUL.FTZ R50, R51, R142 ;  /* 0x0000008e33327220 */ /* 0x000fc60000410000 */
[----:B------:R-:W1:Y:S01]  /*4670*/  LDC.64 R194, c[0x0][0x240] ;  /* 0x00009000ffc27b82 */ /* 0x000e620000000a00 */
[----:B------:R-:W-:Y:S01]  /*4680*/  FSETP.GTU.FTZ.AND P5, PT, R53, R144, PT ;  /* 0x000000903500720b */ /* 0x000fe20003fbc000 */
[----:B------:R-:W-:Y:S01]  /*4690*/  FMUL.FTZ R50, R50, R143 ;  /* 0x0000008f32327220 */ /* 0x000fe20000410000 */
[----:B------:R-:W-:Y:S01]  /*46a0*/  SEL R53, RZ, 0x100, P3 ;  /* 0x00000100ff357807 */ /* 0x000fe20001800000 */
[----:B------:R-:W-:Y:S01]  /*46b0*/  IMAD.WIDE.U32 R54, R146, 0x10, R112 ;  /* 0x0000001092367825 */ /* 0x000fe200078e0070 */
[----:B------:R-:W-:Y:S02]  /*46c0*/  SEL R51, RZ, 0x1000000, P5 ;  /* 0x01000000ff337807 */ /* 0x000fe40002800000 */
[----:B------:R-:W-:Y:S01]  /*46d0*/  FSEL R103, R50, RZ, !P5 ;  /* 0x000000ff32677208 */ /* 0x000fe20006800000 */
[----:B------:R-:W2:Y:S01]  /*46e0*/  @P0 LDC.64 R48, c[0x0][0x230] ;  /* 0x00008c00ff300b82 */ /* 0x000ea20000000a00 */
[----:B------:R-:W-:Y:S02]  /*46f0*/  IADD3 R51, R53, R51, R52 ;  /* 0x0000003335337210 */ /* 0x000fe40007ffe034 */
[----:B------:R-:W-:Y:S01]  /*4700*/  SEL R52, RZ, 0x1, P2 ;  /* 0x00000001ff347807 */ /* 0x000fe20001000000 */
[----:B------:R-:W-:-:S04]  /*4710*/  @P1 FADD.FTZ R103, R111, R103 ;  /* 0x000000676f671221 */ /* 0x000fc80000010000 */
[----:B------:R-:W-:Y:S02]  /*4720*/  IMAD.IADD R57, R51, 0x1, R52 ;  /* 0x0000000133397824 */ /* 0x000fe400078e0234 */
[----:B0-----:R-:W-:-:S05]  /*4730*/  IMAD.WIDE.U32 R52, R141, 0x10, R192 ;  /* 0x000000108d347825 */ /* 0x001fca00078e00c0 */
[----:B------:R-:W-:Y:S01]  /*4740*/  STG.E.128 desc[UR4][R52.64], R100 ;  /* 0x0000006434007986 */ /* 0x000fe2000c101d04 */
[----:B-1----:R-:W-:-:S05]  /*4750*/  IMAD.WIDE.U32 R50, R141, 0x4, R194 ;  /* 0x000000048d327825 */ /* 0x002fca00078e00c2 */
[----:B------:R0:W-:Y:S01]  /*4760*/  STG.E desc[UR4][R50.64], R57 ;  /* 0x0000003932007986 */ /* 0x0001e2000c101904 */
[----:B--2---:R-:W-:-:S05]  /*4770*/  @P0 IMAD.WIDE.U32 R48, R146, 0x10, R48 ;  /* 0x0000001092300825 */ /* 0x004fca00078e0030 */
[----:B------:R1:W5:Y:S04]  /*4780*/  @P0 LDG.E.128 R108, desc[UR4][R48.64] ;  /* 0x00000004306c0981 */ /* 0x000368000c1e1d00 */
[----:B0-----:R1:W5:Y:S01]  /*4790*/  LDG.E.128 R48, desc[UR4][R54.64] ;  /* 0x0000000436307981 */ /* 0x001362000c1e1d00 */
        /* <DEDUP_REMOVED lines=12> */
.L_x_48062:
[----:B------:R-:W-:-:S07]  /*4860*/  MOV R60, R32 ;  /* 0x00000020003c7202 */ /* 0x000fce0000000f00 */
.L_x_48063:
[----:B------:R-:W-:Y:S05]  /*4870*/  BSYNC B1 ;  /* 0x0000000000017941 */ /* 0x000fea0003800000 */
.L_x_48061:
        /* <DEDUP_REMOVED lines=16> */
.L_x_48067:
[----:B------:R-:W-:Y:S05]  /*4980*/  BSYNC B2 ;  /* 0x0000000000027941 */ /* 0x000fea0003800000 */
.L_x_48066:
        /* <DEDUP_REMOVED lines=44> */
.L_x_48065:
[----:B------:R-:W-:Y:S05]  /*4c50*/  BSYNC B1 ;  /* 0x0000000000017941 */ /* 0x000fea0003800000 */
.L_x_48064:
        /* <DEDUP_REMOVED lines=19> */
.L_x_48069:
[----:B------:R-:W-:-:S07]  /*4d90*/  IMAD.MOV.U32 R48, RZ, RZ, R32 ;  /* 0x000000ffff307224 */ /* 0x000fce00078e0020 */
.L_x_48070:
[----:B------:R-:W-:Y:S05]  /*4da0*/  BSYNC B1 ;  /* 0x0000000000017941 */ /* 0x000fea0003800000 */
.L_x_48068:
        /* <DEDUP_REMOVED lines=16> */
.L_x_48074:
[----:B------:R-:W-:Y:S05]  /*4eb0*/  BSYNC B2 ;  /* 0x0000000000027941 */ /* 0x000fea0003800000 */
.L_x_48073:
        /* <DEDUP_REMOVED lines=44> */
.L_x_48072:
[----:B------:R-:W-:Y:S05]  /*5180*/  BSYNC B1 ;  /* 0x0000000000017941 */ /* 0x000fea0003800000 */
.L_x_48071:
        /* <DEDUP_REMOVED lines=19> */
.L_x_48076:
[----:B------:R-:W-:-:S07]  /*52c0*/  MOV R58, R32 ;  /* 0x00000020003a7202 */ /* 0x000fce0000000f00 */
.L_x_48077:
[----:B------:R-:W-:Y:S05]  /*52d0*/  BSYNC B1 ;  /* 0x0000000000017941 */ /* 0x000fea0003800000 */
.L_x_48075:
        /* <DEDUP_REMOVED lines=16> */
.L_x_48081:
[----:B------:R-:W-:Y:S05]  /*53e0*/  BSYNC B2 ;  /* 0x0000000000027941 */ /* 0x000fea0003800000 */
.L_x_48080:
        /* <DEDUP_REMOVED lines=44> */
.L_x_48079:
[----:B------:R-:W-:Y:S05]  /*56b0*/  BSYNC B1 ;  /* 0x0000000000017941 */ /* 0x000fea0003800000 */
.L_x_48078:
        /* <DEDUP_REMOVED lines=19> */
.L_x_48083:
[----:B------:R-:W-:-:S07]  /*57f0*/  IMAD.MOV.U32 R50, RZ, RZ, R32 ;  /* 0x000000ffff327224 */ /* 0x000fce00078e0020 */
.L_x_48084:
[----:B------:R-:W-:Y:S05]  /*5800*/  BSYNC B1 ;  /* 0x0000000000017941 */ /* 0x000fea0003800000 */
.L_x_48082:
        /* <DEDUP_REMOVED lines=16> */
.L_x_48088:
[----:B------:R-:W-:Y:S05]  /*5910*/  BSYNC B2 ;  /* 0x0000000000027941 */ /* 0x000fea0003800000 */
.L_x_48087:
        /* <DEDUP_REMOVED lines=44> */
.L_x_48086:
[----:B------:R-:W-:Y:S05]  /*5be0*/  BSYNC B1 ;  /* 0x0000000000017941 */ /* 0x000fea0003800000 */
.L_x_48085:
[----:B------:R-:W-:Y:S01]  /*5bf0*/  I2FP.F32.U32 R50, R50 ;  /* 0x0000003200327245 */ /* 0x000fe20000201000 */
[----:B------:R-:W0:Y:S01]  /*5c00*/  @P0 LDC.64 R48, c[0x0][0x230] ;  /* 0x00008c00ff300b82 */ /* 0x000e220000000a00 */
[----:B------:R-:W-:Y:S02]  /*5c10*/  SEL R52, RZ, 0x10000, P4 ;  /* 0x00010000ff347807 */ /* 0x000fe40002000000 */
[----:B------:R-:W-:Y:S01]  /*5c20*/  IADD3 R147, R140, 0x60, RZ ;  /* 0x000000608c937810 */ /* 0x000fe20007ffe0ff */
[----:B------:R-:W-:Y:S01]  /*5c30*/  FFMA.FTZ R53, R50, R145, 1.1641532182693481445e-10 ;  /* 0x2f00000032357423 */ /* 0x000fe20000010091 */
[----:B------:R-:W-:-:S03]  /*5c40*/  FMUL.FTZ R50, R51, R142 ;  /* 0x0000008e33327220 */ /* 0x000fc60000410000 */
[----:B------:R-:W-:Y:S01]  /*5c50*/  IMAD.WIDE.U32 R54, R147, 0x10, R112 ;  /* 0x0000001093367825 */ /* 0x000fe200078e0070 */
[----:B------:R-:W-:-:S03]  /*5c60*/  FSETP.GTU.FTZ.AND P5, PT, R53, R144, PT ;  /* 0x000000903500720b */ /* 0x000fc60003fbc000 */
[----:B------:R-:W-:Y:S01]  /*5c70*/  FMUL.FTZ R50, R50, R143 ;  /* 0x0000008f32327220 */ /* 0x000fe20000410000 */
[----:B------:R-:W-:Y:S02]  /*5c80*/  SEL R53, RZ, 0x100, P3 ;  /* 0x00000100ff357807 */ /* 0x000fe40001800000 */
[----:B------:R-:W-:Y:S02]  /*5c90*/  SEL R51, RZ, 0x1000000, P5 ;  /* 0x01000000ff337807 */ /* 0x000fe40002800000 */
[----:B------:R-:W-:Y:S02]  /*5ca0*/  FSEL R99, R50, RZ, !P5 ;  /* 0x000000ff32637208 */ /* 0x000fe40006800000 */
[----:B------:R-:W-:Y:S02]  /*5cb0*/  IADD3 R51, R53, R51, R52 ;  /* 0x0000003335337210 */ /* 0x000fe40007ffe034 */
[----:B------:R-:W-:Y:S01]  /*5cc0*/  SEL R52, RZ, 0x1, P2 ;  /* 0x00000001ff347807 */ /* 0x000fe20001000000 */
[----:B------:R-:W-:-:S03]  /*5cd0*/  @P1 FADD.FTZ R99, R111, R99 ;  /* 0x000000636f631221 */ /* 0x000fc60000010000 */
[----:B------:R-:W-:Y:S01]  /*5ce0*/  IADD3 R57, R51, R52, RZ ;  /* 0x0000003433397210 */ /* 0x000fe20007ffe0ff */
[----:B------:R-:W-:-:S04]  /*5cf0*/  IMAD.WIDE.U32 R52, R146, 0x10, R192 ;  /* 0x0000001092347825 */ /* 0x000fc800078e00c0 */
[----:B------:R-:W-:Y:S01]  /*5d00*/  IMAD.WIDE.U32 R50, R146, 0x4, R194 ;  /* 0x0000000492327825 */ /* 0x000fe200078e00c2 */
[----:B------:R-:W-:Y:S03]  /*5d10*/  STG.E.128 desc[UR4][R52.64], R96 ;  /* 0x0000006034007986 */ /* 0x000fe6000c101d04 */
[----:B0-----:R-:W-:Y:S01]  /*5d20*/  @P0 IMAD.WIDE.U32 R48, R147, 0x10, R48 ;  /* 0x0000001093300825 */ /* 0x001fe200078e0030 */
[----:B------:R0:W-:Y:S04]  /*5d30*/  STG.E desc[UR4][R50.64], R57 ;  /* 0x0000003932007986 */ /* 0x0001e8000c101904 */
[----:B------:R1:W5:Y:S04]  /*5d40*/  @P0 LDG.E.128 R108, desc[UR4][R48.64] ;  /* 0x00000004306c0981 */ /* 0x000368000c1e1d00 */
[----:B0-----:R1:W5:Y:S01]  /*5d50*/  LDG.E.128 R48, desc[UR4][R54.64] ;  /* 0x0000000436307981 */ /* 0x001362000c1e1d00 */
        /* <DEDUP_REMOVED lines=12> */
.L_x_48090:
[----:B------:R-:W-:-:S07]  /*5e20*/  MOV R60, R32 ;  /* 0x00000020003c7202 */ /* 0x000fce0000000f00 */
.L_x_48091:
[----:B------:R-:W-:Y:S05]  /*5e30*/  BSYNC B1 ;  /* 0x0000000000017941 */ /* 0x000fea0003800000 */
.L_x_48089:
        /* <DEDUP_REMOVED lines=16> */
.L_x_48095:
[----:B------:R-:W-:Y:S05]  /*5f40*/  BSYNC B2 ;  /* 0x0000000000027941 */ /* 0x000fea0003800000 */
.L_x_48094:
        /* <DEDUP_REMOVED lines=44> */
.L_x_48093:
[----:B------:R-:W-:Y:S05]  /*6210*/  BSYNC B1 ;  /* 0x0000000000017941 */ /* 0x000fea0003800000 */
.L_x_48092:
        /* <DEDUP_REMOVED lines=19> */
.L_x_48097:
[----:B------:R-:W-:-:S07]  /*6350*/  MOV R48, R32 ;  /* 0x0000002000307202 */ /* 0x000fce0000000f00 */
.L_x_48098:
[----:B------:R-:W-:Y:S05]  /*6360*/  BSYNC B1 ;  /* 0x0000000000017941 */ /* 0x000fea0003800000 */
.L_x_48096:
        /* <DEDUP_REMOVED lines=16> */
.L_x_48102:
[----:B------:R-:W-:Y:S05]  /*6470*/  BSYNC B2 ;  /* 0x0000000000027941 */ /* 0x000fea0003800000 */
.L_x_48101:
        /* <DEDUP_REMOVED lines=44> */
.L_x_48100:
[----:B------:R-:W-:Y:S05]  /*6740*/  BSYNC B1 ;  /* 0x0000000000017941 */ /* 0x000fea0003800000 */
.L_x_48099:
        /* <DEDUP_REMOVED lines=19> */
.L_x_48104:
[----:B------:R-:W-:-:S07]  /*6880*/  MOV R58, R32 ;  /* 0x00000020003a7202 */ /* 0x000fce0000000f00 */
.L_x_48105:
[----:B------:R-:W-:Y:S05]  /*6890*/  BSYNC B1 ;  /* 0x0000000000017941 */ /* 0x000fea0003800000 */
.L_x_48103:
        /* <DEDUP_REMOVED lines=16> */
.L_x_48109:
[----:B------:R-:W-:Y:S05]  /*69a0*/  BSYNC B2 ;  /* 0x0000000000027941 */ /* 0x000fea0003800000 */
.L_x_48108:
        /* <DEDUP_REMOVED lines=44> */
.L_x_48107:
[----:B------:R-:W-:Y:S05]  /*6c70*/  BSYNC B1 ;  /* 0x0000000000017941 */ /* 0x000fea0003800000 */
.L_x_48106:
        /* <DEDUP_REMOVED lines=19> */
.L_x_48111:
[----:B------:R-:W-:-:S07]  /*6db0*/  MOV R50, R32 ;  /* 0x0000002000327202 */ /* 0x000fce0000000f00 */
.L_x_48112:
[----:B------:R-:W-:Y:S05]  /*6dc0*/  BSYNC B1 ;  /* 0x0000000000017941 */ /* 0x000fea0003800000 */
.L_x_48110:
        /* <DEDUP_REMOVED lines=16> */
.L_x_48116:
[----:B------:R-:W-:Y:S05]  /*6ed0*/  BSYNC B2 ;  /* 0x0000000000027941 */ /* 0x000fea0003800000 */
.L_x_48115:
        /* <DEDUP_REMOVED lines=44> */
.L_x_48114:
[----:B------:R-:W-:Y:S05]  /*71a0*/  BSYNC B1 ;  /* 0x0000000000017941 */ /* 0x000fea0003800000 */
.L_x_48113:
[----:B------:R-:W-:Y:S01]  /*71b0*/  I2FP.F32.U32 R50, R50 ;  /* 0x0000003200327245 */ /* 0x000fe20000201000 */
[----:B------:R-:W0:Y:S01]  /*71c0*/  @P0 LDC.64 R48, c[0x0][0x230] ;  /* 0x00008c00ff300b82 */ /* 0x000e220000000a00 */
[----:B------:R-:W-:Y:S01]  /*71d0*/  SEL R52, RZ, 0x10000, P4 ;  /* 0x00010000ff347807 */ /* 0x000fe20002000000 */
[----:B------:R-:W-:Y:S02]  /*71e0*/  VIADD R148, R140, 0x80 ;  /* 0x000000808c947836 */ /* 0x000fe40000000000 */
[----:B------:R-:W-:Y:S01]  /*71f0*/  FFMA.FTZ R53, R50, R145, 1.1641532182693481445e-10 ;  /* 0x2f00000032357423 */ /* 0x000fe20000010091 */
[----:B------:R-:W-:Y:S01]  /*7200*/  FMUL.FTZ R50, R51, R142 ;  /* 0x0000008e33327220 */ /* 0x000fe20000410000 */
[----:B------:R-:W-:-:S03]  /*7210*/  IMAD.WIDE.U32 R54, R148, 0x10, R112 ;  /* 0x0000001094367825 */ /* 0x000fc600078e0070 */
[----:B------:R-:W-:Y:S01]  /*7220*/  FSETP.GTU.FTZ.AND P5, PT, R53, R144, PT ;  /* 0x000000903500720b */ /* 0x000fe20003fbc000 */
        /* <DEDUP_REMOVED lines=27> */
.L_x_48118:
[----:B------:R-:W-:-:S07]  /*73e0*/  IMAD.MOV.U32 R60, RZ, RZ, R32 ;  /* 0x000000ffff3c7224 */ /* 0x000fce00078e0020 */
.L_x_48119:
[----:B------:R-:W-:Y:S05]  /*73f0*/  BSYNC B1 ;  /* 0x0000000000017941 */ /* 0x000fea0003800000 */
.L_x_48117:
        /* <DEDUP_REMOVED lines=16> */
.L_x_48123:
[----:B------:R-:W-:Y:S05]  /*7500*/  BSYNC B2 ;  /* 0x0000000000027941 */ /* 0x000fea0003800000 */
.L_x_48122:
        /* <DEDUP_REMOVED lines=44> */
.L_x_48121:
[----:B------:R-:W-:Y:S05]  /*77d0*/  BSYNC B1 ;  /* 0x0000000000017941 */ /* 0x000fea0003800000 */
.L_x_48120:
[----:B------:R-:W-:Y:S01]  /*77e0*/  I2FP.F32.U32 R52, R60 ;  /* 0x0000003c00347245 */ /* 0x000fe20000201000 */
[----:B-----5:R-:W-:Y:S01]  /*77f0*/  FMUL.FTZ R48, R48, R142 ;  /* 0x0000008e30307220 */ /* 0x020fe20000410000 */
[----:B------:R-:W-:Y:S01]  /*7800*/  ISETP.NE.AND P3, PT, R56, 0x1, PT ;  /* 0x000000013800780c */ /* 0x000fe20003f65270 */
[----:B------:R-:W-:Y:S02]  /*7810*/  BSSY B1, `(.L_x_48124) ;  /* 0x0000011000017945 */ /* 0x000fe40003800000 */
[----:B------:R-:W-:Y:S01]  /*7820*/  FFMA.FTZ R53, R52, R145, 1.1641532182693481445e-10 ;  /* 0x2f00000034357423 */ /* 0x000fe20000010091 */
[----:B------:R-:W-:-:S04]  /*7830*/  FMUL.FTZ R48, R48, R143 ;  /* 0x0000008f30307220 */ /* 0x000fc80000410000 */
        /* <DEDUP_REMOVED lines=13> */
.L_x_48125:
[----:B------:R-:W-:-:S07]  /*7910*/  IMAD.MOV.U32 R48, RZ, RZ, R32 ;  /* 0x000000ffff307224 */ /* 0x000fce00078e0020 */
.L_x_48126:
[----:B------:R-:W-:Y:S05]  /*7920*/  BSYNC B1 ;  /* 0x0000000000017941 */ /* 0x000fea0003800000 */
.L_x_48124:
        /* <DEDUP_REMOVED lines=16> */
.L_x_48130:
[----:B------:R-:W-:Y:S05]  /*7a30*/  BSYNC B2 ;  /* 0x0000000000027941 */ /* 0x000fea0003800000 */
.L_x_48129:
        /* <DEDUP_REMOVED lines=44> */
.L_x_48128:
[----:B------:R-:W-:Y:S05]  /*7d00*/  BSYNC B1 ;  /* 0x0000000000017941 */ /* 0x000fea0003800000 */
.L_x_48127:
        /* <DEDUP_REMOVED lines=19> */
.L_x_48132:
[----:B------:R-:W-:-:S07]  /*7e40*/  IMAD.MOV.U32 R58, RZ, RZ, R32 ;  /* 0x000000ffff3a7224 */ /* 0x000fce00078e0020 */
.L_x_48133:
[----:B------:R-:W-:Y:S05]  /*7e50*/  BSYNC B1 ;  /* 0x0000000000017941 */ /* 0x000fea0003800000 */
.L_x_48131:
        /* <DEDUP_REMOVED lines=16> */
.L_x_48137:
[----:B------:R-:W-:Y:S05]  /*7f60*/  BSYNC B2 ;  /* 0x0000000000027941 */ /* 0x000fea0003800000 */
.L_x_48136:
        /* <DEDUP_REMOVED lines=44> */
.L_x_48135:
[----:B------:R-:W-:Y:S05]  /*8230*/  BSYNC B1 ;  /* 0x0000000000017941 */ /* 0x000fea0003800000 */
.L_x_48134:
        /* <DEDUP_REMOVED lines=19> */
.L_x_48139:
[----:B------:R-:W-:-:S07]  /*8370*/  IMAD.MOV.U32 R50, RZ, RZ, R32 ;  /* 0x000000ffff327224 */ /* 0x000fce00078e0020 */
.L_x_48140:
[----:B------:R-:W-:Y:S05]  /*8380*/  BSYNC B1 ;  /* 0x0000000000017941 */ /* 0x000fea0003800000 */
.L_x_48138:
        /* <DEDUP_REMOVED lines=16> */
.L_x_48144:
[----:B------:R-:W-:Y:S05]  /*8490*/  BSYNC B2 ;  /* 0x0000000000027941 */ /* 0x000fea0003800000 */
.L_x_48143:
        /* <DEDUP_REMOVED lines=44> */
.L_x_48142:
[----:B------:R-:W-:Y:S05]  /*8760*/  BSYNC B1 ;  /* 0x0000000000017941 */ /* 0x000fea0003800000 */
.L_x_48141:
        /* <DEDUP_REMOVED lines=14> */
[----:B------:R-:W-:-:S04]  /*8850*/  @P1 FADD.FTZ R91, R111, R91 ;  /* 0x0000005b6f5b1221 */ /* 0x000fc80000010000 */
[----:B------:R-:W-:Y:S02]  /*8860*/  IMAD.IADD R57, R51, 0x1, R52 ;  /* 0x0000000133397824 */ /* 0x000fe400078e0234 */
        /* <DEDUP_REMOVED lines=19> */
.L_x_48146:
[----:B------:R-:W-:-:S07]  /*89a0*/  MOV R60, R32 ;  /* 0x00000020003c7202 */ /* 0x000fce0000000f00 */
.L_x_48147:
[----:B------:R-:W-:Y:S05]  /*89b0*/  BSYNC B1 ;  /* 0x0000000000017941 */ /* 0x000fea0003800000 */
.L_x_48145:
        /* <DEDUP_REMOVED lines=16> */
.L_x_48151:
[----:B------:R-:W-:Y:S05]  /*8ac0*/  BSYNC B2 ;  /* 0x0000000000027941 */ /* 0x000fea0003800000 */
.L_x_48150:
        /* <DEDUP_REMOVED lines=44> */
.L_x_48149:
[----:B------:R-:W-:Y:S05]  /*8d90*/  BSYNC B1 ;  /* 0x0000000000017941 */ /* 0x000fea0003800000 */
.L_x_48148:
        /* <DEDUP_REMOVED lines=19> */
.L_x_48153:
[----:B------:R-:W-:-:S07]  /*8ed0*/  MOV R48, R32 ;  /* 0x0000002000307202 */ /* 0x000fce0000000f00 */
.L_x_48154:
[----:B------:R-:W-:Y:S05]  /*8ee0*/  BSYNC B1 ;  /* 0x0000000000017941 */ /* 0x000fea0003800000 */
.L_x_48152:
        /* <DEDUP_REMOVED lines=16> */
.L_x_48158:
[----:B------:R-:W-:Y:S05]  /*8ff0*/  BSYNC B2 ;  /* 0x0000000000027941 */ /* 0x000fea0003800000 */
.L_x_48157:
        /* <DEDUP_REMOVED lines=44> */
.L_x_48156:
[----:B------:R-:W-:Y:S05]  /*92c0*/  BSYNC B1 ;  /* 0x0000000000017941 */ /* 0x000fea0003800000 */
.L_x_48155:
        /* <DEDUP_REMOVED lines=19> */
.L_x_48160:
[----:B------:R-:W-:-:S07]  /*9400*/  MOV R58, R32 ;  /* 0x00000020003a7202 */ /* 0x000fce0000000f00 */
.L_x_48161:
[----:B------:R-:W-:Y:S05]  /*9410*/  BSYNC B1 ;  /* 0x0000000000017941 */ /* 0x000fea0003800000 */
.L_x_48159:
        /* <DEDUP_REMOVED lines=16> */
.L_x_48165:
[----:B------:R-:W-:Y:S05]  /*9520*/  BSYNC B2 ;  /* 0x0000000000027941 */ /* 0x000fea0003800000 */
.L_x_48164:
        /* <DEDUP_REMOVED lines=44> */
.L_x_48163:
[----:B------:R-:W-:Y:S05]  /*97f0*/  BSYNC B1 ;  /* 0x0000000000017941 */ /* 0x000fea0003800000 */
.L_x_48162:
        /* <DEDUP_REMOVED lines=19> */
.L_x_48167:
[----:B------:R-:W-:-:S07]  /*9930*/  MOV R50, R32 ;  /* 0x0000002000327202 */ /* 0x000fce0000000f00 */
.L_x_48168:
[----:B------:R-:W-:Y:S05]  /*9940*/  BSYNC B1 ;  /* 0x0000000000017941 */ /* 0x000fea0003800000 */
.L_x_48166:
        /* <DEDUP_REMOVED lines=16> */
.L_x_48172:
[----:B------:R-:W-:Y:S05]  /*9a50*/  BSYNC B2 ;  /* 0x0000000000027941 */ /* 0x000fea0003800000 */
.L_x_48171:
        /* <DEDUP_REMOVED lines=44> */
.L_x_48170:
[----:B------:R-:W-:Y:S05]  /*9d20*/  BSYNC B1 ;  /* 0x0000000000017941 */ /* 0x000fea0003800000 */
.L_x_48169:
        /* <DEDUP_REMOVED lines=35> */
.L_x_48174:
[----:B------:R-:W-:-:S07]  /*9f60*/  MOV R60, R32 ;  /* 0x00000020003c7202 */ /* 0x000fce0000000f00 */
.L_x_48175:
[----:B------:R-:W-:Y:S05]  /*9f70*/  BSYNC B1 ;  /* 0x0000000000017941 */ /* 0x000fea0003800000 */
.L_x_48173:
        /* <DEDUP_REMOVED lines=16> */
.L_x_48179:
[----:B------:R-:W-:Y:S05]  /*a080*/  BSYNC B2 ;  /* 0x0000000000027941 */ /* 0x000fea0003800000 */
.L_x_48178:
        /* <DEDUP_REMOVED lines=44> */
.L_x_48177:
[----:B------:R-:W-:Y:S05]  /*a350*/  BSYNC B1 ;  /* 0x0000000000017941 */ /* 0x000fea0003800000 */
.L_x_48176:
        /* <DEDUP_REMOVED lines=19> */
.L_x_48181:
[----:B------:R-:W-:-:S07]  /*a490*/  MOV R48, R32 ;  /* 0x0000002000307202 */ /* 0x000fce0000000f00 */
.L_x_48182:
[----:B------:R-:W-:Y:S05]  /*a4a0*/  BSYNC B1 ;  /* 0x0000000000017941 */ /* 0x000fea0003800000 */
.L_x_48180:
        /* <DEDUP_REMOVED lines=16> */
.L_x_48186:
[----:B------:R-:W-:Y:S05]  /*a5b0*/  BSYNC B2 ;  /* 0x0000000000027941 */ /* 0x000fea0003800000 */
.L_x_48185:
        /* <DEDUP_REMOVED lines=44> */
.L_x_48184:
[----:B------:R-:W-:Y:S05]  /*a880*/  BSYNC B1 ;  /* 0x0000000000017941 */ /* 0x000fea0003800000 */
.L_x_48183:
        /* <DEDUP_REMOVED lines=19> */
.L_x_48188:
[----:B------:R-:W-:-:S07]  /*a9c0*/  MOV R58, R32 ;  /* 0x00000020003a7202 */ /* 0x000fce0000000f00 */
.L_x_48189:
[----:B------:R-:W-:Y:S05]  /*a9d0*/  BSYNC B1 ;  /* 0x0000000000017941 */ /* 0x000fea0003800000 */
.L_x_48187:
        /* <DEDUP_REMOVED lines=16> */
.L_x_48193:
[----:B------:R-:W-:Y:S05]  /*aae0*/  BSYNC B2 ;  /* 0x0000000000027941 */ /* 0x000fea0003800000 */
.L_x_48192:
        /* <DEDUP_REMOVED lines=44> */
.L_x_48191:
[----:B------:R-:W-:Y:S05]  /*adb0*/  BSYNC B1 ;  /* 0x0000000000017941 */ /* 0x000fea0003800000 */
.L_x_48190:
        /* <DEDUP_REMOVED lines=19> */
.L_x_48195:
[----:B------:R-:W-:-:S07]  /*aef0*/  MOV R50, R32 ;  /* 0x0000002000327202 */ /* 0x000fce0000000f00 */
.L_x_48196:
[----:B------:R-:W-:Y:S05]  /*af00*/  BSYNC B1 ;  /* 0x0000000000017941 */ /* 0x000fea0003800000 */
.L_x_48194:
        /* <DEDUP_REMOVED lines=16> */
.L_x_48200:
[----:B------:R-:W-:Y:S05]  /*b010*/  BSYNC B2 ;  /* 0x0000000000027941 */ /* 0x000fea0003800000 */
.L_x_48199:
        /* <DEDUP_REMOVED lines=44> */
.L_x_48198:
[----:B------:R-:W-:Y:S05]  /*b2e0*/  BSYNC B1 ;  /* 0x0000000000017941 */ /* 0x000fea0003800000 */
.L_x_48197:
        /* <DEDUP_REMOVED lines=35> */
.L_x_48202:
[----:B------:R-:W-:-:S07]  /*b520*/  IMAD.MOV.U32 R60, RZ, RZ, R32 ;  /* 0x000000ffff3c7224 */ /* 0x000fce00078e0020 */
.L_x_48203:
[----:B------:R-:W-:Y:S05]  /*b530*/  BSYNC B1 ;  /* 0x0000000000017941 */ /* 0x000fea0003800000 */
.L_x_48201:
        /* <DEDUP_REMOVED lines=16> */
.L_x_48207:
[----:B------:R-:W-:Y:S05]  /*b640*/  BSYNC B2 ;  /* 0x0000000000027941 */ /* 0x000fea0003800000 */
.L_x_48206:
        /* <DEDUP_REMOVED lines=44> */
.L_x_48205:
[----:B------:R-:W-:Y:S05]  /*b910*/  BSYNC B1 ;  /* 0x0000000000017941 */ /* 0x000fea0003800000 */
.L_x_48204:
        /* <DEDUP_REMOVED lines=19> */
.L_x_48209:
[----:B------:R-:W-:-:S07]  /*ba50*/  IMAD.MOV.U32 R48, RZ, RZ, R32 ;  /* 0x000000ffff307224 */ /* 0x000fce00078e0020 */
.L_x_48210:
[----:B------:R-:W-:Y:S05]  /*ba60*/  BSYNC B1 ;  /* 0x0000000000017941 */ /* 0x000fea0003800000 */
.L_x_48208:
        /* <DEDUP_REMOVED lines=16> */
.L_x_48214:
[----:B------:R-:W-:Y:S05]  /*bb70*/  BSYNC B2 ;  /* 0x0000000000027941 */ /* 0x000fea0003800000 */
.L_x_48213:
        /* <DEDUP_REMOVED lines=44> */
.L_x_48212:
[----:B------:R-:W-:Y:S05]  /*be40*/  BSYNC B1 ;  /* 0x0000000000017941 */ /* 0x000fea0003800000 */
.L_x_48211:
        /* <DEDUP_REMOVED lines=19> */
.L_x_48216:
[----:B------:R-:W-:-:S07]  /*bf80*/  IMAD.MOV.U32 R58, RZ, RZ, R32 ;  /* 0x000000ffff3a7224 */ /* 0x000fce00078e0020 */
.L_x_48217:
[----:B------:R-:W-:Y:S05]  /*bf90*/  BSYNC B1 ;  /* 0x0000000000017941 */ /* 0x000fea0003800000 */
.L_x_48215:
        /* <DEDUP_REMOVED lines=16> */
.L_x_48221:
[----:B------:R-:W-:Y:S05]  /*c0a0*/  BSYNC B2 ;  /* 0x0000000000027941 */ /* 0x000fea0003800000 */
.L_x_48220:
        /* <DEDUP_REMOVED lines=44> */
.L_x_48219:
[----:B------:R-:W-:Y:S05]  /*c370*/  BSYNC B1 ;  /* 0x0000000000017941 */ /* 0x000fea0003800000 */
.L_x_48218:
        /* <DEDUP_REMOVED lines=19> */
.L_x_48223:
[----:B------:R-:W-:-:S07]  /*c4b0*/  IMAD.MOV.U32 R50, RZ, RZ, R32 ;  /* 0x000000ffff327224 */ /* 0x000fce00078e0020 */
.L_x_48224:
[----:B------:R-:W-:Y:S05]  /*c4c0*/  BSYNC B1 ;  /* 0x0000000000017941 */ /* 0x000fea0003800000 */
.L_x_48222:
        /* <DEDUP_REMOVED lines=16> */
.L_x_48228:
[----:B------:R-:W-:Y:S05]  /*c5d0*/  BSYNC B2 ;  /* 0x0000000000027941 */ /* 0x000fea0003800000 */
.L_x_48227:
        /* <DEDUP_REMOVED lines=44> */
.L_x_48226:
[----:B------:R-:W-:Y:S05]  /*c8a0*/  BSYNC B1 ;  /* 0x0000000000017941 */ /* 0x000fea0003800000 */
.L_x_48225:
        /* <DEDUP_REMOVED lines=35> */
.L_x_48230:
[----:B------:R-:W-:-:S07]  /*cae0*/  MOV R60, R32 ;  /* 0x00000020003c7202 */ /* 0x000fce0000000f00 */
.L_x_48231:
[----:B------:R-:W-:Y:S05]  /*caf0*/  BSYNC B1 ;  /* 0x0000000000017941 */ /* 0x000fea0003800000 */
.L_x_48229:
        /* <DEDUP_REMOVED lines=16> */
.L_x_48235:
[----:B------:R-:W-:Y:S05]  /*cc00*/  BSYNC B2 ;  /* 0x0000000000027941 */ /* 0x000fea0003800000 */
.L_x_48234:
        /* <DEDUP_REMOVED lines=44> */
.L_x_48233:
[----:B------:R-:W-:Y:S05]  /*ced0*/  BSYNC B1 ;  /* 0x0000000000017941 */ /* 0x000fea0003800000 */
.L_x_48232:
        /* <DEDUP_REMOVED lines=19> */
.L_x_48237:
[----:B------:R-:W-:-:S07]  /*d010*/  MOV R48, R32 ;  /* 0x0000002000307202 */ /* 0x000fce0000000f00 */
.L_x_48238:
[----:B------:R-:W-:Y:S05]  /*d020*/  BSYNC B1 ;  /* 0x0000000000017941 */ /* 0x000fea0003800000 */
.L_x_48236:
        /* <DEDUP_REMOVED lines=16> */
.L_x_48242:
[----:B------:R-:W-:Y:S05]  /*d130*/  BSYNC B2 ;  /* 0x0000000000027941 */ /* 0x000fea0003800000 */
.L_x_48241:
        /* <DEDUP_REMOVED lines=44> */
.L_x_48240:
[----:B------:R-:W-:Y:S05]  /*d400*/  BSYNC B1 ;  /* 0x0000000000017941 */ /* 0x000fea0003800000 */
.L_x_48239:
        /* <DEDUP_REMOVED lines=19> */
.L_x_48244:
[----:B------:R-:W-:-:S07]  /*d540*/  MOV R58, R32 ;  /* 0x00000020003a7202 */ /* 0x000fce0000000f00 */
.L_x_48245:
[----:B------:R-:W-:Y:S05]  /*d550*/  BSYNC B1 ;  /* 0x0000000000017941 */ /* 0x000fea0003800000 */
.L_x_48243:
        /* <DEDUP_REMOVED lines=16> */
.L_x_48249:
[----:B------:R-:W-:Y:S05]  /*d660*/  BSYNC B2 ;  /* 0x0000000000027941 */ /* 0x000fea0003800000 */
.L_x_48248:
        /* <DEDUP_REMOVED lines=44> */
.L_x_48247:
[----:B------:R-:W-:Y:S05]  /*d930*/  BSYNC B1 ;  /* 0x0000000000017941 */ /* 0x000fea0003800000 */
.L_x_48246:
        /* <DEDUP_REMOVED lines=19> */
.L_x_48251:
[----:B------:R-:W-:-:S07]  /*da70*/  MOV R50, R32 ;  /* 0x0000002000327202 */ /* 0x000fce0000000f00 */
.L_x_48252:
[----:B------:R-:W-:Y:S05]  /*da80*/  BSYNC B1 ;  /* 0x0000000000017941 */ /* 0x000fea0003800000 */
.L_x_48250:
        /* <DEDUP_REMOVED lines=16> */
.L_x_48256:
[----:B------:R-:W-:Y:S05]  /*db90*/  BSYNC B2 ;  /* 0x0000000000027941 */ /* 0x000fea0003800000 */
.L_x_48255:
        /* <DEDUP_REMOVED lines=44> */
.L_x_48254:
[----:B------:R-:W-:Y:S05]  /*de60*/  BSYNC B1 ;  /* 0x0000000000017941 */ /* 0x000fea0003800000 */
.L_x_48253:
        /* <DEDUP_REMOVED lines=35> */
.L_x_48258:
[----:B------:R-:W-:-:S07]  /*e0a0*/  MOV R60, R32 ;  /* 0x00000020003c7202 */ /* 0x000fce0000000f00 */
.L_x_48259:
[----:B------:R-:W-:Y:S05]  /*e0b0*/  BSYNC B1 ;  /* 0x0000000000017941 */ /* 0x000fea0003800000 */
.L_x_48257:
        /* <DEDUP_REMOVED lines=16> */
.L_x_48263:
[----:B------:R-:W-:Y:S05]  /*e1c0*/  BSYNC B2 ;  /* 0x0000000000027941 */ /* 0x000fea0003800000 */
.L_x_48262:
        /* <DEDUP_REMOVED lines=44> */
.L_x_48261:
[----:B------:R-:W-:Y:S05]  /*e490*/  BSYNC B1 ;  /* 0x0000000000017941 */ /* 0x000fea0003800000 */
.L_x_48260:
        /* <DEDUP_REMOVED lines=19> */
.L_x_48265:
[----:B------:R-:W-:-:S07]  /*e5d0*/  MOV R48, R32 ;  /* 0x0000002000307202 */ /* 0x000fce0000000f00 */
.L_x_48266:
[----:B------:R-:W-:Y:S05]  /*e5e0*/  BSYNC B1 ;  /* 0x0000000000017941 */ /* 0x000fea0003800000 */
.L_x_48264:
        /* <DEDUP_REMOVED lines=16> */
.L_x_48270:
[----:B------:R-:W-:Y:S05]  /*e6f0*/  BSYNC B2 ;  /* 0x0000000000027941 */ /* 0x000fea0003800000 */
.L_x_48269:
        /* <DEDUP_REMOVED lines=44> */
.L_x_48268:
[----:B------:R-:W-:Y:S05]  /*e9c0*/  BSYNC B1 ;  /* 0x0000000000017941 */ /* 0x000fea0003800000 */
.L_x_48267:
        /* <DEDUP_REMOVED lines=19> */
.L_x_48272:
[----:B------:R-:W-:-:S07]  /*eb00*/  MOV R58, R32 ;  /* 0x00000020003a7202 */ /* 0x000fce0000000f00 */
.L_x_48273:
[----:B------:R-:W-:Y:S05]  /*eb10*/  BSYNC B1 ;  /* 0x0000000000017941 */ /* 0x000fea0003800000 */
.L_x_48271:
        /* <DEDUP_REMOVED lines=16> */
.L_x_48277:
[----:B------:R-:W-:Y:S05]  /*ec20*/  BSYNC B2 ;  /* 0x0000000000027941 */ /* 0x000fea0003800000 */
.L_x_48276:
        /* <DEDUP_REMOVED lines=44> */
.L_x_48275:
[----:B------:R-:W-:Y:S05]  /*eef0*/  BSYNC B1 ;  /* 0x0000000000017941 */ /* 0x000fea0003800000 */
.L_x_48274:
        /* <DEDUP_REMOVED lines=19> */
.L_x_48279:
[----:B------:R-:W-:-:S07]  /*f030*/  MOV R50, R32 ;  /* 0x0000002000327202 */ /* 0x000fce0000000f00 */
.L_x_48280:
[----:B------:R-:W-:Y:S05]  /*f040*/  BSYNC B1 ;  /* 0x0000000000017941 */ /* 0x000fea0003800000 */
.L_x_48278:
        /* <DEDUP_REMOVED lines=16> */
.L_x_48284:
[----:B------:R-:W-:Y:S05]  /*f150*/  BSYNC B2 ;  /* 0x0000000000027941 */ /* 0x000fea0003800000 */
.L_x_48283:
        /* <DEDUP_REMOVED lines=44> */
.L_x_48282:
[----:B------:R-:W-:Y:S05]  /*f420*/  BSYNC B1 ;  /* 0x0000000000017941 */ /* 0x000fea0003800000 */
.L_x_48281:
        /* <DEDUP_REMOVED lines=35> */
.L_x_48286:
[----:B------:R-:W-:-:S07]  /*f660*/  IMAD.MOV.U32 R60, RZ, RZ, R32 ;  /* 0x000000ffff3c7224 */ /* 0x000fce00078e0020 */
.L_x_48287:
[----:B------:R-:W-:Y:S05]  /*f670*/  BSYNC B1 ;  /* 0x0000000000017941 */ /* 0x000fea0003800000 */
.L_x_48285:
        /* <DEDUP_REMOVED lines=16> */
.L_x_48291:
[----:B------:R-:W-:Y:S05]  /*f780*/  BSYNC B2 ;  /* 0x0000000000027941 */ /* 0x000fea0003800000 */
.L_x_48290:
        /* <DEDUP_REMOVED lines=44> */
.L_x_48289:
[----:B------:R-:W-:Y:S05]  /*fa50*/  BSYNC B1 ;  /* 0x0000000000017941 */ /* 0x000fea0003800000 */
.L_x_48288:
        /* <DEDUP_REMOVED lines=19> */
.L_x_48293:
[----:B------:R-:W-:-:S07]  /*fb90*/  IMAD.MOV.U32 R48, RZ, RZ, R32 ;  /* 0x000000ffff307224 */ /* 0x000fce00078e0020 */
.L_x_48294:
[----:B------:R-:W-:Y:S05]  /*fba0*/  BSYNC B1 ;  /* 0x0000000000017941 */ /* 0x000fea0003800000 */
.L_x_48292:
        /* <DEDUP_REMOVED lines=16> */
.L_x_48298:
[----:B------:R-:W-:Y:S05]  /*fcb0*/  BSYNC B2 ;  /* 0x0000000000027941 */ /* 0x000fea0003800000 */
.L_x_48297:
        /* <DEDUP_REMOVED lines=44> */
.L_x_48296:
[----:B------:R-:W-:Y:S05]  /*ff80*/  BSYNC B1 ;  /* 0x0000000000017941 */ /* 0x000fea0003800000 */
.L_x_48295:
        /* <DEDUP_REMOVED lines=19> */
.L_x_48300:
[----:B------:R-:W-:-:S07]  /*100c0*/  IMAD.MOV.U32 R58, RZ, RZ, R32 ;  /* 0x000000ffff3a7224 */ /* 0x000fce00078e0020 */
.L_x_48301:
[----:B------:R-:W-:Y:S05]  /*100d0*/  BSYNC B1 ;  /* 0x0000000000017941 */ /* 0x000fea0003800000 */
.L_x_48299:
        /* <DEDUP_REMOVED lines=16> */
.L_x_48305:
[----:B------:R-:W-:Y:S05]  /*101e0*/  BSYNC B2 ;  /* 0x0000000000027941 */ /* 0x000fea0003800000 */
.L_x_48304:
        /* <DEDUP_REMOVED lines=44> */
.L_x_48303:
[----:B------:R-:W-:Y:S05]  /*104b0*/  BSYNC B1 ;  /* 0x0000000000017941 */ /* 0x000fea0003800000 */
.L_x_48302:
        /* <DEDUP_REMOVED lines=19> */
.L_x_48307:
[----:B------:R-:W-:-:S07]  /*105f0*/  IMAD.MOV.U32 R50, RZ, RZ, R32 ;  /* 0x000000ffff327224 */ /* 0x000fce00078e0020 */
.L_x_48308:
[----:B------:R-:W-:Y:S05]  /*10600*/  BSYNC B1 ;  /* 0x0000000000017941 */ /* 0x000fea0003800000 */
.L_x_48306:
        /* <DEDUP_REMOVED lines=16> */
.L_x_48312:
[----:B------:R-:W-:Y:S05]  /*10710*/  BSYNC B2 ;  /* 0x0000000000027941 */ /* 0x000fea0003800000 */
.L_x_48311:
        /* <DEDUP_REMOVED lines=44> */
.L_x_48310:
[----:B------:R-:W-:Y:S05]  /*109e0*/  BSYNC B1 ;  /* 0x0000000000017941 */ /* 0x000fea0003800000 */
.L_x_48309:
        /* <DEDUP_REMOVED lines=35> */
.L_x_48314:
[----:B------:R-:W-:-:S07]  /*10c20*/  MOV R60, R32 ;  /* 0x00000020003c7202 */ /* 0x000fce0000000f00 */
.L_x_48315:
[----:B------:R-:W-:Y:S05]  /*10c30*/  BSYNC B1 ;  /* 0x0000000000017941 */ /* 0x000fea0003800000 */
.L_x_48313:
        /* <DEDUP_REMOVED lines=16> */
.L_x_48319:
[----:B------:R-:W-:Y:S05]  /*10d40*/  BSYNC B2 ;  /* 0x0000000000027941 */ /* 0x000fea0003800000 */
.L_x_48318:
        /* <DEDUP_REMOVED lines=44> */
.L_x_48317:
[----:B------:R-:W-:Y:S05]  /*11010*/  BSYNC B1 ;  /* 0x0000000000017941 */ /* 0x000fea0003800000 */
.L_x_48316:
        /* <DEDUP_REMOVED lines=19> */
.L_x_48321:
[----:B------:R-:W-:-:S07]  /*11150*/  MOV R48, R32 ;  /* 0x0000002000307202 */ /* 0x000fce0000000f00 */
.L_x_48322:
[----:B------:R-:W-:Y:S05]  /*11160*/  BSYNC B1 ;  /* 0x0000000000017941 */ /* 0x000fea0003800000 */
.L_x_48320:
        /* <DEDUP_REMOVED lines=16> */
.L_x_48326:
[----:B------:R-:W-:Y:S05]  /*11270*/  BSYNC B2 ;  /* 0x0000000000027941 */ /* 0x000fea0003800000 */
.L_x_48325:
        /* <DEDUP_REMOVED lines=44> */
.L_x_48324:
[----:B------:R-:W-:Y:S05]  /*11540*/  BSYNC B1 ;  /* 0x0000000000017941 */ /* 0x000fea0003800000 */
.L_x_48323:
        /* <DEDUP_REMOVED lines=19> */
.L_x_48328:
[----:B------:R-:W-:-:S07]  /*11680*/  MOV R58, R32 ;  /* 0x00000020003a7202 */ /* 0x000fce0000000f00 */
.L_x_48329:
[----:B------:R-:W-:Y:S05]  /*11690*/  BSYNC B1 ;  /* 0x0000000000017941 */ /* 0x000fea0003800000 */
.L_x_48327:
        /* <DEDUP_REMOVED lines=16> */
.L_x_48333:
[----:B------:R-:W-:Y:S05]  /*117a0*/  BSYNC B2 ;  /* 0x0000000000027941 */ /* 0x000fea0003800000 */
.L_x_48332:
        /* <DEDUP_REMOVED lines=44> */
.L_x_48331:
[----:B------:R-:W-:Y:S05]  /*11a70*/  BSYNC B1 ;  /* 0x0000000000017941 */ /* 0x000fea0003800000 */
.L_x_48330:
        /* <DEDUP_REMOVED lines=19> */
.L_x_48335:
[----:B------:R-:W-:-:S07]  /*11bb0*/  MOV R50, R32 ;  /* 0x0000002000327202 */ /* 0x000fce0000000f00 */
.L_x_48336:
[----:B------:R-:W-:Y:S05]  /*11bc0*/  BSYNC B1 ;  /* 0x0000000000017941 */ /* 0x000fea0003800000 */
.L_x_48334:
        /* <DEDUP_REMOVED lines=16> */
.L_x_48340:
[----:B------:R-:W-:Y:S05]  /*11cd0*/  BSYNC B2 ;  /* 0x0000000000027941 */ /* 0x000fea0003800000 */
.L_x_48339:
        /* <DEDUP_REMOVED lines=44> */
.L_x_48338:
[----:B------:R-:W-:Y:S05]  /*11fa0*/  BSYNC B1 ;  /* 0x0000000000017941 */ /* 0x000fea0003800000 */
.L_x_48337:
        /* <DEDUP_REMOVED lines=35> */
.L_x_48342:
[----:B------:R-:W-:-:S07]  /*121e0*/  MOV R114, R32 ;  /* 0x0000002000727202 */ /* 0x000fce0000000f00 */
.L_x_48343:
[----:B------:R-:W-:Y:S05]  /*121f0*/  BSYNC B1 ;  /* 0x0000000000017941 */ /* 0x000fea0003800000 */
.L_x_48341:
        /* <DEDUP_REMOVED lines=16> */
.L_x_48347:
[----:B------:R-:W-:Y:S05]  /*12300*/  BSYNC B2 ;  /* 0x0000000000027941 */ /* 0x000fea0003800000 */
.L_x_48346:
        /* <DEDUP_REMOVED lines=44> */
.L_x_48345:
[----:B------:R-:W-:Y:S05]  /*125d0*/  BSYNC B1 ;  /* 0x0000000000017941 */ /* 0x000fea0003800000 */
.L_x_48344:
        /* <DEDUP_REMOVED lines=19> */
.L_x_48349:
[----:B------:R-:W-:-:S07]  /*12710*/  MOV R48, R32 ;  /* 0x0000002000307202 */ /* 0x000fce0000000f00 */
.L_x_48350:
[----:B------:R-:W-:Y:S05]  /*12720*/  BSYNC B1 ;  /* 0x0000000000017941 */ /* 0x000fea0003800000 */
.L_x_48348:
        /* <DEDUP_REMOVED lines=16> */
.L_x_48354:
[----:B------:R-:W-:Y:S05]  /*12830*/  BSYNC B2 ;  /* 0x0000000000027941 */ /* 0x000fea0003800000 */
.L_x_48353:
        /* <DEDUP_REMOVED lines=44> */
.L_x_48352:
[----:B------:R-:W-:Y:S05]  /*12b00*/  BSYNC B1 ;  /* 0x0000000000017941 */ /* 0x000fea0003800000 */
.L_x_48351:
        /* <DEDUP_REMOVED lines=19> */
.L_x_48356:
[----:B------:R-:W-:-:S07]  /*12c40*/  MOV R114, R32 ;  /* 0x0000002000727202 */ /* 0x000fce0000000f00 */
.L_x_48357:
[----:B------:R-:W-:Y:S05]  /*12c50*/  BSYNC B1 ;  /* 0x0000000000017941 */ /* 0x000fea0003800000 */
.L_x_48355:
        /* <DEDUP_REMOVED lines=16> */
.L_x_48361:
[----:B------:R-:W-:Y:S05]  /*12d60*/  BSYNC B2 ;  /* 0x0000000000027941 */ /* 0x000fea0003800000 */
.L_x_48360:
        /* <DEDUP_REMOVED lines=44> */
.L_x_48359:
[----:B------:R-:W-:Y:S05]  /*13030*/  BSYNC B1 ;  /* 0x0000000000017941 */ /* 0x000fea0003800000 */
.L_x_48358:
        /* <DEDUP_REMOVED lines=19> */
.L_x_48363:
[----:B------:R-:W-:-:S07]  /*13170*/  MOV R50, R32 ;  /* 0x0000002000327202 */ /* 0x000fce0000000f00 */
.L_x_48364:
[----:B------:R-:W-:Y:S05]  /*13180*/  BSYNC B1 ;  /* 0x0000000000017941 */ /* 0x000fea0003800000 */
.L_x_48362:
        /* <DEDUP_REMOVED lines=16> */
.L_x_48368:
[----:B------:R-:W-:Y:S05]  /*13290*/  BSYNC B2 ;  /* 0x0000000000027941 */ /* 0x000fea0003800000 */
.L_x_48367:
        /* <DEDUP_REMOVED lines=44> */
.L_x_48366:
[----:B------:R-:W-:Y:S05]  /*13560*/  BSYNC B1 ;  /* 0x0000000000017941 */ /* 0x000fea0003800000 */
.L_x_48365:
        /* <DEDUP_REMOVED lines=35> */
.L_x_48370:
[----:B------:R-:W-:-:S07]  /*137a0*/  IMAD.MOV.U32 R160, RZ, RZ, R32 ;  /* 0x000000ffffa07224 */ /* 0x000fce00078e0020 */
.L_x_48371:
[----:B------:R-:W-:Y:S05]  /*137b0*/  BSYNC B1 ;  /* 0x0000000000017941 */ /* 0x000fea0003800000 */
.L_x_48369:
        /* <DEDUP_REMOVED lines=16> */
.L_x_48375:
[----:B------:R-:W-:Y:S05]  /*138c0*/  BSYNC B2 ;  /* 0x0000000000027941 */ /* 0x000fea0003800000 */
.L_x_48374:
        /* <DEDUP_REMOVED lines=44> */
.L_x_48373:
[----:B------:R-:W-:Y:S05]  /*13b90*/  BSYNC B1 ;  /* 0x0000000000017941 */ /* 0x000fea0003800000 */
.L_x_48372:
[----:B------:R-:W-:Y:S01]  /*13ba0*/  I2FP.F32.U32 R52, R160 ;  /* 0x000000a000347245 */ /* 0x000fe20000201000 */
[----:B-----5:R-:W-:Y:S01]  /*13bb0*/  FMUL.FTZ R48, R48, R142 ;  /* 0x0000008e30307220 */ /* 0x020fe20000410000 */
        /* <DEDUP_REMOVED lines=17> */
.L_x_48377:
[----:B------:R-:W-:-:S07]  /*13cd0*/  IMAD.MOV.U32 R48, RZ, RZ, R32 ;  /* 0x000000ffff307224 */ /* 0x000fce00078e0020 */
.L_x_48378:
[----:B------:R-:W-:Y:S05]  /*13ce0*/  BSYNC B1 ;  /* 0x0000000000017941 */ /* 0x000fea0003800000 */
.L_x_48376:
        /* <DEDUP_REMOVED lines=16> */
.L_x_48382:
[----:B------:R-:W-:Y:S05]  /*13df0*/  BSYNC B2 ;  /* 0x0000000000027941 */ /* 0x000fea0003800000 */
.L_x_48381:
        /* <DEDUP_REMOVED lines=44> */
.L_x_48380:
[----:B------:R-:W-:Y:S05]  /*140c0*/  BSYNC B1 ;  /* 0x0000000000017941 */ /* 0x000fea0003800000 */
.L_x_48379:
        /* <DEDUP_REMOVED lines=19> */
.L_x_48384:
[----:B------:R-:W-:-:S07]  /*14200*/  IMAD.MOV.U32 R160, RZ, RZ, R32 ;  /* 0x000000ffffa07224 */ /* 0x000fce00078e0020 */
.L_x_48385:
[----:B------:R-:W-:Y:S05]  /*14210*/  BSYNC B1 ;  /* 0x0000000000017941 */ /* 0x000fea0003800000 */
.L_x_48383:
        /* <DEDUP_REMOVED lines=16> */
.L_x_48389:
[----:B------:R-:W-:Y:S05]  /*14320*/  BSYNC B2 ;  /* 0x0000000000027941 */ /* 0x000fea0003800000 */
.L_x_48388:
        /* <DEDUP_REMOVED lines=44> */
.L_x_48387:
[----:B------:R-:W-:Y:S05]  /*145f0*/  BSYNC B1 ;  /* 0x0000000000017941 */ /* 0x000fea0003800000 */
.L_x_48386:
        /* <DEDUP_REMOVED lines=19> */
.L_x_48391:
[----:B------:R-:W-:-:S07]  /*14730*/  IMAD.MOV.U32 R50, RZ, RZ, R32 ;  /* 0x000000ffff327224 */ /* 0x000fce00078e0020 */
.L_x_48392:
[----:B------:R-:W-:Y:S05]  /*14740*/  BSYNC B1 ;  /* 0x0000000000017941 */ /* 0x000fea0003800000 */
.L_x_48390:
        /* <DEDUP_REMOVED lines=16> */
.L_x_48396:
[----:B------:R-:W-:Y:S05]  /*14850*/  BSYNC B2 ;  /* 0x0000000000027941 */ /* 0x000fea0003800000 */
.L_x_48395:
        /* <DEDUP_REMOVED lines=44> */
.L_x_48394:
[----:B------:R-:W-:Y:S05]  /*14b20*/  BSYNC B1 ;  /* 0x0000000000017941 */ /* 0x000fea0003800000 */
.L_x_48393:
        /* <DEDUP_REMOVED lines=10> */
[----:B------:R-:W-:-:S04]  /*14bd0*/  SEL R51, RZ, 0x1000000, P5 ;  /* 0x01000000ff337807 */ /* 0x000fc80002800000 */
[----:B------:R-:W-:Y:S02]  /*14be0*/  IADD3 R51, R55, R51, R114 ;  /* 0x0000003337337210 */ /* 0x000fe40007ffe072 */
[----:B------:R-:W-:Y:S02]  /*14bf0*/  SEL R114, RZ, 0x1, P2 ;  /* 0x00000001ff727807 */ /* 0x000fe40001000000 */
[----:B------:R-:W-:-:S03]  /*14c00*/  FSEL R55, R50, RZ, !P5 ;  /* 0x000000ff32377208 */ /* 0x000fc60006800000 */
[----:B------:R-:W-:Y:S02]  /*14c10*/  IMAD.IADD R159, R51, 0x1, R114 ;  /* 0x00000001339f7824 */ /* 0x000fe400078e0272 */
[----:B------:R-:W-:-:S04]  /*14c20*/  IMAD.WIDE.U32 R114, R157, 0x10, R192 ;  /* 0x000000109d727825 */ /* 0x000fc800078e00c0 */
[----:B------:R-:W-:Y:S01]  /*14c30*/  @P1 FADD.FTZ R55, R111, R55 ;  /* 0x000000376f371221 */ /* 0x000fe20000010000 */
[----:B------:R-:W-:-:S04]  /*14c40*/  IMAD.WIDE.U32 R50, R157, 0x4, R194 ;  /* 0x000000049d327825 */ /* 0x000fc800078e00c2 */
[----:B------:R-:W-:Y:S01]  /*14c50*/  STG.E.128 desc[UR4][R114.64], R52 ;  /* 0x0000003472007986 */ /* 0x000fe2000c101d04 */
[----:B0-----:R-:W-:-:S03]  /*14c60*/  @P0 IMAD.WIDE.U32 R48, R158, 0x10, R48 ;  /* 0x000000109e300825 */ /* 0x001fc600078e0030 */
        /* <DEDUP_REMOVED lines=15> */
.L_x_48398:
[----:B------:R-:W-:-:S07]  /*14d60*/  MOV R159, R32 ;  /* 0x00000020009f7202 */ /* 0x000fce0000000f00 */
.L_x_48399:
[----:B------:R-:W-:Y:S05]  /*14d70*/  BSYNC B1 ;  /* 0x0000000000017941 */ /* 0x000fea0003800000 */
.L_x_48397:
        /* <DEDUP_REMOVED lines=16> */
.L_x_48403:
[----:B------:R-:W-:Y:S05]  /*14e80*/  BSYNC B2 ;  /* 0x0000000000027941 */ /* 0x000fea0003800000 */
.L_x_48402:
        /* <DEDUP_REMOVED lines=44> */
.L_x_48401:
[----:B------:R-:W-:Y:S05]  /*15150*/  BSYNC B1 ;  /* 0x0000000000017941 */ /* 0x000fea0003800000 */
.L_x_48400:
        /* <DEDUP_REMOVED lines=19> */
.L_x_48405:
[----:B------:R-:W-:-:S07]  /*15290*/  MOV R159, R32 ;  /* 0x00000020009f7202 */ /* 0x000fce0000000f00 */
.L_x_48406:
[----:B------:R-:W-:Y:S05]  /*152a0*/  BSYNC B1 ;  /* 0x0000000000017941 */ /* 0x000fea0003800000 */
.L_x_48404:
        /* <DEDUP_REMOVED lines=16> */
.L_x_48410:
[----:B------:R-:W-:Y:S05]  /*153b0*/  BSYNC B2 ;  /* 0x0000000000027941 */ /* 0x000fea0003800000 */
.L_x_48409:
        /* <DEDUP_REMOVED lines=44> */
.L_x_48408:
[----:B------:R-:W-:Y:S05]  /*15680*/  BSYNC B1 ;  /* 0x0000000000017941 */ /* 0x000fea0003800000 */
.L_x_48407:
        /* <DEDUP_REMOVED lines=19> */
.L_x_48412:
[----:B------:R-:W-:-:S07]  /*157c0*/  MOV R159, R32 ;  /* 0x00000020009f7202 */ /* 0x000fce0000000f00 */
.L_x_48413:
[----:B------:R-:W-:Y:S05]  /*157d0*/  BSYNC B1 ;  /* 0x0000000000017941 */ /* 0x000fea0003800000 */
.L_x_48411:
        /* <DEDUP_REMOVED lines=16> */
.L_x_48417:
[----:B------:R-:W-:Y:S05]  /*158e0*/  BSYNC B2 ;  /* 0x0000000000027941 */ /* 0x000fea0003800000 */
.L_x_48416:
        /* <DEDUP_REMOVED lines=44> */
.L_x_48415:
[----:B------:R-:W-:Y:S05]  /*15bb0*/  BSYNC B1 ;  /* 0x0000000000017941 */ /* 0x000fea0003800000 */
.L_x_48414:
        /* <DEDUP_REMOVED lines=19> */
.L_x_48419:
[----:B------:R-:W-:-:S07]  /*15cf0*/  MOV R159, R32 ;  /* 0x00000020009f7202 */ /* 0x000fce0000000f00 */
.L_x_48420:
[----:B------:R-:W-:Y:S05]  /*15d00*/  BSYNC B1 ;  /* 0x0000000000017941 */ /* 0x000fea0003800000 */
.L_x_48418:
        /* <DEDUP_REMOVED lines=16> */
.L_x_48424:
[----:B------:R-:W-:Y:S05]  /*15e10*/  BSYNC B2 ;  /* 0x0000000000027941 */ /* 0x000fea0003800000 */
.L_x_48423:
        /* <DEDUP_REMOVED lines=44> */
.L_x_48422:
[----:B------:R-:W-:Y:S05]  /*160e0*/  BSYNC B1 ;  /* 0x0000000000017941 */ /* 0x000fea0003800000 */
.L_x_48421:
[----:B------:R-:W-:Y:S01]  /*160f0*/  I2FP.F32.U32 R114, R159 ;  /* 0x0000009f00727245 */ /* 0x000fe20000201000 */
[----:B------:R-:W-:Y:S01]  /*16100*/  FMUL.FTZ R162, R51, R142 ;  /* 0x0000008e33a27220 */ /* 0x000fe20000410000 */
[----:B------:R-:W-:Y:S01]  /*16110*/  SEL R164, RZ, 0x100, P3 ;  /* 0x00000100ffa47807 */ /* 0x000fe20001800000 */
[----:B------:R-:W0:Y:S01]  /*16120*/  @P0 LDC.64 R160, c[0x0][0x230] ;  /* 0x00008c00ffa00b82 */ /* 0x000e220000000a00 */
[----:B------:R-:W-:Y:S01]  /*16130*/  SEL R165, RZ, 0x1, P2 ;  /* 0x00000001ffa57807 */ /* 0x000fe20001000000 */
[----:B------:R-:W-:Y:S01]  /*16140*/  FFMA.FTZ R51, R114, R145, 1.1641532182693481445e-10 ;  /* 0x2f00000072337423 */ /* 0x000fe20000010091 */
[----:B------:R-:W-:Y:S01]  /*16150*/  FMUL.FTZ R162, R162, R143 ;  /* 0x0000008fa2a27220 */ /* 0x000fe20000410000 */
[----:B------:R-:W-:-:S03]  /*16160*/  IMAD.WIDE.U32 R114, R158, 0x10, R192 ;  /* 0x000000109e727825 */ /* 0x000fc600078e00c0 */
[----:B------:R-:W-:-:S04]  /*16170*/  FSETP.GTU.FTZ.AND P5, PT, R51, R144, PT ;  /* 0x000000903300720b */ /* 0x000fc80003fbc000 */
[----:B------:R-:W-:Y:S02]  /*16180*/  FSEL R51, R162, RZ, !P5 ;  /* 0x000000ffa2337208 */ /* 0x000fe40006800000 */
[----:B------:R-:W-:Y:S02]  /*16190*/  SEL R162, RZ, 0x10000, P4 ;  /* 0x00010000ffa27807 */ /* 0x000fe40002000000 */
[----:B------:R-:W-:Y:S01]  /*161a0*/  SEL R159, RZ, 0x1000000, P5 ;  /* 0x01000000ff9f7807 */ /* 0x000fe20002800000 */
[----:B------:R-:W-:-:S03]  /*161b0*/  @P1 FADD.FTZ R51, R111, R51 ;  /* 0x000000336f331221 */ /* 0x000fc60000010000 */
[----:B------:R-:W-:Y:S02]  /*161c0*/  IADD3 R162, R164, R159, R162 ;  /* 0x0000009fa4a27210 */ /* 0x000fe40007ffe0a2 */
[----:B------:R-:W-:Y:S01]  /*161d0*/  IADD3 R159, R140, 0x1e0, RZ ;  /* 0x000001e08c9f7810 */ /* 0x000fe20007ffe0ff */
[----:B------:R1:W-:Y:S01]  /*161e0*/  STG.E.128 desc[UR4][R114.64], R48 ;  /* 0x0000003072007986 */ /* 0x0003e2000c101d04 */
[----:B------:R-:W-:-:S03]  /*161f0*/  IADD3 R165, R162, R165, RZ ;  /* 0x000000a5a2a57210 */ /* 0x000fc60007ffe0ff */
[----:B------:R-:W-:-:S04]  /*16200*/  IMAD.WIDE.U32 R112, R159, 0x10, R112 ;  /* 0x000000109f707825 */ /* 0x000fc800078e0070 */
[----:B0-----:R-:W-:-:S04]  /*16210*/  @P0 IMAD.WIDE.U32 R160, R159, 0x10, R160 ;  /* 0x000000109fa00825 */ /* 0x001fc800078e00a0 */
[----:B-1----:R-:W-:-:S05]  /*16220*/  IMAD.WIDE.U32 R114, R158, 0x4, R194 ;  /* 0x000000049e727825 */ /* 0x002fca00078e00c2 */
[----:B------:R0:W-:Y:S04]  /*16230*/  STG.E desc[UR4][R114.64], R165 ;  /* 0x000000a572007986 */ /* 0x0001e8000c101904 */
[----:B------:R1:W5:Y:S04]  /*16240*/  @P0 LDG.E.128 R108, desc[UR4][R160.64] ;  /* 0x00000004a06c0981 */ /* 0x000368000c1e1d00 */
[----:B0-----:R-:W5:Y:S01]  /*16250*/  LDG.E.128 R112, desc[UR4][R112.64] ;  /* 0x0000000470707981 */ /* 0x001f62000c1e1d00 */
        /* <DEDUP_REMOVED lines=12> */
.L_x_48426:
[----:B------:R-:W-:-:S07]  /*16320*/  MOV R196, R32 ;  /* 0x0000002000c47202 */ /* 0x000fce0000000f00 */
.L_x_48427:
[----:B------:R-:W-:Y:S05]  /*16330*/  BSYNC B1 ;  /* 0x0000000000017941 */ /* 0x000fea0003800000 */
.L_x_48425:
        /* <DEDUP_REMOVED lines=16> */
.L_x_48431:
[----:B------:R-:W-:Y:S05]  /*16440*/  BSYNC B2 ;  /* 0x0000000000027941 */ /* 0x000fea0003800000 */
.L_x_48430:
        /* <DEDUP_REMOVED lines=44> */
.L_x_48429:
[----:B------:R-:W-:Y:S05]  /*16710*/  BSYNC B1 ;  /* 0x0000000000017941 */ /* 0x000fea0003800000 */
.L_x_48428:
        /* <DEDUP_REMOVED lines=19> */
.L_x_48433:
[----:B------:R-:W-:-:S07]  /*16850*/  MOV R196, R32 ;  /* 0x0000002000c47202 */ /* 0x000fce0000000f00 */
.L_x_48434:
[----:B------:R-:W-:Y:S05]  /*16860*/  BSYNC B1 ;  /* 0x0000000000017941 */ /* 0x000fea0003800000 */
.L_x_48432:
        /* <DEDUP_REMOVED lines=16> */
.L_x_48438:
[----:B------:R-:W-:Y:S05]  /*16970*/  BSYNC B2 ;  /* 0x0000000000027941 */ /* 0x000fea0003800000 */
.L_x_48437:
        /* <DEDUP_REMOVED lines=44> */
.L_x_48436:
[----:B------:R-:W-:Y:S05]  /*16c40*/  BSYNC B1 ;  /* 0x0000000000017941 */ /* 0x000fea0003800000 */
.L_x_48435:
        /* <DEDUP_REMOVED lines=19> */
.L_x_48440:
[----:B------:R-:W-:-:S07]  /*16d80*/  MOV R196, R32 ;  /* 0x0000002000c47202 */ /* 0x000fce0000000f00 */
.L_x_48441:
[----:B------:R-:W-:Y:S05]  /*16d90*/  BSYNC B1 ;  /* 0x0000000000017941 */ /* 0x000fea0003800000 */
.L_x_48439:
        /* <DEDUP_REMOVED lines=16> */
.L_x_48445:
[----:B------:R-:W-:Y:S05]  /*16ea0*/  BSYNC B2 ;  /* 0x0000000000027941 */ /* 0x000fea0003800000 */
.L_x_48444:
        /* <DEDUP_REMOVED lines=44> */
.L_x_48443:
[----:B------:R-:W-:Y:S05]  /*17170*/  BSYNC B1 ;  /* 0x0000000000017941 */ /* 0x000fea0003800000 */
.L_x_48442:
[----:B------:R-:W-:Y:S01]  /*17180*/  I2FP.F32.U32 R160, R196 ;  /* 0x000000c400a07245 */ /* 0x000fe20000201000 */
[----:B------:R-:W-:Y:S01]  /*17190*/  FMUL.FTZ R114, R114, R142 ;  /* 0x0000008e72727220 */ /* 0x000fe20000410000 */
[----:B------:R-:W-:Y:S01]  /*171a0*/  ISETP.NE.AND P4, PT, R162, 0x1, PT ;  /* 0x00000001a200780c */ /* 0x000fe20003f85270 */
[----:B------:R-:W-:Y:S02]  /*171b0*/  BSSY B1, `(.L_x_48446) ;  /* 0x0000011000017945 */ /* 0x000fe40003800000 */
[----:B------:R-:W-:Y:S01]  /*171c0*/  FFMA.FTZ R161, R160, R145, 1.1641532182693481445e-10 ;  /* 0x2f000000a0a17423 */ /* 0x000fe20000010091 */
[----:B------:R-:W-:Y:S01]  /*171d0*/  FMUL.FTZ R114, R114, R143 ;  /* 0x0000008f72727220 */ /* 0x000fe20000410000 */
[----:B------:R-:W-:-:S03]  /*171e0*/  VIADD R160, R162, 0x1 ;  /* 0x00000001a2a07836 */ /* 0x000fc60000000000 */
        /* <DEDUP_REMOVED lines=12> */
.L_x_48447:
[----:B------:R-:W-:-:S07]  /*172b0*/  MOV R196, R32 ;  /* 0x0000002000c47202 */ /* 0x000fce0000000f00 */
.L_x_48448:
[----:B------:R-:W-:Y:S05]  /*172c0*/  BSYNC B1 ;  /* 0x0000000000017941 */ /* 0x000fea0003800000 */
.L_x_48446:
        /* <DEDUP_REMOVED lines=16> */
.L_x_48452:
[----:B------:R-:W-:Y:S05]  /*173d0*/  BSYNC B2 ;  /* 0x0000000000027941 */ /* 0x000fea0003800000 */
.L_x_48451:
        /* <DEDUP_REMOVED lines=44> */
.L_x_48450:
[----:B------:R-:W-:Y:S05]  /*176a0*/  BSYNC B1 ;  /* 0x0000000000017941 */ /* 0x000fea0003800000 */
.L_x_48449:
[----:B------:R-:W-:Y:S01]  /*176b0*/  FADD.FTZ R162, RZ, R104 ;  /* 0x00000068ffa27221 */ /* 0x000fe20000010000 */
[----:B------:R-:W-:Y:S01]  /*176c0*/  FMUL.FTZ R142, R115, R142 ;  /* 0x0000008e738e7220 */ /* 0x000fe20000410000 */
[----:B------:R-:W-:Y:S02]  /*176d0*/  UMOV UR8, 0xffffffff ;  /* 0xffffffff00087882 */ /* 0x000fe40000000000 */
[----:B------:R-:W-:Y:S01]  /*176e0*/  FADD.FTZ R161, R105, R162 ;  /* 0x000000a269a17221 */ /* 0x000fe20000010000 */
[----:B------:R-:W-:Y:S01]  /*176f0*/  FMUL.FTZ R142, R142, R143 ;  /* 0x0000008f8e8e7220 */ /* 0x000fe20000410000 */
[----:B------:R-:W-:Y:S02]  /*17700*/  SEL R143, RZ, 0x1, P0 ;  /* 0x00000001ff8f7807 */ /* 0x000fe40000000000 */
        /* <DEDUP_REMOVED lines=50> */
[----:B------:R-:W-:Y:S02]  /*17a30*/  FADD.FTZ R164, R58, R161 ;  /* 0x000000a13aa47221 */ /* 0x000fe40000010000 */
[----:B------:R-:W-:Y:S02]  /*17a40*/  FFMA.FTZ R145, R162, R145, 1.1641532182693481445e-10 ;  /* 0x2f000000a2917423 */ /* 0x000fe40000010091 */
[----:B------:R-:W-:-:S03]  /*17a50*/  FADD.FTZ R161, R59, R164 ;  /* 0x000000a43ba17221 */ /* 0x000fc60000010000 */
[----:B------:R-:W-:Y:S01]  /*17a60*/  FSETP.GTU.FTZ.AND P4, PT, R145, R144, PT ;  /* 0x000000909100720b */ /* 0x000fe20003f9c000 */
[----:B------:R-:W-:Y:S01]  /*17a70*/  FADD.FTZ R162, R52, R161 ;  /* 0x000000a134a27221 */ /* 0x000fe20000010000 */
[----:B------:R-:W-:Y:S02]  /*17a80*/  SEL R144, RZ, 0x10000, P3 ;  /* 0x00010000ff907807 */ /* 0x000fe40001800000 */
[----:B------:R-:W-:Y:S01]  /*17a90*/  SEL R145, RZ, 0x100, P2 ;  /* 0x00000100ff917807 */ /* 0x000fe20001000000 */
[----:B------:R-:W-:-:S04]  /*17aa0*/  FADD.FTZ R115, R53, R162 ;  /* 0x000000a235737221 */ /* 0x000fc80000010000 */
[----:B------:R-:W-:Y:S01]  /*17ab0*/  FADD.FTZ R162, R54, R115 ;  /* 0x0000007336a27221 */ /* 0x000fe20000010000 */
[----:B------:R-:W-:-:S03]  /*17ac0*/  SEL R115, RZ, 0x1000000, P4 ;  /* 0x01000000ff737807 */ /* 0x000fc60002000000 */
[----:B------:R-:W-:Y:S01]  /*17ad0*/  FADD.FTZ R161, R55, R162 ;  /* 0x000000a237a17221 */ /* 0x000fe20000010000 */
[----:B------:R-:W-:Y:S02]  /*17ae0*/  IADD3 R144, R145, R115, R144 ;  /* 0x0000007391907210 */ /* 0x000fe40007ffe090 */
[----:B------:R-:W-:Y:S01]  /*17af0*/  FSEL R115, R142, RZ, !P4 ;  /* 0x000000ff8e737208 */ /* 0x000fe20006000000 */
[----:B------:R-:W-:Y:S02]  /*17b00*/  FADD.FTZ R162, R48, R161 ;  /* 0x000000a130a27221 */ /* 0x000fe40000010000 */
[----:B------:R-:W-:Y:S02]  /*17b10*/  IMAD.IADD R161, R144, 0x1, R143 ;  /* 0x0000000190a17824 */ /* 0x000fe400078e028f */
[----:B------:R-:W-:-:S04]  /*17b20*/  IMAD.WIDE.U32 R142, R159, 0x10, R192 ;  /* 0x000000109f8e7825 */ /* 0x000fc800078e00c0 */
[----:B------:R-:W-:Y:S01]  /*17b30*/  @P1 FADD.FTZ R115, R111, R115 ;  /* 0x000000736f731221 */ /* 0x000fe20000010000 */
[----:B------:R-:W-:Y:S01]  /*17b40*/  FADD.FTZ R163, R49, R162 ;  /* 0x000000a231a37221 */ /* 0x000fe20000010000 */
[----:B------:R-:W-:-:S03]  /*17b50*/  IMAD.WIDE.U32 R144, R159, 0x4, R194 ;  /* 0x000000049f907825 */ /* 0x000fc600078e00c2 */
[----:B------:R0:W-:Y:S01]  /*17b60*/  STG.E.128 desc[UR4][R142.64], R112 ;  /* 0x000000708e007986 */ /* 0x0001e2000c101d04 */
[----:B------:R-:W-:-:S03]  /*17b70*/  FADD.FTZ R162, R50, R163 ;  /* 0x000000a332a27221 */ /* 0x000fc60000010000 */
[----:B------:R0:W-:Y:S01]  /*17b80*/  STG.E desc[UR4][R144.64], R161 ;  /* 0x000000a190007986 */ /* 0x0001e2000c101904 */
        /* <DEDUP_REMOVED lines=155> */
.L_x_48466:
[----:B------:R-:W-:Y:S01]  /*18540*/  PLOP3.LUT P2, PT, PT, PT, UP1, 0x40, 0x0 ;  /* 0x000000000000781c */ /* 0x000fe20003f4e818 */
[C---:B------:R-:W-:Y:S01]  /*18550*/  FMUL.FTZ R142, R143.reuse, R143 ;  /* 0x0000008f8f8e7220 */ /* 0x040fe20000410000 */
[----:B------:R-:W-:Y:S01]  /*18560*/  PLOP3.LUT P1, PT, PT, PT, UP1, 0x40, 0x0 ;  /* 0x000000000000781c */ /* 0x000fe20003f2e818 */
[----:B-1----:R-:W-:Y:S01]  /*18570*/  FADD.FTZ R163, R164, R163 ;  /* 0x000000a3a4a37221 */ /* 0x002fe20000010000 */
[----:B------:R-:W-:Y:S02]  /*18580*/  FSEL R214, R143, RZ, P2 ;  /* 0x000000ff8fd67208 */ /* 0x000fe40001000000 */
[----:B------:R-:W-:Y:S01]  /*18590*/  FSEL R145, R142, RZ, !P1 ;  /* 0x000000ff8e917208 */ /* 0x000fe20004800000 */
[----:B------:R-:W-:Y:S02]  /*185a0*/  FFMA.FTZ R226, R163, R144, UR11 ;  /* 0x0000000ba3e27e23 */ /* 0x000fe40008010090 */
[--C-:B------:R-:W-:Y:S01]  /*185b0*/  FADD.FTZ R208, R96, -R214.reuse ;  /* 0x800000d660d07221 */ /* 0x100fe20000010000 */
[--C-:B------:R-:W-:Y:S01]  /*185c0*/  FADD.FTZ R209, R97, -R214.reuse ;  /* 0x800000d661d17221 */ /* 0x100fe20000010000 */
[--C-:B------:R-:W-:Y:S01]  /*185d0*/  FADD.FTZ R206, R84, -R214.reuse ;  /* 0x800000d654ce7221 */ /* 0x100fe20000010000 */
[--C-:B------:R-:W-:Y:S01]  /*185e0*/  FADD.FTZ R207, R85, -R214.reuse ;  /* 0x800000d655cf7221 */ /* 0x100fe20000010000 */
[----:B------:R-:W2:Y:S01]  /*185f0*/  LDL R96, [R1+0x10] ;  /* 0x0000100001607983 */ /* 0x000ea20000100800 */
[--C-:B------:R-:W-:Y:S01]  /*18600*/  FADD.FTZ R212, R102, -R214.reuse ;  /* 0x800000d666d47221 */ /* 0x100fe20000010000 */
[--C-:B------:R-:W-:Y:S01]  /*18610*/  FADD.FTZ R213, R103, -R214.reuse ;  /* 0x800000d667d57221 */ /* 0x100fe20000010000 */
[----:B------:R-:W-:Y:S01]  /*18620*/  FADD.FTZ R226, R226, R145 ;  /* 0x00000091e2e27221 */ /* 0x000fe20000010000 */
[----:B------:R-:W3:Y:S01]  /*18630*/  LDL R97, [R1+0xc] ;  /* 0x00000c0001617983 */ /* 0x000ee20000100800 */
[--C-:B------:R-:W-:Y:S01]  /*18640*/  FADD.FTZ R210, R100, -R214.reuse ;  /* 0x800000d664d27221 */ /* 0x100fe20000010000 */
[--C-:B------:R-:W-:Y:S01]  /*18650*/  FADD.FTZ R211, R101, -R214.reuse ;  /* 0x800000d665d37221 */ /* 0x100fe20000010000 */
[--C-:B------:R-:W-:Y:S01]  /*18660*/  FADD.FTZ R202, R80, -R214.reuse ;  /* 0x800000d650ca7221 */ /* 0x100fe20000010000 */
[----:B------:R-:W4:Y:S01]  /*18670*/  LDL R84, [R1+0x8] ;  /* 0x0000080001547983 */ /* 0x000f220000100800 */
[--C-:B------:R-:W-:Y:S01]  /*18680*/  FADD.FTZ R200, R78, -R214.reuse ;  /* 0x800000d64ec87221 */ /* 0x100fe20000010000 */
[--C-:B------:R-:W-:Y:S01]  /*18690*/  FADD.FTZ R201, R79, -R214.reuse ;  /* 0x800000d64fc97221 */ /* 0x100fe20000010000 */
[--C-:B------:R-:W-:Y:S01]  /*186a0*/  FADD.FTZ R194, R72, -R214.reuse ;  /* 0x800000d648c27221 */ /* 0x100fe20000010000 */
        /* <DEDUP_REMOVED lines=53> */
[----:B------:R-:W0:Y:S01]  /*18a00*/  @!P0 LDC.64 R68, c[0x0][0x250] ;  /* 0x00009400ff448b82 */ /* 0x000e220000000a00 */
[----:B------:R-:W5:Y:S01]  /*18a10*/  LDL R214, [R1] ;  /* 0x0000000001d67983 */ /* 0x000f620000100800 */
[----:B------:R-:W1:Y:S06]  /*18a20*/  MUFU.RSQ R70, R226 ;  /* 0x000000e200467308 */ /* 0x000e6c0000001400 */
[----:B------:R-:W1:Y:S08]  /*18a30*/  @!P0 LDC.64 R64, c[0x0][0x258] ;  /* 0x00009600ff408b82 */ /* 0x000e700000000a00 */
[----:B------:R-:W1:Y:S01]  /*18a40*/  LDC.64 R76, c[0x0][0x2b8] ;  /* 0x0000ae00ff4c7b82 */ /* 0x000e620000000a00 */
[----:B------:R-:W-:Y:S01]  /*18a50*/  LEA R52, P1, R140, UR16, 0x4 ;  /* 0x000000108c347c11 */ /* 0x000fe2000f8220ff */
[----:B0-----:R-:W-:-:S04]  /*18a60*/  @!P0 IMAD.WIDE R68, R128, 0x4, R68 ;  /* 0x0000000480448825 */ /* 0x001fc800078e0244 */
[C---:B-1----:R-:W-:Y:S01]  /*18a70*/  FMUL.FTZ R81, R70.reuse, R106 ;  /* 0x0000006a46517220 */ /* 0x042fe20000410000 */
[C---:B------:R-:W-:Y:S01]  /*18a80*/  FMUL.FTZ R82, R70.reuse, R107 ;  /* 0x0000006b46527220 */ /* 0x040fe20000410000 */
[----:B------:R0:W-:Y:S01]  /*18a90*/  @!P0 STG.E desc[UR4][R68.64], R143 ;  /* 0x0000008f44008986 */ /* 0x0001e2000c101904 */
[C---:B------:R-:W-:Y:S01]  /*18aa0*/  FMUL.FTZ R54, R70.reuse, R98 ;  /* 0x0000006246367220 */ /* 0x040fe20000410000 */
[----:B------:R-:W-:Y:S01]  /*18ab0*/  FMUL.FTZ R55, R70, R99 ;  /* 0x0000006346377220 */ /* 0x000fe20000410000 */
[----:B------:R-:W-:-:S04]  /*18ac0*/  @!P0 IMAD.WIDE R64, R128, 0x4, R64 ;  /* 0x0000000480408825 */ /* 0x000fc800078e0240 */
[C---:B------:R-:W-:Y:S01]  /*18ad0*/  FMUL.FTZ R98, R70.reuse, R48 ;  /* 0x0000003046627220 */ /* 0x040fe20000410000 */
[----:B------:R-:W-:Y:S01]  /*18ae0*/  FMUL.FTZ R99, R70, R49 ;  /* 0x0000003146637220 */ /* 0x000fe20000410000 */
[----:B------:R-:W-:Y:S01]  /*18af0*/  LEA.HI.X R53, R140, UR17, RZ, 0x4, P1 ;  /* 0x000000118c357c11 */ /* 0x000fe200088f24ff */
[C---:B0-----:R-:W-:Y:S01]  /*18b00*/  FMUL.FTZ R68, R70.reuse, R104 ;  /* 0x0000006846447220 */ /* 0x041fe20000410000 */
        /* <DEDUP_REMOVED lines=44> */
[----:B0-----:R-:W-:Y:S01]  /*18dd0*/  FFMA.FTZ R65, R236, R207, R38 ;  /* 0x000000cfec417223 */ /* 0x001fe20000010026 */
[----:B------:R-:W-:Y:S01]  /*18de0*/  FFMA.FTZ R64, R237, R206, R6 ;  /* 0x000000ceed407223 */ /* 0x000fe20000010006 */
        /* <DEDUP_REMOVED lines=31> */
[----:B------:R-:W-:Y:S01]  /*18fe0*/  FMUL.FTZ R101, R70, R101 ;  /* 0x0000006546657220 */ /* 0x000fe20000410000 */
[----:B------:R-:W-:-:S04]  /*18ff0*/  IMAD.WIDE.U32 R70, R156, 0x10, R76 ;  /* 0x000000109c467825 */ /* 0x000fc800078e004c */
[----:B------:R-:W-:-:S04]  /*19000*/  IMAD.WIDE.U32 R72, R157, 0x10, R76 ;  /* 0x000000109d487825 */ /* 0x000fc800078e004c */
[----:B------:R-:W-:-:S04]  /*19010*/  IMAD.WIDE.U32 R74, R158, 0x10, R76 ;  /* 0x000000109e4a7825 */ /* 0x000fc800078e004c */
[----:B--2---:R-:W-:Y:S01]  /*19020*/  FFMA.FTZ R48, R96, R68, R169 ;  /* 0x0000004460307223 */ /* 0x004fe200000100a9 */
[----:B---3--:R-:W-:Y:S01]  /*19030*/  FFMA.FTZ R49, R97, R69, R168 ;  /* 0x0000004561317223 */ /* 0x008fe200000100a8 */
[----:B----4-:R-:W-:Y:S01]  /*19040*/  FFMA.FTZ R50, R84, R81, R139 ;  /* 0x0000005154327223 */ /* 0x010fe2000001008b */
[----:B-----5:R-:W-:-:S05]  /*19050*/  FFMA.FTZ R51, R85, R82, R138 ;  /* 0x0000005255337223 */ /* 0x020fca000001008a */
[----:B------:R0:W-:Y:S01]  /*19060*/  STG.E.128 desc[UR4][R52.64], R48 ;  /* 0x0000003034007986 */ /* 0x0001e2000c101d04 */
[----:B------:R-:W-:-:S04]  /*19070*/  IMAD.WIDE.U32 R96, R149, 0x10, R76 ;  /* 0x0000001095607825 */ /* 0x000fc800078e004c */
[----:B0-----:R-:W-:Y:S01]  /*19080*/  FFMA.FTZ R51, R250, R213, R134 ;  /* 0x000000d5fa337223 */ /* 0x001fe20000010086 */
[----:B------:R-:W-:Y:S01]  /*19090*/  FFMA.FTZ R50, R251, R212, R135 ;  /* 0x000000d4fb327223 */ /* 0x000fe20000010087 */
[----:B------:R-:W-:Y:S01]  /*190a0*/  FFMA.FTZ R49, R252, R211, R136 ;  /* 0x000000d3fc317223 */ /* 0x000fe20000010088 */
[----:B------:R-:W-:Y:S01]  /*190b0*/  FFMA.FTZ R53, R248, R209, R132 ;  /* 0x000000d1f8357223 */ /* 0x000fe20000010084 */
[----:B------:R-:W-:Y:S01]  /*190c0*/  FFMA.FTZ R52, R249, R208, R133 ;  /* 0x000000d0f9347223 */ /* 0x000fe20000010085 */
[----:B------:R-:W-:-:S04]  /*190d0*/  IMAD.WIDE.U32 R80, R151, 0x10, R76 ;  /* 0x0000001097507825 */ /* 0x000fc800078e004c */
[----:B------:R-:W-:-:S04]  /*190e0*/  IMAD.WIDE.U32 R82, R152, 0x10, R76 ;  /* 0x0000001098527825 */ /* 0x000fc800078e004c */
[----:B------:R-:W-:-:S05]  /*190f0*/  FFMA.FTZ R48, R214, R210, R137 ;  /* 0x000000d2d6307223 */ /* 0x000fca0000010089 */
[----:B------:R0:W-:Y:S04]  /*19100*/  STG.E.128 desc[UR4][R88.64], R48 ;  /* 0x0000003058007986 */ /* 0x0001e8000c101d04 */
[----:B------:R1:W-:Y:S04]  /*19110*/  STG.E.128 desc[UR4][R90.64], R52 ;  /* 0x000000345a007986 */ /* 0x0003e8000c101d04 */
[----:B------:R2:W-:Y:S04]  /*19120*/  STG.E.128 desc[UR4][R92.64], R56 ;  /* 0x000000385c007986 */ /* 0x0005e8000c101d04 */
[----:B------:R-:W-:Y:S01]  /*19130*/  STG.E.128 desc[UR4][R94.64], R60 ;  /* 0x0000003c5e007986 */ /* 0x000fe2000c101d04 */
[----:B0-----:R-:W-:Y:S01]  /*19140*/  FFMA.FTZ R51, R230, R205, R41 ;  /* 0x000000cde6337223 */ /* 0x001fe20000010029 */
[----:B------:R-:W-:Y:S01]  /*19150*/  FFMA.FTZ R50, R231, R204, R9 ;  /* 0x000000cce7327223 */ /* 0x000fe20000010009 */
[----:B------:R-:W-:Y:S01]  /*19160*/  FFMA.FTZ R49, R232, R203, R40 ;  /* 0x000000cbe8317223 */ /* 0x000fe20000010028 */
[----:B------:R-:W-:Y:S01]  /*19170*/  FFMA.FTZ R48, R233, R202, R8 ;  /* 0x000000cae9307223 */ /* 0x000fe20000010008 */
[----:B------:R-:W-:Y:S04]  /*19180*/  STG.E.128 desc[UR4][R96.64], R64 ;  /* 0x0000004060007986 */ /* 0x000fe8000c101d04 */
[----:B------:R0:W-:Y:S01]  /*19190*/  STG.E.128 desc[UR4][R78.64], R48 ;  /* 0x000000304e007986 */ /* 0x0001e2000c101d04 */
        /* <DEDUP_REMOVED lines=8> */
[----:B0-----:R-:W0:Y:S01]  /*19220*/  LDC.64 R78, c[0x0][0x210] ;  /* 0x00008400ff4e7b82 */ /* 0x001e220000000a00 */
        /* <DEDUP_REMOVED lines=10> */
[----:B------:R1:W-:Y:S03]  /*192d0*/  STG.E.128 desc[UR4][R80.64], R52 ;  /* 0x0000003450007986 */ /* 0x0003e6000c101d04 */
[----:B------:R-:W-:Y:S01]  /*192e0*/  FFMA.FTZ R51, R186, R161, R119 ;  /* 0x000000a1ba337223 */ /* 0x000fe20000010077 */
[----:B------:R-:W-:Y:S01]  /*192f0*/  FFMA.FTZ R50, R187, R145, R19 ;  /* 0x00000091bb327223 */ /* 0x000fe20000010013 */
[----:B------:R-:W-:Y:S01]  /*19300*/  FFMA.FTZ R49, R188, R144, R118 ;  /* 0x00000090bc317223 */ /* 0x000fe20000010076 */
[----:B------:R-:W-:Y:S01]  /*19310*/  FFMA.FTZ R48, R189, R143, R18 ;  /* 0x0000008fbd307223 */ /* 0x000fe20000010012 */
[----:B------:R2:W-:Y:S01]  /*19320*/  STG.E.128 desc[UR4][R82.64], R56 ;  /* 0x0000003852007986 */ /* 0x0005e2000c101d04 */
[----:B------:R-:W-:-:S03]  /*19330*/  IMAD.WIDE.U32 R76, R159, 0x10, R76 ;  /* 0x000000109f4c7825 */ /* 0x000fc600078e004c */
[----:B------:R3:W-:Y:S04]  /*19340*/  STG.E.128 desc[UR4][R84.64], R60 ;  /* 0x0000003c54007986 */ /* 0x0007e8000c101d04 */
        /* <DEDUP_REMOVED lines=26> */
.L_x_48004:
[----:B------:R-:W-:Y:S05]  /*194f0*/  EXIT ;  /* 0x000000000000794d */ /* 0x000fea0003800000 */
.L_x_48453:
        /* <DEDUP_REMOVED lines=8> */
.L_x_48456:
[----:B------:R-:W-:Y:S05]  /*19580*/  BSYNC B1 ;  /* 0x0000000000017941 */ /* 0x000fea0003800000 */
.L_x_48455:
        /* <DEDUP_REMOVED lines=10> */
.L_x_48457:
[----:B------:R-:W-:Y:S01]  /*19630*/  HFMA2.MMA R167, -RZ, RZ, 0, 2.384185791015625e-07 ;  /* 0x00000004ffa77435 */ /* 0x000fe200000001ff */
[----:B------:R-:W-:-:S05]  /*19640*/  MOV R142, R166 ;  /* 0x000000a6008e7202 */ /* 0x000fca0000000f00 */
[----:B------:R-:W-:-:S04]  /*19650*/  FADD.FTZ R161, R145, R142 ;  /* 0x0000008e91a17221 */ /* 0x000fc80000010000 */
[----:B------:R-:W-:-:S07]  /*19660*/  IMAD.MOV.U32 R192, RZ, RZ, R161 ;  /* 0x000000ffffc07224 */ /* 0x000fce00078e00a1 */
[----:B------:R-:W-:Y:S05]  /*19670*/  WARPSYNC.COLLECTIVE R165, `(.L_x_48458) ;  /* 0x00000000a5087348 */ /* 0x000fea0003c00000 */
[----:B------:R0:W1:Y:S02]  /*19680*/  SHFL.BFLY P1, R166, R192, R167, R194 ;  /* 0x0c0000a7c0a67389 */ /* 0x00006400000200c2 */
[----:B01----:R-:W-:Y:S01]  /*19690*/  ENDCOLLECTIVE ;  /* 0x000000000000791b */ /* 0x003fe20003800000 */
.L_x_48458:
[----:B------:R-:W-:Y:S01]  /*196a0*/  HFMA2.MMA R167, -RZ, RZ, 0, 4.76837158203125e-07 ;  /* 0x00000008ffa77435 */ /* 0x000fe200000001ff */
[----:B------:R-:W-:-:S05]  /*196b0*/  MOV R142, R166 ;  /* 0x000000a6008e7202 */ /* 0x000fca0000000f00 */
[----:B------:R-:W-:-:S04]  /*196c0*/  FADD.FTZ R163, R161, R142 ;  /* 0x0000008ea1a37221 */ /* 0x000fc80000010000 */
[----:B------:R-:W-:-:S07]  /*196d0*/  IMAD.MOV.U32 R192, RZ, RZ, R163 ;  /* 0x000000ffffc07224 */ /* 0x000fce00078e00a3 */
[----:B------:R-:W-:Y:S05]  /*196e0*/  WARPSYNC.COLLECTIVE R165, `(.L_x_48459) ;  /* 0x00000000a5087348 */ /* 0x000fea0003c00000 */
[----:B------:R0:W1:Y:S02]  /*196f0*/  SHFL.BFLY P1, R166, R192, R167, R194 ;  /* 0x0c0000a7c0a67389 */ /* 0x00006400000200c2 */
[----:B01----:R-:W-:Y:S01]  /*19700*/  ENDCOLLECTIVE ;  /* 0x000000000000791b */ /* 0x003fe20003800000 */
.L_x_48459:
[----:B------:R-:W-:Y:S01]  /*19710*/  HFMA2.MMA R167, -RZ, RZ, 0, 9.5367431640625e-07 ;  /* 0x00000010ffa77435 */ /* 0x000fe200000001ff */
[----:B------:R-:W-:-:S05]  /*19720*/  MOV R142, R166 ;  /* 0x000000a6008e7202 */ /* 0x000fca0000000f00 */
[----:B------:R-:W-:-:S04]  /*19730*/  FADD.FTZ R164, R163, R142 ;  /* 0x0000008ea3a47221 */ /* 0x000fc80000010000 */
[----:B------:R-:W-:-:S07]  /*19740*/  IMAD.MOV.U32 R192, RZ, RZ, R164 ;  /* 0x000000ffffc07224 */ /* 0x000fce00078e00a4 */
[----:B------:R-:W-:Y:S05]  /*19750*/  WARPSYNC.COLLECTIVE R165, `(.L_x_48460) ;  /* 0x00000000a5087348 */ /* 0x000fea0003c00000 */
[----:B------:R0:W1:Y:S02]  /*19760*/  SHFL.BFLY P1, R166, R192, R167, R194 ;  /* 0x0c0000a7c0a67389 */ /* 0x00006400000200c2 */
[----:B01----:R-:W-:Y:S01]  /*19770*/  ENDCOLLECTIVE ;  /* 0x000000000000791b */ /* 0x003fe20003800000 */
.L_x_48460:
        /* <DEDUP_REMOVED lines=136> */
.L_x_48461:
[----:B------:R-:W-:Y:S01]  /*1a000*/  HFMA2.MMA R167, -RZ, RZ, 0, 1.1920928955078125e-07 ;  /* 0x00000002ffa77435 */ /* 0x000fe200000001ff */
[----:B------:R-:W-:-:S05]  /*1a010*/  MOV R145, R166 ;  /* 0x000000a600917202 */ /* 0x000fca0000000f00 */
[----:B------:R-:W-:-:S04]  /*1a020*/  FADD.FTZ R145, R142, R145 ;  /* 0x000000918e917221 */ /* 0x000fc80000010000 */
[----:B------:R-:W-:-:S07]  /*1a030*/  IMAD.MOV.U32 R192, RZ, RZ, R145 ;  /* 0x000000ffffc07224 */ /* 0x000fce00078e0091 */
[----:B------:R-:W-:Y:S05]  /*1a040*/  WARPSYNC.COLLECTIVE R165, `(.L_x_48462) ;  /* 0x00000000a5087348 */ /* 0x000fea0003c00000 */
[----:B------:R0:W1:Y:S02]  /*1a050*/  SHFL.BFLY P1, R166, R192, R167, R194 ;  /* 0x0c0000a7c0a67389 */ /* 0x00006400000200c2 */
[----:B01----:R-:W-:Y:S01]  /*1a060*/  ENDCOLLECTIVE ;  /* 0x000000000000791b */ /* 0x003fe20003800000 */
.L_x_48462:
[----:B------:R-:W-:Y:S01]  /*1a070*/  HFMA2.MMA R167, -RZ, RZ, 0, 2.384185791015625e-07 ;  /* 0x00000004ffa77435 */ /* 0x000fe200000001ff */
[----:B------:R-:W-:-:S05]  /*1a080*/  MOV R162, R166 ;  /* 0x000000a600a27202 */ /* 0x000fca0000000f00 */
[----:B------:R-:W-:-:S04]  /*1a090*/  FADD.FTZ R162, R145, R162 ;  /* 0x000000a291a27221 */ /* 0x000fc80000010000 */
[----:B------:R-:W-:-:S07]  /*1a0a0*/  IMAD.MOV.U32 R192, RZ, RZ, R162 ;  /* 0x000000ffffc07224 */ /* 0x000fce00078e00a2 */
[----:B------:R-:W-:Y:S05]  /*1a0b0*/  WARPSYNC.COLLECTIVE R165, `(.L_x_48463) ;  /* 0x00000000a5087348 */ /* 0x000fea0003c00000 */
[----:B------:R0:W1:Y:S02]  /*1a0c0*/  SHFL.BFLY P1, R166, R192, R167, R194 ;  /* 0x0c0000a7c0a67389 */ /* 0x00006400000200c2 */
[----:B01----:R-:W-:Y:S01]  /*1a0d0*/  ENDCOLLECTIVE ;  /* 0x000000000000791b */ /* 0x003fe20003800000 */
.L_x_48463:
[----:B------:R-:W-:Y:S01]  /*1a0e0*/  HFMA2.MMA R167, -RZ, RZ, 0, 4.76837158203125e-07 ;  /* 0x00000008ffa77435 */ /* 0x000fe200000001ff */
[----:B------:R-:W-:-:S05]  /*1a0f0*/  MOV R161, R166 ;  /* 0x000000a600a17202 */ /* 0x000fca0000000f00 */
[----:B------:R-:W-:-:S04]  /*1a100*/  FADD.FTZ R161, R162, R161 ;  /* 0x000000a1a2a17221 */ /* 0x000fc80000010000 */
[----:B------:R-:W-:-:S07]  /*1a110*/  IMAD.MOV.U32 R192, RZ, RZ, R161 ;  /* 0x000000ffffc07224 */ /* 0x000fce00078e00a1 */
[----:B------:R-:W-:Y:S05]  /*1a120*/  WARPSYNC.COLLECTIVE R165, `(.L_x_48464) ;  /* 0x00000000a5087348 */ /* 0x000fea0003c00000 */
[----:B------:R0:W1:Y:S02]  /*1a130*/  SHFL.BFLY P1, R166, R192, R167, R194 ;  /* 0x0c0000a7c0a67389 */ /* 0x00006400000200c2 */
[----:B01----:R-:W-:Y:S01]  /*1a140*/  ENDCOLLECTIVE ;  /* 0x000000000000791b */ /* 0x003fe20003800000 */
.L_x_48464:
[----:B------:R-:W-:Y:S01]  /*1a150*/  HFMA2.MMA R167, -RZ, RZ, 0, 9.5367431640625e-07 ;  /* 0x00000010ffa77435 */ /* 0x000fe200000001ff */
[----:B------:R-:W-:-:S05]  /*1a160*/  MOV R164, R166 ;  /* 0x000000a600a47202 */ /* 0x000fca0000000f00 */
[----:B------:R-:W-:-:S04]  /*1a170*/  FADD.FTZ R164, R161, R164 ;  /* 0x000000a4a1a47221 */ /* 0x000fc80000010000 */
[----:B------:R-:W-:-:S07]  /*1a180*/  IMAD.MOV.U32 R192, RZ, RZ, R164 ;  /* 0x000000ffffc07224 */ /* 0x000fce00078e00a4 */
[----:B------:R-:W-:Y:S05]  /*1a190*/  WARPSYNC.COLLECTIVE R165, `(.L_x_48465) ;  /* 0x00000000a5087348 */ /* 0x000fea0003c00000 */
[----:B------:R0:W1:Y:S02]  /*1a1a0*/  SHFL.BFLY P1, R166, R192, R167, R194 ;  /* 0x0c0000a7c0a67389 */ /* 0x00006400000200c2 */
[----:B01----:R-:W-:Y:S01]  /*1a1b0*/  ENDCOLLECTIVE ;  /* 0x000000000000791b */ /* 0x003fe20003800000 */
.L_x_48465:
[----:B------:R-:W-:Y:S01]  /*1a1c0*/  MOV R163, R166 ;  /* 0x000000a600a37202 */ /* 0x000fe20000000f00 */
[----:B------:R-:W-:Y:S06]  /*1a1d0*/  BRA `(.L_x_48466) ;  /* 0xffffffe000d87947 */ /* 0x000fec000383ffff */
.L_x_48467:
        /* <DEDUP_REMOVED lines=10> */
.L_x_58457:


//--------------------- .text._ZN10layer_norm13ln_fwd_kernelINS_13Kernel_traitsI6__halfffffjLj2048ELj1ELj4ELj1ELj16ENS_18Kernel_traits_baseILj2048ES2_ffffjLj128EEEEELb1ELb0ELb1ELb0EEEvNS_9FwdParamsE --------------------------
	.section	.text._ZN10layer_norm13ln_fwd_kernelINS_13Kernel_traitsI6__halfffffjLj2048ELj1ELj4ELj1ELj16ENS_18Kernel_traits_baseILj2048ES2_ffffjLj128EEEEELb1ELb0ELb1ELb0EEEvNS_9FwdParamsE,"ax",@progbits
	.align	128
        .global         _ZN10layer_norm13ln_fwd_kernelINS_13Kernel_traitsI6__halfffffjLj2048ELj1ELj4ELj1ELj16ENS_18Kernel_traits_baseILj2048ES2_ffffjLj128EEEEELb1ELb0ELb1ELb0EEEvNS_9FwdParamsE
        .type           _ZN10layer_norm13ln_fwd_kernelINS_13Kernel_traitsI6__halfffffjLj2048ELj1ELj4ELj1ELj16ENS_18Kernel_traits_baseILj2048ES2_ffffjLj128EEEEELb1ELb0ELb1ELb0EEEvNS_9FwdParamsE,@function
        .size           _ZN10layer_norm13ln_fwd_kernelINS_13Kernel_traitsI6__halfffffjLj2048ELj1ELj4ELj1ELj16ENS_18Kernel_traits_baseILj2048ES2_ffffjLj128EEEEELb1ELb0ELb1ELb0EEEvNS_9FwdParamsE,(.L_x_58458 - _ZN10layer_norm13ln_fwd_kernelINS_13Kernel_traitsI6__halfffffjLj2048ELj1ELj4ELj1ELj16ENS_18Kernel_traits_baseILj2048ES2_ffffjLj128EEEEELb1ELb0ELb1ELb0EEEvNS_9FwdParamsE)
        .other          _ZN10layer_norm13ln_fwd_kernelINS_13Kernel_traitsI6__halfffffjLj2048ELj1ELj4ELj1ELj16ENS_18Kernel_traits_baseILj2048ES2_ffffjLj128EEEEELb1ELb0ELb1ELb0EEEvNS_9FwdParamsE,@"STO_CUDA_ENTRY STV_DEFAULT"
_ZN10layer_norm13ln_fwd_kernelINS_13Kernel_traitsI6__halfffffjLj2048ELj1ELj4ELj1ELj16ENS_18Kernel_traits_baseILj2048ES2_ffffjLj128EEEEELb1ELb0ELb1ELb0EEEvNS_9FwdParamsE:
.text._ZN10layer_norm13ln_fwd_kernelINS_13Kernel_traitsI6__halfffffjLj2048ELj1ELj4ELj1ELj16ENS_18Kernel_traits_baseILj2048ES2_ffffjLj128EEEEELb1ELb0ELb1ELb0EEEvNS_9FwdParamsE:
        /* <DEDUP_REMOVED lines=100> */
.L_x_48469:
[----:B------:R-:W-:Y:S05]  /*0640*/  BSYNC B0 ;  /* 0x0000000000007941 */ /* 0x000fea0003800000 */
.L_x_48468:
        /* <DEDUP_REMOVED lines=13> */
.L_x_48471:
[----:B------:R-:W-:Y:S05]  /*0720*/  BSYNC B0 ;  /* 0x0000000000007941 */ /* 0x000fea0003800000 */
.L_x_48470:
        /* <DEDUP_REMOVED lines=13> */
.L_x_48473:
[----:B------:R-:W-:Y:S05]  /*0800*/  BSYNC B0 ;  /* 0x0000000000007941 */ /* 0x000fea0003800000 */
.L_x_48472:
        /* <DEDUP_REMOVED lines=13> */
.L_x_48475:
[----:B------:R-:W-:Y:S05]  /*08e0*/  BSYNC B0 ;  /* 0x0000000000007941 */ /* 0x000fea0003800000 */
.L_x_48474:
        /* <DEDUP_REMOVED lines=13> */
.L_x_48477:
[----:B------:R-:W-:Y:S05]  /*09c0*/  BSYNC B0 ;  /* 0x0000000000007941 */ /* 0x000fea0003800000 */
.L_x_48476:
        /* <DEDUP_REMOVED lines=22> */
.L_x_48479:
[----:B------:R-:W-:Y:S05]  /*0b30*/  BSYNC B0 ;  /* 0x0000000000007941 */ /* 0x000fea0003800000 */
.L_x_48478:
        /* <DEDUP_REMOVED lines=21> */
.L_x_48481:
[----:B------:R-:W-:Y:S05]  /*0c90*/  BSYNC B0 ;  /* 0x0000000000007941 */ /* 0x000fea0003800000 */
.L_x_48480:
        /* <DEDUP_REMOVED lines=16> */
.L_x_48483:
[----:B------:R-:W-:Y:S05]  /*0da0*/  BSYNC B0 ;  /* 0x0000000000007941 */ /* 0x000fea0003800000 */
.L_x_48482:
        /* <DEDUP_REMOVED lines=17> */
.L_x_48485:
[----:B------:R-:W-:Y:S05]  /*0ec0*/  BSYNC B0 ;  /* 0x0000000000007941 */ /* 0x000fea0003800000 */
.L_x_48484:
        /* <DEDUP_REMOVED lines=16> */
.L_x_48487:
[----:B------:R-:W-:Y:S05]  /*0fd0*/  BSYNC B0 ;  /* 0x0000000000007941 */ /* 0x000fea0003800000 */
.L_x_48486:
        /* <DEDUP_REMOVED lines=16> */
.L_x_48489:
[----:B------:R-:W-:Y:S05]  /*10e0*/  BSYNC B0 ;  /* 0x0000000000007941 */ /* 0x000fea0003800000 */
.L_x_48488:
        /* <DEDUP_REMOVED lines=16> */
.L_x_48491:
[----:B------:R-:W-:Y:S05]  /*11f0*/  BSYNC B0 ;  /* 0x0000000000007941 */ /* 0x000fea0003800000 */
.L_x_48490:
        /* <DEDUP_REMOVED lines=16> */
.L_x_48493:
[----:B------:R-:W-:Y:S05]  /*1300*/  BSYNC B0 ;  /* 0x0000000000007941 */ /* 0x000fea0003800000 */
.L_x_48492:
        /* <DEDUP_REMOVED lines=16> */
.L_x_48495:
[----:B------:R-:W-:Y:S05]  /*1410*/  BSYNC B0 ;  /* 0x0000000000007941 */ /* 0x000fea0003800000 */
.L_x_48494:
        /* <DEDUP_REMOVED lines=16> */
.L_x_48497:
[----:B------:R-:W-:Y:S05]  /*1520*/  BSYNC B0 ;  /* 0x0000000000007941 */ /* 0x000fea0003800000 */
.L_x_48496:
        /* <DEDUP_REMOVED lines=15> */
.L_x_48499:
[----:B------:R-:W-:Y:S05]  /*1620*/  BSYNC B0 ;  /* 0x0000000000007941 */ /* 0x000fea0003800000 */
.L_x_48498:
[----:B------:R-:W-:Y:S01]  /*1630*/  ULDC UR25, c[0x0][0x214] ;  /* 0x0000850000197ab9 */ /* 0x000fe20000000800 */
[----:B------:R-:W-:Y:S02]  /*1640*/  LOP3.LUT R218, R61, UR23, R24, 0x96, !PT ;  /* 0x000000173dda7c12 */ /* 0x000fe4000f8e9618 */
[----:B------:R-:W-:-:S13]  /*1650*/  ISETP.GE.AND P0, PT, R220, UR25, PT ;  /* 0x00000019dc007c0c */ /* 0x000fda000bf06270 */
[----:B------:R-:W-:Y:S05]  /*1660*/  @P0 EXIT ;  /* 0x000000000000094d */ /* 0x000fea0003800000 */
[--C-:B-----5:R-:W-:Y:S01]  /*1670*/  SHF.R.U64 R137, R40, 0x10, R41.reuse ;  /* 0x0000001028897819 */ /* 0x120fe20000001229 */
[--C-:B------:R-:W-:Y:S01]  /*1680*/  IMAD.MOV.U32 R135, RZ, RZ, R41.reuse ;  /* 0x000000ffff877224 */ /* 0x100fe200078e0029 */
[----:B------:R-:W-:Y:S01]  /*1690*/  SHF.R.U32.HI R136, RZ, 0x10, R41 ;  /* 0x00000010ff887819 */ /* 0x000fe20000011629 */
[----:B------:R-:W-:Y:S01]  /*16a0*/  IMAD.MOV.U32 R201, RZ, RZ, R29 ;  /* 0x000000ffffc97224 */ /* 0x000fe200078e001d */
[----:B------:R-:W-:Y:S01]  /*16b0*/  MOV R134, R42 ;  /* 0x0000002a00867202 */ /* 0x000fe20000000f00 */
[----:B------:R-:W-:Y:S01]  /*16c0*/  IMAD.MOV.U32 R193, RZ, RZ, R31 ;  /* 0x000000ffffc17224 */ /* 0x000fe200078e001f */
[----:B------:R-:W-:Y:S01]  /*16d0*/  SHF.R.U64 R133, R42, 0x10, R43 ;  /* 0x000000102a857819 */ /* 0x000fe2000000122b */
[----:B------:R-:W-:Y:S01]  /*16e0*/  IMAD.MOV.U32 R189, RZ, RZ, R32 ;  /* 0x000000ffffbd7224 */ /* 0x000fe200078e0020 */
[--C-:B------:R-:W-:Y:S01]  /*16f0*/  SHF.R.U64 R66, R28, 0x10, R29.reuse ;  /* 0x000000101c427819 */ /* 0x100fe2000000121d */
[----:B------:R-:W-:Y:S01]  /*1700*/  IMAD.MOV.U32 R181, RZ, RZ, R34 ;  /* 0x000000ffffb57224 */ /* 0x000fe200078e0022 */
[----:B------:R-:W-:Y:S01]  /*1710*/  SHF.R.U32.HI R199, RZ, 0x10, R29 ;  /* 0x00000010ffc77819 */ /* 0x000fe2000001161d */
[----:B------:R-:W-:Y:S01]  /*1720*/  IMAD.MOV.U32 R177, RZ, RZ, R35 ;  /* 0x000000ffffb17224 */ /* 0x000fe200078e0023 */
[----:B------:R-:W-:Y:S01]  /*1730*/  MOV R197, R30 ;  /* 0x0000001e00c57202 */ /* 0x000fe20000000f00 */
[----:B------:R-:W-:Y:S01]  /*1740*/  IMAD.MOV.U32 R169, RZ, RZ, R37 ;  /* 0x000000ffffa97224 */ /* 0x000fe200078e0025 */
[--C-:B------:R-:W-:Y:S01]  /*1750*/  SHF.R.U64 R65, R30, 0x10, R31.reuse ;  /* 0x000000101e417819 */ /* 0x100fe2000000121f */
[----:B------:R-:W-:Y:S01]  /*1760*/  IMAD.MOV.U32 R0, RZ, RZ, R38 ;  /* 0x000000ffff007224 */ /* 0x000fe200078e0026 */
[----:B------:R-:W-:Y:S01]  /*1770*/  SHF.R.U32.HI R191, RZ, 0x10, R31 ;  /* 0x00000010ffbf7819 */ /* 0x000fe2000001161f */
[----:B------:R-:W-:Y:S01]  /*1780*/  IMAD.MOV.U32 R126, RZ, RZ, R46 ;  /* 0x000000ffff7e7224 */ /* 0x000fe200078e002e */
[--C-:B------:R-:W-:Y:S01]  /*1790*/  SHF.R.U64 R64, R32, 0x10, R33.reuse ;  /* 0x0000001020407819 */ /* 0x100fe20000001221 */
[----:B------:R-:W-:Y:S01]  /*17a0*/  IMAD.MOV.U32 R42, RZ, RZ, R50 ;  /* 0x000000ffff2a7224 */ /* 0x000fe200078e0032 */
[----:B------:R-:W-:Y:S01]  /*17b0*/  MOV R185, R33 ;  /* 0x0000002100b97202 */ /* 0x000fe20000000f00 */
[----:B------:R-:W-:Y:S01]  /*17c0*/  IMAD.MOV.U32 R205, RZ, RZ, R28 ;  /* 0x000000ffffcd7224 */ /* 0x000fe200078e001c */
[----:B------:R-:W-:Y:S01]  /*17d0*/  SHF.R.U32.HI R183, RZ, 0x10, R33 ;  /* 0x00000010ffb77819 */ /* 0x000fe20000011621 */
[----:B------:R-:W-:Y:S01]  /*17e0*/  IMAD.MOV.U32 R138, RZ, RZ, R40 ;  /* 0x000000ffff8a7224 */ /* 0x000fe200078e0028 */
[----:B------:R-:W-:Y:S01]  /*17f0*/  SHF.R.U64 R63, R34, 0x10, R35 ;  /* 0x00000010223f7819 */ /* 0x000fe20000001223 */
[----:B------:R-:W-:Y:S01]  /*1800*/  IMAD.MOV.U32 R131, RZ, RZ, R43 ;  /* 0x000000ffff837224 */ /* 0x000fe200078e002b */
[----:B------:R-:W-:Y:S01]  /*1810*/  SHF.R.U32.HI R175, RZ, 0x10, R35 ;  /* 0x00000010ffaf7819 */ /* 0x000fe20000011623 */
[----:B------:R-:W-:Y:S01]  /*1820*/  IMAD.MOV.U32 R130, RZ, RZ, R44 ;  /* 0x000000ffff827224 */ /* 0x000fe200078e002c */
[----:B------:R-:W-:Y:S01]  /*1830*/  MOV R173, R36 ;  /* 0x0000002400ad7202 */ /* 0x000fe20000000f00 */
[----:B------:R-:W-:Y:S01]  /*1840*/  IMAD.MOV.U32 R35, RZ, RZ, R53 ;  /* 0x000000ffff237224 */ /* 0x000fe200078e0035 */
[----:B------:R-:W-:Y:S01]  /*1850*/  SHF.R.U64 R62, R36, 0x10, R37 ;  /* 0x00000010243e7819 */ /* 0x000fe20000001225 */
[----:B------:R-:W-:Y:S01]  /*1860*/  IMAD.MOV.U32 R31, RZ, RZ, R55 ;  /* 0x000000ffff1f7224 */ /* 0x000fe200078e0037 */
[----:B------:R-:W-:Y:S01]  /*1870*/  SHF.R.U32.HI R167, RZ, 0x10, R37 ;  /* 0x00000010ffa77819 */ /* 0x000fe20000011625 */
[----:B------:R-:W-:Y:S01]  /*1880*/  IMAD.MOV.U32 R30, RZ, RZ, R56 ;  /* 0x000000ffff1e7224 */ /* 0x000fe200078e0038 */
[----:B------:R-:W-:Y:S01]  /*1890*/  SHF.R.U64 R141, R38, 0x10, R39 ;  /* 0x00000010268d7819 */ /* 0x000fe20000001227 */
[----:B------:R-:W-:Y:S01]  /*18a0*/  IMAD.MOV.U32 R38, RZ, RZ, R52 ;  /* 0x000000ffff267224 */ /* 0x000fe200078e0034 */
[--C-:B------:R-:W-:Y:S01]  /*18b0*/  SHF.R.U64 R129, R44, 0x10, R45.reuse ;  /* 0x000000102c817819 */ /* 0x100fe2000000122d */
[----:B------:R-:W-:Y:S01]  /*18c0*/  IMAD R212, R212, -0x326172a9, RZ ;  /* 0xcd9e8d57d4d47824 */ /* 0x000fe200078e02ff */
[----:B------:R-:W-:Y:S01]  /*18d0*/  MOV R127, R45 ;  /* 0x0000002d007f7202 */ /* 0x000fe20000000f00 */
[----:B------:R-:W-:Y:S01]  /*18e0*/  IMAD.HI.U32 R25, R218, -0x326172a9, RZ ;  /* 0xcd9e8d57da197827 */ /* 0x000fe200078e00ff */
[----:B------:R-:W-:Y:S01]  /*18f0*/  SHF.R.U32.HI R128, RZ, 0x10, R45 ;  /* 0x00000010ff807819 */ /* 0x000fe2000001162d */
[----:B------:R-:W-:Y:S01]  /*1900*/  ULDC.U8 UR25, c[0x0][0x2a0] ;  /* 0x0000a80000197ab9 */ /* 0x000fe20000000000 */
[----:B------:R-:W-:Y:S01]  /*1910*/  SHF.R.U64 R125, R46, 0x10, R47 ;  /* 0x000000102e7d7819 */ /* 0x000fe2000000122f */
[----:B------:R-:W-:Y:S01]  /*1920*/  IMAD.MOV.U32 R26, RZ, RZ, R22 ;  /* 0x000000ffff1a7224 */ /* 0x000fe200078e0016 */
[----:B------:R-:W-:Y:S01]  /*1930*/  SHF.R.U64 R41, R50, 0x10, R51 ;  /* 0x0000001032297819 */ /* 0x000fe20000001233 */
[----:B------:R-:W-:Y:S01]  /*1940*/  IMAD.MOV.U32 R24, RZ, RZ, R47 ;  /* 0x000000ffff187224 */ /* 0x000fe200078e002f */
[----:B------:R-:W-:Y:S01]  /*1950*/  MOV R139, R39 ;  /* 0x00000027008b7202 */ /* 0x000fe20000000f00 */
[----:B------:R-:W-:Y:S01]  /*1960*/  IMAD R213, R213, -0x2daee0ad, RZ ;  /* 0xd2511f53d5d57824 */ /* 0x000fe200078e02ff */
[----:B------:R-:W-:Y:S01]  /*1970*/  SHF.R.U32.HI R140, RZ, 0x10, R39 ;  /* 0x00000010ff8c7819 */ /* 0x000fe20000011627 */
[----:B------:R-:W-:Y:S01]  /*1980*/  IMAD.HI.U32 R28, R216, -0x2daee0ad, RZ ;  /* 0xd2511f53d81c7827 */ /* 0x000fe200078e00ff */
[----:B------:R-:W-:Y:S01]  /*1990*/  SHF.R.U32.HI R132, RZ, 0x10, R43 ;  /* 0x00000010ff847819 */ /* 0x000fe2000001162b */
[----:B------:R-:W-:Y:S01]  /*19a0*/  HFMA2.MMA R211, -RZ, RZ, 0, 0 ;  /* 0x00000000ffd37435 */ /* 0x000fe200000001ff */
[----:B------:R-:W-:Y:S01]  /*19b0*/  MOV R46, R48 ;  /* 0x00000030002e7202 */ /* 0x000fe20000000f00 */
[--C-:B------:R-:W-:Y:S01]  /*19c0*/  IMAD.MOV.U32 R43, RZ, RZ, R49.reuse ;  /* 0x000000ffff2b7224 */ /* 0x100fe200078e0031 */
[----:B------:R-:W-:Y:S01]  /*19d0*/  SHF.R.U64 R45, R48, 0x10, R49 ;  /* 0x00000010302d7819 */ /* 0x000fe20000001231 */
[----:B------:R-:W-:Y:S01]  /*19e0*/  IMAD.MOV.U32 R48, RZ, RZ, R23 ;  /* 0x000000ffff307224 */ /* 0x000fe200078e0017 */
        /* <DEDUP_REMOVED lines=20> */
[----:B------:R-:W-:Y:S01]  /*1b30*/  SHF.R.U32.HI R40, RZ, 0x10, R51 ;  /* 0x00000010ff287819 */ /* 0x000fe20000011633 */
[----:B------:R-:W-:Y:S01]  /*1b40*/  HADD2.F32 R145, -RZ, R142.H0_H0 ;  /* 0x2000008eff917230 */ /* 0x000fe20000004100 */
[----:B------:R-:W-:Y:S01]  /*1b50*/  SHF.R.U64 R22, R22, 0x10, R23 ;  /* 0x0000001016167819 */ /* 0x000fe20000001217 */
[----:B------:R-:W-:Y:S01]  /*1b60*/  BSSY B0, `(.L_x_48500) ;  /* 0x0001c3b000007945 */ /* 0x000fe20003800000 */
        /* <DEDUP_REMOVED lines=45> */
[----:B------:R-:W-:Y:S01]  /*1e40*/  IMAD R216, R216, -0x2daee0ad, RZ ;  /* 0xd2511f53d8d87824 */ /* 0x000fe200078e02ff */
        /* <DEDUP_REMOVED lines=30> */
[----:B------:R-:W-:Y:S01]  /*2030*/  ULDC UR26, c[0x0][0x294] ;  /* 0x0000a500001a7ab9 */ /* 0x000fe20000000800 */
[----:B------:R-:W-:Y:S01]  /*2040*/  HADD2.F32 R181, -RZ, R181.H0_H0 ;  /* 0x200000b5ffb57230 */ /* 0x000fe20000004100 */
[----:B------:R-:W-:Y:S01]  /*2050*/  ULDC UR27, c[0x0][0x2d8] ;  /* 0x0000b600001b7ab9 */ /* 0x000fe20000000800 */
        /* <DEDUP_REMOVED lines=81> */
.L_x_49172:
        /* <DEDUP_REMOVED lines=10> */
[----:B--2---:R-:W-:Y:S01]  /*2610*/  LEA.HI R224, R227, R226, RZ, 0x2 ;  /* 0x000000e2e3e07211 */ /* 0x004fe200078f10ff */
[----:B------:R-:W-:-:S03]  /*2620*/  IMAD.MOV.U32 R226, RZ, RZ, RZ ;  /* 0x000000ffffe27224 */ /* 0x000fc600078e00ff */
[----:B------:R-:W-:Y:S02]  /*2630*/  LEA.HI.SX32 R225, R224, R221, 0x1e ;  /* 0x000000dde0e17211 */ /* 0x000fe400078ff2ff */
[----:B------:R-:W-:Y:S02]  /*2640*/  SHF.R.S32.HI R224, RZ, 0x1f, R220 ;  /* 0x0000001fffe07819 */ /* 0x000fe400000114dc */
[----:B---3--:R-:W-:-:S13]  /*2650*/  ISETP.GE.AND P2, PT, R223, 0x1, PT ;  /* 0x00000001df00780c */ /* 0x008fda0003f46270 */
[----:B------:R-:W-:Y:S01]  /*2660*/  @P2 VIADD R228, R223, 0xffffffff ;  /* 0xffffffffdfe42836 */ /* 0x000fe20000000000 */
[----:B------:R-:W-:-:S03]  /*2670*/  @P2 LOP3.LUT R221, R206, 0x1f, RZ, 0xc0, !PT ;  /* 0x0000001fcedd2812 */ /* 0x000fc600078ec0ff */
[----:B------:R-:W-:-:S05]  /*2680*/  @P2 IMAD R228, R228, R123, RZ ;  /* 0x0000007be4e42224 */ /* 0x000fca00078e02ff */
[----:B------:R-:W-:-:S04]  /*2690*/  @P2 SHF.R.S32.HI R229, RZ, 0x1f, R228 ;  /* 0x0000001fffe52819 */ /* 0x000fc800000114e4 */
[----:B------:R-:W-:-:S04]  /*26a0*/  @P2 LEA.HI R228, R229, R228, RZ, 0x2 ;  /* 0x000000e4e5e42211 */ /* 0x000fc800078f10ff */
        /* <DEDUP_REMOVED lines=11> */
[----:B------:R-:W-:Y:S01]  /*2760*/  ISETP.GT.AND P4, PT, R223, RZ, PT ;  /* 0x000000ffdf00720c */ /* 0x000fe20003f84270 */
[----:B------:R-:W-:-:S12]  /*2770*/  BSSY B2, `(.L_x_48503) ;  /* 0x000005b000027945 */ /* 0x000fd80003800000 */
        /* <DEDUP_REMOVED lines=17> */
.L_x_48506:
[----:B------:R-:W-:-:S07]  /*2890*/  IMAD.MOV.U32 R210, RZ, RZ, R218 ;  /* 0x000000ffffd27224 */ /* 0x000fce00078e00da */
.L_x_48507:
[----:B------:R-:W-:Y:S05]  /*28a0*/  BSYNC B3 ;  /* 0x0000000000037941 */ /* 0x000fea0003800000 */
.L_x_48505:
        /* <DEDUP_REMOVED lines=16> */
.L_x_48511:
[----:B------:R-:W-:Y:S05]  /*29b0*/  BSYNC B4 ;  /* 0x0000000000047941 */ /* 0x000fea0003800000 */
.L_x_48510:
        /* <DEDUP_REMOVED lines=44> */
.L_x_48509:
[----:B------:R-:W-:Y:S05]  /*2c80*/  BSYNC B3 ;  /* 0x0000000000037941 */ /* 0x000fea0003800000 */
.L_x_48508:
[----:B------:R-:W-:Y:S01]  /*2c90*/  I2FP.F32.U32 R52, R210 ;  /* 0x000000d200347245 */ /* 0x000fe20000201000 */
[----:B------:R-:W-:Y:S02]  /*2ca0*/  IMAD.MOV.U32 R55, RZ, RZ, 0x2f800000 ;  /* 0x2f800000ff377424 */ /* 0x000fe400078e00ff */
[----:B-----5:R-:W-:Y:S02]  /*2cb0*/  FMUL.FTZ R53, R56, UR29 ;  /* 0x0000001d38357c20 */ /* 0x020fe40008410000 */
[----:B------:R-:W-:Y:S02]  /*2cc0*/  FFMA.FTZ R52, R52, R55, 1.1641532182693481445e-10 ;  /* 0x2f00000034347423 */ /* 0x000fe40000010037 */
[----:B------:R-:W-:-:S03]  /*2cd0*/  FMUL.FTZ R53, R53, UR28 ;  /* 0x0000001c35357c20 */ /* 0x000fc60008410000 */
[----:B------:R-:W-:-:S04]  /*2ce0*/  FSETP.GTU.FTZ.AND P5, PT, R52, UR26, PT ;  /* 0x0000001a34007c0b */ /* 0x000fc8000bfbc000 */
[----:B------:R-:W-:Y:S02]  /*2cf0*/  FSEL R52, R53, RZ, !P5 ;  /* 0x000000ff35347208 */ /* 0x000fe40006800000 */
[----:B------:R-:W-:-:S03]  /*2d00*/  SEL R210, RZ, 0x1, P5 ;  /* 0x00000001ffd27807 */ /* 0x000fc60002800000 */
[----:B------:R-:W-:-:S07]  /*2d10*/  @P3 FADD.FTZ R52, R48, R52 ;  /* 0x0000003430343221 */ /* 0x000fce0000010000 */
.L_x_48504:
[----:B------:R-:W-:Y:S05]  /*2d20*/  BSYNC B2 ;  /* 0x0000000000027941 */ /* 0x000fea0003800000 */
.L_x_48503:
        /* <DEDUP_REMOVED lines=18> */
.L_x_48515:
[----:B------:R-:W-:-:S07]  /*2e50*/  IMAD.MOV.U32 R53, RZ, RZ, R218 ;  /* 0x000000ffff357224 */ /* 0x000fce00078e00da */
.L_x_48516:
[----:B------:R-:W-:Y:S05]  /*2e60*/  BSYNC B3 ;  /* 0x0000000000037941 */ /* 0x000fea0003800000 */
.L_x_48514:
        /* <DEDUP_REMOVED lines=16> */
.L_x_48520:
[----:B------:R-:W-:Y:S05]  /*2f70*/  BSYNC B4 ;  /* 0x0000000000047941 */ /* 0x000fea0003800000 */
.L_x_48519:
        /* <DEDUP_REMOVED lines=44> */
.L_x_48518:
[----:B------:R-:W-:Y:S05]  /*3240*/  BSYNC B3 ;  /* 0x0000000000037941 */ /* 0x000fea0003800000 */
.L_x_48517:
[----:B------:R-:W-:Y:S01]  /*3250*/  HFMA2.MMA R214, -RZ, RZ, 0.1171875, 0 ;  /* 0x2f800000ffd67435 */ /* 0x000fe200000001ff */
[----:B------:R-:W-:Y:S01]  /*3260*/  I2FP.F32.U32 R53, R53 ;  /* 0x0000003500357245 */ /* 0x000fe20000201000 */
[----:B-----5:R-:W-:-:S04]  /*3270*/  FMUL.FTZ R54, R57, UR29 ;  /* 0x0000001d39367c20 */ /* 0x020fc80008410000 */
[----:B------:R-:W-:-:S04]  /*3280*/  FMUL.FTZ R54, R54, UR28 ;  /* 0x0000001c36367c20 */ /* 0x000fc80008410000 */
[----:B------:R-:W-:-:S05]  /*3290*/  FFMA.FTZ R53, R53, R214, 1.1641532182693481445e-10 ;  /* 0x2f00000035357423 */ /* 0x000fca00000100d6 */
[----:B------:R-:W-:-:S04]  /*32a0*/  FSETP.GTU.FTZ.AND P5, PT, R53, UR26, PT ;  /* 0x0000001a35007c0b */ /* 0x000fc8000bfbc000 */
[----:B------:R-:W-:Y:S02]  /*32b0*/  FSEL R53, R54, RZ, !P5 ;  /* 0x000000ff36357208 */ /* 0x000fe40006800000 */
[----:B------:R-:W-:-:S03]  /*32c0*/  SEL R209, RZ, 0x1, P5 ;  /* 0x00000001ffd17807 */ /* 0x000fc60002800000 */
[----:B------:R-:W-:-:S07]  /*32d0*/  @P3 FADD.FTZ R53, R49, R53 ;  /* 0x0000003531353221 */ /* 0x000fce0000010000 */
.L_x_48513:
[----:B------:R-:W-:Y:S05]  /*32e0*/  BSYNC B2 ;  /* 0x0000000000027941 */ /* 0x000fea0003800000 */
.L_x_48512:
        /* <DEDUP_REMOVED lines=18> */
.L_x_48524:
[----:B------:R-:W-:-:S07]  /*3410*/  MOV R208, R218 ;  /* 0x000000da00d07202 */ /* 0x000fce0000000f00 */
.L_x_48525:
[----:B------:R-:W-:Y:S05]  /*3420*/  BSYNC B3 ;  /* 0x0000000000037941 */ /* 0x000fea0003800000 */
.L_x_48523:
        /* <DEDUP_REMOVED lines=16> */
.L_x_48529:
[----:B------:R-:W-:Y:S05]  /*3530*/  BSYNC B4 ;  /* 0x0000000000047941 */ /* 0x000fea0003800000 */
.L_x_48528:
        /* <DEDUP_REMOVED lines=44> */
.L_x_48527:
[----:B------:R-:W-:Y:S05]  /*3800*/  BSYNC B3 ;  /* 0x0000000000037941 */ /* 0x000fea0003800000 */
.L_x_48526:
        /* <DEDUP_REMOVED lines=9> */
.L_x_48522:
[----:B------:R-:W-:Y:S05]  /*38a0*/  BSYNC B2 ;  /* 0x0000000000027941 */ /* 0x000fea0003800000 */
.L_x_48521:
        /* <DEDUP_REMOVED lines=18> */
.L_x_48533:
[----:B------:R-:W-:-:S07]  /*39d0*/  IMAD.MOV.U32 R55, RZ, RZ, R218 ;  /* 0x000000ffff377224 */ /* 0x000fce00078e00da */
.L_x_48534:
[----:B------:R-:W-:Y:S05]  /*39e0*/  BSYNC B3 ;  /* 0x0000000000037941 */ /* 0x000fea0003800000 */
.L_x_48532:
        /* <DEDUP_REMOVED lines=16> */
.L_x_48538:
[----:B------:R-:W-:Y:S05]  /*3af0*/  BSYNC B4 ;  /* 0x0000000000047941 */ /* 0x000fea0003800000 */
.L_x_48537:
        /* <DEDUP_REMOVED lines=44> */
.L_x_48536:
[----:B------:R-:W-:Y:S05]  /*3dc0*/  BSYNC B3 ;  /* 0x0000000000037941 */ /* 0x000fea0003800000 */
.L_x_48535:
        /* <DEDUP_REMOVED lines=9> */
.L_x_48531:
[----:B------:R-:W-:Y:S05]  /*3e60*/  BSYNC B2 ;  /* 0x0000000000027941 */ /* 0x000fea0003800000 */
.L_x_48530:
[----:B------:R-:W0:Y:S01]  /*3e70*/  LDC.64 R120, c[0x0][0x238] ;  /* 0x00008e00ff787b82 */ /* 0x000e220000000a00 */
[----:B------:R-:W-:Y:S01]  /*3e80*/  BSSY B2, `(.L_x_48539) ;  /* 0x000000f000027945 */ /* 0x000fe20003800000 */
[----:B0-----:R-:W-:-:S05]  /*3e90*/  IMAD.WIDE.U32 R120, R225, 0x10, R120 ;  /* 0x00000010e1787825 */ /* 0x001fca00078e0078 */
[----:B------:R0:W-:Y:S01]  /*3ea0*/  STG.E.128 desc[UR6][R120.64], R52 ;  /* 0x0000003478007986 */ /* 0x0001e2000c101d06 */
[----:B------:R-:W-:Y:S05]  /*3eb0*/  @!P2 BRA `(.L_x_48540) ;  /* 0x00000000002ca947 */ /* 0x000fea0003800000 */
[----:B0-----:R-:W0:Y:S01]  /*3ec0*/  LDC.64 R120, c[0x0][0x240] ;  /* 0x00009000ff787b82 */ /* 0x001e220000000a00 */
[----:B------:R-:W-:Y:S01]  /*3ed0*/  IMAD.U32 R228, R208, 0x10000, RZ ;  /* 0x00010000d0e47824 */ /* 0x000fe200078e00ff */
[----:B------:R-:W-:Y:S02]  /*3ee0*/  LOP3.LUT R227, R207, 0xffff, RZ, 0xc0, !PT ;  /* 0x0000ffffcfe37812 */ /* 0x000fe400078ec0ff */
[----:B------:R-:W-:Y:S02]  /*3ef0*/  LOP3.LUT R230, R209, 0xff, RZ, 0xc0, !PT ;  /* 0x000000ffd1e67812 */ /* 0x000fe400078ec0ff */
[----:B------:R-:W-:-:S04]  /*3f00*/  LOP3.LUT R228, R228, 0xff0000, RZ, 0xc0, !PT ;  /* 0x00ff0000e4e47812 */ /* 0x000fc800078ec0ff */
[----:B------:R-:W-:Y:S02]  /*3f10*/  LEA R227, R227, R228, 0x18 ;  /* 0x000000e4e3e37211 */ /* 0x000fe400078ec0ff */
[----:B------:R-:W-:-:S03]  /*3f20*/  LOP3.LUT R228, R210, 0xff, RZ, 0xc0, !PT ;  /* 0x000000ffd2e47812 */ /* 0x000fc600078ec0ff */
[----:B------:R-:W-:-:S04]  /*3f30*/  IMAD R227, R230, 0x100, R227 ;  /* 0x00000100e6e37824 */ /* 0x000fc800078e02e3 */
[----:B------:R-:W-:Y:S02]  /*3f40*/  IMAD.IADD R227, R227, 0x1, R228 ;  /* 0x00000001e3e37824 */ /* 0x000fe400078e02e4 */
[----:B0-----:R-:W-:-:S05]  /*3f50*/  IMAD.WIDE.U32 R120, R226, 0x4, R120 ;  /* 0x00000004e2787825 */ /* 0x001fca00078e0078 */
[----:B------:R1:W-:Y:S02]  /*3f60*/  STG.E desc[UR6][R120.64], R227 ;  /* 0x000000e378007986 */ /* 0x0003e4000c101906 */
.L_x_48540:
[----:B------:R-:W-:Y:S05]  /*3f70*/  BSYNC B2 ;  /* 0x0000000000027941 */ /* 0x000fea0003800000 */
.L_x_48539:
[----:B------:R-:W-:Y:S01]  /*3f80*/  IADD3 R225, R225, 0x20, RZ ;  /* 0x00000020e1e17810 */ /* 0x000fe20007ffe0ff */
[----:B------:R-:W-:-:S07]  /*3f90*/  VIADD R226, R226, 0x20 ;  /* 0x00000020e2e27836 */ /* 0x000fce0000000000 */
.L_x_48502:
[----:B------:R-:W-:Y:S05]  /*3fa0*/  BSYNC B1 ;  /* 0x0000000000017941 */ /* 0x000fea0003800000 */
.L_x_48501:
        /* <DEDUP_REMOVED lines=9> */
[----:B-----5:R1:W5:Y:S01]  /*4040*/  @P2 LDG.E.128 R56, desc[UR6][R62.64] ;  /* 0x000000063e382981 */ /* 0x020362000c1e1d00 */
[----:B0-----:R-:W-:-:S05]  /*4050*/  @P3 IMAD.WIDE.U32 R228, R225, 0x10, R228 ;  /* 0x00000010e1e43825 */ /* 0x001fca00078e00e4 */
[----:B------:R-:W2:Y:S01]  /*4060*/  @P3 LDG.E.128 R48, desc[UR6][R228.64] ;  /* 0x00000006e4303981 */ /* 0x000ea2000c1e1d00 */
[----:B------:R-:W-:Y:S01]  /*4070*/  ISETP.GT.AND P4, PT, R223, RZ, PT ;  /* 0x000000ffdf00720c */ /* 0x000fe20003f84270 */
[----:B------:R-:W-:-:S12]  /*4080*/  BSSY B2, `(.L_x_48543) ;  /* 0x000005b000027945 */ /* 0x000fd80003800000 */
        /* <DEDUP_REMOVED lines=17> */
.L_x_48546:
[----:B------:R-:W-:-:S07]  /*41a0*/  IMAD.MOV.U32 R210, RZ, RZ, R218 ;  /* 0x000000ffffd27224 */ /* 0x000fce00078e00da */
.L_x_48547:
[----:B------:R-:W-:Y:S05]  /*41b0*/  BSYNC B3 ;  /* 0x0000000000037941 */ /* 0x000fea0003800000 */
.L_x_48545:
        /* <DEDUP_REMOVED lines=16> */
.L_x_48551:
[----:B------:R-:W-:Y:S05]  /*42c0*/  BSYNC B4 ;  /* 0x0000000000047941 */ /* 0x000fea0003800000 */
.L_x_48550:
        /* <DEDUP_REMOVED lines=44> */
.L_x_48549:
[----:B------:R-:W-:Y:S05]  /*4590*/  BSYNC B3 ;  /* 0x0000000000037941 */ /* 0x000fea0003800000 */
.L_x_48548:
        /* <DEDUP_REMOVED lines=9> */
.L_x_48544:
[----:B------:R-:W-:Y:S05]  /*4630*/  BSYNC B2 ;  /* 0x0000000000027941 */ /* 0x000fea0003800000 */
.L_x_48543:
        /* <DEDUP_REMOVED lines=18> */
.L_x_48555:
[----:B------:R-:W-:-:S07]  /*4760*/  MOV R61, R218 ;  /* 0x000000da003d7202 */ /* 0x000fce0000000f00 */
.L_x_48556:
[----:B------:R-:W-:Y:S05]  /*4770*/  BSYNC B3 ;  /* 0x0000000000037941 */ /* 0x000fea0003800000 */
.L_x_48554:
        /* <DEDUP_REMOVED lines=16> */
.L_x_48560:
[----:B------:R-:W-:Y:S05]  /*4880*/  BSYNC B4 ;  /* 0x0000000000047941 */ /* 0x000fea0003800000 */
.L_x_48559:
        /* <DEDUP_REMOVED lines=44> */
.L_x_48558:
[----:B------:R-:W-:Y:S05]  /*4b50*/  BSYNC B3 ;  /* 0x0000000000037941 */ /* 0x000fea0003800000 */
.L_x_48557:
        /* <DEDUP_REMOVED lines=9> */
.L_x_48553:
[----:B------:R-:W-:Y:S05]  /*4bf0*/  BSYNC B2 ;  /* 0x0000000000027941 */ /* 0x000fea0003800000 */
.L_x_48552:
        /* <DEDUP_REMOVED lines=18> */
.L_x_48564:
[----:B------:R-:W-:-:S07]  /*4d20*/  IMAD.MOV.U32 R208, RZ, RZ, R218 ;  /* 0x000000ffffd07224 */ /* 0x000fce00078e00da */
.L_x_48565:
[----:B------:R-:W-:Y:S05]  /*4d30*/  BSYNC B3 ;  /* 0x0000000000037941 */ /* 0x000fea0003800000 */
.L_x_48563:
        /* <DEDUP_REMOVED lines=16> */
.L_x_48569:
[----:B------:R-:W-:Y:S05]  /*4e40*/  BSYNC B4 ;  /* 0x0000000000047941 */ /* 0x000fea0003800000 */
.L_x_48568:
        /* <DEDUP_REMOVED lines=44> */
.L_x_48567:
[----:B------:R-:W-:Y:S05]  /*5110*/  BSYNC B3 ;  /* 0x0000000000037941 */ /* 0x000fea0003800000 */
.L_x_48566:
        /* <DEDUP_REMOVED lines=9> */
.L_x_48562:
[----:B------:R-:W-:Y:S05]  /*51b0*/  BSYNC B2 ;  /* 0x0000000000027941 */ /* 0x000fea0003800000 */
.L_x_48561:
        /* <DEDUP_REMOVED lines=18> */
.L_x_48573:
[----:B------:R-:W-:-:S07]  /*52e0*/  IMAD.MOV.U32 R63, RZ, RZ, R218 ;  /* 0x000000ffff3f7224 */ /* 0x000fce00078e00da */
.L_x_48574:
[----:B------:R-:W-:Y:S05]  /*52f0*/  BSYNC B3 ;  /* 0x0000000000037941 */ /* 0x000fea0003800000 */
.L_x_48572:
        /* <DEDUP_REMOVED lines=16> */
.L_x_48578:
[----:B------:R-:W-:Y:S05]  /*5400*/  BSYNC B4 ;  /* 0x0000000000047941 */ /* 0x000fea0003800000 */
.L_x_48577:
        /* <DEDUP_REMOVED lines=44> */
.L_x_48576:
[----:B------:R-:W-:Y:S05]  /*56d0*/  BSYNC B3 ;  /* 0x0000000000037941 */ /* 0x000fea0003800000 */
.L_x_48575:
        /* <DEDUP_REMOVED lines=9> */
.L_x_48571:
[----:B------:R-:W-:Y:S05]  /*5770*/  BSYNC B2 ;  /* 0x0000000000027941 */ /* 0x000fea0003800000 */
.L_x_48570:
        /* <DEDUP_REMOVED lines=9> */
[----:B------:R-:W-:-:S05]  /*5810*/  LOP3.LUT R228, R228, 0xff0000, RZ, 0xc0, !PT ;  /* 0x00ff0000e4e47812 */ /* 0x000fca00078ec0ff */
[----:B------:R-:W-:Y:S01]  /*5820*/  IMAD R227, R227, 0x1000000, R228 ;  /* 0x01000000e3e37824 */ /* 0x000fe200078e02e4 */
[----:B------:R-:W-:-:S04]  /*5830*/  LOP3.LUT R228, R210, 0xff, RZ, 0xc0, !PT ;  /* 0x000000ffd2e47812 */ /* 0x000fc800078ec0ff */
[----:B------:R-:W-:-:S05]  /*5840*/  LEA R227, R230, R227, 0x8 ;  /* 0x000000e3e6e37211 */ /* 0x000fca00078e40ff */
[----:B------:R-:W-:Y:S02]  /*5850*/  IMAD.IADD R227, R227, 0x1, R228 ;  /* 0x00000001e3e37824 */ /* 0x000fe400078e02e4 */
[----:B0-----:R-:W-:-:S05]  /*5860*/  IMAD.WIDE.U32 R120, R226, 0x4, R120 ;  /* 0x00000004e2787825 */ /* 0x001fca00078e0078 */
[----:B------:R1:W-:Y:S02]  /*5870*/  STG.E desc[UR6][R120.64], R227 ;  /* 0x000000e378007986 */ /* 0x0003e4000c101906 */
.L_x_48580:
[----:B------:R-:W-:Y:S05]  /*5880*/  BSYNC B2 ;  /* 0x0000000000027941 */ /* 0x000fea0003800000 */
.L_x_48579:
[----:B------:R-:W-:Y:S01]  /*5890*/  VIADD R225, R225, 0x20 ;  /* 0x00000020e1e17836 */ /* 0x000fe20000000000 */
[----:B------:R-:W-:-:S07]  /*58a0*/  IADD3 R226, R226, 0x20, RZ ;  /* 0x00000020e2e27810 */ /* 0x000fce0007ffe0ff */
.L_x_48542:
[----:B------:R-:W-:Y:S05]  /*58b0*/  BSYNC B1 ;  /* 0x0000000000017941 */ /* 0x000fea0003800000 */
.L_x_48541:
        /* <DEDUP_REMOVED lines=31> */
.L_x_48586:
[----:B------:R-:W-:-:S07]  /*5ab0*/  MOV R210, R218 ;  /* 0x000000da00d27202 */ /* 0x000fce0000000f00 */
.L_x_48587:
[----:B------:R-:W-:Y:S05]  /*5ac0*/  BSYNC B3 ;  /* 0x0000000000037941 */ /* 0x000fea0003800000 */
.L_x_48585:
        /* <DEDUP_REMOVED lines=16> */
.L_x_48591:
[----:B------:R-:W-:Y:S05]  /*5bd0*/  BSYNC B4 ;  /* 0x0000000000047941 */ /* 0x000fea0003800000 */
.L_x_48590:
        /* <DEDUP_REMOVED lines=44> */
.L_x_48589:
[----:B------:R-:W-:Y:S05]  /*5ea0*/  BSYNC B3 ;  /* 0x0000000000037941 */ /* 0x000fea0003800000 */
.L_x_48588:
        /* <DEDUP_REMOVED lines=9> */
.L_x_48584:
[----:B------:R-:W-:Y:S05]  /*5f40*/  BSYNC B2 ;  /* 0x0000000000027941 */ /* 0x000fea0003800000 */
.L_x_48583:
        /* <DEDUP_REMOVED lines=18> */
.L_x_48595:
[----:B------:R-:W-:-:S07]  /*6070*/  IMAD.MOV.U32 R65, RZ, RZ, R218 ;  /* 0x000000ffff417224 */ /* 0x000fce00078e00da */
.L_x_48596:
[----:B------:R-:W-:Y:S05]  /*6080*/  BSYNC B3 ;  /* 0x0000000000037941 */ /* 0x000fea0003800000 */
.L_x_48594:
        /* <DEDUP_REMOVED lines=16> */
.L_x_48600:
[----:B------:R-:W-:Y:S05]  /*6190*/  BSYNC B4 ;  /* 0x0000000000047941 */ /* 0x000fea0003800000 */
.L_x_48599:
        /* <DEDUP_REMOVED lines=44> */
.L_x_48598:
[----:B------:R-:W-:Y:S05]  /*6460*/  BSYNC B3 ;  /* 0x0000000000037941 */ /* 0x000fea0003800000 */
.L_x_48597:
        /* <DEDUP_REMOVED lines=9> */
.L_x_48593:
[----:B------:R-:W-:Y:S05]  /*6500*/  BSYNC B2 ;  /* 0x0000000000027941 */ /* 0x000fea0003800000 */
.L_x_48592:
        /* <DEDUP_REMOVED lines=18> */
.L_x_48604:
[----:B------:R-:W-:-:S07]  /*6630*/  IMAD.MOV.U32 R208, RZ, RZ, R218 ;  /* 0x000000ffffd07224 */ /* 0x000fce00078e00da */
.L_x_48605:
[----:B------:R-:W-:Y:S05]  /*6640*/  BSYNC B3 ;  /* 0x0000000000037941 */ /* 0x000fea0003800000 */
.L_x_48603:
        /* <DEDUP_REMOVED lines=16> */
.L_x_48609:
[----:B------:R-:W-:Y:S05]  /*6750*/  BSYNC B4 ;  /* 0x0000000000047941 */ /* 0x000fea0003800000 */
.L_x_48608:
        /* <DEDUP_REMOVED lines=44> */
.L_x_48607:
[----:B------:R-:W-:Y:S05]  /*6a20*/  BSYNC B3 ;  /* 0x0000000000037941 */ /* 0x000fea0003800000 */
.L_x_48606:
[----:B------:R-:W-:Y:S01]  /*6a30*/  HFMA2.MMA R67, -RZ, RZ, 0.1171875, 0 ;  /* 0x2f800000ff437435 */ /* 0x000fe200000001ff */
[----:B------:R-:W-:Y:S01]  /*6a40*/  I2FP.F32.U32 R66, R208 ;  /* 0x000000d000427245 */ /* 0x000fe20000201000 */
[----:B-----5:R-:W-:-:S08]  /*6a50*/  FMUL.FTZ R208, R58, UR29 ;  /* 0x0000001d3ad07c20 */ /* 0x020fd00008410000 */
[----:B------:R-:W-:Y:S01]  /*6a60*/  FFMA.FTZ R66, R66, R67, 1.1641532182693481445e-10 ;  /* 0x2f00000042427423 */ /* 0x000fe20000010043 */
[----:B------:R-:W-:-:S04]  /*6a70*/  FMUL.FTZ R67, R208, UR28 ;  /* 0x0000001cd0437c20 */ /* 0x000fc80008410000 */
[----:B------:R-:W-:-:S04]  /*6a80*/  FSETP.GTU.FTZ.AND P5, PT, R66, UR26, PT ;  /* 0x0000001a42007c0b */ /* 0x000fc8000bfbc000 */
[----:B------:R-:W-:Y:S02]  /*6a90*/  FSEL R66, R67, RZ, !P5 ;  /* 0x000000ff43427208 */ /* 0x000fe40006800000 */
[----:B------:R-:W-:-:S03]  /*6aa0*/  SEL R208, RZ, 0x1, P5 ;  /* 0x00000001ffd07807 */ /* 0x000fc60002800000 */
[----:B------:R-:W-:-:S07]  /*6ab0*/  @P3 FADD.FTZ R66, R50, R66 ;  /* 0x0000004232423221 */ /* 0x000fce0000010000 */
.L_x_48602:
[----:B------:R-:W-:Y:S05]  /*6ac0*/  BSYNC B2 ;  /* 0x0000000000027941 */ /* 0x000fea0003800000 */
.L_x_48601:
        /* <DEDUP_REMOVED lines=18> */
.L_x_48613:
[----:B------:R-:W-:-:S07]  /*6bf0*/  MOV R67, R218 ;  /* 0x000000da00437202 */ /* 0x000fce0000000f00 */
.L_x_48614:
[----:B------:R-:W-:Y:S05]  /*6c00*/  BSYNC B3 ;  /* 0x0000000000037941 */ /* 0x000fea0003800000 */
.L_x_48612:
        /* <DEDUP_REMOVED lines=16> */
.L_x_48618:
[----:B------:R-:W-:Y:S05]  /*6d10*/  BSYNC B4 ;  /* 0x0000000000047941 */ /* 0x000fea0003800000 */
.L_x_48617:
        /* <DEDUP_REMOVED lines=44> */
.L_x_48616:
[----:B------:R-:W-:Y:S05]  /*6fe0*/  BSYNC B3 ;  /* 0x0000000000037941 */ /* 0x000fea0003800000 */
.L_x_48615:
        /* <DEDUP_REMOVED lines=9> */
.L_x_48611:
[----:B------:R-:W-:Y:S05]  /*7080*/  BSYNC B2 ;  /* 0x0000000000027941 */ /* 0x000fea0003800000 */
.L_x_48610:
[----:B------:R-:W0:Y:S01]  /*7090*/  LDC.64 R120, c[0x0][0x238] ;  /* 0x00008e00ff787b82 */ /* 0x000e220000000a00 */
[----:B------:R-:W-:Y:S01]  /*70a0*/  BSSY B2, `(.L_x_48619) ;  /* 0x000000f000027945 */ /* 0x000fe20003800000 */
[----:B0-----:R-:W-:-:S05]  /*70b0*/  IMAD.WIDE.U32 R120, R225, 0x10, R120 ;  /* 0x00000010e1787825 */ /* 0x001fca00078e0078 */
[----:B------:R0:W-:Y:S01]  /*70c0*/  STG.E.128 desc[UR6][R120.64], R64 ;  /* 0x0000004078007986 */ /* 0x0001e2000c101d06 */
[----:B------:R-:W-:Y:S05]  /*70d0*/  @!P2 BRA `(.L_x_48620) ;  /* 0x00000000002ca947 */ /* 0x000fea0003800000 */
[----:B0-----:R-:W0:Y:S01]  /*70e0*/  LDC.64 R120, c[0x0][0x240] ;  /* 0x00009000ff787b82 */ /* 0x001e220000000a00 */
[----:B------:R-:W-:Y:S02]  /*70f0*/  SHF.L.U32 R228, R208, 0x10, RZ ;  /* 0x00000010d0e47819 */ /* 0x000fe400000006ff */
[----:B------:R-:W-:Y:S02]  /*7100*/  LOP3.LUT R227, R207, 0xffff, RZ, 0xc0, !PT ;  /* 0x0000ffffcfe37812 */ /* 0x000fe400078ec0ff */
[----:B------:R-:W-:Y:S02]  /*7110*/  LOP3.LUT R228, R228, 0xff0000, RZ, 0xc0, !PT ;  /* 0x00ff0000e4e47812 */ /* 0x000fe400078ec0ff */
[----:B------:R-:W-:-:S03]  /*7120*/  LOP3.LUT R230, R209, 0xff, RZ, 0xc0, !PT ;  /* 0x000000ffd1e67812 */ /* 0x000fc600078ec0ff */
[----:B------:R-:W-:Y:S01]  /*7130*/  IMAD R227, R227, 0x1000000, R228 ;  /* 0x01000000e3e37824 */ /* 0x000fe200078e02e4 */
[----:B------:R-:W-:-:S03]  /*7140*/  LOP3.LUT R228, R210, 0xff, RZ, 0xc0, !PT ;  /* 0x000000ffd2e47812 */ /* 0x000fc600078ec0ff */
[----:B------:R-:W-:-:S05]  /*7150*/  IMAD R227, R230, 0x100, R227 ;  /* 0x00000100e6e37824 */ /* 0x000fca00078e02e3 */
[----:B------:R-:W-:Y:S01]  /*7160*/  IADD3 R227, R227, R228, RZ ;  /* 0x000000e4e3e37210 */ /* 0x000fe20007ffe0ff */
[----:B0-----:R-:W-:-:S05]  /*7170*/  IMAD.WIDE.U32 R120, R226, 0x4, R120 ;  /* 0x00000004e2787825 */ /* 0x001fca00078e0078 */
[----:B------:R1:W-:Y:S02]  /*7180*/  STG.E desc[UR6][R120.64], R227 ;  /* 0x000000e378007986 */ /* 0x0003e4000c101906 */
.L_x_48620:
[----:B------:R-:W-:Y:S05]  /*7190*/  BSYNC B2 ;  /* 0x0000000000027941 */ /* 0x000fea0003800000 */
.L_x_48619:
[----:B------:R-:W-:Y:S02]  /*71a0*/  VIADD R225, R225, 0x20 ;  /* 0x00000020e1e17836 */ /* 0x000fe40000000000 */
[----:B------:R-:W-:-:S07]  /*71b0*/  VIADD R226, R226, 0x20 ;  /* 0x00000020e2e27836 */ /* 0x000fce0000000000 */
.L_x_48582:
[----:B------:R-:W-:Y:S05]  /*71c0*/  BSYNC B1 ;  /* 0x0000000000017941 */ /* 0x000fea0003800000 */
.L_x_48581:
        /* <DEDUP_REMOVED lines=31> */
.L_x_48626:
[----:B------:R-:W-:-:S07]  /*73c0*/  IMAD.MOV.U32 R210, RZ, RZ, R218 ;  /* 0x000000ffffd27224 */ /* 0x000fce00078e00da */
.L_x_48627:
[----:B------:R-:W-:Y:S05]  /*73d0*/  BSYNC B3 ;  /* 0x0000000000037941 */ /* 0x000fea0003800000 */
.L_x_48625:
        /* <DEDUP_REMOVED lines=16> */
.L_x_48631:
[----:B------:R-:W-:Y:S05]  /*74e0*/  BSYNC B4 ;  /* 0x0000000000047941 */ /* 0x000fea0003800000 */
.L_x_48630:
        /* <DEDUP_REMOVED lines=44> */
.L_x_48629:
[----:B------:R-:W-:Y:S05]  /*77b0*/  BSYNC B3 ;  /* 0x0000000000037941 */ /* 0x000fea0003800000 */
.L_x_48628:
        /* <DEDUP_REMOVED lines=9> */
.L_x_48624:
[----:B------:R-:W-:Y:S05]  /*7850*/  BSYNC B2 ;  /* 0x0000000000027941 */ /* 0x000fea0003800000 */
.L_x_48623:
        /* <DEDUP_REMOVED lines=18> */
.L_x_48635:
[----:B------:R-:W-:-:S07]  /*7980*/  IMAD.MOV.U32 R69, RZ, RZ, R218 ;  /* 0x000000ffff457224 */ /* 0x000fce00078e00da */
.L_x_48636:
[----:B------:R-:W-:Y:S05]  /*7990*/  BSYNC B3 ;  /* 0x0000000000037941 */ /* 0x000fea0003800000 */
.L_x_48634:
        /* <DEDUP_REMOVED lines=16> */
.L_x_48640:
[----:B------:R-:W-:Y:S05]  /*7aa0*/  BSYNC B4 ;  /* 0x0000000000047941 */ /* 0x000fea0003800000 */
.L_x_48639:
        /* <DEDUP_REMOVED lines=44> */
.L_x_48638:
[----:B------:R-:W-:Y:S05]  /*7d70*/  BSYNC B3 ;  /* 0x0000000000037941 */ /* 0x000fea0003800000 */
.L_x_48637:
        /* <DEDUP_REMOVED lines=9> */
.L_x_48633:
[----:B------:R-:W-:Y:S05]  /*7e10*/  BSYNC B2 ;  /* 0x0000000000027941 */ /* 0x000fea0003800000 */
.L_x_48632:
        /* <DEDUP_REMOVED lines=18> */
.L_x_48644:
[----:B------:R-:W-:-:S07]  /*7f40*/  MOV R208, R218 ;  /* 0x000000da00d07202 */ /* 0x000fce0000000f00 */
.L_x_48645:
[----:B------:R-:W-:Y:S05]  /*7f50*/  BSYNC B3 ;  /* 0x0000000000037941 */ /* 0x000fea0003800000 */
.L_x_48643:
        /* <DEDUP_REMOVED lines=16> */
.L_x_48649:
[----:B------:R-:W-:Y:S05]  /*8060*/  BSYNC B4 ;  /* 0x0000000000047941 */ /* 0x000fea0003800000 */
.L_x_48648:
        /* <DEDUP_REMOVED lines=44> */
.L_x_48647:
[----:B------:R-:W-:Y:S05]  /*8330*/  BSYNC B3 ;  /* 0x0000000000037941 */ /* 0x000fea0003800000 */
.L_x_48646:
        /* <DEDUP_REMOVED lines=9> */
.L_x_48642:
[----:B------:R-:W-:Y:S05]  /*83d0*/  BSYNC B2 ;  /* 0x0000000000027941 */ /* 0x000fea0003800000 */
.L_x_48641:
        /* <DEDUP_REMOVED lines=18> */
.L_x_48653:
[----:B------:R-:W-:-:S07]  /*8500*/  IMAD.MOV.U32 R71, RZ, RZ, R218 ;  /* 0x000000ffff477224 */ /* 0x000fce00078e00da */
.L_x_48654:
[----:B------:R-:W-:Y:S05]  /*8510*/  BSYNC B3 ;  /* 0x0000000000037941 */ /* 0x000fea0003800000 */
.L_x_48652:
        /* <DEDUP_REMOVED lines=16> */
.L_x_48658:
[----:B------:R-:W-:Y:S05]  /*8620*/  BSYNC B4 ;  /* 0x0000000000047941 */ /* 0x000fea0003800000 */
.L_x_48657:
        /* <DEDUP_REMOVED lines=44> */
.L_x_48656:
[----:B------:R-:W-:Y:S05]  /*88f0*/  BSYNC B3 ;  /* 0x0000000000037941 */ /* 0x000fea0003800000 */
.L_x_48655:
        /* <DEDUP_REMOVED lines=9> */
.L_x_48651:
[----:B------:R-:W-:Y:S05]  /*8990*/  BSYNC B2 ;  /* 0x0000000000027941 */ /* 0x000fea0003800000 */
.L_x_48650:
        /* <DEDUP_REMOVED lines=16> */
.L_x_48660:
[----:B------:R-:W-:Y:S05]  /*8aa0*/  BSYNC B2 ;  /* 0x0000000000027941 */ /* 0x000fea0003800000 */
.L_x_48659:
[----:B------:R-:W-:Y:S01]  /*8ab0*/  IADD3 R225, R225, 0x20, RZ ;  /* 0x00000020e1e17810 */ /* 0x000fe20007ffe0ff */
[----:B------:R-:W-:-:S07]  /*8ac0*/  VIADD R226, R226, 0x20 ;  /* 0x00000020e2e27836 */ /* 0x000fce0000000000 */
.L_x_48622:
[----:B------:R-:W-:Y:S05]  /*8ad0*/  BSYNC B1 ;  /* 0x0000000000017941 */ /* 0x000fea0003800000 */
.L_x_48621:
        /* <DEDUP_REMOVED lines=31> */
.L_x_48666:
[----:B------:R-:W-:-:S07]  /*8cd0*/  IMAD.MOV.U32 R210, RZ, RZ, R218 ;  /* 0x000000ffffd27224 */ /* 0x000fce00078e00da */
.L_x_48667:
[----:B------:R-:W-:Y:S05]  /*8ce0*/  BSYNC B3 ;  /* 0x0000000000037941 */ /* 0x000fea0003800000 */
.L_x_48665:
        /* <DEDUP_REMOVED lines=16> */
.L_x_48671:
[----:B------:R-:W-:Y:S05]  /*8df0*/  BSYNC B4 ;  /* 0x0000000000047941 */ /* 0x000fea0003800000 */
.L_x_48670:
        /* <DEDUP_REMOVED lines=44> */
.L_x_48669:
[----:B------:R-:W-:Y:S05]  /*90c0*/  BSYNC B3 ;  /* 0x0000000000037941 */ /* 0x000fea0003800000 */
.L_x_48668:
        /* <DEDUP_REMOVED lines=9> */
.L_x_48664:
[----:B------:R-:W-:Y:S05]  /*9160*/  BSYNC B2 ;  /* 0x0000000000027941 */ /* 0x000fea0003800000 */
.L_x_48663:
        /* <DEDUP_REMOVED lines=18> */
.L_x_48675:
[----:B------:R-:W-:-:S07]  /*9290*/  MOV R73, R218 ;  /* 0x000000da00497202 */ /* 0x000fce0000000f00 */
.L_x_48676:
[----:B------:R-:W-:Y:S05]  /*92a0*/  BSYNC B3 ;  /* 0x0000000000037941 */ /* 0x000fea0003800000 */
.L_x_48674:
        /* <DEDUP_REMOVED lines=16> */
.L_x_48680:
[----:B------:R-:W-:Y:S05]  /*93b0*/  BSYNC B4 ;  /* 0x0000000000047941 */ /* 0x000fea0003800000 */
.L_x_48679:
        /* <DEDUP_REMOVED lines=44> */
.L_x_48678:
[----:B------:R-:W-:Y:S05]  /*9680*/  BSYNC B3 ;  /* 0x0000000000037941 */ /* 0x000fea0003800000 */
.L_x_48677:
        /* <DEDUP_REMOVED lines=9> */
.L_x_48673:
[----:B------:R-:W-:Y:S05]  /*9720*/  BSYNC B2 ;  /* 0x0000000000027941 */ /* 0x000fea0003800000 */
.L_x_48672:
        /* <DEDUP_REMOVED lines=18> */
.L_x_48684:
[----:B------:R-:W-:-:S07]  /*9850*/  IMAD.MOV.U32 R208, RZ, RZ, R218 ;  /* 0x000000ffffd07224 */ /* 0x000fce00078e00da */
.L_x_48685:
[----:B------:R-:W-:Y:S05]  /*9860*/  BSYNC B3 ;  /* 0x0000000000037941 */ /* 0x000fea0003800000 */
.L_x_48683:
        /* <DEDUP_REMOVED lines=16> */
.L_x_48689:
[----:B------:R-:W-:Y:S05]  /*9970*/  BSYNC B4 ;  /* 0x0000000000047941 */ /* 0x000fea0003800000 */
.L_x_48688:
        /* <DEDUP_REMOVED lines=44> */
.L_x_48687:
[----:B------:R-:W-:Y:S05]  /*9c40*/  BSYNC B3 ;  /* 0x0000000000037941 */ /* 0x000fea0003800000 */
.L_x_48686:
        /* <DEDUP_REMOVED lines=9> */
.L_x_48682:
[----:B------:R-:W-:Y:S05]  /*9ce0*/  BSYNC B2 ;  /* 0x0000000000027941 */ /* 0x000fea0003800000 */
.L_x_48681:
        /* <DEDUP_REMOVED lines=18> */
.L_x_48693:
[----:B------:R-:W-:-:S07]  /*9e10*/  IMAD.MOV.U32 R75, RZ, RZ, R218 ;  /* 0x000000ffff4b7224 */ /* 0x000fce00078e00da */
.L_x_48694:
[----:B------:R-:W-:Y:S05]  /*9e20*/  BSYNC B3 ;  /* 0x0000000000037941 */ /* 0x000fea0003800000 */
.L_x_48692:
        /* <DEDUP_REMOVED lines=16> */
.L_x_48698:
[----:B------:R-:W-:Y:S05]  /*9f30*/  BSYNC B4 ;  /* 0x0000000000047941 */ /* 0x000fea0003800000 */
.L_x_48697:
        /* <DEDUP_REMOVED lines=44> */
.L_x_48696:
[----:B------:R-:W-:Y:S05]  /*a200*/  BSYNC B3 ;  /* 0x0000000000037941 */ /* 0x000fea0003800000 */
.L_x_48695:
        /* <DEDUP_REMOVED lines=9> */
.L_x_48691:
[----:B------:R-:W-:Y:S05]  /*a2a0*/  BSYNC B2 ;  /* 0x0000000000027941 */ /* 0x000fea0003800000 */
.L_x_48690:
        /* <DEDUP_REMOVED lines=16> */
.L_x_48700:
[----:B------:R-:W-:Y:S05]  /*a3b0*/  BSYNC B2 ;  /* 0x0000000000027941 */ /* 0x000fea0003800000 */
.L_x_48699:
[----:B------:R-:W-:Y:S01]  /*a3c0*/  VIADD R225, R225, 0x20 ;  /* 0x00000020e1e17836 */ /* 0x000fe20000000000 */
[----:B------:R-:W-:-:S07]  /*a3d0*/  IADD3 R226, R226, 0x20, RZ ;  /* 0x00000020e2e27810 */ /* 0x000fce0007ffe0ff */
.L_x_48662:
[----:B------:R-:W-:Y:S05]  /*a3e0*/  BSYNC B1 ;  /* 0x0000000000017941 */ /* 0x000fea0003800000 */
.L_x_48661:
        /* <DEDUP_REMOVED lines=31> */
.L_x_48706:
[----:B------:R-:W-:-:S07]  /*a5e0*/  MOV R210, R218 ;  /* 0x000000da00d27202 */ /* 0x000fce0000000f00 */
.L_x_48707:
[----:B------:R-:W-:Y:S05]  /*a5f0*/  BSYNC B3 ;  /* 0x0000000000037941 */ /* 0x000fea0003800000 */
.L_x_48705:
        /* <DEDUP_REMOVED lines=16> */
.L_x_48711:
[----:B------:R-:W-:Y:S05]  /*a700*/  BSYNC B4 ;  /* 0x0000000000047941 */ /* 0x000fea0003800000 */
.L_x_48710:
        /* <DEDUP_REMOVED lines=44> */
.L_x_48709:
[----:B------:R-:W-:Y:S05]  /*a9d0*/  BSYNC B3 ;  /* 0x0000000000037941 */ /* 0x000fea0003800000 */
.L_x_48708:
        /* <DEDUP_REMOVED lines=9> */
.L_x_48704:
[----:B------:R-:W-:Y:S05]  /*aa70*/  BSYNC B2 ;  /* 0x0000000000027941 */ /* 0x000fea0003800000 */
.L_x_48703:
        /* <DEDUP_REMOVED lines=18> */
.L_x_48715:
[----:B------:R-:W-:-:S07]  /*aba0*/  IMAD.MOV.U32 R77, RZ, RZ, R218 ;  /* 0x000000ffff4d7224 */ /* 0x000fce00078e00da */
.L_x_48716:
[----:B------:R-:W-:Y:S05]  /*abb0*/  BSYNC B3 ;  /* 0x0000000000037941 */ /* 0x000fea0003800000 */
.L_x_48714:
        /* <DEDUP_REMOVED lines=16> */
.L_x_48720:
[----:B------:R-:W-:Y:S05]  /*acc0*/  BSYNC B4 ;  /* 0x0000000000047941 */ /* 0x000fea0003800000 */
.L_x_48719:
        /* <DEDUP_REMOVED lines=44> */
.L_x_48718:
[----:B------:R-:W-:Y:S05]  /*af90*/  BSYNC B3 ;  /* 0x0000000000037941 */ /* 0x000fea0003800000 */
.L_x_48717:
        /* <DEDUP_REMOVED lines=9> */
.L_x_48713:
[----:B------:R-:W-:Y:S05]  /*b030*/  BSYNC B2 ;  /* 0x0000000000027941 */ /* 0x000fea0003800000 */
.L_x_48712:
        /* <DEDUP_REMOVED lines=18> */
.L_x_48724:
[----:B------:R-:W-:-:S07]  /*b160*/  IMAD.MOV.U32 R208, RZ, RZ, R218 ;  /* 0x000000ffffd07224 */ /* 0x000fce00078e00da */
.L_x_48725:
[----:B------:R-:W-:Y:S05]  /*b170*/  BSYNC B3 ;  /* 0x0000000000037941 */ /* 0x000fea0003800000 */
.L_x_48723:
        /* <DEDUP_REMOVED lines=16> */
.L_x_48729:
[----:B------:R-:W-:Y:S05]  /*b280*/  BSYNC B4 ;  /* 0x0000000000047941 */ /* 0x000fea0003800000 */
.L_x_48728:
        /* <DEDUP_REMOVED lines=44> */
.L_x_48727:
[----:B------:R-:W-:Y:S05]  /*b550*/  BSYNC B3 ;  /* 0x0000000000037941 */ /* 0x000fea0003800000 */
.L_x_48726:
        /* <DEDUP_REMOVED lines=9> */
.L_x_48722:
[----:B------:R-:W-:Y:S05]  /*b5f0*/  BSYNC B2 ;  /* 0x0000000000027941 */ /* 0x000fea0003800000 */
.L_x_48721:
        /* <DEDUP_REMOVED lines=18> */
.L_x_48733:
[----:B------:R-:W-:-:S07]  /*b720*/  MOV R79, R218 ;  /* 0x000000da004f7202 */ /* 0x000fce0000000f00 */
.L_x_48734:
[----:B------:R-:W-:Y:S05]  /*b730*/  BSYNC B3 ;  /* 0x0000000000037941 */ /* 0x000fea0003800000 */
.L_x_48732:
        /* <DEDUP_REMOVED lines=16> */
.L_x_48738:
[----:B------:R-:W-:Y:S05]  /*b840*/  BSYNC B4 ;  /* 0x0000000000047941 */ /* 0x000fea0003800000 */
.L_x_48737:
        /* <DEDUP_REMOVED lines=44> */
.L_x_48736:
[----:B------:R-:W-:Y:S05]  /*bb10*/  BSYNC B3 ;  /* 0x0000000000037941 */ /* 0x000fea0003800000 */
.L_x_48735:
        /* <DEDUP_REMOVED lines=9> */
.L_x_48731:
[----:B------:R-:W-:Y:S05]  /*bbb0*/  BSYNC B2 ;  /* 0x0000000000027941 */ /* 0x000fea0003800000 */
.L_x_48730:
        /* <DEDUP_REMOVED lines=16> */
.L_x_48740:
[----:B------:R-:W-:Y:S05]  /*bcc0*/  BSYNC B2 ;  /* 0x0000000000027941 */ /* 0x000fea0003800000 */
.L_x_48739:
[----:B------:R-:W-:Y:S02]  /*bcd0*/  VIADD R225, R225, 0x20 ;  /* 0x00000020e1e17836 */ /* 0x000fe40000000000 */
[----:B------:R-:W-:-:S07]  /*bce0*/  VIADD R226, R226, 0x20 ;  /* 0x00000020e2e27836 */ /* 0x000fce0000000000 */
.L_x_48702:
[----:B------:R-:W-:Y:S05]  /*bcf0*/  BSYNC B1 ;  /* 0x0000000000017941 */ /* 0x000fea0003800000 */
.L_x_48701:
        /* <DEDUP_REMOVED lines=31> */
.L_x_48746:
[----:B------:R-:W-:-:S07]  /*bef0*/  IMAD.MOV.U32 R210, RZ, RZ, R218 ;  /* 0x000000ffffd27224 */ /* 0x000fce00078e00da */
.L_x_48747:
[----:B------:R-:W-:Y:S05]  /*bf00*/  BSYNC B3 ;  /* 0x0000000000037941 */ /* 0x000fea0003800000 */
.L_x_48745:
        /* <DEDUP_REMOVED lines=16> */
.L_x_48751:
[----:B------:R-:W-:Y:S05]  /*c010*/  BSYNC B4 ;  /* 0x0000000000047941 */ /* 0x000fea0003800000 */
.L_x_48750:
        /* <DEDUP_REMOVED lines=44> */
.L_x_48749:
[----:B------:R-:W-:Y:S05]  /*c2e0*/  BSYNC B3 ;  /* 0x0000000000037941 */ /* 0x000fea0003800000 */
.L_x_48748:
        /* <DEDUP_REMOVED lines=9> */
.L_x_48744:
[----:B------:R-:W-:Y:S05]  /*c380*/  BSYNC B2 ;  /* 0x0000000000027941 */ /* 0x000fea0003800000 */
.L_x_48743:
        /* <DEDUP_REMOVED lines=18> */
.L_x_48755:
[----:B------:R-:W-:-:S07]  /*c4b0*/  IMAD.MOV.U32 R81, RZ, RZ, R218 ;  /* 0x000000ffff517224 */ /* 0x000fce00078e00da */
.L_x_48756:
[----:B------:R-:W-:Y:S05]  /*c4c0*/  BSYNC B3 ;  /* 0x0000000000037941 */ /* 0x000fea0003800000 */
.L_x_48754:
        /* <DEDUP_REMOVED lines=16> */
.L_x_48760:
[----:B------:R-:W-:Y:S05]  /*c5d0*/  BSYNC B4 ;  /* 0x0000000000047941 */ /* 0x000fea0003800000 */
.L_x_48759:
        /* <DEDUP_REMOVED lines=44> */
.L_x_48758:
[----:B------:R-:W-:Y:S05]  /*c8a0*/  BSYNC B3 ;  /* 0x0000000000037941 */ /* 0x000fea0003800000 */
.L_x_48757:
        /* <DEDUP_REMOVED lines=9> */
.L_x_48753:
[----:B------:R-:W-:Y:S05]  /*c940*/  BSYNC B2 ;  /* 0x0000000000027941 */ /* 0x000fea0003800000 */
.L_x_48752:
        /* <DEDUP_REMOVED lines=18> */
.L_x_48764:
[----:B------:R-:W-:-:S07]  /*ca70*/  MOV R208, R218 ;  /* 0x000000da00d07202 */ /* 0x000fce0000000f00 */
.L_x_48765:
[----:B------:R-:W-:Y:S05]  /*ca80*/  BSYNC B3 ;  /* 0x0000000000037941 */ /* 0x000fea0003800000 */
.L_x_48763:
        /* <DEDUP_REMOVED lines=16> */
.L_x_48769:
[----:B------:R-:W-:Y:S05]  /*cb90*/  BSYNC B4 ;  /* 0x0000000000047941 */ /* 0x000fea0003800000 */
.L_x_48768:
        /* <DEDUP_REMOVED lines=44> */
.L_x_48767:
[----:B------:R-:W-:Y:S05]  /*ce60*/  BSYNC B3 ;  /* 0x0000000000037941 */ /* 0x000fea0003800000 */
.L_x_48766:
        /* <DEDUP_REMOVED lines=9> */
.L_x_48762:
[----:B------:R-:W-:Y:S05]  /*cf00*/  BSYNC B2 ;  /* 0x0000000000027941 */ /* 0x000fea0003800000 */
.L_x_48761:
        /* <DEDUP_REMOVED lines=18> */
.L_x_48773:
[----:B------:R-:W-:-:S07]  /*d030*/  IMAD.MOV.U32 R83, RZ, RZ, R218 ;  /* 0x000000ffff537224 */ /* 0x000fce00078e00da */
.L_x_48774:
[----:B------:R-:W-:Y:S05]  /*d040*/  BSYNC B3 ;  /* 0x0000000000037941 */ /* 0x000fea0003800000 */
.L_x_48772:
        /* <DEDUP_REMOVED lines=16> */
.L_x_48778:
[----:B------:R-:W-:Y:S05]  /*d150*/  BSYNC B4 ;  /* 0x0000000000047941 */ /* 0x000fea0003800000 */
.L_x_48777:
        /* <DEDUP_REMOVED lines=44> */
.L_x_48776:
[----:B------:R-:W-:Y:S05]  /*d420*/  BSYNC B3 ;  /* 0x0000000000037941 */ /* 0x000fea0003800000 */
.L_x_48775:
        /* <DEDUP_REMOVED lines=9> */
.L_x_48771:
[----:B------:R-:W-:Y:S05]  /*d4c0*/  BSYNC B2 ;  /* 0x0000000000027941 */ /* 0x000fea0003800000 */
.L_x_48770:
        /* <DEDUP_REMOVED lines=16> */
.L_x_48780:
[----:B------:R-:W-:Y:S05]  /*d5d0*/  BSYNC B2 ;  /* 0x0000000000027941 */ /* 0x000fea0003800000 */
.L_x_48779:
[----:B------:R-:W-:Y:S01]  /*d5e0*/  IADD3 R225, R225, 0x20, RZ ;  /* 0x00000020e1e17810 */ /* 0x000fe20007ffe0ff */
[----:B------:R-:W-:-:S07]  /*d5f0*/  VIADD R226, R226, 0x20 ;  /* 0x00000020e2e27836 */ /* 0x000fce0000000000 */
.L_x_48742:
[----:B------:R-:W-:Y:S05]  /*d600*/  BSYNC B1 ;  /* 0x0000000000017941 */ /* 0x000fea0003800000 */
.L_x_48741:
        /* <DEDUP_REMOVED lines=31> */
.L_x_48786:
[----:B------:R-:W-:-:S07]  /*d800*/  IMAD.MOV.U32 R210, RZ, RZ, R218 ;  /* 0x000000ffffd27224 */ /* 0x000fce00078e00da */
.L_x_48787:
[----:B------:R-:W-:Y:S05]  /*d810*/  BSYNC B3 ;  /* 0x0000000000037941 */ /* 0x000fea0003800000 */
.L_x_48785:
        /* <DEDUP_REMOVED lines=16> */
.L_x_48791:
[----:B------:R-:W-:Y:S05]  /*d920*/  BSYNC B4 ;  /* 0x0000000000047941 */ /* 0x000fea0003800000 */
.L_x_48790:
        /* <DEDUP_REMOVED lines=44> */
.L_x_48789:
[----:B------:R-:W-:Y:S05]  /*dbf0*/  BSYNC B3 ;  /* 0x0000000000037941 */ /* 0x000fea0003800000 */
.L_x_48788:
        /* <DEDUP_REMOVED lines=9> */
.L_x_48784:
[----:B------:R-:W-:Y:S05]  /*dc90*/  BSYNC B2 ;  /* 0x0000000000027941 */ /* 0x000fea0003800000 */
.L_x_48783:
        /* <DEDUP_REMOVED lines=18> */
.L_x_48795:
[----:B------:R-:W-:-:S07]  /*ddc0*/  MOV R85, R218 ;  /* 0x000000da00557202 */ /* 0x000fce0000000f00 */
.L_x_48796:
[----:B------:R-:W-:Y:S05]  /*ddd0*/  BSYNC B3 ;  /* 0x0000000000037941 */ /* 0x000fea0003800000 */
.L_x_48794:
        /* <DEDUP_REMOVED lines=16> */
.L_x_48800:
[----:B------:R-:W-:Y:S05]  /*dee0*/  BSYNC B4 ;  /* 0x0000000000047941 */ /* 0x000fea0003800000 */
.L_x_48799:
        /* <DEDUP_REMOVED lines=44> */
.L_x_48798:
[----:B------:R-:W-:Y:S05]  /*e1b0*/  BSYNC B3 ;  /* 0x0000000000037941 */ /* 0x000fea0003800000 */
.L_x_48797:
        /* <DEDUP_REMOVED lines=9> */
.L_x_48793:
[----:B------:R-:W-:Y:S05]  /*e250*/  BSYNC B2 ;  /* 0x0000000000027941 */ /* 0x000fea0003800000 */
.L_x_48792:
        /* <DEDUP_REMOVED lines=18> */
.L_x_48804:
[----:B------:R-:W-:-:S07]  /*e380*/  IMAD.MOV.U32 R208, RZ, RZ, R218 ;  /* 0x000000ffffd07224 */ /* 0x000fce00078e00da */
.L_x_48805:
[----:B------:R-:W-:Y:S05]  /*e390*/  BSYNC B3 ;  /* 0x0000000000037941 */ /* 0x000fea0003800000 */
.L_x_48803:
        /* <DEDUP_REMOVED lines=16> */
.L_x_48809:
[----:B------:R-:W-:Y:S05]  /*e4a0*/  BSYNC B4 ;  /* 0x0000000000047941 */ /* 0x000fea0003800000 */
.L_x_48808:
        /* <DEDUP_REMOVED lines=44> */
.L_x_48807:
[----:B------:R-:W-:Y:S05]  /*e770*/  BSYNC B3 ;  /* 0x0000000000037941 */ /* 0x000fea0003800000 */
.L_x_48806:
        /* <DEDUP_REMOVED lines=9> */
.L_x_48802:
[----:B------:R-:W-:Y:S05]  /*e810*/  BSYNC B2 ;  /* 0x0000000000027941 */ /* 0x000fea0003800000 */
.L_x_48801:
        /* <DEDUP_REMOVED lines=18> */
.L_x_48813:
[----:B------:R-:W-:-:S07]  /*e940*/  MOV R87, R218 ;  /* 0x000000da00577202 */ /* 0x000fce0000000f00 */
.L_x_48814:
[----:B------:R-:W-:Y:S05]  /*e950*/  BSYNC B3 ;  /* 0x0000000000037941 */ /* 0x000fea0003800000 */
.L_x_48812:
        /* <DEDUP_REMOVED lines=16> */
.L_x_48818:
[----:B------:R-:W-:Y:S05]  /*ea60*/  BSYNC B4 ;  /* 0x0000000000047941 */ /* 0x000fea0003800000 */
.L_x_48817:
        /* <DEDUP_REMOVED lines=44> */
.L_x_48816:
[----:B------:R-:W-:Y:S05]  /*ed30*/  BSYNC B3 ;  /* 0x0000000000037941 */ /* 0x000fea0003800000 */
.L_x_48815:
        /* <DEDUP_REMOVED lines=9> */
.L_x_48811:
[----:B------:R-:W-:Y:S05]  /*edd0*/  BSYNC B2 ;  /* 0x0000000000027941 */ /* 0x000fea0003800000 */
.L_x_48810:
        /* <DEDUP_REMOVED lines=11> */
[----:B------:R-:W-:-:S04]  /*ee90*/  LOP3.LUT R228, R210, 0xff, RZ, 0xc0, !PT ;  /* 0x000000ffd2e47812 */ /* 0x000fc800078ec0ff */
[----:B------:R-:W-:-:S05]  /*eea0*/  LEA R227, R230, R227, 0x8 ;  /* 0x000000e3e6e37211 */ /* 0x000fca00078e40ff */
[----:B------:R-:W-:Y:S02]  /*eeb0*/  IMAD.IADD R227, R227, 0x1, R228 ;  /* 0x00000001e3e37824 */ /* 0x000fe400078e02e4 */
[----:B0-----:R-:W-:-:S05]  /*eec0*/  IMAD.WIDE.U32 R120, R226, 0x4, R120 ;  /* 0x00000004e2787825 */ /* 0x001fca00078e0078 */
[----:B------:R1:W-:Y:S02]  /*eed0*/  STG.E desc[UR6][R120.64], R227 ;  /* 0x000000e378007986 */ /* 0x0003e4000c101906 */
.L_x_48820:
[----:B------:R-:W-:Y:S05]  /*eee0*/  BSYNC B2 ;  /* 0x0000000000027941 */ /* 0x000fea0003800000 */
.L_x_48819:
[----:B------:R-:W-:Y:S01]  /*eef0*/  IADD3 R225, R225, 0x20, RZ ;  /* 0x00000020e1e17810 */ /* 0x000fe20007ffe0ff */
[----:B------:R-:W-:-:S07]  /*ef00*/  VIADD R226, R226, 0x20 ;  /* 0x00000020e2e27836 */ /* 0x000fce0000000000 */
.L_x_48782:
[----:B------:R-:W-:Y:S05]  /*ef10*/  BSYNC B1 ;  /* 0x0000000000017941 */ /* 0x000fea0003800000 */
.L_x_48781:
        /* <DEDUP_REMOVED lines=31> */
.L_x_48826:
[----:B------:R-:W-:-:S07]  /*f110*/  IMAD.MOV.U32 R210, RZ, RZ, R218 ;  /* 0x000000ffffd27224 */ /* 0x000fce00078e00da */
.L_x_48827:
[----:B------:R-:W-:Y:S05]  /*f120*/  BSYNC B3 ;  /* 0x0000000000037941 */ /* 0x000fea0003800000 */
.L_x_48825:
        /* <DEDUP_REMOVED lines=16> */
.L_x_48831:
[----:B------:R-:W-:Y:S05]  /*f230*/  BSYNC B4 ;  /* 0x0000000000047941 */ /* 0x000fea0003800000 */
.L_x_48830:
        /* <DEDUP_REMOVED lines=44> */
.L_x_48829:
[----:B------:R-:W-:Y:S05]  /*f500*/  BSYNC B3 ;  /* 0x0000000000037941 */ /* 0x000fea0003800000 */
.L_x_48828:
        /* <DEDUP_REMOVED lines=9> */
.L_x_48824:
[----:B------:R-:W-:Y:S05]  /*f5a0*/  BSYNC B2 ;  /* 0x0000000000027941 */ /* 0x000fea0003800000 */
.L_x_48823:
        /* <DEDUP_REMOVED lines=18> */
.L_x_48835:
[----:B------:R-:W-:-:S07]  /*f6d0*/  MOV R89, R218 ;  /* 0x000000da00597202 */ /* 0x000fce0000000f00 */
.L_x_48836:
[----:B------:R-:W-:Y:S05]  /*f6e0*/  BSYNC B3 ;  /* 0x0000000000037941 */ /* 0x000fea0003800000 */
.L_x_48834:
        /* <DEDUP_REMOVED lines=16> */
.L_x_48840:
[----:B------:R-:W-:Y:S05]  /*f7f0*/  BSYNC B4 ;  /* 0x0000000000047941 */ /* 0x000fea0003800000 */
.L_x_48839:
        /* <DEDUP_REMOVED lines=44> */
.L_x_48838:
[----:B------:R-:W-:Y:S05]  /*fac0*/  BSYNC B3 ;  /* 0x0000000000037941 */ /* 0x000fea0003800000 */
.L_x_48837:
        /* <DEDUP_REMOVED lines=9> */
.L_x_48833:
[----:B------:R-:W-:Y:S05]  /*fb60*/  BSYNC B2 ;  /* 0x0000000000027941 */ /* 0x000fea0003800000 */
.L_x_48832:
        /* <DEDUP_REMOVED lines=18> */
.L_x_48844:
[----:B------:R-:W-:-:S07]  /*fc90*/  IMAD.MOV.U32 R208, RZ, RZ, R218 ;  /* 0x000000ffffd07224 */ /* 0x000fce00078e00da */
.L_x_48845:
[----:B------:R-:W-:Y:S05]  /*fca0*/  BSYNC B3 ;  /* 0x0000000000037941 */ /* 0x000fea0003800000 */
.L_x_48843:
        /* <DEDUP_REMOVED lines=16> */
.L_x_48849:
[----:B------:R-:W-:Y:S05]  /*fdb0*/  BSYNC B4 ;  /* 0x0000000000047941 */ /* 0x000fea0003800000 */
.L_x_48848:
        /* <DEDUP_REMOVED lines=44> */
.L_x_48847:
[----:B------:R-:W-:Y:S05]  /*10080*/  BSYNC B3 ;  /* 0x0000000000037941 */ /* 0x000fea0003800000 */
.L_x_48846:
        /* <DEDUP_REMOVED lines=9> */
.L_x_48842:
[----:B------:R-:W-:Y:S05]  /*10120*/  BSYNC B2 ;  /* 0x0000000000027941 */ /* 0x000fea0003800000 */
.L_x_48841:
        /* <DEDUP_REMOVED lines=18> */
.L_x_48853:
[----:B------:R-:W-:-:S07]  /*10250*/  MOV R91, R218 ;  /* 0x000000da005b7202 */ /* 0x000fce0000000f00 */
.L_x_48854:
[----:B------:R-:W-:Y:S05]  /*10260*/  BSYNC B3 ;  /* 0x0000000000037941 */ /* 0x000fea0003800000 */
.L_x_48852:
        /* <DEDUP_REMOVED lines=16> */
.L_x_48858:
[----:B------:R-:W-:Y:S05]  /*10370*/  BSYNC B4 ;  /* 0x0000000000047941 */ /* 0x000fea0003800000 */
.L_x_48857:
        /* <DEDUP_REMOVED lines=44> */
.L_x_48856:
[----:B------:R-:W-:Y:S05]  /*10640*/  BSYNC B3 ;  /* 0x0000000000037941 */ /* 0x000fea0003800000 */
.L_x_48855:
        /* <DEDUP_REMOVED lines=9> */
.L_x_48851:
[----:B------:R-:W-:Y:S05]  /*106e0*/  BSYNC B2 ;  /* 0x0000000000027941 */ /* 0x000fea0003800000 */
.L_x_48850:
        /* <DEDUP_REMOVED lines=16> */
.L_x_48860:
[----:B------:R-:W-:Y:S05]  /*107f0*/  BSYNC B2 ;  /* 0x0000000000027941 */ /* 0x000fea0003800000 */
.L_x_48859:
[----:B------:R-:W-:Y:S01]  /*10800*/  IADD3 R225, R225, 0x20, RZ ;  /* 0x00000020e1e17810 */ /* 0x000fe20007ffe0ff */
[----:B------:R-:W-:-:S07]  /*10810*/  VIADD R226, R226, 0x20 ;  /* 0x00000020e2e27836 */ /* 0x000fce0000000000 */
.L_x_48822:
[----:B------:R-:W-:Y:S05]  /*10820*/  BSYNC B1 ;  /* 0x0000000000017941 */ /* 0x000fea0003800000 */
.L_x_48821:
        /* <DEDUP_REMOVED lines=31> */
.L_x_48866:
[----:B------:R-:W-:-:S07]  /*10a20*/  IMAD.MOV.U32 R210, RZ, RZ, R218 ;  /* 0x000000ffffd27224 */ /* 0x000fce00078e00da */
.L_x_48867:
[----:B------:R-:W-:Y:S05]  /*10a30*/  BSYNC B3 ;  /* 0x0000000000037941 */ /* 0x000fea0003800000 */
.L_x_48865:
        /* <DEDUP_REMOVED lines=16> */
.L_x_48871:
[----:B------:R-:W-:Y:S05]  /*10b40*/  BSYNC B4 ;  /* 0x0000000000047941 */ /* 0x000fea0003800000 */
.L_x_48870:
        /* <DEDUP_REMOVED lines=44> */
.L_x_48869:
[----:B------:R-:W-:Y:S05]  /*10e10*/  BSYNC B3 ;  /* 0x0000000000037941 */ /* 0x000fea0003800000 */
.L_x_48868:
        /* <DEDUP_REMOVED lines=9> */
.L_x_48864:
[----:B------:R-:W-:Y:S05]  /*10eb0*/  BSYNC B2 ;  /* 0x0000000000027941 */ /* 0x000fea0003800000 */
.L_x_48863:
        /* <DEDUP_REMOVED lines=18> */
.L_x_48875:
[----:B------:R-:W-:-:S07]  /*10fe0*/  MOV R93, R218 ;  /* 0x000000da005d7202 */ /* 0x000fce0000000f00 */
.L_x_48876:
[----:B------:R-:W-:Y:S05]  /*10ff0*/  BSYNC B3 ;  /* 0x0000000000037941 */ /* 0x000fea0003800000 */
.L_x_48874:
        /* <DEDUP_REMOVED lines=16> */
.L_x_48880:
[----:B------:R-:W-:Y:S05]  /*11100*/  BSYNC B4 ;  /* 0x0000000000047941 */ /* 0x000fea0003800000 */
.L_x_48879:
        /* <DEDUP_REMOVED lines=44> */
.L_x_48878:
[----:B------:R-:W-:Y:S05]  /*113d0*/  BSYNC B3 ;  /* 0x0000000000037941 */ /* 0x000fea0003800000 */
.L_x_48877:
        /* <DEDUP_REMOVED lines=9> */
.L_x_48873:
[----:B------:R-:W-:Y:S05]  /*11470*/  BSYNC B2 ;  /* 0x0000000000027941 */ /* 0x000fea0003800000 */
.L_x_48872:
        /* <DEDUP_REMOVED lines=18> */
.L_x_48884:
[----:B------:R-:W-:-:S07]  /*115a0*/  IMAD.MOV.U32 R208, RZ, RZ, R218 ;  /* 0x000000ffffd07224 */ /* 0x000fce00078e00da */
.L_x_48885:
[----:B------:R-:W-:Y:S05]  /*115b0*/  BSYNC B3 ;  /* 0x0000000000037941 */ /* 0x000fea0003800000 */
.L_x_48883:
        /* <DEDUP_REMOVED lines=16> */
.L_x_48889:
[----:B------:R-:W-:Y:S05]  /*116c0*/  BSYNC B4 ;  /* 0x0000000000047941 */ /* 0x000fea0003800000 */
.L_x_48888:
        /* <DEDUP_REMOVED lines=44> */
.L_x_48887:
[----:B------:R-:W-:Y:S05]  /*11990*/  BSYNC B3 ;  /* 0x0000000000037941 */ /* 0x000fea0003800000 */
.L_x_48886:
        /* <DEDUP_REMOVED lines=9> */
.L_x_48882:
[----:B------:R-:W-:Y:S05]  /*11a30*/  BSYNC B2 ;  /* 0x0000000000027941 */ /* 0x000fea0003800000 */
.L_x_48881:
        /* <DEDUP_REMOVED lines=18> */
.L_x_48893:
[----:B------:R-:W-:-:S07]  /*11b60*/  MOV R95, R218 ;  /* 0x000000da005f7202 */ /* 0x000fce0000000f00 */
.L_x_48894:
[----:B------:R-:W-:Y:S05]  /*11b70*/  BSYNC B3 ;  /* 0x0000000000037941 */ /* 0x000fea0003800000 */
.L_x_48892:
        /* <DEDUP_REMOVED lines=16> */
.L_x_48898:
[----:B------:R-:W-:Y:S05]  /*11c80*/  BSYNC B4 ;  /* 0x0000000000047941 */ /* 0x000fea0003800000 */
.L_x_48897:
        /* <DEDUP_REMOVED lines=44> */
.L_x_48896:
[----:B------:R-:W-:Y:S05]  /*11f50*/  BSYNC B3 ;  /* 0x0000000000037941 */ /* 0x000fea0003800000 */
.L_x_48895:
        /* <DEDUP_REMOVED lines=9> */
.L_x_48891:
[----:B------:R-:W-:Y:S05]  /*11ff0*/  BSYNC B2 ;  /* 0x0000000000027941 */ /* 0x000fea0003800000 */
.L_x_48890:
        /* <DEDUP_REMOVED lines=16> */
.L_x_48900:
[----:B------:R-:W-:Y:S05]  /*12100*/  BSYNC B2 ;  /* 0x0000000000027941 */ /* 0x000fea0003800000 */
.L_x_48899:
[----:B------:R-:W-:Y:S01]  /*12110*/  IADD3 R225, R225, 0x20, RZ ;  /* 0x00000020e1e17810 */ /* 0x000fe20007ffe0ff */
[----:B------:R-:W-:-:S07]  /*12120*/  VIADD R226, R226, 0x20 ;  /* 0x00000020e2e27836 */ /* 0x000fce0000000000 */
.L_x_48862:
[----:B------:R-:W-:Y:S05]  /*12130*/  BSYNC B1 ;  /* 0x0000000000017941 */ /* 0x000fea0003800000 */
.L_x_48861:
        /* <DEDUP_REMOVED lines=31> */
.L_x_48906:
[----:B------:R-:W-:-:S07]  /*12330*/  IMAD.MOV.U32 R210, RZ, RZ, R218 ;  /* 0x000000ffffd27224 */ /* 0x000fce00078e00da */
.L_x_48907:
[----:B------:R-:W-:Y:S05]  /*12340*/  BSYNC B3 ;  /* 0x0000000000037941 */ /* 0x000fea0003800000 */
.L_x_48905:
        /* <DEDUP_REMOVED lines=16> */
.L_x_48911:
[----:B------:R-:W-:Y:S05]  /*12450*/  BSYNC B4 ;  /* 0x0000000000047941 */ /* 0x000fea0003800000 */
.L_x_48910:
        /* <DEDUP_REMOVED lines=44> */
.L_x_48909:
[----:B------:R-:W-:Y:S05]  /*12720*/  BSYNC B3 ;  /* 0x0000000000037941 */ /* 0x000fea0003800000 */
.L_x_48908:
        /* <DEDUP_REMOVED lines=9> */
.L_x_48904:
[----:B------:R-:W-:Y:S05]  /*127c0*/  BSYNC B2 ;  /* 0x0000000000027941 */ /* 0x000fea0003800000 */
.L_x_48903:
        /* <DEDUP_REMOVED lines=18> */
.L_x_48915:
[----:B------:R-:W-:-:S07]  /*128f0*/  MOV R97, R218 ;  /* 0x000000da00617202 */ /* 0x000fce0000000f00 */
.L_x_48916:
[----:B------:R-:W-:Y:S05]  /*12900*/  BSYNC B3 ;  /* 0x0000000000037941 */ /* 0x000fea0003800000 */
.L_x_48914:
        /* <DEDUP_REMOVED lines=16> */
.L_x_48920:
[----:B------:R-:W-:Y:S05]  /*12a10*/  BSYNC B4 ;  /* 0x0000000000047941 */ /* 0x000fea0003800000 */
.L_x_48919:
        /* <DEDUP_REMOVED lines=44> */
.L_x_48918:
[----:B------:R-:W-:Y:S05]  /*12ce0*/  BSYNC B3 ;  /* 0x0000000000037941 */ /* 0x000fea0003800000 */
.L_x_48917:
        /* <DEDUP_REMOVED lines=9> */
.L_x_48913:
[----:B------:R-:W-:Y:S05]  /*12d80*/  BSYNC B2 ;  /* 0x0000000000027941 */ /* 0x000fea0003800000 */
.L_x_48912:
        /* <DEDUP_REMOVED lines=18> */
.L_x_48924:
[----:B------:R-:W-:-:S07]  /*12eb0*/  IMAD.MOV.U32 R208, RZ, RZ, R218 ;  /* 0x000000ffffd07224 */ /* 0x000fce00078e00da */
.L_x_48925:
[----:B------:R-:W-:Y:S05]  /*12ec0*/  BSYNC B3 ;  /* 0x0000000000037941 */ /* 0x000fea0003800000 */
.L_x_48923:
        /* <DEDUP_REMOVED lines=16> */
.L_x_48929:
[----:B------:R-:W-:Y:S05]  /*12fd0*/  BSYNC B4 ;  /* 0x0000000000047941 */ /* 0x000fea0003800000 */
.L_x_48928:
        /* <DEDUP_REMOVED lines=44> */
.L_x_48927:
[----:B------:R-:W-:Y:S05]  /*132a0*/  BSYNC B3 ;  /* 0x0000000000037941 */ /* 0x000fea0003800000 */
.L_x_48926:
        /* <DEDUP_REMOVED lines=9> */
.L_x_48922:
[----:B------:R-:W-:Y:S05]  /*13340*/  BSYNC B2 ;  /* 0x0000000000027941 */ /* 0x000fea0003800000 */
.L_x_48921:
        /* <DEDUP_REMOVED lines=18> */
.L_x_48933:
[----:B------:R-:W-:-:S07]  /*13470*/  MOV R99, R218 ;  /* 0x000000da00637202 */ /* 0x000fce0000000f00 */
.L_x_48934:
[----:B------:R-:W-:Y:S05]  /*13480*/  BSYNC B3 ;  /* 0x0000000000037941 */ /* 0x000fea0003800000 */
.L_x_48932:
        /* <DEDUP_REMOVED lines=16> */
.L_x_48938:
[----:B------:R-:W-:Y:S05]  /*13590*/  BSYNC B4 ;  /* 0x0000000000047941 */ /* 0x000fea0003800000 */
.L_x_48937:
        /* <DEDUP_REMOVED lines=44> */
.L_x_48936:
[----:B------:R-:W-:Y:S05]  /*13860*/  BSYNC B3 ;  /* 0x0000000000037941 */ /* 0x000fea0003800000 */
.L_x_48935:
        /* <DEDUP_REMOVED lines=9> */
.L_x_48931:
[----:B------:R-:W-:Y:S05]  /*13900*/  BSYNC B2 ;  /* 0x0000000000027941 */ /* 0x000fea0003800000 */
.L_x_48930:
        /* <DEDUP_REMOVED lines=16> */
.L_x_48940:
[----:B------:R-:W-:Y:S05]  /*13a10*/  BSYNC B2 ;  /* 0x0000000000027941 */ /* 0x000fea0003800000 */
.L_x_48939:
[----:B------:R-:W-:Y:S01]  /*13a20*/  IADD3 R225, R225, 0x20, RZ ;  /* 0x00000020e1e17810 */ /* 0x000fe20007ffe0ff */
[----:B------:R-:W-:-:S07]  /*13a30*/  VIADD R226, R226, 0x20 ;  /* 0x00000020e2e27836 */ /* 0x000fce0000000000 */
.L_x_48902:
[----:B------:R-:W-:Y:S05]  /*13a40*/  BSYNC B1 ;  /* 0x0000000000017941 */ /* 0x000fea0003800000 */
.L_x_48901:
        /* <DEDUP_REMOVED lines=31> */
.L_x_48946:
[----:B------:R-:W-:-:S07]  /*13c40*/  IMAD.MOV.U32 R210, RZ, RZ, R218 ;  /* 0x000000ffffd27224 */ /* 0x000fce00078e00da */
.L_x_48947:
[----:B------:R-:W-:Y:S05]  /*13c50*/  BSYNC B3 ;  /* 0x0000000000037941 */ /* 0x000fea0003800000 */
.L_x_48945:
        /* <DEDUP_REMOVED lines=16> */
.L_x_48951:
[----:B------:R-:W-:Y:S05]  /*13d60*/  BSYNC B4 ;  /* 0x0000000000047941 */ /* 0x000fea0003800000 */
.L_x_48950:
        /* <DEDUP_REMOVED lines=44> */
.L_x_48949:
[----:B------:R-:W-:Y:S05]  /*14030*/  BSYNC B3 ;  /* 0x0000000000037941 */ /* 0x000fea0003800000 */
.L_x_48948:
        /* <DEDUP_REMOVED lines=9> */
.L_x_48944:
[----:B------:R-:W-:Y:S05]  /*140d0*/  BSYNC B2 ;  /* 0x0000000000027941 */ /* 0x000fea0003800000 */
.L_x_48943:
        /* <DEDUP_REMOVED lines=18> */
.L_x_48955:
[----:B------:R-:W-:-:S07]  /*14200*/  MOV R101, R218 ;  /* 0x000000da00657202 */ /* 0x000fce0000000f00 */
.L_x_48956:
[----:B------:R-:W-:Y:S05]  /*14210*/  BSYNC B3 ;  /* 0x0000000000037941 */ /* 0x000fea0003800000 */
.L_x_48954:
        /* <DEDUP_REMOVED lines=16> */
.L_x_48960:
[----:B------:R-:W-:Y:S05]  /*14320*/  BSYNC B4 ;  /* 0x0000000000047941 */ /* 0x000fea0003800000 */
.L_x_48959:
        /* <DEDUP_REMOVED lines=44> */
.L_x_48958:
[----:B------:R-:W-:Y:S05]  /*145f0*/  BSYNC B3 ;  /* 0x0000000000037941 */ /* 0x000fea0003800000 */
.L_x_48957:
        /* <DEDUP_REMOVED lines=9> */
.L_x_48953:
[----:B------:R-:W-:Y:S05]  /*14690*/  BSYNC B2 ;  /* 0x0000000000027941 */ /* 0x000fea0003800000 */
.L_x_48952:
        /* <DEDUP_REMOVED lines=18> */
.L_x_48964:
[----:B------:R-:W-:-:S07]  /*147c0*/  IMAD.MOV.U32 R208, RZ, RZ, R218 ;  /* 0x000000ffffd07224 */ /* 0x000fce00078e00da */
.L_x_48965:
[----:B------:R-:W-:Y:S05]  /*147d0*/  BSYNC B3 ;  /* 0x0000000000037941 */ /* 0x000fea0003800000 */
.L_x_48963:
        /* <DEDUP_REMOVED lines=16> */
.L_x_48969:
[----:B------:R-:W-:Y:S05]  /*148e0*/  BSYNC B4 ;  /* 0x0000000000047941 */ /* 0x000fea0003800000 */
.L_x_48968:
        /* <DEDUP_REMOVED lines=44> */
.L_x_48967:
[----:B------:R-:W-:Y:S05]  /*14bb0*/  BSYNC B3 ;  /* 0x0000000000037941 */ /* 0x000fea0003800000 */
.L_x_48966:
        /* <DEDUP_REMOVED lines=9> */
.L_x_48962:
[----:B------:R-:W-:Y:S05]  /*14c50*/  BSYNC B2 ;  /* 0x0000000000027941 */ /* 0x000fea0003800000 */
.L_x_48961:
        /* <DEDUP_REMOVED lines=18> */
.L_x_48973:
[----:B------:R-:W-:-:S07]  /*14d80*/  MOV R103, R218 ;  /* 0x000000da00677202 */ /* 0x000fce0000000f00 */
.L_x_48974:
[----:B------:R-:W-:Y:S05]  /*14d90*/  BSYNC B3 ;  /* 0x0000000000037941 */ /* 0x000fea0003800000 */
.L_x_48972:
        /* <DEDUP_REMOVED lines=16> */
.L_x_48978:
[----:B------:R-:W-:Y:S05]  /*14ea0*/  BSYNC B4 ;  /* 0x0000000000047941 */ /* 0x000fea0003800000 */
.L_x_48977:
        /* <DEDUP_REMOVED lines=44> */
.L_x_48976:
[----:B------:R-:W-:Y:S05]  /*15170*/  BSYNC B3 ;  /* 0x0000000000037941 */ /* 0x000fea0003800000 */
.L_x_48975:
        /* <DEDUP_REMOVED lines=9> */
.L_x_48971:
[----:B------:R-:W-:Y:S05]  /*15210*/  BSYNC B2 ;  /* 0x0000000000027941 */ /* 0x000fea0003800000 */
.L_x_48970:
        /* <DEDUP_REMOVED lines=16> */
.L_x_48980:
[----:B------:R-:W-:Y:S05]  /*15320*/  BSYNC B2 ;  /* 0x0000000000027941 */ /* 0x000fea0003800000 */
.L_x_48979:
[----:B------:R-:W-:Y:S01]  /*15330*/  IADD3 R225, R225, 0x20, RZ ;  /* 0x00000020e1e17810 */ /* 0x000fe20007ffe0ff */
[----:B------:R-:W-:-:S07]  /*15340*/  VIADD R226, R226, 0x20 ;  /* 0x00000020e2e27836 */ /* 0x000fce0000000000 */
.L_x_48942:
[----:B------:R-:W-:Y:S05]  /*15350*/  BSYNC B1 ;  /* 0x0000000000017941 */ /* 0x000fea0003800000 */
.L_x_48941:
        /* <DEDUP_REMOVED lines=31> */
.L_x_48986:
[----:B------:R-:W-:-:S07]  /*15550*/  IMAD.MOV.U32 R210, RZ, RZ, R218 ;  /* 0x000000ffffd27224 */ /* 0x000fce00078e00da */
.L_x_48987:
[----:B------:R-:W-:Y:S05]  /*15560*/  BSYNC B3 ;  /* 0x0000000000037941 */ /* 0x000fea0003800000 */
.L_x_48985:
        /* <DEDUP_REMOVED lines=16> */
.L_x_48991:
[----:B------:R-:W-:Y:S05]  /*15670*/  BSYNC B4 ;  /* 0x0000000000047941 */ /* 0x000fea0003800000 */
.L_x_48990:
        /* <DEDUP_REMOVED lines=44> */
.L_x_48989:
[----:B------:R-:W-:Y:S05]  /*15940*/  BSYNC B3 ;  /* 0x0000000000037941 */ /* 0x000fea0003800000 */
.L_x_48988:
        /* <DEDUP_REMOVED lines=9> */
.L_x_48984:
[----:B------:R-:W-:Y:S05]  /*159e0*/  BSYNC B2 ;  /* 0x0000000000027941 */ /* 0x000fea0003800000 */
.L_x_48983:
        /* <DEDUP_REMOVED lines=18> */
.L_x_48995:
[----:B------:R-:W-:-:S07]  /*15b10*/  MOV R105, R218 ;  /* 0x000000da00697202 */ /* 0x000fce0000000f00 */
.L_x_48996:
[----:B------:R-:W-:Y:S05]  /*15b20*/  BSYNC B3 ;  /* 0x0000000000037941 */ /* 0x000fea0003800000 */
.L_x_48994:
        /* <DEDUP_REMOVED lines=16> */
.L_x_49000:
[----:B------:R-:W-:Y:S05]  /*15c30*/  BSYNC B4 ;  /* 0x0000000000047941 */ /* 0x000fea0003800000 */
.L_x_48999:
        /* <DEDUP_REMOVED lines=44> */
.L_x_48998:
[----:B------:R-:W-:Y:S05]  /*15f00*/  BSYNC B3 ;  /* 0x0000000000037941 */ /* 0x000fea0003800000 */
.L_x_48997:
        /* <DEDUP_REMOVED lines=9> */
.L_x_48993:
[----:B------:R-:W-:Y:S05]  /*15fa0*/  BSYNC B2 ;  /* 0x0000000000027941 */ /* 0x000fea0003800000 */
.L_x_48992:
        /* <DEDUP_REMOVED lines=18> */
.L_x_49004:
[----:B------:R-:W-:-:S07]  /*160d0*/  IMAD.MOV.U32 R208, RZ, RZ, R218 ;  /* 0x000000ffffd07224 */ /* 0x000fce00078e00da */
.L_x_49005:
[----:B------:R-:W-:Y:S05]  /*160e0*/  BSYNC B3 ;  /* 0x0000000000037941 */ /* 0x000fea0003800000 */
.L_x_49003:
        /* <DEDUP_REMOVED lines=16> */
.L_x_49009:
[----:B------:R-:W-:Y:S05]  /*161f0*/  BSYNC B4 ;  /* 0x0000000000047941 */ /* 0x000fea0003800000 */
.L_x_49008:
        /* <DEDUP_REMOVED lines=44> */
.L_x_49007:
[----:B------:R-:W-:Y:S05]  /*164c0*/  BSYNC B3 ;  /* 0x0000000000037941 */ /* 0x000fea0003800000 */
.L_x_49006:
        /* <DEDUP_REMOVED lines=9> */
.L_x_49002:
[----:B------:R-:W-:Y:S05]  /*16560*/  BSYNC B2 ;  /* 0x0000000000027941 */ /* 0x000fea0003800000 */
.L_x_49001:
        /* <DEDUP_REMOVED lines=18> */
.L_x_49013:
[----:B------:R-:W-:-:S07]  /*16690*/  MOV R107, R218 ;  /* 0x000000da006b7202 */ /* 0x000fce0000000f00 */
.L_x_49014:
[----:B------:R-:W-:Y:S05]  /*166a0*/  BSYNC B3 ;  /* 0x0000000000037941 */ /* 0x000fea0003800000 */
.L_x_49012:
        /* <DEDUP_REMOVED lines=16> */
.L_x_49018:
[----:B------:R-:W-:Y:S05]  /*167b0*/  BSYNC B4 ;  /* 0x0000000000047941 */ /* 0x000fea0003800000 */
.L_x_49017:
        /* <DEDUP_REMOVED lines=44> */
.L_x_49016:
[----:B------:R-:W-:Y:S05]  /*16a80*/  BSYNC B3 ;  /* 0x0000000000037941 */ /* 0x000fea0003800000 */
.L_x_49015:
        /* <DEDUP_REMOVED lines=9> */
.L_x_49011:
[----:B------:R-:W-:Y:S05]  /*16b20*/  BSYNC B2 ;  /* 0x0000000000027941 */ /* 0x000fea0003800000 */
.L_x_49010:
        /* <DEDUP_REMOVED lines=16> */
.L_x_49020:
[----:B------:R-:W-:Y:S05]  /*16c30*/  BSYNC B2 ;  /* 0x0000000000027941 */ /* 0x000fea0003800000 */
.L_x_49019:
[----:B------:R-:W-:Y:S01]  /*16c40*/  IADD3 R225, R225, 0x20, RZ ;  /* 0x00000020e1e17810 */ /* 0x000fe20007ffe0ff */
[----:B------:R-:W-:-:S07]  /*16c50*/  VIADD R226, R226, 0x20 ;  /* 0x00000020e2e27836 */ /* 0x000fce0000000000 */
.L_x_48982:
[----:B------:R-:W-:Y:S05]  /*16c60*/  BSYNC B1 ;  /* 0x0000000000017941 */ /* 0x000fea0003800000 */
.L_x_48981:
        /* <DEDUP_REMOVED lines=31> */
.L_x_49026:
[----:B------:R-:W-:-:S07]  /*16e60*/  IMAD.MOV.U32 R210, RZ, RZ, R218 ;  /* 0x000000ffffd27224 */ /* 0x000fce00078e00da */
.L_x_49027:
[----:B------:R-:W-:Y:S05]  /*16e70*/  BSYNC B3 ;  /* 0x0000000000037941 */ /* 0x000fea0003800000 */
.L_x_49025:
        /* <DEDUP_REMOVED lines=16> */
.L_x_49031:
[----:B------:R-:W-:Y:S05]  /*16f80*/  BSYNC B4 ;  /* 0x0000000000047941 */ /* 0x000fea0003800000 */
.L_x_49030:
        /* <DEDUP_REMOVED lines=44> */
.L_x_49029:
[----:B------:R-:W-:Y:S05]  /*17250*/  BSYNC B3 ;  /* 0x0000000000037941 */ /* 0x000fea0003800000 */
.L_x_49028:
        /* <DEDUP_REMOVED lines=9> */
.L_x_49024:
[----:B------:R-:W-:Y:S05]  /*172f0*/  BSYNC B2 ;  /* 0x0000000000027941 */ /* 0x000fea0003800000 */
.L_x_49023:
        /* <DEDUP_REMOVED lines=18> */
.L_x_49035:
[----:B------:R-:W-:-:S07]  /*17420*/  MOV R109, R218 ;  /* 0x000000da006d7202 */ /* 0x000fce0000000f00 */
.L_x_49036:
[----:B------:R-:W-:Y:S05]  /*17430*/  BSYNC B3 ;  /* 0x0000000000037941 */ /* 0x000fea0003800000 */
.L_x_49034:
        /* <DEDUP_REMOVED lines=16> */
.L_x_49040:
[----:B------:R-:W-:Y:S05]  /*17540*/  BSYNC B4 ;  /* 0x0000000000047941 */ /* 0x000fea0003800000 */
.L_x_49039:
        /* <DEDUP_REMOVED lines=44> */
.L_x_49038:
[----:B------:R-:W-:Y:S05]  /*17810*/  BSYNC B3 ;  /* 0x0000000000037941 */ /* 0x000fea0003800000 */
.L_x_49037:
        /* <DEDUP_REMOVED lines=9> */
.L_x_49033:
[----:B------:R-:W-:Y:S05]  /*178b0*/  BSYNC B2 ;  /* 0x0000000000027941 */ /* 0x000fea0003800000 */
.L_x_49032:
        /* <DEDUP_REMOVED lines=18> */
.L_x_49044:
[----:B------:R-:W-:-:S07]  /*179e0*/  IMAD.MOV.U32 R208, RZ, RZ, R218 ;  /* 0x000000ffffd07224 */ /* 0x000fce00078e00da */
.L_x_49045:
[----:B------:R-:W-:Y:S05]  /*179f0*/  BSYNC B3 ;  /* 0x0000000000037941 */ /* 0x000fea0003800000 */
.L_x_49043:
        /* <DEDUP_REMOVED lines=16> */
.L_x_49049:
[----:B------:R-:W-:Y:S05]  /*17b00*/  BSYNC B4 ;  /* 0x0000000000047941 */ /* 0x000fea0003800000 */
.L_x_49048:
        /* <DEDUP_REMOVED lines=44> */
.L_x_49047:
[----:B------:R-:W-:Y:S05]  /*17dd0*/  BSYNC B3 ;  /* 0x0000000000037941 */ /* 0x000fea0003800000 */
.L_x_49046:
        /* <DEDUP_REMOVED lines=9> */
.L_x_49042:
[----:B------:R-:W-:Y:S05]  /*17e70*/  BSYNC B2 ;  /* 0x0000000000027941 */ /* 0x000fea0003800000 */
.L_x_49041:
        /* <DEDUP_REMOVED lines=18> */
.L_x_49053:
[----:B------:R-:W-:-:S07]  /*17fa0*/  MOV R111, R218 ;  /* 0x000000da006f7202 */ /* 0x000fce0000000f00 */
.L_x_49054:
[----:B------:R-:W-:Y:S05]  /*17fb0*/  BSYNC B3 ;  /* 0x0000000000037941 */ /* 0x000fea0003800000 */
.L_x_49052:
        /* <DEDUP_REMOVED lines=16> */
.L_x_49058:
[----:B------:R-:W-:Y:S05]  /*180c0*/  BSYNC B4 ;  /* 0x0000000000047941 */ /* 0x000fea0003800000 */
.L_x_49057:
        /* <DEDUP_REMOVED lines=44> */
.L_x_49056:
[----:B------:R-:W-:Y:S05]  /*18390*/  BSYNC B3 ;  /* 0x0000000000037941 */ /* 0x000fea0003800000 */
.L_x_49055:
        /* <DEDUP_REMOVED lines=9> */
.L_x_49051:
[----:B------:R-:W-:Y:S05]  /*18430*/  BSYNC B2 ;  /* 0x0000000000027941 */ /* 0x000fea0003800000 */
.L_x_49050:
        /* <DEDUP_REMOVED lines=16> */
.L_x_49060:
[----:B------:R-:W-:Y:S05]  /*18540*/  BSYNC B2 ;  /* 0x0000000000027941 */ /* 0x000fea0003800000 */
.L_x_49059:
[----:B------:R-:W-:Y:S01]  /*18550*/  IADD3 R225, R225, 0x20, RZ ;  /* 0x00000020e1e17810 */ /* 0x000fe20007ffe0ff */
[----:B------:R-:W-:-:S07]  /*18560*/  VIADD R226, R226, 0x20 ;  /* 0x00000020e2e27836 */ /* 0x000fce0000000000 */
.L_x_49022:
[----:B------:R-:W-:Y:S05]  /*18570*/  BSYNC B1 ;  /* 0x0000000000017941 */ /* 0x000fea0003800000 */
.L_x_49021:
        /* <DEDUP_REMOVED lines=31> */
.L_x_49066:
[----:B------:R-:W-:-:S07]  /*18770*/  IMAD.MOV.U32 R210, RZ, RZ, R218 ;  /* 0x000000ffffd27224 */ /* 0x000fce00078e00da */
.L_x_49067:
[----:B------:R-:W-:Y:S05]  /*18780*/  BSYNC B3 ;  /* 0x0000000000037941 */ /* 0x000fea0003800000 */
.L_x_49065:
        /* <DEDUP_REMOVED lines=16> */
.L_x_49071:
[----:B------:R-:W-:Y:S05]  /*18890*/  BSYNC B4 ;  /* 0x0000000000047941 */ /* 0x000fea0003800000 */
.L_x_49070:
        /* <DEDUP_REMOVED lines=44> */
.L_x_49069:
[----:B------:R-:W-:Y:S05]  /*18b60*/  BSYNC B3 ;  /* 0x0000000000037941 */ /* 0x000fea0003800000 */
.L_x_49068:
        /* <DEDUP_REMOVED lines=9> */
.L_x_49064:
[----:B------:R-:W-:Y:S05]  /*18c00*/  BSYNC B2 ;  /* 0x0000000000027941 */ /* 0x000fea0003800000 */
.L_x_49063:
        /* <DEDUP_REMOVED lines=18> */
.L_x_49075:
[----:B------:R-:W-:-:S07]  /*18d30*/  MOV R113, R218 ;  /* 0x000000da00717202 */ /* 0x000fce0000000f00 */
.L_x_49076:
[----:B------:R-:W-:Y:S05]  /*18d40*/  BSYNC B3 ;  /* 0x0000000000037941 */ /* 0x000fea0003800000 */
.L_x_49074:
        /* <DEDUP_REMOVED lines=16> */
.L_x_49080:
[----:B------:R-:W-:Y:S05]  /*18e50*/  BSYNC B4 ;  /* 0x0000000000047941 */ /* 0x000fea0003800000 */
.L_x_49079:
        /* <DEDUP_REMOVED lines=44> */
.L_x_49078:
[----:B------:R-:W-:Y:S05]  /*19120*/  BSYNC B3 ;  /* 0x0000000000037941 */ /* 0x000fea0003800000 */
.L_x_49077:
        /* <DEDUP_REMOVED lines=9> */
.L_x_49073:
[----:B------:R-:W-:Y:S05]  /*191c0*/  BSYNC B2 ;  /* 0x0000000000027941 */ /* 0x000fea0003800000 */
.L_x_49072:
        /* <DEDUP_REMOVED lines=18> */
.L_x_49084:
[----:B------:R-:W-:-:S07]  /*192f0*/  IMAD.MOV.U32 R208, RZ, RZ, R218 ;  /* 0x000000ffffd07224 */ /* 0x000fce00078e00da */
.L_x_49085:
[----:B------:R-:W-:Y:S05]  /*19300*/  BSYNC B3 ;  /* 0x0000000000037941 */ /* 0x000fea0003800000 */
.L_x_49083:
        /* <DEDUP_REMOVED lines=16> */
.L_x_49089:
[----:B------:R-:W-:Y:S05]  /*19410*/  BSYNC B4 ;  /* 0x0000000000047941 */ /* 0x000fea0003800000 */
.L_x_49088:
        /* <DEDUP_REMOVED lines=44> */
.L_x_49087:
[----:B------:R-:W-:Y:S05]  /*196e0*/  BSYNC B3 ;  /* 0x0000000000037941 */ /* 0x000fea0003800000 */
.L_x_49086:
        /* <DEDUP_REMOVED lines=9> */
.L_x_49082:
[----:B------:R-:W-:Y:S05]  /*19780*/  BSYNC B2 ;  /* 0x0000000000027941 */ /* 0x000fea0003800000 */
.L_x_49081:
        /* <DEDUP_REMOVED lines=18> */
.L_x_49093:
[----:B------:R-:W-:-:S07]  /*198b0*/  MOV R115, R218 ;  /* 0x000000da00737202 */ /* 0x000fce0000000f00 */
.L_x_49094:
[----:B------:R-:W-:Y:S05]  /*198c0*/  BSYNC B3 ;  /* 0x0000000000037941 */ /* 0x000fea0003800000 */
.L_x_49092:
        /* <DEDUP_REMOVED lines=16> */
.L_x_49098:
[----:B------:R-:W-:Y:S05]  /*199d0*/  BSYNC B4 ;  /* 0x0000000000047941 */ /* 0x000fea0003800000 */
.L_x_49097:
        /* <DEDUP_REMOVED lines=44> */
.L_x_49096:
[----:B------:R-:W-:Y:S05]  /*19ca0*/  BSYNC B3 ;  /* 0x0000000000037941 */ /* 0x000fea0003800000 */
.L_x_49095:
        /* <DEDUP_REMOVED lines=9> */
.L_x_49091:
[----:B------:R-:W-:Y:S05]  /*19d40*/  BSYNC B2 ;  /* 0x0000000000027941 */ /* 0x000fea0003800000 */
.L_x_49090:
        /* <DEDUP_REMOVED lines=16> */
.L_x_49100:
[----:B------:R-:W-:Y:S05]  /*19e50*/  BSYNC B2 ;  /* 0x0000000000027941 */ /* 0x000fea0003800000 */
.L_x_49099:
[----:B------:R-:W-:Y:S01]  /*19e60*/  IADD3 R225, R225, 0x20, RZ ;  /* 0x00000020e1e17810 */ /* 0x000fe20007ffe0ff */
[----:B------:R-:W-:-:S07]  /*19e70*/  VIADD R226, R226, 0x20 ;  /* 0x00000020e2e27836 */ /* 0x000fce0000000000 */
.L_x_49062:
[----:B------:R-:W-:Y:S05]  /*19e80*/  BSYNC B1 ;  /* 0x0000000000017941 */ /* 0x000fea0003800000 */
.L_x_49061:
        /* <DEDUP_REMOVED lines=31> */
.L_x_49106:
[----:B------:R-:W-:-:S07]  /*1a080*/  IMAD.MOV.U32 R210, RZ, RZ, R218 ;  /* 0x000000ffffd27224 */ /* 0x000fce00078e00da */
.L_x_49107:
[----:B------:R-:W-:Y:S05]  /*1a090*/  BSYNC B3 ;  /* 0x0000000000037941 */ /* 0x000fea0003800000 */
.L_x_49105:
        /* <DEDUP_REMOVED lines=16> */
.L_x_49111:
[----:B------:R-:W-:Y:S05]  /*1a1a0*/  BSYNC B4 ;  /* 0x0000000000047941 */ /* 0x000fea0003800000 */
.L_x_49110:
        /* <DEDUP_REMOVED lines=44> */
.L_x_49109:
[----:B------:R-:W-:Y:S05]  /*1a470*/  BSYNC B3 ;  /* 0x0000000000037941 */ /* 0x000fea0003800000 */
.L_x_49108:
        /* <DEDUP_REMOVED lines=9> */
.L_x_49104:
[----:B------:R-:W-:Y:S05]  /*1a510*/  BSYNC B2 ;  /* 0x0000000000027941 */ /* 0x000fea0003800000 */
.L_x_49103:
        /* <DEDUP_REMOVED lines=18> */
.L_x_49115:
[----:B------:R-:W-:-:S07]  /*1a640*/  MOV R117, R218 ;  /* 0x000000da00757202 */ /* 0x000fce0000000f00 */
.L_x_49116:
[----:B------:R-:W-:Y:S05]  /*1a650*/  BSYNC B3 ;  /* 0x0000000000037941 */ /* 0x000fea0003800000 */
.L_x_49114:
        /* <DEDUP_REMOVED lines=16> */
.L_x_49120:
[----:B------:R-:W-:Y:S05]  /*1a760*/  BSYNC B4 ;  /* 0x0000000000047941 */ /* 0x000fea0003800000 */
.L_x_49119:
        /* <DEDUP_REMOVED lines=44> */
.L_x_49118:
[----:B------:R-:W-:Y:S05]  /*1aa30*/  BSYNC B3 ;  /* 0x0000000000037941 */ /* 0x000fea0003800000 */
.L_x_49117:
        /* <DEDUP_REMOVED lines=9> */
.L_x_49113:
[----:B------:R-:W-:Y:S05]  /*1aad0*/  BSYNC B2 ;  /* 0x0000000000027941 */ /* 0x000fea0003800000 */
.L_x_49112:
        /* <DEDUP_REMOVED lines=18> */
.L_x_49124:
[----:B------:R-:W-:-:S07]  /*1ac00*/  IMAD.MOV.U32 R208, RZ, RZ, R218 ;  /* 0x000000ffffd07224 */ /* 0x000fce00078e00da */
.L_x_49125:
[----:B------:R-:W-:Y:S05]  /*1ac10*/  BSYNC B3 ;  /* 0x0000000000037941 */ /* 0x000fea0003800000 */
.L_x_49123:
        /* <DEDUP_REMOVED lines=16> */
.L_x_49129:
[----:B------:R-:W-:Y:S05]  /*1ad20*/  BSYNC B4 ;  /* 0x0000000000047941 */ /* 0x000fea0003800000 */
.L_x_49128:
        /* <DEDUP_REMOVED lines=44> */
.L_x_49127:
[----:B------:R-:W-:Y:S05]  /*1aff0*/  BSYNC B3 ;  /* 0x0000000000037941 */ /* 0x000fea0003800000 */
.L_x_49126:
        /* <DEDUP_REMOVED lines=9> */
.L_x_49122:
[----:B------:R-:W-:Y:S05]  /*1b090*/  BSYNC B2 ;  /* 0x0000000000027941 */ /* 0x000fea0003800000 */
.L_x_49121:
        /* <DEDUP_REMOVED lines=18> */
.L_x_49133:
[----:B------:R-:W-:-:S07]  /*1b1c0*/  MOV R119, R218 ;  /* 0x000000da00777202 */ /* 0x000fce0000000f00 */
.L_x_49134:
[----:B------:R-:W-:Y:S05]  /*1b1d0*/  BSYNC B3 ;  /* 0x0000000000037941 */ /* 0x000fea0003800000 */
.L_x_49132:
        /* <DEDUP_REMOVED lines=16> */
.L_x_49138:
[----:B------:R-:W-:Y:S05]  /*1b2e0*/  BSYNC B4 ;  /* 0x0000000000047941 */ /* 0x000fea0003800000 */
.L_x_49137:
        /* <DEDUP_REMOVED lines=44> */
.L_x_49136:
[----:B------:R-:W-:Y:S05]  /*1b5b0*/  BSYNC B3 ;  /* 0x0000000000037941 */ /* 0x000fea0003800000 */
.L_x_49135:
        /* <DEDUP_REMOVED lines=9> */
.L_x_49131:
[----:B------:R-:W-:Y:S05]  /*1b650*/  BSYNC B2 ;  /* 0x0000000000027941 */ /* 0x000fea0003800000 */
.L_x_49130:
[----:B------:R-:W0:Y:S02]  /*1b660*/  LDC.64 R120, c[0x0][0x238] ;  /* 0x00008e00ff787b82 */ /* 0x000e240000000a00 */
[----:B0-----:R-:W-:-:S05]  /*1b670*/  IMAD.WIDE.U32 R120, R225, 0x10, R120 ;  /* 0x00000010e1787825 */ /* 0x001fca00078e0078 */
[----:B------:R2:W-:Y:S01]  /*1b680*/  STG.E.128 desc[UR6][R120.64], R116 ;  /* 0x0000007478007986 */ /* 0x0005e2000c101d06 */
[----:B------:R-:W-:Y:S05]  /*1b690*/  @!P2 BRA `(.L_x_49102) ;  /* 0x00000000002ca947 */ /* 0x000fea0003800000 */
[----:B--2---:R-:W0:Y:S01]  /*1b6a0*/  LDC.64 R120, c[0x0][0x240] ;  /* 0x00009000ff787b82 */ /* 0x004e220000000a00 */
        /* <DEDUP_REMOVED lines=10> */
.L_x_49102:
[----:B------:R-:W-:Y:S05]  /*1b750*/  BSYNC B1 ;  /* 0x0000000000017941 */ /* 0x000fea0003800000 */
.L_x_49101:
        /* <DEDUP_REMOVED lines=274> */
.L_x_49184:
        /* <DEDUP_REMOVED lines=14> */
[----:B------:R-:W-:-:S06]  /*1c960*/  FADD.FTZ R224, R225, R224 ;  /* 0x000000e0e1e07221 */ /* 0x000fcc0000010000 */
[----:B------:R-:W0:Y:S02]  /*1c970*/  MUFU.RSQ R224, R224 ;  /* 0x000000e000e07308 */ /* 0x000e240000001400 */
[----:B0-----:R1:W-:Y:S01]  /*1c980*/  @!P3 STG.E desc[UR6][R120.64], R224 ;  /* 0x000000e07800b986 */ /* 0x0013e2000c101906 */
[----:B------:R-:W-:Y:S05]  /*1c990*/  @!P2 BRA `(.L_x_49141) ;  /* 0x000000140048a947 */ /* 0x000fea0003800000 */
[----:B------:R-:W-:Y:S01]  /*1c9a0*/  IADD3 R122, R122, -0x1, RZ ;  /* 0xffffffff7a7a7810 */ /* 0x000fe20007ffe0ff */
[----:B------:R-:W-:Y:S01]  /*1c9b0*/  BSSY B2, `(.L_x_49142) ;  /* 0x0000018000027945 */ /* 0x000fe20003800000 */
[----:B------:R-:W-:-:S03]  /*1c9c0*/  LOP3.LUT R221, R206, 0x1f, RZ, 0xc0, !PT ;  /* 0x0000001fcedd7812 */ /* 0x000fc600078ec0ff */
[----:B------:R-:W-:-:S05]  /*1c9d0*/  IMAD R122, R122, R123, RZ ;  /* 0x0000007b7a7a7224 */ /* 0x000fca00078e02ff */
[----:B-1----:R-:W-:-:S04]  /*1c9e0*/  SHF.R.S32.HI R121, RZ, 0x1f, R122 ;  /* 0x0000001fff797819 */ /* 0x002fc8000001147a */
[----:B------:R-:W-:-:S04]  /*1c9f0*/  LEA.HI R122, R121, R122, RZ, 0x2 ;  /* 0x0000007a797a7211 */ /* 0x000fc800078f10ff */
[----:B------:R-:W-:Y:S01]  /*1ca00*/  LEA.HI.SX32 R225, R122, R221, 0x1e ;  /* 0x000000dd7ae17211 */ /* 0x000fe200078ff2ff */
[----:B------:R-:W-:Y:S06]  /*1ca10*/  @!P1 BRA `(.L_x_49143) ;  /* 0x0000000000449947 */ /* 0x000fec0003800000 */
[----:B------:R-:W0:Y:S01]  /*1ca20*/  LDC.64 R226, c[0x0][0x2b8] ;  /* 0x0000ae00ffe27b82 */ /* 0x000e220000000a00 */
        /* <DEDUP_REMOVED lines=16> */
.L_x_49143:
[----:B------:R-:W-:Y:S05]  /*1cb30*/  BSYNC B2 ;  /* 0x0000000000027941 */ /* 0x000fea0003800000 */
.L_x_49142:
[----:B------:R-:W-:Y:S01]  /*1cb40*/  LOP3.LUT P2, RZ, R222, 0x4000000, RZ, 0xc0, !PT ;  /* 0x04000000deff7812 */ /* 0x000fe2000784c0ff */
[----:B------:R-:W-:-:S12]  /*1cb50*/  BSSY B2, `(.L_x_49144) ;  /* 0x0000013000027945 */ /* 0x000fd80003800000 */
[----:B------:R-:W-:Y:S05]  /*1cb60*/  @!P2 BRA `(.L_x_49145) ;  /* 0x000000000044a947 */ /* 0x000fea0003800000 */
[----:B0-----:R-:W0:Y:S01]  /*1cb70*/  LDC.64 R226, c[0x0][0x2b8] ;  /* 0x0000ae00ffe27b82 */ /* 0x001e220000000a00 */
        /* <DEDUP_REMOVED lines=16> */
.L_x_49145:
[----:B------:R-:W-:Y:S05]  /*1cc80*/  BSYNC B2 ;  /* 0x0000000000027941 */ /* 0x000fea0003800000 */
.L_x_49144:
[----:B------:R-:W-:Y:S01]  /*1cc90*/  LOP3.LUT P2, RZ, R222, 0x2000000, RZ, 0xc0, !PT ;  /* 0x02000000deff7812 */ /* 0x000fe2000784c0ff */
[----:B------:R-:W-:-:S12]  /*1cca0*/  BSSY B2, `(.L_x_49146) ;  /* 0x0000013000027945 */ /* 0x000fd80003800000 */
[----:B------:R-:W-:Y:S05]  /*1ccb0*/  @!P2 BRA `(.L_x_49147) ;  /* 0x000000000044a947 */ /* 0x000fea0003800000 */
[----:B01----:R-:W0:Y:S01]  /*1ccc0*/  LDC.64 R226, c[0x0][0x2b8] ;  /* 0x0000ae00ffe27b82 */ /* 0x003e220000000a00 */
        /* <DEDUP_REMOVED lines=16> */
.L_x_49147:
[----:B------:R-:W-:Y:S05]  /*1cdd0*/  BSYNC B2 ;  /* 0x0000000000027941 */ /* 0x000fea0003800000 */
.L_x_49146:
[----:B------:R-:W-:Y:S01]  /*1cde0*/  LOP3.LUT P2, RZ, R222, 0x1000000, RZ, 0xc0, !PT ;  /* 0x01000000deff7812 */ /* 0x000fe2000784c0ff */
[----:B------:R-:W-:-:S12]  /*1cdf0*/  BSSY B2, `(.L_x_49148) ;  /* 0x0000013000027945 */ /* 0x000fd80003800000 */
[----:B------:R-:W-:Y:S05]  /*1ce00*/  @!P2 BRA `(.L_x_49149) ;  /* 0x000000000044a947 */ /* 0x000fea0003800000 */
[----:B012---:R-:W0:Y:S01]  /*1ce10*/  LDC.64 R226, c[0x0][0x2b8] ;  /* 0x0000ae00ffe27b82 */ /* 0x007e220000000a00 */
        /* <DEDUP_REMOVED lines=16> */
.L_x_49149:
[----:B------:R-:W-:Y:S05]  /*1cf20*/  BSYNC B2 ;  /* 0x0000000000027941 */ /* 0x000fea0003800000 */
.L_x_49148:
[----:B------:R-:W-:Y:S01]  /*1cf30*/  LOP3.LUT P2, RZ, R222, 0x800000, RZ, 0xc0, !PT ;  /* 0x00800000deff7812 */ /* 0x000fe2000784c0ff */
[----:B------:R-:W-:-:S12]  /*1cf40*/  BSSY B2, `(.L_x_49150) ;  /* 0x0000013000027945 */ /* 0x000fd80003800000 */
[----:B------:R-:W-:Y:S05]  /*1cf50*/  @!P2 BRA `(.L_x_49151) ;  /* 0x000000000044a947 */ /* 0x000fea0003800000 */
[----:B0123--:R-:W0:Y:S01]  /*1cf60*/  LDC.64 R226, c[0x0][0x2b8] ;  /* 0x0000ae00ffe27b82 */ /* 0x00fe220000000a00 */
        /* <DEDUP_REMOVED lines=16> */
.L_x_49151:
[----:B------:R-:W-:Y:S05]  /*1d070*/  BSYNC B2 ;  /* 0x0000000000027941 */ /* 0x000fea0003800000 */
.L_x_49150:
        /* <DEDUP_REMOVED lines=20> */
.L_x_49153:
[----:B------:R-:W-:Y:S05]  /*1d1c0*/  BSYNC B2 ;  /* 0x0000000000027941 */ /* 0x000fea0003800000 */
.L_x_49152:
        /* <DEDUP_REMOVED lines=20> */
.L_x_49155:
[----:B------:R-:W-:Y:S05]  /*1d310*/  BSYNC B2 ;  /* 0x0000000000027941 */ /* 0x000fea0003800000 */
.L_x_49154:
        /* <DEDUP_REMOVED lines=20> */
.L_x_49157:
[----:B------:R-:W-:Y:S05]  /*1d460*/  BSYNC B2 ;  /* 0x0000000000027941 */ /* 0x000fea0003800000 */
.L_x_49156:
        /* <DEDUP_REMOVED lines=20> */
.L_x_49159:
[----:B------:R-:W-:Y:S05]  /*1d5b0*/  BSYNC B2 ;  /* 0x0000000000027941 */ /* 0x000fea0003800000 */
.L_x_49158:
        /* <DEDUP_REMOVED lines=20> */
.L_x_49161:
[----:B------:R-:W-:Y:S05]  /*1d700*/  BSYNC B2 ;  /* 0x0000000000027941 */ /* 0x000fea0003800000 */
.L_x_49160:
        /* <DEDUP_REMOVED lines=20> */
.L_x_49163:
[----:B------:R-:W-:Y:S05]  /*1d850*/  BSYNC B2 ;  /* 0x0000000000027941 */ /* 0x000fea0003800000 */
.L_x_49162:
        /* <DEDUP_REMOVED lines=20> */
.L_x_49165:
[----:B------:R-:W-:Y:S05]  /*1d9a0*/  BSYNC B2 ;  /* 0x0000000000027941 */ /* 0x000fea0003800000 */
.L_x_49164:
        /* <DEDUP_REMOVED lines=20> */
.L_x_49167:
[----:B------:R-:W-:Y:S05]  /*1daf0*/  BSYNC B2 ;  /* 0x0000000000027941 */ /* 0x000fea0003800000 */
.L_x_49166:
        /* <DEDUP_REMOVED lines=20> */
.L_x_49169:
[----:B------:R-:W-:Y:S05]  /*1dc40*/  BSYNC B2 ;  /* 0x0000000000027941 */ /* 0x000fea0003800000 */
.L_x_49168:
        /* <DEDUP_REMOVED lines=20> */
.L_x_49171:
[----:B------:R-:W-:Y:S05]  /*1dd90*/  BSYNC B2 ;  /* 0x0000000000027941 */ /* 0x000fea0003800000 */
.L_x_49170:
        /* <DEDUP_REMOVED lines=11> */
[----:B------:R-:W-:-:S03]  /*1de50*/  FMUL.FTZ R229, R224, R229 ;  /* 0x000000e5e0e57220 */ /* 0x000fc60000410000 */
[----:B------:R-:W-:Y:S01]  /*1de60*/  FFMA.FTZ R122, R24, R122, R143 ;  /* 0x0000007a187a7223 */ /* 0x000fe2000001008f */
[----:B0-----:R-:W-:-:S04]  /*1de70*/  IMAD.WIDE.U32 R224, R225, 0x10, R120 ;  /* 0x00000010e1e07825 */ /* 0x001fc800078e0078 */
[----:B------:R-:W-:Y:S01]  /*1de80*/  FFMA.FTZ R120, R26, R123, R145 ;  /* 0x0000007b1a787223 */ /* 0x000fe20000010091 */
[----:B------:R-:W-:Y:S01]  /*1de90*/  FFMA.FTZ R121, R25, R223, R2 ;  /* 0x000000df19797223 */ /* 0x000fe20000010002 */
[----:B------:R-:W-:-:S05]  /*1dea0*/  FFMA.FTZ R123, R23, R229, R0 ;  /* 0x000000e5177b7223 */ /* 0x000fca0000010000 */
[----:B------:R0:W-:Y:S02]  /*1deb0*/  STG.E.128 desc[UR6][R224.64], R120 ;  /* 0x00000078e0007986 */ /* 0x0001e4000c101d06 */
.L_x_49141:
[----:B------:R-:W-:Y:S05]  /*1dec0*/  BSYNC B1 ;  /* 0x0000000000017941 */ /* 0x000fea0003800000 */
.L_x_49140:
[----:B01234-:R-:W0:Y:S02]  /*1ded0*/  LDC.64 R120, c[0x0][0x210] ;  /* 0x00008400ff787b82 */ /* 0x01fe240000000a00 */
[----:B0-----:R-:W-:-:S04]  /*1dee0*/  LEA R220, R120, R220, 0x2 ;  /* 0x000000dc78dc7211 */ /* 0x001fc800078e10ff */
[----:B------:R-:W-:-:S13]  /*1def0*/  ISETP.GE.AND P2, PT, R220, R121, PT ;  /* 0x00000079dc00720c */ /* 0x000fda0003f46270 */
[----:B------:R-:W-:Y:S05]  /*1df00*/  @!P2 BRA `(.L_x_49172) ;  /* 0xfffffe440098a947 */ /* 0x000fea000383ffff */
[----:B------:R-:W-:Y:S05]  /*1df10*/  BSYNC B0 ;  /* 0x0000000000007941 */ /* 0x000fea0003800000 */
.L_x_48500:
[----:B------:R-:W-:Y:S05]  /*1df20*/  EXIT ;  /* 0x000000000000794d */ /* 0x000fea0003800000 */
.L_x_49139:
        /* <DEDUP_REMOVED lines=8> */
.L_x_49174:
[----:B------:R-:W-:Y:S05]  /*1dfb0*/  BSYNC B1 ;  /* 0x0000000000017941 */ /* 0x000fea0003800000 */
.L_x_49173:
        /* <DEDUP_REMOVED lines=14> */
.L_x_49175:
        /* <DEDUP_REMOVED lines=9> */
.L_x_49176:
[----:B------:R-:W-:Y:S02]  /*1e130*/  IMAD.MOV.U32 R235, RZ, RZ, 0x8 ;  /* 0x00000008ffeb7424 */ /* 0x000fe400078e00ff */
[----:B------:R-:W-:-:S04]  /*1e140*/  IMAD.MOV.U32 R120, RZ, RZ, R234 ;  /* 0x000000ffff787224 */ /* 0x000fc800078e00ea */
[----:B------:R-:W-:-:S05]  /*1e150*/  FADD.FTZ R228, R227, R120 ;  /* 0x00000078e3e47221 */ /* 0x000fca0000010000 */
[----:B------:R-:W-:-:S07]  /*1e160*/  MOV R236, R228 ;  /* 0x000000e400ec7202 */ /* 0x000fce0000000f00 */
[----:B------:R-:W-:Y:S05]  /*1e170*/  WARPSYNC.COLLECTIVE R233, `(.L_x_49177) ;  /* 0x00000000e9087348 */ /* 0x000fea0003c00000 */
[----:B------:R0:W1:Y:S02]  /*1e180*/  SHFL.BFLY P6, R234, R236, R235, R238 ;  /* 0x0c0000ebecea7389 */ /* 0x00006400000c00ee */
[----:B01----:R-:W-:Y:S01]  /*1e190*/  ENDCOLLECTIVE ;  /* 0x000000000000791b */ /* 0x003fe20003800000 */
.L_x_49177:
[----:B------:R-:W-:Y:S01]  /*1e1a0*/  HFMA2.MMA R235, -RZ, RZ, 0, 9.5367431640625e-07 ;  /* 0x00000010ffeb7435 */ /* 0x000fe200000001ff */
[----:B------:R-:W-:-:S05]  /*1e1b0*/  MOV R223, R234 ;  /* 0x000000ea00df7202 */ /* 0x000fca0000000f00 */
[----:B------:R-:W-:-:S04]  /*1e1c0*/  FADD.FTZ R229, R228, R223 ;  /* 0x000000dfe4e57221 */ /* 0x000fc80000010000 */
[----:B------:R-:W-:-:S07]  /*1e1d0*/  IMAD.MOV.U32 R236, RZ, RZ, R229 ;  /* 0x000000ffffec7224 */ /* 0x000fce00078e00e5 */
[----:B------:R-:W-:Y:S05]  /*1e1e0*/  WARPSYNC.COLLECTIVE R233, `(.L_x_49178) ;  /* 0x00000000e9087348 */ /* 0x000fea0003c00000 */
[----:B------:R0:W1:Y:S02]  /*1e1f0*/  SHFL.BFLY P6, R234, R236, R235, R238 ;  /* 0x0c0000ebecea7389 */ /* 0x00006400000c00ee */
[----:B01----:R-:W-:Y:S01]  /*1e200*/  ENDCOLLECTIVE ;  /* 0x000000000000791b */ /* 0x003fe20003800000 */
.L_x_49178:
        /* <DEDUP_REMOVED lines=148> */
.L_x_49179:
[----:B------:R-:W-:Y:S01]  /*1eb50*/  HFMA2.MMA R235, -RZ, RZ, 0, 1.1920928955078125e-07 ;  /* 0x00000002ffeb7435 */ /* 0x000fe200000001ff */
[----:B------:R-:W-:-:S05]  /*1eb60*/  MOV R121, R234 ;  /* 0x000000ea00797202 */ /* 0x000fca0000000f00 */
[----:B------:R-:W-:-:S04]  /*1eb70*/  FADD.FTZ R121, R120, R121 ;  /* 0x0000007978797221 */ /* 0x000fc80000010000 */
[----:B------:R-:W-:-:S07]  /*1eb80*/  IMAD.MOV.U32 R236, RZ, RZ, R121 ;  /* 0x000000ffffec7224 */ /* 0x000fce00078e0079 */
[----:B------:R-:W-:Y:S05]  /*1eb90*/  WARPSYNC.COLLECTIVE R233, `(.L_x_49180) ;  /* 0x00000000e9087348 */ /* 0x000fea0003c00000 */
[----:B------:R0:W1:Y:S02]  /*1eba0*/  SHFL.BFLY P6, R234, R236, R235, R238 ;  /* 0x0c0000ebecea7389 */ /* 0x00006400000c00ee */
[----:B01----:R-:W-:Y:S01]  /*1ebb0*/  ENDCOLLECTIVE ;  /* 0x000000000000791b */ /* 0x003fe20003800000 */
.L_x_49180:
[----:B------:R-:W-:Y:S02]  /*1ebc0*/  IMAD.MOV.U32 R235, RZ, RZ, 0x4 ;  /* 0x00000004ffeb7424 */ /* 0x000fe400078e00ff */
[----:B------:R-:W-:-:S04]  /*1ebd0*/  IMAD.MOV.U32 R226, RZ, RZ, R234 ;  /* 0x000000ffffe27224 */ /* 0x000fc800078e00ea */
[----:B------:R-:W-:-:S05]  /*1ebe0*/  FADD.FTZ R226, R121, R226 ;  /* 0x000000e279e27221 */ /* 0x000fca0000010000 */
[----:B------:R-:W-:-:S07]  /*1ebf0*/  MOV R236, R226 ;  /* 0x000000e200ec7202 */ /* 0x000fce0000000f00 */
[----:B------:R-:W-:Y:S05]  /*1ec00*/  WARPSYNC.COLLECTIVE R233, `(.L_x_49181) ;  /* 0x00000000e9087348 */ /* 0x000fea0003c00000 */
[----:B------:R0:W1:Y:S02]  /*1ec10*/  SHFL.BFLY P6, R234, R236, R235, R238 ;  /* 0x0c0000ebecea7389 */ /* 0x00006400000c00ee */
[----:B01----:R-:W-:Y:S01]  /*1ec20*/  ENDCOLLECTIVE ;  /* 0x000000000000791b */ /* 0x003fe20003800000 */
.L_x_49181:
[----:B------:R-:W-:Y:S01]  /*1ec30*/  HFMA2.MMA R235, -RZ, RZ, 0, 4.76837158203125e-07 ;  /* 0x00000008ffeb7435 */ /* 0x000fe200000001ff */
[----:B------:R-:W-:-:S05]  /*1ec40*/  MOV R227, R234 ;  /* 0x000000ea00e37202 */ /* 0x000fca0000000f00 */
[----:B------:R-:W-:-:S04]  /*1ec50*/  FADD.FTZ R227, R226, R227 ;  /* 0x000000e3e2e37221 */ /* 0x000fc80000010000 */
[----:B------:R-:W-:-:S07]  /*1ec60*/  IMAD.MOV.U32 R236, RZ, RZ, R227 ;  /* 0x000000ffffec7224 */ /* 0x000fce00078e00e3 */
[----:B------:R-:W-:Y:S05]  /*1ec70*/  WARPSYNC.COLLECTIVE R233, `(.L_x_49182) ;  /* 0x00000000e9087348 */ /* 0x000fea0003c00000 */
[----:B------:R0:W1:Y:S02]  /*1ec80*/  SHFL.BFLY P6, R234, R236, R235, R238 ;  /* 0x0c0000ebecea7389 */ /* 0x00006400000c00ee */
[----:B01----:R-:W-:Y:S01]  /*1ec90*/  ENDCOLLECTIVE ;  /* 0x000000000000791b */ /* 0x003fe20003800000 */
.L_x_49182:
[----:B------:R-:W-:Y:S02]  /*1eca0*/  IMAD.MOV.U32 R235, RZ, RZ, 0x10 ;  /* 0x00000010ffeb7424 */ /* 0x000fe400078e00ff */
[----:B------:R-:W-:-:S04]  /*1ecb0*/  IMAD.MOV.U32 R228, RZ, RZ, R234 ;  /* 0x000000ffffe47224 */ /* 0x000fc800078e00ea */
[----:B------:R-:W-:-:S05]  /*1ecc0*/  FADD.FTZ R228, R227, R228 ;  /* 0x000000e4e3e47221 */ /* 0x000fca0000010000 */
[----:B------:R-:W-:-:S07]  /*1ecd0*/  MOV R236, R228 ;  /* 0x000000e400ec7202 */ /* 0x000fce0000000f00 */
[----:B------:R-:W-:Y:S05]  /*1ece0*/  WARPSYNC.COLLECTIVE R233, `(.L_x_49183) ;  /* 0x00000000e9087348 */ /* 0x000fea0003c00000 */
[----:B------:R0:W1:Y:S02]  /*1ecf0*/  SHFL.BFLY P6, R234, R236, R235, R238 ;  /* 0x0c0000ebecea7389 */ /* 0x00006400000c00ee */
[----:B01----:R-:W-:Y:S01]  /*1ed00*/  ENDCOLLECTIVE ;  /* 0x000000000000791b */ /* 0x003fe20003800000 */
.L_x_49183:
[----:B------:R-:W-:Y:S01]  /*1ed10*/  MOV R229, R234 ;  /* 0x000000ea00e57202 */ /* 0x000fe20000000f00 */
[----:B------:R-:W-:Y:S06]  /*1ed20*/  BRA `(.L_x_49184) ;  /* 0xffffffd800d47947 */ /* 0x000fec000383ffff */
.L_x_49185:
        /* <DEDUP_REMOVED lines=13> */
.L_x_58458:


//--------------------- .text._ZN10layer_norm13ln_fwd_kernelINS_13Kernel_traitsI6__halfffffjLj2048ELj1ELj4ELj1ELj16ENS_18Kernel_traits_baseILj2048ES2_ffffjLj128EEEEELb1ELb0ELb1ELb1EEEvNS_9FwdParamsE --------------------------
	.section	.text._ZN10layer_norm13ln_fwd_kernelINS_13Kernel_traitsI6__halfffffjLj2048ELj1ELj4ELj1ELj16ENS_18Kernel_traits_baseILj2048ES2_ffffjLj128EEEEELb1ELb0ELb1ELb1EEEvNS_9FwdParamsE,"ax",@progbits
	.align	128
        .global         _ZN10layer_norm13ln_fwd_kernelINS_13Kernel_traitsI6__halfffffjLj2048ELj1ELj4ELj1ELj16ENS_18Kernel_traits_baseILj2048ES2_ffffjLj128EEEEELb1ELb0ELb1ELb1EEEvNS_9FwdParamsE
        .type           _ZN10layer_norm13ln_fwd_kernelINS_13Kernel_traitsI6__halfffffjLj2048ELj1ELj4ELj1ELj16ENS_18Kernel_traits_baseILj2048ES2_ffffjLj128EEEEELb1ELb0ELb1ELb1EEEvNS_9FwdParamsE,@function
        .size           _ZN10layer_norm13ln_fwd_kernelINS_13Kernel_traitsI6__halfffffjLj2048ELj1ELj4ELj1ELj16ENS_18Kernel_traits_baseILj2048ES2_ffffjLj128EEEEELb1ELb0ELb1ELb1EEEvNS_9FwdParamsE,(.L_x_58459 - _ZN10layer_norm13ln_fwd_kernelINS_13Kernel_traitsI6__halfffffjLj2048ELj1ELj4ELj1ELj16ENS_18Kernel_traits_baseILj2048ES2_ffffjLj128EEEEELb1ELb0ELb1ELb1EEEvNS_9FwdParamsE)
        .other          _ZN10layer_norm13ln_fwd_kernelINS_13Kernel_traitsI6__halfffffjLj2048ELj1ELj4ELj1ELj16ENS_18Kernel_traits_baseILj2048ES2_ffffjLj128EEEEELb1ELb0ELb1ELb1EEEvNS_9FwdParamsE,@"STO_CUDA_ENTRY STV_DEFAULT"
_ZN10layer_norm13ln_fwd_kernelINS_13Kernel_traitsI6__halfffffjLj2048ELj1ELj4ELj1ELj16ENS_18Kernel_traits_baseILj2048ES2_ffffjLj128EEEEELb1ELb0ELb1ELb1EEEvNS_9FwdParamsE:
.text._ZN10layer_norm13ln_fwd_kernelINS_13Kernel_traitsI6__halfffffjLj2048ELj1ELj4ELj1ELj16ENS_18Kernel_traits_baseILj2048ES2_ffffjLj128EEEEELb1ELb0ELb1ELb1EEEvNS_9FwdParamsE:
        /* <DEDUP_REMOVED lines=13> */
[----:B------:R-:W-:Y:S01]  /*00d0*/  ULDC UR10, c[0x0][0x214] ;  /* 0x00008500000a7ab9 */ /* 0x000fe20000000800 */
[----:B------:R-:W4:Y:S01]  /*00e0*/  @P0 LDG.E.64 R2, desc[UR6][R2.64] ;  /* 0x0000000602020981 */ /* 0x000f22000c1e1b00 */
[----:B0-----:R-:W-:-:S04]  /*00f0*/  @P0 MOV R6, R0 ;  /* 0x0000000000060202 */ /* 0x001fc80000000f00 */
[----:B------:R-:W0:Y:S01]  /*0100*/  LDC.64 R36, c[0x0][0x260] ;  /* 0x00009800ff247b82 */ /* 0x000e220000000a00 */
[----:B-1----:R-:W4:Y:S01]  /*0110*/  @P0 LDG.E.64 R4, desc[UR6][R6.64] ;  /* 0x0000000606040981 */ /* 0x002f22000c1e1b00 */
[--C-:B--2---:R-:W-:Y:S01]  /*0120*/  SHF.R.U32.HI R218, RZ, 0x5, R219.reuse ;  /* 0x00000005ffda7819 */ /* 0x104fe200000116db */
[C---:B---3--:R-:W-:Y:S01]  /*0130*/  IMAD R217, R10.reuse, UR8, R219 ;  /* 0x000000080ad97c24 */ /* 0x048fe2000f8e02db */
[----:B------:R-:W-:Y:S01]  /*0140*/  ULDC.64 UR8, c[0x0][0x2c8] ;  /* 0x0000b20000087ab9 */ /* 0x000fe20000000a00 */
[----:B------:R-:W-:Y:S02]  /*0150*/  LOP3.LUT R219, R219, 0x1f, RZ, 0xc0, !PT ;  /* 0x0000001fdbdb7812 */ /* 0x000fe400078ec0ff */
[----:B------:R-:W-:Y:S02]  /*0160*/  LEA R218, R10, R218, 0x2 ;  /* 0x000000da0ada7211 */ /* 0x000fe400078e10ff */
[C---:B------:R-:W-:Y:S02]  /*0170*/  LOP3.LUT R39, R219.reuse, 0x20, RZ, 0xfc, !PT ;  /* 0x00000020db277812 */ /* 0x040fe400078efcff */
[----:B------:R-:W-:-:S02]  /*0180*/  LOP3.LUT R41, R219, 0x40, RZ, 0xfc, !PT ;  /* 0x00000040db297812 */ /* 0x000fc400078efcff */
        /* <DEDUP_REMOVED lines=9> */
[C---:B------:R-:W-:Y:S02]  /*0220*/  LOP3.LUT R55, R219.reuse, 0x1c0, RZ, 0xfc, !PT ;  /* 0x000001c0db377812 */ /* 0x040fe400078efcff */
[----:B------:R-:W-:Y:S02]  /*0230*/  LOP3.LUT R57, R219, 0x1e0, RZ, 0xfc, !PT ;  /* 0x000001e0db397812 */ /* 0x000fe400078efcff */
[----:B----4-:R-:W-:-:S02]  /*0240*/  @P0 R2UR UR4, R2 ;  /* 0x00000000020402ca */ /* 0x010fc400000e0000 */
[----:B------:R-:W-:Y:S02]  /*0250*/  @P0 R2UR UR5, R3 ;  /* 0x00000000030502ca */ /* 0x000fe400000e0000 */
[----:B------:R-:W-:-:S09]  /*0260*/  @P0 IADD3 R0, P1, R4, R9, RZ ;  /* 0x0000000904000210 */ /* 0x000fd20007f3e0ff */
[----:B------:R-:W-:Y:S02]  /*0270*/  UIADD3 UR12, UR4, -0x61c88647, URZ ;  /* 0x9e3779b9040c7890 */ /* 0x000fe4000fffe03f */
[----:B------:R-:W-:Y:S01]  /*0280*/  UIADD3 UR13, UR5, -0x4498517b, URZ ;  /* 0xbb67ae85050d7890 */ /* 0x000fe2000fffe03f */
[----:B------:R-:W-:Y:S01]  /*0290*/  @P0 IMAD.X R7, RZ, RZ, R5, P1 ;  /* 0x000000ffff070224 */ /* 0x000fe200008e0605 */
[----:B------:R-:W-:Y:S01]  /*02a0*/  UIADD3 UR14, UR4, 0x3c6ef372, URZ ;  /* 0x3c6ef372040e7890 */ /* 0x000fe2000fffe03f */
[----:B------:R-:W-:Y:S01]  /*02b0*/  IMAD.WIDE.U32 R4, R217, -0x326172a9, RZ ;  /* 0xcd9e8d57d9047825 */ /* 0x000fe200078e00ff */
[----:B------:R-:W-:Y:S01]  /*02c0*/  UIADD3 UR15, UR5, 0x76cf5d0a, URZ ;  /* 0x76cf5d0a050f7890 */ /* 0x000fe2000fffe03f */
[----:B------:R-:W-:Y:S01]  /*02d0*/  ISETP.NE.U32.AND P0, PT, RZ, UR8, PT ;  /* 0x00000008ff007c0c */ /* 0x000fe2000bf05070 */
[----:B------:R-:W-:Y:S01]  /*02e0*/  UIADD3 UR17, UR5, 0x32370b8f, URZ ;  /* 0x32370b8f05117890 */ /* 0x000fe2000fffe03f */
        /* <DEDUP_REMOVED lines=8> */
[----:B------:R-:W-:Y:S02]  /*0370*/  UIADD3 UR21, UR5, -0x56f99767, URZ ;  /* 0xa906689905157890 */ /* 0x000fe4000fffe03f */
[----:B------:R-:W-:Y:S01]  /*0380*/  UIADD3 UR20, UR4, 0x1715609d, URZ ;  /* 0x1715609d04147890 */ /* 0x000fe2000fffe03f */
[----:B------:R-:W-:Y:S01]  /*0390*/  IMAD.WIDE.U32 R6, R6, -0x2daee0ad, RZ ;  /* 0xd2511f5306067825 */ /* 0x000fe200078e00ff */
[----:B------:R-:W-:Y:S01]  /*03a0*/  LOP3.LUT R3, R3, UR5, RZ, 0x3c, !PT ;  /* 0x0000000503037c12 */ /* 0x000fe2000f8e3cff */
[----:B------:R-:W-:-:S03]  /*03b0*/  UIADD3 UR22, UR4, -0x4ab325aa, URZ ;  /* 0xb54cda5604167890 */ /* 0x000fc6000fffe03f */
[----:B------:R-:W-:Y:S01]  /*03c0*/  LOP3.LUT R8, R7, UR13, R2, 0x96, !PT ;  /* 0x0000000d07087c12 */ /* 0x000fe2000f8e9602 */
[----:B------:R-:W-:Y:S02]  /*03d0*/  IMAD.WIDE.U32 R2, R3, -0x326172a9, RZ ;  /* 0xcd9e8d5703027825 */ /* 0x000fe400078e00ff */
[----:B------:R-:W-:Y:S02]  /*03e0*/  @P0 LEA R10, P2, R39, UR8, 0x3 ;  /* 0x00000008270a0c11 */ /* 0x000fe4000f8418ff */
[----:B------:R-:W-:Y:S01]  /*03f0*/  IMAD.WIDE.U32 R8, R8, -0x326172a9, RZ ;  /* 0xcd9e8d5708087825 */ /* 0x000fe200078e00ff */
[----:B------:R-:W-:Y:S02]  /*0400*/  LOP3.LUT R3, R3, UR12, R4, 0x96, !PT ;  /* 0x0000000c03037c12 */ /* 0x000fe4000f8e9604 */
[----:B------:R-:W-:Y:S02]  /*0410*/  @P0 IADD3.X R11, RZ, UR9, RZ, P2, !PT ;  /* 0x00000009ff0b0c10 */ /* 0x000fe400097fe4ff */
[----:B------:R-:W-:Y:S01]  /*0420*/  LOP3.LUT R4, R9, UR14, R2, 0x96, !PT ;  /* 0x0000000e09047c12 */ /* 0x000fe2000f8e9602 */
[----:B------:R-:W-:Y:S01]  /*0430*/  IMAD.WIDE.U32 R2, R3, -0x2daee0ad, RZ ;  /* 0xd2511f5303027825 */ /* 0x000fe200078e00ff */
[----:B------:R-:W-:Y:S01]  /*0440*/  @P0 LEA R14, P2, R43, UR8, 0x3 ;  /* 0x000000082b0e0c11 */ /* 0x000fe2000f8418ff */
[----:B------:R-:W-:Y:S01]  /*0450*/  UIADD3 UR23, UR5, 0x646e171e, URZ ;  /* 0x646e171e05177890 */ /* 0x000fe2000fffe03f */
[----:B------:R-:W5:Y:S01]  /*0460*/  @P0 LDG.E.64 R154, desc[UR6][R10.64] ;  /* 0x000000060a9a0981 */ /* 0x000f62000c1e1b00 */
        /* <DEDUP_REMOVED lines=14> */
[----:B------:R-:W-:Y:S02]  /*0550*/  @P0 LEA R6, P1, R219, UR8, 0x3 ;  /* 0x00000008db060c11 */ /* 0x000fe4000f8218ff */
[----:B------:R-:W-:-:S03]  /*0560*/  LOP3.LUT R28, R5, UR22, R2, 0x96, !PT ;  /* 0x00000016051c7c12 */ /* 0x000fc6000f8e9602 */
[----:B------:R-:W-:Y:S01]  /*0570*/  @P0 IMAD.X R7, RZ, RZ, UR9, P1 ;  /* 0x00000009ff070e24 */ /* 0x000fe200088e06ff */
[----:B------:R-:W-:Y:S01]  /*0580*/  @P0 LEA R12, P1, R41, UR8, 0x3 ;  /* 0x00000008290c0c11 */ /* 0x000fe2000f8218ff */
[----:B------:R-:W-:Y:S01]  /*0590*/  IMAD.WIDE.U32 R2, R3, -0x2daee0ad, RZ ;  /* 0xd2511f5303027825 */ /* 0x000fe200078e00ff */
[----:B------:R-:W-:Y:S02]  /*05a0*/  @P0 IADD3.X R15, RZ, UR9, RZ, P2, !PT ;  /* 0x00000009ff0f0c10 */ /* 0x000fe400097fe4ff */
[----:B------:R-:W-:Y:S01]  /*05b0*/  @P0 LEA R18, P2, R47, UR8, 0x3 ;  /* 0x000000082f120c11 */ /* 0x000fe2000f8418ff */
[----:B------:R-:W-:Y:S01]  /*05c0*/  @P0 IMAD.X R13, RZ, RZ, UR9, P1 ;  /* 0x00000009ff0d0e24 */ /* 0x000fe200088e06ff */
[----:B------:R-:W-:Y:S01]  /*05d0*/  @P0 LEA R16, P1, R45, UR8, 0x3 ;  /* 0x000000082d100c11 */ /* 0x000fe2000f8218ff */
[----:B------:R1:W5:Y:S01]  /*05e0*/  @P0 LDG.E.64 R156, desc[UR6][R6.64] ;  /* 0x00000006069c0981 */ /* 0x000362000c1e1b00 */
[----:B------:R-:W-:Y:S02]  /*05f0*/  LOP3.LUT R34, R3, UR23, R8, 0x96, !PT ;  /* 0x0000001703227c12 */ /* 0x000fe4000f8e9608 */
[----:B------:R-:W-:Y:S01]  /*0600*/  @P0 IADD3.X R19, RZ, UR9, RZ, P2, !PT ;  /* 0x00000009ff130c10 */ /* 0x000fe200097fe4ff */
[----:B------:R-:W-:Y:S01]  /*0610*/  @P0 IMAD.X R17, RZ, RZ, UR9, P1 ;  /* 0x00000009ff110e24 */ /* 0x000fe200088e06ff */
[----:B------:R-:W-:Y:S01]  /*0620*/  @P0 LEA R8, P2, R125, UR8, 0x3 ;  /* 0x000000087d080c11 */ /* 0x000fe2000f8418ff */
[----:B------:R-:W-:Y:S01]  /*0630*/  UIADD3 UR25, UR5, 0x1fd5c5a3, URZ ;  /* 0x1fd5c5a305197890 */ /* 0x000fe2000fffe03f */
[----:B------:R-:W-:Y:S01]  /*0640*/  IMAD.WIDE.U32 R28, R28, -0x2daee0ad, RZ ;  /* 0xd2511f531c1c7825 */ /* 0x000fe200078e00ff */
[----:B------:R-:W-:Y:S01]  /*0650*/  UIADD3 UR24, UR4, 0x5384540f, URZ ;  /* 0x5384540f04187890 */ /* 0x000fe2000fffe03f */
[----:B------:R-:W5:Y:S01]  /*0660*/  @P0 LDG.E.64 R152, desc[UR6][R12.64] ;  /* 0x000000060c980981 */ /* 0x000f62000c1e1b00 */
[----:B-1----:R-:W-:Y:S01]  /*0670*/  @P0 LEA R6, P1, R49, UR8, 0x3 ;  /* 0x0000000831060c11 */ /* 0x002fe2000f8218ff */
[----:B------:R-:W-:Y:S01]  /*0680*/  IMAD.WIDE.U32 R34, R34, -0x326172a9, RZ ;  /* 0xcd9e8d5722227825 */ /* 0x000fe200078e00ff */
[----:B------:R-:W-:Y:S01]  /*0690*/  @P0 IADD3.X R9, RZ, UR9, RZ, P2, !PT ;  /* 0x00000009ff090c10 */ /* 0x000fe200097fe4ff */
[----:B------:R-:W5:Y:S01]  /*06a0*/  @P0 LDG.E.64 R150, desc[UR6][R14.64] ;  /* 0x000000060e960981 */ /* 0x000f62000c1e1b00 */
[----:B------:R-:W-:Y:S01]  /*06b0*/  @P0 LEA R30, P2, R121, UR8, 0x3 ;  /* 0x00000008791e0c11 */ /* 0x000fe2000f8418ff */
[----:B------:R-:W-:Y:S01]  /*06c0*/  @P0 IMAD.X R7, RZ, RZ, UR9, P1 ;  /* 0x00000009ff070e24 */ /* 0x000fe200088e06ff */
[----:B------:R-:W-:Y:S01]  /*06d0*/  @P0 LEA R32, P1, R123, UR8, 0x3 ;  /* 0x000000087b200c11 */ /* 0x000fe2000f8218ff */
[----:B------:R-:W5:Y:S01]  /*06e0*/  @P0 LDG.E.64 R148, desc[UR6][R16.64] ;  /* 0x0000000610940981 */ /* 0x000f62000c1e1b00 */
[----:B------:R-:W-:-:S02]  /*06f0*/  LOP3.LUT R164, R29, UR25, R2, 0x96, !PT ;  /* 0x000000191da47c12 */ /* 0x000fc4000f8e9602 */
[----:B------:R-:W-:Y:S01]  /*0700*/  LOP3.LUT R29, R219, 0x140, RZ, 0xfc, !PT ;  /* 0x00000140db1d7812 */ /* 0x000fe200078efcff */
[----:B------:R-:W5:Y:S01]  /*0710*/  @P0 LDG.E.64 R146, desc[UR6][R18.64] ;  /* 0x0000000612920981 */ /* 0x000f62000c1e1b00 */
[----:B------:R-:W-:Y:S02]  /*0720*/  @P0 IADD3.X R31, RZ, UR9, RZ, P2, !PT ;  /* 0x00000009ff1f0c10 */ /* 0x000fe400097fe4ff */
[----:B------:R-:W-:Y:S02]  /*0730*/  @P0 LEA R24, P2, R51, UR8, 0x3 ;  /* 0x0000000833180c11 */ /* 0x000fe4000f8418ff */
[----:B------:R-:W-:Y:S01]  /*0740*/  LOP3.LUT R159, R35, UR24, R4, 0x96, !PT ;  /* 0x00000018239f7c12 */ /* 0x000fe2000f8e9604 */
[----:B------:R-:W-:Y:S01]  /*0750*/  @P0 IMAD.X R33, RZ, RZ, UR9, P1 ;  /* 0x00000009ff210e24 */ /* 0x000fe200088e06ff */
[----:B------:R-:W-:Y:S01]  /*0760*/  LOP3.LUT R35, R219, 0x1a0, RZ, 0xfc, !PT ;  /* 0x000001a0db237812 */ /* 0x000fe200078efcff */
[----:B------:R1:W5:Y:S01]  /*0770*/  @P0 LDG.E.64 R144, desc[UR6][R6.64] ;  /* 0x0000000606900981 */ /* 0x000362000c1e1b00 */
[----:B------:R-:W-:-:S02]  /*0780*/  @P0 LEA R26, P1, R29, UR8, 0x3 ;  /* 0x000000081d1a0c11 */ /* 0x000fc4000f8218ff */
[----:B------:R-:W-:Y:S01]  /*0790*/  @P0 IADD3.X R25, RZ, UR9, RZ, P2, !PT ;  /* 0x00000009ff190c10 */ /* 0x000fe200097fe4ff */
[----:B------:R2:W5:Y:S01]  /*07a0*/  @P0 LDG.E.64 R58, desc[UR6][R8.64] ;  /* 0x00000006083a0981 */ /* 0x000562000c1e1b00 */
[----:B------:R-:W-:Y:S01]  /*07b0*/  @P0 LEA R20, P2, R35, UR8, 0x3 ;  /* 0x0000000823140c11 */ /* 0x000fe2000f8418ff */
[----:B------:R-:W-:Y:S01]  /*07c0*/  @P0 IMAD.X R27, RZ, RZ, UR9, P1 ;  /* 0x00000009ff1b0e24 */ /* 0x000fe200088e06ff */
[----:B------:R-:W-:Y:S01]  /*07d0*/  @P0 LEA R22, P1, R53, UR8, 0x3 ;  /* 0x0000000835160c11 */ /* 0x000fe2000f8218ff */
[----:B------:R-:W5:Y:S01]  /*07e0*/  @P0 LDG.E.64 R32, desc[UR6][R32.64] ;  /* 0x0000000620200981 */ /* 0x000f62000c1e1b00 */
[----:B------:R-:W-:Y:S02]  /*07f0*/  @P0 IADD3.X R21, RZ, UR9, RZ, P2, !PT ;  /* 0x00000009ff150c10 */ /* 0x000fe400097fe4ff */
[----:B-1----:R-:W-:Y:S01]  /*0800*/  @P0 LEA R6, P3, R55, UR8, 0x3 ;  /* 0x0000000837060c11 */ /* 0x002fe2000f8618ff */
[----:B------:R-:W5:Y:S01]  /*0810*/  @P0 LDG.E.64 R30, desc[UR6][R30.64] ;  /* 0x000000061e1e0981 */ /* 0x000f62000c1e1b00 */
[----:B------:R-:W-:Y:S01]  /*0820*/  @P0 LEA R10, P2, R57, UR8, 0x3 ;  /* 0x00000008390a0c11 */ /* 0x000fe2000f8418ff */
[----:B------:R-:W-:-:S02]  /*0830*/  @P0 IMAD.X R23, RZ, RZ, UR9, P1 ;  /* 0x00000009ff170e24 */ /* 0x000fc400088e06ff */
[----:B------:R-:W-:Y:S01]  /*0840*/  @P0 IMAD.X R7, RZ, RZ, UR9, P3 ;  /* 0x00000009ff070e24 */ /* 0x000fe200098e06ff */
[----:B------:R-:W-:Y:S01]  /*0850*/  @P0 IADD3.X R11, RZ, UR9, RZ, P2, !PT ;  /* 0x00000009ff0b0c10 */ /* 0x000fe200097fe4ff */
[----:B------:R-:W5:Y:S04]  /*0860*/  @P0 LDG.E.64 R26, desc[UR6][R26.64] ;  /* 0x000000061a1a0981 */ /* 0x000f68000c1e1b00 */
[----:B------:R-:W5:Y:S04]  /*0870*/  @P0 LDG.E.64 R24, desc[UR6][R24.64] ;  /* 0x0000000618180981 */ /* 0x000f68000c1e1b00 */
[----:B------:R-:W5:Y:S04]  /*0880*/  @P0 LDG.E.64 R22, desc[UR6][R22.64] ;  /* 0x0000000616160981 */ /* 0x000f68000c1e1b00 */
[----:B------:R-:W5:Y:S04]  /*0890*/  @P0 LDG.E.64 R20, desc[UR6][R20.64] ;  /* 0x0000000614140981 */ /* 0x000f68000c1e1b00 */
[----:B------:R-:W5:Y:S04]  /*08a0*/  @P0 LDG.E.64 R6, desc[UR6][R6.64] ;  /* 0x0000000606060981 */ /* 0x000f68000c1e1b00 */
[----:B------:R-:W5:Y:S01]  /*08b0*/  @P0 LDG.E.64 R10, desc[UR6][R10.64] ;  /* 0x000000060a0a0981 */ /* 0x000f62000c1e1b00 */
[----:B------:R-:W-:Y:S01]  /*08c0*/  ISETP.GE.AND P1, PT, R218, UR10, PT ;  /* 0x0000000ada007c0c */ /* 0x000fe2000bf26270 */
[----:B------:R-:W-:Y:S01]  /*08d0*/  UIADD3 UR26, UR4, -0xe443238, URZ ;  /* 0xf1bbcdc8041a7890 */ /* 0x000fe2000fffe03f */
[----:B------:R-:W-:Y:S01]  /*08e0*/  IMAD.HI.U32 R5, R164, -0x326172a9, RZ ;  /* 0xcd9e8d57a4057827 */ /* 0x000fe200078e00ff */
[----:B------:R-:W-:-:S03]  /*08f0*/  UIADD3 UR27, UR5, -0x24c28bd8, URZ ;  /* 0xdb3d7428051b7890 */ /* 0x000fc6000fffe03f */
[----:B------:R-:W-:Y:S01]  /*0900*/  IMAD.HI.U32 R3, R159, -0x2daee0ad, RZ ;  /* 0xd2511f539f037827 */ /* 0x000fe200078e00ff */
[----:B------:R-:W-:-:S04]  /*0910*/  LOP3.LUT R34, R5, UR26, R34, 0x96, !PT ;  /* 0x0000001a05227c12 */ /* 0x000fc8000f8e9622 */
[----:B------:R-:W-:Y:S02]  /*0920*/  LOP3.LUT R28, R3, UR27, R28, 0x96, !PT ;  /* 0x0000001b031c7c12 */ /* 0x000fe4000f8e961c */
[----:B0-2---:R-:W-:Y:S05]  /*0930*/  @P1 EXIT ;  /* 0x000000000000194d */ /* 0x005fea0003800000 */
        /* <DEDUP_REMOVED lines=19> */
[----:B------:R-:W-:Y:S01]  /*0a70*/  @!P0 CS2R R154, SRZ ;  /* 0x00000000009a8805 */ /* 0x000fe2000001ff00 */
[--C-:B------:R-:W-:Y:S01]  /*0a80*/  IMAD.WIDE.U32 R46, R29, 0x8, R36.reuse ;  /* 0x000000081d2e7825 */ /* 0x100fe200078e0024 */
[----:B------:R-:W4:Y:S01]  /*0a90*/  LDG.E.64 R18, desc[UR6][R18.64] ;  /* 0x0000000612127981 */ /* 0x000f22000c1e1b00 */
[----:B------:R-:W-:Y:S02]  /*0aa0*/  @!P0 CS2R R152, SRZ ;  /* 0x0000000000988805 */ /* 0x000fe4000001ff00 */
[----:B------:R-:W-:Y:S01]  /*0ab0*/  @!P0 CS2R R150, SRZ ;  /* 0x0000000000968805 */ /* 0x000fe2000001ff00 */
[--C-:B------:R-:W-:Y:S01]  /*0ac0*/  IMAD.WIDE.U32 R44, R51, 0x8, R36.reuse ;  /* 0x00000008332c7825 */ /* 0x100fe200078e0024 */
[----:B------:R-:W4:Y:S01]  /*0ad0*/  LDG.E.64 R2, desc[UR6][R2.64] ;  /* 0x0000000602027981 */ /* 0x000f22000c1e1b00 */
[----:B------:R-:W-:Y:S02]  /*0ae0*/  @!P0 CS2R R148, SRZ ;  /* 0x0000000000948805 */ /* 0x000fe4000001ff00 */
[----:B------:R-:W-:Y:S01]  /*0af0*/  @!P0 CS2R R146, SRZ ;  /* 0x0000000000928805 */ /* 0x000fe2000001ff00 */
[--C-:B------:R-:W-:Y:S01]  /*0b00*/  IMAD.WIDE.U32 R42, R53, 0x8, R36.reuse ;  /* 0x00000008352a7825 */ /* 0x100fe200078e0024 */
[----:B------:R-:W4:Y:S01]  /*0b10*/  LDG.E.64 R46, desc[UR6][R46.64] ;  /* 0x000000062e2e7981 */ /* 0x000f22000c1e1b00 */
[----:B------:R-:W-:Y:S01]  /*0b20*/  @!P0 CS2R R144, SRZ ;  /* 0x0000000000908805 */ /* 0x000fe2000001ff00 */
[----:B------:R-:W-:Y:S01]  /*0b30*/  UIADD3 UR28, UR4, -0x700cb87f, URZ ;  /* 0x8ff34781041c7890 */ /* 0x000fe2000fffe03f */
[----:B------:R-:W-:Y:S01]  /*0b40*/  IMAD.WIDE.U32 R40, R35, 0x8, R36 ;  /* 0x0000000823287825 */ /* 0x000fe200078e0024 */
[----:B------:R-:W4:Y:S01]  /*0b50*/  LDG.E.64 R44, desc[UR6][R44.64] ;  /* 0x000000062c2c7981 */ /* 0x000f22000c1e1b00 */
[----:B------:R-:W-:-:S02]  /*0b60*/  UIADD3 UR29, UR5, -0x695add53, URZ ;  /* 0x96a522ad051d7890 */ /* 0x000fc4000fffe03f */
[--C-:B------:R-:W-:Y:S01]  /*0b70*/  IMAD.WIDE.U32 R38, R55, 0x8, R36.reuse ;  /* 0x0000000837267825 */ /* 0x100fe200078e0024 */
[----:B------:R-:W4:Y:S01]  /*0b80*/  LDG.E.64 R42, desc[UR6][R42.64] ;  /* 0x000000062a2a7981 */ /* 0x000f22000c1e1b00 */
[----:B------:R-:W-:Y:S02]  /*0b90*/  @!P0 CS2R R58, SRZ ;  /* 0x00000000003a8805 */ /* 0x000fe4000001ff00 */
[----:B------:R-:W-:Y:S01]  /*0ba0*/  @!P0 CS2R R32, SRZ ;  /* 0x0000000000208805 */ /* 0x000fe2000001ff00 */
[----:B------:R-:W-:Y:S01]  /*0bb0*/  IMAD.WIDE.U32 R36, R57, 0x8, R36 ;  /* 0x0000000839247825 */ /* 0x000fe200078e0024 */
[----:B------:R-:W4:Y:S01]  /*0bc0*/  LDG.E.64 R40, desc[UR6][R40.64] ;  /* 0x0000000628287981 */ /* 0x000f22000c1e1b00 */
[----:B------:R-:W-:Y:S02]  /*0bd0*/  @!P0 CS2R R30, SRZ ;  /* 0x00000000001e8805 */ /* 0x000fe4000001ff00 */
[----:B------:R-:W-:Y:S01]  /*0be0*/  @!P0 CS2R R26, SRZ ;  /* 0x00000000001a8805 */ /* 0x000fe2000001ff00 */
[----:B------:R-:W-:Y:S01]  /*0bf0*/  IMAD R164, R164, -0x326172a9, RZ ;  /* 0xcd9e8d57a4a47824 */ /* 0x000fe200078e02ff */
[----:B------:R-:W4:Y:S01]  /*0c00*/  LDG.E.64 R38, desc[UR6][R38.64] ;  /* 0x0000000626267981 */ /* 0x000f22000c1e1b00 */
[----:B------:R-:W-:Y:S01]  /*0c10*/  IMAD R159, R159, -0x2daee0ad, RZ ;  /* 0xd2511f539f9f7824 */ /* 0x000fe200078e02ff */
[----:B------:R-:W-:Y:S01]  /*0c20*/  @!P0 CS2R R24, SRZ ;  /* 0x0000000000188805 */ /* 0x000fe2000001ff00 */
[----:B------:R-:W-:Y:S01]  /*0c30*/  IMAD.HI.U32 R48, R34, -0x2daee0ad, RZ ;  /* 0xd2511f5322307827 */ /* 0x000fe200078e00ff */
[----:B------:R-:W4:Y:S01]  /*0c40*/  LDG.E.64 R36, desc[UR6][R36.64] ;  /* 0x0000000624247981 */ /* 0x000f22000c1e1b00 */
[----:B------:R-:W-:-:S02]  /*0c50*/  SHF.R.U64 R78, R156, 0x10, R157 ;  /* 0x000000109c4e7819 */ /* 0x000fc4000000129d */
[----:B------:R-:W-:Y:S01]  /*0c60*/  @!P0 CS2R R22, SRZ ;  /* 0x0000000000168805 */ /* 0x000fe2000001ff00 */
[----:B------:R-:W-:Y:S01]  /*0c70*/  HADD2.F32 R158, -RZ, R156.H0_H0 ;  /* 0x2000009cff9e7230 */ /* 0x000fe20000004100 */
[----:B------:R-:W-:Y:S01]  /*0c80*/  SHF.R.U64 R76, R154, 0x10, R155 ;  /* 0x000000109a4c7819 */ /* 0x000fe2000000129b */
[----:B------:R-:W-:Y:S01]  /*0c90*/  HADD2.F32 R156, -RZ, R154.H0_H0 ;  /* 0x2000009aff9c7230 */ /* 0x000fe20000004100 */
[----:B------:R-:W-:Y:S01]  /*0ca0*/  SHF.R.U64 R75, R152, 0x10, R153 ;  /* 0x00000010984b7819 */ /* 0x000fe20000001299 */
[----:B------:R-:W-:Y:S01]  /*0cb0*/  IMAD.HI.U32 R29, R28, -0x326172a9, RZ ;  /* 0xcd9e8d571c1d7827 */ /* 0x000fe200078e00ff */
[----:B------:R-:W-:Y:S02]  /*0cc0*/  @!P0 CS2R R20, SRZ ;  /* 0x0000000000148805 */ /* 0x000fe4000001ff00 */
[----:B------:R-:W-:Y:S02]  /*0cd0*/  @!P0 CS2R R6, SRZ ;  /* 0x0000000000068805 */ /* 0x000fe4000001ff00 */
[----:B------:R-:W-:Y:S01]  /*0ce0*/  @!P0 CS2R R10, SRZ ;  /* 0x00000000000a8805 */ /* 0x000fe2000001ff00 */
        /* <DEDUP_REMOVED lines=9> */
[----:B------:R-:W-:Y:S01]  /*0d80*/  LOP3.LUT R164, R29, UR28, R164, 0x96, !PT ;  /* 0x0000001c1da47c12 */ /* 0x000fe2000f8e96a4 */
[----:B------:R-:W-:Y:S01]  /*0d90*/  HADD2.F32 R143, -RZ, R58.H0_H0 ;  /* 0x2000003aff8f7230 */ /* 0x000fe20000004100 */
[----:B------:R-:W-:Y:S01]  /*0da0*/  LOP3.LUT R159, R48, UR29, R159, 0x96, !PT ;  /* 0x0000001d309f7c12 */ /* 0x000fe2000f8e969f */
[----:B------:R-:W-:Y:S01]  /*0db0*/  HADD2.F32 R144, -RZ, R59.H0_H0 ;  /* 0x2000003bff907230 */ /* 0x000fe20000004100 */
[--C-:B------:R-:W-:Y:S01]  /*0dc0*/  SHF.R.U64 R65, R58, 0x10, R59.reuse ;  /* 0x000000103a417819 */ /* 0x100fe2000000123b */
[----:B------:R-:W-:Y:S01]  /*0dd0*/  ULDC.U8 UR8, c[0x0][0x2a0] ;  /* 0x0000a80000087ab9 */ /* 0x000fe20000000000 */
[----:B------:R-:W-:Y:S01]  /*0de0*/  SHF.R.U32.HI R64, RZ, 0x10, R59 ;  /* 0x00000010ff407819 */ /* 0x000fe2000001163b */
[----:B------:R-:W-:Y:S01]  /*0df0*/  ULDC UR9, c[0x0][0x294] ;  /* 0x0000a50000097ab9 */ /* 0x000fe20000000800 */
        /* <DEDUP_REMOVED lines=24> */
[----:B------:R-:W-:Y:S01]  /*0f80*/  BSSY B0, `(.L_x_49186) ;  /* 0x0001ad8000007945 */ /* 0x000fe20003800000 */
[----:B------:R-:W-:Y:S01]  /*0f90*/  HADD2.F32 R141, -RZ, R32.H0_H0 ;  /* 0x20000020ff8d7230 */ /* 0x000fe20000004100 */
[----:B------:R-:W-:Y:S01]  /*0fa0*/  LOP3.LUT R35, R0, 0x3, RZ, 0xc0, !PT ;  /* 0x0000000300237812 */ /* 0x000fe200078ec0ff */
        /* <DEDUP_REMOVED lines=22> */
[----:B------:R-:W-:Y:S02]  /*1110*/  IMAD R34, R34, -0x2daee0ad, RZ ;  /* 0xd2511f5322227824 */ /* 0x000fe400078e02ff */
[----:B------:R-:W-:Y:S02]  /*1120*/  IMAD.MOV.U32 R33, RZ, RZ, RZ ;  /* 0x000000ffff217224 */ /* 0x000fe400078e00ff */
        /* <DEDUP_REMOVED lines=17> */
[----:B------:R-:W-:Y:S01]  /*1240*/  ISETP.NE.AND P2, PT, RZ, UR8, PT ;  /* 0x00000008ff007c0c */ /* 0x000fe2000bf45270 */
[----:B------:R-:W-:Y:S01]  /*1250*/  ULDC UR8, c[0x0][0x2d8] ;  /* 0x0000b60000087ab9 */ /* 0x000fe20000000800 */
[----:B--2---:R-:W-:Y:S01]  /*1260*/  SHF.R.U64 R165, R124, 0x10, R125 ;  /* 0x000000107ca57819 */ /* 0x004fe2000000127d */
[----:B------:R-:W-:Y:S01]  /*1270*/  HADD2.F32 R126, -RZ, R124.H0_H0 ;  /* 0x2000007cff7e7230 */ /* 0x000fe20000004100 */
[----:B---3--:R-:W-:Y:S01]  /*1280*/  SHF.R.U64 R167, R122, 0x10, R123 ;  /* 0x000000107aa77819 */ /* 0x008fe2000000127b */
[----:B------:R-:W-:Y:S01]  /*1290*/  HADD2.F32 R124, -RZ, R122.H0_H0 ;  /* 0x2000007aff7c7230 */ /* 0x000fe20000004100 */
[----:B------:R-:W-:-:S02]  /*12a0*/  SHF.R.U32.HI R166, RZ, 0x10, R125 ;  /* 0x00000010ffa67819 */ /* 0x000fc4000001167d */
[----:B----4-:R-:W-:Y:S02]  /*12b0*/  SHF.R.U64 R191, R4, 0x10, R5 ;  /* 0x0000001004bf7819 */ /* 0x010fe40000001205 */
[----:B------:R-:W-:Y:S01]  /*12c0*/  SHF.R.U64 R169, R120, 0x10, R121 ;  /* 0x0000001078a97819 */ /* 0x000fe20000001279 */
[----:B------:R-:W-:Y:S01]  /*12d0*/  HADD2.F32 R122, -RZ, R120.H0_H0 ;  /* 0x20000078ff7a7230 */ /* 0x000fe20000004100 */
        /* <DEDUP_REMOVED lines=13> */
[----:B------:R-:W-:Y:S01]  /*13b0*/  SHF.R.U64 R171, R46, 0x10, R47 ;  /* 0x000000102eab7819 */ /* 0x000fe2000000122f */
[----:B------:R-:W-:Y:S01]  /*13c0*/  HADD2.F32 R120, -RZ, R46.H0_H0 ;  /* 0x2000002eff787230 */ /* 0x000fe20000004100 */
[----:B------:R-:W-:Y:S02]  /*13d0*/  SHF.R.U32.HI R168, RZ, 0x10, R123 ;  /* 0x00000010ffa87819 */ /* 0x000fe4000001167b */
[----:B------:R-:W-:Y:S01]  /*13e0*/  SHF.R.U64 R173, R44, 0x10, R45 ;  /* 0x000000102cad7819 */ /* 0x000fe2000000122d */
[----:B------:R-:W-:Y:S01]  /*13f0*/  HADD2.F32 R46, -RZ, R44.H0_H0 ;  /* 0x2000002cff2e7230 */ /* 0x000fe20000004100 */
[----:B------:R-:W-:-:S02]  /*1400*/  SHF.R.U32.HI R170, RZ, 0x10, R121 ;  /* 0x00000010ffaa7819 */ /* 0x000fc40000011679 */
[----:B------:R-:W-:Y:S01]  /*1410*/  SHF.R.U32.HI R172, RZ, 0x10, R47 ;  /* 0x00000010ffac7819 */ /* 0x000fe2000001162f */
[----:B------:R-:W-:Y:S01]  /*1420*/  HADD2.F32 R44, -RZ, R42.H0_H0 ;  /* 0x2000002aff2c7230 */ /* 0x000fe20000004100 */
[----:B------:R-:W-:Y:S02]  /*1430*/  SHF.R.U32.HI R174, RZ, 0x10, R45 ;  /* 0x00000010ffae7819 */ /* 0x000fe4000001162d */
[--C-:B------:R-:W-:Y:S01]  /*1440*/  SHF.R.U64 R175, R42, 0x10, R43.reuse ;  /* 0x000000102aaf7819 */ /* 0x100fe2000000122b */
[----:B------:R-:W-:Y:S01]  /*1450*/  HADD2.F32 R42, -RZ, R40.H0_H0 ;  /* 0x20000028ff2a7230 */ /* 0x000fe20000004100 */
[----:B------:R-:W-:Y:S02]  /*1460*/  SHF.R.U32.HI R176, RZ, 0x10, R43 ;  /* 0x00000010ffb07819 */ /* 0x000fe4000001162b */
[--C-:B------:R-:W-:Y:S02]  /*1470*/  SHF.R.U64 R177, R40, 0x10, R41.reuse ;  /* 0x0000001028b17819 */ /* 0x100fe40000001229 */
[----:B------:R-:W-:-:S02]  /*1480*/  SHF.R.U32.HI R178, RZ, 0x10, R41 ;  /* 0x00000010ffb27819 */ /* 0x000fc40000011629 */
[--C-:B------:R-:W-:Y:S02]  /*1490*/  SHF.R.U64 R179, R38, 0x10, R39.reuse ;  /* 0x0000001026b37819 */ /* 0x100fe40000001227 */
[----:B------:R-:W-:Y:S02]  /*14a0*/  SHF.R.U32.HI R180, RZ, 0x10, R39 ;  /* 0x00000010ffb47819 */ /* 0x000fe40000011627 */
[--C-:B------:R-:W-:Y:S02]  /*14b0*/  SHF.R.U64 R181, R36, 0x10, R37.reuse ;  /* 0x0000001024b57819 */ /* 0x100fe40000001225 */
[----:B------:R-:W-:Y:S01]  /*14c0*/  SHF.R.U32.HI R183, RZ, 0x10, R37 ;  /* 0x00000010ffb77819 */ /* 0x000fe20000011625 */
        /* <DEDUP_REMOVED lines=16> */
[----:B------:R-:W-:Y:S02]  /*15d0*/  IMAD R36, R28, -0x326172a9, RZ ;  /* 0xcd9e8d571c247824 */ /* 0x000fe400078e02ff */
        /* <DEDUP_REMOVED lines=56> */
.L_x_49798:
        /* <DEDUP_REMOVED lines=12> */
[----:B------:R-:W-:-:S04]  /*1a20*/  LEA.HI R64, R63, R64, RZ, 0x2 ;  /* 0x000000403f407211 */ /* 0x000fc800078f10ff */
[----:B------:R-:W-:Y:S01]  /*1a30*/  LEA.HI.SX32 R223, R64, R219, 0x1e ;  /* 0x000000db40df7211 */ /* 0x000fe200078ff2ff */
[----:B0-----:R-:W-:-:S05]  /*1a40*/  IMAD.WIDE R60, R218, 0x4, R60 ;  /* 0x00000004da3c7825 */ /* 0x001fca00078e023c */
[----:B-----5:R0:W5:Y:S01]  /*1a50*/  LDG.E R224, desc[UR6][R60.64] ;  /* 0x000000063ce07981 */ /* 0x020162000c1e1900 */
[----:B----4-:R-:W-:-:S13]  /*1a60*/  ISETP.GE.AND P3, PT, R65, 0x1, PT ;  /* 0x000000014100780c */ /* 0x010fda0003f66270 */
[----:B------:R-:W2:Y:S01]  /*1a70*/  @P3 LDC.64 R58, c[0x0][0x220] ;  /* 0x00008800ff3a3b82 */ /* 0x000ea20000000a00 */
[----:B------:R-:W-:-:S05]  /*1a80*/  @P3 IADD3 R66, R65, -0x1, RZ ;  /* 0xffffffff41423810 */ /* 0x000fca0007ffe0ff */
[----:B------:R-:W-:-:S05]  /*1a90*/  @P3 IMAD R66, R66, R225, RZ ;  /* 0x000000e142423224 */ /* 0x000fca00078e02ff */
[----:B------:R-:W-:-:S04]  /*1aa0*/  @P3 SHF.R.S32.HI R63, RZ, 0x1f, R66 ;  /* 0x0000001fff3f3819 */ /* 0x000fc80000011442 */
[----:B------:R-:W-:Y:S01]  /*1ab0*/  @P3 LEA.HI R66, R63, R66, RZ, 0x2 ;  /* 0x000000423f423211 */ /* 0x000fe200078f10ff */
[----:B-1----:R-:W-:-:S03]  /*1ac0*/  @P0 IMAD.WIDE.U32 R62, R223, 0x10, R56 ;  /* 0x00000010df3e0825 */ /* 0x002fc600078e0038 */
[----:B------:R-:W-:Y:S02]  /*1ad0*/  @P3 LEA.HI.SX32 R222, R66, R219, 0x1e ;  /* 0x000000db42de3211 */ /* 0x000fe400078ff2ff */
[----:B------:R-:W3:Y:S03]  /*1ae0*/  @P0 LDG.E.128 R48, desc[UR6][R62.64] ;  /* 0x000000063e300981 */ /* 0x000ee6000c1e1d00 */
[----:B--2---:R-:W-:-:S05]  /*1af0*/  @P3 IMAD.WIDE.U32 R58, R222, 0x10, R58 ;  /* 0x00000010de3a3825 */ /* 0x004fca00078e003a */
[----:B------:R0:W5:Y:S01]  /*1b00*/  @P3 LDG.E.128 R52, desc[UR6][R58.64] ;  /* 0x000000063a343981 */ /* 0x000162000c1e1d00 */
[----:B------:R-:W-:Y:S01]  /*1b10*/  ISETP.GT.AND P4, PT, R65, RZ, PT ;  /* 0x000000ff4100720c */ /* 0x000fe20003f84270 */
[----:B------:R-:W-:Y:S01]  /*1b20*/  BSSY B1, `(.L_x_49187) ;  /* 0x000005b000017945 */ /* 0x000fe20003800000 */
[----:B------:R-:W-:-:S11]  /*1b30*/  SHF.R.S32.HI R226, RZ, 0x1f, R218 ;  /* 0x0000001fffe27819 */ /* 0x000fd600000114da */
[----:B------:R-:W-:-:S04]  /*1b40*/  @!P4 ISETP.NE.U32.AND P1, PT, R160, RZ, PT ;  /* 0x000000ffa000c20c */ /* 0x000fc80003f25070 */
[----:B------:R-:W-:Y:S02]  /*1b50*/  @!P4 ISETP.NE.AND.EX P1, PT, R161, RZ, PT, P1 ;  /* 0x000000ffa100c20c */ /* 0x000fe40003f25310 */
[----:B------:R-:W-:Y:S02]  /*1b60*/  @!P4 MOV R64, R35 ;  /* 0x000000230040c202 */ /* 0x000fe40000000f00 */
[----:B---3--:R-:W-:Y:S01]  /*1b70*/  @!P4 FSEL R56, R48, RZ, P1 ;  /* 0x000000ff3038c208 */ /* 0x008fe20000800000 */
        /* <DEDUP_REMOVED lines=13> */
.L_x_49190:
[----:B------:R-:W-:-:S07]  /*1c50*/  IMAD.MOV.U32 R62, RZ, RZ, R36 ;  /* 0x000000ffff3e7224 */ /* 0x000fce00078e0024 */
.L_x_49191:
[----:B------:R-:W-:Y:S05]  /*1c60*/  BSYNC B2 ;  /* 0x0000000000027941 */ /* 0x000fea0003800000 */
.L_x_49189:
        /* <DEDUP_REMOVED lines=16> */
.L_x_49195:
[----:B------:R-:W-:Y:S05]  /*1d70*/  BSYNC B3 ;  /* 0x0000000000037941 */ /* 0x000fea0003800000 */
.L_x_49194:
        /* <DEDUP_REMOVED lines=43> */
.L_x_49193:
[----:B------:R-:W-:Y:S05]  /*2030*/  BSYNC B2 ;  /* 0x0000000000027941 */ /* 0x000fea0003800000 */
.L_x_49192:
        /* <DEDUP_REMOVED lines=9> */
.L_x_49188:
[----:B------:R-:W-:Y:S05]  /*20d0*/  BSYNC B1 ;  /* 0x0000000000017941 */ /* 0x000fea0003800000 */
.L_x_49187:
        /* <DEDUP_REMOVED lines=18> */
.L_x_49199:
[----:B------:R-:W-:-:S07]  /*2200*/  IMAD.MOV.U32 R57, RZ, RZ, R36 ;  /* 0x000000ffff397224 */ /* 0x000fce00078e0024 */
.L_x_49200:
[----:B------:R-:W-:Y:S05]  /*2210*/  BSYNC B2 ;  /* 0x0000000000027941 */ /* 0x000fea0003800000 */
.L_x_49198:
        /* <DEDUP_REMOVED lines=16> */
.L_x_49204:
[----:B------:R-:W-:Y:S05]  /*2320*/  BSYNC B3 ;  /* 0x0000000000037941 */ /* 0x000fea0003800000 */
.L_x_49203:
        /* <DEDUP_REMOVED lines=43> */
.L_x_49202:
[----:B------:R-:W-:Y:S05]  /*25e0*/  BSYNC B2 ;  /* 0x0000000000027941 */ /* 0x000fea0003800000 */
.L_x_49201:
        /* <DEDUP_REMOVED lines=9> */
.L_x_49197:
[----:B------:R-:W-:Y:S05]  /*2680*/  BSYNC B1 ;  /* 0x0000000000017941 */ /* 0x000fea0003800000 */
.L_x_49196:
        /* <DEDUP_REMOVED lines=18> */
.L_x_49208:
[----:B------:R-:W-:-:S07]  /*27b0*/  IMAD.MOV.U32 R64, RZ, RZ, R36 ;  /* 0x000000ffff407224 */ /* 0x000fce00078e0024 */
.L_x_49209:
[----:B------:R-:W-:Y:S05]  /*27c0*/  BSYNC B2 ;  /* 0x0000000000027941 */ /* 0x000fea0003800000 */
.L_x_49207:
        /* <DEDUP_REMOVED lines=16> */
.L_x_49213:
[----:B------:R-:W-:Y:S05]  /*28d0*/  BSYNC B3 ;  /* 0x0000000000037941 */ /* 0x000fea0003800000 */
.L_x_49212:
        /* <DEDUP_REMOVED lines=43> */
.L_x_49211:
[----:B------:R-:W-:Y:S05]  /*2b90*/  BSYNC B2 ;  /* 0x0000000000027941 */ /* 0x000fea0003800000 */
.L_x_49210:
        /* <DEDUP_REMOVED lines=9> */
.L_x_49206:
[----:B------:R-:W-:Y:S05]  /*2c30*/  BSYNC B1 ;  /* 0x0000000000017941 */ /* 0x000fea0003800000 */
.L_x_49205:
        /* <DEDUP_REMOVED lines=18> */
.L_x_49217:
[----:B------:R-:W-:-:S07]  /*2d60*/  IMAD.MOV.U32 R59, RZ, RZ, R36 ;  /* 0x000000ffff3b7224 */ /* 0x000fce00078e0024 */
.L_x_49218:
[----:B------:R-:W-:Y:S05]  /*2d70*/  BSYNC B2 ;  /* 0x0000000000027941 */ /* 0x000fea0003800000 */
.L_x_49216:
        /* <DEDUP_REMOVED lines=16> */
.L_x_49222:
[----:B------:R-:W-:Y:S05]  /*2e80*/  BSYNC B3 ;  /* 0x0000000000037941 */ /* 0x000fea0003800000 */
.L_x_49221:
        /* <DEDUP_REMOVED lines=43> */
.L_x_49220:
[----:B------:R-:W-:Y:S05]  /*3140*/  BSYNC B2 ;  /* 0x0000000000027941 */ /* 0x000fea0003800000 */
.L_x_49219:
        /* <DEDUP_REMOVED lines=9> */
.L_x_49215:
[----:B------:R-:W-:Y:S05]  /*31e0*/  BSYNC B1 ;  /* 0x0000000000017941 */ /* 0x000fea0003800000 */
.L_x_49214:
        /* <DEDUP_REMOVED lines=8> */
[----:B-1----:R-:W-:Y:S01]  /*3270*/  @P0 IMAD.WIDE.U32 R66, R71, 0x10, R60 ;  /* 0x0000001047420825 */ /* 0x002fe200078e003c */
[----:B------:R-:W-:Y:S06]  /*3280*/  @!P3 BRA `(.L_x_49224) ;  /* 0x00000000002cb947 */ /* 0x000fec0003800000 */
[----:B------:R-:W1:Y:S01]  /*3290*/  LDC.64 R60, c[0x0][0x240] ;  /* 0x00009000ff3c7b82 */ /* 0x000e620000000a00 */
[----:B0-----:R-:W-:Y:S02]  /*32a0*/  SHF.L.U32 R65, R185, 0x10, RZ ;  /* 0x00000010b9417819 */ /* 0x001fe400000006ff */
[----:B------:R-:W-:Y:S02]  /*32b0*/  LOP3.LUT R64, R186, 0xffff, RZ, 0xc0, !PT ;  /* 0x0000ffffba407812 */ /* 0x000fe400078ec0ff */
[----:B------:R-:W-:Y:S02]  /*32c0*/  LOP3.LUT R65, R65, 0xff0000, RZ, 0xc0, !PT ;  /* 0x00ff000041417812 */ /* 0x000fe400078ec0ff */
[----:B------:R-:W-:-:S03]  /*32d0*/  LOP3.LUT R69, R184, 0xff, RZ, 0xc0, !PT ;  /* 0x000000ffb8457812 */ /* 0x000fc600078ec0ff */
[----:B------:R-:W-:Y:S01]  /*32e0*/  IMAD R64, R64, 0x1000000, R65 ;  /* 0x0100000040407824 */ /* 0x000fe200078e0241 */
[----:B------:R-:W-:-:S04]  /*32f0*/  LOP3.LUT R65, R182, 0xff, RZ, 0xc0, !PT ;  /* 0x000000ffb6417812 */ /* 0x000fc800078ec0ff */
[----:B------:R-:W-:-:S05]  /*3300*/  LEA R64, R69, R64, 0x8 ;  /* 0x0000004045407211 */ /* 0x000fca00078e40ff */
[----:B------:R-:W-:Y:S02]  /*3310*/  IMAD.IADD R65, R64, 0x1, R65 ;  /* 0x0000000140417824 */ /* 0x000fe400078e0241 */
[----:B-1----:R-:W-:-:S05]  /*3320*/  IMAD.WIDE.U32 R60, R222, 0x4, R60 ;  /* 0x00000004de3c7825 */ /* 0x002fca00078e003c */
[----:B------:R1:W-:Y:S02]  /*3330*/  STG.E desc[UR6][R60.64], R65 ;  /* 0x000000413c007986 */ /* 0x0003e4000c101906 */
.L_x_49224:
[----:B------:R-:W-:Y:S05]  /*3340*/  BSYNC B1 ;  /* 0x0000000000017941 */ /* 0x000fea0003800000 */
.L_x_49223:
[----:B--2---:R-:W-:Y:S01]  /*3350*/  @P3 IMAD.WIDE.U32 R62, R73, 0x10, R62 ;  /* 0x00000010493e3825 */ /* 0x004fe200078e003e */
[----:B------:R-:W1:Y:S04]  /*3360*/  @P0 LDG.E.128 R48, desc[UR6][R66.64] ;  /* 0x0000000642300981 */ /* 0x000e68000c1e1d00 */
[----:B-----5:R2:W5:Y:S01]  /*3370*/  @P3 LDG.E.128 R52, desc[UR6][R62.64] ;  /* 0x000000063e343981 */ /* 0x020562000c1e1d00 */
[----:B------:R-:W-:Y:S01]  /*3380*/  @!P4 ISETP.NE.U32.AND P1, PT, R160, RZ, PT ;  /* 0x000000ffa000c20c */ /* 0x000fe20003f25070 */
[----:B------:R-:W-:Y:S01]  /*3390*/  BSSY B1, `(.L_x_49225) ;  /* 0x0000059000017945 */ /* 0x000fe20003800000 */
[----:B0-----:R-:W-:Y:S02]  /*33a0*/  @!P4 MOV R64, R35 ;  /* 0x000000230040c202 */ /* 0x001fe40000000f00 */
[----:B------:R-:W-:-:S04]  /*33b0*/  @!P4 ISETP.NE.AND.EX P1, PT, R161, RZ, PT, P1 ;  /* 0x000000ffa100c20c */ /* 0x000fc80003f25310 */
[----:B-1----:R-:W-:Y:S01]  /*33c0*/  @!P4 FSEL R60, R48, RZ, P1 ;  /* 0x000000ff303cc208 */ /* 0x002fe20000800000 */
[----:B--2---:R-:W-:Y:S08]  /*33d0*/  @!P4 BRA `(.L_x_49226) ;  /* 0x000000040050c947 */ /* 0x004ff00003800000 */
        /* <DEDUP_REMOVED lines=12> */
.L_x_49228:
[----:B------:R-:W-:-:S07]  /*34a0*/  IMAD.MOV.U32 R66, RZ, RZ, R36 ;  /* 0x000000ffff427224 */ /* 0x000fce00078e0024 */
.L_x_49229:
[----:B------:R-:W-:Y:S05]  /*34b0*/  BSYNC B2 ;  /* 0x0000000000027941 */ /* 0x000fea0003800000 */
.L_x_49227:
        /* <DEDUP_REMOVED lines=16> */
.L_x_49233:
[----:B------:R-:W-:Y:S05]  /*35c0*/  BSYNC B3 ;  /* 0x0000000000037941 */ /* 0x000fea0003800000 */
.L_x_49232:
        /* <DEDUP_REMOVED lines=43> */
.L_x_49231:
[----:B------:R-:W-:Y:S05]  /*3880*/  BSYNC B2 ;  /* 0x0000000000027941 */ /* 0x000fea0003800000 */
.L_x_49230:
        /* <DEDUP_REMOVED lines=9> */
.L_x_49226:
[----:B------:R-:W-:Y:S05]  /*3920*/  BSYNC B1 ;  /* 0x0000000000017941 */ /* 0x000fea0003800000 */
.L_x_49225:
        /* <DEDUP_REMOVED lines=18> */
.L_x_49237:
[----:B------:R-:W-:-:S07]  /*3a50*/  IMAD.MOV.U32 R61, RZ, RZ, R36 ;  /* 0x000000ffff3d7224 */ /* 0x000fce00078e0024 */
.L_x_49238:
[----:B------:R-:W-:Y:S05]  /*3a60*/  BSYNC B2 ;  /* 0x0000000000027941 */ /* 0x000fea0003800000 */
.L_x_49236:
        /* <DEDUP_REMOVED lines=16> */
.L_x_49242:
[----:B------:R-:W-:Y:S05]  /*3b70*/  BSYNC B3 ;  /* 0x0000000000037941 */ /* 0x000fea0003800000 */
.L_x_49241:
        /* <DEDUP_REMOVED lines=43> */
.L_x_49240:
[----:B------:R-:W-:Y:S05]  /*3e30*/  BSYNC B2 ;  /* 0x0000000000027941 */ /* 0x000fea0003800000 */
.L_x_49239:
        /* <DEDUP_REMOVED lines=9> */
.L_x_49235:
[----:B------:R-:W-:Y:S05]  /*3ed0*/  BSYNC B1 ;  /* 0x0000000000017941 */ /* 0x000fea0003800000 */
.L_x_49234:
        /* <DEDUP_REMOVED lines=18> */
.L_x_49246:
[----:B------:R-:W-:-:S07]  /*4000*/  IMAD.MOV.U32 R68, RZ, RZ, R36 ;  /* 0x000000ffff447224 */ /* 0x000fce00078e0024 */
.L_x_49247:
[----:B------:R-:W-:Y:S05]  /*4010*/  BSYNC B2 ;  /* 0x0000000000027941 */ /* 0x000fea0003800000 */
.L_x_49245:
        /* <DEDUP_REMOVED lines=16> */
.L_x_49251:
[----:B------:R-:W-:Y:S05]  /*4120*/  BSYNC B3 ;  /* 0x0000000000037941 */ /* 0x000fea0003800000 */
.L_x_49250:
        /* <DEDUP_REMOVED lines=43> */
.L_x_49249:
[----:B------:R-:W-:Y:S05]  /*43e0*/  BSYNC B2 ;  /* 0x0000000000027941 */ /* 0x000fea0003800000 */
.L_x_49248:
        /* <DEDUP_REMOVED lines=9> */
.L_x_49244:
[----:B------:R-:W-:Y:S05]  /*4480*/  BSYNC B1 ;  /* 0x0000000000017941 */ /* 0x000fea0003800000 */
.L_x_49243:
        /* <DEDUP_REMOVED lines=18> */
.L_x_49255:
[----:B------:R-:W-:-:S07]  /*45b0*/  IMAD.MOV.U32 R63, RZ, RZ, R36 ;  /* 0x000000ffff3f7224 */ /* 0x000fce00078e0024 */
.L_x_49256:
[----:B------:R-:W-:Y:S05]  /*45c0*/  BSYNC B2 ;  /* 0x0000000000027941 */ /* 0x000fea0003800000 */
.L_x_49254:
        /* <DEDUP_REMOVED lines=16> */
.L_x_49260:
[----:B------:R-:W-:Y:S05]  /*46d0*/  BSYNC B3 ;  /* 0x0000000000037941 */ /* 0x000fea0003800000 */
.L_x_49259:
        /* <DEDUP_REMOVED lines=43> */
.L_x_49258:
[----:B------:R-:W-:Y:S05]  /*4990*/  BSYNC B2 ;  /* 0x0000000000027941 */ /* 0x000fea0003800000 */
.L_x_49257:
        /* <DEDUP_REMOVED lines=9> */
.L_x_49253:
[----:B------:R-:W-:Y:S05]  /*4a30*/  BSYNC B1 ;  /* 0x0000000000017941 */ /* 0x000fea0003800000 */
.L_x_49252:
[----:B------:R-:W-:Y:S01]  /*4a40*/  IMAD.WIDE.U32 R68, R71, 0x10, R162 ;  /* 0x0000001047447825 */ /* 0x000fe200078e00a2 */
[----:B------:R-:W0:Y:S01]  /*4a50*/  @P0 LDC.64 R64, c[0x0][0x230] ;  /* 0x00008c00ff400b82 */ /* 0x000e220000000a00 */
[----:B------:R-:W-:Y:S01]  /*4a60*/  IADD3 R75, R223, 0x40, RZ ;  /* 0x00000040df4b7810 */ /* 0x000fe20007ffe0ff */
[----:B------:R-:W-:Y:S01]  /*4a70*/  BSSY B1, `(.L_x_49261) ;  /* 0x0000011000017945 */ /* 0x000fe20003800000 */
[----:B------:R-:W-:Y:S01]  /*4a80*/  VIADD R77, R222, 0x40 ;  /* 0x00000040de4d7836 */ /* 0x000fe20000000000 */
[----:B------:R1:W-:Y:S04]  /*4a90*/  STG.E.128 desc[UR6][R68.64], R60 ;  /* 0x0000003c44007986 */ /* 0x0003e8000c101d06 */
[----:B------:R-:W2:Y:S01]  /*4aa0*/  @P3 LDC.64 R66, c[0x0][0x220] ;  /* 0x00008800ff423b82 */ /* 0x000ea20000000a00 */
[----:B0-----:R-:W-:Y:S01]  /*4ab0*/  @P0 IMAD.WIDE.U32 R70, R75, 0x10, R64 ;  /* 0x000000104b460825 */ /* 0x001fe200078e0040 */
[----:B-1----:R-:W-:Y:S06]  /*4ac0*/  @!P3 BRA `(.L_x_49262) ;  /* 0x00000000002cb947 */ /* 0x002fec0003800000 */
[----:B------:R-:W0:Y:S01]  /*4ad0*/  LDC.64 R64, c[0x0][0x240] ;  /* 0x00009000ff407b82 */ /* 0x000e220000000a00 */
        /* <DEDUP_REMOVED lines=10> */
.L_x_49262:
[----:B------:R-:W-:Y:S05]  /*4b80*/  BSYNC B1 ;  /* 0x0000000000017941 */ /* 0x000fea0003800000 */
.L_x_49261:
[----:B--2---:R-:W-:Y:S01]  /*4b90*/  @P3 IMAD.WIDE.U32 R66, R77, 0x10, R66 ;  /* 0x000000104d423825 */ /* 0x004fe200078e0042 */
[----:B------:R-:W0:Y:S04]  /*4ba0*/  @P0 LDG.E.128 R48, desc[UR6][R70.64] ;  /* 0x0000000646300981 */ /* 0x000e28000c1e1d00 */
[----:B-----5:R1:W5:Y:S01]  /*4bb0*/  @P3 LDG.E.128 R52, desc[UR6][R66.64] ;  /* 0x0000000642343981 */ /* 0x020362000c1e1d00 */
[----:B------:R-:W-:Y:S01]  /*4bc0*/  @!P4 ISETP.NE.U32.AND P1, PT, R160, RZ, PT ;  /* 0x000000ffa000c20c */ /* 0x000fe20003f25070 */
[----:B------:R-:W-:Y:S01]  /*4bd0*/  BSSY B1, `(.L_x_49263) ;  /* 0x0000059000017945 */ /* 0x000fe20003800000 */
[----:B------:R-:W-:Y:S02]  /*4be0*/  @!P4 MOV R68, R35 ;  /* 0x000000230044c202 */ /* 0x000fe40000000f00 */
        /* <DEDUP_REMOVED lines=15> */
.L_x_49266:
[----:B------:R-:W-:-:S07]  /*4ce0*/  IMAD.MOV.U32 R70, RZ, RZ, R36 ;  /* 0x000000ffff467224 */ /* 0x000fce00078e0024 */
.L_x_49267:
[----:B------:R-:W-:Y:S05]  /*4cf0*/  BSYNC B2 ;  /* 0x0000000000027941 */ /* 0x000fea0003800000 */
.L_x_49265:
        /* <DEDUP_REMOVED lines=16> */
.L_x_49271:
[----:B------:R-:W-:Y:S05]  /*4e00*/  BSYNC B3 ;  /* 0x0000000000037941 */ /* 0x000fea0003800000 */
.L_x_49270:
        /* <DEDUP_REMOVED lines=43> */
.L_x_49269:
[----:B------:R-:W-:Y:S05]  /*50c0*/  BSYNC B2 ;  /* 0x0000000000027941 */ /* 0x000fea0003800000 */
.L_x_49268:
        /* <DEDUP_REMOVED lines=9> */
.L_x_49264:
[----:B------:R-:W-:Y:S05]  /*5160*/  BSYNC B1 ;  /* 0x0000000000017941 */ /* 0x000fea0003800000 */
.L_x_49263:
        /* <DEDUP_REMOVED lines=18> */
.L_x_49275:
[----:B------:R-:W-:-:S07]  /*5290*/  IMAD.MOV.U32 R65, RZ, RZ, R36 ;  /* 0x000000ffff417224 */ /* 0x000fce00078e0024 */
.L_x_49276:
[----:B------:R-:W-:Y:S05]  /*52a0*/  BSYNC B2 ;  /* 0x0000000000027941 */ /* 0x000fea0003800000 */
.L_x_49274:
        /* <DEDUP_REMOVED lines=16> */
.L_x_49280:
[----:B------:R-:W-:Y:S05]  /*53b0*/  BSYNC B3 ;  /* 0x0000000000037941 */ /* 0x000fea0003800000 */
.L_x_49279:
        /* <DEDUP_REMOVED lines=43> */
.L_x_49278:
[----:B------:R-:W-:Y:S05]  /*5670*/  BSYNC B2 ;  /* 0x0000000000027941 */ /* 0x000fea0003800000 */
.L_x_49277:
        /* <DEDUP_REMOVED lines=9> */
.L_x_49273:
[----:B------:R-:W-:Y:S05]  /*5710*/  BSYNC B1 ;  /* 0x0000000000017941 */ /* 0x000fea0003800000 */
.L_x_49272:
        /* <DEDUP_REMOVED lines=18> */
.L_x_49284:
[----:B------:R-:W-:-:S07]  /*5840*/  IMAD.MOV.U32 R72, RZ, RZ, R36 ;  /* 0x000000ffff487224 */ /* 0x000fce00078e0024 */
.L_x_49285:
[----:B------:R-:W-:Y:S05]  /*5850*/  BSYNC B2 ;  /* 0x0000000000027941 */ /* 0x000fea0003800000 */
.L_x_49283:
        /* <DEDUP_REMOVED lines=16> */
.L_x_49289:
[----:B------:R-:W-:Y:S05]  /*5960*/  BSYNC B3 ;  /* 0x0000000000037941 */ /* 0x000fea0003800000 */
.L_x_49288:
        /* <DEDUP_REMOVED lines=43> */
.L_x_49287:
[----:B------:R-:W-:Y:S05]  /*5c20*/  BSYNC B2 ;  /* 0x0000000000027941 */ /* 0x000fea0003800000 */
.L_x_49286:
        /* <DEDUP_REMOVED lines=9> */
.L_x_49282:
[----:B------:R-:W-:Y:S05]  /*5cc0*/  BSYNC B1 ;  /* 0x0000000000017941 */ /* 0x000fea0003800000 */
.L_x_49281:
        /* <DEDUP_REMOVED lines=18> */
.L_x_49293:
[----:B------:R-:W-:-:S07]  /*5df0*/  IMAD.MOV.U32 R67, RZ, RZ, R36 ;  /* 0x000000ffff437224 */ /* 0x000fce00078e0024 */
.L_x_49294:
[----:B------:R-:W-:Y:S05]  /*5e00*/  BSYNC B2 ;  /* 0x0000000000027941 */ /* 0x000fea0003800000 */
.L_x_49292:
        /* <DEDUP_REMOVED lines=16> */
.L_x_49298:
[----:B------:R-:W-:Y:S05]  /*5f10*/  BSYNC B3 ;  /* 0x0000000000037941 */ /* 0x000fea0003800000 */
.L_x_49297:
        /* <DEDUP_REMOVED lines=43> */
.L_x_49296:
[----:B------:R-:W-:Y:S05]  /*61d0*/  BSYNC B2 ;  /* 0x0000000000027941 */ /* 0x000fea0003800000 */
.L_x_49295:
        /* <DEDUP_REMOVED lines=9> */
.L_x_49291:
[----:B------:R-:W-:Y:S05]  /*6270*/  BSYNC B1 ;  /* 0x0000000000017941 */ /* 0x000fea0003800000 */
.L_x_49290:
        /* <DEDUP_REMOVED lines=20> */
.L_x_49300:
[----:B------:R-:W-:Y:S05]  /*63c0*/  BSYNC B1 ;  /* 0x0000000000017941 */ /* 0x000fea0003800000 */
.L_x_49299:
        /* <DEDUP_REMOVED lines=21> */
.L_x_49304:
[----:B------:R-:W-:-:S07]  /*6520*/  IMAD.MOV.U32 R74, RZ, RZ, R36 ;  /* 0x000000ffff4a7224 */ /* 0x000fce00078e0024 */
.L_x_49305:
[----:B------:R-:W-:Y:S05]  /*6530*/  BSYNC B2 ;  /* 0x0000000000027941 */ /* 0x000fea0003800000 */
.L_x_49303:
        /* <DEDUP_REMOVED lines=16> */
.L_x_49309:
[----:B------:R-:W-:Y:S05]  /*6640*/  BSYNC B3 ;  /* 0x0000000000037941 */ /* 0x000fea0003800000 */
.L_x_49308:
        /* <DEDUP_REMOVED lines=43> */
.L_x_49307:
[----:B------:R-:W-:Y:S05]  /*6900*/  BSYNC B2 ;  /* 0x0000000000027941 */ /* 0x000fea0003800000 */
.L_x_49306:
        /* <DEDUP_REMOVED lines=9> */
.L_x_49302:
[----:B------:R-:W-:Y:S05]  /*69a0*/  BSYNC B1 ;  /* 0x0000000000017941 */ /* 0x000fea0003800000 */
.L_x_49301:
        /* <DEDUP_REMOVED lines=18> */
.L_x_49313:
[----:B------:R-:W-:-:S07]  /*6ad0*/  IMAD.MOV.U32 R69, RZ, RZ, R36 ;  /* 0x000000ffff457224 */ /* 0x000fce00078e0024 */
.L_x_49314:
[----:B------:R-:W-:Y:S05]  /*6ae0*/  BSYNC B2 ;  /* 0x0000000000027941 */ /* 0x000fea0003800000 */
.L_x_49312:
        /* <DEDUP_REMOVED lines=16> */
.L_x_49318:
[----:B------:R-:W-:Y:S05]  /*6bf0*/  BSYNC B3 ;  /* 0x0000000000037941 */ /* 0x000fea0003800000 */
.L_x_49317:
        /* <DEDUP_REMOVED lines=43> */
.L_x_49316:
[----:B------:R-:W-:Y:S05]  /*6eb0*/  BSYNC B2 ;  /* 0x0000000000027941 */ /* 0x000fea0003800000 */
.L_x_49315:
        /* <DEDUP_REMOVED lines=9> */
.L_x_49311:
[----:B------:R-:W-:Y:S05]  /*6f50*/  BSYNC B1 ;  /* 0x0000000000017941 */ /* 0x000fea0003800000 */
.L_x_49310:
        /* <DEDUP_REMOVED lines=18> */
.L_x_49322:
[----:B------:R-:W-:-:S07]  /*7080*/  IMAD.MOV.U32 R76, RZ, RZ, R36 ;  /* 0x000000ffff4c7224 */ /* 0x000fce00078e0024 */
.L_x_49323:
[----:B------:R-:W-:Y:S05]  /*7090*/  BSYNC B2 ;  /* 0x0000000000027941 */ /* 0x000fea0003800000 */
.L_x_49321:
        /* <DEDUP_REMOVED lines=16> */
.L_x_49327:
[----:B------:R-:W-:Y:S05]  /*71a0*/  BSYNC B3 ;  /* 0x0000000000037941 */ /* 0x000fea0003800000 */
.L_x_49326:
        /* <DEDUP_REMOVED lines=43> */
.L_x_49325:
[----:B------:R-:W-:Y:S05]  /*7460*/  BSYNC B2 ;  /* 0x0000000000027941 */ /* 0x000fea0003800000 */
.L_x_49324:
        /* <DEDUP_REMOVED lines=9> */
.L_x_49320:
[----:B------:R-:W-:Y:S05]  /*7500*/  BSYNC B1 ;  /* 0x0000000000017941 */ /* 0x000fea0003800000 */
.L_x_49319:
        /* <DEDUP_REMOVED lines=18> */
.L_x_49331:
[----:B------:R-:W-:-:S07]  /*7630*/  IMAD.MOV.U32 R71, RZ, RZ, R36 ;  /* 0x000000ffff477224 */ /* 0x000fce00078e0024 */
.L_x_49332:
[----:B------:R-:W-:Y:S05]  /*7640*/  BSYNC B2 ;  /* 0x0000000000027941 */ /* 0x000fea0003800000 */
.L_x_49330:
        /* <DEDUP_REMOVED lines=16> */
.L_x_49336:
[----:B------:R-:W-:Y:S05]  /*7750*/  BSYNC B3 ;  /* 0x0000000000037941 */ /* 0x000fea0003800000 */
.L_x_49335:
        /* <DEDUP_REMOVED lines=43> */
.L_x_49334:
[----:B------:R-:W-:Y:S05]  /*7a10*/  BSYNC B2 ;  /* 0x0000000000027941 */ /* 0x000fea0003800000 */
.L_x_49333:
        /* <DEDUP_REMOVED lines=9> */
.L_x_49329:
[----:B------:R-:W-:Y:S05]  /*7ab0*/  BSYNC B1 ;  /* 0x0000000000017941 */ /* 0x000fea0003800000 */
.L_x_49328:
        /* <DEDUP_REMOVED lines=20> */
.L_x_49338:
[----:B------:R-:W-:Y:S05]  /*7c00*/  BSYNC B1 ;  /* 0x0000000000017941 */ /* 0x000fea0003800000 */
.L_x_49337:
        /* <DEDUP_REMOVED lines=21> */
.L_x_49342:
[----:B------:R-:W-:-:S07]  /*7d60*/  IMAD.MOV.U32 R78, RZ, RZ, R36 ;  /* 0x000000ffff4e7224 */ /* 0x000fce00078e0024 */
.L_x_49343:
[----:B------:R-:W-:Y:S05]  /*7d70*/  BSYNC B2 ;  /* 0x0000000000027941 */ /* 0x000fea0003800000 */
.L_x_49341:
        /* <DEDUP_REMOVED lines=16> */
.L_x_49347:
[----:B------:R-:W-:Y:S05]  /*7e80*/  BSYNC B3 ;  /* 0x0000000000037941 */ /* 0x000fea0003800000 */
.L_x_49346:
        /* <DEDUP_REMOVED lines=43> */
.L_x_49345:
[----:B------:R-:W-:Y:S05]  /*8140*/  BSYNC B2 ;  /* 0x0000000000027941 */ /* 0x000fea0003800000 */
.L_x_49344:
        /* <DEDUP_REMOVED lines=9> */
.L_x_49340:
[----:B------:R-:W-:Y:S05]  /*81e0*/  BSYNC B1 ;  /* 0x0000000000017941 */ /* 0x000fea0003800000 */
.L_x_49339:
        /* <DEDUP_REMOVED lines=18> */
.L_x_49351:
[----:B------:R-:W-:-:S07]  /*8310*/  IMAD.MOV.U32 R73, RZ, RZ, R36 ;  /* 0x000000ffff497224 */ /* 0x000fce00078e0024 */
.L_x_49352:
[----:B------:R-:W-:Y:S05]  /*8320*/  BSYNC B2 ;  /* 0x0000000000027941 */ /* 0x000fea0003800000 */
.L_x_49350:
        /* <DEDUP_REMOVED lines=16> */
.L_x_49356:
[----:B------:R-:W-:Y:S05]  /*8430*/  BSYNC B3 ;  /* 0x0000000000037941 */ /* 0x000fea0003800000 */
.L_x_49355:
        /* <DEDUP_REMOVED lines=43> */
.L_x_49354:
[----:B------:R-:W-:Y:S05]  /*86f0*/  BSYNC B2 ;  /* 0x0000000000027941 */ /* 0x000fea0003800000 */
.L_x_49353:
        /* <DEDUP_REMOVED lines=9> */
.L_x_49349:
[----:B------:R-:W-:Y:S05]  /*8790*/  BSYNC B1 ;  /* 0x0000000000017941 */ /* 0x000fea0003800000 */
.L_x_49348:
        /* <DEDUP_REMOVED lines=18> */
.L_x_49360:
[----:B------:R-:W-:-:S07]  /*88c0*/  IMAD.MOV.U32 R80, RZ, RZ, R36 ;  /* 0x000000ffff507224 */ /* 0x000fce00078e0024 */
.L_x_49361:
[----:B------:R-:W-:Y:S05]  /*88d0*/  BSYNC B2 ;  /* 0x0000000000027941 */ /* 0x000fea0003800000 */
.L_x_49359:
        /* <DEDUP_REMOVED lines=16> */
.L_x_49365:
[----:B------:R-:W-:Y:S05]  /*89e0*/  BSYNC B3 ;  /* 0x0000000000037941 */ /* 0x000fea0003800000 */
.L_x_49364:
        /* <DEDUP_REMOVED lines=43> */
.L_x_49363:
[----:B------:R-:W-:Y:S05]  /*8ca0*/  BSYNC B2 ;  /* 0x0000000000027941 */ /* 0x000fea0003800000 */
.L_x_49362:
        /* <DEDUP_REMOVED lines=9> */
.L_x_49358:
[----:B------:R-:W-:Y:S05]  /*8d40*/  BSYNC B1 ;  /* 0x0000000000017941 */ /* 0x000fea0003800000 */
.L_x_49357:
        /* <DEDUP_REMOVED lines=18> */
.L_x_49369:
[----:B------:R-:W-:-:S07]  /*8e70*/  IMAD.MOV.U32 R75, RZ, RZ, R36 ;  /* 0x000000ffff4b7224 */ /* 0x000fce00078e0024 */
.L_x_49370:
[----:B------:R-:W-:Y:S05]  /*8e80*/  BSYNC B2 ;  /* 0x0000000000027941 */ /* 0x000fea0003800000 */
.L_x_49368:
        /* <DEDUP_REMOVED lines=16> */
.L_x_49374:
[----:B------:R-:W-:Y:S05]  /*8f90*/  BSYNC B3 ;  /* 0x0000000000037941 */ /* 0x000fea0003800000 */
.L_x_49373:
        /* <DEDUP_REMOVED lines=43> */
.L_x_49372:
[----:B------:R-:W-:Y:S05]  /*9250*/  BSYNC B2 ;  /* 0x0000000000027941 */ /* 0x000fea0003800000 */
.L_x_49371:
        /* <DEDUP_REMOVED lines=9> */
.L_x_49367:
[----:B------:R-:W-:Y:S05]  /*92f0*/  BSYNC B1 ;  /* 0x0000000000017941 */ /* 0x000fea0003800000 */
.L_x_49366:
        /* <DEDUP_REMOVED lines=20> */
.L_x_49376:
[----:B------:R-:W-:Y:S05]  /*9440*/  BSYNC B1 ;  /* 0x0000000000017941 */ /* 0x000fea0003800000 */
.L_x_49375:
        /* <DEDUP_REMOVED lines=21> */
.L_x_49380:
[----:B------:R-:W-:-:S07]  /*95a0*/  IMAD.MOV.U32 R82, RZ, RZ, R36 ;  /* 0x000000ffff527224 */ /* 0x000fce00078e0024 */
.L_x_49381:
[----:B------:R-:W-:Y:S05]  /*95b0*/  BSYNC B2 ;  /* 0x0000000000027941 */ /* 0x000fea0003800000 */
.L_x_49379:
        /* <DEDUP_REMOVED lines=16> */
.L_x_49385:
[----:B------:R-:W-:Y:S05]  /*96c0*/  BSYNC B3 ;  /* 0x0000000000037941 */ /* 0x000fea0003800000 */
.L_x_49384:
        /* <DEDUP_REMOVED lines=43> */
.L_x_49383:
[----:B------:R-:W-:Y:S05]  /*9980*/  BSYNC B2 ;  /* 0x0000000000027941 */ /* 0x000fea0003800000 */
.L_x_49382:
        /* <DEDUP_REMOVED lines=9> */
.L_x_49378:
[----:B------:R-:W-:Y:S05]  /*9a20*/  BSYNC B1 ;  /* 0x0000000000017941 */ /* 0x000fea0003800000 */
.L_x_49377:
        /* <DEDUP_REMOVED lines=18> */
.L_x_49389:
[----:B------:R-:W-:-:S07]  /*9b50*/  IMAD.MOV.U32 R77, RZ, RZ, R36 ;  /* 0x000000ffff4d7224 */ /* 0x000fce00078e0024 */
.L_x_49390:
[----:B------:R-:W-:Y:S05]  /*9b60*/  BSYNC B2 ;  /* 0x0000000000027941 */ /* 0x000fea0003800000 */
.L_x_49388:
        /* <DEDUP_REMOVED lines=16> */
.L_x_49394:
[----:B------:R-:W-:Y:S05]  /*9c70*/  BSYNC B3 ;  /* 0x0000000000037941 */ /* 0x000fea0003800000 */
.L_x_49393:
        /* <DEDUP_REMOVED lines=43> */
.L_x_49392:
[----:B------:R-:W-:Y:S05]  /*9f30*/  BSYNC B2 ;  /* 0x0000000000027941 */ /* 0x000fea0003800000 */
.L_x_49391:
        /* <DEDUP_REMOVED lines=9> */
.L_x_49387:
[----:B------:R-:W-:Y:S05]  /*9fd0*/  BSYNC B1 ;  /* 0x0000000000017941 */ /* 0x000fea0003800000 */
.L_x_49386:
        /* <DEDUP_REMOVED lines=18> */
.L_x_49398:
[----:B------:R-:W-:-:S07]  /*a100*/  IMAD.MOV.U32 R84, RZ, RZ, R36 ;  /* 0x000000ffff547224 */ /* 0x000fce00078e0024 */
.L_x_49399:
[----:B------:R-:W-:Y:S05]  /*a110*/  BSYNC B2 ;  /* 0x0000000000027941 */ /* 0x000fea0003800000 */
.L_x_49397:
        /* <DEDUP_REMOVED lines=16> */
.L_x_49403:
[----:B------:R-:W-:Y:S05]  /*a220*/  BSYNC B3 ;  /* 0x0000000000037941 */ /* 0x000fea0003800000 */
.L_x_49402:
        /* <DEDUP_REMOVED lines=43> */
.L_x_49401:
[----:B------:R-:W-:Y:S05]  /*a4e0*/  BSYNC B2 ;  /* 0x0000000000027941 */ /* 0x000fea0003800000 */
.L_x_49400:
        /* <DEDUP_REMOVED lines=9> */
.L_x_49396:
[----:B------:R-:W-:Y:S05]  /*a580*/  BSYNC B1 ;  /* 0x0000000000017941 */ /* 0x000fea0003800000 */
.L_x_49395:
        /* <DEDUP_REMOVED lines=18> */
.L_x_49407:
[----:B------:R-:W-:-:S07]  /*a6b0*/  IMAD.MOV.U32 R79, RZ, RZ, R36 ;  /* 0x000000ffff4f7224 */ /* 0x000fce00078e0024 */
.L_x_49408:
[----:B------:R-:W-:Y:S05]  /*a6c0*/  BSYNC B2 ;  /* 0x0000000000027941 */ /* 0x000fea0003800000 */
.L_x_49406:
        /* <DEDUP_REMOVED lines=16> */
.L_x_49412:
[----:B------:R-:W-:Y:S05]  /*a7d0*/  BSYNC B3 ;  /* 0x0000000000037941 */ /* 0x000fea0003800000 */
.L_x_49411:
        /* <DEDUP_REMOVED lines=43> */
.L_x_49410:
[----:B------:R-:W-:Y:S05]  /*aa90*/  BSYNC B2 ;  /* 0x0000000000027941 */ /* 0x000fea0003800000 */
.L_x_49409:
        /* <DEDUP_REMOVED lines=9> */
.L_x_49405:
[----:B------:R-:W-:Y:S05]  /*ab30*/  BSYNC B1 ;  /* 0x0000000000017941 */ /* 0x000fea0003800000 */
.L_x_49404:
        /* <DEDUP_REMOVED lines=20> */
.L_x_49414:
[----:B------:R-:W-:Y:S05]  /*ac80*/  BSYNC B1 ;  /* 0x0000000000017941 */ /* 0x000fea0003800000 */
.L_x_49413:
        /* <DEDUP_REMOVED lines=21> */
.L_x_49418:
[----:B------:R-:W-:-:S07]  /*ade0*/  IMAD.MOV.U32 R86, RZ, RZ, R36 ;  /* 0x000000ffff567224 */ /* 0x000fce00078e0024 */
.L_x_49419:
[----:B------:R-:W-:Y:S05]  /*adf0*/  BSYNC B2 ;  /* 0x0000000000027941 */ /* 0x000fea0003800000 */
.L_x_49417:
        /* <DEDUP_REMOVED lines=16> */
.L_x_49423:
[----:B------:R-:W-:Y:S05]  /*af00*/  BSYNC B3 ;  /* 0x0000000000037941 */ /* 0x000fea0003800000 */
.L_x_49422:
        /* <DEDUP_REMOVED lines=43> */
.L_x_49421:
[----:B------:R-:W-:Y:S05]  /*b1c0*/  BSYNC B2 ;  /* 0x0000000000027941 */ /* 0x000fea0003800000 */
.L_x_49420:
        /* <DEDUP_REMOVED lines=9> */
.L_x_49416:
[----:B------:R-:W-:Y:S05]  /*b260*/  BSYNC B1 ;  /* 0x0000000000017941 */ /* 0x000fea0003800000 */
.L_x_49415:
        /* <DEDUP_REMOVED lines=18> */
.L_x_49427:
[----:B------:R-:W-:-:S07]  /*b390*/  IMAD.MOV.U32 R81, RZ, RZ, R36 ;  /* 0x000000ffff517224 */ /* 0x000fce00078e0024 */
.L_x_49428:
[----:B------:R-:W-:Y:S05]  /*b3a0*/  BSYNC B2 ;  /* 0x0000000000027941 */ /* 0x000fea0003800000 */
.L_x_49426:
        /* <DEDUP_REMOVED lines=16> */
.L_x_49432:
[----:B------:R-:W-:Y:S05]  /*b4b0*/  BSYNC B3 ;  /* 0x0000000000037941 */ /* 0x000fea0003800000 */
.L_x_49431:
        /* <DEDUP_REMOVED lines=43> */
.L_x_49430:
[----:B------:R-:W-:Y:S05]  /*b770*/  BSYNC B2 ;  /* 0x0000000000027941 */ /* 0x000fea0003800000 */
.L_x_49429:
        /* <DEDUP_REMOVED lines=9> */
.L_x_49425:
[----:B------:R-:W-:Y:S05]  /*b810*/  BSYNC B1 ;  /* 0x0000000000017941 */ /* 0x000fea0003800000 */
.L_x_49424:
        /* <DEDUP_REMOVED lines=18> */
.L_x_49436:
[----:B------:R-:W-:-:S07]  /*b940*/  IMAD.MOV.U32 R88, RZ, RZ, R36 ;  /* 0x000000ffff587224 */ /* 0x000fce00078e0024 */
.L_x_49437:
[----:B------:R-:W-:Y:S05]  /*b950*/  BSYNC B2 ;  /* 0x0000000000027941 */ /* 0x000fea0003800000 */
.L_x_49435:
        /* <DEDUP_REMOVED lines=16> */
.L_x_49441:
[----:B------:R-:W-:Y:S05]  /*ba60*/  BSYNC B3 ;  /* 0x0000000000037941 */ /* 0x000fea0003800000 */
.L_x_49440:
        /* <DEDUP_REMOVED lines=43> */
.L_x_49439:
[----:B------:R-:W-:Y:S05]  /*bd20*/  BSYNC B2 ;  /* 0x0000000000027941 */ /* 0x000fea0003800000 */
.L_x_49438:
        /* <DEDUP_REMOVED lines=9> */
.L_x_49434:
[----:B------:R-:W-:Y:S05]  /*bdc0*/  BSYNC B1 ;  /* 0x0000000000017941 */ /* 0x000fea0003800000 */
.L_x_49433:
        /* <DEDUP_REMOVED lines=18> */
.L_x_49445:
[----:B------:R-:W-:-:S07]  /*bef0*/  IMAD.MOV.U32 R83, RZ, RZ, R36 ;  /* 0x000000ffff537224 */ /* 0x000fce00078e0024 */
.L_x_49446:
[----:B------:R-:W-:Y:S05]  /*bf00*/  BSYNC B2 ;  /* 0x0000000000027941 */ /* 0x000fea0003800000 */
.L_x_49444:
        /* <DEDUP_REMOVED lines=16> */
.L_x_49450:
[----:B------:R-:W-:Y:S05]  /*c010*/  BSYNC B3 ;  /* 0x0000000000037941 */ /* 0x000fea0003800000 */
.L_x_49449:
        /* <DEDUP_REMOVED lines=43> */
.L_x_49448:
[----:B------:R-:W-:Y:S05]  /*c2d0*/  BSYNC B2 ;  /* 0x0000000000027941 */ /* 0x000fea0003800000 */
.L_x_49447:
        /* <DEDUP_REMOVED lines=9> */
.L_x_49443:
[----:B------:R-:W-:Y:S05]  /*c370*/  BSYNC B1 ;  /* 0x0000000000017941 */ /* 0x000fea0003800000 */
.L_x_49442:
        /* <DEDUP_REMOVED lines=20> */
.L_x_49452:
[----:B------:R-:W-:Y:S05]  /*c4c0*/  BSYNC B1 ;  /* 0x0000000000017941 */ /* 0x000fea0003800000 */
.L_x_49451:
        /* <DEDUP_REMOVED lines=21> */
.L_x_49456:
[----:B------:R-:W-:-:S07]  /*c620*/  IMAD.MOV.U32 R90, RZ, RZ, R36 ;  /* 0x000000ffff5a7224 */ /* 0x000fce00078e0024 */
.L_x_49457:
[----:B------:R-:W-:Y:S05]  /*c630*/  BSYNC B2 ;  /* 0x0000000000027941 */ /* 0x000fea0003800000 */
.L_x_49455:
        /* <DEDUP_REMOVED lines=16> */
.L_x_49461:
[----:B------:R-:W-:Y:S05]  /*c740*/  BSYNC B3 ;  /* 0x0000000000037941 */ /* 0x000fea0003800000 */
.L_x_49460:
        /* <DEDUP_REMOVED lines=43> */
.L_x_49459:
[----:B------:R-:W-:Y:S05]  /*ca00*/  BSYNC B2 ;  /* 0x0000000000027941 */ /* 0x000fea0003800000 */
.L_x_49458:
        /* <DEDUP_REMOVED lines=9> */
.L_x_49454:
[----:B------:R-:W-:Y:S05]  /*caa0*/  BSYNC B1 ;  /* 0x0000000000017941 */ /* 0x000fea0003800000 */
.L_x_49453:
        /* <DEDUP_REMOVED lines=18> */
.L_x_49465:
[----:B------:R-:W-:-:S07]  /*cbd0*/  IMAD.MOV.U32 R85, RZ, RZ, R36 ;  /* 0x000000ffff557224 */ /* 0x000fce00078e0024 */
.L_x_49466:
[----:B------:R-:W-:Y:S05]  /*cbe0*/  BSYNC B2 ;  /* 0x0000000000027941 */ /* 0x000fea0003800000 */
.L_x_49464:
        /* <DEDUP_REMOVED lines=16> */
.L_x_49470:
[----:B------:R-:W-:Y:S05]  /*ccf0*/  BSYNC B3 ;  /* 0x0000000000037941 */ /* 0x000fea0003800000 */
.L_x_49469:
        /* <DEDUP_REMOVED lines=43> */
.L_x_49468:
[----:B------:R-:W-:Y:S05]  /*cfb0*/  BSYNC B2 ;  /* 0x0000000000027941 */ /* 0x000fea0003800000 */
.L_x_49467:
        /* <DEDUP_REMOVED lines=9> */
.L_x_49463:
[----:B------:R-:W-:Y:S05]  /*d050*/  BSYNC B1 ;  /* 0x0000000000017941 */ /* 0x000fea0003800000 */
.L_x_49462:
        /* <DEDUP_REMOVED lines=18> */
.L_x_49474:
[----:B------:R-:W-:-:S07]  /*d180*/  IMAD.MOV.U32 R92, RZ, RZ, R36 ;  /* 0x000000ffff5c7224 */ /* 0x000fce00078e0024 */
.L_x_49475:
[----:B------:R-:W-:Y:S05]  /*d190*/  BSYNC B2 ;  /* 0x0000000000027941 */ /* 0x000fea0003800000 */
.L_x_49473:
        /* <DEDUP_REMOVED lines=16> */
.L_x_49479:
[----:B------:R-:W-:Y:S05]  /*d2a0*/  BSYNC B3 ;  /* 0x0000000000037941 */ /* 0x000fea0003800000 */
.L_x_49478:
        /* <DEDUP_REMOVED lines=43> */
.L_x_49477:
[----:B------:R-:W-:Y:S05]  /*d560*/  BSYNC B2 ;  /* 0x0000000000027941 */ /* 0x000fea0003800000 */
.L_x_49476:
        /* <DEDUP_REMOVED lines=9> */
.L_x_49472:
[----:B------:R-:W-:Y:S05]  /*d600*/  BSYNC B1 ;  /* 0x0000000000017941 */ /* 0x000fea0003800000 */
.L_x_49471:
        /* <DEDUP_REMOVED lines=18> */
.L_x_49483:
[----:B------:R-:W-:-:S07]  /*d730*/  IMAD.MOV.U32 R87, RZ, RZ, R36 ;  /* 0x000000ffff577224 */ /* 0x000fce00078e0024 */
.L_x_49484:
[----:B------:R-:W-:Y:S05]  /*d740*/  BSYNC B2 ;  /* 0x0000000000027941 */ /* 0x000fea0003800000 */
.L_x_49482:
        /* <DEDUP_REMOVED lines=16> */
.L_x_49488:
[----:B------:R-:W-:Y:S05]  /*d850*/  BSYNC B3 ;  /* 0x0000000000037941 */ /* 0x000fea0003800000 */
.L_x_49487:
        /* <DEDUP_REMOVED lines=43> */
.L_x_49486:
[----:B------:R-:W-:Y:S05]  /*db10*/  BSYNC B2 ;  /* 0x0000000000027941 */ /* 0x000fea0003800000 */
.L_x_49485:
        /* <DEDUP_REMOVED lines=9> */
.L_x_49481:
[----:B------:R-:W-:Y:S05]  /*dbb0*/  BSYNC B1 ;  /* 0x0000000000017941 */ /* 0x000fea0003800000 */
.L_x_49480:
        /* <DEDUP_REMOVED lines=20> */
.L_x_49490:
[----:B------:R-:W-:Y:S05]  /*dd00*/  BSYNC B1 ;  /* 0x0000000000017941 */ /* 0x000fea0003800000 */
.L_x_49489:
        /* <DEDUP_REMOVED lines=21> */
.L_x_49494:
[----:B------:R-:W-:-:S07]  /*de60*/  IMAD.MOV.U32 R94, RZ, RZ, R36 ;  /* 0x000000ffff5e7224 */ /* 0x000fce00078e0024 */
.L_x_49495:
[----:B------:R-:W-:Y:S05]  /*de70*/  BSYNC B2 ;  /* 0x0000000000027941 */ /* 0x000fea0003800000 */
.L_x_49493:
        /* <DEDUP_REMOVED lines=16> */
.L_x_49499:
[----:B------:R-:W-:Y:S05]  /*df80*/  BSYNC B3 ;  /* 0x0000000000037941 */ /* 0x000fea0003800000 */
.L_x_49498:
        /* <DEDUP_REMOVED lines=43> */
.L_x_49497:
[----:B------:R-:W-:Y:S05]  /*e240*/  BSYNC B2 ;  /* 0x0000000000027941 */ /* 0x000fea0003800000 */
.L_x_49496:
        /* <DEDUP_REMOVED lines=9> */
.L_x_49492:
[----:B------:R-:W-:Y:S05]  /*e2e0*/  BSYNC B1 ;  /* 0x0000000000017941 */ /* 0x000fea0003800000 */
.L_x_49491:
        /* <DEDUP_REMOVED lines=18> */
.L_x_49503:
[----:B------:R-:W-:-:S07]  /*e410*/  IMAD.MOV.U32 R89, RZ, RZ, R36 ;  /* 0x000000ffff597224 */ /* 0x000fce00078e0024 */
.L_x_49504:
[----:B------:R-:W-:Y:S05]  /*e420*/  BSYNC B2 ;  /* 0x0000000000027941 */ /* 0x000fea0003800000 */
.L_x_49502:
        /* <DEDUP_REMOVED lines=16> */
.L_x_49508:
[----:B------:R-:W-:Y:S05]  /*e530*/  BSYNC B3 ;  /* 0x0000000000037941 */ /* 0x000fea0003800000 */
.L_x_49507:
        /* <DEDUP_REMOVED lines=43> */
.L_x_49506:
[----:B------:R-:W-:Y:S05]  /*e7f0*/  BSYNC B2 ;  /* 0x0000000000027941 */ /* 0x000fea0003800000 */
.L_x_49505:
        /* <DEDUP_REMOVED lines=9> */
.L_x_49501:
[----:B------:R-:W-:Y:S05]  /*e890*/  BSYNC B1 ;  /* 0x0000000000017941 */ /* 0x000fea0003800000 */
.L_x_49500:
        /* <DEDUP_REMOVED lines=18> */
.L_x_49512:
[----:B------:R-:W-:-:S07]  /*e9c0*/  IMAD.MOV.U32 R96, RZ, RZ, R36 ;  /* 0x000000ffff607224 */ /* 0x000fce00078e0024 */
.L_x_49513:
[----:B------:R-:W-:Y:S05]  /*e9d0*/  BSYNC B2 ;  /* 0x0000000000027941 */ /* 0x000fea0003800000 */
.L_x_49511:
        /* <DEDUP_REMOVED lines=16> */
.L_x_49517:
[----:B------:R-:W-:Y:S05]  /*eae0*/  BSYNC B3 ;  /* 0x0000000000037941 */ /* 0x000fea0003800000 */
.L_x_49516:
        /* <DEDUP_REMOVED lines=43> */
.L_x_49515:
[----:B------:R-:W-:Y:S05]  /*eda0*/  BSYNC B2 ;  /* 0x0000000000027941 */ /* 0x000fea0003800000 */
.L_x_49514:
        /* <DEDUP_REMOVED lines=9> */
.L_x_49510:
[----:B------:R-:W-:Y:S05]  /*ee40*/  BSYNC B1 ;  /* 0x0000000000017941 */ /* 0x000fea0003800000 */
.L_x_49509:
        /* <DEDUP_REMOVED lines=18> */
.L_x_49521:
[----:B------:R-:W-:-:S07]  /*ef70*/  IMAD.MOV.U32 R91, RZ, RZ, R36 ;  /* 0x000000ffff5b7224 */ /* 0x000fce00078e0024 */
.L_x_49522:
[----:B------:R-:W-:Y:S05]  /*ef80*/  BSYNC B2 ;  /* 0x0000000000027941 */ /* 0x000fea0003800000 */
.L_x_49520:
        /* <DEDUP_REMOVED lines=16> */
.L_x_49526:
[----:B------:R-:W-:Y:S05]  /*f090*/  BSYNC B3 ;  /* 0x0000000000037941 */ /* 0x000fea0003800000 */
.L_x_49525:
        /* <DEDUP_REMOVED lines=43> */
.L_x_49524:
[----:B------:R-:W-:Y:S05]  /*f350*/  BSYNC B2 ;  /* 0x0000000000027941 */ /* 0x000fea0003800000 */
.L_x_49523:
        /* <DEDUP_REMOVED lines=9> */
.L_x_49519:
[----:B------:R-:W-:Y:S05]  /*f3f0*/  BSYNC B1 ;  /* 0x0000000000017941 */ /* 0x000fea0003800000 */
.L_x_49518:
        /* <DEDUP_REMOVED lines=20> */
.L_x_49528:
[----:B------:R-:W-:Y:S05]  /*f540*/  BSYNC B1 ;  /* 0x0000000000017941 */ /* 0x000fea0003800000 */
.L_x_49527:
        /* <DEDUP_REMOVED lines=21> */
.L_x_49532:
[----:B------:R-:W-:-:S07]  /*f6a0*/  IMAD.MOV.U32 R98, RZ, RZ, R36 ;  /* 0x000000ffff627224 */ /* 0x000fce00078e0024 */
.L_x_49533:
[----:B------:R-:W-:Y:S05]  /*f6b0*/  BSYNC B2 ;  /* 0x0000000000027941 */ /* 0x000fea0003800000 */
.L_x_49531:
        /* <DEDUP_REMOVED lines=16> */
.L_x_49537:
[----:B------:R-:W-:Y:S05]  /*f7c0*/  BSYNC B3 ;  /* 0x0000000000037941 */ /* 0x000fea0003800000 */
.L_x_49536:
        /* <DEDUP_REMOVED lines=43> */
.L_x_49535:
[----:B------:R-:W-:Y:S05]  /*fa80*/  BSYNC B2 ;  /* 0x0000000000027941 */ /* 0x000fea0003800000 */
.L_x_49534:
        /* <DEDUP_REMOVED lines=9> */
.L_x_49530:
[----:B------:R-:W-:Y:S05]  /*fb20*/  BSYNC B1 ;  /* 0x0000000000017941 */ /* 0x000fea0003800000 */
.L_x_49529:
        /* <DEDUP_REMOVED lines=18> */
.L_x_49541:
[----:B------:R-:W-:-:S07]  /*fc50*/  IMAD.MOV.U32 R93, RZ, RZ, R36 ;  /* 0x000000ffff5d7224 */ /* 0x000fce00078e0024 */
.L_x_49542:
[----:B------:R-:W-:Y:S05]  /*fc60*/  BSYNC B2 ;  /* 0x0000000000027941 */ /* 0x000fea0003800000 */
.L_x_49540:
        /* <DEDUP_REMOVED lines=16> */
.L_x_49546:
[----:B------:R-:W-:Y:S05]  /*fd70*/  BSYNC B3 ;  /* 0x0000000000037941 */ /* 0x000fea0003800000 */
.L_x_49545:
        /* <DEDUP_REMOVED lines=43> */
.L_x_49544:
[----:B------:R-:W-:Y:S05]  /*10030*/  BSYNC B2 ;  /* 0x0000000000027941 */ /* 0x000fea0003800000 */
.L_x_49543:
        /* <DEDUP_REMOVED lines=9> */
.L_x_49539:
[----:B------:R-:W-:Y:S05]  /*100d0*/  BSYNC B1 ;  /* 0x0000000000017941 */ /* 0x000fea0003800000 */
.L_x_49538:
        /* <DEDUP_REMOVED lines=18> */
.L_x_49550:
[----:B------:R-:W-:-:S07]  /*10200*/  IMAD.MOV.U32 R100, RZ, RZ, R36 ;  /* 0x000000ffff647224 */ /* 0x000fce00078e0024 */
.L_x_49551:
[----:B------:R-:W-:Y:S05]  /*10210*/  BSYNC B2 ;  /* 0x0000000000027941 */ /* 0x000fea0003800000 */
.L_x_49549:
        /* <DEDUP_REMOVED lines=16> */
.L_x_49555:
[----:B------:R-:W-:Y:S05]  /*10320*/  BSYNC B3 ;  /* 0x0000000000037941 */ /* 0x000fea0003800000 */
.L_x_49554:
        /* <DEDUP_REMOVED lines=43> */
.L_x_49553:
[----:B------:R-:W-:Y:S05]  /*105e0*/  BSYNC B2 ;  /* 0x0000000000027941 */ /* 0x000fea0003800000 */
.L_x_49552:
        /* <DEDUP_REMOVED lines=9> */
.L_x_49548:
[----:B------:R-:W-:Y:S05]  /*10680*/  BSYNC B1 ;  /* 0x0000000000017941 */ /* 0x000fea0003800000 */
.L_x_49547:
        /* <DEDUP_REMOVED lines=18> */
.L_x_49559:
[----:B------:R-:W-:-:S07]  /*107b0*/  IMAD.MOV.U32 R95, RZ, RZ, R36 ;  /* 0x000000ffff5f7224 */ /* 0x000fce00078e0024 */
.L_x_49560:
[----:B------:R-:W-:Y:S05]  /*107c0*/  BSYNC B2 ;  /* 0x0000000000027941 */ /* 0x000fea0003800000 */
.L_x_49558:
        /* <DEDUP_REMOVED lines=16> */
.L_x_49564:
[----:B------:R-:W-:Y:S05]  /*108d0*/  BSYNC B3 ;  /* 0x0000000000037941 */ /* 0x000fea0003800000 */
.L_x_49563:
        /* <DEDUP_REMOVED lines=43> */
.L_x_49562:
[----:B------:R-:W-:Y:S05]  /*10b90*/  BSYNC B2 ;  /* 0x0000000000027941 */ /* 0x000fea0003800000 */
.L_x_49561:
        /* <DEDUP_REMOVED lines=9> */
.L_x_49557:
[----:B------:R-:W-:Y:S05]  /*10c30*/  BSYNC B1 ;  /* 0x0000000000017941 */ /* 0x000fea0003800000 */
.L_x_49556:
        /* <DEDUP_REMOVED lines=20> */
.L_x_49566:
[----:B------:R-:W-:Y:S05]  /*10d80*/  BSYNC B1 ;  /* 0x0000000000017941 */ /* 0x000fea0003800000 */
.L_x_49565:
        /* <DEDUP_REMOVED lines=21> */
.L_x_49570:
[----:B------:R-:W-:-:S07]  /*10ee0*/  IMAD.MOV.U32 R102, RZ, RZ, R36 ;  /* 0x000000ffff667224 */ /* 0x000fce00078e0024 */
.L_x_49571:
[----:B------:R-:W-:Y:S05]  /*10ef0*/  BSYNC B2 ;  /* 0x0000000000027941 */ /* 0x000fea0003800000 */
.L_x_49569:
        /* <DEDUP_REMOVED lines=16> */
.L_x_49575:
[----:B------:R-:W-:Y:S05]  /*11000*/  BSYNC B3 ;  /* 0x0000000000037941 */ /* 0x000fea0003800000 */
.L_x_49574:
        /* <DEDUP_REMOVED lines=43> */
.L_x_49573:
[----:B------:R-:W-:Y:S05]  /*112c0*/  BSYNC B2 ;  /* 0x0000000000027941 */ /* 0x000fea0003800000 */
.L_x_49572:
        /* <DEDUP_REMOVED lines=9> */
.L_x_49568:
[----:B------:R-:W-:Y:S05]  /*11360*/  BSYNC B1 ;  /* 0x0000000000017941 */ /* 0x000fea0003800000 */
.L_x_49567:
        /* <DEDUP_REMOVED lines=18> */
.L_x_49579:
[----:B------:R-:W-:-:S07]  /*11490*/  IMAD.MOV.U32 R97, RZ, RZ, R36 ;  /* 0x000000ffff617224 */ /* 0x000fce00078e0024 */
.L_x_49580:
[----:B------:R-:W-:Y:S05]  /*114a0*/  BSYNC B2 ;  /* 0x0000000000027941 */ /* 0x000fea0003800000 */
.L_x_49578:
        /* <DEDUP_REMOVED lines=16> */
.L_x_49584:
[----:B------:R-:W-:Y:S05]  /*115b0*/  BSYNC B3 ;  /* 0x0000000000037941 */ /* 0x000fea0003800000 */
.L_x_49583:
        /* <DEDUP_REMOVED lines=43> */
.L_x_49582:
[----:B------:R-:W-:Y:S05]  /*11870*/  BSYNC B2 ;  /* 0x0000000000027941 */ /* 0x000fea0003800000 */
.L_x_49581:
        /* <DEDUP_REMOVED lines=9> */
.L_x_49577:
[----:B------:R-:W-:Y:S05]  /*11910*/  BSYNC B1 ;  /* 0x0000000000017941 */ /* 0x000fea0003800000 */
.L_x_49576:
        /* <DEDUP_REMOVED lines=18> */
.L_x_49588:
[----:B------:R-:W-:-:S07]  /*11a40*/  IMAD.MOV.U32 R104, RZ, RZ, R36 ;  /* 0x000000ffff687224 */ /* 0x000fce00078e0024 */
.L_x_49589:
[----:B------:R-:W-:Y:S05]  /*11a50*/  BSYNC B2 ;  /* 0x0000000000027941 */ /* 0x000fea0003800000 */
.L_x_49587:
        /* <DEDUP_REMOVED lines=16> */
.L_x_49593:
[----:B------:R-:W-:Y:S05]  /*11b60*/  BSYNC B3 ;  /* 0x0000000000037941 */ /* 0x000fea0003800000 */
.L_x_49592:
        /* <DEDUP_REMOVED lines=43> */
.L_x_49591:
[----:B------:R-:W-:Y:S05]  /*11e20*/  BSYNC B2 ;  /* 0x0000000000027941 */ /* 0x000fea0003800000 */
.L_x_49590:
        /* <DEDUP_REMOVED lines=9> */
.L_x_49586:
[----:B------:R-:W-:Y:S05]  /*11ec0*/  BSYNC B1 ;  /* 0x0000000000017941 */ /* 0x000fea0003800000 */
.L_x_49585:
        /* <DEDUP_REMOVED lines=18> */
.L_x_49597:
[----:B------:R-:W-:-:S07]  /*11ff0*/  IMAD.MOV.U32 R99, RZ, RZ, R36 ;  /* 0x000000ffff637224 */ /* 0x000fce00078e0024 */
.L_x_49598:
[----:B------:R-:W-:Y:S05]  /*12000*/  BSYNC B2 ;  /* 0x0000000000027941 */ /* 0x000fea0003800000 */
.L_x_49596:
        /* <DEDUP_REMOVED lines=16> */
.L_x_49602:
[----:B------:R-:W-:Y:S05]  /*12110*/  BSYNC B3 ;  /* 0x0000000000037941 */ /* 0x000fea0003800000 */
.L_x_49601:
        /* <DEDUP_REMOVED lines=43> */
.L_x_49600:
[----:B------:R-:W-:Y:S05]  /*123d0*/  BSYNC B2 ;  /* 0x0000000000027941 */ /* 0x000fea0003800000 */
.L_x_49599:
        /* <DEDUP_REMOVED lines=9> */
.L_x_49595:
[----:B------:R-:W-:Y:S05]  /*12470*/  BSYNC B1 ;  /* 0x0000000000017941 */ /* 0x000fea0003800000 */
.L_x_49594:
        /* <DEDUP_REMOVED lines=20> */
.L_x_49604:
[----:B------:R-:W-:Y:S05]  /*125c0*/  BSYNC B1 ;  /* 0x0000000000017941 */ /* 0x000fea0003800000 */
.L_x_49603:
        /* <DEDUP_REMOVED lines=21> */
.L_x_49608:
[----:B------:R-:W-:-:S07]  /*12720*/  IMAD.MOV.U32 R106, RZ, RZ, R36 ;  /* 0x000000ffff6a7224 */ /* 0x000fce00078e0024 */
.L_x_49609:
[----:B------:R-:W-:Y:S05]  /*12730*/  BSYNC B2 ;  /* 0x0000000000027941 */ /* 0x000fea0003800000 */
.L_x_49607:
        /* <DEDUP_REMOVED lines=16> */
.L_x_49613:
[----:B------:R-:W-:Y:S05]  /*12840*/  BSYNC B3 ;  /* 0x0000000000037941 */ /* 0x000fea0003800000 */
.L_x_49612:
        /* <DEDUP_REMOVED lines=43> */
.L_x_49611:
[----:B------:R-:W-:Y:S05]  /*12b00*/  BSYNC B2 ;  /* 0x0000000000027941 */ /* 0x000fea0003800000 */
.L_x_49610:
        /* <DEDUP_REMOVED lines=9> */
.L_x_49606:
[----:B------:R-:W-:Y:S05]  /*12ba0*/  BSYNC B1 ;  /* 0x0000000000017941 */ /* 0x000fea0003800000 */
.L_x_49605:
        /* <DEDUP_REMOVED lines=18> */
.L_x_49617:
[----:B------:R-:W-:-:S07]  /*12cd0*/  IMAD.MOV.U32 R101, RZ, RZ, R36 ;  /* 0x000000ffff657224 */ /* 0x000fce00078e0024 */
.L_x_49618:
[----:B------:R-:W-:Y:S05]  /*12ce0*/  BSYNC B2 ;  /* 0x0000000000027941 */ /* 0x000fea0003800000 */
.L_x_49616:
        /* <DEDUP_REMOVED lines=16> */
.L_x_49622:
[----:B------:R-:W-:Y:S05]  /*12df0*/  BSYNC B3 ;  /* 0x0000000000037941 */ /* 0x000fea0003800000 */
.L_x_49621:
        /* <DEDUP_REMOVED lines=43> */
.L_x_49620:
[----:B------:R-:W-:Y:S05]  /*130b0*/  BSYNC B2 ;  /* 0x0000000000027941 */ /* 0x000fea0003800000 */
.L_x_49619:
        /* <DEDUP_REMOVED lines=9> */
.L_x_49615:
[----:B------:R-:W-:Y:S05]  /*13150*/  BSYNC B1 ;  /* 0x0000000000017941 */ /* 0x000fea0003800000 */
.L_x_49614:
        /* <DEDUP_REMOVED lines=18> */
.L_x_49626:
[----:B------:R-:W-:-:S07]  /*13280*/  IMAD.MOV.U32 R108, RZ, RZ, R36 ;  /* 0x000000ffff6c7224 */ /* 0x000fce00078e0024 */
.L_x_49627:
[----:B------:R-:W-:Y:S05]  /*13290*/  BSYNC B2 ;  /* 0x0000000000027941 */ /* 0x000fea0003800000 */
.L_x_49625:
        /* <DEDUP_REMOVED lines=16> */
.L_x_49631:
[----:B------:R-:W-:Y:S05]  /*133a0*/  BSYNC B3 ;  /* 0x0000000000037941 */ /* 0x000fea0003800000 */
.L_x_49630:
        /* <DEDUP_REMOVED lines=43> */
.L_x_49629:
[----:B------:R-:W-:Y:S05]  /*13660*/  BSYNC B2 ;  /* 0x0000000000027941 */ /* 0x000fea0003800000 */
.L_x_49628:
        /* <DEDUP_REMOVED lines=9> */
.L_x_49624:
[----:B------:R-:W-:Y:S05]  /*13700*/  BSYNC B1 ;  /* 0x0000000000017941 */ /* 0x000fea0003800000 */
.L_x_49623:
        /* <DEDUP_REMOVED lines=18> */
.L_x_49635:
[----:B------:R-:W-:-:S07]  /*13830*/  IMAD.MOV.U32 R103, RZ, RZ, R36 ;  /* 0x000000ffff677224 */ /* 0x000fce00078e0024 */
.L_x_49636:
[----:B------:R-:W-:Y:S05]  /*13840*/  BSYNC B2 ;  /* 0x0000000000027941 */ /* 0x000fea0003800000 */
.L_x_49634:
        /* <DEDUP_REMOVED lines=16> */
.L_x_49640:
[----:B------:R-:W-:Y:S05]  /*13950*/  BSYNC B3 ;  /* 0x0000000000037941 */ /* 0x000fea0003800000 */
.L_x_49639:
        /* <DEDUP_REMOVED lines=43> */
.L_x_49638:
[----:B------:R-:W-:Y:S05]  /*13c10*/  BSYNC B2 ;  /* 0x0000000000027941 */ /* 0x000fea0003800000 */
.L_x_49637:
        /* <DEDUP_REMOVED lines=9> */
.L_x_49633:
[----:B------:R-:W-:Y:S05]  /*13cb0*/  BSYNC B1 ;  /* 0x0000000000017941 */ /* 0x000fea0003800000 */
.L_x_49632:
        /* <DEDUP_REMOVED lines=20> */
.L_x_49642:
[----:B------:R-:W-:Y:S05]  /*13e00*/  BSYNC B1 ;  /* 0x0000000000017941 */ /* 0x000fea0003800000 */
.L_x_49641:
        /* <DEDUP_REMOVED lines=21> */
.L_x_49646:
[----:B------:R-:W-:-:S07]  /*13f60*/  IMAD.MOV.U32 R110, RZ, RZ, R36 ;  /* 0x000000ffff6e7224 */ /* 0x000fce00078e0024 */
.L_x_49647:
[----:B------:R-:W-:Y:S05]  /*13f70*/  BSYNC B2 ;  /* 0x0000000000027941 */ /* 0x000fea0003800000 */
.L_x_49645:
        /* <DEDUP_REMOVED lines=16> */
.L_x_49651:
[----:B------:R-:W-:Y:S05]  /*14080*/  BSYNC B3 ;  /* 0x0000000000037941 */ /* 0x000fea0003800000 */
.L_x_49650:
        /* <DEDUP_REMOVED lines=43> */
.L_x_49649:
[----:B------:R-:W-:Y:S05]  /*14340*/  BSYNC B2 ;  /* 0x0000000000027941 */ /* 0x000fea0003800000 */
.L_x_49648:
        /* <DEDUP_REMOVED lines=9> */
.L_x_49644:
[----:B------:R-:W-:Y:S05]  /*143e0*/  BSYNC B1 ;  /* 0x0000000000017941 */ /* 0x000fea0003800000 */
.L_x_49643:
        /* <DEDUP_REMOVED lines=18> */
.L_x_49655:
[----:B------:R-:W-:-:S07]  /*14510*/  IMAD.MOV.U32 R105, RZ, RZ, R36 ;  /* 0x000000ffff697224 */ /* 0x000fce00078e0024 */
.L_x_49656:
[----:B------:R-:W-:Y:S05]  /*14520*/  BSYNC B2 ;  /* 0x0000000000027941 */ /* 0x000fea0003800000 */
.L_x_49654:
        /* <DEDUP_REMOVED lines=16> */
.L_x_49660:
[----:B------:R-:W-:Y:S05]  /*14630*/  BSYNC B3 ;  /* 0x0000000000037941 */ /* 0x000fea0003800000 */
.L_x_49659:
        /* <DEDUP_REMOVED lines=43> */
.L_x_49658:
[----:B------:R-:W-:Y:S05]  /*148f0*/  BSYNC B2 ;  /* 0x0000000000027941 */ /* 0x000fea0003800000 */
.L_x_49657:
        /* <DEDUP_REMOVED lines=9> */
.L_x_49653:
[----:B------:R-:W-:Y:S05]  /*14990*/  BSYNC B1 ;  /* 0x0000000000017941 */ /* 0x000fea0003800000 */
.L_x_49652:
        /* <DEDUP_REMOVED lines=18> */
.L_x_49664:
[----:B------:R-:W-:-:S07]  /*14ac0*/  IMAD.MOV.U32 R112, RZ, RZ, R36 ;  /* 0x000000ffff707224 */ /* 0x000fce00078e0024 */
.L_x_49665:
[----:B------:R-:W-:Y:S05]  /*14ad0*/  BSYNC B2 ;  /* 0x0000000000027941 */ /* 0x000fea0003800000 */
.L_x_49663:
        /* <DEDUP_REMOVED lines=16> */
.L_x_49669:
[----:B------:R-:W-:Y:S05]  /*14be0*/  BSYNC B3 ;  /* 0x0000000000037941 */ /* 0x000fea0003800000 */
.L_x_49668:
        /* <DEDUP_REMOVED lines=43> */
.L_x_49667:
[----:B------:R-:W-:Y:S05]  /*14ea0*/  BSYNC B2 ;  /* 0x0000000000027941 */ /* 0x000fea0003800000 */
.L_x_49666:
        /* <DEDUP_REMOVED lines=9> */
.L_x_49662:
[----:B------:R-:W-:Y:S05]  /*14f40*/  BSYNC B1 ;  /* 0x0000000000017941 */ /* 0x000fea0003800000 */
.L_x_49661:
        /* <DEDUP_REMOVED lines=18> */
.L_x_49673:
[----:B------:R-:W-:-:S07]  /*15070*/  IMAD.MOV.U32 R107, RZ, RZ, R36 ;  /* 0x000000ffff6b7224 */ /* 0x000fce00078e0024 */
.L_x_49674:
[----:B------:R-:W-:Y:S05]  /*15080*/  BSYNC B2 ;  /* 0x0000000000027941 */ /* 0x000fea0003800000 */
.L_x_49672:
        /* <DEDUP_REMOVED lines=16> */
.L_x_49678:
[----:B------:R-:W-:Y:S05]  /*15190*/  BSYNC B3 ;  /* 0x0000000000037941 */ /* 0x000fea0003800000 */
.L_x_49677:
        /* <DEDUP_REMOVED lines=43> */
.L_x_49676:
[----:B------:R-:W-:Y:S05]  /*15450*/  BSYNC B2 ;  /* 0x0000000000027941 */ /* 0x000fea0003800000 */
.L_x_49675:
        /* <DEDUP_REMOVED lines=9> */
.L_x_49671:
[----:B------:R-:W-:Y:S05]  /*154f0*/  BSYNC B1 ;  /* 0x0000000000017941 */ /* 0x000fea0003800000 */
.L_x_49670:
        /* <DEDUP_REMOVED lines=20> */
.L_x_49680:
[----:B------:R-:W-:Y:S05]  /*15640*/  BSYNC B1 ;  /* 0x0000000000017941 */ /* 0x000fea0003800000 */
.L_x_49679:
        /* <DEDUP_REMOVED lines=21> */
.L_x_49684:
[----:B------:R-:W-:-:S07]  /*157a0*/  IMAD.MOV.U32 R114, RZ, RZ, R36 ;  /* 0x000000ffff727224 */ /* 0x000fce00078e0024 */
.L_x_49685:
[----:B------:R-:W-:Y:S05]  /*157b0*/  BSYNC B2 ;  /* 0x0000000000027941 */ /* 0x000fea0003800000 */
.L_x_49683:
        /* <DEDUP_REMOVED lines=16> */
.L_x_49689:
[----:B------:R-:W-:Y:S05]  /*158c0*/  BSYNC B3 ;  /* 0x0000000000037941 */ /* 0x000fea0003800000 */
.L_x_49688:
        /* <DEDUP_REMOVED lines=43> */
.L_x_49687:
[----:B------:R-:W-:Y:S05]  /*15b80*/  BSYNC B2 ;  /* 0x0000000000027941 */ /* 0x000fea0003800000 */
.L_x_49686:
        /* <DEDUP_REMOVED lines=9> */
.L_x_49682:
[----:B------:R-:W-:Y:S05]  /*15c20*/  BSYNC B1 ;  /* 0x0000000000017941 */ /* 0x000fea0003800000 */
.L_x_49681:
        /* <DEDUP_REMOVED lines=18> */
.L_x_49693:
[----:B------:R-:W-:-:S07]  /*15d50*/  IMAD.MOV.U32 R109, RZ, RZ, R36 ;  /* 0x000000ffff6d7224 */ /* 0x000fce00078e0024 */
.L_x_49694:
[----:B------:R-:W-:Y:S05]  /*15d60*/  BSYNC B2 ;  /* 0x0000000000027941 */ /* 0x000fea0003800000 */
.L_x_49692:
        /* <DEDUP_REMOVED lines=16> */
.L_x_49698:
[----:B------:R-:W-:Y:S05]  /*15e70*/  BSYNC B3 ;  /* 0x0000000000037941 */ /* 0x000fea0003800000 */
.L_x_49697:
        /* <DEDUP_REMOVED lines=43> */
.L_x_49696:
[----:B------:R-:W-:Y:S05]  /*16130*/  BSYNC B2 ;  /* 0x0000000000027941 */ /* 0x000fea0003800000 */
.L_x_49695:
        /* <DEDUP_REMOVED lines=9> */
.L_x_49691:
[----:B------:R-:W-:Y:S05]  /*161d0*/  BSYNC B1 ;  /* 0x0000000000017941 */ /* 0x000fea0003800000 */
.L_x_49690:
        /* <DEDUP_REMOVED lines=18> */
.L_x_49702:
[----:B------:R-:W-:-:S07]  /*16300*/  IMAD.MOV.U32 R116, RZ, RZ, R36 ;  /* 0x000000ffff747224 */ /* 0x000fce00078e0024 */
.L_x_49703:
[----:B------:R-:W-:Y:S05]  /*16310*/  BSYNC B2 ;  /* 0x0000000000027941 */ /* 0x000fea0003800000 */
.L_x_49701:
        /* <DEDUP_REMOVED lines=16> */
.L_x_49707:
[----:B------:R-:W-:Y:S05]  /*16420*/  BSYNC B3 ;  /* 0x0000000000037941 */ /* 0x000fea0003800000 */
.L_x_49706:
        /* <DEDUP_REMOVED lines=43> */
.L_x_49705:
[----:B------:R-:W-:Y:S05]  /*166e0*/  BSYNC B2 ;  /* 0x0000000000027941 */ /* 0x000fea0003800000 */
.L_x_49704:
        /* <DEDUP_REMOVED lines=9> */
.L_x_49700:
[----:B------:R-:W-:Y:S05]  /*16780*/  BSYNC B1 ;  /* 0x0000000000017941 */ /* 0x000fea0003800000 */
.L_x_49699:
        /* <DEDUP_REMOVED lines=18> */
.L_x_49711:
[----:B------:R-:W-:-:S07]  /*168b0*/  IMAD.MOV.U32 R111, RZ, RZ, R36 ;  /* 0x000000ffff6f7224 */ /* 0x000fce00078e0024 */
.L_x_49712:
[----:B------:R-:W-:Y:S05]  /*168c0*/  BSYNC B2 ;  /* 0x0000000000027941 */ /* 0x000fea0003800000 */
.L_x_49710:
        /* <DEDUP_REMOVED lines=16> */
.L_x_49716:
[----:B------:R-:W-:Y:S05]  /*169d0*/  BSYNC B3 ;  /* 0x0000000000037941 */ /* 0x000fea0003800000 */
.L_x_49715:
        /* <DEDUP_REMOVED lines=43> */
.L_x_49714:
[----:B------:R-:W-:Y:S05]  /*16c90*/  BSYNC B2 ;  /* 0x0000000000027941 */ /* 0x000fea0003800000 */
.L_x_49713:
        /* <DEDUP_REMOVED lines=9> */
.L_x_49709:
[----:B------:R-:W-:Y:S05]  /*16d30*/  BSYNC B1 ;  /* 0x0000000000017941 */ /* 0x000fea0003800000 */
.L_x_49708:
        /* <DEDUP_REMOVED lines=20> */
.L_x_49718:
[----:B------:R-:W-:Y:S05]  /*16e80*/  BSYNC B1 ;  /* 0x0000000000017941 */ /* 0x000fea0003800000 */
.L_x_49717:
        /* <DEDUP_REMOVED lines=21> */
.L_x_49722:
[----:B------:R-:W-:-:S07]  /*16fe0*/  IMAD.MOV.U32 R118, RZ, RZ, R36 ;  /* 0x000000ffff767224 */ /* 0x000fce00078e0024 */
.L_x_49723:
[----:B------:R-:W-:Y:S05]  /*16ff0*/  BSYNC B2 ;  /* 0x0000000000027941 */ /* 0x000fea0003800000 */
.L_x_49721:
        /* <DEDUP_REMOVED lines=16> */
.L_x_49727:
[----:B------:R-:W-:Y:S05]  /*17100*/  BSYNC B3 ;  /* 0x0000000000037941 */ /* 0x000fea0003800000 */
.L_x_49726:
        /* <DEDUP_REMOVED lines=43> */
.L_x_49725:
[----:B------:R-:W-:Y:S05]  /*173c0*/  BSYNC B2 ;  /* 0x0000000000027941 */ /* 0x000fea0003800000 */
.L_x_49724:
        /* <DEDUP_REMOVED lines=9> */
.L_x_49720:
[----:B------:R-:W-:Y:S05]  /*17460*/  BSYNC B1 ;  /* 0x0000000000017941 */ /* 0x000fea0003800000 */
.L_x_49719:
        /* <DEDUP_REMOVED lines=18> */
.L_x_49731:
[----:B------:R-:W-:-:S07]  /*17590*/  IMAD.MOV.U32 R113, RZ, RZ, R36 ;  /* 0x000000ffff717224 */ /* 0x000fce00078e0024 */
.L_x_49732:
[----:B------:R-:W-:Y:S05]  /*175a0*/  BSYNC B2 ;  /* 0x0000000000027941 */ /* 0x000fea0003800000 */
.L_x_49730:
        /* <DEDUP_REMOVED lines=16> */
.L_x_49736:
[----:B------:R-:W-:Y:S05]  /*176b0*/  BSYNC B3 ;  /* 0x0000000000037941 */ /* 0x000fea0003800000 */
.L_x_49735:
        /* <DEDUP_REMOVED lines=43> */
.L_x_49734:
[----:B------:R-:W-:Y:S05]  /*17970*/  BSYNC B2 ;  /* 0x0000000000027941 */ /* 0x000fea0003800000 */
.L_x_49733:
        /* <DEDUP_REMOVED lines=9> */
.L_x_49729:
[----:B------:R-:W-:Y:S05]  /*17a10*/  BSYNC B1 ;  /* 0x0000000000017941 */ /* 0x000fea0003800000 */
.L_x_49728:
        /* <DEDUP_REMOVED lines=18> */
.L_x_49740:
[----:B------:R-:W-:-:S07]  /*17b40*/  IMAD.MOV.U32 R185, RZ, RZ, R36 ;  /* 0x000000ffffb97224 */ /* 0x000fce00078e0024 */
.L_x_49741:
[----:B------:R-:W-:Y:S05]  /*17b50*/  BSYNC B2 ;  /* 0x0000000000027941 */ /* 0x000fea0003800000 */
.L_x_49739:
        /* <DEDUP_REMOVED lines=16> */
.L_x_49745:
[----:B------:R-:W-:Y:S05]  /*17c60*/  BSYNC B3 ;  /* 0x0000000000037941 */ /* 0x000fea0003800000 */
.L_x_49744:
        /* <DEDUP_REMOVED lines=43> */
.L_x_49743:
[----:B------:R-:W-:Y:S05]  /*17f20*/  BSYNC B2 ;  /* 0x0000000000027941 */ /* 0x000fea0003800000 */
.L_x_49742:
        /* <DEDUP_REMOVED lines=9> */
.L_x_49738:
[----:B------:R-:W-:Y:S05]  /*17fc0*/  BSYNC B1 ;  /* 0x0000000000017941 */ /* 0x000fea0003800000 */
.L_x_49737:
        /* <DEDUP_REMOVED lines=18> */
.L_x_49749:
[----:B------:R-:W-:-:S07]  /*180f0*/  IMAD.MOV.U32 R115, RZ, RZ, R36 ;  /* 0x000000ffff737224 */ /* 0x000fce00078e0024 */
.L_x_49750:
[----:B------:R-:W-:Y:S05]  /*18100*/  BSYNC B2 ;  /* 0x0000000000027941 */ /* 0x000fea0003800000 */
.L_x_49748:
        /* <DEDUP_REMOVED lines=16> */
.L_x_49754:
[----:B------:R-:W-:Y:S05]  /*18210*/  BSYNC B3 ;  /* 0x0000000000037941 */ /* 0x000fea0003800000 */
.L_x_49753:
        /* <DEDUP_REMOVED lines=43> */
.L_x_49752:
[----:B------:R-:W-:Y:S05]  /*184d0*/  BSYNC B2 ;  /* 0x0000000000027941 */ /* 0x000fea0003800000 */
.L_x_49751:
        /* <DEDUP_REMOVED lines=9> */
.L_x_49747:
[----:B------:R-:W-:Y:S05]  /*18570*/  BSYNC B1 ;  /* 0x0000000000017941 */ /* 0x000fea0003800000 */
.L_x_49746:
        /* <DEDUP_REMOVED lines=13> */
[----:B------:R-:W-:Y:S02]  /*18650*/  LOP3.LUT R233, R184, 0xff, RZ, 0xc0, !PT ;  /* 0x000000ffb8e97812 */ /* 0x000fe400078ec0ff */
[----:B------:R-:W-:Y:S02]  /*18660*/  LEA R220, R220, R221, 0x18 ;  /* 0x000000dddcdc7211 */ /* 0x000fe400078ec0ff */
[----:B------:R-:W-:-:S03]  /*18670*/  LOP3.LUT R221, R182, 0xff, RZ, 0xc0, !PT ;  /* 0x000000ffb6dd7812 */ /* 0x000fc600078ec0ff */
[----:B------:R-:W-:-:S05]  /*18680*/  IMAD R220, R233, 0x100, R220 ;  /* 0x00000100e9dc7824 */ /* 0x000fca00078e02dc */
[----:B------:R-:W-:Y:S01]  /*18690*/  IADD3 R221, R220, R221, RZ ;  /* 0x000000dddcdd7210 */ /* 0x000fe20007ffe0ff */
[----:B0-----:R-:W-:-:S05]  /*186a0*/  IMAD.WIDE.U32 R116, R227, 0x4, R116 ;  /* 0x00000004e3747825 */ /* 0x001fca00078e0074 */
[----:B------:R0:W-:Y:S02]  /*186b0*/  STG.E desc[UR6][R116.64], R221 ;  /* 0x000000dd74007986 */ /* 0x0001e4000c101906 */
.L_x_49756:
[----:B------:R-:W-:Y:S05]  /*186c0*/  BSYNC B1 ;  /* 0x0000000000017941 */ /* 0x000fea0003800000 */
.L_x_49755:
        /* <DEDUP_REMOVED lines=21> */
.L_x_49760:
[----:B------:R-:W-:-:S07]  /*18820*/  MOV R182, R36 ;  /* 0x0000002400b67202 */ /* 0x000fce0000000f00 */
.L_x_49761:
[----:B------:R-:W-:Y:S05]  /*18830*/  BSYNC B2 ;  /* 0x0000000000027941 */ /* 0x000fea0003800000 */
.L_x_49759:
        /* <DEDUP_REMOVED lines=16> */
.L_x_49765:
[----:B------:R-:W-:Y:S05]  /*18940*/  BSYNC B3 ;  /* 0x0000000000037941 */ /* 0x000fea0003800000 */
.L_x_49764:
        /* <DEDUP_REMOVED lines=43> */
.L_x_49763:
[----:B------:R-:W-:Y:S05]  /*18c00*/  BSYNC B2 ;  /* 0x0000000000027941 */ /* 0x000fea0003800000 */
.L_x_49762:
[----:B------:R-:W-:Y:S01]  /*18c10*/  I2FP.F32.U32 R35, R182 ;  /* 0x000000b600237245 */ /* 0x000fe20000201000 */
[----:B-----5:R-:W-:Y:S01]  /*18c20*/  FMUL.FTZ R117, R52, UR11 ;  /* 0x0000000b34757c20 */ /* 0x020fe20008410000 */
[----:B------:R-:W-:-:S03]  /*18c30*/  MOV R116, 0x2f800000 ;  /* 0x2f80000000747802 */ /* 0x000fc60000000f00 */
[----:B------:R-:W-:Y:S02]  /*18c40*/  FMUL.FTZ R117, R117, UR10 ;  /* 0x0000000a75757c20 */ /* 0x000fe40008410000 */
[----:B------:R-:W-:-:S05]  /*18c50*/  FFMA.FTZ R35, R35, R116, 1.1641532182693481445e-10 ;  /* 0x2f00000023237423 */ /* 0x000fca0000010074 */
[----:B------:R-:W-:-:S04]  /*18c60*/  FSETP.GTU.FTZ.AND P1, PT, R35, UR9, PT ;  /* 0x0000000923007c0b */ /* 0x000fc8000bf3c000 */
[----:B------:R-:W-:Y:S02]  /*18c70*/  FSEL R116, R117, RZ, !P1 ;  /* 0x000000ff75747208 */ /* 0x000fe40004800000 */
[----:B------:R-:W-:-:S03]  /*18c80*/  SEL R182, RZ, 0x1, P1 ;  /* 0x00000001ffb67807 */ /* 0x000fc60000800000 */
[----:B------:R-:W-:-:S07]  /*18c90*/  @P0 FADD.FTZ R116, R48, R116 ;  /* 0x0000007430740221 */ /* 0x000fce0000010000 */
.L_x_49758:
[----:B------:R-:W-:Y:S05]  /*18ca0*/  BSYNC B1 ;  /* 0x0000000000017941 */ /* 0x000fea0003800000 */
.L_x_49757:
        /* <DEDUP_REMOVED lines=18> */
.L_x_49769:
[----:B------:R-:W-:-:S07]  /*18dd0*/  MOV R117, R36 ;  /* 0x0000002400757202 */ /* 0x000fce0000000f00 */
.L_x_49770:
[----:B------:R-:W-:Y:S05]  /*18de0*/  BSYNC B2 ;  /* 0x0000000000027941 */ /* 0x000fea0003800000 */
.L_x_49768:
        /* <DEDUP_REMOVED lines=16> */
.L_x_49774:
[----:B------:R-:W-:Y:S05]  /*18ef0*/  BSYNC B3 ;  /* 0x0000000000037941 */ /* 0x000fea0003800000 */
.L_x_49773:
        /* <DEDUP_REMOVED lines=43> */
.L_x_49772:
[----:B------:R-:W-:Y:S05]  /*191b0*/  BSYNC B2 ;  /* 0x0000000000027941 */ /* 0x000fea0003800000 */
.L_x_49771:
        /* <DEDUP_REMOVED lines=9> */
.L_x_49767:
[----:B------:R-:W-:Y:S05]  /*19250*/  BSYNC B1 ;  /* 0x0000000000017941 */ /* 0x000fea0003800000 */
.L_x_49766:
        /* <DEDUP_REMOVED lines=18> */
.L_x_49778:
[----:B------:R-:W-:-:S07]  /*19380*/  IMAD.MOV.U32 R185, RZ, RZ, R36 ;  /* 0x000000ffffb97224 */ /* 0x000fce00078e0024 */
.L_x_49779:
[----:B------:R-:W-:Y:S05]  /*19390*/  BSYNC B2 ;  /* 0x0000000000027941 */ /* 0x000fea0003800000 */
.L_x_49777:
        /* <DEDUP_REMOVED lines=16> */
.L_x_49783:
[----:B------:R-:W-:Y:S05]  /*194a0*/  BSYNC B3 ;  /* 0x0000000000037941 */ /* 0x000fea0003800000 */
.L_x_49782:
        /* <DEDUP_REMOVED lines=42> */
[----:B------:R-:W-:-:S07]  /*19750*/  LOP3.LUT R159, R35, UR29, R118, 0x96, !PT ;  /* 0x0000001d239f7c12 */ /* 0x000fce000f8e9676 */
.L_x_49781:
[----:B------:R-:W-:Y:S05]  /*19760*/  BSYNC B2 ;  /* 0x0000000000027941 */ /* 0x000fea0003800000 */
.L_x_49780:
        /* <DEDUP_REMOVED lines=9> */
.L_x_49776:
[----:B------:R-:W-:Y:S05]  /*19800*/  BSYNC B1 ;  /* 0x0000000000017941 */ /* 0x000fea0003800000 */
.L_x_49775:
        /* <DEDUP_REMOVED lines=18> */
.L_x_49787:
[----:B------:R-:W-:-:S07]  /*19930*/  MOV R119, R36 ;  /* 0x0000002400777202 */ /* 0x000fce0000000f00 */
.L_x_49788:
[----:B------:R-:W-:Y:S05]  /*19940*/  BSYNC B2 ;  /* 0x0000000000027941 */ /* 0x000fea0003800000 */
.L_x_49786:
        /* <DEDUP_REMOVED lines=16> */
.L_x_49792:
[----:B------:R-:W-:Y:S05]  /*19a50*/  BSYNC B3 ;  /* 0x0000000000037941 */ /* 0x000fea0003800000 */
.L_x_49791:
        /* <DEDUP_REMOVED lines=43> */
.L_x_49790:
[----:B------:R-:W-:Y:S05]  /*19d10*/  BSYNC B2 ;  /* 0x0000000000027941 */ /* 0x000fea0003800000 */
.L_x_49789:
        /* <DEDUP_REMOVED lines=9> */
.L_x_49785:
[----:B------:R-:W-:Y:S05]  /*19db0*/  BSYNC B1 ;  /* 0x0000000000017941 */ /* 0x000fea0003800000 */
.L_x_49784:
[----:B------:R-:W-:Y:S01]  /*19dc0*/  FADD.FTZ R160, RZ, R56 ;  /* 0x00000038ffa07221 */ /* 0x000fe20000010000 */
[----:B------:R-:W-:Y:S01]  /*19dd0*/  IMAD.WIDE.U32 R162, R231, 0x10, R162 ;  /* 0x00000010e7a27825 */ /* 0x000fe200078e00a2 */
[----:B------:R-:W-:Y:S01]  /*19de0*/  BSSY B1, `(.L_x_49793) ;  /* 0x000004d000017945 */ /* 0x000fe20003800000 */
[----:B------:R-:W-:Y:S02]  /*19df0*/  ISETP.NE.AND P0, PT, R219, RZ, PT ;  /* 0x000000ffdb00720c */ /* 0x000fe40003f05270 */
        /* <DEDUP_REMOVED lines=64> */
[----:B------:R-:W0:Y:S01]  /*1a200*/  LDC.64 R160, c[0x0][0x240] ;  /* 0x00009000ffa07b82 */ /* 0x000e220000000a00 */
[----:B------:R-:W-:Y:S01]  /*1a210*/  IMAD.U32 R163, R185, 0x10000, RZ ;  /* 0x00010000b9a37824 */ /* 0x000fe200078e00ff */
[----:B------:R-:W-:Y:S02]  /*1a220*/  LOP3.LUT R162, R186, 0xffff, RZ, 0xc0, !PT ;  /* 0x0000ffffbaa27812 */ /* 0x000fe400078ec0ff */
[----:B------:R-:W-:Y:S02]  /*1a230*/  LOP3.LUT R221, R184, 0xff, RZ, 0xc0, !PT ;  /* 0x000000ffb8dd7812 */ /* 0x000fe400078ec0ff */
[----:B------:R-:W-:-:S04]  /*1a240*/  LOP3.LUT R163, R163, 0xff0000, RZ, 0xc0, !PT ;  /* 0x00ff0000a3a37812 */ /* 0x000fc800078ec0ff */
[----:B------:R-:W-:Y:S02]  /*1a250*/  LEA R162, R162, R163, 0x18 ;  /* 0x000000a3a2a27211 */ /* 0x000fe400078ec0ff */
[----:B------:R-:W-:Y:S02]  /*1a260*/  LOP3.LUT R163, R182, 0xff, RZ, 0xc0, !PT ;  /* 0x000000ffb6a37812 */ /* 0x000fe400078ec0ff */
[----:B------:R-:W-:-:S05]  /*1a270*/  LEA R162, R221, R162, 0x8 ;  /* 0x000000a2dda27211 */ /* 0x000fca00078e40ff */
[----:B------:R-:W-:Y:S02]  /*1a280*/  IMAD.IADD R163, R162, 0x1, R163 ;  /* 0x00000001a2a37824 */ /* 0x000fe400078e02a3 */
[----:B0-----:R-:W-:-:S05]  /*1a290*/  IMAD.WIDE.U32 R160, R229, 0x4, R160 ;  /* 0x00000004e5a07825 */ /* 0x001fca00078e00a0 */
[----:B------:R0:W-:Y:S02]  /*1a2a0*/  STG.E desc[UR6][R160.64], R163 ;  /* 0x000000a3a0007986 */ /* 0x0001e4000c101906 */
.L_x_49794:
[----:B------:R-:W-:Y:S05]  /*1a2b0*/  BSYNC B1 ;  /* 0x0000000000017941 */ /* 0x000fea0003800000 */
.L_x_49793:
[----:B------:R-:W-:Y:S01]  /*1a2c0*/  UMOV UR30, 0xffffffff ;  /* 0xffffffff001e7882 */ /* 0x000fe20000000000 */
[----:B0-----:R-:W-:Y:S02]  /*1a2d0*/  FADD.FTZ R160, R220, R119 ;  /* 0x00000077dca07221 */ /* 0x001fe40000010000 */
[----:B------:R-:W-:Y:S05]  /*1a2e0*/  BRA.DIV UR30, `(.L_x_49795) ;  /* 0x0000001a1e8c7947 */ /* 0x000fea000b800000 */
        /* <DEDUP_REMOVED lines=149> */
.L_x_49810:
        /* <DEDUP_REMOVED lines=28> */
[----:B------:R-:W-:Y:S01]  /*1ae00*/  FMUL.FTZ R60, R220, R221 ;  /* 0x000000dddc3c7220 */ /* 0x000fe20000410000 */
[----:B------:R-:W0:Y:S01]  /*1ae10*/  LDC.64 R80, c[0x0][0x2b8] ;  /* 0x0000ae00ff507b82 */ /* 0x000e220000000a00 */
[C---:B------:R-:W-:Y:S01]  /*1ae20*/  FADD.FTZ R57, -R162.reuse, R57 ;  /* 0x00000039a2397221 */ /* 0x040fe20000010100 */
[C---:B------:R-:W-:Y:S01]  /*1ae30*/  FADD.FTZ R59, -R162.reuse, R59 ;  /* 0x0000003ba23b7221 */ /* 0x040fe20000010100 */
[----:B------:R-:W-:Y:S01]  /*1ae40*/  FADD.FTZ R56, -R162, R107 ;  /* 0x0000006ba2387221 */ /* 0x000fe20000010100 */
[----:B------:R-:W-:Y:S01]  /*1ae50*/  LEA.HI.SX32 R221, R160, R219, 0x1e ;  /* 0x000000dba0dd7211 */ /* 0x000fe200078ff2ff */
        /* <DEDUP_REMOVED lines=14> */
[----:B------:R-:W-:Y:S01]  /*1af40*/  IADD3 R163, R221, 0x20, RZ ;  /* 0x00000020dda37810 */ /* 0x000fe20007ffe0ff */
[C---:B------:R-:W-:Y:S01]  /*1af50*/  FMUL.FTZ R61, R220.reuse, R61 ;  /* 0x0000003ddc3d7220 */ /* 0x040fe20000410000 */
[C---:B------:R-:W-:Y:S01]  /*1af60*/  FMUL.FTZ R62, R220.reuse, R223 ;  /* 0x000000dfdc3e7220 */ /* 0x040fe20000410000 */
[C---:B------:R-:W-:Y:S01]  /*1af70*/  FMUL.FTZ R63, R220.reuse, R63 ;  /* 0x0000003fdc3f7220 */ /* 0x040fe20000410000 */
[----:B------:R-:W-:Y:S01]  /*1af80*/  FFMA.FTZ R56, R213, R161, R158 ;  /* 0x000000a1d5387223 */ /* 0x000fe2000001009e */
[C---:B------:R-:W-:Y:S01]  /*1af90*/  FMUL.FTZ R64, R220.reuse, R225 ;  /* 0x000000e1dc407220 */ /* 0x040fe20000410000 */
[C---:B------:R-:W-:Y:S01]  /*1afa0*/  FMUL.FTZ R65, R220.reuse, R65 ;  /* 0x00000041dc417220 */ /* 0x040fe20000410000 */
[C---:B------:R-:W-:Y:S01]  /*1afb0*/  FMUL.FTZ R66, R220.reuse, R227 ;  /* 0x000000e3dc427220 */ /* 0x040fe20000410000 */
[----:B------:R-:W-:Y:S01]  /*1afc0*/  FMUL.FTZ R67, R220, R67 ;  /* 0x00000043dc437220 */ /* 0x000fe20000410000 */
[----:B------:R-:W-:-:S02]  /*1afd0*/  VIADD R161, R221, 0x40 ;  /* 0x00000040dda17836 */ /* 0x000fc40000000000 */
        /* <DEDUP_REMOVED lines=50> */
[----:B0-----:R-:W-:-:S04]  /*1b300*/  IMAD.WIDE.U32 R222, R221, 0x10, R80 ;  /* 0x00000010ddde7825 */ /* 0x001fc800078e0050 */
[----:B------:R-:W-:Y:S01]  /*1b310*/  FFMA.FTZ R63, R208, R63, R29 ;  /* 0x0000003fd03f7223 */ /* 0x000fe2000001001d */
        /* <DEDUP_REMOVED lines=8> */
[----:B------:R-:W-:Y:S01]  /*1b3a0*/  IMAD.WIDE.U32 R160, R161, 0x10, R80 ;  /* 0x00000010a1a07825 */ /* 0x000fe200078e0050 */
[----:B------:R0:W-:Y:S03]  /*1b3b0*/  STG.E.128 desc[UR6][R222.64], R56 ;  /* 0x00000038de007986 */ /* 0x0001e6000c101d06 */
[C---:B------:R-:W-:Y:S01]  /*1b3c0*/  FMUL.FTZ R76, R220.reuse, R237 ;  /* 0x000000eddc4c7220 */ /* 0x040fe20000410000 */
[C---:B------:R-:W-:Y:S01]  /*1b3d0*/  FMUL.FTZ R68, R220.reuse, R229 ;  /* 0x000000e5dc447220 */ /* 0x040fe20000410000 */
[C---:B------:R-:W-:Y:S01]  /*1b3e0*/  FMUL.FTZ R69, R220.reuse, R69 ;  /* 0x00000045dc457220 */ /* 0x040fe20000410000 */
[----:B------:R-:W-:Y:S01]  /*1b3f0*/  STG.E.128 desc[UR6][R162.64], R60 ;  /* 0x0000003ca2007986 */ /* 0x000fe2000c101d06 */
[C---:B------:R-:W-:Y:S01]  /*1b400*/  FMUL.FTZ R70, R220.reuse, R231 ;  /* 0x000000e7dc467220 */ /* 0x040fe20000410000 */
[C---:B------:R-:W-:Y:S01]  /*1b410*/  FMUL.FTZ R71, R220.reuse, R71 ;  /* 0x00000047dc477220 */ /* 0x040fe20000410000 */
[----:B------:R-:W-:Y:S01]  /*1b420*/  IADD3 R237, R221, 0x80, RZ ;  /* 0x00000080dded7810 */ /* 0x000fe20007ffe0ff */
[----:B------:R1:W-:Y:S01]  /*1b430*/  STG.E.128 desc[UR6][R160.64], R64 ;  /* 0x00000040a0007986 */ /* 0x0003e2000c101d06 */
        /* <DEDUP_REMOVED lines=11> */
[----:B0-----:R-:W-:Y:S01]  /*1b4f0*/  IADD3 R57, R221, 0x180, RZ ;  /* 0x00000180dd397810 */ /* 0x001fe20007ffe0ff */
[----:B------:R-:W-:Y:S01]  /*1b500*/  FFMA.FTZ R75, R196, R75, R23 ;  /* 0x0000004bc44b7223 */ /* 0x000fe20000010017 */
[----:B------:R-:W-:Y:S01]  /*1b510*/  FFMA.FTZ R74, R198, R74, R149 ;  /* 0x0000004ac64a7223 */ /* 0x000fe20000010095 */
[----:B------:R-:W-:Y:S01]  /*1b520*/  FFMA.FTZ R73, R195, R73, R24 ;  /* 0x00000049c3497223 */ /* 0x000fe20000010018 */
[----:B------:R-:W-:Y:S01]  /*1b530*/  FFMA.FTZ R72, R197, R72, R150 ;  /* 0x00000048c5487223 */ /* 0x000fe20000010096 */
[C---:B------:R-:W-:Y:S01]  /*1b540*/  IADD3 R235, R221.reuse, 0xc0, RZ ;  /* 0x000000c0ddeb7810 */ /* 0x040fe20007ffe0ff */
[C---:B-1----:R-:W-:Y:S01]  /*1b550*/  VIADD R65, R221.reuse, 0xa0 ;  /* 0x000000a0dd417836 */ /* 0x042fe20000000000 */
[----:B------:R-:W-:Y:S01]  /*1b560*/  IADD3 R67, R221, 0x60, RZ ;  /* 0x00000060dd437810 */ /* 0x000fe20007ffe0ff */
[----:B------:R-:W-:-:S04]  /*1b570*/  IMAD.WIDE.U32 R236, R237, 0x10, R80 ;  /* 0x00000010edec7825 */ /* 0x000fc800078e0050 */
        /* <DEDUP_REMOVED lines=8> */
[----:B------:R-:W-:Y:S01]  /*1b600*/  IADD3 R233, R221, 0xe0, RZ ;  /* 0x000000e0dde97810 */ /* 0x000fe20007ffe0ff */
        /* <DEDUP_REMOVED lines=36> */
[C---:B------:R-:W-:Y:S01]  /*1b850*/  VIADD R231, R221.reuse, 0x100 ;  /* 0x00000100dde77836 */ /* 0x040fe20000000000 */
[C---:B------:R-:W-:Y:S01]  /*1b860*/  IADD3 R229, R221.reuse, 0x120, RZ ;  /* 0x00000120dde57810 */ /* 0x040fe20007ffe0ff */
[C---:B------:R-:W-:Y:S01]  /*1b870*/  VIADD R223, R221.reuse, 0x160 ;  /* 0x00000160dddf7836 */ /* 0x040fe20000000000 */
[C---:B------:R-:W-:Y:S01]  /*1b880*/  IADD3 R227, R221.reuse, 0x140, RZ ;  /* 0x00000140dde37810 */ /* 0x040fe20007ffe0ff */
[C---:B------:R-:W-:Y:S01]  /*1b890*/  VIADD R161, R221.reuse, 0x1c0 ;  /* 0x000001c0dda17836 */ /* 0x040fe20000000000 */
[C---:B------:R-:W-:Y:S01]  /*1b8a0*/  IADD3 R163, R221.reuse, 0x1a0, RZ ;  /* 0x000001a0dda37810 */ /* 0x040fe20007ffe0ff */
[----:B------:R0:W-:Y:S01]  /*1b8b0*/  STG.E.128 desc[UR6][R66.64], R68 ;  /* 0x0000004442007986 */ /* 0x0001e2000c101d06 */
[----:B------:R-:W-:Y:S01]  /*1b8c0*/  IADD3 R225, R221, 0x1e0, RZ ;  /* 0x000001e0dde17810 */ /* 0x000fe20007ffe0ff */
[----:B------:R-:W-:-:S04]  /*1b8d0*/  IMAD.WIDE.U32 R220, R57, 0x10, R80 ;  /* 0x0000001039dc7825 */ /* 0x000fc800078e0050 */
[----:B------:R-:W-:Y:S01]  /*1b8e0*/  FFMA.FTZ R59, R188, R84, R19 ;  /* 0x00000054bc3b7223 */ /* 0x000fe20000010013 */
[----:B------:R1:W-:Y:S01]  /*1b8f0*/  STG.E.128 desc[UR6][R236.64], R72 ;  /* 0x00000048ec007986 */ /* 0x0003e2000c101d06 */
[----:B------:R-:W-:Y:S01]  /*1b900*/  FFMA.FTZ R58, R190, R245, R145 ;  /* 0x000000f5be3a7223 */ /* 0x000fe20000010091 */
[----:B------:R-:W-:-:S04]  /*1b910*/  IMAD.WIDE.U32 R234, R235, 0x10, R80 ;  /* 0x00000010ebea7825 */ /* 0x000fc800078e0050 */
[----:B------:R-:W-:Y:S01]  /*1b920*/  FFMA.FTZ R57, R187, R243, R20 ;  /* 0x000000f3bb397223 */ /* 0x000fe20000010014 */
[----:B------:R-:W-:Y:S01]  /*1b930*/  FFMA.FTZ R56, R189, R241, R146 ;  /* 0x000000f1bd387223 */ /* 0x000fe20000010092 */
[----:B------:R2:W-:Y:S01]  /*1b940*/  STG.E.128 desc[UR6][R64.64], R76 ;  /* 0x0000004c40007986 */ /* 0x0005e2000c101d06 */
[----:B------:R-:W-:-:S04]  /*1b950*/  IMAD.WIDE.U32 R232, R233, 0x10, R80 ;  /* 0x00000010e9e87825 */ /* 0x000fc800078e0050 */
[----:B------:R-:W-:Y:S01]  /*1b960*/  FFMA.FTZ R63, R166, R87, R17 ;  /* 0x00000057a63f7223 */ /* 0x000fe20000010011 */
[----:B------:R-:W-:Y:S01]  /*1b970*/  FFMA.FTZ R62, R125, R249, R144 ;  /* 0x000000f97d3e7223 */ /* 0x000fe20000010090 */
[----:B------:R-:W-:Y:S01]  /*1b980*/  FFMA.FTZ R61, R165, R85, R18 ;  /* 0x00000055a53d7223 */ /* 0x000fe20000010012 */
[----:B------:R-:W-:Y:S01]  /*1b990*/  FFMA.FTZ R60, R126, R247, R143 ;  /* 0x000000f77e3c7223 */ /* 0x000fe2000001008f */
[----:B------:R-:W-:Y:S01]  /*1b9a0*/  IMAD.WIDE.U32 R230, R231, 0x10, R80 ;  /* 0x00000010e7e67825 */ /* 0x000fe200078e0050 */
[----:B------:R3:W-:Y:S03]  /*1b9b0*/  STG.E.128 desc[UR6][R234.64], R56 ;  /* 0x00000038ea007986 */ /* 0x0007e6000c101d06 */
[----:B------:R-:W-:Y:S01]  /*1b9c0*/  FFMA.FTZ R83, R176, R83, R7 ;  /* 0x00000053b0537223 */ /* 0x000fe20000010007 */
[----:B0-----:R-:W-:Y:S01]  /*1b9d0*/  FFMA.FTZ R67, R168, R91, R15 ;  /* 0x0000005ba8437223 */ /* 0x001fe2000001000f */
[----:B------:R-:W-:Y:S01]  /*1b9e0*/  FFMA.FTZ R66, R123, R90, R142 ;  /* 0x0000005a7b427223 */ /* 0x000fe2000001008e */
[----:B------:R-:W-:-:S04]  /*1b9f0*/  IMAD.WIDE.U32 R228, R229, 0x10, R80 ;  /* 0x00000010e5e47825 */ /* 0x000fc800078e0050 */
[----:B------:R-:W-:Y:S01]  /*1ba00*/  FFMA.FTZ R71, R170, R95, R13 ;  /* 0x0000005faa477223 */ /* 0x000fe2000001000d */
[----:B------:R-:W-:Y:S01]  /*1ba10*/  FFMA.FTZ R70, R121, R94, R140 ;  /* 0x0000005e79467223 */ /* 0x000fe2000001008c */
[----:B------:R-:W-:Y:S01]  /*1ba20*/  FFMA.FTZ R69, R169, R93, R14 ;  /* 0x0000005da9457223 */ /* 0x000fe2000001000e */
[----:B------:R-:W-:Y:S01]  /*1ba30*/  FFMA.FTZ R68, R122, R92, R139 ;  /* 0x0000005c7a447223 */ /* 0x000fe2000001008b */
[----:B------:R-:W-:-:S04]  /*1ba40*/  IMAD.WIDE.U32 R226, R227, 0x10, R80 ;  /* 0x00000010e3e27825 */ /* 0x000fc800078e0050 */
[----:B-1----:R-:W-:Y:S01]  /*1ba50*/  FFMA.FTZ R75, R172, R99, R11 ;  /* 0x00000063ac4b7223 */ /* 0x002fe2000001000b */
[----:B--2---:R-:W-:Y:S01]  /*1ba60*/  FFMA.FTZ R65, R167, R89, R16 ;  /* 0x00000059a7417223 */ /* 0x004fe20000010010 */
        /* <DEDUP_REMOVED lines=13> */
[----:B---3--:R-:W-:Y:S01]  /*1bb40*/  FFMA.FTZ R59, R178, R111, R5 ;  /* 0x0000006fb23b7223 */ /* 0x008fe20000010005 */
[----:B------:R1:W-:Y:S01]  /*1bb50*/  STG.E.128 desc[UR6][R230.64], R64 ;  /* 0x00000040e6007986 */ /* 0x0003e2000c101d06 */
[----:B------:R-:W-:Y:S01]  /*1bb60*/  FFMA.FTZ R58, R41, R110, R132 ;  /* 0x0000006e293a7223 */ /* 0x000fe20000010084 */
[----:B------:R-:W-:-:S04]  /*1bb70*/  IMAD.WIDE.U32 R224, R225, 0x10, R80 ;  /* 0x00000010e1e07825 */ /* 0x000fc800078e0050 */
[----:B------:R-:W-:Y:S01]  /*1bb80*/  FFMA.FTZ R81, R175, R105, R8 ;  /* 0x00000069af517223 */ /* 0x000fe20000010008 */
[----:B------:R-:W-:Y:S01]  /*1bb90*/  FFMA.FTZ R80, R44, R104, R133 ;  /* 0x000000682c507223 */ /* 0x000fe20000010085 */
[----:B------:R-:W-:Y:S01]  /*1bba0*/  FFMA.FTZ R57, R177, R109, R6 ;  /* 0x0000006db1397223 */ /* 0x000fe20000010006 */
[----:B------:R-:W-:Y:S01]  /*1bbb0*/  FFMA.FTZ R56, R42, R108, R131 ;  /* 0x0000006c2a387223 */ /* 0x000fe20000010083 */
        /* <DEDUP_REMOVED lines=15> */
.L_x_49797:
[----:B------:R-:W-:Y:S05]  /*1bcb0*/  BSYNC B1 ;  /* 0x0000000000017941 */ /* 0x000fea0003800000 */
.L_x_49796:
[----:B--2---:R-:W1:Y:S02]  /*1bcc0*/  LDC.64 R56, c[0x0][0x210] ;  /* 0x00008400ff387b82 */ /* 0x004e640000000a00 */
[----:B-1----:R-:W-:-:S04]  /*1bcd0*/  LEA R218, R56, R218, 0x2 ;  /* 0x000000da38da7211 */ /* 0x002fc800078e10ff */
[----:B------:R-:W-:-:S13]  /*1bce0*/  ISETP.GE.AND P0, PT, R218, R57, PT ;  /* 0x00000039da00720c */ /* 0x000fda0003f06270 */
[----:B------:R-:W-:Y:S05]  /*1bcf0*/  @!P0 BRA `(.L_x_49798) ;  /* 0xfffffe5c00188947 */ /* 0x000fea000383ffff */
[----:B------:R-:W-:Y:S05]  /*1bd00*/  BSYNC B0 ;  /* 0x0000000000007941 */ /* 0x000fea0003800000 */
.L_x_49186:
[----:B------:R-:W-:Y:S05]  /*1bd10*/  EXIT ;  /* 0x000000000000794d */ /* 0x000fea0003800000 */
.L_x_49795:
        /* <DEDUP_REMOVED lines=8> */
.L_x_49800:
[----:B------:R-:W-:Y:S05]  /*1bda0*/  BSYNC B1 ;  /* 0x0000000000017941 */ /* 0x000fea0003800000 */
.L_x_49799:
        /* <DEDUP_REMOVED lines=9> */
.L_x_49801:
[----:B------:R-:W-:Y:S01]  /*1be40*/  HFMA2.MMA R229, -RZ, RZ, 0, 2.384185791015625e-07 ;  /* 0x00000004ffe57435 */ /* 0x000fe200000001ff */
[----:B------:R-:W-:-:S04]  /*1be50*/  IMAD.MOV.U32 R162, RZ, RZ, R223 ;  /* 0x000000ffffa27224 */ /* 0x000fc800078e00df */
[----:B------:R-:W-:-:S05]  /*1be60*/  FADD.FTZ R162, R161, R162 ;  /* 0x000000a2a1a27221 */ /* 0x000fca0000010000 */
[----:B------:R-:W-:-:S07]  /*1be70*/  MOV R228, R162 ;  /* 0x000000a200e47202 */ /* 0x000fce0000000f00 */
[----:B------:R-:W-:Y:S05]  /*1be80*/  WARPSYNC.COLLECTIVE R227, `(.L_x_49802) ;  /* 0x00000000e3087348 */ /* 0x000fea0003c00000 */
[----:B------:R0:W1:Y:S02]  /*1be90*/  SHFL.BFLY P1, R223, R228, R229, R230 ;  /* 0x0c0000e5e4df7389 */ /* 0x00006400000200e6 */
[----:B01----:R-:W-:Y:S01]  /*1bea0*/  ENDCOLLECTIVE ;  /* 0x000000000000791b */ /* 0x003fe20003800000 */
.L_x_49802:
[----:B------:R-:W-:Y:S01]  /*1beb0*/  HFMA2.MMA R229, -RZ, RZ, 0, 4.76837158203125e-07 ;  /* 0x00000008ffe57435 */ /* 0x000fe200000001ff */
[----:B------:R-:W-:-:S04]  /*1bec0*/  IMAD.MOV.U32 R163, RZ, RZ, R223 ;  /* 0x000000ffffa37224 */ /* 0x000fc800078e00df */
[----:B------:R-:W-:-:S05]  /*1bed0*/  FADD.FTZ R163, R162, R163 ;  /* 0x000000a3a2a37221 */ /* 0x000fca0000010000 */
[----:B------:R-:W-:-:S07]  /*1bee0*/  MOV R228, R163 ;  /* 0x000000a300e47202 */ /* 0x000fce0000000f00 */
[----:B------:R-:W-:Y:S05]  /*1bef0*/  WARPSYNC.COLLECTIVE R227, `(.L_x_49803) ;  /* 0x00000000e3087348 */ /* 0x000fea0003c00000 */
[----:B------:R0:W1:Y:S02]  /*1bf00*/  SHFL.BFLY P1, R223, R228, R229, R230 ;  /* 0x0c0000e5e4df7389 */ /* 0x00006400000200e6 */
[----:B01----:R-:W-:Y:S01]  /*1bf10*/  ENDCOLLECTIVE ;  /* 0x000000000000791b */ /* 0x003fe20003800000 */
.L_x_49803:
        /* <DEDUP_REMOVED lines=8> */
.L_x_49804:
        /* <DEDUP_REMOVED lines=136> */
.L_x_49805:
[----:B------:R-:W-:Y:S01]  /*1c820*/  HFMA2.MMA R229, -RZ, RZ, 0, 1.1920928955078125e-07 ;  /* 0x00000002ffe57435 */ /* 0x000fe200000001ff */
[----:B------:R-:W-:-:S04]  /*1c830*/  IMAD.MOV.U32 R161, RZ, RZ, R223 ;  /* 0x000000ffffa17224 */ /* 0x000fc800078e00df */
[----:B------:R-:W-:-:S05]  /*1c840*/  FADD.FTZ R161, R160, R161 ;  /* 0x000000a1a0a17221 */ /* 0x000fca0000010000 */
[----:B------:R-:W-:-:S07]  /*1c850*/  MOV R228, R161 ;  /* 0x000000a100e47202 */ /* 0x000fce0000000f00 */
[----:B------:R-:W-:Y:S05]  /*1c860*/  WARPSYNC.COLLECTIVE R227, `(.L_x_49806) ;  /* 0x00000000e3087348 */ /* 0x000fea0003c00000 */
[----:B------:R0:W1:Y:S02]  /*1c870*/  SHFL.BFLY P1, R223, R228, R229, R230 ;  /* 0x0c0000e5e4df7389 */ /* 0x00006400000200e6 */
[----:B01----:R-:W-:Y:S01]  /*1c880*/  ENDCOLLECTIVE ;  /* 0x000000000000791b */ /* 0x003fe20003800000 */
.L_x_49806:
[----:B------:R-:W-:Y:S01]  /*1c890*/  HFMA2.MMA R229, -RZ, RZ, 0, 2.384185791015625e-07 ;  /* 0x00000004ffe57435 */ /* 0x000fe200000001ff */
[----:B------:R-:W-:-:S04]  /*1c8a0*/  IMAD.MOV.U32 R162, RZ, RZ, R223 ;  /* 0x000000ffffa27224 */ /* 0x000fc800078e00df */
[----:B------:R-:W-:-:S05]  /*1c8b0*/  FADD.FTZ R162, R161, R162 ;  /* 0x000000a2a1a27221 */ /* 0x000fca0000010000 */
[----:B------:R-:W-:-:S07]  /*1c8c0*/  MOV R228, R162 ;  /* 0x000000a200e47202 */ /* 0x000fce0000000f00 */
[----:B------:R-:W-:Y:S05]  /*1c8d0*/  WARPSYNC.COLLECTIVE R227, `(.L_x_49807) ;  /* 0x00000000e3087348 */ /* 0x000fea0003c00000 */
[----:B------:R0:W1:Y:S02]  /*1c8e0*/  SHFL.BFLY P1, R223, R228, R229, R230 ;  /* 0x0c0000e5e4df7389 */ /* 0x00006400000200e6 */
[----:B01----:R-:W-:Y:S01]  /*1c8f0*/  ENDCOLLECTIVE ;  /* 0x000000000000791b */ /* 0x003fe20003800000 */
.L_x_49807:
[----:B------:R-:W-:Y:S01]  /*1c900*/  HFMA2.MMA R229, -RZ, RZ, 0, 4.76837158203125e-07 ;  /* 0x00000008ffe57435 */ /* 0x000fe200000001ff */
[----:B------:R-:W-:-:S04]  /*1c910*/  IMAD.MOV.U32 R163, RZ, RZ, R223 ;  /* 0x000000ffffa37224 */ /* 0x000fc800078e00df */
[----:B------:R-:W-:-:S05]  /*1c920*/  FADD.FTZ R163, R162, R163 ;  /* 0x000000a3a2a37221 */ /* 0x000fca0000010000 */
[----:B------:R-:W-:-:S07]  /*1c930*/  MOV R228, R163 ;  /* 0x000000a300e47202 */ /* 0x000fce0000000f00 */
[----:B------:R-:W-:Y:S05]  /*1c940*/  WARPSYNC.COLLECTIVE R227, `(.L_x_49808) ;  /* 0x00000000e3087348 */ /* 0x000fea0003c00000 */
[----:B------:R0:W1:Y:S02]  /*1c950*/  SHFL.BFLY P1, R223, R228, R229, R230 ;  /* 0x0c0000e5e4df7389 */ /* 0x00006400000200e6 */
[----:B01----:R-:W-:Y:S01]  /*1c960*/  ENDCOLLECTIVE ;  /* 0x000000000000791b */ /* 0x003fe20003800000 */
.L_x_49808:
[----:B------:R-:W-:Y:S01]  /*1c970*/  HFMA2.MMA R229, -RZ, RZ, 0, 9.5367431640625e-07 ;  /* 0x00000010ffe57435 */ /* 0x000fe200000001ff */
[----:B------:R-:W-:-:S04]  /*1c980*/  IMAD.MOV.U32 R222, RZ, RZ, R223 ;  /* 0x000000ffffde7224 */ /* 0x000fc800078e00df */
[----:B------:R-:W-:-:S05]  /*1c990*/  FADD.FTZ R222, R163, R222 ;  /* 0x000000dea3de7221 */ /* 0x000fca0000010000 */
[----:B------:R-:W-:-:S07]  /*1c9a0*/  MOV R228, R222 ;  /* 0x000000de00e47202 */ /* 0x000fce0000000f00 */
[----:B------:R-:W-:Y:S05]  /*1c9b0*/  WARPSYNC.COLLECTIVE R227, `(.L_x_49809) ;  /* 0x00000000e3087348 */ /* 0x000fea0003c00000 */
[----:B------:R0:W1:Y:S02]  /*1c9c0*/  SHFL.BFLY P1, R223, R228, R229, R230 ;  /* 0x0c0000e5e4df7389 */ /* 0x00006400000200e6 */
[----:B01----:R-:W-:Y:S01]  /*1c9d0*/  ENDCOLLECTIVE ;  /* 0x000000000000791b */ /* 0x003fe20003800000 */
.L_x_49809:
[----:B------:R-:W-:Y:S05]  /*1c9e0*/  BRA `(.L_x_49810) ;  /* 0xffffffe000947947 */ /* 0x000fea000383ffff */
.L_x_49811:
        /* <DEDUP_REMOVED lines=9> */
.L_x_58459:


//--------------------- .text._ZN10layer_norm13ln_fwd_kernelINS_13Kernel_traitsI6__halfffffjLj2048ELj1ELj4ELj1ELj16ENS_18Kernel_traits_baseILj2048ES2_ffffjLj128EEEEELb1ELb1ELb0ELb0EEEvNS_9FwdParamsE --------------------------
	.section	.text._ZN10layer_norm13ln_fwd_kernelINS_13Kernel_traitsI6__halfffffjLj2048ELj1ELj4ELj1ELj16ENS_18Kernel_traits_baseILj2048ES2_ffffjLj128EEEEELb1ELb1ELb0ELb0EEEvNS_9FwdParamsE,"ax",@progbits
	.align	128
        .global         _ZN10layer_norm13ln_fwd_kernelINS_13Kernel_traitsI6__halfffffjLj2048ELj1ELj4ELj1ELj16ENS_18Kernel_traits_baseILj2048ES2_ffffjLj128EEEEELb1ELb1ELb0ELb0EEEvNS_9FwdParamsE
        .type           _ZN10layer_norm13ln_fwd_kernelINS_13Kernel_traitsI6__halfffffjLj2048ELj1ELj4ELj1ELj16ENS_18Kernel_traits_baseILj2048ES2_ffffjLj128EEEEELb1ELb1ELb0ELb0EEEvNS_9FwdParamsE,@function
        .size           _ZN10layer_norm13ln_fwd_kernelINS_13Kernel_traitsI6__halfffffjLj2048ELj1ELj4ELj1ELj16ENS_18Kernel_traits_baseILj2048ES2_ffffjLj128EEEEELb1ELb1ELb0ELb0EEEvNS_9FwdParamsE,(.L_x_58460 - _ZN10layer_norm13ln_fwd_kernelINS_13Kernel_traitsI6__halfffffjLj2048ELj1ELj4ELj1ELj16ENS_18Kernel_traits_baseILj2048ES2_ffffjLj128EEEEELb1ELb1ELb0ELb0EEEvNS_9FwdParamsE)
        .other          _ZN10layer_norm13ln_fwd_kernelINS_13Kernel_traitsI6__halfffffjLj2048ELj1ELj4ELj1ELj16ENS_18Kernel_traits_baseILj2048ES2_ffffjLj128EEEEELb1ELb1ELb0ELb0EEEvNS_9FwdParamsE,@"STO_CUDA_ENTRY STV_DEFAULT"
_ZN10layer_norm13ln_fwd_kernelINS_13Kernel_traitsI6__halfffffjLj2048ELj1ELj4ELj1ELj16ENS_18Kernel_traits_baseILj2048ES2_ffffjLj128EEEEELb1ELb1ELb0ELb0EEEvNS_9FwdParamsE:
.text._ZN10layer_norm13ln_fwd_kernelINS_13Kernel_traitsI6__halfffffjLj2048ELj1ELj4ELj1ELj16ENS_18Kernel_traits_baseILj2048ES2_ffffjLj128EEEEELb1ELb1ELb0ELb0EEEvNS_9FwdParamsE:
        /* <DEDUP_REMOVED lines=17> */
[----:B0-----:R-:W-:-:S05]  /*0110*/  @P0 IMAD.MOV.U32 R7, RZ, RZ, R0 ;  /* 0x000000ffff070224 */ /* 0x001fca00078e0000 */
        /* <DEDUP_REMOVED lines=22> */
[----:B------:R-:W-:Y:S01]  /*0280*/  UIADD3 UR16, UR6, 0x1715609d, URZ ;  /* 0x1715609d06107890 */ /* 0x000fe2000fffe03f */
[----:B-----5:R-:W-:Y:S01]  /*0290*/  SHF.R.S32.HI R0, RZ, 0x1f, R13 ;  /* 0x0000001fff007819 */ /* 0x020fe2000001140d */
[----:B------:R-:W-:Y:S01]  /*02a0*/  IMAD.WIDE.U32 R2, R43, -0x2daee0ad, RZ ;  /* 0xd2511f532b027825 */ /* 0x000fe200078e00ff */
[----:B------:R-:W-:Y:S02]  /*02b0*/  UIADD3 UR18, UR6, -0x4ab325aa, URZ ;  /* 0xb54cda5606127890 */ /* 0x000fe4000fffe03f */
[----:B------:R-:W-:Y:S01]  /*02c0*/  LEA.HI R0, R0, R13, RZ, 0x2 ;  /* 0x0000000d00007211 */ /* 0x000fe200078f10ff */
        /* <DEDUP_REMOVED lines=58> */
[----:B------:R-:W5:Y:S01]  /*0670*/  LDG.E.64 R64, desc[UR4][R64.64] ;  /* 0x0000000440407981 */ /* 0x000f62000c1e1b00 */
[----:B------:R-:W-:Y:S02]  /*0680*/  LOP3.LUT R22, R22, 0x20, RZ, 0xfc, !PT ;  /* 0x0000002016167812 */ /* 0x000fe400078efcff */
[----:B0-----:R-:W-:-:S07]  /*0690*/  @!P0 CS2R R62, SRZ ;  /* 0x00000000003e8805 */ /* 0x001fce000001ff00 */
.L_x_49813:
[----:B------:R-:W-:Y:S05]  /*06a0*/  BSYNC B0 ;  /* 0x0000000000007941 */ /* 0x000fea0003800000 */
.L_x_49812:
        /* <DEDUP_REMOVED lines=14> */
[----:B------:R-:W5:Y:S01]  /*0790*/  LDG.E.64 R66, desc[UR4][R66.64] ;  /* 0x0000000442427981 */ /* 0x000f62000c1e1b00 */
[----:B------:R-:W-:Y:S01]  /*07a0*/  VIADD R22, R22, 0x20 ;  /* 0x0000002016167836 */ /* 0x000fe20000000000 */
[----:B0-----:R-:W-:-:S07]  /*07b0*/  @!P0 CS2R R60, SRZ ;  /* 0x00000000003c8805 */ /* 0x001fce000001ff00 */
.L_x_49815:
[----:B------:R-:W-:Y:S05]  /*07c0*/  BSYNC B0 ;  /* 0x0000000000007941 */ /* 0x000fea0003800000 */
.L_x_49814:
        /* <DEDUP_REMOVED lines=17> */
.L_x_49817:
[----:B------:R-:W-:Y:S05]  /*08e0*/  BSYNC B0 ;  /* 0x0000000000007941 */ /* 0x000fea0003800000 */
.L_x_49816:
        /* <DEDUP_REMOVED lines=15> */
[----:B------:R-:W-:-:S02]  /*09e0*/  IADD3 R22, R22, 0x20, RZ ;  /* 0x0000002016167810 */ /* 0x000fc40007ffe0ff */
[----:B0-----:R-:W-:-:S07]  /*09f0*/  @!P0 CS2R R56, SRZ ;  /* 0x0000000000388805 */ /* 0x001fce000001ff00 */
.L_x_49819:
[----:B------:R-:W-:Y:S05]  /*0a00*/  BSYNC B0 ;  /* 0x0000000000007941 */ /* 0x000fea0003800000 */
.L_x_49818:
        /* <DEDUP_REMOVED lines=17> */
.L_x_49821:
[----:B------:R-:W-:Y:S05]  /*0b20*/  BSYNC B0 ;  /* 0x0000000000007941 */ /* 0x000fea0003800000 */
.L_x_49820:
        /* <DEDUP_REMOVED lines=18> */
[----:B------:R-:W5:-:S12]  /*0c50*/  LDG.E.64 R116, desc[UR4][R116.64] ;  /* 0x0000000474747981 */ /* 0x000f58000c1e1b00 */
[----:B------:R-:W-:-:S04]  /*0c60*/  @P0 LEA R2, P1, R22, UR26, 0x3 ;  /* 0x0000001a16020c11 */ /* 0x000fc8000f8218ff */
[C---:B------:R-:W-:Y:S01]  /*0c70*/  @P0 LEA.HI.X R3, R22.reuse, UR27, RZ, 0x3, P1 ;  /* 0x0000001b16030c11 */ /* 0x040fe200088f1cff */
[----:B0-----:R-:W-:-:S04]  /*0c80*/  IMAD.WIDE.U32 R4, R22, 0x8, R4 ;  /* 0x0000000816047825 */ /* 0x001fc800078e0004 */
[----:B------:R0:W5:Y:S04]  /*0c90*/  @P0 LDG.E.64 R52, desc[UR4][R2.64] ;  /* 0x0000000402340981 */ /* 0x000168000c1e1b00 */
[----:B------:R0:W5:Y:S01]  /*0ca0*/  LDG.E.64 R20, desc[UR4][R4.64] ;  /* 0x0000000404147981 */ /* 0x000162000c1e1b00 */
[----:B------:R-:W-:Y:S01]  /*0cb0*/  VIADD R22, R22, 0x20 ;  /* 0x0000002016167836 */ /* 0x000fe20000000000 */
[----:B0-----:R-:W-:-:S07]  /*0cc0*/  @!P0 CS2R R52, SRZ ;  /* 0x0000000000348805 */ /* 0x001fce000001ff00 */
.L_x_49823:
[----:B------:R-:W-:Y:S05]  /*0cd0*/  BSYNC B0 ;  /* 0x0000000000007941 */ /* 0x000fea0003800000 */
.L_x_49822:
        /* <DEDUP_REMOVED lines=23> */
[----:B------:R-:W-:Y:S01]  /*0e50*/  VIADD R22, R22, 0x20 ;  /* 0x0000002016167836 */ /* 0x000fe20000000000 */
[----:B0-----:R-:W-:-:S07]  /*0e60*/  @!P0 CS2R R50, SRZ ;  /* 0x0000000000328805 */ /* 0x001fce000001ff00 */
.L_x_49825:
[----:B------:R-:W-:Y:S05]  /*0e70*/  BSYNC B0 ;  /* 0x0000000000007941 */ /* 0x000fea0003800000 */
.L_x_49824:
        /* <DEDUP_REMOVED lines=20> */
.L_x_49827:
[----:B------:R-:W-:Y:S05]  /*0fc0*/  BSYNC B0 ;  /* 0x0000000000007941 */ /* 0x000fea0003800000 */
.L_x_49826:
        /* <DEDUP_REMOVED lines=21> */
.L_x_49829:
[----:B------:R-:W-:Y:S05]  /*1120*/  BSYNC B0 ;  /* 0x0000000000007941 */ /* 0x000fea0003800000 */
.L_x_49828:
        /* <DEDUP_REMOVED lines=20> */
.L_x_49831:
[----:B------:R-:W-:Y:S05]  /*1270*/  BSYNC B0 ;  /* 0x0000000000007941 */ /* 0x000fea0003800000 */
.L_x_49830:
        /* <DEDUP_REMOVED lines=20> */
.L_x_49833:
[----:B------:R-:W-:Y:S05]  /*13c0*/  BSYNC B0 ;  /* 0x0000000000007941 */ /* 0x000fea0003800000 */
.L_x_49832:
        /* <DEDUP_REMOVED lines=20> */
.L_x_49835:
[----:B------:R-:W-:Y:S05]  /*1510*/  BSYNC B0 ;  /* 0x0000000000007941 */ /* 0x000fea0003800000 */
.L_x_49834:
        /* <DEDUP_REMOVED lines=20> */
.L_x_49837:
[----:B------:R-:W-:Y:S05]  /*1660*/  BSYNC B0 ;  /* 0x0000000000007941 */ /* 0x000fea0003800000 */
.L_x_49836:
        /* <DEDUP_REMOVED lines=18> */
[----:B------:R-:W-:Y:S01]  /*1790*/  VIADD R22, R22, 0x20 ;  /* 0x0000002016167836 */ /* 0x000fe20000000000 */
[----:B0-----:R-:W-:-:S07]  /*17a0*/  @!P0 CS2R R30, SRZ ;  /* 0x00000000001e8805 */ /* 0x001fce000001ff00 */
.L_x_49839:
[----:B------:R-:W-:Y:S05]  /*17b0*/  BSYNC B0 ;  /* 0x0000000000007941 */ /* 0x000fea0003800000 */
.L_x_49838:
        /* <DEDUP_REMOVED lines=18> */
[----:B------:R-:W-:Y:S02]  /*18e0*/  IADD3 R22, R22, 0x20, RZ ;  /* 0x0000002016167810 */ /* 0x000fe40007ffe0ff */
[----:B0-----:R-:W-:-:S07]  /*18f0*/  @!P0 CS2R R28, SRZ ;  /* 0x00000000001c8805 */ /* 0x001fce000001ff00 */
.L_x_49841:
[----:B------:R-:W-:Y:S05]  /*1900*/  BSYNC B0 ;  /* 0x0000000000007941 */ /* 0x000fea0003800000 */
.L_x_49840:
        /* <DEDUP_REMOVED lines=18> */
[----:B0-----:R-:W-:-:S07]  /*1a30*/  @!P0 CS2R R26, SRZ ;  /* 0x00000000001a8805 */ /* 0x001fce000001ff00 */
.L_x_49843:
[----:B------:R-:W-:Y:S05]  /*1a40*/  BSYNC B0 ;  /* 0x0000000000007941 */ /* 0x000fea0003800000 */
.L_x_49842:
        /* <DEDUP_REMOVED lines=8> */
[----:B------:R-:W-:Y:S01]  /*1ad0*/  SHF.R.U64 R185, R94, 0x10, R95 ;  /* 0x000000105eb97819 */ /* 0x000fe2000000125f */
[--C-:B------:R-:W-:Y:S01]  /*1ae0*/  IMAD.MOV.U32 R175, RZ, RZ, R21.reuse ;  /* 0x000000ffffaf7224 */ /* 0x100fe200078e0015 */
[----:B------:R-:W-:Y:S01]  /*1af0*/  SHF.R.U64 R177, R20, 0x10, R21 ;  /* 0x0000001014b17819 */ /* 0x000fe20000001215 */
[----:B------:R-:W-:Y:S01]  /*1b00*/  IMAD.MOV.U32 R165, RZ, RZ, R19 ;  /* 0x000000ffffa57224 */ /* 0x000fe200078e0013 */
[----:B------:R-:W-:Y:S01]  /*1b10*/  SHF.R.U32.HI R173, RZ, 0x10, R21 ;  /* 0x00000010ffad7819 */ /* 0x000fe20000011615 */
[----:B------:R-:W-:Y:S01]  /*1b20*/  IMAD R94, R0, -0x326172a9, RZ ;  /* 0xcd9e8d57005e7824 */ /* 0x000fe200078e02ff */
[----:B------:R-:W-:Y:S01]  /*1b30*/  MOV R171, R18 ;  /* 0x0000001200ab7202 */ /* 0x000fe20000000f00 */
[----:B------:R-:W-:Y:S01]  /*1b40*/  IMAD.HI.U32 R97, R92, -0x326172a9, RZ ;  /* 0xcd9e8d575c617827 */ /* 0x000fe200078e00ff */
[--C-:B------:R-:W-:Y:S01]  /*1b50*/  SHF.R.U64 R169, R18, 0x10, R19.reuse ;  /* 0x0000001012a97819 */ /* 0x100fe20000001213 */
[----:B------:R-:W-:Y:S01]  /*1b60*/  ULDC.64 UR26, c[0x0][0x270] ;  /* 0x00009c00001a7ab9 */ /* 0x000fe20000000a00 */
[----:B------:R-:W-:Y:S01]  /*1b70*/  SHF.R.U32.HI R159, RZ, 0x10, R19 ;  /* 0x00000010ff9f7819 */ /* 0x000fe20000011613 */
[----:B------:R-:W-:Y:S01]  /*1b80*/  IMAD.MOV.U32 R179, RZ, RZ, R20 ;  /* 0x000000ffffb37224 */ /* 0x000fe200078e0014 */
[--C-:B------:R-:W-:Y:S01]  /*1b90*/  SHF.R.U64 R155, R16, 0x10, R17.reuse ;  /* 0x00000010109b7819 */ /* 0x100fe20000001211 */
[----:B------:R-:W-:Y:S01]  /*1ba0*/  IMAD.MOV.U32 R157, RZ, RZ, R16 ;  /* 0x000000ffff9d7224 */ /* 0x000fe200078e0010 */
[----:B------:R-:W-:Y:S01]  /*1bb0*/  MOV R153, R17 ;  /* 0x0000001100997202 */ /* 0x000fe20000000f00 */
[----:B------:R-:W-:Y:S01]  /*1bc0*/  IMAD.MOV.U32 R149, RZ, RZ, R14 ;  /* 0x000000ffff957224 */ /* 0x000fe200078e000e */
[----:B------:R-:W-:Y:S01]  /*1bd0*/  SHF.R.U32.HI R151, RZ, 0x10, R17 ;  /* 0x00000010ff977819 */ /* 0x000fe20000011611 */
[--C-:B------:R-:W-:Y:S01]  /*1be0*/  IMAD.MOV.U32 R145, RZ, RZ, R15.reuse ;  /* 0x000000ffff917224 */ /* 0x100fe200078e000f */
[----:B------:R-:W-:Y:S01]  /*1bf0*/  SHF.R.U64 R147, R14, 0x10, R15 ;  /* 0x000000100e937819 */ /* 0x000fe2000000120f */
[----:B------:R-:W-:Y:S01]  /*1c00*/  IMAD.MOV.U32 R137, RZ, RZ, R13 ;  /* 0x000000ffff897224 */ /* 0x000fe200078e000d */
[----:B------:R-:W-:Y:S01]  /*1c10*/  SHF.R.U32.HI R143, RZ, 0x10, R15 ;  /* 0x00000010ff8f7819 */ /* 0x000fe2000001160f */
[----:B------:R-:W-:Y:S01]  /*1c20*/  IMAD.MOV.U32 R133, RZ, RZ, R10 ;  /* 0x000000ffff857224 */ /* 0x000fe200078e000a */
[----:B------:R-:W-:Y:S01]  /*1c30*/  SHF.R.U64 R139, R12, 0x10, R13 ;  /* 0x000000100c8b7819 */ /* 0x000fe2000000120d */
[----:B------:R-:W-:Y:S01]  /*1c40*/  IMAD.MOV.U32 R18, RZ, RZ, R9 ;  /* 0x000000ffff127224 */ /* 0x000fe200078e0009 */
[----:B------:R-:W-:Y:S01]  /*1c50*/  SHF.R.U32.HI R135, RZ, 0x10, R13 ;  /* 0x00000010ff877819 */ /* 0x000fe2000001160d */
[----:B------:R-:W-:Y:S01]  /*1c60*/  IMAD.MOV.U32 R20, RZ, RZ, R8 ;  /* 0x000000ffff147224 */ /* 0x000fe200078e0008 */
[----:B------:R-:W-:Y:S01]  /*1c70*/  SHF.R.U64 R130, R10, 0x10, R11 ;  /* 0x000000100a827819 */ /* 0x000fe2000000120b */
[----:B------:R-:W-:Y:S01]  /*1c80*/  IMAD.MOV.U32 R14, RZ, RZ, R7 ;  /* 0x000000ffff0e7224 */ /* 0x000fe200078e0007 */
[----:B------:R-:W-:Y:S01]  /*1c90*/  MOV R22, R11 ;  /* 0x0000000b00167202 */ /* 0x000fe20000000f00 */
[----:B------:R-:W-:Y:S01]  /*1ca0*/  IMAD.MOV.U32 R91, RZ, RZ, R64 ;  /* 0x000000ffff5b7224 */ /* 0x000fe200078e0040 */
[----:B------:R-:W-:Y:S01]  /*1cb0*/  SHF.R.U32.HI R21, RZ, 0x10, R11 ;  /* 0x00000010ff157819 */ /* 0x000fe2000001160b */
[----:B------:R-:W-:Y:S01]  /*1cc0*/  HADD2.F32 R156, -RZ, R48.H0_H0 ;  /* 0x20000030ff9c7230 */ /* 0x000fe20000004100 */
[--C-:B------:R-:W-:Y:S01]  /*1cd0*/  SHF.R.U64 R19, R8, 0x10, R9.reuse ;  /* 0x0000001008137819 */ /* 0x100fe20000001209 */
[----:B------:R-:W-:Y:S01]  /*1ce0*/  IMAD.MOV.U32 R8, RZ, RZ, R2 ;  /* 0x000000ffff087224 */ /* 0x000fe200078e0002 */
[----:B------:R-:W-:Y:S01]  /*1cf0*/  SHF.R.U32.HI R17, RZ, 0x10, R9 ;  /* 0x00000010ff117819 */ /* 0x000fe20000011609 */
[----:B------:R-:W-:Y:S01]  /*1d00*/  IMAD.MOV.U32 R89, RZ, RZ, R65 ;  /* 0x000000ffff597224 */ /* 0x000fe200078e0041 */
[----:B------:R-:W-:Y:S01]  /*1d10*/  MOV R16, R6 ;  /* 0x0000000600107202 */ /* 0x000fe20000000f00 */
[----:B------:R-:W-:Y:S01]  /*1d20*/  HADD2.F32 R170, -RZ, R50.H0_H0 ;  /* 0x20000032ffaa7230 */ /* 0x000fe20000004100 */
[----:B------:R-:W-:Y:S01]  /*1d30*/  SHF.R.U64 R15, R6, 0x10, R7 ;  /* 0x00000010060f7819 */ /* 0x000fe20000001207 */
[----:B------:R-:W-:Y:S01]  /*1d40*/  IMAD.MOV.U32 R6, RZ, RZ, R3 ;  /* 0x000000ffff067224 */ /* 0x000fe200078e0003 */
[----:B------:R-:W-:Y:S01]  /*1d50*/  SHF.R.U32.HI R13, RZ, 0x10, R7 ;  /* 0x00000010ff0d7819 */ /* 0x000fe20000011607 */
[----:B------:R-:W-:Y:S01]  /*1d60*/  HADD2.F32 R152, -RZ, R49.H0_H0 ;  /* 0x20000031ff987230 */ /* 0x000fe20000004100 */
[----:B------:R-:W-:Y:S01]  /*1d70*/  SHF.R.U64 R11, R4, 0x10, R5 ;  /* 0x00000010040b7819 */ /* 0x000fe20000001205 */
        /* <DEDUP_REMOVED lines=13> */
[----:B------:R-:W-:Y:S01]  /*1e50*/  LOP3.LUT R39, R97, UR24, R94, 0x96, !PT ;  /* 0x0000001861277c12 */ /* 0x000fe2000f8e965e */
[----:B------:R-:W-:Y:S01]  /*1e60*/  HADD2.F32 R94, -RZ, R62.H0_H0 ;  /* 0x2000003eff5e7230 */ /* 0x000fe20000004100 */
[----:B------:R-:W-:Y:S01]  /*1e70*/  SHF.R.U64 R214, R62, 0x10, R63 ;  /* 0x000000103ed67819 */ /* 0x000fe2000000123f */
[----:B------:R-:W-:Y:S01]  /*1e80*/  HADD2.F32 R62, -RZ, R63.H0_H0 ;  /* 0x2000003fff3e7230 */ /* 0x000fe20000004100 */
[----:B------:R-:W-:Y:S01]  /*1e90*/  SHF.R.U64 R208, R60, 0x10, R61 ;  /* 0x000000103cd07819 */ /* 0x000fe2000000123d */
[----:B------:R-:W-:Y:S01]  /*1ea0*/  HADD2.F32 R60, -RZ, R60.H0_H0 ;  /* 0x2000003cff3c7230 */ /* 0x000fe20000004100 */
[----:B------:R-:W-:Y:S01]  /*1eb0*/  SHF.R.U64 R90, R64, 0x10, R65 ;  /* 0x00000010405a7819 */ /* 0x000fe20000001241 */
[----:B------:R-:W-:Y:S01]  /*1ec0*/  STL [R1+0x78], R94 ;  /* 0x0000785e01007387 */ /* 0x000fe20000100800 */
[----:B------:R-:W-:Y:S01]  /*1ed0*/  SHF.R.U64 R154, R48, 0x10, R49 ;  /* 0x00000010309a7819 */ /* 0x000fe20000001231 */
[----:B------:R-:W-:Y:S01]  /*1ee0*/  HADD2.F32 R48, -RZ, R91.H0_H0 ;  /* 0x2000005bff307230 */ /* 0x000fe20000004100 */
[----:B------:R-:W-:Y:S01]  /*1ef0*/  SHF.R.U32.HI R88, RZ, 0x10, R65 ;  /* 0x00000010ff587819 */ /* 0x000fe20000011641 */
[----:B------:R-:W-:Y:S01]  /*1f00*/  STL [R1+0x74], R62 ;  /* 0x0000743e01007387 */ /* 0x000fe20000100800 */
[----:B------:R-:W-:Y:S01]  /*1f10*/  SHF.R.U64 R168, R50, 0x10, R51 ;  /* 0x0000001032a87819 */ /* 0x000fe20000001233 */
[----:B------:R-:W-:Y:S01]  /*1f20*/  HADD2.F32 R50, -RZ, R90.H0_H0 ;  /* 0x2000005aff327230 */ /* 0x000fe20000004100 */
[----:B------:R-:W-:Y:S01]  /*1f30*/  SHF.R.U32.HI R150, RZ, 0x10, R49 ;  /* 0x00000010ff967819 */ /* 0x000fe20000011631 */
[----:B------:R-:W-:Y:S01]  /*1f40*/  STL [R1+0x70], R60 ;  /* 0x0000703c01007387 */ /* 0x000fe20000100800 */
[----:B------:R-:W-:Y:S01]  /*1f50*/  MOV R87, R66 ;  /* 0x0000004200577202 */ /* 0x000fe20000000f00 */
[----:B------:R-:W-:Y:S01]  /*1f60*/  HADD2.F32 R49, -RZ, R89.H0_H0 ;  /* 0x20000059ff317230 */ /* 0x000fe20000004100 */
[--C-:B------:R-:W-:Y:S01]  /*1f70*/  SHF.R.U64 R86, R66, 0x10, R67.reuse ;  /* 0x0000001042567819 */ /* 0x100fe20000001243 */
[----:B------:R0:W-:Y:S01]  /*1f80*/  STL [R1+0x6c], R48 ;  /* 0x00006c3001007387 */ /* 0x0001e20000100800 */
[----:B------:R-:W-:Y:S01]  /*1f90*/  SHF.R.U32.HI R84, RZ, 0x10, R67 ;  /* 0x00000010ff547819 */ /* 0x000fe20000011643 */
[----:B------:R-:W-:Y:S01]  /*1fa0*/  IMAD.MOV.U32 R67, RZ, RZ, R118 ;  /* 0x000000ffff437224 */ /* 0x000fe200078e0076 */
[----:B------:R-:W-:Y:S01]  /*1fb0*/  SHF.R.U64 R82, R68, 0x10, R69 ;  /* 0x0000001044527819 */ /* 0x000fe20000001245 */
[----:B------:R1:W-:Y:S01]  /*1fc0*/  STL [R1+0x68], R50 ;  /* 0x0000683201007387 */ /* 0x0003e20000100800 */
[----:B------:R-:W-:Y:S01]  /*1fd0*/  MOV R81, R69 ;  /* 0x0000004500517202 */ /* 0x000fe20000000f00 */
[----:B------:R-:W-:Y:S01]  /*1fe0*/  IMAD.MOV.U32 R65, RZ, RZ, R119 ;  /* 0x000000ffff417224 */ /* 0x000fe200078e0077 */
[----:B------:R-:W-:Y:S01]  /*1ff0*/  SHF.R.U32.HI R80, RZ, 0x10, R69 ;  /* 0x00000010ff507819 */ /* 0x000fe20000011645 */
[----:B------:R2:W-:Y:S01]  /*2000*/  STL [R1+0x64], R49 ;  /* 0x0000643101007387 */ /* 0x0005e20000100800 */
[--C-:B------:R-:W-:Y:S01]  /*2010*/  SHF.R.U64 R78, R70, 0x10, R71.reuse ;  /* 0x00000010464e7819 */ /* 0x100fe20000001247 */
[----:B0-----:R-:W-:Y:S01]  /*2020*/  HADD2.F32 R48, -RZ, R88.H0_H0 ;  /* 0x20000058ff307230 */ /* 0x001fe20000004100 */
[----:B------:R-:W-:Y:S01]  /*2030*/  SHF.R.U32.HI R76, RZ, 0x10, R71 ;  /* 0x00000010ff4c7819 */ /* 0x000fe20000011647 */
[----:B------:R-:W-:Y:S01]  /*2040*/  IMAD.MOV.U32 R71, RZ, RZ, R116 ;  /* 0x000000ffff477224 */ /* 0x000fe200078e0074 */
[----:B------:R-:W-:Y:S01]  /*2050*/  MOV R75, R112 ;  /* 0x00000070004b7202 */ /* 0x000fe20000000f00 */
[----:B-1----:R-:W-:Y:S01]  /*2060*/  HADD2.F32 R50, -RZ, R87.H0_H0 ;  /* 0x20000057ff327230 */ /* 0x002fe20000004100 */
[----:B------:R0:W-:Y:S01]  /*2070*/  STL [R1+0x60], R48 ;  /* 0x0000603001007387 */ /* 0x0001e20000100800 */
[--C-:B------:R-:W-:Y:S01]  /*2080*/  SHF.R.U64 R74, R112, 0x10, R113.reuse ;  /* 0x00000010704a7819 */ /* 0x100fe20000001271 */
[----:B------:R-:W-:Y:S01]  /*2090*/  IMAD.MOV.U32 R248, RZ, RZ, R122 ;  /* 0x000000fffff87224 */ /* 0x000fe200078e007a */
[----:B------:R-:W-:Y:S01]  /*20a0*/  SHF.R.U32.HI R72, RZ, 0x10, R113 ;  /* 0x00000010ff487819 */ /* 0x000fe20000011671 */
[----:B--2---:R-:W-:Y:S01]  /*20b0*/  HADD2.F32 R49, -RZ, R86.H0_H0 ;  /* 0x20000056ff317230 */ /* 0x004fe20000004100 */
[----:B------:R1:W-:Y:S01]  /*20c0*/  STL [R1+0x5c], R50 ;  /* 0x00005c3201007387 */ /* 0x0003e20000100800 */
[--C-:B------:R-:W-:Y:S01]  /*20d0*/  SHF.R.U64 R70, R116, 0x10, R117.reuse ;  /* 0x0000001074467819 */ /* 0x100fe20000001275 */
[----:B------:R-:W-:Y:S01]  /*20e0*/  IMAD.MOV.U32 R244, RZ, RZ, R124 ;  /* 0x000000fffff47224 */ /* 0x000fe200078e007c */
[----:B------:R-:W-:Y:S01]  /*20f0*/  MOV R69, R117 ;  /* 0x0000007500457202 */ /* 0x000fe20000000f00 */
[----:B------:R2:W-:Y:S01]  /*2100*/  STL [R1+0x58], R49 ;  /* 0x0000583101007387 */ /* 0x0005e20000100800 */
[----:B0-----:R-:W-:Y:S01]  /*2110*/  HADD2.F32 R48, -RZ, R85.H0_H0 ;  /* 0x20000055ff307230 */ /* 0x001fe20000004100 */
[----:B------:R-:W-:Y:S01]  /*2120*/  SHF.R.U32.HI R68, RZ, 0x10, R117 ;  /* 0x00000010ff447819 */ /* 0x000fe20000011675 */
[----:B------:R-:W-:Y:S01]  /*2130*/  IMAD.MOV.U32 R242, RZ, RZ, R125 ;  /* 0x000000fffff27224 */ /* 0x000fe200078e007d */
[----:B------:R-:W-:Y:S01]  /*2140*/  SHF.R.U64 R66, R118, 0x10, R119 ;  /* 0x0000001076427819 */ /* 0x000fe20000001277 */
[----:B------:R-:W-:Y:S01]  /*2150*/  IMAD.MOV.U32 R238, RZ, RZ, R127 ;  /* 0x000000ffffee7224 */ /* 0x000fe200078e007f */
[----:B------:R0:W-:Y:S01]  /*2160*/  STL [R1+0x54], R48 ;  /* 0x0000543001007387 */ /* 0x0001e20000100800 */
[----:B-1----:R-:W-:Y:S01]  /*2170*/  HADD2.F32 R50, -RZ, R84.H0_H0 ;  /* 0x20000054ff327230 */ /* 0x002fe20000004100 */
[----:B------:R-:W-:Y:S01]  /*2180*/  SHF.R.U32.HI R64, RZ, 0x10, R119 ;  /* 0x00000010ff407819 */ /* 0x000fe20000011677 */
[----:B------:R-:W-:Y:S01]  /*2190*/  IMAD.MOV.U32 R236, RZ, RZ, R128 ;  /* 0x000000ffffec7224 */ /* 0x000fe200078e0080 */
[--C-:B------:R-:W-:Y:S01]  /*21a0*/  SHF.R.U64 R235, R128, 0x10, R129.reuse ;  /* 0x0000001080eb7819 */ /* 0x100fe20000001281 */
[----:B--2---:R-:W-:Y:S01]  /*21b0*/  HADD2.F32 R49, -RZ, R83.H0_H0 ;  /* 0x20000053ff317230 */ /* 0x004fe20000004100 */
[----:B------:R1:W-:Y:S01]  /*21c0*/  STL [R1+0x50], R50 ;  /* 0x0000503201007387 */ /* 0x0003e20000100800 */
[----:B------:R-:W-:Y:S01]  /*21d0*/  MOV R234, R129 ;  /* 0x0000008100ea7202 */ /* 0x000fe20000000f00 */
[----:B------:R-:W-:Y:S01]  /*21e0*/  HADD2.F32 R148, -RZ, R46.H0_H0 ;  /* 0x2000002eff947230 */ /* 0x000fe20000004100 */
[----:B------:R-:W-:Y:S01]  /*21f0*/  SHF.R.U32.HI R233, RZ, 0x10, R129 ;  /* 0x00000010ffe97819 */ /* 0x000fe20000011681 */
[----:B0-----:R-:W-:Y:S01]  /*2200*/  HADD2.F32 R48, -RZ, R82.H0_H0 ;  /* 0x20000052ff307230 */ /* 0x001fe20000004100 */
[----:B------:R0:W-:Y:S01]  /*2210*/  STL [R1+0x4c], R49 ;  /* 0x00004c3101007387 */ /* 0x0001e20000100800 */
[----:B------:R-:W-:Y:S01]  /*2220*/  MOV R141, R12 ;  /* 0x0000000c008d7202 */ /* 0x000fe20000000f00 */
[----:B------:R-:W-:Y:S01]  /*2230*/  IMAD.MOV.U32 R12, RZ, RZ, R4 ;  /* 0x000000ffff0c7224 */ /* 0x000fe200078e0004 */
[----:B------:R-:W-:Y:S01]  /*2240*/  MOV R252, R120 ;  /* 0x0000007800fc7202 */ /* 0x000fe20000000f00 */
[----:B------:R2:W-:Y:S01]  /*2250*/  STL [R1+0x48], R48 ;  /* 0x0000483001007387 */ /* 0x0005e20000100800 */
[----:B-1----:R-:W-:Y:S01]  /*2260*/  HADD2.F32 R50, -RZ, R81.H0_H0 ;  /* 0x20000051ff327230 */ /* 0x002fe20000004100 */
[--C-:B------:R-:W-:Y:S01]  /*2270*/  SHF.R.U64 R251, R120, 0x10, R121.reuse ;  /* 0x0000001078fb7819 */ /* 0x100fe20000001279 */
[----:B------:R-:W-:Y:S01]  /*2280*/  HADD2.F32 R144, -RZ, R47.H0_H0 ;  /* 0x2000002fff907230 */ /* 0x000fe20000004100 */
[----:B------:R-:W-:Y:S01]  /*2290*/  SHF.R.U32.HI R249, RZ, 0x10, R121 ;  /* 0x00000010fff97819 */ /* 0x000fe20000011679 */
[----:B------:R-:W-:Y:S01]  /*22a0*/  HADD2.F32 R131, -RZ, R36.H0_H0 ;  /* 0x20000024ff837230 */ /* 0x000fe20000004100 */
[----:B------:R1:W-:Y:S01]  /*22b0*/  STL [R1+0x44], R50 ;  /* 0x0000443201007387 */ /* 0x0003e20000100800 */
[----:B0-----:R-:W-:Y:S01]  /*22c0*/  HADD2.F32 R49, -RZ, R80.H0_H0 ;  /* 0x20000050ff317230 */ /* 0x001fe20000004100 */
[--C-:B------:R-:W-:Y:S01]  /*22d0*/  SHF.R.U64 R247, R122, 0x10, R123.reuse ;  /* 0x000000107af77819 */ /* 0x100fe2000000127b */
[----:B------:R-:W-:Y:S01]  /*22e0*/  IMAD.MOV.U32 R216, RZ, RZ, R106 ;  /* 0x000000ffffd87224 */ /* 0x000fe200078e006a */
[----:B------:R-:W-:Y:S01]  /*22f0*/  MOV R246, R123 ;  /* 0x0000007b00f67202 */ /* 0x000fe20000000f00 */
[----:B--2---:R-:W-:Y:S01]  /*2300*/  HADD2.F32 R48, -RZ, R79.H0_H0 ;  /* 0x2000004fff307230 */ /* 0x004fe20000004100 */
[----:B------:R0:W-:Y:S01]  /*2310*/  STL [R1+0x40], R49 ;  /* 0x0000403101007387 */ /* 0x0001e20000100800 */
[----:B------:R-:W-:Y:S01]  /*2320*/  SHF.R.U32.HI R245, RZ, 0x10, R123 ;  /* 0x00000010fff57819 */ /* 0x000fe2000001167b */
[----:B------:R-:W-:Y:S01]  /*2330*/  IMAD.MOV.U32 R213, RZ, RZ, R107 ;  /* 0x000000ffffd57224 */ /* 0x000fe200078e006b */
[--C-:B------:R-:W-:Y:S01]  /*2340*/  SHF.R.U64 R243, R124, 0x10, R125.reuse ;  /* 0x000000107cf37819 */ /* 0x100fe2000000127d */
[----:B-1----:R-:W-:Y:S01]  /*2350*/  HADD2.F32 R50, -RZ, R78.H0_H0 ;  /* 0x2000004eff327230 */ /* 0x002fe20000004100 */
[----:B------:R1:W-:Y:S01]  /*2360*/  STL [R1+0x3c], R48 ;  /* 0x00003c3001007387 */ /* 0x0003e20000100800 */
[----:B------:R-:W-:Y:S01]  /*2370*/  SHF.R.U32.HI R241, RZ, 0x10, R125 ;  /* 0x00000010fff17819 */ /* 0x000fe2000001167d */
[----:B------:R-:W-:Y:S01]  /*2380*/  IMAD.MOV.U32 R230, RZ, RZ, R115 ;  /* 0x000000ffffe67224 */ /* 0x000fe200078e0073 */
[----:B------:R-:W-:Y:S01]  /*2390*/  MOV R240, R126 ;  /* 0x0000007e00f07202 */ /* 0x000fe20000000f00 */
[----:B------:R2:W-:Y:S01]  /*23a0*/  STL [R1+0x38], R50 ;  /* 0x0000383201007387 */ /* 0x0005e20000100800 */
[----:B0-----:R-:W-:Y:S01]  /*23b0*/  HADD2.F32 R49, -RZ, R77.H0_H0 ;  /* 0x2000004dff317230 */ /* 0x001fe20000004100 */
[--C-:B------:R-:W-:Y:S01]  /*23c0*/  SHF.R.U64 R239, R126, 0x10, R127.reuse ;  /* 0x000000107eef7819 */ /* 0x100fe2000000127f */
[----:B------:R-:W-:Y:S01]  /*23d0*/  IMAD.MOV.U32 R210, RZ, RZ, R104 ;  /* 0x000000ffffd27224 */ /* 0x000fe200078e0068 */
[----:B------:R-:W-:Y:S01]  /*23e0*/  SHF.R.U32.HI R237, RZ, 0x10, R127 ;  /* 0x00000010ffed7819 */ /* 0x000fe2000001167f */
[----:B------:R-:W-:Y:S01]  /*23f0*/  IMAD.MOV.U32 R228, RZ, RZ, R110 ;  /* 0x000000ffffe47224 */ /* 0x000fe200078e006e */
[----:B------:R0:W-:Y:S01]  /*2400*/  STL [R1+0x34], R49 ;  /* 0x0000343101007387 */ /* 0x0001e20000100800 */
[----:B-1----:R-:W-:Y:S01]  /*2410*/  HADD2.F32 R48, -RZ, R76.H0_H0 ;  /* 0x2000004cff307230 */ /* 0x002fe20000004100 */
[----:B------:R-:W-:Y:S01]  /*2420*/  MOV R183, R95 ;  /* 0x0000005f00b77202 */ /* 0x000fe20000000f00 */
[----:B------:R-:W-:Y:S01]  /*2430*/  IMAD.MOV.U32 R226, RZ, RZ, R111 ;  /* 0x000000ffffe27224 */ /* 0x000fe200078e006f */
[----:B------:R-:W-:Y:S01]  /*2440*/  SHF.R.U32.HI R181, RZ, 0x10, R95 ;  /* 0x00000010ffb57819 */ /* 0x000fe2000001165f */
[----:B--2---:R-:W-:Y:S01]  /*2450*/  HADD2.F32 R50, -RZ, R75.H0_H0 ;  /* 0x2000004bff327230 */ /* 0x004fe20000004100 */
[----:B------:R1:W-:Y:S01]  /*2460*/  STL [R1+0x30], R48 ;  /* 0x0000303001007387 */ /* 0x0003e20000100800 */
[----:B------:R-:W-:Y:S01]  /*2470*/  SHF.R.U64 R146, R46, 0x10, R47 ;  /* 0x000000102e927819 */ /* 0x000fe2000000122f */
[----:B------:R-:W-:Y:S01]  /*2480*/  IMAD.MOV.U32 R199, RZ, RZ, R103 ;  /* 0x000000ffffc77224 */ /* 0x000fe200078e0067 */
[----:B------:R-:W-:Y:S01]  /*2490*/  SHF.R.U32.HI R142, RZ, 0x10, R47 ;  /* 0x00000010ff8e7819 */ /* 0x000fe2000001162f */
[----:B0-----:R-:W-:Y:S01]  /*24a0*/  HADD2.F32 R49, -RZ, R74.H0_H0 ;  /* 0x2000004aff317230 */ /* 0x001fe20000004100 */
[----:B------:R0:W-:Y:S01]  /*24b0*/  STL [R1+0x2c], R50 ;  /* 0x00002c3201007387 */ /* 0x0001e20000100800 */
[----:B------:R-:W-:Y:S01]  /*24c0*/  SHF.R.U64 R129, R36, 0x10, R37 ;  /* 0x0000001024817819 */ /* 0x000fe20000001225 */
[----:B------:R-:W-:Y:S01]  /*24d0*/  IMAD.MOV.U32 R224, RZ, RZ, R100 ;  /* 0x000000ffffe07224 */ /* 0x000fe200078e0064 */
[--C-:B------:R-:W-:Y:S01]  /*24e0*/  SHF.R.U64 R215, R106, 0x10, R107.reuse ;  /* 0x000000106ad77819 */ /* 0x100fe2000000126b */
[----:B------:R2:W-:Y:S01]  /*24f0*/  STL [R1+0x28], R49 ;  /* 0x0000283101007387 */ /* 0x0005e20000100800 */
[----:B-1----:R-:W-:Y:S01]  /*2500*/  HADD2.F32 R48, -RZ, R73.H0_H0 ;  /* 0x20000049ff307230 */ /* 0x002fe20000004100 */
[----:B------:R-:W-:Y:S01]  /*2510*/  SHF.R.U32.HI R212, RZ, 0x10, R107 ;  /* 0x00000010ffd47819 */ /* 0x000fe2000001166b */
[----:B------:R-:W-:Y:S01]  /*2520*/  IMAD.MOV.U32 R195, RZ, RZ, R98 ;  /* 0x000000ffffc37224 */ /* 0x000fe200078e0062 */
[----:B------:R-:W-:Y:S01]  /*2530*/  MOV R232, R114 ;  /* 0x0000007200e87202 */ /* 0x000fe20000000f00 */
[----:B------:R-:W-:Y:S01]  /*2540*/  IMAD.MOV.U32 R191, RZ, RZ, R99 ;  /* 0x000000ffffbf7224 */ /* 0x000fe200078e0063 */
[----:B------:R1:W-:Y:S01]  /*2550*/  STL [R1+0x24], R48 ;  /* 0x0000243001007387 */ /* 0x0003e20000100800 */
[----:B0-----:R-:W-:Y:S01]  /*2560*/  HADD2.F32 R50, -RZ, R72.H0_H0 ;  /* 0x20000048ff327230 */ /* 0x001fe20000004100 */
[--C-:B------:R-:W-:Y:S01]  /*2570*/  SHF.R.U64 R231, R114, 0x10, R115.reuse ;  /* 0x0000001072e77819 */ /* 0x100fe20000001273 */
[----:B------:R-:W-:Y:S01]  /*2580*/  IMAD R108, R108, -0x2daee0ad, RZ ;  /* 0xd2511f536c6c7824 */ /* 0x000fe200078e02ff */
[----:B------:R-:W-:Y:S01]  /*2590*/  SHF.R.U32.HI R229, RZ, 0x10, R115 ;  /* 0x00000010ffe57819 */ /* 0x000fe20000011673 */
[----:B--2---:R-:W-:Y:S01]  /*25a0*/  HADD2.F32 R49, -RZ, R71.H0_H0 ;  /* 0x20000047ff317230 */ /* 0x004fe20000004100 */
[----:B------:R0:W-:Y:S01]  /*25b0*/  STL [R1+0x20], R50 ;  /* 0x0000203201007387 */ /* 0x0001e20000100800 */
[--C-:B------:R-:W-:Y:S01]  /*25c0*/  SHF.R.U64 R209, R104, 0x10, R105.reuse ;  /* 0x0000001068d17819 */ /* 0x100fe20000001269 */
[C---:B------:R-:W-:Y:S01]  /*25d0*/  IMAD.HI.U32 R95, R23.reuse, -0x2daee0ad, RZ ;  /* 0xd2511f53175f7827 */ /* 0x040fe200078e00ff */
[----:B------:R-:W-:Y:S01]  /*25e0*/  MOV R207, R105 ;  /* 0x0000006900cf7202 */ /* 0x000fe20000000f00 */
[----:B------:R2:W-:Y:S01]  /*25f0*/  STL [R1+0x1c], R49 ;  /* 0x00001c3101007387 */ /* 0x0005e20000100800 */
[----:B------:R-:W-:Y:S01]  /*2600*/  SHF.R.U32.HI R205, RZ, 0x10, R105 ;  /* 0x00000010ffcd7819 */ /* 0x000fe20000011669 */
[----:B-1----:R-:W-:Y:S01]  /*2610*/  HADD2.F32 R48, -RZ, R70.H0_H0 ;  /* 0x20000046ff307230 */ /* 0x002fe20000004100 */
[--C-:B------:R-:W-:Y:S01]  /*2620*/  SHF.R.U64 R227, R110, 0x10, R111.reuse ;  /* 0x000000106ee37819 */ /* 0x100fe2000000126f */
[----:B------:R-:W-:Y:S01]  /*2630*/  HADD2.F32 R36, -RZ, R34.H0_H0 ;  /* 0x20000022ff247230 */ /* 0x000fe20000004100 */
[----:B------:R-:W-:Y:S01]  /*2640*/  SHF.R.U32.HI R225, RZ, 0x10, R111 ;  /* 0x00000010ffe17819 */ /* 0x000fe2000001166f */
[----:B0-----:R-:W-:Y:S01]  /*2650*/  HADD2.F32 R50, -RZ, R69.H0_H0 ;  /* 0x20000045ff327230 */ /* 0x001fe20000004100 */
[----:B------:R0:W-:Y:S01]  /*2660*/  STL [R1+0x18], R48 ;  /* 0x0000183001007387 */ /* 0x0001e20000100800 */
[----:B------:R-:W-:Y:S01]  /*2670*/  MOV R203, R102 ;  /* 0x0000006600cb7202 */ /* 0x000fe20000000f00 */
[----:B------:R-:W-:Y:S01]  /*2680*/  UISETP.NE.U32.AND UP0, UPT, UR26, URZ, UPT ;  /* 0x0000003f1a00728c */ /* 0x000fe2000bf05070 */
[----:B--2---:R-:W-:Y:S01]  /*2690*/  HADD2.F32 R49, -RZ, R68.H0_H0 ;  /* 0x20000044ff317230 */ /* 0x004fe20000004100 */
[----:B------:R1:W-:Y:S01]  /*26a0*/  STL [R1+0x14], R50 ;  /* 0x0000143201007387 */ /* 0x0003e20000100800 */
[--C-:B------:R-:W-:Y:S01]  /*26b0*/  SHF.R.U64 R201, R102, 0x10, R103.reuse ;  /* 0x0000001066c97819 */ /* 0x100fe20000001267 */
[----:B------:R-:W-:Y:S01]  /*26c0*/  HADD2.F32 R140, -RZ, R24.H0_H0 ;  /* 0x20000018ff8c7230 */ /* 0x000fe20000004100 */
[----:B------:R-:W-:Y:S01]  /*26d0*/  SHF.R.U32.HI R197, RZ, 0x10, R103 ;  /* 0x00000010ffc57819 */ /* 0x000fe20000011667 */
[----:B------:R2:W-:Y:S01]  /*26e0*/  STL [R1+0x10], R49 ;  /* 0x0000103101007387 */ /* 0x0005e20000100800 */
[--C-:B------:R-:W-:Y:S01]  /*26f0*/  SHF.R.U64 R223, R100, 0x10, R101.reuse ;  /* 0x0000001064df7819 */ /* 0x100fe20000001265 */
[----:B0-----:R-:W-:Y:S01]  /*2700*/  HADD2.F32 R48, -RZ, R67.H0_H0 ;  /* 0x20000043ff307230 */ /* 0x001fe20000004100 */
[----:B------:R-:W-:Y:S01]  /*2710*/  MOV R222, R101 ;  /* 0x0000006500de7202 */ /* 0x000fe20000000f00 */
[----:B------:R-:W-:Y:S01]  /*2720*/  ULDC.U8 UR26, c[0x0][0x2a0] ;  /* 0x0000a800001a7ab9 */ /* 0x000fe20000000000 */
[----:B------:R-:W-:Y:S01]  /*2730*/  SHF.R.U32.HI R221, RZ, 0x10, R101 ;  /* 0x00000010ffdd7819 */ /* 0x000fe20000011665 */
[----:B-1----:R-:W-:Y:S01]  /*2740*/  HADD2.F32 R50, -RZ, R66.H0_H0 ;  /* 0x20000042ff327230 */ /* 0x002fe20000004100 */
[----:B------:R0:W-:Y:S01]  /*2750*/  STL [R1+0xc], R48 ;  /* 0x00000c3001007387 */ /* 0x0001e20000100800 */
[--C-:B------:R-:W-:Y:S01]  /*2760*/  SHF.R.U64 R193, R98, 0x10, R99.reuse ;  /* 0x0000001062c17819 */ /* 0x100fe20000001263 */
[----:B------:R-:W-:Y:S01]  /*2770*/  BSSY B0, `(.L_x_49844) ;  /* 0x0001a17000007945 */ /* 0x000fe20003800000 */
[----:B--2---:R-:W-:Y:S01]  /*2780*/  HADD2.F32 R49, -RZ, R65.H0_H0 ;  /* 0x20000041ff317230 */ /* 0x004fe20000004100 */
[----:B------:R1:W-:Y:S01]  /*2790*/  STL [R1+0x8], R50 ;  /* 0x0000083201007387 */ /* 0x0003e20000100800 */
[----:B------:R-:W-:Y:S01]  /*27a0*/  SHF.R.U32.HI R189, RZ, 0x10, R99 ;  /* 0x00000010ffbd7819 */ /* 0x000fe20000011663 */
[----:B------:R-:W-:Y:S01]  /*27b0*/  HADD2.F32 R136, -RZ, R25.H0_H0 ;  /* 0x20000019ff887230 */ /* 0x000fe20000004100 */
[----:B------:R-:W-:Y:S01]  /*27c0*/  MOV R220, R96 ;  /* 0x0000006000dc7202 */ /* 0x000fe20000000f00 */
[----:B------:R1:W-:Y:S01]  /*27d0*/  STL [R1+0x4], R49 ;  /* 0x0000043101007387 */ /* 0x0003e20000100800 */
[----:B------:R-:W-:Y:S01]  /*27e0*/  MOV R4, R38 ;  /* 0x0000002600047202 */ /* 0x000fe20000000f00 */
[----:B0-----:R-:W-:Y:S01]  /*27f0*/  HADD2.F32 R48, -RZ, R64.H0_H0 ;  /* 0x20000040ff307230 */ /* 0x001fe20000004100 */
[----:B------:R-:W-:Y:S01]  /*2800*/  SHF.R.U32.HI R211, RZ, 0x10, R63 ;  /* 0x00000010ffd37819 */ /* 0x000fe2000001163f */
[----:B------:R-:W-:Y:S01]  /*2810*/  HADD2.F32 R206, -RZ, R61.H0_H0 ;  /* 0x2000003dffce7230 */ /* 0x000fe20000004100 */
[----:B------:R-:W-:Y:S01]  /*2820*/  SHF.R.U32.HI R204, RZ, 0x10, R61 ;  /* 0x00000010ffcc7819 */ /* 0x000fe2000001163d */
[----:B------:R-:W-:Y:S01]  /*2830*/  HADD2.F32 R202, -RZ, R58.H0_H0 ;  /* 0x2000003affca7230 */ /* 0x000fe20000004100 */
[----:B------:R1:W-:Y:S01]  /*2840*/  STL [R1], R48 ;  /* 0x0000003001007387 */ /* 0x0003e20000100800 */
        /* <DEDUP_REMOVED lines=19> */
[----:B------:R-:W-:Y:S01]  /*2980*/  IMAD R24, R23, -0x2daee0ad, RZ ;  /* 0xd2511f5317187824 */ /* 0x000fe200078e02ff */
[----:B------:R-:W-:Y:S01]  /*2990*/  SHF.R.U32.HI R134, RZ, 0x10, R25 ;  /* 0x00000010ff867819 */ /* 0x000fe20000011619 */
[----:B------:R-:W-:Y:S01]  /*29a0*/  IMAD.MOV.U32 R23, RZ, RZ, RZ ;  /* 0x000000ffff177224 */ /* 0x000fe200078e00ff */
        /* <DEDUP_REMOVED lines=19> */
[----:B------:R-:W-:Y:S01]  /*2ae0*/  IMAD R26, R92, -0x326172a9, RZ ;  /* 0xcd9e8d575c1a7824 */ /* 0x000fe200078e02ff */
[----:B------:R-:W-:Y:S01]  /*2af0*/  SHF.R.U32.HI R128, RZ, 0x10, R27 ;  /* 0x00000010ff807819 */ /* 0x000fe2000001161b */
        /* <DEDUP_REMOVED lines=139> */
[----:B-1----:R-:W-:-:S07]  /*33b0*/  HADD2.F32 R128, -RZ, R128.H0_H0 ;  /* 0x20000080ff807230 */ /* 0x002fce0000004100 */
.L_x_50358:
[----:B------:R-:W-:Y:S01]  /*33c0*/  PLOP3.LUT P1, PT, PT, PT, UP0, 0x80, 0x0 ;  /* 0x000000000000781c */ /* 0x000fe20003f2f008 */
[----:B------:R-:W-:Y:S01]  /*33d0*/  HFMA2.MMA R118, -RZ, RZ, 0, 2.384185791015625e-07 ;  /* 0x00000004ff767435 */ /* 0x000fe200000001ff */
[----:B------:R-:W-:Y:S01]  /*33e0*/  @UP0 ULDC.64 UR26, c[0x0][0x270] ;  /* 0x00009c00001a0ab9 */ /* 0x000fe20000000a00 */
[----:B------:R-:W-:Y:S01]  /*33f0*/  IMAD.MOV.U32 R116, RZ, RZ, 0x3f800000 ;  /* 0x3f800000ff747424 */ /* 0x000fe200078e00ff */
[----:B------:R-:W-:-:S09]  /*3400*/  LOP3.LUT P2, RZ, R41, 0x800, RZ, 0xc0, !PT ;  /* 0x0000080029ff7812 */ /* 0x000fd2000784c0ff */
[----:B------:R-:W-:Y:S01]  /*3410*/  @P1 IMAD.WIDE R118, R40, R118, UR26 ;  /* 0x0000001a28761e25 */ /* 0x000fe2000f8e0276 */
[----:B------:R-:W-:-:S03]  /*3420*/  PLOP3.LUT P1, PT, PT, PT, UP0, 0x80, 0x0 ;  /* 0x000000000000781c */ /* 0x000fc60003f2f008 */
[----:B------:R-:W-:-:S10]  /*3430*/  IMAD R117, R40, UR33, RZ ;  /* 0x0000002128757c24 */ /* 0x000fd4000f8e02ff */
[----:B------:R0:W5:Y:S01]  /*3440*/  @P1 LDG.E R116, desc[UR4][R118.64] ;  /* 0x0000000476741981 */ /* 0x000162000c1e1900 */
[----:B------:R-:W-:Y:S01]  /*3450*/  BSSY B1, `(.L_x_49845) ;  /* 0x0000173000017945 */ /* 0x000fe20003800000 */
[----:B0-----:R-:W-:-:S04]  /*3460*/  SHF.R.S32.HI R118, RZ, 0x1f, R117 ;  /* 0x0000001fff767819 */ /* 0x001fc80000011475 */
[----:B------:R-:W-:Y:S02]  /*3470*/  LEA.HI R118, R118, R117, RZ, 0x2 ;  /* 0x0000007576767211 */ /* 0x000fe400078f10ff */
[----:B------:R-:W0:Y:S02]  /*3480*/  S2R R117, SR_TID.X ;  /* 0x0000000000757919 */ /* 0x000e240000002100 */
[----:B0-----:R-:W-:-:S04]  /*3490*/  LOP3.LUT R132, R117, 0x1f, RZ, 0xc0, !PT ;  /* 0x0000001f75847812 */ /* 0x001fc800078ec0ff */
[----:B------:R-:W-:-:S05]  /*34a0*/  LEA.HI.SX32 R132, R118, R132, 0x1e ;  /* 0x0000008476847211 */ /* 0x000fca00078ff2ff */
[----:B------:R-:W-:Y:S01]  /*34b0*/  IMAD.MOV.U32 R117, RZ, RZ, R132 ;  /* 0x000000ffff757224 */ /* 0x000fe200078e0084 */
[----:B------:R-:W-:Y:S06]  /*34c0*/  @!P2 BRA `(.L_x_49846) ;  /* 0x0000001400aca947 */ /* 0x000fec0003800000 */
[----:B------:R-:W0:Y:S02]  /*34d0*/  LDC.64 R118, c[0x0][0x230] ;  /* 0x00008c00ff767b82 */ /* 0x000e240000000a00 */
[----:B0-----:R-:W-:-:S04]  /*34e0*/  ISETP.NE.U32.AND P1, PT, R118, RZ, PT ;  /* 0x000000ff7600720c */ /* 0x001fc80003f25070 */
[----:B------:R-:W-:-:S13]  /*34f0*/  ISETP.NE.AND.EX P1, PT, R119, RZ, PT, P1 ;  /* 0x000000ff7700720c */ /* 0x000fda0003f25310 */
[----:B------:R-:W-:-:S04]  /*3500*/  @P1 LEA R52, P2, R132, R118, 0x4 ;  /* 0x0000007684341211 */ /* 0x000fc800078420ff */
[----:B------:R-:W-:-:S05]  /*3510*/  @P1 LEA.HI.X R53, R132, R119, RZ, 0x4, P2 ;  /* 0x0000007784351211 */ /* 0x000fca00010f24ff */
[----:B------:R0:W5:Y:S02]  /*3520*/  @P1 LDG.E.128 R48, desc[UR4][R52.64] ;  /* 0x0000000434301981 */ /* 0x000164000c1e1d00 */
[----:B0-----:R-:W0:Y:S02]  /*3530*/  LDC.64 R52, c[0x0][0x220] ;  /* 0x00008800ff347b82 */ /* 0x001e240000000a00 */
        /* <DEDUP_REMOVED lines=14> */
.L_x_49848:
[----:B------:R-:W-:-:S07]  /*3620*/  IMAD.MOV.U32 R161, RZ, RZ, R26 ;  /* 0x000000ffffa17224 */ /* 0x000fce00078e001a */
.L_x_49849:
[----:B------:R-:W-:Y:S05]  /*3630*/  BSYNC B2 ;  /* 0x0000000000027941 */ /* 0x000fea0003800000 */
.L_x_49847:
        /* <DEDUP_REMOVED lines=16> */
.L_x_49853:
[----:B------:R-:W-:Y:S05]  /*3740*/  BSYNC B3 ;  /* 0x0000000000037941 */ /* 0x000fea0003800000 */
.L_x_49852:
        /* <DEDUP_REMOVED lines=39> */
[----:B------:R-:W-:-:S03]  /*39c0*/  IMAD.WIDE.U32 R162, R162, -0x326172a9, RZ ;  /* 0xcd9e8d57a2a27825 */ /* 0x000fc600078e00ff */
[----:B------:R-:W-:Y:S01]  /*39d0*/  MOV R26, R162 ;  /* 0x000000a2001a7202 */ /* 0x000fe20000000f00 */
[----:B------:R-:W-:Y:S01]  /*39e0*/  IMAD.MOV.U32 R162, RZ, RZ, RZ ;  /* 0x000000ffffa27224 */ /* 0x000fe200078e00ff */
[----:B------:R-:W-:-:S07]  /*39f0*/  LOP3.LUT R39, R163, UR24, R166, 0x96, !PT ;  /* 0x00000018a3277c12 */ /* 0x000fce000f8e96a6 */
.L_x_49851:
[----:B------:R-:W-:Y:S05]  /*3a00*/  BSYNC B2 ;  /* 0x0000000000027941 */ /* 0x000fea0003800000 */
.L_x_49850:
[----:B------:R-:W2:Y:S01]  /*3a10*/  LDL R163, [R1+0x6c] ;  /* 0x00006c0001a37983 */ /* 0x000ea20000100800 */
[----:B------:R-:W0:Y:S01]  /*3a20*/  LDC R164, c[0x0][0x298] ;  /* 0x0000a600ffa47b82 */ /* 0x000e220000000800 */
[----:B------:R-:W-:Y:S01]  /*3a30*/  I2FP.F32.U32 R25, R161 ;  /* 0x000000a100197245 */ /* 0x000fe20000201000 */
[----:B------:R-:W-:Y:S02]  /*3a40*/  IMAD.MOV.U32 R161, RZ, RZ, 0x2f800000 ;  /* 0x2f800000ffa17424 */ /* 0x000fe400078e00ff */
[----:B-----5:R-:W-:Y:S01]  /*3a50*/  FMUL.FTZ R52, R52, R116 ;  /* 0x0000007434347220 */ /* 0x020fe20000410000 */
[----:B------:R-:W-:Y:S01]  /*3a60*/  ISETP.NE.U32.AND P1, PT, R118, RZ, PT ;  /* 0x000000ff7600720c */ /* 0x000fe20003f25070 */
[----:B------:R-:W-:Y:S01]  /*3a70*/  BSSY B2, `(.L_x_49854) ;  /* 0x0000015000027945 */ /* 0x000fe20003800000 */
[----:B------:R-:W-:Y:S01]  /*3a80*/  FFMA.FTZ R25, R25, R161, 1.1641532182693481445e-10 ;  /* 0x2f00000019197423 */ /* 0x000fe200000100a1 */
[----:B------:R-:W-:Y:S01]  /*3a90*/  ISETP.NE.AND P3, PT, R162, 0x1, PT ;  /* 0x00000001a200780c */ /* 0x000fe20003f65270 */
[----:B------:R-:W1:Y:S01]  /*3aa0*/  LDC R117, c[0x0][0x294] ;  /* 0x0000a500ff757b82 */ /* 0x000e620000000800 */
[----:B------:R-:W-:Y:S01]  /*3ab0*/  ISETP.NE.AND.EX P1, PT, R119, RZ, PT, P1 ;  /* 0x000000ff7700720c */ /* 0x000fe20003f25310 */
[----:B0-----:R-:W-:Y:S01]  /*3ac0*/  FMUL.FTZ R52, R52, R164 ;  /* 0x000000a434347220 */ /* 0x001fe20000410000 */
[----:B-1----:R-:W-:-:S02]  /*3ad0*/  FSETP.GTU.FTZ.AND P2, PT, R25, R117, PT ;  /* 0x000000751900720b */ /* 0x002fc40003f5c000 */
[----:B------:R-:W-:Y:S02]  /*3ae0*/  IADD3 R25, R162, 0x1, RZ ;  /* 0x00000001a2197810 */ /* 0x000fe40007ffe0ff */
        /* <DEDUP_REMOVED lines=12> */
.L_x_49855:
[----:B------:R-:W-:-:S07]  /*3bb0*/  IMAD.MOV.U32 R166, RZ, RZ, R26 ;  /* 0x000000ffffa67224 */ /* 0x000fce00078e001a */
.L_x_49856:
[----:B------:R-:W-:Y:S05]  /*3bc0*/  BSYNC B2 ;  /* 0x0000000000027941 */ /* 0x000fea0003800000 */
.L_x_49854:
        /* <DEDUP_REMOVED lines=16> */
.L_x_49860:
[----:B------:R-:W-:Y:S05]  /*3cd0*/  BSYNC B3 ;  /* 0x0000000000037941 */ /* 0x000fea0003800000 */
.L_x_49859:
        /* <DEDUP_REMOVED lines=40> */
[----:B------:R-:W-:Y:S01]  /*3f60*/  IMAD.MOV.U32 R25, RZ, RZ, RZ ;  /* 0x000000ffff197224 */ /* 0x000fe200078e00ff */
[----:B------:R-:W-:Y:S02]  /*3f70*/  LOP3.LUT R39, R119, UR24, R162, 0x96, !PT ;  /* 0x0000001877277c12 */ /* 0x000fe4000f8e96a2 */
[----:B------:R-:W-:-:S07]  /*3f80*/  MOV R26, R118 ;  /* 0x00000076001a7202 */ /* 0x000fce0000000f00 */
.L_x_49858:
[----:B------:R-:W-:Y:S05]  /*3f90*/  BSYNC B2 ;  /* 0x0000000000027941 */ /* 0x000fea0003800000 */
.L_x_49857:
[----:B------:R-:W2:Y:S01]  /*3fa0*/  LDL R119, [R1+0x68] ;  /* 0x0000680001777983 */ /* 0x000ea20000100800 */
        /* <DEDUP_REMOVED lines=20> */
.L_x_49862:
[----:B------:R-:W-:-:S07]  /*40f0*/  MOV R166, R26 ;  /* 0x0000001a00a67202 */ /* 0x000fce0000000f00 */
.L_x_49863:
[----:B------:R-:W-:Y:S05]  /*4100*/  BSYNC B2 ;  /* 0x0000000000027941 */ /* 0x000fea0003800000 */
.L_x_49861:
        /* <DEDUP_REMOVED lines=16> */
.L_x_49867:
[----:B------:R-:W-:Y:S05]  /*4210*/  BSYNC B3 ;  /* 0x0000000000037941 */ /* 0x000fea0003800000 */
.L_x_49866:
        /* <DEDUP_REMOVED lines=41> */
[----:B------:R-:W-:Y:S01]  /*44b0*/  HFMA2.MMA R118, -RZ, RZ, 0, 0 ;  /* 0x00000000ff767435 */ /* 0x000fe200000001ff */
[----:B------:R-:W-:-:S10]  /*44c0*/  LOP3.LUT R39, R119, UR24, R162, 0x96, !PT ;  /* 0x0000001877277c12 */ /* 0x000fd4000f8e96a2 */
.L_x_49865:
[----:B------:R-:W-:Y:S05]  /*44d0*/  BSYNC B2 ;  /* 0x0000000000027941 */ /* 0x000fea0003800000 */
.L_x_49864:
        /* <DEDUP_REMOVED lines=21> */
.L_x_49869:
[----:B------:R-:W-:-:S07]  /*4630*/  IMAD.MOV.U32 R166, RZ, RZ, R26 ;  /* 0x000000ffffa67224 */ /* 0x000fce00078e001a */
.L_x_49870:
[----:B------:R-:W-:Y:S05]  /*4640*/  BSYNC B2 ;  /* 0x0000000000027941 */ /* 0x000fea0003800000 */
.L_x_49868:
        /* <DEDUP_REMOVED lines=16> */
.L_x_49874:
[----:B------:R-:W-:Y:S05]  /*4750*/  BSYNC B3 ;  /* 0x0000000000037941 */ /* 0x000fea0003800000 */
.L_x_49873:
        /* <DEDUP_REMOVED lines=42> */
[----:B------:R-:W-:-:S07]  /*4a00*/  IMAD.MOV.U32 R25, RZ, RZ, RZ ;  /* 0x000000ffff197224 */ /* 0x000fce00078e00ff */
.L_x_49872:
[----:B------:R-:W-:Y:S05]  /*4a10*/  BSYNC B2 ;  /* 0x0000000000027941 */ /* 0x000fea0003800000 */
.L_x_49871:
[----:B------:R-:W2:Y:S01]  /*4a20*/  LDL R119, [R1+0x60] ;  /* 0x0000600001777983 */ /* 0x000ea20000100800 */
[----:B------:R-:W-:Y:S01]  /*4a30*/  I2FP.F32.U32 R118, R166 ;  /* 0x000000a600767245 */ /* 0x000fe20000201000 */
[----:B------:R-:W-:-:S04]  /*4a40*/  FMUL.FTZ R55, R55, R116 ;  /* 0x0000007437377220 */ /* 0x000fc80000410000 */
[----:B------:R-:W-:Y:S01]  /*4a50*/  FFMA.FTZ R118, R118, R161, 1.1641532182693481445e-10 ;  /* 0x2f00000076767423 */ /* 0x000fe200000100a1 */
[----:B------:R-:W-:-:S04]  /*4a60*/  FMUL.FTZ R55, R55, R164 ;  /* 0x000000a437377220 */ /* 0x000fc80000410000 */
[----:B------:R-:W-:Y:S02]  /*4a70*/  FSETP.GTU.FTZ.AND P5, PT, R118, R117, PT ;  /* 0x000000757600720b */ /* 0x000fe40003fbc000 */
[----:B------:R-:W-:Y:S02]  /*4a80*/  SEL R117, RZ, 0x10000, P4 ;  /* 0x00010000ff757807 */ /* 0x000fe40002000000 */
[----:B------:R-:W-:-:S05]  /*4a90*/  FSEL R55, R55, RZ, !P5 ;  /* 0x000000ff37377208 */ /* 0x000fca0006800000 */
[----:B--2---:R-:W-:-:S04]  /*4aa0*/  FMUL.FTZ R55, R119, R55 ;  /* 0x0000003777377220 */ /* 0x004fc80000410000 */
[----:B------:R-:W-:Y:S01]  /*4ab0*/  @P1 FADD.FTZ R55, R51, R55 ;  /* 0x0000003733371221 */ /* 0x000fe20000010000 */
[----:B------:R-:W-:-:S04]  /*4ac0*/  LEA R118, P1, R132, UR28, 0x4 ;  /* 0x0000001c84767c11 */ /* 0x000fc8000f8220ff */
[----:B------:R-:W-:-:S05]  /*4ad0*/  LEA.HI.X R119, R132, UR29, RZ, 0x4, P1 ;  /* 0x0000001d84777c11 */ /* 0x000fca00088f24ff */
[----:B------:R0:W-:Y:S02]  /*4ae0*/  STG.E.128 desc[UR4][R118.64], R52 ;  /* 0x0000003476007986 */ /* 0x0001e4000c101d04 */
[----:B0-----:R-:W-:Y:S02]  /*4af0*/  SEL R118, RZ, 0x100, P3 ;  /* 0x00000100ff767807 */ /* 0x001fe40001800000 */
[----:B------:R-:W-:-:S04]  /*4b00*/  SEL R119, RZ, 0x1000000, P5 ;  /* 0x01000000ff777807 */ /* 0x000fc80002800000 */
[----:B------:R-:W-:Y:S02]  /*4b10*/  IADD3 R117, R118, R119, R117 ;  /* 0x0000007776757210 */ /* 0x000fe40007ffe075 */
[----:B------:R-:W-:-:S04]  /*4b20*/  SEL R118, RZ, 0x1, P2 ;  /* 0x00000001ff767807 */ /* 0x000fc80001000000 */
[----:B------:R-:W-:Y:S02]  /*4b30*/  IADD3 R117, R117, R118, RZ ;  /* 0x0000007675757210 */ /* 0x000fe40007ffe0ff */
[----:B------:R-:W-:-:S04]  /*4b40*/  LEA R118, P1, R132, UR30, 0x2 ;  /* 0x0000001e84767c11 */ /* 0x000fc8000f8210ff */
[----:B------:R-:W-:-:S05]  /*4b50*/  LEA.HI.X R119, R132, UR31, RZ, 0x2, P1 ;  /* 0x0000001f84777c11 */ /* 0x000fca00088f14ff */
[----:B------:R0:W-:Y:S02]  /*4b60*/  STG.E desc[UR4][R118.64], R117 ;  /* 0x0000007576007986 */ /* 0x0001e4000c101904 */
[----:B0-----:R-:W-:-:S07]  /*4b70*/  VIADD R117, R132, 0x20 ;  /* 0x0000002084757836 */ /* 0x001fce0000000000 */
.L_x_49846:
[----:B------:R-:W-:Y:S05]  /*4b80*/  BSYNC B1 ;  /* 0x0000000000017941 */ /* 0x000fea0003800000 */
.L_x_49845:
        /* <DEDUP_REMOVED lines=24> */
.L_x_49878:
[----:B------:R-:W-:-:S07]  /*4d10*/  MOV R164, R26 ;  /* 0x0000001a00a47202 */ /* 0x000fce0000000f00 */
.L_x_49879:
[----:B------:R-:W-:Y:S05]  /*4d20*/  BSYNC B2 ;  /* 0x0000000000027941 */ /* 0x000fea0003800000 */
.L_x_49877:
        /* <DEDUP_REMOVED lines=16> */
.L_x_49883:
[----:B------:R-:W-:Y:S05]  /*4e30*/  BSYNC B3 ;  /* 0x0000000000037941 */ /* 0x000fea0003800000 */
.L_x_49882:
        /* <DEDUP_REMOVED lines=43> */
.L_x_49881:
[----:B------:R-:W-:Y:S05]  /*50f0*/  BSYNC B2 ;  /* 0x0000000000027941 */ /* 0x000fea0003800000 */
.L_x_49880:
[----:B------:R-:W2:Y:S01]  /*5100*/  LDL R163, [R1+0x5c] ;  /* 0x00005c0001a37983 */ /* 0x000ea20000100800 */
[----:B------:R-:W-:Y:S01]  /*5110*/  I2FP.F32.U32 R25, R164 ;  /* 0x000000a400197245 */ /* 0x000fe20000201000 */
[----:B------:R-:W0:Y:S01]  /*5120*/  LDC R161, c[0x0][0x294] ;  /* 0x0000a500ffa17b82 */ /* 0x000e220000000800 */
[----:B------:R-:W-:Y:S02]  /*5130*/  IMAD.MOV.U32 R166, RZ, RZ, 0x2f800000 ;  /* 0x2f800000ffa67424 */ /* 0x000fe400078e00ff */
[----:B-----5:R-:W-:Y:S01]  /*5140*/  FMUL.FTZ R56, R56, R116 ;  /* 0x0000007438387220 */ /* 0x020fe20000410000 */
[----:B------:R-:W-:Y:S01]  /*5150*/  ISETP.NE.U32.AND P1, PT, R118, RZ, PT ;  /* 0x000000ff7600720c */ /* 0x000fe20003f25070 */
[----:B------:R-:W-:Y:S01]  /*5160*/  BSSY B2, `(.L_x_49884) ;  /* 0x0000015000027945 */ /* 0x000fe20003800000 */
[----:B------:R-:W-:Y:S01]  /*5170*/  FFMA.FTZ R25, R25, R166, 1.1641532182693481445e-10 ;  /* 0x2f00000019197423 */ /* 0x000fe200000100a6 */
[----:B------:R-:W-:Y:S01]  /*5180*/  ISETP.NE.AND P3, PT, R162, 0x1, PT ;  /* 0x00000001a200780c */ /* 0x000fe20003f65270 */
[----:B------:R-:W1:Y:S01]  /*5190*/  LDC R164, c[0x0][0x298] ;  /* 0x0000a600ffa47b82 */ /* 0x000e620000000800 */
[----:B------:R-:W-:-:S02]  /*51a0*/  ISETP.NE.AND.EX P1, PT, R119, RZ, PT, P1 ;  /* 0x000000ff7700720c */ /* 0x000fc40003f25310 */
[----:B0-----:R-:W-:Y:S01]  /*51b0*/  FSETP.GTU.FTZ.AND P2, PT, R25, R161, PT ;  /* 0x000000a11900720b */ /* 0x001fe20003f5c000 */
[----:B------:R-:W-:Y:S02]  /*51c0*/  VIADD R25, R162, 0x1 ;  /* 0x00000001a2197836 */ /* 0x000fe40000000000 */
[----:B-1----:R-:W-:-:S05]  /*51d0*/  FMUL.FTZ R56, R56, R164 ;  /* 0x000000a438387220 */ /* 0x002fca0000410000 */
        /* <DEDUP_REMOVED lines=12> */
.L_x_49885:
[----:B------:R-:W-:-:S07]  /*52a0*/  MOV R167, R26 ;  /* 0x0000001a00a77202 */ /* 0x000fce0000000f00 */
.L_x_49886:
[----:B------:R-:W-:Y:S05]  /*52b0*/  BSYNC B2 ;  /* 0x0000000000027941 */ /* 0x000fea0003800000 */
.L_x_49884:
        /* <DEDUP_REMOVED lines=16> */
.L_x_49890:
[----:B------:R-:W-:Y:S05]  /*53c0*/  BSYNC B3 ;  /* 0x0000000000037941 */ /* 0x000fea0003800000 */
.L_x_49889:
        /* <DEDUP_REMOVED lines=41> */
[----:B------:R-:W-:Y:S01]  /*5660*/  IMAD.MOV.U32 R26, RZ, RZ, R118 ;  /* 0x000000ffff1a7224 */ /* 0x000fe200078e0076 */
[----:B------:R-:W-:-:S07]  /*5670*/  LOP3.LUT R39, R119, UR24, R162, 0x96, !PT ;  /* 0x0000001877277c12 */ /* 0x000fce000f8e96a2 */
.L_x_49888:
[----:B------:R-:W-:Y:S05]  /*5680*/  BSYNC B2 ;  /* 0x0000000000027941 */ /* 0x000fea0003800000 */
.L_x_49887:
        /* <DEDUP_REMOVED lines=21> */
.L_x_49892:
[----:B------:R-:W-:-:S07]  /*57e0*/  IMAD.MOV.U32 R167, RZ, RZ, R26 ;  /* 0x000000ffffa77224 */ /* 0x000fce00078e001a */
.L_x_49893:
[----:B------:R-:W-:Y:S05]  /*57f0*/  BSYNC B2 ;  /* 0x0000000000027941 */ /* 0x000fea0003800000 */
.L_x_49891:
        /* <DEDUP_REMOVED lines=16> */
.L_x_49897:
[----:B------:R-:W-:Y:S05]  /*5900*/  BSYNC B3 ;  /* 0x0000000000037941 */ /* 0x000fea0003800000 */
.L_x_49896:
        /* <DEDUP_REMOVED lines=43> */
.L_x_49895:
[----:B------:R-:W-:Y:S05]  /*5bc0*/  BSYNC B2 ;  /* 0x0000000000027941 */ /* 0x000fea0003800000 */
.L_x_49894:
        /* <DEDUP_REMOVED lines=21> */
.L_x_49899:
[----:B------:R-:W-:-:S07]  /*5d20*/  IMAD.MOV.U32 R167, RZ, RZ, R26 ;  /* 0x000000ffffa77224 */ /* 0x000fce00078e001a */
.L_x_49900:
[----:B------:R-:W-:Y:S05]  /*5d30*/  BSYNC B2 ;  /* 0x0000000000027941 */ /* 0x000fea0003800000 */
.L_x_49898:
        /* <DEDUP_REMOVED lines=16> */
.L_x_49904:
[----:B------:R-:W-:Y:S05]  /*5e40*/  BSYNC B3 ;  /* 0x0000000000037941 */ /* 0x000fea0003800000 */
.L_x_49903:
        /* <DEDUP_REMOVED lines=43> */
.L_x_49902:
[----:B------:R-:W-:Y:S05]  /*6100*/  BSYNC B2 ;  /* 0x0000000000027941 */ /* 0x000fea0003800000 */
.L_x_49901:
[----:B------:R-:W2:Y:S01]  /*6110*/  LDL R119, [R1+0x50] ;  /* 0x0000500001777983 */ /* 0x000ea20000100800 */
[----:B------:R-:W-:Y:S01]  /*6120*/  I2FP.F32.U32 R118, R167 ;  /* 0x000000a700767245 */ /* 0x000fe20000201000 */
[----:B------:R-:W-:-:S04]  /*6130*/  FMUL.FTZ R59, R59, R116 ;  /* 0x000000743b3b7220 */ /* 0x000fc80000410000 */
[----:B------:R-:W-:Y:S01]  /*6140*/  FFMA.FTZ R118, R118, R166, 1.1641532182693481445e-10 ;  /* 0x2f00000076767423 */ /* 0x000fe200000100a6 */
[----:B------:R-:W-:-:S04]  /*6150*/  FMUL.FTZ R59, R59, R164 ;  /* 0x000000a43b3b7220 */ /* 0x000fc80000410000 */
[----:B------:R-:W-:-:S04]  /*6160*/  FSETP.GTU.FTZ.AND P5, PT, R118, R161, PT ;  /* 0x000000a17600720b */ /* 0x000fc80003fbc000 */
[----:B------:R-:W-:Y:S02]  /*6170*/  FSEL R59, R59, RZ, !P5 ;  /* 0x000000ff3b3b7208 */ /* 0x000fe40006800000 */
[----:B------:R-:W-:-:S03]  /*6180*/  SEL R161, RZ, 0x1000000, P5 ;  /* 0x01000000ffa17807 */ /* 0x000fc60002800000 */
        /* <DEDUP_REMOVED lines=8> */
[----:B------:R-:W-:-:S05]  /*6210*/  SEL R118, RZ, 0x1, P2 ;  /* 0x00000001ff767807 */ /* 0x000fca0001000000 */
[----:B------:R-:W-:Y:S01]  /*6220*/  IMAD.IADD R161, R161, 0x1, R118 ;  /* 0x00000001a1a17824 */ /* 0x000fe200078e0276 */
[----:B------:R-:W-:-:S04]  /*6230*/  LEA R118, P1, R117, UR30, 0x2 ;  /* 0x0000001e75767c11 */ /* 0x000fc8000f8210ff */
[C---:B------:R-:W-:Y:S02]  /*6240*/  LEA.HI.X R119, R117.reuse, UR31, RZ, 0x2, P1 ;  /* 0x0000001f75777c11 */ /* 0x040fe400088f14ff */
[----:B------:R-:W-:-:S03]  /*6250*/  IADD3 R117, R117, 0x20, RZ ;  /* 0x0000002075757810 */ /* 0x000fc60007ffe0ff */
[----:B------:R0:W-:Y:S04]  /*6260*/  STG.E desc[UR4][R118.64], R161 ;  /* 0x000000a176007986 */ /* 0x0001e8000c101904 */
.L_x_49876:
[----:B------:R-:W-:Y:S05]  /*6270*/  BSYNC B1 ;  /* 0x0000000000017941 */ /* 0x000fea0003800000 */
.L_x_49875:
[----:B------:R-:W-:Y:S01]  /*6280*/  LOP3.LUT P1, RZ, R41, 0x2000000, RZ, 0xc0, !PT ;  /* 0x0200000029ff7812 */ /* 0x000fe2000782c0ff */
[----:B------:R-:W-:-:S12]  /*6290*/  BSSY B1, `(.L_x_49905) ;  /* 0x000016d000017945 */ /* 0x000fd80003800000 */
[----:B------:R-:W-:Y:S05]  /*62a0*/  @!P1 BRA `(.L_x_49906) ;  /* 0x0000001400ac9947 */ /* 0x000fea0003800000 */
[----:B0-----:R-:W0:Y:S02]  /*62b0*/  LDC.64 R118, c[0x0][0x230] ;  /* 0x00008c00ff767b82 */ /* 0x001e240000000a00 */
        /* <DEDUP_REMOVED lines=20> */
.L_x_49908:
[----:B------:R-:W-:-:S07]  /*6400*/  IMAD.MOV.U32 R164, RZ, RZ, R26 ;  /* 0x000000ffffa47224 */ /* 0x000fce00078e001a */
.L_x_49909:
[----:B------:R-:W-:Y:S05]  /*6410*/  BSYNC B2 ;  /* 0x0000000000027941 */ /* 0x000fea0003800000 */
.L_x_49907:
        /* <DEDUP_REMOVED lines=16> */
.L_x_49913:
[----:B------:R-:W-:Y:S05]  /*6520*/  BSYNC B3 ;  /* 0x0000000000037941 */ /* 0x000fea0003800000 */
.L_x_49912:
        /* <DEDUP_REMOVED lines=43> */
.L_x_49911:
[----:B------:R-:W-:Y:S05]  /*67e0*/  BSYNC B2 ;  /* 0x0000000000027941 */ /* 0x000fea0003800000 */
.L_x_49910:
        /* <DEDUP_REMOVED lines=11> */
[----:B0-----:R-:W-:Y:S02]  /*68a0*/  FSETP.GTU.FTZ.AND P2, PT, R25, R161, PT ;  /* 0x000000a11900720b */ /* 0x001fe40003f5c000 */
[----:B------:R-:W-:Y:S01]  /*68b0*/  IADD3 R25, R162, 0x1, RZ ;  /* 0x00000001a2197810 */ /* 0x000fe20007ffe0ff */
[----:B-1----:R-:W-:-:S05]  /*68c0*/  FMUL.FTZ R60, R60, R164 ;  /* 0x000000a43c3c7220 */ /* 0x002fca0000410000 */
        /* <DEDUP_REMOVED lines=12> */
.L_x_49915:
[----:B------:R-:W-:-:S07]  /*6990*/  MOV R167, R26 ;  /* 0x0000001a00a77202 */ /* 0x000fce0000000f00 */
.L_x_49916:
[----:B------:R-:W-:Y:S05]  /*69a0*/  BSYNC B2 ;  /* 0x0000000000027941 */ /* 0x000fea0003800000 */
.L_x_49914:
        /* <DEDUP_REMOVED lines=16> */
.L_x_49920:
[----:B------:R-:W-:Y:S05]  /*6ab0*/  BSYNC B3 ;  /* 0x0000000000037941 */ /* 0x000fea0003800000 */
.L_x_49919:
        /* <DEDUP_REMOVED lines=43> */
.L_x_49918:
[----:B------:R-:W-:Y:S05]  /*6d70*/  BSYNC B2 ;  /* 0x0000000000027941 */ /* 0x000fea0003800000 */
.L_x_49917:
[----:B------:R-:W2:Y:S01]  /*6d80*/  LDL R119, [R1+0x48] ;  /* 0x0000480001777983 */ /* 0x000ea20000100800 */
[----:B------:R-:W-:Y:S01]  /*6d90*/  I2FP.F32.U32 R118, R167 ;  /* 0x000000a700767245 */ /* 0x000fe20000201000 */
[----:B------:R-:W-:Y:S01]  /*6da0*/  FMUL.FTZ R61, R61, R116 ;  /* 0x000000743d3d7220 */ /* 0x000fe20000410000 */
[----:B------:R-:W-:Y:S01]  /*6db0*/  ISETP.NE.AND P4, PT, R25, 0x1, PT ;  /* 0x000000011900780c */ /* 0x000fe20003f85270 */
[----:B------:R-:W-:Y:S02]  /*6dc0*/  BSSY B2, `(.L_x_49921) ;  /* 0x0000012000027945 */ /* 0x000fe40003800000 */
[----:B------:R-:W-:Y:S01]  /*6dd0*/  FFMA.FTZ R118, R118, R166, 1.1641532182693481445e-10 ;  /* 0x2f00000076767423 */ /* 0x000fe200000100a6 */
[----:B------:R-:W-:-:S04]  /*6de0*/  FMUL.FTZ R61, R61, R164 ;  /* 0x000000a43d3d7220 */ /* 0x000fc80000410000 */
[----:B------:R-:W-:Y:S02]  /*6df0*/  FSETP.GTU.FTZ.AND P3, PT, R118, R161, PT ;  /* 0x000000a17600720b */ /* 0x000fe40003f7c000 */
        /* <DEDUP_REMOVED lines=13> */
.L_x_49922:
[----:B------:R-:W-:-:S07]  /*6ed0*/  MOV R167, R26 ;  /* 0x0000001a00a77202 */ /* 0x000fce0000000f00 */
.L_x_49923:
[----:B------:R-:W-:Y:S05]  /*6ee0*/  BSYNC B2 ;  /* 0x0000000000027941 */ /* 0x000fea0003800000 */
.L_x_49921:
        /* <DEDUP_REMOVED lines=16> */
.L_x_49927:
[----:B------:R-:W-:Y:S05]  /*6ff0*/  BSYNC B3 ;  /* 0x0000000000037941 */ /* 0x000fea0003800000 */
.L_x_49926:
        /* <DEDUP_REMOVED lines=43> */
.L_x_49925:
[----:B------:R-:W-:Y:S05]  /*72b0*/  BSYNC B2 ;  /* 0x0000000000027941 */ /* 0x000fea0003800000 */
.L_x_49924:
        /* <DEDUP_REMOVED lines=21> */
.L_x_49929:
[----:B------:R-:W-:-:S07]  /*7410*/  MOV R167, R26 ;  /* 0x0000001a00a77202 */ /* 0x000fce0000000f00 */
.L_x_49930:
[----:B------:R-:W-:Y:S05]  /*7420*/  BSYNC B2 ;  /* 0x0000000000027941 */ /* 0x000fea0003800000 */
.L_x_49928:
        /* <DEDUP_REMOVED lines=16> */
.L_x_49934:
[----:B------:R-:W-:Y:S05]  /*7530*/  BSYNC B3 ;  /* 0x0000000000037941 */ /* 0x000fea0003800000 */
.L_x_49933:
        /* <DEDUP_REMOVED lines=43> */
.L_x_49932:
[----:B------:R-:W-:Y:S05]  /*77f0*/  BSYNC B2 ;  /* 0x0000000000027941 */ /* 0x000fea0003800000 */
.L_x_49931:
        /* <DEDUP_REMOVED lines=19> */
[C---:B------:R-:W-:Y:S01]  /*7930*/  LEA.HI.X R119, R117.reuse, UR31, RZ, 0x2, P1 ;  /* 0x0000001f75777c11 */ /* 0x040fe200088f14ff */
[----:B------:R-:W-:-:S04]  /*7940*/  VIADD R117, R117, 0x20 ;  /* 0x0000002075757836 */ /* 0x000fc80000000000 */
[----:B------:R1:W-:Y:S04]  /*7950*/  STG.E desc[UR4][R118.64], R161 ;  /* 0x000000a176007986 */ /* 0x0003e8000c101904 */
.L_x_49906:
[----:B------:R-:W-:Y:S05]  /*7960*/  BSYNC B1 ;  /* 0x0000000000017941 */ /* 0x000fea0003800000 */
.L_x_49905:
[----:B------:R-:W-:Y:S01]  /*7970*/  LOP3.LUT P1, RZ, R41, 0x1000000, RZ, 0xc0, !PT ;  /* 0x0100000029ff7812 */ /* 0x000fe2000782c0ff */
[----:B------:R-:W-:-:S12]  /*7980*/  BSSY B1, `(.L_x_49935) ;  /* 0x000016d000017945 */ /* 0x000fd80003800000 */
[----:B------:R-:W-:Y:S05]  /*7990*/  @!P1 BRA `(.L_x_49936) ;  /* 0x0000001400ac9947 */ /* 0x000fea0003800000 */
[----:B01----:R-:W0:Y:S02]  /*79a0*/  LDC.64 R118, c[0x0][0x230] ;  /* 0x00008c00ff767b82 */ /* 0x003e240000000a00 */
        /* <DEDUP_REMOVED lines=20> */
.L_x_49938:
[----:B------:R-:W-:-:S07]  /*7af0*/  MOV R164, R26 ;  /* 0x0000001a00a47202 */ /* 0x000fce0000000f00 */
.L_x_49939:
[----:B------:R-:W-:Y:S05]  /*7b00*/  BSYNC B2 ;  /* 0x0000000000027941 */ /* 0x000fea0003800000 */
.L_x_49937:
        /* <DEDUP_REMOVED lines=16> */
.L_x_49943:
[----:B------:R-:W-:Y:S05]  /*7c10*/  BSYNC B3 ;  /* 0x0000000000037941 */ /* 0x000fea0003800000 */
.L_x_49942:
        /* <DEDUP_REMOVED lines=43> */
.L_x_49941:
[----:B------:R-:W-:Y:S05]  /*7ed0*/  BSYNC B2 ;  /* 0x0000000000027941 */ /* 0x000fea0003800000 */
.L_x_49940:
[----:B------:R-:W2:Y:S01]  /*7ee0*/  LDL R163, [R1+0x3c] ;  /* 0x00003c0001a37983 */ /* 0x000ea20000100800 */
[----:B------:R-:W-:Y:S01]  /*7ef0*/  I2FP.F32.U32 R25, R164 ;  /* 0x000000a400197245 */ /* 0x000fe20000201000 */
[----:B------:R-:W0:Y:S01]  /*7f00*/  LDC R161, c[0x0][0x294] ;  /* 0x0000a500ffa17b82 */ /* 0x000e220000000800 */
[----:B------:R-:W-:Y:S01]  /*7f10*/  HFMA2.MMA R166, -RZ, RZ, 0.1171875, 0 ;  /* 0x2f800000ffa67435 */ /* 0x000fe200000001ff */
[----:B-----5:R-:W-:Y:S01]  /*7f20*/  FMUL.FTZ R64, R64, R116 ;  /* 0x0000007440407220 */ /* 0x020fe20000410000 */
[----:B------:R-:W-:Y:S01]  /*7f30*/  ISETP.NE.U32.AND P1, PT, R118, RZ, PT ;  /* 0x000000ff7600720c */ /* 0x000fe20003f25070 */
[----:B------:R-:W-:Y:S01]  /*7f40*/  BSSY B2, `(.L_x_49944) ;  /* 0x0000015000027945 */ /* 0x000fe20003800000 */
[----:B------:R-:W-:Y:S02]  /*7f50*/  ISETP.NE.AND P3, PT, R162, 0x1, PT ;  /* 0x00000001a200780c */ /* 0x000fe40003f65270 */
[----:B------:R-:W-:Y:S01]  /*7f60*/  ISETP.NE.AND.EX P1, PT, R119, RZ, PT, P1 ;  /* 0x000000ff7700720c */ /* 0x000fe20003f25310 */
[----:B------:R-:W1:Y:S03]  /*7f70*/  LDC R164, c[0x0][0x298] ;  /* 0x0000a600ffa47b82 */ /* 0x000e660000000800 */
[----:B------:R-:W-:-:S05]  /*7f80*/  FFMA.FTZ R25, R25, R166, 1.1641532182693481445e-10 ;  /* 0x2f00000019197423 */ /* 0x000fca00000100a6 */
        /* <DEDUP_REMOVED lines=15> */
.L_x_49945:
[----:B------:R-:W-:-:S07]  /*8080*/  IMAD.MOV.U32 R167, RZ, RZ, R26 ;  /* 0x000000ffffa77224 */ /* 0x000fce00078e001a */
.L_x_49946:
[----:B------:R-:W-:Y:S05]  /*8090*/  BSYNC B2 ;  /* 0x0000000000027941 */ /* 0x000fea0003800000 */
.L_x_49944:
        /* <DEDUP_REMOVED lines=16> */
.L_x_49950:
[----:B------:R-:W-:Y:S05]  /*81a0*/  BSYNC B3 ;  /* 0x0000000000037941 */ /* 0x000fea0003800000 */
.L_x_49949:
        /* <DEDUP_REMOVED lines=43> */
.L_x_49948:
[----:B------:R-:W-:Y:S05]  /*8460*/  BSYNC B2 ;  /* 0x0000000000027941 */ /* 0x000fea0003800000 */
.L_x_49947:
        /* <DEDUP_REMOVED lines=21> */
.L_x_49952:
[----:B------:R-:W-:-:S07]  /*85c0*/  IMAD.MOV.U32 R167, RZ, RZ, R26 ;  /* 0x000000ffffa77224 */ /* 0x000fce00078e001a */
.L_x_49953:
[----:B------:R-:W-:Y:S05]  /*85d0*/  BSYNC B2 ;  /* 0x0000000000027941 */ /* 0x000fea0003800000 */
.L_x_49951:
        /* <DEDUP_REMOVED lines=16> */
.L_x_49957:
[----:B------:R-:W-:Y:S05]  /*86e0*/  BSYNC B3 ;  /* 0x0000000000037941 */ /* 0x000fea0003800000 */
.L_x_49956:
        /* <DEDUP_REMOVED lines=43> */
.L_x_49955:
[----:B------:R-:W-:Y:S05]  /*89a0*/  BSYNC B2 ;  /* 0x0000000000027941 */ /* 0x000fea0003800000 */
.L_x_49954:
        /* <DEDUP_REMOVED lines=21> */
.L_x_49959:
[----:B------:R-:W-:-:S07]  /*8b00*/  IMAD.MOV.U32 R167, RZ, RZ, R26 ;  /* 0x000000ffffa77224 */ /* 0x000fce00078e001a */
.L_x_49960:
[----:B------:R-:W-:Y:S05]  /*8b10*/  BSYNC B2 ;  /* 0x0000000000027941 */ /* 0x000fea0003800000 */
.L_x_49958:
        /* <DEDUP_REMOVED lines=16> */
.L_x_49964:
[----:B------:R-:W-:Y:S05]  /*8c20*/  BSYNC B3 ;  /* 0x0000000000037941 */ /* 0x000fea0003800000 */
.L_x_49963:
        /* <DEDUP_REMOVED lines=43> */
.L_x_49962:
[----:B------:R-:W-:Y:S05]  /*8ee0*/  BSYNC B2 ;  /* 0x0000000000027941 */ /* 0x000fea0003800000 */
.L_x_49961:
        /* <DEDUP_REMOVED lines=22> */
.L_x_49936:
[----:B------:R-:W-:Y:S05]  /*9050*/  BSYNC B1 ;  /* 0x0000000000017941 */ /* 0x000fea0003800000 */
.L_x_49935:
[----:B------:R-:W-:Y:S01]  /*9060*/  LOP3.LUT P1, RZ, R41, 0x800000, RZ, 0xc0, !PT ;  /* 0x0080000029ff7812 */ /* 0x000fe2000782c0ff */
[----:B------:R-:W-:-:S12]  /*9070*/  BSSY B1, `(.L_x_49965) ;  /* 0x000016d000017945 */ /* 0x000fd80003800000 */
[----:B------:R-:W-:Y:S05]  /*9080*/  @!P1 BRA `(.L_x_49966) ;  /* 0x0000001400ac9947 */ /* 0x000fea0003800000 */
[----:B012---:R-:W0:Y:S02]  /*9090*/  LDC.64 R118, c[0x0][0x230] ;  /* 0x00008c00ff767b82 */ /* 0x007e240000000a00 */
        /* <DEDUP_REMOVED lines=20> */
.L_x_49968:
[----:B------:R-:W-:-:S07]  /*91e0*/  IMAD.MOV.U32 R164, RZ, RZ, R26 ;  /* 0x000000ffffa47224 */ /* 0x000fce00078e001a */
.L_x_49969:
[----:B------:R-:W-:Y:S05]  /*91f0*/  BSYNC B2 ;  /* 0x0000000000027941 */ /* 0x000fea0003800000 */
.L_x_49967:
        /* <DEDUP_REMOVED lines=16> */
.L_x_49973:
[----:B------:R-:W-:Y:S05]  /*9300*/  BSYNC B3 ;  /* 0x0000000000037941 */ /* 0x000fea0003800000 */
.L_x_49972:
        /* <DEDUP_REMOVED lines=43> */
.L_x_49971:
[----:B------:R-:W-:Y:S05]  /*95c0*/  BSYNC B2 ;  /* 0x0000000000027941 */ /* 0x000fea0003800000 */
.L_x_49970:
        /* <DEDUP_REMOVED lines=26> */
.L_x_49975:
[----:B------:R-:W-:-:S07]  /*9770*/  MOV R167, R26 ;  /* 0x0000001a00a77202 */ /* 0x000fce0000000f00 */
.L_x_49976:
[----:B------:R-:W-:Y:S05]  /*9780*/  BSYNC B2 ;  /* 0x0000000000027941 */ /* 0x000fea0003800000 */
.L_x_49974:
        /* <DEDUP_REMOVED lines=16> */
.L_x_49980:
[----:B------:R-:W-:Y:S05]  /*9890*/  BSYNC B3 ;  /* 0x0000000000037941 */ /* 0x000fea0003800000 */
.L_x_49979:
        /* <DEDUP_REMOVED lines=43> */
.L_x_49978:
[----:B------:R-:W-:Y:S05]  /*9b50*/  BSYNC B2 ;  /* 0x0000000000027941 */ /* 0x000fea0003800000 */
.L_x_49977:
        /* <DEDUP_REMOVED lines=21> */
.L_x_49982:
[----:B------:R-:W-:-:S07]  /*9cb0*/  MOV R167, R26 ;  /* 0x0000001a00a77202 */ /* 0x000fce0000000f00 */
.L_x_49983:
[----:B------:R-:W-:Y:S05]  /*9cc0*/  BSYNC B2 ;  /* 0x0000000000027941 */ /* 0x000fea0003800000 */
.L_x_49981:
        /* <DEDUP_REMOVED lines=16> */
.L_x_49987:
[----:B------:R-:W-:Y:S05]  /*9dd0*/  BSYNC B3 ;  /* 0x0000000000037941 */ /* 0x000fea0003800000 */
.L_x_49986:
        /* <DEDUP_REMOVED lines=43> */
.L_x_49985:
[----:B------:R-:W-:Y:S05]  /*a090*/  BSYNC B2 ;  /* 0x0000000000027941 */ /* 0x000fea0003800000 */
.L_x_49984:
        /* <DEDUP_REMOVED lines=21> */
.L_x_49989:
[----:B------:R-:W-:-:S07]  /*a1f0*/  MOV R167, R26 ;  /* 0x0000001a00a77202 */ /* 0x000fce0000000f00 */
.L_x_49990:
[----:B------:R-:W-:Y:S05]  /*a200*/  BSYNC B2 ;  /* 0x0000000000027941 */ /* 0x000fea0003800000 */
.L_x_49988:
        /* <DEDUP_REMOVED lines=16> */
.L_x_49994:
[----:B------:R-:W-:Y:S05]  /*a310*/  BSYNC B3 ;  /* 0x0000000000037941 */ /* 0x000fea0003800000 */
.L_x_49993:
        /* <DEDUP_REMOVED lines=43> */
.L_x_49992:
[----:B------:R-:W-:Y:S05]  /*a5d0*/  BSYNC B2 ;  /* 0x0000000000027941 */ /* 0x000fea0003800000 */
.L_x_49991:
        /* <DEDUP_REMOVED lines=22> */
.L_x_49966:
[----:B------:R-:W-:Y:S05]  /*a740*/  BSYNC B1 ;  /* 0x0000000000017941 */ /* 0x000fea0003800000 */
.L_x_49965:
[----:B------:R-:W-:Y:S01]  /*a750*/  LOP3.LUT P1, RZ, R41, 0x400000, RZ, 0xc0, !PT ;  /* 0x0040000029ff7812 */ /* 0x000fe2000782c0ff */
[----:B------:R-:W-:-:S12]  /*a760*/  BSSY B1, `(.L_x_49995) ;  /* 0x000016d000017945 */ /* 0x000fd80003800000 */
[----:B------:R-:W-:Y:S05]  /*a770*/  @!P1 BRA `(.L_x_49996) ;  /* 0x0000001400ac9947 */ /* 0x000fea0003800000 */
[----:B0123--:R-:W0:Y:S02]  /*a780*/  LDC.64 R118, c[0x0][0x230] ;  /* 0x00008c00ff767b82 */ /* 0x00fe240000000a00 */
        /* <DEDUP_REMOVED lines=20> */
.L_x_49998:
[----:B------:R-:W-:-:S07]  /*a8d0*/  MOV R164, R26 ;  /* 0x0000001a00a47202 */ /* 0x000fce0000000f00 */
.L_x_49999:
[----:B------:R-:W-:Y:S05]  /*a8e0*/  BSYNC B2 ;  /* 0x0000000000027941 */ /* 0x000fea0003800000 */
.L_x_49997:
        /* <DEDUP_REMOVED lines=16> */
.L_x_50003:
[----:B------:R-:W-:Y:S05]  /*a9f0*/  BSYNC B3 ;  /* 0x0000000000037941 */ /* 0x000fea0003800000 */
.L_x_50002:
        /* <DEDUP_REMOVED lines=43> */
.L_x_50001:
[----:B------:R-:W-:Y:S05]  /*acb0*/  BSYNC B2 ;  /* 0x0000000000027941 */ /* 0x000fea0003800000 */
.L_x_50000:
        /* <DEDUP_REMOVED lines=26> */
.L_x_50005:
[----:B------:R-:W-:-:S07]  /*ae60*/  IMAD.MOV.U32 R167, RZ, RZ, R26 ;  /* 0x000000ffffa77224 */ /* 0x000fce00078e001a */
.L_x_50006:
[----:B------:R-:W-:Y:S05]  /*ae70*/  BSYNC B2 ;  /* 0x0000000000027941 */ /* 0x000fea0003800000 */
.L_x_50004:
        /* <DEDUP_REMOVED lines=16> */
.L_x_50010:
[----:B------:R-:W-:Y:S05]  /*af80*/  BSYNC B3 ;  /* 0x0000000000037941 */ /* 0x000fea0003800000 */
.L_x_50009:
        /* <DEDUP_REMOVED lines=43> */
.L_x_50008:
[----:B------:R-:W-:Y:S05]  /*b240*/  BSYNC B2 ;  /* 0x0000000000027941 */ /* 0x000fea0003800000 */
.L_x_50007:
        /* <DEDUP_REMOVED lines=21> */
.L_x_50012:
[----:B------:R-:W-:-:S07]  /*b3a0*/  IMAD.MOV.U32 R167, RZ, RZ, R26 ;  /* 0x000000ffffa77224 */ /* 0x000fce00078e001a */
.L_x_50013:
[----:B------:R-:W-:Y:S05]  /*b3b0*/  BSYNC B2 ;  /* 0x0000000000027941 */ /* 0x000fea0003800000 */
.L_x_50011:
        /* <DEDUP_REMOVED lines=16> */
.L_x_50017:
[----:B------:R-:W-:Y:S05]  /*b4c0*/  BSYNC B3 ;  /* 0x0000000000037941 */ /* 0x000fea0003800000 */
.L_x_50016:
        /* <DEDUP_REMOVED lines=43> */
.L_x_50015:
[----:B------:R-:W-:Y:S05]  /*b780*/  BSYNC B2 ;  /* 0x0000000000027941 */ /* 0x000fea0003800000 */
.L_x_50014:
        /* <DEDUP_REMOVED lines=21> */
.L_x_50019:
[----:B------:R-:W-:-:S07]  /*b8e0*/  IMAD.MOV.U32 R167, RZ, RZ, R26 ;  /* 0x000000ffffa77224 */ /* 0x000fce00078e001a */
.L_x_50020:
[----:B------:R-:W-:Y:S05]  /*b8f0*/  BSYNC B2 ;  /* 0x0000000000027941 */ /* 0x000fea0003800000 */
.L_x_50018:
        /* <DEDUP_REMOVED lines=16> */
.L_x_50024:
[----:B------:R-:W-:Y:S05]  /*ba00*/  BSYNC B3 ;  /* 0x0000000000037941 */ /* 0x000fea0003800000 */
.L_x_50023:
        /* <DEDUP_REMOVED lines=43> */
.L_x_50022:
[----:B------:R-:W-:Y:S05]  /*bcc0*/  BSYNC B2 ;  /* 0x0000000000027941 */ /* 0x000fea0003800000 */
.L_x_50021:
        /* <DEDUP_REMOVED lines=22> */
.L_x_49996:
[----:B------:R-:W-:Y:S05]  /*be30*/  BSYNC B1 ;  /* 0x0000000000017941 */ /* 0x000fea0003800000 */
.L_x_49995:
[----:B------:R-:W-:Y:S01]  /*be40*/  LOP3.LUT P1, RZ, R41, 0x200000, RZ, 0xc0, !PT ;  /* 0x0020000029ff7812 */ /* 0x000fe2000782c0ff */
[----:B------:R-:W-:-:S12]  /*be50*/  BSSY B1, `(.L_x_50025) ;  /* 0x000016d000017945 */ /* 0x000fd80003800000 */
[----:B------:R-:W-:Y:S05]  /*be60*/  @!P1 BRA `(.L_x_50026) ;  /* 0x0000001400ac9947 */ /* 0x000fea0003800000 */
[----:B01234-:R-:W0:Y:S02]  /*be70*/  LDC.64 R118, c[0x0][0x230] ;  /* 0x00008c00ff767b82 */ /* 0x01fe240000000a00 */
        /* <DEDUP_REMOVED lines=20> */
.L_x_50028:
[----:B------:R-:W-:-:S07]  /*bfc0*/  IMAD.MOV.U32 R164, RZ, RZ, R26 ;  /* 0x000000ffffa47224 */ /* 0x000fce00078e001a */
.L_x_50029:
[----:B------:R-:W-:Y:S05]  /*bfd0*/  BSYNC B2 ;  /* 0x0000000000027941 */ /* 0x000fea0003800000 */
.L_x_50027:
        /* <DEDUP_REMOVED lines=16> */
.L_x_50033:
[----:B------:R-:W-:Y:S05]  /*c0e0*/  BSYNC B3 ;  /* 0x0000000000037941 */ /* 0x000fea0003800000 */
.L_x_50032:
        /* <DEDUP_REMOVED lines=43> */
.L_x_50031:
[----:B------:R-:W-:Y:S05]  /*c3a0*/  BSYNC B2 ;  /* 0x0000000000027941 */ /* 0x000fea0003800000 */
.L_x_50030:
        /* <DEDUP_REMOVED lines=26> */
.L_x_50035:
[----:B------:R-:W-:-:S07]  /*c550*/  MOV R167, R26 ;  /* 0x0000001a00a77202 */ /* 0x000fce0000000f00 */
.L_x_50036:
[----:B------:R-:W-:Y:S05]  /*c560*/  BSYNC B2 ;  /* 0x0000000000027941 */ /* 0x000fea0003800000 */
.L_x_50034:
        /* <DEDUP_REMOVED lines=16> */
.L_x_50040:
[----:B------:R-:W-:Y:S05]  /*c670*/  BSYNC B3 ;  /* 0x0000000000037941 */ /* 0x000fea0003800000 */
.L_x_50039:
        /* <DEDUP_REMOVED lines=43> */
.L_x_50038:
[----:B------:R-:W-:Y:S05]  /*c930*/  BSYNC B2 ;  /* 0x0000000000027941 */ /* 0x000fea0003800000 */
.L_x_50037:
        /* <DEDUP_REMOVED lines=21> */
.L_x_50042:
[----:B------:R-:W-:-:S07]  /*ca90*/  MOV R167, R26 ;  /* 0x0000001a00a77202 */ /* 0x000fce0000000f00 */
.L_x_50043:
[----:B------:R-:W-:Y:S05]  /*caa0*/  BSYNC B2 ;  /* 0x0000000000027941 */ /* 0x000fea0003800000 */
.L_x_50041:
        /* <DEDUP_REMOVED lines=16> */
.L_x_50047:
[----:B------:R-:W-:Y:S05]  /*cbb0*/  BSYNC B3 ;  /* 0x0000000000037941 */ /* 0x000fea0003800000 */
.L_x_50046:
        /* <DEDUP_REMOVED lines=43> */
.L_x_50045:
[----:B------:R-:W-:Y:S05]  /*ce70*/  BSYNC B2 ;  /* 0x0000000000027941 */ /* 0x000fea0003800000 */
.L_x_50044:
        /* <DEDUP_REMOVED lines=21> */
.L_x_50049:
[----:B------:R-:W-:-:S07]  /*cfd0*/  MOV R167, R26 ;  /* 0x0000001a00a77202 */ /* 0x000fce0000000f00 */
.L_x_50050:
[----:B------:R-:W-:Y:S05]  /*cfe0*/  BSYNC B2 ;  /* 0x0000000000027941 */ /* 0x000fea0003800000 */
.L_x_50048:
        /* <DEDUP_REMOVED lines=16> */
.L_x_50054:
[----:B------:R-:W-:Y:S05]  /*d0f0*/  BSYNC B3 ;  /* 0x0000000000037941 */ /* 0x000fea0003800000 */
.L_x_50053:
        /* <DEDUP_REMOVED lines=43> */
.L_x_50052:
[----:B------:R-:W-:Y:S05]  /*d3b0*/  BSYNC B2 ;  /* 0x0000000000027941 */ /* 0x000fea0003800000 */
.L_x_50051:
[----:B------:R-:W2:Y:S01]  /*d3c0*/  LDL R119, [R1] ;  /* 0x0000000001777983 */ /* 0x000ea20000100800 */
        /* <DEDUP_REMOVED lines=21> */
.L_x_50026:
[----:B------:R-:W-:Y:S05]  /*d520*/  BSYNC B1 ;  /* 0x0000000000017941 */ /* 0x000fea0003800000 */
.L_x_50025:
        /* <DEDUP_REMOVED lines=24> */
.L_x_50058:
[----:B------:R-:W-:-:S07]  /*d6b0*/  MOV R164, R26 ;  /* 0x0000001a00a47202 */ /* 0x000fce0000000f00 */
.L_x_50059:
[----:B------:R-:W-:Y:S05]  /*d6c0*/  BSYNC B2 ;  /* 0x0000000000027941 */ /* 0x000fea0003800000 */
.L_x_50057:
        /* <DEDUP_REMOVED lines=16> */
.L_x_50063:
[----:B------:R-:W-:Y:S05]  /*d7d0*/  BSYNC B3 ;  /* 0x0000000000037941 */ /* 0x000fea0003800000 */
.L_x_50062:
        /* <DEDUP_REMOVED lines=43> */
.L_x_50061:
[----:B------:R-:W-:Y:S05]  /*da90*/  BSYNC B2 ;  /* 0x0000000000027941 */ /* 0x000fea0003800000 */
.L_x_50060:
        /* <DEDUP_REMOVED lines=25> */
.L_x_50065:
[----:B------:R-:W-:-:S07]  /*dc30*/  IMAD.MOV.U32 R167, RZ, RZ, R26 ;  /* 0x000000ffffa77224 */ /* 0x000fce00078e001a */
.L_x_50066:
[----:B------:R-:W-:Y:S05]  /*dc40*/  BSYNC B2 ;  /* 0x0000000000027941 */ /* 0x000fea0003800000 */
.L_x_50064:
        /* <DEDUP_REMOVED lines=16> */
.L_x_50070:
[----:B------:R-:W-:Y:S05]  /*dd50*/  BSYNC B3 ;  /* 0x0000000000037941 */ /* 0x000fea0003800000 */
.L_x_50069:
        /* <DEDUP_REMOVED lines=43> */
.L_x_50068:
[----:B------:R-:W-:Y:S05]  /*e010*/  BSYNC B2 ;  /* 0x0000000000027941 */ /* 0x000fea0003800000 */
.L_x_50067:
        /* <DEDUP_REMOVED lines=20> */
.L_x_50072:
[----:B------:R-:W-:-:S07]  /*e160*/  IMAD.MOV.U32 R167, RZ, RZ, R26 ;  /* 0x000000ffffa77224 */ /* 0x000fce00078e001a */
.L_x_50073:
[----:B------:R-:W-:Y:S05]  /*e170*/  BSYNC B2 ;  /* 0x0000000000027941 */ /* 0x000fea0003800000 */
.L_x_50071:
        /* <DEDUP_REMOVED lines=16> */
.L_x_50077:
[----:B------:R-:W-:Y:S05]  /*e280*/  BSYNC B3 ;  /* 0x0000000000037941 */ /* 0x000fea0003800000 */
.L_x_50076:
        /* <DEDUP_REMOVED lines=43> */
.L_x_50075:
[----:B------:R-:W-:Y:S05]  /*e540*/  BSYNC B2 ;  /* 0x0000000000027941 */ /* 0x000fea0003800000 */
.L_x_50074:
        /* <DEDUP_REMOVED lines=20> */
.L_x_50079:
[----:B------:R-:W-:-:S07]  /*e690*/  IMAD.MOV.U32 R167, RZ, RZ, R26 ;  /* 0x000000ffffa77224 */ /* 0x000fce00078e001a */
.L_x_50080:
[----:B------:R-:W-:Y:S05]  /*e6a0*/  BSYNC B2 ;  /* 0x0000000000027941 */ /* 0x000fea0003800000 */
.L_x_50078:
        /* <DEDUP_REMOVED lines=16> */
.L_x_50084:
[----:B------:R-:W-:Y:S05]  /*e7b0*/  BSYNC B3 ;  /* 0x0000000000037941 */ /* 0x000fea0003800000 */
.L_x_50083:
        /* <DEDUP_REMOVED lines=43> */
.L_x_50082:
[----:B------:R-:W-:Y:S05]  /*ea70*/  BSYNC B2 ;  /* 0x0000000000027941 */ /* 0x000fea0003800000 */
.L_x_50081:
[----:B------:R-:W-:Y:S01]  /*ea80*/  I2FP.F32.U32 R118, R167 ;  /* 0x000000a700767245 */ /* 0x000fe20000201000 */
[----:B------:R-:W-:-:S04]  /*ea90*/  FMUL.FTZ R83, R83, R116 ;  /* 0x0000007453537220 */ /* 0x000fc80000410000 */
[----:B------:R-:W-:Y:S01]  /*eaa0*/  FFMA.FTZ R118, R118, R166, 1.1641532182693481445e-10 ;  /* 0x2f00000076767423 */ /* 0x000fe200000100a6 */
[----:B------:R-:W-:-:S04]  /*eab0*/  FMUL.FTZ R83, R83, R164 ;  /* 0x000000a453537220 */ /* 0x000fc80000410000 */
[----:B------:R-:W-:-:S04]  /*eac0*/  FSETP.GTU.FTZ.AND P5, PT, R118, R161, PT ;  /* 0x000000a17600720b */ /* 0x000fc80003fbc000 */
[----:B------:R-:W-:Y:S02]  /*ead0*/  FSEL R83, R83, RZ, !P5 ;  /* 0x000000ff53537208 */ /* 0x000fe40006800000 */
[----:B------:R-:W-:-:S03]  /*eae0*/  SEL R161, RZ, 0x1000000, P5 ;  /* 0x01000000ffa17807 */ /* 0x000fc60002800000 */
[----:B------:R-:W-:-:S04]  /*eaf0*/  FMUL.FTZ R83, R249, R83 ;  /* 0x00000053f9537220 */ /* 0x000fc80000410000 */
        /* <DEDUP_REMOVED lines=13> */
.L_x_50056:
[----:B------:R-:W-:Y:S05]  /*ebd0*/  BSYNC B1 ;  /* 0x0000000000017941 */ /* 0x000fea0003800000 */
.L_x_50055:
        /* <DEDUP_REMOVED lines=24> */
.L_x_50088:
[----:B------:R-:W-:-:S07]  /*ed60*/  IMAD.MOV.U32 R164, RZ, RZ, R26 ;  /* 0x000000ffffa47224 */ /* 0x000fce00078e001a */
.L_x_50089:
[----:B------:R-:W-:Y:S05]  /*ed70*/  BSYNC B2 ;  /* 0x0000000000027941 */ /* 0x000fea0003800000 */
.L_x_50087:
        /* <DEDUP_REMOVED lines=16> */
.L_x_50093:
[----:B------:R-:W-:Y:S05]  /*ee80*/  BSYNC B3 ;  /* 0x0000000000037941 */ /* 0x000fea0003800000 */
.L_x_50092:
        /* <DEDUP_REMOVED lines=43> */
.L_x_50091:
[----:B------:R-:W-:Y:S05]  /*f140*/  BSYNC B2 ;  /* 0x0000000000027941 */ /* 0x000fea0003800000 */
.L_x_50090:
        /* <DEDUP_REMOVED lines=25> */
.L_x_50095:
[----:B------:R-:W-:-:S07]  /*f2e0*/  MOV R167, R26 ;  /* 0x0000001a00a77202 */ /* 0x000fce0000000f00 */
.L_x_50096:
[----:B------:R-:W-:Y:S05]  /*f2f0*/  BSYNC B2 ;  /* 0x0000000000027941 */ /* 0x000fea0003800000 */
.L_x_50094:
        /* <DEDUP_REMOVED lines=16> */
.L_x_50100:
[----:B------:R-:W-:Y:S05]  /*f400*/  BSYNC B3 ;  /* 0x0000000000037941 */ /* 0x000fea0003800000 */
.L_x_50099:
        /* <DEDUP_REMOVED lines=43> */
.L_x_50098:
[----:B------:R-:W-:Y:S05]  /*f6c0*/  BSYNC B2 ;  /* 0x0000000000027941 */ /* 0x000fea0003800000 */
.L_x_50097:
        /* <DEDUP_REMOVED lines=20> */
.L_x_50102:
[----:B------:R-:W-:-:S07]  /*f810*/  MOV R167, R26 ;  /* 0x0000001a00a77202 */ /* 0x000fce0000000f00 */
.L_x_50103:
[----:B------:R-:W-:Y:S05]  /*f820*/  BSYNC B2 ;  /* 0x0000000000027941 */ /* 0x000fea0003800000 */
.L_x_50101:
        /* <DEDUP_REMOVED lines=16> */
.L_x_50107:
[----:B------:R-:W-:Y:S05]  /*f930*/  BSYNC B3 ;  /* 0x0000000000037941 */ /* 0x000fea0003800000 */
.L_x_50106:
        /* <DEDUP_REMOVED lines=43> */
.L_x_50105:
[----:B------:R-:W-:Y:S05]  /*fbf0*/  BSYNC B2 ;  /* 0x0000000000027941 */ /* 0x000fea0003800000 */
.L_x_50104:
        /* <DEDUP_REMOVED lines=20> */
.L_x_50109:
[----:B------:R-:W-:-:S07]  /*fd40*/  MOV R167, R26 ;  /* 0x0000001a00a77202 */ /* 0x000fce0000000f00 */
.L_x_50110:
[----:B------:R-:W-:Y:S05]  /*fd50*/  BSYNC B2 ;  /* 0x0000000000027941 */ /* 0x000fea0003800000 */
.L_x_50108:
        /* <DEDUP_REMOVED lines=16> */
.L_x_50114:
[----:B------:R-:W-:Y:S05]  /*fe60*/  BSYNC B3 ;  /* 0x0000000000037941 */ /* 0x000fea0003800000 */
.L_x_50113:
        /* <DEDUP_REMOVED lines=43> */
.L_x_50112:
[----:B------:R-:W-:Y:S05]  /*10120*/  BSYNC B2 ;  /* 0x0000000000027941 */ /* 0x000fea0003800000 */
.L_x_50111:
        /* <DEDUP_REMOVED lines=21> */
.L_x_50086:
[----:B------:R-:W-:Y:S05]  /*10280*/  BSYNC B1 ;  /* 0x0000000000017941 */ /* 0x000fea0003800000 */
.L_x_50085:
        /* <DEDUP_REMOVED lines=24> */
.L_x_50118:
[----:B------:R-:W-:-:S07]  /*10410*/  MOV R164, R26 ;  /* 0x0000001a00a47202 */ /* 0x000fce0000000f00 */
.L_x_50119:
[----:B------:R-:W-:Y:S05]  /*10420*/  BSYNC B2 ;  /* 0x0000000000027941 */ /* 0x000fea0003800000 */
.L_x_50117:
        /* <DEDUP_REMOVED lines=16> */
.L_x_50123:
[----:B------:R-:W-:Y:S05]  /*10530*/  BSYNC B3 ;  /* 0x0000000000037941 */ /* 0x000fea0003800000 */
.L_x_50122:
        /* <DEDUP_REMOVED lines=43> */
.L_x_50121:
[----:B------:R-:W-:Y:S05]  /*107f0*/  BSYNC B2 ;  /* 0x0000000000027941 */ /* 0x000fea0003800000 */
.L_x_50120:
        /* <DEDUP_REMOVED lines=25> */
.L_x_50125:
[----:B------:R-:W-:-:S07]  /*10990*/  IMAD.MOV.U32 R167, RZ, RZ, R26 ;  /* 0x000000ffffa77224 */ /* 0x000fce00078e001a */
.L_x_50126:
[----:B------:R-:W-:Y:S05]  /*109a0*/  BSYNC B2 ;  /* 0x0000000000027941 */ /* 0x000fea0003800000 */
.L_x_50124:
        /* <DEDUP_REMOVED lines=16> */
.L_x_50130:
[----:B------:R-:W-:Y:S05]  /*10ab0*/  BSYNC B3 ;  /* 0x0000000000037941 */ /* 0x000fea0003800000 */
.L_x_50129:
        /* <DEDUP_REMOVED lines=43> */
.L_x_50128:
[----:B------:R-:W-:Y:S05]  /*10d70*/  BSYNC B2 ;  /* 0x0000000000027941 */ /* 0x000fea0003800000 */
.L_x_50127:
        /* <DEDUP_REMOVED lines=20> */
.L_x_50132:
[----:B------:R-:W-:-:S07]  /*10ec0*/  IMAD.MOV.U32 R167, RZ, RZ, R26 ;  /* 0x000000ffffa77224 */ /* 0x000fce00078e001a */
.L_x_50133:
[----:B------:R-:W-:Y:S05]  /*10ed0*/  BSYNC B2 ;  /* 0x0000000000027941 */ /* 0x000fea0003800000 */
.L_x_50131:
        /* <DEDUP_REMOVED lines=16> */
.L_x_50137:
[----:B------:R-:W-:Y:S05]  /*10fe0*/  BSYNC B3 ;  /* 0x0000000000037941 */ /* 0x000fea0003800000 */
.L_x_50136:
        /* <DEDUP_REMOVED lines=43> */
.L_x_50135:
[----:B------:R-:W-:Y:S05]  /*112a0*/  BSYNC B2 ;  /* 0x0000000000027941 */ /* 0x000fea0003800000 */
.L_x_50134:
        /* <DEDUP_REMOVED lines=20> */
.L_x_50139:
[----:B------:R-:W-:-:S07]  /*113f0*/  IMAD.MOV.U32 R167, RZ, RZ, R26 ;  /* 0x000000ffffa77224 */ /* 0x000fce00078e001a */
.L_x_50140:
[----:B------:R-:W-:Y:S05]  /*11400*/  BSYNC B2 ;  /* 0x0000000000027941 */ /* 0x000fea0003800000 */
.L_x_50138:
        /* <DEDUP_REMOVED lines=16> */
.L_x_50144:
[----:B------:R-:W-:Y:S05]  /*11510*/  BSYNC B3 ;  /* 0x0000000000037941 */ /* 0x000fea0003800000 */
.L_x_50143:
        /* <DEDUP_REMOVED lines=43> */
.L_x_50142:
[----:B------:R-:W-:Y:S05]  /*117d0*/  BSYNC B2 ;  /* 0x0000000000027941 */ /* 0x000fea0003800000 */
.L_x_50141:
        /* <DEDUP_REMOVED lines=21> */
.L_x_50116:
[----:B------:R-:W-:Y:S05]  /*11930*/  BSYNC B1 ;  /* 0x0000000000017941 */ /* 0x000fea0003800000 */
.L_x_50115:
        /* <DEDUP_REMOVED lines=24> */
.L_x_50148:
[----:B------:R-:W-:-:S07]  /*11ac0*/  IMAD.MOV.U32 R164, RZ, RZ, R26 ;  /* 0x000000ffffa47224 */ /* 0x000fce00078e001a */
.L_x_50149:
[----:B------:R-:W-:Y:S05]  /*11ad0*/  BSYNC B2 ;  /* 0x0000000000027941 */ /* 0x000fea0003800000 */
.L_x_50147:
        /* <DEDUP_REMOVED lines=16> */
.L_x_50153:
[----:B------:R-:W-:Y:S05]  /*11be0*/  BSYNC B3 ;  /* 0x0000000000037941 */ /* 0x000fea0003800000 */
.L_x_50152:
        /* <DEDUP_REMOVED lines=43> */
.L_x_50151:
[----:B------:R-:W-:Y:S05]  /*11ea0*/  BSYNC B2 ;  /* 0x0000000000027941 */ /* 0x000fea0003800000 */
.L_x_50150:
        /* <DEDUP_REMOVED lines=25> */
.L_x_50155:
[----:B------:R-:W-:-:S07]  /*12040*/  MOV R167, R26 ;  /* 0x0000001a00a77202 */ /* 0x000fce0000000f00 */
.L_x_50156:
[----:B------:R-:W-:Y:S05]  /*12050*/  BSYNC B2 ;  /* 0x0000000000027941 */ /* 0x000fea0003800000 */
.L_x_50154:
        /* <DEDUP_REMOVED lines=16> */
.L_x_50160:
[----:B------:R-:W-:Y:S05]  /*12160*/  BSYNC B3 ;  /* 0x0000000000037941 */ /* 0x000fea0003800000 */
.L_x_50159:
        /* <DEDUP_REMOVED lines=43> */
.L_x_50158:
[----:B------:R-:W-:Y:S05]  /*12420*/  BSYNC B2 ;  /* 0x0000000000027941 */ /* 0x000fea0003800000 */
.L_x_50157:
        /* <DEDUP_REMOVED lines=20> */
.L_x_50162:
[----:B------:R-:W-:-:S07]  /*12570*/  MOV R167, R26 ;  /* 0x0000001a00a77202 */ /* 0x000fce0000000f00 */
.L_x_50163:
[----:B------:R-:W-:Y:S05]  /*12580*/  BSYNC B2 ;  /* 0x0000000000027941 */ /* 0x000fea0003800000 */
.L_x_50161:
        /* <DEDUP_REMOVED lines=16> */
.L_x_50167:
[----:B------:R-:W-:Y:S05]  /*12690*/  BSYNC B3 ;  /* 0x0000000000037941 */ /* 0x000fea0003800000 */
.L_x_50166:
        /* <DEDUP_REMOVED lines=43> */
.L_x_50165:
[----:B------:R-:W-:Y:S05]  /*12950*/  BSYNC B2 ;  /* 0x0000000000027941 */ /* 0x000fea0003800000 */
.L_x_50164:
        /* <DEDUP_REMOVED lines=20> */
.L_x_50169:
[----:B------:R-:W-:-:S07]  /*12aa0*/  MOV R167, R26 ;  /* 0x0000001a00a77202 */ /* 0x000fce0000000f00 */
.L_x_50170:
[----:B------:R-:W-:Y:S05]  /*12ab0*/  BSYNC B2 ;  /* 0x0000000000027941 */ /* 0x000fea0003800000 */
.L_x_50168:
        /* <DEDUP_REMOVED lines=16> */
.L_x_50174:
[----:B------:R-:W-:Y:S05]  /*12bc0*/  BSYNC B3 ;  /* 0x0000000000037941 */ /* 0x000fea0003800000 */
.L_x_50173:
        /* <DEDUP_REMOVED lines=43> */
.L_x_50172:
[----:B------:R-:W-:Y:S05]  /*12e80*/  BSYNC B2 ;  /* 0x0000000000027941 */ /* 0x000fea0003800000 */
.L_x_50171:
        /* <DEDUP_REMOVED lines=21> */
.L_x_50146:
[----:B------:R-:W-:Y:S05]  /*12fe0*/  BSYNC B1 ;  /* 0x0000000000017941 */ /* 0x000fea0003800000 */
.L_x_50145:
        /* <DEDUP_REMOVED lines=24> */
.L_x_50178:
[----:B------:R-:W-:-:S07]  /*13170*/  MOV R164, R26 ;  /* 0x0000001a00a47202 */ /* 0x000fce0000000f00 */
.L_x_50179:
[----:B------:R-:W-:Y:S05]  /*13180*/  BSYNC B2 ;  /* 0x0000000000027941 */ /* 0x000fea0003800000 */
.L_x_50177:
        /* <DEDUP_REMOVED lines=16> */
.L_x_50183:
[----:B------:R-:W-:Y:S05]  /*13290*/  BSYNC B3 ;  /* 0x0000000000037941 */ /* 0x000fea0003800000 */
.L_x_50182:
        /* <DEDUP_REMOVED lines=43> */
.L_x_50181:
[----:B------:R-:W-:Y:S05]  /*13550*/  BSYNC B2 ;  /* 0x0000000000027941 */ /* 0x000fea0003800000 */
.L_x_50180:
        /* <DEDUP_REMOVED lines=25> */
.L_x_50185:
[----:B------:R-:W-:-:S07]  /*136f0*/  IMAD.MOV.U32 R167, RZ, RZ, R26 ;  /* 0x000000ffffa77224 */ /* 0x000fce00078e001a */
.L_x_50186:
[----:B------:R-:W-:Y:S05]  /*13700*/  BSYNC B2 ;  /* 0x0000000000027941 */ /* 0x000fea0003800000 */
.L_x_50184:
        /* <DEDUP_REMOVED lines=16> */
.L_x_50190:
[----:B------:R-:W-:Y:S05]  /*13810*/  BSYNC B3 ;  /* 0x0000000000037941 */ /* 0x000fea0003800000 */
.L_x_50189:
        /* <DEDUP_REMOVED lines=43> */
.L_x_50188:
[----:B------:R-:W-:Y:S05]  /*13ad0*/  BSYNC B2 ;  /* 0x0000000000027941 */ /* 0x000fea0003800000 */
.L_x_50187:
        /* <DEDUP_REMOVED lines=20> */
.L_x_50192:
[----:B------:R-:W-:-:S07]  /*13c20*/  IMAD.MOV.U32 R167, RZ, RZ, R26 ;  /* 0x000000ffffa77224 */ /* 0x000fce00078e001a */
.L_x_50193:
[----:B------:R-:W-:Y:S05]  /*13c30*/  BSYNC B2 ;  /* 0x0000000000027941 */ /* 0x000fea0003800000 */
.L_x_50191:
        /* <DEDUP_REMOVED lines=16> */
.L_x_50197:
[----:B------:R-:W-:Y:S05]  /*13d40*/  BSYNC B3 ;  /* 0x0000000000037941 */ /* 0x000fea0003800000 */
.L_x_50196:
        /* <DEDUP_REMOVED lines=43> */
.L_x_50195:
[----:B------:R-:W-:Y:S05]  /*14000*/  BSYNC B2 ;  /* 0x0000000000027941 */ /* 0x000fea0003800000 */
.L_x_50194:
        /* <DEDUP_REMOVED lines=20> */
.L_x_50199:
[----:B------:R-:W-:-:S07]  /*14150*/  IMAD.MOV.U32 R167, RZ, RZ, R26 ;  /* 0x000000ffffa77224 */ /* 0x000fce00078e001a */
.L_x_50200:
[----:B------:R-:W-:Y:S05]  /*14160*/  BSYNC B2 ;  /* 0x0000000000027941 */ /* 0x000fea0003800000 */
.L_x_50198:
        /* <DEDUP_REMOVED lines=16> */
.L_x_50204:
[----:B------:R-:W-:Y:S05]  /*14270*/  BSYNC B3 ;  /* 0x0000000000037941 */ /* 0x000fea0003800000 */
.L_x_50203:
        /* <DEDUP_REMOVED lines=43> */
.L_x_50202:
[----:B------:R-:W-:Y:S05]  /*14530*/  BSYNC B2 ;  /* 0x0000000000027941 */ /* 0x000fea0003800000 */
.L_x_50201:
        /* <DEDUP_REMOVED lines=21> */
.L_x_50176:
[----:B------:R-:W-:Y:S05]  /*14690*/  BSYNC B1 ;  /* 0x0000000000017941 */ /* 0x000fea0003800000 */
.L_x_50175:
        /* <DEDUP_REMOVED lines=24> */
.L_x_50208:
[----:B------:R-:W-:-:S07]  /*14820*/  IMAD.MOV.U32 R164, RZ, RZ, R26 ;  /* 0x000000ffffa47224 */ /* 0x000fce00078e001a */
.L_x_50209:
[----:B------:R-:W-:Y:S05]  /*14830*/  BSYNC B2 ;  /* 0x0000000000027941 */ /* 0x000fea0003800000 */
.L_x_50207:
        /* <DEDUP_REMOVED lines=16> */
.L_x_50213:
[----:B------:R-:W-:Y:S05]  /*14940*/  BSYNC B3 ;  /* 0x0000000000037941 */ /* 0x000fea0003800000 */
.L_x_50212:
        /* <DEDUP_REMOVED lines=43> */
.L_x_50211:
[----:B------:R-:W-:Y:S05]  /*14c00*/  BSYNC B2 ;  /* 0x0000000000027941 */ /* 0x000fea0003800000 */
.L_x_50210:
        /* <DEDUP_REMOVED lines=25> */
.L_x_50215:
[----:B------:R-:W-:-:S07]  /*14da0*/  MOV R167, R26 ;  /* 0x0000001a00a77202 */ /* 0x000fce0000000f00 */
.L_x_50216:
[----:B------:R-:W-:Y:S05]  /*14db0*/  BSYNC B2 ;  /* 0x0000000000027941 */ /* 0x000fea0003800000 */
.L_x_50214:
        /* <DEDUP_REMOVED lines=16> */
.L_x_50220:
[----:B------:R-:W-:Y:S05]  /*14ec0*/  BSYNC B3 ;  /* 0x0000000000037941 */ /* 0x000fea0003800000 */
.L_x_50219:
        /* <DEDUP_REMOVED lines=43> */
.L_x_50218:
[----:B------:R-:W-:Y:S05]  /*15180*/  BSYNC B2 ;  /* 0x0000000000027941 */ /* 0x000fea0003800000 */
.L_x_50217:
        /* <DEDUP_REMOVED lines=20> */
.L_x_50222:
[----:B------:R-:W-:-:S07]  /*152d0*/  MOV R167, R26 ;  /* 0x0000001a00a77202 */ /* 0x000fce0000000f00 */
.L_x_50223:
[----:B------:R-:W-:Y:S05]  /*152e0*/  BSYNC B2 ;  /* 0x0000000000027941 */ /* 0x000fea0003800000 */
.L_x_50221:
        /* <DEDUP_REMOVED lines=16> */
.L_x_50227:
[----:B------:R-:W-:Y:S05]  /*153f0*/  BSYNC B3 ;  /* 0x0000000000037941 */ /* 0x000fea0003800000 */
.L_x_50226:
        /* <DEDUP_REMOVED lines=43> */
.L_x_50225:
[----:B------:R-:W-:Y:S05]  /*156b0*/  BSYNC B2 ;  /* 0x0000000000027941 */ /* 0x000fea0003800000 */
.L_x_50224:
        /* <DEDUP_REMOVED lines=20> */
.L_x_50229:
[----:B------:R-:W-:-:S07]  /*15800*/  MOV R167, R26 ;  /* 0x0000001a00a77202 */ /* 0x000fce0000000f00 */
.L_x_50230:
[----:B------:R-:W-:Y:S05]  /*15810*/  BSYNC B2 ;  /* 0x0000000000027941 */ /* 0x000fea0003800000 */
.L_x_50228:
        /* <DEDUP_REMOVED lines=16> */
.L_x_50234:
[----:B------:R-:W-:Y:S05]  /*15920*/  BSYNC B3 ;  /* 0x0000000000037941 */ /* 0x000fea0003800000 */
.L_x_50233:
        /* <DEDUP_REMOVED lines=43> */
.L_x_50232:
[----:B------:R-:W-:Y:S05]  /*15be0*/  BSYNC B2 ;  /* 0x0000000000027941 */ /* 0x000fea0003800000 */
.L_x_50231:
        /* <DEDUP_REMOVED lines=21> */
.L_x_50206:
[----:B------:R-:W-:Y:S05]  /*15d40*/  BSYNC B1 ;  /* 0x0000000000017941 */ /* 0x000fea0003800000 */
.L_x_50205:
        /* <DEDUP_REMOVED lines=24> */
.L_x_50238:
[----:B------:R-:W-:-:S07]  /*15ed0*/  MOV R164, R26 ;  /* 0x0000001a00a47202 */ /* 0x000fce0000000f00 */
.L_x_50239:
[----:B------:R-:W-:Y:S05]  /*15ee0*/  BSYNC B2 ;  /* 0x0000000000027941 */ /* 0x000fea0003800000 */
.L_x_50237:
        /* <DEDUP_REMOVED lines=16> */
.L_x_50243:
[----:B------:R-:W-:Y:S05]  /*15ff0*/  BSYNC B3 ;  /* 0x0000000000037941 */ /* 0x000fea0003800000 */
.L_x_50242:
        /* <DEDUP_REMOVED lines=43> */
.L_x_50241:
[----:B------:R-:W-:Y:S05]  /*162b0*/  BSYNC B2 ;  /* 0x0000000000027941 */ /* 0x000fea0003800000 */
.L_x_50240:
        /* <DEDUP_REMOVED lines=25> */
.L_x_50245:
[----:B------:R-:W-:-:S07]  /*16450*/  IMAD.MOV.U32 R167, RZ, RZ, R26 ;  /* 0x000000ffffa77224 */ /* 0x000fce00078e001a */
.L_x_50246:
[----:B------:R-:W-:Y:S05]  /*16460*/  BSYNC B2 ;  /* 0x0000000000027941 */ /* 0x000fea0003800000 */
.L_x_50244:
        /* <DEDUP_REMOVED lines=16> */
.L_x_50250:
[----:B------:R-:W-:Y:S05]  /*16570*/  BSYNC B3 ;  /* 0x0000000000037941 */ /* 0x000fea0003800000 */
.L_x_50249:
        /* <DEDUP_REMOVED lines=43> */
.L_x_50248:
[----:B------:R-:W-:Y:S05]  /*16830*/  BSYNC B2 ;  /* 0x0000000000027941 */ /* 0x000fea0003800000 */
.L_x_50247:
        /* <DEDUP_REMOVED lines=20> */
.L_x_50252:
[----:B------:R-:W-:-:S07]  /*16980*/  IMAD.MOV.U32 R167, RZ, RZ, R26 ;  /* 0x000000ffffa77224 */ /* 0x000fce00078e001a */
.L_x_50253:
[----:B------:R-:W-:Y:S05]  /*16990*/  BSYNC B2 ;  /* 0x0000000000027941 */ /* 0x000fea0003800000 */
.L_x_50251:
        /* <DEDUP_REMOVED lines=16> */
.L_x_50257:
[----:B------:R-:W-:Y:S05]  /*16aa0*/  BSYNC B3 ;  /* 0x0000000000037941 */ /* 0x000fea0003800000 */
.L_x_50256:
        /* <DEDUP_REMOVED lines=43> */
.L_x_50255:
[----:B------:R-:W-:Y:S05]  /*16d60*/  BSYNC B2 ;  /* 0x0000000000027941 */ /* 0x000fea0003800000 */
.L_x_50254:
        /* <DEDUP_REMOVED lines=20> */
.L_x_50259:
[----:B------:R-:W-:-:S07]  /*16eb0*/  IMAD.MOV.U32 R167, RZ, RZ, R26 ;  /* 0x000000ffffa77224 */ /* 0x000fce00078e001a */
.L_x_50260:
[----:B------:R-:W-:Y:S05]  /*16ec0*/  BSYNC B2 ;  /* 0x0000000000027941 */ /* 0x000fea0003800000 */
.L_x_50258:
        /* <DEDUP_REMOVED lines=16> */
.L_x_50264:
[----:B------:R-:W-:Y:S05]  /*16fd0*/  BSYNC B3 ;  /* 0x0000000000037941 */ /* 0x000fea0003800000 */
.L_x_50263:
        /* <DEDUP_REMOVED lines=43> */
.L_x_50262:
[----:B------:R-:W-:Y:S05]  /*17290*/  BSYNC B2 ;  /* 0x0000000000027941 */ /* 0x000fea0003800000 */
.L_x_50261:
        /* <DEDUP_REMOVED lines=21> */
.L_x_50236:
[----:B------:R-:W-:Y:S05]  /*173f0*/  BSYNC B1 ;  /* 0x0000000000017941 */ /* 0x000fea0003800000 */
.L_x_50235:
        /* <DEDUP_REMOVED lines=24> */
.L_x_50268:
[----:B------:R-:W-:-:S07]  /*17580*/  IMAD.MOV.U32 R164, RZ, RZ, R26 ;  /* 0x000000ffffa47224 */ /* 0x000fce00078e001a */
.L_x_50269:
[----:B------:R-:W-:Y:S05]  /*17590*/  BSYNC B2 ;  /* 0x0000000000027941 */ /* 0x000fea0003800000 */
.L_x_50267:
        /* <DEDUP_REMOVED lines=16> */
.L_x_50273:
[----:B------:R-:W-:Y:S05]  /*176a0*/  BSYNC B3 ;  /* 0x0000000000037941 */ /* 0x000fea0003800000 */
.L_x_50272:
        /* <DEDUP_REMOVED lines=43> */
.L_x_50271:
[----:B------:R-:W-:Y:S05]  /*17960*/  BSYNC B2 ;  /* 0x0000000000027941 */ /* 0x000fea0003800000 */
.L_x_50270:
        /* <DEDUP_REMOVED lines=25> */
.L_x_50275:
[----:B------:R-:W-:-:S07]  /*17b00*/  MOV R167, R26 ;  /* 0x0000001a00a77202 */ /* 0x000fce0000000f00 */
.L_x_50276:
[----:B------:R-:W-:Y:S05]  /*17b10*/  BSYNC B2 ;  /* 0x0000000000027941 */ /* 0x000fea0003800000 */
.L_x_50274:
        /* <DEDUP_REMOVED lines=16> */
.L_x_50280:
[----:B------:R-:W-:Y:S05]  /*17c20*/  BSYNC B3 ;  /* 0x0000000000037941 */ /* 0x000fea0003800000 */
.L_x_50279:
        /* <DEDUP_REMOVED lines=43> */
.L_x_50278:
[----:B------:R-:W-:Y:S05]  /*17ee0*/  BSYNC B2 ;  /* 0x0000000000027941 */ /* 0x000fea0003800000 */
.L_x_50277:
        /* <DEDUP_REMOVED lines=20> */
.L_x_50282:
[----:B------:R-:W-:-:S07]  /*18030*/  MOV R167, R26 ;  /* 0x0000001a00a77202 */ /* 0x000fce0000000f00 */
.L_x_50283:
[----:B------:R-:W-:Y:S05]  /*18040*/  BSYNC B2 ;  /* 0x0000000000027941 */ /* 0x000fea0003800000 */
.L_x_50281:
        /* <DEDUP_REMOVED lines=16> */
.L_x_50287:
[----:B------:R-:W-:Y:S05]  /*18150*/  BSYNC B3 ;  /* 0x0000000000037941 */ /* 0x000fea0003800000 */
.L_x_50286:
        /* <DEDUP_REMOVED lines=43> */
.L_x_50285:
[----:B------:R-:W-:Y:S05]  /*18410*/  BSYNC B2 ;  /* 0x0000000000027941 */ /* 0x000fea0003800000 */
.L_x_50284:
        /* <DEDUP_REMOVED lines=20> */
.L_x_50289:
[----:B------:R-:W-:-:S07]  /*18560*/  MOV R167, R26 ;  /* 0x0000001a00a77202 */ /* 0x000fce0000000f00 */
.L_x_50290:
[----:B------:R-:W-:Y:S05]  /*18570*/  BSYNC B2 ;  /* 0x0000000000027941 */ /* 0x000fea0003800000 */
.L_x_50288:
        /* <DEDUP_REMOVED lines=16> */
.L_x_50294:
[----:B------:R-:W-:Y:S05]  /*18680*/  BSYNC B3 ;  /* 0x0000000000037941 */ /* 0x000fea0003800000 */
.L_x_50293:
        /* <DEDUP_REMOVED lines=43> */
.L_x_50292:
[----:B------:R-:W-:Y:S05]  /*18940*/  BSYNC B2 ;  /* 0x0000000000027941 */ /* 0x000fea0003800000 */
.L_x_50291:
        /* <DEDUP_REMOVED lines=21> */
.L_x_50266:
[----:B------:R-:W-:Y:S05]  /*18aa0*/  BSYNC B1 ;  /* 0x0000000000017941 */ /* 0x000fea0003800000 */
.L_x_50265:
        /* <DEDUP_REMOVED lines=24> */
.L_x_50298:
[----:B------:R-:W-:-:S07]  /*18c30*/  MOV R164, R26 ;  /* 0x0000001a00a47202 */ /* 0x000fce0000000f00 */
.L_x_50299:
[----:B------:R-:W-:Y:S05]  /*18c40*/  BSYNC B2 ;  /* 0x0000000000027941 */ /* 0x000fea0003800000 */
.L_x_50297:
        /* <DEDUP_REMOVED lines=16> */
.L_x_50303:
[----:B------:R-:W-:Y:S05]  /*18d50*/  BSYNC B3 ;  /* 0x0000000000037941 */ /* 0x000fea0003800000 */
.L_x_50302:
        /* <DEDUP_REMOVED lines=43> */
.L_x_50301:
[----:B------:R-:W-:Y:S05]  /*19010*/  BSYNC B2 ;  /* 0x0000000000027941 */ /* 0x000fea0003800000 */
.L_x_50300:
        /* <DEDUP_REMOVED lines=25> */
.L_x_50305:
[----:B------:R-:W-:-:S07]  /*191b0*/  IMAD.MOV.U32 R167, RZ, RZ, R26 ;  /* 0x000000ffffa77224 */ /* 0x000fce00078e001a */
.L_x_50306:
[----:B------:R-:W-:Y:S05]  /*191c0*/  BSYNC B2 ;  /* 0x0000000000027941 */ /* 0x000fea0003800000 */
.L_x_50304:
        /* <DEDUP_REMOVED lines=16> */
.L_x_50310:
[----:B------:R-:W-:Y:S05]  /*192d0*/  BSYNC B3 ;  /* 0x0000000000037941 */ /* 0x000fea0003800000 */
.L_x_50309:
        /* <DEDUP_REMOVED lines=43> */
.L_x_50308:
[----:B------:R-:W-:Y:S05]  /*19590*/  BSYNC B2 ;  /* 0x0000000000027941 */ /* 0x000fea0003800000 */
.L_x_50307:
        /* <DEDUP_REMOVED lines=20> */
.L_x_50312:
[----:B------:R-:W-:-:S07]  /*196e0*/  IMAD.MOV.U32 R167, RZ, RZ, R26 ;  /* 0x000000ffffa77224 */ /* 0x000fce00078e001a */
.L_x_50313:
[----:B------:R-:W-:Y:S05]  /*196f0*/  BSYNC B2 ;  /* 0x0000000000027941 */ /* 0x000fea0003800000 */
.L_x_50311:
        /* <DEDUP_REMOVED lines=16> */
.L_x_50317:
[----:B------:R-:W-:Y:S05]  /*19800*/  BSYNC B3 ;  /* 0x0000000000037941 */ /* 0x000fea0003800000 */
.L_x_50316:
        /* <DEDUP_REMOVED lines=43> */
.L_x_50315:
[----:B------:R-:W-:Y:S05]  /*19ac0*/  BSYNC B2 ;  /* 0x0000000000027941 */ /* 0x000fea0003800000 */
.L_x_50314:
        /* <DEDUP_REMOVED lines=20> */
.L_x_50319:
[----:B------:R-:W-:-:S07]  /*19c10*/  IMAD.MOV.U32 R167, RZ, RZ, R26 ;  /* 0x000000ffffa77224 */ /* 0x000fce00078e001a */
.L_x_50320:
[----:B------:R-:W-:Y:S05]  /*19c20*/  BSYNC B2 ;  /* 0x0000000000027941 */ /* 0x000fea0003800000 */
.L_x_50318:
        /* <DEDUP_REMOVED lines=16> */
.L_x_50324:
[----:B------:R-:W-:Y:S05]  /*19d30*/  BSYNC B3 ;  /* 0x0000000000037941 */ /* 0x000fea0003800000 */
.L_x_50323:
        /* <DEDUP_REMOVED lines=43> */
.L_x_50322:
[----:B------:R-:W-:Y:S05]  /*19ff0*/  BSYNC B2 ;  /* 0x0000000000027941 */ /* 0x000fea0003800000 */
.L_x_50321:
[----:B------:R-:W-:Y:S01]  /*1a000*/  I2FP.F32.U32 R118, R167 ;  /* 0x000000a700767245 */ /* 0x000fe20000201000 */
[----:B------:R-:W-:Y:S01]  /*1a010*/  FMUL.FTZ R115, R115, R116 ;  /* 0x0000007473737220 */ /* 0x000fe20000410000 */
[----:B------:R-:W-:-:S03]  /*1a020*/  SEL R116, RZ, 0x10000, P4 ;  /* 0x00010000ff747807 */ /* 0x000fc60002000000 */
[----:B------:R-:W-:Y:S01]  /*1a030*/  FFMA.FTZ R118, R118, R166, 1.1641532182693481445e-10 ;  /* 0x2f00000076767423 */ /* 0x000fe200000100a6 */
[----:B------:R-:W-:-:S04]  /*1a040*/  FMUL.FTZ R115, R115, R164 ;  /* 0x000000a473737220 */ /* 0x000fc80000410000 */
[----:B------:R-:W-:-:S04]  /*1a050*/  FSETP.GTU.FTZ.AND P5, PT, R118, R161, PT ;  /* 0x000000a17600720b */ /* 0x000fc80003fbc000 */
[----:B------:R-:W-:-:S05]  /*1a060*/  FSEL R115, R115, RZ, !P5 ;  /* 0x000000ff73737208 */ /* 0x000fca0006800000 */
        /* <DEDUP_REMOVED lines=11> */
[----:B------:R-:W-:-:S05]  /*1a120*/  LEA.HI.X R117, R117, UR31, RZ, 0x2, P1 ;  /* 0x0000001f75757c11 */ /* 0x000fca00088f14ff */
[----:B------:R0:W-:Y:S04]  /*1a130*/  STG.E desc[UR4][R116.64], R118 ;  /* 0x0000007674007986 */ /* 0x0001e8000c101904 */
.L_x_50296:
[----:B------:R-:W-:Y:S05]  /*1a140*/  BSYNC B1 ;  /* 0x0000000000017941 */ /* 0x000fea0003800000 */
.L_x_50295:
[----:B0----5:R-:W-:Y:S01]  /*1a150*/  FADD.FTZ R116, RZ, R52 ;  /* 0x00000034ff747221 */ /* 0x021fe20000010000 */
        /* <DEDUP_REMOVED lines=8> */
[----:B------:R-:W-:-:S03]  /*1a1e0*/  ISETP.GT.U32.AND P4, PT, R42, 0x1ff, PT ;  /* 0x000001ff2a00780c */ /* 0x000fc60003f84070 */
[----:B------:R-:W-:-:S05]  /*1a1f0*/  FADD.FTZ R116, R55, R116 ;  /* 0x0000007437747221 */ /* 0x000fca0000010000 */
[----:B-1234-:R-:W-:Y:S02]  /*1a200*/  FSEL R119, R116, RZ, P1 ;  /* 0x000000ff74777208 */ /* 0x01efe40000800000 */
        /* <DEDUP_REMOVED lines=8> */
[----:B------:R-:W-:Y:S01]  /*1a290*/  FADD.FTZ R116, R60, R119 ;  /* 0x000000773c747221 */ /* 0x000fe20000010000 */
[----:B0-----:R-:W-:-:S03]  /*1a2a0*/  LOP3.LUT R117, R117, 0x1f, RZ, 0xc0, !PT ;  /* 0x0000001f75757812 */ /* 0x001fc600078ec0ff */
[----:B------:R-:W-:Y:S01]  /*1a2b0*/  FADD.FTZ R116, R61, R116 ;  /* 0x000000743d747221 */ /* 0x000fe20000010000 */
[----:B------:R-:W-:-:S03]  /*1a2c0*/  ISETP.NE.AND P5, PT, R117, RZ, PT ;  /* 0x000000ff7500720c */ /* 0x000fc60003fa5270 */
        /* <DEDUP_REMOVED lines=92> */
[----:B------:R-:W-:Y:S01]  /*1a890*/  LOP3.LUT P5, RZ, R41, 0x400, RZ, 0xc0, !PT ;  /* 0x0000040029ff7812 */ /* 0x000fe200078ac0ff */
        /* <DEDUP_REMOVED lines=162> */
.L_x_50370:
[----:B-1----:R-:W-:Y:S01]  /*1b2c0*/  FADD.FTZ R116, R119, R116 ;  /* 0x0000007477747221 */ /* 0x002fe20000010000 */
[----:B------:R-:W-:Y:S01]  /*1b2d0*/  LOP3.LUT P1, RZ, R41, 0x800, RZ, 0xc0, !PT ;  /* 0x0000080029ff7812 */ /* 0x000fe2000782c0ff */
[----:B------:R-:W-:Y:S02]  /*1b2e0*/  BSSY B1, `(.L_x_50326) ;  /* 0x0000020000017945 */ /* 0x000fe40003800000 */
[----:B------:R-:W-:Y:S02]  /*1b2f0*/  FFMA.FTZ R118, R116, R162, UR32 ;  /* 0x0000002074767e23 */ /* 0x000fe400080100a2 */
        /* <DEDUP_REMOVED lines=11> */
[----:B------:R-:W2:Y:S01]  /*1b3b0*/  LDL R167, [R1+0x78] ;  /* 0x0000780001a77983 */ /* 0x000ea20000100800 */
[----:B------:R-:W3:Y:S03]  /*1b3c0*/  LDC.64 R162, c[0x0][0x2b8] ;  /* 0x0000ae00ffa27b82 */ /* 0x000ee60000000a00 */
[----:B------:R-:W4:Y:S01]  /*1b3d0*/  LDL R166, [R1+0x74] ;  /* 0x0000740001a67983 */ /* 0x000f220000100800 */
        /* <DEDUP_REMOVED lines=8> */
[----:B------:R-:W-:Y:S02]  /*1b460*/  FMUL.FTZ R119, R164, R119 ;  /* 0x00000077a4777220 */ /* 0x000fe40000410000 */
[----:B------:R-:W-:Y:S02]  /*1b470*/  FFMA.FTZ R117, R215, R117, R214 ;  /* 0x00000075d7757223 */ /* 0x000fe400000100d6 */
[----:B------:R-:W-:Y:S01]  /*1b480*/  FFMA.FTZ R119, R212, R119, R211 ;  /* 0x00000077d4777223 */ /* 0x000fe200000100d3 */
[C---:B---3--:R-:W-:Y:S01]  /*1b490*/  IMAD.WIDE.U32 R162, R132.reuse, 0x10, R162 ;  /* 0x0000001084a27825 */ /* 0x048fe200078e00a2 */
[----:B------:R-:W-:-:S03]  /*1b4a0*/  IADD3 R132, R132, 0x20, RZ ;  /* 0x0000002084847810 */ /* 0x000fc60007ffe0ff */
[----:B--2---:R-:W-:Y:S01]  /*1b4b0*/  FFMA.FTZ R116, R216, R116, R167 ;  /* 0x00000074d8747223 */ /* 0x004fe200000100a7 */
[----:B----4-:R-:W-:-:S05]  /*1b4c0*/  FFMA.FTZ R118, R213, R118, R166 ;  /* 0x00000076d5767223 */ /* 0x010fca00000100a6 */
[----:B------:R2:W-:Y:S02]  /*1b4d0*/  STG.E.128 desc[UR4][R162.64], R116 ;  /* 0x00000074a2007986 */ /* 0x0005e4000c101d04 */
.L_x_50327:
[----:B------:R-:W-:Y:S05]  /*1b4e0*/  BSYNC B1 ;  /* 0x0000000000017941 */ /* 0x000fea0003800000 */
.L_x_50326:
[----:B------:R-:W-:Y:S01]  /*1b4f0*/  LOP3.LUT P1, RZ, R41, 0x4000000, RZ, 0xc0, !PT ;  /* 0x0400000029ff7812 */ /* 0x000fe2000782c0ff */
[----:B------:R-:W-:-:S12]  /*1b500*/  BSSY B1, `(.L_x_50328) ;  /* 0x0000014000017945 */ /* 0x000fd80003800000 */
[----:B------:R-:W-:Y:S05]  /*1b510*/  @!P1 BRA `(.L_x_50329) ;  /* 0x0000000000489947 */ /* 0x000fea0003800000 */
[----:B------:R-:W3:Y:S01]  /*1b520*/  LDL R166, [R1+0x70] ;  /* 0x0000700001a67983 */ /* 0x000ee20000100800 */
        /* <DEDUP_REMOVED lines=13> */
[----:B--2---:R-:W-:-:S04]  /*1b600*/  IMAD.WIDE.U32 R162, R132, 0x10, R162 ;  /* 0x0000001084a27825 */ /* 0x004fc800078e00a2 */
[----:B------:R-:W-:Y:S02]  /*1b610*/  VIADD R132, R132, 0x20 ;  /* 0x0000002084847836 */ /* 0x000fe40000000000 */
[----:B---3--:R-:W-:-:S05]  /*1b620*/  FFMA.FTZ R116, R210, R116, R166 ;  /* 0x00000074d2747223 */ /* 0x008fca00000100a6 */
[----:B------:R3:W-:Y:S02]  /*1b630*/  STG.E.128 desc[UR4][R162.64], R116 ;  /* 0x00000074a2007986 */ /* 0x0007e4000c101d04 */
.L_x_50329:
[----:B------:R-:W-:Y:S05]  /*1b640*/  BSYNC B1 ;  /* 0x0000000000017941 */ /* 0x000fea0003800000 */
.L_x_50328:
[----:B------:R-:W-:Y:S01]  /*1b650*/  LOP3.LUT P1, RZ, R41, 0x2000000, RZ, 0xc0, !PT ;  /* 0x0200000029ff7812 */ /* 0x000fe2000782c0ff */
        /* <DEDUP_REMOVED lines=19> */
.L_x_50331:
[----:B------:R-:W-:Y:S05]  /*1b790*/  BSYNC B1 ;  /* 0x0000000000017941 */ /* 0x000fea0003800000 */
.L_x_50330:
[----:B------:R-:W-:Y:S01]  /*1b7a0*/  LOP3.LUT P1, RZ, R41, 0x1000000, RZ, 0xc0, !PT ;  /* 0x0100000029ff7812 */ /* 0x000fe2000782c0ff */
        /* <DEDUP_REMOVED lines=16> */
[----:B--2---:R-:W-:-:S04]  /*1b8b0*/  IMAD.WIDE.U32 R162, R132, 0x10, R162 ;  /* 0x0000001084a27825 */ /* 0x004fc800078e00a2 */
[----:B------:R-:W-:Y:S01]  /*1b8c0*/  VIADD R132, R132, 0x20 ;  /* 0x0000002084847836 */ /* 0x000fe20000000000 */
[----:B------:R0:W-:Y:S06]  /*1b8d0*/  STG.E.128 desc[UR4][R162.64], R116 ;  /* 0x00000074a2007986 */ /* 0x0001ec000c101d04 */
.L_x_50333:
[----:B------:R-:W-:Y:S05]  /*1b8e0*/  BSYNC B1 ;  /* 0x0000000000017941 */ /* 0x000fea0003800000 */
.L_x_50332:
[----:B------:R-:W-:Y:S01]  /*1b8f0*/  LOP3.LUT P1, RZ, R41, 0x800000, RZ, 0xc0, !PT ;  /* 0x0080000029ff7812 */ /* 0x000fe2000782c0ff */
        /* <DEDUP_REMOVED lines=19> */
.L_x_50335:
[----:B------:R-:W-:Y:S05]  /*1ba30*/  BSYNC B1 ;  /* 0x0000000000017941 */ /* 0x000fea0003800000 */
.L_x_50334:
        /* <DEDUP_REMOVED lines=20> */
.L_x_50337:
[----:B------:R-:W-:Y:S05]  /*1bb80*/  BSYNC B1 ;  /* 0x0000000000017941 */ /* 0x000fea0003800000 */
.L_x_50336:
        /* <DEDUP_REMOVED lines=20> */
.L_x_50339:
[----:B------:R-:W-:Y:S05]  /*1bcd0*/  BSYNC B1 ;  /* 0x0000000000017941 */ /* 0x000fea0003800000 */
.L_x_50338:
        /* <DEDUP_REMOVED lines=20> */
.L_x_50341:
[----:B------:R-:W-:Y:S05]  /*1be20*/  BSYNC B1 ;  /* 0x0000000000017941 */ /* 0x000fea0003800000 */
.L_x_50340:
        /* <DEDUP_REMOVED lines=20> */
.L_x_50343:
[----:B------:R-:W-:Y:S05]  /*1bf70*/  BSYNC B1 ;  /* 0x0000000000017941 */ /* 0x000fea0003800000 */
.L_x_50342:
        /* <DEDUP_REMOVED lines=20> */
.L_x_50345:
[----:B------:R-:W-:Y:S05]  /*1c0c0*/  BSYNC B1 ;  /* 0x0000000000017941 */ /* 0x000fea0003800000 */
.L_x_50344:
        /* <DEDUP_REMOVED lines=20> */
.L_x_50347:
[----:B------:R-:W-:Y:S05]  /*1c210*/  BSYNC B1 ;  /* 0x0000000000017941 */ /* 0x000fea0003800000 */
.L_x_50346:
        /* <DEDUP_REMOVED lines=20> */
.L_x_50349:
[----:B------:R-:W-:Y:S05]  /*1c360*/  BSYNC B1 ;  /* 0x0000000000017941 */ /* 0x000fea0003800000 */
.L_x_50348:
        /* <DEDUP_REMOVED lines=20> */
.L_x_50351:
[----:B------:R-:W-:Y:S05]  /*1c4b0*/  BSYNC B1 ;  /* 0x0000000000017941 */ /* 0x000fea0003800000 */
.L_x_50350:
        /* <DEDUP_REMOVED lines=20> */
.L_x_50353:
[----:B------:R-:W-:Y:S05]  /*1c600*/  BSYNC B1 ;  /* 0x0000000000017941 */ /* 0x000fea0003800000 */
.L_x_50352:
        /* <DEDUP_REMOVED lines=20> */
.L_x_50355:
[----:B------:R-:W-:Y:S05]  /*1c750*/  BSYNC B1 ;  /* 0x0000000000017941 */ /* 0x000fea0003800000 */
.L_x_50354:
        /* <DEDUP_REMOVED lines=19> */
.L_x_50357:
[----:B------:R-:W-:Y:S05]  /*1c890*/  BSYNC B1 ;  /* 0x0000000000017941 */ /* 0x000fea0003800000 */
.L_x_50356:
[----:B01234-:R-:W0:Y:S02]  /*1c8a0*/  LDC.64 R116, c[0x0][0x210] ;  /* 0x00008400ff747b82 */ /* 0x01fe240000000a00 */
[----:B0-----:R-:W-:-:S05]  /*1c8b0*/  IMAD R40, R116, 0x4, R40 ;  /* 0x0000000474287824 */ /* 0x001fca00078e0228 */
[----:B------:R-:W-:-:S13]  /*1c8c0*/  ISETP.GE.AND P1, PT, R40, R117, PT ;  /* 0x000000752800720c */ /* 0x000fda0003f26270 */
[----:B------:R-:W-:Y:S05]  /*1c8d0*/  @!P1 BRA `(.L_x_50358) ;  /* 0xfffffe6800b89947 */ /* 0x000fea000383ffff */
[----:B------:R-:W-:Y:S05]  /*1c8e0*/  BSYNC B0 ;  /* 0x0000000000007941 */ /* 0x000fea0003800000 */
.L_x_49844:
[----:B------:R-:W-:Y:S05]  /*1c8f0*/  EXIT ;  /* 0x000000000000794d */ /* 0x000fea0003800000 */
.L_x_50325:
        /* <DEDUP_REMOVED lines=8> */
.L_x_50360:
[----:B------:R-:W-:Y:S05]  /*1c980*/  BSYNC B1 ;  /* 0x0000000000017941 */ /* 0x000fea0003800000 */
.L_x_50359:
        /* <DEDUP_REMOVED lines=10> */
.L_x_50361:
[----:B------:R-:W-:-:S04]  /*1ca30*/  @P4 LOP3.LUT R41, R41, 0x20000000, RZ, 0xfc, !PT ;  /* 0x2000000029294812 */ /* 0x000fc800078efcff */
[C---:B------:R-:W-:Y:S02]  /*1ca40*/  LOP3.LUT P4, RZ, R41.reuse, 0x800, RZ, 0xc0, !PT ;  /* 0x0000080029ff7812 */ /* 0x040fe4000788c0ff */
[----:B------:R-:W-:-:S04]  /*1ca50*/  LOP3.LUT R41, R41, 0xefffffff, RZ, 0xc0, !PT ;  /* 0xefffffff29297812 */ /* 0x000fc800078ec0ff */
[----:B------:R-:W-:Y:S01]  /*1ca60*/  @P5 LOP3.LUT R41, R41, 0x10000000, RZ, 0xfc, !PT ;  /* 0x1000000029295812 */ /* 0x000fe200078efcff */
[----:B------:R-:W-:-:S03]  /*1ca70*/  IMAD.MOV.U32 R118, RZ, RZ, 0x4 ;  /* 0x00000004ff767424 */ /* 0x000fc600078e00ff */
        /* <DEDUP_REMOVED lines=10> */
.L_x_50362:
[----:B------:R-:W-:Y:S01]  /*1cb20*/  HFMA2.MMA R118, -RZ, RZ, 0, 4.76837158203125e-07 ;  /* 0x00000008ff767435 */ /* 0x000fe200000001ff */
[----:B------:R-:W-:Y:S01]  /*1cb30*/  FADD.FTZ R119, R119, R116 ;  /* 0x0000007477777221 */ /* 0x000fe20000010000 */
[----:B------:R-:W-:-:S03]  /*1cb40*/  IMAD.MOV.U32 R116, RZ, RZ, -0x1 ;  /* 0xffffffffff747424 */ /* 0x000fc600078e00ff */
[----:B------:R-:W-:-:S07]  /*1cb50*/  IMAD.MOV.U32 R163, RZ, RZ, R119 ;  /* 0x000000ffffa37224 */ /* 0x000fce00078e0077 */
[----:B------:R-:W-:Y:S05]  /*1cb60*/  WARPSYNC.COLLECTIVE R116, `(.L_x_50363) ;  /* 0x0000000074087348 */ /* 0x000fea0003c00000 */
[----:B------:R0:W1:Y:S02]  /*1cb70*/  SHFL.BFLY P6, R116, R163, R118, R117 ;  /* 0x0c000076a3747389 */ /* 0x00006400000c0075 */
[----:B01----:R-:W-:Y:S01]  /*1cb80*/  ENDCOLLECTIVE ;  /* 0x000000000000791b */ /* 0x003fe20003800000 */
.L_x_50363:
[----:B------:R-:W-:Y:S02]  /*1cb90*/  IMAD.MOV.U32 R118, RZ, RZ, 0x10 ;  /* 0x00000010ff767424 */ /* 0x000fe400078e00ff */
[----:B------:R-:W-:Y:S01]  /*1cba0*/  FADD.FTZ R119, R119, R116 ;  /* 0x0000007477777221 */ /* 0x000fe20000010000 */
[----:B------:R-:W-:-:S04]  /*1cbb0*/  MOV R116, 0xffffffff ;  /* 0xffffffff00747802 */ /* 0x000fc80000000f00 */
[----:B------:R-:W-:-:S07]  /*1cbc0*/  MOV R163, R119 ;  /* 0x0000007700a37202 */ /* 0x000fce0000000f00 */
[----:B------:R-:W-:Y:S05]  /*1cbd0*/  WARPSYNC.COLLECTIVE R116, `(.L_x_50364) ;  /* 0x0000000074087348 */ /* 0x000fea0003c00000 */
[----:B------:R0:W1:Y:S02]  /*1cbe0*/  SHFL.BFLY P6, R116, R163, R118, R117 ;  /* 0x0c000076a3747389 */ /* 0x00006400000c0075 */
[----:B01----:R-:W-:Y:S01]  /*1cbf0*/  ENDCOLLECTIVE ;  /* 0x000000000000791b */ /* 0x003fe20003800000 */
.L_x_50364:
        /* <DEDUP_REMOVED lines=150> */
.L_x_50365:
[----:B------:R-:W-:Y:S01]  /*1d560*/  HFMA2.MMA R118, -RZ, RZ, 0, 1.1920928955078125e-07 ;  /* 0x00000002ff767435 */ /* 0x000fe200000001ff */
[----:B------:R-:W-:Y:S01]  /*1d570*/  FADD.FTZ R119, R119, R116 ;  /* 0x0000007477777221 */ /* 0x000fe20000010000 */
[----:B------:R-:W-:-:S03]  /*1d580*/  IMAD.MOV.U32 R116, RZ, RZ, -0x1 ;  /* 0xffffffffff747424 */ /* 0x000fc600078e00ff */
[----:B------:R-:W-:-:S07]  /*1d590*/  IMAD.MOV.U32 R163, RZ, RZ, R119 ;  /* 0x000000ffffa37224 */ /* 0x000fce00078e0077 */
[----:B------:R-:W-:Y:S05]  /*1d5a0*/  WARPSYNC.COLLECTIVE R116, `(.L_x_50366) ;  /* 0x0000000074087348 */ /* 0x000fea0003c00000 */
[----:B------:R0:W1:Y:S02]  /*1d5b0*/  SHFL.BFLY P6, R116, R163, R118, R117 ;  /* 0x0c000076a3747389 */ /* 0x00006400000c0075 */
[----:B01----:R-:W-:Y:S01]  /*1d5c0*/  ENDCOLLECTIVE ;  /* 0x000000000000791b */ /* 0x003fe20003800000 */
.L_x_50366:
[----:B------:R-:W-:Y:S02]  /*1d5d0*/  IMAD.MOV.U32 R118, RZ, RZ, 0x4 ;  /* 0x00000004ff767424 */ /* 0x000fe400078e00ff */
[----:B------:R-:W-:Y:S01]  /*1d5e0*/  FADD.FTZ R119, R119, R116 ;  /* 0x0000007477777221 */ /* 0x000fe20000010000 */
[----:B------:R-:W-:-:S04]  /*1d5f0*/  MOV R116, 0xffffffff ;  /* 0xffffffff00747802 */ /* 0x000fc80000000f00 */
[----:B------:R-:W-:-:S07]  /*1d600*/  MOV R163, R119 ;  /* 0x0000007700a37202 */ /* 0x000fce0000000f00 */
[----:B------:R-:W-:Y:S05]  /*1d610*/  WARPSYNC.COLLECTIVE R116, `(.L_x_50367) ;  /* 0x0000000074087348 */ /* 0x000fea0003c00000 */
[----:B------:R0:W1:Y:S02]  /*1d620*/  SHFL.BFLY P6, R116, R163, R118, R117 ;  /* 0x0c000076a3747389 */ /* 0x00006400000c0075 */
[----:B01----:R-:W-:Y:S01]  /*1d630*/  ENDCOLLECTIVE ;  /* 0x000000000000791b */ /* 0x003fe20003800000 */
.L_x_50367:
[----:B------:R-:W-:Y:S01]  /*1d640*/  HFMA2.MMA R118, -RZ, RZ, 0, 4.76837158203125e-07 ;  /* 0x00000008ff767435 */ /* 0x000fe200000001ff */
[----:B------:R-:W-:Y:S01]  /*1d650*/  FADD.FTZ R119, R119, R116 ;  /* 0x0000007477777221 */ /* 0x000fe20000010000 */
[----:B------:R-:W-:-:S03]  /*1d660*/  IMAD.MOV.U32 R116, RZ, RZ, -0x1 ;  /* 0xffffffffff747424 */ /* 0x000fc600078e00ff */
[----:B------:R-:W-:-:S07]  /*1d670*/  IMAD.MOV.U32 R163, RZ, RZ, R119 ;  /* 0x000000ffffa37224 */ /* 0x000fce00078e0077 */
[----:B------:R-:W-:Y:S05]  /*1d680*/  WARPSYNC.COLLECTIVE R116, `(.L_x_50368) ;  /* 0x0000000074087348 */ /* 0x000fea0003c00000 */
[----:B------:R0:W1:Y:S02]  /*1d690*/  SHFL.BFLY P6, R116, R163, R118, R117 ;  /* 0x0c000076a3747389 */ /* 0x00006400000c0075 */
[----:B01----:R-:W-:Y:S01]  /*1d6a0*/  ENDCOLLECTIVE ;  /* 0x000000000000791b */ /* 0x003fe20003800000 */
.L_x_50368:
[----:B------:R-:W-:Y:S02]  /*1d6b0*/  IMAD.MOV.U32 R118, RZ, RZ, 0x10 ;  /* 0x00000010ff767424 */ /* 0x000fe400078e00ff */
[----:B------:R-:W-:Y:S01]  /*1d6c0*/  FADD.FTZ R119, R119, R116 ;  /* 0x0000007477777221 */ /* 0x000fe20000010000 */
[----:B------:R-:W-:-:S04]  /*1d6d0*/  MOV R116, 0xffffffff ;  /* 0xffffffff00747802 */ /* 0x000fc80000000f00 */
[----:B------:R-:W-:-:S07]  /*1d6e0*/  MOV R163, R119 ;  /* 0x0000007700a37202 */ /* 0x000fce0000000f00 */
[----:B------:R-:W-:Y:S05]  /*1d6f0*/  WARPSYNC.COLLECTIVE R116, `(.L_x_50369) ;  /* 0x0000000074087348 */ /* 0x000fea0003c00000 */
[----:B------:R0:W1:Y:S02]  /*1d700*/  SHFL.BFLY P6, R116, R163, R118, R117 ;  /* 0x0c000076a3747389 */ /* 0x00006400000c0075 */
[----:B01----:R-:W-:Y:S01]  /*1d710*/  ENDCOLLECTIVE ;  /* 0x000000000000791b */ /* 0x003fe20003800000 */
.L_x_50369:
[----:B------:R-:W-:Y:S05]  /*1d720*/  BRA `(.L_x_50370) ;  /* 0xffffffd800e47947 */ /* 0x000fea000383ffff */
.L_x_50371:
        /* <DEDUP_REMOVED lines=13> */
.L_x_58460:


//--------------------- .text._ZN10layer_norm13ln_fwd_kernelINS_13Kernel_traitsI6__halfffffjLj2048ELj1ELj4ELj1ELj16ENS_18Kernel_traits_baseILj2048ES2_ffffjLj128EEEEELb1ELb1ELb0ELb1EEEvNS_9FwdParamsE --------------------------
	.section	.text._ZN10layer_norm13ln_fwd_kernelINS_13Kernel_traitsI6__halfffffjLj2048ELj1ELj4ELj1ELj16ENS_18Kernel_traits_baseILj2048ES2_ffffjLj128EEEEELb1ELb1ELb0ELb1EEEvNS_9FwdParamsE,"ax",@progbits
	.align	128
        .global         _ZN10layer_norm13ln_fwd_kernelINS_13Kernel_traitsI6__halfffffjLj2048ELj1ELj4ELj1ELj16ENS_18Kernel_traits_baseILj2048ES2_ffffjLj128EEEEELb1ELb1ELb0ELb1EEEvNS_9FwdParamsE
        .type           _ZN10layer_norm13ln_fwd_kernelINS_13Kernel_traitsI6__halfffffjLj2048ELj1ELj4ELj1ELj16ENS_18Kernel_traits_baseILj2048ES2_ffffjLj128EEEEELb1ELb1ELb0ELb1EEEvNS_9FwdParamsE,@function
        .size           _ZN10layer_norm13ln_fwd_kernelINS_13Kernel_traitsI6__halfffffjLj2048ELj1ELj4ELj1ELj16ENS_18Kernel_traits_baseILj2048ES2_ffffjLj128EEEEELb1ELb1ELb0ELb1EEEvNS_9FwdParamsE,(.L_x_58461 - _ZN10layer_norm13ln_fwd_kernelINS_13Kernel_traitsI6__halfffffjLj2048ELj1ELj4ELj1ELj16ENS_18Kernel_traits_baseILj2048ES2_ffffjLj128EEEEELb1ELb1ELb0ELb1EEEvNS_9FwdParamsE)
        .other          _ZN10layer_norm13ln_fwd_kernelINS_13Kernel_traitsI6__halfffffjLj2048ELj1ELj4ELj1ELj16ENS_18Kernel_traits_baseILj2048ES2_ffffjLj128EEEEELb1ELb1ELb0ELb1EEEvNS_9FwdParamsE,@"STO_CUDA_ENTRY STV_DEFAULT"
_ZN10layer_norm13ln_fwd_kernelINS_13Kernel_traitsI6__halfffffjLj2048ELj1ELj4ELj1ELj16ENS_18Kernel_traits_baseILj2048ES2_ffffjLj128EEEEELb1ELb1ELb0ELb1EEEvNS_9FwdParamsE:
.text._ZN10layer_norm13ln_fwd_kernelINS_13Kernel_traitsI6__halfffffjLj2048ELj1ELj4ELj1ELj16ENS_18Kernel_traits_baseILj2048ES2_ffffjLj128EEEEELb1ELb1ELb0ELb1EEEvNS_9FwdParamsE:
[----:B------:R-:W0:Y:S08]  /*0000*/  LDC R1, c[0x0][0x28] ;  /* 0x00000a00ff017b82 */ /* 0x000e300000000800 */
[----:B------:R-:W1:Y:S01]  /*0010*/  LDC R160, c[0x0][0x2e8] ;  /* 0x0000ba00ffa07b82 */ /* 0x000e620000000800 */
[----:B------:R-:W-:Y:S01]  /*0020*/  ULDC.U8 UR4, c[0x0][0x2f4] ;  /* 0x0000bd0000047ab9 */ /* 0x000fe20000000000 */
[----:B------:R-:W-:Y:S01]  /*0030*/  ULDC.64 UR6, c[0x0][0x2e0] ;  /* 0x0000b80000067ab9 */ /* 0x000fe20000000a00 */
[----:B------:R-:W-:Y:S01]  /*0040*/  ISETP.NE.AND P0, PT, RZ, UR4, PT ;  /* 0x00000004ff007c0c */ /* 0x000fe2000bf05270 */
[----:B------:R-:W-:Y:S01]  /*0050*/  ULDC.64 UR4, c[0x0][0x208] ;  /* 0x0000820000047ab9 */ /* 0x000fe20000000a00 */
[----:B------:R-:W-:Y:S01]  /*0060*/  MOV R2, UR6 ;  /* 0x0000000600027c02 */ /* 0x000fe20008000f00 */
[----:B------:R-:W-:Y:S01]  /*0070*/  IMAD.U32 R3, RZ, RZ, UR7 ;  /* 0x00000007ff037e24 */ /* 0x000fe2000f8e00ff */
        /* <DEDUP_REMOVED lines=8> */
[----:B-1----:R-:W-:-:S06]  /*0100*/  @P0 MOV R4, R160 ;  /* 0x000000a000040202 */ /* 0x002fcc0000000f00 */
        /* <DEDUP_REMOVED lines=15> */
[----:B------:R-:W-:Y:S02]  /*0200*/  SHF.R.U32.HI R128, RZ, 0x5, R0 ;  /* 0x00000005ff807819 */ /* 0x000fe40000011600 */
[C---:B------:R-:W-:Y:S02]  /*0210*/  LOP3.LUT R189, R58.reuse, 0x140, RZ, 0xfc, !PT ;  /* 0x000001403abd7812 */ /* 0x040fe400078efcff */
[----:B------:R-:W-:-:S02]  /*0220*/  LOP3.LUT R177, R58, 0x1a0, RZ, 0xfc, !PT ;  /* 0x000001a03ab17812 */ /* 0x000fc400078efcff */
[C---:B------:R-:W-:Y:S02]  /*0230*/  LOP3.LUT R185, R58.reuse, 0x160, RZ, 0xfc, !PT ;  /* 0x000001603ab97812 */ /* 0x040fe400078efcff */
[C---:B------:R-:W-:Y:S02]  /*0240*/  LOP3.LUT R181, R58.reuse, 0x180, RZ, 0xfc, !PT ;  /* 0x000001803ab57812 */ /* 0x040fe400078efcff */
[----:B------:R-:W-:Y:S02]  /*0250*/  LOP3.LUT R173, R58, 0x1c0, RZ, 0xfc, !PT ;  /* 0x000001c03aad7812 */ /* 0x000fe400078efcff */
[----:B------:R-:W-:Y:S02]  /*0260*/  LEA R128, R11, R128, 0x2 ;  /* 0x000000800b807211 */ /* 0x000fe400078e10ff */
[----:B----4-:R-:W-:Y:S02]  /*0270*/  @P0 R2UR UR6, R2 ;  /* 0x00000000020602ca */ /* 0x010fe400000e0000 */
[----:B------:R-:W-:-:S02]  /*0280*/  @P0 R2UR UR7, R3 ;  /* 0x00000000030702ca */ /* 0x000fc400000e0000 */
[----:B---3--:R-:W-:-:S05]  /*0290*/  @P0 IADD3 R160, P1, R4, R7, RZ ;  /* 0x0000000704a00210 */ /* 0x008fca0007f3e0ff */
        /* <DEDUP_REMOVED lines=39> */
[----:B------:R-:W-:Y:S01]  /*0510*/  UIADD3 UR29, UR7, 0x646e171e, URZ ;  /* 0x646e171e071d7890 */ /* 0x000fe2000fffe03f */
[----:B------:R-:W-:Y:S02]  /*0520*/  ISETP.NE.U32.AND P0, PT, RZ, UR8, PT ;  /* 0x00000008ff007c0c */ /* 0x000fe4000bf05070 */
[----:B------:R-:W-:Y:S01]  /*0530*/  IMAD.WIDE.U32 R2, R2, -0x2daee0ad, RZ ;  /* 0xd2511f5302027825 */ /* 0x000fe200078e00ff */
[----:B------:R-:W-:Y:S02]  /*0540*/  LOP3.LUT R7, R5, UR28, R8, 0x96, !PT ;  /* 0x0000001c05077c12 */ /* 0x000fe4000f8e9608 */
[----:B------:R-:W-:Y:S02]  /*0550*/  ISETP.NE.AND.EX P0, PT, RZ, UR9, PT, P0 ;  /* 0x00000009ff007c0c */ /* 0x000fe4000bf05300 */
[----:B------:R-:W-:Y:S01]  /*0560*/  LOP3.LUT R82, R3, UR29, R6, 0x96, !PT ;  /* 0x0000001d03527c12 */ /* 0x000fe2000f8e9606 */
[----:B------:R-:W-:Y:S01]  /*0570*/  UIADD3 UR31, UR7, 0x1fd5c5a3, URZ ;  /* 0x1fd5c5a3071f7890 */ /* 0x000fe2000fffe03f */
[----:B------:R-:W-:Y:S01]  /*0580*/  IMAD.WIDE.U32 R6, R7, -0x2daee0ad, RZ ;  /* 0xd2511f5307067825 */ /* 0x000fe200078e00ff */
[----:B------:R-:W-:-:S03]  /*0590*/  UIADD3 UR30, UR6, 0x5384540f, URZ ;  /* 0x5384540f061e7890 */ /* 0x000fc6000fffe03f */
[----:B------:R-:W-:Y:S01]  /*05a0*/  IMAD.WIDE.U32 R82, R82, -0x326172a9, RZ ;  /* 0xcd9e8d5752527825 */ /* 0x000fe200078e00ff */
[----:B------:R-:W-:-:S04]  /*05b0*/  LOP3.LUT R66, R7, UR31, R2, 0x96, !PT ;  /* 0x0000001f07427c12 */ /* 0x000fc8000f8e9602 */
[----:B------:R-:W-:Y:S01]  /*05c0*/  LOP3.LUT R2, R83, UR30, R4, 0x96, !PT ;  /* 0x0000001e53027c12 */ /* 0x000fe2000f8e9604 */
[----:B------:R-:W-:Y:S01]  /*05d0*/  UIADD3 UR33, UR7, -0x24c28bd8, URZ ;  /* 0xdb3d742807217890 */ /* 0x000fe2000fffe03f */
[----:B------:R-:W-:Y:S01]  /*05e0*/  @P0 LEA R134, P3, R63, UR8, 0x3 ;  /* 0x000000083f860c11 */ /* 0x000fe2000f8618ff */
[----:B------:R-:W-:Y:S01]  /*05f0*/  UIADD3 UR32, UR6, -0xe443238, URZ ;  /* 0xf1bbcdc806207890 */ /* 0x000fe2000fffe03f */
[----:B------:R-:W-:Y:S01]  /*0600*/  IMAD.HI.U32 R3, R66, -0x326172a9, RZ ;  /* 0xcd9e8d5742037827 */ /* 0x000fe200078e00ff */
[----:B------:R-:W-:Y:S02]  /*0610*/  @P0 LEA R138, P1, R58, UR8, 0x3 ;  /* 0x000000083a8a0c11 */ /* 0x000fe4000f8218ff */
[----:B------:R-:W-:Y:S01]  /*0620*/  @P0 LEA R130, P4, R59, UR8, 0x3 ;  /* 0x000000083b820c11 */ /* 0x000fe2000f8818ff */
[----:B------:R-:W-:Y:S01]  /*0630*/  IMAD.HI.U32 R83, R2, -0x2daee0ad, RZ ;  /* 0xd2511f5302537827 */ /* 0x000fe200078e00ff */
[----:B------:R-:W-:Y:S02]  /*0640*/  @P0 LEA R46, P5, R217, UR8, 0x3 ;  /* 0x00000008d92e0c11 */ /* 0x000fe4000f8a18ff */
[----:B------:R-:W-:Y:S01]  /*0650*/  @P0 LEA R4, P6, R213, UR8, 0x3 ;  /* 0x00000008d5040c11 */ /* 0x000fe2000f8c18ff */
[----:B------:R-:W-:Y:S01]  /*0660*/  @P0 IMAD.X R135, RZ, RZ, UR9, P3 ;  /* 0x00000009ff870e24 */ /* 0x000fe200098e06ff */
[----:B------:R-:W-:-:S02]  /*0670*/  @P0 LEA R10, P3, R201, UR8, 0x3 ;  /* 0x00000008c90a0c11 */ /* 0x000fc4000f8618ff */
[----:B------:R-:W-:Y:S02]  /*0680*/  LOP3.LUT R83, R83, UR33, R6, 0x96, !PT ;  /* 0x0000002153537c12 */ /* 0x000fe4000f8e9606 */
[----:B------:R-:W-:Y:S02]  /*0690*/  @P0 IADD3.X R139, RZ, UR9, RZ, P1, !PT ;  /* 0x00000009ff8b0c10 */ /* 0x000fe40008ffe4ff */
[----:B------:R-:W-:Y:S02]  /*06a0*/  @P0 IADD3.X R131, RZ, UR9, RZ, P4, !PT ;  /* 0x00000009ff830c10 */ /* 0x000fe4000a7fe4ff */
[----:B------:R-:W-:Y:S02]  /*06b0*/  @P0 IADD3.X R47, RZ, UR9, RZ, P5, !PT ;  /* 0x00000009ff2f0c10 */ /* 0x000fe4000affe4ff */
[----:B------:R-:W-:Y:S02]  /*06c0*/  LOP3.LUT R82, R3, UR32, R82, 0x96, !PT ;  /* 0x0000002003527c12 */ /* 0x000fe4000f8e9652 */
[----:B------:R-:W-:Y:S01]  /*06d0*/  @P0 LEA R8, P2, R205, UR8, 0x3 ;  /* 0x00000008cd080c11 */ /* 0x000fe2000f8418ff */
[----:B------:R-:W-:Y:S01]  /*06e0*/  @P0 IMAD.X R5, RZ, RZ, UR9, P6 ;  /* 0x00000009ff050e24 */ /* 0x000fe2000b0e06ff */
[----:B------:R-:W-:Y:S01]  /*06f0*/  @P0 LEA R6, P1, R209, UR8, 0x3 ;  /* 0x00000008d1060c11 */ /* 0x000fe2000f8218ff */
[----:B------:R-:W-:Y:S01]  /*0700*/  @P0 IMAD.X R11, RZ, RZ, UR9, P3 ;  /* 0x00000009ff0b0e24 */ /* 0x000fe200098e06ff */
[----:B------:R-:W-:Y:S01]  /*0710*/  @P0 LEA R12, P4, R197, UR8, 0x3 ;  /* 0x00000008c50c0c11 */ /* 0x000fe2000f8818ff */
[----:B------:R-:W5:Y:S01]  /*0720*/  @P0 LDG.E.64 R138, desc[UR4][R138.64] ;  /* 0x000000048a8a0981 */ /* 0x000f62000c1e1b00 */
[----:B------:R-:W-:-:S02]  /*0730*/  @P0 LEA R14, P5, R193, UR8, 0x3 ;  /* 0x00000008c10e0c11 */ /* 0x000fc4000f8a18ff */
[----:B------:R-:W-:Y:S01]  /*0740*/  LOP3.LUT R3, R58, 0x1e0, RZ, 0xfc, !PT ;  /* 0x000001e03a037812 */ /* 0x000fe200078efcff */
[----:B------:R-:W5:Y:S01]  /*0750*/  @P0 LDG.E.64 R134, desc[UR4][R134.64] ;  /* 0x0000000486860981 */ /* 0x000f62000c1e1b00 */
[----:B------:R-:W-:Y:S02]  /*0760*/  @P0 LEA R16, P6, R189, UR8, 0x3 ;  /* 0x00000008bd100c11 */ /* 0x000fe4000f8c18ff */
[----:B------:R-:W-:Y:S01]  /*0770*/  @P0 IADD3.X R7, RZ, UR9, RZ, P1, !PT ;  /* 0x00000009ff070c10 */ /* 0x000fe20008ffe4ff */
[----:B------:R-:W5:Y:S01]  /*0780*/  @P0 LDG.E.64 R130, desc[UR4][R130.64] ;  /* 0x0000000482820981 */ /* 0x000f62000c1e1b00 */
[----:B------:R-:W-:Y:S02]  /*0790*/  @P0 IADD3.X R9, RZ, UR9, RZ, P2, !PT ;  /* 0x00000009ff090c10 */ /* 0x000fe400097fe4ff */
[----:B------:R-:W-:Y:S01]  /*07a0*/  @P0 LEA R22, P3, R177, UR8, 0x3 ;  /* 0x00000008b1160c11 */ /* 0x000fe2000f8618ff */
[----:B------:R-:W5:Y:S01]  /*07b0*/  @P0 LDG.E.64 R46, desc[UR4][R46.64] ;  /* 0x000000042e2e0981 */ /* 0x000f62000c1e1b00 */
[----:B------:R-:W-:-:S02]  /*07c0*/  @P0 IADD3.X R13, RZ, UR9, RZ, P4, !PT ;  /* 0x00000009ff0d0c10 */ /* 0x000fc4000a7fe4ff */
[----:B------:R-:W-:Y:S01]  /*07d0*/  @P0 IADD3.X R15, RZ, UR9, RZ, P5, !PT ;  /* 0x00000009ff0f0c10 */ /* 0x000fe2000affe4ff */
[----:B------:R-:W-:Y:S01]  /*07e0*/  @P0 IMAD.X R17, RZ, RZ, UR9, P6 ;  /* 0x00000009ff110e24 */ /* 0x000fe2000b0e06ff */
[----:B------:R-:W-:Y:S01]  /*07f0*/  @P0 LEA R18, P1, R185, UR8, 0x3 ;  /* 0x00000008b9120c11 */ /* 0x000fe2000f8218ff */
[----:B------:R-:W5:Y:S01]  /*0800*/  @P0 LDG.E.64 R4, desc[UR4][R4.64] ;  /* 0x0000000404040981 */ /* 0x000f62000c1e1b00 */
[----:B------:R-:W-:Y:S02]  /*0810*/  @P0 LEA R20, P2, R181, UR8, 0x3 ;  /* 0x00000008b5140c11 */ /* 0x000fe4000f8418ff */
[----:B------:R-:W-:Y:S01]  /*0820*/  @P0 LEA R24, P4, R173, UR8, 0x3 ;  /* 0x00000008ad180c11 */ /* 0x000fe2000f8818ff */
[----:B------:R-:W-:Y:S01]  /*0830*/  @P0 IMAD.X R23, RZ, RZ, UR9, P3 ;  /* 0x00000009ff170e24 */ /* 0x000fe200098e06ff */
[----:B------:R-:W-:Y:S01]  /*0840*/  @P0 LEA R26, P5, R3, UR8, 0x3 ;  /* 0x00000008031a0c11 */ /* 0x000fe2000f8a18ff */
[----:B------:R-:W5:Y:S01]  /*0850*/  @P0 LDG.E.64 R6, desc[UR4][R6.64] ;  /* 0x0000000406060981 */ /* 0x000f62000c1e1b00 */
[----:B------:R-:W-:-:S02]  /*0860*/  @P0 IADD3.X R19, RZ, UR9, RZ, P1, !PT ;  /* 0x00000009ff130c10 */ /* 0x000fc40008ffe4ff */
[----:B------:R-:W-:Y:S01]  /*0870*/  @P0 IADD3.X R21, RZ, UR9, RZ, P2, !PT ;  /* 0x00000009ff150c10 */ /* 0x000fe200097fe4ff */
[----:B------:R-:W5:Y:S01]  /*0880*/  @P0 LDG.E.64 R8, desc[UR4][R8.64] ;  /* 0x0000000408080981 */ /* 0x000f62000c1e1b00 */
[----:B------:R-:W-:Y:S02]  /*0890*/  @P0 IADD3.X R25, RZ, UR9, RZ, P4, !PT ;  /* 0x00000009ff190c10 */ /* 0x000fe4000a7fe4ff */
[----:B------:R-:W-:Y:S01]  /*08a0*/  @P0 IADD3.X R27, RZ, UR9, RZ, P5, !PT ;  /* 0x00000009ff1b0c10 */ /* 0x000fe2000affe4ff */
[----:B------:R-:W5:Y:S01]  /*08b0*/  @P0 LDG.E.64 R10, desc[UR4][R10.64] ;  /* 0x000000040a0a0981 */ /* 0x000f62000c1e1b00 */
[----:B------:R-:W-:-:S03]  /*08c0*/  ULDC.64 UR8, c[0x0][0x278] ;  /* 0x00009e0000087ab9 */ /* 0x000fc60000000a00 */
[----:B------:R-:W5:Y:S04]  /*08d0*/  @P0 LDG.E.64 R12, desc[UR4][R12.64] ;  /* 0x000000040c0c0981 */ /* 0x000f68000c1e1b00 */
[----:B------:R-:W5:Y:S04]  /*08e0*/  @P0 LDG.E.64 R14, desc[UR4][R14.64] ;  /* 0x000000040e0e0981 */ /* 0x000f68000c1e1b00 */
[----:B------:R-:W5:Y:S04]  /*08f0*/  @P0 LDG.E.64 R16, desc[UR4][R16.64] ;  /* 0x0000000410100981 */ /* 0x000f68000c1e1b00 */
[----:B------:R-:W5:Y:S04]  /*0900*/  @P0 LDG.E.64 R18, desc[UR4][R18.64] ;  /* 0x0000000412120981 */ /* 0x000f68000c1e1b00 */
[----:B------:R-:W5:Y:S04]  /*0910*/  @P0 LDG.E.64 R20, desc[UR4][R20.64] ;  /* 0x0000000414140981 */ /* 0x000f68000c1e1b00 */
[----:B------:R-:W5:Y:S04]  /*0920*/  @P0 LDG.E.64 R22, desc[UR4][R22.64] ;  /* 0x0000000416160981 */ /* 0x000f68000c1e1b00 */
[----:B------:R-:W5:Y:S04]  /*0930*/  @P0 LDG.E.64 R24, desc[UR4][R24.64] ;  /* 0x0000000418180981 */ /* 0x000f68000c1e1b00 */
[----:B------:R-:W5:Y:S01]  /*0940*/  @P0 LDG.E.64 R26, desc[UR4][R26.64] ;  /* 0x000000041a1a0981 */ /* 0x000f62000c1e1b00 */
[----:B------:R-:W-:-:S02]  /*0950*/  LEA R64, P2, R58, UR8, 0x3 ;  /* 0x000000083a407c11 */ /* 0x000fc4000f8418ff */
[----:B------:R-:W-:Y:S02]  /*0960*/  LEA R56, P3, R59, UR8, 0x3 ;  /* 0x000000083b387c11 */ /* 0x000fe4000f8618ff */
[----:B------:R-:W-:Y:S01]  /*0970*/  LEA R54, P4, R217, UR8, 0x3 ;  /* 0x00000008d9367c11 */ /* 0x000fe2000f8818ff */
[----:B------:R-:W-:Y:S01]  /*0980*/  IMAD.X R65, RZ, RZ, UR9, P2 ;  /* 0x00000009ff417e24 */ /* 0x000fe200090e06ff */
[----:B------:R-:W-:Y:S02]  /*0990*/  LEA R60, P2, R63, UR8, 0x3 ;  /* 0x000000083f3c7c11 */ /* 0x000fe4000f8418ff */
[----:B------:R-:W-:Y:S02]  /*09a0*/  LEA R52, P5, R213, UR8, 0x3 ;  /* 0x00000008d5347c11 */ /* 0x000fe4000f8a18ff */
[----:B------:R-:W-:Y:S02]  /*09b0*/  LEA R50, P6, R209, UR8, 0x3 ;  /* 0x00000008d1327c11 */ /* 0x000fe4000f8c18ff */
[----:B------:R-:W-:Y:S01]  /*09c0*/  ISETP.GE.AND P1, PT, R128, UR10, PT ;  /* 0x0000000a80007c0c */ /* 0x000fe2000bf26270 */
[----:B------:R-:W-:Y:S01]  /*09d0*/  IMAD.X R55, RZ, RZ, UR9, P4 ;  /* 0x00000009ff377e24 */ /* 0x000fe2000a0e06ff */
[----:B------:R-:W-:-:S02]  /*09e0*/  IADD3.X R61, RZ, UR9, RZ, P2, !PT ;  /* 0x00000009ff3d7c10 */ /* 0x000fc400097fe4ff */
[----:B------:R-:W-:Y:S02]  /*09f0*/  IADD3.X R57, RZ, UR9, RZ, P3, !PT ;  /* 0x00000009ff397c10 */ /* 0x000fe40009ffe4ff */
[----:B------:R-:W-:Y:S02]  /*0a00*/  IADD3.X R53, RZ, UR9, RZ, P5, !PT ;  /* 0x00000009ff357c10 */ /* 0x000fe4000affe4ff */
[----:B------:R-:W-:Y:S02]  /*0a10*/  IADD3.X R51, RZ, UR9, RZ, P6, !PT ;  /* 0x00000009ff337c10 */ /* 0x000fe4000b7fe4ff */
[----:B------:R-:W-:Y:S02]  /*0a20*/  LEA R48, P2, R205, UR8, 0x3 ;  /* 0x00000008cd307c11 */ /* 0x000fe4000f8418ff */
[----:B------:R-:W-:Y:S02]  /*0a30*/  LEA R44, P3, R201, UR8, 0x3 ;  /* 0x00000008c92c7c11 */ /* 0x000fe4000f8618ff */
[----:B------:R-:W-:-:S02]  /*0a40*/  LEA R40, P5, R193, UR8, 0x3 ;  /* 0x00000008c1287c11 */ /* 0x000fc4000f8a18ff */
[----:B------:R-:W-:Y:S02]  /*0a50*/  LEA R38, P6, R189, UR8, 0x3 ;  /* 0x00000008bd267c11 */ /* 0x000fe4000f8c18ff */
[----:B------:R-:W-:Y:S01]  /*0a60*/  LEA R42, P4, R197, UR8, 0x3 ;  /* 0x00000008c52a7c11 */ /* 0x000fe2000f8818ff */
[----:B------:R-:W-:Y:S01]  /*0a70*/  IMAD.X R49, RZ, RZ, UR9, P2 ;  /* 0x00000009ff317e24 */ /* 0x000fe200090e06ff */
[----:B------:R-:W-:Y:S01]  /*0a80*/  IADD3.X R45, RZ, UR9, RZ, P3, !PT ;  /* 0x00000009ff2d7c10 */ /* 0x000fe20009ffe4ff */
[----:B------:R-:W-:Y:S01]  /*0a90*/  IMAD.X R41, RZ, RZ, UR9, P5 ;  /* 0x00000009ff297e24 */ /* 0x000fe2000a8e06ff */
[----:B------:R-:W-:Y:S02]  /*0aa0*/  IADD3.X R39, RZ, UR9, RZ, P6, !PT ;  /* 0x00000009ff277c10 */ /* 0x000fe4000b7fe4ff */
[----:B------:R-:W-:Y:S02]  /*0ab0*/  LEA R34, P3, R181, UR8, 0x3 ;  /* 0x00000008b5227c11 */ /* 0x000fe4000f8618ff */
[----:B------:R-:W-:-:S02]  /*0ac0*/  IADD3.X R43, RZ, UR9, RZ, P4, !PT ;  /* 0x00000009ff2b7c10 */ /* 0x000fc4000a7fe4ff */
[----:B------:R-:W-:Y:S02]  /*0ad0*/  LEA R28, P6, R3, UR8, 0x3 ;  /* 0x00000008031c7c11 */ /* 0x000fe4000f8c18ff */
[----:B------:R-:W-:Y:S02]  /*0ae0*/  LEA R36, P2, R185, UR8, 0x3 ;  /* 0x00000008b9247c11 */ /* 0x000fe4000f8418ff */
[----:B------:R-:W-:Y:S02]  /*0af0*/  LEA R32, P4, R177, UR8, 0x3 ;  /* 0x00000008b1207c11 */ /* 0x000fe4000f8818ff */
[----:B------:R-:W-:Y:S01]  /*0b00*/  LEA R30, P5, R173, UR8, 0x3 ;  /* 0x00000008ad1e7c11 */ /* 0x000fe2000f8a18ff */
[----:B------:R-:W-:Y:S01]  /*0b10*/  IMAD.X R35, RZ, RZ, UR9, P3 ;  /* 0x00000009ff237e24 */ /* 0x000fe200098e06ff */
[----:B------:R-:W-:Y:S01]  /*0b20*/  IADD3.X R37, RZ, UR9, RZ, P2, !PT ;  /* 0x00000009ff257c10 */ /* 0x000fe200097fe4ff */
[----:B------:R-:W-:Y:S01]  /*0b30*/  IMAD.X R29, RZ, RZ, UR9, P6 ;  /* 0x00000009ff1d7e24 */ /* 0x000fe2000b0e06ff */
[----:B------:R-:W-:-:S02]  /*0b40*/  IADD3.X R33, RZ, UR9, RZ, P4, !PT ;  /* 0x00000009ff217c10 */ /* 0x000fc4000a7fe4ff */
[----:B------:R-:W-:Y:S01]  /*0b50*/  IADD3.X R31, RZ, UR9, RZ, P5, !PT ;  /* 0x00000009ff1f7c10 */ /* 0x000fe2000affe4ff */
[----:B-1----:R-:W-:Y:S06]  /*0b60*/  @P1 EXIT ;  /* 0x000000000000194d */ /* 0x002fec0003800000 */
[--C-:B------:R-:W-:Y:S01]  /*0b70*/  IMAD.WIDE.U32 R62, R63, 0x8, R168.reuse ;  /* 0x000000083f3e7825 */ /* 0x100fe200078e00a8 */
[----:B------:R-:W2:Y:S03]  /*0b80*/  LDG.E.64 R64, desc[UR4][R64.64] ;  /* 0x0000000440407981 */ /* 0x000ea6000c1e1b00 */
[--C-:B------:R-:W-:Y:S01]  /*0b90*/  IMAD.WIDE.U32 R232, R58, 0x8, R168.reuse ;  /* 0x000000083ae87825 */ /* 0x100fe200078e00a8 */
[----:B------:R-:W3:Y:S04]  /*0ba0*/  LDG.E.64 R60, desc[UR4][R60.64] ;  /* 0x000000043c3c7981 */ /* 0x000ee8000c1e1b00 */
[----:B------:R-:W4:Y:S01]  /*0bb0*/  LDG.E.64 R56, desc[UR4][R56.64] ;  /* 0x0000000438387981 */ /* 0x000f22000c1e1b00 */
[----:B------:R-:W-:-:S03]  /*0bc0*/  IMAD.WIDE.U32 R58, R59, 0x8, R168 ;  /* 0x000000083b3a7825 */ /* 0x000fc600078e00a8 */
        /* <DEDUP_REMOVED lines=18> */
[----:B------:R-:W-:-:S04]  /*0cf0*/  IMAD.WIDE.U32 R196, R197, 0x8, R168 ;  /* 0x00000008c5c47825 */ /* 0x000fc800078e00a8 */
        /* <DEDUP_REMOVED lines=14> */
[----:B------:R-:W4:Y:S03]  /*0de0*/  LDG.E.64 R204, desc[UR4][R204.64] ;  /* 0x00000004cccc7981 */ /* 0x000f26000c1e1b00 */
[----:B------:R-:W-:Y:S01]  /*0df0*/  IMAD R0, R66, -0x326172a9, RZ ;  /* 0xcd9e8d5742007824 */ /* 0x000fe200078e02ff */
[----:B------:R-:W4:Y:S01]  /*0e00*/  LDG.E.64 R200, desc[UR4][R200.64] ;  /* 0x00000004c8c87981 */ /* 0x000f22000c1e1b00 */
[----:B------:R-:W-:Y:S01]  /*0e10*/  IMAD.HI.U32 R67, R83, -0x326172a9, RZ ;  /* 0xcd9e8d5753437827 */ /* 0x000fe200078e00ff */
[----:B------:R-:W-:Y:S02]  /*0e20*/  UIADD3 UR35, UR7, -0x695add53, URZ ;  /* 0x96a522ad07237890 */ /* 0x000fe4000fffe03f */
[----:B------:R-:W4:Y:S01]  /*0e30*/  LDG.E.64 R196, desc[UR4][R196.64] ;  /* 0x00000004c4c47981 */ /* 0x000f22000c1e1b00 */
[----:B------:R-:W-:Y:S01]  /*0e40*/  IMAD R2, R2, -0x2daee0ad, RZ ;  /* 0xd2511f5302027824 */ /* 0x000fe200078e02ff */
[----:B-----5:R-:W-:-:S02]  /*0e50*/  @!P0 CS2R R138, SRZ ;  /* 0x00000000008a8805 */ /* 0x020fc4000001ff00 */
[----:B------:R-:W-:Y:S01]  /*0e60*/  @!P0 CS2R R134, SRZ ;  /* 0x0000000000868805 */ /* 0x000fe2000001ff00 */
[----:B------:R-:W4:Y:S01]  /*0e70*/  LDG.E.64 R192, desc[UR4][R192.64] ;  /* 0x00000004c0c07981 */ /* 0x000f22000c1e1b00 */
[----:B------:R-:W-:Y:S02]  /*0e80*/  @!P0 CS2R R130, SRZ ;  /* 0x0000000000828805 */ /* 0x000fe4000001ff00 */
[----:B------:R-:W-:Y:S02]  /*0e90*/  @!P0 CS2R R46, SRZ ;  /* 0x00000000002e8805 */ /* 0x000fe4000001ff00 */
[----:B------:R-:W-:Y:S01]  /*0ea0*/  @!P0 CS2R R4, SRZ ;  /* 0x0000000000048805 */ /* 0x000fe2000001ff00 */
[----:B------:R-:W4:Y:S01]  /*0eb0*/  LDG.E.64 R188, desc[UR4][R188.64] ;  /* 0x00000004bcbc7981 */ /* 0x000f22000c1e1b00 */
[----:B------:R-:W-:Y:S02]  /*0ec0*/  @!P0 CS2R R6, SRZ ;  /* 0x0000000000068805 */ /* 0x000fe4000001ff00 */
[----:B------:R-:W-:-:S02]  /*0ed0*/  @!P0 CS2R R8, SRZ ;  /* 0x0000000000088805 */ /* 0x000fc4000001ff00 */
        /* <DEDUP_REMOVED lines=11> */
[----:B------:R-:W-:Y:S01]  /*0f90*/  @!P0 CS2R R26, SRZ ;  /* 0x00000000001a8805 */ /* 0x000fe2000001ff00 */
[----:B------:R-:W-:Y:S01]  /*0fa0*/  ULDC.64 UR8, c[0x0][0x270] ;  /* 0x00009c0000087ab9 */ /* 0x000fe20000000a00 */
[----:B------:R-:W4:Y:S01]  /*0fb0*/  LDG.E.64 R172, desc[UR4][R172.64] ;  /* 0x00000004acac7981 */ /* 0x000f22000c1e1b00 */
[----:B------:R-:W-:Y:S01]  /*0fc0*/  LOP3.LUT R160, R160, 0x3, RZ, 0xc0, !PT ;  /* 0x00000003a0a07812 */ /* 0x000fe200078ec0ff */
[----:B------:R-:W-:Y:S01]  /*0fd0*/  ULDC UR10, c[0x0][0x218] ;  /* 0x00008600000a7ab9 */ /* 0x000fe20000000800 */
[----:B------:R-:W-:Y:S01]  /*0fe0*/  ULDC UR11, c[0x0][0x2d8] ;  /* 0x0000b600000b7ab9 */ /* 0x000fe20000000800 */
[----:B------:R-:W4:Y:S01]  /*0ff0*/  LDG.E.64 R168, desc[UR4][R168.64] ;  /* 0x00000004a8a87981 */ /* 0x000f22000c1e1b00 */
[----:B------:R-:W-:Y:S01]  /*1000*/  LOP3.LUT R0, R67, UR34, R0, 0x96, !PT ;  /* 0x0000002243007c12 */ /* 0x000fe2000f8e9600 */
[----:B------:R-:W-:Y:S01]  /*1010*/  IMAD.HI.U32 R3, R82, -0x2daee0ad, RZ ;  /* 0xd2511f5352037827 */ /* 0x000fe200078e00ff */
[----:B------:R-:W-:Y:S01]  /*1020*/  SHF.R.U64 R166, R138, 0x10, R139 ;  /* 0x000000108aa67819 */ /* 0x000fe2000000128b */
[----:B------:R-:W-:Y:S01]  /*1030*/  ULDC.64 UR12, c[0x0][0x238] ;  /* 0x00008e00000c7ab9 */ /* 0x000fe20000000a00 */
[----:B------:R-:W-:Y:S01]  /*1040*/  SHF.R.U64 R136, R134, 0x10, R135 ;  /* 0x0000001086887819 */ /* 0x000fe20000001287 */
[----:B------:R-:W-:Y:S01]  /*1050*/  HADD2.F32 R167, -RZ, R138.H0_H0 ;  /* 0x2000008affa77230 */ /* 0x000fe20000004100 */
[----:B------:R-:W-:Y:S01]  /*1060*/  LOP3.LUT R2, R3, UR35, R2, 0x96, !PT ;  /* 0x0000002303027c12 */ /* 0x000fe2000f8e9602 */
[----:B------:R-:W-:Y:S01]  /*1070*/  HADD2.F32 R137, -RZ, R134.H0_H0 ;  /* 0x20000086ff897230 */ /* 0x000fe20000004100 */
[----:B------:R-:W-:Y:S01]  /*1080*/  SHF.R.U64 R132, R130, 0x10, R131 ;  /* 0x0000001082847819 */ /* 0x000fe20000001283 */
[----:B------:R-:W-:Y:S01]  /*1090*/  HADD2.F32 R133, -RZ, R130.H0_H0 ;  /* 0x20000082ff857230 */ /* 0x000fe20000004100 */
[--C-:B------:R-:W-:Y:S01]  /*10a0*/  SHF.R.U64 R81, R46, 0x10, R47.reuse ;  /* 0x000000102e517819 */ /* 0x100fe2000000122f */
[----:B------:R-:W-:Y:S01]  /*10b0*/  HADD2.F32 R129, -RZ, R46.H0_H0 ;  /* 0x2000002eff817230 */ /* 0x000fe20000004100 */
[----:B------:R-:W-:Y:S01]  /*10c0*/  SHF.R.U32.HI R80, RZ, 0x10, R47 ;  /* 0x00000010ff507819 */ /* 0x000fe2000001162f */
[----:B------:R-:W-:Y:S01]  /*10d0*/  HADD2.F32 R3, -RZ, R47.H0_H0 ;  /* 0x2000002fff037230 */ /* 0x000fe20000004100 */
[----:B------:R-:W-:Y:S01]  /*10e0*/  SHF.R.U32.HI R138, RZ, 0x10, R139 ;  /* 0x00000010ff8a7819 */ /* 0x000fe2000001168b */
[----:B------:R-:W-:Y:S01]  /*10f0*/  ULDC.64 UR14, c[0x0][0x240] ;  /* 0x00009000000e7ab9 */ /* 0x000fe20000000a00 */
[----:B------:R-:W-:Y:S01]  /*1100*/  SHF.R.U32.HI R134, RZ, 0x10, R135 ;  /* 0x00000010ff867819 */ /* 0x000fe20000011687 */
        /* <DEDUP_REMOVED lines=25> */
[----:B------:R-:W-:Y:S01]  /*12a0*/  SHF.R.U32.HI R127, RZ, 0x10, R27 ;  /* 0x00000010ff7f7819 */ /* 0x000fe2000001161b */
[----:B------:R-:W-:Y:S01]  /*12b0*/  BSSY B0, `(.L_x_50372) ;  /* 0x0001949000007945 */ /* 0x000fe20003800000 */
[----:B--2---:R-:W-:Y:S01]  /*12c0*/  SHF.R.U64 R69, R64, 0x10, R65 ;  /* 0x0000001040457819 */ /* 0x004fe20000001241 */
[----:B------:R-:W-:-:S02]  /*12d0*/  HADD2.F32 R66, -RZ, R64.H0_H0 ;  /* 0x20000040ff427230 */ /* 0x000fc40000004100 */
[----:B------:R-:W-:Y:S01]  /*12e0*/  HADD2.F32 R64, -RZ, R65.H0_H0 ;  /* 0x20000041ff407230 */ /* 0x000fe20000004100 */
[----:B---3--:R-:W-:Y:S02]  /*12f0*/  SHF.R.U64 R67, R60, 0x10, R61 ;  /* 0x000000103c437819 */ /* 0x008fe4000000123d */
[----:B------:R-:W-:Y:S01]  /*1300*/  SHF.R.U32.HI R68, RZ, 0x10, R65 ;  /* 0x00000010ff447819 */ /* 0x000fe20000011641 */
[----:B------:R0:W-:Y:S01]  /*1310*/  STL [R1+0xac], R66 ;  /* 0x0000ac4201007387 */ /* 0x0001e20000100800 */
[----:B----4-:R-:W-:-:S03]  /*1320*/  SHF.R.U64 R65, R56, 0x10, R57 ;  /* 0x0000001038417819 */ /* 0x010fc60000001239 */
[----:B------:R1:W-:Y:S01]  /*1330*/  STL [R1+0xa4], R64 ;  /* 0x0000a44001007387 */ /* 0x0003e20000100800 */
[----:B0-----:R-:W-:Y:S02]  /*1340*/  SHF.R.U32.HI R66, RZ, 0x10, R61 ;  /* 0x00000010ff427819 */ /* 0x001fe4000001163d */
[----:B-1----:R-:W-:Y:S02]  /*1350*/  SHF.R.U32.HI R64, RZ, 0x10, R57 ;  /* 0x00000010ff407819 */ /* 0x002fe40000011639 */
[----:B------:R-:W-:Y:S01]  /*1360*/  SHF.R.U64 R227, R62, 0x10, R63 ;  /* 0x000000103ee37819 */ /* 0x000fe2000000123f */
[----:B------:R-:W-:Y:S02]  /*1370*/  HADD2.F32 R228, -RZ, R62.H0_H0 ;  /* 0x2000003effe47230 */ /* 0x000fe40000004100 */
[----:B------:R-:W-:Y:S01]  /*1380*/  HADD2.F32 R62, -RZ, R60.H0_H0 ;  /* 0x2000003cff3e7230 */ /* 0x000fe20000004100 */
[----:B------:R-:W-:Y:S01]  /*1390*/  SHF.R.U64 R223, R58, 0x10, R59 ;  /* 0x000000103adf7819 */ /* 0x000fe2000000123b */
[----:B------:R-:W-:-:S02]  /*13a0*/  HADD2.F32 R60, -RZ, R61.H0_H0 ;  /* 0x2000003dff3c7230 */ /* 0x000fc40000004100 */
[----:B------:R-:W-:Y:S02]  /*13b0*/  HADD2.F32 R224, -RZ, R58.H0_H0 ;  /* 0x2000003affe07230 */ /* 0x000fe40000004100 */
[----:B------:R-:W-:Y:S02]  /*13c0*/  HADD2.F32 R58, -RZ, R56.H0_H0 ;  /* 0x20000038ff3a7230 */ /* 0x000fe40000004100 */
[----:B------:R-:W-:Y:S01]  /*13d0*/  HADD2.F32 R56, -RZ, R57.H0_H0 ;  /* 0x20000039ff387230 */ /* 0x000fe20000004100 */
[----:B------:R-:W-:Y:S01]  /*13e0*/  STL [R1+0x9c], R62 ;  /* 0x00009c3e01007387 */ /* 0x000fe20000100800 */
[----:B------:R-:W-:Y:S01]  /*13f0*/  SHF.R.U32.HI R225, RZ, 0x10, R63 ;  /* 0x00000010ffe17819 */ /* 0x000fe2000001163f */
[----:B------:R-:W-:Y:S02]  /*1400*/  HADD2.F32 R226, -RZ, R63.H0_H0 ;  /* 0x2000003fffe27230 */ /* 0x000fe40000004100 */
[----:B------:R-:W-:Y:S01]  /*1410*/  STL [R1+0x94], R60 ;  /* 0x0000943c01007387 */ /* 0x000fe20000100800 */
[----:B------:R-:W-:-:S03]  /*1420*/  SHF.R.U64 R63, R54, 0x10, R55 ;  /* 0x00000010363f7819 */ /* 0x000fc60000001237 */
[----:B------:R-:W-:Y:S04]  /*1430*/  STL [R1+0x8c], R58 ;  /* 0x00008c3a01007387 */ /* 0x000fe80000100800 */
[----:B------:R0:W-:Y:S01]  /*1440*/  STL [R1+0x84], R56 ;  /* 0x0000843801007387 */ /* 0x0001e20000100800 */
[----:B------:R-:W-:Y:S01]  /*1450*/  SHF.R.U64 R61, R52, 0x10, R53 ;  /* 0x00000010343d7819 */ /* 0x000fe20000001235 */
[----:B0-----:R-:W-:Y:S02]  /*1460*/  HADD2.F32 R56, -RZ, R54.H0_H0 ;  /* 0x20000036ff387230 */ /* 0x001fe40000004100 */
[----:B------:R-:W-:-:S03]  /*1470*/  HADD2.F32 R54, -RZ, R55.H0_H0 ;  /* 0x20000037ff367230 */ /* 0x000fc60000004100 */
[----:B------:R-:W-:Y:S04]  /*1480*/  STL [R1+0x7c], R56 ;  /* 0x00007c3801007387 */ /* 0x000fe80000100800 */
[----:B------:R0:W-:Y:S01]  /*1490*/  STL [R1+0x74], R54 ;  /* 0x0000743601007387 */ /* 0x0001e20000100800 */
[----:B------:R-:W-:Y:S01]  /*14a0*/  SHF.R.U32.HI R220, RZ, 0x10, R59 ;  /* 0x00000010ffdc7819 */ /* 0x000fe2000001163b */
[----:B------:R-:W-:Y:S01]  /*14b0*/  HADD2.F32 R222, -RZ, R59.H0_H0 ;  /* 0x2000003bffde7230 */ /* 0x000fe20000004100 */
[----:B------:R-:W-:Y:S01]  /*14c0*/  SHF.R.U64 R59, R50, 0x10, R51 ;  /* 0x00000010323b7819 */ /* 0x000fe20000001233 */
[----:B0-----:R-:W-:Y:S02]  /*14d0*/  HADD2.F32 R54, -RZ, R52.H0_H0 ;  /* 0x20000034ff367230 */ /* 0x001fe40000004100 */
[----:B------:R-:W-:-:S03]  /*14e0*/  HADD2.F32 R52, -RZ, R53.H0_H0 ;  /* 0x20000035ff347230 */ /* 0x000fc60000004100 */
[----:B------:R-:W-:Y:S04]  /*14f0*/  STL [R1+0x6c], R54 ;  /* 0x00006c3601007387 */ /* 0x000fe80000100800 */
[----:B------:R0:W-:Y:S01]  /*1500*/  STL [R1+0x64], R52 ;  /* 0x0000643401007387 */ /* 0x0001e20000100800 */
[----:B------:R-:W-:Y:S01]  /*1510*/  SHF.R.U64 R57, R48, 0x10, R49 ;  /* 0x0000001030397819 */ /* 0x000fe20000001231 */
[----:B0-----:R-:W-:Y:S02]  /*1520*/  HADD2.F32 R52, -RZ, R50.H0_H0 ;  /* 0x20000032ff347230 */ /* 0x001fe40000004100 */
[----:B------:R-:W-:-:S03]  /*1530*/  HADD2.F32 R50, -RZ, R51.H0_H0 ;  /* 0x20000033ff327230 */ /* 0x000fc60000004100 */
[----:B------:R-:W-:Y:S04]  /*1540*/  STL [R1+0x5c], R52 ;  /* 0x00005c3401007387 */ /* 0x000fe80000100800 */
[----:B------:R0:W-:Y:S01]  /*1550*/  STL [R1+0x54], R50 ;  /* 0x0000543201007387 */ /* 0x0001e20000100800 */
[----:B------:R-:W-:Y:S02]  /*1560*/  SHF.R.U32.HI R62, RZ, 0x10, R55 ;  /* 0x00000010ff3e7819 */ /* 0x000fe40000011637 */
        /* <DEDUP_REMOVED lines=21> */
[----:B------:R-:W-:Y:S01]  /*16c0*/  STL [R1+0x1c], R42 ;  /* 0x00001c2a01007387 */ /* 0x000fe20000100800 */
[----:B------:R-:W-:-:S03]  /*16d0*/  HADD2.F32 R69, -RZ, R69.H0_H0 ;  /* 0x20000045ff457230 */ /* 0x000fc60000004100 */
[----:B------:R0:W-:Y:S01]  /*16e0*/  STL [R1+0x14], R40 ;  /* 0x0000142801007387 */ /* 0x0001e20000100800 */
[----:B------:R-:W-:Y:S02]  /*16f0*/  HADD2.F32 R68, -RZ, R68.H0_H0 ;  /* 0x20000044ff447230 */ /* 0x000fe40000004100 */
[----:B------:R-:W-:Y:S02]  /*1700*/  HADD2.F32 R67, -RZ, R67.H0_H0 ;  /* 0x20000043ff437230 */ /* 0x000fe40000004100 */
[----:B------:R-:W-:Y:S02]  /*1710*/  HADD2.F32 R66, -RZ, R66.H0_H0 ;  /* 0x20000042ff427230 */ /* 0x000fe40000004100 */
[----:B0-----:R-:W-:Y:S02]  /*1720*/  HADD2.F32 R40, -RZ, R38.H0_H0 ;  /* 0x20000026ff287230 */ /* 0x001fe40000004100 */
[----:B------:R-:W-:Y:S02]  /*1730*/  HADD2.F32 R38, -RZ, R39.H0_H0 ;  /* 0x20000027ff267230 */ /* 0x000fe40000004100 */
[----:B------:R-:W-:Y:S01]  /*1740*/  HADD2.F32 R65, -RZ, R65.H0_H0 ;  /* 0x20000041ff417230 */ /* 0x000fe20000004100 */
[----:B------:R-:W-:Y:S01]  /*1750*/  STL [R1+0xc], R40 ;  /* 0x00000c2801007387 */ /* 0x000fe20000100800 */
[----:B------:R-:W-:-:S03]  /*1760*/  HADD2.F32 R64, -RZ, R64.H0_H0 ;  /* 0x20000040ff407230 */ /* 0x000fc60000004100 */
[----:B------:R0:W-:Y:S01]  /*1770*/  STL [R1+0x4], R38 ;  /* 0x0000042601007387 */ /* 0x0001e20000100800 */
[----:B------:R-:W-:-:S03]  /*1780*/  HADD2.F32 R63, -RZ, R63.H0_H0 ;  /* 0x2000003fff3f7230 */ /* 0x000fc60000004100 */
[----:B------:R1:W-:Y:S01]  /*1790*/  STL [R1+0xa8], R69 ;  /* 0x0000a84501007387 */ /* 0x0003e20000100800 */
[----:B------:R-:W-:-:S03]  /*17a0*/  HADD2.F32 R62, -RZ, R62.H0_H0 ;  /* 0x2000003eff3e7230 */ /* 0x000fc60000004100 */
[----:B------:R1:W-:Y:S01]  /*17b0*/  STL [R1+0xa0], R68 ;  /* 0x0000a04401007387 */ /* 0x0003e20000100800 */
[----:B------:R-:W-:-:S03]  /*17c0*/  HADD2.F32 R61, -RZ, R61.H0_H0 ;  /* 0x2000003dff3d7230 */ /* 0x000fc60000004100 */
[----:B------:R1:W-:Y:S01]  /*17d0*/  STL [R1+0x98], R67 ;  /* 0x0000984301007387 */ /* 0x0003e20000100800 */
[----:B------:R-:W-:Y:S01]  /*17e0*/  HADD2.F32 R60, -RZ, R60.H0_H0 ;  /* 0x2000003cff3c7230 */ /* 0x000fe20000004100 */
[----:B------:R-:W-:Y:S02]  /*17f0*/  SHF.R.U32.HI R54, RZ, 0x10, R45 ;  /* 0x00000010ff367819 */ /* 0x000fe4000001162d */
        /* <DEDUP_REMOVED lines=33> */
[----:B------:R1:W-:Y:S01]  /*1a10*/  STL [R1], R48 ;  /* 0x0000003001007387 */ /* 0x0003e20000100800 */
        /* <DEDUP_REMOVED lines=37> */
[----:B------:R-:W-:Y:S02]  /*1c70*/  SHF.R.U32.HI R184, RZ, 0x10, R185 ;  /* 0x00000010ffb87819 */ /* 0x000fe400000116b9 */
[--C-:B------:R-:W-:Y:S02]  /*1c80*/  SHF.R.U64 R251, R36, 0x10, R37.reuse ;  /* 0x0000001024fb7819 */ /* 0x100fe40000001225 */
[----:B------:R-:W-:Y:S02]  /*1c90*/  SHF.R.U32.HI R249, RZ, 0x10, R37 ;  /* 0x00000010fff97819 */ /* 0x000fe40000011625 */
[----:B------:R-:W-:-:S02]  /*1ca0*/  SHF.R.U32.HI R180, RZ, 0x10, R181 ;  /* 0x00000010ffb47819 */ /* 0x000fc400000116b5 */
[--C-:B------:R-:W-:Y:S02]  /*1cb0*/  SHF.R.U64 R247, R34, 0x10, R35.reuse ;  /* 0x0000001022f77819 */ /* 0x100fe40000001223 */
        /* <DEDUP_REMOVED lines=9> */
[----:B------:R-:W-:Y:S01]  /*1d50*/  SHF.R.U32.HI R233, RZ, 0x10, R29 ;  /* 0x00000010ffe97819 */ /* 0x000fe2000001161d */
[----:B------:R-:W-:Y:S01]  /*1d60*/  HADD2.F32 R238, -RZ, R31.H0_H0 ;  /* 0x2000001fffee7230 */ /* 0x000fe20000004100 */
[----:B------:R-:W-:Y:S01]  /*1d70*/  HFMA2.MMA R31, -RZ, RZ, 0, 0 ;  /* 0x00000000ff1f7435 */ /* 0x000fe200000001ff */
[----:B------:R-:W-:Y:S01]  /*1d80*/  UISETP.NE.U32.AND UP0, UPT, UR8, URZ, UPT ;  /* 0x0000003f0800728c */ /* 0x000fe2000bf05070 */
[----:B------:R-:W-:-:S02]  /*1d90*/  HADD2.F32 R252, -RZ, R36.H0_H0 ;  /* 0x20000024fffc7230 */ /* 0x000fc40000004100 */
[----:B------:R-:W-:Y:S01]  /*1da0*/  HADD2.F32 R250, -RZ, R37.H0_H0 ;  /* 0x20000025fffa7230 */ /* 0x000fe20000004100 */
[----:B------:R-:W-:Y:S01]  /*1db0*/  ULDC.U8 UR8, c[0x0][0x2a0] ;  /* 0x0000a80000087ab9 */ /* 0x000fe20000000000 */
[----:B------:R-:W-:Y:S02]  /*1dc0*/  HADD2.F32 R248, -RZ, R34.H0_H0 ;  /* 0x20000022fff87230 */ /* 0x000fe40000004100 */
[----:B------:R-:W-:Y:S02]  /*1dd0*/  HADD2.F32 R246, -RZ, R35.H0_H0 ;  /* 0x20000023fff67230 */ /* 0x000fe40000004100 */
[----:B------:R-:W-:Y:S02]  /*1de0*/  HADD2.F32 R244, -RZ, R32.H0_H0 ;  /* 0x20000020fff47230 */ /* 0x000fe40000004100 */
[----:B------:R-:W-:Y:S02]  /*1df0*/  HADD2.F32 R242, -RZ, R33.H0_H0 ;  /* 0x20000021fff27230 */ /* 0x000fe40000004100 */
[----:B------:R-:W-:-:S02]  /*1e00*/  HADD2.F32 R240, -RZ, R30.H0_H0 ;  /* 0x2000001efff07230 */ /* 0x000fc40000004100 */
[----:B------:R-:W-:Y:S01]  /*1e10*/  HADD2.F32 R236, -RZ, R28.H0_H0 ;  /* 0x2000001cffec7230 */ /* 0x000fe20000004100 */
[----:B------:R-:W-:Y:S01]  /*1e20*/  MOV R28, R86 ;  /* 0x00000056001c7202 */ /* 0x000fe20000000f00 */
        /* <DEDUP_REMOVED lines=43> */
[----:B------:R-:W-:Y:S02]  /*20e0*/  IMAD.MOV.U32 R30, RZ, RZ, R84 ;  /* 0x000000ffff1e7224 */ /* 0x000fe400078e0054 */
[----:B------:R-:W-:Y:S02]  /*20f0*/  IMAD R32, R83, -0x326172a9, RZ ;  /* 0xcd9e8d5753207824 */ /* 0x000fe400078e02ff */
[----:B------:R-:W-:Y:S02]  /*2100*/  IMAD R34, R82, -0x2daee0ad, RZ ;  /* 0xd2511f5352227824 */ /* 0x000fe400078e02ff */
        /* <DEDUP_REMOVED lines=10> */
[----:B0-----:R-:W-:Y:S02]  /*21b0*/  HADD2.F32 R38, -RZ, R77.H0_H0 ;  /* 0x2000004dff267230 */ /* 0x001fe40000004100 */
        /* <DEDUP_REMOVED lines=63> */
[----:B------:R-:W-:-:S02]  /*25b0*/  UISETP.NE.AND.EX UP0, UPT, UR9, URZ, UPT, UP0 ;  /* 0x0000003f0900728c */ /* 0x000fc4000bf05300 */
[----:B-1----:R-:W-:-:S11]  /*25c0*/  UISETP.NE.AND UP1, UPT, UR8, URZ, UPT ;  /* 0x0000003f0800728c */ /* 0x002fd6000bf25270 */
.L_x_50822:
[----:B-1----:R-:W0:Y:S01]  /*25d0*/  LDC.64 R52, c[0x0][0x230] ;  /* 0x00008c00ff347b82 */ /* 0x002e220000000a00 */
[----:B------:R-:W1:Y:S01]  /*25e0*/  S2R R50, SR_TID.X ;  /* 0x0000000000327919 */ /* 0x000e620000002100 */
[----:B------:R-:W-:Y:S01]  /*25f0*/  IMAD R48, R128, UR10, RZ ;  /* 0x0000000a80307c24 */ /* 0x000fe2000f8e02ff */
[----:B------:R-:W-:Y:S01]  /*2600*/  PLOP3.LUT P2, PT, PT, PT, UP0, 0x80, 0x0 ;  /* 0x000000000000781c */ /* 0x000fe20003f4f008 */
[----:B------:R-:W-:Y:S01]  /*2610*/  @UP0 ULDC.64 UR8, c[0x0][0x270] ;  /* 0x00009c0000080ab9 */ /* 0x000fe20000000a00 */
[----:B------:R-:W-:Y:S01]  /*2620*/  PLOP3.LUT P3, PT, PT, PT, UP0, 0x80, 0x0 ;  /* 0x000000000000781c */ /* 0x000fe20003f6f008 */
[----:B------:R-:W-:Y:S01]  /*2630*/  IMAD.MOV.U32 R147, RZ, RZ, 0x3f800000 ;  /* 0x3f800000ff937424 */ /* 0x000fe200078e00ff */
[----:B------:R-:W-:Y:S01]  /*2640*/  SHF.R.S32.HI R49, RZ, 0x1f, R48 ;  /* 0x0000001fff317819 */ /* 0x000fe20000011430 */
[----:B------:R-:W2:Y:S03]  /*2650*/  LDC.64 R162, c[0x0][0x220] ;  /* 0x00008800ffa27b82 */ /* 0x000ea60000000a00 */
[----:B------:R-:W-:-:S02]  /*2660*/  LEA.HI R49, R49, R48, RZ, 0x2 ;  /* 0x0000003031317211 */ /* 0x000fc400078f10ff */
[----:B0-----:R-:W-:-:S04]  /*2670*/  ISETP.NE.U32.AND P0, PT, R52, RZ, PT ;  /* 0x000000ff3400720c */ /* 0x001fc80003f05070 */
[----:B------:R-:W-:Y:S02]  /*2680*/  ISETP.NE.AND.EX P0, PT, R53, RZ, PT, P0 ;  /* 0x000000ff3500720c */ /* 0x000fe40003f05300 */
[----:B-1----:R-:W-:-:S04]  /*2690*/  LOP3.LUT R50, R50, 0x1f, RZ, 0xc0, !PT ;  /* 0x0000001f32327812 */ /* 0x002fc800078ec0ff */
[----:B------:R-:W-:Y:S02]  /*26a0*/  LEA.HI.SX32 R146, R49, R50, 0x1e ;  /* 0x0000003231927211 */ /* 0x000fe400078ff2ff */
[----:B------:R-:W-:-:S05]  /*26b0*/  MOV R49, 0x4 ;  /* 0x0000000400317802 */ /* 0x000fca0000000f00 */
[C---:B------:R-:W-:Y:S01]  /*26c0*/  @P0 LEA R54, P1, R146.reuse, R52, 0x4 ;  /* 0x0000003492360211 */ /* 0x040fe200078220ff */
[----:B--2---:R-:W-:-:S03]  /*26d0*/  IMAD.WIDE.U32 R50, R146, 0x10, R162 ;  /* 0x0000001092327825 */ /* 0x004fc600078e00a2 */
[----:B------:R-:W-:Y:S01]  /*26e0*/  @P0 LEA.HI.X R55, R146, R53, RZ, 0x4, P1 ;  /* 0x0000003592370211 */ /* 0x000fe200008f24ff */
[----:B------:R-:W-:-:S04]  /*26f0*/  @P2 IMAD.WIDE R48, R128, R49, UR8 ;  /* 0x0000000880302e25 */ /* 0x000fc8000f8e0231 */
[----:B------:R0:W5:Y:S04]  /*2700*/  @P0 LDG.E.128 R108, desc[UR4][R54.64] ;  /* 0x00000004366c0981 */ /* 0x000168000c1e1d00 */
[----:B------:R0:W5:Y:S04]  /*2710*/  @P3 LDG.E R147, desc[UR4][R48.64] ;  /* 0x0000000430933981 */ /* 0x000168000c1e1900 */
        /* <DEDUP_REMOVED lines=13> */
.L_x_50374:
[----:B------:R-:W-:-:S07]  /*27f0*/  MOV R62, R32 ;  /* 0x00000020003e7202 */ /* 0x000fce0000000f00 */
.L_x_50375:
[----:B------:R-:W-:Y:S05]  /*2800*/  BSYNC B1 ;  /* 0x0000000000017941 */ /* 0x000fea0003800000 */
.L_x_50373:
        /* <DEDUP_REMOVED lines=16> */
.L_x_50379:
[----:B------:R-:W-:Y:S05]  /*2910*/  BSYNC B2 ;  /* 0x0000000000027941 */ /* 0x000fea0003800000 */
.L_x_50378:
        /* <DEDUP_REMOVED lines=44> */
.L_x_50377:
[----:B------:R-:W-:Y:S05]  /*2be0*/  BSYNC B1 ;  /* 0x0000000000017941 */ /* 0x000fea0003800000 */
.L_x_50376:
[----:B------:R-:W2:Y:S01]  /*2bf0*/  LDL R54, [R1+0xac] ;  /* 0x0000ac0001367983 */ /* 0x000ea20000100800 */
[----:B------:R-:W0:Y:S01]  /*2c00*/  LDC R148, c[0x0][0x298] ;  /* 0x0000a600ff947b82 */ /* 0x000e220000000800 */
[----:B------:R-:W-:Y:S01]  /*2c10*/  HFMA2.MMA R150, -RZ, RZ, 0.1171875, 0 ;  /* 0x2f800000ff967435 */ /* 0x000fe200000001ff */
[----:B------:R-:W-:Y:S01]  /*2c20*/  I2FP.F32.U32 R55, R62 ;  /* 0x0000003e00377245 */ /* 0x000fe20000201000 */
[----:B-----5:R-:W-:Y:S01]  /*2c30*/  FMUL.FTZ R57, R48, R147 ;  /* 0x0000009330397220 */ /* 0x020fe20000410000 */
[----:B------:R-:W-:Y:S01]  /*2c40*/  ISETP.NE.U32.AND P1, PT, R52, RZ, PT ;  /* 0x000000ff3400720c */ /* 0x000fe20003f25070 */
[----:B------:R-:W-:Y:S01]  /*2c50*/  BSSY B1, `(.L_x_50380) ;  /* 0x0000015000017945 */ /* 0x000fe20003800000 */
[----:B------:R-:W-:Y:S02]  /*2c60*/  ISETP.NE.AND P3, PT, R56, 0x1, PT ;  /* 0x000000013800780c */ /* 0x000fe40003f65270 */
[----:B------:R-:W1:Y:S01]  /*2c70*/  LDC R149, c[0x0][0x294] ;  /* 0x0000a500ff957b82 */ /* 0x000e620000000800 */
[----:B------:R-:W-:-:S02]  /*2c80*/  ISETP.NE.AND.EX P1, PT, R53, RZ, PT, P1 ;  /* 0x000000ff3500720c */ /* 0x000fc40003f25310 */
[----:B------:R-:W-:Y:S01]  /*2c90*/  FFMA.FTZ R48, R55, R150, 1.1641532182693481445e-10 ;  /* 0x2f00000037307423 */ /* 0x000fe20000010096 */
[----:B------:R-:W-:Y:S01]  /*2ca0*/  IADD3 R52, R56, 0x1, RZ ;  /* 0x0000000138347810 */ /* 0x000fe20007ffe0ff */
[----:B0-----:R-:W-:-:S03]  /*2cb0*/  FMUL.FTZ R57, R57, R148 ;  /* 0x0000009439397220 */ /* 0x001fc60000410000 */
[----:B-1----:R-:W-:-:S04]  /*2cc0*/  FSETP.GTU.FTZ.AND P2, PT, R48, R149, PT ;  /* 0x000000953000720b */ /* 0x002fc80003f5c000 */
        /* <DEDUP_REMOVED lines=12> */
.L_x_50381:
[----:B------:R-:W-:-:S07]  /*2d90*/  IMAD.MOV.U32 R48, RZ, RZ, R32 ;  /* 0x000000ffff307224 */ /* 0x000fce00078e0020 */
.L_x_50382:
[----:B------:R-:W-:Y:S05]  /*2da0*/  BSYNC B1 ;  /* 0x0000000000017941 */ /* 0x000fea0003800000 */
.L_x_50380:
        /* <DEDUP_REMOVED lines=16> */
.L_x_50386:
[----:B------:R-:W-:Y:S05]  /*2eb0*/  BSYNC B2 ;  /* 0x0000000000027941 */ /* 0x000fea0003800000 */
.L_x_50385:
        /* <DEDUP_REMOVED lines=44> */
.L_x_50384:
[----:B------:R-:W-:Y:S05]  /*3180*/  BSYNC B1 ;  /* 0x0000000000017941 */ /* 0x000fea0003800000 */
.L_x_50383:
[----:B------:R-:W2:Y:S01]  /*3190*/  LDL R54, [R1+0xa8] ;  /* 0x0000a80001367983 */ /* 0x000ea20000100800 */
[----:B------:R-:W-:Y:S01]  /*31a0*/  I2FP.F32.U32 R53, R48 ;  /* 0x0000003000357245 */ /* 0x000fe20000201000 */
[----:B------:R-:W-:Y:S01]  /*31b0*/  FMUL.FTZ R49, R49, R147 ;  /* 0x0000009331317220 */ /* 0x000fe20000410000 */
[----:B------:R-:W-:Y:S01]  /*31c0*/  ISETP.NE.AND P4, PT, R52, 0x1, PT ;  /* 0x000000013400780c */ /* 0x000fe20003f85270 */
[----:B------:R-:W-:Y:S02]  /*31d0*/  BSSY B1, `(.L_x_50387) ;  /* 0x0000012000017945 */ /* 0x000fe40003800000 */
[----:B------:R-:W-:Y:S01]  /*31e0*/  FFMA.FTZ R48, R53, R150, 1.1641532182693481445e-10 ;  /* 0x2f00000035307423 */ /* 0x000fe20000010096 */
[----:B------:R-:W-:-:S04]  /*31f0*/  FMUL.FTZ R49, R49, R148 ;  /* 0x0000009431317220 */ /* 0x000fc80000410000 */
        /* <DEDUP_REMOVED lines=14> */
.L_x_50388:
[----:B------:R-:W-:-:S07]  /*32e0*/  IMAD.MOV.U32 R58, RZ, RZ, R32 ;  /* 0x000000ffff3a7224 */ /* 0x000fce00078e0020 */
.L_x_50389:
[----:B------:R-:W-:Y:S05]  /*32f0*/  BSYNC B1 ;  /* 0x0000000000017941 */ /* 0x000fea0003800000 */
.L_x_50387:
        /* <DEDUP_REMOVED lines=16> */
.L_x_50393:
[----:B------:R-:W-:Y:S05]  /*3400*/  BSYNC B2 ;  /* 0x0000000000027941 */ /* 0x000fea0003800000 */
.L_x_50392:
        /* <DEDUP_REMOVED lines=44> */
.L_x_50391:
[----:B------:R-:W-:Y:S05]  /*36d0*/  BSYNC B1 ;  /* 0x0000000000017941 */ /* 0x000fea0003800000 */
.L_x_50390:
[----:B------:R-:W2:Y:S01]  /*36e0*/  LDL R52, [R1+0xa4] ;  /* 0x0000a40001347983 */ /* 0x000ea20000100800 */
        /* <DEDUP_REMOVED lines=20> */
.L_x_50395:
[----:B------:R-:W-:-:S07]  /*3830*/  IMAD.MOV.U32 R50, RZ, RZ, R32 ;  /* 0x000000ffff327224 */ /* 0x000fce00078e0020 */
.L_x_50396:
[----:B------:R-:W-:Y:S05]  /*3840*/  BSYNC B1 ;  /* 0x0000000000017941 */ /* 0x000fea0003800000 */
.L_x_50394:
        /* <DEDUP_REMOVED lines=16> */
.L_x_50400:
[----:B------:R-:W-:Y:S05]  /*3950*/  BSYNC B2 ;  /* 0x0000000000027941 */ /* 0x000fea0003800000 */
.L_x_50399:
        /* <DEDUP_REMOVED lines=44> */
.L_x_50398:
[----:B------:R-:W-:Y:S05]  /*3c20*/  BSYNC B1 ;  /* 0x0000000000017941 */ /* 0x000fea0003800000 */
.L_x_50397:
[----:B------:R-:W2:Y:S01]  /*3c30*/  LDL R56, [R1+0xa0] ;  /* 0x0000a00001387983 */ /* 0x000ea20000100800 */
[----:B------:R-:W-:Y:S01]  /*3c40*/  I2FP.F32.U32 R53, R50 ;  /* 0x0000003200357245 */ /* 0x000fe20000201000 */
[----:B------:R-:W0:Y:S01]  /*3c50*/  @P0 LDC.64 R48, c[0x0][0x230] ;  /* 0x00008c00ff300b82 */ /* 0x000e220000000a00 */
[----:B------:R-:W-:Y:S01]  /*3c60*/  FMUL.FTZ R51, R51, R147 ;  /* 0x0000009333337220 */ /* 0x000fe20000410000 */
[----:B------:R-:W-:Y:S02]  /*3c70*/  SEL R52, RZ, 0x100, P3 ;  /* 0x00000100ff347807 */ /* 0x000fe40001800000 */
[----:B------:R-:W-:Y:S01]  /*3c80*/  FFMA.FTZ R50, R53, R150, 1.1641532182693481445e-10 ;  /* 0x2f00000035327423 */ /* 0x000fe20000010096 */
[----:B------:R-:W-:Y:S01]  /*3c90*/  FMUL.FTZ R51, R51, R148 ;  /* 0x0000009433337220 */ /* 0x000fe20000410000 */
[----:B------:R-:W-:Y:S02]  /*3ca0*/  SEL R53, RZ, 0x10000, P4 ;  /* 0x00010000ff357807 */ /* 0x000fe40002000000 */
[----:B------:R-:W-:-:S02]  /*3cb0*/  LEA R54, P3, R146, UR12, 0x4 ;  /* 0x0000000c92367c11 */ /* 0x000fc4000f8620ff */
[----:B------:R-:W-:Y:S02]  /*3cc0*/  FSETP.GTU.FTZ.AND P5, PT, R50, R149, PT ;  /* 0x000000953200720b */ /* 0x000fe40003fbc000 */
[----:B------:R-:W-:Y:S02]  /*3cd0*/  IADD3 R140, R146, 0x20, RZ ;  /* 0x00000020928c7810 */ /* 0x000fe40007ffe0ff */
[----:B------:R-:W-:Y:S02]  /*3ce0*/  SEL R50, RZ, 0x1000000, P5 ;  /* 0x01000000ff327807 */ /* 0x000fe40002800000 */
[----:B------:R-:W-:Y:S02]  /*3cf0*/  FSEL R51, R51, RZ, !P5 ;  /* 0x000000ff33337208 */ /* 0x000fe40006800000 */
[----:B------:R-:W-:Y:S02]  /*3d00*/  IADD3 R50, R52, R50, R53 ;  /* 0x0000003234327210 */ /* 0x000fe40007ffe035 */
[----:B------:R-:W-:-:S02]  /*3d10*/  SEL R53, RZ, 0x1, P2 ;  /* 0x00000001ff357807 */ /* 0x000fc40001000000 */
[C---:B------:R-:W-:Y:S02]  /*3d20*/  LEA R52, P2, R146.reuse, UR14, 0x2 ;  /* 0x0000000e92347c11 */ /* 0x040fe4000f8410ff */
[----:B------:R-:W-:Y:S01]  /*3d30*/  LEA.HI.X R55, R146, UR13, RZ, 0x4, P3 ;  /* 0x0000000d92377c11 */ /* 0x000fe200098f24ff */
[----:B------:R-:W-:Y:S01]  /*3d40*/  IMAD.IADD R57, R50, 0x1, R53 ;  /* 0x0000000132397824 */ /* 0x000fe200078e0235 */
[----:B------:R-:W-:Y:S01]  /*3d50*/  LEA.HI.X R53, R146, UR15, RZ, 0x2, P2 ;  /* 0x0000000f92357c11 */ /* 0x000fe200090f14ff */
[----:B0-----:R-:W-:-:S04]  /*3d60*/  @P0 IMAD.WIDE.U32 R48, R140, 0x10, R48 ;  /* 0x000000108c300825 */ /* 0x001fc800078e0030 */
[----:B--2---:R-:W-:Y:S01]  /*3d70*/  FMUL.FTZ R107, R56, R51 ;  /* 0x00000033386b7220 */ /* 0x004fe20000410000 */
[----:B------:R-:W-:-:S04]  /*3d80*/  IMAD.WIDE.U32 R50, R140, 0x10, R162 ;  /* 0x000000108c327825 */ /* 0x000fc800078e00a2 */
[----:B------:R-:W-:-:S05]  /*3d90*/  @P1 FADD.FTZ R107, R111, R107 ;  /* 0x0000006b6f6b1221 */ /* 0x000fca0000010000 */
        /* <DEDUP_REMOVED lines=16> */
.L_x_50402:
[----:B------:R-:W-:-:S07]  /*3ea0*/  MOV R60, R32 ;  /* 0x00000020003c7202 */ /* 0x000fce0000000f00 */
.L_x_50403:
[----:B------:R-:W-:Y:S05]  /*3eb0*/  BSYNC B1 ;  /* 0x0000000000017941 */ /* 0x000fea0003800000 */
.L_x_50401:
        /* <DEDUP_REMOVED lines=16> */
.L_x_50407:
[----:B------:R-:W-:Y:S05]  /*3fc0*/  BSYNC B2 ;  /* 0x0000000000027941 */ /* 0x000fea0003800000 */
.L_x_50406:
        /* <DEDUP_REMOVED lines=44> */
.L_x_50405:
[----:B------:R-:W-:Y:S05]  /*4290*/  BSYNC B1 ;  /* 0x0000000000017941 */ /* 0x000fea0003800000 */
.L_x_50404:
[----:B------:R-:W2:Y:S01]  /*42a0*/  LDL R52, [R1+0x9c] ;  /* 0x00009c0001347983 */ /* 0x000ea20000100800 */
[----:B------:R-:W-:Y:S01]  /*42b0*/  I2FP.F32.U32 R53, R60 ;  /* 0x0000003c00357245 */ /* 0x000fe20000201000 */
[----:B-----5:R-:W-:Y:S01]  /*42c0*/  FMUL.FTZ R55, R48, R147 ;  /* 0x0000009330377220 */ /* 0x020fe20000410000 */
        /* <DEDUP_REMOVED lines=18> */
.L_x_50409:
[----:B------:R-:W-:-:S07]  /*43f0*/  MOV R48, R32 ;  /* 0x0000002000307202 */ /* 0x000fce0000000f00 */
.L_x_50410:
[----:B------:R-:W-:Y:S05]  /*4400*/  BSYNC B1 ;  /* 0x0000000000017941 */ /* 0x000fea0003800000 */
.L_x_50408:
        /* <DEDUP_REMOVED lines=16> */
.L_x_50414:
[----:B------:R-:W-:Y:S05]  /*4510*/  BSYNC B2 ;  /* 0x0000000000027941 */ /* 0x000fea0003800000 */
.L_x_50413:
        /* <DEDUP_REMOVED lines=44> */
.L_x_50412:
[----:B------:R-:W-:Y:S05]  /*47e0*/  BSYNC B1 ;  /* 0x0000000000017941 */ /* 0x000fea0003800000 */
.L_x_50411:
        /* <DEDUP_REMOVED lines=21> */
.L_x_50416:
[----:B------:R-:W-:-:S07]  /*4940*/  MOV R58, R32 ;  /* 0x00000020003a7202 */ /* 0x000fce0000000f00 */
.L_x_50417:
[----:B------:R-:W-:Y:S05]  /*4950*/  BSYNC B1 ;  /* 0x0000000000017941 */ /* 0x000fea0003800000 */
.L_x_50415:
        /* <DEDUP_REMOVED lines=16> */
.L_x_50421:
[----:B------:R-:W-:Y:S05]  /*4a60*/  BSYNC B2 ;  /* 0x0000000000027941 */ /* 0x000fea0003800000 */
.L_x_50420:
        /* <DEDUP_REMOVED lines=44> */
.L_x_50419:
[----:B------:R-:W-:Y:S05]  /*4d30*/  BSYNC B1 ;  /* 0x0000000000017941 */ /* 0x000fea0003800000 */
.L_x_50418:
        /* <DEDUP_REMOVED lines=21> */
.L_x_50423:
[----:B------:R-:W-:-:S07]  /*4e90*/  MOV R50, R32 ;  /* 0x0000002000327202 */ /* 0x000fce0000000f00 */
.L_x_50424:
[----:B------:R-:W-:Y:S05]  /*4ea0*/  BSYNC B1 ;  /* 0x0000000000017941 */ /* 0x000fea0003800000 */
.L_x_50422:
        /* <DEDUP_REMOVED lines=16> */
.L_x_50428:
[----:B------:R-:W-:Y:S05]  /*4fb0*/  BSYNC B2 ;  /* 0x0000000000027941 */ /* 0x000fea0003800000 */
.L_x_50427:
        /* <DEDUP_REMOVED lines=44> */
.L_x_50426:
[----:B------:R-:W-:Y:S05]  /*5280*/  BSYNC B1 ;  /* 0x0000000000017941 */ /* 0x000fea0003800000 */
.L_x_50425:
[----:B------:R-:W2:Y:S01]  /*5290*/  LDL R55, [R1+0x90] ;  /* 0x0000900001377983 */ /* 0x000ea20000100800 */
[----:B------:R-:W-:Y:S01]  /*52a0*/  I2FP.F32.U32 R49, R50 ;  /* 0x0000003200317245 */ /* 0x000fe20000201000 */
[----:B------:R-:W0:Y:S01]  /*52b0*/  LDC.64 R158, c[0x0][0x238] ;  /* 0x00008e00ff9e7b82 */ /* 0x000e220000000a00 */
[----:B------:R-:W-:Y:S01]  /*52c0*/  FMUL.FTZ R51, R51, R147 ;  /* 0x0000009333337220 */ /* 0x000fe20000410000 */
[----:B------:R-:W-:Y:S02]  /*52d0*/  SEL R53, RZ, 0x10000, P4 ;  /* 0x00010000ff357807 */ /* 0x000fe40002000000 */
[----:B------:R-:W-:Y:S01]  /*52e0*/  FFMA.FTZ R50, R49, R150, 1.1641532182693481445e-10 ;  /* 0x2f00000031327423 */ /* 0x000fe20000010096 */
[----:B------:R-:W-:Y:S01]  /*52f0*/  FMUL.FTZ R51, R51, R148 ;  /* 0x0000009433337220 */ /* 0x000fe20000410000 */
[----:B------:R-:W-:Y:S02]  /*5300*/  SEL R52, RZ, 0x100, P3 ;  /* 0x00000100ff347807 */ /* 0x000fe40001800000 */
[----:B------:R-:W1:Y:S01]  /*5310*/  LDC.64 R164, c[0x0][0x240] ;  /* 0x00009000ffa47b82 */ /* 0x000e620000000a00 */
[----:B------:R-:W-:-:S02]  /*5320*/  FSETP.GTU.FTZ.AND P5, PT, R50, R149, PT ;  /* 0x000000953200720b */ /* 0x000fc40003fbc000 */
[----:B------:R-:W-:Y:S02]  /*5330*/  IADD3 R141, R146, 0x40, RZ ;  /* 0x00000040928d7810 */ /* 0x000fe40007ffe0ff */
[----:B------:R-:W-:Y:S02]  /*5340*/  SEL R50, RZ, 0x1000000, P5 ;  /* 0x01000000ff327807 */ /* 0x000fe40002800000 */
[----:B------:R-:W-:Y:S01]  /*5350*/  FSEL R51, R51, RZ, !P5 ;  /* 0x000000ff33337208 */ /* 0x000fe20006800000 */
[----:B------:R-:W3:Y:S01]  /*5360*/  @P0 LDC.64 R48, c[0x0][0x230] ;  /* 0x00008c00ff300b82 */ /* 0x000ee20000000a00 */
[----:B------:R-:W-:Y:S02]  /*5370*/  IADD3 R50, R52, R50, R53 ;  /* 0x0000003234327210 */ /* 0x000fe40007ffe035 */
[----:B------:R-:W-:Y:S01]  /*5380*/  SEL R53, RZ, 0x1, P2 ;  /* 0x00000001ff357807 */ /* 0x000fe20001000000 */
[----:B---3--:R-:W-:-:S04]  /*5390*/  @P0 IMAD.WIDE.U32 R48, R141, 0x10, R48 ;  /* 0x000000108d300825 */ /* 0x008fc800078e0030 */
[----:B--2---:R-:W-:Y:S01]  /*53a0*/  FMUL.FTZ R103, R55, R51 ;  /* 0x0000003337677220 */ /* 0x004fe20000410000 */
[----:B------:R-:W-:Y:S01]  /*53b0*/  IADD3 R55, R50, R53, RZ ;  /* 0x0000003532377210 */ /* 0x000fe20007ffe0ff */
[----:B0-----:R-:W-:-:S04]  /*53c0*/  IMAD.WIDE.U32 R50, R140, 0x10, R158 ;  /* 0x000000108c327825 */ /* 0x001fc800078e009e */
[----:B------:R-:W-:Y:S01]  /*53d0*/  @P1 FADD.FTZ R103, R111, R103 ;  /* 0x000000676f671221 */ /* 0x000fe20000010000 */
[----:B-1----:R-:W-:-:S04]  /*53e0*/  IMAD.WIDE.U32 R52, R140, 0x4, R164 ;  /* 0x000000048c347825 */ /* 0x002fc800078e00a4 */
[----:B------:R0:W-:Y:S04]  /*53f0*/  STG.E.128 desc[UR4][R50.64], R100 ;  /* 0x0000006432007986 */ /* 0x0001e8000c101d04 */
[----:B------:R1:W-:Y:S04]  /*5400*/  STG.E desc[UR4][R52.64], R55 ;  /* 0x0000003734007986 */ /* 0x0003e8000c101904 */
        /* <DEDUP_REMOVED lines=15> */
.L_x_50430:
[----:B------:R-:W-:-:S07]  /*5500*/  MOV R58, R32 ;  /* 0x00000020003a7202 */ /* 0x000fce0000000f00 */
.L_x_50431:
[----:B------:R-:W-:Y:S05]  /*5510*/  BSYNC B1 ;  /* 0x0000000000017941 */ /* 0x000fea0003800000 */
.L_x_50429:
        /* <DEDUP_REMOVED lines=16> */
.L_x_50435:
[----:B------:R-:W-:Y:S05]  /*5620*/  BSYNC B2 ;  /* 0x0000000000027941 */ /* 0x000fea0003800000 */
.L_x_50434:
        /* <DEDUP_REMOVED lines=40> */
[----:B------:R-:W-:Y:S01]  /*58b0*/  IMAD.WIDE.U32 R52, R53, -0x2daee0ad, RZ ;  /* 0xd2511f5335347825 */ /* 0x000fe200078e00ff */
[----:B------:R-:W-:-:S04]  /*58c0*/  HFMA2.MMA R56, -RZ, RZ, 0, 0 ;  /* 0x00000000ff387435 */ /* 0x000fc800000001ff */
[----:B------:R-:W-:Y:S02]  /*58d0*/  LOP3.LUT R2, R53, UR35, R54, 0x96, !PT ;  /* 0x0000002335027c12 */ /* 0x000fe4000f8e9636 */
[----:B------:R-:W-:-:S07]  /*58e0*/  MOV R34, R52 ;  /* 0x0000003400227202 */ /* 0x000fce0000000f00 */
.L_x_50433:
[----:B------:R-:W-:Y:S05]  /*58f0*/  BSYNC B1 ;  /* 0x0000000000017941 */ /* 0x000fea0003800000 */
.L_x_50432:
        /* <DEDUP_REMOVED lines=21> */
.L_x_50437:
[----:B------:R-:W-:-:S07]  /*5a50*/  MOV R48, R32 ;  /* 0x0000002000307202 */ /* 0x000fce0000000f00 */
.L_x_50438:
[----:B------:R-:W-:Y:S05]  /*5a60*/  BSYNC B1 ;  /* 0x0000000000017941 */ /* 0x000fea0003800000 */
.L_x_50436:
        /* <DEDUP_REMOVED lines=16> */
.L_x_50442:
[----:B------:R-:W-:Y:S05]  /*5b70*/  BSYNC B2 ;  /* 0x0000000000027941 */ /* 0x000fea0003800000 */
.L_x_50441:
        /* <DEDUP_REMOVED lines=42> */
[----:B------:R-:W-:Y:S01]  /*5e20*/  HFMA2.MMA R52, -RZ, RZ, 0, 0 ;  /* 0x00000000ff347435 */ /* 0x000fe200000001ff */
[----:B------:R-:W-:-:S10]  /*5e30*/  LOP3.LUT R2, R53, UR35, R54, 0x96, !PT ;  /* 0x0000002335027c12 */ /* 0x000fd4000f8e9636 */
.L_x_50440:
[----:B------:R-:W-:Y:S05]  /*5e40*/  BSYNC B1 ;  /* 0x0000000000017941 */ /* 0x000fea0003800000 */
.L_x_50439:
        /* <DEDUP_REMOVED lines=21> */
.L_x_50444:
[----:B------:R-:W-:-:S07]  /*5fa0*/  MOV R56, R32 ;  /* 0x0000002000387202 */ /* 0x000fce0000000f00 */
.L_x_50445:
[----:B------:R-:W-:Y:S05]  /*5fb0*/  BSYNC B1 ;  /* 0x0000000000017941 */ /* 0x000fea0003800000 */
.L_x_50443:
        /* <DEDUP_REMOVED lines=16> */
.L_x_50449:
[----:B------:R-:W-:Y:S05]  /*60c0*/  BSYNC B2 ;  /* 0x0000000000027941 */ /* 0x000fea0003800000 */
.L_x_50448:
        /* <DEDUP_REMOVED lines=44> */
.L_x_50447:
[----:B------:R-:W-:Y:S05]  /*6390*/  BSYNC B1 ;  /* 0x0000000000017941 */ /* 0x000fea0003800000 */
.L_x_50446:
        /* <DEDUP_REMOVED lines=21> */
.L_x_50451:
[----:B------:R-:W-:-:S07]  /*64f0*/  MOV R50, R32 ;  /* 0x0000002000327202 */ /* 0x000fce0000000f00 */
.L_x_50452:
[----:B------:R-:W-:Y:S05]  /*6500*/  BSYNC B1 ;  /* 0x0000000000017941 */ /* 0x000fea0003800000 */
.L_x_50450:
        /* <DEDUP_REMOVED lines=16> */
.L_x_50456:
[----:B------:R-:W-:Y:S05]  /*6610*/  BSYNC B2 ;  /* 0x0000000000027941 */ /* 0x000fea0003800000 */
.L_x_50455:
        /* <DEDUP_REMOVED lines=42> */
[----:B------:R-:W-:Y:S01]  /*68c0*/  HFMA2.MMA R52, -RZ, RZ, 0, 0 ;  /* 0x00000000ff347435 */ /* 0x000fe200000001ff */
[----:B------:R-:W-:-:S10]  /*68d0*/  MOV R34, R48 ;  /* 0x0000003000227202 */ /* 0x000fd40000000f00 */
.L_x_50454:
[----:B------:R-:W-:Y:S05]  /*68e0*/  BSYNC B1 ;  /* 0x0000000000017941 */ /* 0x000fea0003800000 */
.L_x_50453:
[----:B------:R-:W2:Y:S01]  /*68f0*/  LDL R53, [R1+0x80] ;  /* 0x0000800001357983 */ /* 0x000ea20000100800 */
[----:B------:R-:W-:Y:S01]  /*6900*/  I2FP.F32.U32 R49, R50 ;  /* 0x0000003200317245 */ /* 0x000fe20000201000 */
[----:B------:R-:W-:Y:S01]  /*6910*/  FMUL.FTZ R51, R51, R147 ;  /* 0x0000009333337220 */ /* 0x000fe20000410000 */
[----:B------:R-:W-:Y:S02]  /*6920*/  SEL R50, RZ, 0x100, P3 ;  /* 0x00000100ff327807 */ /* 0x000fe40001800000 */
[----:B------:R-:W-:Y:S01]  /*6930*/  SEL R54, RZ, 0x1, P2 ;  /* 0x00000001ff367807 */ /* 0x000fe20001000000 */
[----:B------:R-:W-:Y:S01]  /*6940*/  FFMA.FTZ R48, R49, R150, 1.1641532182693481445e-10 ;  /* 0x2f00000031307423 */ /* 0x000fe20000010096 */
[----:B------:R-:W-:Y:S01]  /*6950*/  FMUL.FTZ R51, R51, R148 ;  /* 0x0000009433337220 */ /* 0x000fe20000410000 */
[----:B------:R-:W-:Y:S02]  /*6960*/  SEL R49, RZ, 0x10000, P4 ;  /* 0x00010000ff317807 */ /* 0x000fe40002000000 */
[----:B------:R-:W-:-:S02]  /*6970*/  IADD3 R142, R146, 0x60, RZ ;  /* 0x00000060928e7810 */ /* 0x000fc40007ffe0ff */
[----:B------:R-:W-:-:S04]  /*6980*/  FSETP.GTU.FTZ.AND P5, PT, R48, R149, PT ;  /* 0x000000953000720b */ /* 0x000fc80003fbc000 */
[----:B------:R-:W-:Y:S02]  /*6990*/  FSEL R51, R51, RZ, !P5 ;  /* 0x000000ff33337208 */ /* 0x000fe40006800000 */
[----:B------:R-:W-:-:S03]  /*69a0*/  SEL R48, RZ, 0x1000000, P5 ;  /* 0x01000000ff307807 */ /* 0x000fc60002800000 */
[----:B--2---:R-:W-:Y:S01]  /*69b0*/  FMUL.FTZ R99, R53, R51 ;  /* 0x0000003335637220 */ /* 0x004fe20000410000 */
[----:B------:R-:W-:Y:S01]  /*69c0*/  IADD3 R53, R50, R48, R49 ;  /* 0x0000003032357210 */ /* 0x000fe20007ffe031 */
[----:B------:R-:W-:Y:S01]  /*69d0*/  IMAD.WIDE.U32 R50, R141, 0x10, R158 ;  /* 0x000000108d327825 */ /* 0x000fe200078e009e */
[----:B------:R-:W0:Y:S03]  /*69e0*/  @P0 LDC.64 R48, c[0x0][0x230] ;  /* 0x00008c00ff300b82 */ /* 0x000e260000000a00 */
[----:B------:R-:W-:Y:S01]  /*69f0*/  @P1 FADD.FTZ R99, R111, R99 ;  /* 0x000000636f631221 */ /* 0x000fe20000010000 */
[----:B------:R-:W-:-:S04]  /*6a00*/  IMAD.IADD R53, R53, 0x1, R54 ;  /* 0x0000000135357824 */ /* 0x000fc800078e0236 */
[----:B------:R1:W-:Y:S02]  /*6a10*/  STG.E.128 desc[UR4][R50.64], R96 ;  /* 0x0000006032007986 */ /* 0x0003e4000c101d04 */
[----:B-1----:R-:W-:-:S04]  /*6a20*/  IMAD.WIDE.U32 R50, R141, 0x4, R164 ;  /* 0x000000048d327825 */ /* 0x002fc800078e00a4 */
[C---:B0-----:R-:W-:Y:S01]  /*6a30*/  @P0 IMAD.WIDE.U32 R48, R142.reuse, 0x10, R48 ;  /* 0x000000108e300825 */ /* 0x041fe200078e0030 */
[----:B------:R0:W-:Y:S04]  /*6a40*/  STG.E desc[UR4][R50.64], R53 ;  /* 0x0000003532007986 */ /* 0x0001e8000c101904 */
[----:B------:R1:W5:Y:S02]  /*6a50*/  @P0 LDG.E.128 R108, desc[UR4][R48.64] ;  /* 0x00000004306c0981 */ /* 0x000364000c1e1d00 */
[----:B-1----:R-:W-:-:S06]  /*6a60*/  IMAD.WIDE.U32 R48, R142, 0x10, R162 ;  /* 0x000000108e307825 */ /* 0x002fcc00078e00a2 */
[----:B0-----:R-:W5:Y:S01]  /*6a70*/  LDG.E.128 R48, desc[UR4][R48.64] ;  /* 0x0000000430307981 */ /* 0x001f62000c1e1d00 */
        /* <DEDUP_REMOVED lines=12> */
.L_x_50458:
[----:B------:R-:W-:-:S07]  /*6b40*/  IMAD.MOV.U32 R58, RZ, RZ, R32 ;  /* 0x000000ffff3a7224 */ /* 0x000fce00078e0020 */
.L_x_50459:
[----:B------:R-:W-:Y:S05]  /*6b50*/  BSYNC B1 ;  /* 0x0000000000017941 */ /* 0x000fea0003800000 */
.L_x_50457:
        /* <DEDUP_REMOVED lines=16> */
.L_x_50463:
[----:B------:R-:W-:Y:S05]  /*6c60*/  BSYNC B2 ;  /* 0x0000000000027941 */ /* 0x000fea0003800000 */
.L_x_50462:
        /* <DEDUP_REMOVED lines=44> */
.L_x_50461:
[----:B------:R-:W-:Y:S05]  /*6f30*/  BSYNC B1 ;  /* 0x0000000000017941 */ /* 0x000fea0003800000 */
.L_x_50460:
[----:B------:R-:W2:Y:S01]  /*6f40*/  LDL R55, [R1+0x7c] ;  /* 0x00007c0001377983 */ /* 0x000ea20000100800 */
[----:B------:R-:W-:Y:S01]  /*6f50*/  I2FP.F32.U32 R53, R58 ;  /* 0x0000003a00357245 */ /* 0x000fe20000201000 */
[----:B------:R-:W-:Y:S01]  /*6f60*/  BSSY B1, `(.L_x_50464) ;  /* 0x0000014000017945 */ /* 0x000fe20003800000 */
[----:B------:R-:W-:-:S03]  /*6f70*/  ISETP.NE.AND P3, PT, R54, 0x1, PT ;  /* 0x000000013600780c */ /* 0x000fc60003f65270 */
[----:B------:R-:W-:Y:S01]  /*6f80*/  FFMA.FTZ R52, R53, R150, 1.1641532182693481445e-10 ;  /* 0x2f00000035347423 */ /* 0x000fe20000010096 */
[----:B-----5:R-:W-:-:S04]  /*6f90*/  FMUL.FTZ R53, R48, R147 ;  /* 0x0000009330357220 */ /* 0x020fc80000410000 */
[----:B------:R-:W-:Y:S01]  /*6fa0*/  FMUL.FTZ R53, R53, R148 ;  /* 0x0000009435357220 */ /* 0x000fe20000410000 */
        /* <DEDUP_REMOVED lines=14> */
.L_x_50465:
[----:B------:R-:W-:-:S07]  /*7090*/  IMAD.MOV.U32 R48, RZ, RZ, R32 ;  /* 0x000000ffff307224 */ /* 0x000fce00078e0020 */
.L_x_50466:
[----:B------:R-:W-:Y:S05]  /*70a0*/  BSYNC B1 ;  /* 0x0000000000017941 */ /* 0x000fea0003800000 */
.L_x_50464:
        /* <DEDUP_REMOVED lines=16> */
.L_x_50470:
[----:B------:R-:W-:Y:S05]  /*71b0*/  BSYNC B2 ;  /* 0x0000000000027941 */ /* 0x000fea0003800000 */
.L_x_50469:
        /* <DEDUP_REMOVED lines=44> */
.L_x_50468:
[----:B------:R-:W-:Y:S05]  /*7480*/  BSYNC B1 ;  /* 0x0000000000017941 */ /* 0x000fea0003800000 */
.L_x_50467:
[----:B------:R-:W2:Y:S01]  /*7490*/  LDL R54, [R1+0x78] ;  /* 0x0000780001367983 */ /* 0x000ea20000100800 */
[----:B------:R-:W-:Y:S01]  /*74a0*/  I2FP.F32.U32 R53, R48 ;  /* 0x0000003000357245 */ /* 0x000fe20000201000 */
[----:B------:R-:W-:Y:S01]  /*74b0*/  FMUL.FTZ R49, R49, R147 ;  /* 0x0000009331317220 */ /* 0x000fe20000410000 */
[C---:B------:R-:W-:Y:S01]  /*74c0*/  ISETP.NE.AND P4, PT, R52.reuse, 0x1, PT ;  /* 0x000000013400780c */ /* 0x040fe20003f85270 */
[----:B------:R-:W-:Y:S02]  /*74d0*/  BSSY B1, `(.L_x_50471) ;  /* 0x0000012000017945 */ /* 0x000fe40003800000 */
[----:B------:R-:W-:Y:S01]  /*74e0*/  FFMA.FTZ R48, R53, R150, 1.1641532182693481445e-10 ;  /* 0x2f00000035307423 */ /* 0x000fe20000010096 */
[----:B------:R-:W-:Y:S01]  /*74f0*/  FMUL.FTZ R49, R49, R148 ;  /* 0x0000009431317220 */ /* 0x000fe20000410000 */
[----:B------:R-:W-:-:S03]  /*7500*/  IADD3 R53, R52, 0x1, RZ ;  /* 0x0000000134357810 */ /* 0x000fc60007ffe0ff */
        /* <DEDUP_REMOVED lines=13> */
.L_x_50472:
[----:B------:R-:W-:-:S07]  /*75e0*/  IMAD.MOV.U32 R56, RZ, RZ, R32 ;  /* 0x000000ffff387224 */ /* 0x000fce00078e0020 */
.L_x_50473:
[----:B------:R-:W-:Y:S05]  /*75f0*/  BSYNC B1 ;  /* 0x0000000000017941 */ /* 0x000fea0003800000 */
.L_x_50471:
        /* <DEDUP_REMOVED lines=16> */
.L_x_50477:
[----:B------:R-:W-:Y:S05]  /*7700*/  BSYNC B2 ;  /* 0x0000000000027941 */ /* 0x000fea0003800000 */
.L_x_50476:
        /* <DEDUP_REMOVED lines=44> */
.L_x_50475:
[----:B------:R-:W-:Y:S05]  /*79d0*/  BSYNC B1 ;  /* 0x0000000000017941 */ /* 0x000fea0003800000 */
.L_x_50474:
[----:B------:R-:W2:Y:S01]  /*79e0*/  LDL R52, [R1+0x74] ;  /* 0x0000740001347983 */ /* 0x000ea20000100800 */
[----:B------:R-:W-:Y:S01]  /*79f0*/  I2FP.F32.U32 R49, R56 ;  /* 0x0000003800317245 */ /* 0x000fe20000201000 */
[----:B------:R-:W-:Y:S01]  /*7a00*/  BSSY B1, `(.L_x_50478) ;  /* 0x0000014000017945 */ /* 0x000fe20003800000 */
[----:B------:R-:W-:-:S03]  /*7a10*/  ISETP.NE.AND P5, PT, R53, 0x1, PT ;  /* 0x000000013500780c */ /* 0x000fc60003fa5270 */
        /* <DEDUP_REMOVED lines=17> */
.L_x_50479:
[----:B------:R-:W-:-:S07]  /*7b30*/  IMAD.MOV.U32 R50, RZ, RZ, R32 ;  /* 0x000000ffff327224 */ /* 0x000fce00078e0020 */
.L_x_50480:
[----:B------:R-:W-:Y:S05]  /*7b40*/  BSYNC B1 ;  /* 0x0000000000017941 */ /* 0x000fea0003800000 */
.L_x_50478:
        /* <DEDUP_REMOVED lines=16> */
.L_x_50484:
[----:B------:R-:W-:Y:S05]  /*7c50*/  BSYNC B2 ;  /* 0x0000000000027941 */ /* 0x000fea0003800000 */
.L_x_50483:
        /* <DEDUP_REMOVED lines=44> */
.L_x_50482:
[----:B------:R-:W-:Y:S05]  /*7f20*/  BSYNC B1 ;  /* 0x0000000000017941 */ /* 0x000fea0003800000 */
.L_x_50481:
[----:B------:R-:W2:Y:S01]  /*7f30*/  LDL R53, [R1+0x70] ;  /* 0x0000700001357983 */ /* 0x000ea20000100800 */
[----:B------:R-:W-:Y:S01]  /*7f40*/  I2FP.F32.U32 R49, R50 ;  /* 0x0000003200317245 */ /* 0x000fe20000201000 */
[----:B------:R-:W-:Y:S01]  /*7f50*/  FMUL.FTZ R51, R51, R147 ;  /* 0x0000009333337220 */ /* 0x000fe20000410000 */
[----:B------:R-:W-:Y:S01]  /*7f60*/  SEL R50, RZ, 0x100, P3 ;  /* 0x00000100ff327807 */ /* 0x000fe20001800000 */
[----:B------:R-:W-:Y:S02]  /*7f70*/  VIADD R143, R146, 0x80 ;  /* 0x00000080928f7836 */ /* 0x000fe40000000000 */
[----:B------:R-:W-:Y:S01]  /*7f80*/  FFMA.FTZ R48, R49, R150, 1.1641532182693481445e-10 ;  /* 0x2f00000031307423 */ /* 0x000fe20000010096 */
[----:B------:R-:W-:Y:S01]  /*7f90*/  FMUL.FTZ R51, R51, R148 ;  /* 0x0000009433337220 */ /* 0x000fe20000410000 */
[----:B------:R-:W-:-:S03]  /*7fa0*/  SEL R49, RZ, 0x10000, P4 ;  /* 0x00010000ff317807 */ /* 0x000fc60002000000 */
[----:B------:R-:W-:-:S04]  /*7fb0*/  FSETP.GTU.FTZ.AND P5, PT, R48, R149, PT ;  /* 0x000000953000720b */ /* 0x000fc80003fbc000 */
[----:B------:R-:W-:Y:S02]  /*7fc0*/  FSEL R51, R51, RZ, !P5 ;  /* 0x000000ff33337208 */ /* 0x000fe40006800000 */
[----:B------:R-:W-:-:S04]  /*7fd0*/  SEL R48, RZ, 0x1000000, P5 ;  /* 0x01000000ff307807 */ /* 0x000fc80002800000 */
[----:B------:R-:W-:Y:S01]  /*7fe0*/  IADD3 R50, R50, R48, R49 ;  /* 0x0000003032327210 */ /* 0x000fe20007ffe031 */
[----:B------:R-:W-:-:S04]  /*7ff0*/  IMAD.WIDE.U32 R48, R142, 0x10, R158 ;  /* 0x000000108e307825 */ /* 0x000fc800078e009e */
[----:B--2---:R-:W-:Y:S01]  /*8000*/  FMUL.FTZ R95, R53, R51 ;  /* 0x00000033355f7220 */ /* 0x004fe20000410000 */
[----:B------:R-:W-:-:S03]  /*8010*/  SEL R51, RZ, 0x1, P2 ;  /* 0x00000001ff337807 */ /* 0x000fc60001000000 */
[----:B------:R-:W-:Y:S01]  /*8020*/  @P1 FADD.FTZ R95, R111, R95 ;  /* 0x0000005f6f5f1221 */ /* 0x000fe20000010000 */
[----:B------:R-:W-:Y:S01]  /*8030*/  IADD3 R53, R50, R51, RZ ;  /* 0x0000003332357210 */ /* 0x000fe20007ffe0ff */
[----:B------:R-:W-:-:S03]  /*8040*/  IMAD.WIDE.U32 R50, R142, 0x4, R164 ;  /* 0x000000048e327825 */ /* 0x000fc600078e00a4 */
[----:B------:R0:W-:Y:S04]  /*8050*/  STG.E.128 desc[UR4][R48.64], R92 ;  /* 0x0000005c30007986 */ /* 0x0001e8000c101d04 */
[----:B------:R1:W-:Y:S01]  /*8060*/  STG.E desc[UR4][R50.64], R53 ;  /* 0x0000003532007986 */ /* 0x0003e2000c101904 */
[----:B0-----:R-:W0:Y:S02]  /*8070*/  @P0 LDC.64 R48, c[0x0][0x230] ;  /* 0x00008c00ff300b82 */ /* 0x001e240000000a00 */
        /* <DEDUP_REMOVED lines=16> */
.L_x_50486:
[----:B------:R-:W-:-:S07]  /*8180*/  MOV R58, R32 ;  /* 0x00000020003a7202 */ /* 0x000fce0000000f00 */
.L_x_50487:
[----:B------:R-:W-:Y:S05]  /*8190*/  BSYNC B1 ;  /* 0x0000000000017941 */ /* 0x000fea0003800000 */
.L_x_50485:
        /* <DEDUP_REMOVED lines=16> */
.L_x_50491:
[----:B------:R-:W-:Y:S05]  /*82a0*/  BSYNC B2 ;  /* 0x0000000000027941 */ /* 0x000fea0003800000 */
.L_x_50490:
        /* <DEDUP_REMOVED lines=41> */
[----:B------:R-:W-:Y:S01]  /*8540*/  LOP3.LUT R2, R53, UR35, R54, 0x96, !PT ;  /* 0x0000002335027c12 */ /* 0x000fe2000f8e9636 */
[----:B------:R-:W-:Y:S01]  /*8550*/  IMAD.MOV.U32 R54, RZ, RZ, RZ ;  /* 0x000000ffff367224 */ /* 0x000fe200078e00ff */
[----:B------:R-:W-:-:S07]  /*8560*/  MOV R34, R52 ;  /* 0x0000003400227202 */ /* 0x000fce0000000f00 */
.L_x_50489:
[----:B------:R-:W-:Y:S05]  /*8570*/  BSYNC B1 ;  /* 0x0000000000017941 */ /* 0x000fea0003800000 */
.L_x_50488:
        /* <DEDUP_REMOVED lines=21> */
.L_x_50493:
[----:B------:R-:W-:-:S07]  /*86d0*/  MOV R48, R32 ;  /* 0x0000002000307202 */ /* 0x000fce0000000f00 */
.L_x_50494:
[----:B------:R-:W-:Y:S05]  /*86e0*/  BSYNC B1 ;  /* 0x0000000000017941 */ /* 0x000fea0003800000 */
.L_x_50492:
        /* <DEDUP_REMOVED lines=16> */
.L_x_50498:
[----:B------:R-:W-:Y:S05]  /*87f0*/  BSYNC B2 ;  /* 0x0000000000027941 */ /* 0x000fea0003800000 */
.L_x_50497:
        /* <DEDUP_REMOVED lines=40> */
[----:B------:R-:W-:-:S03]  /*8a80*/  IMAD.WIDE.U32 R52, R2, -0x2daee0ad, RZ ;  /* 0xd2511f5302347825 */ /* 0x000fc600078e00ff */
[----:B------:R-:W-:Y:S01]  /*8a90*/  MOV R34, R52 ;  /* 0x0000003400227202 */ /* 0x000fe20000000f00 */
[----:B------:R-:W-:Y:S01]  /*8aa0*/  IMAD.MOV.U32 R52, RZ, RZ, RZ ;  /* 0x000000ffff347224 */ /* 0x000fe200078e00ff */
[----:B------:R-:W-:-:S07]  /*8ab0*/  LOP3.LUT R2, R53, UR35, R54, 0x96, !PT ;  /* 0x0000002335027c12 */ /* 0x000fce000f8e9636 */
.L_x_50496:
[----:B------:R-:W-:Y:S05]  /*8ac0*/  BSYNC B1 ;  /* 0x0000000000017941 */ /* 0x000fea0003800000 */
.L_x_50495:
        /* <DEDUP_REMOVED lines=21> */
.L_x_50500:
[----:B------:R-:W-:-:S07]  /*8c20*/  MOV R56, R32 ;  /* 0x0000002000387202 */ /* 0x000fce0000000f00 */
.L_x_50501:
[----:B------:R-:W-:Y:S05]  /*8c30*/  BSYNC B1 ;  /* 0x0000000000017941 */ /* 0x000fea0003800000 */
.L_x_50499:
        /* <DEDUP_REMOVED lines=16> */
.L_x_50505:
[----:B------:R-:W-:Y:S05]  /*8d40*/  BSYNC B2 ;  /* 0x0000000000027941 */ /* 0x000fea0003800000 */
.L_x_50504:
        /* <DEDUP_REMOVED lines=36> */
[----:B------:R-:W-:Y:S01]  /*8f90*/  IMAD.MOV.U32 R53, RZ, RZ, RZ ;  /* 0x000000ffff357224 */ /* 0x000fe200078e00ff */
[----:B------:R-:W-:Y:S01]  /*8fa0*/  LOP3.LUT R2, R55, UR32, R48, 0x96, !PT ;  /* 0x0000002037027c12 */ /* 0x000fe2000f8e9630 */
[----:B------:R-:W-:-:S05]  /*8fb0*/  IMAD.WIDE.U32 R48, R49, -0x326172a9, RZ ;  /* 0xcd9e8d5731307825 */ /* 0x000fca00078e00ff */
[----:B------:R-:W-:Y:S02]  /*8fc0*/  LOP3.LUT R0, R49, UR34, R54, 0x96, !PT ;  /* 0x0000002231007c12 */ /* 0x000fe4000f8e9636 */
[----:B------:R-:W-:Y:S01]  /*8fd0*/  MOV R32, R48 ;  /* 0x0000003000207202 */ /* 0x000fe20000000f00 */
[----:B------:R-:W-:-:S05]  /*8fe0*/  IMAD.WIDE.U32 R48, R2, -0x2daee0ad, RZ ;  /* 0xd2511f5302307825 */ /* 0x000fca00078e00ff */
[----:B------:R-:W-:Y:S02]  /*8ff0*/  LOP3.LUT R2, R49, UR35, R52, 0x96, !PT ;  /* 0x0000002331027c12 */ /* 0x000fe4000f8e9634 */
[----:B------:R-:W-:-:S07]  /*9000*/  MOV R34, R48 ;  /* 0x0000003000227202 */ /* 0x000fce0000000f00 */
.L_x_50503:
[----:B------:R-:W-:Y:S05]  /*9010*/  BSYNC B1 ;  /* 0x0000000000017941 */ /* 0x000fea0003800000 */
.L_x_50502:
        /* <DEDUP_REMOVED lines=21> */
.L_x_50507:
[----:B------:R-:W-:-:S07]  /*9170*/  MOV R50, R32 ;  /* 0x0000002000327202 */ /* 0x000fce0000000f00 */
.L_x_50508:
[----:B------:R-:W-:Y:S05]  /*9180*/  BSYNC B1 ;  /* 0x0000000000017941 */ /* 0x000fea0003800000 */
.L_x_50506:
        /* <DEDUP_REMOVED lines=16> */
.L_x_50512:
[----:B------:R-:W-:Y:S05]  /*9290*/  BSYNC B2 ;  /* 0x0000000000027941 */ /* 0x000fea0003800000 */
.L_x_50511:
        /* <DEDUP_REMOVED lines=44> */
.L_x_50510:
[----:B------:R-:W-:Y:S05]  /*9560*/  BSYNC B1 ;  /* 0x0000000000017941 */ /* 0x000fea0003800000 */
.L_x_50509:
[----:B------:R-:W2:Y:S01]  /*9570*/  LDL R53, [R1+0x60] ;  /* 0x0000600001357983 */ /* 0x000ea20000100800 */
[----:B------:R-:W-:Y:S01]  /*9580*/  I2FP.F32.U32 R49, R50 ;  /* 0x0000003200317245 */ /* 0x000fe20000201000 */
[----:B------:R-:W-:Y:S01]  /*9590*/  FMUL.FTZ R51, R51, R147 ;  /* 0x0000009333337220 */ /* 0x000fe20000410000 */
[----:B------:R-:W-:Y:S02]  /*95a0*/  SEL R50, RZ, 0x100, P3 ;  /* 0x00000100ff327807 */ /* 0x000fe40001800000 */
[----:B------:R-:W-:Y:S01]  /*95b0*/  IADD3 R144, R146, 0xa0, RZ ;  /* 0x000000a092907810 */ /* 0x000fe20007ffe0ff */
        /* <DEDUP_REMOVED lines=32> */
.L_x_50514:
[----:B------:R-:W-:-:S07]  /*97c0*/  MOV R58, R32 ;  /* 0x00000020003a7202 */ /* 0x000fce0000000f00 */
.L_x_50515:
[----:B------:R-:W-:Y:S05]  /*97d0*/  BSYNC B1 ;  /* 0x0000000000017941 */ /* 0x000fea0003800000 */
.L_x_50513:
        /* <DEDUP_REMOVED lines=16> */
.L_x_50519:
[----:B------:R-:W-:Y:S05]  /*98e0*/  BSYNC B2 ;  /* 0x0000000000027941 */ /* 0x000fea0003800000 */
.L_x_50518:
        /* <DEDUP_REMOVED lines=44> */
.L_x_50517:
[----:B------:R-:W-:Y:S05]  /*9bb0*/  BSYNC B1 ;  /* 0x0000000000017941 */ /* 0x000fea0003800000 */
.L_x_50516:
[----:B------:R-:W2:Y:S01]  /*9bc0*/  LDL R54, [R1+0x5c] ;  /* 0x00005c0001367983 */ /* 0x000ea20000100800 */
[----:B------:R-:W-:Y:S01]  /*9bd0*/  I2FP.F32.U32 R55, R58 ;  /* 0x0000003a00377245 */ /* 0x000fe20000201000 */
[----:B------:R-:W-:Y:S01]  /*9be0*/  BSSY B1, `(.L_x_50520) ;  /* 0x0000014000017945 */ /* 0x000fe20003800000 */
[----:B------:R-:W-:-:S03]  /*9bf0*/  ISETP.NE.AND P3, PT, R53, 0x1, PT ;  /* 0x000000013500780c */ /* 0x000fc60003f65270 */
[----:B------:R-:W-:Y:S01]  /*9c00*/  FFMA.FTZ R52, R55, R150, 1.1641532182693481445e-10 ;  /* 0x2f00000037347423 */ /* 0x000fe20000010096 */
[----:B-----5:R-:W-:-:S04]  /*9c10*/  FMUL.FTZ R55, R48, R147 ;  /* 0x0000009330377220 */ /* 0x020fc80000410000 */
[----:B------:R-:W-:Y:S01]  /*9c20*/  FMUL.FTZ R55, R55, R148 ;  /* 0x0000009437377220 */ /* 0x000fe20000410000 */
        /* <DEDUP_REMOVED lines=14> */
.L_x_50521:
[----:B------:R-:W-:-:S07]  /*9d10*/  MOV R48, R32 ;  /* 0x0000002000307202 */ /* 0x000fce0000000f00 */
.L_x_50522:
[----:B------:R-:W-:Y:S05]  /*9d20*/  BSYNC B1 ;  /* 0x0000000000017941 */ /* 0x000fea0003800000 */
.L_x_50520:
        /* <DEDUP_REMOVED lines=16> */
.L_x_50526:
[----:B------:R-:W-:Y:S05]  /*9e30*/  BSYNC B2 ;  /* 0x0000000000027941 */ /* 0x000fea0003800000 */
.L_x_50525:
        /* <DEDUP_REMOVED lines=44> */
.L_x_50524:
[----:B------:R-:W-:Y:S05]  /*a100*/  BSYNC B1 ;  /* 0x0000000000017941 */ /* 0x000fea0003800000 */
.L_x_50523:
        /* <DEDUP_REMOVED lines=21> */
.L_x_50528:
[----:B------:R-:W-:-:S07]  /*a260*/  MOV R56, R32 ;  /* 0x0000002000387202 */ /* 0x000fce0000000f00 */
.L_x_50529:
[----:B------:R-:W-:Y:S05]  /*a270*/  BSYNC B1 ;  /* 0x0000000000017941 */ /* 0x000fea0003800000 */
.L_x_50527:
        /* <DEDUP_REMOVED lines=16> */
.L_x_50533:
[----:B------:R-:W-:Y:S05]  /*a380*/  BSYNC B2 ;  /* 0x0000000000027941 */ /* 0x000fea0003800000 */
.L_x_50532:
        /* <DEDUP_REMOVED lines=44> */
.L_x_50531:
[----:B------:R-:W-:Y:S05]  /*a650*/  BSYNC B1 ;  /* 0x0000000000017941 */ /* 0x000fea0003800000 */
.L_x_50530:
[----:B------:R-:W2:Y:S01]  /*a660*/  LDL R53, [R1+0x54] ;  /* 0x0000540001357983 */ /* 0x000ea20000100800 */
[----:B------:R-:W-:Y:S01]  /*a670*/  I2FP.F32.U32 R49, R56 ;  /* 0x0000003800317245 */ /* 0x000fe20000201000 */
[----:B------:R-:W-:Y:S01]  /*a680*/  BSSY B1, `(.L_x_50534) ;  /* 0x0000014000017945 */ /* 0x000fe20003800000 */
[----:B------:R-:W-:-:S03]  /*a690*/  ISETP.NE.AND P5, PT, R48, 0x1, PT ;  /* 0x000000013000780c */ /* 0x000fc60003fa5270 */
[----:B------:R-:W-:Y:S01]  /*a6a0*/  FFMA.FTZ R52, R49, R150, 1.1641532182693481445e-10 ;  /* 0x2f00000031347423 */ /* 0x000fe20000010096 */
[----:B------:R-:W-:-:S04]  /*a6b0*/  FMUL.FTZ R49, R50, R147 ;  /* 0x0000009332317220 */ /* 0x000fc80000410000 */
        /* <DEDUP_REMOVED lines=15> */
.L_x_50535:
[----:B------:R-:W-:-:S07]  /*a7b0*/  MOV R50, R32 ;  /* 0x0000002000327202 */ /* 0x000fce0000000f00 */
.L_x_50536:
[----:B------:R-:W-:Y:S05]  /*a7c0*/  BSYNC B1 ;  /* 0x0000000000017941 */ /* 0x000fea0003800000 */
.L_x_50534:
        /* <DEDUP_REMOVED lines=16> */
.L_x_50540:
[----:B------:R-:W-:Y:S05]  /*a8d0*/  BSYNC B2 ;  /* 0x0000000000027941 */ /* 0x000fea0003800000 */
.L_x_50539:
        /* <DEDUP_REMOVED lines=44> */
.L_x_50538:
[----:B------:R-:W-:Y:S05]  /*aba0*/  BSYNC B1 ;  /* 0x0000000000017941 */ /* 0x000fea0003800000 */
.L_x_50537:
[----:B------:R-:W2:Y:S01]  /*abb0*/  LDL R53, [R1+0x50] ;  /* 0x0000500001357983 */ /* 0x000ea20000100800 */
[----:B------:R-:W-:Y:S01]  /*abc0*/  I2FP.F32.U32 R49, R50 ;  /* 0x0000003200317245 */ /* 0x000fe20000201000 */
[----:B------:R-:W-:Y:S01]  /*abd0*/  FMUL.FTZ R51, R51, R147 ;  /* 0x0000009333337220 */ /* 0x000fe20000410000 */
[----:B------:R-:W-:-:S03]  /*abe0*/  IADD3 R145, R146, 0xc0, RZ ;  /* 0x000000c092917810 */ /* 0x000fc60007ffe0ff */
[----:B------:R-:W-:Y:S01]  /*abf0*/  FFMA.FTZ R48, R49, R150, 1.1641532182693481445e-10 ;  /* 0x2f00000031307423 */ /* 0x000fe20000010096 */
[----:B------:R-:W-:Y:S01]  /*ac00*/  FMUL.FTZ R51, R51, R148 ;  /* 0x0000009433337220 */ /* 0x000fe20000410000 */
[----:B------:R-:W-:-:S03]  /*ac10*/  SEL R49, RZ, 0x10000, P4 ;  /* 0x00010000ff317807 */ /* 0x000fc60002000000 */
[----:B------:R-:W-:Y:S02]  /*ac20*/  FSETP.GTU.FTZ.AND P5, PT, R48, R149, PT ;  /* 0x000000953000720b */ /* 0x000fe40003fbc000 */
[----:B------:R-:W-:Y:S02]  /*ac30*/  SEL R48, RZ, 0x100, P3 ;  /* 0x00000100ff307807 */ /* 0x000fe40001800000 */
[----:B------:R-:W-:Y:S02]  /*ac40*/  FSEL R51, R51, RZ, !P5 ;  /* 0x000000ff33337208 */ /* 0x000fe40006800000 */
[----:B------:R-:W-:-:S04]  /*ac50*/  SEL R50, RZ, 0x1000000, P5 ;  /* 0x01000000ff327807 */ /* 0x000fc80002800000 */
[----:B------:R-:W-:Y:S01]  /*ac60*/  IADD3 R50, R48, R50, R49 ;  /* 0x0000003230327210 */ /* 0x000fe20007ffe031 */
[----:B------:R-:W-:-:S04]  /*ac70*/  IMAD.WIDE.U32 R48, R144, 0x10, R158 ;  /* 0x0000001090307825 */ /* 0x000fc800078e009e */
[----:B--2---:R-:W-:Y:S01]  /*ac80*/  FMUL.FTZ R87, R53, R51 ;  /* 0x0000003335577220 */ /* 0x004fe20000410000 */
[----:B------:R-:W-:-:S03]  /*ac90*/  SEL R51, RZ, 0x1, P2 ;  /* 0x00000001ff337807 */ /* 0x000fc60001000000 */
[----:B------:R-:W-:Y:S02]  /*aca0*/  @P1 FADD.FTZ R87, R111, R87 ;  /* 0x000000576f571221 */ /* 0x000fe40000010000 */
[----:B------:R-:W-:Y:S02]  /*acb0*/  IMAD.IADD R55, R50, 0x1, R51 ;  /* 0x0000000132377824 */ /* 0x000fe400078e0233 */
[----:B------:R-:W-:Y:S01]  /*acc0*/  IMAD.WIDE.U32 R50, R144, 0x4, R164 ;  /* 0x0000000490327825 */ /* 0x000fe200078e00a4 */
        /* <DEDUP_REMOVED lines=19> */
.L_x_50542:
[----:B------:R-:W-:-:S07]  /*ae00*/  IMAD.MOV.U32 R58, RZ, RZ, R32 ;  /* 0x000000ffff3a7224 */ /* 0x000fce00078e0020 */
.L_x_50543:
[----:B------:R-:W-:Y:S05]  /*ae10*/  BSYNC B1 ;  /* 0x0000000000017941 */ /* 0x000fea0003800000 */
.L_x_50541:
        /* <DEDUP_REMOVED lines=16> */
.L_x_50547:
[----:B------:R-:W-:Y:S05]  /*af20*/  BSYNC B2 ;  /* 0x0000000000027941 */ /* 0x000fea0003800000 */
.L_x_50546:
        /* <DEDUP_REMOVED lines=44> */
.L_x_50545:
[----:B------:R-:W-:Y:S05]  /*b1f0*/  BSYNC B1 ;  /* 0x0000000000017941 */ /* 0x000fea0003800000 */
.L_x_50544:
[----:B------:R-:W2:Y:S01]  /*b200*/  LDL R54, [R1+0x4c] ;  /* 0x00004c0001367983 */ /* 0x000ea20000100800 */
        /* <DEDUP_REMOVED lines=20> */
.L_x_50549:
[----:B------:R-:W-:-:S07]  /*b350*/  IMAD.MOV.U32 R48, RZ, RZ, R32 ;  /* 0x000000ffff307224 */ /* 0x000fce00078e0020 */
.L_x_50550:
[----:B------:R-:W-:Y:S05]  /*b360*/  BSYNC B1 ;  /* 0x0000000000017941 */ /* 0x000fea0003800000 */
.L_x_50548:
        /* <DEDUP_REMOVED lines=16> */
.L_x_50554:
[----:B------:R-:W-:Y:S05]  /*b470*/  BSYNC B2 ;  /* 0x0000000000027941 */ /* 0x000fea0003800000 */
.L_x_50553:
        /* <DEDUP_REMOVED lines=44> */
.L_x_50552:
[----:B------:R-:W-:Y:S05]  /*b740*/  BSYNC B1 ;  /* 0x0000000000017941 */ /* 0x000fea0003800000 */
.L_x_50551:
        /* <DEDUP_REMOVED lines=21> */
.L_x_50556:
[----:B------:R-:W-:-:S07]  /*b8a0*/  IMAD.MOV.U32 R56, RZ, RZ, R32 ;  /* 0x000000ffff387224 */ /* 0x000fce00078e0020 */
.L_x_50557:
[----:B------:R-:W-:Y:S05]  /*b8b0*/  BSYNC B1 ;  /* 0x0000000000017941 */ /* 0x000fea0003800000 */
.L_x_50555:
        /* <DEDUP_REMOVED lines=16> */
.L_x_50561:
[----:B------:R-:W-:Y:S05]  /*b9c0*/  BSYNC B2 ;  /* 0x0000000000027941 */ /* 0x000fea0003800000 */
.L_x_50560:
        /* <DEDUP_REMOVED lines=44> */
.L_x_50559:
[----:B------:R-:W-:Y:S05]  /*bc90*/  BSYNC B1 ;  /* 0x0000000000017941 */ /* 0x000fea0003800000 */
.L_x_50558:
[----:B------:R-:W2:Y:S01]  /*bca0*/  LDL R52, [R1+0x44] ;  /* 0x0000440001347983 */ /* 0x000ea20000100800 */
[----:B------:R-:W-:Y:S01]  /*bcb0*/  I2FP.F32.U32 R49, R56 ;  /* 0x0000003800317245 */ /* 0x000fe20000201000 */
[----:B------:R-:W-:Y:S01]  /*bcc0*/  BSSY B1, `(.L_x_50562) ;  /* 0x0000014000017945 */ /* 0x000fe20003800000 */
[----:B------:R-:W-:-:S03]  /*bcd0*/  ISETP.NE.AND P5, PT, R48, 0x1, PT ;  /* 0x000000013000780c */ /* 0x000fc60003fa5270 */
[----:B------:R-:W-:-:S05]  /*bce0*/  FFMA.FTZ R49, R49, R150, 1.1641532182693481445e-10 ;  /* 0x2f00000031317423 */ /* 0x000fca0000010096 */
[----:B------:R-:W-:Y:S01]  /*bcf0*/  FSETP.GTU.FTZ.AND P4, PT, R49, R149, PT ;  /* 0x000000953100720b */ /* 0x000fe20003f9c000 */
        /* <DEDUP_REMOVED lines=15> */
.L_x_50563:
[----:B------:R-:W-:-:S07]  /*bdf0*/  IMAD.MOV.U32 R50, RZ, RZ, R32 ;  /* 0x000000ffff327224 */ /* 0x000fce00078e0020 */
.L_x_50564:
[----:B------:R-:W-:Y:S05]  /*be00*/  BSYNC B1 ;  /* 0x0000000000017941 */ /* 0x000fea0003800000 */
.L_x_50562:
        /* <DEDUP_REMOVED lines=16> */
.L_x_50568:
[----:B------:R-:W-:Y:S05]  /*bf10*/  BSYNC B2 ;  /* 0x0000000000027941 */ /* 0x000fea0003800000 */
.L_x_50567:
        /* <DEDUP_REMOVED lines=44> */
.L_x_50566:
[----:B------:R-:W-:Y:S05]  /*c1e0*/  BSYNC B1 ;  /* 0x0000000000017941 */ /* 0x000fea0003800000 */
.L_x_50565:
[----:B------:R-:W2:Y:S01]  /*c1f0*/  LDL R53, [R1+0x40] ;  /* 0x0000400001357983 */ /* 0x000ea20000100800 */
[----:B------:R-:W-:Y:S01]  /*c200*/  I2FP.F32.U32 R48, R50 ;  /* 0x0000003200307245 */ /* 0x000fe20000201000 */
[----:B------:R-:W-:Y:S01]  /*c210*/  FMUL.FTZ R51, R51, R147 ;  /* 0x0000009333337220 */ /* 0x000fe20000410000 */
[----:B------:R-:W-:Y:S01]  /*c220*/  SEL R50, RZ, 0x10000, P4 ;  /* 0x00010000ff327807 */ /* 0x000fe20002000000 */
[----:B------:R-:W-:Y:S02]  /*c230*/  VIADD R151, R146, 0xe0 ;  /* 0x000000e092977836 */ /* 0x000fe40000000000 */
[----:B------:R-:W-:Y:S01]  /*c240*/  FFMA.FTZ R48, R48, R150, 1.1641532182693481445e-10 ;  /* 0x2f00000030307423 */ /* 0x000fe20000010096 */
[----:B------:R-:W-:-:S04]  /*c250*/  FMUL.FTZ R51, R51, R148 ;  /* 0x0000009433337220 */ /* 0x000fc80000410000 */
        /* <DEDUP_REMOVED lines=30> */
.L_x_50570:
[----:B------:R-:W-:-:S07]  /*c440*/  MOV R58, R32 ;  /* 0x00000020003a7202 */ /* 0x000fce0000000f00 */
.L_x_50571:
[----:B------:R-:W-:Y:S05]  /*c450*/  BSYNC B1 ;  /* 0x0000000000017941 */ /* 0x000fea0003800000 */
.L_x_50569:
        /* <DEDUP_REMOVED lines=16> */
.L_x_50575:
[----:B------:R-:W-:Y:S05]  /*c560*/  BSYNC B2 ;  /* 0x0000000000027941 */ /* 0x000fea0003800000 */
.L_x_50574:
        /* <DEDUP_REMOVED lines=44> */
.L_x_50573:
[----:B------:R-:W-:Y:S05]  /*c830*/  BSYNC B1 ;  /* 0x0000000000017941 */ /* 0x000fea0003800000 */
.L_x_50572:
        /* <DEDUP_REMOVED lines=21> */
.L_x_50577:
[----:B------:R-:W-:-:S07]  /*c990*/  MOV R48, R32 ;  /* 0x0000002000307202 */ /* 0x000fce0000000f00 */
.L_x_50578:
[----:B------:R-:W-:Y:S05]  /*c9a0*/  BSYNC B1 ;  /* 0x0000000000017941 */ /* 0x000fea0003800000 */
.L_x_50576:
        /* <DEDUP_REMOVED lines=16> */
.L_x_50582:
[----:B------:R-:W-:Y:S05]  /*cab0*/  BSYNC B2 ;  /* 0x0000000000027941 */ /* 0x000fea0003800000 */
.L_x_50581:
        /* <DEDUP_REMOVED lines=44> */
.L_x_50580:
[----:B------:R-:W-:Y:S05]  /*cd80*/  BSYNC B1 ;  /* 0x0000000000017941 */ /* 0x000fea0003800000 */
.L_x_50579:
        /* <DEDUP_REMOVED lines=21> */
.L_x_50584:
[----:B------:R-:W-:-:S07]  /*cee0*/  MOV R56, R32 ;  /* 0x0000002000387202 */ /* 0x000fce0000000f00 */
.L_x_50585:
[----:B------:R-:W-:Y:S05]  /*cef0*/  BSYNC B1 ;  /* 0x0000000000017941 */ /* 0x000fea0003800000 */
.L_x_50583:
        /* <DEDUP_REMOVED lines=16> */
.L_x_50589:
[----:B------:R-:W-:Y:S05]  /*d000*/  BSYNC B2 ;  /* 0x0000000000027941 */ /* 0x000fea0003800000 */
.L_x_50588:
        /* <DEDUP_REMOVED lines=44> */
.L_x_50587:
[----:B------:R-:W-:Y:S05]  /*d2d0*/  BSYNC B1 ;  /* 0x0000000000017941 */ /* 0x000fea0003800000 */
.L_x_50586:
        /* <DEDUP_REMOVED lines=21> */
.L_x_50591:
[----:B------:R-:W-:-:S07]  /*d430*/  MOV R50, R32 ;  /* 0x0000002000327202 */ /* 0x000fce0000000f00 */
.L_x_50592:
[----:B------:R-:W-:Y:S05]  /*d440*/  BSYNC B1 ;  /* 0x0000000000017941 */ /* 0x000fea0003800000 */
.L_x_50590:
        /* <DEDUP_REMOVED lines=16> */
.L_x_50596:
[----:B------:R-:W-:Y:S05]  /*d550*/  BSYNC B2 ;  /* 0x0000000000027941 */ /* 0x000fea0003800000 */
.L_x_50595:
        /* <DEDUP_REMOVED lines=44> */
.L_x_50594:
[----:B------:R-:W-:Y:S05]  /*d820*/  BSYNC B1 ;  /* 0x0000000000017941 */ /* 0x000fea0003800000 */
.L_x_50593:
[----:B------:R-:W2:Y:S01]  /*d830*/  LDL R53, [R1+0x30] ;  /* 0x0000300001357983 */ /* 0x000ea20000100800 */
[----:B------:R-:W-:Y:S01]  /*d840*/  I2FP.F32.U32 R48, R50 ;  /* 0x0000003200307245 */ /* 0x000fe20000201000 */
[----:B------:R-:W-:Y:S01]  /*d850*/  FMUL.FTZ R51, R51, R147 ;  /* 0x0000009333337220 */ /* 0x000fe20000410000 */
[----:B------:R-:W-:Y:S02]  /*d860*/  SEL R50, RZ, 0x10000, P4 ;  /* 0x00010000ff327807 */ /* 0x000fe40002000000 */
[----:B------:R-:W-:Y:S01]  /*d870*/  IADD3 R152, R146, 0x100, RZ ;  /* 0x0000010092987810 */ /* 0x000fe20007ffe0ff */
        /* <DEDUP_REMOVED lines=32> */
.L_x_50598:
[----:B------:R-:W-:-:S07]  /*da80*/  MOV R58, R32 ;  /* 0x00000020003a7202 */ /* 0x000fce0000000f00 */
.L_x_50599:
[----:B------:R-:W-:Y:S05]  /*da90*/  BSYNC B1 ;  /* 0x0000000000017941 */ /* 0x000fea0003800000 */
.L_x_50597:
        /* <DEDUP_REMOVED lines=16> */
.L_x_50603:
[----:B------:R-:W-:Y:S05]  /*dba0*/  BSYNC B2 ;  /* 0x0000000000027941 */ /* 0x000fea0003800000 */
.L_x_50602:
        /* <DEDUP_REMOVED lines=44> */
.L_x_50601:
[----:B------:R-:W-:Y:S05]  /*de70*/  BSYNC B1 ;  /* 0x0000000000017941 */ /* 0x000fea0003800000 */
.L_x_50600:
[----:B------:R-:W2:Y:S01]  /*de80*/  LDL R54, [R1+0x2c] ;  /* 0x00002c0001367983 */ /* 0x000ea20000100800 */
        /* <DEDUP_REMOVED lines=20> */
.L_x_50605:
[----:B------:R-:W-:-:S07]  /*dfd0*/  MOV R48, R32 ;  /* 0x0000002000307202 */ /* 0x000fce0000000f00 */
.L_x_50606:
[----:B------:R-:W-:Y:S05]  /*dfe0*/  BSYNC B1 ;  /* 0x0000000000017941 */ /* 0x000fea0003800000 */
.L_x_50604:
        /* <DEDUP_REMOVED lines=16> */
.L_x_50610:
[----:B------:R-:W-:Y:S05]  /*e0f0*/  BSYNC B2 ;  /* 0x0000000000027941 */ /* 0x000fea0003800000 */
.L_x_50609:
        /* <DEDUP_REMOVED lines=44> */
.L_x_50608:
[----:B------:R-:W-:Y:S05]  /*e3c0*/  BSYNC B1 ;  /* 0x0000000000017941 */ /* 0x000fea0003800000 */
.L_x_50607:
        /* <DEDUP_REMOVED lines=21> */
.L_x_50612:
[----:B------:R-:W-:-:S07]  /*e520*/  MOV R56, R32 ;  /* 0x0000002000387202 */ /* 0x000fce0000000f00 */
.L_x_50613:
[----:B------:R-:W-:Y:S05]  /*e530*/  BSYNC B1 ;  /* 0x0000000000017941 */ /* 0x000fea0003800000 */
.L_x_50611:
        /* <DEDUP_REMOVED lines=16> */
.L_x_50617:
[----:B------:R-:W-:Y:S05]  /*e640*/  BSYNC B2 ;  /* 0x0000000000027941 */ /* 0x000fea0003800000 */
.L_x_50616:
        /* <DEDUP_REMOVED lines=44> */
.L_x_50615:
[----:B------:R-:W-:Y:S05]  /*e910*/  BSYNC B1 ;  /* 0x0000000000017941 */ /* 0x000fea0003800000 */
.L_x_50614:
        /* <DEDUP_REMOVED lines=21> */
.L_x_50619:
[----:B------:R-:W-:-:S07]  /*ea70*/  MOV R50, R32 ;  /* 0x0000002000327202 */ /* 0x000fce0000000f00 */
.L_x_50620:
[----:B------:R-:W-:Y:S05]  /*ea80*/  BSYNC B1 ;  /* 0x0000000000017941 */ /* 0x000fea0003800000 */
.L_x_50618:
        /* <DEDUP_REMOVED lines=16> */
.L_x_50624:
[----:B------:R-:W-:Y:S05]  /*eb90*/  BSYNC B2 ;  /* 0x0000000000027941 */ /* 0x000fea0003800000 */
.L_x_50623:
        /* <DEDUP_REMOVED lines=44> */
.L_x_50622:
[----:B------:R-:W-:Y:S05]  /*ee60*/  BSYNC B1 ;  /* 0x0000000000017941 */ /* 0x000fea0003800000 */
.L_x_50621:
        /* <DEDUP_REMOVED lines=37> */
.L_x_50626:
[----:B------:R-:W-:-:S07]  /*f0c0*/  IMAD.MOV.U32 R58, RZ, RZ, R32 ;  /* 0x000000ffff3a7224 */ /* 0x000fce00078e0020 */
.L_x_50627:
[----:B------:R-:W-:Y:S05]  /*f0d0*/  BSYNC B1 ;  /* 0x0000000000017941 */ /* 0x000fea0003800000 */
.L_x_50625:
        /* <DEDUP_REMOVED lines=16> */
.L_x_50631:
[----:B------:R-:W-:Y:S05]  /*f1e0*/  BSYNC B2 ;  /* 0x0000000000027941 */ /* 0x000fea0003800000 */
.L_x_50630:
        /* <DEDUP_REMOVED lines=44> */
.L_x_50629:
[----:B------:R-:W-:Y:S05]  /*f4b0*/  BSYNC B1 ;  /* 0x0000000000017941 */ /* 0x000fea0003800000 */
.L_x_50628:
        /* <DEDUP_REMOVED lines=21> */
.L_x_50633:
[----:B------:R-:W-:-:S07]  /*f610*/  IMAD.MOV.U32 R48, RZ, RZ, R32 ;  /* 0x000000ffff307224 */ /* 0x000fce00078e0020 */
.L_x_50634:
[----:B------:R-:W-:Y:S05]  /*f620*/  BSYNC B1 ;  /* 0x0000000000017941 */ /* 0x000fea0003800000 */
.L_x_50632:
        /* <DEDUP_REMOVED lines=16> */
.L_x_50638:
[----:B------:R-:W-:Y:S05]  /*f730*/  BSYNC B2 ;  /* 0x0000000000027941 */ /* 0x000fea0003800000 */
.L_x_50637:
        /* <DEDUP_REMOVED lines=44> */
.L_x_50636:
[----:B------:R-:W-:Y:S05]  /*fa00*/  BSYNC B1 ;  /* 0x0000000000017941 */ /* 0x000fea0003800000 */
.L_x_50635:
        /* <DEDUP_REMOVED lines=21> */
.L_x_50640:
[----:B------:R-:W-:-:S07]  /*fb60*/  IMAD.MOV.U32 R56, RZ, RZ, R32 ;  /* 0x000000ffff387224 */ /* 0x000fce00078e0020 */
.L_x_50641:
[----:B------:R-:W-:Y:S05]  /*fb70*/  BSYNC B1 ;  /* 0x0000000000017941 */ /* 0x000fea0003800000 */
.L_x_50639:
        /* <DEDUP_REMOVED lines=16> */
.L_x_50645:
[----:B------:R-:W-:Y:S05]  /*fc80*/  BSYNC B2 ;  /* 0x0000000000027941 */ /* 0x000fea0003800000 */
.L_x_50644:
        /* <DEDUP_REMOVED lines=44> */
.L_x_50643:
[----:B------:R-:W-:Y:S05]  /*ff50*/  BSYNC B1 ;  /* 0x0000000000017941 */ /* 0x000fea0003800000 */
.L_x_50642:
        /* <DEDUP_REMOVED lines=21> */
.L_x_50647:
[----:B------:R-:W-:-:S07]  /*100b0*/  IMAD.MOV.U32 R50, RZ, RZ, R32 ;  /* 0x000000ffff327224 */ /* 0x000fce00078e0020 */
.L_x_50648:
[----:B------:R-:W-:Y:S05]  /*100c0*/  BSYNC B1 ;  /* 0x0000000000017941 */ /* 0x000fea0003800000 */
.L_x_50646:
        /* <DEDUP_REMOVED lines=16> */
.L_x_50652:
[----:B------:R-:W-:Y:S05]  /*101d0*/  BSYNC B2 ;  /* 0x0000000000027941 */ /* 0x000fea0003800000 */
.L_x_50651:
        /* <DEDUP_REMOVED lines=44> */
.L_x_50650:
[----:B------:R-:W-:Y:S05]  /*104a0*/  BSYNC B1 ;  /* 0x0000000000017941 */ /* 0x000fea0003800000 */
.L_x_50649:
        /* <DEDUP_REMOVED lines=37> */
.L_x_50654:
[----:B------:R-:W-:-:S07]  /*10700*/  MOV R58, R32 ;  /* 0x00000020003a7202 */ /* 0x000fce0000000f00 */
.L_x_50655:
[----:B------:R-:W-:Y:S05]  /*10710*/  BSYNC B1 ;  /* 0x0000000000017941 */ /* 0x000fea0003800000 */
.L_x_50653:
        /* <DEDUP_REMOVED lines=16> */
.L_x_50659:
[----:B------:R-:W-:Y:S05]  /*10820*/  BSYNC B2 ;  /* 0x0000000000027941 */ /* 0x000fea0003800000 */
.L_x_50658:
        /* <DEDUP_REMOVED lines=44> */
.L_x_50657:
[----:B------:R-:W-:Y:S05]  /*10af0*/  BSYNC B1 ;  /* 0x0000000000017941 */ /* 0x000fea0003800000 */
.L_x_50656:
        /* <DEDUP_REMOVED lines=21> */
.L_x_50661:
[----:B------:R-:W-:-:S07]  /*10c50*/  MOV R48, R32 ;  /* 0x0000002000307202 */ /* 0x000fce0000000f00 */
.L_x_50662:
[----:B------:R-:W-:Y:S05]  /*10c60*/  BSYNC B1 ;  /* 0x0000000000017941 */ /* 0x000fea0003800000 */
.L_x_50660:
        /* <DEDUP_REMOVED lines=16> */
.L_x_50666:
[----:B------:R-:W-:Y:S05]  /*10d70*/  BSYNC B2 ;  /* 0x0000000000027941 */ /* 0x000fea0003800000 */
.L_x_50665:
        /* <DEDUP_REMOVED lines=44> */
.L_x_50664:
[----:B------:R-:W-:Y:S05]  /*11040*/  BSYNC B1 ;  /* 0x0000000000017941 */ /* 0x000fea0003800000 */
.L_x_50663:
        /* <DEDUP_REMOVED lines=21> */
.L_x_50668:
[----:B------:R-:W-:-:S07]  /*111a0*/  MOV R56, R32 ;  /* 0x0000002000387202 */ /* 0x000fce0000000f00 */
.L_x_50669:
[----:B------:R-:W-:Y:S05]  /*111b0*/  BSYNC B1 ;  /* 0x0000000000017941 */ /* 0x000fea0003800000 */
.L_x_50667:
        /* <DEDUP_REMOVED lines=16> */
.L_x_50673:
[----:B------:R-:W-:Y:S05]  /*112c0*/  BSYNC B2 ;  /* 0x0000000000027941 */ /* 0x000fea0003800000 */
.L_x_50672:
        /* <DEDUP_REMOVED lines=44> */
.L_x_50671:
[----:B------:R-:W-:Y:S05]  /*11590*/  BSYNC B1 ;  /* 0x0000000000017941 */ /* 0x000fea0003800000 */
.L_x_50670:
        /* <DEDUP_REMOVED lines=21> */
.L_x_50675:
[----:B------:R-:W-:-:S07]  /*116f0*/  MOV R50, R32 ;  /* 0x0000002000327202 */ /* 0x000fce0000000f00 */
.L_x_50676:
[----:B------:R-:W-:Y:S05]  /*11700*/  BSYNC B1 ;  /* 0x0000000000017941 */ /* 0x000fea0003800000 */
.L_x_50674:
        /* <DEDUP_REMOVED lines=16> */
.L_x_50680:
[----:B------:R-:W-:Y:S05]  /*11810*/  BSYNC B2 ;  /* 0x0000000000027941 */ /* 0x000fea0003800000 */
.L_x_50679:
        /* <DEDUP_REMOVED lines=44> */
.L_x_50678:
[----:B------:R-:W-:Y:S05]  /*11ae0*/  BSYNC B1 ;  /* 0x0000000000017941 */ /* 0x000fea0003800000 */
.L_x_50677:
[----:B------:R-:W2:Y:S01]  /*11af0*/  LDL R53, [R1] ;  /* 0x0000000001357983 */ /* 0x000ea20000100800 */
        /* <DEDUP_REMOVED lines=36> */
.L_x_50682:
[----:B------:R-:W-:-:S07]  /*11d40*/  MOV R58, R32 ;  /* 0x00000020003a7202 */ /* 0x000fce0000000f00 */
.L_x_50683:
[----:B------:R-:W-:Y:S05]  /*11d50*/  BSYNC B1 ;  /* 0x0000000000017941 */ /* 0x000fea0003800000 */
.L_x_50681:
        /* <DEDUP_REMOVED lines=16> */
.L_x_50687:
[----:B------:R-:W-:Y:S05]  /*11e60*/  BSYNC B2 ;  /* 0x0000000000027941 */ /* 0x000fea0003800000 */
.L_x_50686:
        /* <DEDUP_REMOVED lines=44> */
.L_x_50685:
[----:B------:R-:W-:Y:S05]  /*12130*/  BSYNC B1 ;  /* 0x0000000000017941 */ /* 0x000fea0003800000 */
.L_x_50684:
        /* <DEDUP_REMOVED lines=20> */
.L_x_50689:
[----:B------:R-:W-:-:S07]  /*12280*/  MOV R48, R32 ;  /* 0x0000002000307202 */ /* 0x000fce0000000f00 */
.L_x_50690:
[----:B------:R-:W-:Y:S05]  /*12290*/  BSYNC B1 ;  /* 0x0000000000017941 */ /* 0x000fea0003800000 */
.L_x_50688:
        /* <DEDUP_REMOVED lines=16> */
.L_x_50694:
[----:B------:R-:W-:Y:S05]  /*123a0*/  BSYNC B2 ;  /* 0x0000000000027941 */ /* 0x000fea0003800000 */
.L_x_50693:
        /* <DEDUP_REMOVED lines=44> */
.L_x_50692:
[----:B------:R-:W-:Y:S05]  /*12670*/  BSYNC B1 ;  /* 0x0000000000017941 */ /* 0x000fea0003800000 */
.L_x_50691:
        /* <DEDUP_REMOVED lines=20> */
.L_x_50696:
[----:B------:R-:W-:-:S07]  /*127c0*/  MOV R56, R32 ;  /* 0x0000002000387202 */ /* 0x000fce0000000f00 */
.L_x_50697:
[----:B------:R-:W-:Y:S05]  /*127d0*/  BSYNC B1 ;  /* 0x0000000000017941 */ /* 0x000fea0003800000 */
.L_x_50695:
        /* <DEDUP_REMOVED lines=16> */
.L_x_50701:
[----:B------:R-:W-:Y:S05]  /*128e0*/  BSYNC B2 ;  /* 0x0000000000027941 */ /* 0x000fea0003800000 */
.L_x_50700:
        /* <DEDUP_REMOVED lines=44> */
.L_x_50699:
[----:B------:R-:W-:Y:S05]  /*12bb0*/  BSYNC B1 ;  /* 0x0000000000017941 */ /* 0x000fea0003800000 */
.L_x_50698:
        /* <DEDUP_REMOVED lines=20> */
.L_x_50703:
[----:B------:R-:W-:-:S07]  /*12d00*/  MOV R50, R32 ;  /* 0x0000002000327202 */ /* 0x000fce0000000f00 */
.L_x_50704:
[----:B------:R-:W-:Y:S05]  /*12d10*/  BSYNC B1 ;  /* 0x0000000000017941 */ /* 0x000fea0003800000 */
.L_x_50702:
        /* <DEDUP_REMOVED lines=16> */
.L_x_50708:
[----:B------:R-:W-:Y:S05]  /*12e20*/  BSYNC B2 ;  /* 0x0000000000027941 */ /* 0x000fea0003800000 */
.L_x_50707:
        /* <DEDUP_REMOVED lines=44> */
.L_x_50706:
[----:B------:R-:W-:Y:S05]  /*130f0*/  BSYNC B1 ;  /* 0x0000000000017941 */ /* 0x000fea0003800000 */
.L_x_50705:
[----:B------:R-:W-:Y:S01]  /*13100*/  I2FP.F32.U32 R48, R50 ;  /* 0x0000003200307245 */ /* 0x000fe20000201000 */
[----:B------:R-:W-:Y:S01]  /*13110*/  FMUL.FTZ R51, R51, R147 ;  /* 0x0000009333337220 */ /* 0x000fe20000410000 */
[----:B------:R-:W-:Y:S02]  /*13120*/  SEL R50, RZ, 0x10000, P4 ;  /* 0x00010000ff327807 */ /* 0x000fe40002000000 */
[----:B------:R-:W-:Y:S01]  /*13130*/  SEL R53, RZ, 0x1, P2 ;  /* 0x00000001ff357807 */ /* 0x000fe20001000000 */
[----:B------:R-:W-:Y:S01]  /*13140*/  FFMA.FTZ R48, R48, R150, 1.1641532182693481445e-10 ;  /* 0x2f00000030307423 */ /* 0x000fe20000010096 */
[----:B------:R-:W-:Y:S01]  /*13150*/  FMUL.FTZ R51, R51, R148 ;  /* 0x0000009433337220 */ /* 0x000fe20000410000 */
[----:B------:R-:W-:-:S03]  /*13160*/  IADD3 R156, R146, 0x180, RZ ;  /* 0x00000180929c7810 */ /* 0x000fc60007ffe0ff */
[----:B------:R-:W-:Y:S02]  /*13170*/  FSETP.GTU.FTZ.AND P5, PT, R48, R149, PT ;  /* 0x000000953000720b */ /* 0x000fe40003fbc000 */
[----:B------:R-:W-:Y:S02]  /*13180*/  SEL R48, RZ, 0x100, P3 ;  /* 0x00000100ff307807 */ /* 0x000fe40001800000 */
[----:B------:R-:W-:Y:S02]  /*13190*/  FSEL R63, R51, RZ, !P5 ;  /* 0x000000ff333f7208 */ /* 0x000fe40006800000 */
[----:B------:R-:W-:-:S03]  /*131a0*/  SEL R49, RZ, 0x1000000, P5 ;  /* 0x01000000ff317807 */ /* 0x000fc60002800000 */
[----:B------:R-:W-:Y:S01]  /*131b0*/  FMUL.FTZ R63, R249, R63 ;  /* 0x0000003ff93f7220 */ /* 0x000fe20000410000 */
[----:B------:R-:W-:Y:S01]  /*131c0*/  IADD3 R50, R48, R49, R50 ;  /* 0x0000003130327210 */ /* 0x000fe20007ffe032 */
[----:B------:R-:W-:-:S04]  /*131d0*/  IMAD.WIDE.U32 R48, R155, 0x10, R158 ;  /* 0x000000109b307825 */ /* 0x000fc800078e009e */
[----:B------:R-:W-:Y:S01]  /*131e0*/  @P1 FADD.FTZ R63, R111, R63 ;  /* 0x0000003f6f3f1221 */ /* 0x000fe20000010000 */
[----:B------:R-:W-:Y:S02]  /*131f0*/  IMAD.IADD R53, R50, 0x1, R53 ;  /* 0x0000000132357824 */ /* 0x000fe400078e0235 */
[----:B------:R-:W-:Y:S02]  /*13200*/  IMAD.WIDE.U32 R50, R155, 0x4, R164 ;  /* 0x000000049b327825 */ /* 0x000fe400078e00a4 */
        /* <DEDUP_REMOVED lines=19> */
.L_x_50710:
[----:B------:R-:W-:-:S07]  /*13340*/  IMAD.MOV.U32 R58, RZ, RZ, R32 ;  /* 0x000000ffff3a7224 */ /* 0x000fce00078e0020 */
.L_x_50711:
[----:B------:R-:W-:Y:S05]  /*13350*/  BSYNC B1 ;  /* 0x0000000000017941 */ /* 0x000fea0003800000 */
.L_x_50709:
        /* <DEDUP_REMOVED lines=16> */
.L_x_50715:
[----:B------:R-:W-:Y:S05]  /*13460*/  BSYNC B2 ;  /* 0x0000000000027941 */ /* 0x000fea0003800000 */
.L_x_50714:
        /* <DEDUP_REMOVED lines=44> */
.L_x_50713:
[----:B------:R-:W-:Y:S05]  /*13730*/  BSYNC B1 ;  /* 0x0000000000017941 */ /* 0x000fea0003800000 */
.L_x_50712:
        /* <DEDUP_REMOVED lines=20> */
.L_x_50717:
[----:B------:R-:W-:-:S07]  /*13880*/  IMAD.MOV.U32 R48, RZ, RZ, R32 ;  /* 0x000000ffff307224 */ /* 0x000fce00078e0020 */
.L_x_50718:
[----:B------:R-:W-:Y:S05]  /*13890*/  BSYNC B1 ;  /* 0x0000000000017941 */ /* 0x000fea0003800000 */
.L_x_50716:
        /* <DEDUP_REMOVED lines=16> */
.L_x_50722:
[----:B------:R-:W-:Y:S05]  /*139a0*/  BSYNC B2 ;  /* 0x0000000000027941 */ /* 0x000fea0003800000 */
.L_x_50721:
        /* <DEDUP_REMOVED lines=44> */
.L_x_50720:
[----:B------:R-:W-:Y:S05]  /*13c70*/  BSYNC B1 ;  /* 0x0000000000017941 */ /* 0x000fea0003800000 */
.L_x_50719:
        /* <DEDUP_REMOVED lines=20> */
.L_x_50724:
[----:B------:R-:W-:-:S07]  /*13dc0*/  IMAD.MOV.U32 R58, RZ, RZ, R32 ;  /* 0x000000ffff3a7224 */ /* 0x000fce00078e0020 */
.L_x_50725:
[----:B------:R-:W-:Y:S05]  /*13dd0*/  BSYNC B1 ;  /* 0x0000000000017941 */ /* 0x000fea0003800000 */
.L_x_50723:
        /* <DEDUP_REMOVED lines=16> */
.L_x_50729:
[----:B------:R-:W-:Y:S05]  /*13ee0*/  BSYNC B2 ;  /* 0x0000000000027941 */ /* 0x000fea0003800000 */
.L_x_50728:
        /* <DEDUP_REMOVED lines=44> */
.L_x_50727:
[----:B------:R-:W-:Y:S05]  /*141b0*/  BSYNC B1 ;  /* 0x0000000000017941 */ /* 0x000fea0003800000 */
.L_x_50726:
        /* <DEDUP_REMOVED lines=20> */
.L_x_50731:
[----:B------:R-:W-:-:S07]  /*14300*/  IMAD.MOV.U32 R50, RZ, RZ, R32 ;  /* 0x000000ffff327224 */ /* 0x000fce00078e0020 */
.L_x_50732:
[----:B------:R-:W-:Y:S05]  /*14310*/  BSYNC B1 ;  /* 0x0000000000017941 */ /* 0x000fea0003800000 */
.L_x_50730:
        /* <DEDUP_REMOVED lines=16> */
.L_x_50736:
[----:B------:R-:W-:Y:S05]  /*14420*/  BSYNC B2 ;  /* 0x0000000000027941 */ /* 0x000fea0003800000 */
.L_x_50735:
        /* <DEDUP_REMOVED lines=44> */
.L_x_50734:
[----:B------:R-:W-:Y:S05]  /*146f0*/  BSYNC B1 ;  /* 0x0000000000017941 */ /* 0x000fea0003800000 */
.L_x_50733:
[----:B------:R-:W-:Y:S01]  /*14700*/  I2FP.F32.U32 R48, R50 ;  /* 0x0000003200307245 */ /* 0x000fe20000201000 */
[----:B------:R-:W-:Y:S01]  /*14710*/  FMUL.FTZ R51, R51, R147 ;  /* 0x0000009333337220 */ /* 0x000fe20000410000 */
[----:B------:R-:W-:Y:S01]  /*14720*/  SEL R50, RZ, 0x10000, P4 ;  /* 0x00010000ff327807 */ /* 0x000fe20002000000 */
[----:B------:R-:W-:Y:S01]  /*14730*/  VIADD R157, R146, 0x1a0 ;  /* 0x000001a0929d7836 */ /* 0x000fe20000000000 */
[----:B------:R-:W-:Y:S01]  /*14740*/  SEL R53, RZ, 0x1, P2 ;  /* 0x00000001ff357807 */ /* 0x000fe20001000000 */
[----:B------:R-:W-:Y:S01]  /*14750*/  FFMA.FTZ R48, R48, R150, 1.1641532182693481445e-10 ;  /* 0x2f00000030307423 */ /* 0x000fe20000010096 */
[----:B------:R-:W-:-:S04]  /*14760*/  FMUL.FTZ R51, R51, R148 ;  /* 0x0000009433337220 */ /* 0x000fc80000410000 */
        /* <DEDUP_REMOVED lines=29> */
.L_x_50738:
[----:B------:R-:W-:-:S07]  /*14940*/  MOV R114, R32 ;  /* 0x0000002000727202 */ /* 0x000fce0000000f00 */
.L_x_50739:
[----:B------:R-:W-:Y:S05]  /*14950*/  BSYNC B1 ;  /* 0x0000000000017941 */ /* 0x000fea0003800000 */
.L_x_50737:
        /* <DEDUP_REMOVED lines=16> */
.L_x_50743:
[----:B------:R-:W-:Y:S05]  /*14a60*/  BSYNC B2 ;  /* 0x0000000000027941 */ /* 0x000fea0003800000 */
.L_x_50742:
        /* <DEDUP_REMOVED lines=44> */
.L_x_50741:
[----:B------:R-:W-:Y:S05]  /*14d30*/  BSYNC B1 ;  /* 0x0000000000017941 */ /* 0x000fea0003800000 */
.L_x_50740:
        /* <DEDUP_REMOVED lines=20> */
.L_x_50745:
[----:B------:R-:W-:-:S07]  /*14e80*/  MOV R48, R32 ;  /* 0x0000002000307202 */ /* 0x000fce0000000f00 */
.L_x_50746:
[----:B------:R-:W-:Y:S05]  /*14e90*/  BSYNC B1 ;  /* 0x0000000000017941 */ /* 0x000fea0003800000 */
.L_x_50744:
        /* <DEDUP_REMOVED lines=16> */
.L_x_50750:
[----:B------:R-:W-:Y:S05]  /*14fa0*/  BSYNC B2 ;  /* 0x0000000000027941 */ /* 0x000fea0003800000 */
.L_x_50749:
        /* <DEDUP_REMOVED lines=44> */
.L_x_50748:
[----:B------:R-:W-:Y:S05]  /*15270*/  BSYNC B1 ;  /* 0x0000000000017941 */ /* 0x000fea0003800000 */
.L_x_50747:
        /* <DEDUP_REMOVED lines=20> */
.L_x_50752:
[----:B------:R-:W-:-:S07]  /*153c0*/  MOV R114, R32 ;  /* 0x0000002000727202 */ /* 0x000fce0000000f00 */
.L_x_50753:
[----:B------:R-:W-:Y:S05]  /*153d0*/  BSYNC B1 ;  /* 0x0000000000017941 */ /* 0x000fea0003800000 */
.L_x_50751:
        /* <DEDUP_REMOVED lines=16> */
.L_x_50757:
[----:B------:R-:W-:Y:S05]  /*154e0*/  BSYNC B2 ;  /* 0x0000000000027941 */ /* 0x000fea0003800000 */
.L_x_50756:
        /* <DEDUP_REMOVED lines=44> */
.L_x_50755:
[----:B------:R-:W-:Y:S05]  /*157b0*/  BSYNC B1 ;  /* 0x0000000000017941 */ /* 0x000fea0003800000 */
.L_x_50754:
        /* <DEDUP_REMOVED lines=20> */
.L_x_50759:
[----:B------:R-:W-:-:S07]  /*15900*/  MOV R50, R32 ;  /* 0x0000002000327202 */ /* 0x000fce0000000f00 */
.L_x_50760:
[----:B------:R-:W-:Y:S05]  /*15910*/  BSYNC B1 ;  /* 0x0000000000017941 */ /* 0x000fea0003800000 */
.L_x_50758:
        /* <DEDUP_REMOVED lines=16> */
.L_x_50764:
[----:B------:R-:W-:Y:S05]  /*15a20*/  BSYNC B2 ;  /* 0x0000000000027941 */ /* 0x000fea0003800000 */
.L_x_50763:
        /* <DEDUP_REMOVED lines=44> */
.L_x_50762:
[----:B------:R-:W-:Y:S05]  /*15cf0*/  BSYNC B1 ;  /* 0x0000000000017941 */ /* 0x000fea0003800000 */
.L_x_50761:
[----:B------:R-:W-:Y:S01]  /*15d00*/  I2FP.F32.U32 R48, R50 ;  /* 0x0000003200307245 */ /* 0x000fe20000201000 */
[----:B------:R-:W-:Y:S01]  /*15d10*/  FMUL.FTZ R51, R51, R147 ;  /* 0x0000009333337220 */ /* 0x000fe20000410000 */
[----:B------:R-:W-:Y:S02]  /*15d20*/  SEL R50, RZ, 0x10000, P4 ;  /* 0x00010000ff327807 */ /* 0x000fe40002000000 */
        /* <DEDUP_REMOVED lines=9> */
[----:B------:R-:W-:Y:S01]  /*15dc0*/  IMAD.WIDE.U32 R48, R157, 0x10, R158 ;  /* 0x000000109d307825 */ /* 0x000fe200078e009e */
[----:B------:R-:W-:-:S03]  /*15dd0*/  IADD3 R158, R146, 0x1c0, RZ ;  /* 0x000001c0929e7810 */ /* 0x000fc60007ffe0ff */
        /* <DEDUP_REMOVED lines=22> */
.L_x_50766:
[----:B------:R-:W-:-:S07]  /*15f40*/  MOV R159, R32 ;  /* 0x00000020009f7202 */ /* 0x000fce0000000f00 */
.L_x_50767:
[----:B------:R-:W-:Y:S05]  /*15f50*/  BSYNC B1 ;  /* 0x0000000000017941 */ /* 0x000fea0003800000 */
.L_x_50765:
        /* <DEDUP_REMOVED lines=16> */
.L_x_50771:
[----:B------:R-:W-:Y:S05]  /*16060*/  BSYNC B2 ;  /* 0x0000000000027941 */ /* 0x000fea0003800000 */
.L_x_50770:
        /* <DEDUP_REMOVED lines=44> */
.L_x_50769:
[----:B------:R-:W-:Y:S05]  /*16330*/  BSYNC B1 ;  /* 0x0000000000017941 */ /* 0x000fea0003800000 */
.L_x_50768:
        /* <DEDUP_REMOVED lines=20> */
.L_x_50773:
[----:B------:R-:W-:-:S07]  /*16480*/  MOV R159, R32 ;  /* 0x00000020009f7202 */ /* 0x000fce0000000f00 */
.L_x_50774:
[----:B------:R-:W-:Y:S05]  /*16490*/  BSYNC B1 ;  /* 0x0000000000017941 */ /* 0x000fea0003800000 */
.L_x_50772:
        /* <DEDUP_REMOVED lines=16> */
.L_x_50778:
[----:B------:R-:W-:Y:S05]  /*165a0*/  BSYNC B2 ;  /* 0x0000000000027941 */ /* 0x000fea0003800000 */
.L_x_50777:
        /* <DEDUP_REMOVED lines=44> */
.L_x_50776:
[----:B------:R-:W-:Y:S05]  /*16870*/  BSYNC B1 ;  /* 0x0000000000017941 */ /* 0x000fea0003800000 */
.L_x_50775:
        /* <DEDUP_REMOVED lines=20> */
.L_x_50780:
[----:B------:R-:W-:-:S07]  /*169c0*/  MOV R159, R32 ;  /* 0x00000020009f7202 */ /* 0x000fce0000000f00 */
.L_x_50781:
[----:B------:R-:W-:Y:S05]  /*169d0*/  BSYNC B1 ;  /* 0x0000000000017941 */ /* 0x000fea0003800000 */
.L_x_50779:
        /* <DEDUP_REMOVED lines=16> */
.L_x_50785:
[----:B------:R-:W-:Y:S05]  /*16ae0*/  BSYNC B2 ;  /* 0x0000000000027941 */ /* 0x000fea0003800000 */
.L_x_50784:
        /* <DEDUP_REMOVED lines=44> */
.L_x_50783:
[----:B------:R-:W-:Y:S05]  /*16db0*/  BSYNC B1 ;  /* 0x0000000000017941 */ /* 0x000fea0003800000 */
.L_x_50782:
        /* <DEDUP_REMOVED lines=20> */
.L_x_50787:
[----:B------:R-:W-:-:S07]  /*16f00*/  MOV R159, R32 ;  /* 0x00000020009f7202 */ /* 0x000fce0000000f00 */
.L_x_50788:
[----:B------:R-:W-:Y:S05]  /*16f10*/  BSYNC B1 ;  /* 0x0000000000017941 */ /* 0x000fea0003800000 */
.L_x_50786:
        /* <DEDUP_REMOVED lines=16> */
.L_x_50792:
[----:B------:R-:W-:Y:S05]  /*17020*/  BSYNC B2 ;  /* 0x0000000000027941 */ /* 0x000fea0003800000 */
.L_x_50791:
        /* <DEDUP_REMOVED lines=44> */
.L_x_50790:
[----:B------:R-:W-:Y:S05]  /*172f0*/  BSYNC B1 ;  /* 0x0000000000017941 */ /* 0x000fea0003800000 */
.L_x_50789:
[----:B------:R-:W0:Y:S01]  /*17300*/  LDC.64 R114, c[0x0][0x238] ;  /* 0x00008e00ff727b82 */ /* 0x000e220000000a00 */
[----:B------:R-:W-:Y:S01]  /*17310*/  I2FP.F32.U32 R112, R159 ;  /* 0x0000009f00707245 */ /* 0x000fe20000201000 */
[----:B------:R-:W-:Y:S01]  /*17320*/  FMUL.FTZ R51, R51, R147 ;  /* 0x0000009333337220 */ /* 0x000fe20000410000 */
[----:B------:R-:W-:-:S03]  /*17330*/  IADD3 R159, R146, 0x1e0, RZ ;  /* 0x000001e0929f7810 */ /* 0x000fc60007ffe0ff */
[----:B------:R-:W-:Y:S01]  /*17340*/  FFMA.FTZ R112, R112, R150, 1.1641532182693481445e-10 ;  /* 0x2f00000070707423 */ /* 0x000fe20000010096 */
[----:B------:R-:W-:-:S04]  /*17350*/  FMUL.FTZ R51, R51, R148 ;  /* 0x0000009433337220 */ /* 0x000fc80000410000 */
[----:B------:R-:W-:-:S04]  /*17360*/  FSETP.GTU.FTZ.AND P5, PT, R112, R149, PT ;  /* 0x000000957000720b */ /* 0x000fc80003fbc000 */
[----:B------:R-:W-:-:S05]  /*17370*/  FSEL R51, R51, RZ, !P5 ;  /* 0x000000ff33337208 */ /* 0x000fca0006800000 */
[----:B------:R-:W-:-:S04]  /*17380*/  FMUL.FTZ R51, R237, R51 ;  /* 0x00000033ed337220 */ /* 0x000fc80000410000 */
[----:B------:R-:W-:Y:S01]  /*17390*/  @P1 FADD.FTZ R51, R111, R51 ;  /* 0x000000336f331221 */ /* 0x000fe20000010000 */
[----:B0-----:R-:W-:Y:S01]  /*173a0*/  IMAD.WIDE.U32 R112, R158, 0x10, R114 ;  /* 0x000000109e707825 */ /* 0x001fe200078e0072 */
[----:B------:R-:W-:-:S04]  /*173b0*/  SEL R114, RZ, 0x1000000, P5 ;  /* 0x01000000ff727807 */ /* 0x000fc80002800000 */
[----:B------:R0:W-:Y:S02]  /*173c0*/  STG.E.128 desc[UR4][R112.64], R48 ;  /* 0x0000003070007986 */ /* 0x0001e4000c101d04 */
[----:B0-----:R-:W-:Y:S02]  /*173d0*/  SEL R112, RZ, 0x10000, P4 ;  /* 0x00010000ff707807 */ /* 0x001fe40002000000 */
[----:B------:R-:W-:-:S04]  /*173e0*/  SEL R113, RZ, 0x100, P3 ;  /* 0x00000100ff717807 */ /* 0x000fc80001800000 */
[----:B------:R-:W-:Y:S02]  /*173f0*/  IADD3 R114, R113, R114, R112 ;  /* 0x0000007271727210 */ /* 0x000fe40007ffe070 */
[----:B------:R-:W-:-:S05]  /*17400*/  SEL R112, RZ, 0x1, P2 ;  /* 0x00000001ff707807 */ /* 0x000fca0001000000 */
[----:B------:R-:W-:Y:S02]  /*17410*/  IMAD.IADD R114, R114, 0x1, R112 ;  /* 0x0000000172727824 */ /* 0x000fe400078e0270 */
[----:B------:R-:W-:-:S05]  /*17420*/  IMAD.WIDE.U32 R112, R158, 0x4, R164 ;  /* 0x000000049e707825 */ /* 0x000fca00078e00a4 */
[----:B------:R0:W-:Y:S02]  /*17430*/  STG.E desc[UR4][R112.64], R114 ;  /* 0x0000007270007986 */ /* 0x0001e4000c101904 */
[----:B0-----:R-:W0:Y:S02]  /*17440*/  @P0 LDC.64 R112, c[0x0][0x230] ;  /* 0x00008c00ff700b82 */ /* 0x001e240000000a00 */
        /* <DEDUP_REMOVED lines=16> */
.L_x_50794:
[----:B------:R-:W-:-:S07]  /*17550*/  IMAD.MOV.U32 R221, RZ, RZ, R32 ;  /* 0x000000ffffdd7224 */ /* 0x000fce00078e0020 */
.L_x_50795:
[----:B------:R-:W-:Y:S05]  /*17560*/  BSYNC B1 ;  /* 0x0000000000017941 */ /* 0x000fea0003800000 */
.L_x_50793:
        /* <DEDUP_REMOVED lines=16> */
.L_x_50799:
[----:B------:R-:W-:Y:S05]  /*17670*/  BSYNC B2 ;  /* 0x0000000000027941 */ /* 0x000fea0003800000 */
.L_x_50798:
        /* <DEDUP_REMOVED lines=44> */
.L_x_50797:
[----:B------:R-:W-:Y:S05]  /*17940*/  BSYNC B1 ;  /* 0x0000000000017941 */ /* 0x000fea0003800000 */
.L_x_50796:
        /* <DEDUP_REMOVED lines=20> */
.L_x_50801:
[----:B------:R-:W-:-:S07]  /*17a90*/  IMAD.MOV.U32 R221, RZ, RZ, R32 ;  /* 0x000000ffffdd7224 */ /* 0x000fce00078e0020 */
.L_x_50802:
[----:B------:R-:W-:Y:S05]  /*17aa0*/  BSYNC B1 ;  /* 0x0000000000017941 */ /* 0x000fea0003800000 */
.L_x_50800:
        /* <DEDUP_REMOVED lines=16> */
.L_x_50806:
[----:B------:R-:W-:Y:S05]  /*17bb0*/  BSYNC B2 ;  /* 0x0000000000027941 */ /* 0x000fea0003800000 */
.L_x_50805:
        /* <DEDUP_REMOVED lines=44> */
.L_x_50804:
[----:B------:R-:W-:Y:S05]  /*17e80*/  BSYNC B1 ;  /* 0x0000000000017941 */ /* 0x000fea0003800000 */
.L_x_50803:
        /* <DEDUP_REMOVED lines=20> */
.L_x_50808:
[----:B------:R-:W-:-:S07]  /*17fd0*/  IMAD.MOV.U32 R221, RZ, RZ, R32 ;  /* 0x000000ffffdd7224 */ /* 0x000fce00078e0020 */
.L_x_50809:
[----:B------:R-:W-:Y:S05]  /*17fe0*/  BSYNC B1 ;  /* 0x0000000000017941 */ /* 0x000fea0003800000 */
.L_x_50807:
        /* <DEDUP_REMOVED lines=16> */
.L_x_50813:
[----:B------:R-:W-:Y:S05]  /*180f0*/  BSYNC B2 ;  /* 0x0000000000027941 */ /* 0x000fea0003800000 */
.L_x_50812:
        /* <DEDUP_REMOVED lines=44> */
.L_x_50811:
[----:B------:R-:W-:Y:S05]  /*183c0*/  BSYNC B1 ;  /* 0x0000000000017941 */ /* 0x000fea0003800000 */
.L_x_50810:
        /* <DEDUP_REMOVED lines=20> */
.L_x_50815:
[----:B------:R-:W-:-:S07]  /*18510*/  IMAD.MOV.U32 R221, RZ, RZ, R32 ;  /* 0x000000ffffdd7224 */ /* 0x000fce00078e0020 */
.L_x_50816:
[----:B------:R-:W-:Y:S05]  /*18520*/  BSYNC B1 ;  /* 0x0000000000017941 */ /* 0x000fea0003800000 */
.L_x_50814:
        /* <DEDUP_REMOVED lines=16> */
.L_x_50820:
[----:B------:R-:W-:Y:S05]  /*18630*/  BSYNC B2 ;  /* 0x0000000000027941 */ /* 0x000fea0003800000 */
.L_x_50819:
        /* <DEDUP_REMOVED lines=44> */
.L_x_50818:
[----:B------:R-:W-:Y:S05]  /*18900*/  BSYNC B1 ;  /* 0x0000000000017941 */ /* 0x000fea0003800000 */
.L_x_50817:
[----:B------:R-:W0:Y:S01]  /*18910*/  LDC.64 R162, c[0x0][0x238] ;  /* 0x00008e00ffa27b82 */ /* 0x000e220000000a00 */
[----:B------:R-:W-:Y:S01]  /*18920*/  I2FP.F32.U32 R161, R221 ;  /* 0x000000dd00a17245 */ /* 0x000fe20000201000 */
[----:B------:R-:W-:Y:S01]  /*18930*/  FMUL.FTZ R115, R115, R147 ;  /* 0x0000009373737220 */ /* 0x000fe20000410000 */
[----:B------:R-:W-:Y:S01]  /*18940*/  SEL R147, RZ, 0x10000, P3 ;  /* 0x00010000ff937807 */ /* 0x000fe20001800000 */
[----:B------:R-:W-:Y:S02]  /*18950*/  UMOV UR8, 0xffffffff ;  /* 0xffffffff00087882 */ /* 0x000fe40000000000 */
[----:B------:R-:W-:Y:S01]  /*18960*/  FFMA.FTZ R161, R161, R150, 1.1641532182693481445e-10 ;  /* 0x2f000000a1a17423 */ /* 0x000fe20000010096 */
[----:B------:R-:W-:-:S04]  /*18970*/  FMUL.FTZ R115, R115, R148 ;  /* 0x0000009473737220 */ /* 0x000fc80000410000 */
[----:B------:R-:W-:-:S04]  /*18980*/  FSETP.GTU.FTZ.AND P4, PT, R161, R149, PT ;  /* 0x00000095a100720b */ /* 0x000fc80003f9c000 */
[----:B------:R-:W-:-:S05]  /*18990*/  FSEL R115, R115, RZ, !P4 ;  /* 0x000000ff73737208 */ /* 0x000fca0006000000 */
[----:B------:R-:W-:Y:S01]  /*189a0*/  FMUL.FTZ R115, R233, R115 ;  /* 0x00000073e9737220 */ /* 0x000fe20000410000 */
[----:B0-----:R-:W-:-:S04]  /*189b0*/  IMAD.WIDE.U32 R148, R159, 0x10, R162 ;  /* 0x000000109f947825 */ /* 0x001fc800078e00a2 */
[----:B------:R-:W-:Y:S01]  /*189c0*/  @P1 FADD.FTZ R115, R111, R115 ;  /* 0x000000736f731221 */ /* 0x000fe20000010000 */
[----:B------:R-:W0:Y:S04]  /*189d0*/  LDC.64 R162, c[0x0][0x240] ;  /* 0x00009000ffa27b82 */ /* 0x000e280000000a00 */
[----:B------:R1:W-:Y:S02]  /*189e0*/  STG.E.128 desc[UR4][R148.64], R112 ;  /* 0x0000007094007986 */ /* 0x0003e4000c101d04 */
[----:B-1----:R-:W-:Y:S02]  /*189f0*/  SEL R148, RZ, 0x100, P2 ;  /* 0x00000100ff947807 */ /* 0x002fe40001000000 */
[----:B------:R-:W-:-:S04]  /*18a00*/  SEL R149, RZ, 0x1000000, P4 ;  /* 0x01000000ff957807 */ /* 0x000fc80002000000 */
[----:B------:R-:W-:Y:S02]  /*18a10*/  IADD3 R147, R148, R149, R147 ;  /* 0x0000009594937210 */ /* 0x000fe40007ffe093 */
[----:B------:R-:W-:-:S04]  /*18a20*/  SEL R148, RZ, 0x1, P0 ;  /* 0x00000001ff947807 */ /* 0x000fc80000000000 */
[----:B------:R-:W-:Y:S01]  /*18a30*/  IADD3 R147, R147, R148, RZ ;  /* 0x0000009493937210 */ /* 0x000fe20007ffe0ff */
[----:B0-----:R-:W-:Y:S02]  /*18a40*/  IMAD.WIDE.U32 R148, R159, 0x4, R162 ;  /* 0x000000049f947825 */ /* 0x001fe400078e00a2 */
[----:B------:R-:W0:Y:S03]  /*18a50*/  S2R R162, SR_TID.X ;  /* 0x0000000000a27919 */ /* 0x000e260000002100 */
[----:B------:R1:W-:Y:S02]  /*18a60*/  STG.E desc[UR4][R148.64], R147 ;  /* 0x0000009394007986 */ /* 0x0003e4000c101904 */
[----:B-1----:R-:W-:-:S04]  /*18a70*/  FADD.FTZ R147, RZ, R104 ;  /* 0x00000068ff937221 */ /* 0x002fc80000010000 */
        /* <DEDUP_REMOVED lines=215> */
.L_x_50834:
[----:B------:R-:W2:Y:S01]  /*197f0*/  @!P0 LDC.64 R148, c[0x0][0x250] ;  /* 0x00009400ff948b82 */ /* 0x000ea20000000a00 */
[----:B------:R-:W-:Y:S01]  /*19800*/  PLOP3.LUT P1, PT, PT, PT, UP1, 0x40, 0x0 ;  /* 0x000000000000781c */ /* 0x000fe20003f2e818 */
[----:B-1----:R-:W-:-:S04]  /*19810*/  FADD.FTZ R147, R150, R147 ;  /* 0x0000009396937221 */ /* 0x002fc80000010000 */
[----:B------:R-:W-:Y:S01]  /*19820*/  FFMA.FTZ R147, R147, R163, UR11 ;  /* 0x0000000b93937e23 */ /* 0x000fe200080100a3 */
[----:B--2---:R-:W-:-:S05]  /*19830*/  @!P0 IMAD.WIDE R148, R128, 0x4, R148 ;  /* 0x0000000480948825 */ /* 0x004fca00078e0294 */
[----:B------:R1:W-:Y:S02]  /*19840*/  @!P0 STG.E desc[UR4][R148.64], R161 ;  /* 0x000000a194008986 */ /* 0x0003e4000c101904 */
[----:B-1----:R-:W-:-:S05]  /*19850*/  FMUL.FTZ R148, R161, R161 ;  /* 0x000000a1a1947220 */ /* 0x002fca0000410000 */
[----:B------:R-:W-:-:S05]  /*19860*/  FSEL R148, R148, RZ, !P1 ;  /* 0x000000ff94947208 */ /* 0x000fca0004800000 */
[----:B------:R-:W-:Y:S02]  /*19870*/  FADD.FTZ R147, R147, R148 ;  /* 0x0000009493937221 */ /* 0x000fe40000010000 */
[----:B------:R-:W1:Y:S04]  /*19880*/  @!P0 LDC.64 R148, c[0x0][0x258] ;  /* 0x00009600ff948b82 */ /* 0x000e680000000a00 */
[----:B------:R-:W2:Y:S01]  /*19890*/  MUFU.RSQ R147, R147 ;  /* 0x0000009300937308 */ /* 0x000ea20000001400 */
[----:B-1----:R-:W-:-:S05]  /*198a0*/  @!P0 IMAD.WIDE R148, R128, 0x4, R148 ;  /* 0x0000000480948825 */ /* 0x002fca00078e0294 */
[----:B--2---:R1:W-:Y:S01]  /*198b0*/  @!P0 STG.E desc[UR4][R148.64], R147 ;  /* 0x0000009394008986 */ /* 0x0043e2000c101904 */
[----:B------:R-:W-:-:S04]  /*198c0*/  PLOP3.LUT P0, PT, PT, PT, UP1, 0x40, 0x0 ;  /* 0x000000000000781c */ /* 0x000fc80003f0e818 */
[----:B0-----:R-:W-:-:S05]  /*198d0*/  FSEL R150, R161, RZ, P0 ;  /* 0x000000ffa1967208 */ /* 0x001fca0000000000 */
[--C-:B------:R-:W-:Y:S01]  /*198e0*/  FADD.FTZ R104, R104, -R150.reuse ;  /* 0x8000009668687221 */ /* 0x100fe20000010000 */
[--C-:B------:R-:W-:Y:S01]  /*198f0*/  FADD.FTZ R107, R107, -R150.reuse ;  /* 0x800000966b6b7221 */ /* 0x100fe20000010000 */
[--C-:B------:R-:W-:Y:S01]  /*19900*/  FADD.FTZ R106, R106, -R150.reuse ;  /* 0x800000966a6a7221 */ /* 0x100fe20000010000 */
[----:B------:R-:W-:Y:S01]  /*19910*/  FADD.FTZ R105, R105, -R150 ;  /* 0x8000009669697221 */ /* 0x000fe20000010000 */
[C---:B-1----:R-:W-:Y:S01]  /*19920*/  LEA R148, P0, R146.reuse, UR16, 0x4 ;  /* 0x0000001092947c11 */ /* 0x042fe2000f8020ff */
[C---:B------:R-:W-:Y:S01]  /*19930*/  FMUL.FTZ R107, R147.reuse, R107 ;  /* 0x0000006b936b7220 */ /* 0x040fe20000410000 */
[C---:B------:R-:W-:Y:S01]  /*19940*/  FMUL.FTZ R106, R147.reuse, R106 ;  /* 0x0000006a936a7220 */ /* 0x040fe20000410000 */
[C---:B------:R-:W-:Y:S01]  /*19950*/  FMUL.FTZ R105, R147.reuse, R105 ;  /* 0x0000006993697220 */ /* 0x040fe20000410000 */
[----:B------:R-:W-:Y:S01]  /*19960*/  FMUL.FTZ R104, R147, R104 ;  /* 0x0000006893687220 */ /* 0x000fe20000410000 */
[----:B------:R-:W-:Y:S01]  /*19970*/  LEA.HI.X R149, R146, UR17, RZ, 0x4, P0 ;  /* 0x0000001192957c11 */ /* 0x000fe200080f24ff */
[----:B------:R-:W-:Y:S01]  /*19980*/  FFMA.FTZ R107, R229, R107, R138 ;  /* 0x0000006be56b7223 */ /* 0x000fe2000001008a */
[----:B------:R-:W-:Y:S01]  /*19990*/  FFMA.FTZ R106, R230, R106, R139 ;  /* 0x0000006ae66a7223 */ /* 0x000fe2000001008b */
[----:B------:R-:W-:Y:S01]  /*199a0*/  FFMA.FTZ R105, R231, R105, R166 ;  /* 0x00000069e7697223 */ /* 0x000fe200000100a6 */
[----:B------:R-:W-:Y:S01]  /*199b0*/  FFMA.FTZ R104, R232, R104, R167 ;  /* 0x00000068e8687223 */ /* 0x000fe200000100a7 */
[--C-:B------:R-:W-:Y:S01]  /*199c0*/  FADD.FTZ R103, R103, -R150.reuse ;  /* 0x8000009667677221 */ /* 0x100fe20000010000 */
[--C-:B------:R-:W-:Y:S01]  /*199d0*/  FADD.FTZ R102, R102, -R150.reuse ;  /* 0x8000009666667221 */ /* 0x100fe20000010000 */
[--C-:B------:R-:W-:Y:S01]  /*199e0*/  FADD.FTZ R101, R101, -R150.reuse ;  /* 0x8000009665657221 */ /* 0x100fe20000010000 */
[--C-:B------:R-:W-:Y:S01]  /*199f0*/  FADD.FTZ R100, R100, -R150.reuse ;  /* 0x8000009664647221 */ /* 0x100fe20000010000 */
[----:B------:R0:W-:Y:S01]  /*19a00*/  STG.E.128 desc[UR4][R148.64], R104 ;  /* 0x0000006894007986 */ /* 0x0001e2000c101d04 */
        /* <DEDUP_REMOVED lines=16> */
[--C-:B------:R-:W-:Y:S01]  /*19b10*/  FADD.FTZ R95, R95, -R150.reuse ;  /* 0x800000965f5f7221 */ /* 0x100fe20000010000 */
[----:B0-----:R-:W0:Y:S01]  /*19b20*/  LDC.64 R104, c[0x0][0x2b8] ;  /* 0x0000ae00ff687b82 */ /* 0x001e220000000a00 */
        /* <DEDUP_REMOVED lines=27> */
[----:B------:R-:W-:Y:S01]  /*19ce0*/  FFMA.FTZ R88, R215, R88, R4 ;  /* 0x00000058d7587223 */ /* 0x000fe20000010004 */
[----:B------:R0:W-:Y:S01]  /*19cf0*/  STG.E.128 desc[UR4][R106.64], R100 ;  /* 0x000000646a007986 */ /* 0x0001e2000c101d04 */
[--C-:B------:R-:W-:Y:S01]  /*19d00*/  FADD.FTZ R84, R84, -R150.reuse ;  /* 0x8000009654547221 */ /* 0x100fe20000010000 */
        /* <DEDUP_REMOVED lines=16> */
[----:B0-----:R-:W-:-:S04]  /*19e10*/  IMAD.WIDE.U32 R100, R141, 0x10, R104 ;  /* 0x000000108d647825 */ /* 0x001fc800078e0068 */
[--C-:B------:R-:W-:Y:S01]  /*19e20*/  FADD.FTZ R107, R76, -R150.reuse ;  /* 0x800000964c6b7221 */ /* 0x100fe20000010000 */
[--C-:B------:R-:W-:Y:S01]  /*19e30*/  FADD.FTZ R68, R68, -R150.reuse ;  /* 0x8000009644447221 */ /* 0x100fe20000010000 */
[--C-:B------:R-:W-:Y:S01]  /*19e40*/  FADD.FTZ R69, R69, -R150.reuse ;  /* 0x8000009645457221 */ /* 0x100fe20000010000 */
[--C-:B------:R-:W-:Y:S01]  /*19e50*/  FADD.FTZ R70, R70, -R150.reuse ;  /* 0x8000009646467221 */ /* 0x100fe20000010000 */
[----:B------:R0:W-:Y:S01]  /*19e60*/  STG.E.128 desc[UR4][R100.64], R96 ;  /* 0x0000006064007986 */ /* 0x0001e2000c101d04 */
        /* <DEDUP_REMOVED lines=18> */
[--C-:B------:R-:W-:Y:S01]  /*19f90*/  FADD.FTZ R101, R60, -R150.reuse ;  /* 0x800000963c657221 */ /* 0x100fe20000010000 */
[--C-:B------:R-:W-:Y:S01]  /*19fa0*/  FADD.FTZ R98, R57, -R150.reuse ;  /* 0x8000009639627221 */ /* 0x100fe20000010000 */
[--C-:B------:R-:W-:Y:S01]  /*19fb0*/  FADD.FTZ R99, R58, -R150.reuse ;  /* 0x800000963a637221 */ /* 0x100fe20000010000 */
[----:B------:R-:W-:Y:S01]  /*19fc0*/  FADD.FTZ R100, R59, -R150 ;  /* 0x800000963b647221 */ /* 0x000fe20000010000 */
        /* <DEDUP_REMOVED lines=14> */
[----:B------:R-:W-:Y:S01]  /*1a0b0*/  FMUL.FTZ R100, R147, R100 ;  /* 0x0000006493647220 */ /* 0x000fe20000410000 */
[----:B------:R-:W-:Y:S01]  /*1a0c0*/  FFMA.FTZ R63, R192, R63, R47 ;  /* 0x0000003fc03f7223 */ /* 0x000fe2000001002f */
[----:B------:R-:W-:Y:S01]  /*1a0d0*/  FFMA.FTZ R62, R193, R62, R15 ;  /* 0x0000003ec13e7223 */ /* 0x000fe2000001000f */
[----:B------:R-:W-:Y:S01]  /*1a0e0*/  FFMA.FTZ R61, R194, R61, R46 ;  /* 0x0000003dc23d7223 */ /* 0x000fe2000001002e */
        /* <DEDUP_REMOVED lines=8> */
[----:B------:R-:W-:Y:S01]  /*1a170*/  FMUL.FTZ R56, R147, R72 ;  /* 0x0000004893387220 */ /* 0x000fe20000410000 */
[----:B------:R-:W-:-:S04]  /*1a180*/  IMAD.WIDE.U32 R78, R151, 0x10, R104 ;  /* 0x00000010974e7825 */ /* 0x000fc800078e0068 */
[----:B------:R-:W-:Y:S01]  /*1a190*/  FFMA.FTZ R54, R201, R54, R11 ;  /* 0x00000036c9367223 */ /* 0x000fe2000001000b */
[----:B------:R-:W-:Y:S01]  /*1a1a0*/  FFMA.FTZ R55, R200, R55, R43 ;  /* 0x00000037c8377223 */ /* 0x000fe2000001002b */
[----:B------:R-:W-:Y:S01]  /*1a1b0*/  FFMA.FTZ R56, R199, R56, R12 ;  /* 0x00000038c7387223 */ /* 0x000fe2000001000c */
[----:B------:R-:W-:Y:S01]  /*1a1c0*/  FMUL.FTZ R97, R147, R97 ;  /* 0x0000006193617220 */ /* 0x000fe20000410000 */
[----:B------:R-:W-:Y:S01]  /*1a1d0*/  FFMA.FTZ R60, R195, R60, R14 ;  /* 0x0000003cc33c7223 */ /* 0x000fe2000001000e */
        /* <DEDUP_REMOVED lines=8> */
[--C-:B0-----:R-:W-:Y:S01]  /*1a260*/  FADD.FTZ R89, R86, -R150.reuse ;  /* 0x8000009656597221 */ /* 0x101fe20000010000 */
[--C-:B------:R-:W-:Y:S01]  /*1a270*/  FADD.FTZ R90, R87, -R150.reuse ;  /* 0x80000096575a7221 */ /* 0x100fe20000010000 */
[--C-:B------:R-:W-:Y:S01]  /*1a280*/  FADD.FTZ R91, R50, -R150.reuse ;  /* 0x80000096325b7221 */ /* 0x100fe20000010000 */
[--C-:B------:R-:W-:Y:S01]  /*1a290*/  FADD.FTZ R92, R51, -R150.reuse ;  /* 0x80000096335c7221 */ /* 0x100fe20000010000 */
[C---:B------:R-:W-:Y:S01]  /*1a2a0*/  FMUL.FTZ R50, R147.reuse, R89 ;  /* 0x0000005993327220 */ /* 0x040fe20000410000 */
[C---:B------:R-:W-:Y:S01]  /*1a2b0*/  FMUL.FTZ R51, R147.reuse, R90 ;  /* 0x0000005a93337220 */ /* 0x040fe20000410000 */
[--C-:B------:R-:W-:Y:S01]  /*1a2c0*/  FADD.FTZ R93, R52, -R150.reuse ;  /* 0x80000096345d7221 */ /* 0x100fe20000010000 */
[C---:B------:R-:W-:Y:S01]  /*1a2d0*/  FMUL.FTZ R89, R147.reuse, R48 ;  /* 0x0000003093597220 */ /* 0x040fe20000410000 */
[----:B------:R-:W-:Y:S01]  /*1a2e0*/  FMUL.FTZ R90, R147, R49 ;  /* 0x00000031935a7220 */ /* 0x000fe20000410000 */
[--C-:B------:R-:W-:Y:S01]  /*1a2f0*/  FADD.FTZ R86, R112, -R150.reuse ;  /* 0x8000009670567221 */ /* 0x100fe20000010000 */
[--C-:B------:R-:W-:Y:S01]  /*1a300*/  FADD.FTZ R87, R113, -R150.reuse ;  /* 0x8000009671577221 */ /* 0x100fe20000010000 */
[----:B------:R-:W-:Y:S01]  /*1a310*/  FADD.FTZ R88, R114, -R150 ;  /* 0x8000009672587221 */ /* 0x000fe20000010000 */
[----:B------:R-:W-:-:S04]  /*1a320*/  IMAD.WIDE.U32 R52, R144, 0x10, R104 ;  /* 0x0000001090347825 */ /* 0x000fc800078e0068 */
[----:B------:R-:W-:Y:S01]  /*1a330*/  FFMA.FTZ R51, R208, R51, R39 ;  /* 0x00000033d0337223 */ /* 0x000fe20000010027 */
[----:B------:R-:W-:Y:S01]  /*1a340*/  FFMA.FTZ R50, R209, R50, R7 ;  /* 0x00000032d1327223 */ /* 0x000fe20000010007 */
[----:B------:R-:W-:Y:S01]  /*1a350*/  FFMA.FTZ R49, R210, R85, R38 ;  /* 0x00000055d2317223 */ /* 0x000fe20000010026 */
[----:B------:R-:W-:Y:S01]  /*1a360*/  FFMA.FTZ R48, R211, R84, R6 ;  /* 0x00000054d3307223 */ /* 0x000fe20000010006 */
[----:B------:R-:W-:Y:S01]  /*1a370*/  FADD.FTZ R150, R115, -R150 ;  /* 0x8000009673967221 */ /* 0x000fe20000010000 */
[C---:B------:R-:W-:Y:S01]  /*1a380*/  FMUL.FTZ R113, R147.reuse, R80 ;  /* 0x0000005093717220 */ /* 0x040fe20000410000 */
[C---:B------:R-:W-:Y:S01]  /*1a390*/  FMUL.FTZ R114, R147.reuse, R81 ;  /* 0x0000005193727220 */ /* 0x040fe20000410000 */
[C---:B------:R-:W-:Y:S01]  /*1a3a0*/  FMUL.FTZ R115, R147.reuse, R82 ;  /* 0x0000005293737220 */ /* 0x040fe20000410000 */
[----:B------:R-:W-:Y:S01]  /*1a3b0*/  FMUL.FTZ R112, R147, R77 ;  /* 0x0000004d93707220 */ /* 0x000fe20000410000 */
[----:B------:R0:W-:Y:S01]  /*1a3c0*/  STG.E.128 desc[UR4][R52.64], R48 ;  /* 0x0000003034007986 */ /* 0x0001e2000c101d04 */
[----:B------:R-:W-:-:S04]  /*1a3d0*/  IMAD.WIDE.U32 R76, R145, 0x10, R104 ;  /* 0x00000010914c7825 */ /* 0x000fc800078e0068 */
[C---:B------:R-:W-:Y:S01]  /*1a3e0*/  FMUL.FTZ R93, R147.reuse, R93 ;  /* 0x0000005d935d7220 */ /* 0x040fe20000410000 */
[C---:B------:R-:W-:Y:S01]  /*1a3f0*/  FMUL.FTZ R91, R147.reuse, R91 ;  /* 0x0000005b935b7220 */ /* 0x040fe20000410000 */
[----:B------:R-:W-:Y:S01]  /*1a400*/  FMUL.FTZ R92, R147, R92 ;  /* 0x0000005c935c7220 */ /* 0x000fe20000410000 */
[----:B------:R-:W-:-:S04]  /*1a410*/  IMAD.WIDE.U32 R80, R152, 0x10, R104 ;  /* 0x0000001098507825 */ /* 0x000fc800078e0068 */
[C---:B------:R-:W-:Y:S01]  /*1a420*/  FMUL.FTZ R86, R147.reuse, R86 ;  /* 0x0000005693567220 */ /* 0x040fe20000410000 */
[C---:B------:R-:W-:Y:S01]  /*1a430*/  FMUL.FTZ R87, R147.reuse, R87 ;  /* 0x0000005793577220 */ /* 0x040fe20000410000 */
[----:B------:R-:W-:Y:S01]  /*1a440*/  FMUL.FTZ R88, R147, R88 ;  /* 0x0000005893587220 */ /* 0x000fe20000410000 */
[----:B------:R-:W-:-:S04]  /*1a450*/  IMAD.WIDE.U32 R82, R153, 0x10, R104 ;  /* 0x0000001099527825 */ /* 0x000fc800078e0068 */
[----:B------:R-:W-:Y:S01]  /*1a460*/  FMUL.FTZ R147, R147, R150 ;  /* 0x0000009693937220 */ /* 0x000fe20000410000 */
[----:B------:R-:W-:-:S04]  /*1a470*/  IMAD.WIDE.U32 R84, R154, 0x10, R104 ;  /* 0x000000109a547825 */ /* 0x000fc800078e0068 */
[----:B------:R-:W-:-:S04]  /*1a480*/  IMAD.WIDE.U32 R70, R156, 0x10, R104 ;  /* 0x000000109c467825 */ /* 0x000fc800078e0068 */
[----:B0-----:R-:W-:Y:S01]  /*1a490*/  FFMA.FTZ R51, R204, R140, R41 ;  /* 0x0000008ccc337223 */ /* 0x001fe20000010029 */
[----:B------:R-:W-:Y:S01]  /*1a4a0*/  FFMA.FTZ R50, R205, R115, R9 ;  /* 0x00000073cd327223 */ /* 0x000fe20000010009 */
[----:B------:R-:W-:Y:S01]  /*1a4b0*/  FFMA.FTZ R49, R206, R114, R40 ;  /* 0x00000072ce317223 */ /* 0x000fe20000010028 */
[----:B------:R-:W-:Y:S01]  /*1a4c0*/  FFMA.FTZ R48, R207, R113, R8 ;  /* 0x00000071cf307223 */ /* 0x000fe20000010008 */
[----:B------:R-:W-:Y:S01]  /*1a4d0*/  FFMA.FTZ R53, R202, R112, R42 ;  /* 0x00000070ca357223 */ /* 0x000fe2000001002a */
[----:B------:R-:W-:Y:S01]  /*1a4e0*/  FFMA.FTZ R52, R203, R107, R10 ;  /* 0x0000006bcb347223 */ /* 0x000fe2000001000a */
[--C-:B------:R-:W-:Y:S02]  /*1a4f0*/  IMAD.WIDE.U32 R72, R157, 0x10, R104.reuse ;  /* 0x000000109d487825 */ /* 0x100fe400078e0068 */
[----:B------:R0:W-:Y:S02]  /*1a500*/  STG.E.128 desc[UR4][R76.64], R48 ;  /* 0x000000304c007986 */ /* 0x0001e4000c101d04 */
[----:B------:R-:W-:-:S02]  /*1a510*/  IMAD.WIDE.U32 R74, R158, 0x10, R104 ;  /* 0x000000109e4a7825 */ /* 0x000fc400078e0068 */
[----:B------:R1:W-:Y:S02]  /*1a520*/  STG.E.128 desc[UR4][R78.64], R52 ;  /* 0x000000344e007986 */ /* 0x0003e4000c101d04 */
[----:B------:R-:W-:Y:S02]  /*1a530*/  IMAD.WIDE.U32 R104, R159, 0x10, R104 ;  /* 0x000000109f687825 */ /* 0x000fe400078e0068 */
[----:B------:R2:W-:Y:S04]  /*1a540*/  STG.E.128 desc[UR4][R80.64], R56 ;  /* 0x0000003850007986 */ /* 0x0005e8000c101d04 */
[----:B------:R3:W-:Y:S04]  /*1a550*/  STG.E.128 desc[UR4][R82.64], R60 ;  /* 0x0000003c52007986 */ /* 0x0007e8000c101d04 */
[----:B------:R4:W-:Y:S01]  /*1a560*/  STG.E.128 desc[UR4][R84.64], R64 ;  /* 0x0000004054007986 */ /* 0x0009e2000c101d04 */
[----:B0-----:R-:W0:Y:S01]  /*1a570*/  LDC.64 R76, c[0x0][0x210] ;  /* 0x00008400ff4c7b82 */ /* 0x001e220000000a00 */
[----:B------:R-:W-:Y:S01]  /*1a580*/  FFMA.FTZ R51, R184, R106, R119 ;  /* 0x0000006ab8337223 */ /* 0x000fe20000010077 */
        /* <DEDUP_REMOVED lines=19> */
[----:B------:R1:W-:Y:S01]  /*1a6c0*/  STG.E.128 desc[UR4][R68.64], R48 ;  /* 0x0000003044007986 */ /* 0x0003e2000c101d04 */
[----:B0-----:R-:W-:-:S03]  /*1a6d0*/  IMAD R128, R76, 0x4, R128 ;  /* 0x000000044c807824 */ /* 0x001fc600078e0280 */
[----:B------:R1:W-:Y:S04]  /*1a6e0*/  STG.E.128 desc[UR4][R70.64], R52 ;  /* 0x0000003446007986 */ /* 0x0003e8000c101d04 */
[----:B------:R1:W-:Y:S01]  /*1a6f0*/  STG.E.128 desc[UR4][R72.64], R56 ;  /* 0x0000003848007986 */ /* 0x0003e2000c101d04 */
[----:B------:R-:W-:-:S03]  /*1a700*/  ISETP.GE.AND P0, PT, R128, R77, PT ;  /* 0x0000004d8000720c */ /* 0x000fc60003f06270 */
[----:B------:R1:W-:Y:S04]  /*1a710*/  STG.E.128 desc[UR4][R74.64], R60 ;  /* 0x0000003c4a007986 */ /* 0x0003e8000c101d04 */
[----:B------:R1:W-:Y:S06]  /*1a720*/  STG.E.128 desc[UR4][R104.64], R64 ;  /* 0x0000004068007986 */ /* 0x0003ec000c101d04 */
[----:B------:R-:W-:Y:S05]  /*1a730*/  @!P0 BRA `(.L_x_50822) ;  /* 0xfffffe7c00a48947 */ /* 0x000fea000383ffff */
[----:B------:R-:W-:Y:S05]  /*1a740*/  BSYNC B0 ;  /* 0x0000000000007941 */ /* 0x000fea0003800000 */
.L_x_50372:
[----:B------:R-:W-:Y:S05]  /*1a750*/  EXIT ;  /* 0x000000000000794d */ /* 0x000fea0003800000 */
.L_x_50821:
        /* <DEDUP_REMOVED lines=8> */
.L_x_50824:
[----:B------:R-:W-:Y:S05]  /*1a7e0*/  BSYNC B1 ;  /* 0x0000000000017941 */ /* 0x000fea0003800000 */
.L_x_50823:
[----:B------:R-:W-:Y:S01]  /*1a7f0*/  FADD.FTZ R150, R150, R147 ;  /* 0x0000009396967221 */ /* 0x000fe20000010000 */
[----:B------:R-:W-:Y:S01]  /*1a800*/  HFMA2.MMA R148, -RZ, RZ, 0, 1.847743988037109375e-06 ;  /* 0x0000001fff947435 */ /* 0x000fe200000001ff */
[----:B------:R-:W-:Y:S01]  /*1a810*/  MOV R147, 0xffffffff ;  /* 0xffffffff00937802 */ /* 0x000fe20000000f00 */
[----:B------:R-:W-:Y:S01]  /*1a820*/  IMAD.MOV.U32 R149, RZ, RZ, 0x2 ;  /* 0x00000002ff957424 */ /* 0x000fe200078e00ff */
[----:B------:R-:W0:Y:S01]  /*1a830*/  LDC R163, c[0x0][0x290] ;  /* 0x0000a400ffa37b82 */ /* 0x000e220000000800 */
[----:B------:R-:W-:-:S07]  /*1a840*/  MOV R162, R150 ;  /* 0x0000009600a27202 */ /* 0x000fce0000000f00 */
[----:B0-----:R-:W-:Y:S05]  /*1a850*/  WARPSYNC.COLLECTIVE R147, `(.L_x_50825) ;  /* 0x0000000093087348 */ /* 0x001fea0003c00000 */
[----:B------:R1:W2:Y:S02]  /*1a860*/  SHFL.BFLY P1, R147, R162, R149, R148 ;  /* 0x0c000095a2937389 */ /* 0x0002a40000020094 */
[----:B012---:R-:W-:Y:S01]  /*1a870*/  ENDCOLLECTIVE ;  /* 0x000000000000791b */ /* 0x007fe20003800000 */
.L_x_50825:
[----:B------:R-:W-:Y:S01]  /*1a880*/  HFMA2.MMA R149, -RZ, RZ, 0, 2.384185791015625e-07 ;  /* 0x00000004ff957435 */ /* 0x000fe200000001ff */
[----:B------:R-:W-:Y:S01]  /*1a890*/  FADD.FTZ R150, R150, R147 ;  /* 0x0000009396967221 */ /* 0x000fe20000010000 */
[----:B------:R-:W-:-:S03]  /*1a8a0*/  MOV R147, 0xffffffff ;  /* 0xffffffff00937802 */ /* 0x000fc60000000f00 */
[----:B------:R-:W-:-:S07]  /*1a8b0*/  IMAD.MOV.U32 R162, RZ, RZ, R150 ;  /* 0x000000ffffa27224 */ /* 0x000fce00078e0096 */
[----:B------:R-:W-:Y:S05]  /*1a8c0*/  WARPSYNC.COLLECTIVE R147, `(.L_x_50826) ;  /* 0x0000000093087348 */ /* 0x000fea0003c00000 */
[----:B------:R0:W1:Y:S02]  /*1a8d0*/  SHFL.BFLY P1, R147, R162, R149, R148 ;  /* 0x0c000095a2937389 */ /* 0x0000640000020094 */
[----:B01----:R-:W-:Y:S01]  /*1a8e0*/  ENDCOLLECTIVE ;  /* 0x000000000000791b */ /* 0x003fe20003800000 */
.L_x_50826:
[----:B------:R-:W-:Y:S01]  /*1a8f0*/  HFMA2.MMA R149, -RZ, RZ, 0, 4.76837158203125e-07 ;  /* 0x00000008ff957435 */ /* 0x000fe200000001ff */
[----:B------:R-:W-:Y:S01]  /*1a900*/  FADD.FTZ R150, R150, R147 ;  /* 0x0000009396967221 */ /* 0x000fe20000010000 */
[----:B------:R-:W-:-:S03]  /*1a910*/  MOV R147, 0xffffffff ;  /* 0xffffffff00937802 */ /* 0x000fc60000000f00 */
[----:B------:R-:W-:-:S07]  /*1a920*/  IMAD.MOV.U32 R162, RZ, RZ, R150 ;  /* 0x000000ffffa27224 */ /* 0x000fce00078e0096 */
[----:B------:R-:W-:Y:S05]  /*1a930*/  WARPSYNC.COLLECTIVE R147, `(.L_x_50827) ;  /* 0x0000000093087348 */ /* 0x000fea0003c00000 */
[----:B------:R0:W1:Y:S02]  /*1a940*/  SHFL.BFLY P1, R147, R162, R149, R148 ;  /* 0x0c000095a2937389 */ /* 0x0000640000020094 */
[----:B01----:R-:W-:Y:S01]  /*1a950*/  ENDCOLLECTIVE ;  /* 0x000000000000791b */ /* 0x003fe20003800000 */
.L_x_50827:
[----:B------:R-:W-:Y:S01]  /*1a960*/  HFMA2.MMA R149, -RZ, RZ, 0, 9.5367431640625e-07 ;  /* 0x00000010ff957435 */ /* 0x000fe200000001ff */
[----:B------:R-:W-:Y:S01]  /*1a970*/  FADD.FTZ R150, R150, R147 ;  /* 0x0000009396967221 */ /* 0x000fe20000010000 */
[----:B------:R-:W-:-:S03]  /*1a980*/  MOV R147, 0xffffffff ;  /* 0xffffffff00937802 */ /* 0x000fc60000000f00 */
[----:B------:R-:W-:-:S07]  /*1a990*/  IMAD.MOV.U32 R162, RZ, RZ, R150 ;  /* 0x000000ffffa27224 */ /* 0x000fce00078e0096 */
[----:B------:R-:W-:Y:S05]  /*1a9a0*/  WARPSYNC.COLLECTIVE R147, `(.L_x_50828) ;  /* 0x0000000093087348 */ /* 0x000fea0003c00000 */
[----:B------:R0:W1:Y:S02]  /*1a9b0*/  SHFL.BFLY P1, R147, R162, R149, R148 ;  /* 0x0c000095a2937389 */ /* 0x0000640000020094 */
[----:B01----:R-:W-:Y:S01]  /*1a9c0*/  ENDCOLLECTIVE ;  /* 0x000000000000791b */ /* 0x003fe20003800000 */
.L_x_50828:
        /* <DEDUP_REMOVED lines=132> */
[----:B------:R-:W-:-:S03]  /*1b210*/  MOV R147, 0xffffffff ;  /* 0xffffffff00937802 */ /* 0x000fc60000000f00 */
[----:B------:R-:W-:-:S07]  /*1b220*/  IMAD.MOV.U32 R162, RZ, RZ, R150 ;  /* 0x000000ffffa27224 */ /* 0x000fce00078e0096 */
[----:B------:R-:W-:Y:S05]  /*1b230*/  WARPSYNC.COLLECTIVE R147, `(.L_x_50829) ;  /* 0x0000000093087348 */ /* 0x000fea0003c00000 */
[----:B------:R0:W1:Y:S02]  /*1b240*/  SHFL.BFLY P1, R147, R162, R149, R148 ;  /* 0x0c000095a2937389 */ /* 0x0000640000020094 */
[----:B01----:R-:W-:Y:S01]  /*1b250*/  ENDCOLLECTIVE ;  /* 0x000000000000791b */ /* 0x003fe20003800000 */
.L_x_50829:
[----:B------:R-:W-:Y:S01]  /*1b260*/  HFMA2.MMA R149, -RZ, RZ, 0, 1.1920928955078125e-07 ;  /* 0x00000002ff957435 */ /* 0x000fe200000001ff */
[----:B------:R-:W-:Y:S01]  /*1b270*/  FADD.FTZ R150, R150, R147 ;  /* 0x0000009396967221 */ /* 0x000fe20000010000 */
[----:B------:R-:W-:-:S03]  /*1b280*/  MOV R147, 0xffffffff ;  /* 0xffffffff00937802 */ /* 0x000fc60000000f00 */
[----:B------:R-:W-:-:S07]  /*1b290*/  IMAD.MOV.U32 R162, RZ, RZ, R150 ;  /* 0x000000ffffa27224 */ /* 0x000fce00078e0096 */
[----:B------:R-:W-:Y:S05]  /*1b2a0*/  WARPSYNC.COLLECTIVE R147, `(.L_x_50830) ;  /* 0x0000000093087348 */ /* 0x000fea0003c00000 */
[----:B------:R0:W1:Y:S02]  /*1b2b0*/  SHFL.BFLY P1, R147, R162, R149, R148 ;  /* 0x0c000095a2937389 */ /* 0x0000640000020094 */
[----:B01----:R-:W-:Y:S01]  /*1b2c0*/  ENDCOLLECTIVE ;  /* 0x000000000000791b */ /* 0x003fe20003800000 */
.L_x_50830:
[----:B------:R-:W-:Y:S02]  /*1b2d0*/  IMAD.MOV.U32 R149, RZ, RZ, 0x4 ;  /* 0x00000004ff957424 */ /* 0x000fe400078e00ff */
[----:B------:R-:W-:Y:S01]  /*1b2e0*/  FADD.FTZ R150, R150, R147 ;  /* 0x0000009396967221 */ /* 0x000fe20000010000 */
[----:B------:R-:W-:-:S04]  /*1b2f0*/  MOV R147, 0xffffffff ;  /* 0xffffffff00937802 */ /* 0x000fc80000000f00 */
[----:B------:R-:W-:-:S07]  /*1b300*/  MOV R162, R150 ;  /* 0x0000009600a27202 */ /* 0x000fce0000000f00 */
[----:B------:R-:W-:Y:S05]  /*1b310*/  WARPSYNC.COLLECTIVE R147, `(.L_x_50831) ;  /* 0x0000000093087348 */ /* 0x000fea0003c00000 */
[----:B------:R0:W1:Y:S02]  /*1b320*/  SHFL.BFLY P1, R147, R162, R149, R148 ;  /* 0x0c000095a2937389 */ /* 0x0000640000020094 */
[----:B01----:R-:W-:Y:S01]  /*1b330*/  ENDCOLLECTIVE ;  /* 0x000000000000791b */ /* 0x003fe20003800000 */
.L_x_50831:
[----:B------:R-:W-:Y:S01]  /*1b340*/  HFMA2.MMA R149, -RZ, RZ, 0, 4.76837158203125e-07 ;  /* 0x00000008ff957435 */ /* 0x000fe200000001ff */
[----:B------:R-:W-:Y:S01]  /*1b350*/  FADD.FTZ R150, R150, R147 ;  /* 0x0000009396967221 */ /* 0x000fe20000010000 */
[----:B------:R-:W-:-:S04]  /*1b360*/  IMAD.MOV.U32 R147, RZ, RZ, -0x1 ;  /* 0xffffffffff937424 */ /* 0x000fc800078e00ff */
[----:B------:R-:W-:-:S07]  /*1b370*/  MOV R162, R150 ;  /* 0x0000009600a27202 */ /* 0x000fce0000000f00 */
[----:B------:R-:W-:Y:S05]  /*1b380*/  WARPSYNC.COLLECTIVE R147, `(.L_x_50832) ;  /* 0x0000000093087348 */ /* 0x000fea0003c00000 */
[----:B------:R0:W1:Y:S02]  /*1b390*/  SHFL.BFLY P1, R147, R162, R149, R148 ;  /* 0x0c000095a2937389 */ /* 0x0000640000020094 */
[----:B01----:R-:W-:Y:S01]  /*1b3a0*/  ENDCOLLECTIVE ;  /* 0x000000000000791b */ /* 0x003fe20003800000 */
.L_x_50832:
[----:B------:R-:W-:Y:S01]  /*1b3b0*/  HFMA2.MMA R149, -RZ, RZ, 0, 9.5367431640625e-07 ;  /* 0x00000010ff957435 */ /* 0x000fe200000001ff */
[----:B------:R-:W-:Y:S01]  /*1b3c0*/  FADD.FTZ R150, R150, R147 ;  /* 0x0000009396967221 */ /* 0x000fe20000010000 */
[----:B------:R-:W-:-:S04]  /*1b3d0*/  MOV R147, 0xffffffff ;  /* 0xffffffff00937802 */ /* 0x000fc80000000f00 */
[----:B------:R-:W-:-:S07]  /*1b3e0*/  MOV R162, R150 ;  /* 0x0000009600a27202 */ /* 0x000fce0000000f00 */
[----:B------:R-:W-:Y:S05]  /*1b3f0*/  WARPSYNC.COLLECTIVE R147, `(.L_x_50833) ;  /* 0x0000000093087348 */ /* 0x000fea0003c00000 */
[----:B------:R0:W1:Y:S02]  /*1b400*/  SHFL.BFLY P1, R147, R162, R149, R148 ;  /* 0x0c000095a2937389 */ /* 0x0000640000020094 */
[----:B01----:R-:W-:Y:S01]  /*1b410*/  ENDCOLLECTIVE ;  /* 0x000000000000791b */ /* 0x003fe20003800000 */
.L_x_50833:
[----:B------:R-:W-:Y:S05]  /*1b420*/  BRA `(.L_x_50834) ;  /* 0xffffffe000f07947 */ /* 0x000fea000383ffff */
.L_x_50835:
        /* <DEDUP_REMOVED lines=13> */
.L_x_58461:


//--------------------- .text._ZN10layer_norm13ln_fwd_kernelINS_13Kernel_traitsI6__halfffffjLj2048ELj1ELj4ELj1ELj16ENS_18Kernel_traits_baseILj2048ES2_ffffjLj128EEEEELb1ELb1ELb1ELb0EEEvNS_9FwdParamsE --------------------------
	.section	.text._ZN10layer_norm13ln_fwd_kernelINS_13Kernel_traitsI6__halfffffjLj2048ELj1ELj4ELj1ELj16ENS_18Kernel_traits_baseILj2048ES2_ffffjLj128EEEEELb1ELb1ELb1ELb0EEEvNS_9FwdParamsE,"ax",@progbits
	.align	128
        .global         _ZN10layer_norm13ln_fwd_kernelINS_13Kernel_traitsI6__halfffffjLj2048ELj1ELj4ELj1ELj16ENS_18Kernel_traits_baseILj2048ES2_ffffjLj128EEEEELb1ELb1ELb1ELb0EEEvNS_9FwdParamsE
        .type           _ZN10layer_norm13ln_fwd_kernelINS_13Kernel_traitsI6__halfffffjLj2048ELj1ELj4ELj1ELj16ENS_18Kernel_traits_baseILj2048ES2_ffffjLj128EEEEELb1ELb1ELb1ELb0EEEvNS_9FwdParamsE,@function
        .size           _ZN10layer_norm13ln_fwd_kernelINS_13Kernel_traitsI6__halfffffjLj2048ELj1ELj4ELj1ELj16ENS_18Kernel_traits_baseILj2048ES2_ffffjLj128EEEEELb1ELb1ELb1ELb0EEEvNS_9FwdParamsE,(.L_x_58462 - _ZN10layer_norm13ln_fwd_kernelINS_13Kernel_traitsI6__halfffffjLj2048ELj1ELj4ELj1ELj16ENS_18Kernel_traits_baseILj2048ES2_ffffjLj128EEEEELb1ELb1ELb1ELb0EEEvNS_9FwdParamsE)
        .other          _ZN10layer_norm13ln_fwd_kernelINS_13Kernel_traitsI6__halfffffjLj2048ELj1ELj4ELj1ELj16ENS_18Kernel_traits_baseILj2048ES2_ffffjLj128EEEEELb1ELb1ELb1ELb0EEEvNS_9FwdParamsE,@"STO_CUDA_ENTRY STV_DEFAULT"
_ZN10layer_norm13ln_fwd_kernelINS_13Kernel_traitsI6__halfffffjLj2048ELj1ELj4ELj1ELj16ENS_18Kernel_traits_baseILj2048ES2_ffffjLj128EEEEELb1ELb1ELb1ELb0EEEvNS_9FwdParamsE:
.text._ZN10layer_norm13ln_fwd_kernelINS_13Kernel_traitsI6__halfffffjLj2048ELj1ELj4ELj1ELj16ENS_18Kernel_traits_baseILj2048ES2_ffffjLj128EEEEELb1ELb1ELb1ELb0EEEvNS_9FwdParamsE:
        /* <DEDUP_REMOVED lines=48> */
[----:B------:R-:W-:Y:S01]  /*0300*/  IMAD.MOV.U32 R0, RZ, RZ, R156 ;  /* 0x000000ffff007224 */ /* 0x000fe200078e009c */
[----:B------:R-:W-:Y:S01]  /*0310*/  LOP3.LUT R8, R7, UR8, R2, 0x96, !PT ;  /* 0x0000000807087c12 */ /* 0x000fe2000f8e9602 */
[----:B------:R-:W-:Y:S01]  /*0320*/  IMAD.WIDE.U32 R2, R3, -0x326172a9, RZ ;  /* 0xcd9e8d5703027825 */ /* 0x000fe200078e00ff */
[----:B------:R-:W-:Y:S02]  /*0330*/  UIADD3 UR20, UR4, 0x5384540f, URZ ;  /* 0x5384540f04147890 */ /* 0x000fe4000fffe03f */
        /* <DEDUP_REMOVED lines=53> */
.L_x_50837:
[----:B------:R-:W-:Y:S05]  /*0690*/  BSYNC B0 ;  /* 0x0000000000007941 */ /* 0x000fea0003800000 */
.L_x_50836:
        /* <DEDUP_REMOVED lines=17> */
.L_x_50839:
[----:B------:R-:W-:Y:S05]  /*07b0*/  BSYNC B0 ;  /* 0x0000000000007941 */ /* 0x000fea0003800000 */
.L_x_50838:
        /* <DEDUP_REMOVED lines=17> */
.L_x_50841:
[----:B------:R-:W-:Y:S05]  /*08d0*/  BSYNC B0 ;  /* 0x0000000000007941 */ /* 0x000fea0003800000 */
.L_x_50840:
        /* <DEDUP_REMOVED lines=17> */
.L_x_50843:
[----:B------:R-:W-:Y:S05]  /*09f0*/  BSYNC B0 ;  /* 0x0000000000007941 */ /* 0x000fea0003800000 */
.L_x_50842:
        /* <DEDUP_REMOVED lines=17> */
.L_x_50845:
[----:B------:R-:W-:Y:S05]  /*0b10*/  BSYNC B0 ;  /* 0x0000000000007941 */ /* 0x000fea0003800000 */
.L_x_50844:
        /* <DEDUP_REMOVED lines=24> */
[----:B------:R-:W-:Y:S02]  /*0ca0*/  IADD3 R0, R0, 0x20, RZ ;  /* 0x0000002000007810 */ /* 0x000fe40007ffe0ff */
[----:B0-----:R-:W-:-:S07]  /*0cb0*/  @!P0 CS2R R4, SRZ ;  /* 0x0000000000048805 */ /* 0x001fce000001ff00 */
.L_x_50847:
[----:B------:R-:W-:Y:S05]  /*0cc0*/  BSYNC B0 ;  /* 0x0000000000007941 */ /* 0x000fea0003800000 */
.L_x_50846:
        /* <DEDUP_REMOVED lines=25> */
.L_x_50849:
[----:B------:R-:W-:Y:S05]  /*0e60*/  BSYNC B0 ;  /* 0x0000000000007941 */ /* 0x000fea0003800000 */
.L_x_50848:
        /* <DEDUP_REMOVED lines=20> */
.L_x_50851:
[----:B------:R-:W-:Y:S05]  /*0fb0*/  BSYNC B0 ;  /* 0x0000000000007941 */ /* 0x000fea0003800000 */
.L_x_50850:
        /* <DEDUP_REMOVED lines=21> */
.L_x_50853:
[----:B------:R-:W-:Y:S05]  /*1110*/  BSYNC B0 ;  /* 0x0000000000007941 */ /* 0x000fea0003800000 */
.L_x_50852:
        /* <DEDUP_REMOVED lines=20> */
.L_x_50855:
[----:B------:R-:W-:Y:S05]  /*1260*/  BSYNC B0 ;  /* 0x0000000000007941 */ /* 0x000fea0003800000 */
.L_x_50854:
        /* <DEDUP_REMOVED lines=20> */
.L_x_50857:
[----:B------:R-:W-:Y:S05]  /*13b0*/  BSYNC B0 ;  /* 0x0000000000007941 */ /* 0x000fea0003800000 */
.L_x_50856:
        /* <DEDUP_REMOVED lines=20> */
.L_x_50859:
[----:B------:R-:W-:Y:S05]  /*1500*/  BSYNC B0 ;  /* 0x0000000000007941 */ /* 0x000fea0003800000 */
.L_x_50858:
        /* <DEDUP_REMOVED lines=20> */
.L_x_50861:
[----:B------:R-:W-:Y:S05]  /*1650*/  BSYNC B0 ;  /* 0x0000000000007941 */ /* 0x000fea0003800000 */
.L_x_50860:
        /* <DEDUP_REMOVED lines=20> */
.L_x_50863:
[----:B------:R-:W-:Y:S05]  /*17a0*/  BSYNC B0 ;  /* 0x0000000000007941 */ /* 0x000fea0003800000 */
.L_x_50862:
        /* <DEDUP_REMOVED lines=20> */
.L_x_50865:
[----:B------:R-:W-:Y:S05]  /*18f0*/  BSYNC B0 ;  /* 0x0000000000007941 */ /* 0x000fea0003800000 */
.L_x_50864:
        /* <DEDUP_REMOVED lines=19> */
.L_x_50867:
[----:B------:R-:W-:Y:S05]  /*1a30*/  BSYNC B0 ;  /* 0x0000000000007941 */ /* 0x000fea0003800000 */
.L_x_50866:
[----:B------:R-:W-:Y:S01]  /*1a40*/  ULDC UR26, c[0x0][0x214] ;  /* 0x00008500001a7ab9 */ /* 0x000fe20000000800 */
[----:B------:R-:W-:Y:S02]  /*1a50*/  LOP3.LUT R77, R77, UR23, R54, 0x96, !PT ;  /* 0x000000174d4d7c12 */ /* 0x000fe4000f8e9636 */
[----:B------:R-:W-:-:S13]  /*1a60*/  ISETP.GE.AND P0, PT, R153, UR26, PT ;  /* 0x0000001a99007c0c */ /* 0x000fda000bf06270 */
[----:B------:R-:W-:Y:S05]  /*1a70*/  @P0 EXIT ;  /* 0x000000000000094d */ /* 0x000fea0003800000 */
[----:B-----5:R-:W-:Y:S01]  /*1a80*/  SHF.R.U64 R220, R14, 0x10, R15 ;  /* 0x000000100edc7819 */ /* 0x020fe2000000120f */
[----:B------:R-:W-:Y:S01]  /*1a90*/  HADD2.F32 R14, -RZ, R14.H0_H0 ;  /* 0x2000000eff0e7230 */ /* 0x000fe20000004100 */
[----:B------:R-:W-:Y:S01]  /*1aa0*/  SHF.R.U64 R75, R44, 0x10, R45 ;  /* 0x000000102c4b7819 */ /* 0x000fe2000000122d */
[----:B------:R-:W-:Y:S01]  /*1ab0*/  IMAD.MOV.U32 R76, RZ, RZ, R44 ;  /* 0x000000ffff4c7224 */ /* 0x000fe200078e002c */
[----:B------:R-:W-:Y:S01]  /*1ac0*/  SHF.R.U32.HI R217, RZ, 0x10, R15 ;  /* 0x00000010ffd97819 */ /* 0x000fe2000001160f */
[----:B------:R-:W-:Y:S01]  /*1ad0*/  HADD2.F32 R15, -RZ, R15.H0_H0 ;  /* 0x2000000fff0f7230 */ /* 0x000fe20000004100 */
[----:B------:R-:W-:Y:S01]  /*1ae0*/  MOV R74, R45 ;  /* 0x0000002d004a7202 */ /* 0x000fe20000000f00 */
[----:B------:R0:W-:Y:S01]  /*1af0*/  STL [R1+0x94], R14 ;  /* 0x0000940e01007387 */ /* 0x0001e20000100800 */
[----:B------:R-:W-:Y:S01]  /*1b00*/  SHF.R.U64 R214, R12, 0x10, R13 ;  /* 0x000000100cd67819 */ /* 0x000fe2000000120d */
        /* <DEDUP_REMOVED lines=8> */
[----:B0-----:R-:W-:Y:S01]  /*1b90*/  HADD2.F32 R14, -RZ, R12.H0_H0 ;  /* 0x2000000cff0e7230 */ /* 0x001fe20000004100 */
[----:B------:R-:W-:Y:S01]  /*1ba0*/  STL [R1+0x90], R15 ;  /* 0x0000900f01007387 */ /* 0x000fe20000100800 */
[----:B------:R-:W-:Y:S01]  /*1bb0*/  HADD2.F32 R12, -RZ, R13.H0_H0 ;  /* 0x2000000dff0c7230 */ /* 0x000fe20000004100 */
[--C-:B------:R-:W-:Y:S01]  /*1bc0*/  SHF.R.U64 R71, R46, 0x10, R47.reuse ;  /* 0x000000102e477819 */ /* 0x100fe2000000122f */
[----:B------:R-:W-:Y:S01]  /*1bd0*/  HADD2.F32 R3, -RZ, R75.H0_H0 ;  /* 0x2000004bff037230 */ /* 0x000fe20000004100 */
[----:B------:R-:W-:Y:S01]  /*1be0*/  STL [R1+0x8c], R14 ;  /* 0x00008c0e01007387 */ /* 0x000fe20000100800 */
[----:B------:R-:W-:Y:S01]  /*1bf0*/  IMAD.MOV.U32 R72, RZ, RZ, R46 ;  /* 0x000000ffff487224 */ /* 0x000fe200078e002e */
[--C-:B------:R-:W-:Y:S01]  /*1c00*/  SHF.R.U32.HI R69, RZ, 0x10, R47.reuse ;  /* 0x00000010ff457819 */ /* 0x100fe2000001162f */
[----:B------:R-:W-:Y:S01]  /*1c10*/  HADD2.F32 R2, -RZ, R74.H0_H0 ;  /* 0x2000004aff027230 */ /* 0x000fe20000004100 */
[----:B------:R-:W-:Y:S01]  /*1c20*/  STL [R1+0x88], R12 ;  /* 0x0000880c01007387 */ /* 0x000fe20000100800 */
[----:B------:R-:W-:Y:S01]  /*1c30*/  IMAD.MOV.U32 R70, RZ, RZ, R47 ;  /* 0x000000ffff467224 */ /* 0x000fe200078e002f */
[----:B------:R-:W-:Y:S01]  /*1c40*/  MOV R68, R48 ;  /* 0x0000003000447202 */ /* 0x000fe20000000f00 */
[--C-:B------:R-:W-:Y:S01]  /*1c50*/  IMAD.MOV.U32 R66, RZ, RZ, R49.reuse ;  /* 0x000000ffff427224 */ /* 0x100fe200078e0031 */
[----:B------:R0:W-:Y:S01]  /*1c60*/  STL [R1+0x84], R4 ;  /* 0x0000840401007387 */ /* 0x0001e20000100800 */
[--C-:B------:R-:W-:Y:S01]  /*1c70*/  SHF.R.U64 R67, R48, 0x10, R49.reuse ;  /* 0x0000001030437819 */ /* 0x100fe20000001231 */
[----:B------:R-:W-:Y:S01]  /*1c80*/  IMAD.MOV.U32 R64, RZ, RZ, R50 ;  /* 0x000000ffff407224 */ /* 0x000fe200078e0032 */
[----:B------:R-:W-:Y:S01]  /*1c90*/  SHF.R.U32.HI R65, RZ, 0x10, R49 ;  /* 0x00000010ff417819 */ /* 0x000fe20000011631 */
[----:B------:R1:W-:Y:S01]  /*1ca0*/  STL [R1+0x80], R3 ;  /* 0x0000800301007387 */ /* 0x0003e20000100800 */
[--C-:B------:R-:W-:Y:S01]  /*1cb0*/  SHF.R.U64 R63, R50, 0x10, R51.reuse ;  /* 0x00000010323f7819 */ /* 0x100fe20000001233 */
[----:B------:R-:W-:Y:S01]  /*1cc0*/  IMAD.MOV.U32 R60, RZ, RZ, R52 ;  /* 0x000000ffff3c7224 */ /* 0x000fe200078e0034 */
[----:B------:R-:W-:Y:S01]  /*1cd0*/  MOV R62, R51 ;  /* 0x00000033003e7202 */ /* 0x000fe20000000f00 */
[----:B------:R2:W-:Y:S01]  /*1ce0*/  STL [R1+0x7c], R2 ;  /* 0x00007c0201007387 */ /* 0x0005e20000100800 */
[----:B------:R-:W-:Y:S01]  /*1cf0*/  SHF.R.U32.HI R61, RZ, 0x10, R51 ;  /* 0x00000010ff3d7819 */ /* 0x000fe20000011633 */
[----:B0-----:R-:W-:Y:S01]  /*1d00*/  HADD2.F32 R4, -RZ, R73.H0_H0 ;  /* 0x20000049ff047230 */ /* 0x001fe20000004100 */
[--C-:B------:R-:W-:Y:S01]  /*1d10*/  SHF.R.U64 R59, R52, 0x10, R53.reuse ;  /* 0x00000010343b7819 */ /* 0x100fe20000001235 */
[--C-:B------:R-:W-:Y:S01]  /*1d20*/  IMAD.MOV.U32 R58, RZ, RZ, R53.reuse ;  /* 0x000000ffff3a7224 */ /* 0x100fe200078e0035 */
[----:B------:R-:W-:Y:S01]  /*1d30*/  SHF.R.U32.HI R57, RZ, 0x10, R53 ;  /* 0x00000010ff397819 */ /* 0x000fe20000011635 */
[----:B-1----:R-:W-:Y:S01]  /*1d40*/  HADD2.F32 R3, -RZ, R72.H0_H0 ;  /* 0x20000048ff037230 */ /* 0x002fe20000004100 */
[----:B------:R0:W-:Y:S01]  /*1d50*/  STL [R1+0x78], R4 ;  /* 0x0000780401007387 */ /* 0x0001e20000100800 */
[----:B------:R-:W-:Y:S01]  /*1d60*/  MOV R56, R90 ;  /* 0x0000005a00387202 */ /* 0x000fe20000000f00 */
[--C-:B------:R-:W-:Y:S01]  /*1d70*/  IMAD.MOV.U32 R54, RZ, RZ, R91.reuse ;  /* 0x000000ffff367224 */ /* 0x100fe200078e005b */
[--C-:B------:R-:W-:Y:S01]  /*1d80*/  SHF.R.U64 R55, R90, 0x10, R91.reuse ;  /* 0x000000105a377819 */ /* 0x100fe2000000125b */
[----:B--2---:R-:W-:Y:S01]  /*1d90*/  HADD2.F32 R2, -RZ, R71.H0_H0 ;  /* 0x20000047ff027230 */ /* 0x004fe20000004100 */
[----:B------:R1:W-:Y:S01]  /*1da0*/  STL [R1+0x74], R3 ;  /* 0x0000740301007387 */ /* 0x0003e20000100800 */
[----:B------:R-:W-:Y:S01]  /*1db0*/  SHF.R.U32.HI R53, RZ, 0x10, R91 ;  /* 0x00000010ff357819 */ /* 0x000fe2000001165b */
[----:B------:R-:W-:Y:S01]  /*1dc0*/  IMAD.MOV.U32 R52, RZ, RZ, R92 ;  /* 0x000000ffff347224 */ /* 0x000fe200078e005c */
[--C-:B------:R-:W-:Y:S01]  /*1dd0*/  SHF.R.U64 R51, R92, 0x10, R93.reuse ;  /* 0x000000105c337819 */ /* 0x100fe2000000125d */
[----:B------:R2:W-:Y:S01]  /*1de0*/  STL [R1+0x70], R2 ;  /* 0x0000700201007387 */ /* 0x0005e20000100800 */
[----:B0-----:R-:W-:Y:S01]  /*1df0*/  HADD2.F32 R4, -RZ, R70.H0_H0 ;  /* 0x20000046ff047230 */ /* 0x001fe20000004100 */
[----:B------:R-:W-:Y:S01]  /*1e00*/  MOV R50, R93 ;  /* 0x0000005d00327202 */ /* 0x000fe20000000f00 */
[----:B------:R-:W-:Y:S01]  /*1e10*/  IMAD.MOV.U32 R48, RZ, RZ, R94 ;  /* 0x000000ffff307224 */ /* 0x000fe200078e005e */
[----:B------:R-:W-:Y:S01]  /*1e20*/  SHF.R.U32.HI R49, RZ, 0x10, R93 ;  /* 0x00000010ff317819 */ /* 0x000fe2000001165d */
[--C-:B------:R-:W-:Y:S01]  /*1e30*/  IMAD.MOV.U32 R46, RZ, RZ, R95.reuse ;  /* 0x000000ffff2e7224 */ /* 0x100fe200078e005f */
[----:B------:R0:W-:Y:S01]  /*1e40*/  STL [R1+0x6c], R4 ;  /* 0x00006c0401007387 */ /* 0x0001e20000100800 */
[----:B-1----:R-:W-:Y:S01]  /*1e50*/  HADD2.F32 R3, -RZ, R69.H0_H0 ;  /* 0x20000045ff037230 */ /* 0x002fe20000004100 */
[--C-:B------:R-:W-:Y:S01]  /*1e60*/  SHF.R.U64 R47, R94, 0x10, R95.reuse ;  /* 0x000000105e2f7819 */ /* 0x100fe2000000125f */
[----:B------:R-:W-:Y:S01]  /*1e70*/  IMAD.MOV.U32 R125, RZ, RZ, R28 ;  /* 0x000000ffff7d7224 */ /* 0x000fe200078e001c */
[----:B------:R-:W-:Y:S01]  /*1e80*/  SHF.R.U32.HI R45, RZ, 0x10, R95 ;  /* 0x00000010ff2d7819 */ /* 0x000fe2000001165f */
[----:B--2---:R-:W-:Y:S01]  /*1e90*/  HADD2.F32 R2, -RZ, R68.H0_H0 ;  /* 0x20000044ff027230 */ /* 0x004fe20000004100 */
[----:B------:R1:W-:Y:S01]  /*1ea0*/  STL [R1+0x68], R3 ;  /* 0x0000680301007387 */ /* 0x0003e20000100800 */
[----:B------:R-:W-:Y:S01]  /*1eb0*/  MOV R44, R96 ;  /* 0x00000060002c7202 */ /* 0x000fe20000000f00 */
[----:B------:R-:W-:Y:S01]  /*1ec0*/  IMAD.MOV.U32 R123, RZ, RZ, R29 ;  /* 0x000000ffff7b7224 */ /* 0x000fe200078e001d */
[----:B------:R-:W-:Y:S01]  /*1ed0*/  SHF.R.U64 R0, R96, 0x10, R97 ;  /* 0x0000001060007819 */ /* 0x000fe20000001261 */
[----:B0-----:R-:W-:Y:S01]  /*1ee0*/  HADD2.F32 R4, -RZ, R67.H0_H0 ;  /* 0x20000043ff047230 */ /* 0x001fe20000004100 */
[----:B------:R0:W-:Y:S01]  /*1ef0*/  STL [R1+0x64], R2 ;  /* 0x0000640201007387 */ /* 0x0001e20000100800 */
[--C-:B------:R-:W-:Y:S01]  /*1f00*/  SHF.R.U64 R124, R28, 0x10, R29.reuse ;  /* 0x000000101c7c7819 */ /* 0x100fe2000000121d */
[----:B------:R-:W-:Y:S01]  /*1f10*/  IMAD.MOV.U32 R226, RZ, RZ, R42 ;  /* 0x000000ffffe27224 */ /* 0x000fe200078e002a */
[----:B------:R-:W-:Y:S01]  /*1f20*/  SHF.R.U32.HI R122, RZ, 0x10, R29 ;  /* 0x00000010ff7a7819 */ /* 0x000fe2000001161d */
[----:B------:R2:W-:Y:S01]  /*1f30*/  STL [R1+0x60], R4 ;  /* 0x0000600401007387 */ /* 0x0005e20000100800 */
[----:B-1----:R-:W-:Y:S01]  /*1f40*/  HADD2.F32 R3, -RZ, R66.H0_H0 ;  /* 0x20000042ff037230 */ /* 0x002fe20000004100 */
[--C-:B------:R-:W-:Y:S01]  /*1f50*/  SHF.R.U64 R225, R42, 0x10, R43.reuse ;  /* 0x000000102ae17819 */ /* 0x100fe2000000122b */
[----:B------:R-:W-:Y:S01]  /*1f60*/  HADD2.F32 R0, -RZ, R0.H0_H0 ;  /* 0x20000000ff007230 */ /* 0x000fe20000004100 */
[----:B------:R-:W-:Y:S01]  /*1f70*/  MOV R224, R43 ;  /* 0x0000002b00e07202 */ /* 0x000fe20000000f00 */
[----:B------:R-:W-:Y:S01]  /*1f80*/  IMAD.MOV.U32 R29, RZ, RZ, R18 ;  /* 0x000000ffff1d7224 */ /* 0x000fe200078e0012 */
[----:B------:R1:W-:Y:S01]  /*1f90*/  STL [R1+0x5c], R3 ;  /* 0x00005c0301007387 */ /* 0x0003e20000100800 */
[----:B0-----:R-:W-:Y:S01]  /*1fa0*/  HADD2.F32 R2, -RZ, R65.H0_H0 ;  /* 0x20000041ff027230 */ /* 0x001fe20000004100 */
[----:B------:R-:W-:Y:S01]  /*1fb0*/  SHF.R.U32.HI R223, RZ, 0x10, R43 ;  /* 0x00000010ffdf7819 */ /* 0x000fe2000001162b */
[----:B------:R-:W-:Y:S01]  /*1fc0*/  IMAD.MOV.U32 R43, RZ, RZ, R27 ;  /* 0x000000ffff2b7224 */ /* 0x000fe200078e001b */
[----:B------:R-:W-:Y:S01]  /*1fd0*/  SHF.R.U64 R28, R18, 0x10, R19 ;  /* 0x00000010121c7819 */ /* 0x000fe20000001213 */
[----:B--2---:R-:W-:Y:S01]  /*1fe0*/  HADD2.F32 R4, -RZ, R64.H0_H0 ;  /* 0x20000040ff047230 */ /* 0x004fe20000004100 */
[----:B------:R0:W-:Y:S01]  /*1ff0*/  STL [R1+0x58], R2 ;  /* 0x0000580201007387 */ /* 0x0001e20000100800 */
[----:B------:R-:W-:Y:S01]  /*2000*/  MOV R121, R26 ;  /* 0x0000001a00797202 */ /* 0x000fe20000000f00 */
[----:B------:R-:W-:Y:S01]  /*2010*/  IMAD R87, R87, -0x2daee0ad, RZ ;  /* 0xd2511f5357577824 */ /* 0x000fe200078e02ff */
[--C-:B------:R-:W-:Y:S01]  /*2020*/  SHF.R.U64 R120, R26, 0x10, R27.reuse ;  /* 0x000000101a787819 */ /* 0x100fe2000000121b */
[----:B-1----:R-:W-:Y:S01]  /*2030*/  HADD2.F32 R3, -RZ, R63.H0_H0 ;  /* 0x2000003fff037230 */ /* 0x002fe20000004100 */
[----:B------:R1:W-:Y:S01]  /*2040*/  STL [R1+0x54], R4 ;  /* 0x0000540401007387 */ /* 0x0003e20000100800 */
[----:B------:R-:W-:Y:S01]  /*2050*/  SHF.R.U32.HI R42, RZ, 0x10, R27 ;  /* 0x00000010ff2a7819 */ /* 0x000fe2000001161b */
[----:B------:R-:W-:Y:S01]  /*2060*/  IMAD.HI.U32 R18, R132, -0x2daee0ad, RZ ;  /* 0xd2511f5384127827 */ /* 0x000fe200078e00ff */
[----:B------:R-:W-:Y:S01]  /*2070*/  MOV R27, R19 ;  /* 0x00000013001b7202 */ /* 0x000fe20000000f00 */
[----:B------:R2:W-:Y:S01]  /*2080*/  STL [R1+0x50], R3 ;  /* 0x0000500301007387 */ /* 0x0005e20000100800 */
[----:B------:R-:W-:Y:S01]  /*2090*/  SHF.R.U32.HI R26, RZ, 0x10, R19 ;  /* 0x00000010ff1a7819 */ /* 0x000fe20000011613 */
[----:B0-----:R-:W-:Y:S01]  /*20a0*/  HADD2.F32 R2, -RZ, R62.H0_H0 ;  /* 0x2000003eff027230 */ /* 0x001fe20000004100 */
[----:B------:R-:W-:Y:S01]  /*20b0*/  MOV R170, R32 ;  /* 0x0000002000aa7202 */ /* 0x000fe20000000f00 */
[----:B------:R-:W-:Y:S01]  /*20c0*/  IMAD R86, R86, -0x326172a9, RZ ;  /* 0xcd9e8d5756567824 */ /* 0x000fe200078e02ff */
[--C-:B------:R-:W-:Y:S01]  /*20d0*/  SHF.R.U64 R168, R32, 0x10, R33.reuse ;  /* 0x0000001020a87819 */ /* 0x100fe20000001221 */
[----:B-1----:R-:W-:Y:S01]  /*20e0*/  HADD2.F32 R4, -RZ, R61.H0_H0 ;  /* 0x2000003dff047230 */ /* 0x002fe20000004100 */
[----:B------:R0:W-:Y:S01]  /*20f0*/  STL [R1+0x4c], R2 ;  /* 0x00004c0201007387 */ /* 0x0001e20000100800 */
[----:B------:R-:W-:Y:S01]  /*2100*/  IMAD.HI.U32 R19, R77, -0x326172a9, RZ ;  /* 0xcd9e8d574d137827 */ /* 0x000fe200078e00ff */
[----:B------:R-:W-:Y:S01]  /*2110*/  SHF.R.U32.HI R130, RZ, 0x10, R33 ;  /* 0x00000010ff827819 */ /* 0x000fe20000011621 */
[----:B------:R-:W-:Y:S01]  /*2120*/  ULDC.U8 UR26, c[0x0][0x2a0] ;  /* 0x0000a800001a7ab9 */ /* 0x000fe20000000000 */
[----:B------:R1:W-:Y:S01]  /*2130*/  STL [R1+0x48], R4 ;  /* 0x0000480401007387 */ /* 0x0003e20000100800 */
[----:B--2---:R-:W-:Y:S01]  /*2140*/  HADD2.F32 R3, -RZ, R60.H0_H0 ;  /* 0x2000003cff037230 */ /* 0x004fe20000004100 */
[----:B------:R-:W-:Y:S01]  /*2150*/  SHF.R.U64 R200, R40, 0x10, R41 ;  /* 0x0000001028c87819 */ /* 0x000fe20000001229 */
[----:B------:R-:W-:Y:S01]  /*2160*/  IMAD.MOV.U32 R164, RZ, RZ, R33 ;  /* 0x000000ffffa47224 */ /* 0x000fe200078e0021 */
[--C-:B------:R-:W-:Y:S01]  /*2170*/  SHF.R.U32.HI R196, RZ, 0x10, R41.reuse ;  /* 0x00000010ffc47819 */ /* 0x100fe20000011629 */
[----:B------:R-:W-:Y:S01]  /*2180*/  IMAD.MOV.U32 R202, RZ, RZ, R40 ;  /* 0x000000ffffca7224 */ /* 0x000fe200078e0028 */
[----:B------:R2:W-:Y:S01]  /*2190*/  STL [R1+0x44], R3 ;  /* 0x0000440301007387 */ /* 0x0005e20000100800 */
[----:B0-----:R-:W-:Y:S01]  /*21a0*/  HADD2.F32 R2, -RZ, R59.H0_H0 ;  /* 0x2000003bff027230 */ /* 0x001fe20000004100 */
[----:B------:R-:W-:Y:S01]  /*21b0*/  MOV R194, R38 ;  /* 0x0000002600c27202 */ /* 0x000fe20000000f00 */
[----:B------:R-:W-:Y:S01]  /*21c0*/  IMAD.MOV.U32 R198, RZ, RZ, R41 ;  /* 0x000000ffffc67224 */ /* 0x000fe200078e0029 */
[--C-:B------:R-:W-:Y:S01]  /*21d0*/  SHF.R.U64 R192, R38, 0x10, R39.reuse ;  /* 0x0000001026c07819 */ /* 0x100fe20000001227 */
[----:B-1----:R-:W-:Y:S01]  /*21e0*/  HADD2.F32 R4, -RZ, R58.H0_H0 ;  /* 0x2000003aff047230 */ /* 0x002fe20000004100 */
[----:B------:R0:W-:Y:S01]  /*21f0*/  STL [R1+0x40], R2 ;  /* 0x0000400201007387 */ /* 0x0001e20000100800 */
[--C-:B------:R-:W-:Y:S01]  /*2200*/  IMAD.MOV.U32 R190, RZ, RZ, R39.reuse ;  /* 0x000000ffffbe7224 */ /* 0x100fe200078e0027 */
[----:B------:R-:W-:Y:S01]  /*2210*/  SHF.R.U32.HI R188, RZ, 0x10, R39 ;  /* 0x00000010ffbc7819 */ /* 0x000fe20000011627 */
[----:B------:R-:W-:Y:S01]  /*2220*/  IMAD.MOV.U32 R186, RZ, RZ, R36 ;  /* 0x000000ffffba7224 */ /* 0x000fe200078e0024 */
[----:B------:R1:W-:Y:S01]  /*2230*/  STL [R1+0x3c], R4 ;  /* 0x00003c0401007387 */ /* 0x0003e20000100800 */
[----:B--2---:R-:W-:Y:S01]  /*2240*/  HADD2.F32 R3, -RZ, R57.H0_H0 ;  /* 0x20000039ff037230 */ /* 0x004fe20000004100 */
[----:B------:R-:W-:Y:S01]  /*2250*/  MOV R33, R20 ;  /* 0x0000001400217202 */ /* 0x000fe20000000f00 */
[----:B------:R-:W-:Y:S01]  /*2260*/  IMAD.MOV.U32 R178, RZ, RZ, R34 ;  /* 0x000000ffffb27224 */ /* 0x000fe200078e0022 */
[----:B------:R-:W-:Y:S01]  /*2270*/  SHF.R.U64 R32, R20, 0x10, R21 ;  /* 0x0000001014207819 */ /* 0x000fe20000001215 */
[----:B------:R-:W-:Y:S01]  /*2280*/  IMAD.MOV.U32 R174, RZ, RZ, R35 ;  /* 0x000000ffffae7224 */ /* 0x000fe200078e0023 */
[----:B------:R2:W-:Y:S01]  /*2290*/  STL [R1+0x38], R3 ;  /* 0x0000380301007387 */ /* 0x0005e20000100800 */
[----:B0-----:R-:W-:Y:S01]  /*22a0*/  HADD2.F32 R2, -RZ, R56.H0_H0 ;  /* 0x20000038ff027230 */ /* 0x001fe20000004100 */
[--C-:B------:R-:W-:Y:S01]  /*22b0*/  SHF.R.U64 R184, R36, 0x10, R37.reuse ;  /* 0x0000001024b87819 */ /* 0x100fe20000001225 */
[----:B------:R-:W-:Y:S01]  /*22c0*/  IMAD.MOV.U32 R41, RZ, RZ, R24 ;  /* 0x000000ffff297224 */ /* 0x000fe200078e0018 */
[----:B------:R-:W-:Y:S01]  /*22d0*/  MOV R182, R37 ;  /* 0x0000002500b67202 */ /* 0x000fe20000000f00 */
[----:B-1----:R-:W-:Y:S01]  /*22e0*/  HADD2.F32 R4, -RZ, R55.H0_H0 ;  /* 0x20000037ff047230 */ /* 0x002fe20000004100 */
[----:B------:R0:W-:Y:S01]  /*22f0*/  STL [R1+0x34], R2 ;  /* 0x0000340201007387 */ /* 0x0001e20000100800 */
[----:B------:R-:W-:Y:S01]  /*2300*/  SHF.R.U32.HI R180, RZ, 0x10, R37 ;  /* 0x00000010ffb47819 */ /* 0x000fe20000011625 */
[----:B------:R-:W-:Y:S01]  /*2310*/  HADD2.F32 R150, -RZ, R148.H0_H0 ;  /* 0x20000094ff967230 */ /* 0x000fe20000004100 */
        /* <DEDUP_REMOVED lines=11> */
[----:B------:R-:W-:Y:S01]  /*23d0*/  IMAD.MOV.U32 R35, RZ, RZ, R23 ;  /* 0x000000ffff237224 */ /* 0x000fe200078e0017 */
[----:B------:R0:W-:Y:S01]  /*23e0*/  STL [R1+0x28], R2 ;  /* 0x0000280201007387 */ /* 0x0001e20000100800 */
[----:B-1----:R-:W-:Y:S01]  /*23f0*/  HADD2.F32 R4, -RZ, R52.H0_H0 ;  /* 0x20000034ff047230 */ /* 0x002fe20000004100 */
[----:B------:R-:W-:Y:S01]  /*2400*/  LOP3.LUT R151, R18, UR25, R87, 0x96, !PT ;  /* 0x0000001912977c12 */ /* 0x000fe2000f8e9657 */
[----:B------:R-:W-:Y:S01]  /*2410*/  IMAD.MOV.U32 R25, RZ, RZ, R16 ;  /* 0x000000ffff197224 */ /* 0x000fe200078e0010 */
[----:B------:R-:W-:Y:S01]  /*2420*/  SHF.R.U64 R20, R148, 0x10, R149 ;  /* 0x0000001094147819 */ /* 0x000fe20000001295 */
        /* <DEDUP_REMOVED lines=8> */
[----:B------:R-:W-:Y:S01]  /*24b0*/  IMAD.MOV.U32 R31, RZ, RZ, R21 ;  /* 0x000000ffff1f7224 */ /* 0x000fe200078e0015 */
[--C-:B------:R-:W-:Y:S01]  /*24c0*/  SHF.R.U64 R36, R22, 0x10, R23.reuse ;  /* 0x0000001016247819 */ /* 0x100fe20000001217 */
[----:B------:R2:W-:Y:S01]  /*24d0*/  STL [R1+0x1c], R2 ;  /* 0x00001c0201007387 */ /* 0x0005e20000100800 */
[----:B-1----:R-:W-:Y:S01]  /*24e0*/  HADD2.F32 R4, -RZ, R49.H0_H0 ;  /* 0x20000031ff047230 */ /* 0x002fe20000004100 */
[----:B------:R-:W-:Y:S01]  /*24f0*/  SHF.R.U32.HI R34, RZ, 0x10, R23 ;  /* 0x00000010ff227819 */ /* 0x000fe20000011617 */
[--C-:B------:R-:W-:Y:S01]  /*2500*/  IMAD.MOV.U32 R23, RZ, RZ, R17.reuse ;  /* 0x000000ffff177224 */ /* 0x100fe200078e0011 */
[----:B------:R-:W-:Y:S01]  /*2510*/  SHF.R.U64 R24, R16, 0x10, R17 ;  /* 0x0000001010187819 */ /* 0x000fe20000001211 */
[----:B------:R-:W-:Y:S01]  /*2520*/  HADD2.F32 R209, -RZ, R10.H0_H0 ;  /* 0x2000000affd17230 */ /* 0x000fe20000004100 */
[----:B------:R1:W-:Y:S01]  /*2530*/  STL [R1+0x18], R4 ;  /* 0x0000180401007387 */ /* 0x0003e20000100800 */
[----:B0-----:R-:W-:Y:S01]  /*2540*/  HADD2.F32 R3, -RZ, R48.H0_H0 ;  /* 0x20000030ff037230 */ /* 0x001fe20000004100 */
[----:B------:R-:W-:Y:S01]  /*2550*/  SHF.R.U64 R18, R146, 0x10, R147 ;  /* 0x0000001092127819 */ /* 0x000fe20000001293 */
[----:B------:R-:W-:Y:S01]  /*2560*/  HADD2.F32 R205, -RZ, R11.H0_H0 ;  /* 0x2000000bffcd7230 */ /* 0x000fe20000004100 */
[----:B------:R-:W-:Y:S01]  /*2570*/  SHF.R.U32.HI R30, RZ, 0x10, R21 ;  /* 0x00000010ff1e7819 */ /* 0x000fe20000011615 */
[----:B--2---:R-:W-:Y:S01]  /*2580*/  HADD2.F32 R2, -RZ, R47.H0_H0 ;  /* 0x2000002fff027230 */ /* 0x004fe20000004100 */
[----:B------:R0:W-:Y:S01]  /*2590*/  STL [R1+0x14], R3 ;  /* 0x0000140301007387 */ /* 0x0001e20000100800 */
[----:B------:R-:W-:Y:S01]  /*25a0*/  SHF.R.U32.HI R22, RZ, 0x10, R17 ;  /* 0x00000010ff167819 */ /* 0x000fe20000011611 */
[----:B------:R-:W-:Y:S01]  /*25b0*/  HADD2.F32 R201, -RZ, R8.H0_H0 ;  /* 0x20000008ffc97230 */ /* 0x000fe20000004100 */
[----:B------:R-:W-:Y:S01]  /*25c0*/  LOP3.LUT R152, R19, UR24, R86, 0x96, !PT ;  /* 0x0000001813987c12 */ /* 0x000fe2000f8e9656 */
[----:B-1----:R-:W-:Y:S01]  /*25d0*/  HADD2.F32 R4, -RZ, R46.H0_H0 ;  /* 0x2000002eff047230 */ /* 0x002fe20000004100 */
[----:B------:R1:W-:Y:S01]  /*25e0*/  STL [R1+0x10], R2 ;  /* 0x0000100201007387 */ /* 0x0003e20000100800 */
[----:B------:R-:W-:Y:S01]  /*25f0*/  SHF.R.U32.HI R211, RZ, 0x10, R13 ;  /* 0x00000010ffd37819 */ /* 0x000fe2000001160d */
[----:B------:R-:W-:Y:S01]  /*2600*/  HADD2.F32 R197, -RZ, R9.H0_H0 ;  /* 0x20000009ffc57230 */ /* 0x000fe20000004100 */
[--C-:B------:R-:W-:Y:S01]  /*2610*/  SHF.R.U64 R207, R10, 0x10, R11.reuse ;  /* 0x000000100acf7819 */ /* 0x100fe2000000120b */
[----:B------:R2:W-:Y:S01]  /*2620*/  STL [R1+0xc], R4 ;  /* 0x00000c0401007387 */ /* 0x0005e20000100800 */
[----:B0-----:R-:W-:Y:S01]  /*2630*/  HADD2.F32 R3, -RZ, R45.H0_H0 ;  /* 0x2000002dff037230 */ /* 0x001fe20000004100 */
[----:B------:R-:W-:Y:S01]  /*2640*/  SHF.R.U32.HI R203, RZ, 0x10, R11 ;  /* 0x00000010ffcb7819 */ /* 0x000fe2000001160b */
[----:B------:R-:W-:Y:S01]  /*2650*/  HADD2.F32 R193, -RZ, R6.H0_H0 ;  /* 0x20000006ffc17230 */ /* 0x000fe20000004100 */
[--C-:B------:R-:W-:Y:S01]  /*2660*/  SHF.R.U64 R199, R8, 0x10, R9.reuse ;  /* 0x0000001008c77819 */ /* 0x100fe20000001209 */
[----:B------:R-:W-:Y:S01]  /*2670*/  HADD2.F32 R189, -RZ, R7.H0_H0 ;  /* 0x20000007ffbd7230 */ /* 0x000fe20000004100 */
[----:B------:R2:W-:Y:S01]  /*2680*/  STL [R1+0x8], R3 ;  /* 0x0000080301007387 */ /* 0x0005e20000100800 */
[----:B-1----:R-:W-:Y:S01]  /*2690*/  HADD2.F32 R2, -RZ, R44.H0_H0 ;  /* 0x2000002cff027230 */ /* 0x002fe20000004100 */
[----:B------:R-:W-:Y:S01]  /*26a0*/  SHF.R.U32.HI R195, RZ, 0x10, R9 ;  /* 0x00000010ffc37819 */ /* 0x000fe20000011609 */
[----:B------:R-:W-:Y:S01]  /*26b0*/  HADD2.F32 R181, -RZ, R5.H0_H0 ;  /* 0x20000005ffb57230 */ /* 0x000fe20000004100 */
[--C-:B------:R-:W-:Y:S01]  /*26c0*/  SHF.R.U64 R191, R6, 0x10, R7.reuse ;  /* 0x0000001006bf7819 */ /* 0x100fe20000001207 */
[----:B------:R-:W-:Y:S01]  /*26d0*/  HADD2.F32 R146, -RZ, R144.H0_H0 ;  /* 0x20000090ff927230 */ /* 0x000fe20000004100 */
[----:B------:R2:W-:Y:S01]  /*26e0*/  STL [R1+0x4], R2 ;  /* 0x0000040201007387 */ /* 0x0005e20000100800 */
[----:B------:R-:W-:Y:S01]  /*26f0*/  SHF.R.U32.HI R187, RZ, 0x10, R7 ;  /* 0x00000010ffbb7819 */ /* 0x000fe20000011607 */
[----:B------:R-:W-:Y:S01]  /*2700*/  IMAD.MOV.U32 R252, RZ, RZ, R97 ;  /* 0x000000fffffc7224 */ /* 0x000fe200078e0061 */
[----:B------:R-:W-:Y:S01]  /*2710*/  SHF.R.U32.HI R179, RZ, 0x10, R5 ;  /* 0x00000010ffb37819 */ /* 0x000fe20000011605 */
[----:B------:R2:W-:Y:S01]  /*2720*/  STL [R1], R0 ;  /* 0x0000000001007387 */ /* 0x0005e20000100800 */
        /* <DEDUP_REMOVED lines=27> */
[----:B------:R-:W-:Y:S01]  /*28e0*/  HFMA2.MMA R131, -RZ, RZ, 0, 0 ;  /* 0x00000000ff837435 */ /* 0x000fe200000001ff */
[----:B------:R-:W-:Y:S01]  /*28f0*/  SHF.R.U32.HI R218, RZ, 0x10, R85 ;  /* 0x00000010ffda7819 */ /* 0x000fe20000011655 */
[----:B------:R-:W-:Y:S01]  /*2900*/  BSSY B0, `(.L_x_50868) ;  /* 0x0001c7d000007945 */ /* 0x000fe20003800000 */
[----:B------:R-:W-:Y:S01]  /*2910*/  MOV R234, R88 ;  /* 0x0000005800ea7202 */ /* 0x000fe20000000f00 */
[----:B------:R-:W-:Y:S01]  /*2920*/  HADD2.F32 R169, -RZ, R160.H0_H0 ;  /* 0x200000a0ffa97230 */ /* 0x000fe20000004100 */
[--C-:B------:R-:W-:Y:S01]  /*2930*/  SHF.R.U64 R233, R88, 0x10, R89.reuse ;  /* 0x0000001058e97819 */ /* 0x100fe20000001259 */
[----:B------:R-:W-:Y:S01]  /*2940*/  IMAD R132, R132, -0x2daee0ad, RZ ;  /* 0xd2511f5384847824 */ /* 0x000fe200078e02ff */
        /* <DEDUP_REMOVED lines=168> */
[----:B--2---:R-:W-:-:S07]  /*33d0*/  HADD2.F32 R5, -RZ, R5.H0_H0 ;  /* 0x20000005ff057230 */ /* 0x004fce0000004100 */
.L_x_51540:
[----:B------:R-:W0:Y:S08]  /*33e0*/  LDC.64 R116, c[0x0][0x280] ;  /* 0x0000a000ff747b82 */ /* 0x000e300000000a00 */
[----:B-1----:R-:W1:Y:S08]  /*33f0*/  LDC.64 R118, c[0x0][0x288] ;  /* 0x0000a200ff767b82 */ /* 0x002e700000000a00 */
[----:B------:R-:W2:Y:S01]  /*3400*/  LDC R162, c[0x0][0x218] ;  /* 0x00008600ffa27b82 */ /* 0x000ea20000000800 */
[----:B0-----:R-:W-:-:S06]  /*3410*/  IMAD.WIDE R116, R153, 0x4, R116 ;  /* 0x0000000499747825 */ /* 0x001fcc00078e0274 */
[----:B------:R-:W3:Y:S01]  /*3420*/  LDG.E R116, desc[UR6][R116.64] ;  /* 0x0000000674747981 */ /* 0x000ee2000c1e1900 */
[----:B-1----:R-:W-:-:S05]  /*3430*/  IMAD.WIDE R118, R153, 0x4, R118 ;  /* 0x0000000499767825 */ /* 0x002fca00078e0276 */
[----:B-----5:R2:W5:Y:S01]  /*3440*/  LDG.E R117, desc[UR6][R118.64] ;  /* 0x0000000676757981 */ /* 0x020562000c1e1900 */
[----:B------:R-:W-:Y:S01]  /*3450*/  BSSY B1, `(.L_x_50869) ;  /* 0x00001a1000017945 */ /* 0x000fe20003800000 */
        /* <DEDUP_REMOVED lines=12> */
[----:B------:R-:W-:Y:S02]  /*3520*/  @P2 LEA.HI.SX32 R119, R160, R156, 0x1e ;  /* 0x0000009ca0772211 */ /* 0x000fe400078ff2ff */
[----:B------:R-:W-:Y:S01]  /*3530*/  SHF.R.S32.HI R160, RZ, 0x1f, R153 ;  /* 0x0000001fffa07819 */ /* 0x000fe20000011499 */
        /* <DEDUP_REMOVED lines=11> */
[----:B------:R-:W-:-:S12]  /*35f0*/  BSSY B2, `(.L_x_50871) ;  /* 0x000005c000027945 */ /* 0x000fd80003800000 */
[----:B------:R-:W-:Y:S02]  /*3600*/  @!P4 ISETP.NE.U32.AND P5, PT, R162, RZ, PT ;  /* 0x000000ffa200c20c */ /* 0x000fe40003fa5070 */
        /* <DEDUP_REMOVED lines=16> */
.L_x_50874:
[----:B------:R-:W-:-:S07]  /*3710*/  IMAD.MOV.U32 R4, RZ, RZ, R134 ;  /* 0x000000ffff047224 */ /* 0x000fce00078e0086 */
.L_x_50875:
[----:B------:R-:W-:Y:S05]  /*3720*/  BSYNC B3 ;  /* 0x0000000000037941 */ /* 0x000fea0003800000 */
.L_x_50873:
        /* <DEDUP_REMOVED lines=16> */
.L_x_50879:
[----:B------:R-:W-:Y:S05]  /*3830*/  BSYNC B4 ;  /* 0x0000000000047941 */ /* 0x000fea0003800000 */
.L_x_50878:
        /* <DEDUP_REMOVED lines=41> */
[----:B------:R-:W-:Y:S01]  /*3ad0*/  LOP3.LUT R152, R53, UR24, R54, 0x96, !PT ;  /* 0x0000001835987c12 */ /* 0x000fe2000f8e9636 */
[----:B------:R-:W-:-:S07]  /*3ae0*/  IMAD.MOV.U32 R54, RZ, RZ, RZ ;  /* 0x000000ffff367224 */ /* 0x000fce00078e00ff */
.L_x_50877:
[----:B------:R-:W-:Y:S05]  /*3af0*/  BSYNC B3 ;  /* 0x0000000000037941 */ /* 0x000fea0003800000 */
.L_x_50876:
[----:B------:R-:W2:Y:S01]  /*3b00*/  LDL R53, [R1+0x84] ;  /* 0x0000840001357983 */ /* 0x000ea20000100800 */
[----:B------:R-:W-:Y:S01]  /*3b10*/  HFMA2.MMA R52, -RZ, RZ, 0.1171875, 0 ;  /* 0x2f800000ff347435 */ /* 0x000fe200000001ff */
[----:B------:R-:W-:-:S09]  /*3b20*/  I2FP.F32.U32 R4, R4 ;  /* 0x0000000400047245 */ /* 0x000fd20000201000 */
[----:B------:R-:W-:-:S05]  /*3b30*/  FFMA.FTZ R4, R4, R52, 1.1641532182693481445e-10 ;  /* 0x2f00000004047423 */ /* 0x000fca0000010034 */
[----:B------:R-:W-:Y:S01]  /*3b40*/  FSETP.GTU.FTZ.AND P5, PT, R4, UR27, PT ;  /* 0x0000001b04007c0b */ /* 0x000fe2000bfbc000 */
[----:B-----5:R-:W-:-:S04]  /*3b50*/  FMUL.FTZ R4, R44, UR29 ;  /* 0x0000001d2c047c20 */ /* 0x020fc80008410000 */
[----:B------:R-:W-:-:S05]  /*3b60*/  FMUL.FTZ R4, R4, UR28 ;  /* 0x0000001c04047c20 */ /* 0x000fca0008410000 */
[----:B------:R-:W-:Y:S02]  /*3b70*/  FSEL R52, R4, RZ, !P5 ;  /* 0x000000ff04347208 */ /* 0x000fe40006800000 */
[----:B------:R-:W-:-:S03]  /*3b80*/  SEL R4, RZ, 0x1, P5 ;  /* 0x00000001ff047807 */ /* 0x000fc60002800000 */
[----:B--2---:R-:W-:-:S04]  /*3b90*/  FMUL.FTZ R52, R53, R52 ;  /* 0x0000003435347220 */ /* 0x004fc80000410000 */
[----:B------:R-:W-:-:S07]  /*3ba0*/  @P3 FADD.FTZ R52, R48, R52 ;  /* 0x0000003430343221 */ /* 0x000fce0000010000 */
.L_x_50872:
[----:B------:R-:W-:Y:S05]  /*3bb0*/  BSYNC B2 ;  /* 0x0000000000027941 */ /* 0x000fea0003800000 */
.L_x_50871:
        /* <DEDUP_REMOVED lines=18> */
.L_x_50883:
[----:B------:R-:W-:-:S07]  /*3ce0*/  MOV R3, R134 ;  /* 0x0000008600037202 */ /* 0x000fce0000000f00 */
.L_x_50884:
[----:B------:R-:W-:Y:S05]  /*3cf0*/  BSYNC B3 ;  /* 0x0000000000037941 */ /* 0x000fea0003800000 */
.L_x_50882:
        /* <DEDUP_REMOVED lines=16> */
.L_x_50888:
[----:B------:R-:W-:Y:S05]  /*3e00*/  BSYNC B4 ;  /* 0x0000000000047941 */ /* 0x000fea0003800000 */
.L_x_50887:
        /* <DEDUP_REMOVED lines=42> */
[----:B------:R-:W-:-:S11]  /*40b0*/  HFMA2.MMA R55, -RZ, RZ, 0, 0 ;  /* 0x00000000ff377435 */ /* 0x000fd600000001ff */
.L_x_50886:
[----:B------:R-:W-:Y:S05]  /*40c0*/  BSYNC B3 ;  /* 0x0000000000037941 */ /* 0x000fea0003800000 */
.L_x_50885:
[----:B------:R-:W2:Y:S01]  /*40d0*/  LDL R54, [R1+0x80] ;  /* 0x0000800001367983 */ /* 0x000ea20000100800 */
[----:B------:R-:W-:Y:S01]  /*40e0*/  I2FP.F32.U32 R3, R3 ;  /* 0x0000000300037245 */ /* 0x000fe20000201000 */
[----:B------:R-:W-:-:S04]  /*40f0*/  IMAD.MOV.U32 R53, RZ, RZ, 0x2f800000 ;  /* 0x2f800000ff357424 */ /* 0x000fc800078e00ff */
        /* <DEDUP_REMOVED lines=8> */
.L_x_50881:
[----:B------:R-:W-:Y:S05]  /*4180*/  BSYNC B2 ;  /* 0x0000000000027941 */ /* 0x000fea0003800000 */
.L_x_50880:
        /* <DEDUP_REMOVED lines=18> */
.L_x_50892:
[----:B------:R-:W-:-:S07]  /*42b0*/  IMAD.MOV.U32 R2, RZ, RZ, R134 ;  /* 0x000000ffff027224 */ /* 0x000fce00078e0086 */
.L_x_50893:
[----:B------:R-:W-:Y:S05]  /*42c0*/  BSYNC B3 ;  /* 0x0000000000037941 */ /* 0x000fea0003800000 */
.L_x_50891:
        /* <DEDUP_REMOVED lines=16> */
.L_x_50897:
[----:B------:R-:W-:Y:S05]  /*43d0*/  BSYNC B4 ;  /* 0x0000000000047941 */ /* 0x000fea0003800000 */
.L_x_50896:
        /* <DEDUP_REMOVED lines=41> */
[----:B------:R-:W-:Y:S01]  /*4670*/  IMAD.MOV.U32 R166, RZ, RZ, RZ ;  /* 0x000000ffffa67224 */ /* 0x000fe200078e00ff */
[----:B------:R-:W-:-:S07]  /*4680*/  MOV R134, R54 ;  /* 0x0000003600867202 */ /* 0x000fce0000000f00 */
.L_x_50895:
[----:B------:R-:W-:Y:S05]  /*4690*/  BSYNC B3 ;  /* 0x0000000000037941 */ /* 0x000fea0003800000 */
.L_x_50894:
        /* <DEDUP_REMOVED lines=11> */
.L_x_50890:
[----:B------:R-:W-:Y:S05]  /*4750*/  BSYNC B2 ;  /* 0x0000000000027941 */ /* 0x000fea0003800000 */
.L_x_50889:
        /* <DEDUP_REMOVED lines=18> */
.L_x_50901:
[----:B------:R-:W-:-:S07]  /*4880*/  IMAD.MOV.U32 R0, RZ, RZ, R134 ;  /* 0x000000ffff007224 */ /* 0x000fce00078e0086 */
.L_x_50902:
[----:B------:R-:W-:Y:S05]  /*4890*/  BSYNC B3 ;  /* 0x0000000000037941 */ /* 0x000fea0003800000 */
.L_x_50900:
        /* <DEDUP_REMOVED lines=16> */
.L_x_50906:
[----:B------:R-:W-:Y:S05]  /*49a0*/  BSYNC B4 ;  /* 0x0000000000047941 */ /* 0x000fea0003800000 */
.L_x_50905:
        /* <DEDUP_REMOVED lines=43> */
.L_x_50904:
[----:B------:R-:W-:Y:S05]  /*4c60*/  BSYNC B3 ;  /* 0x0000000000037941 */ /* 0x000fea0003800000 */
.L_x_50903:
        /* <DEDUP_REMOVED lines=11> */
.L_x_50899:
[----:B------:R-:W-:Y:S05]  /*4d20*/  BSYNC B2 ;  /* 0x0000000000027941 */ /* 0x000fea0003800000 */
.L_x_50898:
[----:B------:R-:W0:Y:S01]  /*4d30*/  LDC.64 R162, c[0x0][0x238] ;  /* 0x00008e00ffa27b82 */ /* 0x000e220000000a00 */
[----:B------:R-:W-:Y:S01]  /*4d40*/  BSSY B2, `(.L_x_50907) ;  /* 0x000000f000027945 */ /* 0x000fe20003800000 */
[----:B0-----:R-:W-:-:S05]  /*4d50*/  IMAD.WIDE.U32 R162, R118, 0x10, R162 ;  /* 0x0000001076a27825 */ /* 0x001fca00078e00a2 */
[----:B------:R0:W-:Y:S01]  /*4d60*/  STG.E.128 desc[UR6][R162.64], R52 ;  /* 0x00000034a2007986 */ /* 0x0001e2000c101d06 */
[----:B------:R-:W-:Y:S05]  /*4d70*/  @!P2 BRA `(.L_x_50908) ;  /* 0x00000000002ca947 */ /* 0x000fea0003800000 */
[----:B0-----:R-:W-:Y:S01]  /*4d80*/  IMAD.U32 R162, R2, 0x10000, RZ ;  /* 0x0001000002a27824 */ /* 0x001fe200078e00ff */
[----:B------:R-:W-:Y:S02]  /*4d90*/  LOP3.LUT R163, R0, 0xffff, RZ, 0xc0, !PT ;  /* 0x0000ffff00a37812 */ /* 0x000fe400078ec0ff */
[----:B------:R-:W-:Y:S02]  /*4da0*/  LOP3.LUT R166, R4, 0xff, RZ, 0xc0, !PT ;  /* 0x000000ff04a67812 */ /* 0x000fe400078ec0ff */
[----:B------:R-:W-:-:S05]  /*4db0*/  LOP3.LUT R162, R162, 0xff0000, RZ, 0xc0, !PT ;  /* 0x00ff0000a2a27812 */ /* 0x000fca00078ec0ff */
[----:B------:R-:W-:Y:S01]  /*4dc0*/  IMAD R162, R163, 0x1000000, R162 ;  /* 0x01000000a3a27824 */ /* 0x000fe200078e02a2 */
[----:B------:R-:W-:-:S04]  /*4dd0*/  LOP3.LUT R163, R3, 0xff, RZ, 0xc0, !PT ;  /* 0x000000ff03a37812 */ /* 0x000fc800078ec0ff */
[----:B------:R-:W-:-:S05]  /*4de0*/  LEA R162, R163, R162, 0x8 ;  /* 0x000000a2a3a27211 */ /* 0x000fca00078e40ff */
[----:B------:R-:W-:Y:S02]  /*4df0*/  IMAD.IADD R166, R162, 0x1, R166 ;  /* 0x00000001a2a67824 */ /* 0x000fe400078e02a6 */
[----:B------:R-:W0:Y:S02]  /*4e00*/  LDC.64 R162, c[0x0][0x240] ;  /* 0x00009000ffa27b82 */ /* 0x000e240000000a00 */
[----:B0-----:R-:W-:-:S05]  /*4e10*/  IMAD.WIDE.U32 R162, R119, 0x4, R162 ;  /* 0x0000000477a27825 */ /* 0x001fca00078e00a2 */
[----:B------:R1:W-:Y:S02]  /*4e20*/  STG.E desc[UR6][R162.64], R166 ;  /* 0x000000a6a2007986 */ /* 0x0003e4000c101906 */
.L_x_50908:
[----:B------:R-:W-:Y:S05]  /*4e30*/  BSYNC B2 ;  /* 0x0000000000027941 */ /* 0x000fea0003800000 */
.L_x_50907:
[----:B------:R-:W-:Y:S01]  /*4e40*/  VIADD R118, R118, 0x20 ;  /* 0x0000002076767836 */ /* 0x000fe20000000000 */
[----:B------:R-:W-:-:S07]  /*4e50*/  IADD3 R119, R119, 0x20, RZ ;  /* 0x0000002077777810 */ /* 0x000fce0007ffe0ff */
.L_x_50870:
[----:B------:R-:W-:Y:S05]  /*4e60*/  BSYNC B1 ;  /* 0x0000000000017941 */ /* 0x000fea0003800000 */
.L_x_50869:
        /* <DEDUP_REMOVED lines=8> */
[----:B-----5:R0:W5:Y:S07]  /*4ef0*/  @P2 LDG.E.128 R44, desc[UR6][R56.64] ;  /* 0x00000006382c2981 */ /* 0x02016e000c1e1d00 */
[----:B0-----:R-:W0:Y:S02]  /*4f00*/  @P3 LDC.64 R56, c[0x0][0x230] ;  /* 0x00008c00ff383b82 */ /* 0x001e240000000a00 */
[----:B0-----:R-:W-:-:S05]  /*4f10*/  @P3 IMAD.WIDE.U32 R56, R118, 0x10, R56 ;  /* 0x0000001076383825 */ /* 0x001fca00078e0038 */
[----:B------:R-:W2:Y:S01]  /*4f20*/  @P3 LDG.E.128 R48, desc[UR6][R56.64] ;  /* 0x0000000638303981 */ /* 0x000ea2000c1e1d00 */
[----:B------:R-:W-:Y:S01]  /*4f30*/  ISETP.GT.AND P4, PT, R116, RZ, PT ;  /* 0x000000ff7400720c */ /* 0x000fe20003f84270 */
[----:B------:R-:W-:-:S12]  /*4f40*/  BSSY B2, `(.L_x_50911) ;  /* 0x000005c000027945 */ /* 0x000fd80003800000 */
        /* <DEDUP_REMOVED lines=17> */
.L_x_50914:
[----:B------:R-:W-:-:S07]  /*5060*/  MOV R4, R134 ;  /* 0x0000008600047202 */ /* 0x000fce0000000f00 */
.L_x_50915:
[----:B------:R-:W-:Y:S05]  /*5070*/  BSYNC B3 ;  /* 0x0000000000037941 */ /* 0x000fea0003800000 */
.L_x_50913:
        /* <DEDUP_REMOVED lines=16> */
.L_x_50919:
[----:B------:R-:W-:Y:S05]  /*5180*/  BSYNC B4 ;  /* 0x0000000000047941 */ /* 0x000fea0003800000 */
.L_x_50918:
        /* <DEDUP_REMOVED lines=43> */
.L_x_50917:
[----:B------:R-:W-:Y:S05]  /*5440*/  BSYNC B3 ;  /* 0x0000000000037941 */ /* 0x000fea0003800000 */
.L_x_50916:
        /* <DEDUP_REMOVED lines=11> */
.L_x_50912:
[----:B------:R-:W-:Y:S05]  /*5500*/  BSYNC B2 ;  /* 0x0000000000027941 */ /* 0x000fea0003800000 */
.L_x_50911:
        /* <DEDUP_REMOVED lines=18> */
.L_x_50923:
[----:B------:R-:W-:-:S07]  /*5630*/  IMAD.MOV.U32 R3, RZ, RZ, R134 ;  /* 0x000000ffff037224 */ /* 0x000fce00078e0086 */
.L_x_50924:
[----:B------:R-:W-:Y:S05]  /*5640*/  BSYNC B3 ;  /* 0x0000000000037941 */ /* 0x000fea0003800000 */
.L_x_50922:
        /* <DEDUP_REMOVED lines=16> */
.L_x_50928:
[----:B------:R-:W-:Y:S05]  /*5750*/  BSYNC B4 ;  /* 0x0000000000047941 */ /* 0x000fea0003800000 */
.L_x_50927:
        /* <DEDUP_REMOVED lines=43> */
.L_x_50926:
[----:B------:R-:W-:Y:S05]  /*5a10*/  BSYNC B3 ;  /* 0x0000000000037941 */ /* 0x000fea0003800000 */
.L_x_50925:
        /* <DEDUP_REMOVED lines=11> */
.L_x_50921:
[----:B------:R-:W-:Y:S05]  /*5ad0*/  BSYNC B2 ;  /* 0x0000000000027941 */ /* 0x000fea0003800000 */
.L_x_50920:
        /* <DEDUP_REMOVED lines=18> */
.L_x_50932:
[----:B------:R-:W-:-:S07]  /*5c00*/  IMAD.MOV.U32 R2, RZ, RZ, R134 ;  /* 0x000000ffff027224 */ /* 0x000fce00078e0086 */
.L_x_50933:
[----:B------:R-:W-:Y:S05]  /*5c10*/  BSYNC B3 ;  /* 0x0000000000037941 */ /* 0x000fea0003800000 */
.L_x_50931:
        /* <DEDUP_REMOVED lines=16> */
.L_x_50937:
[----:B------:R-:W-:Y:S05]  /*5d20*/  BSYNC B4 ;  /* 0x0000000000047941 */ /* 0x000fea0003800000 */
.L_x_50936:
        /* <DEDUP_REMOVED lines=43> */
.L_x_50935:
[----:B------:R-:W-:Y:S05]  /*5fe0*/  BSYNC B3 ;  /* 0x0000000000037941 */ /* 0x000fea0003800000 */
.L_x_50934:
        /* <DEDUP_REMOVED lines=11> */
.L_x_50930:
[----:B------:R-:W-:Y:S05]  /*60a0*/  BSYNC B2 ;  /* 0x0000000000027941 */ /* 0x000fea0003800000 */
.L_x_50929:
        /* <DEDUP_REMOVED lines=18> */
.L_x_50941:
[----:B------:R-:W-:-:S07]  /*61d0*/  MOV R0, R134 ;  /* 0x0000008600007202 */ /* 0x000fce0000000f00 */
.L_x_50942:
[----:B------:R-:W-:Y:S05]  /*61e0*/  BSYNC B3 ;  /* 0x0000000000037941 */ /* 0x000fea0003800000 */
.L_x_50940:
        /* <DEDUP_REMOVED lines=16> */
.L_x_50946:
[----:B------:R-:W-:Y:S05]  /*62f0*/  BSYNC B4 ;  /* 0x0000000000047941 */ /* 0x000fea0003800000 */
.L_x_50945:
        /* <DEDUP_REMOVED lines=40> */
[----:B------:R-:W-:-:S03]  /*6580*/  HFMA2.MMA R133, -RZ, RZ, 0, 0 ;  /* 0x00000000ff857435 */ /* 0x000fc600000001ff */
[----:B------:R-:W-:Y:S01]  /*6590*/  IMAD.MOV.U32 R134, RZ, RZ, R162 ;  /* 0x000000ffff867224 */ /* 0x000fe200078e00a2 */
[----:B------:R-:W-:-:S07]  /*65a0*/  LOP3.LUT R152, R163, UR24, R166, 0x96, !PT ;  /* 0x00000018a3987c12 */ /* 0x000fce000f8e96a6 */
.L_x_50944:
[----:B------:R-:W-:Y:S05]  /*65b0*/  BSYNC B3 ;  /* 0x0000000000037941 */ /* 0x000fea0003800000 */
.L_x_50943:
        /* <DEDUP_REMOVED lines=11> */
.L_x_50939:
[----:B------:R-:W-:Y:S05]  /*6670*/  BSYNC B2 ;  /* 0x0000000000027941 */ /* 0x000fea0003800000 */
.L_x_50938:
        /* <DEDUP_REMOVED lines=8> */
[----:B------:R-:W-:-:S04]  /*6700*/  LOP3.LUT R162, R162, 0xff0000, RZ, 0xc0, !PT ;  /* 0x00ff0000a2a27812 */ /* 0x000fc800078ec0ff */
[----:B------:R-:W-:Y:S02]  /*6710*/  LEA R162, R163, R162, 0x18 ;  /* 0x000000a2a3a27211 */ /* 0x000fe400078ec0ff */
[----:B------:R-:W-:-:S05]  /*6720*/  LOP3.LUT R163, R3, 0xff, RZ, 0xc0, !PT ;  /* 0x000000ff03a37812 */ /* 0x000fca00078ec0ff */
[----:B------:R-:W-:-:S04]  /*6730*/  IMAD R162, R163, 0x100, R162 ;  /* 0x00000100a3a27824 */ /* 0x000fc800078e02a2 */
[----:B------:R-:W-:Y:S02]  /*6740*/  IMAD.IADD R166, R162, 0x1, R166 ;  /* 0x00000001a2a67824 */ /* 0x000fe400078e02a6 */
[----:B------:R-:W0:Y:S02]  /*6750*/  LDC.64 R162, c[0x0][0x240] ;  /* 0x00009000ffa27b82 */ /* 0x000e240000000a00 */
[----:B0-----:R-:W-:-:S05]  /*6760*/  IMAD.WIDE.U32 R162, R119, 0x4, R162 ;  /* 0x0000000477a27825 */ /* 0x001fca00078e00a2 */
[----:B------:R1:W-:Y:S02]  /*6770*/  STG.E desc[UR6][R162.64], R166 ;  /* 0x000000a6a2007986 */ /* 0x0003e4000c101906 */
.L_x_50948:
[----:B------:R-:W-:Y:S05]  /*6780*/  BSYNC B2 ;  /* 0x0000000000027941 */ /* 0x000fea0003800000 */
.L_x_50947:
[----:B------:R-:W-:Y:S01]  /*6790*/  IADD3 R118, R118, 0x20, RZ ;  /* 0x0000002076767810 */ /* 0x000fe20007ffe0ff */
[----:B------:R-:W-:-:S07]  /*67a0*/  VIADD R119, R119, 0x20 ;  /* 0x0000002077777836 */ /* 0x000fce0000000000 */
.L_x_50910:
[----:B------:R-:W-:Y:S05]  /*67b0*/  BSYNC B1 ;  /* 0x0000000000017941 */ /* 0x000fea0003800000 */
.L_x_50909:
        /* <DEDUP_REMOVED lines=31> */
.L_x_50954:
[----:B------:R-:W-:-:S07]  /*69b0*/  IMAD.MOV.U32 R4, RZ, RZ, R134 ;  /* 0x000000ffff047224 */ /* 0x000fce00078e0086 */
.L_x_50955:
[----:B------:R-:W-:Y:S05]  /*69c0*/  BSYNC B3 ;  /* 0x0000000000037941 */ /* 0x000fea0003800000 */
.L_x_50953:
        /* <DEDUP_REMOVED lines=16> */
.L_x_50959:
[----:B------:R-:W-:Y:S05]  /*6ad0*/  BSYNC B4 ;  /* 0x0000000000047941 */ /* 0x000fea0003800000 */
.L_x_50958:
        /* <DEDUP_REMOVED lines=43> */
.L_x_50957:
[----:B------:R-:W-:Y:S05]  /*6d90*/  BSYNC B3 ;  /* 0x0000000000037941 */ /* 0x000fea0003800000 */
.L_x_50956:
        /* <DEDUP_REMOVED lines=11> */
.L_x_50952:
[----:B------:R-:W-:Y:S05]  /*6e50*/  BSYNC B2 ;  /* 0x0000000000027941 */ /* 0x000fea0003800000 */
.L_x_50951:
        /* <DEDUP_REMOVED lines=18> */
.L_x_50963:
[----:B------:R-:W-:-:S07]  /*6f80*/  IMAD.MOV.U32 R3, RZ, RZ, R134 ;  /* 0x000000ffff037224 */ /* 0x000fce00078e0086 */
.L_x_50964:
[----:B------:R-:W-:Y:S05]  /*6f90*/  BSYNC B3 ;  /* 0x0000000000037941 */ /* 0x000fea0003800000 */
.L_x_50962:
        /* <DEDUP_REMOVED lines=16> */
.L_x_50968:
[----:B------:R-:W-:Y:S05]  /*70a0*/  BSYNC B4 ;  /* 0x0000000000047941 */ /* 0x000fea0003800000 */
.L_x_50967:
        /* <DEDUP_REMOVED lines=43> */
.L_x_50966:
[----:B------:R-:W-:Y:S05]  /*7360*/  BSYNC B3 ;  /* 0x0000000000037941 */ /* 0x000fea0003800000 */
.L_x_50965:
        /* <DEDUP_REMOVED lines=11> */
.L_x_50961:
[----:B------:R-:W-:Y:S05]  /*7420*/  BSYNC B2 ;  /* 0x0000000000027941 */ /* 0x000fea0003800000 */
.L_x_50960:
        /* <DEDUP_REMOVED lines=18> */
.L_x_50972:
[----:B------:R-:W-:-:S07]  /*7550*/  MOV R2, R134 ;  /* 0x0000008600027202 */ /* 0x000fce0000000f00 */
.L_x_50973:
[----:B------:R-:W-:Y:S05]  /*7560*/  BSYNC B3 ;  /* 0x0000000000037941 */ /* 0x000fea0003800000 */
.L_x_50971:
        /* <DEDUP_REMOVED lines=16> */
.L_x_50977:
[----:B------:R-:W-:Y:S05]  /*7670*/  BSYNC B4 ;  /* 0x0000000000047941 */ /* 0x000fea0003800000 */
.L_x_50976:
        /* <DEDUP_REMOVED lines=43> */
.L_x_50975:
[----:B------:R-:W-:Y:S05]  /*7930*/  BSYNC B3 ;  /* 0x0000000000037941 */ /* 0x000fea0003800000 */
.L_x_50974:
        /* <DEDUP_REMOVED lines=11> */
.L_x_50970:
[----:B------:R-:W-:Y:S05]  /*79f0*/  BSYNC B2 ;  /* 0x0000000000027941 */ /* 0x000fea0003800000 */
.L_x_50969:
        /* <DEDUP_REMOVED lines=18> */
.L_x_50981:
[----:B------:R-:W-:-:S07]  /*7b20*/  IMAD.MOV.U32 R0, RZ, RZ, R134 ;  /* 0x000000ffff007224 */ /* 0x000fce00078e0086 */
.L_x_50982:
[----:B------:R-:W-:Y:S05]  /*7b30*/  BSYNC B3 ;  /* 0x0000000000037941 */ /* 0x000fea0003800000 */
.L_x_50980:
        /* <DEDUP_REMOVED lines=16> */
.L_x_50986:
[----:B------:R-:W-:Y:S05]  /*7c40*/  BSYNC B4 ;  /* 0x0000000000047941 */ /* 0x000fea0003800000 */
.L_x_50985:
        /* <DEDUP_REMOVED lines=41> */
[----:B------:R-:W-:Y:S02]  /*7ee0*/  LOP3.LUT R152, R163, UR24, R166, 0x96, !PT ;  /* 0x00000018a3987c12 */ /* 0x000fe4000f8e96a6 */
[----:B------:R-:W-:-:S07]  /*7ef0*/  MOV R134, R162 ;  /* 0x000000a200867202 */ /* 0x000fce0000000f00 */
.L_x_50984:
[----:B------:R-:W-:Y:S05]  /*7f00*/  BSYNC B3 ;  /* 0x0000000000037941 */ /* 0x000fea0003800000 */
.L_x_50983:
        /* <DEDUP_REMOVED lines=11> */
.L_x_50979:
[----:B------:R-:W-:Y:S05]  /*7fc0*/  BSYNC B2 ;  /* 0x0000000000027941 */ /* 0x000fea0003800000 */
.L_x_50978:
[----:B------:R-:W0:Y:S01]  /*7fd0*/  LDC.64 R162, c[0x0][0x238] ;  /* 0x00008e00ffa27b82 */ /* 0x000e220000000a00 */
[----:B------:R-:W-:Y:S01]  /*7fe0*/  BSSY B2, `(.L_x_50987) ;  /* 0x000000f000027945 */ /* 0x000fe20003800000 */
[----:B0-----:R-:W-:-:S05]  /*7ff0*/  IMAD.WIDE.U32 R162, R118, 0x10, R162 ;  /* 0x0000001076a27825 */ /* 0x001fca00078e00a2 */
[----:B------:R0:W-:Y:S01]  /*8000*/  STG.E.128 desc[UR6][R162.64], R60 ;  /* 0x0000003ca2007986 */ /* 0x0001e2000c101d06 */
[----:B------:R-:W-:Y:S05]  /*8010*/  @!P2 BRA `(.L_x_50988) ;  /* 0x00000000002ca947 */ /* 0x000fea0003800000 */
[----:B0-----:R-:W-:Y:S02]  /*8020*/  SHF.L.U32 R162, R2, 0x10, RZ ;  /* 0x0000001002a27819 */ /* 0x001fe400000006ff */
[----:B------:R-:W-:Y:S02]  /*8030*/  LOP3.LUT R163, R0, 0xffff, RZ, 0xc0, !PT ;  /* 0x0000ffff00a37812 */ /* 0x000fe400078ec0ff */
[----:B------:R-:W-:Y:S02]  /*8040*/  LOP3.LUT R162, R162, 0xff0000, RZ, 0xc0, !PT ;  /* 0x00ff0000a2a27812 */ /* 0x000fe400078ec0ff */
[----:B------:R-:W-:-:S03]  /*8050*/  LOP3.LUT R166, R4, 0xff, RZ, 0xc0, !PT ;  /* 0x000000ff04a67812 */ /* 0x000fc600078ec0ff */
[----:B------:R-:W-:Y:S01]  /*8060*/  IMAD R162, R163, 0x1000000, R162 ;  /* 0x01000000a3a27824 */ /* 0x000fe200078e02a2 */
[----:B------:R-:W-:-:S05]  /*8070*/  LOP3.LUT R163, R3, 0xff, RZ, 0xc0, !PT ;  /* 0x000000ff03a37812 */ /* 0x000fca00078ec0ff */
[----:B------:R-:W-:-:S05]  /*8080*/  IMAD R162, R163, 0x100, R162 ;  /* 0x00000100a3a27824 */ /* 0x000fca00078e02a2 */
[----:B------:R-:W-:Y:S02]  /*8090*/  IADD3 R166, R162, R166, RZ ;  /* 0x000000a6a2a67210 */ /* 0x000fe40007ffe0ff */
[----:B------:R-:W0:Y:S02]  /*80a0*/  LDC.64 R162, c[0x0][0x240] ;  /* 0x00009000ffa27b82 */ /* 0x000e240000000a00 */
[----:B0-----:R-:W-:-:S05]  /*80b0*/  IMAD.WIDE.U32 R162, R119, 0x4, R162 ;  /* 0x0000000477a27825 */ /* 0x001fca00078e00a2 */
[----:B------:R1:W-:Y:S02]  /*80c0*/  STG.E desc[UR6][R162.64], R166 ;  /* 0x000000a6a2007986 */ /* 0x0003e4000c101906 */
.L_x_50988:
[----:B------:R-:W-:Y:S05]  /*80d0*/  BSYNC B2 ;  /* 0x0000000000027941 */ /* 0x000fea0003800000 */
.L_x_50987:
[----:B------:R-:W-:Y:S02]  /*80e0*/  VIADD R118, R118, 0x20 ;  /* 0x0000002076767836 */ /* 0x000fe40000000000 */
[----:B------:R-:W-:-:S07]  /*80f0*/  VIADD R119, R119, 0x20 ;  /* 0x0000002077777836 */ /* 0x000fce0000000000 */
.L_x_50950:
[----:B------:R-:W-:Y:S05]  /*8100*/  BSYNC B1 ;  /* 0x0000000000017941 */ /* 0x000fea0003800000 */
.L_x_50949:
        /* <DEDUP_REMOVED lines=31> */
.L_x_50994:
[----:B------:R-:W-:-:S07]  /*8300*/  IMAD.MOV.U32 R4, RZ, RZ, R134 ;  /* 0x000000ffff047224 */ /* 0x000fce00078e0086 */
.L_x_50995:
[----:B------:R-:W-:Y:S05]  /*8310*/  BSYNC B3 ;  /* 0x0000000000037941 */ /* 0x000fea0003800000 */
.L_x_50993:
        /* <DEDUP_REMOVED lines=16> */
.L_x_50999:
[----:B------:R-:W-:Y:S05]  /*8420*/  BSYNC B4 ;  /* 0x0000000000047941 */ /* 0x000fea0003800000 */
.L_x_50998:
        /* <DEDUP_REMOVED lines=43> */
.L_x_50997:
[----:B------:R-:W-:Y:S05]  /*86e0*/  BSYNC B3 ;  /* 0x0000000000037941 */ /* 0x000fea0003800000 */
.L_x_50996:
        /* <DEDUP_REMOVED lines=11> */
.L_x_50992:
[----:B------:R-:W-:Y:S05]  /*87a0*/  BSYNC B2 ;  /* 0x0000000000027941 */ /* 0x000fea0003800000 */
.L_x_50991:
        /* <DEDUP_REMOVED lines=18> */
.L_x_51003:
[----:B------:R-:W-:-:S07]  /*88d0*/  MOV R3, R134 ;  /* 0x0000008600037202 */ /* 0x000fce0000000f00 */
.L_x_51004:
[----:B------:R-:W-:Y:S05]  /*88e0*/  BSYNC B3 ;  /* 0x0000000000037941 */ /* 0x000fea0003800000 */
.L_x_51002:
        /* <DEDUP_REMOVED lines=16> */
.L_x_51008:
[----:B------:R-:W-:Y:S05]  /*89f0*/  BSYNC B4 ;  /* 0x0000000000047941 */ /* 0x000fea0003800000 */
.L_x_51007:
        /* <DEDUP_REMOVED lines=43> */
.L_x_51006:
[----:B------:R-:W-:Y:S05]  /*8cb0*/  BSYNC B3 ;  /* 0x0000000000037941 */ /* 0x000fea0003800000 */
.L_x_51005:
        /* <DEDUP_REMOVED lines=11> */
.L_x_51001:
[----:B------:R-:W-:Y:S05]  /*8d70*/  BSYNC B2 ;  /* 0x0000000000027941 */ /* 0x000fea0003800000 */
.L_x_51000:
        /* <DEDUP_REMOVED lines=18> */
.L_x_51012:
[----:B------:R-:W-:-:S07]  /*8ea0*/  IMAD.MOV.U32 R2, RZ, RZ, R134 ;  /* 0x000000ffff027224 */ /* 0x000fce00078e0086 */
.L_x_51013:
[----:B------:R-:W-:Y:S05]  /*8eb0*/  BSYNC B3 ;  /* 0x0000000000037941 */ /* 0x000fea0003800000 */
.L_x_51011:
        /* <DEDUP_REMOVED lines=16> */
.L_x_51017:
[----:B------:R-:W-:Y:S05]  /*8fc0*/  BSYNC B4 ;  /* 0x0000000000047941 */ /* 0x000fea0003800000 */
.L_x_51016:
        /* <DEDUP_REMOVED lines=43> */
.L_x_51015:
[----:B------:R-:W-:Y:S05]  /*9280*/  BSYNC B3 ;  /* 0x0000000000037941 */ /* 0x000fea0003800000 */
.L_x_51014:
        /* <DEDUP_REMOVED lines=11> */
.L_x_51010:
[----:B------:R-:W-:Y:S05]  /*9340*/  BSYNC B2 ;  /* 0x0000000000027941 */ /* 0x000fea0003800000 */
.L_x_51009:
        /* <DEDUP_REMOVED lines=18> */
.L_x_51021:
[----:B------:R-:W-:-:S07]  /*9470*/  IMAD.MOV.U32 R0, RZ, RZ, R134 ;  /* 0x000000ffff007224 */ /* 0x000fce00078e0086 */
.L_x_51022:
[----:B------:R-:W-:Y:S05]  /*9480*/  BSYNC B3 ;  /* 0x0000000000037941 */ /* 0x000fea0003800000 */
.L_x_51020:
        /* <DEDUP_REMOVED lines=16> */
.L_x_51026:
[----:B------:R-:W-:Y:S05]  /*9590*/  BSYNC B4 ;  /* 0x0000000000047941 */ /* 0x000fea0003800000 */
.L_x_51025:
        /* <DEDUP_REMOVED lines=43> */
.L_x_51024:
[----:B------:R-:W-:Y:S05]  /*9850*/  BSYNC B3 ;  /* 0x0000000000037941 */ /* 0x000fea0003800000 */
.L_x_51023:
        /* <DEDUP_REMOVED lines=11> */
.L_x_51019:
[----:B------:R-:W-:Y:S05]  /*9910*/  BSYNC B2 ;  /* 0x0000000000027941 */ /* 0x000fea0003800000 */
.L_x_51018:
        /* <DEDUP_REMOVED lines=16> */
.L_x_51028:
[----:B------:R-:W-:Y:S05]  /*9a20*/  BSYNC B2 ;  /* 0x0000000000027941 */ /* 0x000fea0003800000 */
.L_x_51027:
[----:B------:R-:W-:Y:S01]  /*9a30*/  VIADD R118, R118, 0x20 ;  /* 0x0000002076767836 */ /* 0x000fe20000000000 */
[----:B------:R-:W-:-:S07]  /*9a40*/  IADD3 R119, R119, 0x20, RZ ;  /* 0x0000002077777810 */ /* 0x000fce0007ffe0ff */
.L_x_50990:
[----:B------:R-:W-:Y:S05]  /*9a50*/  BSYNC B1 ;  /* 0x0000000000017941 */ /* 0x000fea0003800000 */
.L_x_50989:
        /* <DEDUP_REMOVED lines=31> */
.L_x_51034:
[----:B------:R-:W-:-:S07]  /*9c50*/  MOV R4, R134 ;  /* 0x0000008600047202 */ /* 0x000fce0000000f00 */
.L_x_51035:
[----:B------:R-:W-:Y:S05]  /*9c60*/  BSYNC B3 ;  /* 0x0000000000037941 */ /* 0x000fea0003800000 */
.L_x_51033:
        /* <DEDUP_REMOVED lines=16> */
.L_x_51039:
[----:B------:R-:W-:Y:S05]  /*9d70*/  BSYNC B4 ;  /* 0x0000000000047941 */ /* 0x000fea0003800000 */
.L_x_51038:
        /* <DEDUP_REMOVED lines=43> */
.L_x_51037:
[----:B------:R-:W-:Y:S05]  /*a030*/  BSYNC B3 ;  /* 0x0000000000037941 */ /* 0x000fea0003800000 */
.L_x_51036:
        /* <DEDUP_REMOVED lines=11> */
.L_x_51032:
[----:B------:R-:W-:Y:S05]  /*a0f0*/  BSYNC B2 ;  /* 0x0000000000027941 */ /* 0x000fea0003800000 */
.L_x_51031:
        /* <DEDUP_REMOVED lines=18> */
.L_x_51043:
[----:B------:R-:W-:-:S07]  /*a220*/  IMAD.MOV.U32 R3, RZ, RZ, R134 ;  /* 0x000000ffff037224 */ /* 0x000fce00078e0086 */
.L_x_51044:
[----:B------:R-:W-:Y:S05]  /*a230*/  BSYNC B3 ;  /* 0x0000000000037941 */ /* 0x000fea0003800000 */
.L_x_51042:
        /* <DEDUP_REMOVED lines=16> */
.L_x_51048:
[----:B------:R-:W-:Y:S05]  /*a340*/  BSYNC B4 ;  /* 0x0000000000047941 */ /* 0x000fea0003800000 */
.L_x_51047:
        /* <DEDUP_REMOVED lines=43> */
.L_x_51046:
[----:B------:R-:W-:Y:S05]  /*a600*/  BSYNC B3 ;  /* 0x0000000000037941 */ /* 0x000fea0003800000 */
.L_x_51045:
        /* <DEDUP_REMOVED lines=11> */
.L_x_51041:
[----:B------:R-:W-:Y:S05]  /*a6c0*/  BSYNC B2 ;  /* 0x0000000000027941 */ /* 0x000fea0003800000 */
.L_x_51040:
        /* <DEDUP_REMOVED lines=18> */
.L_x_51052:
[----:B------:R-:W-:-:S07]  /*a7f0*/  IMAD.MOV.U32 R2, RZ, RZ, R134 ;  /* 0x000000ffff027224 */ /* 0x000fce00078e0086 */
.L_x_51053:
[----:B------:R-:W-:Y:S05]  /*a800*/  BSYNC B3 ;  /* 0x0000000000037941 */ /* 0x000fea0003800000 */
.L_x_51051:
        /* <DEDUP_REMOVED lines=16> */
.L_x_51057:
[----:B------:R-:W-:Y:S05]  /*a910*/  BSYNC B4 ;  /* 0x0000000000047941 */ /* 0x000fea0003800000 */
.L_x_51056:
        /* <DEDUP_REMOVED lines=43> */
.L_x_51055:
[----:B------:R-:W-:Y:S05]  /*abd0*/  BSYNC B3 ;  /* 0x0000000000037941 */ /* 0x000fea0003800000 */
.L_x_51054:
        /* <DEDUP_REMOVED lines=11> */
.L_x_51050:
[----:B------:R-:W-:Y:S05]  /*ac90*/  BSYNC B2 ;  /* 0x0000000000027941 */ /* 0x000fea0003800000 */
.L_x_51049:
        /* <DEDUP_REMOVED lines=18> */
.L_x_51061:
[----:B------:R-:W-:-:S07]  /*adc0*/  MOV R0, R134 ;  /* 0x0000008600007202 */ /* 0x000fce0000000f00 */
.L_x_51062:
[----:B------:R-:W-:Y:S05]  /*add0*/  BSYNC B3 ;  /* 0x0000000000037941 */ /* 0x000fea0003800000 */
.L_x_51060:
        /* <DEDUP_REMOVED lines=16> */
.L_x_51066:
[----:B------:R-:W-:Y:S05]  /*aee0*/  BSYNC B4 ;  /* 0x0000000000047941 */ /* 0x000fea0003800000 */
.L_x_51065:
        /* <DEDUP_REMOVED lines=43> */
.L_x_51064:
[----:B------:R-:W-:Y:S05]  /*b1a0*/  BSYNC B3 ;  /* 0x0000000000037941 */ /* 0x000fea0003800000 */
.L_x_51063:
        /* <DEDUP_REMOVED lines=11> */
.L_x_51059:
[----:B------:R-:W-:Y:S05]  /*b260*/  BSYNC B2 ;  /* 0x0000000000027941 */ /* 0x000fea0003800000 */
.L_x_51058:
        /* <DEDUP_REMOVED lines=11> */
[----:B------:R-:W-:-:S05]  /*b320*/  IMAD R162, R163, 0x100, R162 ;  /* 0x00000100a3a27824 */ /* 0x000fca00078e02a2 */
[----:B------:R-:W-:Y:S02]  /*b330*/  IADD3 R166, R162, R166, RZ ;  /* 0x000000a6a2a67210 */ /* 0x000fe40007ffe0ff */
[----:B------:R-:W0:Y:S02]  /*b340*/  LDC.64 R162, c[0x0][0x240] ;  /* 0x00009000ffa27b82 */ /* 0x000e240000000a00 */
[----:B0-----:R-:W-:-:S05]  /*b350*/  IMAD.WIDE.U32 R162, R119, 0x4, R162 ;  /* 0x0000000477a27825 */ /* 0x001fca00078e00a2 */
[----:B------:R1:W-:Y:S02]  /*b360*/  STG.E desc[UR6][R162.64], R166 ;  /* 0x000000a6a2007986 */ /* 0x0003e4000c101906 */
.L_x_51068:
[----:B------:R-:W-:Y:S05]  /*b370*/  BSYNC B2 ;  /* 0x0000000000027941 */ /* 0x000fea0003800000 */
.L_x_51067:
[----:B------:R-:W-:Y:S01]  /*b380*/  VIADD R118, R118, 0x20 ;  /* 0x0000002076767836 */ /* 0x000fe20000000000 */
[----:B------:R-:W-:-:S07]  /*b390*/  IADD3 R119, R119, 0x20, RZ ;  /* 0x0000002077777810 */ /* 0x000fce0007ffe0ff */
.L_x_51030:
[----:B------:R-:W-:Y:S05]  /*b3a0*/  BSYNC B1 ;  /* 0x0000000000017941 */ /* 0x000fea0003800000 */
.L_x_51029:
        /* <DEDUP_REMOVED lines=31> */
.L_x_51074:
[----:B------:R-:W-:-:S07]  /*b5a0*/  MOV R4, R134 ;  /* 0x0000008600047202 */ /* 0x000fce0000000f00 */
.L_x_51075:
[----:B------:R-:W-:Y:S05]  /*b5b0*/  BSYNC B3 ;  /* 0x0000000000037941 */ /* 0x000fea0003800000 */
.L_x_51073:
        /* <DEDUP_REMOVED lines=16> */
.L_x_51079:
[----:B------:R-:W-:Y:S05]  /*b6c0*/  BSYNC B4 ;  /* 0x0000000000047941 */ /* 0x000fea0003800000 */
.L_x_51078:
        /* <DEDUP_REMOVED lines=43> */
.L_x_51077:
[----:B------:R-:W-:Y:S05]  /*b980*/  BSYNC B3 ;  /* 0x0000000000037941 */ /* 0x000fea0003800000 */
.L_x_51076:
        /* <DEDUP_REMOVED lines=11> */
.L_x_51072:
[----:B------:R-:W-:Y:S05]  /*ba40*/  BSYNC B2 ;  /* 0x0000000000027941 */ /* 0x000fea0003800000 */
.L_x_51071:
        /* <DEDUP_REMOVED lines=18> */
.L_x_51083:
[----:B------:R-:W-:-:S07]  /*bb70*/  MOV R3, R134 ;  /* 0x0000008600037202 */ /* 0x000fce0000000f00 */
.L_x_51084:
[----:B------:R-:W-:Y:S05]  /*bb80*/  BSYNC B3 ;  /* 0x0000000000037941 */ /* 0x000fea0003800000 */
.L_x_51082:
        /* <DEDUP_REMOVED lines=16> */
.L_x_51088:
[----:B------:R-:W-:Y:S05]  /*bc90*/  BSYNC B4 ;  /* 0x0000000000047941 */ /* 0x000fea0003800000 */
.L_x_51087:
        /* <DEDUP_REMOVED lines=43> */
.L_x_51086:
[----:B------:R-:W-:Y:S05]  /*bf50*/  BSYNC B3 ;  /* 0x0000000000037941 */ /* 0x000fea0003800000 */
.L_x_51085:
        /* <DEDUP_REMOVED lines=11> */
.L_x_51081:
[----:B------:R-:W-:Y:S05]  /*c010*/  BSYNC B2 ;  /* 0x0000000000027941 */ /* 0x000fea0003800000 */
.L_x_51080:
        /* <DEDUP_REMOVED lines=18> */
.L_x_51092:
[----:B------:R-:W-:-:S07]  /*c140*/  MOV R2, R134 ;  /* 0x0000008600027202 */ /* 0x000fce0000000f00 */
.L_x_51093:
[----:B------:R-:W-:Y:S05]  /*c150*/  BSYNC B3 ;  /* 0x0000000000037941 */ /* 0x000fea0003800000 */
.L_x_51091:
        /* <DEDUP_REMOVED lines=16> */
.L_x_51097:
[----:B------:R-:W-:Y:S05]  /*c260*/  BSYNC B4 ;  /* 0x0000000000047941 */ /* 0x000fea0003800000 */
.L_x_51096:
        /* <DEDUP_REMOVED lines=43> */
.L_x_51095:
[----:B------:R-:W-:Y:S05]  /*c520*/  BSYNC B3 ;  /* 0x0000000000037941 */ /* 0x000fea0003800000 */
.L_x_51094:
        /* <DEDUP_REMOVED lines=11> */
.L_x_51090:
[----:B------:R-:W-:Y:S05]  /*c5e0*/  BSYNC B2 ;  /* 0x0000000000027941 */ /* 0x000fea0003800000 */
.L_x_51089:
        /* <DEDUP_REMOVED lines=18> */
.L_x_51101:
[----:B------:R-:W-:-:S07]  /*c710*/  MOV R0, R134 ;  /* 0x0000008600007202 */ /* 0x000fce0000000f00 */
.L_x_51102:
[----:B------:R-:W-:Y:S05]  /*c720*/  BSYNC B3 ;  /* 0x0000000000037941 */ /* 0x000fea0003800000 */
.L_x_51100:
        /* <DEDUP_REMOVED lines=16> */
.L_x_51106:
[----:B------:R-:W-:Y:S05]  /*c830*/  BSYNC B4 ;  /* 0x0000000000047941 */ /* 0x000fea0003800000 */
.L_x_51105:
        /* <DEDUP_REMOVED lines=43> */
.L_x_51104:
[----:B------:R-:W-:Y:S05]  /*caf0*/  BSYNC B3 ;  /* 0x0000000000037941 */ /* 0x000fea0003800000 */
.L_x_51103:
        /* <DEDUP_REMOVED lines=11> */
.L_x_51099:
[----:B------:R-:W-:Y:S05]  /*cbb0*/  BSYNC B2 ;  /* 0x0000000000027941 */ /* 0x000fea0003800000 */
.L_x_51098:
        /* <DEDUP_REMOVED lines=16> */
.L_x_51108:
[----:B------:R-:W-:Y:S05]  /*ccc0*/  BSYNC B2 ;  /* 0x0000000000027941 */ /* 0x000fea0003800000 */
.L_x_51107:
[----:B------:R-:W-:Y:S01]  /*ccd0*/  VIADD R118, R118, 0x20 ;  /* 0x0000002076767836 */ /* 0x000fe20000000000 */
[----:B------:R-:W-:-:S07]  /*cce0*/  IADD3 R119, R119, 0x20, RZ ;  /* 0x0000002077777810 */ /* 0x000fce0007ffe0ff */
.L_x_51070:
[----:B------:R-:W-:Y:S05]  /*ccf0*/  BSYNC B1 ;  /* 0x0000000000017941 */ /* 0x000fea0003800000 */
.L_x_51069:
        /* <DEDUP_REMOVED lines=31> */
.L_x_51114:
[----:B------:R-:W-:-:S07]  /*cef0*/  MOV R4, R134 ;  /* 0x0000008600047202 */ /* 0x000fce0000000f00 */
.L_x_51115:
[----:B------:R-:W-:Y:S05]  /*cf00*/  BSYNC B3 ;  /* 0x0000000000037941 */ /* 0x000fea0003800000 */
.L_x_51113:
        /* <DEDUP_REMOVED lines=16> */
.L_x_51119:
[----:B------:R-:W-:Y:S05]  /*d010*/  BSYNC B4 ;  /* 0x0000000000047941 */ /* 0x000fea0003800000 */
.L_x_51118:
        /* <DEDUP_REMOVED lines=43> */
.L_x_51117:
[----:B------:R-:W-:Y:S05]  /*d2d0*/  BSYNC B3 ;  /* 0x0000000000037941 */ /* 0x000fea0003800000 */
.L_x_51116:
        /* <DEDUP_REMOVED lines=11> */
.L_x_51112:
[----:B------:R-:W-:Y:S05]  /*d390*/  BSYNC B2 ;  /* 0x0000000000027941 */ /* 0x000fea0003800000 */
.L_x_51111:
        /* <DEDUP_REMOVED lines=18> */
.L_x_51123:
[----:B------:R-:W-:-:S07]  /*d4c0*/  MOV R3, R134 ;  /* 0x0000008600037202 */ /* 0x000fce0000000f00 */
.L_x_51124:
[----:B------:R-:W-:Y:S05]  /*d4d0*/  BSYNC B3 ;  /* 0x0000000000037941 */ /* 0x000fea0003800000 */
.L_x_51122:
        /* <DEDUP_REMOVED lines=16> */
.L_x_51128:
[----:B------:R-:W-:Y:S05]  /*d5e0*/  BSYNC B4 ;  /* 0x0000000000047941 */ /* 0x000fea0003800000 */
.L_x_51127:
        /* <DEDUP_REMOVED lines=43> */
.L_x_51126:
[----:B------:R-:W-:Y:S05]  /*d8a0*/  BSYNC B3 ;  /* 0x0000000000037941 */ /* 0x000fea0003800000 */
.L_x_51125:
        /* <DEDUP_REMOVED lines=11> */
.L_x_51121:
[----:B------:R-:W-:Y:S05]  /*d960*/  BSYNC B2 ;  /* 0x0000000000027941 */ /* 0x000fea0003800000 */
.L_x_51120:
        /* <DEDUP_REMOVED lines=18> */
.L_x_51132:
[----:B------:R-:W-:-:S07]  /*da90*/  MOV R2, R134 ;  /* 0x0000008600027202 */ /* 0x000fce0000000f00 */
.L_x_51133:
[----:B------:R-:W-:Y:S05]  /*daa0*/  BSYNC B3 ;  /* 0x0000000000037941 */ /* 0x000fea0003800000 */
.L_x_51131:
        /* <DEDUP_REMOVED lines=16> */
.L_x_51137:
[----:B------:R-:W-:Y:S05]  /*dbb0*/  BSYNC B4 ;  /* 0x0000000000047941 */ /* 0x000fea0003800000 */
.L_x_51136:
        /* <DEDUP_REMOVED lines=43> */
.L_x_51135:
[----:B------:R-:W-:Y:S05]  /*de70*/  BSYNC B3 ;  /* 0x0000000000037941 */ /* 0x000fea0003800000 */
.L_x_51134:
        /* <DEDUP_REMOVED lines=11> */
.L_x_51130:
[----:B------:R-:W-:Y:S05]  /*df30*/  BSYNC B2 ;  /* 0x0000000000027941 */ /* 0x000fea0003800000 */
.L_x_51129:
        /* <DEDUP_REMOVED lines=18> */
.L_x_51141:
[----:B------:R-:W-:-:S07]  /*e060*/  MOV R0, R134 ;  /* 0x0000008600007202 */ /* 0x000fce0000000f00 */
.L_x_51142:
[----:B------:R-:W-:Y:S05]  /*e070*/  BSYNC B3 ;  /* 0x0000000000037941 */ /* 0x000fea0003800000 */
.L_x_51140:
        /* <DEDUP_REMOVED lines=16> */
.L_x_51146:
[----:B------:R-:W-:Y:S05]  /*e180*/  BSYNC B4 ;  /* 0x0000000000047941 */ /* 0x000fea0003800000 */
.L_x_51145:
        /* <DEDUP_REMOVED lines=43> */
.L_x_51144:
[----:B------:R-:W-:Y:S05]  /*e440*/  BSYNC B3 ;  /* 0x0000000000037941 */ /* 0x000fea0003800000 */
.L_x_51143:
        /* <DEDUP_REMOVED lines=11> */
.L_x_51139:
[----:B------:R-:W-:Y:S05]  /*e500*/  BSYNC B2 ;  /* 0x0000000000027941 */ /* 0x000fea0003800000 */
.L_x_51138:
        /* <DEDUP_REMOVED lines=16> */
.L_x_51148:
[----:B------:R-:W-:Y:S05]  /*e610*/  BSYNC B2 ;  /* 0x0000000000027941 */ /* 0x000fea0003800000 */
.L_x_51147:
[----:B------:R-:W-:Y:S01]  /*e620*/  VIADD R118, R118, 0x20 ;  /* 0x0000002076767836 */ /* 0x000fe20000000000 */
[----:B------:R-:W-:-:S07]  /*e630*/  IADD3 R119, R119, 0x20, RZ ;  /* 0x0000002077777810 */ /* 0x000fce0007ffe0ff */
.L_x_51110:
[----:B------:R-:W-:Y:S05]  /*e640*/  BSYNC B1 ;  /* 0x0000000000017941 */ /* 0x000fea0003800000 */
.L_x_51109:
        /* <DEDUP_REMOVED lines=31> */
.L_x_51154:
[----:B------:R-:W-:-:S07]  /*e840*/  MOV R4, R134 ;  /* 0x0000008600047202 */ /* 0x000fce0000000f00 */
.L_x_51155:
[----:B------:R-:W-:Y:S05]  /*e850*/  BSYNC B3 ;  /* 0x0000000000037941 */ /* 0x000fea0003800000 */
.L_x_51153:
        /* <DEDUP_REMOVED lines=16> */
.L_x_51159:
[----:B------:R-:W-:Y:S05]  /*e960*/  BSYNC B4 ;  /* 0x0000000000047941 */ /* 0x000fea0003800000 */
.L_x_51158:
        /* <DEDUP_REMOVED lines=43> */
.L_x_51157:
[----:B------:R-:W-:Y:S05]  /*ec20*/  BSYNC B3 ;  /* 0x0000000000037941 */ /* 0x000fea0003800000 */
.L_x_51156:
        /* <DEDUP_REMOVED lines=11> */
.L_x_51152:
[----:B------:R-:W-:Y:S05]  /*ece0*/  BSYNC B2 ;  /* 0x0000000000027941 */ /* 0x000fea0003800000 */
.L_x_51151:
        /* <DEDUP_REMOVED lines=18> */
.L_x_51163:
[----:B------:R-:W-:-:S07]  /*ee10*/  MOV R3, R134 ;  /* 0x0000008600037202 */ /* 0x000fce0000000f00 */
.L_x_51164:
[----:B------:R-:W-:Y:S05]  /*ee20*/  BSYNC B3 ;  /* 0x0000000000037941 */ /* 0x000fea0003800000 */
.L_x_51162:
        /* <DEDUP_REMOVED lines=16> */
.L_x_51168:
[----:B------:R-:W-:Y:S05]  /*ef30*/  BSYNC B4 ;  /* 0x0000000000047941 */ /* 0x000fea0003800000 */
.L_x_51167:
        /* <DEDUP_REMOVED lines=43> */
.L_x_51166:
[----:B------:R-:W-:Y:S05]  /*f1f0*/  BSYNC B3 ;  /* 0x0000000000037941 */ /* 0x000fea0003800000 */
.L_x_51165:
        /* <DEDUP_REMOVED lines=11> */
.L_x_51161:
[----:B------:R-:W-:Y:S05]  /*f2b0*/  BSYNC B2 ;  /* 0x0000000000027941 */ /* 0x000fea0003800000 */
.L_x_51160:
        /* <DEDUP_REMOVED lines=18> */
.L_x_51172:
[----:B------:R-:W-:-:S07]  /*f3e0*/  MOV R2, R134 ;  /* 0x0000008600027202 */ /* 0x000fce0000000f00 */
.L_x_51173:
[----:B------:R-:W-:Y:S05]  /*f3f0*/  BSYNC B3 ;  /* 0x0000000000037941 */ /* 0x000fea0003800000 */
.L_x_51171:
        /* <DEDUP_REMOVED lines=16> */
.L_x_51177:
[----:B------:R-:W-:Y:S05]  /*f500*/  BSYNC B4 ;  /* 0x0000000000047941 */ /* 0x000fea0003800000 */
.L_x_51176:
        /* <DEDUP_REMOVED lines=43> */
.L_x_51175:
[----:B------:R-:W-:Y:S05]  /*f7c0*/  BSYNC B3 ;  /* 0x0000000000037941 */ /* 0x000fea0003800000 */
.L_x_51174:
        /* <DEDUP_REMOVED lines=11> */
.L_x_51170:
[----:B------:R-:W-:Y:S05]  /*f880*/  BSYNC B2 ;  /* 0x0000000000027941 */ /* 0x000fea0003800000 */
.L_x_51169:
        /* <DEDUP_REMOVED lines=18> */
.L_x_51181:
[----:B------:R-:W-:-:S07]  /*f9b0*/  MOV R0, R134 ;  /* 0x0000008600007202 */ /* 0x000fce0000000f00 */
.L_x_51182:
[----:B------:R-:W-:Y:S05]  /*f9c0*/  BSYNC B3 ;  /* 0x0000000000037941 */ /* 0x000fea0003800000 */
.L_x_51180:
        /* <DEDUP_REMOVED lines=16> */
.L_x_51186:
[----:B------:R-:W-:Y:S05]  /*fad0*/  BSYNC B4 ;  /* 0x0000000000047941 */ /* 0x000fea0003800000 */
.L_x_51185:
        /* <DEDUP_REMOVED lines=43> */
.L_x_51184:
[----:B------:R-:W-:Y:S05]  /*fd90*/  BSYNC B3 ;  /* 0x0000000000037941 */ /* 0x000fea0003800000 */
.L_x_51183:
        /* <DEDUP_REMOVED lines=11> */
.L_x_51179:
[----:B------:R-:W-:Y:S05]  /*fe50*/  BSYNC B2 ;  /* 0x0000000000027941 */ /* 0x000fea0003800000 */
.L_x_51178:
        /* <DEDUP_REMOVED lines=16> */
.L_x_51188:
[----:B------:R-:W-:Y:S05]  /*ff60*/  BSYNC B2 ;  /* 0x0000000000027941 */ /* 0x000fea0003800000 */
.L_x_51187:
[----:B------:R-:W-:Y:S01]  /*ff70*/  VIADD R118, R118, 0x20 ;  /* 0x0000002076767836 */ /* 0x000fe20000000000 */
[----:B------:R-:W-:-:S07]  /*ff80*/  IADD3 R119, R119, 0x20, RZ ;  /* 0x0000002077777810 */ /* 0x000fce0007ffe0ff */
.L_x_51150:
[----:B------:R-:W-:Y:S05]  /*ff90*/  BSYNC B1 ;  /* 0x0000000000017941 */ /* 0x000fea0003800000 */
.L_x_51149:
        /* <DEDUP_REMOVED lines=31> */
.L_x_51194:
[----:B------:R-:W-:-:S07]  /*10190*/  MOV R4, R134 ;  /* 0x0000008600047202 */ /* 0x000fce0000000f00 */
.L_x_51195:
[----:B------:R-:W-:Y:S05]  /*101a0*/  BSYNC B3 ;  /* 0x0000000000037941 */ /* 0x000fea0003800000 */
.L_x_51193:
        /* <DEDUP_REMOVED lines=16> */
.L_x_51199:
[----:B------:R-:W-:Y:S05]  /*102b0*/  BSYNC B4 ;  /* 0x0000000000047941 */ /* 0x000fea0003800000 */
.L_x_51198:
        /* <DEDUP_REMOVED lines=43> */
.L_x_51197:
[----:B------:R-:W-:Y:S05]  /*10570*/  BSYNC B3 ;  /* 0x0000000000037941 */ /* 0x000fea0003800000 */
.L_x_51196:
        /* <DEDUP_REMOVED lines=11> */
.L_x_51192:
[----:B------:R-:W-:Y:S05]  /*10630*/  BSYNC B2 ;  /* 0x0000000000027941 */ /* 0x000fea0003800000 */
.L_x_51191:
        /* <DEDUP_REMOVED lines=18> */
.L_x_51203:
[----:B------:R-:W-:-:S07]  /*10760*/  MOV R3, R134 ;  /* 0x0000008600037202 */ /* 0x000fce0000000f00 */
.L_x_51204:
[----:B------:R-:W-:Y:S05]  /*10770*/  BSYNC B3 ;  /* 0x0000000000037941 */ /* 0x000fea0003800000 */
.L_x_51202:
        /* <DEDUP_REMOVED lines=16> */
.L_x_51208:
[----:B------:R-:W-:Y:S05]  /*10880*/  BSYNC B4 ;  /* 0x0000000000047941 */ /* 0x000fea0003800000 */
.L_x_51207:
        /* <DEDUP_REMOVED lines=43> */
.L_x_51206:
[----:B------:R-:W-:Y:S05]  /*10b40*/  BSYNC B3 ;  /* 0x0000000000037941 */ /* 0x000fea0003800000 */
.L_x_51205:
[----:B------:R-:W2:Y:S01]  /*10b50*/  LDL R86, [R1] ;  /* 0x0000000001567983 */ /* 0x000ea20000100800 */
        /* <DEDUP_REMOVED lines=10> */
.L_x_51201:
[----:B------:R-:W-:Y:S05]  /*10c00*/  BSYNC B2 ;  /* 0x0000000000027941 */ /* 0x000fea0003800000 */
.L_x_51200:
        /* <DEDUP_REMOVED lines=18> */
.L_x_51212:
[----:B------:R-:W-:-:S07]  /*10d30*/  MOV R2, R134 ;  /* 0x0000008600027202 */ /* 0x000fce0000000f00 */
.L_x_51213:
[----:B------:R-:W-:Y:S05]  /*10d40*/  BSYNC B3 ;  /* 0x0000000000037941 */ /* 0x000fea0003800000 */
.L_x_51211:
        /* <DEDUP_REMOVED lines=16> */
.L_x_51217:
[----:B------:R-:W-:Y:S05]  /*10e50*/  BSYNC B4 ;  /* 0x0000000000047941 */ /* 0x000fea0003800000 */
.L_x_51216:
        /* <DEDUP_REMOVED lines=43> */
.L_x_51215:
[----:B------:R-:W-:Y:S05]  /*11110*/  BSYNC B3 ;  /* 0x0000000000037941 */ /* 0x000fea0003800000 */
.L_x_51214:
        /* <DEDUP_REMOVED lines=8> */
[----:B------:R-:W-:-:S04]  /*111a0*/  FMUL.FTZ R86, R252, R86 ;  /* 0x00000056fc567220 */ /* 0x000fc80000410000 */
[----:B------:R-:W-:-:S07]  /*111b0*/  @P3 FADD.FTZ R86, R50, R86 ;  /* 0x0000005632563221 */ /* 0x000fce0000010000 */
.L_x_51210:
[----:B------:R-:W-:Y:S05]  /*111c0*/  BSYNC B2 ;  /* 0x0000000000027941 */ /* 0x000fea0003800000 */
.L_x_51209:
        /* <DEDUP_REMOVED lines=18> */
.L_x_51221:
[----:B------:R-:W-:-:S07]  /*112f0*/  MOV R0, R134 ;  /* 0x0000008600007202 */ /* 0x000fce0000000f00 */
.L_x_51222:
[----:B------:R-:W-:Y:S05]  /*11300*/  BSYNC B3 ;  /* 0x0000000000037941 */ /* 0x000fea0003800000 */
.L_x_51220:
        /* <DEDUP_REMOVED lines=16> */
.L_x_51226:
[----:B------:R-:W-:Y:S05]  /*11410*/  BSYNC B4 ;  /* 0x0000000000047941 */ /* 0x000fea0003800000 */
.L_x_51225:
        /* <DEDUP_REMOVED lines=43> */
.L_x_51224:
[----:B------:R-:W-:Y:S05]  /*116d0*/  BSYNC B3 ;  /* 0x0000000000037941 */ /* 0x000fea0003800000 */
.L_x_51223:
        /* <DEDUP_REMOVED lines=10> */
.L_x_51219:
[----:B------:R-:W-:Y:S05]  /*11780*/  BSYNC B2 ;  /* 0x0000000000027941 */ /* 0x000fea0003800000 */
.L_x_51218:
        /* <DEDUP_REMOVED lines=16> */
.L_x_51228:
[----:B------:R-:W-:Y:S05]  /*11890*/  BSYNC B2 ;  /* 0x0000000000027941 */ /* 0x000fea0003800000 */
.L_x_51227:
[----:B------:R-:W-:Y:S01]  /*118a0*/  VIADD R118, R118, 0x20 ;  /* 0x0000002076767836 */ /* 0x000fe20000000000 */
[----:B------:R-:W-:-:S07]  /*118b0*/  IADD3 R119, R119, 0x20, RZ ;  /* 0x0000002077777810 */ /* 0x000fce0007ffe0ff */
.L_x_51190:
[----:B------:R-:W-:Y:S05]  /*118c0*/  BSYNC B1 ;  /* 0x0000000000017941 */ /* 0x000fea0003800000 */
.L_x_51189:
        /* <DEDUP_REMOVED lines=31> */
.L_x_51234:
[----:B------:R-:W-:-:S07]  /*11ac0*/  MOV R4, R134 ;  /* 0x0000008600047202 */ /* 0x000fce0000000f00 */
.L_x_51235:
[----:B------:R-:W-:Y:S05]  /*11ad0*/  BSYNC B3 ;  /* 0x0000000000037941 */ /* 0x000fea0003800000 */
.L_x_51233:
        /* <DEDUP_REMOVED lines=16> */
.L_x_51239:
[----:B------:R-:W-:Y:S05]  /*11be0*/  BSYNC B4 ;  /* 0x0000000000047941 */ /* 0x000fea0003800000 */
.L_x_51238:
        /* <DEDUP_REMOVED lines=43> */
.L_x_51237:
[----:B------:R-:W-:Y:S05]  /*11ea0*/  BSYNC B3 ;  /* 0x0000000000037941 */ /* 0x000fea0003800000 */
.L_x_51236:
        /* <DEDUP_REMOVED lines=10> */
.L_x_51232:
[----:B------:R-:W-:Y:S05]  /*11f50*/  BSYNC B2 ;  /* 0x0000000000027941 */ /* 0x000fea0003800000 */
.L_x_51231:
        /* <DEDUP_REMOVED lines=18> */
.L_x_51243:
[----:B------:R-:W-:-:S07]  /*12080*/  MOV R3, R134 ;  /* 0x0000008600037202 */ /* 0x000fce0000000f00 */
.L_x_51244:
[----:B------:R-:W-:Y:S05]  /*12090*/  BSYNC B3 ;  /* 0x0000000000037941 */ /* 0x000fea0003800000 */
.L_x_51242:
        /* <DEDUP_REMOVED lines=16> */
.L_x_51248:
[----:B------:R-:W-:Y:S05]  /*121a0*/  BSYNC B4 ;  /* 0x0000000000047941 */ /* 0x000fea0003800000 */
.L_x_51247:
        /* <DEDUP_REMOVED lines=43> */
.L_x_51246:
[----:B------:R-:W-:Y:S05]  /*12460*/  BSYNC B3 ;  /* 0x0000000000037941 */ /* 0x000fea0003800000 */
.L_x_51245:
        /* <DEDUP_REMOVED lines=10> */
.L_x_51241:
[----:B------:R-:W-:Y:S05]  /*12510*/  BSYNC B2 ;  /* 0x0000000000027941 */ /* 0x000fea0003800000 */
.L_x_51240:
        /* <DEDUP_REMOVED lines=18> */
.L_x_51252:
[----:B------:R-:W-:-:S07]  /*12640*/  MOV R2, R134 ;  /* 0x0000008600027202 */ /* 0x000fce0000000f00 */
.L_x_51253:
[----:B------:R-:W-:Y:S05]  /*12650*/  BSYNC B3 ;  /* 0x0000000000037941 */ /* 0x000fea0003800000 */
.L_x_51251:
        /* <DEDUP_REMOVED lines=16> */
.L_x_51257:
[----:B------:R-:W-:Y:S05]  /*12760*/  BSYNC B4 ;  /* 0x0000000000047941 */ /* 0x000fea0003800000 */
.L_x_51256:
        /* <DEDUP_REMOVED lines=43> */
.L_x_51255:
[----:B------:R-:W-:Y:S05]  /*12a20*/  BSYNC B3 ;  /* 0x0000000000037941 */ /* 0x000fea0003800000 */
.L_x_51254:
        /* <DEDUP_REMOVED lines=10> */
.L_x_51250:
[----:B------:R-:W-:Y:S05]  /*12ad0*/  BSYNC B2 ;  /* 0x0000000000027941 */ /* 0x000fea0003800000 */
.L_x_51249:
        /* <DEDUP_REMOVED lines=18> */
.L_x_51261:
[----:B------:R-:W-:-:S07]  /*12c00*/  MOV R0, R134 ;  /* 0x0000008600007202 */ /* 0x000fce0000000f00 */
.L_x_51262:
[----:B------:R-:W-:Y:S05]  /*12c10*/  BSYNC B3 ;  /* 0x0000000000037941 */ /* 0x000fea0003800000 */
.L_x_51260:
        /* <DEDUP_REMOVED lines=16> */
.L_x_51266:
[----:B------:R-:W-:Y:S05]  /*12d20*/  BSYNC B4 ;  /* 0x0000000000047941 */ /* 0x000fea0003800000 */
.L_x_51265:
        /* <DEDUP_REMOVED lines=43> */
.L_x_51264:
[----:B------:R-:W-:Y:S05]  /*12fe0*/  BSYNC B3 ;  /* 0x0000000000037941 */ /* 0x000fea0003800000 */
.L_x_51263:
        /* <DEDUP_REMOVED lines=10> */
.L_x_51259:
[----:B------:R-:W-:Y:S05]  /*13090*/  BSYNC B2 ;  /* 0x0000000000027941 */ /* 0x000fea0003800000 */
.L_x_51258:
        /* <DEDUP_REMOVED lines=16> */
.L_x_51268:
[----:B------:R-:W-:Y:S05]  /*131a0*/  BSYNC B2 ;  /* 0x0000000000027941 */ /* 0x000fea0003800000 */
.L_x_51267:
[----:B------:R-:W-:Y:S01]  /*131b0*/  VIADD R118, R118, 0x20 ;  /* 0x0000002076767836 */ /* 0x000fe20000000000 */
[----:B------:R-:W-:-:S07]  /*131c0*/  IADD3 R119, R119, 0x20, RZ ;  /* 0x0000002077777810 */ /* 0x000fce0007ffe0ff */
.L_x_51230:
[----:B------:R-:W-:Y:S05]  /*131d0*/  BSYNC B1 ;  /* 0x0000000000017941 */ /* 0x000fea0003800000 */
.L_x_51229:
        /* <DEDUP_REMOVED lines=31> */
.L_x_51274:
[----:B------:R-:W-:-:S07]  /*133d0*/  MOV R4, R134 ;  /* 0x0000008600047202 */ /* 0x000fce0000000f00 */
.L_x_51275:
[----:B------:R-:W-:Y:S05]  /*133e0*/  BSYNC B3 ;  /* 0x0000000000037941 */ /* 0x000fea0003800000 */
.L_x_51273:
        /* <DEDUP_REMOVED lines=16> */
.L_x_51279:
[----:B------:R-:W-:Y:S05]  /*134f0*/  BSYNC B4 ;  /* 0x0000000000047941 */ /* 0x000fea0003800000 */
.L_x_51278:
        /* <DEDUP_REMOVED lines=43> */
.L_x_51277:
[----:B------:R-:W-:Y:S05]  /*137b0*/  BSYNC B3 ;  /* 0x0000000000037941 */ /* 0x000fea0003800000 */
.L_x_51276:
        /* <DEDUP_REMOVED lines=10> */
.L_x_51272:
[----:B------:R-:W-:Y:S05]  /*13860*/  BSYNC B2 ;  /* 0x0000000000027941 */ /* 0x000fea0003800000 */
.L_x_51271:
        /* <DEDUP_REMOVED lines=18> */
.L_x_51283:
[----:B------:R-:W-:-:S07]  /*13990*/  MOV R3, R134 ;  /* 0x0000008600037202 */ /* 0x000fce0000000f00 */
.L_x_51284:
[----:B------:R-:W-:Y:S05]  /*139a0*/  BSYNC B3 ;  /* 0x0000000000037941 */ /* 0x000fea0003800000 */
.L_x_51282:
        /* <DEDUP_REMOVED lines=16> */
.L_x_51288:
[----:B------:R-:W-:Y:S05]  /*13ab0*/  BSYNC B4 ;  /* 0x0000000000047941 */ /* 0x000fea0003800000 */
.L_x_51287:
        /* <DEDUP_REMOVED lines=43> */
.L_x_51286:
[----:B------:R-:W-:Y:S05]  /*13d70*/  BSYNC B3 ;  /* 0x0000000000037941 */ /* 0x000fea0003800000 */
.L_x_51285:
        /* <DEDUP_REMOVED lines=10> */
.L_x_51281:
[----:B------:R-:W-:Y:S05]  /*13e20*/  BSYNC B2 ;  /* 0x0000000000027941 */ /* 0x000fea0003800000 */
.L_x_51280:
        /* <DEDUP_REMOVED lines=18> */
.L_x_51292:
[----:B------:R-:W-:-:S07]  /*13f50*/  MOV R2, R134 ;  /* 0x0000008600027202 */ /* 0x000fce0000000f00 */
.L_x_51293:
[----:B------:R-:W-:Y:S05]  /*13f60*/  BSYNC B3 ;  /* 0x0000000000037941 */ /* 0x000fea0003800000 */
.L_x_51291:
        /* <DEDUP_REMOVED lines=16> */
.L_x_51297:
[----:B------:R-:W-:Y:S05]  /*14070*/  BSYNC B4 ;  /* 0x0000000000047941 */ /* 0x000fea0003800000 */
.L_x_51296:
        /* <DEDUP_REMOVED lines=43> */
.L_x_51295:
[----:B------:R-:W-:Y:S05]  /*14330*/  BSYNC B3 ;  /* 0x0000000000037941 */ /* 0x000fea0003800000 */
.L_x_51294:
        /* <DEDUP_REMOVED lines=10> */
.L_x_51290:
[----:B------:R-:W-:Y:S05]  /*143e0*/  BSYNC B2 ;  /* 0x0000000000027941 */ /* 0x000fea0003800000 */
.L_x_51289:
        /* <DEDUP_REMOVED lines=18> */
.L_x_51301:
[----:B------:R-:W-:-:S07]  /*14510*/  MOV R0, R134 ;  /* 0x0000008600007202 */ /* 0x000fce0000000f00 */
.L_x_51302:
[----:B------:R-:W-:Y:S05]  /*14520*/  BSYNC B3 ;  /* 0x0000000000037941 */ /* 0x000fea0003800000 */
.L_x_51300:
        /* <DEDUP_REMOVED lines=16> */
.L_x_51306:
[----:B------:R-:W-:Y:S05]  /*14630*/  BSYNC B4 ;  /* 0x0000000000047941 */ /* 0x000fea0003800000 */
.L_x_51305:
        /* <DEDUP_REMOVED lines=43> */
.L_x_51304:
[----:B------:R-:W-:Y:S05]  /*148f0*/  BSYNC B3 ;  /* 0x0000000000037941 */ /* 0x000fea0003800000 */
.L_x_51303:
        /* <DEDUP_REMOVED lines=10> */
.L_x_51299:
[----:B------:R-:W-:Y:S05]  /*149a0*/  BSYNC B2 ;  /* 0x0000000000027941 */ /* 0x000fea0003800000 */
.L_x_51298:
        /* <DEDUP_REMOVED lines=16> */
.L_x_51308:
[----:B------:R-:W-:Y:S05]  /*14ab0*/  BSYNC B2 ;  /* 0x0000000000027941 */ /* 0x000fea0003800000 */
.L_x_51307:
[----:B------:R-:W-:Y:S01]  /*14ac0*/  VIADD R118, R118, 0x20 ;  /* 0x0000002076767836 */ /* 0x000fe20000000000 */
[----:B------:R-:W-:-:S07]  /*14ad0*/  IADD3 R119, R119, 0x20, RZ ;  /* 0x0000002077777810 */ /* 0x000fce0007ffe0ff */
.L_x_51270:
[----:B------:R-:W-:Y:S05]  /*14ae0*/  BSYNC B1 ;  /* 0x0000000000017941 */ /* 0x000fea0003800000 */
.L_x_51269:
        /* <DEDUP_REMOVED lines=31> */
.L_x_51314:
[----:B------:R-:W-:-:S07]  /*14ce0*/  MOV R4, R134 ;  /* 0x0000008600047202 */ /* 0x000fce0000000f00 */
.L_x_51315:
[----:B------:R-:W-:Y:S05]  /*14cf0*/  BSYNC B3 ;  /* 0x0000000000037941 */ /* 0x000fea0003800000 */
.L_x_51313:
        /* <DEDUP_REMOVED lines=16> */
.L_x_51319:
[----:B------:R-:W-:Y:S05]  /*14e00*/  BSYNC B4 ;  /* 0x0000000000047941 */ /* 0x000fea0003800000 */
.L_x_51318:
        /* <DEDUP_REMOVED lines=43> */
.L_x_51317:
[----:B------:R-:W-:Y:S05]  /*150c0*/  BSYNC B3 ;  /* 0x0000000000037941 */ /* 0x000fea0003800000 */
.L_x_51316:
        /* <DEDUP_REMOVED lines=10> */
.L_x_51312:
[----:B------:R-:W-:Y:S05]  /*15170*/  BSYNC B2 ;  /* 0x0000000000027941 */ /* 0x000fea0003800000 */
.L_x_51311:
        /* <DEDUP_REMOVED lines=18> */
.L_x_51323:
[----:B------:R-:W-:-:S07]  /*152a0*/  MOV R3, R134 ;  /* 0x0000008600037202 */ /* 0x000fce0000000f00 */
.L_x_51324:
[----:B------:R-:W-:Y:S05]  /*152b0*/  BSYNC B3 ;  /* 0x0000000000037941 */ /* 0x000fea0003800000 */
.L_x_51322:
        /* <DEDUP_REMOVED lines=16> */
.L_x_51328:
[----:B------:R-:W-:Y:S05]  /*153c0*/  BSYNC B4 ;  /* 0x0000000000047941 */ /* 0x000fea0003800000 */
.L_x_51327:
        /* <DEDUP_REMOVED lines=43> */
.L_x_51326:
[----:B------:R-:W-:Y:S05]  /*15680*/  BSYNC B3 ;  /* 0x0000000000037941 */ /* 0x000fea0003800000 */
.L_x_51325:
        /* <DEDUP_REMOVED lines=10> */
.L_x_51321:
[----:B------:R-:W-:Y:S05]  /*15730*/  BSYNC B2 ;  /* 0x0000000000027941 */ /* 0x000fea0003800000 */
.L_x_51320:
        /* <DEDUP_REMOVED lines=18> */
.L_x_51332:
[----:B------:R-:W-:-:S07]  /*15860*/  MOV R2, R134 ;  /* 0x0000008600027202 */ /* 0x000fce0000000f00 */
.L_x_51333:
[----:B------:R-:W-:Y:S05]  /*15870*/  BSYNC B3 ;  /* 0x0000000000037941 */ /* 0x000fea0003800000 */
.L_x_51331:
        /* <DEDUP_REMOVED lines=16> */
.L_x_51337:
[----:B------:R-:W-:Y:S05]  /*15980*/  BSYNC B4 ;  /* 0x0000000000047941 */ /* 0x000fea0003800000 */
.L_x_51336:
        /* <DEDUP_REMOVED lines=43> */
.L_x_51335:
[----:B------:R-:W-:Y:S05]  /*15c40*/  BSYNC B3 ;  /* 0x0000000000037941 */ /* 0x000fea0003800000 */
.L_x_51334:
        /* <DEDUP_REMOVED lines=10> */
.L_x_51330:
[----:B------:R-:W-:Y:S05]  /*15cf0*/  BSYNC B2 ;  /* 0x0000000000027941 */ /* 0x000fea0003800000 */
.L_x_51329:
        /* <DEDUP_REMOVED lines=18> */
.L_x_51341:
[----:B------:R-:W-:-:S07]  /*15e20*/  MOV R0, R134 ;  /* 0x0000008600007202 */ /* 0x000fce0000000f00 */
.L_x_51342:
[----:B------:R-:W-:Y:S05]  /*15e30*/  BSYNC B3 ;  /* 0x0000000000037941 */ /* 0x000fea0003800000 */
.L_x_51340:
        /* <DEDUP_REMOVED lines=16> */
.L_x_51346:
[----:B------:R-:W-:Y:S05]  /*15f40*/  BSYNC B4 ;  /* 0x0000000000047941 */ /* 0x000fea0003800000 */
.L_x_51345:
        /* <DEDUP_REMOVED lines=43> */
.L_x_51344:
[----:B------:R-:W-:Y:S05]  /*16200*/  BSYNC B3 ;  /* 0x0000000000037941 */ /* 0x000fea0003800000 */
.L_x_51343:
        /* <DEDUP_REMOVED lines=10> */
.L_x_51339:
[----:B------:R-:W-:Y:S05]  /*162b0*/  BSYNC B2 ;  /* 0x0000000000027941 */ /* 0x000fea0003800000 */
.L_x_51338:
        /* <DEDUP_REMOVED lines=16> */
.L_x_51348:
[----:B------:R-:W-:Y:S05]  /*163c0*/  BSYNC B2 ;  /* 0x0000000000027941 */ /* 0x000fea0003800000 */
.L_x_51347:
[----:B------:R-:W-:Y:S01]  /*163d0*/  VIADD R118, R118, 0x20 ;  /* 0x0000002076767836 */ /* 0x000fe20000000000 */
[----:B------:R-:W-:-:S07]  /*163e0*/  IADD3 R119, R119, 0x20, RZ ;  /* 0x0000002077777810 */ /* 0x000fce0007ffe0ff */
.L_x_51310:
[----:B------:R-:W-:Y:S05]  /*163f0*/  BSYNC B1 ;  /* 0x0000000000017941 */ /* 0x000fea0003800000 */
.L_x_51309:
        /* <DEDUP_REMOVED lines=31> */
.L_x_51354:
[----:B------:R-:W-:-:S07]  /*165f0*/  MOV R4, R134 ;  /* 0x0000008600047202 */ /* 0x000fce0000000f00 */
.L_x_51355:
[----:B------:R-:W-:Y:S05]  /*16600*/  BSYNC B3 ;  /* 0x0000000000037941 */ /* 0x000fea0003800000 */
.L_x_51353:
        /* <DEDUP_REMOVED lines=16> */
.L_x_51359:
[----:B------:R-:W-:Y:S05]  /*16710*/  BSYNC B4 ;  /* 0x0000000000047941 */ /* 0x000fea0003800000 */
.L_x_51358:
        /* <DEDUP_REMOVED lines=43> */
.L_x_51357:
[----:B------:R-:W-:Y:S05]  /*169d0*/  BSYNC B3 ;  /* 0x0000000000037941 */ /* 0x000fea0003800000 */
.L_x_51356:
        /* <DEDUP_REMOVED lines=10> */
.L_x_51352:
[----:B------:R-:W-:Y:S05]  /*16a80*/  BSYNC B2 ;  /* 0x0000000000027941 */ /* 0x000fea0003800000 */
.L_x_51351:
        /* <DEDUP_REMOVED lines=18> */
.L_x_51363:
[----:B------:R-:W-:-:S07]  /*16bb0*/  MOV R3, R134 ;  /* 0x0000008600037202 */ /* 0x000fce0000000f00 */
.L_x_51364:
[----:B------:R-:W-:Y:S05]  /*16bc0*/  BSYNC B3 ;  /* 0x0000000000037941 */ /* 0x000fea0003800000 */
.L_x_51362:
        /* <DEDUP_REMOVED lines=16> */
.L_x_51368:
[----:B------:R-:W-:Y:S05]  /*16cd0*/  BSYNC B4 ;  /* 0x0000000000047941 */ /* 0x000fea0003800000 */
.L_x_51367:
        /* <DEDUP_REMOVED lines=43> */
.L_x_51366:
[----:B------:R-:W-:Y:S05]  /*16f90*/  BSYNC B3 ;  /* 0x0000000000037941 */ /* 0x000fea0003800000 */
.L_x_51365:
        /* <DEDUP_REMOVED lines=10> */
.L_x_51361:
[----:B------:R-:W-:Y:S05]  /*17040*/  BSYNC B2 ;  /* 0x0000000000027941 */ /* 0x000fea0003800000 */
.L_x_51360:
        /* <DEDUP_REMOVED lines=18> */
.L_x_51372:
[----:B------:R-:W-:-:S07]  /*17170*/  MOV R2, R134 ;  /* 0x0000008600027202 */ /* 0x000fce0000000f00 */
.L_x_51373:
[----:B------:R-:W-:Y:S05]  /*17180*/  BSYNC B3 ;  /* 0x0000000000037941 */ /* 0x000fea0003800000 */
.L_x_51371:
        /* <DEDUP_REMOVED lines=16> */
.L_x_51377:
[----:B------:R-:W-:Y:S05]  /*17290*/  BSYNC B4 ;  /* 0x0000000000047941 */ /* 0x000fea0003800000 */
.L_x_51376:
        /* <DEDUP_REMOVED lines=43> */
.L_x_51375:
[----:B------:R-:W-:Y:S05]  /*17550*/  BSYNC B3 ;  /* 0x0000000000037941 */ /* 0x000fea0003800000 */
.L_x_51374:
        /* <DEDUP_REMOVED lines=10> */
.L_x_51370:
[----:B------:R-:W-:Y:S05]  /*17600*/  BSYNC B2 ;  /* 0x0000000000027941 */ /* 0x000fea0003800000 */
.L_x_51369:
        /* <DEDUP_REMOVED lines=18> */
.L_x_51381:
[----:B------:R-:W-:-:S07]  /*17730*/  MOV R0, R134 ;  /* 0x0000008600007202 */ /* 0x000fce0000000f00 */
.L_x_51382:
[----:B------:R-:W-:Y:S05]  /*17740*/  BSYNC B3 ;  /* 0x0000000000037941 */ /* 0x000fea0003800000 */
.L_x_51380:
        /* <DEDUP_REMOVED lines=16> */
.L_x_51386:
[----:B------:R-:W-:Y:S05]  /*17850*/  BSYNC B4 ;  /* 0x0000000000047941 */ /* 0x000fea0003800000 */
.L_x_51385:
        /* <DEDUP_REMOVED lines=43> */
.L_x_51384:
[----:B------:R-:W-:Y:S05]  /*17b10*/  BSYNC B3 ;  /* 0x0000000000037941 */ /* 0x000fea0003800000 */
.L_x_51383:
        /* <DEDUP_REMOVED lines=10> */
.L_x_51379:
[----:B------:R-:W-:Y:S05]  /*17bc0*/  BSYNC B2 ;  /* 0x0000000000027941 */ /* 0x000fea0003800000 */
.L_x_51378:
        /* <DEDUP_REMOVED lines=16> */
.L_x_51388:
[----:B------:R-:W-:Y:S05]  /*17cd0*/  BSYNC B2 ;  /* 0x0000000000027941 */ /* 0x000fea0003800000 */
.L_x_51387:
[----:B------:R-:W-:Y:S01]  /*17ce0*/  VIADD R118, R118, 0x20 ;  /* 0x0000002076767836 */ /* 0x000fe20000000000 */
[----:B------:R-:W-:-:S07]  /*17cf0*/  IADD3 R119, R119, 0x20, RZ ;  /* 0x0000002077777810 */ /* 0x000fce0007ffe0ff */
.L_x_51350:
[----:B------:R-:W-:Y:S05]  /*17d00*/  BSYNC B1 ;  /* 0x0000000000017941 */ /* 0x000fea0003800000 */
.L_x_51349:
        /* <DEDUP_REMOVED lines=31> */
.L_x_51394:
[----:B------:R-:W-:-:S07]  /*17f00*/  MOV R4, R134 ;  /* 0x0000008600047202 */ /* 0x000fce0000000f00 */
.L_x_51395:
[----:B------:R-:W-:Y:S05]  /*17f10*/  BSYNC B3 ;  /* 0x0000000000037941 */ /* 0x000fea0003800000 */
.L_x_51393:
        /* <DEDUP_REMOVED lines=16> */
.L_x_51399:
[----:B------:R-:W-:Y:S05]  /*18020*/  BSYNC B4 ;  /* 0x0000000000047941 */ /* 0x000fea0003800000 */
.L_x_51398:
        /* <DEDUP_REMOVED lines=43> */
.L_x_51397:
[----:B------:R-:W-:Y:S05]  /*182e0*/  BSYNC B3 ;  /* 0x0000000000037941 */ /* 0x000fea0003800000 */
.L_x_51396:
        /* <DEDUP_REMOVED lines=10> */
.L_x_51392:
[----:B------:R-:W-:Y:S05]  /*18390*/  BSYNC B2 ;  /* 0x0000000000027941 */ /* 0x000fea0003800000 */
.L_x_51391:
        /* <DEDUP_REMOVED lines=18> */
.L_x_51403:
[----:B------:R-:W-:-:S07]  /*184c0*/  MOV R3, R134 ;  /* 0x0000008600037202 */ /* 0x000fce0000000f00 */
.L_x_51404:
[----:B------:R-:W-:Y:S05]  /*184d0*/  BSYNC B3 ;  /* 0x0000000000037941 */ /* 0x000fea0003800000 */
.L_x_51402:
        /* <DEDUP_REMOVED lines=16> */
.L_x_51408:
[----:B------:R-:W-:Y:S05]  /*185e0*/  BSYNC B4 ;  /* 0x0000000000047941 */ /* 0x000fea0003800000 */
.L_x_51407:
        /* <DEDUP_REMOVED lines=43> */
.L_x_51406:
[----:B------:R-:W-:Y:S05]  /*188a0*/  BSYNC B3 ;  /* 0x0000000000037941 */ /* 0x000fea0003800000 */
.L_x_51405:
        /* <DEDUP_REMOVED lines=10> */
.L_x_51401:
[----:B------:R-:W-:Y:S05]  /*18950*/  BSYNC B2 ;  /* 0x0000000000027941 */ /* 0x000fea0003800000 */
.L_x_51400:
        /* <DEDUP_REMOVED lines=18> */
.L_x_51412:
[----:B------:R-:W-:-:S07]  /*18a80*/  MOV R2, R134 ;  /* 0x0000008600027202 */ /* 0x000fce0000000f00 */
.L_x_51413:
[----:B------:R-:W-:Y:S05]  /*18a90*/  BSYNC B3 ;  /* 0x0000000000037941 */ /* 0x000fea0003800000 */
.L_x_51411:
        /* <DEDUP_REMOVED lines=16> */
.L_x_51417:
[----:B------:R-:W-:Y:S05]  /*18ba0*/  BSYNC B4 ;  /* 0x0000000000047941 */ /* 0x000fea0003800000 */
.L_x_51416:
        /* <DEDUP_REMOVED lines=43> */
.L_x_51415:
[----:B------:R-:W-:Y:S05]  /*18e60*/  BSYNC B3 ;  /* 0x0000000000037941 */ /* 0x000fea0003800000 */
.L_x_51414:
        /* <DEDUP_REMOVED lines=10> */
.L_x_51410:
[----:B------:R-:W-:Y:S05]  /*18f10*/  BSYNC B2 ;  /* 0x0000000000027941 */ /* 0x000fea0003800000 */
.L_x_51409:
        /* <DEDUP_REMOVED lines=18> */
.L_x_51421:
[----:B------:R-:W-:-:S07]  /*19040*/  MOV R0, R134 ;  /* 0x0000008600007202 */ /* 0x000fce0000000f00 */
.L_x_51422:
[----:B------:R-:W-:Y:S05]  /*19050*/  BSYNC B3 ;  /* 0x0000000000037941 */ /* 0x000fea0003800000 */
.L_x_51420:
        /* <DEDUP_REMOVED lines=16> */
.L_x_51426:
[----:B------:R-:W-:Y:S05]  /*19160*/  BSYNC B4 ;  /* 0x0000000000047941 */ /* 0x000fea0003800000 */
.L_x_51425:
        /* <DEDUP_REMOVED lines=43> */
.L_x_51424:
[----:B------:R-:W-:Y:S05]  /*19420*/  BSYNC B3 ;  /* 0x0000000000037941 */ /* 0x000fea0003800000 */
.L_x_51423:
        /* <DEDUP_REMOVED lines=10> */
.L_x_51419:
[----:B------:R-:W-:Y:S05]  /*194d0*/  BSYNC B2 ;  /* 0x0000000000027941 */ /* 0x000fea0003800000 */
.L_x_51418:
        /* <DEDUP_REMOVED lines=16> */
.L_x_51428:
[----:B------:R-:W-:Y:S05]  /*195e0*/  BSYNC B2 ;  /* 0x0000000000027941 */ /* 0x000fea0003800000 */
.L_x_51427:
[----:B------:R-:W-:Y:S01]  /*195f0*/  VIADD R118, R118, 0x20 ;  /* 0x0000002076767836 */ /* 0x000fe20000000000 */
[----:B------:R-:W-:-:S07]  /*19600*/  IADD3 R119, R119, 0x20, RZ ;  /* 0x0000002077777810 */ /* 0x000fce0007ffe0ff */
.L_x_51390:
[----:B------:R-:W-:Y:S05]  /*19610*/  BSYNC B1 ;  /* 0x0000000000017941 */ /* 0x000fea0003800000 */
.L_x_51389:
        /* <DEDUP_REMOVED lines=31> */
.L_x_51434:
[----:B------:R-:W-:-:S07]  /*19810*/  MOV R4, R134 ;  /* 0x0000008600047202 */ /* 0x000fce0000000f00 */
.L_x_51435:
[----:B------:R-:W-:Y:S05]  /*19820*/  BSYNC B3 ;  /* 0x0000000000037941 */ /* 0x000fea0003800000 */
.L_x_51433:
        /* <DEDUP_REMOVED lines=16> */
.L_x_51439:
[----:B------:R-:W-:Y:S05]  /*19930*/  BSYNC B4 ;  /* 0x0000000000047941 */ /* 0x000fea0003800000 */
.L_x_51438:
        /* <DEDUP_REMOVED lines=43> */
.L_x_51437:
[----:B------:R-:W-:Y:S05]  /*19bf0*/  BSYNC B3 ;  /* 0x0000000000037941 */ /* 0x000fea0003800000 */
.L_x_51436:
        /* <DEDUP_REMOVED lines=10> */
.L_x_51432:
[----:B------:R-:W-:Y:S05]  /*19ca0*/  BSYNC B2 ;  /* 0x0000000000027941 */ /* 0x000fea0003800000 */
.L_x_51431:
        /* <DEDUP_REMOVED lines=18> */
.L_x_51443:
[----:B------:R-:W-:-:S07]  /*19dd0*/  MOV R3, R134 ;  /* 0x0000008600037202 */ /* 0x000fce0000000f00 */
.L_x_51444:
[----:B------:R-:W-:Y:S05]  /*19de0*/  BSYNC B3 ;  /* 0x0000000000037941 */ /* 0x000fea0003800000 */
.L_x_51442:
        /* <DEDUP_REMOVED lines=16> */
.L_x_51448:
[----:B------:R-:W-:Y:S05]  /*19ef0*/  BSYNC B4 ;  /* 0x0000000000047941 */ /* 0x000fea0003800000 */
.L_x_51447:
        /* <DEDUP_REMOVED lines=43> */
.L_x_51446:
[----:B------:R-:W-:Y:S05]  /*1a1b0*/  BSYNC B3 ;  /* 0x0000000000037941 */ /* 0x000fea0003800000 */
.L_x_51445:
        /* <DEDUP_REMOVED lines=10> */
.L_x_51441:
[----:B------:R-:W-:Y:S05]  /*1a260*/  BSYNC B2 ;  /* 0x0000000000027941 */ /* 0x000fea0003800000 */
.L_x_51440:
        /* <DEDUP_REMOVED lines=18> */
.L_x_51452:
[----:B------:R-:W-:-:S07]  /*1a390*/  MOV R2, R134 ;  /* 0x0000008600027202 */ /* 0x000fce0000000f00 */
.L_x_51453:
[----:B------:R-:W-:Y:S05]  /*1a3a0*/  BSYNC B3 ;  /* 0x0000000000037941 */ /* 0x000fea0003800000 */
.L_x_51451:
        /* <DEDUP_REMOVED lines=16> */
.L_x_51457:
[----:B------:R-:W-:Y:S05]  /*1a4b0*/  BSYNC B4 ;  /* 0x0000000000047941 */ /* 0x000fea0003800000 */
.L_x_51456:
        /* <DEDUP_REMOVED lines=43> */
.L_x_51455:
[----:B------:R-:W-:Y:S05]  /*1a770*/  BSYNC B3 ;  /* 0x0000000000037941 */ /* 0x000fea0003800000 */
.L_x_51454:
        /* <DEDUP_REMOVED lines=10> */
.L_x_51450:
[----:B------:R-:W-:Y:S05]  /*1a820*/  BSYNC B2 ;  /* 0x0000000000027941 */ /* 0x000fea0003800000 */
.L_x_51449:
        /* <DEDUP_REMOVED lines=18> */
.L_x_51461:
[----:B------:R-:W-:-:S07]  /*1a950*/  MOV R0, R134 ;  /* 0x0000008600007202 */ /* 0x000fce0000000f00 */
.L_x_51462:
[----:B------:R-:W-:Y:S05]  /*1a960*/  BSYNC B3 ;  /* 0x0000000000037941 */ /* 0x000fea0003800000 */
.L_x_51460:
        /* <DEDUP_REMOVED lines=16> */
.L_x_51466:
[----:B------:R-:W-:Y:S05]  /*1aa70*/  BSYNC B4 ;  /* 0x0000000000047941 */ /* 0x000fea0003800000 */
.L_x_51465:
        /* <DEDUP_REMOVED lines=43> */
.L_x_51464:
[----:B------:R-:W-:Y:S05]  /*1ad30*/  BSYNC B3 ;  /* 0x0000000000037941 */ /* 0x000fea0003800000 */
.L_x_51463:
        /* <DEDUP_REMOVED lines=10> */
.L_x_51459:
[----:B------:R-:W-:Y:S05]  /*1ade0*/  BSYNC B2 ;  /* 0x0000000000027941 */ /* 0x000fea0003800000 */
.L_x_51458:
        /* <DEDUP_REMOVED lines=16> */
.L_x_51468:
[----:B------:R-:W-:Y:S05]  /*1aef0*/  BSYNC B2 ;  /* 0x0000000000027941 */ /* 0x000fea0003800000 */
.L_x_51467:
[----:B------:R-:W-:Y:S01]  /*1af00*/  VIADD R118, R118, 0x20 ;  /* 0x0000002076767836 */ /* 0x000fe20000000000 */
[----:B------:R-:W-:-:S07]  /*1af10*/  IADD3 R119, R119, 0x20, RZ ;  /* 0x0000002077777810 */ /* 0x000fce0007ffe0ff */
.L_x_51430:
[----:B------:R-:W-:Y:S05]  /*1af20*/  BSYNC B1 ;  /* 0x0000000000017941 */ /* 0x000fea0003800000 */
.L_x_51429:
        /* <DEDUP_REMOVED lines=31> */
.L_x_51474:
[----:B------:R-:W-:-:S07]  /*1b120*/  MOV R4, R134 ;  /* 0x0000008600047202 */ /* 0x000fce0000000f00 */
.L_x_51475:
[----:B------:R-:W-:Y:S05]  /*1b130*/  BSYNC B3 ;  /* 0x0000000000037941 */ /* 0x000fea0003800000 */
.L_x_51473:
        /* <DEDUP_REMOVED lines=16> */
.L_x_51479:
[----:B------:R-:W-:Y:S05]  /*1b240*/  BSYNC B4 ;  /* 0x0000000000047941 */ /* 0x000fea0003800000 */
.L_x_51478:
        /* <DEDUP_REMOVED lines=43> */
.L_x_51477:
[----:B------:R-:W-:Y:S05]  /*1b500*/  BSYNC B3 ;  /* 0x0000000000037941 */ /* 0x000fea0003800000 */
.L_x_51476:
        /* <DEDUP_REMOVED lines=10> */
.L_x_51472:
[----:B------:R-:W-:Y:S05]  /*1b5b0*/  BSYNC B2 ;  /* 0x0000000000027941 */ /* 0x000fea0003800000 */
.L_x_51471:
        /* <DEDUP_REMOVED lines=18> */
.L_x_51483:
[----:B------:R-:W-:-:S07]  /*1b6e0*/  MOV R3, R134 ;  /* 0x0000008600037202 */ /* 0x000fce0000000f00 */
.L_x_51484:
[----:B------:R-:W-:Y:S05]  /*1b6f0*/  BSYNC B3 ;  /* 0x0000000000037941 */ /* 0x000fea0003800000 */
.L_x_51482:
        /* <DEDUP_REMOVED lines=16> */
.L_x_51488:
[----:B------:R-:W-:Y:S05]  /*1b800*/  BSYNC B4 ;  /* 0x0000000000047941 */ /* 0x000fea0003800000 */
.L_x_51487:
        /* <DEDUP_REMOVED lines=43> */
.L_x_51486:
[----:B------:R-:W-:Y:S05]  /*1bac0*/  BSYNC B3 ;  /* 0x0000000000037941 */ /* 0x000fea0003800000 */
.L_x_51485:
        /* <DEDUP_REMOVED lines=10> */
.L_x_51481:
[----:B------:R-:W-:Y:S05]  /*1bb70*/  BSYNC B2 ;  /* 0x0000000000027941 */ /* 0x000fea0003800000 */
.L_x_51480:
        /* <DEDUP_REMOVED lines=18> */
.L_x_51492:
[----:B------:R-:W-:-:S07]  /*1bca0*/  MOV R2, R134 ;  /* 0x0000008600027202 */ /* 0x000fce0000000f00 */
.L_x_51493:
[----:B------:R-:W-:Y:S05]  /*1bcb0*/  BSYNC B3 ;  /* 0x0000000000037941 */ /* 0x000fea0003800000 */
.L_x_51491:
        /* <DEDUP_REMOVED lines=16> */
.L_x_51497:
[----:B------:R-:W-:Y:S05]  /*1bdc0*/  BSYNC B4 ;  /* 0x0000000000047941 */ /* 0x000fea0003800000 */
.L_x_51496:
        /* <DEDUP_REMOVED lines=41> */
[----:B------:R-:W-:Y:S02]  /*1c060*/  LOP3.LUT R152, R115, UR24, R166, 0x96, !PT ;  /* 0x0000001873987c12 */ /* 0x000fe4000f8e96a6 */
[----:B------:R-:W-:-:S07]  /*1c070*/  MOV R134, R114 ;  /* 0x0000007200867202 */ /* 0x000fce0000000f00 */
.L_x_51495:
[----:B------:R-:W-:Y:S05]  /*1c080*/  BSYNC B3 ;  /* 0x0000000000037941 */ /* 0x000fea0003800000 */
.L_x_51494:
        /* <DEDUP_REMOVED lines=10> */
.L_x_51490:
[----:B------:R-:W-:Y:S05]  /*1c130*/  BSYNC B2 ;  /* 0x0000000000027941 */ /* 0x000fea0003800000 */
.L_x_51489:
        /* <DEDUP_REMOVED lines=18> */
.L_x_51501:
[----:B------:R-:W-:-:S07]  /*1c260*/  MOV R0, R134 ;  /* 0x0000008600007202 */ /* 0x000fce0000000f00 */
.L_x_51502:
[----:B------:R-:W-:Y:S05]  /*1c270*/  BSYNC B3 ;  /* 0x0000000000037941 */ /* 0x000fea0003800000 */
.L_x_51500:
        /* <DEDUP_REMOVED lines=16> */
.L_x_51506:
[----:B------:R-:W-:Y:S05]  /*1c380*/  BSYNC B4 ;  /* 0x0000000000047941 */ /* 0x000fea0003800000 */
.L_x_51505:
        /* <DEDUP_REMOVED lines=43> */
.L_x_51504:
[----:B------:R-:W-:Y:S05]  /*1c640*/  BSYNC B3 ;  /* 0x0000000000037941 */ /* 0x000fea0003800000 */
.L_x_51503:
        /* <DEDUP_REMOVED lines=10> */
.L_x_51499:
[----:B------:R-:W-:Y:S05]  /*1c6f0*/  BSYNC B2 ;  /* 0x0000000000027941 */ /* 0x000fea0003800000 */
.L_x_51498:
[----:B------:R-:W0:Y:S02]  /*1c700*/  LDC.64 R162, c[0x0][0x238] ;  /* 0x00008e00ffa27b82 */ /* 0x000e240000000a00 */
[----:B0-----:R-:W-:-:S05]  /*1c710*/  IMAD.WIDE.U32 R162, R118, 0x10, R162 ;  /* 0x0000001076a27825 */ /* 0x001fca00078e00a2 */
[----:B------:R2:W-:Y:S01]  /*1c720*/  STG.E.128 desc[UR6][R162.64], R112 ;  /* 0x00000070a2007986 */ /* 0x0005e2000c101d06 */
[----:B------:R-:W-:Y:S05]  /*1c730*/  @!P2 BRA `(.L_x_51470) ;  /* 0x00000000002ca947 */ /* 0x000fea0003800000 */
[----:B--2---:R-:W0:Y:S01]  /*1c740*/  LDC.64 R162, c[0x0][0x240] ;  /* 0x00009000ffa27b82 */ /* 0x004e220000000a00 */
[----:B------:R-:W-:Y:S01]  /*1c750*/  IMAD.U32 R116, R2, 0x10000, RZ ;  /* 0x0001000002747824 */ /* 0x000fe200078e00ff */
[----:B------:R-:W-:-:S04]  /*1c760*/  LOP3.LUT R118, R0, 0xffff, RZ, 0xc0, !PT ;  /* 0x0000ffff00767812 */ /* 0x000fc800078ec0ff */
[----:B------:R-:W-:-:S04]  /*1c770*/  LOP3.LUT R116, R116, 0xff0000, RZ, 0xc0, !PT ;  /* 0x00ff000074747812 */ /* 0x000fc800078ec0ff */
[----:B------:R-:W-:Y:S02]  /*1c780*/  LEA R116, R118, R116, 0x18 ;  /* 0x0000007476747211 */ /* 0x000fe400078ec0ff */
[----:B------:R-:W-:-:S05]  /*1c790*/  LOP3.LUT R118, R3, 0xff, RZ, 0xc0, !PT ;  /* 0x000000ff03767812 */ /* 0x000fca00078ec0ff */
[----:B------:R-:W-:Y:S01]  /*1c7a0*/  IMAD R116, R118, 0x100, R116 ;  /* 0x0000010076747824 */ /* 0x000fe200078e0274 */
[----:B------:R-:W-:-:S04]  /*1c7b0*/  LOP3.LUT R118, R4, 0xff, RZ, 0xc0, !PT ;  /* 0x000000ff04767812 */ /* 0x000fc800078ec0ff */
[----:B------:R-:W-:Y:S01]  /*1c7c0*/  IADD3 R116, R116, R118, RZ ;  /* 0x0000007674747210 */ /* 0x000fe20007ffe0ff */
[----:B0-----:R-:W-:-:S05]  /*1c7d0*/  IMAD.WIDE.U32 R118, R119, 0x4, R162 ;  /* 0x0000000477767825 */ /* 0x001fca00078e00a2 */
[----:B------:R3:W-:Y:S02]  /*1c7e0*/  STG.E desc[UR6][R118.64], R116 ;  /* 0x0000007476007986 */ /* 0x0007e4000c101906 */
.L_x_51470:
[----:B------:R-:W-:Y:S05]  /*1c7f0*/  BSYNC B1 ;  /* 0x0000000000017941 */ /* 0x000fea0003800000 */
.L_x_51469:
[----:B---3--:R-:W-:Y:S01]  /*1c800*/  FADD.FTZ R116, RZ, R52 ;  /* 0x00000034ff747221 */ /* 0x008fe20000010000 */
[----:B------:R-:W-:Y:S01]  /*1c810*/  ISETP.GT.U32.AND P2, PT, R155, 0x3f, PT ;  /* 0x0000003f9b00780c */ /* 0x000fe20003f44070 */
[----:B------:R-:W3:Y:S01]  /*1c820*/  S2R R118, SR_TID.X ;  /* 0x0000000000767919 */ /* 0x000ee20000002100 */
[----:B------:R-:W-:Y:S01]  /*1c830*/  LOP3.LUT R154, R154, 0xfffffbff, RZ, 0xc0, !PT ;  /* 0xfffffbff9a9a7812 */ /* 0x000fe200078ec0ff */
[----:B------:R-:W-:Y:S01]  /*1c840*/  FADD.FTZ R116, R53, R116 ;  /* 0x0000007435747221 */ /* 0x000fe20000010000 */
[C---:B------:R-:W-:Y:S01]  /*1c850*/  ISETP.GT.U32.AND P3, PT, R155.reuse, 0x1bf, PT ;  /* 0x000001bf9b00780c */ /* 0x040fe20003f64070 */
[----:B------:R-:W-:Y:S01]  /*1c860*/  UMOV UR26, 0xffffffff ;  /* 0xffffffff001a7882 */ /* 0x000fe20000000000 */
[C---:B------:R-:W-:Y:S01]  /*1c870*/  ISETP.GT.U32.AND P4, PT, R155.reuse, 0x1df, PT ;  /* 0x000001df9b00780c */ /* 0x040fe20003f84070 */
[----:B------:R-:W-:Y:S01]  /*1c880*/  FADD.FTZ R116, R54, R116 ;  /* 0x0000007436747221 */ /* 0x000fe20000010000 */
[----:B------:R-:W-:-:S03]  /*1c890*/  ISETP.GT.U32.AND P5, PT, R155, 0x1ff, PT ;  /* 0x000001ff9b00780c */ /* 0x000fc60003fa4070 */
[----:B------:R-:W-:Y:S02]  /*1c8a0*/  FADD.FTZ R116, R55, R116 ;  /* 0x0000007437747221 */ /* 0x000fe40000010000 */
[----:B------:R-:W-:-:S03]  /*1c8b0*/  @P2 LOP3.LUT R154, R154, 0x400, RZ, 0xfc, !PT ;  /* 0x000004009a9a2812 */ /* 0x000fc600078efcff */
[----:B012---:R-:W-:Y:S02]  /*1c8c0*/  FSEL R162, R116, RZ, P1 ;  /* 0x000000ff74a27208 */ /* 0x007fe40000800000 */
[----:B------:R-:W-:-:S03]  /*1c8d0*/  LOP3.LUT R154, R154, 0xfffffdff, RZ, 0xc0, !PT ;  /* 0xfffffdff9a9a7812 */ /* 0x000fc600078ec0ff */
[----:B------:R-:W-:-:S04]  /*1c8e0*/  FADD.FTZ R116, R56, R162 ;  /* 0x000000a238747221 */ /* 0x000fc80000010000 */
[----:B------:R-:W-:-:S04]  /*1c8f0*/  FADD.FTZ R116, R57, R116 ;  /* 0x0000007439747221 */ /* 0x000fc80000010000 */
[----:B------:R-:W-:-:S04]  /*1c900*/  FADD.FTZ R116, R58, R116 ;  /* 0x000000743a747221 */ /* 0x000fc80000010000 */
[----:B------:R-:W-:Y:S01]  /*1c910*/  @P2 FADD.FTZ R162, R59, R116 ;  /* 0x000000743ba22221 */ /* 0x000fe20000010000 */
[----:B------:R-:W-:Y:S02]  /*1c920*/  ISETP.GT.U32.AND P2, PT, R155, 0x5f, PT ;  /* 0x0000005f9b00780c */ /* 0x000fe40003f44070 */
[----:B---3--:R-:W-:Y:S01]  /*1c930*/  LOP3.LUT P6, RZ, R118, 0x1f, RZ, 0xc0, !PT ;  /* 0x0000001f76ff7812 */ /* 0x008fe200078cc0ff */
        /* <DEDUP_REMOVED lines=258> */
.L_x_51552:
        /* <DEDUP_REMOVED lines=20> */
[----:B------:R-:W-:Y:S01]  /*1daa0*/  VIADD R116, R117, 0xffffffff ;  /* 0xffffffff75747836 */ /* 0x000fe20000000000 */
[----:B------:R-:W-:Y:S01]  /*1dab0*/  LOP3.LUT R156, R167, 0x1f, RZ, 0xc0, !PT ;  /* 0x0000001fa79c7812 */ /* 0x000fe200078ec0ff */
[----:B------:R-:W-:Y:S02]  /*1dac0*/  BSSY B2, `(.L_x_51510) ;  /* 0x000001d000027945 */ /* 0x000fe40003800000 */
[----:B0-----:R-:W-:-:S05]  /*1dad0*/  IMAD R116, R116, R162, RZ ;  /* 0x000000a274747224 */ /* 0x001fca00078e02ff */
[----:B------:R-:W-:-:S04]  /*1dae0*/  SHF.R.S32.HI R117, RZ, 0x1f, R116 ;  /* 0x0000001fff757819 */ /* 0x000fc80000011474 */
[----:B------:R-:W-:-:S04]  /*1daf0*/  LEA.HI R117, R117, R116, RZ, 0x2 ;  /* 0x0000007475757211 */ /* 0x000fc800078f10ff */
[----:B------:R-:W-:Y:S01]  /*1db00*/  LEA.HI.SX32 R162, R117, R156, 0x1e ;  /* 0x0000009c75a27211 */ /* 0x000fe200078ff2ff */
[----:B------:R-:W-:Y:S06]  /*1db10*/  @!P1 BRA `(.L_x_51511) ;  /* 0x00000000005c9947 */ /* 0x000fec0003800000 */
[----:B------:R0:W-:Y:S01]  /*1db20*/  STL [R1+0x9c], R2 ;  /* 0x00009c0201007387 */ /* 0x0001e20000100800 */
[----:B------:R-:W2:Y:S03]  /*1db30*/  LDC.64 R166, c[0x0][0x2b8] ;  /* 0x0000ae00ffa67b82 */ /* 0x000ea60000000a00 */
[----:B0-----:R-:W3:Y:S04]  /*1db40*/  LDL R2, [R1+0x94] ;  /* 0x0000940001027983 */ /* 0x001ee80000100800 */
[----:B------:R0:W-:Y:S04]  /*1db50*/  STL [R1+0x98], R0 ;  /* 0x0000980001007387 */ /* 0x0001e80000100800 */
[----:B0-----:R-:W4:Y:S01]  /*1db60*/  LDL R0, [R1+0x90] ;  /* 0x0000900001007983 */ /* 0x001f220000100800 */
[----:B-1----:R-:W-:Y:S01]  /*1db70*/  FSEL R119, R163, RZ, !P0 ;  /* 0x000000ffa3777208 */ /* 0x002fe20004000000 */
[----:B--2---:R-:W-:-:S04]  /*1db80*/  IMAD.WIDE.U32 R166, R162, 0x10, R166 ;  /* 0x00000010a2a67825 */ /* 0x004fc800078e00a6 */
        /* <DEDUP_REMOVED lines=8> */
[----:B---3--:R-:W-:Y:S02]  /*1dc10*/  FFMA.FTZ R116, R222, R116, R2 ;  /* 0x00000074de747223 */ /* 0x008fe40000010002 */
[----:B------:R0:W5:Y:S01]  /*1dc20*/  LDL.LU R2, [R1+0x9c] ;  /* 0x00009c0001027983 */ /* 0x0001620000300800 */
[----:B------:R-:W-:Y:S01]  /*1dc30*/  FFMA.FTZ R117, R221, R117, R220 ;  /* 0x00000075dd757223 */ /* 0x000fe200000100dc */
[----:B------:R-:W-:Y:S01]  /*1dc40*/  FFMA.FTZ R119, R218, R119, R217 ;  /* 0x00000077da777223 */ /* 0x000fe200000100d9 */
[----:B----4-:R-:W-:-:S02]  /*1dc50*/  FFMA.FTZ R118, R219, R118, R0 ;  /* 0x00000076db767223 */ /* 0x010fc40000010000 */
[----:B------:R0:W5:Y:S01]  /*1dc60*/  LDL.LU R0, [R1+0x98] ;  /* 0x0000980001007983 */ /* 0x0001620000300800 */
[----:B------:R-:W-:-:S03]  /*1dc70*/  IADD3 R162, R162, 0x20, RZ ;  /* 0x00000020a2a27810 */ /* 0x000fc60007ffe0ff */
[----:B------:R0:W-:Y:S04]  /*1dc80*/  STG.E.128 desc[UR6][R166.64], R116 ;  /* 0x00000074a6007986 */ /* 0x0001e8000c101d06 */
.L_x_51511:
[----:B------:R-:W-:Y:S05]  /*1dc90*/  BSYNC B2 ;  /* 0x0000000000027941 */ /* 0x000fea0003800000 */
.L_x_51510:
[----:B------:R-:W-:Y:S01]  /*1dca0*/  LOP3.LUT P2, RZ, R154, 0x4000000, RZ, 0xc0, !PT ;  /* 0x040000009aff7812 */ /* 0x000fe2000784c0ff */
[----:B------:R-:W-:-:S12]  /*1dcb0*/  BSSY B2, `(.L_x_51512) ;  /* 0x0000019000027945 */ /* 0x000fd80003800000 */
[----:B------:R-:W-:Y:S05]  /*1dcc0*/  @!P2 BRA `(.L_x_51513) ;  /* 0x00000000005ca947 */ /* 0x000fea0003800000 */
[----:B-----5:R2:W-:Y:S01]  /*1dcd0*/  STL [R1+0x9c], R2 ;  /* 0x00009c0201007387 */ /* 0x0205e20000100800 */
[----:B0-----:R-:W0:Y:S03]  /*1dce0*/  LDC.64 R166, c[0x0][0x2b8] ;  /* 0x0000ae00ffa67b82 */ /* 0x001e260000000a00 */
[----:B--2---:R-:W2:Y:S04]  /*1dcf0*/  LDL R2, [R1+0x8c] ;  /* 0x00008c0001027983 */ /* 0x004ea80000100800 */
[----:B------:R3:W-:Y:S04]  /*1dd00*/  STL [R1+0x98], R0 ;  /* 0x0000980001007387 */ /* 0x0007e80000100800 */
[----:B---3--:R-:W3:Y:S01]  /*1dd10*/  LDL R0, [R1+0x88] ;  /* 0x0000880001007983 */ /* 0x008ee20000100800 */
[----:B-1----:R-:W-:Y:S01]  /*1dd20*/  FSEL R119, R163, RZ, !P0 ;  /* 0x000000ffa3777208 */ /* 0x002fe20004000000 */
[----:B0-----:R-:W-:-:S04]  /*1dd30*/  IMAD.WIDE.U32 R166, R162, 0x10, R166 ;  /* 0x00000010a2a67825 */ /* 0x001fc800078e00a6 */
        /* <DEDUP_REMOVED lines=8> */
[----:B--2---:R-:W-:Y:S02]  /*1ddc0*/  FFMA.FTZ R116, R216, R116, R2 ;  /* 0x00000074d8747223 */ /* 0x004fe40000010002 */
[----:B------:R2:W5:Y:S01]  /*1ddd0*/  LDL.LU R2, [R1+0x9c] ;  /* 0x00009c0001027983 */ /* 0x0005620000300800 */
[----:B------:R-:W-:Y:S01]  /*1dde0*/  FFMA.FTZ R117, R215, R117, R214 ;  /* 0x00000075d7757223 */ /* 0x000fe200000100d6 */
[----:B------:R-:W-:Y:S01]  /*1ddf0*/  FFMA.FTZ R119, R212, R119, R211 ;  /* 0x00000077d4777223 */ /* 0x000fe200000100d3 */
[----:B---3--:R-:W-:-:S02]  /*1de00*/  FFMA.FTZ R118, R213, R118, R0 ;  /* 0x00000076d5767223 */ /* 0x008fc40000010000 */
[----:B------:R2:W5:Y:S01]  /*1de10*/  LDL.LU R0, [R1+0x98] ;  /* 0x0000980001007983 */ /* 0x0005620000300800 */
[----:B------:R-:W-:-:S03]  /*1de20*/  VIADD R162, R162, 0x20 ;  /* 0x00000020a2a27836 */ /* 0x000fc60000000000 */
[----:B------:R2:W-:Y:S04]  /*1de30*/  STG.E.128 desc[UR6][R166.64], R116 ;  /* 0x00000074a6007986 */ /* 0x0005e8000c101d06 */
.L_x_51513:
[----:B------:R-:W-:Y:S05]  /*1de40*/  BSYNC B2 ;  /* 0x0000000000027941 */ /* 0x000fea0003800000 */
.L_x_51512:
        /* <DEDUP_REMOVED lines=20> */
.L_x_51515:
[----:B------:R-:W-:Y:S05]  /*1df90*/  BSYNC B2 ;  /* 0x0000000000027941 */ /* 0x000fea0003800000 */
.L_x_51514:
        /* <DEDUP_REMOVED lines=20> */
.L_x_51517:
[----:B------:R-:W-:Y:S05]  /*1e0e0*/  BSYNC B2 ;  /* 0x0000000000027941 */ /* 0x000fea0003800000 */
.L_x_51516:
        /* <DEDUP_REMOVED lines=20> */
.L_x_51519:
[----:B------:R-:W-:Y:S05]  /*1e230*/  BSYNC B2 ;  /* 0x0000000000027941 */ /* 0x000fea0003800000 */
.L_x_51518:
        /* <DEDUP_REMOVED lines=20> */
.L_x_51521:
[----:B------:R-:W-:Y:S05]  /*1e380*/  BSYNC B2 ;  /* 0x0000000000027941 */ /* 0x000fea0003800000 */
.L_x_51520:
        /* <DEDUP_REMOVED lines=20> */
.L_x_51523:
[----:B------:R-:W-:Y:S05]  /*1e4d0*/  BSYNC B2 ;  /* 0x0000000000027941 */ /* 0x000fea0003800000 */
.L_x_51522:
        /* <DEDUP_REMOVED lines=20> */
.L_x_51525:
[----:B------:R-:W-:Y:S05]  /*1e620*/  BSYNC B2 ;  /* 0x0000000000027941 */ /* 0x000fea0003800000 */
.L_x_51524:
        /* <DEDUP_REMOVED lines=20> */
.L_x_51527:
[----:B------:R-:W-:Y:S05]  /*1e770*/  BSYNC B2 ;  /* 0x0000000000027941 */ /* 0x000fea0003800000 */
.L_x_51526:
        /* <DEDUP_REMOVED lines=20> */
.L_x_51529:
[----:B------:R-:W-:Y:S05]  /*1e8c0*/  BSYNC B2 ;  /* 0x0000000000027941 */ /* 0x000fea0003800000 */
.L_x_51528:
        /* <DEDUP_REMOVED lines=20> */
.L_x_51531:
[----:B------:R-:W-:Y:S05]  /*1ea10*/  BSYNC B2 ;  /* 0x0000000000027941 */ /* 0x000fea0003800000 */
.L_x_51530:
        /* <DEDUP_REMOVED lines=20> */
.L_x_51533:
[----:B------:R-:W-:Y:S05]  /*1eb60*/  BSYNC B2 ;  /* 0x0000000000027941 */ /* 0x000fea0003800000 */
.L_x_51532:
        /* <DEDUP_REMOVED lines=20> */
.L_x_51535:
[----:B------:R-:W-:Y:S05]  /*1ecb0*/  BSYNC B2 ;  /* 0x0000000000027941 */ /* 0x000fea0003800000 */
.L_x_51534:
        /* <DEDUP_REMOVED lines=20> */
.L_x_51537:
[----:B------:R-:W-:Y:S05]  /*1ee00*/  BSYNC B2 ;  /* 0x0000000000027941 */ /* 0x000fea0003800000 */
.L_x_51536:
        /* <DEDUP_REMOVED lines=20> */
.L_x_51539:
[----:B------:R-:W-:Y:S05]  /*1ef50*/  BSYNC B2 ;  /* 0x0000000000027941 */ /* 0x000fea0003800000 */
.L_x_51538:
        /* <DEDUP_REMOVED lines=18> */
.L_x_51509:
[----:B------:R-:W-:Y:S05]  /*1f080*/  BSYNC B1 ;  /* 0x0000000000017941 */ /* 0x000fea0003800000 */
.L_x_51508:
[----:B0-234-:R-:W0:Y:S02]  /*1f090*/  LDC.64 R116, c[0x0][0x210] ;  /* 0x00008400ff747b82 */ /* 0x01de240000000a00 */
[----:B0-----:R-:W-:-:S05]  /*1f0a0*/  IMAD R153, R116, 0x4, R153 ;  /* 0x0000000474997824 */ /* 0x001fca00078e0299 */
[----:B------:R-:W-:-:S13]  /*1f0b0*/  ISETP.GE.AND P2, PT, R153, R117, PT ;  /* 0x000000759900720c */ /* 0x000fda0003f46270 */
[----:B------:R-:W-:Y:S05]  /*1f0c0*/  @!P2 BRA `(.L_x_51540) ;  /* 0xfffffe4000c4a947 */ /* 0x000fea000383ffff */
[----:B------:R-:W-:Y:S05]  /*1f0d0*/  BSYNC B0 ;  /* 0x0000000000007941 */ /* 0x000fea0003800000 */
.L_x_50868:
[----:B------:R-:W-:Y:S05]  /*1f0e0*/  EXIT ;  /* 0x000000000000794d */ /* 0x000fea0003800000 */
.L_x_51507:
        /* <DEDUP_REMOVED lines=8> */
.L_x_51542:
[----:B------:R-:W-:Y:S05]  /*1f170*/  BSYNC B1 ;  /* 0x0000000000017941 */ /* 0x000fea0003800000 */
.L_x_51541:
        /* <DEDUP_REMOVED lines=10> */
.L_x_51543:
        /* <DEDUP_REMOVED lines=15> */
.L_x_51544:
[----:B------:R-:W-:Y:S01]  /*1f310*/  HFMA2.MMA R119, -RZ, RZ, 0, 4.76837158203125e-07 ;  /* 0x00000008ff777435 */ /* 0x000fe200000001ff */
[----:B------:R-:W-:Y:S01]  /*1f320*/  FADD.FTZ R162, R162, R116 ;  /* 0x00000074a2a27221 */ /* 0x000fe20000010000 */
[----:B------:R-:W-:-:S03]  /*1f330*/  IMAD.MOV.U32 R116, RZ, RZ, -0x1 ;  /* 0xffffffffff747424 */ /* 0x000fc600078e00ff */
[----:B------:R-:W-:-:S07]  /*1f340*/  IMAD.MOV.U32 R167, RZ, RZ, R162 ;  /* 0x000000ffffa77224 */ /* 0x000fce00078e00a2 */
[----:B------:R-:W-:Y:S05]  /*1f350*/  WARPSYNC.COLLECTIVE R116, `(.L_x_51545) ;  /* 0x0000000074087348 */ /* 0x000fea0003c00000 */
[----:B------:R0:W1:Y:S02]  /*1f360*/  SHFL.BFLY P6, R116, R167, R119, R118 ;  /* 0x0c000077a7747389 */ /* 0x00006400000c0076 */
[----:B01----:R-:W-:Y:S01]  /*1f370*/  ENDCOLLECTIVE ;  /* 0x000000000000791b */ /* 0x003fe20003800000 */
.L_x_51545:
[----:B------:R-:W-:Y:S02]  /*1f380*/  IMAD.MOV.U32 R119, RZ, RZ, 0x10 ;  /* 0x00000010ff777424 */ /* 0x000fe400078e00ff */
[----:B------:R-:W-:Y:S01]  /*1f390*/  FADD.FTZ R162, R162, R116 ;  /* 0x00000074a2a27221 */ /* 0x000fe20000010000 */
[----:B------:R-:W-:-:S04]  /*1f3a0*/  MOV R116, 0xffffffff ;  /* 0xffffffff00747802 */ /* 0x000fc80000000f00 */
[----:B------:R-:W-:-:S07]  /*1f3b0*/  MOV R167, R162 ;  /* 0x000000a200a77202 */ /* 0x000fce0000000f00 */
[----:B------:R-:W-:Y:S05]  /*1f3c0*/  WARPSYNC.COLLECTIVE R116, `(.L_x_51546) ;  /* 0x0000000074087348 */ /* 0x000fea0003c00000 */
[----:B------:R0:W1:Y:S02]  /*1f3d0*/  SHFL.BFLY P6, R116, R167, R119, R118 ;  /* 0x0c000077a7747389 */ /* 0x00006400000c0076 */
[----:B01----:R-:W-:Y:S01]  /*1f3e0*/  ENDCOLLECTIVE ;  /* 0x000000000000791b */ /* 0x003fe20003800000 */
.L_x_51546:
        /* <DEDUP_REMOVED lines=149> */
.L_x_51547:
[----:B------:R-:W-:Y:S01]  /*1fd40*/  HFMA2.MMA R119, -RZ, RZ, 0, 1.1920928955078125e-07 ;  /* 0x00000002ff777435 */ /* 0x000fe200000001ff */
[----:B------:R-:W-:Y:S01]  /*1fd50*/  FADD.FTZ R162, R162, R116 ;  /* 0x00000074a2a27221 */ /* 0x000fe20000010000 */
[----:B------:R-:W-:-:S03]  /*1fd60*/  IMAD.MOV.U32 R116, RZ, RZ, -0x1 ;  /* 0xffffffffff747424 */ /* 0x000fc600078e00ff */
[----:B------:R-:W-:-:S07]  /*1fd70*/  IMAD.MOV.U32 R167, RZ, RZ, R162 ;  /* 0x000000ffffa77224 */ /* 0x000fce00078e00a2 */
[----:B------:R-:W-:Y:S05]  /*1fd80*/  WARPSYNC.COLLECTIVE R116, `(.L_x_51548) ;  /* 0x0000000074087348 */ /* 0x000fea0003c00000 */
[----:B------:R0:W1:Y:S02]  /*1fd90*/  SHFL.BFLY P6, R116, R167, R119, R118 ;  /* 0x0c000077a7747389 */ /* 0x00006400000c0076 */
[----:B01----:R-:W-:Y:S01]  /*1fda0*/  ENDCOLLECTIVE ;  /* 0x000000000000791b */ /* 0x003fe20003800000 */
.L_x_51548:
[----:B------:R-:W-:Y:S02]  /*1fdb0*/  IMAD.MOV.U32 R119, RZ, RZ, 0x4 ;  /* 0x00000004ff777424 */ /* 0x000fe400078e00ff */
[----:B------:R-:W-:Y:S01]  /*1fdc0*/  FADD.FTZ R162, R162, R116 ;  /* 0x00000074a2a27221 */ /* 0x000fe20000010000 */
[----:B------:R-:W-:-:S04]  /*1fdd0*/  MOV R116, 0xffffffff ;  /* 0xffffffff00747802 */ /* 0x000fc80000000f00 */
[----:B------:R-:W-:-:S07]  /*1fde0*/  MOV R167, R162 ;  /* 0x000000a200a77202 */ /* 0x000fce0000000f00 */
[----:B------:R-:W-:Y:S05]  /*1fdf0*/  WARPSYNC.COLLECTIVE R116, `(.L_x_51549) ;  /* 0x0000000074087348 */ /* 0x000fea0003c00000 */
[----:B------:R0:W1:Y:S02]  /*1fe00*/  SHFL.BFLY P6, R116, R167, R119, R118 ;  /* 0x0c000077a7747389 */ /* 0x00006400000c0076 */
[----:B01----:R-:W-:Y:S01]  /*1fe10*/  ENDCOLLECTIVE ;  /* 0x000000000000791b */ /* 0x003fe20003800000 */
.L_x_51549:
[----:B------:R-:W-:Y:S01]  /*1fe20*/  HFMA2.MMA R119, -RZ, RZ, 0, 4.76837158203125e-07 ;  /* 0x00000008ff777435 */ /* 0x000fe200000001ff */
[----:B------:R-:W-:Y:S01]  /*1fe30*/  FADD.FTZ R162, R162, R116 ;  /* 0x00000074a2a27221 */ /* 0x000fe20000010000 */
[----:B------:R-:W-:-:S03]  /*1fe40*/  IMAD.MOV.U32 R116, RZ, RZ, -0x1 ;  /* 0xffffffffff747424 */ /* 0x000fc600078e00ff */
[----:B------:R-:W-:-:S07]  /*1fe50*/  IMAD.MOV.U32 R167, RZ, RZ, R162 ;  /* 0x000000ffffa77224 */ /* 0x000fce00078e00a2 */
[----:B------:R-:W-:Y:S05]  /*1fe60*/  WARPSYNC.COLLECTIVE R116, `(.L_x_51550) ;  /* 0x0000000074087348 */ /* 0x000fea0003c00000 */
[----:B------:R0:W1:Y:S02]  /*1fe70*/  SHFL.BFLY P6, R116, R167, R119, R118 ;  /* 0x0c000077a7747389 */ /* 0x00006400000c0076 */
[----:B01----:R-:W-:Y:S01]  /*1fe80*/  ENDCOLLECTIVE ;  /* 0x000000000000791b */ /* 0x003fe20003800000 */
.L_x_51550:
[----:B------:R-:W-:Y:S02]  /*1fe90*/  IMAD.MOV.U32 R119, RZ, RZ, 0x10 ;  /* 0x00000010ff777424 */ /* 0x000fe400078e00ff */
[----:B------:R-:W-:Y:S01]  /*1fea0*/  FADD.FTZ R162, R162, R116 ;  /* 0x00000074a2a27221 */ /* 0x000fe20000010000 */
[----:B------:R-:W-:-:S04]  /*1feb0*/  MOV R116, 0xffffffff ;  /* 0xffffffff00747802 */ /* 0x000fc80000000f00 */
[----:B------:R-:W-:-:S07]  /*1fec0*/  MOV R167, R162 ;  /* 0x000000a200a77202 */ /* 0x000fce0000000f00 */
[----:B------:R-:W-:Y:S05]  /*1fed0*/  WARPSYNC.COLLECTIVE R116, `(.L_x_51551) ;  /* 0x0000000074087348 */ /* 0x000fea0003c00000 */
[----:B------:R0:W1:Y:S02]  /*1fee0*/  SHFL.BFLY P6, R116, R167, R119, R118 ;  /* 0x0c000077a7747389 */ /* 0x00006400000c0076 */
[----:B01----:R-:W-:Y:S01]  /*1fef0*/  ENDCOLLECTIVE ;  /* 0x000000000000791b */ /* 0x003fe20003800000 */
.L_x_51551:
[----:B------:R-:W-:Y:S05]  /*1ff00*/  BRA `(.L_x_51552) ;  /* 0xffffffd800947947 */ /* 0x000fea000383ffff */
.L_x_51553:
        /* <DEDUP_REMOVED lines=15> */
.L_x_58462:


//--------------------- .text._ZN10layer_norm13ln_fwd_kernelINS_13Kernel_traitsI6__halfffffjLj2048ELj1ELj4ELj1ELj16ENS_18Kernel_traits_baseILj2048ES2_ffffjLj128EEEEELb1ELb1ELb1ELb1EEEvNS_9FwdParamsE --------------------------
	.section	.text._ZN10layer_norm13ln_fwd_kernelINS_13Kernel_traitsI6__halfffffjLj2048ELj1ELj4ELj1ELj16ENS_18Kernel_traits_baseILj2048ES2_ffffjLj128EEEEELb1ELb1ELb1ELb1EEEvNS_9FwdParamsE,"ax",@progbits
	.align	128
        .global         _ZN10layer_norm13ln_fwd_kernelINS_13Kernel_traitsI6__halfffffjLj2048ELj1ELj4ELj1ELj16ENS_18Kernel_traits_baseILj2048ES2_ffffjLj128EEEEELb1ELb1ELb1ELb1EEEvNS_9FwdParamsE
        .type           _ZN10layer_norm13ln_fwd_kernelINS_13Kernel_traitsI6__halfffffjLj2048ELj1ELj4ELj1ELj16ENS_18Kernel_traits_baseILj2048ES2_ffffjLj128EEEEELb1ELb1ELb1ELb1EEEvNS_9FwdParamsE,@function
        .size           _ZN10layer_norm13ln_fwd_kernelINS_13Kernel_traitsI6__halfffffjLj2048ELj1ELj4ELj1ELj16ENS_18Kernel_traits_baseILj2048ES2_ffffjLj128EEEEELb1ELb1ELb1ELb1EEEvNS_9FwdParamsE,(.L_x_58463 - _ZN10layer_norm13ln_fwd_kernelINS_13Kernel_traitsI6__halfffffjLj2048ELj1ELj4ELj1ELj16ENS_18Kernel_traits_baseILj2048ES2_ffffjLj128EEEEELb1ELb1ELb1ELb1EEEvNS_9FwdParamsE)
        .other          _ZN10layer_norm13ln_fwd_kernelINS_13Kernel_traitsI6__halfffffjLj2048ELj1ELj4ELj1ELj16ENS_18Kernel_traits_baseILj2048ES2_ffffjLj128EEEEELb1ELb1ELb1ELb1EEEvNS_9FwdParamsE,@"STO_CUDA_ENTRY STV_DEFAULT"
_ZN10layer_norm13ln_fwd_kernelINS_13Kernel_traitsI6__halfffffjLj2048ELj1ELj4ELj1ELj16ENS_18Kernel_traits_baseILj2048ES2_ffffjLj128EEEEELb1ELb1ELb1ELb1EEEvNS_9FwdParamsE:
.text._ZN10layer_norm13ln_fwd_kernelINS_13Kernel_traitsI6__halfffffjLj2048ELj1ELj4ELj1ELj16ENS_18Kernel_traits_baseILj2048ES2_ffffjLj128EEEEELb1ELb1ELb1ELb1EEEvNS_9FwdParamsE:
        /* <DEDUP_REMOVED lines=9> */
[----:B------:R-:W0:Y:S01]  /*0090*/  LDC R167, c[0x0][0x2ec] ;  /* 0x0000bb00ffa77b82 */ /* 0x000e220000000800 */
[----:B------:R-:W2:Y:S01]  /*00a0*/  S2R R0, SR_TID.X ;  /* 0x0000000000007919 */ /* 0x000ea20000002100 */
[----:B------:R-:W2:Y:S01]  /*00b0*/  S2R R10, SR_CTAID.X ;  /* 0x00000000000a7919 */ /* 0x000ea20000002500 */
[----:B------:R-:W-:Y:S01]  /*00c0*/  ULDC UR8, c[0x0][0x0] ;  /* 0x0000000000087ab9 */ /* 0x000fe20000000800 */
[----:B------:R-:W-:-:S04]  /*00d0*/  ULDC.64 UR10, c[0x0][0x278] ;  /* 0x00009e00000a7ab9 */ /* 0x000fc80000000a00 */
[----:B------:R-:W3:Y:S01]  /*00e0*/  @P0 LDC R7, c[0x0][0x2f0] ;  /* 0x0000bc00ff070b82 */ /* 0x000ee20000000800 */
[----:B------:R-:W4:Y:S01]  /*00f0*/  @P0 LDG.E.64 R2, desc[UR6][R2.64] ;  /* 0x0000000602020981 */ /* 0x000f22000c1e1b00 */
[----:B-1----:R-:W-:Y:S01]  /*0100*/  @P0 IMAD.MOV.U32 R4, RZ, RZ, R166 ;  /* 0x000000ffff040224 */ /* 0x002fe200078e00a6 */
        /* <DEDUP_REMOVED lines=17> */
[----:B------:R-:W-:Y:S02]  /*0220*/  LOP3.LUT R11, R12, 0x1e0, RZ, 0xfc, !PT ;  /* 0x000001e00c0b7812 */ /* 0x000fe400078efcff */
[----:B----4-:R-:W-:Y:S02]  /*0230*/  @P0 R2UR UR4, R2 ;  /* 0x00000000020402ca */ /* 0x010fe400000e0000 */
[----:B------:R-:W-:Y:S02]  /*0240*/  @P0 R2UR UR5, R3 ;  /* 0x00000000030502ca */ /* 0x000fe400000e0000 */
        /* <DEDUP_REMOVED lines=46> */
[----:B------:R-:W-:-:S04]  /*0530*/  UIADD3 UR24, UR4, 0x5384540f, URZ ;  /* 0x5384540f04187890 */ /* 0x000fc8000fffe03f */
[----:B------:R-:W-:Y:S01]  /*0540*/  IMAD.WIDE.U32 R8, R8, -0x326172a9, RZ ;  /* 0xcd9e8d5708087825 */ /* 0x000fe200078e00ff */
[----:B------:R-:W-:-:S04]  /*0550*/  UIADD3 UR27, UR5, -0x24c28bd8, URZ ;  /* 0xdb3d7428051b7890 */ /* 0x000fc8000fffe03f */
[----:B------:R-:W-:Y:S02]  /*0560*/  LOP3.LUT R155, R9, UR24, R4, 0x96, !PT ;  /* 0x00000018099b7c12 */ /* 0x000fe4000f8e9604 */
[----:B------:R-:W-:Y:S02]  /*0570*/  @P0 LEA R152, P2, R12, UR8, 0x3 ;  /* 0x000000080c980c11 */ /* 0x000fe4000f8418ff */
[----:B------:R-:W-:Y:S01]  /*0580*/  @P0 LEA R148, P4, R213, UR8, 0x3 ;  /* 0x00000008d5940c11 */ /* 0x000fe2000f8818ff */
[----:B------:R-:W-:Y:S01]  /*0590*/  IMAD.WIDE.U32 R6, R7, -0x2daee0ad, RZ ;  /* 0xd2511f5307067825 */ /* 0x000fe200078e00ff */
[----:B------:R-:W-:Y:S02]  /*05a0*/  @P0 LEA R150, P3, R217, UR8, 0x3 ;  /* 0x00000008d9960c11 */ /* 0x000fe4000f8618ff */
[----:B------:R-:W-:Y:S01]  /*05b0*/  @P0 LEA R146, P5, R209, UR8, 0x3 ;  /* 0x00000008d1920c11 */ /* 0x000fe2000f8a18ff */
[----:B------:R-:W-:Y:S01]  /*05c0*/  IMAD.HI.U32 R3, R155, -0x2daee0ad, RZ ;  /* 0xd2511f539b037827 */ /* 0x000fe200078e00ff */
[----:B------:R-:W-:-:S03]  /*05d0*/  @P0 LEA R144, P6, R205, UR8, 0x3 ;  /* 0x00000008cd900c11 */ /* 0x000fc6000f8c18ff */
[----:B------:R-:W-:Y:S01]  /*05e0*/  @P0 IMAD.X R153, RZ, RZ, UR9, P2 ;  /* 0x00000009ff990e24 */ /* 0x000fe200090e06ff */
[----:B------:R-:W-:Y:S01]  /*05f0*/  @P0 LEA R138, P2, R197, UR8, 0x3 ;  /* 0x00000008c58a0c11 */ /* 0x000fe2000f8418ff */
[----:B------:R-:W-:Y:S01]  /*0600*/  @P0 IMAD.X R149, RZ, RZ, UR9, P4 ;  /* 0x00000009ff950e24 */ /* 0x000fe2000a0e06ff */
[----:B------:R-:W-:Y:S02]  /*0610*/  @P0 LEA R134, P4, R189, UR8, 0x3 ;  /* 0x00000008bd860c11 */ /* 0x000fe4000f8818ff */
[----:B------:R-:W-:Y:S02]  /*0620*/  @P0 IADD3.X R151, RZ, UR9, RZ, P3, !PT ;  /* 0x00000009ff970c10 */ /* 0x000fe40009ffe4ff */
[----:B------:R-:W-:Y:S02]  /*0630*/  @P0 IADD3.X R147, RZ, UR9, RZ, P5, !PT ;  /* 0x00000009ff930c10 */ /* 0x000fe4000affe4ff */
[----:B------:R-:W-:Y:S02]  /*0640*/  LOP3.LUT R42, R3, UR27, R6, 0x96, !PT ;  /* 0x0000001b032a7c12 */ /* 0x000fe4000f8e9606 */
[----:B------:R-:W-:-:S02]  /*0650*/  LOP3.LUT R9, R12, 0x1c0, RZ, 0xfc, !PT ;  /* 0x000001c00c097812 */ /* 0x000fc400078efcff */
[----:B------:R-:W-:Y:S01]  /*0660*/  @P0 LEA R142, P1, R201, UR8, 0x3 ;  /* 0x00000008c98e0c11 */ /* 0x000fe2000f8218ff */
[----:B------:R-:W-:Y:S01]  /*0670*/  @P0 IMAD.X R145, RZ, RZ, UR9, P6 ;  /* 0x00000009ff910e24 */ /* 0x000fe2000b0e06ff */
[----:B------:R-:W-:Y:S01]  /*0680*/  @P0 LEA R136, P3, R193, UR8, 0x3 ;  /* 0x00000008c1880c11 */ /* 0x000fe2000f8618ff */
[----:B------:R-:W-:Y:S01]  /*0690*/  @P0 IMAD.X R139, RZ, RZ, UR9, P2 ;  /* 0x00000009ff8b0e24 */ /* 0x000fe200090e06ff */
[----:B------:R-:W-:Y:S01]  /*06a0*/  @P0 LEA R132, P5, R185, UR8, 0x3 ;  /* 0x00000008b9840c11 */ /* 0x000fe2000f8a18ff */
[----:B------:R-:W-:Y:S01]  /*06b0*/  @P0 IMAD.X R135, RZ, RZ, UR9, P4 ;  /* 0x00000009ff870e24 */ /* 0x000fe2000a0e06ff */
[----:B------:R-:W-:Y:S01]  /*06c0*/  LOP3.LUT R3, R12, 0x1a0, RZ, 0xfc, !PT ;  /* 0x000001a00c037812 */ /* 0x000fe200078efcff */
[----:B------:R-:W5:Y:S01]  /*06d0*/  @P0 LDG.E.64 R152, desc[UR6][R152.64] ;  /* 0x0000000698980981 */ /* 0x000f62000c1e1b00 */
[----:B------:R-:W-:Y:S02]  /*06e0*/  @P0 LEA R130, P6, R181, UR8, 0x3 ;  /* 0x00000008b5820c11 */ /* 0x000fe4000f8c18ff */
[----:B------:R-:W-:Y:S01]  /*06f0*/  @P0 IADD3.X R143, RZ, UR9, RZ, P1, !PT ;  /* 0x00000009ff8f0c10 */ /* 0x000fe20008ffe4ff */
[----:B------:R-:W5:Y:S01]  /*0700*/  @P0 LDG.E.64 R150, desc[UR6][R150.64] ;  /* 0x0000000696960981 */ /* 0x000f62000c1e1b00 */
[----:B------:R-:W-:-:S02]  /*0710*/  @P0 LEA R126, P2, R173, UR8, 0x3 ;  /* 0x00000008ad7e0c11 */ /* 0x000fc4000f8418ff */
[----:B------:R-:W-:Y:S01]  /*0720*/  @P0 IADD3.X R137, RZ, UR9, RZ, P3, !PT ;  /* 0x00000009ff890c10 */ /* 0x000fe20009ffe4ff */
[----:B------:R-:W5:Y:S01]  /*0730*/  @P0 LDG.E.64 R148, desc[UR6][R148.64] ;  /* 0x0000000694940981 */ /* 0x000f62000c1e1b00 */
[----:B------:R-:W-:Y:S02]  /*0740*/  @P0 LEA R122, P4, R9, UR8, 0x3 ;  /* 0x00000008097a0c11 */ /* 0x000fe4000f8818ff */
[----:B------:R-:W-:Y:S01]  /*0750*/  @P0 IADD3.X R133, RZ, UR9, RZ, P5, !PT ;  /* 0x00000009ff850c10 */ /* 0x000fe2000affe4ff */
[----:B------:R-:W-:Y:S01]  /*0760*/  @P0 IMAD.X R131, RZ, RZ, UR9, P6 ;  /* 0x00000009ff830e24 */ /* 0x000fe2000b0e06ff */
[----:B------:R-:W-:Y:S01]  /*0770*/  @P0 LEA R128, P1, R177, UR8, 0x3 ;  /* 0x00000008b1800c11 */ /* 0x000fe2000f8218ff */
[----:B------:R-:W-:Y:S01]  /*0780*/  @P0 IMAD.X R127, RZ, RZ, UR9, P2 ;  /* 0x00000009ff7f0e24 */ /* 0x000fe200090e06ff */
[----:B------:R-:W-:Y:S01]  /*0790*/  @P0 LEA R124, P3, R3, UR8, 0x3 ;  /* 0x00000008037c0c11 */ /* 0x000fe2000f8618ff */
[----:B------:R-:W5:Y:S01]  /*07a0*/  @P0 LDG.E.64 R146, desc[UR6][R146.64] ;  /* 0x0000000692920981 */ /* 0x000f62000c1e1b00 */
[----:B------:R-:W-:Y:S01]  /*07b0*/  @P0 LEA R120, P5, R11, UR8, 0x3 ;  /* 0x000000080b780c11 */ /* 0x000fe2000f8a18ff */
[----:B------:R-:W-:Y:S01]  /*07c0*/  @P0 IMAD.X R123, RZ, RZ, UR9, P4 ;  /* 0x00000009ff7b0e24 */ /* 0x000fe2000a0e06ff */
[----:B------:R-:W-:Y:S01]  /*07d0*/  @P0 IADD3.X R129, RZ, UR9, RZ, P1, !PT ;  /* 0x00000009ff810c10 */ /* 0x000fe20008ffe4ff */
[----:B------:R-:W5:Y:S01]  /*07e0*/  @P0 LDG.E.64 R144, desc[UR6][R144.64] ;  /* 0x0000000690900981 */ /* 0x000f62000c1e1b00 */
[----:B------:R-:W-:Y:S01]  /*07f0*/  @P0 IADD3.X R125, RZ, UR9, RZ, P3, !PT ;  /* 0x00000009ff7d0c10 */ /* 0x000fe20009ffe4ff */
[----:B------:R-:W-:Y:S01]  /*0800*/  UIADD3 UR25, UR5, 0x1fd5c5a3, URZ ;  /* 0x1fd5c5a305197890 */ /* 0x000fe2000fffe03f */
[----:B------:R-:W-:Y:S01]  /*0810*/  @P0 IADD3.X R121, RZ, UR9, RZ, P5, !PT ;  /* 0x00000009ff790c10 */ /* 0x000fe2000affe4ff */
[----:B------:R-:W5:Y:S04]  /*0820*/  @P0 LDG.E.64 R142, desc[UR6][R142.64] ;  /* 0x000000068e8e0981 */ /* 0x000f68000c1e1b00 */
[----:B------:R-:W5:Y:S04]  /*0830*/  @P0 LDG.E.64 R138, desc[UR6][R138.64] ;  /* 0x000000068a8a0981 */ /* 0x000f68000c1e1b00 */
[----:B------:R-:W5:Y:S04]  /*0840*/  @P0 LDG.E.64 R136, desc[UR6][R136.64] ;  /* 0x0000000688880981 */ /* 0x000f68000c1e1b00 */
[----:B------:R-:W5:Y:S04]  /*0850*/  @P0 LDG.E.64 R134, desc[UR6][R134.64] ;  /* 0x0000000686860981 */ /* 0x000f68000c1e1b00 */
[----:B------:R-:W5:Y:S04]  /*0860*/  @P0 LDG.E.64 R132, desc[UR6][R132.64] ;  /* 0x0000000684840981 */ /* 0x000f68000c1e1b00 */
[----:B------:R-:W5:Y:S01]  /*0870*/  @P0 LDG.E.64 R130, desc[UR6][R130.64] ;  /* 0x0000000682820981 */ /* 0x000f62000c1e1b00 */
[----:B------:R-:W-:Y:S01]  /*0880*/  LEA R48, P2, R12, UR10, 0x3 ;  /* 0x0000000a0c307c11 */ /* 0x000fe2000f8418ff */
[----:B------:R-:W-:-:S02]  /*0890*/  ULDC UR8, c[0x0][0x214] ;  /* 0x0000850000087ab9 */ /* 0x000fc40000000800 */
[----:B------:R-:W5:Y:S04]  /*08a0*/  @P0 LDG.E.64 R128, desc[UR6][R128.64] ;  /* 0x0000000680800981 */ /* 0x000f68000c1e1b00 */
[----:B------:R-:W5:Y:S04]  /*08b0*/  @P0 LDG.E.64 R126, desc[UR6][R126.64] ;  /* 0x000000067e7e0981 */ /* 0x000f68000c1e1b00 */
[----:B------:R-:W5:Y:S04]  /*08c0*/  @P0 LDG.E.64 R124, desc[UR6][R124.64] ;  /* 0x000000067c7c0981 */ /* 0x000f68000c1e1b00 */
[----:B------:R-:W5:Y:S04]  /*08d0*/  @P0 LDG.E.64 R122, desc[UR6][R122.64] ;  /* 0x000000067a7a0981 */ /* 0x000f68000c1e1b00 */
[----:B------:R-:W5:Y:S01]  /*08e0*/  @P0 LDG.E.64 R120, desc[UR6][R120.64] ;  /* 0x0000000678780981 */ /* 0x000f62000c1e1b00 */
[----:B------:R-:W-:-:S02]  /*08f0*/  SHF.R.U32.HI R157, RZ, 0x5, R0 ;  /* 0x00000005ff9d7819 */ /* 0x000fc40000011600 */
[----:B------:R-:W-:Y:S01]  /*0900*/  LOP3.LUT R156, R7, UR25, R2, 0x96, !PT ;  /* 0x00000019079c7c12 */ /* 0x000fe2000f8e9602 */
[----:B------:R-:W-:Y:S01]  /*0910*/  IMAD.X R49, RZ, RZ, UR11, P2 ;  /* 0x0000000bff317e24 */ /* 0x000fe200090e06ff */
[----:B------:R-:W0:Y:S01]  /*0920*/  LDC.64 R6, c[0x0][0x260] ;  /* 0x00009800ff067b82 */ /* 0x000e220000000a00 */
[----:B------:R-:W-:Y:S02]  /*0930*/  LEA R157, R10, R157, 0x2 ;  /* 0x0000009d0a9d7211 */ /* 0x000fe400078e10ff */
[----:B------:R-:W-:Y:S02]  /*0940*/  LEA R44, P3, R213, UR10, 0x3 ;  /* 0x0000000ad52c7c11 */ /* 0x000fe4000f8618ff */
[----:B------:R-:W-:Y:S02]  /*0950*/  LEA R36, P5, R205, UR10, 0x3 ;  /* 0x0000000acd247c11 */ /* 0x000fe4000f8a18ff */
[----:B------:R-:W-:Y:S02]  /*0960*/  LEA R46, P2, R217, UR10, 0x3 ;  /* 0x0000000ad92e7c11 */ /* 0x000fe4000f8418ff */
[----:B------:R-:W-:-:S02]  /*0970*/  LEA R38, P4, R209, UR10, 0x3 ;  /* 0x0000000ad1267c11 */ /* 0x000fc4000f8818ff */
[----:B------:R-:W-:Y:S01]  /*0980*/  LEA R30, P6, R201, UR10, 0x3 ;  /* 0x0000000ac91e7c11 */ /* 0x000fe2000f8c18ff */
[----:B------:R-:W-:Y:S01]  /*0990*/  UIADD3 UR26, UR4, -0xe443238, URZ ;  /* 0xf1bbcdc8041a7890 */ /* 0x000fe2000fffe03f */
[----:B------:R-:W-:Y:S01]  /*09a0*/  ISETP.GE.AND P1, PT, R157, UR8, PT ;  /* 0x000000089d007c0c */ /* 0x000fe2000bf26270 */
[----:B------:R-:W-:Y:S01]  /*09b0*/  IMAD.HI.U32 R5, R156, -0x326172a9, RZ ;  /* 0xcd9e8d579c057827 */ /* 0x000fe200078e00ff */
[----:B------:R-:W-:Y:S02]  /*09c0*/  IADD3.X R47, RZ, UR11, RZ, P2, !PT ;  /* 0x0000000bff2f7c10 */ /* 0x000fe400097fe4ff */
[----:B------:R-:W-:Y:S01]  /*09d0*/  IADD3.X R39, RZ, UR11, RZ, P4, !PT ;  /* 0x0000000bff277c10 */ /* 0x000fe2000a7fe4ff */
[----:B------:R-:W-:Y:S01]  /*09e0*/  IMAD.X R45, RZ, RZ, UR11, P3 ;  /* 0x0000000bff2d7e24 */ /* 0x000fe200098e06ff */
[----:B------:R-:W-:Y:S01]  /*09f0*/  IADD3.X R31, RZ, UR11, RZ, P6, !PT ;  /* 0x0000000bff1f7c10 */ /* 0x000fe2000b7fe4ff */
[----:B------:R-:W-:Y:S01]  /*0a00*/  IMAD.X R37, RZ, RZ, UR11, P5 ;  /* 0x0000000bff257e24 */ /* 0x000fe2000a8e06ff */
[----:B------:R-:W-:-:S02]  /*0a10*/  LEA R24, P2, R197, UR10, 0x3 ;  /* 0x0000000ac5187c11 */ /* 0x000fc4000f8418ff */
[----:B------:R-:W-:Y:S02]  /*0a20*/  LEA R18, P3, R193, UR10, 0x3 ;  /* 0x0000000ac1127c11 */ /* 0x000fe4000f8618ff */
[----:B------:R-:W-:Y:S02]  /*0a30*/  LEA R4, P4, R189, UR10, 0x3 ;  /* 0x0000000abd047c11 */ /* 0x000fe4000f8818ff */
[----:B------:R-:W-:Y:S02]  /*0a40*/  LEA R248, P5, R185, UR10, 0x3 ;  /* 0x0000000ab9f87c11 */ /* 0x000fe4000f8a18ff */
[----:B------:R-:W-:Y:S01]  /*0a50*/  LEA R244, P6, R181, UR10, 0x3 ;  /* 0x0000000ab5f47c11 */ /* 0x000fe2000f8c18ff */
[----:B------:R-:W-:Y:S01]  /*0a60*/  IMAD.X R25, RZ, RZ, UR11, P2 ;  /* 0x0000000bff197e24 */ /* 0x000fe200090e06ff */
[----:B------:R-:W-:Y:S01]  /*0a70*/  LOP3.LUT R40, R5, UR26, R8, 0x96, !PT ;  /* 0x0000001a05287c12 */ /* 0x000fe2000f8e9608 */
[----:B------:R-:W-:Y:S01]  /*0a80*/  IMAD.X R5, RZ, RZ, UR11, P4 ;  /* 0x0000000bff057e24 */ /* 0x000fe2000a0e06ff */
[----:B------:R-:W-:Y:S01]  /*0a90*/  IADD3.X R19, RZ, UR11, RZ, P3, !PT ;  /* 0x0000000bff137c10 */ /* 0x000fe20009ffe4ff */
[----:B------:R-:W-:Y:S01]  /*0aa0*/  IMAD.X R245, RZ, RZ, UR11, P6 ;  /* 0x0000000bfff57e24 */ /* 0x000fe2000b0e06ff */
[----:B------:R-:W-:-:S02]  /*0ab0*/  IADD3.X R249, RZ, UR11, RZ, P5, !PT ;  /* 0x0000000bfff97c10 */ /* 0x000fc4000affe4ff */
[----:B------:R-:W-:Y:S02]  /*0ac0*/  LEA R236, P3, R173, UR10, 0x3 ;  /* 0x0000000aadec7c11 */ /* 0x000fe4000f8618ff */
        /* <DEDUP_REMOVED lines=9> */
[----:B0-----:R-:W-:Y:S06]  /*0b60*/  @P1 EXIT ;  /* 0x000000000000194d */ /* 0x001fec0003800000 */
[----:B------:R-:W2:Y:S01]  /*0b70*/  LDG.E.64 R48, desc[UR6][R48.64] ;  /* 0x0000000630307981 */ /* 0x000ea2000c1e1b00 */
[----:B------:R-:W-:-:S03]  /*0b80*/  IMAD.WIDE.U32 R220, R12, 0x8, R6 ;  /* 0x000000080cdc7825 */ /* 0x000fc600078e0006 */
[----:B------:R-:W3:Y:S04]  /*0b90*/  LDG.E.64 R46, desc[UR6][R46.64] ;  /* 0x000000062e2e7981 */ /* 0x000ee8000c1e1b00 */
        /* <DEDUP_REMOVED lines=40> */
[----:B-----5:R-:W-:Y:S02]  /*0e20*/  @!P0 CS2R R152, SRZ ;  /* 0x0000000000988805 */ /* 0x020fe4000001ff00 */
        /* <DEDUP_REMOVED lines=14> */
[----:B------:R-:W-:Y:S01]  /*0f10*/  @!P0 CS2R R128, SRZ ;  /* 0x0000000000808805 */ /* 0x000fe2000001ff00 */
[----:B------:R-:W-:Y:S02]  /*0f20*/  UIADD3 UR28, UR4, -0x700cb87f, URZ ;  /* 0x8ff34781041c7890 */ /* 0x000fe4000fffe03f */
[----:B------:R-:W4:Y:S01]  /*0f30*/  LDG.E.64 R172, desc[UR6][R172.64] ;  /* 0x00000006acac7981 */ /* 0x000f22000c1e1b00 */
[----:B------:R-:W-:Y:S01]  /*0f40*/  @!P0 CS2R R126, SRZ ;  /* 0x00000000007e8805 */ /* 0x000fe2000001ff00 */
[----:B------:R-:W-:Y:S01]  /*0f50*/  IMAD R156, R156, -0x326172a9, RZ ;  /* 0xcd9e8d579c9c7824 */ /* 0x000fe200078e02ff */
[----:B------:R-:W-:Y:S01]  /*0f60*/  @!P0 CS2R R124, SRZ ;  /* 0x00000000007c8805 */ /* 0x000fe2000001ff00 */
[----:B------:R-:W4:Y:S01]  /*0f70*/  LDG.E.64 R2, desc[UR6][R2.64] ;  /* 0x0000000602027981 */ /* 0x000f22000c1e1b00 */
[----:B------:R-:W-:-:S02]  /*0f80*/  @!P0 CS2R R122, SRZ ;  /* 0x00000000007a8805 */ /* 0x000fc4000001ff00 */
[----:B------:R-:W-:Y:S02]  /*0f90*/  @!P0 CS2R R120, SRZ ;  /* 0x0000000000788805 */ /* 0x000fe4000001ff00 */
[----:B------:R-:W-:Y:S01]  /*0fa0*/  LOP3.LUT R166, R166, 0x3, RZ, 0xc0, !PT ;  /* 0x00000003a6a67812 */ /* 0x000fe200078ec0ff */
[----:B------:R-:W4:Y:S01]  /*0fb0*/  LDG.E.64 R8, desc[UR6][R8.64] ;  /* 0x0000000608087981 */ /* 0x000f22000c1e1b00 */
[----:B------:R-:W-:Y:S01]  /*0fc0*/  ULDC.U8 UR8, c[0x0][0x2a0] ;  /* 0x0000a80000087ab9 */ /* 0x000fe20000000000 */
[----:B------:R-:W-:Y:S01]  /*0fd0*/  ULDC UR9, c[0x0][0x294] ;  /* 0x0000a50000097ab9 */ /* 0x000fe20000000800 */
[----:B------:R-:W-:Y:S01]  /*0fe0*/  ULDC.64 UR10, c[0x0][0x298] ;  /* 0x0000a600000a7ab9 */ /* 0x000fe20000000a00 */
[----:B------:R-:W4:Y:S01]  /*0ff0*/  LDG.E.64 R6, desc[UR6][R6.64] ;  /* 0x0000000606067981 */ /* 0x000f22000c1e1b00 */
[----:B------:R-:W-:Y:S01]  /*1000*/  LOP3.LUT R155, R0, UR29, R155, 0x96, !PT ;  /* 0x0000001d009b7c12 */ /* 0x000fe2000f8e969b */
        /* <DEDUP_REMOVED lines=14> */
[----:B------:R-:W-:Y:S01]  /*10f0*/  IMAD.HI.U32 R11, R42, -0x326172a9, RZ ;  /* 0xcd9e8d572a0b7827 */ /* 0x000fe200078e00ff */
[----:B------:R-:W-:-:S02]  /*1100*/  SHF.R.U64 R23, R136, 0x10, R137 ;  /* 0x0000001088177819 */ /* 0x000fc40000001289 */
        /* <DEDUP_REMOVED lines=33> */
[----:B------:R-:W-:Y:S01]  /*1320*/  SHF.R.U32.HI R65, RZ, 0x10, R121 ;  /* 0x00000010ff417819 */ /* 0x000fe20000011679 */
[----:B------:R-:W-:Y:S01]  /*1330*/  BSSY B0, `(.L_x_51554) ;  /* 0x0001c00000007945 */ /* 0x000fe20003800000 */
[----:B------:R-:W-:Y:S02]  /*1340*/  HADD2.F32 R153, -RZ, R153.H0_H0 ;  /* 0x20000099ff997230 */ /* 0x000fe40000004100 */
[----:B------:R-:W-:Y:S02]  /*1350*/  HADD2.F32 R151, -RZ, R151.H0_H0 ;  /* 0x20000097ff977230 */ /* 0x000fe40000004100 */
[----:B------:R-:W-:-:S02]  /*1360*/  HADD2.F32 R149, -RZ, R149.H0_H0 ;  /* 0x20000095ff957230 */ /* 0x000fc40000004100 */
[----:B------:R-:W-:Y:S02]  /*1370*/  HADD2.F32 R147, -RZ, R147.H0_H0 ;  /* 0x20000093ff937230 */ /* 0x000fe40000004100 */
[----:B------:R-:W-:Y:S02]  /*1380*/  HADD2.F32 R145, -RZ, R145.H0_H0 ;  /* 0x20000091ff917230 */ /* 0x000fe40000004100 */
[----:B------:R-:W-:Y:S02]  /*1390*/  HADD2.F32 R143, -RZ, R143.H0_H0 ;  /* 0x2000008fff8f7230 */ /* 0x000fe40000004100 */
[----:B------:R-:W-:Y:S01]  /*13a0*/  HADD2.F32 R139, -RZ, R139.H0_H0 ;  /* 0x2000008bff8b7230 */ /* 0x000fe20000004100 */
[----:B--2---:R-:W-:Y:S01]  /*13b0*/  SHF.R.U64 R64, R48, 0x10, R49 ;  /* 0x0000001030407819 */ /* 0x004fe20000001231 */
[----:B------:R-:W-:Y:S02]  /*13c0*/  HADD2.F32 R48, -RZ, R48.H0_H0 ;  /* 0x20000030ff307230 */ /* 0x000fe40000004100 */
[----:B------:R-:W-:Y:S01]  /*13d0*/  HADD2.F32 R0, -RZ, R49.H0_H0 ;  /* 0x20000031ff007230 */ /* 0x000fe20000004100 */
[----:B---3--:R-:W-:Y:S01]  /*13e0*/  SHF.R.U64 R62, R46, 0x10, R47 ;  /* 0x000000102e3e7819 */ /* 0x008fe2000000122f */
[----:B------:R-:W-:Y:S01]  /*13f0*/  HADD2.F32 R46, -RZ, R46.H0_H0 ;  /* 0x2000002eff2e7230 */ /* 0x000fe20000004100 */
[----:B------:R-:W-:Y:S04]  /*1400*/  STL [R1+0x88], R48 ;  /* 0x0000883001007387 */ /* 0x000fe80000100800 */
[----:B------:R0:W-:Y:S01]  /*1410*/  STL [R1+0x80], R0 ;  /* 0x0000800001007387 */ /* 0x0001e20000100800 */
[----:B----4-:R-:W-:Y:S01]  /*1420*/  SHF.R.U64 R60, R44, 0x10, R45 ;  /* 0x000000102c3c7819 */ /* 0x010fe2000000122d */
[----:B------:R-:W-:-:S02]  /*1430*/  HADD2.F32 R44, -RZ, R44.H0_H0 ;  /* 0x2000002cff2c7230 */ /* 0x000fc40000004100 */
[----:B------:R-:W-:Y:S01]  /*1440*/  STL [R1+0x78], R46 ;  /* 0x0000782e01007387 */ /* 0x000fe20000100800 */
[----:B0-----:R-:W-:-:S05]  /*1450*/  HADD2.F32 R0, -RZ, R47.H0_H0 ;  /* 0x2000002fff007230 */ /* 0x001fca0000004100 */
[----:B------:R0:W-:Y:S01]  /*1460*/  STL [R1+0x70], R0 ;  /* 0x0000700001007387 */ /* 0x0001e20000100800 */
[----:B------:R-:W-:Y:S01]  /*1470*/  SHF.R.U64 R58, R38, 0x10, R39 ;  /* 0x00000010263a7819 */ /* 0x000fe20000001227 */
[----:B------:R-:W-:Y:S02]  /*1480*/  HADD2.F32 R38, -RZ, R38.H0_H0 ;  /* 0x20000026ff267230 */ /* 0x000fe40000004100 */
        /* <DEDUP_REMOVED lines=21> */
[----:B0-----:R-:W-:Y:S01]  /*15e0*/  HADD2.F32 R0, -RZ, R25.H0_H0 ;  /* 0x20000019ff007230 */ /* 0x001fe20000004100 */
[----:B------:R-:W-:-:S04]  /*15f0*/  SHF.R.U32.HI R63, RZ, 0x10, R49 ;  /* 0x00000010ff3f7819 */ /* 0x000fc80000011631 */
[----:B------:R0:W-:Y:S01]  /*1600*/  STL [R1+0x20], R0 ;  /* 0x0000200001007387 */ /* 0x0001e20000100800 */
[----:B------:R-:W-:Y:S01]  /*1610*/  SHF.R.U64 R48, R4, 0x10, R5 ;  /* 0x0000001004307819 */ /* 0x000fe20000001205 */
[----:B------:R-:W-:Y:S01]  /*1620*/  HADD2.F32 R4, -RZ, R4.H0_H0 ;  /* 0x20000004ff047230 */ /* 0x000fe20000004100 */
[----:B------:R-:W-:Y:S01]  /*1630*/  SHF.R.U32.HI R61, RZ, 0x10, R47 ;  /* 0x00000010ff3d7819 */ /* 0x000fe2000001162f */
[----:B------:R-:W-:Y:S01]  /*1640*/  STL [R1+0x18], R18 ;  /* 0x0000181201007387 */ /* 0x000fe20000100800 */
[----:B0-----:R-:W-:Y:S01]  /*1650*/  HADD2.F32 R0, -RZ, R19.H0_H0 ;  /* 0x20000013ff007230 */ /* 0x001fe20000004100 */
[----:B------:R-:W-:Y:S01]  /*1660*/  SHF.R.U32.HI R59, RZ, 0x10, R45 ;  /* 0x00000010ff3b7819 */ /* 0x000fe2000001162d */
[----:B------:R-:W-:-:S03]  /*1670*/  HADD2.F32 R64, -RZ, R64.H0_H0 ;  /* 0x20000040ff407230 */ /* 0x000fc60000004100 */
[----:B------:R0:W-:Y:S01]  /*1680*/  STL [R1+0x10], R0 ;  /* 0x0000100001007387 */ /* 0x0001e20000100800 */
[----:B------:R-:W-:Y:S01]  /*1690*/  HADD2.F32 R63, -RZ, R63.H0_H0 ;  /* 0x2000003fff3f7230 */ /* 0x000fe20000004100 */
[----:B------:R-:W-:Y:S01]  /*16a0*/  SHF.R.U32.HI R57, RZ, 0x10, R39 ;  /* 0x00000010ff397819 */ /* 0x000fe20000011627 */
[----:B------:R-:W-:Y:S01]  /*16b0*/  HADD2.F32 R62, -RZ, R62.H0_H0 ;  /* 0x2000003eff3e7230 */ /* 0x000fe20000004100 */
[----:B------:R1:W-:Y:S01]  /*16c0*/  STL [R1+0x8], R4 ;  /* 0x0000080401007387 */ /* 0x0003e20000100800 */
[----:B------:R-:W-:Y:S02]  /*16d0*/  HADD2.F32 R61, -RZ, R61.H0_H0 ;  /* 0x2000003dff3d7230 */ /* 0x000fe40000004100 */
[----:B0-----:R-:W-:Y:S01]  /*16e0*/  HADD2.F32 R0, -RZ, R5.H0_H0 ;  /* 0x20000005ff007230 */ /* 0x001fe20000004100 */
[----:B------:R-:W-:Y:S01]  /*16f0*/  SHF.R.U32.HI R55, RZ, 0x10, R37 ;  /* 0x00000010ff377819 */ /* 0x000fe20000011625 */
[----:B------:R-:W-:Y:S01]  /*1700*/  HADD2.F32 R60, -RZ, R60.H0_H0 ;  /* 0x2000003cff3c7230 */ /* 0x000fe20000004100 */
[----:B------:R-:W-:Y:S01]  /*1710*/  SHF.R.U32.HI R53, RZ, 0x10, R31 ;  /* 0x00000010ff357819 */ /* 0x000fe2000001161f */
[----:B------:R-:W-:Y:S01]  /*1720*/  HADD2.F32 R59, -RZ, R59.H0_H0 ;  /* 0x2000003bff3b7230 */ /* 0x000fe20000004100 */
[----:B------:R0:W-:Y:S01]  /*1730*/  STL [R1], R0 ;  /* 0x0000000001007387 */ /* 0x0001e20000100800 */
        /* <DEDUP_REMOVED lines=93> */
[--C-:B-1----:R-:W-:Y:S02]  /*1d10*/  SHF.R.U64 R4, R8, 0x10, R9.reuse ;  /* 0x0000001008047819 */ /* 0x102fe40000001209 */
[----:B------:R-:W-:Y:S02]  /*1d20*/  SHF.R.U32.HI R3, RZ, 0x10, R9 ;  /* 0x00000010ff037819 */ /* 0x000fe40000011609 */
[----:B------:R-:W-:Y:S02]  /*1d30*/  SHF.R.U32.HI R228, RZ, 0x10, R229 ;  /* 0x00000010ffe47819 */ /* 0x000fe400000116e5 */
[--C-:B------:R-:W-:Y:S02]  /*1d40*/  SHF.R.U64 R2, R6, 0x10, R7.reuse ;  /* 0x0000001006027819 */ /* 0x100fe40000001207 */
[----:B0-----:R-:W-:Y:S02]  /*1d50*/  SHF.R.U32.HI R0, RZ, 0x10, R7 ;  /* 0x00000010ff007819 */ /* 0x001fe40000011607 */
[----:B------:R-:W-:Y:S01]  /*1d60*/  SHF.R.U32.HI R224, RZ, 0x10, R225 ;  /* 0x00000010ffe07819 */ /* 0x000fe200000116e1 */
[----:B------:R-:W-:Y:S01]  /*1d70*/  HFMA2.MMA R38, -RZ, RZ, 0, 0 ;  /* 0x00000000ff267435 */ /* 0x000fe200000001ff */
        /* <DEDUP_REMOVED lines=33> */
[----:B------:R-:W-:Y:S02]  /*1f90*/  IMAD.MOV.U32 R39, RZ, RZ, R77 ;  /* 0x000000ffff277224 */ /* 0x000fe400078e004d */
[----:B------:R-:W-:Y:S02]  /*1fa0*/  IMAD R42, R42, -0x326172a9, RZ ;  /* 0xcd9e8d572a2a7824 */ /* 0x000fe400078e02ff */
[----:B------:R-:W-:Y:S02]  /*1fb0*/  IMAD R40, R40, -0x2daee0ad, RZ ;  /* 0xd2511f5328287824 */ /* 0x000fe400078e02ff */
        /* <DEDUP_REMOVED lines=80> */
[----:B--2---:R-:W-:-:S12]  /*24c0*/  ULDC UR8, c[0x0][0x2d8] ;  /* 0x0000b60000087ab9 */ /* 0x004fd80000000800 */
.L_x_52166:
[----:B------:R-:W0:Y:S08]  /*24d0*/  LDC.64 R56, c[0x0][0x280] ;  /* 0x0000a000ff387b82 */ /* 0x000e300000000a00 */
[----:B------:R-:W1:Y:S08]  /*24e0*/  LDC.64 R140, c[0x0][0x230] ;  /* 0x00008c00ff8c7b82 */ /* 0x000e700000000a00 */
[----:B------:R-:W2:Y:S01]  /*24f0*/  LDC R63, c[0x0][0x218] ;  /* 0x00008600ff3f7b82 */ /* 0x000ea20000000800 */
[----:B0-----:R-:W-:-:S07]  /*2500*/  IMAD.WIDE R56, R157, 0x4, R56 ;  /* 0x000000049d387825 */ /* 0x001fce00078e0238 */
[----:B------:R-:W0:Y:S01]  /*2510*/  LDC.64 R162, c[0x0][0x288] ;  /* 0x0000a200ffa27b82 */ /* 0x000e220000000a00 */
[----:B------:R-:W3:Y:S01]  /*2520*/  LDG.E R64, desc[UR6][R56.64] ;  /* 0x0000000638407981 */ /* 0x000ee2000c1e1900 */
[----:B-1----:R-:W-:Y:S01]  /*2530*/  ISETP.NE.U32.AND P0, PT, R140, RZ, PT ;  /* 0x000000ff8c00720c */ /* 0x002fe20003f05070 */
[----:B------:R-:W1:Y:S03]  /*2540*/  S2R R65, SR_TID.X ;  /* 0x0000000000417919 */ /* 0x000e660000002100 */
[----:B------:R-:W-:Y:S01]  /*2550*/  ISETP.NE.AND.EX P0, PT, R141, RZ, PT, P0 ;  /* 0x000000ff8d00720c */ /* 0x000fe20003f05300 */
[----:B--2---:R-:W-:-:S05]  /*2560*/  IMAD R60, R157, R63, RZ ;  /* 0x0000003f9d3c7224 */ /* 0x004fca00078e02ff */
[----:B------:R-:W-:-:S07]  /*2570*/  SHF.R.S32.HI R61, RZ, 0x1f, R60 ;  /* 0x0000001fff3d7819 */ /* 0x000fce000001143c */
[----:B------:R-:W2:Y:S01]  /*2580*/  @P0 LDC.64 R58, c[0x0][0x230] ;  /* 0x00008c00ff3a0b82 */ /* 0x000ea20000000a00 */
[----:B------:R-:W-:Y:S02]  /*2590*/  LEA.HI R61, R61, R60, RZ, 0x2 ;  /* 0x0000003c3d3d7211 */ /* 0x000fe400078f10ff */
[----:B-1----:R-:W-:Y:S02]  /*25a0*/  LOP3.LUT R65, R65, 0x1f, RZ, 0xc0, !PT ;  /* 0x0000001f41417812 */ /* 0x002fe400078ec0ff */
[----:B---3--:R-:W-:-:S13]  /*25b0*/  ISETP.GE.AND P3, PT, R64, 0x1, PT ;  /* 0x000000014000780c */ /* 0x008fda0003f66270 */
[----:B------:R-:W1:Y:S01]  /*25c0*/  @P3 LDC.64 R56, c[0x0][0x220] ;  /* 0x00008800ff383b82 */ /* 0x000e620000000a00 */
[----:B------:R-:W-:-:S04]  /*25d0*/  @P3 VIADD R62, R64, 0xffffffff ;  /* 0xffffffff403e3836 */ /* 0x000fc80000000000 */
[----:B------:R-:W-:Y:S01]  /*25e0*/  @P3 IMAD R63, R62, R63, RZ ;  /* 0x0000003f3e3f3224 */ /* 0x000fe200078e02ff */
[----:B------:R-:W-:-:S04]  /*25f0*/  LEA.HI.SX32 R62, R61, R65, 0x1e ;  /* 0x000000413d3e7211 */ /* 0x000fc800078ff2ff */
[----:B------:R-:W-:Y:S01]  /*2600*/  @P3 SHF.R.S32.HI R60, RZ, 0x1f, R63 ;  /* 0x0000001fff3c3819 */ /* 0x000fe2000001143f */
[----:B--2---:R-:W-:-:S03]  /*2610*/  @P0 IMAD.WIDE.U32 R58, R62, 0x10, R58 ;  /* 0x000000103e3a0825 */ /* 0x004fc600078e003a */
[----:B------:R-:W-:Y:S02]  /*2620*/  @P3 LEA.HI R60, R60, R63, RZ, 0x2 ;  /* 0x0000003f3c3c3211 */ /* 0x000fe400078f10ff */
[----:B------:R-:W-:Y:S01]  /*2630*/  MOV R63, RZ ;  /* 0x000000ff003f7202 */ /* 0x000fe20000000f00 */
[----:B------:R-:W2:Y:S01]  /*2640*/  @P0 LDG.E.128 R48, desc[UR6][R58.64] ;  /* 0x000000063a300981 */ /* 0x000ea2000c1e1d00 */
[----:B------:R-:W-:-:S05]  /*2650*/  @P3 LEA.HI.SX32 R63, R60, R65, 0x1e ;  /* 0x000000413c3f3211 */ /* 0x000fca00078ff2ff */
[----:B-1----:R-:W-:-:S05]  /*2660*/  @P3 IMAD.WIDE.U32 R56, R63, 0x10, R56 ;  /* 0x000000103f383825 */ /* 0x002fca00078e0038 */
[----:B-----5:R-:W5:Y:S01]  /*2670*/  @P3 LDG.E.128 R52, desc[UR6][R56.64] ;  /* 0x0000000638343981 */ /* 0x020f62000c1e1d00 */
[----:B------:R-:W-:Y:S01]  /*2680*/  ISETP.GT.AND P4, PT, R64, RZ, PT ;  /* 0x000000ff4000720c */ /* 0x000fe20003f84270 */
[----:B0-----:R-:W-:Y:S01]  /*2690*/  IMAD.WIDE R162, R157, 0x4, R162 ;  /* 0x000000049da27825 */ /* 0x001fe200078e02a2 */
[----:B------:R-:W-:Y:S05]  /*26a0*/  BSSY B1, `(.L_x_51555) ;  /* 0x000005f000017945 */ /* 0x000fea0003800000 */
[----:B------:R0:W5:Y:S06]  /*26b0*/  LDG.E R162, desc[UR6][R162.64] ;  /* 0x00000006a2a27981 */ /* 0x00016c000c1e1900 */
[----:B------:R-:W-:-:S04]  /*26c0*/  @!P4 ISETP.NE.U32.AND P1, PT, R140, RZ, PT ;  /* 0x000000ff8c00c20c */ /* 0x000fc80003f25070 */
[----:B------:R-:W-:Y:S01]  /*26d0*/  @!P4 ISETP.NE.AND.EX P1, PT, R141, RZ, PT, P1 ;  /* 0x000000ff8d00c20c */ /* 0x000fe20003f25310 */
[----:B------:R-:W-:Y:S01]  /*26e0*/  @!P4 IMAD.MOV.U32 R60, RZ, RZ, R166 ;  /* 0x000000ffff3cc224 */ /* 0x000fe200078e00a6 */
[----:B0-----:R-:W-:Y:S02]  /*26f0*/  SHF.R.S32.HI R163, RZ, 0x1f, R157 ;  /* 0x0000001fffa37819 */ /* 0x001fe4000001149d */
        /* <DEDUP_REMOVED lines=14> */
.L_x_51558:
[----:B------:R-:W-:-:S07]  /*27e0*/  MOV R66, R42 ;  /* 0x0000002a00427202 */ /* 0x000fce0000000f00 */
.L_x_51559:
[----:B------:R-:W-:Y:S05]  /*27f0*/  BSYNC B2 ;  /* 0x0000000000027941 */ /* 0x000fea0003800000 */
.L_x_51557:
        /* <DEDUP_REMOVED lines=16> */
.L_x_51563:
[----:B------:R-:W-:Y:S05]  /*2900*/  BSYNC B3 ;  /* 0x0000000000037941 */ /* 0x000fea0003800000 */
.L_x_51562:
        /* <DEDUP_REMOVED lines=44> */
.L_x_51561:
[----:B------:R-:W-:Y:S05]  /*2bd0*/  BSYNC B2 ;  /* 0x0000000000027941 */ /* 0x000fea0003800000 */
.L_x_51560:
[----:B------:R-:W2:Y:S01]  /*2be0*/  LDL R58, [R1+0x88] ;  /* 0x00008800013a7983 */ /* 0x000ea20000100800 */
        /* <DEDUP_REMOVED lines=8> */
[----:B--2---:R-:W-:-:S04]  /*2c70*/  FMUL.FTZ R116, R58, R57 ;  /* 0x000000393a747220 */ /* 0x004fc80000410000 */
[----:B------:R-:W-:-:S07]  /*2c80*/  @P0 FADD.FTZ R116, R48, R116 ;  /* 0x0000007430740221 */ /* 0x000fce0000010000 */
.L_x_51556:
[----:B------:R-:W-:Y:S05]  /*2c90*/  BSYNC B1 ;  /* 0x0000000000017941 */ /* 0x000fea0003800000 */
.L_x_51555:
        /* <DEDUP_REMOVED lines=18> */
.L_x_51567:
[----:B------:R-:W-:-:S07]  /*2dc0*/  IMAD.MOV.U32 R66, RZ, RZ, R42 ;  /* 0x000000ffff427224 */ /* 0x000fce00078e002a */
.L_x_51568:
[----:B------:R-:W-:Y:S05]  /*2dd0*/  BSYNC B2 ;  /* 0x0000000000027941 */ /* 0x000fea0003800000 */
.L_x_51566:
        /* <DEDUP_REMOVED lines=16> */
.L_x_51572:
[----:B------:R-:W-:Y:S05]  /*2ee0*/  BSYNC B3 ;  /* 0x0000000000037941 */ /* 0x000fea0003800000 */
.L_x_51571:
        /* <DEDUP_REMOVED lines=44> */
.L_x_51570:
[----:B------:R-:W-:Y:S05]  /*31b0*/  BSYNC B2 ;  /* 0x0000000000027941 */ /* 0x000fea0003800000 */
.L_x_51569:
[----:B------:R-:W2:Y:S01]  /*31c0*/  LDL R59, [R1+0x84] ;  /* 0x00008400013b7983 */ /* 0x000ea20000100800 */
        /* <DEDUP_REMOVED lines=8> */
[----:B--2---:R-:W-:-:S04]  /*3250*/  FMUL.FTZ R117, R59, R58 ;  /* 0x0000003a3b757220 */ /* 0x004fc80000410000 */
[----:B------:R-:W-:-:S07]  /*3260*/  @P0 FADD.FTZ R117, R49, R117 ;  /* 0x0000007531750221 */ /* 0x000fce0000010000 */
.L_x_51565:
[----:B------:R-:W-:Y:S05]  /*3270*/  BSYNC B1 ;  /* 0x0000000000017941 */ /* 0x000fea0003800000 */
.L_x_51564:
        /* <DEDUP_REMOVED lines=18> */
.L_x_51576:
[----:B------:R-:W-:-:S07]  /*33a0*/  MOV R66, R42 ;  /* 0x0000002a00427202 */ /* 0x000fce0000000f00 */
.L_x_51577:
[----:B------:R-:W-:Y:S05]  /*33b0*/  BSYNC B2 ;  /* 0x0000000000027941 */ /* 0x000fea0003800000 */
.L_x_51575:
        /* <DEDUP_REMOVED lines=16> */
.L_x_51581:
[----:B------:R-:W-:Y:S05]  /*34c0*/  BSYNC B3 ;  /* 0x0000000000037941 */ /* 0x000fea0003800000 */
.L_x_51580:
        /* <DEDUP_REMOVED lines=44> */
.L_x_51579:
[----:B------:R-:W-:Y:S05]  /*3790*/  BSYNC B2 ;  /* 0x0000000000027941 */ /* 0x000fea0003800000 */
.L_x_51578:
        /* <DEDUP_REMOVED lines=11> */
.L_x_51574:
[----:B------:R-:W-:Y:S05]  /*3850*/  BSYNC B1 ;  /* 0x0000000000017941 */ /* 0x000fea0003800000 */
.L_x_51573:
        /* <DEDUP_REMOVED lines=18> */
.L_x_51585:
[----:B------:R-:W-:-:S07]  /*3980*/  IMAD.MOV.U32 R66, RZ, RZ, R42 ;  /* 0x000000ffff427224 */ /* 0x000fce00078e002a */
.L_x_51586:
[----:B------:R-:W-:Y:S05]  /*3990*/  BSYNC B2 ;  /* 0x0000000000027941 */ /* 0x000fea0003800000 */
.L_x_51584:
        /* <DEDUP_REMOVED lines=16> */
.L_x_51590:
[----:B------:R-:W-:Y:S05]  /*3aa0*/  BSYNC B3 ;  /* 0x0000000000037941 */ /* 0x000fea0003800000 */
.L_x_51589:
        /* <DEDUP_REMOVED lines=44> */
.L_x_51588:
[----:B------:R-:W-:Y:S05]  /*3d70*/  BSYNC B2 ;  /* 0x0000000000027941 */ /* 0x000fea0003800000 */
.L_x_51587:
        /* <DEDUP_REMOVED lines=11> */
.L_x_51583:
[----:B------:R-:W-:Y:S05]  /*3e30*/  BSYNC B1 ;  /* 0x0000000000017941 */ /* 0x000fea0003800000 */
.L_x_51582:
        /* <DEDUP_REMOVED lines=8> */
[----:B-1----:R-:W-:Y:S01]  /*3ec0*/  @P0 IMAD.WIDE.U32 R58, R64, 0x10, R58 ;  /* 0x00000010403a0825 */ /* 0x002fe200078e003a */
[----:B------:R-:W-:Y:S06]  /*3ed0*/  @!P3 BRA `(.L_x_51592) ;  /* 0x00000000002cb947 */ /* 0x000fec0003800000 */
[----:B0-----:R-:W0:Y:S01]  /*3ee0*/  LDC.64 R60, c[0x0][0x240] ;  /* 0x00009000ff3c7b82 */ /* 0x001e220000000a00 */
[----:B------:R-:W-:-:S05]  /*3ef0*/  IMAD.U32 R66, R160, 0x10000, RZ ;  /* 0x00010000a0427824 */ /* 0x000fca00078e00ff */
[----:B------:R-:W-:Y:S02]  /*3f00*/  LOP3.LUT R69, R66, 0xff0000, RZ, 0xc0, !PT ;  /* 0x00ff000042457812 */ /* 0x000fe400078ec0ff */
        /* <DEDUP_REMOVED lines=8> */
.L_x_51592:
[----:B------:R-:W-:Y:S05]  /*3f90*/  BSYNC B1 ;  /* 0x0000000000017941 */ /* 0x000fea0003800000 */
.L_x_51591:
[----:B--2---:R-:W-:Y:S01]  /*3fa0*/  @P3 IMAD.WIDE.U32 R56, R65, 0x10, R56 ;  /* 0x0000001041383825 */ /* 0x004fe200078e0038 */
[----:B------:R-:W2:Y:S04]  /*3fb0*/  @P0 LDG.E.128 R48, desc[UR6][R58.64] ;  /* 0x000000063a300981 */ /* 0x000ea8000c1e1d00 */
[----:B-----5:R3:W5:Y:S01]  /*3fc0*/  @P3 LDG.E.128 R52, desc[UR6][R56.64] ;  /* 0x0000000638343981 */ /* 0x020762000c1e1d00 */
[----:B------:R-:W-:Y:S01]  /*3fd0*/  @!P4 ISETP.NE.U32.AND P1, PT, R140, RZ, PT ;  /* 0x000000ff8c00c20c */ /* 0x000fe20003f25070 */
[----:B------:R-:W-:Y:S01]  /*3fe0*/  BSSY B1, `(.L_x_51593) ;  /* 0x000005c000017945 */ /* 0x000fe20003800000 */
[----:B01----:R-:W-:Y:S02]  /*3ff0*/  @!P4 IMAD.MOV.U32 R60, RZ, RZ, R67 ;  /* 0x000000ffff3cc224 */ /* 0x003fe400078e0043 */
[----:B------:R-:W-:-:S04]  /*4000*/  @!P4 ISETP.NE.AND.EX P1, PT, R141, RZ, PT, P1 ;  /* 0x000000ff8d00c20c */ /* 0x000fc80003f25310 */
[----:B--2---:R-:W-:Y:S01]  /*4010*/  @!P4 FSEL R112, R48, RZ, P1 ;  /* 0x000000ff3070c208 */ /* 0x004fe20000800000 */
[----:B---3--:R-:W-:Y:S08]  /*4020*/  @!P4 BRA `(.L_x_51594) ;  /* 0x00000004005cc947 */ /* 0x008ff00003800000 */
        /* <DEDUP_REMOVED lines=12> */
.L_x_51596:
[----:B------:R-:W-:-:S07]  /*40f0*/  MOV R68, R42 ;  /* 0x0000002a00447202 */ /* 0x000fce0000000f00 */
.L_x_51597:
[----:B------:R-:W-:Y:S05]  /*4100*/  BSYNC B2 ;  /* 0x0000000000027941 */ /* 0x000fea0003800000 */
.L_x_51595:
        /* <DEDUP_REMOVED lines=16> */
.L_x_51601:
[----:B------:R-:W-:Y:S05]  /*4210*/  BSYNC B3 ;  /* 0x0000000000037941 */ /* 0x000fea0003800000 */
.L_x_51600:
        /* <DEDUP_REMOVED lines=44> */
.L_x_51599:
[----:B------:R-:W-:Y:S05]  /*44e0*/  BSYNC B2 ;  /* 0x0000000000027941 */ /* 0x000fea0003800000 */
.L_x_51598:
        /* <DEDUP_REMOVED lines=11> */
.L_x_51594:
[----:B------:R-:W-:Y:S05]  /*45a0*/  BSYNC B1 ;  /* 0x0000000000017941 */ /* 0x000fea0003800000 */
.L_x_51593:
        /* <DEDUP_REMOVED lines=18> */
.L_x_51605:
[----:B------:R-:W-:-:S07]  /*46d0*/  IMAD.MOV.U32 R68, RZ, RZ, R42 ;  /* 0x000000ffff447224 */ /* 0x000fce00078e002a */
.L_x_51606:
[----:B------:R-:W-:Y:S05]  /*46e0*/  BSYNC B2 ;  /* 0x0000000000027941 */ /* 0x000fea0003800000 */
.L_x_51604:
        /* <DEDUP_REMOVED lines=16> */
.L_x_51610:
[----:B------:R-:W-:Y:S05]  /*47f0*/  BSYNC B3 ;  /* 0x0000000000037941 */ /* 0x000fea0003800000 */
.L_x_51609:
        /* <DEDUP_REMOVED lines=44> */
.L_x_51608:
[----:B------:R-:W-:Y:S05]  /*4ac0*/  BSYNC B2 ;  /* 0x0000000000027941 */ /* 0x000fea0003800000 */
.L_x_51607:
        /* <DEDUP_REMOVED lines=11> */
.L_x_51603:
[----:B------:R-:W-:Y:S05]  /*4b80*/  BSYNC B1 ;  /* 0x0000000000017941 */ /* 0x000fea0003800000 */
.L_x_51602:
        /* <DEDUP_REMOVED lines=18> */
.L_x_51614:
[----:B------:R-:W-:-:S07]  /*4cb0*/  MOV R68, R42 ;  /* 0x0000002a00447202 */ /* 0x000fce0000000f00 */
.L_x_51615:
[----:B------:R-:W-:Y:S05]  /*4cc0*/  BSYNC B2 ;  /* 0x0000000000027941 */ /* 0x000fea0003800000 */
.L_x_51613:
        /* <DEDUP_REMOVED lines=16> */
.L_x_51619:
[----:B------:R-:W-:Y:S05]  /*4dd0*/  BSYNC B3 ;  /* 0x0000000000037941 */ /* 0x000fea0003800000 */
.L_x_51618:
        /* <DEDUP_REMOVED lines=44> */
.L_x_51617:
[----:B------:R-:W-:Y:S05]  /*50a0*/  BSYNC B2 ;  /* 0x0000000000027941 */ /* 0x000fea0003800000 */
.L_x_51616:
        /* <DEDUP_REMOVED lines=11> */
.L_x_51612:
[----:B------:R-:W-:Y:S05]  /*5160*/  BSYNC B1 ;  /* 0x0000000000017941 */ /* 0x000fea0003800000 */
.L_x_51611:
        /* <DEDUP_REMOVED lines=18> */
.L_x_51623:
[----:B------:R-:W-:-:S07]  /*5290*/  IMAD.MOV.U32 R66, RZ, RZ, R42 ;  /* 0x000000ffff427224 */ /* 0x000fce00078e002a */
.L_x_51624:
[----:B------:R-:W-:Y:S05]  /*52a0*/  BSYNC B2 ;  /* 0x0000000000027941 */ /* 0x000fea0003800000 */
.L_x_51622:
        /* <DEDUP_REMOVED lines=16> */
.L_x_51628:
[----:B------:R-:W-:Y:S05]  /*53b0*/  BSYNC B3 ;  /* 0x0000000000037941 */ /* 0x000fea0003800000 */
.L_x_51627:
        /* <DEDUP_REMOVED lines=44> */
.L_x_51626:
[----:B------:R-:W-:Y:S05]  /*5680*/  BSYNC B2 ;  /* 0x0000000000027941 */ /* 0x000fea0003800000 */
.L_x_51625:
[----:B------:R-:W2:Y:S01]  /*5690*/  LDL R58, [R1+0x6c] ;  /* 0x00006c00013a7983 */ /* 0x000ea20000100800 */
[----:B------:R-:W-:Y:S01]  /*56a0*/  HFMA2.MMA R57, -RZ, RZ, 0.1171875, 0 ;  /* 0x2f800000ff397435 */ /* 0x000fe200000001ff */
[----:B------:R-:W-:-:S09]  /*56b0*/  I2FP.F32.U32 R56, R66 ;  /* 0x0000004200387245 */ /* 0x000fd20000201000 */
[----:B------:R-:W-:Y:S01]  /*56c0*/  FFMA.FTZ R56, R56, R57, 1.1641532182693481445e-10 ;  /* 0x2f00000038387423 */ /* 0x000fe20000010039 */
[----:B-----5:R-:W-:-:S04]  /*56d0*/  FMUL.FTZ R57, R55, UR11 ;  /* 0x0000000b37397c20 */ /* 0x020fc80008410000 */
[----:B------:R-:W-:Y:S01]  /*56e0*/  FMUL.FTZ R57, R57, UR10 ;  /* 0x0000000a39397c20 */ /* 0x000fe20008410000 */
[----:B------:R-:W-:-:S04]  /*56f0*/  FSETP.GTU.FTZ.AND P1, PT, R56, UR9, PT ;  /* 0x0000000938007c0b */ /* 0x000fc8000bf3c000 */
[----:B------:R-:W-:Y:S02]  /*5700*/  FSEL R115, R57, RZ, !P1 ;  /* 0x000000ff39737208 */ /* 0x000fe40004800000 */
[----:B------:R-:W-:-:S03]  /*5710*/  SEL R161, RZ, 0x1, P1 ;  /* 0x00000001ffa17807 */ /* 0x000fc60000800000 */
[----:B--2---:R-:W-:-:S04]  /*5720*/  FMUL.FTZ R115, R58, R115 ;  /* 0x000000733a737220 */ /* 0x004fc80000410000 */
[----:B------:R-:W-:-:S07]  /*5730*/  @P0 FADD.FTZ R115, R51, R115 ;  /* 0x0000007333730221 */ /* 0x000fce0000010000 */
.L_x_51621:
[----:B------:R-:W-:Y:S05]  /*5740*/  BSYNC B1 ;  /* 0x0000000000017941 */ /* 0x000fea0003800000 */
.L_x_51620:
[----:B------:R-:W-:Y:S01]  /*5750*/  IMAD.WIDE.U32 R60, R64, 0x10, R166 ;  /* 0x00000010403c7825 */ /* 0x000fe200078e00a6 */
[----:B------:R-:W0:Y:S01]  /*5760*/  @P0 LDC.64 R58, c[0x0][0x230] ;  /* 0x00008c00ff3a0b82 */ /* 0x000e220000000a00 */
[----:B------:R-:W-:Y:S02]  /*5770*/  BSSY B1, `(.L_x_51629) ;  /* 0x0000011000017945 */ /* 0x000fe40003800000 */
[----:B------:R-:W-:Y:S01]  /*5780*/  VIADD R64, R62, 0x40 ;  /* 0x000000403e407836 */ /* 0x000fe20000000000 */
[----:B------:R1:W-:Y:S04]  /*5790*/  STG.E.128 desc[UR6][R60.64], R112 ;  /* 0x000000703c007986 */ /* 0x0003e8000c101d06 */
[----:B------:R-:W2:Y:S01]  /*57a0*/  @P3 LDC.64 R56, c[0x0][0x220] ;  /* 0x00008800ff383b82 */ /* 0x000ea20000000a00 */
[----:B0-----:R-:W-:Y:S01]  /*57b0*/  @P0 IMAD.WIDE.U32 R58, R64, 0x10, R58 ;  /* 0x00000010403a0825 */ /* 0x001fe200078e003a */
[----:B-1----:R-:W-:Y:S06]  /*57c0*/  @!P3 BRA `(.L_x_51630) ;  /* 0x00000000002cb947 */ /* 0x002fec0003800000 */
[----:B------:R-:W0:Y:S02]  /*57d0*/  LDC.64 R60, c[0x0][0x240] ;  /* 0x00009000ff3c7b82 */ /* 0x000e240000000a00 */
[----:B0-----:R-:W-:Y:S01]  /*57e0*/  IMAD.WIDE.U32 R60, R65, 0x4, R60 ;  /* 0x00000004413c7825 */ /* 0x001fe200078e003c */
[----:B------:R-:W-:-:S04]  /*57f0*/  SHF.L.U32 R65, R160, 0x10, RZ ;  /* 0x00000010a0417819 */ /* 0x000fc800000006ff */
[----:B------:R-:W-:Y:S02]  /*5800*/  LOP3.LUT R66, R65, 0xff0000, RZ, 0xc0, !PT ;  /* 0x00ff000041427812 */ /* 0x000fe400078ec0ff */
[----:B------:R-:W-:-:S05]  /*5810*/  LOP3.LUT R65, R161, 0xffff, RZ, 0xc0, !PT ;  /* 0x0000ffffa1417812 */ /* 0x000fca00078ec0ff */
[----:B------:R-:W-:Y:S01]  /*5820*/  IMAD R65, R65, 0x1000000, R66 ;  /* 0x0100000041417824 */ /* 0x000fe200078e0242 */
[----:B------:R-:W-:-:S04]  /*5830*/  LOP3.LUT R66, R159, 0xff, RZ, 0xc0, !PT ;  /* 0x000000ff9f427812 */ /* 0x000fc800078ec0ff */
[----:B------:R-:W-:Y:S02]  /*5840*/  LEA R65, R66, R65, 0x8 ;  /* 0x0000004142417211 */ /* 0x000fe400078e40ff */
[----:B------:R-:W-:-:S05]  /*5850*/  LOP3.LUT R66, R158, 0xff, RZ, 0xc0, !PT ;  /* 0x000000ff9e427812 */ /* 0x000fca00078ec0ff */
[----:B------:R-:W-:-:S05]  /*5860*/  IMAD.IADD R65, R65, 0x1, R66 ;  /* 0x0000000141417824 */ /* 0x000fca00078e0242 */
[----:B------:R0:W-:Y:S02]  /*5870*/  STG.E desc[UR6][R60.64], R65 ;  /* 0x000000413c007986 */ /* 0x0001e4000c101906 */
.L_x_51630:
[----:B------:R-:W-:Y:S05]  /*5880*/  BSYNC B1 ;  /* 0x0000000000017941 */ /* 0x000fea0003800000 */
.L_x_51629:
[----:B0-----:R-:W-:Y:S01]  /*5890*/  IADD3 R65, R63, 0x40, RZ ;  /* 0x000000403f417810 */ /* 0x001fe20007ffe0ff */
[----:B------:R-:W3:Y:S04]  /*58a0*/  @P0 LDG.E.128 R48, desc[UR6][R58.64] ;  /* 0x000000063a300981 */ /* 0x000ee8000c1e1d00 */
[----:B--2---:R-:W-:-:S05]  /*58b0*/  @P3 IMAD.WIDE.U32 R56, R65, 0x10, R56 ;  /* 0x0000001041383825 */ /* 0x004fca00078e0038 */
[----:B-----5:R0:W5:Y:S01]  /*58c0*/  @P3 LDG.E.128 R52, desc[UR6][R56.64] ;  /* 0x0000000638343981 */ /* 0x020162000c1e1d00 */
[----:B------:R-:W-:Y:S01]  /*58d0*/  @!P4 ISETP.NE.U32.AND P1, PT, R140, RZ, PT ;  /* 0x000000ff8c00c20c */ /* 0x000fe20003f25070 */
[----:B------:R-:W-:Y:S01]  /*58e0*/  BSSY B1, `(.L_x_51631) ;  /* 0x000005c000017945 */ /* 0x000fe20003800000 */
[----:B------:R-:W-:Y:S02]  /*58f0*/  @!P4 IMAD.MOV.U32 R60, RZ, RZ, R67 ;  /* 0x000000ffff3cc224 */ /* 0x000fe400078e0043 */
[----:B------:R-:W-:-:S04]  /*5900*/  @!P4 ISETP.NE.AND.EX P1, PT, R141, RZ, PT, P1 ;  /* 0x000000ff8d00c20c */ /* 0x000fc80003f25310 */
[----:B---3--:R-:W-:Y:S01]  /*5910*/  @!P4 FSEL R108, R48, RZ, P1 ;  /* 0x000000ff306cc208 */ /* 0x008fe20000800000 */
        /* <DEDUP_REMOVED lines=13> */
.L_x_51634:
[----:B------:R-:W-:-:S07]  /*59f0*/  MOV R66, R42 ;  /* 0x0000002a00427202 */ /* 0x000fce0000000f00 */
.L_x_51635:
[----:B------:R-:W-:Y:S05]  /*5a00*/  BSYNC B2 ;  /* 0x0000000000027941 */ /* 0x000fea0003800000 */
.L_x_51633:
        /* <DEDUP_REMOVED lines=16> */
.L_x_51639:
[----:B------:R-:W-:Y:S05]  /*5b10*/  BSYNC B3 ;  /* 0x0000000000037941 */ /* 0x000fea0003800000 */
.L_x_51638:
        /* <DEDUP_REMOVED lines=39> */
[----:B------:R-:W-:Y:S01]  /*5d90*/  HFMA2.MMA R60, -RZ, RZ, 0, 0 ;  /* 0x00000000ff3c7435 */ /* 0x000fe200000001ff */
[----:B------:R-:W-:Y:S01]  /*5da0*/  MOV R42, R56 ;  /* 0x00000038002a7202 */ /* 0x000fe20000000f00 */
[----:B------:R-:W-:-:S04]  /*5db0*/  IMAD.WIDE.U32 R56, R40, -0x2daee0ad, RZ ;  /* 0xd2511f5328387825 */ /* 0x000fc800078e00ff */
[----:B------:R-:W-:Y:S01]  /*5dc0*/  IMAD.MOV.U32 R40, RZ, RZ, R56 ;  /* 0x000000ffff287224 */ /* 0x000fe200078e0038 */
[----:B------:R-:W-:-:S07]  /*5dd0*/  LOP3.LUT R155, R57, UR29, R58, 0x96, !PT ;  /* 0x0000001d399b7c12 */ /* 0x000fce000f8e963a */
.L_x_51637:
[----:B------:R-:W-:Y:S05]  /*5de0*/  BSYNC B2 ;  /* 0x0000000000027941 */ /* 0x000fea0003800000 */
.L_x_51636:
[----:B------:R-:W2:Y:S01]  /*5df0*/  LDL R58, [R1+0x68] ;  /* 0x00006800013a7983 */ /* 0x000ea20000100800 */
[----:B------:R-:W-:Y:S01]  /*5e00*/  I2FP.F32.U32 R56, R66 ;  /* 0x0000004200387245 */ /* 0x000fe20000201000 */
[----:B------:R-:W-:-:S04]  /*5e10*/  IMAD.MOV.U32 R57, RZ, RZ, 0x2f800000 ;  /* 0x2f800000ff397424 */ /* 0x000fc800078e00ff */
[----:B------:R-:W-:-:S05]  /*5e20*/  FFMA.FTZ R56, R56, R57, 1.1641532182693481445e-10 ;  /* 0x2f00000038387423 */ /* 0x000fca0000010039 */
[----:B------:R-:W-:Y:S01]  /*5e30*/  FSETP.GTU.FTZ.AND P1, PT, R56, UR9, PT ;  /* 0x0000000938007c0b */ /* 0x000fe2000bf3c000 */
[----:B-----5:R-:W-:-:S03]  /*5e40*/  FMUL.FTZ R56, R52, UR11 ;  /* 0x0000000b34387c20 */ /* 0x020fc60008410000 */
[----:B------:R-:W-:Y:S01]  /*5e50*/  SEL R158, RZ, 0x1, P1 ;  /* 0x00000001ff9e7807 */ /* 0x000fe20000800000 */
[----:B------:R-:W-:-:S05]  /*5e60*/  FMUL.FTZ R56, R56, UR10 ;  /* 0x0000000a38387c20 */ /* 0x000fca0008410000 */
[----:B------:R-:W-:-:S05]  /*5e70*/  FSEL R108, R56, RZ, !P1 ;  /* 0x000000ff386c7208 */ /* 0x000fca0004800000 */
[----:B--2---:R-:W-:-:S04]  /*5e80*/  FMUL.FTZ R108, R58, R108 ;  /* 0x0000006c3a6c7220 */ /* 0x004fc80000410000 */
[----:B------:R-:W-:-:S07]  /*5e90*/  @P0 FADD.FTZ R108, R48, R108 ;  /* 0x0000006c306c0221 */ /* 0x000fce0000010000 */
.L_x_51632:
[----:B------:R-:W-:Y:S05]  /*5ea0*/  BSYNC B1 ;  /* 0x0000000000017941 */ /* 0x000fea0003800000 */
.L_x_51631:
        /* <DEDUP_REMOVED lines=18> */
.L_x_51643:
[----:B------:R-:W-:-:S07]  /*5fd0*/  IMAD.MOV.U32 R66, RZ, RZ, R42 ;  /* 0x000000ffff427224 */ /* 0x000fce00078e002a */
.L_x_51644:
[----:B------:R-:W-:Y:S05]  /*5fe0*/  BSYNC B2 ;  /* 0x0000000000027941 */ /* 0x000fea0003800000 */
.L_x_51642:
        /* <DEDUP_REMOVED lines=16> */
.L_x_51648:
[----:B------:R-:W-:Y:S05]  /*60f0*/  BSYNC B3 ;  /* 0x0000000000037941 */ /* 0x000fea0003800000 */
.L_x_51647:
        /* <DEDUP_REMOVED lines=44> */
.L_x_51646:
[----:B------:R-:W-:Y:S05]  /*63c0*/  BSYNC B2 ;  /* 0x0000000000027941 */ /* 0x000fea0003800000 */
.L_x_51645:
[----:B------:R-:W2:Y:S01]  /*63d0*/  LDL R59, [R1+0x64] ;  /* 0x00006400013b7983 */ /* 0x000ea20000100800 */
[----:B------:R-:W-:Y:S01]  /*63e0*/  HFMA2.MMA R58, -RZ, RZ, 0.1171875, 0 ;  /* 0x2f800000ff3a7435 */ /* 0x000fe200000001ff */
[----:B------:R-:W-:-:S09]  /*63f0*/  I2FP.F32.U32 R57, R66 ;  /* 0x0000004200397245 */ /* 0x000fd20000201000 */
        /* <DEDUP_REMOVED lines=8> */
.L_x_51641:
[----:B------:R-:W-:Y:S05]  /*6480*/  BSYNC B1 ;  /* 0x0000000000017941 */ /* 0x000fea0003800000 */
.L_x_51640:
        /* <DEDUP_REMOVED lines=18> */
.L_x_51652:
[----:B------:R-:W-:-:S07]  /*65b0*/  MOV R66, R42 ;  /* 0x0000002a00427202 */ /* 0x000fce0000000f00 */
.L_x_51653:
[----:B------:R-:W-:Y:S05]  /*65c0*/  BSYNC B2 ;  /* 0x0000000000027941 */ /* 0x000fea0003800000 */
.L_x_51651:
        /* <DEDUP_REMOVED lines=16> */
.L_x_51657:
[----:B------:R-:W-:Y:S05]  /*66d0*/  BSYNC B3 ;  /* 0x0000000000037941 */ /* 0x000fea0003800000 */
.L_x_51656:
        /* <DEDUP_REMOVED lines=44> */
.L_x_51655:
[----:B------:R-:W-:Y:S05]  /*69a0*/  BSYNC B2 ;  /* 0x0000000000027941 */ /* 0x000fea0003800000 */
.L_x_51654:
        /* <DEDUP_REMOVED lines=11> */
.L_x_51650:
[----:B------:R-:W-:Y:S05]  /*6a60*/  BSYNC B1 ;  /* 0x0000000000017941 */ /* 0x000fea0003800000 */
.L_x_51649:
        /* <DEDUP_REMOVED lines=18> */
.L_x_51661:
[----:B------:R-:W-:-:S07]  /*6b90*/  IMAD.MOV.U32 R66, RZ, RZ, R42 ;  /* 0x000000ffff427224 */ /* 0x000fce00078e002a */
.L_x_51662:
[----:B------:R-:W-:Y:S05]  /*6ba0*/  BSYNC B2 ;  /* 0x0000000000027941 */ /* 0x000fea0003800000 */
.L_x_51660:
        /* <DEDUP_REMOVED lines=16> */
.L_x_51666:
[----:B------:R-:W-:Y:S05]  /*6cb0*/  BSYNC B3 ;  /* 0x0000000000037941 */ /* 0x000fea0003800000 */
.L_x_51665:
        /* <DEDUP_REMOVED lines=44> */
.L_x_51664:
[----:B------:R-:W-:Y:S05]  /*6f80*/  BSYNC B2 ;  /* 0x0000000000027941 */ /* 0x000fea0003800000 */
.L_x_51663:
        /* <DEDUP_REMOVED lines=11> */
.L_x_51659:
[----:B------:R-:W-:Y:S05]  /*7040*/  BSYNC B1 ;  /* 0x0000000000017941 */ /* 0x000fea0003800000 */
.L_x_51658:
        /* <DEDUP_REMOVED lines=19> */
.L_x_51668:
[----:B------:R-:W-:Y:S05]  /*7180*/  BSYNC B1 ;  /* 0x0000000000017941 */ /* 0x000fea0003800000 */
.L_x_51667:
        /* <DEDUP_REMOVED lines=22> */
.L_x_51672:
[----:B------:R-:W-:-:S07]  /*72f0*/  MOV R66, R42 ;  /* 0x0000002a00427202 */ /* 0x000fce0000000f00 */
.L_x_51673:
[----:B------:R-:W-:Y:S05]  /*7300*/  BSYNC B2 ;  /* 0x0000000000027941 */ /* 0x000fea0003800000 */
.L_x_51671:
        /* <DEDUP_REMOVED lines=16> */
.L_x_51677:
[----:B------:R-:W-:Y:S05]  /*7410*/  BSYNC B3 ;  /* 0x0000000000037941 */ /* 0x000fea0003800000 */
.L_x_51676:
        /* <DEDUP_REMOVED lines=44> */
.L_x_51675:
[----:B------:R-:W-:Y:S05]  /*76e0*/  BSYNC B2 ;  /* 0x0000000000027941 */ /* 0x000fea0003800000 */
.L_x_51674:
        /* <DEDUP_REMOVED lines=11> */
.L_x_51670:
[----:B------:R-:W-:Y:S05]  /*77a0*/  BSYNC B1 ;  /* 0x0000000000017941 */ /* 0x000fea0003800000 */
.L_x_51669:
        /* <DEDUP_REMOVED lines=18> */
.L_x_51681:
[----:B------:R-:W-:-:S07]  /*78d0*/  IMAD.MOV.U32 R66, RZ, RZ, R42 ;  /* 0x000000ffff427224 */ /* 0x000fce00078e002a */
.L_x_51682:
[----:B------:R-:W-:Y:S05]  /*78e0*/  BSYNC B2 ;  /* 0x0000000000027941 */ /* 0x000fea0003800000 */
.L_x_51680:
        /* <DEDUP_REMOVED lines=16> */
.L_x_51686:
[----:B------:R-:W-:Y:S05]  /*79f0*/  BSYNC B3 ;  /* 0x0000000000037941 */ /* 0x000fea0003800000 */
.L_x_51685:
        /* <DEDUP_REMOVED lines=44> */
.L_x_51684:
[----:B------:R-:W-:Y:S05]  /*7cc0*/  BSYNC B2 ;  /* 0x0000000000027941 */ /* 0x000fea0003800000 */
.L_x_51683:
        /* <DEDUP_REMOVED lines=11> */
.L_x_51679:
[----:B------:R-:W-:Y:S05]  /*7d80*/  BSYNC B1 ;  /* 0x0000000000017941 */ /* 0x000fea0003800000 */
.L_x_51678:
        /* <DEDUP_REMOVED lines=18> */
.L_x_51690:
[----:B------:R-:W-:-:S07]  /*7eb0*/  MOV R66, R42 ;  /* 0x0000002a00427202 */ /* 0x000fce0000000f00 */
.L_x_51691:
[----:B------:R-:W-:Y:S05]  /*7ec0*/  BSYNC B2 ;  /* 0x0000000000027941 */ /* 0x000fea0003800000 */
.L_x_51689:
        /* <DEDUP_REMOVED lines=16> */
.L_x_51695:
[----:B------:R-:W-:Y:S05]  /*7fd0*/  BSYNC B3 ;  /* 0x0000000000037941 */ /* 0x000fea0003800000 */
.L_x_51694:
        /* <DEDUP_REMOVED lines=44> */
.L_x_51693:
[----:B------:R-:W-:Y:S05]  /*82a0*/  BSYNC B2 ;  /* 0x0000000000027941 */ /* 0x000fea0003800000 */
.L_x_51692:
        /* <DEDUP_REMOVED lines=11> */
.L_x_51688:
[----:B------:R-:W-:Y:S05]  /*8360*/  BSYNC B1 ;  /* 0x0000000000017941 */ /* 0x000fea0003800000 */
.L_x_51687:
        /* <DEDUP_REMOVED lines=18> */
.L_x_51699:
[----:B------:R-:W-:-:S07]  /*8490*/  IMAD.MOV.U32 R66, RZ, RZ, R42 ;  /* 0x000000ffff427224 */ /* 0x000fce00078e002a */
.L_x_51700:
[----:B------:R-:W-:Y:S05]  /*84a0*/  BSYNC B2 ;  /* 0x0000000000027941 */ /* 0x000fea0003800000 */
.L_x_51698:
        /* <DEDUP_REMOVED lines=16> */
.L_x_51704:
[----:B------:R-:W-:Y:S05]  /*85b0*/  BSYNC B3 ;  /* 0x0000000000037941 */ /* 0x000fea0003800000 */
.L_x_51703:
        /* <DEDUP_REMOVED lines=44> */
.L_x_51702:
[----:B------:R-:W-:Y:S05]  /*8880*/  BSYNC B2 ;  /* 0x0000000000027941 */ /* 0x000fea0003800000 */
.L_x_51701:
        /* <DEDUP_REMOVED lines=11> */
.L_x_51697:
[----:B------:R-:W-:Y:S05]  /*8940*/  BSYNC B1 ;  /* 0x0000000000017941 */ /* 0x000fea0003800000 */
.L_x_51696:
[----:B------:R-:W-:Y:S01]  /*8950*/  IMAD.WIDE.U32 R58, R64, 0x10, R166 ;  /* 0x00000010403a7825 */ /* 0x000fe200078e00a6 */
[----:B------:R-:W0:Y:S01]  /*8960*/  @P0 LDC.64 R56, c[0x0][0x230] ;  /* 0x00008c00ff380b82 */ /* 0x000e220000000a00 */
[----:B------:R-:W-:Y:S03]  /*8970*/  BSSY B1, `(.L_x_51705) ;  /* 0x000000e000017945 */ /* 0x000fe60003800000 */
[----:B------:R1:W-:Y:S01]  /*8980*/  STG.E.128 desc[UR6][R58.64], R104 ;  /* 0x000000683a007986 */ /* 0x0003e2000c101d06 */
[----:B------:R-:W-:Y:S05]  /*8990*/  @!P3 BRA `(.L_x_51706) ;  /* 0x00000000002cb947 */ /* 0x000fea0003800000 */
[----:B-1----:R-:W1:Y:S01]  /*89a0*/  LDC.64 R58, c[0x0][0x240] ;  /* 0x00009000ff3a7b82 */ /* 0x002e620000000a00 */
[----:B------:R-:W-:-:S05]  /*89b0*/  IMAD.U32 R60, R160, 0x10000, RZ ;  /* 0x00010000a03c7824 */ /* 0x000fca00078e00ff */
[----:B------:R-:W-:Y:S02]  /*89c0*/  LOP3.LUT R61, R60, 0xff0000, RZ, 0xc0, !PT ;  /* 0x00ff00003c3d7812 */ /* 0x000fe400078ec0ff */
[----:B------:R-:W-:-:S04]  /*89d0*/  LOP3.LUT R60, R161, 0xffff, RZ, 0xc0, !PT ;  /* 0x0000ffffa13c7812 */ /* 0x000fc800078ec0ff */
[----:B------:R-:W-:Y:S02]  /*89e0*/  LEA R60, R60, R61, 0x18 ;  /* 0x0000003d3c3c7211 */ /* 0x000fe400078ec0ff */
[----:B------:R-:W-:-:S05]  /*89f0*/  LOP3.LUT R61, R159, 0xff, RZ, 0xc0, !PT ;  /* 0x000000ff9f3d7812 */ /* 0x000fca00078ec0ff */
[----:B------:R-:W-:Y:S01]  /*8a00*/  IMAD R60, R61, 0x100, R60 ;  /* 0x000001003d3c7824 */ /* 0x000fe200078e023c */
[----:B------:R-:W-:Y:S01]  /*8a10*/  LOP3.LUT R61, R158, 0xff, RZ, 0xc0, !PT ;  /* 0x000000ff9e3d7812 */ /* 0x000fe200078ec0ff */
[----:B-1----:R-:W-:-:S03]  /*8a20*/  IMAD.WIDE.U32 R58, R65, 0x4, R58 ;  /* 0x00000004413a7825 */ /* 0x002fc600078e003a */
[----:B------:R-:W-:-:S05]  /*8a30*/  IADD3 R61, R60, R61, RZ ;  /* 0x0000003d3c3d7210 */ /* 0x000fca0007ffe0ff */
[----:B------:R2:W-:Y:S02]  /*8a40*/  STG.E desc[UR6][R58.64], R61 ;  /* 0x0000003d3a007986 */ /* 0x0005e4000c101906 */
.L_x_51706:
[----:B------:R-:W-:Y:S05]  /*8a50*/  BSYNC B1 ;  /* 0x0000000000017941 */ /* 0x000fea0003800000 */
.L_x_51705:
[----:B-12---:R-:W1:Y:S01]  /*8a60*/  @P3 LDC.64 R58, c[0x0][0x220] ;  /* 0x00008800ff3a3b82 */ /* 0x006e620000000a00 */
[----:B------:R-:W-:Y:S01]  /*8a70*/  VIADD R60, R62, 0x80 ;  /* 0x000000803e3c7836 */ /* 0x000fe20000000000 */
[----:B------:R-:W-:-:S03]  /*8a80*/  IADD3 R61, R63, 0x80, RZ ;  /* 0x000000803f3d7810 */ /* 0x000fc60007ffe0ff */
[----:B0-----:R-:W-:-:S05]  /*8a90*/  @P0 IMAD.WIDE.U32 R56, R60, 0x10, R56 ;  /* 0x000000103c380825 */ /* 0x001fca00078e0038 */
[----:B------:R-:W2:Y:S01]  /*8aa0*/  @P0 LDG.E.128 R48, desc[UR6][R56.64] ;  /* 0x0000000638300981 */ /* 0x000ea2000c1e1d00 */
[----:B-1----:R-:W-:-:S05]  /*8ab0*/  @P3 IMAD.WIDE.U32 R58, R61, 0x10, R58 ;  /* 0x000000103d3a3825 */ /* 0x002fca00078e003a */
[----:B-----5:R0:W5:Y:S01]  /*8ac0*/  @P3 LDG.E.128 R52, desc[UR6][R58.64] ;  /* 0x000000063a343981 */ /* 0x020162000c1e1d00 */
[----:B------:R-:W-:Y:S01]  /*8ad0*/  @!P4 ISETP.NE.U32.AND P1, PT, R140, RZ, PT ;  /* 0x000000ff8c00c20c */ /* 0x000fe20003f25070 */
[----:B------:R-:W-:Y:S01]  /*8ae0*/  BSSY B1, `(.L_x_51707) ;  /* 0x000005c000017945 */ /* 0x000fe20003800000 */
[----:B------:R-:W-:Y:S02]  /*8af0*/  @!P4 IMAD.MOV.U32 R64, RZ, RZ, R67 ;  /* 0x000000ffff40c224 */ /* 0x000fe400078e0043 */
        /* <DEDUP_REMOVED lines=15> */
.L_x_51710:
[----:B------:R-:W-:-:S07]  /*8bf0*/  MOV R66, R42 ;  /* 0x0000002a00427202 */ /* 0x000fce0000000f00 */
.L_x_51711:
[----:B------:R-:W-:Y:S05]  /*8c00*/  BSYNC B2 ;  /* 0x0000000000027941 */ /* 0x000fea0003800000 */
.L_x_51709:
        /* <DEDUP_REMOVED lines=16> */
.L_x_51715:
[----:B------:R-:W-:Y:S05]  /*8d10*/  BSYNC B3 ;  /* 0x0000000000037941 */ /* 0x000fea0003800000 */
.L_x_51714:
        /* <DEDUP_REMOVED lines=44> */
.L_x_51713:
[----:B------:R-:W-:Y:S05]  /*8fe0*/  BSYNC B2 ;  /* 0x0000000000027941 */ /* 0x000fea0003800000 */
.L_x_51712:
        /* <DEDUP_REMOVED lines=11> */
.L_x_51708:
[----:B------:R-:W-:Y:S05]  /*90a0*/  BSYNC B1 ;  /* 0x0000000000017941 */ /* 0x000fea0003800000 */
.L_x_51707:
        /* <DEDUP_REMOVED lines=18> */
.L_x_51719:
[----:B------:R-:W-:-:S07]  /*91d0*/  IMAD.MOV.U32 R66, RZ, RZ, R42 ;  /* 0x000000ffff427224 */ /* 0x000fce00078e002a */
.L_x_51720:
[----:B------:R-:W-:Y:S05]  /*91e0*/  BSYNC B2 ;  /* 0x0000000000027941 */ /* 0x000fea0003800000 */
.L_x_51718:
        /* <DEDUP_REMOVED lines=16> */
.L_x_51724:
[----:B------:R-:W-:Y:S05]  /*92f0*/  BSYNC B3 ;  /* 0x0000000000037941 */ /* 0x000fea0003800000 */
.L_x_51723:
        /* <DEDUP_REMOVED lines=44> */
.L_x_51722:
[----:B------:R-:W-:Y:S05]  /*95c0*/  BSYNC B2 ;  /* 0x0000000000027941 */ /* 0x000fea0003800000 */
.L_x_51721:
        /* <DEDUP_REMOVED lines=11> */
.L_x_51717:
[----:B------:R-:W-:Y:S05]  /*9680*/  BSYNC B1 ;  /* 0x0000000000017941 */ /* 0x000fea0003800000 */
.L_x_51716:
        /* <DEDUP_REMOVED lines=18> */
.L_x_51728:
[----:B------:R-:W-:-:S07]  /*97b0*/  MOV R66, R42 ;  /* 0x0000002a00427202 */ /* 0x000fce0000000f00 */
.L_x_51729:
[----:B------:R-:W-:Y:S05]  /*97c0*/  BSYNC B2 ;  /* 0x0000000000027941 */ /* 0x000fea0003800000 */
.L_x_51727:
        /* <DEDUP_REMOVED lines=16> */
.L_x_51733:
[----:B------:R-:W-:Y:S05]  /*98d0*/  BSYNC B3 ;  /* 0x0000000000037941 */ /* 0x000fea0003800000 */
.L_x_51732:
        /* <DEDUP_REMOVED lines=44> */
.L_x_51731:
[----:B------:R-:W-:Y:S05]  /*9ba0*/  BSYNC B2 ;  /* 0x0000000000027941 */ /* 0x000fea0003800000 */
.L_x_51730:
        /* <DEDUP_REMOVED lines=11> */
.L_x_51726:
[----:B------:R-:W-:Y:S05]  /*9c60*/  BSYNC B1 ;  /* 0x0000000000017941 */ /* 0x000fea0003800000 */
.L_x_51725:
        /* <DEDUP_REMOVED lines=18> */
.L_x_51737:
[----:B------:R-:W-:-:S07]  /*9d90*/  IMAD.MOV.U32 R66, RZ, RZ, R42 ;  /* 0x000000ffff427224 */ /* 0x000fce00078e002a */
.L_x_51738:
[----:B------:R-:W-:Y:S05]  /*9da0*/  BSYNC B2 ;  /* 0x0000000000027941 */ /* 0x000fea0003800000 */
.L_x_51736:
        /* <DEDUP_REMOVED lines=16> */
.L_x_51742:
[----:B------:R-:W-:Y:S05]  /*9eb0*/  BSYNC B3 ;  /* 0x0000000000037941 */ /* 0x000fea0003800000 */
.L_x_51741:
        /* <DEDUP_REMOVED lines=44> */
.L_x_51740:
[----:B------:R-:W-:Y:S05]  /*a180*/  BSYNC B2 ;  /* 0x0000000000027941 */ /* 0x000fea0003800000 */
.L_x_51739:
        /* <DEDUP_REMOVED lines=11> */
.L_x_51735:
[----:B------:R-:W-:Y:S05]  /*a240*/  BSYNC B1 ;  /* 0x0000000000017941 */ /* 0x000fea0003800000 */
.L_x_51734:
[----:B------:R-:W-:Y:S01]  /*a250*/  IMAD.WIDE.U32 R56, R60, 0x10, R166 ;  /* 0x000000103c387825 */ /* 0x000fe200078e00a6 */
[----:B------:R-:W-:Y:S04]  /*a260*/  BSSY B1, `(.L_x_51743) ;  /* 0x000000e000017945 */ /* 0x000fe80003800000 */
[----:B------:R0:W-:Y:S01]  /*a270*/  STG.E.128 desc[UR6][R56.64], R100 ;  /* 0x0000006438007986 */ /* 0x0001e2000c101d06 */
[----:B------:R-:W-:Y:S05]  /*a280*/  @!P3 BRA `(.L_x_51744) ;  /* 0x00000000002cb947 */ /* 0x000fea0003800000 */
[----:B0-----:R-:W0:Y:S01]  /*a290*/  LDC.64 R56, c[0x0][0x240] ;  /* 0x00009000ff387b82 */ /* 0x001e220000000a00 */
[----:B------:R-:W-:-:S05]  /*a2a0*/  IMAD.U32 R58, R160, 0x10000, RZ ;  /* 0x00010000a03a7824 */ /* 0x000fca00078e00ff */
[----:B------:R-:W-:Y:S02]  /*a2b0*/  LOP3.LUT R59, R58, 0xff0000, RZ, 0xc0, !PT ;  /* 0x00ff00003a3b7812 */ /* 0x000fe400078ec0ff */
[----:B------:R-:W-:-:S04]  /*a2c0*/  LOP3.LUT R58, R161, 0xffff, RZ, 0xc0, !PT ;  /* 0x0000ffffa13a7812 */ /* 0x000fc800078ec0ff */
[----:B------:R-:W-:Y:S02]  /*a2d0*/  LEA R58, R58, R59, 0x18 ;  /* 0x0000003b3a3a7211 */ /* 0x000fe400078ec0ff */
[----:B------:R-:W-:-:S05]  /*a2e0*/  LOP3.LUT R59, R159, 0xff, RZ, 0xc0, !PT ;  /* 0x000000ff9f3b7812 */ /* 0x000fca00078ec0ff */
[----:B------:R-:W-:Y:S01]  /*a2f0*/  IMAD R58, R59, 0x100, R58 ;  /* 0x000001003b3a7824 */ /* 0x000fe200078e023a */
[----:B------:R-:W-:Y:S01]  /*a300*/  LOP3.LUT R59, R158, 0xff, RZ, 0xc0, !PT ;  /* 0x000000ff9e3b7812 */ /* 0x000fe200078ec0ff */
[----:B0-----:R-:W-:-:S03]  /*a310*/  IMAD.WIDE.U32 R56, R61, 0x4, R56 ;  /* 0x000000043d387825 */ /* 0x001fc600078e0038 */
[----:B------:R-:W-:-:S05]  /*a320*/  IADD3 R59, R58, R59, RZ ;  /* 0x0000003b3a3b7210 */ /* 0x000fca0007ffe0ff */
[----:B------:R1:W-:Y:S02]  /*a330*/  STG.E desc[UR6][R56.64], R59 ;  /* 0x0000003b38007986 */ /* 0x0003e4000c101906 */
.L_x_51744:
[----:B------:R-:W-:Y:S05]  /*a340*/  BSYNC B1 ;  /* 0x0000000000017941 */ /* 0x000fea0003800000 */
.L_x_51743:
[----:B01----:R-:W0:Y:S08]  /*a350*/  @P0 LDC.64 R56, c[0x0][0x230] ;  /* 0x00008c00ff380b82 */ /* 0x003e300000000a00 */
[----:B------:R-:W1:Y:S01]  /*a360*/  @P3 LDC.64 R58, c[0x0][0x220] ;  /* 0x00008800ff3a3b82 */ /* 0x000e620000000a00 */
[----:B------:R-:W-:Y:S01]  /*a370*/  IADD3 R61, R62, 0xa0, RZ ;  /* 0x000000a03e3d7810 */ /* 0x000fe20007ffe0ff */
[----:B------:R-:W-:-:S04]  /*a380*/  VIADD R60, R63, 0xa0 ;  /* 0x000000a03f3c7836 */ /* 0x000fc80000000000 */
[----:B0-----:R-:W-:-:S05]  /*a390*/  @P0 IMAD.WIDE.U32 R56, R61, 0x10, R56 ;  /* 0x000000103d380825 */ /* 0x001fca00078e0038 */
[----:B------:R-:W2:Y:S01]  /*a3a0*/  @P0 LDG.E.128 R48, desc[UR6][R56.64] ;  /* 0x0000000638300981 */ /* 0x000ea2000c1e1d00 */
[----:B-1----:R-:W-:-:S05]  /*a3b0*/  @P3 IMAD.WIDE.U32 R58, R60, 0x10, R58 ;  /* 0x000000103c3a3825 */ /* 0x002fca00078e003a */
[----:B-----5:R0:W5:Y:S01]  /*a3c0*/  @P3 LDG.E.128 R52, desc[UR6][R58.64] ;  /* 0x000000063a343981 */ /* 0x020162000c1e1d00 */
        /* <DEDUP_REMOVED lines=18> */
.L_x_51748:
[----:B------:R-:W-:-:S07]  /*a4f0*/  MOV R66, R42 ;  /* 0x0000002a00427202 */ /* 0x000fce0000000f00 */
.L_x_51749:
[----:B------:R-:W-:Y:S05]  /*a500*/  BSYNC B2 ;  /* 0x0000000000027941 */ /* 0x000fea0003800000 */
.L_x_51747:
        /* <DEDUP_REMOVED lines=16> */
.L_x_51753:
[----:B------:R-:W-:Y:S05]  /*a610*/  BSYNC B3 ;  /* 0x0000000000037941 */ /* 0x000fea0003800000 */
.L_x_51752:
        /* <DEDUP_REMOVED lines=44> */
.L_x_51751:
[----:B------:R-:W-:Y:S05]  /*a8e0*/  BSYNC B2 ;  /* 0x0000000000027941 */ /* 0x000fea0003800000 */
.L_x_51750:
        /* <DEDUP_REMOVED lines=11> */
.L_x_51746:
[----:B------:R-:W-:Y:S05]  /*a9a0*/  BSYNC B1 ;  /* 0x0000000000017941 */ /* 0x000fea0003800000 */
.L_x_51745:
        /* <DEDUP_REMOVED lines=18> */
.L_x_51757:
[----:B------:R-:W-:-:S07]  /*aad0*/  IMAD.MOV.U32 R66, RZ, RZ, R42 ;  /* 0x000000ffff427224 */ /* 0x000fce00078e002a */
.L_x_51758:
[----:B------:R-:W-:Y:S05]  /*aae0*/  BSYNC B2 ;  /* 0x0000000000027941 */ /* 0x000fea0003800000 */
.L_x_51756:
        /* <DEDUP_REMOVED lines=16> */
.L_x_51762:
[----:B------:R-:W-:Y:S05]  /*abf0*/  BSYNC B3 ;  /* 0x0000000000037941 */ /* 0x000fea0003800000 */
.L_x_51761:
        /* <DEDUP_REMOVED lines=42> */
[----:B------:R-:W-:Y:S01]  /*aea0*/  LOP3.LUT R156, R59, UR28, R64, 0x96, !PT ;  /* 0x0000001c3b9c7c12 */ /* 0x000fe2000f8e9640 */
[----:B------:R-:W-:-:S07]  /*aeb0*/  IMAD.MOV.U32 R57, RZ, RZ, RZ ;  /* 0x000000ffff397224 */ /* 0x000fce00078e00ff */
.L_x_51760:
[----:B------:R-:W-:Y:S05]  /*aec0*/  BSYNC B2 ;  /* 0x0000000000027941 */ /* 0x000fea0003800000 */
.L_x_51759:
        /* <DEDUP_REMOVED lines=11> */
.L_x_51755:
[----:B------:R-:W-:Y:S05]  /*af80*/  BSYNC B1 ;  /* 0x0000000000017941 */ /* 0x000fea0003800000 */
.L_x_51754:
        /* <DEDUP_REMOVED lines=18> */
.L_x_51766:
[----:B------:R-:W-:-:S07]  /*b0b0*/  MOV R66, R42 ;  /* 0x0000002a00427202 */ /* 0x000fce0000000f00 */
.L_x_51767:
[----:B------:R-:W-:Y:S05]  /*b0c0*/  BSYNC B2 ;  /* 0x0000000000027941 */ /* 0x000fea0003800000 */
.L_x_51765:
        /* <DEDUP_REMOVED lines=16> */
.L_x_51771:
[----:B------:R-:W-:Y:S05]  /*b1d0*/  BSYNC B3 ;  /* 0x0000000000037941 */ /* 0x000fea0003800000 */
.L_x_51770:
        /* <DEDUP_REMOVED lines=44> */
.L_x_51769:
[----:B------:R-:W-:Y:S05]  /*b4a0*/  BSYNC B2 ;  /* 0x0000000000027941 */ /* 0x000fea0003800000 */
.L_x_51768:
        /* <DEDUP_REMOVED lines=11> */
.L_x_51764:
[----:B------:R-:W-:Y:S05]  /*b560*/  BSYNC B1 ;  /* 0x0000000000017941 */ /* 0x000fea0003800000 */
.L_x_51763:
        /* <DEDUP_REMOVED lines=18> */
.L_x_51775:
[----:B------:R-:W-:-:S07]  /*b690*/  IMAD.MOV.U32 R66, RZ, RZ, R42 ;  /* 0x000000ffff427224 */ /* 0x000fce00078e002a */
.L_x_51776:
[----:B------:R-:W-:Y:S05]  /*b6a0*/  BSYNC B2 ;  /* 0x0000000000027941 */ /* 0x000fea0003800000 */
.L_x_51774:
        /* <DEDUP_REMOVED lines=16> */
.L_x_51780:
[----:B------:R-:W-:Y:S05]  /*b7b0*/  BSYNC B3 ;  /* 0x0000000000037941 */ /* 0x000fea0003800000 */
.L_x_51779:
        /* <DEDUP_REMOVED lines=44> */
.L_x_51778:
[----:B------:R-:W-:Y:S05]  /*ba80*/  BSYNC B2 ;  /* 0x0000000000027941 */ /* 0x000fea0003800000 */
.L_x_51777:
        /* <DEDUP_REMOVED lines=11> */
.L_x_51773:
[----:B------:R-:W-:Y:S05]  /*bb40*/  BSYNC B1 ;  /* 0x0000000000017941 */ /* 0x000fea0003800000 */
.L_x_51772:
[----:B------:R-:W-:Y:S01]  /*bb50*/  IMAD.WIDE.U32 R56, R61, 0x10, R166 ;  /* 0x000000103d387825 */ /* 0x000fe200078e00a6 */
[----:B------:R-:W-:Y:S04]  /*bb60*/  BSSY B1, `(.L_x_51781) ;  /* 0x000000e000017945 */ /* 0x000fe80003800000 */
[----:B------:R0:W-:Y:S01]  /*bb70*/  STG.E.128 desc[UR6][R56.64], R96 ;  /* 0x0000006038007986 */ /* 0x0001e2000c101d06 */
[----:B------:R-:W-:Y:S05]  /*bb80*/  @!P3 BRA `(.L_x_51782) ;  /* 0x00000000002cb947 */ /* 0x000fea0003800000 */
[----:B0-----:R-:W-:Y:S01]  /*bb90*/  IMAD.U32 R56, R160, 0x10000, RZ ;  /* 0x00010000a0387824 */ /* 0x001fe200078e00ff */
[----:B------:R-:W-:-:S04]  /*bba0*/  LOP3.LUT R59, R158, 0xff, RZ, 0xc0, !PT ;  /* 0x000000ff9e3b7812 */ /* 0x000fc800078ec0ff */
        /* <DEDUP_REMOVED lines=9> */
.L_x_51782:
[----:B------:R-:W-:Y:S05]  /*bc40*/  BSYNC B1 ;  /* 0x0000000000017941 */ /* 0x000fea0003800000 */
.L_x_51781:
[----:B01----:R-:W0:Y:S01]  /*bc50*/  @P3 LDC.64 R56, c[0x0][0x220] ;  /* 0x00008800ff383b82 */ /* 0x003e220000000a00 */
[----:B------:R-:W-:-:S04]  /*bc60*/  VIADD R60, R63, 0xc0 ;  /* 0x000000c03f3c7836 */ /* 0x000fc80000000000 */
[----:B0-----:R-:W-:-:S05]  /*bc70*/  @P3 IMAD.WIDE.U32 R56, R60, 0x10, R56 ;  /* 0x000000103c383825 */ /* 0x001fca00078e0038 */
[----:B-----5:R0:W5:Y:S01]  /*bc80*/  @P3 LDG.E.128 R52, desc[UR6][R56.64] ;  /* 0x0000000638343981 */ /* 0x020162000c1e1d00 */
[----:B------:R-:W-:Y:S01]  /*bc90*/  IADD3 R61, R62, 0xc0, RZ ;  /* 0x000000c03e3d7810 */ /* 0x000fe20007ffe0ff */
[----:B0-----:R-:W0:Y:S04]  /*bca0*/  @P0 LDC.64 R56, c[0x0][0x230] ;  /* 0x00008c00ff380b82 */ /* 0x001e280000000a00 */
[----:B0-----:R-:W-:-:S05]  /*bcb0*/  @P0 IMAD.WIDE.U32 R56, R61, 0x10, R56 ;  /* 0x000000103d380825 */ /* 0x001fca00078e0038 */
[----:B------:R0:W2:Y:S01]  /*bcc0*/  @P0 LDG.E.128 R48, desc[UR6][R56.64] ;  /* 0x0000000638300981 */ /* 0x0000a2000c1e1d00 */
[----:B------:R-:W-:Y:S01]  /*bcd0*/  @!P4 ISETP.NE.U32.AND P1, PT, R140, RZ, PT ;  /* 0x000000ff8c00c20c */ /* 0x000fe20003f25070 */
[----:B------:R-:W-:Y:S03]  /*bce0*/  BSSY B1, `(.L_x_51783) ;  /* 0x000005c000017945 */ /* 0x000fe60003800000 */
        /* <DEDUP_REMOVED lines=16> */
.L_x_51786:
[----:B------:R-:W-:-:S07]  /*bdf0*/  MOV R66, R42 ;  /* 0x0000002a00427202 */ /* 0x000fce0000000f00 */
.L_x_51787:
[----:B------:R-:W-:Y:S05]  /*be00*/  BSYNC B2 ;  /* 0x0000000000027941 */ /* 0x000fea0003800000 */
.L_x_51785:
        /* <DEDUP_REMOVED lines=16> */
.L_x_51791:
[----:B------:R-:W-:Y:S05]  /*bf10*/  BSYNC B3 ;  /* 0x0000000000037941 */ /* 0x000fea0003800000 */
.L_x_51790:
        /* <DEDUP_REMOVED lines=44> */
.L_x_51789:
[----:B------:R-:W-:Y:S05]  /*c1e0*/  BSYNC B2 ;  /* 0x0000000000027941 */ /* 0x000fea0003800000 */
.L_x_51788:
        /* <DEDUP_REMOVED lines=11> */
.L_x_51784:
[----:B------:R-:W-:Y:S05]  /*c2a0*/  BSYNC B1 ;  /* 0x0000000000017941 */ /* 0x000fea0003800000 */
.L_x_51783:
        /* <DEDUP_REMOVED lines=18> */
.L_x_51795:
[----:B------:R-:W-:-:S07]  /*c3d0*/  IMAD.MOV.U32 R66, RZ, RZ, R42 ;  /* 0x000000ffff427224 */ /* 0x000fce00078e002a */
.L_x_51796:
[----:B------:R-:W-:Y:S05]  /*c3e0*/  BSYNC B2 ;  /* 0x0000000000027941 */ /* 0x000fea0003800000 */
.L_x_51794:
        /* <DEDUP_REMOVED lines=16> */
.L_x_51800:
[----:B------:R-:W-:Y:S05]  /*c4f0*/  BSYNC B3 ;  /* 0x0000000000037941 */ /* 0x000fea0003800000 */
.L_x_51799:
        /* <DEDUP_REMOVED lines=44> */
.L_x_51798:
[----:B------:R-:W-:Y:S05]  /*c7c0*/  BSYNC B2 ;  /* 0x0000000000027941 */ /* 0x000fea0003800000 */
.L_x_51797:
        /* <DEDUP_REMOVED lines=11> */
.L_x_51793:
[----:B------:R-:W-:Y:S05]  /*c880*/  BSYNC B1 ;  /* 0x0000000000017941 */ /* 0x000fea0003800000 */
.L_x_51792:
        /* <DEDUP_REMOVED lines=18> */
.L_x_51804:
[----:B------:R-:W-:-:S07]  /*c9b0*/  MOV R66, R42 ;  /* 0x0000002a00427202 */ /* 0x000fce0000000f00 */
.L_x_51805:
[----:B------:R-:W-:Y:S05]  /*c9c0*/  BSYNC B2 ;  /* 0x0000000000027941 */ /* 0x000fea0003800000 */
.L_x_51803:
        /* <DEDUP_REMOVED lines=16> */
.L_x_51809:
[----:B------:R-:W-:Y:S05]  /*cad0*/  BSYNC B3 ;  /* 0x0000000000037941 */ /* 0x000fea0003800000 */
.L_x_51808:
        /* <DEDUP_REMOVED lines=44> */
.L_x_51807:
[----:B------:R-:W-:Y:S05]  /*cda0*/  BSYNC B2 ;  /* 0x0000000000027941 */ /* 0x000fea0003800000 */
.L_x_51806:
        /* <DEDUP_REMOVED lines=11> */
.L_x_51802:
[----:B------:R-:W-:Y:S05]  /*ce60*/  BSYNC B1 ;  /* 0x0000000000017941 */ /* 0x000fea0003800000 */
.L_x_51801:
        /* <DEDUP_REMOVED lines=18> */
.L_x_51813:
[----:B------:R-:W-:-:S07]  /*cf90*/  IMAD.MOV.U32 R66, RZ, RZ, R42 ;  /* 0x000000ffff427224 */ /* 0x000fce00078e002a */
.L_x_51814:
[----:B------:R-:W-:Y:S05]  /*cfa0*/  BSYNC B2 ;  /* 0x0000000000027941 */ /* 0x000fea0003800000 */
.L_x_51812:
        /* <DEDUP_REMOVED lines=16> */
.L_x_51818:
[----:B------:R-:W-:Y:S05]  /*d0b0*/  BSYNC B3 ;  /* 0x0000000000037941 */ /* 0x000fea0003800000 */
.L_x_51817:
        /* <DEDUP_REMOVED lines=44> */
.L_x_51816:
[----:B------:R-:W-:Y:S05]  /*d380*/  BSYNC B2 ;  /* 0x0000000000027941 */ /* 0x000fea0003800000 */
.L_x_51815:
        /* <DEDUP_REMOVED lines=11> */
.L_x_51811:
[----:B------:R-:W-:Y:S05]  /*d440*/  BSYNC B1 ;  /* 0x0000000000017941 */ /* 0x000fea0003800000 */
.L_x_51810:
[----:B------:R-:W-:Y:S01]  /*d450*/  IMAD.WIDE.U32 R56, R61, 0x10, R166 ;  /* 0x000000103d387825 */ /* 0x000fe200078e00a6 */
[----:B------:R-:W-:Y:S04]  /*d460*/  BSSY B1, `(.L_x_51819) ;  /* 0x000000e000017945 */ /* 0x000fe80003800000 */
        /* <DEDUP_REMOVED lines=13> */
.L_x_51820:
[----:B------:R-:W-:Y:S05]  /*d540*/  BSYNC B1 ;  /* 0x0000000000017941 */ /* 0x000fea0003800000 */
.L_x_51819:
        /* <DEDUP_REMOVED lines=26> */
.L_x_51824:
[----:B------:R-:W-:-:S07]  /*d6f0*/  MOV R66, R42 ;  /* 0x0000002a00427202 */ /* 0x000fce0000000f00 */
.L_x_51825:
[----:B------:R-:W-:Y:S05]  /*d700*/  BSYNC B2 ;  /* 0x0000000000027941 */ /* 0x000fea0003800000 */
.L_x_51823:
        /* <DEDUP_REMOVED lines=16> */
.L_x_51829:
[----:B------:R-:W-:Y:S05]  /*d810*/  BSYNC B3 ;  /* 0x0000000000037941 */ /* 0x000fea0003800000 */
.L_x_51828:
        /* <DEDUP_REMOVED lines=44> */
.L_x_51827:
[----:B------:R-:W-:Y:S05]  /*dae0*/  BSYNC B2 ;  /* 0x0000000000027941 */ /* 0x000fea0003800000 */
.L_x_51826:
        /* <DEDUP_REMOVED lines=11> */
.L_x_51822:
[----:B------:R-:W-:Y:S05]  /*dba0*/  BSYNC B1 ;  /* 0x0000000000017941 */ /* 0x000fea0003800000 */
.L_x_51821:
        /* <DEDUP_REMOVED lines=18> */
.L_x_51833:
[----:B------:R-:W-:-:S07]  /*dcd0*/  IMAD.MOV.U32 R66, RZ, RZ, R42 ;  /* 0x000000ffff427224 */ /* 0x000fce00078e002a */
.L_x_51834:
[----:B------:R-:W-:Y:S05]  /*dce0*/  BSYNC B2 ;  /* 0x0000000000027941 */ /* 0x000fea0003800000 */
.L_x_51832:
        /* <DEDUP_REMOVED lines=16> */
.L_x_51838:
[----:B------:R-:W-:Y:S05]  /*ddf0*/  BSYNC B3 ;  /* 0x0000000000037941 */ /* 0x000fea0003800000 */
.L_x_51837:
        /* <DEDUP_REMOVED lines=44> */
.L_x_51836:
[----:B------:R-:W-:Y:S05]  /*e0c0*/  BSYNC B2 ;  /* 0x0000000000027941 */ /* 0x000fea0003800000 */
.L_x_51835:
        /* <DEDUP_REMOVED lines=11> */
.L_x_51831:
[----:B------:R-:W-:Y:S05]  /*e180*/  BSYNC B1 ;  /* 0x0000000000017941 */ /* 0x000fea0003800000 */
.L_x_51830:
        /* <DEDUP_REMOVED lines=18> */
.L_x_51842:
[----:B------:R-:W-:-:S07]  /*e2b0*/  MOV R66, R42 ;  /* 0x0000002a00427202 */ /* 0x000fce0000000f00 */
.L_x_51843:
[----:B------:R-:W-:Y:S05]  /*e2c0*/  BSYNC B2 ;  /* 0x0000000000027941 */ /* 0x000fea0003800000 */
.L_x_51841:
        /* <DEDUP_REMOVED lines=16> */
.L_x_51847:
[----:B------:R-:W-:Y:S05]  /*e3d0*/  BSYNC B3 ;  /* 0x0000000000037941 */ /* 0x000fea0003800000 */
.L_x_51846:
        /* <DEDUP_REMOVED lines=44> */
.L_x_51845:
[----:B------:R-:W-:Y:S05]  /*e6a0*/  BSYNC B2 ;  /* 0x0000000000027941 */ /* 0x000fea0003800000 */
.L_x_51844:
        /* <DEDUP_REMOVED lines=11> */
.L_x_51840:
[----:B------:R-:W-:Y:S05]  /*e760*/  BSYNC B1 ;  /* 0x0000000000017941 */ /* 0x000fea0003800000 */
.L_x_51839:
        /* <DEDUP_REMOVED lines=18> */
.L_x_51851:
[----:B------:R-:W-:-:S07]  /*e890*/  IMAD.MOV.U32 R66, RZ, RZ, R42 ;  /* 0x000000ffff427224 */ /* 0x000fce00078e002a */
.L_x_51852:
[----:B------:R-:W-:Y:S05]  /*e8a0*/  BSYNC B2 ;  /* 0x0000000000027941 */ /* 0x000fea0003800000 */
.L_x_51850:
        /* <DEDUP_REMOVED lines=16> */
.L_x_51856:
[----:B------:R-:W-:Y:S05]  /*e9b0*/  BSYNC B3 ;  /* 0x0000000000037941 */ /* 0x000fea0003800000 */
.L_x_51855:
        /* <DEDUP_REMOVED lines=44> */
.L_x_51854:
[----:B------:R-:W-:Y:S05]  /*ec80*/  BSYNC B2 ;  /* 0x0000000000027941 */ /* 0x000fea0003800000 */
.L_x_51853:
        /* <DEDUP_REMOVED lines=11> */
.L_x_51849:
[----:B------:R-:W-:Y:S05]  /*ed40*/  BSYNC B1 ;  /* 0x0000000000017941 */ /* 0x000fea0003800000 */
.L_x_51848:
        /* <DEDUP_REMOVED lines=15> */
.L_x_51858:
[----:B------:R-:W-:Y:S05]  /*ee40*/  BSYNC B1 ;  /* 0x0000000000017941 */ /* 0x000fea0003800000 */
.L_x_51857:
        /* <DEDUP_REMOVED lines=26> */
.L_x_51862:
[----:B------:R-:W-:-:S07]  /*eff0*/  MOV R66, R42 ;  /* 0x0000002a00427202 */ /* 0x000fce0000000f00 */
.L_x_51863:
[----:B------:R-:W-:Y:S05]  /*f000*/  BSYNC B2 ;  /* 0x0000000000027941 */ /* 0x000fea0003800000 */
.L_x_51861:
        /* <DEDUP_REMOVED lines=16> */
.L_x_51867:
[----:B------:R-:W-:Y:S05]  /*f110*/  BSYNC B3 ;  /* 0x0000000000037941 */ /* 0x000fea0003800000 */
.L_x_51866:
        /* <DEDUP_REMOVED lines=44> */
.L_x_51865:
[----:B------:R-:W-:Y:S05]  /*f3e0*/  BSYNC B2 ;  /* 0x0000000000027941 */ /* 0x000fea0003800000 */
.L_x_51864:
        /* <DEDUP_REMOVED lines=11> */
.L_x_51860:
[----:B------:R-:W-:Y:S05]  /*f4a0*/  BSYNC B1 ;  /* 0x0000000000017941 */ /* 0x000fea0003800000 */
.L_x_51859:
        /* <DEDUP_REMOVED lines=18> */
.L_x_51871:
[----:B------:R-:W-:-:S07]  /*f5d0*/  IMAD.MOV.U32 R65, RZ, RZ, R42 ;  /* 0x000000ffff417224 */ /* 0x000fce00078e002a */
.L_x_51872:
[----:B------:R-:W-:Y:S05]  /*f5e0*/  BSYNC B2 ;  /* 0x0000000000027941 */ /* 0x000fea0003800000 */
.L_x_51870:
        /* <DEDUP_REMOVED lines=16> */
.L_x_51876:
[----:B------:R-:W-:Y:S05]  /*f6f0*/  BSYNC B3 ;  /* 0x0000000000037941 */ /* 0x000fea0003800000 */
.L_x_51875:
        /* <DEDUP_REMOVED lines=44> */
.L_x_51874:
[----:B------:R-:W-:Y:S05]  /*f9c0*/  BSYNC B2 ;  /* 0x0000000000027941 */ /* 0x000fea0003800000 */
.L_x_51873:
        /* <DEDUP_REMOVED lines=11> */
.L_x_51869:
[----:B------:R-:W-:Y:S05]  /*fa80*/  BSYNC B1 ;  /* 0x0000000000017941 */ /* 0x000fea0003800000 */
.L_x_51868:
        /* <DEDUP_REMOVED lines=18> */
.L_x_51880:
[----:B------:R-:W-:-:S07]  /*fbb0*/  MOV R68, R42 ;  /* 0x0000002a00447202 */ /* 0x000fce0000000f00 */
.L_x_51881:
[----:B------:R-:W-:Y:S05]  /*fbc0*/  BSYNC B2 ;  /* 0x0000000000027941 */ /* 0x000fea0003800000 */
.L_x_51879:
        /* <DEDUP_REMOVED lines=16> */
.L_x_51885:
[----:B------:R-:W-:Y:S05]  /*fcd0*/  BSYNC B3 ;  /* 0x0000000000037941 */ /* 0x000fea0003800000 */
.L_x_51884:
        /* <DEDUP_REMOVED lines=44> */
.L_x_51883:
[----:B------:R-:W-:Y:S05]  /*ffa0*/  BSYNC B2 ;  /* 0x0000000000027941 */ /* 0x000fea0003800000 */
.L_x_51882:
[----:B------:R-:W2:Y:S01]  /*ffb0*/  LDL R59, [R1] ;  /* 0x00000000013b7983 */ /* 0x000ea20000100800 */
        /* <DEDUP_REMOVED lines=10> */
.L_x_51878:
[----:B------:R-:W-:Y:S05]  /*10060*/  BSYNC B1 ;  /* 0x0000000000017941 */ /* 0x000fea0003800000 */
.L_x_51877:
        /* <DEDUP_REMOVED lines=18> */
.L_x_51889:
[----:B------:R-:W-:-:S07]  /*10190*/  IMAD.MOV.U32 R67, RZ, RZ, R42 ;  /* 0x000000ffff437224 */ /* 0x000fce00078e002a */
.L_x_51890:
[----:B------:R-:W-:Y:S05]  /*101a0*/  BSYNC B2 ;  /* 0x0000000000027941 */ /* 0x000fea0003800000 */
.L_x_51888:
        /* <DEDUP_REMOVED lines=16> */
.L_x_51894:
[----:B------:R-:W-:Y:S05]  /*102b0*/  BSYNC B3 ;  /* 0x0000000000037941 */ /* 0x000fea0003800000 */
.L_x_51893:
        /* <DEDUP_REMOVED lines=44> */
.L_x_51892:
[----:B------:R-:W-:Y:S05]  /*10580*/  BSYNC B2 ;  /* 0x0000000000027941 */ /* 0x000fea0003800000 */
.L_x_51891:
        /* <DEDUP_REMOVED lines=8> */
[----:B------:R-:W-:-:S04]  /*10610*/  FMUL.FTZ R67, R252, R56 ;  /* 0x00000038fc437220 */ /* 0x000fc80000410000 */
[----:B------:R-:W-:-:S07]  /*10620*/  @P0 FADD.FTZ R67, R51, R67 ;  /* 0x0000004333430221 */ /* 0x000fce0000010000 */
.L_x_51887:
[----:B------:R-:W-:Y:S05]  /*10630*/  BSYNC B1 ;  /* 0x0000000000017941 */ /* 0x000fea0003800000 */
.L_x_51886:
        /* <DEDUP_REMOVED lines=15> */
.L_x_51896:
[----:B------:R-:W-:Y:S05]  /*10730*/  BSYNC B1 ;  /* 0x0000000000017941 */ /* 0x000fea0003800000 */
.L_x_51895:
[----:B01----:R-:W0:Y:S01]  /*10740*/  @P3 LDC.64 R56, c[0x0][0x220] ;  /* 0x00008800ff383b82 */ /* 0x003e220000000a00 */
[----:B------:R-:W-:-:S04]  /*10750*/  VIADD R70, R63, 0x120 ;  /* 0x000001203f467836 */ /* 0x000fc80000000000 */
[----:B0-----:R-:W-:-:S05]  /*10760*/  @P3 IMAD.WIDE.U32 R56, R70, 0x10, R56 ;  /* 0x0000001046383825 */ /* 0x001fca00078e0038 */
[----:B-----5:R0:W5:Y:S01]  /*10770*/  @P3 LDG.E.128 R52, desc[UR6][R56.64] ;  /* 0x0000000638343981 */ /* 0x020162000c1e1d00 */
[----:B------:R-:W-:Y:S01]  /*10780*/  IADD3 R71, R62, 0x120, RZ ;  /* 0x000001203e477810 */ /* 0x000fe20007ffe0ff */
[----:B0-----:R-:W0:Y:S04]  /*10790*/  @P0 LDC.64 R56, c[0x0][0x230] ;  /* 0x00008c00ff380b82 */ /* 0x001e280000000a00 */
[----:B0-----:R-:W-:-:S05]  /*107a0*/  @P0 IMAD.WIDE.U32 R56, R71, 0x10, R56 ;  /* 0x0000001047380825 */ /* 0x001fca00078e0038 */
[----:B------:R-:W2:Y:S01]  /*107b0*/  @P0 LDG.E.128 R48, desc[UR6][R56.64] ;  /* 0x0000000638300981 */ /* 0x000ea2000c1e1d00 */
[----:B------:R-:W-:Y:S01]  /*107c0*/  @!P4 ISETP.NE.U32.AND P1, PT, R140, RZ, PT ;  /* 0x000000ff8c00c20c */ /* 0x000fe20003f25070 */
[----:B------:R-:W-:Y:S01]  /*107d0*/  BSSY B1, `(.L_x_51897) ;  /* 0x000005b000017945 */ /* 0x000fe20003800000 */
[----:B------:R-:W-:Y:S02]  /*107e0*/  @!P4 IMAD.MOV.U32 R60, RZ, RZ, R58 ;  /* 0x000000ffff3cc224 */ /* 0x000fe400078e003a */
        /* <DEDUP_REMOVED lines=15> */
.L_x_51900:
[----:B------:R-:W-:-:S07]  /*108e0*/  MOV R68, R42 ;  /* 0x0000002a00447202 */ /* 0x000fce0000000f00 */
.L_x_51901:
[----:B------:R-:W-:Y:S05]  /*108f0*/  BSYNC B2 ;  /* 0x0000000000027941 */ /* 0x000fea0003800000 */
.L_x_51899:
        /* <DEDUP_REMOVED lines=16> */
.L_x_51905:
[----:B------:R-:W-:Y:S05]  /*10a00*/  BSYNC B3 ;  /* 0x0000000000037941 */ /* 0x000fea0003800000 */
.L_x_51904:
        /* <DEDUP_REMOVED lines=44> */
.L_x_51903:
[----:B------:R-:W-:Y:S05]  /*10cd0*/  BSYNC B2 ;  /* 0x0000000000027941 */ /* 0x000fea0003800000 */
.L_x_51902:
        /* <DEDUP_REMOVED lines=10> */
.L_x_51898:
[----:B------:R-:W-:Y:S05]  /*10d80*/  BSYNC B1 ;  /* 0x0000000000017941 */ /* 0x000fea0003800000 */
.L_x_51897:
        /* <DEDUP_REMOVED lines=18> */
.L_x_51909:
[----:B------:R-:W-:-:S07]  /*10eb0*/  IMAD.MOV.U32 R57, RZ, RZ, R42 ;  /* 0x000000ffff397224 */ /* 0x000fce00078e002a */
.L_x_51910:
[----:B------:R-:W-:Y:S05]  /*10ec0*/  BSYNC B2 ;  /* 0x0000000000027941 */ /* 0x000fea0003800000 */
.L_x_51908:
        /* <DEDUP_REMOVED lines=16> */
.L_x_51914:
[----:B------:R-:W-:Y:S05]  /*10fd0*/  BSYNC B3 ;  /* 0x0000000000037941 */ /* 0x000fea0003800000 */
.L_x_51913:
        /* <DEDUP_REMOVED lines=44> */
.L_x_51912:
[----:B------:R-:W-:Y:S05]  /*112a0*/  BSYNC B2 ;  /* 0x0000000000027941 */ /* 0x000fea0003800000 */
.L_x_51911:
        /* <DEDUP_REMOVED lines=10> */
.L_x_51907:
[----:B------:R-:W-:Y:S05]  /*11350*/  BSYNC B1 ;  /* 0x0000000000017941 */ /* 0x000fea0003800000 */
.L_x_51906:
        /* <DEDUP_REMOVED lines=18> */
.L_x_51918:
[----:B------:R-:W-:-:S07]  /*11480*/  MOV R72, R42 ;  /* 0x0000002a00487202 */ /* 0x000fce0000000f00 */
.L_x_51919:
[----:B------:R-:W-:Y:S05]  /*11490*/  BSYNC B2 ;  /* 0x0000000000027941 */ /* 0x000fea0003800000 */
.L_x_51917:
        /* <DEDUP_REMOVED lines=16> */
.L_x_51923:
[----:B------:R-:W-:Y:S05]  /*115a0*/  BSYNC B3 ;  /* 0x0000000000037941 */ /* 0x000fea0003800000 */
.L_x_51922:
        /* <DEDUP_REMOVED lines=44> */
.L_x_51921:
[----:B------:R-:W-:Y:S05]  /*11870*/  BSYNC B2 ;  /* 0x0000000000027941 */ /* 0x000fea0003800000 */
.L_x_51920:
        /* <DEDUP_REMOVED lines=10> */
.L_x_51916:
[----:B------:R-:W-:Y:S05]  /*11920*/  BSYNC B1 ;  /* 0x0000000000017941 */ /* 0x000fea0003800000 */
.L_x_51915:
        /* <DEDUP_REMOVED lines=18> */
.L_x_51927:
[----:B------:R-:W-:-:S07]  /*11a50*/  IMAD.MOV.U32 R59, RZ, RZ, R42 ;  /* 0x000000ffff3b7224 */ /* 0x000fce00078e002a */
.L_x_51928:
[----:B------:R-:W-:Y:S05]  /*11a60*/  BSYNC B2 ;  /* 0x0000000000027941 */ /* 0x000fea0003800000 */
.L_x_51926:
        /* <DEDUP_REMOVED lines=16> */
.L_x_51932:
[----:B------:R-:W-:Y:S05]  /*11b70*/  BSYNC B3 ;  /* 0x0000000000037941 */ /* 0x000fea0003800000 */
.L_x_51931:
        /* <DEDUP_REMOVED lines=44> */
.L_x_51930:
[----:B------:R-:W-:Y:S05]  /*11e40*/  BSYNC B2 ;  /* 0x0000000000027941 */ /* 0x000fea0003800000 */
.L_x_51929:
        /* <DEDUP_REMOVED lines=10> */
.L_x_51925:
[----:B------:R-:W-:Y:S05]  /*11ef0*/  BSYNC B1 ;  /* 0x0000000000017941 */ /* 0x000fea0003800000 */
.L_x_51924:
        /* <DEDUP_REMOVED lines=15> */
.L_x_51934:
[----:B------:R-:W-:Y:S05]  /*11ff0*/  BSYNC B1 ;  /* 0x0000000000017941 */ /* 0x000fea0003800000 */
.L_x_51933:
        /* <DEDUP_REMOVED lines=26> */
.L_x_51938:
[----:B------:R-:W-:-:S07]  /*121a0*/  MOV R74, R42 ;  /* 0x0000002a004a7202 */ /* 0x000fce0000000f00 */
.L_x_51939:
[----:B------:R-:W-:Y:S05]  /*121b0*/  BSYNC B2 ;  /* 0x0000000000027941 */ /* 0x000fea0003800000 */
.L_x_51937:
        /* <DEDUP_REMOVED lines=16> */
.L_x_51943:
[----:B------:R-:W-:Y:S05]  /*122c0*/  BSYNC B3 ;  /* 0x0000000000037941 */ /* 0x000fea0003800000 */
.L_x_51942:
        /* <DEDUP_REMOVED lines=44> */
.L_x_51941:
[----:B------:R-:W-:Y:S05]  /*12590*/  BSYNC B2 ;  /* 0x0000000000027941 */ /* 0x000fea0003800000 */
.L_x_51940:
        /* <DEDUP_REMOVED lines=10> */
.L_x_51936:
[----:B------:R-:W-:Y:S05]  /*12640*/  BSYNC B1 ;  /* 0x0000000000017941 */ /* 0x000fea0003800000 */
.L_x_51935:
        /* <DEDUP_REMOVED lines=18> */
.L_x_51947:
[----:B------:R-:W-:-:S07]  /*12770*/  IMAD.MOV.U32 R74, RZ, RZ, R42 ;  /* 0x000000ffff4a7224 */ /* 0x000fce00078e002a */
.L_x_51948:
[----:B------:R-:W-:Y:S05]  /*12780*/  BSYNC B2 ;  /* 0x0000000000027941 */ /* 0x000fea0003800000 */
.L_x_51946:
        /* <DEDUP_REMOVED lines=16> */
.L_x_51952:
[----:B------:R-:W-:Y:S05]  /*12890*/  BSYNC B3 ;  /* 0x0000000000037941 */ /* 0x000fea0003800000 */
.L_x_51951:
        /* <DEDUP_REMOVED lines=44> */
.L_x_51950:
[----:B------:R-:W-:Y:S05]  /*12b60*/  BSYNC B2 ;  /* 0x0000000000027941 */ /* 0x000fea0003800000 */
.L_x_51949:
        /* <DEDUP_REMOVED lines=10> */
.L_x_51945:
[----:B------:R-:W-:Y:S05]  /*12c10*/  BSYNC B1 ;  /* 0x0000000000017941 */ /* 0x000fea0003800000 */
.L_x_51944:
        /* <DEDUP_REMOVED lines=18> */
.L_x_51956:
[----:B------:R-:W-:-:S07]  /*12d40*/  MOV R74, R42 ;  /* 0x0000002a004a7202 */ /* 0x000fce0000000f00 */
.L_x_51957:
[----:B------:R-:W-:Y:S05]  /*12d50*/  BSYNC B2 ;  /* 0x0000000000027941 */ /* 0x000fea0003800000 */
.L_x_51955:
        /* <DEDUP_REMOVED lines=16> */
.L_x_51961:
[----:B------:R-:W-:Y:S05]  /*12e60*/  BSYNC B3 ;  /* 0x0000000000037941 */ /* 0x000fea0003800000 */
.L_x_51960:
        /* <DEDUP_REMOVED lines=44> */
.L_x_51959:
[----:B------:R-:W-:Y:S05]  /*13130*/  BSYNC B2 ;  /* 0x0000000000027941 */ /* 0x000fea0003800000 */
.L_x_51958:
        /* <DEDUP_REMOVED lines=10> */
.L_x_51954:
[----:B------:R-:W-:Y:S05]  /*131e0*/  BSYNC B1 ;  /* 0x0000000000017941 */ /* 0x000fea0003800000 */
.L_x_51953:
        /* <DEDUP_REMOVED lines=18> */
.L_x_51965:
[----:B------:R-:W-:-:S07]  /*13310*/  IMAD.MOV.U32 R74, RZ, RZ, R42 ;  /* 0x000000ffff4a7224 */ /* 0x000fce00078e002a */
.L_x_51966:
[----:B------:R-:W-:Y:S05]  /*13320*/  BSYNC B2 ;  /* 0x0000000000027941 */ /* 0x000fea0003800000 */
.L_x_51964:
        /* <DEDUP_REMOVED lines=16> */
.L_x_51970:
[----:B------:R-:W-:Y:S05]  /*13430*/  BSYNC B3 ;  /* 0x0000000000037941 */ /* 0x000fea0003800000 */
.L_x_51969:
        /* <DEDUP_REMOVED lines=44> */
.L_x_51968:
[----:B------:R-:W-:Y:S05]  /*13700*/  BSYNC B2 ;  /* 0x0000000000027941 */ /* 0x000fea0003800000 */
.L_x_51967:
        /* <DEDUP_REMOVED lines=10> */
.L_x_51963:
[----:B------:R-:W-:Y:S05]  /*137b0*/  BSYNC B1 ;  /* 0x0000000000017941 */ /* 0x000fea0003800000 */
.L_x_51962:
        /* <DEDUP_REMOVED lines=15> */
.L_x_51972:
[----:B------:R-:W-:Y:S05]  /*138b0*/  BSYNC B1 ;  /* 0x0000000000017941 */ /* 0x000fea0003800000 */
.L_x_51971:
        /* <DEDUP_REMOVED lines=26> */
.L_x_51976:
[----:B------:R-:W-:-:S07]  /*13a60*/  MOV R74, R42 ;  /* 0x0000002a004a7202 */ /* 0x000fce0000000f00 */
.L_x_51977:
[----:B------:R-:W-:Y:S05]  /*13a70*/  BSYNC B2 ;  /* 0x0000000000027941 */ /* 0x000fea0003800000 */
.L_x_51975:
        /* <DEDUP_REMOVED lines=16> */
.L_x_51981:
[----:B------:R-:W-:Y:S05]  /*13b80*/  BSYNC B3 ;  /* 0x0000000000037941 */ /* 0x000fea0003800000 */
.L_x_51980:
        /* <DEDUP_REMOVED lines=44> */
.L_x_51979:
[----:B------:R-:W-:Y:S05]  /*13e50*/  BSYNC B2 ;  /* 0x0000000000027941 */ /* 0x000fea0003800000 */
.L_x_51978:
        /* <DEDUP_REMOVED lines=10> */
.L_x_51974:
[----:B------:R-:W-:Y:S05]  /*13f00*/  BSYNC B1 ;  /* 0x0000000000017941 */ /* 0x000fea0003800000 */
.L_x_51973:
        /* <DEDUP_REMOVED lines=18> */
.L_x_51985:
[----:B------:R-:W-:-:S07]  /*14030*/  IMAD.MOV.U32 R74, RZ, RZ, R42 ;  /* 0x000000ffff4a7224 */ /* 0x000fce00078e002a */
.L_x_51986:
[----:B------:R-:W-:Y:S05]  /*14040*/  BSYNC B2 ;  /* 0x0000000000027941 */ /* 0x000fea0003800000 */
.L_x_51984:
        /* <DEDUP_REMOVED lines=16> */
.L_x_51990:
[----:B------:R-:W-:Y:S05]  /*14150*/  BSYNC B3 ;  /* 0x0000000000037941 */ /* 0x000fea0003800000 */
.L_x_51989:
        /* <DEDUP_REMOVED lines=44> */
.L_x_51988:
[----:B------:R-:W-:Y:S05]  /*14420*/  BSYNC B2 ;  /* 0x0000000000027941 */ /* 0x000fea0003800000 */
.L_x_51987:
        /* <DEDUP_REMOVED lines=10> */
.L_x_51983:
[----:B------:R-:W-:Y:S05]  /*144d0*/  BSYNC B1 ;  /* 0x0000000000017941 */ /* 0x000fea0003800000 */
.L_x_51982:
        /* <DEDUP_REMOVED lines=18> */
.L_x_51994:
[----:B------:R-:W-:-:S07]  /*14600*/  MOV R74, R42 ;  /* 0x0000002a004a7202 */ /* 0x000fce0000000f00 */
.L_x_51995:
[----:B------:R-:W-:Y:S05]  /*14610*/  BSYNC B2 ;  /* 0x0000000000027941 */ /* 0x000fea0003800000 */
.L_x_51993:
        /* <DEDUP_REMOVED lines=16> */
.L_x_51999:
[----:B------:R-:W-:Y:S05]  /*14720*/  BSYNC B3 ;  /* 0x0000000000037941 */ /* 0x000fea0003800000 */
.L_x_51998:
        /* <DEDUP_REMOVED lines=44> */
.L_x_51997:
[----:B------:R-:W-:Y:S05]  /*149f0*/  BSYNC B2 ;  /* 0x0000000000027941 */ /* 0x000fea0003800000 */
.L_x_51996:
        /* <DEDUP_REMOVED lines=10> */
.L_x_51992:
[----:B------:R-:W-:Y:S05]  /*14aa0*/  BSYNC B1 ;  /* 0x0000000000017941 */ /* 0x000fea0003800000 */
.L_x_51991:
        /* <DEDUP_REMOVED lines=18> */
.L_x_52003:
[----:B------:R-:W-:-:S07]  /*14bd0*/  MOV R74, R42 ;  /* 0x0000002a004a7202 */ /* 0x000fce0000000f00 */
.L_x_52004:
[----:B------:R-:W-:Y:S05]  /*14be0*/  BSYNC B2 ;  /* 0x0000000000027941 */ /* 0x000fea0003800000 */
.L_x_52002:
        /* <DEDUP_REMOVED lines=16> */
.L_x_52008:
[----:B------:R-:W-:Y:S05]  /*14cf0*/  BSYNC B3 ;  /* 0x0000000000037941 */ /* 0x000fea0003800000 */
.L_x_52007:
        /* <DEDUP_REMOVED lines=44> */
.L_x_52006:
[----:B------:R-:W-:Y:S05]  /*14fc0*/  BSYNC B2 ;  /* 0x0000000000027941 */ /* 0x000fea0003800000 */
.L_x_52005:
        /* <DEDUP_REMOVED lines=10> */
.L_x_52001:
[----:B------:R-:W-:Y:S05]  /*15070*/  BSYNC B1 ;  /* 0x0000000000017941 */ /* 0x000fea0003800000 */
.L_x_52000:
[----:B------:R-:W-:Y:S01]  /*15080*/  IMAD.WIDE.U32 R60, R71, 0x10, R166 ;  /* 0x00000010473c7825 */ /* 0x000fe200078e00a6 */
[----:B------:R-:W-:Y:S04]  /*15090*/  BSSY B1, `(.L_x_52009) ;  /* 0x000000e000017945 */ /* 0x000fe80003800000 */
[----:B------:R0:W-:Y:S01]  /*150a0*/  STG.E.128 desc[UR6][R60.64], R84 ;  /* 0x000000543c007986 */ /* 0x0001e2000c101d06 */
[----:B------:R-:W-:Y:S05]  /*150b0*/  @!P3 BRA `(.L_x_52010) ;  /* 0x00000000002cb947 */ /* 0x000fea0003800000 */
[----:B0-----:R-:W-:Y:S02]  /*150c0*/  SHF.L.U32 R60, R160, 0x10, RZ ;  /* 0x00000010a03c7819 */ /* 0x001fe400000006ff */
[----:B------:R-:W-:Y:S02]  /*150d0*/  LOP3.LUT R61, R161, 0xffff, RZ, 0xc0, !PT ;  /* 0x0000ffffa13d7812 */ /* 0x000fe400078ec0ff */
[----:B------:R-:W-:Y:S02]  /*150e0*/  LOP3.LUT R60, R60, 0xff0000, RZ, 0xc0, !PT ;  /* 0x00ff00003c3c7812 */ /* 0x000fe400078ec0ff */
[----:B------:R-:W-:Y:S02]  /*150f0*/  LOP3.LUT R69, R158, 0xff, RZ, 0xc0, !PT ;  /* 0x000000ff9e457812 */ /* 0x000fe400078ec0ff */
[----:B------:R-:W-:Y:S02]  /*15100*/  LEA R60, R61, R60, 0x18 ;  /* 0x0000003c3d3c7211 */ /* 0x000fe400078ec0ff */
[----:B------:R-:W-:-:S05]  /*15110*/  LOP3.LUT R61, R159, 0xff, RZ, 0xc0, !PT ;  /* 0x000000ff9f3d7812 */ /* 0x000fca00078ec0ff */
[----:B------:R-:W-:-:S05]  /*15120*/  IMAD R60, R61, 0x100, R60 ;  /* 0x000001003d3c7824 */ /* 0x000fca00078e023c */
[----:B------:R-:W-:Y:S02]  /*15130*/  IADD3 R69, R60, R69, RZ ;  /* 0x000000453c457210 */ /* 0x000fe40007ffe0ff */
[----:B------:R-:W0:Y:S02]  /*15140*/  LDC.64 R60, c[0x0][0x240] ;  /* 0x00009000ff3c7b82 */ /* 0x000e240000000a00 */
[----:B0-----:R-:W-:-:S05]  /*15150*/  IMAD.WIDE.U32 R60, R70, 0x4, R60 ;  /* 0x00000004463c7825 */ /* 0x001fca00078e003c */
[----:B------:R1:W-:Y:S02]  /*15160*/  STG.E desc[UR6][R60.64], R69 ;  /* 0x000000453c007986 */ /* 0x0003e4000c101906 */
.L_x_52010:
[----:B------:R-:W-:Y:S05]  /*15170*/  BSYNC B1 ;  /* 0x0000000000017941 */ /* 0x000fea0003800000 */
.L_x_52009:
[----:B01----:R-:W0:Y:S01]  /*15180*/  @P3 LDC.64 R60, c[0x0][0x220] ;  /* 0x00008800ff3c3b82 */ /* 0x003e220000000a00 */
[----:B------:R-:W-:-:S05]  /*15190*/  IADD3 R70, R63, 0x180, RZ ;  /* 0x000001803f467810 */ /* 0x000fca0007ffe0ff */
[----:B0-----:R-:W-:-:S05]  /*151a0*/  @P3 IMAD.WIDE.U32 R60, R70, 0x10, R60 ;  /* 0x00000010463c3825 */ /* 0x001fca00078e003c */
[----:B-----5:R0:W5:Y:S01]  /*151b0*/  @P3 LDG.E.128 R52, desc[UR6][R60.64] ;  /* 0x000000063c343981 */ /* 0x020162000c1e1d00 */
[----:B------:R-:W-:Y:S01]  /*151c0*/  VIADD R71, R62, 0x180 ;  /* 0x000001803e477836 */ /* 0x000fe20000000000 */
[----:B0-----:R-:W0:Y:S03]  /*151d0*/  @P0 LDC.64 R60, c[0x0][0x230] ;  /* 0x00008c00ff3c0b82 */ /* 0x001e260000000a00 */
[----:B0-----:R-:W-:-:S05]  /*151e0*/  @P0 IMAD.WIDE.U32 R60, R71, 0x10, R60 ;  /* 0x00000010473c0825 */ /* 0x001fca00078e003c */
[----:B------:R0:W2:Y:S01]  /*151f0*/  @P0 LDG.E.128 R48, desc[UR6][R60.64] ;  /* 0x000000063c300981 */ /* 0x0000a2000c1e1d00 */
[----:B------:R-:W-:Y:S01]  /*15200*/  @!P4 ISETP.NE.U32.AND P1, PT, R140, RZ, PT ;  /* 0x000000ff8c00c20c */ /* 0x000fe20003f25070 */
[----:B------:R-:W-:Y:S03]  /*15210*/  BSSY B1, `(.L_x_52011) ;  /* 0x000005b000017945 */ /* 0x000fe60003800000 */
[----:B------:R-:W-:Y:S02]  /*15220*/  @!P4 ISETP.NE.AND.EX P1, PT, R141, RZ, PT, P1 ;  /* 0x000000ff8d00c20c */ /* 0x000fe40003f25310 */
[----:B0-----:R-:W-:Y:S02]  /*15230*/  @!P4 MOV R60, R68 ;  /* 0x00000044003cc202 */ /* 0x001fe40000000f00 */
        /* <DEDUP_REMOVED lines=14> */
.L_x_52014:
[----:B------:R-:W-:-:S07]  /*15320*/  IMAD.MOV.U32 R74, RZ, RZ, R42 ;  /* 0x000000ffff4a7224 */ /* 0x000fce00078e002a */
.L_x_52015:
[----:B------:R-:W-:Y:S05]  /*15330*/  BSYNC B2 ;  /* 0x0000000000027941 */ /* 0x000fea0003800000 */
.L_x_52013:
        /* <DEDUP_REMOVED lines=16> */
.L_x_52019:
[----:B------:R-:W-:Y:S05]  /*15440*/  BSYNC B3 ;  /* 0x0000000000037941 */ /* 0x000fea0003800000 */
.L_x_52018:
        /* <DEDUP_REMOVED lines=44> */
.L_x_52017:
[----:B------:R-:W-:Y:S05]  /*15710*/  BSYNC B2 ;  /* 0x0000000000027941 */ /* 0x000fea0003800000 */
.L_x_52016:
[----:B------:R-:W-:Y:S02]  /*15720*/  I2FP.F32.U32 R61, R74 ;  /* 0x0000004a003d7245 */ /* 0x000fe40000201000 */
[----:B------:R-:W-:-:S05]  /*15730*/  MOV R68, 0x2f800000 ;  /* 0x2f80000000447802 */ /* 0x000fca0000000f00 */
        /* <DEDUP_REMOVED lines=8> */
.L_x_52012:
[----:B------:R-:W-:Y:S05]  /*157c0*/  BSYNC B1 ;  /* 0x0000000000017941 */ /* 0x000fea0003800000 */
.L_x_52011:
        /* <DEDUP_REMOVED lines=18> */
.L_x_52023:
[----:B------:R-:W-:-:S07]  /*158f0*/  MOV R74, R42 ;  /* 0x0000002a004a7202 */ /* 0x000fce0000000f00 */
.L_x_52024:
[----:B------:R-:W-:Y:S05]  /*15900*/  BSYNC B2 ;  /* 0x0000000000027941 */ /* 0x000fea0003800000 */
.L_x_52022:
        /* <DEDUP_REMOVED lines=16> */
.L_x_52028:
[----:B------:R-:W-:Y:S05]  /*15a10*/  BSYNC B3 ;  /* 0x0000000000037941 */ /* 0x000fea0003800000 */
.L_x_52027:
        /* <DEDUP_REMOVED lines=44> */
.L_x_52026:
[----:B------:R-:W-:Y:S05]  /*15ce0*/  BSYNC B2 ;  /* 0x0000000000027941 */ /* 0x000fea0003800000 */
.L_x_52025:
        /* <DEDUP_REMOVED lines=10> */
.L_x_52021:
[----:B------:R-:W-:Y:S05]  /*15d90*/  BSYNC B1 ;  /* 0x0000000000017941 */ /* 0x000fea0003800000 */
.L_x_52020:
        /* <DEDUP_REMOVED lines=18> */
.L_x_52032:
[----:B------:R-:W-:-:S07]  /*15ec0*/  MOV R74, R42 ;  /* 0x0000002a004a7202 */ /* 0x000fce0000000f00 */
.L_x_52033:
[----:B------:R-:W-:Y:S05]  /*15ed0*/  BSYNC B2 ;  /* 0x0000000000027941 */ /* 0x000fea0003800000 */
.L_x_52031:
        /* <DEDUP_REMOVED lines=16> */
.L_x_52037:
[----:B------:R-:W-:Y:S05]  /*15fe0*/  BSYNC B3 ;  /* 0x0000000000037941 */ /* 0x000fea0003800000 */
.L_x_52036:
        /* <DEDUP_REMOVED lines=44> */
.L_x_52035:
[----:B------:R-:W-:Y:S05]  /*162b0*/  BSYNC B2 ;  /* 0x0000000000027941 */ /* 0x000fea0003800000 */
.L_x_52034:
        /* <DEDUP_REMOVED lines=10> */
.L_x_52030:
[----:B------:R-:W-:Y:S05]  /*16360*/  BSYNC B1 ;  /* 0x0000000000017941 */ /* 0x000fea0003800000 */
.L_x_52029:
        /* <DEDUP_REMOVED lines=18> */
.L_x_52041:
[----:B------:R-:W-:-:S07]  /*16490*/  IMAD.MOV.U32 R74, RZ, RZ, R42 ;  /* 0x000000ffff4a7224 */ /* 0x000fce00078e002a */
.L_x_52042:
[----:B------:R-:W-:Y:S05]  /*164a0*/  BSYNC B2 ;  /* 0x0000000000027941 */ /* 0x000fea0003800000 */
.L_x_52040:
        /* <DEDUP_REMOVED lines=16> */
.L_x_52046:
[----:B------:R-:W-:Y:S05]  /*165b0*/  BSYNC B3 ;  /* 0x0000000000037941 */ /* 0x000fea0003800000 */
.L_x_52045:
        /* <DEDUP_REMOVED lines=44> */
.L_x_52044:
[----:B------:R-:W-:Y:S05]  /*16880*/  BSYNC B2 ;  /* 0x0000000000027941 */ /* 0x000fea0003800000 */
.L_x_52043:
        /* <DEDUP_REMOVED lines=10> */
.L_x_52039:
[----:B------:R-:W-:Y:S05]  /*16930*/  BSYNC B1 ;  /* 0x0000000000017941 */ /* 0x000fea0003800000 */
.L_x_52038:
        /* <DEDUP_REMOVED lines=9> */
[----:B------:R-:W-:-:S04]  /*169d0*/  LOP3.LUT R61, R159, 0xff, RZ, 0xc0, !PT ;  /* 0x000000ff9f3d7812 */ /* 0x000fc800078ec0ff */
[----:B------:R-:W-:-:S05]  /*169e0*/  LEA R60, R61, R60, 0x8 ;  /* 0x0000003c3d3c7211 */ /* 0x000fca00078e40ff */
[----:B------:R-:W-:Y:S02]  /*169f0*/  IMAD.IADD R69, R60, 0x1, R69 ;  /* 0x000000013c457824 */ /* 0x000fe400078e0245 */
[----:B------:R-:W0:Y:S02]  /*16a00*/  LDC.64 R60, c[0x0][0x240] ;  /* 0x00009000ff3c7b82 */ /* 0x000e240000000a00 */
[----:B0-----:R-:W-:-:S05]  /*16a10*/  IMAD.WIDE.U32 R60, R70, 0x4, R60 ;  /* 0x00000004463c7825 */ /* 0x001fca00078e003c */
[----:B------:R1:W-:Y:S02]  /*16a20*/  STG.E desc[UR6][R60.64], R69 ;  /* 0x000000453c007986 */ /* 0x0003e4000c101906 */
.L_x_52048:
[----:B------:R-:W-:Y:S05]  /*16a30*/  BSYNC B1 ;  /* 0x0000000000017941 */ /* 0x000fea0003800000 */
.L_x_52047:
[----:B01----:R-:W0:Y:S01]  /*16a40*/  @P3 LDC.64 R60, c[0x0][0x220] ;  /* 0x00008800ff3c3b82 */ /* 0x003e220000000a00 */
[----:B------:R-:W-:-:S05]  /*16a50*/  IADD3 R70, R63, 0x1a0, RZ ;  /* 0x000001a03f467810 */ /* 0x000fca0007ffe0ff */
        /* <DEDUP_REMOVED lines=24> */
.L_x_52052:
[----:B------:R-:W-:-:S07]  /*16be0*/  MOV R74, R42 ;  /* 0x0000002a004a7202 */ /* 0x000fce0000000f00 */
.L_x_52053:
[----:B------:R-:W-:Y:S05]  /*16bf0*/  BSYNC B2 ;  /* 0x0000000000027941 */ /* 0x000fea0003800000 */
.L_x_52051:
        /* <DEDUP_REMOVED lines=16> */
.L_x_52057:
[----:B------:R-:W-:Y:S05]  /*16d00*/  BSYNC B3 ;  /* 0x0000000000037941 */ /* 0x000fea0003800000 */
.L_x_52056:
        /* <DEDUP_REMOVED lines=44> */
.L_x_52055:
[----:B------:R-:W-:Y:S05]  /*16fd0*/  BSYNC B2 ;  /* 0x0000000000027941 */ /* 0x000fea0003800000 */
.L_x_52054:
        /* <DEDUP_REMOVED lines=10> */
.L_x_52050:
[----:B------:R-:W-:Y:S05]  /*17080*/  BSYNC B1 ;  /* 0x0000000000017941 */ /* 0x000fea0003800000 */
.L_x_52049:
        /* <DEDUP_REMOVED lines=18> */
.L_x_52061:
[----:B------:R-:W-:-:S07]  /*171b0*/  MOV R73, R42 ;  /* 0x0000002a00497202 */ /* 0x000fce0000000f00 */
.L_x_52062:
[----:B------:R-:W-:Y:S05]  /*171c0*/  BSYNC B2 ;  /* 0x0000000000027941 */ /* 0x000fea0003800000 */
.L_x_52060:
        /* <DEDUP_REMOVED lines=16> */
.L_x_52066:
[----:B------:R-:W-:Y:S05]  /*172d0*/  BSYNC B3 ;  /* 0x0000000000037941 */ /* 0x000fea0003800000 */
.L_x_52065:
        /* <DEDUP_REMOVED lines=44> */
.L_x_52064:
[----:B------:R-:W-:Y:S05]  /*175a0*/  BSYNC B2 ;  /* 0x0000000000027941 */ /* 0x000fea0003800000 */
.L_x_52063:
        /* <DEDUP_REMOVED lines=10> */
.L_x_52059:
[----:B------:R-:W-:Y:S05]  /*17650*/  BSYNC B1 ;  /* 0x0000000000017941 */ /* 0x000fea0003800000 */
.L_x_52058:
        /* <DEDUP_REMOVED lines=18> */
.L_x_52070:
[----:B------:R-:W-:-:S07]  /*17780*/  IMAD.MOV.U32 R160, RZ, RZ, R42 ;  /* 0x000000ffffa07224 */ /* 0x000fce00078e002a */
.L_x_52071:
[----:B------:R-:W-:Y:S05]  /*17790*/  BSYNC B2 ;  /* 0x0000000000027941 */ /* 0x000fea0003800000 */
.L_x_52069:
        /* <DEDUP_REMOVED lines=16> */
.L_x_52075:
[----:B------:R-:W-:Y:S05]  /*178a0*/  BSYNC B3 ;  /* 0x0000000000037941 */ /* 0x000fea0003800000 */
.L_x_52074:
        /* <DEDUP_REMOVED lines=44> */
.L_x_52073:
[----:B------:R-:W-:Y:S05]  /*17b70*/  BSYNC B2 ;  /* 0x0000000000027941 */ /* 0x000fea0003800000 */
.L_x_52072:
        /* <DEDUP_REMOVED lines=10> */
.L_x_52068:
[----:B------:R-:W-:Y:S05]  /*17c20*/  BSYNC B1 ;  /* 0x0000000000017941 */ /* 0x000fea0003800000 */
.L_x_52067:
        /* <DEDUP_REMOVED lines=18> */
.L_x_52079:
[----:B------:R-:W-:-:S07]  /*17d50*/  MOV R75, R42 ;  /* 0x0000002a004b7202 */ /* 0x000fce0000000f00 */
.L_x_52080:
[----:B------:R-:W-:Y:S05]  /*17d60*/  BSYNC B2 ;  /* 0x0000000000027941 */ /* 0x000fea0003800000 */
.L_x_52078:
        /* <DEDUP_REMOVED lines=16> */
.L_x_52084:
[----:B------:R-:W-:Y:S05]  /*17e70*/  BSYNC B3 ;  /* 0x0000000000037941 */ /* 0x000fea0003800000 */
.L_x_52083:
        /* <DEDUP_REMOVED lines=44> */
.L_x_52082:
[----:B------:R-:W-:Y:S05]  /*18140*/  BSYNC B2 ;  /* 0x0000000000027941 */ /* 0x000fea0003800000 */
.L_x_52081:
        /* <DEDUP_REMOVED lines=10> */
.L_x_52077:
[----:B------:R-:W-:Y:S05]  /*181f0*/  BSYNC B1 ;  /* 0x0000000000017941 */ /* 0x000fea0003800000 */
.L_x_52076:
[----:B------:R-:W-:Y:S01]  /*18200*/  IMAD.WIDE.U32 R60, R71, 0x10, R166 ;  /* 0x00000010473c7825 */ /* 0x000fe200078e00a6 */
[----:B------:R-:W-:Y:S04]  /*18210*/  BSSY B1, `(.L_x_52085) ;  /* 0x000000e000017945 */ /* 0x000fe80003800000 */
[----:B------:R0:W-:Y:S01]  /*18220*/  STG.E.128 desc[UR6][R60.64], R72 ;  /* 0x000000483c007986 */ /* 0x0001e2000c101d06 */
[----:B------:R-:W-:Y:S05]  /*18230*/  @!P3 BRA `(.L_x_52086) ;  /* 0x00000000002cb947 */ /* 0x000fea0003800000 */
[----:B0-----:R-:W-:Y:S02]  /*18240*/  SHF.L.U32 R60, R160, 0x10, RZ ;  /* 0x00000010a03c7819 */ /* 0x001fe400000006ff */
[----:B------:R-:W-:Y:S02]  /*18250*/  LOP3.LUT R61, R161, 0xffff, RZ, 0xc0, !PT ;  /* 0x0000ffffa13d7812 */ /* 0x000fe400078ec0ff */
[----:B------:R-:W-:Y:S02]  /*18260*/  LOP3.LUT R60, R60, 0xff0000, RZ, 0xc0, !PT ;  /* 0x00ff00003c3c7812 */ /* 0x000fe400078ec0ff */
[----:B------:R-:W-:-:S03]  /*18270*/  LOP3.LUT R68, R158, 0xff, RZ, 0xc0, !PT ;  /* 0x000000ff9e447812 */ /* 0x000fc600078ec0ff */
[----:B------:R-:W-:Y:S01]  /*18280*/  IMAD R60, R61, 0x1000000, R60 ;  /* 0x010000003d3c7824 */ /* 0x000fe200078e023c */
[----:B------:R-:W-:-:S04]  /*18290*/  LOP3.LUT R61, R159, 0xff, RZ, 0xc0, !PT ;  /* 0x000000ff9f3d7812 */ /* 0x000fc800078ec0ff */
[----:B------:R-:W-:-:S04]  /*182a0*/  LEA R60, R61, R60, 0x8 ;  /* 0x0000003c3d3c7211 */ /* 0x000fc800078e40ff */
[----:B------:R-:W-:Y:S02]  /*182b0*/  IADD3 R68, R60, R68, RZ ;  /* 0x000000443c447210 */ /* 0x000fe40007ffe0ff */
[----:B------:R-:W0:Y:S02]  /*182c0*/  LDC.64 R60, c[0x0][0x240] ;  /* 0x00009000ff3c7b82 */ /* 0x000e240000000a00 */
[----:B0-----:R-:W-:-:S05]  /*182d0*/  IMAD.WIDE.U32 R60, R70, 0x4, R60 ;  /* 0x00000004463c7825 */ /* 0x001fca00078e003c */
[----:B------:R1:W-:Y:S02]  /*182e0*/  STG.E desc[UR6][R60.64], R68 ;  /* 0x000000443c007986 */ /* 0x0003e4000c101906 */
.L_x_52086:
[----:B------:R-:W-:Y:S05]  /*182f0*/  BSYNC B1 ;  /* 0x0000000000017941 */ /* 0x000fea0003800000 */
.L_x_52085:
        /* <DEDUP_REMOVED lines=26> */
.L_x_52090:
[----:B------:R-:W-:-:S07]  /*184a0*/  MOV R158, R42 ;  /* 0x0000002a009e7202 */ /* 0x000fce0000000f00 */
.L_x_52091:
[----:B------:R-:W-:Y:S05]  /*184b0*/  BSYNC B2 ;  /* 0x0000000000027941 */ /* 0x000fea0003800000 */
.L_x_52089:
        /* <DEDUP_REMOVED lines=16> */
.L_x_52095:
[----:B------:R-:W-:Y:S05]  /*185c0*/  BSYNC B3 ;  /* 0x0000000000037941 */ /* 0x000fea0003800000 */
.L_x_52094:
        /* <DEDUP_REMOVED lines=44> */
.L_x_52093:
[----:B------:R-:W-:Y:S05]  /*18890*/  BSYNC B2 ;  /* 0x0000000000027941 */ /* 0x000fea0003800000 */
.L_x_52092:
        /* <DEDUP_REMOVED lines=10> */
.L_x_52088:
[----:B------:R-:W-:Y:S05]  /*18940*/  BSYNC B1 ;  /* 0x0000000000017941 */ /* 0x000fea0003800000 */
.L_x_52087:
        /* <DEDUP_REMOVED lines=18> */
.L_x_52099:
[----:B------:R-:W-:-:S07]  /*18a70*/  IMAD.MOV.U32 R69, RZ, RZ, R42 ;  /* 0x000000ffff457224 */ /* 0x000fce00078e002a */
.L_x_52100:
[----:B------:R-:W-:Y:S05]  /*18a80*/  BSYNC B2 ;  /* 0x0000000000027941 */ /* 0x000fea0003800000 */
.L_x_52098:
        /* <DEDUP_REMOVED lines=16> */
.L_x_52104:
[----:B------:R-:W-:Y:S05]  /*18b90*/  BSYNC B3 ;  /* 0x0000000000037941 */ /* 0x000fea0003800000 */
.L_x_52103:
        /* <DEDUP_REMOVED lines=44> */
.L_x_52102:
[----:B------:R-:W-:Y:S05]  /*18e60*/  BSYNC B2 ;  /* 0x0000000000027941 */ /* 0x000fea0003800000 */
.L_x_52101:
        /* <DEDUP_REMOVED lines=10> */
.L_x_52097:
[----:B------:R-:W-:Y:S05]  /*18f10*/  BSYNC B1 ;  /* 0x0000000000017941 */ /* 0x000fea0003800000 */
.L_x_52096:
        /* <DEDUP_REMOVED lines=18> */
.L_x_52108:
[----:B------:R-:W-:-:S07]  /*19040*/  MOV R160, R42 ;  /* 0x0000002a00a07202 */ /* 0x000fce0000000f00 */
.L_x_52109:
[----:B------:R-:W-:Y:S05]  /*19050*/  BSYNC B2 ;  /* 0x0000000000027941 */ /* 0x000fea0003800000 */
.L_x_52107:
        /* <DEDUP_REMOVED lines=16> */
.L_x_52113:
[----:B------:R-:W-:Y:S05]  /*19160*/  BSYNC B3 ;  /* 0x0000000000037941 */ /* 0x000fea0003800000 */
.L_x_52112:
        /* <DEDUP_REMOVED lines=44> */
.L_x_52111:
[----:B------:R-:W-:Y:S05]  /*19430*/  BSYNC B2 ;  /* 0x0000000000027941 */ /* 0x000fea0003800000 */
.L_x_52110:
        /* <DEDUP_REMOVED lines=10> */
.L_x_52106:
[----:B------:R-:W-:Y:S05]  /*194e0*/  BSYNC B1 ;  /* 0x0000000000017941 */ /* 0x000fea0003800000 */
.L_x_52105:
        /* <DEDUP_REMOVED lines=18> */
.L_x_52117:
[----:B------:R-:W-:-:S07]  /*19610*/  MOV R71, R42 ;  /* 0x0000002a00477202 */ /* 0x000fce0000000f00 */
.L_x_52118:
[----:B------:R-:W-:Y:S05]  /*19620*/  BSYNC B2 ;  /* 0x0000000000027941 */ /* 0x000fea0003800000 */
.L_x_52116:
        /* <DEDUP_REMOVED lines=16> */
.L_x_52122:
[----:B------:R-:W-:Y:S05]  /*19730*/  BSYNC B3 ;  /* 0x0000000000037941 */ /* 0x000fea0003800000 */
.L_x_52121:
        /* <DEDUP_REMOVED lines=44> */
.L_x_52120:
[----:B------:R-:W-:Y:S05]  /*19a00*/  BSYNC B2 ;  /* 0x0000000000027941 */ /* 0x000fea0003800000 */
.L_x_52119:
        /* <DEDUP_REMOVED lines=10> */
.L_x_52115:
[----:B------:R-:W-:Y:S05]  /*19ab0*/  BSYNC B1 ;  /* 0x0000000000017941 */ /* 0x000fea0003800000 */
.L_x_52114:
        /* <DEDUP_REMOVED lines=16> */
.L_x_52124:
[----:B------:R-:W-:Y:S05]  /*19bc0*/  BSYNC B1 ;  /* 0x0000000000017941 */ /* 0x000fea0003800000 */
.L_x_52123:
[----:B01----:R-:W0:Y:S01]  /*19bd0*/  @P3 LDC.64 R60, c[0x0][0x220] ;  /* 0x00008800ff3c3b82 */ /* 0x003e220000000a00 */
[----:B------:R-:W-:-:S05]  /*19be0*/  IADD3 R164, R63, 0x1e0, RZ ;  /* 0x000001e03fa47810 */ /* 0x000fca0007ffe0ff */
[----:B0-----:R-:W-:-:S05]  /*19bf0*/  @P3 IMAD.WIDE.U32 R60, R164, 0x10, R60 ;  /* 0x00000010a43c3825 */ /* 0x001fca00078e003c */
[----:B-----5:R0:W5:Y:S01]  /*19c00*/  @P3 LDG.E.128 R52, desc[UR6][R60.64] ;  /* 0x000000063c343981 */ /* 0x020162000c1e1d00 */
[----:B------:R-:W-:Y:S01]  /*19c10*/  VIADD R165, R62, 0x1e0 ;  /* 0x000001e03ea57836 */ /* 0x000fe20000000000 */
[----:B0-----:R-:W0:Y:S03]  /*19c20*/  @P0 LDC.64 R60, c[0x0][0x230] ;  /* 0x00008c00ff3c0b82 */ /* 0x001e260000000a00 */
[----:B0-----:R-:W-:-:S05]  /*19c30*/  @P0 IMAD.WIDE.U32 R60, R165, 0x10, R60 ;  /* 0x00000010a53c0825 */ /* 0x001fca00078e003c */
[----:B------:R-:W2:Y:S01]  /*19c40*/  @P0 LDG.E.128 R48, desc[UR6][R60.64] ;  /* 0x000000063c300981 */ /* 0x000ea2000c1e1d00 */
[----:B------:R-:W-:Y:S01]  /*19c50*/  @!P4 ISETP.NE.U32.AND P1, PT, R140, RZ, PT ;  /* 0x000000ff8c00c20c */ /* 0x000fe20003f25070 */
[----:B------:R-:W-:Y:S01]  /*19c60*/  BSSY B1, `(.L_x_52125) ;  /* 0x000005b000017945 */ /* 0x000fe20003800000 */
[----:B------:R-:W-:Y:S02]  /*19c70*/  @!P4 MOV R62, R168 ;  /* 0x000000a8003ec202 */ /* 0x000fe40000000f00 */
        /* <DEDUP_REMOVED lines=15> */
.L_x_52128:
[----:B------:R-:W-:-:S07]  /*19d70*/  IMAD.MOV.U32 R158, RZ, RZ, R42 ;  /* 0x000000ffff9e7224 */ /* 0x000fce00078e002a */
.L_x_52129:
[----:B------:R-:W-:Y:S05]  /*19d80*/  BSYNC B2 ;  /* 0x0000000000027941 */ /* 0x000fea0003800000 */
.L_x_52127:
        /* <DEDUP_REMOVED lines=16> */
.L_x_52133:
[----:B------:R-:W-:Y:S05]  /*19e90*/  BSYNC B3 ;  /* 0x0000000000037941 */ /* 0x000fea0003800000 */
.L_x_52132:
        /* <DEDUP_REMOVED lines=44> */
.L_x_52131:
[----:B------:R-:W-:Y:S05]  /*1a160*/  BSYNC B2 ;  /* 0x0000000000027941 */ /* 0x000fea0003800000 */
.L_x_52130:
        /* <DEDUP_REMOVED lines=10> */
.L_x_52126:
[----:B------:R-:W-:Y:S05]  /*1a210*/  BSYNC B1 ;  /* 0x0000000000017941 */ /* 0x000fea0003800000 */
.L_x_52125:
        /* <DEDUP_REMOVED lines=18> */
.L_x_52137:
[----:B------:R-:W-:-:S07]  /*1a340*/  MOV R61, R42 ;  /* 0x0000002a003d7202 */ /* 0x000fce0000000f00 */
.L_x_52138:
[----:B------:R-:W-:Y:S05]  /*1a350*/  BSYNC B2 ;  /* 0x0000000000027941 */ /* 0x000fea0003800000 */
.L_x_52136:
        /* <DEDUP_REMOVED lines=16> */
.L_x_52142:
[----:B------:R-:W-:Y:S05]  /*1a460*/  BSYNC B3 ;  /* 0x0000000000037941 */ /* 0x000fea0003800000 */
.L_x_52141:
        /* <DEDUP_REMOVED lines=44> */
.L_x_52140:
[----:B------:R-:W-:Y:S05]  /*1a730*/  BSYNC B2 ;  /* 0x0000000000027941 */ /* 0x000fea0003800000 */
.L_x_52139:
        /* <DEDUP_REMOVED lines=10> */
.L_x_52135:
[----:B------:R-:W-:Y:S05]  /*1a7e0*/  BSYNC B1 ;  /* 0x0000000000017941 */ /* 0x000fea0003800000 */
.L_x_52134:
        /* <DEDUP_REMOVED lines=18> */
.L_x_52146:
[----:B------:R-:W-:-:S07]  /*1a910*/  MOV R160, R42 ;  /* 0x0000002a00a07202 */ /* 0x000fce0000000f00 */
.L_x_52147:
[----:B------:R-:W-:Y:S05]  /*1a920*/  BSYNC B2 ;  /* 0x0000000000027941 */ /* 0x000fea0003800000 */
.L_x_52145:
        /* <DEDUP_REMOVED lines=16> */
.L_x_52151:
[----:B------:R-:W-:Y:S05]  /*1aa30*/  BSYNC B3 ;  /* 0x0000000000037941 */ /* 0x000fea0003800000 */
.L_x_52150:
        /* <DEDUP_REMOVED lines=44> */
.L_x_52149:
[----:B------:R-:W-:Y:S05]  /*1ad00*/  BSYNC B2 ;  /* 0x0000000000027941 */ /* 0x000fea0003800000 */
.L_x_52148:
        /* <DEDUP_REMOVED lines=10> */
.L_x_52144:
[----:B------:R-:W-:Y:S05]  /*1adb0*/  BSYNC B1 ;  /* 0x0000000000017941 */ /* 0x000fea0003800000 */
.L_x_52143:
        /* <DEDUP_REMOVED lines=18> */
.L_x_52155:
[----:B------:R-:W-:-:S07]  /*1aee0*/  IMAD.MOV.U32 R63, RZ, RZ, R42 ;  /* 0x000000ffff3f7224 */ /* 0x000fce00078e002a */
.L_x_52156:
[----:B------:R-:W-:Y:S05]  /*1aef0*/  BSYNC B2 ;  /* 0x0000000000027941 */ /* 0x000fea0003800000 */
.L_x_52154:
        /* <DEDUP_REMOVED lines=16> */
.L_x_52160:
[----:B------:R-:W-:Y:S05]  /*1b000*/  BSYNC B3 ;  /* 0x0000000000037941 */ /* 0x000fea0003800000 */
.L_x_52159:
        /* <DEDUP_REMOVED lines=44> */
.L_x_52158:
[----:B------:R-:W-:Y:S05]  /*1b2d0*/  BSYNC B2 ;  /* 0x0000000000027941 */ /* 0x000fea0003800000 */
.L_x_52157:
        /* <DEDUP_REMOVED lines=10> */
.L_x_52153:
[----:B------:R-:W-:Y:S05]  /*1b380*/  BSYNC B1 ;  /* 0x0000000000017941 */ /* 0x000fea0003800000 */
.L_x_52152:
        /* <DEDUP_REMOVED lines=16> */
.L_x_52162:
[----:B------:R-:W-:Y:S05]  /*1b490*/  BSYNC B1 ;  /* 0x0000000000017941 */ /* 0x000fea0003800000 */
.L_x_52161:
        /* <DEDUP_REMOVED lines=218> */
.L_x_52178:
        /* <DEDUP_REMOVED lines=17> */
[----:B------:R-:W0:Y:S01]  /*1c350*/  LDC R169, c[0x0][0x218] ;  /* 0x00008600ffa97b82 */ /* 0x000e220000000800 */
        /* <DEDUP_REMOVED lines=18> */
[----:B0-----:R-:W-:-:S02]  /*1c480*/  IMAD R164, R164, R169, RZ ;  /* 0x000000a9a4a47224 */ /* 0x001fc400078e02ff */
[C---:B------:R-:W-:Y:S01]  /*1c490*/  FMUL.FTZ R115, R165.reuse, R115 ;  /* 0x00000073a5737220 */ /* 0x040fe20000410000 */
[----:B------:R-:W0:Y:S01]  /*1c4a0*/  S2R R169, SR_TID.X ;  /* 0x0000000000a97919 */ /* 0x000e220000002100 */
[C---:B------:R-:W-:Y:S01]  /*1c4b0*/  FMUL.FTZ R112, R165.reuse, R112 ;  /* 0x00000070a5707220 */ /* 0x040fe20000410000 */
[C---:B------:R-:W-:Y:S01]  /*1c4c0*/  FMUL.FTZ R113, R165.reuse, R113 ;  /* 0x00000071a5717220 */ /* 0x040fe20000410000 */
[----:B------:R-:W-:Y:S01]  /*1c4d0*/  SHF.R.S32.HI R140, RZ, 0x1f, R164 ;  /* 0x0000001fff8c7819 */ /* 0x000fe200000114a4 */
[----:B------:R-:W-:Y:S01]  /*1c4e0*/  FMUL.FTZ R114, R165, R114 ;  /* 0x00000072a5727220 */ /* 0x000fe20000410000 */
[----:B------:R-:W-:Y:S01]  /*1c4f0*/  FFMA.FTZ R115, R216, R115, R34 ;  /* 0x00000073d8737223 */ /* 0x000fe20000010022 */
[----:B------:R-:W-:Y:S01]  /*1c500*/  FFMA.FTZ R113, R218, R113, R35 ;  /* 0x00000071da717223 */ /* 0x000fe20000010023 */
[----:B------:R-:W-:Y:S01]  /*1c510*/  LEA.HI R164, R140, R164, RZ, 0x2 ;  /* 0x000000a48ca47211 */ /* 0x000fe200078f10ff */
[----:B------:R-:W-:Y:S01]  /*1c520*/  FFMA.FTZ R114, R217, R114, R151 ;  /* 0x00000072d9727223 */ /* 0x000fe20000010097 */
[----:B------:R-:W1:Y:S01]  /*1c530*/  LDC.64 R140, c[0x0][0x2b8] ;  /* 0x0000ae00ff8c7b82 */ /* 0x000e620000000a00 */
        /* <DEDUP_REMOVED lines=22> */
[----:B0-----:R-:W-:Y:S01]  /*1c6a0*/  LOP3.LUT R169, R169, 0x1f, RZ, 0xc0, !PT ;  /* 0x0000001fa9a97812 */ /* 0x001fe200078ec0ff */
[----:B------:R-:W-:Y:S01]  /*1c6b0*/  FFMA.FTZ R105, R210, R105, R31 ;  /* 0x00000069d2697223 */ /* 0x000fe2000001001f */
[----:B------:R-:W-:Y:S01]  /*1c6c0*/  FFMA.FTZ R106, R209, R106, R147 ;  /* 0x0000006ad16a7223 */ /* 0x000fe20000010093 */
[----:B------:R-:W-:Y:S01]  /*1c6d0*/  FFMA.FTZ R104, R211, R104, R148 ;  /* 0x00000068d3687223 */ /* 0x000fe20000010094 */
[----:B------:R-:W-:Y:S01]  /*1c6e0*/  LEA.HI.SX32 R164, R164, R169, 0x1e ;  /* 0x000000a9a4a47211 */ /* 0x000fe200078ff2ff */
[C---:B------:R-:W-:Y:S01]  /*1c6f0*/  FADD.FTZ R103, -R167.reuse, R103 ;  /* 0x00000067a7677221 */ /* 0x040fe20000010100 */
[C---:B------:R-:W-:Y:S01]  /*1c700*/  FADD.FTZ R100, -R167.reuse, R100 ;  /* 0x00000064a7647221 */ /* 0x040fe20000010100 */
[C---:B------:R-:W-:Y:S01]  /*1c710*/  FADD.FTZ R101, -R167.reuse, R101 ;  /* 0x00000065a7657221 */ /* 0x040fe20000010100 */
[----:B------:R-:W-:Y:S01]  /*1c720*/  FADD.FTZ R102, -R167, R102 ;  /* 0x00000066a7667221 */ /* 0x000fe20000010100 */
[----:B-1----:R-:W-:-:S04]  /*1c730*/  IMAD.WIDE.U32 R162, R164, 0x10, R140 ;  /* 0x00000010a4a27825 */ /* 0x002fc800078e008c */
        /* <DEDUP_REMOVED lines=42> */
[----:B0-----:R-:W-:-:S04]  /*1c9e0*/  VIADD R112, R164, 0x40 ;  /* 0x00000040a4707836 */ /* 0x001fc80000000000 */
[----:B------:R-:W-:-:S05]  /*1c9f0*/  IMAD.WIDE.U32 R112, R112, 0x10, R140 ;  /* 0x0000001070707825 */ /* 0x000fca00078e008c */
[----:B------:R0:W-:Y:S02]  /*1ca00*/  STG.E.128 desc[UR6][R112.64], R108 ;  /* 0x0000006c70007986 */ /* 0x0001e4000c101d06 */
[----:B0-----:R-:W-:Y:S01]  /*1ca10*/  IADD3 R108, R164, 0x60, RZ ;  /* 0x00000060a46c7810 */ /* 0x001fe20007ffe0ff */
[----:B------:R-:W-:-:S04]  /*1ca20*/  FMUL.FTZ R110, R165, R67 ;  /* 0x00000043a56e7220 */ /* 0x000fc80000410000 */
[----:B------:R-:W-:-:S05]  /*1ca30*/  IMAD.WIDE.U32 R108, R108, 0x10, R140 ;  /* 0x000000106c6c7825 */ /* 0x000fca00078e008c */
        /* <DEDUP_REMOVED lines=14> */
[----:B------:R-:W-:Y:S01]  /*1cb20*/  FADD.FTZ R74, -R167, R62 ;  /* 0x0000003ea74a7221 */ /* 0x000fe20000010100 */
[C---:B------:R-:W-:Y:S01]  /*1cb30*/  FMUL.FTZ R70, R165.reuse, R66 ;  /* 0x00000042a5467220 */ /* 0x040fe20000410000 */
[----:B------:R-:W-:Y:S01]  /*1cb40*/  IADD3 R66, R164, 0xe0, RZ ;  /* 0x000000e0a4427810 */ /* 0x000fe20007ffe0ff */
[C---:B------:R-:W-:Y:S01]  /*1cb50*/  FMUL.FTZ R61, R165.reuse, R89 ;  /* 0x00000059a53d7220 */ /* 0x040fe20000410000 */
[C---:B------:R-:W-:Y:S01]  /*1cb60*/  FMUL.FTZ R62, R165.reuse, R90 ;  /* 0x0000005aa53e7220 */ /* 0x040fe20000410000 */
[C---:B------:R-:W-:Y:S01]  /*1cb70*/  FMUL.FTZ R89, R165.reuse, R76 ;  /* 0x0000004ca5597220 */ /* 0x040fe20000410000 */
[----:B------:R-:W-:Y:S01]  /*1cb80*/  FMUL.FTZ R90, R165, R73 ;  /* 0x00000049a55a7220 */ /* 0x000fe20000410000 */
[----:B------:R-:W-:Y:S01]  /*1cb90*/  FFMA.FTZ R61, R194, R61, R23 ;  /* 0x0000003dc23d7223 */ /* 0x000fe20000010017 */
[----:B------:R-:W-:Y:S01]  /*1cba0*/  FFMA.FTZ R62, R193, R62, R137 ;  /* 0x0000003ec13e7223 */ /* 0x000fe20000010089 */
[----:B------:R-:W-:-:S04]  /*1cbb0*/  IMAD.WIDE.U32 R66, R66, 0x10, R140 ;  /* 0x0000001042427825 */ /* 0x000fc800078e008c */
[C---:B------:R-:W-:Y:S01]  /*1cbc0*/  FMUL.FTZ R86, R165.reuse, R86 ;  /* 0x00000056a5567220 */ /* 0x040fe20000410000 */
[C---:B------:R-:W-:Y:S01]  /*1cbd0*/  FMUL.FTZ R87, R165.reuse, R87 ;  /* 0x00000057a5577220 */ /* 0x040fe20000410000 */
[C---:B------:R-:W-:Y:S01]  /*1cbe0*/  FMUL.FTZ R85, R165.reuse, R85 ;  /* 0x00000055a5557220 */ /* 0x040fe20000410000 */
[C---:B------:R-:W-:Y:S02]  /*1cbf0*/  VIADD R76, R164.reuse, 0x160 ;  /* 0x00000160a44c7836 */ /* 0x040fe40000000000 */
[----:B------:R-:W-:Y:S01]  /*1cc00*/  FMUL.FTZ R74, R165, R74 ;  /* 0x0000004aa54a7220 */ /* 0x000fe20000410000 */
        /* <DEDUP_REMOVED lines=9> */
[----:B------:R-:W-:-:S02]  /*1cca0*/  VIADD R64, R164, 0xa0 ;  /* 0x000000a0a4407836 */ /* 0x000fc40000000000 */
[----:B------:R-:W-:Y:S01]  /*1ccb0*/  FADD.FTZ R101, -R167, R65 ;  /* 0x00000041a7657221 */ /* 0x000fe20000010100 */
[----:B------:R-:W-:Y:S01]  /*1ccc0*/  FFMA.FTZ R59, R200, R59, R26 ;  /* 0x0000003bc83b7223 */ /* 0x000fe2000001001a */
[----:B------:R-:W-:Y:S01]  /*1ccd0*/  FFMA.FTZ R58, R201, R58, R143 ;  /* 0x0000003ac93a7223 */ /* 0x000fe2000001008f */
[----:B------:R-:W-:Y:S01]  /*1cce0*/  FFMA.FTZ R57, R202, R57, R27 ;  /* 0x00000039ca397223 */ /* 0x000fe2000001001b */
[----:B------:R-:W-:Y:S01]  /*1ccf0*/  FFMA.FTZ R56, R203, R56, R144 ;  /* 0x00000038cb387223 */ /* 0x000fe20000010090 */
[----:B------:R-:W-:-:S04]  /*1cd00*/  IMAD.WIDE.U32 R64, R64, 0x10, R140 ;  /* 0x0000001040407825 */ /* 0x000fc800078e008c */
[C---:B------:R-:W-:Y:S01]  /*1cd10*/  FMUL.FTZ R98, R165.reuse, R84 ;  /* 0x00000054a5627220 */ /* 0x040fe20000410000 */
[----:B------:R-:W-:Y:S01]  /*1cd20*/  FMUL.FTZ R84, R165, R60 ;  /* 0x0000003ca5547220 */ /* 0x000fe20000410000 */
[----:B------:R-:W-:Y:S01]  /*1cd30*/  FADD.FTZ R167, -R167, R63 ;  /* 0x0000003fa7a77221 */ /* 0x000fe20000010100 */
[C---:B------:R-:W-:Y:S01]  /*1cd40*/  FMUL.FTZ R63, R165.reuse, R91 ;  /* 0x0000005ba53f7220 */ /* 0x040fe20000410000 */
[----:B------:R0:W-:Y:S01]  /*1cd50*/  STG.E.128 desc[UR6][R64.64], R56 ;  /* 0x0000003840007986 */ /* 0x0001e2000c101d06 */
        /* <DEDUP_REMOVED lines=12> */
[----:B------:R-:W-:Y:S01]  /*1ce20*/  FMUL.FTZ R96, R165, R79 ;  /* 0x0000004fa5607220 */ /* 0x000fe20000410000 */
[----:B------:R-:W-:-:S04]  /*1ce30*/  IMAD.WIDE.U32 R72, R72, 0x10, R140 ;  /* 0x0000001048487825 */ /* 0x000fc800078e008c */
[----:B------:R-:W-:Y:S01]  /*1ce40*/  FFMA.FTZ R74, R44, R74, R121 ;  /* 0x0000004a2c4a7223 */ /* 0x000fe20000010079 */
[C---:B0-----:R-:W-:Y:S01]  /*1ce50*/  FMUL.FTZ R64, R165.reuse, R88 ;  /* 0x00000058a5407220 */ /* 0x041fe20000410000 */
[----:B------:R-:W-:Y:S01]  /*1ce60*/  IADD3 R65, R164, 0xc0, RZ ;  /* 0x000000c0a4417810 */ /* 0x000fe20007ffe0ff */
        /* <DEDUP_REMOVED lines=9> */
[----:B------:R-:W-:-:S04]  /*1cf00*/  IMAD.WIDE.U32 R64, R65, 0x10, R140 ;  /* 0x0000001041407825 */ /* 0x000fc800078e008c */
[C---:B------:R-:W-:Y:S01]  /*1cf10*/  FMUL.FTZ R92, R165.reuse, R75 ;  /* 0x0000004ba55c7220 */ /* 0x040fe20000410000 */
[C---:B------:R-:W-:Y:S01]  /*1cf20*/  FMUL.FTZ R75, R165.reuse, R68 ;  /* 0x00000044a54b7220 */ /* 0x040fe20000410000 */
[C---:B------:R-:W-:Y:S01]  /*1cf30*/  FMUL.FTZ R88, R165.reuse, R71 ;  /* 0x00000047a5587220 */ /* 0x040fe20000410000 */
[C---:B------:R-:W-:Y:S01]  /*1cf40*/  VIADD R68, R164.reuse, 0x100 ;  /* 0x00000100a4447836 */ /* 0x040fe20000000000 */
[----:B------:R0:W-:Y:S01]  /*1cf50*/  STG.E.128 desc[UR6][R64.64], R56 ;  /* 0x0000003840007986 */ /* 0x0001e2000c101d06 */
[C---:B------:R-:W-:Y:S01]  /*1cf60*/  FMUL.FTZ R93, R165.reuse, R108 ;  /* 0x0000006ca55d7220 */ /* 0x040fe20000410000 */
[C---:B------:R-:W-:Y:S01]  /*1cf70*/  FMUL.FTZ R94, R165.reuse, R77 ;  /* 0x0000004da55e7220 */ /* 0x040fe20000410000 */
[C---:B------:R-:W-:Y:S01]  /*1cf80*/  FMUL.FTZ R95, R165.reuse, R78 ;  /* 0x0000004ea55f7220 */ /* 0x040fe20000410000 */
[----:B------:R1:W-:Y:S01]  /*1cf90*/  STG.E.128 desc[UR6][R66.64], R60 ;  /* 0x0000003c42007986 */ /* 0x0003e2000c101d06 */
[----:B------:R-:W-:Y:S02]  /*1cfa0*/  VIADD R78, R164, 0x1c0 ;  /* 0x000001c0a44e7836 */ /* 0x000fe40000000000 */
[----:B------:R-:W-:Y:S01]  /*1cfb0*/  FMUL.FTZ R165, R165, R167 ;  /* 0x000000a7a5a57220 */ /* 0x000fe20000410000 */
[----:B------:R-:W-:-:S04]  /*1cfc0*/  IMAD.WIDE.U32 R76, R76, 0x10, R140 ;  /* 0x000000104c4c7825 */ /* 0x000fc800078e008c */
[----:B------:R-:W-:-:S04]  /*1cfd0*/  IMAD.WIDE.U32 R78, R78, 0x10, R140 ;  /* 0x000000104e4e7825 */ /* 0x000fc800078e008c */
[----:B0-----:R-:W-:Y:S01]  /*1cfe0*/  FFMA.FTZ R58, R189, R70, R135 ;  /* 0x00000046bd3a7223 */ /* 0x001fe20000010087 */
[----:B------:R-:W-:Y:S01]  /*1cff0*/  IADD3 R70, R164, 0x120, RZ ;  /* 0x00000120a4467810 */ /* 0x000fe20007ffe0ff */
[----:B------:R-:W-:Y:S01]  /*1d000*/  FFMA.FTZ R56, R191, R69, R136 ;  /* 0x00000045bf387223 */ /* 0x000fe20000010088 */
[----:B------:R-:W-:Y:S01]  /*1d010*/  FFMA.FTZ R59, R188, R110, R20 ;  /* 0x0000006ebc3b7223 */ /* 0x000fe20000010014 */
[----:B------:R-:W-:Y:S01]  /*1d020*/  FFMA.FTZ R57, R190, R101, R21 ;  /* 0x00000065be397223 */ /* 0x000fe20000010015 */
[----:B------:R-:W-:-:S04]  /*1d030*/  IMAD.WIDE.U32 R68, R68, 0x10, R140 ;  /* 0x0000001044447825 */ /* 0x000fc800078e008c */
[----:B-1----:R-:W-:Y:S01]  /*1d040*/  FFMA.FTZ R63, R184, R105, R18 ;  /* 0x00000069b83f7223 */ /* 0x002fe20000010012 */
        /* <DEDUP_REMOVED lines=8> */
[C---:B------:R-:W-:Y:S01]  /*1d0d0*/  IADD3 R82, R164.reuse, 0x180, RZ ;  /* 0x00000180a4527810 */ /* 0x040fe20007ffe0ff */
[----:B------:R0:W-:Y:S01]  /*1d0e0*/  STG.E.128 desc[UR6][R68.64], R56 ;  /* 0x0000003844007986 */ /* 0x0001e2000c101d06 */
[C---:B------:R-:W-:Y:S02]  /*1d0f0*/  IADD3 R80, R164.reuse, 0x1a0, RZ ;  /* 0x000001a0a4507810 */ /* 0x040fe40007ffe0ff */
[----:B------:R-:W-:Y:S01]  /*1d100*/  IADD3 R164, R164, 0x1e0, RZ ;  /* 0x000001e0a4a47810 */ /* 0x000fe20007ffe0ff */
[----:B------:R1:W-:Y:S01]  /*1d110*/  STG.E.128 desc[UR6][R70.64], R60 ;  /* 0x0000003c46007986 */ /* 0x0003e2000c101d06 */
[----:B------:R-:W-:-:S03]  /*1d120*/  IMAD.WIDE.U32 R82, R82, 0x10, R140 ;  /* 0x0000001052527825 */ /* 0x000fc600078e008c */
[----:B------:R2:W-:Y:S01]  /*1d130*/  STG.E.128 desc[UR6][R72.64], R64 ;  /* 0x0000004048007986 */ /* 0x0005e2000c101d06 */
        /* <DEDUP_REMOVED lines=26> */
.L_x_52165:
[----:B------:R-:W-:Y:S05]  /*1d2e0*/  BSYNC B1 ;  /* 0x0000000000017941 */ /* 0x000fea0003800000 */
.L_x_52164:
[----:B0-----:R-:W0:Y:S02]  /*1d2f0*/  LDC.64 R56, c[0x0][0x210] ;  /* 0x00008400ff387b82 */ /* 0x001e240000000a00 */
[----:B0-----:R-:W-:-:S04]  /*1d300*/  LEA R157, R56, R157, 0x2 ;  /* 0x0000009d389d7211 */ /* 0x001fc800078e10ff */
[----:B------:R-:W-:-:S13]  /*1d310*/  ISETP.GE.AND P0, PT, R157, R57, PT ;  /* 0x000000399d00720c */ /* 0x000fda0003f06270 */
[----:B------:R-:W-:Y:S05]  /*1d320*/  @!P0 BRA `(.L_x_52166) ;  /* 0xfffffe5000688947 */ /* 0x000fea000383ffff */
[----:B------:R-:W-:Y:S05]  /*1d330*/  BSYNC B0 ;  /* 0x0000000000007941 */ /* 0x000fea0003800000 */
.L_x_51554:
[----:B------:R-:W-:Y:S05]  /*1d340*/  EXIT ;  /* 0x000000000000794d */ /* 0x000fea0003800000 */
.L_x_52163:
        /* <DEDUP_REMOVED lines=8> */
.L_x_52168:
[----:B------:R-:W-:Y:S05]  /*1d3d0*/  BSYNC B1 ;  /* 0x0000000000017941 */ /* 0x000fea0003800000 */
.L_x_52167:
        /* <DEDUP_REMOVED lines=9> */
.L_x_52169:
[----:B------:R-:W-:Y:S02]  /*1d470*/  IMAD.MOV.U32 R164, RZ, RZ, 0x4 ;  /* 0x00000004ffa47424 */ /* 0x000fe400078e00ff */
[----:B------:R-:W-:Y:S01]  /*1d480*/  FADD.FTZ R165, R165, R140 ;  /* 0x0000008ca5a57221 */ /* 0x000fe20000010000 */
[----:B------:R-:W-:-:S04]  /*1d490*/  MOV R140, 0xffffffff ;  /* 0xffffffff008c7802 */ /* 0x000fc80000000f00 */
[----:B------:R-:W-:-:S07]  /*1d4a0*/  MOV R169, R165 ;  /* 0x000000a500a97202 */ /* 0x000fce0000000f00 */
[----:B------:R-:W-:Y:S05]  /*1d4b0*/  WARPSYNC.COLLECTIVE R140, `(.L_x_52170) ;  /* 0x000000008c087348 */ /* 0x000fea0003c00000 */
[----:B------:R0:W1:Y:S02]  /*1d4c0*/  SHFL.BFLY P1, R140, R169, R164, R141 ;  /* 0x0c0000a4a98c7389 */ /* 0x000064000002008d */
[----:B01----:R-:W-:Y:S01]  /*1d4d0*/  ENDCOLLECTIVE ;  /* 0x000000000000791b */ /* 0x003fe20003800000 */
.L_x_52170:
[----:B------:R-:W-:Y:S02]  /*1d4e0*/  IMAD.MOV.U32 R164, RZ, RZ, 0x8 ;  /* 0x00000008ffa47424 */ /* 0x000fe400078e00ff */
[----:B------:R-:W-:Y:S01]  /*1d4f0*/  FADD.FTZ R165, R165, R140 ;  /* 0x0000008ca5a57221 */ /* 0x000fe20000010000 */
[----:B------:R-:W-:-:S04]  /*1d500*/  MOV R140, 0xffffffff ;  /* 0xffffffff008c7802 */ /* 0x000fc80000000f00 */
[----:B------:R-:W-:-:S07]  /*1d510*/  MOV R169, R165 ;  /* 0x000000a500a97202 */ /* 0x000fce0000000f00 */
[----:B------:R-:W-:Y:S05]  /*1d520*/  WARPSYNC.COLLECTIVE R140, `(.L_x_52171) ;  /* 0x000000008c087348 */ /* 0x000fea0003c00000 */
[----:B------:R0:W1:Y:S02]  /*1d530*/  SHFL.BFLY P1, R140, R169, R164, R141 ;  /* 0x0c0000a4a98c7389 */ /* 0x000064000002008d */
[----:B01----:R-:W-:Y:S01]  /*1d540*/  ENDCOLLECTIVE ;  /* 0x000000000000791b */ /* 0x003fe20003800000 */
.L_x_52171:
[----:B------:R-:W-:Y:S02]  /*1d550*/  IMAD.MOV.U32 R164, RZ, RZ, 0x10 ;  /* 0x00000010ffa47424 */ /* 0x000fe400078e00ff */
[----:B------:R-:W-:Y:S01]  /*1d560*/  FADD.FTZ R165, R165, R140 ;  /* 0x0000008ca5a57221 */ /* 0x000fe20000010000 */
[----:B------:R-:W-:-:S04]  /*1d570*/  MOV R140, 0xffffffff ;  /* 0xffffffff008c7802 */ /* 0x000fc80000000f00 */
[----:B------:R-:W-:-:S07]  /*1d580*/  MOV R169, R165 ;  /* 0x000000a500a97202 */ /* 0x000fce0000000f00 */
[----:B------:R-:W-:Y:S05]  /*1d590*/  WARPSYNC.COLLECTIVE R140, `(.L_x_52172) ;  /* 0x000000008c087348 */ /* 0x000fea0003c00000 */
[----:B------:R0:W1:Y:S02]  /*1d5a0*/  SHFL.BFLY P1, R140, R169, R164, R141 ;  /* 0x0c0000a4a98c7389 */ /* 0x000064000002008d */
[----:B01----:R-:W-:Y:S01]  /*1d5b0*/  ENDCOLLECTIVE ;  /* 0x000000000000791b */ /* 0x003fe20003800000 */
.L_x_52172:
[----:B------:R-:W-:Y:S02]  /*1d5c0*/  IMAD.MOV.U32 R164, RZ, RZ, 0x1 ;  /* 0x00000001ffa47424 */ /* 0x000fe400078e00ff */
        /* <DEDUP_REMOVED lines=129> */
[----:B------:R-:W-:-:S03]  /*1dde0*/  HFMA2.MMA R141, -RZ, RZ, 0, 1.847743988037109375e-06 ;  /* 0x0000001fff8d7435 */ /* 0x000fc600000001ff */
[----:B------:R-:W-:Y:S01]  /*1ddf0*/  FFMA.FTZ R165, R165, R165, R140 ;  /* 0x000000a5a5a57223 */ /* 0x000fe2000001008c */
[----:B------:R-:W-:-:S04]  /*1de00*/  MOV R140, 0xffffffff ;  /* 0xffffffff008c7802 */ /* 0x000fc80000000f00 */
[----:B------:R-:W-:-:S07]  /*1de10*/  MOV R169, R165 ;  /* 0x000000a500a97202 */ /* 0x000fce0000000f00 */
[----:B------:R-:W-:Y:S05]  /*1de20*/  WARPSYNC.COLLECTIVE R140, `(.L_x_52173) ;  /* 0x000000008c087348 */ /* 0x000fea0003c00000 */
[----:B------:R0:W1:Y:S02]  /*1de30*/  SHFL.BFLY P1, R140, R169, R164, R141 ;  /* 0x0c0000a4a98c7389 */ /* 0x000064000002008d */
[----:B01----:R-:W-:Y:S01]  /*1de40*/  ENDCOLLECTIVE ;  /* 0x000000000000791b */ /* 0x003fe20003800000 */
.L_x_52173:
[----:B------:R-:W-:Y:S01]  /*1de50*/  HFMA2.MMA R164, -RZ, RZ, 0, 1.1920928955078125e-07 ;  /* 0x00000002ffa47435 */ /* 0x000fe200000001ff */
[----:B------:R-:W-:Y:S01]  /*1de60*/  FADD.FTZ R165, R165, R140 ;  /* 0x0000008ca5a57221 */ /* 0x000fe20000010000 */
[----:B------:R-:W-:-:S03]  /*1de70*/  MOV R140, 0xffffffff ;  /* 0xffffffff008c7802 */ /* 0x000fc60000000f00 */
[----:B------:R-:W-:-:S07]  /*1de80*/  IMAD.MOV.U32 R169, RZ, RZ, R165 ;  /* 0x000000ffffa97224 */ /* 0x000fce00078e00a5 */
[----:B------:R-:W-:Y:S05]  /*1de90*/  WARPSYNC.COLLECTIVE R140, `(.L_x_52174) ;  /* 0x000000008c087348 */ /* 0x000fea0003c00000 */
[----:B------:R0:W1:Y:S02]  /*1dea0*/  SHFL.BFLY P1, R140, R169, R164, R141 ;  /* 0x0c0000a4a98c7389 */ /* 0x000064000002008d */
[----:B01----:R-:W-:Y:S01]  /*1deb0*/  ENDCOLLECTIVE ;  /* 0x000000000000791b */ /* 0x003fe20003800000 */
.L_x_52174:
[----:B------:R-:W-:Y:S01]  /*1dec0*/  HFMA2.MMA R164, -RZ, RZ, 0, 2.384185791015625e-07 ;  /* 0x00000004ffa47435 */ /* 0x000fe200000001ff */
[----:B------:R-:W-:Y:S01]  /*1ded0*/  FADD.FTZ R165, R165, R140 ;  /* 0x0000008ca5a57221 */ /* 0x000fe20000010000 */
[----:B------:R-:W-:-:S03]  /*1dee0*/  MOV R140, 0xffffffff ;  /* 0xffffffff008c7802 */ /* 0x000fc60000000f00 */
[----:B------:R-:W-:-:S07]  /*1def0*/  IMAD.MOV.U32 R169, RZ, RZ, R165 ;  /* 0x000000ffffa97224 */ /* 0x000fce00078e00a5 */
[----:B------:R-:W-:Y:S05]  /*1df00*/  WARPSYNC.COLLECTIVE R140, `(.L_x_52175) ;  /* 0x000000008c087348 */ /* 0x000fea0003c00000 */
[----:B------:R0:W1:Y:S02]  /*1df10*/  SHFL.BFLY P1, R140, R169, R164, R141 ;  /* 0x0c0000a4a98c7389 */ /* 0x000064000002008d */
[----:B01----:R-:W-:Y:S01]  /*1df20*/  ENDCOLLECTIVE ;  /* 0x000000000000791b */ /* 0x003fe20003800000 */
.L_x_52175:
[----:B------:R-:W-:Y:S01]  /*1df30*/  HFMA2.MMA R164, -RZ, RZ, 0, 4.76837158203125e-07 ;  /* 0x00000008ffa47435 */ /* 0x000fe200000001ff */
[----:B------:R-:W-:Y:S01]  /*1df40*/  FADD.FTZ R165, R165, R140 ;  /* 0x0000008ca5a57221 */ /* 0x000fe20000010000 */
[----:B------:R-:W-:-:S03]  /*1df50*/  MOV R140, 0xffffffff ;  /* 0xffffffff008c7802 */ /* 0x000fc60000000f00 */
[----:B------:R-:W-:-:S07]  /*1df60*/  IMAD.MOV.U32 R169, RZ, RZ, R165 ;  /* 0x000000ffffa97224 */ /* 0x000fce00078e00a5 */
[----:B------:R-:W-:Y:S05]  /*1df70*/  WARPSYNC.COLLECTIVE R140, `(.L_x_52176) ;  /* 0x000000008c087348 */ /* 0x000fea0003c00000 */
[----:B------:R0:W1:Y:S02]  /*1df80*/  SHFL.BFLY P1, R140, R169, R164, R141 ;  /* 0x0c0000a4a98c7389 */ /* 0x000064000002008d */
[----:B01----:R-:W-:Y:S01]  /*1df90*/  ENDCOLLECTIVE ;  /* 0x000000000000791b */ /* 0x003fe20003800000 */
.L_x_52176:
[----:B------:R-:W-:Y:S01]  /*1dfa0*/  HFMA2.MMA R164, -RZ, RZ, 0, 9.5367431640625e-07 ;  /* 0x00000010ffa47435 */ /* 0x000fe200000001ff */
[----:B------:R-:W-:Y:S01]  /*1dfb0*/  FADD.FTZ R165, R165, R140 ;  /* 0x0000008ca5a57221 */ /* 0x000fe20000010000 */
[----:B------:R-:W-:-:S03]  /*1dfc0*/  MOV R140, 0xffffffff ;  /* 0xffffffff008c7802 */ /* 0x000fc60000000f00 */
[----:B------:R-:W-:-:S07]  /*1dfd0*/  IMAD.MOV.U32 R169, RZ, RZ, R165 ;  /* 0x000000ffffa97224 */ /* 0x000fce00078e00a5 */
[----:B------:R-:W-:Y:S05]  /*1dfe0*/  WARPSYNC.COLLECTIVE R140, `(.L_x_52177) ;  /* 0x000000008c087348 */ /* 0x000fea0003c00000 */
[----:B------:R0:W1:Y:S02]  /*1dff0*/  SHFL.BFLY P1, R140, R169, R164, R141 ;  /* 0x0c0000a4a98c7389 */ /* 0x000064000002008d */
[----:B01----:R-:W-:Y:S01]  /*1e000*/  ENDCOLLECTIVE ;  /* 0x000000000000791b */ /* 0x003fe20003800000 */
.L_x_52177:
[----:B------:R-:W-:Y:S05]  /*1e010*/  BRA `(.L_x_52178) ;  /* 0xffffffe000887947 */ /* 0x000fea000383ffff */
.L_x_52179:
        /* <DEDUP_REMOVED lines=14> */
.L_x_58463:


//--------------------- .text._ZN10layer_norm13ln_fwd_kernelINS_13Kernel_traitsIfffffjLj2048ELj1ELj4ELj1ELj16ENS_18Kernel_traits_baseILj2048EfffffjLj128EEEEELb0ELb0ELb0ELb0EEEvNS_9FwdParamsE --------------------------
	.section	.text._ZN10layer_norm13ln_fwd_kernelINS_13Kernel_traitsIfffffjLj2048ELj1ELj4ELj1ELj16ENS_18Kernel_traits_baseILj2048EfffffjLj128EEEEELb0ELb0ELb0ELb0EEEvNS_9FwdParamsE,"ax",@progbits
	.align	128
        .global         _ZN10layer_norm13ln_fwd_kernelINS_13Kernel_traitsIfffffjLj2048ELj1ELj4ELj1ELj16ENS_18Kernel_traits_baseILj2048EfffffjLj128EEEEELb0ELb0ELb0ELb0EEEvNS_9FwdParamsE
        .type           _ZN10layer_norm13ln_fwd_kernelINS_13Kernel_traitsIfffffjLj2048ELj1ELj4ELj1ELj16ENS_18Kernel_traits_baseILj2048EfffffjLj128EEEEELb0ELb0ELb0ELb0EEEvNS_9FwdParamsE,@function
        .size           _ZN10layer_norm13ln_fwd_kernelINS_13Kernel_traitsIfffffjLj2048ELj1ELj4ELj1ELj16ENS_18Kernel_traits_baseILj2048EfffffjLj128EEEEELb0ELb0ELb0ELb0EEEvNS_9FwdParamsE,(.L_x_58464 - _ZN10layer_norm13ln_fwd_kernelINS_13Kernel_traitsIfffffjLj2048ELj1ELj4ELj1ELj16ENS_18Kernel_traits_baseILj2048EfffffjLj128EEEEELb0ELb0ELb0ELb0EEEvNS_9FwdParamsE)
        .other          _ZN10layer_norm13ln_fwd_kernelINS_13Kernel_traitsIfffffjLj2048ELj1ELj4ELj1ELj16ENS_18Kernel_traits_baseILj2048EfffffjLj128EEEEELb0ELb0ELb0ELb0EEEvNS_9FwdParamsE,@"STO_CUDA_ENTRY STV_DEFAULT"
_ZN10layer_norm13ln_fwd_kernelINS_13Kernel_traitsIfffffjLj2048ELj1ELj4ELj1ELj16ENS_18Kernel_traits_baseILj2048EfffffjLj128EEEEELb0ELb0ELb0ELb0EEEvNS_9FwdParamsE:
.text._ZN10layer_norm13ln_fwd_kernelINS_13Kernel_traitsIfffffjLj2048ELj1ELj4ELj1ELj16ENS_18Kernel_traits_baseILj2048EfffffjLj128EEEEELb0ELb0ELb0ELb0EEEvNS_9FwdParamsE:
        /* <DEDUP_REMOVED lines=31> */
[----:B------:R-:W-:-:S13]  /*01f0*/  ISETP.NE.AND.EX P0, PT, RZ, UR7, PT, P0 ;  /* 0x00000007ff007c0c */ /* 0x000fda000bf05300 */
[C---:B------:R-:W-:Y:S01]  /*0200*/  @P0 LEA R4, P1, R3.reuse, UR6, 0x4 ;  /* 0x0000000603040c11 */ /* 0x040fe2000f8220ff */
[----:B0-----:R-:W-:-:S03]  /*0210*/  IMAD.WIDE.U32 R40, R3, 0x10, R40 ;  /* 0x0000001003287825 */ /* 0x001fc600078e0028 */
[----:B------:R-:W-:-:S03]  /*0220*/  @P0 LEA.HI.X R5, R3, UR7, RZ, 0x4, P1 ;  /* 0x0000000703050c11 */ /* 0x000fc600088f24ff */
[----:B------:R-:W5:Y:S04]  /*0230*/  LDG.E.128 R40, desc[UR4][R40.64] ;  /* 0x0000000428287981 */ /* 0x000f68000c1e1d00 */
[----:B------:R0:W5:Y:S01]  /*0240*/  @P0 LDG.E.128 R36, desc[UR4][R4.64] ;  /* 0x0000000404240981 */ /* 0x000162000c1e1d00 */
[----:B------:R-:W-:-:S07]  /*0250*/  LOP3.LUT R3, R3, 0x20, RZ, 0xfc, !PT ;  /* 0x0000002003037812 */ /* 0x000fce00078efcff */
.L_x_52181:
[----:B------:R-:W-:Y:S05]  /*0260*/  BSYNC B0 ;  /* 0x0000000000007941 */ /* 0x000fea0003800000 */
.L_x_52180:
[----:B------:R-:W-:Y:S04]  /*0270*/  BSSY B0, `(.L_x_52182) ;  /* 0x000000e000007945 */ /* 0x000fe80003800000 */
[----:B------:R-:W-:Y:S05]  /*0280*/  @!P6 BRA `(.L_x_52183) ;  /* 0x000000000030e947 */ /* 0x000fea0003800000 */
[----:B------:R-:W1:Y:S01]  /*0290*/  LDC.64 R6, c[0x0][0x260] ;  /* 0x00009800ff067b82 */ /* 0x000e620000000a00 */
[----:B------:R-:W-:Y:S01]  /*02a0*/  ULDC.64 UR6, c[0x0][0x2c8] ;  /* 0x0000b20000067ab9 */ /* 0x000fe20000000a00 */
[----:B------:R-:W-:Y:S02]  /*02b0*/  CS2R R46, SRZ ;  /* 0x00000000002e7805 */ /* 0x000fe4000001ff00 */
[----:B------:R-:W-:Y:S02]  /*02c0*/  ISETP.NE.U32.AND P0, PT, RZ, UR6, PT ;  /* 0x00000006ff007c0c */ /* 0x000fe4000bf05070 */
[----:B------:R-:W-:Y:S02]  /*02d0*/  CS2R R44, SRZ ;  /* 0x00000000002c7805 */ /* 0x000fe4000001ff00 */
[----:B------:R-:W-:-:S13]  /*02e0*/  ISETP.NE.AND.EX P0, PT, RZ, UR7, PT, P0 ;  /* 0x00000007ff007c0c */ /* 0x000fda000bf05300 */
[----:B0-----:R-:W-:-:S04]  /*02f0*/  @P0 LEA R4, P1, R3, UR6, 0x4 ;  /* 0x0000000603040c11 */ /* 0x001fc8000f8220ff */
[C---:B------:R-:W-:Y:S01]  /*0300*/  @P0 LEA.HI.X R5, R3.reuse, UR7, RZ, 0x4, P1 ;  /* 0x0000000703050c11 */ /* 0x040fe200088f24ff */
[----:B-1----:R-:W-:-:S04]  /*0310*/  IMAD.WIDE.U32 R6, R3, 0x10, R6 ;  /* 0x0000001003067825 */ /* 0x002fc800078e0006 */
[----:B------:R1:W5:Y:S04]  /*0320*/  @P0 LDG.E.128 R44, desc[UR4][R4.64] ;  /* 0x00000004042c0981 */ /* 0x000368000c1e1d00 */
[----:B------:R1:W5:Y:S01]  /*0330*/  LDG.E.128 R48, desc[UR4][R6.64] ;  /* 0x0000000406307981 */ /* 0x000362000c1e1d00 */
[----:B------:R-:W-:-:S07]  /*0340*/  IADD3 R3, R3, 0x20, RZ ;  /* 0x0000002003037810 */ /* 0x000fce0007ffe0ff */
.L_x_52183:
[----:B------:R-:W-:Y:S05]  /*0350*/  BSYNC B0 ;  /* 0x0000000000007941 */ /* 0x000fea0003800000 */
.L_x_52182:
[----:B------:R-:W-:Y:S04]  /*0360*/  BSSY B0, `(.L_x_52184) ;  /* 0x000000e000007945 */ /* 0x000fe80003800000 */
[----:B------:R-:W-:Y:S05]  /*0370*/  @!P5 BRA `(.L_x_52185) ;  /* 0x000000000030d947 */ /* 0x000fea0003800000 */
[----:B-1----:R-:W1:Y:S01]  /*0380*/  LDC.64 R6, c[0x0][0x260] ;  /* 0x00009800ff067b82 */ /* 0x002e620000000a00 */
        /* <DEDUP_REMOVED lines=11> */
.L_x_52185:
[----:B------:R-:W-:Y:S05]  /*0440*/  BSYNC B0 ;  /* 0x0000000000007941 */ /* 0x000fea0003800000 */
.L_x_52184:
[----:B------:R-:W-:Y:S04]  /*0450*/  BSSY B0, `(.L_x_52186) ;  /* 0x000000e000007945 */ /* 0x000fe80003800000 */
[----:B------:R-:W-:Y:S05]  /*0460*/  @!P4 BRA `(.L_x_52187) ;  /* 0x000000000030c947 */ /* 0x000fea0003800000 */
[----:B-12---:R-:W1:Y:S01]  /*0470*/  LDC.64 R6, c[0x0][0x260] ;  /* 0x00009800ff067b82 */ /* 0x006e620000000a00 */
        /* <DEDUP_REMOVED lines=11> */
.L_x_52187:
[----:B------:R-:W-:Y:S05]  /*0530*/  BSYNC B0 ;  /* 0x0000000000007941 */ /* 0x000fea0003800000 */
.L_x_52186:
[----:B------:R-:W-:Y:S04]  /*0540*/  BSSY B0, `(.L_x_52188) ;  /* 0x000000e000007945 */ /* 0x000fe80003800000 */
[----:B------:R-:W-:Y:S05]  /*0550*/  @!P3 BRA `(.L_x_52189) ;  /* 0x000000000030b947 */ /* 0x000fea0003800000 */
[----:B-123--:R-:W1:Y:S01]  /*0560*/  LDC.64 R6, c[0x0][0x260] ;  /* 0x00009800ff067b82 */ /* 0x00ee620000000a00 */
        /* <DEDUP_REMOVED lines=11> */
.L_x_52189:
[----:B------:R-:W-:Y:S05]  /*0620*/  BSYNC B0 ;  /* 0x0000000000007941 */ /* 0x000fea0003800000 */
.L_x_52188:
[----:B------:R-:W-:Y:S01]  /*0630*/  ISETP.GE.U32.AND P0, PT, R0, 0xc0, PT ;  /* 0x000000c00000780c */ /* 0x000fe20003f06070 */
[----:B------:R-:W-:Y:S01]  /*0640*/  BSSY B0, `(.L_x_52190) ;  /* 0x0000010000007945 */ /* 0x000fe20003800000 */
[----:B------:R-:W-:-:S11]  /*0650*/  LOP3.LUT R2, R2, 0xfeffffff, RZ, 0xc0, !PT ;  /* 0xfeffffff02027812 */ /* 0x000fd600078ec0ff */
[----:B------:R-:W-:Y:S01]  /*0660*/  @P0 LOP3.LUT R2, R2, 0x1000000, RZ, 0xfc, !PT ;  /* 0x0100000002020812 */ /* 0x000fe200078efcff */
[----:B------:R-:W-:Y:S06]  /*0670*/  @!P0 BRA `(.L_x_52191) ;  /* 0x0000000000308947 */ /* 0x000fec0003800000 */
[----:B-1234-:R-:W1:Y:S01]  /*0680*/  LDC.64 R6, c[0x0][0x260] ;  /* 0x00009800ff067b82 */ /* 0x01ee620000000a00 */
        /* <DEDUP_REMOVED lines=11> */
.L_x_52191:
[----:B------:R-:W-:Y:S05]  /*0740*/  BSYNC B0 ;  /* 0x0000000000007941 */ /* 0x000fea0003800000 */
.L_x_52190:
[----:B------:R-:W-:Y:S01]  /*0750*/  ISETP.GE.U32.AND P0, PT, R0, 0xe0, PT ;  /* 0x000000e00000780c */ /* 0x000fe20003f06070 */
[----:B------:R-:W-:Y:S01]  /*0760*/  BSSY B0, `(.L_x_52192) ;  /* 0x0000012000007945 */ /* 0x000fe20003800000 */
[----:B01234-:R-:W-:Y:S02]  /*0770*/  SHF.R.U32.HI R4, RZ, 0x5, R8 ;  /* 0x00000005ff047819 */ /* 0x01ffe40000011608 */
[----:B------:R-:W-:Y:S02]  /*0780*/  LOP3.LUT R2, R2, 0xff7fffff, RZ, 0xc0, !PT ;  /* 0xff7fffff02027812 */ /* 0x000fe400078ec0ff */
[----:B------:R-:W-:-:S07]  /*0790*/  LEA R8, R9, R4, 0x2 ;  /* 0x0000000409087211 */ /* 0x000fce00078e10ff */
[----:B------:R-:W-:Y:S01]  /*07a0*/  @P0 LOP3.LUT R2, R2, 0x800000, RZ, 0xfc, !PT ;  /* 0x0080000002020812 */ /* 0x000fe200078efcff */
[----:B------:R-:W-:Y:S06]  /*07b0*/  @!P0 BRA `(.L_x_52193) ;  /* 0x0000000000308947 */ /* 0x000fec0003800000 */
[----:B------:R-:W0:Y:S01]  /*07c0*/  LDC.64 R6, c[0x0][0x260] ;  /* 0x00009800ff067b82 */ /* 0x000e220000000a00 */
[----:B------:R-:W-:Y:S01]  /*07d0*/  ULDC.64 UR6, c[0x0][0x2c8] ;  /* 0x0000b20000067ab9 */ /* 0x000fe20000000a00 */
[----:B------:R-:W-:Y:S02]  /*07e0*/  CS2R R86, SRZ ;  /* 0x0000000000567805 */ /* 0x000fe4000001ff00 */
[----:B------:R-:W-:Y:S02]  /*07f0*/  ISETP.NE.U32.AND P0, PT, RZ, UR6, PT ;  /* 0x00000006ff007c0c */ /* 0x000fe4000bf05070 */
[----:B------:R-:W-:Y:S02]  /*0800*/  CS2R R84, SRZ ;  /* 0x0000000000547805 */ /* 0x000fe4000001ff00 */
[----:B------:R-:W-:-:S13]  /*0810*/  ISETP.NE.AND.EX P0, PT, RZ, UR7, PT, P0 ;  /* 0x00000007ff007c0c */ /* 0x000fda000bf05300 */
[----:B------:R-:W-:-:S04]  /*0820*/  @P0 LEA R4, P1, R3, UR6, 0x4 ;  /* 0x0000000603040c11 */ /* 0x000fc8000f8220ff */
[C---:B------:R-:W-:Y:S01]  /*0830*/  @P0 LEA.HI.X R5, R3.reuse, UR7, RZ, 0x4, P1 ;  /* 0x0000000703050c11 */ /* 0x040fe200088f24ff */
[----:B0-----:R-:W-:-:S04]  /*0840*/  IMAD.WIDE.U32 R6, R3, 0x10, R6 ;  /* 0x0000001003067825 */ /* 0x001fc800078e0006 */
[----:B------:R0:W5:Y:S04]  /*0850*/  @P0 LDG.E.128 R84, desc[UR4][R4.64] ;  /* 0x0000000404540981 */ /* 0x000168000c1e1d00 */
[----:B------:R0:W5:Y:S01]  /*0860*/  LDG.E.128 R88, desc[UR4][R6.64] ;  /* 0x0000000406587981 */ /* 0x000162000c1e1d00 */
[----:B------:R-:W-:-:S07]  /*0870*/  IADD3 R3, R3, 0x20, RZ ;  /* 0x0000002003037810 */ /* 0x000fce0007ffe0ff */
.L_x_52193:
[----:B------:R-:W-:Y:S05]  /*0880*/  BSYNC B0 ;  /* 0x0000000000007941 */ /* 0x000fea0003800000 */
.L_x_52192:
[----:B------:R-:W-:Y:S01]  /*0890*/  ISETP.GE.U32.AND P0, PT, R0, 0x100, PT ;  /* 0x000001000000780c */ /* 0x000fe20003f06070 */
[----:B------:R-:W-:Y:S01]  /*08a0*/  BSSY B0, `(.L_x_52194) ;  /* 0x0000010000007945 */ /* 0x000fe20003800000 */
[----:B------:R-:W-:-:S11]  /*08b0*/  LOP3.LUT R2, R2, 0xffbfffff, RZ, 0xc0, !PT ;  /* 0xffbfffff02027812 */ /* 0x000fd600078ec0ff */
[----:B------:R-:W-:Y:S01]  /*08c0*/  @P0 LOP3.LUT R2, R2, 0x400000, RZ, 0xfc, !PT ;  /* 0x0040000002020812 */ /* 0x000fe200078efcff */
[----:B------:R-:W-:Y:S06]  /*08d0*/  @!P0 BRA `(.L_x_52195) ;  /* 0x0000000000308947 */ /* 0x000fec0003800000 */
[----:B0-----:R-:W0:Y:S01]  /*08e0*/  LDC.64 R6, c[0x0][0x260] ;  /* 0x00009800ff067b82 */ /* 0x001e220000000a00 */
        /* <DEDUP_REMOVED lines=11> */
.L_x_52195:
[----:B------:R-:W-:Y:S05]  /*09a0*/  BSYNC B0 ;  /* 0x0000000000007941 */ /* 0x000fea0003800000 */
.L_x_52194:
[----:B------:R-:W-:Y:S01]  /*09b0*/  ISETP.GE.U32.AND P0, PT, R0, 0x120, PT ;  /* 0x000001200000780c */ /* 0x000fe20003f06070 */
[----:B------:R-:W-:Y:S01]  /*09c0*/  BSSY B0, `(.L_x_52196) ;  /* 0x0000010000007945 */ /* 0x000fe20003800000 */
[----:B------:R-:W-:-:S11]  /*09d0*/  LOP3.LUT R2, R2, 0xffdfffff, RZ, 0xc0, !PT ;  /* 0xffdfffff02027812 */ /* 0x000fd600078ec0ff */
[----:B------:R-:W-:Y:S01]  /*09e0*/  @P0 LOP3.LUT R2, R2, 0x200000, RZ, 0xfc, !PT ;  /* 0x0020000002020812 */ /* 0x000fe200078efcff */
[----:B------:R-:W-:Y:S06]  /*09f0*/  @!P0 BRA `(.L_x_52197) ;  /* 0x0000000000308947 */ /* 0x000fec0003800000 */
[----:B01----:R-:W0:Y:S01]  /*0a00*/  LDC.64 R6, c[0x0][0x260] ;  /* 0x00009800ff067b82 */ /* 0x003e220000000a00 */
        /* <DEDUP_REMOVED lines=11> */
.L_x_52197:
[----:B------:R-:W-:Y:S05]  /*0ac0*/  BSYNC B0 ;  /* 0x0000000000007941 */ /* 0x000fea0003800000 */
.L_x_52196:
[----:B------:R-:W-:Y:S01]  /*0ad0*/  ISETP.GE.U32.AND P0, PT, R0, 0x140, PT ;  /* 0x000001400000780c */ /* 0x000fe20003f06070 */
[----:B------:R-:W-:Y:S01]  /*0ae0*/  BSSY B0, `(.L_x_52198) ;  /* 0x0000010000007945 */ /* 0x000fe20003800000 */
[----:B------:R-:W-:-:S11]  /*0af0*/  LOP3.LUT R2, R2, 0xffefffff, RZ, 0xc0, !PT ;  /* 0xffefffff02027812 */ /* 0x000fd600078ec0ff */
[----:B------:R-:W-:Y:S01]  /*0b00*/  @P0 LOP3.LUT R2, R2, 0x100000, RZ, 0xfc, !PT ;  /* 0x0010000002020812 */ /* 0x000fe200078efcff */
[----:B------:R-:W-:Y:S06]  /*0b10*/  @!P0 BRA `(.L_x_52199) ;  /* 0x0000000000308947 */ /* 0x000fec0003800000 */
[----:B012---:R-:W0:Y:S01]  /*0b20*/  LDC.64 R6, c[0x0][0x260] ;  /* 0x00009800ff067b82 */ /* 0x007e220000000a00 */
        /* <DEDUP_REMOVED lines=11> */
.L_x_52199:
[----:B------:R-:W-:Y:S05]  /*0be0*/  BSYNC B0 ;  /* 0x0000000000007941 */ /* 0x000fea0003800000 */
.L_x_52198:
[----:B------:R-:W-:Y:S01]  /*0bf0*/  ISETP.GE.U32.AND P0, PT, R0, 0x160, PT ;  /* 0x000001600000780c */ /* 0x000fe20003f06070 */
[----:B------:R-:W-:Y:S01]  /*0c00*/  BSSY B0, `(.L_x_52200) ;  /* 0x0000010000007945 */ /* 0x000fe20003800000 */
[----:B------:R-:W-:-:S11]  /*0c10*/  LOP3.LUT R2, R2, 0xfff7ffff, RZ, 0xc0, !PT ;  /* 0xfff7ffff02027812 */ /* 0x000fd600078ec0ff */
[----:B------:R-:W-:Y:S01]  /*0c20*/  @P0 LOP3.LUT R2, R2, 0x80000, RZ, 0xfc, !PT ;  /* 0x0008000002020812 */ /* 0x000fe200078efcff */
[----:B------:R-:W-:Y:S06]  /*0c30*/  @!P0 BRA `(.L_x_52201) ;  /* 0x0000000000308947 */ /* 0x000fec0003800000 */
[----:B0123--:R-:W0:Y:S01]  /*0c40*/  LDC.64 R6, c[0x0][0x260] ;  /* 0x00009800ff067b82 */ /* 0x00fe220000000a00 */
        /* <DEDUP_REMOVED lines=11> */
.L_x_52201:
[----:B------:R-:W-:Y:S05]  /*0d00*/  BSYNC B0 ;  /* 0x0000000000007941 */ /* 0x000fea0003800000 */
.L_x_52200:
        /* <DEDUP_REMOVED lines=17> */
.L_x_52203:
[----:B------:R-:W-:Y:S05]  /*0e20*/  BSYNC B0 ;  /* 0x0000000000007941 */ /* 0x000fea0003800000 */
.L_x_52202:
        /* <DEDUP_REMOVED lines=17> */
.L_x_52205:
[----:B------:R-:W-:Y:S05]  /*0f40*/  BSYNC B0 ;  /* 0x0000000000007941 */ /* 0x000fea0003800000 */
.L_x_52204:
        /* <DEDUP_REMOVED lines=17> */
.L_x_52207:
[----:B------:R-:W-:Y:S05]  /*1060*/  BSYNC B0 ;  /* 0x0000000000007941 */ /* 0x000fea0003800000 */
.L_x_52206:
        /* <DEDUP_REMOVED lines=17> */
.L_x_52209:
[----:B------:R-:W-:Y:S05]  /*1180*/  BSYNC B0 ;  /* 0x0000000000007941 */ /* 0x000fea0003800000 */
.L_x_52208:
        /* <DEDUP_REMOVED lines=11> */
[C---:B01234-:R-:W-:Y:S01]  /*1240*/  @P0 LEA R4, P1, R3.reuse, UR6, 0x4 ;  /* 0x0000000603040c11 */ /* 0x05ffe2000f8220ff */
[----:B------:R-:W-:-:S03]  /*1250*/  IMAD.WIDE.U32 R160, R3, 0x10, R160 ;  /* 0x0000001003a07825 */ /* 0x000fc600078e00a0 */
[----:B------:R-:W-:-:S05]  /*1260*/  @P0 LEA.HI.X R5, R3, UR7, RZ, 0x4, P1 ;  /* 0x0000000703050c11 */ /* 0x000fca00088f24ff */
[----:B------:R0:W5:Y:S04]  /*1270*/  @P0 LDG.E.128 R156, desc[UR4][R4.64] ;  /* 0x00000004049c0981 */ /* 0x000168000c1e1d00 */
[----:B------:R-:W5:Y:S02]  /*1280*/  LDG.E.128 R160, desc[UR4][R160.64] ;  /* 0x00000004a0a07981 */ /* 0x000f64000c1e1d00 */
.L_x_52211:
[----:B------:R-:W-:Y:S05]  /*1290*/  BSYNC B0 ;  /* 0x0000000000007941 */ /* 0x000fea0003800000 */
.L_x_52210:
[----:B------:R-:W-:Y:S01]  /*12a0*/  ULDC UR8, c[0x0][0x214] ;  /* 0x0000850000087ab9 */ /* 0x000fe20000000800 */
[----:B------:R-:W-:Y:S01]  /*12b0*/  ULDC.64 UR6, c[0x0][0x230] ;  /* 0x00008c0000067ab9 */ /* 0x000fe20000000a00 */
[----:B------:R-:W-:Y:S02]  /*12c0*/  ISETP.GE.AND P0, PT, R8, UR8, PT ;  /* 0x0000000808007c0c */ /* 0x000fe4000bf06270 */
[----:B------:R-:W-:-:S04]  /*12d0*/  LOP3.LUT P1, RZ, R10, UR6, RZ, 0xfc, !PT ;  /* 0x000000060aff7c12 */ /* 0x000fc8000f82fcff */
[----:B------:R-:W-:-:S07]  /*12e0*/  LOP3.LUT P1, RZ, R11, UR7, RZ, 0xfc, P1 ;  /* 0x000000070bff7c12 */ /* 0x000fce000882fcff */
[----:B------:R-:W-:Y:S06]  /*12f0*/  @P0 EXIT ;  /* 0x000000000000094d */ /* 0x000fec0003800000 */
[----:B------:R-:W-:Y:S01]  /*1300*/  ISETP.NE.U32.AND P0, PT, R10, RZ, PT ;  /* 0x000000ff0a00720c */ /* 0x000fe20003f05070 */
[----:B------:R-:W-:Y:S01]  /*1310*/  ULDC.U8 UR6, c[0x0][0x2a0] ;  /* 0x0000a80000067ab9 */ /* 0x000fe20000000000 */
[----:B------:R-:W-:Y:S01]  /*1320*/  LOP3.LUT R2, R2, 0xffffdfff, RZ, 0xc0, !PT ;  /* 0xffffdfff02027812 */ /* 0x000fe200078ec0ff */
[----:B------:R-:W-:Y:S01]  /*1330*/  ULDC UR8, c[0x0][0x218] ;  /* 0x0000860000087ab9 */ /* 0x000fe20000000800 */
[----:B------:R-:W-:Y:S01]  /*1340*/  ISETP.NE.AND.EX P0, PT, R11, RZ, PT, P0 ;  /* 0x000000ff0b00720c */ /* 0x000fe20003f05300 */
[----:B------:R-:W-:Y:S01]  /*1350*/  ULDC UR7, c[0x0][0x2d8] ;  /* 0x0000b60000077ab9 */ /* 0x000fe20000000800 */
[----:B------:R-:W-:Y:S01]  /*1360*/  MOV R3, R8 ;  /* 0x0000000800037202 */ /* 0x000fe20000000f00 */
[----:B------:R-:W-:-:S10]  /*1370*/  ULDC.64 UR10, c[0x0][0x230] ;  /* 0x00008c00000a7ab9 */ /* 0x000fd40000000a00 */
[----:B------:R-:W-:Y:S02]  /*1380*/  @P0 LOP3.LUT R2, R2, 0x2000, RZ, 0xfc, !PT ;  /* 0x0000200002020812 */ /* 0x000fe400078efcff */
[----:B------:R-:W-:-:S13]  /*1390*/  ISETP.NE.AND P0, PT, RZ, UR6, PT ;  /* 0x00000006ff007c0c */ /* 0x000fda000bf05270 */
.L_x_52469:
[----:B------:R-:W-:Y:S01]  /*13a0*/  LOP3.LUT P3, RZ, R2, 0x2000, RZ, 0xc0, !PT ;  /* 0x0000200002ff7812 */ /* 0x000fe2000786c0ff */
[----:B------:R-:W-:-:S12]  /*13b0*/  HFMA2.MMA R210, -RZ, RZ, 1.875, 0 ;  /* 0x3f800000ffd27435 */ /* 0x000fd800000001ff */
[----:B------:R-:W0:Y:S02]  /*13c0*/  @P3 LDC.64 R172, c[0x0][0x270] ;  /* 0x00009c00ffac3b82 */ /* 0x000e240000000a00 */
[----:B0-----:R-:W-:-:S05]  /*13d0*/  @P3 IMAD.WIDE R172, R3, 0x4, R172 ;  /* 0x0000000403ac3825 */ /* 0x001fca00078e02ac */
[----:B-----5:R0:W5:Y:S01]  /*13e0*/  @P3 LDG.E R210, desc[UR4][R172.64] ;  /* 0x00000004acd23981 */ /* 0x020162000c1e1900 */
        /* <DEDUP_REMOVED lines=9> */
[----:B--234-:R-:W0:Y:S01]  /*1480*/  LDC.64 R4, c[0x0][0x220] ;  /* 0x00008800ff047b82 */ /* 0x01ce220000000a00 */
        /* <DEDUP_REMOVED lines=13> */
.L_x_52214:
[----:B------:R-:W-:-:S07]  /*1560*/  FADD.FTZ R5, R164, R5 ;  /* 0x00000005a4057221 */ /* 0x000fce0000010000 */
.L_x_52215:
[----:B------:R-:W-:-:S07]  /*1570*/  MOV R168, R5 ;  /* 0x0000000500a87202 */ /* 0x000fce0000000f00 */
.L_x_52216:
[----:B------:R-:W-:Y:S01]  /*1580*/  FMUL.FTZ R4, R173, R210 ;  /* 0x000000d2ad047220 */ /* 0x000fe20000410000 */
[----:B------:R-:W-:Y:S06]  /*1590*/  @P3 BRA `(.L_x_52217) ;  /* 0x0000000000083947 */ /* 0x000fec0003800000 */
[----:B------:R-:W-:Y:S05]  /*15a0*/  @P1 BRA `(.L_x_52218) ;  /* 0x0000000000081947 */ /* 0x000fea0003800000 */
[----:B------:R-:W-:Y:S05]  /*15b0*/  BRA `(.L_x_52219) ;  /* 0x0000000000087947 */ /* 0x000fea0003800000 */
.L_x_52217:
[----:B------:R-:W-:-:S07]  /*15c0*/  FADD.FTZ R4, R165, R4 ;  /* 0x00000004a5047221 */ /* 0x000fce0000010000 */
.L_x_52218:
[----:B------:R-:W-:-:S07]  /*15d0*/  MOV R169, R4 ;  /* 0x0000000400a97202 */ /* 0x000fce0000000f00 */
.L_x_52219:
[----:B------:R-:W-:Y:S01]  /*15e0*/  FMUL.FTZ R177, R174, R210 ;  /* 0x000000d2aeb17220 */ /* 0x000fe20000410000 */
[----:B------:R-:W-:Y:S06]  /*15f0*/  @P3 BRA `(.L_x_52220) ;  /* 0x0000000000083947 */ /* 0x000fec0003800000 */
[----:B------:R-:W-:Y:S05]  /*1600*/  @P1 BRA `(.L_x_52221) ;  /* 0x0000000000081947 */ /* 0x000fea0003800000 */
[----:B------:R-:W-:Y:S05]  /*1610*/  BRA `(.L_x_52222) ;  /* 0x0000000000087947 */ /* 0x000fea0003800000 */
.L_x_52220:
[----:B------:R-:W-:-:S07]  /*1620*/  FADD.FTZ R177, R166, R177 ;  /* 0x000000b1a6b17221 */ /* 0x000fce0000010000 */
.L_x_52221:
[----:B------:R-:W-:-:S07]  /*1630*/  MOV R170, R177 ;  /* 0x000000b100aa7202 */ /* 0x000fce0000000f00 */
.L_x_52222:
[----:B------:R-:W-:Y:S01]  /*1640*/  FMUL.FTZ R176, R175, R210 ;  /* 0x000000d2afb07220 */ /* 0x000fe20000410000 */
[----:B------:R-:W-:Y:S06]  /*1650*/  @P3 BRA `(.L_x_52223) ;  /* 0x0000000000083947 */ /* 0x000fec0003800000 */
[----:B------:R-:W-:Y:S05]  /*1660*/  @P1 BRA `(.L_x_52224) ;  /* 0x0000000000081947 */ /* 0x000fea0003800000 */
[----:B------:R-:W-:Y:S05]  /*1670*/  BRA `(.L_x_52225) ;  /* 0x0000000000087947 */ /* 0x000fea0003800000 */
.L_x_52223:
[----:B------:R-:W-:-:S07]  /*1680*/  FADD.FTZ R176, R167, R176 ;  /* 0x000000b0a7b07221 */ /* 0x000fce0000010000 */
.L_x_52224:
[----:B------:R-:W-:-:S07]  /*1690*/  MOV R171, R176 ;  /* 0x000000b000ab7202 */ /* 0x000fce0000000f00 */
.L_x_52225:
[----:B------:R-:W0:Y:S01]  /*16a0*/  @P1 LDC.64 R172, c[0x0][0x238] ;  /* 0x00008e00ffac1b82 */ /* 0x000e220000000a00 */
[C---:B------:R-:W-:Y:S02]  /*16b0*/  IADD3 R211, R208.reuse, 0x20, RZ ;  /* 0x00000020d0d37810 */ /* 0x040fe40007ffe0ff */
[----:B0-----:R-:W-:-:S04]  /*16c0*/  @P1 LEA R172, P3, R208, R172, 0x4 ;  /* 0x000000acd0ac1211 */ /* 0x001fc800078620ff */
[----:B------:R-:W-:-:S05]  /*16d0*/  @P1 LEA.HI.X R173, R208, R173, RZ, 0x4, P3 ;  /* 0x000000add0ad1211 */ /* 0x000fca00018f24ff */
[----:B------:R0:W-:Y:S04]  /*16e0*/  @P1 STG.E.128 desc[UR4][R172.64], R168 ;  /* 0x000000a8ac001986 */ /* 0x0001e8000c101d04 */
.L_x_52213:
[----:B------:R-:W-:Y:S05]  /*16f0*/  BSYNC B0 ;  /* 0x0000000000007941 */ /* 0x000fea0003800000 */
.L_x_52212:
[----:B------:R-:W-:Y:S01]  /*1700*/  ISETP.GE.U32.AND P3, PT, R0, 0x40, PT ;  /* 0x000000400000780c */ /* 0x000fe20003f66070 */
[----:B------:R-:W-:-:S12]  /*1710*/  BSSY B0, `(.L_x_52226) ;  /* 0x0000029000007945 */ /* 0x000fd80003800000 */
[----:B------:R-:W-:Y:S05]  /*1720*/  @!P3 BRA `(.L_x_52227) ;  /* 0x00000000009cb947 */ /* 0x000fea0003800000 */
        /* <DEDUP_REMOVED lines=14> */
.L_x_52228:
[----:B------:R-:W-:-:S07]  /*1810*/  FADD.FTZ R7, R164, R7 ;  /* 0x00000007a4077221 */ /* 0x000fce0000010000 */
.L_x_52229:
[----:B------:R-:W-:-:S07]  /*1820*/  MOV R168, R7 ;  /* 0x0000000700a87202 */ /* 0x000fce0000000f00 */
.L_x_52230:
[----:B------:R-:W-:Y:S01]  /*1830*/  FMUL.FTZ R6, R173, R210 ;  /* 0x000000d2ad067220 */ /* 0x000fe20000410000 */
[----:B------:R-:W-:Y:S06]  /*1840*/  @P3 BRA `(.L_x_52231) ;  /* 0x0000000000083947 */ /* 0x000fec0003800000 */
[----:B------:R-:W-:Y:S05]  /*1850*/  @P1 BRA `(.L_x_52232) ;  /* 0x0000000000081947 */ /* 0x000fea0003800000 */
[----:B------:R-:W-:Y:S05]  /*1860*/  BRA `(.L_x_52233) ;  /* 0x0000000000087947 */ /* 0x000fea0003800000 */
.L_x_52231:
[----:B------:R-:W-:-:S07]  /*1870*/  FADD.FTZ R6, R165, R6 ;  /* 0x00000006a5067221 */ /* 0x000fce0000010000 */
.L_x_52232:
[----:B------:R-:W-:-:S07]  /*1880*/  MOV R169, R6 ;  /* 0x0000000600a97202 */ /* 0x000fce0000000f00 */
.L_x_52233:
[----:B------:R-:W-:Y:S01]  /*1890*/  FMUL.FTZ R179, R174, R210 ;  /* 0x000000d2aeb37220 */ /* 0x000fe20000410000 */
[----:B------:R-:W-:Y:S06]  /*18a0*/  @P3 BRA `(.L_x_52234) ;  /* 0x0000000000083947 */ /* 0x000fec0003800000 */
[----:B------:R-:W-:Y:S05]  /*18b0*/  @P1 BRA `(.L_x_52235) ;  /* 0x0000000000081947 */ /* 0x000fea0003800000 */
[----:B------:R-:W-:Y:S05]  /*18c0*/  BRA `(.L_x_52236) ;  /* 0x0000000000087947 */ /* 0x000fea0003800000 */
.L_x_52234:
[----:B------:R-:W-:-:S07]  /*18d0*/  FADD.FTZ R179, R166, R179 ;  /* 0x000000b3a6b37221 */ /* 0x000fce0000010000 */
.L_x_52235:
[----:B------:R-:W-:-:S07]  /*18e0*/  MOV R170, R179 ;  /* 0x000000b300aa7202 */ /* 0x000fce0000000f00 */
.L_x_52236:
[----:B------:R-:W-:Y:S01]  /*18f0*/  FMUL.FTZ R178, R175, R210 ;  /* 0x000000d2afb27220 */ /* 0x000fe20000410000 */
[----:B------:R-:W-:Y:S06]  /*1900*/  @P3 BRA `(.L_x_52237) ;  /* 0x0000000000083947 */ /* 0x000fec0003800000 */
[----:B------:R-:W-:Y:S05]  /*1910*/  @P1 BRA `(.L_x_52238) ;  /* 0x0000000000081947 */ /* 0x000fea0003800000 */
[----:B------:R-:W-:Y:S05]  /*1920*/  BRA `(.L_x_52239) ;  /* 0x0000000000087947 */ /* 0x000fea0003800000 */
.L_x_52237:
[----:B------:R-:W-:-:S07]  /*1930*/  FADD.FTZ R178, R167, R178 ;  /* 0x000000b2a7b27221 */ /* 0x000fce0000010000 */
.L_x_52238:
[----:B------:R-:W-:-:S07]  /*1940*/  MOV R171, R178 ;  /* 0x000000b200ab7202 */ /* 0x000fce0000000f00 */
.L_x_52239:
[----:B------:R-:W0:Y:S02]  /*1950*/  @P1 LDC.64 R172, c[0x0][0x238] ;  /* 0x00008e00ffac1b82 */ /* 0x000e240000000a00 */
[----:B0-----:R-:W-:-:S04]  /*1960*/  @P1 LEA R172, P3, R211, R172, 0x4 ;  /* 0x000000acd3ac1211 */ /* 0x001fc800078620ff */
[C---:B------:R-:W-:Y:S02]  /*1970*/  @P1 LEA.HI.X R173, R211.reuse, R173, RZ, 0x4, P3 ;  /* 0x000000add3ad1211 */ /* 0x040fe400018f24ff */
[----:B------:R-:W-:-:S03]  /*1980*/  IADD3 R211, R211, 0x20, RZ ;  /* 0x00000020d3d37810 */ /* 0x000fc60007ffe0ff */
[----:B------:R1:W-:Y:S04]  /*1990*/  @P1 STG.E.128 desc[UR4][R172.64], R168 ;  /* 0x000000a8ac001986 */ /* 0x0003e8000c101d04 */
.L_x_52227:
[----:B------:R-:W-:Y:S05]  /*19a0*/  BSYNC B0 ;  /* 0x0000000000007941 */ /* 0x000fea0003800000 */
.L_x_52226:
        /* <DEDUP_REMOVED lines=17> */
.L_x_52242:
[----:B------:R-:W-:-:S07]  /*1ac0*/  FADD.FTZ R9, R164, R9 ;  /* 0x00000009a4097221 */ /* 0x000fce0000010000 */
.L_x_52243:
[----:B------:R-:W-:-:S07]  /*1ad0*/  MOV R168, R9 ;  /* 0x0000000900a87202 */ /* 0x000fce0000000f00 */
.L_x_52244:
[----:B------:R-:W-:Y:S01]  /*1ae0*/  FMUL.FTZ R8, R173, R210 ;  /* 0x000000d2ad087220 */ /* 0x000fe20000410000 */
[----:B------:R-:W-:Y:S06]  /*1af0*/  @P3 BRA `(.L_x_52245) ;  /* 0x0000000000083947 */ /* 0x000fec0003800000 */
[----:B------:R-:W-:Y:S05]  /*1b00*/  @P1 BRA `(.L_x_52246) ;  /* 0x0000000000081947 */ /* 0x000fea0003800000 */
[----:B------:R-:W-:Y:S05]  /*1b10*/  BRA `(.L_x_52247) ;  /* 0x0000000000087947 */ /* 0x000fea0003800000 */
.L_x_52245:
[----:B------:R-:W-:-:S07]  /*1b20*/  FADD.FTZ R8, R165, R8 ;  /* 0x00000008a5087221 */ /* 0x000fce0000010000 */
.L_x_52246:
[----:B------:R-:W-:-:S07]  /*1b30*/  MOV R169, R8 ;  /* 0x0000000800a97202 */ /* 0x000fce0000000f00 */
.L_x_52247:
[----:B------:R-:W-:Y:S01]  /*1b40*/  FMUL.FTZ R181, R174, R210 ;  /* 0x000000d2aeb57220 */ /* 0x000fe20000410000 */
[----:B------:R-:W-:Y:S06]  /*1b50*/  @P3 BRA `(.L_x_52248) ;  /* 0x0000000000083947 */ /* 0x000fec0003800000 */
[----:B------:R-:W-:Y:S05]  /*1b60*/  @P1 BRA `(.L_x_52249) ;  /* 0x0000000000081947 */ /* 0x000fea0003800000 */
[----:B------:R-:W-:Y:S05]  /*1b70*/  BRA `(.L_x_52250) ;  /* 0x0000000000087947 */ /* 0x000fea0003800000 */
.L_x_52248:
[----:B------:R-:W-:-:S07]  /*1b80*/  FADD.FTZ R181, R166, R181 ;  /* 0x000000b5a6b57221 */ /* 0x000fce0000010000 */
.L_x_52249:
[----:B------:R-:W-:-:S07]  /*1b90*/  MOV R170, R181 ;  /* 0x000000b500aa7202 */ /* 0x000fce0000000f00 */
.L_x_52250:
[----:B------:R-:W-:Y:S01]  /*1ba0*/  FMUL.FTZ R180, R175, R210 ;  /* 0x000000d2afb47220 */ /* 0x000fe20000410000 */
[----:B------:R-:W-:Y:S06]  /*1bb0*/  @P3 BRA `(.L_x_52251) ;  /* 0x0000000000083947 */ /* 0x000fec0003800000 */
[----:B------:R-:W-:Y:S05]  /*1bc0*/  @P1 BRA `(.L_x_52252) ;  /* 0x0000000000081947 */ /* 0x000fea0003800000 */
[----:B------:R-:W-:Y:S05]  /*1bd0*/  BRA `(.L_x_52253) ;  /* 0x0000000000087947 */ /* 0x000fea0003800000 */
.L_x_52251:
[----:B------:R-:W-:-:S07]  /*1be0*/  FADD.FTZ R180, R167, R180 ;  /* 0x000000b4a7b47221 */ /* 0x000fce0000010000 */
.L_x_52252:
[----:B------:R-:W-:-:S07]  /*1bf0*/  MOV R171, R180 ;  /* 0x000000b400ab7202 */ /* 0x000fce0000000f00 */
.L_x_52253:
[----:B------:R-:W0:Y:S02]  /*1c00*/  @P1 LDC.64 R172, c[0x0][0x238] ;  /* 0x00008e00ffac1b82 */ /* 0x000e240000000a00 */
[----:B0-----:R-:W-:-:S04]  /*1c10*/  @P1 LEA R172, P3, R211, R172, 0x4 ;  /* 0x000000acd3ac1211 */ /* 0x001fc800078620ff */
[C---:B------:R-:W-:Y:S02]  /*1c20*/  @P1 LEA.HI.X R173, R211.reuse, R173, RZ, 0x4, P3 ;  /* 0x000000add3ad1211 */ /* 0x040fe400018f24ff */
[----:B------:R-:W-:-:S03]  /*1c30*/  IADD3 R211, R211, 0x20, RZ ;  /* 0x00000020d3d37810 */ /* 0x000fc60007ffe0ff */
[----:B------:R0:W-:Y:S04]  /*1c40*/  @P1 STG.E.128 desc[UR4][R172.64], R168 ;  /* 0x000000a8ac001986 */ /* 0x0001e8000c101d04 */
.L_x_52241:
[----:B------:R-:W-:Y:S05]  /*1c50*/  BSYNC B0 ;  /* 0x0000000000007941 */ /* 0x000fea0003800000 */
.L_x_52240:
        /* <DEDUP_REMOVED lines=17> */
.L_x_52256:
[----:B------:R-:W-:-:S07]  /*1d70*/  FADD.FTZ R11, R164, R11 ;  /* 0x0000000ba40b7221 */ /* 0x000fce0000010000 */
.L_x_52257:
[----:B------:R-:W-:-:S07]  /*1d80*/  MOV R168, R11 ;  /* 0x0000000b00a87202 */ /* 0x000fce0000000f00 */
.L_x_52258:
[----:B------:R-:W-:Y:S01]  /*1d90*/  FMUL.FTZ R10, R173, R210 ;  /* 0x000000d2ad0a7220 */ /* 0x000fe20000410000 */
[----:B------:R-:W-:Y:S06]  /*1da0*/  @P3 BRA `(.L_x_52259) ;  /* 0x0000000000083947 */ /* 0x000fec0003800000 */
[----:B------:R-:W-:Y:S05]  /*1db0*/  @P1 BRA `(.L_x_52260) ;  /* 0x0000000000081947 */ /* 0x000fea0003800000 */
[----:B------:R-:W-:Y:S05]  /*1dc0*/  BRA `(.L_x_52261) ;  /* 0x0000000000087947 */ /* 0x000fea0003800000 */
.L_x_52259:
[----:B------:R-:W-:-:S07]  /*1dd0*/  FADD.FTZ R10, R165, R10 ;  /* 0x0000000aa50a7221 */ /* 0x000fce0000010000 */
.L_x_52260:
[----:B------:R-:W-:-:S07]  /*1de0*/  MOV R169, R10 ;  /* 0x0000000a00a97202 */ /* 0x000fce0000000f00 */
.L_x_52261:
[----:B------:R-:W-:Y:S01]  /*1df0*/  FMUL.FTZ R183, R174, R210 ;  /* 0x000000d2aeb77220 */ /* 0x000fe20000410000 */
[----:B------:R-:W-:Y:S06]  /*1e00*/  @P3 BRA `(.L_x_52262) ;  /* 0x0000000000083947 */ /* 0x000fec0003800000 */
[----:B------:R-:W-:Y:S05]  /*1e10*/  @P1 BRA `(.L_x_52263) ;  /* 0x0000000000081947 */ /* 0x000fea0003800000 */
[----:B------:R-:W-:Y:S05]  /*1e20*/  BRA `(.L_x_52264) ;  /* 0x0000000000087947 */ /* 0x000fea0003800000 */
.L_x_52262:
[----:B------:R-:W-:-:S07]  /*1e30*/  FADD.FTZ R183, R166, R183 ;  /* 0x000000b7a6b77221 */ /* 0x000fce0000010000 */
.L_x_52263:
[----:B------:R-:W-:-:S07]  /*1e40*/  MOV R170, R183 ;  /* 0x000000b700aa7202 */ /* 0x000fce0000000f00 */
.L_x_52264:
[----:B------:R-:W-:Y:S01]  /*1e50*/  FMUL.FTZ R182, R175, R210 ;  /* 0x000000d2afb67220 */ /* 0x000fe20000410000 */
[----:B------:R-:W-:Y:S06]  /*1e60*/  @P3 BRA `(.L_x_52265) ;  /* 0x0000000000083947 */ /* 0x000fec0003800000 */
[----:B------:R-:W-:Y:S05]  /*1e70*/  @P1 BRA `(.L_x_52266) ;  /* 0x0000000000081947 */ /* 0x000fea0003800000 */
[----:B------:R-:W-:Y:S05]  /*1e80*/  BRA `(.L_x_52267) ;  /* 0x0000000000087947 */ /* 0x000fea0003800000 */
.L_x_52265:
[----:B------:R-:W-:-:S07]  /*1e90*/  FADD.FTZ R182, R167, R182 ;  /* 0x000000b6a7b67221 */ /* 0x000fce0000010000 */
.L_x_52266:
[----:B------:R-:W-:-:S07]  /*1ea0*/  MOV R171, R182 ;  /* 0x000000b600ab7202 */ /* 0x000fce0000000f00 */
.L_x_52267:
[----:B------:R-:W0:Y:S02]  /*1eb0*/  @P1 LDC.64 R172, c[0x0][0x238] ;  /* 0x00008e00ffac1b82 */ /* 0x000e240000000a00 */
[----:B0-----:R-:W-:-:S04]  /*1ec0*/  @P1 LEA R172, P3, R211, R172, 0x4 ;  /* 0x000000acd3ac1211 */ /* 0x001fc800078620ff */
[C---:B------:R-:W-:Y:S02]  /*1ed0*/  @P1 LEA.HI.X R173, R211.reuse, R173, RZ, 0x4, P3 ;  /* 0x000000add3ad1211 */ /* 0x040fe400018f24ff */
[----:B------:R-:W-:-:S03]  /*1ee0*/  IADD3 R211, R211, 0x20, RZ ;  /* 0x00000020d3d37810 */ /* 0x000fc60007ffe0ff */
[----:B------:R0:W-:Y:S04]  /*1ef0*/  @P1 STG.E.128 desc[UR4][R172.64], R168 ;  /* 0x000000a8ac001986 */ /* 0x0001e8000c101d04 */
.L_x_52255:
[----:B------:R-:W-:Y:S05]  /*1f00*/  BSYNC B0 ;  /* 0x0000000000007941 */ /* 0x000fea0003800000 */
.L_x_52254:
        /* <DEDUP_REMOVED lines=17> */
.L_x_52270:
[----:B------:R-:W-:-:S07]  /*2020*/  FADD.FTZ R13, R164, R13 ;  /* 0x0000000da40d7221 */ /* 0x000fce0000010000 */
.L_x_52271:
[----:B------:R-:W-:-:S07]  /*2030*/  MOV R168, R13 ;  /* 0x0000000d00a87202 */ /* 0x000fce0000000f00 */
.L_x_52272:
[----:B------:R-:W-:Y:S01]  /*2040*/  FMUL.FTZ R12, R173, R210 ;  /* 0x000000d2ad0c7220 */ /* 0x000fe20000410000 */
[----:B------:R-:W-:Y:S06]  /*2050*/  @P3 BRA `(.L_x_52273) ;  /* 0x0000000000083947 */ /* 0x000fec0003800000 */
[----:B------:R-:W-:Y:S05]  /*2060*/  @P1 BRA `(.L_x_52274) ;  /* 0x0000000000081947 */ /* 0x000fea0003800000 */
[----:B------:R-:W-:Y:S05]  /*2070*/  BRA `(.L_x_52275) ;  /* 0x0000000000087947 */ /* 0x000fea0003800000 */
.L_x_52273:
[----:B------:R-:W-:-:S07]  /*2080*/  FADD.FTZ R12, R165, R12 ;  /* 0x0000000ca50c7221 */ /* 0x000fce0000010000 */
.L_x_52274:
[----:B------:R-:W-:-:S07]  /*2090*/  MOV R169, R12 ;  /* 0x0000000c00a97202 */ /* 0x000fce0000000f00 */
.L_x_52275:
[----:B------:R-:W-:Y:S01]  /*20a0*/  FMUL.FTZ R185, R174, R210 ;  /* 0x000000d2aeb97220 */ /* 0x000fe20000410000 */
[----:B------:R-:W-:Y:S06]  /*20b0*/  @P3 BRA `(.L_x_52276) ;  /* 0x0000000000083947 */ /* 0x000fec0003800000 */
[----:B------:R-:W-:Y:S05]  /*20c0*/  @P1 BRA `(.L_x_52277) ;  /* 0x0000000000081947 */ /* 0x000fea0003800000 */
[----:B------:R-:W-:Y:S05]  /*20d0*/  BRA `(.L_x_52278) ;  /* 0x0000000000087947 */ /* 0x000fea0003800000 */
.L_x_52276:
[----:B------:R-:W-:-:S07]  /*20e0*/  FADD.FTZ R185, R166, R185 ;  /* 0x000000b9a6b97221 */ /* 0x000fce0000010000 */
.L_x_52277:
[----:B------:R-:W-:-:S07]  /*20f0*/  MOV R170, R185 ;  /* 0x000000b900aa7202 */ /* 0x000fce0000000f00 */
.L_x_52278:
[----:B------:R-:W-:Y:S01]  /*2100*/  FMUL.FTZ R184, R175, R210 ;  /* 0x000000d2afb87220 */ /* 0x000fe20000410000 */
[----:B------:R-:W-:Y:S06]  /*2110*/  @P3 BRA `(.L_x_52279) ;  /* 0x0000000000083947 */ /* 0x000fec0003800000 */
[----:B------:R-:W-:Y:S05]  /*2120*/  @P1 BRA `(.L_x_52280) ;  /* 0x0000000000081947 */ /* 0x000fea0003800000 */
[----:B------:R-:W-:Y:S05]  /*2130*/  BRA `(.L_x_52281) ;  /* 0x0000000000087947 */ /* 0x000fea0003800000 */
.L_x_52279:
[----:B------:R-:W-:-:S07]  /*2140*/  FADD.FTZ R184, R167, R184 ;  /* 0x000000b8a7b87221 */ /* 0x000fce0000010000 */
.L_x_52280:
[----:B------:R-:W-:-:S07]  /*2150*/  MOV R171, R184 ;  /* 0x000000b800ab7202 */ /* 0x000fce0000000f00 */
.L_x_52281:
[----:B------:R-:W0:Y:S02]  /*2160*/  @P1 LDC.64 R172, c[0x0][0x238] ;  /* 0x00008e00ffac1b82 */ /* 0x000e240000000a00 */
[----:B0-----:R-:W-:-:S04]  /*2170*/  @P1 LEA R172, P3, R211, R172, 0x4 ;  /* 0x000000acd3ac1211 */ /* 0x001fc800078620ff */
[C---:B------:R-:W-:Y:S02]  /*2180*/  @P1 LEA.HI.X R173, R211.reuse, R173, RZ, 0x4, P3 ;  /* 0x000000add3ad1211 */ /* 0x040fe400018f24ff */
[----:B------:R-:W-:-:S03]  /*2190*/  IADD3 R211, R211, 0x20, RZ ;  /* 0x00000020d3d37810 */ /* 0x000fc60007ffe0ff */
[----:B------:R0:W-:Y:S04]  /*21a0*/  @P1 STG.E.128 desc[UR4][R172.64], R168 ;  /* 0x000000a8ac001986 */ /* 0x0001e8000c101d04 */
.L_x_52269:
[----:B------:R-:W-:Y:S05]  /*21b0*/  BSYNC B0 ;  /* 0x0000000000007941 */ /* 0x000fea0003800000 */
.L_x_52268:
        /* <DEDUP_REMOVED lines=17> */
.L_x_52284:
[----:B------:R-:W-:-:S07]  /*22d0*/  FADD.FTZ R15, R164, R15 ;  /* 0x0000000fa40f7221 */ /* 0x000fce0000010000 */
.L_x_52285:
[----:B------:R-:W-:-:S07]  /*22e0*/  MOV R168, R15 ;  /* 0x0000000f00a87202 */ /* 0x000fce0000000f00 */
.L_x_52286:
[----:B------:R-:W-:Y:S01]  /*22f0*/  FMUL.FTZ R14, R173, R210 ;  /* 0x000000d2ad0e7220 */ /* 0x000fe20000410000 */
[----:B------:R-:W-:Y:S06]  /*2300*/  @P3 BRA `(.L_x_52287) ;  /* 0x0000000000083947 */ /* 0x000fec0003800000 */
[----:B------:R-:W-:Y:S05]  /*2310*/  @P1 BRA `(.L_x_52288) ;  /* 0x0000000000081947 */ /* 0x000fea0003800000 */
[----:B------:R-:W-:Y:S05]  /*2320*/  BRA `(.L_x_52289) ;  /* 0x0000000000087947 */ /* 0x000fea0003800000 */
.L_x_52287:
[----:B------:R-:W-:-:S07]  /*2330*/  FADD.FTZ R14, R165, R14 ;  /* 0x0000000ea50e7221 */ /* 0x000fce0000010000 */
.L_x_52288:
[----:B------:R-:W-:-:S07]  /*2340*/  MOV R169, R14 ;  /* 0x0000000e00a97202 */ /* 0x000fce0000000f00 */
.L_x_52289:
[----:B------:R-:W-:Y:S01]  /*2350*/  FMUL.FTZ R187, R174, R210 ;  /* 0x000000d2aebb7220 */ /* 0x000fe20000410000 */
[----:B------:R-:W-:Y:S06]  /*2360*/  @P3 BRA `(.L_x_52290) ;  /* 0x0000000000083947 */ /* 0x000fec0003800000 */
[----:B------:R-:W-:Y:S05]  /*2370*/  @P1 BRA `(.L_x_52291) ;  /* 0x0000000000081947 */ /* 0x000fea0003800000 */
[----:B------:R-:W-:Y:S05]  /*2380*/  BRA `(.L_x_52292) ;  /* 0x0000000000087947 */ /* 0x000fea0003800000 */
.L_x_52290:
[----:B------:R-:W-:-:S07]  /*2390*/  FADD.FTZ R187, R166, R187 ;  /* 0x000000bba6bb7221 */ /* 0x000fce0000010000 */
.L_x_52291:
[----:B------:R-:W-:-:S07]  /*23a0*/  MOV R170, R187 ;  /* 0x000000bb00aa7202 */ /* 0x000fce0000000f00 */
.L_x_52292:
[----:B------:R-:W-:Y:S01]  /*23b0*/  FMUL.FTZ R186, R175, R210 ;  /* 0x000000d2afba7220 */ /* 0x000fe20000410000 */
[----:B------:R-:W-:Y:S06]  /*23c0*/  @P3 BRA `(.L_x_52293) ;  /* 0x0000000000083947 */ /* 0x000fec0003800000 */
[----:B------:R-:W-:Y:S05]  /*23d0*/  @P1 BRA `(.L_x_52294) ;  /* 0x0000000000081947 */ /* 0x000fea0003800000 */
[----:B------:R-:W-:Y:S05]  /*23e0*/  BRA `(.L_x_52295) ;  /* 0x0000000000087947 */ /* 0x000fea0003800000 */
.L_x_52293:
[----:B------:R-:W-:-:S07]  /*23f0*/  FADD.FTZ R186, R167, R186 ;  /* 0x000000baa7ba7221 */ /* 0x000fce0000010000 */
.L_x_52294:
[----:B------:R-:W-:-:S07]  /*2400*/  MOV R171, R186 ;  /* 0x000000ba00ab7202 */ /* 0x000fce0000000f00 */
.L_x_52295:
[----:B------:R-:W0:Y:S02]  /*2410*/  @P1 LDC.64 R172, c[0x0][0x238] ;  /* 0x00008e00ffac1b82 */ /* 0x000e240000000a00 */
[----:B0-----:R-:W-:-:S04]  /*2420*/  @P1 LEA R172, P3, R211, R172, 0x4 ;  /* 0x000000acd3ac1211 */ /* 0x001fc800078620ff */
[C---:B------:R-:W-:Y:S02]  /*2430*/  @P1 LEA.HI.X R173, R211.reuse, R173, RZ, 0x4, P3 ;  /* 0x000000add3ad1211 */ /* 0x040fe400018f24ff */
[----:B------:R-:W-:-:S03]  /*2440*/  IADD3 R211, R211, 0x20, RZ ;  /* 0x00000020d3d37810 */ /* 0x000fc60007ffe0ff */
[----:B------:R0:W-:Y:S04]  /*2450*/  @P1 STG.E.128 desc[UR4][R172.64], R168 ;  /* 0x000000a8ac001986 */ /* 0x0001e8000c101d04 */
.L_x_52283:
[----:B------:R-:W-:Y:S05]  /*2460*/  BSYNC B0 ;  /* 0x0000000000007941 */ /* 0x000fea0003800000 */
.L_x_52282:
        /* <DEDUP_REMOVED lines=17> */
.L_x_52298:
[----:B------:R-:W-:-:S07]  /*2580*/  FADD.FTZ R17, R164, R17 ;  /* 0x00000011a4117221 */ /* 0x000fce0000010000 */
.L_x_52299:
[----:B------:R-:W-:-:S07]  /*2590*/  MOV R168, R17 ;  /* 0x0000001100a87202 */ /* 0x000fce0000000f00 */
.L_x_52300:
[----:B------:R-:W-:Y:S01]  /*25a0*/  FMUL.FTZ R16, R173, R210 ;  /* 0x000000d2ad107220 */ /* 0x000fe20000410000 */
[----:B------:R-:W-:Y:S06]  /*25b0*/  @P3 BRA `(.L_x_52301) ;  /* 0x0000000000083947 */ /* 0x000fec0003800000 */
[----:B------:R-:W-:Y:S05]  /*25c0*/  @P1 BRA `(.L_x_52302) ;  /* 0x0000000000081947 */ /* 0x000fea0003800000 */
[----:B------:R-:W-:Y:S05]  /*25d0*/  BRA `(.L_x_52303) ;  /* 0x0000000000087947 */ /* 0x000fea0003800000 */
.L_x_52301:
[----:B------:R-:W-:-:S07]  /*25e0*/  FADD.FTZ R16, R165, R16 ;  /* 0x00000010a5107221 */ /* 0x000fce0000010000 */
.L_x_52302:
[----:B------:R-:W-:-:S07]  /*25f0*/  MOV R169, R16 ;  /* 0x0000001000a97202 */ /* 0x000fce0000000f00 */
.L_x_52303:
[----:B------:R-:W-:Y:S01]  /*2600*/  FMUL.FTZ R189, R174, R210 ;  /* 0x000000d2aebd7220 */ /* 0x000fe20000410000 */
[----:B------:R-:W-:Y:S06]  /*2610*/  @P3 BRA `(.L_x_52304) ;  /* 0x0000000000083947 */ /* 0x000fec0003800000 */
[----:B------:R-:W-:Y:S05]  /*2620*/  @P1 BRA `(.L_x_52305) ;  /* 0x0000000000081947 */ /* 0x000fea0003800000 */
[----:B------:R-:W-:Y:S05]  /*2630*/  BRA `(.L_x_52306) ;  /* 0x0000000000087947 */ /* 0x000fea0003800000 */
.L_x_52304:
[----:B------:R-:W-:-:S07]  /*2640*/  FADD.FTZ R189, R166, R189 ;  /* 0x000000bda6bd7221 */ /* 0x000fce0000010000 */
.L_x_52305:
[----:B------:R-:W-:-:S07]  /*2650*/  MOV R170, R189 ;  /* 0x000000bd00aa7202 */ /* 0x000fce0000000f00 */
.L_x_52306:
[----:B------:R-:W-:Y:S01]  /*2660*/  FMUL.FTZ R188, R175, R210 ;  /* 0x000000d2afbc7220 */ /* 0x000fe20000410000 */
[----:B------:R-:W-:Y:S06]  /*2670*/  @P3 BRA `(.L_x_52307) ;  /* 0x0000000000083947 */ /* 0x000fec0003800000 */
[----:B------:R-:W-:Y:S05]  /*2680*/  @P1 BRA `(.L_x_52308) ;  /* 0x0000000000081947 */ /* 0x000fea0003800000 */
[----:B------:R-:W-:Y:S05]  /*2690*/  BRA `(.L_x_52309) ;  /* 0x0000000000087947 */ /* 0x000fea0003800000 */
.L_x_52307:
[----:B------:R-:W-:-:S07]  /*26a0*/  FADD.FTZ R188, R167, R188 ;  /* 0x000000bca7bc7221 */ /* 0x000fce0000010000 */
.L_x_52308:
[----:B------:R-:W-:-:S07]  /*26b0*/  MOV R171, R188 ;  /* 0x000000bc00ab7202 */ /* 0x000fce0000000f00 */
.L_x_52309:
[----:B------:R-:W0:Y:S02]  /*26c0*/  @P1 LDC.64 R172, c[0x0][0x238] ;  /* 0x00008e00ffac1b82 */ /* 0x000e240000000a00 */
[----:B0-----:R-:W-:-:S04]  /*26d0*/  @P1 LEA R172, P3, R211, R172, 0x4 ;  /* 0x000000acd3ac1211 */ /* 0x001fc800078620ff */
[C---:B------:R-:W-:Y:S02]  /*26e0*/  @P1 LEA.HI.X R173, R211.reuse, R173, RZ, 0x4, P3 ;  /* 0x000000add3ad1211 */ /* 0x040fe400018f24ff */
[----:B------:R-:W-:-:S03]  /*26f0*/  IADD3 R211, R211, 0x20, RZ ;  /* 0x00000020d3d37810 */ /* 0x000fc60007ffe0ff */
[----:B------:R0:W-:Y:S04]  /*2700*/  @P1 STG.E.128 desc[UR4][R172.64], R168 ;  /* 0x000000a8ac001986 */ /* 0x0001e8000c101d04 */
.L_x_52297:
[----:B------:R-:W-:Y:S05]  /*2710*/  BSYNC B0 ;  /* 0x0000000000007941 */ /* 0x000fea0003800000 */
.L_x_52296:
        /* <DEDUP_REMOVED lines=17> */
.L_x_52312:
[----:B------:R-:W-:-:S07]  /*2830*/  FADD.FTZ R19, R164, R19 ;  /* 0x00000013a4137221 */ /* 0x000fce0000010000 */
.L_x_52313:
[----:B------:R-:W-:-:S07]  /*2840*/  MOV R168, R19 ;  /* 0x0000001300a87202 */ /* 0x000fce0000000f00 */
.L_x_52314:
[----:B------:R-:W-:Y:S01]  /*2850*/  FMUL.FTZ R18, R173, R210 ;  /* 0x000000d2ad127220 */ /* 0x000fe20000410000 */
[----:B------:R-:W-:Y:S06]  /*2860*/  @P3 BRA `(.L_x_52315) ;  /* 0x0000000000083947 */ /* 0x000fec0003800000 */
[----:B------:R-:W-:Y:S05]  /*2870*/  @P1 BRA `(.L_x_52316) ;  /* 0x0000000000081947 */ /* 0x000fea0003800000 */
[----:B------:R-:W-:Y:S05]  /*2880*/  BRA `(.L_x_52317) ;  /* 0x0000000000087947 */ /* 0x000fea0003800000 */
.L_x_52315:
[----:B------:R-:W-:-:S07]  /*2890*/  FADD.FTZ R18, R165, R18 ;  /* 0x00000012a5127221 */ /* 0x000fce0000010000 */
.L_x_52316:
[----:B------:R-:W-:-:S07]  /*28a0*/  MOV R169, R18 ;  /* 0x0000001200a97202 */ /* 0x000fce0000000f00 */
.L_x_52317:
[----:B------:R-:W-:Y:S01]  /*28b0*/  FMUL.FTZ R191, R174, R210 ;  /* 0x000000d2aebf7220 */ /* 0x000fe20000410000 */
[----:B------:R-:W-:Y:S06]  /*28c0*/  @P3 BRA `(.L_x_52318) ;  /* 0x0000000000083947 */ /* 0x000fec0003800000 */
[----:B------:R-:W-:Y:S05]  /*28d0*/  @P1 BRA `(.L_x_52319) ;  /* 0x0000000000081947 */ /* 0x000fea0003800000 */
[----:B------:R-:W-:Y:S05]  /*28e0*/  BRA `(.L_x_52320) ;  /* 0x0000000000087947 */ /* 0x000fea0003800000 */
.L_x_52318:
[----:B------:R-:W-:-:S07]  /*28f0*/  FADD.FTZ R191, R166, R191 ;  /* 0x000000bfa6bf7221 */ /* 0x000fce0000010000 */
.L_x_52319:
[----:B------:R-:W-:-:S07]  /*2900*/  MOV R170, R191 ;  /* 0x000000bf00aa7202 */ /* 0x000fce0000000f00 */
.L_x_52320:
[----:B------:R-:W-:Y:S01]  /*2910*/  FMUL.FTZ R190, R175, R210 ;  /* 0x000000d2afbe7220 */ /* 0x000fe20000410000 */
[----:B------:R-:W-:Y:S06]  /*2920*/  @P3 BRA `(.L_x_52321) ;  /* 0x0000000000083947 */ /* 0x000fec0003800000 */
[----:B------:R-:W-:Y:S05]  /*2930*/  @P1 BRA `(.L_x_52322) ;  /* 0x0000000000081947 */ /* 0x000fea0003800000 */
[----:B------:R-:W-:Y:S05]  /*2940*/  BRA `(.L_x_52323) ;  /* 0x0000000000087947 */ /* 0x000fea0003800000 */
.L_x_52321:
[----:B------:R-:W-:-:S07]  /*2950*/  FADD.FTZ R190, R167, R190 ;  /* 0x000000bea7be7221 */ /* 0x000fce0000010000 */
.L_x_52322:
[----:B------:R-:W-:-:S07]  /*2960*/  MOV R171, R190 ;  /* 0x000000be00ab7202 */ /* 0x000fce0000000f00 */
.L_x_52323:
[----:B------:R-:W0:Y:S02]  /*2970*/  @P1 LDC.64 R172, c[0x0][0x238] ;  /* 0x00008e00ffac1b82 */ /* 0x000e240000000a00 */
[----:B0-----:R-:W-:-:S04]  /*2980*/  @P1 LEA R172, P3, R211, R172, 0x4 ;  /* 0x000000acd3ac1211 */ /* 0x001fc800078620ff */
[C---:B------:R-:W-:Y:S02]  /*2990*/  @P1 LEA.HI.X R173, R211.reuse, R173, RZ, 0x4, P3 ;  /* 0x000000add3ad1211 */ /* 0x040fe400018f24ff */
[----:B------:R-:W-:-:S03]  /*29a0*/  IADD3 R211, R211, 0x20, RZ ;  /* 0x00000020d3d37810 */ /* 0x000fc60007ffe0ff */
[----:B------:R0:W-:Y:S04]  /*29b0*/  @P1 STG.E.128 desc[UR4][R172.64], R168 ;  /* 0x000000a8ac001986 */ /* 0x0001e8000c101d04 */
.L_x_52311:
[----:B------:R-:W-:Y:S05]  /*29c0*/  BSYNC B0 ;  /* 0x0000000000007941 */ /* 0x000fea0003800000 */
.L_x_52310:
        /* <DEDUP_REMOVED lines=17> */
.L_x_52326:
[----:B------:R-:W-:-:S07]  /*2ae0*/  FADD.FTZ R21, R164, R21 ;  /* 0x00000015a4157221 */ /* 0x000fce0000010000 */
.L_x_52327:
[----:B------:R-:W-:-:S07]  /*2af0*/  MOV R168, R21 ;  /* 0x0000001500a87202 */ /* 0x000fce0000000f00 */
.L_x_52328:
[----:B------:R-:W-:Y:S01]  /*2b00*/  FMUL.FTZ R20, R173, R210 ;  /* 0x000000d2ad147220 */ /* 0x000fe20000410000 */
[----:B------:R-:W-:Y:S06]  /*2b10*/  @P3 BRA `(.L_x_52329) ;  /* 0x0000000000083947 */ /* 0x000fec0003800000 */
[----:B------:R-:W-:Y:S05]  /*2b20*/  @P1 BRA `(.L_x_52330) ;  /* 0x0000000000081947 */ /* 0x000fea0003800000 */
[----:B------:R-:W-:Y:S05]  /*2b30*/  BRA `(.L_x_52331) ;  /* 0x0000000000087947 */ /* 0x000fea0003800000 */
.L_x_52329:
[----:B------:R-:W-:-:S07]  /*2b40*/  FADD.FTZ R20, R165, R20 ;  /* 0x00000014a5147221 */ /* 0x000fce0000010000 */
.L_x_52330:
[----:B------:R-:W-:-:S07]  /*2b50*/  MOV R169, R20 ;  /* 0x0000001400a97202 */ /* 0x000fce0000000f00 */
.L_x_52331:
[----:B------:R-:W-:Y:S01]  /*2b60*/  FMUL.FTZ R193, R174, R210 ;  /* 0x000000d2aec17220 */ /* 0x000fe20000410000 */
[----:B------:R-:W-:Y:S06]  /*2b70*/  @P3 BRA `(.L_x_52332) ;  /* 0x0000000000083947 */ /* 0x000fec0003800000 */
[----:B------:R-:W-:Y:S05]  /*2b80*/  @P1 BRA `(.L_x_52333) ;  /* 0x0000000000081947 */ /* 0x000fea0003800000 */
[----:B------:R-:W-:Y:S05]  /*2b90*/  BRA `(.L_x_52334) ;  /* 0x0000000000087947 */ /* 0x000fea0003800000 */
.L_x_52332:
[----:B------:R-:W-:-:S07]  /*2ba0*/  FADD.FTZ R193, R166, R193 ;  /* 0x000000c1a6c17221 */ /* 0x000fce0000010000 */
.L_x_52333:
[----:B------:R-:W-:-:S07]  /*2bb0*/  MOV R170, R193 ;  /* 0x000000c100aa7202 */ /* 0x000fce0000000f00 */
.L_x_52334:
[----:B------:R-:W-:Y:S01]  /*2bc0*/  FMUL.FTZ R192, R175, R210 ;  /* 0x000000d2afc07220 */ /* 0x000fe20000410000 */
[----:B------:R-:W-:Y:S06]  /*2bd0*/  @P3 BRA `(.L_x_52335) ;  /* 0x0000000000083947 */ /* 0x000fec0003800000 */
[----:B------:R-:W-:Y:S05]  /*2be0*/  @P1 BRA `(.L_x_52336) ;  /* 0x0000000000081947 */ /* 0x000fea0003800000 */
[----:B------:R-:W-:Y:S05]  /*2bf0*/  BRA `(.L_x_52337) ;  /* 0x0000000000087947 */ /* 0x000fea0003800000 */
.L_x_52335:
[----:B------:R-:W-:-:S07]  /*2c00*/  FADD.FTZ R192, R167, R192 ;  /* 0x000000c0a7c07221 */ /* 0x000fce0000010000 */
.L_x_52336:
[----:B------:R-:W-:-:S07]  /*2c10*/  MOV R171, R192 ;  /* 0x000000c000ab7202 */ /* 0x000fce0000000f00 */
.L_x_52337:
[----:B------:R-:W0:Y:S02]  /*2c20*/  @P1 LDC.64 R172, c[0x0][0x238] ;  /* 0x00008e00ffac1b82 */ /* 0x000e240000000a00 */
[----:B0-----:R-:W-:-:S04]  /*2c30*/  @P1 LEA R172, P3, R211, R172, 0x4 ;  /* 0x000000acd3ac1211 */ /* 0x001fc800078620ff */
[C---:B------:R-:W-:Y:S02]  /*2c40*/  @P1 LEA.HI.X R173, R211.reuse, R173, RZ, 0x4, P3 ;  /* 0x000000add3ad1211 */ /* 0x040fe400018f24ff */
[----:B------:R-:W-:-:S03]  /*2c50*/  IADD3 R211, R211, 0x20, RZ ;  /* 0x00000020d3d37810 */ /* 0x000fc60007ffe0ff */
[----:B------:R0:W-:Y:S04]  /*2c60*/  @P1 STG.E.128 desc[UR4][R172.64], R168 ;  /* 0x000000a8ac001986 */ /* 0x0001e8000c101d04 */
.L_x_52325:
[----:B------:R-:W-:Y:S05]  /*2c70*/  BSYNC B0 ;  /* 0x0000000000007941 */ /* 0x000fea0003800000 */
.L_x_52324:
        /* <DEDUP_REMOVED lines=17> */
.L_x_52340:
[----:B------:R-:W-:-:S07]  /*2d90*/  FADD.FTZ R23, R164, R23 ;  /* 0x00000017a4177221 */ /* 0x000fce0000010000 */
.L_x_52341:
[----:B------:R-:W-:-:S07]  /*2da0*/  MOV R168, R23 ;  /* 0x0000001700a87202 */ /* 0x000fce0000000f00 */
.L_x_52342:
[----:B------:R-:W-:Y:S01]  /*2db0*/  FMUL.FTZ R22, R173, R210 ;  /* 0x000000d2ad167220 */ /* 0x000fe20000410000 */
[----:B------:R-:W-:Y:S06]  /*2dc0*/  @P3 BRA `(.L_x_52343) ;  /* 0x0000000000083947 */ /* 0x000fec0003800000 */
[----:B------:R-:W-:Y:S05]  /*2dd0*/  @P1 BRA `(.L_x_52344) ;  /* 0x0000000000081947 */ /* 0x000fea0003800000 */
[----:B------:R-:W-:Y:S05]  /*2de0*/  BRA `(.L_x_52345) ;  /* 0x0000000000087947 */ /* 0x000fea0003800000 */
.L_x_52343:
[----:B------:R-:W-:-:S07]  /*2df0*/  FADD.FTZ R22, R165, R22 ;  /* 0x00000016a5167221 */ /* 0x000fce0000010000 */
.L_x_52344:
[----:B------:R-:W-:-:S07]  /*2e00*/  MOV R169, R22 ;  /* 0x0000001600a97202 */ /* 0x000fce0000000f00 */
.L_x_52345:
[----:B------:R-:W-:Y:S01]  /*2e10*/  FMUL.FTZ R195, R174, R210 ;  /* 0x000000d2aec37220 */ /* 0x000fe20000410000 */
[----:B------:R-:W-:Y:S06]  /*2e20*/  @P3 BRA `(.L_x_52346) ;  /* 0x0000000000083947 */ /* 0x000fec0003800000 */
[----:B------:R-:W-:Y:S05]  /*2e30*/  @P1 BRA `(.L_x_52347) ;  /* 0x0000000000081947 */ /* 0x000fea0003800000 */
[----:B------:R-:W-:Y:S05]  /*2e40*/  BRA `(.L_x_52348) ;  /* 0x0000000000087947 */ /* 0x000fea0003800000 */
.L_x_52346:
[----:B------:R-:W-:-:S07]  /*2e50*/  FADD.FTZ R195, R166, R195 ;  /* 0x000000c3a6c37221 */ /* 0x000fce0000010000 */
.L_x_52347:
[----:B------:R-:W-:-:S07]  /*2e60*/  MOV R170, R195 ;  /* 0x000000c300aa7202 */ /* 0x000fce0000000f00 */
.L_x_52348:
[----:B------:R-:W-:Y:S01]  /*2e70*/  FMUL.FTZ R194, R175, R210 ;  /* 0x000000d2afc27220 */ /* 0x000fe20000410000 */
[----:B------:R-:W-:Y:S06]  /*2e80*/  @P3 BRA `(.L_x_52349) ;  /* 0x0000000000083947 */ /* 0x000fec0003800000 */
[----:B------:R-:W-:Y:S05]  /*2e90*/  @P1 BRA `(.L_x_52350) ;  /* 0x0000000000081947 */ /* 0x000fea0003800000 */
[----:B------:R-:W-:Y:S05]  /*2ea0*/  BRA `(.L_x_52351) ;  /* 0x0000000000087947 */ /* 0x000fea0003800000 */
.L_x_52349:
[----:B------:R-:W-:-:S07]  /*2eb0*/  FADD.FTZ R194, R167, R194 ;  /* 0x000000c2a7c27221 */ /* 0x000fce0000010000 */
.L_x_52350:
[----:B------:R-:W-:-:S07]  /*2ec0*/  MOV R171, R194 ;  /* 0x000000c200ab7202 */ /* 0x000fce0000000f00 */
.L_x_52351:
[----:B------:R-:W0:Y:S02]  /*2ed0*/  @P1 LDC.64 R172, c[0x0][0x238] ;  /* 0x00008e00ffac1b82 */ /* 0x000e240000000a00 */
[----:B0-----:R-:W-:-:S04]  /*2ee0*/  @P1 LEA R172, P3, R211, R172, 0x4 ;  /* 0x000000acd3ac1211 */ /* 0x001fc800078620ff */
[C---:B------:R-:W-:Y:S02]  /*2ef0*/  @P1 LEA.HI.X R173, R211.reuse, R173, RZ, 0x4, P3 ;  /* 0x000000add3ad1211 */ /* 0x040fe400018f24ff */
[----:B------:R-:W-:-:S03]  /*2f00*/  IADD3 R211, R211, 0x20, RZ ;  /* 0x00000020d3d37810 */ /* 0x000fc60007ffe0ff */
[----:B------:R0:W-:Y:S04]  /*2f10*/  @P1 STG.E.128 desc[UR4][R172.64], R168 ;  /* 0x000000a8ac001986 */ /* 0x0001e8000c101d04 */
.L_x_52339:
[----:B------:R-:W-:Y:S05]  /*2f20*/  BSYNC B0 ;  /* 0x0000000000007941 */ /* 0x000fea0003800000 */
.L_x_52338:
        /* <DEDUP_REMOVED lines=17> */
.L_x_52354:
[----:B------:R-:W-:-:S07]  /*3040*/  FADD.FTZ R25, R164, R25 ;  /* 0x00000019a4197221 */ /* 0x000fce0000010000 */
.L_x_52355:
[----:B------:R-:W-:-:S07]  /*3050*/  MOV R168, R25 ;  /* 0x0000001900a87202 */ /* 0x000fce0000000f00 */
.L_x_52356:
[----:B------:R-:W-:Y:S01]  /*3060*/  FMUL.FTZ R24, R173, R210 ;  /* 0x000000d2ad187220 */ /* 0x000fe20000410000 */
[----:B------:R-:W-:Y:S06]  /*3070*/  @P3 BRA `(.L_x_52357) ;  /* 0x0000000000083947 */ /* 0x000fec0003800000 */
[----:B------:R-:W-:Y:S05]  /*3080*/  @P1 BRA `(.L_x_52358) ;  /* 0x0000000000081947 */ /* 0x000fea0003800000 */
[----:B------:R-:W-:Y:S05]  /*3090*/  BRA `(.L_x_52359) ;  /* 0x0000000000087947 */ /* 0x000fea0003800000 */
.L_x_52357:
[----:B------:R-:W-:-:S07]  /*30a0*/  FADD.FTZ R24, R165, R24 ;  /* 0x00000018a5187221 */ /* 0x000fce0000010000 */
.L_x_52358:
[----:B------:R-:W-:-:S07]  /*30b0*/  MOV R169, R24 ;  /* 0x0000001800a97202 */ /* 0x000fce0000000f00 */
.L_x_52359:
[----:B------:R-:W-:Y:S01]  /*30c0*/  FMUL.FTZ R197, R174, R210 ;  /* 0x000000d2aec57220 */ /* 0x000fe20000410000 */
[----:B------:R-:W-:Y:S06]  /*30d0*/  @P3 BRA `(.L_x_52360) ;  /* 0x0000000000083947 */ /* 0x000fec0003800000 */
[----:B------:R-:W-:Y:S05]  /*30e0*/  @P1 BRA `(.L_x_52361) ;  /* 0x0000000000081947 */ /* 0x000fea0003800000 */
[----:B------:R-:W-:Y:S05]  /*30f0*/  BRA `(.L_x_52362) ;  /* 0x0000000000087947 */ /* 0x000fea0003800000 */
.L_x_52360:
[----:B------:R-:W-:-:S07]  /*3100*/  FADD.FTZ R197, R166, R197 ;  /* 0x000000c5a6c57221 */ /* 0x000fce0000010000 */
.L_x_52361:
[----:B------:R-:W-:-:S07]  /*3110*/  MOV R170, R197 ;  /* 0x000000c500aa7202 */ /* 0x000fce0000000f00 */
.L_x_52362:
[----:B------:R-:W-:Y:S01]  /*3120*/  FMUL.FTZ R196, R175, R210 ;  /* 0x000000d2afc47220 */ /* 0x000fe20000410000 */
[----:B------:R-:W-:Y:S06]  /*3130*/  @P3 BRA `(.L_x_52363) ;  /* 0x0000000000083947 */ /* 0x000fec0003800000 */
[----:B------:R-:W-:Y:S05]  /*3140*/  @P1 BRA `(.L_x_52364) ;  /* 0x0000000000081947 */ /* 0x000fea0003800000 */
[----:B------:R-:W-:Y:S05]  /*3150*/  BRA `(.L_x_52365) ;  /* 0x0000000000087947 */ /* 0x000fea0003800000 */
.L_x_52363:
[----:B------:R-:W-:-:S07]  /*3160*/  FADD.FTZ R196, R167, R196 ;  /* 0x000000c4a7c47221 */ /* 0x000fce0000010000 */
.L_x_52364:
[----:B------:R-:W-:-:S07]  /*3170*/  MOV R171, R196 ;  /* 0x000000c400ab7202 */ /* 0x000fce0000000f00 */
.L_x_52365:
[----:B------:R-:W0:Y:S02]  /*3180*/  @P1 LDC.64 R172, c[0x0][0x238] ;  /* 0x00008e00ffac1b82 */ /* 0x000e240000000a00 */
[----:B0-----:R-:W-:-:S04]  /*3190*/  @P1 LEA R172, P3, R211, R172, 0x4 ;  /* 0x000000acd3ac1211 */ /* 0x001fc800078620ff */
[C---:B------:R-:W-:Y:S02]  /*31a0*/  @P1 LEA.HI.X R173, R211.reuse, R173, RZ, 0x4, P3 ;  /* 0x000000add3ad1211 */ /* 0x040fe400018f24ff */
[----:B------:R-:W-:-:S03]  /*31b0*/  IADD3 R211, R211, 0x20, RZ ;  /* 0x00000020d3d37810 */ /* 0x000fc60007ffe0ff */
[----:B------:R0:W-:Y:S04]  /*31c0*/  @P1 STG.E.128 desc[UR4][R172.64], R168 ;  /* 0x000000a8ac001986 */ /* 0x0001e8000c101d04 */
.L_x_52353:
[----:B------:R-:W-:Y:S05]  /*31d0*/  BSYNC B0 ;  /* 0x0000000000007941 */ /* 0x000fea0003800000 */
.L_x_52352:
        /* <DEDUP_REMOVED lines=17> */
.L_x_52368:
[----:B------:R-:W-:-:S07]  /*32f0*/  FADD.FTZ R27, R164, R27 ;  /* 0x0000001ba41b7221 */ /* 0x000fce0000010000 */
.L_x_52369:
[----:B------:R-:W-:-:S07]  /*3300*/  MOV R168, R27 ;  /* 0x0000001b00a87202 */ /* 0x000fce0000000f00 */
.L_x_52370:
[----:B------:R-:W-:Y:S01]  /*3310*/  FMUL.FTZ R26, R173, R210 ;  /* 0x000000d2ad1a7220 */ /* 0x000fe20000410000 */
[----:B------:R-:W-:Y:S06]  /*3320*/  @P3 BRA `(.L_x_52371) ;  /* 0x0000000000083947 */ /* 0x000fec0003800000 */
[----:B------:R-:W-:Y:S05]  /*3330*/  @P1 BRA `(.L_x_52372) ;  /* 0x0000000000081947 */ /* 0x000fea0003800000 */
[----:B------:R-:W-:Y:S05]  /*3340*/  BRA `(.L_x_52373) ;  /* 0x0000000000087947 */ /* 0x000fea0003800000 */
.L_x_52371:
[----:B------:R-:W-:-:S07]  /*3350*/  FADD.FTZ R26, R165, R26 ;  /* 0x0000001aa51a7221 */ /* 0x000fce0000010000 */
.L_x_52372:
[----:B------:R-:W-:-:S07]  /*3360*/  MOV R169, R26 ;  /* 0x0000001a00a97202 */ /* 0x000fce0000000f00 */
.L_x_52373:
[----:B------:R-:W-:Y:S01]  /*3370*/  FMUL.FTZ R199, R174, R210 ;  /* 0x000000d2aec77220 */ /* 0x000fe20000410000 */
[----:B------:R-:W-:Y:S06]  /*3380*/  @P3 BRA `(.L_x_52374) ;  /* 0x0000000000083947 */ /* 0x000fec0003800000 */
[----:B------:R-:W-:Y:S05]  /*3390*/  @P1 BRA `(.L_x_52375) ;  /* 0x0000000000081947 */ /* 0x000fea0003800000 */
[----:B------:R-:W-:Y:S05]  /*33a0*/  BRA `(.L_x_52376) ;  /* 0x0000000000087947 */ /* 0x000fea0003800000 */
.L_x_52374:
[----:B------:R-:W-:-:S07]  /*33b0*/  FADD.FTZ R199, R166, R199 ;  /* 0x000000c7a6c77221 */ /* 0x000fce0000010000 */
.L_x_52375:
[----:B------:R-:W-:-:S07]  /*33c0*/  MOV R170, R199 ;  /* 0x000000c700aa7202 */ /* 0x000fce0000000f00 */
.L_x_52376:
[----:B------:R-:W-:Y:S01]  /*33d0*/  FMUL.FTZ R198, R175, R210 ;  /* 0x000000d2afc67220 */ /* 0x000fe20000410000 */
[----:B------:R-:W-:Y:S06]  /*33e0*/  @P3 BRA `(.L_x_52377) ;  /* 0x0000000000083947 */ /* 0x000fec0003800000 */
[----:B------:R-:W-:Y:S05]  /*33f0*/  @P1 BRA `(.L_x_52378) ;  /* 0x0000000000081947 */ /* 0x000fea0003800000 */
[----:B------:R-:W-:Y:S05]  /*3400*/  BRA `(.L_x_52379) ;  /* 0x0000000000087947 */ /* 0x000fea0003800000 */
.L_x_52377:
[----:B------:R-:W-:-:S07]  /*3410*/  FADD.FTZ R198, R167, R198 ;  /* 0x000000c6a7c67221 */ /* 0x000fce0000010000 */
.L_x_52378:
[----:B------:R-:W-:-:S07]  /*3420*/  MOV R171, R198 ;  /* 0x000000c600ab7202 */ /* 0x000fce0000000f00 */
.L_x_52379:
[----:B------:R-:W0:Y:S02]  /*3430*/  @P1 LDC.64 R172, c[0x0][0x238] ;  /* 0x00008e00ffac1b82 */ /* 0x000e240000000a00 */
[----:B0-----:R-:W-:-:S04]  /*3440*/  @P1 LEA R172, P3, R211, R172, 0x4 ;  /* 0x000000acd3ac1211 */ /* 0x001fc800078620ff */
[C---:B------:R-:W-:Y:S02]  /*3450*/  @P1 LEA.HI.X R173, R211.reuse, R173, RZ, 0x4, P3 ;  /* 0x000000add3ad1211 */ /* 0x040fe400018f24ff */
[----:B------:R-:W-:-:S03]  /*3460*/  IADD3 R211, R211, 0x20, RZ ;  /* 0x00000020d3d37810 */ /* 0x000fc60007ffe0ff */
[----:B------:R0:W-:Y:S04]  /*3470*/  @P1 STG.E.128 desc[UR4][R172.64], R168 ;  /* 0x000000a8ac001986 */ /* 0x0001e8000c101d04 */
.L_x_52367:
[----:B------:R-:W-:Y:S05]  /*3480*/  BSYNC B0 ;  /* 0x0000000000007941 */ /* 0x000fea0003800000 */
.L_x_52366:
        /* <DEDUP_REMOVED lines=17> */
.L_x_52382:
[----:B------:R-:W-:-:S07]  /*35a0*/  FADD.FTZ R29, R164, R29 ;  /* 0x0000001da41d7221 */ /* 0x000fce0000010000 */
.L_x_52383:
[----:B------:R-:W-:-:S07]  /*35b0*/  MOV R168, R29 ;  /* 0x0000001d00a87202 */ /* 0x000fce0000000f00 */
.L_x_52384:
[----:B------:R-:W-:Y:S01]  /*35c0*/  FMUL.FTZ R28, R173, R210 ;  /* 0x000000d2ad1c7220 */ /* 0x000fe20000410000 */
[----:B------:R-:W-:Y:S06]  /*35d0*/  @P3 BRA `(.L_x_52385) ;  /* 0x0000000000083947 */ /* 0x000fec0003800000 */
[----:B------:R-:W-:Y:S05]  /*35e0*/  @P1 BRA `(.L_x_52386) ;  /* 0x0000000000081947 */ /* 0x000fea0003800000 */
[----:B------:R-:W-:Y:S05]  /*35f0*/  BRA `(.L_x_52387) ;  /* 0x0000000000087947 */ /* 0x000fea0003800000 */
.L_x_52385:
[----:B------:R-:W-:-:S07]  /*3600*/  FADD.FTZ R28, R165, R28 ;  /* 0x0000001ca51c7221 */ /* 0x000fce0000010000 */
.L_x_52386:
[----:B------:R-:W-:-:S07]  /*3610*/  MOV R169, R28 ;  /* 0x0000001c00a97202 */ /* 0x000fce0000000f00 */
.L_x_52387:
[----:B------:R-:W-:Y:S01]  /*3620*/  FMUL.FTZ R201, R174, R210 ;  /* 0x000000d2aec97220 */ /* 0x000fe20000410000 */
[----:B------:R-:W-:Y:S06]  /*3630*/  @P3 BRA `(.L_x_52388) ;  /* 0x0000000000083947 */ /* 0x000fec0003800000 */
[----:B------:R-:W-:Y:S05]  /*3640*/  @P1 BRA `(.L_x_52389) ;  /* 0x0000000000081947 */ /* 0x000fea0003800000 */
[----:B------:R-:W-:Y:S05]  /*3650*/  BRA `(.L_x_52390) ;  /* 0x0000000000087947 */ /* 0x000fea0003800000 */
.L_x_52388:
[----:B------:R-:W-:-:S07]  /*3660*/  FADD.FTZ R201, R166, R201 ;  /* 0x000000c9a6c97221 */ /* 0x000fce0000010000 */
.L_x_52389:
[----:B------:R-:W-:-:S07]  /*3670*/  MOV R170, R201 ;  /* 0x000000c900aa7202 */ /* 0x000fce0000000f00 */
.L_x_52390:
[----:B------:R-:W-:Y:S01]  /*3680*/  FMUL.FTZ R200, R175, R210 ;  /* 0x000000d2afc87220 */ /* 0x000fe20000410000 */
[----:B------:R-:W-:Y:S06]  /*3690*/  @P3 BRA `(.L_x_52391) ;  /* 0x0000000000083947 */ /* 0x000fec0003800000 */
[----:B------:R-:W-:Y:S05]  /*36a0*/  @P1 BRA `(.L_x_52392) ;  /* 0x0000000000081947 */ /* 0x000fea0003800000 */
[----:B------:R-:W-:Y:S05]  /*36b0*/  BRA `(.L_x_52393) ;  /* 0x0000000000087947 */ /* 0x000fea0003800000 */
.L_x_52391:
[----:B------:R-:W-:-:S07]  /*36c0*/  FADD.FTZ R200, R167, R200 ;  /* 0x000000c8a7c87221 */ /* 0x000fce0000010000 */
.L_x_52392:
[----:B------:R-:W-:-:S07]  /*36d0*/  MOV R171, R200 ;  /* 0x000000c800ab7202 */ /* 0x000fce0000000f00 */
.L_x_52393:
[----:B------:R-:W0:Y:S02]  /*36e0*/  @P1 LDC.64 R172, c[0x0][0x238] ;  /* 0x00008e00ffac1b82 */ /* 0x000e240000000a00 */
[----:B0-----:R-:W-:-:S04]  /*36f0*/  @P1 LEA R172, P3, R211, R172, 0x4 ;  /* 0x000000acd3ac1211 */ /* 0x001fc800078620ff */
[C---:B------:R-:W-:Y:S02]  /*3700*/  @P1 LEA.HI.X R173, R211.reuse, R173, RZ, 0x4, P3 ;  /* 0x000000add3ad1211 */ /* 0x040fe400018f24ff */
[----:B------:R-:W-:-:S03]  /*3710*/  IADD3 R211, R211, 0x20, RZ ;  /* 0x00000020d3d37810 */ /* 0x000fc60007ffe0ff */
[----:B------:R0:W-:Y:S04]  /*3720*/  @P1 STG.E.128 desc[UR4][R172.64], R168 ;  /* 0x000000a8ac001986 */ /* 0x0001e8000c101d04 */
.L_x_52381:
[----:B------:R-:W-:Y:S05]  /*3730*/  BSYNC B0 ;  /* 0x0000000000007941 */ /* 0x000fea0003800000 */
.L_x_52380:
        /* <DEDUP_REMOVED lines=17> */
.L_x_52396:
[----:B------:R-:W-:-:S07]  /*3850*/  FADD.FTZ R31, R164, R31 ;  /* 0x0000001fa41f7221 */ /* 0x000fce0000010000 */
.L_x_52397:
[----:B------:R-:W-:-:S07]  /*3860*/  MOV R168, R31 ;  /* 0x0000001f00a87202 */ /* 0x000fce0000000f00 */
.L_x_52398:
[----:B------:R-:W-:Y:S01]  /*3870*/  FMUL.FTZ R30, R173, R210 ;  /* 0x000000d2ad1e7220 */ /* 0x000fe20000410000 */
[----:B------:R-:W-:Y:S06]  /*3880*/  @P3 BRA `(.L_x_52399) ;  /* 0x0000000000083947 */ /* 0x000fec0003800000 */
[----:B------:R-:W-:Y:S05]  /*3890*/  @P1 BRA `(.L_x_52400) ;  /* 0x0000000000081947 */ /* 0x000fea0003800000 */
[----:B------:R-:W-:Y:S05]  /*38a0*/  BRA `(.L_x_52401) ;  /* 0x0000000000087947 */ /* 0x000fea0003800000 */
.L_x_52399:
[----:B------:R-:W-:-:S07]  /*38b0*/  FADD.FTZ R30, R165, R30 ;  /* 0x0000001ea51e7221 */ /* 0x000fce0000010000 */
.L_x_52400:
[----:B------:R-:W-:-:S07]  /*38c0*/  MOV R169, R30 ;  /* 0x0000001e00a97202 */ /* 0x000fce0000000f00 */
.L_x_52401:
[----:B------:R-:W-:Y:S01]  /*38d0*/  FMUL.FTZ R203, R174, R210 ;  /* 0x000000d2aecb7220 */ /* 0x000fe20000410000 */
[----:B------:R-:W-:Y:S06]  /*38e0*/  @P3 BRA `(.L_x_52402) ;  /* 0x0000000000083947 */ /* 0x000fec0003800000 */
[----:B------:R-:W-:Y:S05]  /*38f0*/  @P1 BRA `(.L_x_52403) ;  /* 0x0000000000081947 */ /* 0x000fea0003800000 */
[----:B------:R-:W-:Y:S05]  /*3900*/  BRA `(.L_x_52404) ;  /* 0x0000000000087947 */ /* 0x000fea0003800000 */
.L_x_52402:
[----:B------:R-:W-:-:S07]  /*3910*/  FADD.FTZ R203, R166, R203 ;  /* 0x000000cba6cb7221 */ /* 0x000fce0000010000 */
.L_x_52403:
[----:B------:R-:W-:-:S07]  /*3920*/  MOV R170, R203 ;  /* 0x000000cb00aa7202 */ /* 0x000fce0000000f00 */
.L_x_52404:
[----:B------:R-:W-:Y:S01]  /*3930*/  FMUL.FTZ R202, R175, R210 ;  /* 0x000000d2afca7220 */ /* 0x000fe20000410000 */
[----:B------:R-:W-:Y:S06]  /*3940*/  @P3 BRA `(.L_x_52405) ;  /* 0x0000000000083947 */ /* 0x000fec0003800000 */
[----:B------:R-:W-:Y:S05]  /*3950*/  @P1 BRA `(.L_x_52406) ;  /* 0x0000000000081947 */ /* 0x000fea0003800000 */
[----:B------:R-:W-:Y:S05]  /*3960*/  BRA `(.L_x_52407) ;  /* 0x0000000000087947 */ /* 0x000fea0003800000 */
.L_x_52405:
[----:B------:R-:W-:-:S07]  /*3970*/  FADD.FTZ R202, R167, R202 ;  /* 0x000000caa7ca7221 */ /* 0x000fce0000010000 */
.L_x_52406:
[----:B------:R-:W-:-:S07]  /*3980*/  MOV R171, R202 ;  /* 0x000000ca00ab7202 */ /* 0x000fce0000000f00 */
.L_x_52407:
[----:B------:R-:W0:Y:S02]  /*3990*/  @P1 LDC.64 R172, c[0x0][0x238] ;  /* 0x00008e00ffac1b82 */ /* 0x000e240000000a00 */
[----:B0-----:R-:W-:-:S04]  /*39a0*/  @P1 LEA R172, P3, R211, R172, 0x4 ;  /* 0x000000acd3ac1211 */ /* 0x001fc800078620ff */
[C---:B------:R-:W-:Y:S02]  /*39b0*/  @P1 LEA.HI.X R173, R211.reuse, R173, RZ, 0x4, P3 ;  /* 0x000000add3ad1211 */ /* 0x040fe400018f24ff */
[----:B------:R-:W-:-:S03]  /*39c0*/  IADD3 R211, R211, 0x20, RZ ;  /* 0x00000020d3d37810 */ /* 0x000fc60007ffe0ff */
[----:B------:R0:W-:Y:S04]  /*39d0*/  @P1 STG.E.128 desc[UR4][R172.64], R168 ;  /* 0x000000a8ac001986 */ /* 0x0001e8000c101d04 */
.L_x_52395:
[----:B------:R-:W-:Y:S05]  /*39e0*/  BSYNC B0 ;  /* 0x0000000000007941 */ /* 0x000fea0003800000 */
.L_x_52394:
        /* <DEDUP_REMOVED lines=17> */
.L_x_52410:
[----:B------:R-:W-:-:S07]  /*3b00*/  FADD.FTZ R33, R164, R33 ;  /* 0x00000021a4217221 */ /* 0x000fce0000010000 */
.L_x_52411:
[----:B------:R-:W-:-:S07]  /*3b10*/  MOV R168, R33 ;  /* 0x0000002100a87202 */ /* 0x000fce0000000f00 */
.L_x_52412:
[----:B------:R-:W-:Y:S01]  /*3b20*/  FMUL.FTZ R32, R173, R210 ;  /* 0x000000d2ad207220 */ /* 0x000fe20000410000 */
[----:B------:R-:W-:Y:S06]  /*3b30*/  @P3 BRA `(.L_x_52413) ;  /* 0x0000000000083947 */ /* 0x000fec0003800000 */
[----:B------:R-:W-:Y:S05]  /*3b40*/  @P1 BRA `(.L_x_52414) ;  /* 0x0000000000081947 */ /* 0x000fea0003800000 */
[----:B------:R-:W-:Y:S05]  /*3b50*/  BRA `(.L_x_52415) ;  /* 0x0000000000087947 */ /* 0x000fea0003800000 */
.L_x_52413:
[----:B------:R-:W-:-:S07]  /*3b60*/  FADD.FTZ R32, R165, R32 ;  /* 0x00000020a5207221 */ /* 0x000fce0000010000 */
.L_x_52414:
[----:B------:R-:W-:-:S07]  /*3b70*/  MOV R169, R32 ;  /* 0x0000002000a97202 */ /* 0x000fce0000000f00 */
.L_x_52415:
[----:B------:R-:W-:Y:S01]  /*3b80*/  FMUL.FTZ R205, R174, R210 ;  /* 0x000000d2aecd7220 */ /* 0x000fe20000410000 */
[----:B------:R-:W-:Y:S06]  /*3b90*/  @P3 BRA `(.L_x_52416) ;  /* 0x0000000000083947 */ /* 0x000fec0003800000 */
[----:B------:R-:W-:Y:S05]  /*3ba0*/  @P1 BRA `(.L_x_52417) ;  /* 0x0000000000081947 */ /* 0x000fea0003800000 */
[----:B------:R-:W-:Y:S05]  /*3bb0*/  BRA `(.L_x_52418) ;  /* 0x0000000000087947 */ /* 0x000fea0003800000 */
.L_x_52416:
[----:B------:R-:W-:-:S07]  /*3bc0*/  FADD.FTZ R205, R166, R205 ;  /* 0x000000cda6cd7221 */ /* 0x000fce0000010000 */
.L_x_52417:
[----:B------:R-:W-:-:S07]  /*3bd0*/  MOV R170, R205 ;  /* 0x000000cd00aa7202 */ /* 0x000fce0000000f00 */
.L_x_52418:
[----:B------:R-:W-:Y:S01]  /*3be0*/  FMUL.FTZ R204, R175, R210 ;  /* 0x000000d2afcc7220 */ /* 0x000fe20000410000 */
[----:B------:R-:W-:Y:S06]  /*3bf0*/  @P3 BRA `(.L_x_52419) ;  /* 0x0000000000083947 */ /* 0x000fec0003800000 */
[----:B------:R-:W-:Y:S05]  /*3c00*/  @P1 BRA `(.L_x_52420) ;  /* 0x0000000000081947 */ /* 0x000fea0003800000 */
[----:B------:R-:W-:Y:S05]  /*3c10*/  BRA `(.L_x_52421) ;  /* 0x0000000000087947 */ /* 0x000fea0003800000 */
.L_x_52419:
[----:B------:R-:W-:-:S07]  /*3c20*/  FADD.FTZ R204, R167, R204 ;  /* 0x000000cca7cc7221 */ /* 0x000fce0000010000 */
.L_x_52420:
[----:B------:R-:W-:-:S07]  /*3c30*/  MOV R171, R204 ;  /* 0x000000cc00ab7202 */ /* 0x000fce0000000f00 */
.L_x_52421:
[----:B------:R-:W0:Y:S02]  /*3c40*/  @P1 LDC.64 R172, c[0x0][0x238] ;  /* 0x00008e00ffac1b82 */ /* 0x000e240000000a00 */
[----:B0-----:R-:W-:-:S04]  /*3c50*/  @P1 LEA R172, P3, R211, R172, 0x4 ;  /* 0x000000acd3ac1211 */ /* 0x001fc800078620ff */
[C---:B------:R-:W-:Y:S02]  /*3c60*/  @P1 LEA.HI.X R173, R211.reuse, R173, RZ, 0x4, P3 ;  /* 0x000000add3ad1211 */ /* 0x040fe400018f24ff */
[----:B------:R-:W-:-:S03]  /*3c70*/  IADD3 R211, R211, 0x20, RZ ;  /* 0x00000020d3d37810 */ /* 0x000fc60007ffe0ff */
[----:B------:R0:W-:Y:S04]  /*3c80*/  @P1 STG.E.128 desc[UR4][R172.64], R168 ;  /* 0x000000a8ac001986 */ /* 0x0001e8000c101d04 */
.L_x_52409:
[----:B------:R-:W-:Y:S05]  /*3c90*/  BSYNC B0 ;  /* 0x0000000000007941 */ /* 0x000fea0003800000 */
.L_x_52408:
        /* <DEDUP_REMOVED lines=8> */
[----:B01----:R-:W-:-:S04]  /*3d20*/  IMAD.WIDE.U32 R172, R211, 0x10, R34 ;  /* 0x00000010d3ac7825 */ /* 0x003fc800078e0022 */
        /* <DEDUP_REMOVED lines=8> */
.L_x_52424:
[----:B------:R-:W-:-:S07]  /*3db0*/  FADD.FTZ R35, R164, R35 ;  /* 0x00000023a4237221 */ /* 0x000fce0000010000 */
.L_x_52425:
[----:B------:R-:W-:-:S07]  /*3dc0*/  MOV R168, R35 ;  /* 0x0000002300a87202 */ /* 0x000fce0000000f00 */
.L_x_52426:
[----:B------:R-:W-:Y:S01]  /*3dd0*/  FMUL.FTZ R34, R173, R210 ;  /* 0x000000d2ad227220 */ /* 0x000fe20000410000 */
[----:B------:R-:W-:Y:S06]  /*3de0*/  @P3 BRA `(.L_x_52427) ;  /* 0x0000000000083947 */ /* 0x000fec0003800000 */
[----:B------:R-:W-:Y:S05]  /*3df0*/  @P1 BRA `(.L_x_52428) ;  /* 0x0000000000081947 */ /* 0x000fea0003800000 */
[----:B------:R-:W-:Y:S05]  /*3e00*/  BRA `(.L_x_52429) ;  /* 0x0000000000087947 */ /* 0x000fea0003800000 */
.L_x_52427:
[----:B------:R-:W-:-:S07]  /*3e10*/  FADD.FTZ R34, R165, R34 ;  /* 0x00000022a5227221 */ /* 0x000fce0000010000 */
.L_x_52428:
[----:B------:R-:W-:-:S07]  /*3e20*/  MOV R169, R34 ;  /* 0x0000002200a97202 */ /* 0x000fce0000000f00 */
.L_x_52429:
[----:B------:R-:W-:Y:S01]  /*3e30*/  FMUL.FTZ R207, R174, R210 ;  /* 0x000000d2aecf7220 */ /* 0x000fe20000410000 */
[----:B------:R-:W-:Y:S06]  /*3e40*/  @P3 BRA `(.L_x_52430) ;  /* 0x0000000000083947 */ /* 0x000fec0003800000 */
[----:B------:R-:W-:Y:S05]  /*3e50*/  @P1 BRA `(.L_x_52431) ;  /* 0x0000000000081947 */ /* 0x000fea0003800000 */
[----:B------:R-:W-:Y:S05]  /*3e60*/  BRA `(.L_x_52432) ;  /* 0x0000000000087947 */ /* 0x000fea0003800000 */
.L_x_52430:
[----:B------:R-:W-:-:S07]  /*3e70*/  FADD.FTZ R207, R166, R207 ;  /* 0x000000cfa6cf7221 */ /* 0x000fce0000010000 */
.L_x_52431:
[----:B------:R-:W-:-:S07]  /*3e80*/  MOV R170, R207 ;  /* 0x000000cf00aa7202 */ /* 0x000fce0000000f00 */
.L_x_52432:
[----:B------:R-:W-:Y:S01]  /*3e90*/  FMUL.FTZ R206, R175, R210 ;  /* 0x000000d2afce7220 */ /* 0x000fe20000410000 */
[----:B------:R-:W-:Y:S06]  /*3ea0*/  @P3 BRA `(.L_x_52433) ;  /* 0x0000000000083947 */ /* 0x000fec0003800000 */
[----:B------:R-:W-:Y:S05]  /*3eb0*/  @P1 BRA `(.L_x_52434) ;  /* 0x0000000000081947 */ /* 0x000fea0003800000 */
[----:B------:R-:W-:Y:S05]  /*3ec0*/  BRA `(.L_x_52435) ;  /* 0x0000000000087947 */ /* 0x000fea0003800000 */
.L_x_52433:
[----:B------:R-:W-:-:S07]  /*3ed0*/  FADD.FTZ R206, R167, R206 ;  /* 0x000000cea7ce7221 */ /* 0x000fce0000010000 */
.L_x_52434:
[----:B------:R-:W-:-:S07]  /*3ee0*/  MOV R171, R206 ;  /* 0x000000ce00ab7202 */ /* 0x000fce0000000f00 */
.L_x_52435:
[----:B------:R-:W0:Y:S02]  /*3ef0*/  @P1 LDC.64 R172, c[0x0][0x238] ;  /* 0x00008e00ffac1b82 */ /* 0x000e240000000a00 */
[----:B0-----:R-:W-:-:S04]  /*3f00*/  @P1 LEA R172, P3, R211, R172, 0x4 ;  /* 0x000000acd3ac1211 */ /* 0x001fc800078620ff */
[----:B------:R-:W-:-:S05]  /*3f10*/  @P1 LEA.HI.X R173, R211, R173, RZ, 0x4, P3 ;  /* 0x000000add3ad1211 */ /* 0x000fca00018f24ff */
[----:B------:R0:W-:Y:S04]  /*3f20*/  @P1 STG.E.128 desc[UR4][R172.64], R168 ;  /* 0x000000a8ac001986 */ /* 0x0001e8000c101d04 */
.L_x_52423:
[----:B------:R-:W-:Y:S05]  /*3f30*/  BSYNC B0 ;  /* 0x0000000000007941 */ /* 0x000fea0003800000 */
.L_x_52422:
[----:B01----:R-:W-:Y:S01]  /*3f40*/  FADD.FTZ R173, RZ, R5 ;  /* 0x00000005ffad7221 */ /* 0x003fe20000010000 */
        /* <DEDUP_REMOVED lines=271> */
.L_x_52481:
        /* <DEDUP_REMOVED lines=8> */
[----:B------:R-:W5:Y:S01]  /*50c0*/  MUFU.RSQ R209, R209 ;  /* 0x000000d100d17308 */ /* 0x000f620000001400 */
[----:B-1----:R-:W-:-:S05]  /*50d0*/  @!P5 IMAD.WIDE R174, R3, 0x4, R174 ;  /* 0x0000000403aed825 */ /* 0x002fca00078e02ae */
[----:B------:R1:W-:Y:S01]  /*50e0*/  @!P5 STG.E desc[UR4][R174.64], R210 ;  /* 0x000000d2ae00d986 */ /* 0x0003e2000c101904 */
[----:B0-----:R-:W-:-:S05]  /*50f0*/  @!P5 IMAD.WIDE R172, R3, 0x4, R172 ;  /* 0x0000000403acd825 */ /* 0x001fca00078e02ac */
[----:B-----5:R1:W-:Y:S01]  /*5100*/  @!P5 STG.E desc[UR4][R172.64], R209 ;  /* 0x000000d1ac00d986 */ /* 0x0203e2000c101904 */
        /* <DEDUP_REMOVED lines=12> */
[----:B------:R-:W-:Y:S02]  /*51d0*/  FFMA.FTZ R173, R41, R214, R37 ;  /* 0x000000d629ad7223 */ /* 0x000fe40000010025 */
[----:B------:R-:W-:Y:S01]  /*51e0*/  FFMA.FTZ R175, R43, R174, R39 ;  /* 0x000000ae2baf7223 */ /* 0x000fe20000010027 */
[----:B------:R-:W-:Y:S01]  /*51f0*/  FFMA.FTZ R174, R42, R211, R38 ;  /* 0x000000d32aae7223 */ /* 0x000fe20000010026 */
[C---:B0-----:R-:W-:Y:S01]  /*5200*/  IMAD.WIDE.U32 R212, R208.reuse, 0x10, R212 ;  /* 0x00000010d0d47825 */ /* 0x041fe200078e00d4 */
[----:B------:R-:W-:-:S04]  /*5210*/  IADD3 R208, R208, 0x20, RZ ;  /* 0x00000020d0d07810 */ /* 0x000fc80007ffe0ff */
[----:B------:R0:W-:Y:S03]  /*5220*/  STG.E.128 desc[UR4][R212.64], R172 ;  /* 0x000000acd4007986 */ /* 0x0001e6000c101d04 */
.L_x_52438:
[----:B------:R-:W-:Y:S05]  /*5230*/  BSYNC B0 ;  /* 0x0000000000007941 */ /* 0x000fea0003800000 */
.L_x_52437:
        /* <DEDUP_REMOVED lines=20> */
.L_x_52440:
[----:B------:R-:W-:Y:S05]  /*5380*/  BSYNC B0 ;  /* 0x0000000000007941 */ /* 0x000fea0003800000 */
.L_x_52439:
        /* <DEDUP_REMOVED lines=20> */
.L_x_52442:
[----:B------:R-:W-:Y:S05]  /*54d0*/  BSYNC B0 ;  /* 0x0000000000007941 */ /* 0x000fea0003800000 */
.L_x_52441:
        /* <DEDUP_REMOVED lines=20> */
.L_x_52444:
[----:B------:R-:W-:Y:S05]  /*5620*/  BSYNC B0 ;  /* 0x0000000000007941 */ /* 0x000fea0003800000 */
.L_x_52443:
        /* <DEDUP_REMOVED lines=20> */
.L_x_52446:
[----:B------:R-:W-:Y:S05]  /*5770*/  BSYNC B0 ;  /* 0x0000000000007941 */ /* 0x000fea0003800000 */
.L_x_52445:
        /* <DEDUP_REMOVED lines=20> */
.L_x_52448:
[----:B------:R-:W-:Y:S05]  /*58c0*/  BSYNC B0 ;  /* 0x0000000000007941 */ /* 0x000fea0003800000 */
.L_x_52447:
        /* <DEDUP_REMOVED lines=20> */
.L_x_52450:
[----:B------:R-:W-:Y:S05]  /*5a10*/  BSYNC B0 ;  /* 0x0000000000007941 */ /* 0x000fea0003800000 */
.L_x_52449:
        /* <DEDUP_REMOVED lines=20> */
.L_x_52452:
[----:B------:R-:W-:Y:S05]  /*5b60*/  BSYNC B0 ;  /* 0x0000000000007941 */ /* 0x000fea0003800000 */
.L_x_52451:
        /* <DEDUP_REMOVED lines=20> */
.L_x_52454:
[----:B------:R-:W-:Y:S05]  /*5cb0*/  BSYNC B0 ;  /* 0x0000000000007941 */ /* 0x000fea0003800000 */
.L_x_52453:
        /* <DEDUP_REMOVED lines=20> */
.L_x_52456:
[----:B------:R-:W-:Y:S05]  /*5e00*/  BSYNC B0 ;  /* 0x0000000000007941 */ /* 0x000fea0003800000 */
.L_x_52455:
        /* <DEDUP_REMOVED lines=20> */
.L_x_52458:
[----:B------:R-:W-:Y:S05]  /*5f50*/  BSYNC B0 ;  /* 0x0000000000007941 */ /* 0x000fea0003800000 */
.L_x_52457:
        /* <DEDUP_REMOVED lines=20> */
.L_x_52460:
[----:B------:R-:W-:Y:S05]  /*60a0*/  BSYNC B0 ;  /* 0x0000000000007941 */ /* 0x000fea0003800000 */
.L_x_52459:
        /* <DEDUP_REMOVED lines=20> */
.L_x_52462:
[----:B------:R-:W-:Y:S05]  /*61f0*/  BSYNC B0 ;  /* 0x0000000000007941 */ /* 0x000fea0003800000 */
.L_x_52461:
        /* <DEDUP_REMOVED lines=20> */
.L_x_52464:
[----:B------:R-:W-:Y:S05]  /*6340*/  BSYNC B0 ;  /* 0x0000000000007941 */ /* 0x000fea0003800000 */
.L_x_52463:
        /* <DEDUP_REMOVED lines=20> */
.L_x_52466:
[----:B------:R-:W-:Y:S05]  /*6490*/  BSYNC B0 ;  /* 0x0000000000007941 */ /* 0x000fea0003800000 */
.L_x_52465:
[----:B------:R-:W-:Y:S01]  /*64a0*/  ISETP.GE.U32.AND P3, PT, R0, 0x200, PT ;  /* 0x000002000000780c */ /* 0x000fe20003f66070 */
        /* <DEDUP_REMOVED lines=18> */
.L_x_52468:
[----:B------:R-:W-:Y:S05]  /*65d0*/  BSYNC B0 ;  /* 0x0000000000007941 */ /* 0x000fea0003800000 */
.L_x_52467:
[----:B01----:R-:W0:Y:S02]  /*65e0*/  LDC.64 R172, c[0x0][0x210] ;  /* 0x00008400ffac7b82 */ /* 0x003e240000000a00 */
[----:B0-----:R-:W-:-:S04]  /*65f0*/  LEA R3, R172, R3, 0x2 ;  /* 0x00000003ac037211 */ /* 0x001fc800078e10ff */
[----:B------:R-:W-:-:S13]  /*6600*/  ISETP.GE.AND P3, PT, R3, R173, PT ;  /* 0x000000ad0300720c */ /* 0x000fda0003f66270 */
[----:B------:R-:W-:Y:S05]  /*6610*/  @!P3 BRA `(.L_x_52469) ;  /* 0xffffffac0060b947 */ /* 0x000fea000383ffff */
[----:B------:R-:W-:Y:S05]  /*6620*/  EXIT ;  /* 0x000000000000794d */ /* 0x000fea0003800000 */
.L_x_52436:
[----:B------:R-:W-:Y:S01]  /*6630*/  HFMA2.MMA R215, -RZ, RZ, 0, 5.9604644775390625e-08 ;  /* 0x00000001ffd77435 */ /* 0x000fe200000001ff */
[----:B------:R-:W-:Y:S01]  /*6640*/  BSSY B0, `(.L_x_52470) ;  /* 0x0000007000007945 */ /* 0x000fe20003800000 */
[----:B------:R-:W-:Y:S02]  /*6650*/  MOV R216, R172 ;  /* 0x000000ac00d87202 */ /* 0x000fe40000000f00 */
[----:B------:R-:W-:Y:S02]  /*6660*/  MOV R218, 0x1f ;  /* 0x0000001f00da7802 */ /* 0x000fe40000000f00 */
[----:B------:R-:W-:-:S07]  /*6670*/  MOV R213, 0xffffffff ;  /* 0xffffffff00d57802 */ /* 0x000fce0000000f00 */
[----:B--2345:R-:W-:Y:S05]  /*6680*/  WARPSYNC.COLLECTIVE R213, `(.L_x_52471) ;  /* 0x00000000d5087348 */ /* 0x03cfea0003c00000 */
[----:B------:R0:W1:Y:S02]  /*6690*/  SHFL.BFLY P6, R214, R216, R215, R218 ;  /* 0x0c0000d7d8d67389 */ /* 0x00006400000c00da */
[----:B012345:R-:W-:Y:S01]  /*66a0*/  ENDCOLLECTIVE ;  /* 0x000000000000791b */ /* 0x03ffe20003800000 */
.L_x_52471:
[----:B------:R-:W-:Y:S05]  /*66b0*/  BSYNC B0 ;  /* 0x0000000000007941 */ /* 0x000fea0003800000 */
.L_x_52470:
        /* <DEDUP_REMOVED lines=10> */
.L_x_52472:
[----:B------:R-:W-:Y:S01]  /*6760*/  HFMA2.MMA R215, -RZ, RZ, 0, 2.384185791015625e-07 ;  /* 0x00000004ffd77435 */ /* 0x000fe200000001ff */
[----:B------:R-:W-:-:S05]  /*6770*/  MOV R174, R214 ;  /* 0x000000d600ae7202 */ /* 0x000fca0000000f00 */
[----:B------:R-:W-:-:S05]  /*6780*/  FADD.FTZ R174, R173, R174 ;  /* 0x000000aeadae7221 */ /* 0x000fca0000010000 */
[----:B------:R-:W-:-:S07]  /*6790*/  MOV R216, R174 ;  /* 0x000000ae00d87202 */ /* 0x000fce0000000f00 */
[----:B------:R-:W-:Y:S05]  /*67a0*/  WARPSYNC.COLLECTIVE R213, `(.L_x_52473) ;  /* 0x00000000d5087348 */ /* 0x000fea0003c00000 */
[----:B------:R0:W1:Y:S02]  /*67b0*/  SHFL.BFLY P6, R214, R216, R215, R218 ;  /* 0x0c0000d7d8d67389 */ /* 0x00006400000c00da */
[----:B01----:R-:W-:Y:S01]  /*67c0*/  ENDCOLLECTIVE ;  /* 0x000000000000791b */ /* 0x003fe20003800000 */
.L_x_52473:
[----:B------:R-:W-:Y:S01]  /*67d0*/  HFMA2.MMA R215, -RZ, RZ, 0, 4.76837158203125e-07 ;  /* 0x00000008ffd77435 */ /* 0x000fe200000001ff */
[----:B------:R-:W-:-:S05]  /*67e0*/  MOV R175, R214 ;  /* 0x000000d600af7202 */ /* 0x000fca0000000f00 */
[----:B------:R-:W-:-:S05]  /*67f0*/  FADD.FTZ R175, R174, R175 ;  /* 0x000000afaeaf7221 */ /* 0x000fca0000010000 */
[----:B------:R-:W-:-:S07]  /*6800*/  MOV R216, R175 ;  /* 0x000000af00d87202 */ /* 0x000fce0000000f00 */
[----:B------:R-:W-:Y:S05]  /*6810*/  WARPSYNC.COLLECTIVE R213, `(.L_x_52474) ;  /* 0x00000000d5087348 */ /* 0x000fea0003c00000 */
[----:B------:R0:W1:Y:S02]  /*6820*/  SHFL.BFLY P6, R214, R216, R215, R218 ;  /* 0x0c0000d7d8d67389 */ /* 0x00006400000c00da */
[----:B01----:R-:W-:Y:S01]  /*6830*/  ENDCOLLECTIVE ;  /* 0x000000000000791b */ /* 0x003fe20003800000 */
.L_x_52474:
[----:B------:R-:W-:Y:S01]  /*6840*/  HFMA2.MMA R215, -RZ, RZ, 0, 9.5367431640625e-07 ;  /* 0x00000010ffd77435 */ /* 0x000fe200000001ff */
[----:B------:R-:W-:-:S05]  /*6850*/  MOV R210, R214 ;  /* 0x000000d600d27202 */ /* 0x000fca0000000f00 */
[----:B------:R-:W-:-:S05]  /*6860*/  FADD.FTZ R211, R175, R210 ;  /* 0x000000d2afd37221 */ /* 0x000fca0000010000 */
[----:B------:R-:W-:-:S07]  /*6870*/  MOV R216, R211 ;  /* 0x000000d300d87202 */ /* 0x000fce0000000f00 */
[----:B------:R-:W-:Y:S05]  /*6880*/  WARPSYNC.COLLECTIVE R213, `(.L_x_52475) ;  /* 0x00000000d5087348 */ /* 0x000fea0003c00000 */
[----:B------:R0:W1:Y:S02]  /*6890*/  SHFL.BFLY P6, R214, R216, R215, R218 ;  /* 0x0c0000d7d8d67389 */ /* 0x00006400000c00da */
[----:B01----:R-:W-:Y:S01]  /*68a0*/  ENDCOLLECTIVE ;  /* 0x000000000000791b */ /* 0x003fe20003800000 */
.L_x_52475:
        /* <DEDUP_REMOVED lines=150> */
.L_x_52476:
[----:B------:R-:W-:Y:S01]  /*7210*/  HFMA2.MMA R215, -RZ, RZ, 0, 1.1920928955078125e-07 ;  /* 0x00000002ffd77435 */ /* 0x000fe200000001ff */
[----:B------:R-:W-:-:S05]  /*7220*/  MOV R173, R214 ;  /* 0x000000d600ad7202 */ /* 0x000fca0000000f00 */
[----:B------:R-:W-:-:S05]  /*7230*/  FADD.FTZ R173, R172, R173 ;  /* 0x000000adacad7221 */ /* 0x000fca0000010000 */
[----:B------:R-:W-:-:S07]  /*7240*/  MOV R216, R173 ;  /* 0x000000ad00d87202 */ /* 0x000fce0000000f00 */
[----:B------:R-:W-:Y:S05]  /*7250*/  WARPSYNC.COLLECTIVE R213, `(.L_x_52477) ;  /* 0x00000000d5087348 */ /* 0x000fea0003c00000 */
[----:B------:R0:W1:Y:S02]  /*7260*/  SHFL.BFLY P6, R214, R216, R215, R218 ;  /* 0x0c0000d7d8d67389 */ /* 0x00006400000c00da */
[----:B01----:R-:W-:Y:S01]  /*7270*/  ENDCOLLECTIVE ;  /* 0x000000000000791b */ /* 0x003fe20003800000 */
.L_x_52477:
[----:B------:R-:W-:Y:S01]  /*7280*/  HFMA2.MMA R215, -RZ, RZ, 0, 2.384185791015625e-07 ;  /* 0x00000004ffd77435 */ /* 0x000fe200000001ff */
[----:B------:R-:W-:-:S05]  /*7290*/  MOV R174, R214 ;  /* 0x000000d600ae7202 */ /* 0x000fca0000000f00 */
[----:B------:R-:W-:-:S05]  /*72a0*/  FADD.FTZ R174, R173, R174 ;  /* 0x000000aeadae7221 */ /* 0x000fca0000010000 */
[----:B------:R-:W-:-:S07]  /*72b0*/  MOV R216, R174 ;  /* 0x000000ae00d87202 */ /* 0x000fce0000000f00 */
[----:B------:R-:W-:Y:S05]  /*72c0*/  WARPSYNC.COLLECTIVE R213, `(.L_x_52478) ;  /* 0x00000000d5087348 */ /* 0x000fea0003c00000 */
[----:B------:R0:W1:Y:S02]  /*72d0*/  SHFL.BFLY P6, R214, R216, R215, R218 ;  /* 0x0c0000d7d8d67389 */ /* 0x00006400000c00da */
[----:B01----:R-:W-:Y:S01]  /*72e0*/  ENDCOLLECTIVE ;  /* 0x000000000000791b */ /* 0x003fe20003800000 */
.L_x_52478:
[----:B------:R-:W-:Y:S01]  /*72f0*/  HFMA2.MMA R215, -RZ, RZ, 0, 4.76837158203125e-07 ;  /* 0x00000008ffd77435 */ /* 0x000fe200000001ff */
[----:B------:R-:W-:-:S05]  /*7300*/  MOV R175, R214 ;  /* 0x000000d600af7202 */ /* 0x000fca0000000f00 */
[----:B------:R-:W-:-:S05]  /*7310*/  FADD.FTZ R175, R174, R175 ;  /* 0x000000afaeaf7221 */ /* 0x000fca0000010000 */
[----:B------:R-:W-:-:S07]  /*7320*/  MOV R216, R175 ;  /* 0x000000af00d87202 */ /* 0x000fce0000000f00 */
[----:B------:R-:W-:Y:S05]  /*7330*/  WARPSYNC.COLLECTIVE R213, `(.L_x_52479) ;  /* 0x00000000d5087348 */ /* 0x000fea0003c00000 */
[----:B------:R0:W1:Y:S02]  /*7340*/  SHFL.BFLY P6, R214, R216, R215, R218 ;  /* 0x0c0000d7d8d67389 */ /* 0x00006400000c00da */
[----:B01----:R-:W-:Y:S01]  /*7350*/  ENDCOLLECTIVE ;  /* 0x000000000000791b */ /* 0x003fe20003800000 */
.L_x_52479:
[----:B------:R-:W-:Y:S01]  /*7360*/  HFMA2.MMA R215, -RZ, RZ, 0, 9.5367431640625e-07 ;  /* 0x00000010ffd77435 */ /* 0x000fe200000001ff */
[----:B------:R-:W-:-:S05]  /*7370*/  MOV R212, R214 ;  /* 0x000000d600d47202 */ /* 0x000fca0000000f00 */
[----:B------:R-:W-:-:S05]  /*7380*/  FADD.FTZ R212, R175, R212 ;  /* 0x000000d4afd47221 */ /* 0x000fca0000010000 */
[----:B------:R-:W-:-:S07]  /*7390*/  MOV R216, R212 ;  /* 0x000000d400d87202 */ /* 0x000fce0000000f00 */
[----:B------:R-:W-:Y:S05]  /*73a0*/  WARPSYNC.COLLECTIVE R213, `(.L_x_52480) ;  /* 0x00000000d5087348 */ /* 0x000fea0003c00000 */
[----:B------:R0:W1:Y:S02]  /*73b0*/  SHFL.BFLY P6, R214, R216, R215, R218 ;  /* 0x0c0000d7d8d67389 */ /* 0x00006400000c00da */
[----:B01----:R-:W-:Y:S01]  /*73c0*/  ENDCOLLECTIVE ;  /* 0x000000000000791b */ /* 0x003fe20003800000 */
.L_x_52480:
[----:B------:R-:W-:Y:S01]  /*73d0*/  MOV R211, R214 ;  /* 0x000000d600d37202 */ /* 0x000fe20000000f00 */
[----:B------:R-:W-:Y:S06]  /*73e0*/  BRA `(.L_x_52481) ;  /* 0xffffffdc00147947 */ /* 0x000fec000383ffff */
.L_x_52482:
        /* <DEDUP_REMOVED lines=9> */
.L_x_58464:


//--------------------- .text._ZN10layer_norm13ln_fwd_kernelINS_13Kernel_traitsIfffffjLj2048ELj1ELj4ELj1ELj16ENS_18Kernel_traits_baseILj2048EfffffjLj128EEEEELb0ELb0ELb0ELb1EEEvNS_9FwdParamsE --------------------------
	.section	.text._ZN10layer_norm13ln_fwd_kernelINS_13Kernel_traitsIfffffjLj2048ELj1ELj4ELj1ELj16ENS_18Kernel_traits_baseILj2048EfffffjLj128EEEEELb0ELb0ELb0ELb1EEEvNS_9FwdParamsE,"ax",@progbits
	.align	128
        .global         _ZN10layer_norm13ln_fwd_kernelINS_13Kernel_traitsIfffffjLj2048ELj1ELj4ELj1ELj16ENS_18Kernel_traits_baseILj2048EfffffjLj128EEEEELb0ELb0ELb0ELb1EEEvNS_9FwdParamsE
        .type           _ZN10layer_norm13ln_fwd_kernelINS_13Kernel_traitsIfffffjLj2048ELj1ELj4ELj1ELj16ENS_18Kernel_traits_baseILj2048EfffffjLj128EEEEELb0ELb0ELb0ELb1EEEvNS_9FwdParamsE,@function
        .size           _ZN10layer_norm13ln_fwd_kernelINS_13Kernel_traitsIfffffjLj2048ELj1ELj4ELj1ELj16ENS_18Kernel_traits_baseILj2048EfffffjLj128EEEEELb0ELb0ELb0ELb1EEEvNS_9FwdParamsE,(.L_x_58465 - _ZN10layer_norm13ln_fwd_kernelINS_13Kernel_traitsIfffffjLj2048ELj1ELj4ELj1ELj16ENS_18Kernel_traits_baseILj2048EfffffjLj128EEEEELb0ELb0ELb0ELb1EEEvNS_9FwdParamsE)
        .other          _ZN10layer_norm13ln_fwd_kernelINS_13Kernel_traitsIfffffjLj2048ELj1ELj4ELj1ELj16ENS_18Kernel_traits_baseILj2048EfffffjLj128EEEEELb0ELb0ELb0ELb1EEEvNS_9FwdParamsE,@"STO_CUDA_ENTRY STV_DEFAULT"
_ZN10layer_norm13ln_fwd_kernelINS_13Kernel_traitsIfffffjLj2048ELj1ELj4ELj1ELj16ENS_18Kernel_traits_baseILj2048EfffffjLj128EEEEELb0ELb0ELb0ELb1EEEvNS_9FwdParamsE:
.text._ZN10layer_norm13ln_fwd_kernelINS_13Kernel_traitsIfffffjLj2048ELj1ELj4ELj1ELj16ENS_18Kernel_traits_baseILj2048EfffffjLj128EEEEELb0ELb0ELb0ELb1EEEvNS_9FwdParamsE:
[----:B------:R-:W-:Y:S01]  /*0000*/  LDC R1, c[0x0][0x28] ;  /* 0x00000a00ff017b82 */ /* 0x000fe20000000800 */
[----:B------:R-:W0:Y:S01]  /*0010*/  S2R R2, SR_TID.X ;  /* 0x0000000000027919 */ /* 0x000e220000002100 */
[----:B------:R-:W-:-:S06]  /*0020*/  ULDC.64 UR4, c[0x0][0x2c8] ;  /* 0x0000b20000047ab9 */ /* 0x000fcc0000000a00 */
[----:B------:R-:W1:Y:S01]  /*0030*/  LDC.64 R156, c[0x0][0x260] ;  /* 0x00009800ff9c7b82 */ /* 0x000e620000000a00 */
[----:B------:R-:W-:Y:S01]  /*0040*/  ISETP.NE.U32.AND P1, PT, RZ, UR4, PT ;  /* 0x00000004ff007c0c */ /* 0x000fe2000bf25070 */
[----:B------:R-:W2:Y:S01]  /*0050*/  S2R R3, SR_CTAID.X ;  /* 0x0000000000037919 */ /* 0x000ea20000002500 */
[----:B------:R-:W-:Y:S01]  /*0060*/  CS2R R34, SRZ ;  /* 0x0000000000227805 */ /* 0x000fe2000001ff00 */
[----:B------:R-:W-:Y:S01]  /*0070*/  ULDC.64 UR6, c[0x0][0x230] ;  /* 0x00008c0000067ab9 */ /* 0x000fe20000000a00 */
[----:B------:R-:W-:-:S03]  /*0080*/  ISETP.NE.AND.EX P1, PT, RZ, UR5, PT, P1 ;  /* 0x00000005ff007c0c */ /* 0x000fc6000bf25310 */
[----:B------:R-:W3:Y:S01]  /*0090*/  LDC.64 R162, c[0x0][0x270] ;  /* 0x00009c00ffa27b82 */ /* 0x000ee20000000a00 */
[----:B0-----:R-:W-:Y:S02]  /*00a0*/  LOP3.LUT R168, R2, 0x1f, RZ, 0xc0, !PT ;  /* 0x0000001f02a87812 */ /* 0x001fe400078ec0ff */
[----:B------:R-:W-:Y:S02]  /*00b0*/  SHF.R.U32.HI R0, RZ, 0x5, R2 ;  /* 0x00000005ff007819 */ /* 0x000fe40000011602 */
[C---:B------:R-:W-:Y:S02]  /*00c0*/  LOP3.LUT R101, R168.reuse, 0x20, RZ, 0xfc, !PT ;  /* 0x00000020a8657812 */ /* 0x040fe400078efcff */
[C---:B------:R-:W-:Y:S02]  /*00d0*/  LOP3.LUT R105, R168.reuse, 0x40, RZ, 0xfc, !PT ;  /* 0x00000040a8697812 */ /* 0x040fe400078efcff */
[C---:B------:R-:W-:Y:S02]  /*00e0*/  LOP3.LUT R109, R168.reuse, 0x60, RZ, 0xfc, !PT ;  /* 0x00000060a86d7812 */ /* 0x040fe400078efcff */
[----:B------:R-:W-:-:S02]  /*00f0*/  LOP3.LUT R113, R168, 0x80, RZ, 0xfc, !PT ;  /* 0x00000080a8717812 */ /* 0x000fc400078efcff */
[C---:B------:R-:W-:Y:S02]  /*0100*/  LOP3.LUT R117, R168.reuse, 0xa0, RZ, 0xfc, !PT ;  /* 0x000000a0a8757812 */ /* 0x040fe400078efcff */
[----:B------:R-:W-:Y:S02]  /*0110*/  @P1 LEA R4, P2, R101, UR4, 0x4 ;  /* 0x0000000465041c11 */ /* 0x000fe4000f8420ff */
[----:B------:R-:W-:Y:S02]  /*0120*/  LOP3.LUT R121, R168, 0xc0, RZ, 0xfc, !PT ;  /* 0x000000c0a8797812 */ /* 0x000fe400078efcff */
[----:B------:R-:W-:Y:S02]  /*0130*/  @P1 LEA R6, P3, R105, UR4, 0x4 ;  /* 0x0000000469061c11 */ /* 0x000fe4000f8620ff */
[----:B------:R-:W-:Y:S02]  /*0140*/  @P1 LEA R8, P4, R109, UR4, 0x4 ;  /* 0x000000046d081c11 */ /* 0x000fe4000f8820ff */
[----:B------:R-:W-:-:S02]  /*0150*/  @P1 LEA R10, P5, R113, UR4, 0x4 ;  /* 0x00000004710a1c11 */ /* 0x000fc4000f8a20ff */
[----:B------:R-:W-:Y:S02]  /*0160*/  @P1 LEA R12, P6, R117, UR4, 0x4 ;  /* 0x00000004750c1c11 */ /* 0x000fe4000f8c20ff */
[C---:B------:R-:W-:Y:S02]  /*0170*/  LOP3.LUT R125, R168.reuse, 0xe0, RZ, 0xfc, !PT ;  /* 0x000000e0a87d7812 */ /* 0x040fe400078efcff */
[C---:B------:R-:W-:Y:S02]  /*0180*/  LOP3.LUT R129, R168.reuse, 0x100, RZ, 0xfc, !PT ;  /* 0x00000100a8817812 */ /* 0x040fe400078efcff */
[C---:B------:R-:W-:Y:S02]  /*0190*/  LOP3.LUT R133, R168.reuse, 0x120, RZ, 0xfc, !PT ;  /* 0x00000120a8857812 */ /* 0x040fe400078efcff */
[----:B------:R-:W-:Y:S02]  /*01a0*/  LOP3.LUT R137, R168, 0x140, RZ, 0xfc, !PT ;  /* 0x00000140a8897812 */ /* 0x000fe400078efcff */
[C---:B------:R-:W-:Y:S01]  /*01b0*/  @P1 LEA.HI.X R5, R101.reuse, UR5, RZ, 0x4, P2 ;  /* 0x0000000565051c11 */ /* 0x040fe200090f24ff */
[----:B-1----:R-:W-:Y:S01]  /*01c0*/  IMAD.WIDE.U32 R100, R101, 0x10, R156 ;  /* 0x0000001065647825 */ /* 0x002fe200078e009c */
[----:B--2---:R-:W-:-:S02]  /*01d0*/  LEA R160, R3, R0, 0x2 ;  /* 0x0000000003a07211 */ /* 0x004fc400078e10ff */
[----:B------:R-:W-:Y:S02]  /*01e0*/  @P1 LEA R14, P2, R121, UR4, 0x4 ;  /* 0x00000004790e1c11 */ /* 0x000fe4000f8420ff */
[C---:B------:R-:W-:Y:S01]  /*01f0*/  @P1 LEA.HI.X R7, R105.reuse, UR5, RZ, 0x4, P3 ;  /* 0x0000000569071c11 */ /* 0x040fe200098f24ff */
[--C-:B------:R-:W-:Y:S01]  /*0200*/  IMAD.WIDE.U32 R104, R105, 0x10, R156.reuse ;  /* 0x0000001069687825 */ /* 0x100fe200078e009c */
[----:B------:R-:W-:Y:S02]  /*0210*/  @P1 LEA.HI.X R9, R109, UR5, RZ, 0x4, P4 ;  /* 0x000000056d091c11 */ /* 0x000fe4000a0f24ff */
[----:B------:R-:W-:Y:S01]  /*0220*/  @P1 LEA.HI.X R11, R113, UR5, RZ, 0x4, P5 ;  /* 0x00000005710b1c11 */ /* 0x000fe2000a8f24ff */
[--C-:B------:R-:W-:Y:S01]  /*0230*/  IMAD.WIDE.U32 R108, R109, 0x10, R156.reuse ;  /* 0x000000106d6c7825 */ /* 0x100fe200078e009c */
[----:B------:R-:W-:Y:S02]  /*0240*/  @P1 LEA.HI.X R13, R117, UR5, RZ, 0x4, P6 ;  /* 0x00000005750d1c11 */ /* 0x000fe4000b0f24ff */
[----:B------:R-:W-:Y:S01]  /*0250*/  LOP3.LUT R3, R168, 0x160, RZ, 0xfc, !PT ;  /* 0x00000160a8037812 */ /* 0x000fe200078efcff */
[----:B------:R-:W-:Y:S01]  /*0260*/  IMAD.WIDE.U32 R112, R113, 0x10, R156 ;  /* 0x0000001071707825 */ /* 0x000fe200078e009c */
[----:B------:R-:W-:-:S02]  /*0270*/  @P1 LEA R16, P3, R125, UR4, 0x4 ;  /* 0x000000047d101c11 */ /* 0x000fc4000f8620ff */
[----:B------:R-:W-:Y:S01]  /*0280*/  @P1 LEA R18, P4, R129, UR4, 0x4 ;  /* 0x0000000481121c11 */ /* 0x000fe2000f8820ff */
[--C-:B------:R-:W-:Y:S01]  /*0290*/  IMAD.WIDE.U32 R140, R3, 0x10, R156.reuse ;  /* 0x00000010038c7825 */ /* 0x100fe200078e009c */
[----:B------:R-:W-:Y:S02]  /*02a0*/  @P1 LEA R20, P5, R133, UR4, 0x4 ;  /* 0x0000000485141c11 */ /* 0x000fe4000f8a20ff */
[----:B------:R-:W-:Y:S01]  /*02b0*/  @P1 LEA R22, P6, R137, UR4, 0x4 ;  /* 0x0000000489161c11 */ /* 0x000fe2000f8c20ff */
[--C-:B------:R-:W-:Y:S01]  /*02c0*/  IMAD.WIDE.U32 R116, R117, 0x10, R156.reuse ;  /* 0x0000001075747825 */ /* 0x100fe200078e009c */
[C---:B------:R-:W-:Y:S02]  /*02d0*/  LOP3.LUT R27, R168.reuse, 0x180, RZ, 0xfc, !PT ;  /* 0x00000180a81b7812 */ /* 0x040fe400078efcff */
[C---:B------:R-:W-:Y:S02]  /*02e0*/  LOP3.LUT R29, R168.reuse, 0x1a0, RZ, 0xfc, !PT ;  /* 0x000001a0a81d7812 */ /* 0x040fe400078efcff */
[C---:B------:R-:W-:Y:S01]  /*02f0*/  LOP3.LUT R31, R168.reuse, 0x1c0, RZ, 0xfc, !PT ;  /* 0x000001c0a81f7812 */ /* 0x040fe200078efcff */
[----:B------:R-:W-:Y:S01]  /*0300*/  IMAD.WIDE.U32 R144, R27, 0x10, R156 ;  /* 0x000000101b907825 */ /* 0x000fe200078e009c */
[----:B------:R-:W-:-:S02]  /*0310*/  LOP3.LUT R33, R168, 0x1e0, RZ, 0xfc, !PT ;  /* 0x000001e0a8217812 */ /* 0x000fc400078efcff */
[----:B------:R-:W-:Y:S01]  /*0320*/  @P1 LEA.HI.X R15, R121, UR5, RZ, 0x4, P2 ;  /* 0x00000005790f1c11 */ /* 0x000fe200090f24ff */
[--C-:B------:R-:W-:Y:S01]  /*0330*/  IMAD.WIDE.U32 R148, R29, 0x10, R156.reuse ;  /* 0x000000101d947825 */ /* 0x100fe200078e009c */
[----:B------:R-:W-:Y:S02]  /*0340*/  SHF.L.U32 R0, R2, 0x4, RZ ;  /* 0x0000000402007819 */ /* 0x000fe400000006ff */
[----:B------:R-:W-:Y:S01]  /*0350*/  @P1 LEA R24, P2, R3, UR4, 0x4 ;  /* 0x0000000403181c11 */ /* 0x000fe2000f8420ff */
[--C-:B------:R-:W-:Y:S01]  /*0360*/  IMAD.WIDE.U32 R152, R31, 0x10, R156.reuse ;  /* 0x000000101f987825 */ /* 0x100fe200078e009c */
[----:B------:R-:W-:Y:S02]  /*0370*/  @P1 LEA.HI.X R17, R125, UR5, RZ, 0x4, P3 ;  /* 0x000000057d111c11 */ /* 0x000fe400098f24ff */
[----:B------:R-:W-:Y:S01]  /*0380*/  @P1 LEA.HI.X R19, R129, UR5, RZ, 0x4, P4 ;  /* 0x0000000581131c11 */ /* 0x000fe2000a0f24ff */
[----:B------:R-:W-:Y:S01]  /*0390*/  IMAD.WIDE.U32 R120, R121, 0x10, R156 ;  /* 0x0000001079787825 */ /* 0x000fe200078e009c */
[----:B------:R-:W-:-:S02]  /*03a0*/  @P1 LEA.HI.X R21, R133, UR5, RZ, 0x4, P5 ;  /* 0x0000000585151c11 */ /* 0x000fc4000a8f24ff */
[----:B------:R-:W-:Y:S01]  /*03b0*/  @P1 LEA.HI.X R23, R137, UR5, RZ, 0x4, P6 ;  /* 0x0000000589171c11 */ /* 0x000fe2000b0f24ff */
[--C-:B------:R-:W-:Y:S01]  /*03c0*/  IMAD.WIDE.U32 R124, R125, 0x10, R156.reuse ;  /* 0x000000107d7c7825 */ /* 0x100fe200078e009c */
[----:B------:R-:W-:Y:S02]  /*03d0*/  @P1 LEA R2, P0, R168, UR4, 0x4 ;  /* 0x00000004a8021c11 */ /* 0x000fe4000f8020ff */
[----:B------:R-:W-:Y:S01]  /*03e0*/  @P1 LEA R26, P3, R27, UR4, 0x4 ;  /* 0x000000041b1a1c11 */ /* 0x000fe2000f8620ff */
[--C-:B------:R-:W-:Y:S01]  /*03f0*/  IMAD.WIDE.U32 R128, R129, 0x10, R156.reuse ;  /* 0x0000001081807825 */ /* 0x100fe200078e009c */
[----:B------:R-:W-:Y:S02]  /*0400*/  @P1 LEA R28, P4, R29, UR4, 0x4 ;  /* 0x000000041d1c1c11 */ /* 0x000fe4000f8820ff */
[----:B------:R-:W-:Y:S01]  /*0410*/  @P1 LEA R30, P5, R31, UR4, 0x4 ;  /* 0x000000041f1e1c11 */ /* 0x000fe2000f8a20ff */
[----:B------:R-:W-:Y:S01]  /*0420*/  IMAD.WIDE.U32 R132, R133, 0x10, R156 ;  /* 0x0000001085847825 */ /* 0x000fe200078e009c */
[----:B------:R-:W-:-:S02]  /*0430*/  @P1 LEA R98, P6, R33, UR4, 0x4 ;  /* 0x0000000421621c11 */ /* 0x000fc4000f8c20ff */
[----:B------:R-:W-:Y:S01]  /*0440*/  @P1 LEA.HI.X R25, R3, UR5, RZ, 0x4, P2 ;  /* 0x0000000503191c11 */ /* 0x000fe200090f24ff */
[--C-:B------:R-:W-:Y:S01]  /*0450*/  IMAD.WIDE.U32 R136, R137, 0x10, R156.reuse ;  /* 0x0000001089887825 */ /* 0x100fe200078e009c */
[----:B------:R-:W-:Y:S02]  /*0460*/  LOP3.LUT R0, R0, 0x1f0, RZ, 0xc0, !PT ;  /* 0x000001f000007812 */ /* 0x000fe400078ec0ff */
[----:B------:R-:W-:Y:S01]  /*0470*/  @P1 LEA.HI.X R27, R27, UR5, RZ, 0x4, P3 ;  /* 0x000000051b1b1c11 */ /* 0x000fe200098f24ff */
[----:B------:R-:W-:Y:S01]  /*0480*/  IMAD.WIDE.U32 R156, R33, 0x10, R156 ;  /* 0x00000010219c7825 */ /* 0x000fe200078e009c */
[----:B------:R-:W-:Y:S02]  /*0490*/  @P1 LEA.HI.X R29, R29, UR5, RZ, 0x4, P4 ;  /* 0x000000051d1d1c11 */ /* 0x000fe4000a0f24ff */
[----:B------:R-:W-:Y:S02]  /*04a0*/  @P1 LEA.HI.X R31, R31, UR5, RZ, 0x4, P5 ;  /* 0x000000051f1f1c11 */ /* 0x000fe4000a8f24ff */
[----:B------:R-:W-:-:S02]  /*04b0*/  @P1 LEA.HI.X R99, R33, UR5, RZ, 0x4, P6 ;  /* 0x0000000521631c11 */ /* 0x000fc4000b0f24ff */
[----:B------:R-:W-:Y:S02]  /*04c0*/  CS2R R32, SRZ ;  /* 0x0000000000207805 */ /* 0x000fe4000001ff00 */
[----:B------:R-:W-:Y:S01]  /*04d0*/  @P1 IADD3.X R3, RZ, UR5, RZ, P0, !PT ;  /* 0x00000005ff031c10 */ /* 0x000fe200087fe4ff */
[----:B------:R-:W-:Y:S01]  /*04e0*/  ULDC.64 UR4, c[0x0][0x260] ;  /* 0x0000980000047ab9 */ /* 0x000fe20000000a00 */
[----:B------:R-:W-:Y:S02]  /*04f0*/  CS2R R36, SRZ ;  /* 0x0000000000247805 */ /* 0x000fe4000001ff00 */
[----:B------:R-:W-:Y:S02]  /*0500*/  IADD3 R96, P2, R0, UR4, RZ ;  /* 0x0000000400607c10 */ /* 0x000fe4000ff5e0ff */
        /* <DEDUP_REMOVED lines=29> */
[----:B------:R-:W-:Y:S01]  /*06e0*/  IADD3.X R97, RZ, UR5, RZ, P2, !PT ;  /* 0x00000005ff617c10 */ /* 0x000fe200097fe4ff */
[----:B------:R-:W-:Y:S01]  /*06f0*/  ULDC.64 UR4, c[0x0][0x208] ;  /* 0x0000820000047ab9 */ /* 0x000fe20000000a00 */
[----:B---3--:R-:W-:Y:S01]  /*0700*/  LOP3.LUT P0, RZ, R162, UR6, RZ, 0xfc, !PT ;  /* 0x00000006a2ff7c12 */ /* 0x008fe2000f80fcff */
[----:B------:R0:W5:Y:S01]  /*0710*/  @P1 LDG.E.128 R32, desc[UR4][R2.64] ;  /* 0x0000000402201981 */ /* 0x000162000c1e1d00 */
[----:B------:R-:W-:-:S03]  /*0720*/  ULDC UR6, c[0x0][0x214] ;  /* 0x0000850000067ab9 */ /* 0x000fc60000000800 */
        /* <DEDUP_REMOVED lines=16> */
[----:B------:R-:W-:-:S11]  /*0830*/  LOP3.LUT P0, RZ, R163, UR7, RZ, 0xfc, P0 ;  /* 0x00000007a3ff7c12 */ /* 0x000fd6000800fcff */
[----:B0-----:R-:W-:Y:S05]  /*0840*/  @P2 EXIT ;  /* 0x000000000000294d */ /* 0x001fea0003800000 */
        /* <DEDUP_REMOVED lines=16> */
[----:B------:R-:W-:Y:S01]  /*0950*/  ISETP.NE.U32.AND P1, PT, R162, RZ, PT ;  /* 0x000000ffa200720c */ /* 0x000fe20003f25070 */
[----:B------:R-:W-:Y:S01]  /*0960*/  ULDC.U8 UR6, c[0x0][0x2a0] ;  /* 0x0000a80000067ab9 */ /* 0x000fe20000000000 */
[----:B------:R-:W-:Y:S01]  /*0970*/  MOV R27, R160 ;  /* 0x000000a0001b7202 */ /* 0x000fe20000000f00 */
[----:B------:R-:W-:Y:S01]  /*0980*/  ULDC UR7, c[0x0][0x2d8] ;  /* 0x0000b60000077ab9 */ /* 0x000fe20000000800 */
[----:B------:R-:W-:Y:S01]  /*0990*/  ISETP.NE.AND.EX P1, PT, R163, RZ, PT, P1 ;  /* 0x000000ffa300720c */ /* 0x000fe20003f25310 */
[----:B------:R-:W-:Y:S01]  /*09a0*/  ULDC.64 UR10, c[0x0][0x230] ;  /* 0x00008c00000a7ab9 */ /* 0x000fe20000000a00 */
[----:B------:R-:W-:Y:S01]  /*09b0*/  ISETP.NE.AND P4, PT, RZ, UR6, PT ;  /* 0x00000006ff007c0c */ /* 0x000fe2000bf85270 */
[----:B------:R-:W-:Y:S01]  /*09c0*/  ULDC UR6, c[0x0][0x218] ;  /* 0x0000860000067ab9 */ /* 0x000fe20000000800 */
[----:B------:R-:W-:-:S11]  /*09d0*/  ULDC.64 UR8, c[0x0][0x2b8] ;  /* 0x0000ae0000087ab9 */ /* 0x000fd60000000a00 */
.L_x_52676:
[----:B------:R-:W0:Y:S01]  /*09e0*/  @P1 LDC.64 R2, c[0x0][0x270] ;  /* 0x00009c00ff021b82 */ /* 0x000e220000000a00 */
[----:B------:R-:W-:Y:S01]  /*09f0*/  IMAD R0, R27, UR6, RZ ;  /* 0x000000061b007c24 */ /* 0x000fe2000f8e02ff */
[----:B------:R-:W-:Y:S01]  /*0a00*/  ISETP.NE.U32.AND P2, PT, RZ, UR10, PT ;  /* 0x0000000aff007c0c */ /* 0x000fe2000bf45070 */
[----:B------:R-:W-:-:S03]  /*0a10*/  HFMA2.MMA R169, -RZ, RZ, 1.875, 0 ;  /* 0x3f800000ffa97435 */ /* 0x000fc600000001ff */
[----:B----4-:R-:W-:Y:S02]  /*0a20*/  SHF.R.S32.HI R5, RZ, 0x1f, R0 ;  /* 0x0000001fff057819 */ /* 0x010fe40000011400 */
[----:B------:R-:W1:Y:S01]  /*0a30*/  LDC.64 R220, c[0x0][0x220] ;  /* 0x00008800ffdc7b82 */ /* 0x000e620000000a00 */
[----:B------:R-:W-:Y:S02]  /*0a40*/  ISETP.NE.AND.EX P2, PT, RZ, UR11, PT, P2 ;  /* 0x0000000bff007c0c */ /* 0x000fe4000bf45320 */
[----:B------:R-:W-:-:S04]  /*0a50*/  LEA.HI R5, R5, R0, RZ, 0x2 ;  /* 0x0000000005057211 */ /* 0x000fc800078f10ff */
[----:B------:R-:W-:-:S07]  /*0a60*/  LEA.HI.SX32 R26, R5, R168, 0x1e ;  /* 0x000000a8051a7211 */ /* 0x000fce00078ff2ff */
[----:B------:R-:W-:Y:S01]  /*0a70*/  @P2 LEA R6, P3, R26, UR10, 0x4 ;  /* 0x0000000a1a062c11 */ /* 0x000fe2000f8620ff */
[----:B0-----:R-:W-:-:S03]  /*0a80*/  @P1 IMAD.WIDE R2, R27, 0x4, R2 ;  /* 0x000000041b021825 */ /* 0x001fc600078e0202 */
[C---:B------:R-:W-:Y:S02]  /*0a90*/  @P2 LEA.HI.X R7, R26.reuse, UR11, RZ, 0x4, P3 ;  /* 0x0000000b1a072c11 */ /* 0x040fe400098f24ff */
[----:B------:R-:W2:Y:S01]  /*0aa0*/  @P1 LDG.E R169, desc[UR4][R2.64] ;  /* 0x0000000402a91981 */ /* 0x000ea2000c1e1900 */
[----:B-1----:R-:W-:-:S03]  /*0ab0*/  IMAD.WIDE.U32 R4, R26, 0x10, R220 ;  /* 0x000000101a047825 */ /* 0x002fc600078e00dc */
[----:B-----5:R0:W5:Y:S04]  /*0ac0*/  @P2 LDG.E.128 R28, desc[UR4][R6.64] ;  /* 0x00000004061c2981 */ /* 0x020168000c1e1d00 */
[----:B------:R-:W2:Y:S01]  /*0ad0*/  LDG.E.128 R8, desc[UR4][R4.64] ;  /* 0x0000000404087981 */ /* 0x000ea2000c1e1d00 */
[----:B------:R-:W-:-:S04]  /*0ae0*/  ISETP.NE.U32.AND P3, PT, RZ, UR10, PT ;  /* 0x0000000aff007c0c */ /* 0x000fc8000bf65070 */
[----:B------:R-:W-:Y:S01]  /*0af0*/  ISETP.NE.AND.EX P3, PT, RZ, UR11, PT, P3 ;  /* 0x0000000bff007c0c */ /* 0x000fe2000bf65330 */
[----:B--2---:R-:W-:-:S12]  /*0b00*/  FMUL.FTZ R25, R8, R169 ;  /* 0x000000a908197220 */ /* 0x004fd80000410000 */
[----:B0-----:R-:W-:Y:S05]  /*0b10*/  @P3 BRA `(.L_x_52483) ;  /* 0x0000000000083947 */ /* 0x001fea0003800000 */
[----:B------:R-:W-:Y:S05]  /*0b20*/  @P0 BRA `(.L_x_52484) ;  /* 0x0000000000080947 */ /* 0x000fea0003800000 */
[----:B------:R-:W-:Y:S05]  /*0b30*/  BRA `(.L_x_52485) ;  /* 0x0000000000087947 */ /* 0x000fea0003800000 */
.L_x_52483:
[----:B-----5:R-:W-:-:S07]  /*0b40*/  FADD.FTZ R25, R28, R25 ;  /* 0x000000191c197221 */ /* 0x020fce0000010000 */
.L_x_52484:
[----:B------:R-:W-:-:S07]  /*0b50*/  MOV R160, R25 ;  /* 0x0000001900a07202 */ /* 0x000fce0000000f00 */
.L_x_52485:
[----:B------:R-:W-:Y:S01]  /*0b60*/  FMUL.FTZ R24, R9, R169 ;  /* 0x000000a909187220 */ /* 0x000fe20000410000 */
[----:B------:R-:W-:Y:S06]  /*0b70*/  @P3 BRA `(.L_x_52486) ;  /* 0x0000000000083947 */ /* 0x000fec0003800000 */
[----:B------:R-:W-:Y:S05]  /*0b80*/  @P0 BRA `(.L_x_52487) ;  /* 0x0000000000080947 */ /* 0x000fea0003800000 */
[----:B------:R-:W-:Y:S05]  /*0b90*/  BRA `(.L_x_52488) ;  /* 0x0000000000087947 */ /* 0x000fea0003800000 */
.L_x_52486:
[----:B-----5:R-:W-:-:S07]  /*0ba0*/  FADD.FTZ R24, R29, R24 ;  /* 0x000000181d187221 */ /* 0x020fce0000010000 */
.L_x_52487:
[----:B------:R-:W-:-:S07]  /*0bb0*/  MOV R161, R24 ;  /* 0x0000001800a17202 */ /* 0x000fce0000000f00 */
.L_x_52488:
[----:B------:R-:W-:Y:S01]  /*0bc0*/  FMUL.FTZ R23, R10, R169 ;  /* 0x000000a90a177220 */ /* 0x000fe20000410000 */
[----:B------:R-:W-:Y:S06]  /*0bd0*/  @P3 BRA `(.L_x_52489) ;  /* 0x0000000000083947 */ /* 0x000fec0003800000 */
[----:B------:R-:W-:Y:S05]  /*0be0*/  @P0 BRA `(.L_x_52490) ;  /* 0x0000000000080947 */ /* 0x000fea0003800000 */
[----:B------:R-:W-:Y:S05]  /*0bf0*/  BRA `(.L_x_52491) ;  /* 0x0000000000087947 */ /* 0x000fea0003800000 */
.L_x_52489:
[----:B-----5:R-:W-:-:S07]  /*0c00*/  FADD.FTZ R23, R30, R23 ;  /* 0x000000171e177221 */ /* 0x020fce0000010000 */
.L_x_52490:
[----:B------:R-:W-:-:S07]  /*0c10*/  MOV R162, R23 ;  /* 0x0000001700a27202 */ /* 0x000fce0000000f00 */
.L_x_52491:
[----:B------:R-:W-:Y:S01]  /*0c20*/  FMUL.FTZ R22, R11, R169 ;  /* 0x000000a90b167220 */ /* 0x000fe20000410000 */
[----:B------:R-:W-:Y:S06]  /*0c30*/  @P3 BRA `(.L_x_52492) ;  /* 0x0000000000083947 */ /* 0x000fec0003800000 */
[----:B------:R-:W-:Y:S05]  /*0c40*/  @P0 BRA `(.L_x_52493) ;  /* 0x0000000000080947 */ /* 0x000fea0003800000 */
[----:B------:R-:W-:Y:S05]  /*0c50*/  BRA `(.L_x_52494) ;  /* 0x0000000000087947 */ /* 0x000fea0003800000 */
.L_x_52492:
[----:B-----5:R-:W-:-:S07]  /*0c60*/  FADD.FTZ R22, R31, R22 ;  /* 0x000000161f167221 */ /* 0x020fce0000010000 */
.L_x_52493:
[----:B------:R-:W-:-:S07]  /*0c70*/  MOV R163, R22 ;  /* 0x0000001600a37202 */ /* 0x000fce0000000f00 */
.L_x_52494:
[----:B------:R-:W0:Y:S01]  /*0c80*/  @P0 LDC.64 R6, c[0x0][0x238] ;  /* 0x00008e00ff060b82 */ /* 0x000e220000000a00 */
[----:B------:R-:W-:-:S05]  /*0c90*/  IADD3 R21, R26, 0x20, RZ ;  /* 0x000000201a157810 */ /* 0x000fca0007ffe0ff */
[----:B------:R-:W-:Y:S02]  /*0ca0*/  IMAD.WIDE.U32 R2, R21, 0x10, R220 ;  /* 0x0000001015027825 */ /* 0x000fe400078e00dc */
[----:B------:R-:W1:Y:S01]  /*0cb0*/  @P2 LDC.64 R4, c[0x0][0x230] ;  /* 0x00008c00ff042b82 */ /* 0x000e620000000a00 */
[----:B0-----:R-:W-:-:S04]  /*0cc0*/  @P0 LEA R6, P5, R26, R6, 0x4 ;  /* 0x000000061a060211 */ /* 0x001fc800078a20ff */
[----:B------:R-:W-:Y:S01]  /*0cd0*/  @P0 LEA.HI.X R7, R26, R7, RZ, 0x4, P5 ;  /* 0x000000071a070211 */ /* 0x000fe200028f24ff */
[----:B-1----:R-:W-:-:S04]  /*0ce0*/  @P2 IMAD.WIDE.U32 R4, R21, 0x10, R4 ;  /* 0x0000001015042825 */ /* 0x002fc800078e0004 */
[----:B------:R0:W-:Y:S04]  /*0cf0*/  @P0 STG.E.128 desc[UR4][R6.64], R160 ;  /* 0x000000a006000986 */ /* 0x0001e8000c101d04 */
[----:B------:R-:W2:Y:S04]  /*0d00*/  LDG.E.128 R8, desc[UR4][R2.64] ;  /* 0x0000000402087981 */ /* 0x000ea8000c1e1d00 */
[----:B-----5:R0:W5:Y:S01]  /*0d10*/  @P2 LDG.E.128 R28, desc[UR4][R4.64] ;  /* 0x00000004041c2981 */ /* 0x020162000c1e1d00 */
[----:B--2---:R-:W-:Y:S01]  /*0d20*/  FMUL.FTZ R20, R8, R169 ;  /* 0x000000a908147220 */ /* 0x004fe20000410000 */
[----:B0-----:R-:W-:Y:S06]  /*0d30*/  @P3 BRA `(.L_x_52495) ;  /* 0x0000000000083947 */ /* 0x001fec0003800000 */
[----:B------:R-:W-:Y:S05]  /*0d40*/  @P0 BRA `(.L_x_52496) ;  /* 0x0000000000080947 */ /* 0x000fea0003800000 */
[----:B------:R-:W-:Y:S05]  /*0d50*/  BRA `(.L_x_52497) ;  /* 0x0000000000087947 */ /* 0x000fea0003800000 */
.L_x_52495:
[----:B-----5:R-:W-:-:S07]  /*0d60*/  FADD.FTZ R20, R28, R20 ;  /* 0x000000141c147221 */ /* 0x020fce0000010000 */
.L_x_52496:
[----:B------:R-:W-:-:S07]  /*0d70*/  MOV R160, R20 ;  /* 0x0000001400a07202 */ /* 0x000fce0000000f00 */
.L_x_52497:
[----:B------:R-:W-:Y:S01]  /*0d80*/  FMUL.FTZ R19, R9, R169 ;  /* 0x000000a909137220 */ /* 0x000fe20000410000 */
[----:B------:R-:W-:Y:S06]  /*0d90*/  @P3 BRA `(.L_x_52498) ;  /* 0x0000000000083947 */ /* 0x000fec0003800000 */
[----:B------:R-:W-:Y:S05]  /*0da0*/  @P0 BRA `(.L_x_52499) ;  /* 0x0000000000080947 */ /* 0x000fea0003800000 */
[----:B------:R-:W-:Y:S05]  /*0db0*/  BRA `(.L_x_52500) ;  /* 0x0000000000087947 */ /* 0x000fea0003800000 */
.L_x_52498:
[----:B-----5:R-:W-:-:S07]  /*0dc0*/  FADD.FTZ R19, R29, R19 ;  /* 0x000000131d137221 */ /* 0x020fce0000010000 */
.L_x_52499:
[----:B------:R-:W-:-:S07]  /*0dd0*/  MOV R161, R19 ;  /* 0x0000001300a17202 */ /* 0x000fce0000000f00 */
.L_x_52500:
[----:B------:R-:W-:Y:S01]  /*0de0*/  FMUL.FTZ R18, R10, R169 ;  /* 0x000000a90a127220 */ /* 0x000fe20000410000 */
[----:B------:R-:W-:Y:S06]  /*0df0*/  @P3 BRA `(.L_x_52501) ;  /* 0x0000000000083947 */ /* 0x000fec0003800000 */
[----:B------:R-:W-:Y:S05]  /*0e00*/  @P0 BRA `(.L_x_52502) ;  /* 0x0000000000080947 */ /* 0x000fea0003800000 */
[----:B------:R-:W-:Y:S05]  /*0e10*/  BRA `(.L_x_52503) ;  /* 0x0000000000087947 */ /* 0x000fea0003800000 */
.L_x_52501:
[----:B-----5:R-:W-:-:S07]  /*0e20*/  FADD.FTZ R18, R30, R18 ;  /* 0x000000121e127221 */ /* 0x020fce0000010000 */
.L_x_52502:
[----:B------:R-:W-:-:S07]  /*0e30*/  MOV R162, R18 ;  /* 0x0000001200a27202 */ /* 0x000fce0000000f00 */
.L_x_52503:
[----:B------:R-:W-:Y:S01]  /*0e40*/  FMUL.FTZ R17, R11, R169 ;  /* 0x000000a90b117220 */ /* 0x000fe20000410000 */
[----:B------:R-:W-:Y:S06]  /*0e50*/  @P3 BRA `(.L_x_52504) ;  /* 0x0000000000083947 */ /* 0x000fec0003800000 */
[----:B------:R-:W-:Y:S05]  /*0e60*/  @P0 BRA `(.L_x_52505) ;  /* 0x0000000000080947 */ /* 0x000fea0003800000 */
[----:B------:R-:W-:Y:S05]  /*0e70*/  BRA `(.L_x_52506) ;  /* 0x0000000000087947 */ /* 0x000fea0003800000 */
.L_x_52504:
[----:B-----5:R-:W-:-:S07]  /*0e80*/  FADD.FTZ R17, R31, R17 ;  /* 0x000000111f117221 */ /* 0x020fce0000010000 */
.L_x_52505:
[----:B------:R-:W-:-:S07]  /*0e90*/  MOV R163, R17 ;  /* 0x0000001100a37202 */ /* 0x000fce0000000f00 */
.L_x_52506:
[----:B------:R-:W0:Y:S01]  /*0ea0*/  @P0 LDC.64 R2, c[0x0][0x238] ;  /* 0x00008e00ff020b82 */ /* 0x000e220000000a00 */
[----:B------:R-:W-:-:S05]  /*0eb0*/  IADD3 R16, R26, 0x40, RZ ;  /* 0x000000401a107810 */ /* 0x000fca0007ffe0ff */
[----:B------:R-:W-:Y:S02]  /*0ec0*/  IMAD.WIDE.U32 R4, R16, 0x10, R220 ;  /* 0x0000001010047825 */ /* 0x000fe400078e00dc */
[----:B------:R-:W1:Y:S02]  /*0ed0*/  @P2 LDC.64 R6, c[0x0][0x230] ;  /* 0x00008c00ff062b82 */ /* 0x000e640000000a00 */
[----:B0-----:R-:W-:-:S05]  /*0ee0*/  @P0 IMAD.WIDE.U32 R2, R21, 0x10, R2 ;  /* 0x0000001015020825 */ /* 0x001fca00078e0002 */
[----:B------:R0:W-:Y:S01]  /*0ef0*/  @P0 STG.E.128 desc[UR4][R2.64], R160 ;  /* 0x000000a002000986 */ /* 0x0001e2000c101d04 */
[----:B-1----:R-:W-:-:S03]  /*0f00*/  @P2 IMAD.WIDE.U32 R6, R16, 0x10, R6 ;  /* 0x0000001010062825 */ /* 0x002fc600078e0006 */
[----:B------:R-:W2:Y:S04]  /*0f10*/  LDG.E.128 R8, desc[UR4][R4.64] ;  /* 0x0000000404087981 */ /* 0x000ea8000c1e1d00 */
[----:B-----5:R0:W5:Y:S01]  /*0f20*/  @P2 LDG.E.128 R28, desc[UR4][R6.64] ;  /* 0x00000004061c2981 */ /* 0x020162000c1e1d00 */
[----:B--2---:R-:W-:Y:S01]  /*0f30*/  FMUL.FTZ R15, R8, R169 ;  /* 0x000000a9080f7220 */ /* 0x004fe20000410000 */
[----:B0-----:R-:W-:Y:S06]  /*0f40*/  @P3 BRA `(.L_x_52507) ;  /* 0x0000000000083947 */ /* 0x001fec0003800000 */
[----:B------:R-:W-:Y:S05]  /*0f50*/  @P0 BRA `(.L_x_52508) ;  /* 0x0000000000080947 */ /* 0x000fea0003800000 */
[----:B------:R-:W-:Y:S05]  /*0f60*/  BRA `(.L_x_52509) ;  /* 0x0000000000087947 */ /* 0x000fea0003800000 */
.L_x_52507:
[----:B-----5:R-:W-:-:S07]  /*0f70*/  FADD.FTZ R15, R28, R15 ;  /* 0x0000000f1c0f7221 */ /* 0x020fce0000010000 */
.L_x_52508:
[----:B------:R-:W-:-:S07]  /*0f80*/  MOV R160, R15 ;  /* 0x0000000f00a07202 */ /* 0x000fce0000000f00 */
.L_x_52509:
[----:B------:R-:W-:Y:S01]  /*0f90*/  FMUL.FTZ R14, R9, R169 ;  /* 0x000000a9090e7220 */ /* 0x000fe20000410000 */
[----:B------:R-:W-:Y:S06]  /*0fa0*/  @P3 BRA `(.L_x_52510) ;  /* 0x0000000000083947 */ /* 0x000fec0003800000 */
[----:B------:R-:W-:Y:S05]  /*0fb0*/  @P0 BRA `(.L_x_52511) ;  /* 0x0000000000080947 */ /* 0x000fea0003800000 */
[----:B------:R-:W-:Y:S05]  /*0fc0*/  BRA `(.L_x_52512) ;  /* 0x0000000000087947 */ /* 0x000fea0003800000 */
.L_x_52510:
[----:B-----5:R-:W-:-:S07]  /*0fd0*/  FADD.FTZ R14, R29, R14 ;  /* 0x0000000e1d0e7221 */ /* 0x020fce0000010000 */
.L_x_52511:
[----:B------:R-:W-:-:S07]  /*0fe0*/  MOV R161, R14 ;  /* 0x0000000e00a17202 */ /* 0x000fce0000000f00 */
.L_x_52512:
[----:B------:R-:W-:Y:S01]  /*0ff0*/  FMUL.FTZ R13, R10, R169 ;  /* 0x000000a90a0d7220 */ /* 0x000fe20000410000 */
[----:B------:R-:W-:Y:S06]  /*1000*/  @P3 BRA `(.L_x_52513) ;  /* 0x0000000000083947 */ /* 0x000fec0003800000 */
[----:B------:R-:W-:Y:S05]  /*1010*/  @P0 BRA `(.L_x_52514) ;  /* 0x0000000000080947 */ /* 0x000fea0003800000 */
[----:B------:R-:W-:Y:S05]  /*1020*/  BRA `(.L_x_52515) ;  /* 0x0000000000087947 */ /* 0x000fea0003800000 */
.L_x_52513:
[----:B-----5:R-:W-:-:S07]  /*1030*/  FADD.FTZ R13, R30, R13 ;  /* 0x0000000d1e0d7221 */ /* 0x020fce0000010000 */
.L_x_52514:
[----:B------:R-:W-:-:S07]  /*1040*/  MOV R162, R13 ;  /* 0x0000000d00a27202 */ /* 0x000fce0000000f00 */
.L_x_52515:
[----:B------:R-:W-:Y:S01]  /*1050*/  FMUL.FTZ R12, R11, R169 ;  /* 0x000000a90b0c7220 */ /* 0x000fe20000410000 */
[----:B------:R-:W-:Y:S06]  /*1060*/  @P3 BRA `(.L_x_52516) ;  /* 0x0000000000083947 */ /* 0x000fec0003800000 */
[----:B------:R-:W-:Y:S05]  /*1070*/  @P0 BRA `(.L_x_52517) ;  /* 0x0000000000080947 */ /* 0x000fea0003800000 */
[----:B------:R-:W-:Y:S05]  /*1080*/  BRA `(.L_x_52518) ;  /* 0x0000000000087947 */ /* 0x000fea0003800000 */
.L_x_52516:
[----:B-----5:R-:W-:-:S07]  /*1090*/  FADD.FTZ R12, R31, R12 ;  /* 0x0000000c1f0c7221 */ /* 0x020fce0000010000 */
.L_x_52517:
[----:B------:R-:W-:-:S07]  /*10a0*/  MOV R163, R12 ;  /* 0x0000000c00a37202 */ /* 0x000fce0000000f00 */
.L_x_52518:
        /* <DEDUP_REMOVED lines=13> */
.L_x_52519:
[----:B-----5:R-:W-:-:S07]  /*1180*/  FADD.FTZ R10, R28, R10 ;  /* 0x0000000a1c0a7221 */ /* 0x020fce0000010000 */
.L_x_52520:
[----:B------:R-:W-:-:S07]  /*1190*/  MOV R160, R10 ;  /* 0x0000000a00a07202 */ /* 0x000fce0000000f00 */
.L_x_52521:
[----:B------:R-:W-:Y:S01]  /*11a0*/  FMUL.FTZ R9, R165, R169 ;  /* 0x000000a9a5097220 */ /* 0x000fe20000410000 */
[----:B------:R-:W-:Y:S06]  /*11b0*/  @P3 BRA `(.L_x_52522) ;  /* 0x0000000000083947 */ /* 0x000fec0003800000 */
[----:B------:R-:W-:Y:S05]  /*11c0*/  @P0 BRA `(.L_x_52523) ;  /* 0x0000000000080947 */ /* 0x000fea0003800000 */
[----:B------:R-:W-:Y:S05]  /*11d0*/  BRA `(.L_x_52524) ;  /* 0x0000000000087947 */ /* 0x000fea0003800000 */
.L_x_52522:
[----:B-----5:R-:W-:-:S07]  /*11e0*/  FADD.FTZ R9, R29, R9 ;  /* 0x000000091d097221 */ /* 0x020fce0000010000 */
.L_x_52523:
[----:B------:R-:W-:-:S07]  /*11f0*/  MOV R161, R9 ;  /* 0x0000000900a17202 */ /* 0x000fce0000000f00 */
.L_x_52524:
[----:B------:R-:W-:Y:S01]  /*1200*/  FMUL.FTZ R8, R166, R169 ;  /* 0x000000a9a6087220 */ /* 0x000fe20000410000 */
[----:B------:R-:W-:Y:S06]  /*1210*/  @P3 BRA `(.L_x_52525) ;  /* 0x0000000000083947 */ /* 0x000fec0003800000 */
[----:B------:R-:W-:Y:S05]  /*1220*/  @P0 BRA `(.L_x_52526) ;  /* 0x0000000000080947 */ /* 0x000fea0003800000 */
[----:B------:R-:W-:Y:S05]  /*1230*/  BRA `(.L_x_52527) ;  /* 0x0000000000087947 */ /* 0x000fea0003800000 */
.L_x_52525:
[----:B-----5:R-:W-:-:S07]  /*1240*/  FADD.FTZ R8, R30, R8 ;  /* 0x000000081e087221 */ /* 0x020fce0000010000 */
.L_x_52526:
[----:B------:R-:W-:-:S07]  /*1250*/  MOV R162, R8 ;  /* 0x0000000800a27202 */ /* 0x000fce0000000f00 */
.L_x_52527:
[----:B------:R-:W-:Y:S01]  /*1260*/  FMUL.FTZ R7, R167, R169 ;  /* 0x000000a9a7077220 */ /* 0x000fe20000410000 */
[----:B------:R-:W-:Y:S06]  /*1270*/  @P3 BRA `(.L_x_52528) ;  /* 0x0000000000083947 */ /* 0x000fec0003800000 */
[----:B------:R-:W-:Y:S05]  /*1280*/  @P0 BRA `(.L_x_52529) ;  /* 0x0000000000080947 */ /* 0x000fea0003800000 */
[----:B------:R-:W-:Y:S05]  /*1290*/  BRA `(.L_x_52530) ;  /* 0x0000000000087947 */ /* 0x000fea0003800000 */
.L_x_52528:
[----:B-----5:R-:W-:-:S07]  /*12a0*/  FADD.FTZ R7, R31, R7 ;  /* 0x000000071f077221 */ /* 0x020fce0000010000 */
.L_x_52529:
[----:B------:R-:W-:-:S07]  /*12b0*/  MOV R163, R7 ;  /* 0x0000000700a37202 */ /* 0x000fce0000000f00 */
.L_x_52530:
        /* <DEDUP_REMOVED lines=13> */
.L_x_52531:
[----:B-----5:R-:W-:-:S07]  /*1390*/  FADD.FTZ R5, R28, R5 ;  /* 0x000000051c057221 */ /* 0x020fce0000010000 */
.L_x_52532:
[----:B------:R-:W-:-:S07]  /*13a0*/  MOV R160, R5 ;  /* 0x0000000500a07202 */ /* 0x000fce0000000f00 */
.L_x_52533:
[----:B------:R-:W-:Y:S01]  /*13b0*/  FMUL.FTZ R4, R165, R169 ;  /* 0x000000a9a5047220 */ /* 0x000fe20000410000 */
[----:B------:R-:W-:Y:S06]  /*13c0*/  @P3 BRA `(.L_x_52534) ;  /* 0x0000000000083947 */ /* 0x000fec0003800000 */
[----:B------:R-:W-:Y:S05]  /*13d0*/  @P0 BRA `(.L_x_52535) ;  /* 0x0000000000080947 */ /* 0x000fea0003800000 */
[----:B------:R-:W-:Y:S05]  /*13e0*/  BRA `(.L_x_52536) ;  /* 0x0000000000087947 */ /* 0x000fea0003800000 */
.L_x_52534:
[----:B-----5:R-:W-:-:S07]  /*13f0*/  FADD.FTZ R4, R29, R4 ;  /* 0x000000041d047221 */ /* 0x020fce0000010000 */
.L_x_52535:
[----:B------:R-:W-:-:S07]  /*1400*/  MOV R161, R4 ;  /* 0x0000000400a17202 */ /* 0x000fce0000000f00 */
.L_x_52536:
[----:B------:R-:W-:Y:S01]  /*1410*/  FMUL.FTZ R3, R166, R169 ;  /* 0x000000a9a6037220 */ /* 0x000fe20000410000 */
[----:B------:R-:W-:Y:S06]  /*1420*/  @P3 BRA `(.L_x_52537) ;  /* 0x0000000000083947 */ /* 0x000fec0003800000 */
[----:B------:R-:W-:Y:S05]  /*1430*/  @P0 BRA `(.L_x_52538) ;  /* 0x0000000000080947 */ /* 0x000fea0003800000 */
[----:B------:R-:W-:Y:S05]  /*1440*/  BRA `(.L_x_52539) ;  /* 0x0000000000087947 */ /* 0x000fea0003800000 */
.L_x_52537:
[----:B-----5:R-:W-:-:S07]  /*1450*/  FADD.FTZ R3, R30, R3 ;  /* 0x000000031e037221 */ /* 0x020fce0000010000 */
.L_x_52538:
[----:B------:R-:W-:-:S07]  /*1460*/  MOV R162, R3 ;  /* 0x0000000300a27202 */ /* 0x000fce0000000f00 */
.L_x_52539:
[----:B------:R-:W-:Y:S01]  /*1470*/  FMUL.FTZ R2, R167, R169 ;  /* 0x000000a9a7027220 */ /* 0x000fe20000410000 */
[----:B------:R-:W-:Y:S06]  /*1480*/  @P3 BRA `(.L_x_52540) ;  /* 0x0000000000083947 */ /* 0x000fec0003800000 */
[----:B------:R-:W-:Y:S05]  /*1490*/  @P0 BRA `(.L_x_52541) ;  /* 0x0000000000080947 */ /* 0x000fea0003800000 */
[----:B------:R-:W-:Y:S05]  /*14a0*/  BRA `(.L_x_52542) ;  /* 0x0000000000087947 */ /* 0x000fea0003800000 */
.L_x_52540:
[----:B-----5:R-:W-:-:S07]  /*14b0*/  FADD.FTZ R2, R31, R2 ;  /* 0x000000021f027221 */ /* 0x020fce0000010000 */
.L_x_52541:
[----:B------:R-:W-:-:S07]  /*14c0*/  MOV R163, R2 ;  /* 0x0000000200a37202 */ /* 0x000fce0000000f00 */
.L_x_52542:
        /* <DEDUP_REMOVED lines=13> */
.L_x_52543:
[----:B-----5:R-:W-:-:S07]  /*15a0*/  FADD.FTZ R170, R28, R170 ;  /* 0x000000aa1caa7221 */ /* 0x020fce0000010000 */
.L_x_52544:
[----:B------:R-:W-:-:S07]  /*15b0*/  MOV R160, R170 ;  /* 0x000000aa00a07202 */ /* 0x000fce0000000f00 */
.L_x_52545:
[----:B------:R-:W-:Y:S01]  /*15c0*/  FMUL.FTZ R171, R165, R169 ;  /* 0x000000a9a5ab7220 */ /* 0x000fe20000410000 */
[----:B------:R-:W-:Y:S06]  /*15d0*/  @P3 BRA `(.L_x_52546) ;  /* 0x0000000000083947 */ /* 0x000fec0003800000 */
[----:B------:R-:W-:Y:S05]  /*15e0*/  @P0 BRA `(.L_x_52547) ;  /* 0x0000000000080947 */ /* 0x000fea0003800000 */
[----:B------:R-:W-:Y:S05]  /*15f0*/  BRA `(.L_x_52548) ;  /* 0x0000000000087947 */ /* 0x000fea0003800000 */
.L_x_52546:
[----:B-----5:R-:W-:-:S07]  /*1600*/  FADD.FTZ R171, R29, R171 ;  /* 0x000000ab1dab7221 */ /* 0x020fce0000010000 */
.L_x_52547:
[----:B------:R-:W-:-:S07]  /*1610*/  MOV R161, R171 ;  /* 0x000000ab00a17202 */ /* 0x000fce0000000f00 */
.L_x_52548:
[----:B------:R-:W-:Y:S01]  /*1620*/  FMUL.FTZ R172, R166, R169 ;  /* 0x000000a9a6ac7220 */ /* 0x000fe20000410000 */
[----:B------:R-:W-:Y:S06]  /*1630*/  @P3 BRA `(.L_x_52549) ;  /* 0x0000000000083947 */ /* 0x000fec0003800000 */
[----:B------:R-:W-:Y:S05]  /*1640*/  @P0 BRA `(.L_x_52550) ;  /* 0x0000000000080947 */ /* 0x000fea0003800000 */
[----:B------:R-:W-:Y:S05]  /*1650*/  BRA `(.L_x_52551) ;  /* 0x0000000000087947 */ /* 0x000fea0003800000 */
.L_x_52549:
[----:B-----5:R-:W-:-:S07]  /*1660*/  FADD.FTZ R172, R30, R172 ;  /* 0x000000ac1eac7221 */ /* 0x020fce0000010000 */
.L_x_52550:
[----:B------:R-:W-:-:S07]  /*1670*/  MOV R162, R172 ;  /* 0x000000ac00a27202 */ /* 0x000fce0000000f00 */
.L_x_52551:
[----:B------:R-:W-:Y:S01]  /*1680*/  FMUL.FTZ R174, R167, R169 ;  /* 0x000000a9a7ae7220 */ /* 0x000fe20000410000 */
[----:B------:R-:W-:Y:S06]  /*1690*/  @P3 BRA `(.L_x_52552) ;  /* 0x0000000000083947 */ /* 0x000fec0003800000 */
[----:B------:R-:W-:Y:S05]  /*16a0*/  @P0 BRA `(.L_x_52553) ;  /* 0x0000000000080947 */ /* 0x000fea0003800000 */
[----:B------:R-:W-:Y:S05]  /*16b0*/  BRA `(.L_x_52554) ;  /* 0x0000000000087947 */ /* 0x000fea0003800000 */
.L_x_52552:
[----:B-----5:R-:W-:-:S07]  /*16c0*/  FADD.FTZ R174, R31, R174 ;  /* 0x000000ae1fae7221 */ /* 0x020fce0000010000 */
.L_x_52553:
[----:B------:R-:W-:-:S07]  /*16d0*/  MOV R163, R174 ;  /* 0x000000ae00a37202 */ /* 0x000fce0000000f00 */
.L_x_52554:
        /* <DEDUP_REMOVED lines=13> */
.L_x_52555:
[----:B-----5:R-:W-:-:S07]  /*17b0*/  FADD.FTZ R175, R28, R175 ;  /* 0x000000af1caf7221 */ /* 0x020fce0000010000 */
.L_x_52556:
[----:B------:R-:W-:-:S07]  /*17c0*/  MOV R160, R175 ;  /* 0x000000af00a07202 */ /* 0x000fce0000000f00 */
.L_x_52557:
[----:B------:R-:W-:Y:S01]  /*17d0*/  FMUL.FTZ R176, R165, R169 ;  /* 0x000000a9a5b07220 */ /* 0x000fe20000410000 */
[----:B------:R-:W-:Y:S06]  /*17e0*/  @P3 BRA `(.L_x_52558) ;  /* 0x0000000000083947 */ /* 0x000fec0003800000 */
[----:B------:R-:W-:Y:S05]  /*17f0*/  @P0 BRA `(.L_x_52559) ;  /* 0x0000000000080947 */ /* 0x000fea0003800000 */
[----:B------:R-:W-:Y:S05]  /*1800*/  BRA `(.L_x_52560) ;  /* 0x0000000000087947 */ /* 0x000fea0003800000 */
.L_x_52558:
[----:B-----5:R-:W-:-:S07]  /*1810*/  FADD.FTZ R176, R29, R176 ;  /* 0x000000b01db07221 */ /* 0x020fce0000010000 */
.L_x_52559:
[----:B------:R-:W-:-:S07]  /*1820*/  MOV R161, R176 ;  /* 0x000000b000a17202 */ /* 0x000fce0000000f00 */
.L_x_52560:
[----:B------:R-:W-:Y:S01]  /*1830*/  FMUL.FTZ R177, R166, R169 ;  /* 0x000000a9a6b17220 */ /* 0x000fe20000410000 */
[----:B------:R-:W-:Y:S06]  /*1840*/  @P3 BRA `(.L_x_52561) ;  /* 0x0000000000083947 */ /* 0x000fec0003800000 */
[----:B------:R-:W-:Y:S05]  /*1850*/  @P0 BRA `(.L_x_52562) ;  /* 0x0000000000080947 */ /* 0x000fea0003800000 */
[----:B------:R-:W-:Y:S05]  /*1860*/  BRA `(.L_x_52563) ;  /* 0x0000000000087947 */ /* 0x000fea0003800000 */
.L_x_52561:
[----:B-----5:R-:W-:-:S07]  /*1870*/  FADD.FTZ R177, R30, R177 ;  /* 0x000000b11eb17221 */ /* 0x020fce0000010000 */
.L_x_52562:
[----:B------:R-:W-:-:S07]  /*1880*/  MOV R162, R177 ;  /* 0x000000b100a27202 */ /* 0x000fce0000000f00 */
.L_x_52563:
[----:B------:R-:W-:Y:S01]  /*1890*/  FMUL.FTZ R179, R167, R169 ;  /* 0x000000a9a7b37220 */ /* 0x000fe20000410000 */
[----:B------:R-:W-:Y:S06]  /*18a0*/  @P3 BRA `(.L_x_52564) ;  /* 0x0000000000083947 */ /* 0x000fec0003800000 */
[----:B------:R-:W-:Y:S05]  /*18b0*/  @P0 BRA `(.L_x_52565) ;  /* 0x0000000000080947 */ /* 0x000fea0003800000 */
[----:B------:R-:W-:Y:S05]  /*18c0*/  BRA `(.L_x_52566) ;  /* 0x0000000000087947 */ /* 0x000fea0003800000 */
.L_x_52564:
[----:B-----5:R-:W-:-:S07]  /*18d0*/  FADD.FTZ R179, R31, R179 ;  /* 0x000000b31fb37221 */ /* 0x020fce0000010000 */
.L_x_52565:
[----:B------:R-:W-:-:S07]  /*18e0*/  MOV R163, R179 ;  /* 0x000000b300a37202 */ /* 0x000fce0000000f00 */
.L_x_52566:
        /* <DEDUP_REMOVED lines=13> */
.L_x_52567:
[----:B-----5:R-:W-:-:S07]  /*19c0*/  FADD.FTZ R180, R28, R180 ;  /* 0x000000b41cb47221 */ /* 0x020fce0000010000 */
.L_x_52568:
[----:B------:R-:W-:-:S07]  /*19d0*/  MOV R160, R180 ;  /* 0x000000b400a07202 */ /* 0x000fce0000000f00 */
.L_x_52569:
[----:B------:R-:W-:Y:S01]  /*19e0*/  FMUL.FTZ R181, R165, R169 ;  /* 0x000000a9a5b57220 */ /* 0x000fe20000410000 */
[----:B------:R-:W-:Y:S06]  /*19f0*/  @P3 BRA `(.L_x_52570) ;  /* 0x0000000000083947 */ /* 0x000fec0003800000 */
[----:B------:R-:W-:Y:S05]  /*1a00*/  @P0 BRA `(.L_x_52571) ;  /* 0x0000000000080947 */ /* 0x000fea0003800000 */
[----:B------:R-:W-:Y:S05]  /*1a10*/  BRA `(.L_x_52572) ;  /* 0x0000000000087947 */ /* 0x000fea0003800000 */
.L_x_52570:
[----:B-----5:R-:W-:-:S07]  /*1a20*/  FADD.FTZ R181, R29, R181 ;  /* 0x000000b51db57221 */ /* 0x020fce0000010000 */
.L_x_52571:
[----:B------:R-:W-:-:S07]  /*1a30*/  MOV R161, R181 ;  /* 0x000000b500a17202 */ /* 0x000fce0000000f00 */
.L_x_52572:
[----:B------:R-:W-:Y:S01]  /*1a40*/  FMUL.FTZ R182, R166, R169 ;  /* 0x000000a9a6b67220 */ /* 0x000fe20000410000 */
[----:B------:R-:W-:Y:S06]  /*1a50*/  @P3 BRA `(.L_x_52573) ;  /* 0x0000000000083947 */ /* 0x000fec0003800000 */
[----:B------:R-:W-:Y:S05]  /*1a60*/  @P0 BRA `(.L_x_52574) ;  /* 0x0000000000080947 */ /* 0x000fea0003800000 */
[----:B------:R-:W-:Y:S05]  /*1a70*/  BRA `(.L_x_52575) ;  /* 0x0000000000087947 */ /* 0x000fea0003800000 */
.L_x_52573:
[----:B-----5:R-:W-:-:S07]  /*1a80*/  FADD.FTZ R182, R30, R182 ;  /* 0x000000b61eb67221 */ /* 0x020fce0000010000 */
.L_x_52574:
[----:B------:R-:W-:-:S07]  /*1a90*/  MOV R162, R182 ;  /* 0x000000b600a27202 */ /* 0x000fce0000000f00 */
.L_x_52575:
[----:B------:R-:W-:Y:S01]  /*1aa0*/  FMUL.FTZ R183, R167, R169 ;  /* 0x000000a9a7b77220 */ /* 0x000fe20000410000 */
[----:B------:R-:W-:Y:S06]  /*1ab0*/  @P3 BRA `(.L_x_52576) ;  /* 0x0000000000083947 */ /* 0x000fec0003800000 */
[----:B------:R-:W-:Y:S05]  /*1ac0*/  @P0 BRA `(.L_x_52577) ;  /* 0x0000000000080947 */ /* 0x000fea0003800000 */
[----:B------:R-:W-:Y:S05]  /*1ad0*/  BRA `(.L_x_52578) ;  /* 0x0000000000087947 */ /* 0x000fea0003800000 */
.L_x_52576:
[----:B-----5:R-:W-:-:S07]  /*1ae0*/  FADD.FTZ R183, R31, R183 ;  /* 0x000000b71fb77221 */ /* 0x020fce0000010000 */
.L_x_52577:
[----:B------:R-:W-:-:S07]  /*1af0*/  MOV R163, R183 ;  /* 0x000000b700a37202 */ /* 0x000fce0000000f00 */
.L_x_52578:
        /* <DEDUP_REMOVED lines=13> */
.L_x_52579:
[----:B-----5:R-:W-:-:S07]  /*1bd0*/  FADD.FTZ R185, R28, R185 ;  /* 0x000000b91cb97221 */ /* 0x020fce0000010000 */
.L_x_52580:
[----:B------:R-:W-:-:S07]  /*1be0*/  MOV R160, R185 ;  /* 0x000000b900a07202 */ /* 0x000fce0000000f00 */
.L_x_52581:
[----:B------:R-:W-:Y:S01]  /*1bf0*/  FMUL.FTZ R186, R165, R169 ;  /* 0x000000a9a5ba7220 */ /* 0x000fe20000410000 */
[----:B------:R-:W-:Y:S06]  /*1c00*/  @P3 BRA `(.L_x_52582) ;  /* 0x0000000000083947 */ /* 0x000fec0003800000 */
[----:B------:R-:W-:Y:S05]  /*1c10*/  @P0 BRA `(.L_x_52583) ;  /* 0x0000000000080947 */ /* 0x000fea0003800000 */
[----:B------:R-:W-:Y:S05]  /*1c20*/  BRA `(.L_x_52584) ;  /* 0x0000000000087947 */ /* 0x000fea0003800000 */
.L_x_52582:
[----:B-----5:R-:W-:-:S07]  /*1c30*/  FADD.FTZ R186, R29, R186 ;  /* 0x000000ba1dba7221 */ /* 0x020fce0000010000 */
.L_x_52583:
[----:B------:R-:W-:-:S07]  /*1c40*/  MOV R161, R186 ;  /* 0x000000ba00a17202 */ /* 0x000fce0000000f00 */
.L_x_52584:
[----:B------:R-:W-:Y:S01]  /*1c50*/  FMUL.FTZ R187, R166, R169 ;  /* 0x000000a9a6bb7220 */ /* 0x000fe20000410000 */
[----:B------:R-:W-:Y:S06]  /*1c60*/  @P3 BRA `(.L_x_52585) ;  /* 0x0000000000083947 */ /* 0x000fec0003800000 */
[----:B------:R-:W-:Y:S05]  /*1c70*/  @P0 BRA `(.L_x_52586) ;  /* 0x0000000000080947 */ /* 0x000fea0003800000 */
[----:B------:R-:W-:Y:S05]  /*1c80*/  BRA `(.L_x_52587) ;  /* 0x0000000000087947 */ /* 0x000fea0003800000 */
.L_x_52585:
[----:B-----5:R-:W-:-:S07]  /*1c90*/  FADD.FTZ R187, R30, R187 ;  /* 0x000000bb1ebb7221 */ /* 0x020fce0000010000 */
.L_x_52586:
[----:B------:R-:W-:-:S07]  /*1ca0*/  MOV R162, R187 ;  /* 0x000000bb00a27202 */ /* 0x000fce0000000f00 */
.L_x_52587:
[----:B------:R-:W-:Y:S01]  /*1cb0*/  FMUL.FTZ R188, R167, R169 ;  /* 0x000000a9a7bc7220 */ /* 0x000fe20000410000 */
[----:B------:R-:W-:Y:S06]  /*1cc0*/  @P3 BRA `(.L_x_52588) ;  /* 0x0000000000083947 */ /* 0x000fec0003800000 */
[----:B------:R-:W-:Y:S05]  /*1cd0*/  @P0 BRA `(.L_x_52589) ;  /* 0x0000000000080947 */ /* 0x000fea0003800000 */
[----:B------:R-:W-:Y:S05]  /*1ce0*/  BRA `(.L_x_52590) ;  /* 0x0000000000087947 */ /* 0x000fea0003800000 */
.L_x_52588:
[----:B-----5:R-:W-:-:S07]  /*1cf0*/  FADD.FTZ R188, R31, R188 ;  /* 0x000000bc1fbc7221 */ /* 0x020fce0000010000 */
.L_x_52589:
[----:B------:R-:W-:-:S07]  /*1d00*/  MOV R163, R188 ;  /* 0x000000bc00a37202 */ /* 0x000fce0000000f00 */
.L_x_52590:
        /* <DEDUP_REMOVED lines=13> */
.L_x_52591:
[----:B-----5:R-:W-:-:S07]  /*1de0*/  FADD.FTZ R190, R28, R190 ;  /* 0x000000be1cbe7221 */ /* 0x020fce0000010000 */
.L_x_52592:
[----:B------:R-:W-:-:S07]  /*1df0*/  MOV R160, R190 ;  /* 0x000000be00a07202 */ /* 0x000fce0000000f00 */
.L_x_52593:
[----:B------:R-:W-:Y:S01]  /*1e00*/  FMUL.FTZ R191, R165, R169 ;  /* 0x000000a9a5bf7220 */ /* 0x000fe20000410000 */
[----:B------:R-:W-:Y:S06]  /*1e10*/  @P3 BRA `(.L_x_52594) ;  /* 0x0000000000083947 */ /* 0x000fec0003800000 */
[----:B------:R-:W-:Y:S05]  /*1e20*/  @P0 BRA `(.L_x_52595) ;  /* 0x0000000000080947 */ /* 0x000fea0003800000 */
[----:B------:R-:W-:Y:S05]  /*1e30*/  BRA `(.L_x_52596) ;  /* 0x0000000000087947 */ /* 0x000fea0003800000 */
.L_x_52594:
[----:B-----5:R-:W-:-:S07]  /*1e40*/  FADD.FTZ R191, R29, R191 ;  /* 0x000000bf1dbf7221 */ /* 0x020fce0000010000 */
.L_x_52595:
[----:B------:R-:W-:-:S07]  /*1e50*/  MOV R161, R191 ;  /* 0x000000bf00a17202 */ /* 0x000fce0000000f00 */
.L_x_52596:
[----:B------:R-:W-:Y:S01]  /*1e60*/  FMUL.FTZ R192, R166, R169 ;  /* 0x000000a9a6c07220 */ /* 0x000fe20000410000 */
[----:B------:R-:W-:Y:S06]  /*1e70*/  @P3 BRA `(.L_x_52597) ;  /* 0x0000000000083947 */ /* 0x000fec0003800000 */
[----:B------:R-:W-:Y:S05]  /*1e80*/  @P0 BRA `(.L_x_52598) ;  /* 0x0000000000080947 */ /* 0x000fea0003800000 */
[----:B------:R-:W-:Y:S05]  /*1e90*/  BRA `(.L_x_52599) ;  /* 0x0000000000087947 */ /* 0x000fea0003800000 */
.L_x_52597:
[----:B-----5:R-:W-:-:S07]  /*1ea0*/  FADD.FTZ R192, R30, R192 ;  /* 0x000000c01ec07221 */ /* 0x020fce0000010000 */
.L_x_52598:
[----:B------:R-:W-:-:S07]  /*1eb0*/  MOV R162, R192 ;  /* 0x000000c000a27202 */ /* 0x000fce0000000f00 */
.L_x_52599:
[----:B------:R-:W-:Y:S01]  /*1ec0*/  FMUL.FTZ R193, R167, R169 ;  /* 0x000000a9a7c17220 */ /* 0x000fe20000410000 */
[----:B------:R-:W-:Y:S06]  /*1ed0*/  @P3 BRA `(.L_x_52600) ;  /* 0x0000000000083947 */ /* 0x000fec0003800000 */
[----:B------:R-:W-:Y:S05]  /*1ee0*/  @P0 BRA `(.L_x_52601) ;  /* 0x0000000000080947 */ /* 0x000fea0003800000 */
[----:B------:R-:W-:Y:S05]  /*1ef0*/  BRA `(.L_x_52602) ;  /* 0x0000000000087947 */ /* 0x000fea0003800000 */
.L_x_52600:
[----:B-----5:R-:W-:-:S07]  /*1f00*/  FADD.FTZ R193, R31, R193 ;  /* 0x000000c11fc17221 */ /* 0x020fce0000010000 */
.L_x_52601:
[----:B------:R-:W-:-:S07]  /*1f10*/  MOV R163, R193 ;  /* 0x000000c100a37202 */ /* 0x000fce0000000f00 */
.L_x_52602:
        /* <DEDUP_REMOVED lines=13> */
.L_x_52603:
[----:B-----5:R-:W-:-:S07]  /*1ff0*/  FADD.FTZ R195, R28, R195 ;  /* 0x000000c31cc37221 */ /* 0x020fce0000010000 */
.L_x_52604:
[----:B------:R-:W-:-:S07]  /*2000*/  MOV R160, R195 ;  /* 0x000000c300a07202 */ /* 0x000fce0000000f00 */
.L_x_52605:
[----:B------:R-:W-:Y:S01]  /*2010*/  FMUL.FTZ R196, R165, R169 ;  /* 0x000000a9a5c47220 */ /* 0x000fe20000410000 */
[----:B------:R-:W-:Y:S06]  /*2020*/  @P3 BRA `(.L_x_52606) ;  /* 0x0000000000083947 */ /* 0x000fec0003800000 */
[----:B------:R-:W-:Y:S05]  /*2030*/  @P0 BRA `(.L_x_52607) ;  /* 0x0000000000080947 */ /* 0x000fea0003800000 */
[----:B------:R-:W-:Y:S05]  /*2040*/  BRA `(.L_x_52608) ;  /* 0x0000000000087947 */ /* 0x000fea0003800000 */
.L_x_52606:
[----:B-----5:R-:W-:-:S07]  /*2050*/  FADD.FTZ R196, R29, R196 ;  /* 0x000000c41dc47221 */ /* 0x020fce0000010000 */
.L_x_52607:
[----:B------:R-:W-:-:S07]  /*2060*/  MOV R161, R196 ;  /* 0x000000c400a17202 */ /* 0x000fce0000000f00 */
.L_x_52608:
[----:B------:R-:W-:Y:S01]  /*2070*/  FMUL.FTZ R197, R166, R169 ;  /* 0x000000a9a6c57220 */ /* 0x000fe20000410000 */
[----:B------:R-:W-:Y:S06]  /*2080*/  @P3 BRA `(.L_x_52609) ;  /* 0x0000000000083947 */ /* 0x000fec0003800000 */
[----:B------:R-:W-:Y:S05]  /*2090*/  @P0 BRA `(.L_x_52610) ;  /* 0x0000000000080947 */ /* 0x000fea0003800000 */
[----:B------:R-:W-:Y:S05]  /*20a0*/  BRA `(.L_x_52611) ;  /* 0x0000000000087947 */ /* 0x000fea0003800000 */
.L_x_52609:
[----:B-----5:R-:W-:-:S07]  /*20b0*/  FADD.FTZ R197, R30, R197 ;  /* 0x000000c51ec57221 */ /* 0x020fce0000010000 */
.L_x_52610:
[----:B------:R-:W-:-:S07]  /*20c0*/  MOV R162, R197 ;  /* 0x000000c500a27202 */ /* 0x000fce0000000f00 */
.L_x_52611:
[----:B------:R-:W-:Y:S01]  /*20d0*/  FMUL.FTZ R198, R167, R169 ;  /* 0x000000a9a7c67220 */ /* 0x000fe20000410000 */
[----:B------:R-:W-:Y:S06]  /*20e0*/  @P3 BRA `(.L_x_52612) ;  /* 0x0000000000083947 */ /* 0x000fec0003800000 */
[----:B------:R-:W-:Y:S05]  /*20f0*/  @P0 BRA `(.L_x_52613) ;  /* 0x0000000000080947 */ /* 0x000fea0003800000 */
[----:B------:R-:W-:Y:S05]  /*2100*/  BRA `(.L_x_52614) ;  /* 0x0000000000087947 */ /* 0x000fea0003800000 */
.L_x_52612:
[----:B-----5:R-:W-:-:S07]  /*2110*/  FADD.FTZ R198, R31, R198 ;  /* 0x000000c61fc67221 */ /* 0x020fce0000010000 */
.L_x_52613:
[----:B------:R-:W-:-:S07]  /*2120*/  MOV R163, R198 ;  /* 0x000000c600a37202 */ /* 0x000fce0000000f00 */
.L_x_52614:
        /* <DEDUP_REMOVED lines=13> */
.L_x_52615:
[----:B-----5:R-:W-:-:S07]  /*2200*/  FADD.FTZ R200, R28, R200 ;  /* 0x000000c81cc87221 */ /* 0x020fce0000010000 */
.L_x_52616:
[----:B------:R-:W-:-:S07]  /*2210*/  MOV R160, R200 ;  /* 0x000000c800a07202 */ /* 0x000fce0000000f00 */
.L_x_52617:
[----:B------:R-:W-:Y:S01]  /*2220*/  FMUL.FTZ R201, R165, R169 ;  /* 0x000000a9a5c97220 */ /* 0x000fe20000410000 */
[----:B------:R-:W-:Y:S06]  /*2230*/  @P3 BRA `(.L_x_52618) ;  /* 0x0000000000083947 */ /* 0x000fec0003800000 */
[----:B------:R-:W-:Y:S05]  /*2240*/  @P0 BRA `(.L_x_52619) ;  /* 0x0000000000080947 */ /* 0x000fea0003800000 */
[----:B------:R-:W-:Y:S05]  /*2250*/  BRA `(.L_x_52620) ;  /* 0x0000000000087947 */ /* 0x000fea0003800000 */
.L_x_52618:
[----:B-----5:R-:W-:-:S07]  /*2260*/  FADD.FTZ R201, R29, R201 ;  /* 0x000000c91dc97221 */ /* 0x020fce0000010000 */
.L_x_52619:
[----:B------:R-:W-:-:S07]  /*2270*/  MOV R161, R201 ;  /* 0x000000c900a17202 */ /* 0x000fce0000000f00 */
.L_x_52620:
[----:B------:R-:W-:Y:S01]  /*2280*/  FMUL.FTZ R202, R166, R169 ;  /* 0x000000a9a6ca7220 */ /* 0x000fe20000410000 */
[----:B------:R-:W-:Y:S06]  /*2290*/  @P3 BRA `(.L_x_52621) ;  /* 0x0000000000083947 */ /* 0x000fec0003800000 */
[----:B------:R-:W-:Y:S05]  /*22a0*/  @P0 BRA `(.L_x_52622) ;  /* 0x0000000000080947 */ /* 0x000fea0003800000 */
[----:B------:R-:W-:Y:S05]  /*22b0*/  BRA `(.L_x_52623) ;  /* 0x0000000000087947 */ /* 0x000fea0003800000 */
.L_x_52621:
[----:B-----5:R-:W-:-:S07]  /*22c0*/  FADD.FTZ R202, R30, R202 ;  /* 0x000000ca1eca7221 */ /* 0x020fce0000010000 */
.L_x_52622:
[----:B------:R-:W-:-:S07]  /*22d0*/  MOV R162, R202 ;  /* 0x000000ca00a27202 */ /* 0x000fce0000000f00 */
.L_x_52623:
[----:B------:R-:W-:Y:S01]  /*22e0*/  FMUL.FTZ R204, R167, R169 ;  /* 0x000000a9a7cc7220 */ /* 0x000fe20000410000 */
[----:B------:R-:W-:Y:S06]  /*22f0*/  @P3 BRA `(.L_x_52624) ;  /* 0x0000000000083947 */ /* 0x000fec0003800000 */
[----:B------:R-:W-:Y:S05]  /*2300*/  @P0 BRA `(.L_x_52625) ;  /* 0x0000000000080947 */ /* 0x000fea0003800000 */
[----:B------:R-:W-:Y:S05]  /*2310*/  BRA `(.L_x_52626) ;  /* 0x0000000000087947 */ /* 0x000fea0003800000 */
.L_x_52624:
[----:B-----5:R-:W-:-:S07]  /*2320*/  FADD.FTZ R204, R31, R204 ;  /* 0x000000cc1fcc7221 */ /* 0x020fce0000010000 */
.L_x_52625:
[----:B------:R-:W-:-:S07]  /*2330*/  MOV R163, R204 ;  /* 0x000000cc00a37202 */ /* 0x000fce0000000f00 */
.L_x_52626:
        /* <DEDUP_REMOVED lines=13> */
.L_x_52627:
[----:B-----5:R-:W-:-:S07]  /*2410*/  FADD.FTZ R205, R28, R205 ;  /* 0x000000cd1ccd7221 */ /* 0x020fce0000010000 */
.L_x_52628:
[----:B------:R-:W-:-:S07]  /*2420*/  MOV R160, R205 ;  /* 0x000000cd00a07202 */ /* 0x000fce0000000f00 */
.L_x_52629:
[----:B------:R-:W-:Y:S01]  /*2430*/  FMUL.FTZ R206, R165, R169 ;  /* 0x000000a9a5ce7220 */ /* 0x000fe20000410000 */
[----:B------:R-:W-:Y:S06]  /*2440*/  @P3 BRA `(.L_x_52630) ;  /* 0x0000000000083947 */ /* 0x000fec0003800000 */
[----:B------:R-:W-:Y:S05]  /*2450*/  @P0 BRA `(.L_x_52631) ;  /* 0x0000000000080947 */ /* 0x000fea0003800000 */
[----:B------:R-:W-:Y:S05]  /*2460*/  BRA `(.L_x_52632) ;  /* 0x0000000000087947 */ /* 0x000fea0003800000 */
.L_x_52630:
[----:B-----5:R-:W-:-:S07]  /*2470*/  FADD.FTZ R206, R29, R206 ;  /* 0x000000ce1dce7221 */ /* 0x020fce0000010000 */
.L_x_52631:
[----:B------:R-:W-:-:S07]  /*2480*/  MOV R161, R206 ;  /* 0x000000ce00a17202 */ /* 0x000fce0000000f00 */
.L_x_52632:
[----:B------:R-:W-:Y:S01]  /*2490*/  FMUL.FTZ R207, R166, R169 ;  /* 0x000000a9a6cf7220 */ /* 0x000fe20000410000 */
[----:B------:R-:W-:Y:S06]  /*24a0*/  @P3 BRA `(.L_x_52633) ;  /* 0x0000000000083947 */ /* 0x000fec0003800000 */
[----:B------:R-:W-:Y:S05]  /*24b0*/  @P0 BRA `(.L_x_52634) ;  /* 0x0000000000080947 */ /* 0x000fea0003800000 */
[----:B------:R-:W-:Y:S05]  /*24c0*/  BRA `(.L_x_52635) ;  /* 0x0000000000087947 */ /* 0x000fea0003800000 */
.L_x_52633:
[----:B-----5:R-:W-:-:S07]  /*24d0*/  FADD.FTZ R207, R30, R207 ;  /* 0x000000cf1ecf7221 */ /* 0x020fce0000010000 */
.L_x_52634:
[----:B------:R-:W-:-:S07]  /*24e0*/  MOV R162, R207 ;  /* 0x000000cf00a27202 */ /* 0x000fce0000000f00 */
.L_x_52635:
[----:B------:R-:W-:Y:S01]  /*24f0*/  FMUL.FTZ R208, R167, R169 ;  /* 0x000000a9a7d07220 */ /* 0x000fe20000410000 */
[----:B------:R-:W-:Y:S06]  /*2500*/  @P3 BRA `(.L_x_52636) ;  /* 0x0000000000083947 */ /* 0x000fec0003800000 */
[----:B------:R-:W-:Y:S05]  /*2510*/  @P0 BRA `(.L_x_52637) ;  /* 0x0000000000080947 */ /* 0x000fea0003800000 */
[----:B------:R-:W-:Y:S05]  /*2520*/  BRA `(.L_x_52638) ;  /* 0x0000000000087947 */ /* 0x000fea0003800000 */
.L_x_52636:
[----:B-----5:R-:W-:-:S07]  /*2530*/  FADD.FTZ R208, R31, R208 ;  /* 0x000000d01fd07221 */ /* 0x020fce0000010000 */
.L_x_52637:
[----:B------:R-:W-:-:S07]  /*2540*/  MOV R163, R208 ;  /* 0x000000d000a37202 */ /* 0x000fce0000000f00 */
.L_x_52638:
        /* <DEDUP_REMOVED lines=13> */
.L_x_52639:
[----:B-----5:R-:W-:-:S07]  /*2620*/  FADD.FTZ R210, R28, R210 ;  /* 0x000000d21cd27221 */ /* 0x020fce0000010000 */
.L_x_52640:
[----:B------:R-:W-:-:S07]  /*2630*/  MOV R160, R210 ;  /* 0x000000d200a07202 */ /* 0x000fce0000000f00 */
.L_x_52641:
[----:B------:R-:W-:Y:S01]  /*2640*/  FMUL.FTZ R211, R165, R169 ;  /* 0x000000a9a5d37220 */ /* 0x000fe20000410000 */
[----:B------:R-:W-:Y:S06]  /*2650*/  @P3 BRA `(.L_x_52642) ;  /* 0x0000000000083947 */ /* 0x000fec0003800000 */
[----:B------:R-:W-:Y:S05]  /*2660*/  @P0 BRA `(.L_x_52643) ;  /* 0x0000000000080947 */ /* 0x000fea0003800000 */
[----:B------:R-:W-:Y:S05]  /*2670*/  BRA `(.L_x_52644) ;  /* 0x0000000000087947 */ /* 0x000fea0003800000 */
.L_x_52642:
[----:B-----5:R-:W-:-:S07]  /*2680*/  FADD.FTZ R211, R29, R211 ;  /* 0x000000d31dd37221 */ /* 0x020fce0000010000 */
.L_x_52643:
[----:B------:R-:W-:-:S07]  /*2690*/  MOV R161, R211 ;  /* 0x000000d300a17202 */ /* 0x000fce0000000f00 */
.L_x_52644:
[----:B------:R-:W-:Y:S01]  /*26a0*/  FMUL.FTZ R212, R166, R169 ;  /* 0x000000a9a6d47220 */ /* 0x000fe20000410000 */
[----:B------:R-:W-:Y:S06]  /*26b0*/  @P3 BRA `(.L_x_52645) ;  /* 0x0000000000083947 */ /* 0x000fec0003800000 */
[----:B------:R-:W-:Y:S05]  /*26c0*/  @P0 BRA `(.L_x_52646) ;  /* 0x0000000000080947 */ /* 0x000fea0003800000 */
[----:B------:R-:W-:Y:S05]  /*26d0*/  BRA `(.L_x_52647) ;  /* 0x0000000000087947 */ /* 0x000fea0003800000 */
.L_x_52645:
[----:B-----5:R-:W-:-:S07]  /*26e0*/  FADD.FTZ R212, R30, R212 ;  /* 0x000000d41ed47221 */ /* 0x020fce0000010000 */
.L_x_52646:
[----:B------:R-:W-:-:S07]  /*26f0*/  MOV R162, R212 ;  /* 0x000000d400a27202 */ /* 0x000fce0000000f00 */
.L_x_52647:
[----:B------:R-:W-:Y:S01]  /*2700*/  FMUL.FTZ R213, R167, R169 ;  /* 0x000000a9a7d57220 */ /* 0x000fe20000410000 */
[----:B------:R-:W-:Y:S06]  /*2710*/  @P3 BRA `(.L_x_52648) ;  /* 0x0000000000083947 */ /* 0x000fec0003800000 */
[----:B------:R-:W-:Y:S05]  /*2720*/  @P0 BRA `(.L_x_52649) ;  /* 0x0000000000080947 */ /* 0x000fea0003800000 */
[----:B------:R-:W-:Y:S05]  /*2730*/  BRA `(.L_x_52650) ;  /* 0x0000000000087947 */ /* 0x000fea0003800000 */
.L_x_52648:
[----:B-----5:R-:W-:-:S07]  /*2740*/  FADD.FTZ R213, R31, R213 ;  /* 0x000000d51fd57221 */ /* 0x020fce0000010000 */
.L_x_52649:
[----:B------:R-:W-:-:S07]  /*2750*/  MOV R163, R213 ;  /* 0x000000d500a37202 */ /* 0x000fce0000000f00 */
.L_x_52650:
        /* <DEDUP_REMOVED lines=13> */
.L_x_52651:
[----:B-----5:R-:W-:-:S07]  /*2830*/  FADD.FTZ R215, R28, R215 ;  /* 0x000000d71cd77221 */ /* 0x020fce0000010000 */
.L_x_52652:
[----:B------:R-:W-:-:S07]  /*2840*/  MOV R160, R215 ;  /* 0x000000d700a07202 */ /* 0x000fce0000000f00 */
.L_x_52653:
[----:B------:R-:W-:Y:S01]  /*2850*/  FMUL.FTZ R216, R165, R169 ;  /* 0x000000a9a5d87220 */ /* 0x000fe20000410000 */
[----:B------:R-:W-:Y:S06]  /*2860*/  @P3 BRA `(.L_x_52654) ;  /* 0x0000000000083947 */ /* 0x000fec0003800000 */
[----:B------:R-:W-:Y:S05]  /*2870*/  @P0 BRA `(.L_x_52655) ;  /* 0x0000000000080947 */ /* 0x000fea0003800000 */
[----:B------:R-:W-:Y:S05]  /*2880*/  BRA `(.L_x_52656) ;  /* 0x0000000000087947 */ /* 0x000fea0003800000 */
.L_x_52654:
[----:B-----5:R-:W-:-:S07]  /*2890*/  FADD.FTZ R216, R29, R216 ;  /* 0x000000d81dd87221 */ /* 0x020fce0000010000 */
.L_x_52655:
[----:B------:R-:W-:-:S07]  /*28a0*/  MOV R161, R216 ;  /* 0x000000d800a17202 */ /* 0x000fce0000000f00 */
.L_x_52656:
[----:B------:R-:W-:Y:S01]  /*28b0*/  FMUL.FTZ R217, R166, R169 ;  /* 0x000000a9a6d97220 */ /* 0x000fe20000410000 */
[----:B------:R-:W-:Y:S06]  /*28c0*/  @P3 BRA `(.L_x_52657) ;  /* 0x0000000000083947 */ /* 0x000fec0003800000 */
[----:B------:R-:W-:Y:S05]  /*28d0*/  @P0 BRA `(.L_x_52658) ;  /* 0x0000000000080947 */ /* 0x000fea0003800000 */
[----:B------:R-:W-:Y:S05]  /*28e0*/  BRA `(.L_x_52659) ;  /* 0x0000000000087947 */ /* 0x000fea0003800000 */
.L_x_52657:
[----:B-----5:R-:W-:-:S07]  /*28f0*/  FADD.FTZ R217, R30, R217 ;  /* 0x000000d91ed97221 */ /* 0x020fce0000010000 */
.L_x_52658:
[----:B------:R-:W-:-:S07]  /*2900*/  MOV R162, R217 ;  /* 0x000000d900a27202 */ /* 0x000fce0000000f00 */
.L_x_52659:
[----:B------:R-:W-:Y:S01]  /*2910*/  FMUL.FTZ R218, R167, R169 ;  /* 0x000000a9a7da7220 */ /* 0x000fe20000410000 */
[----:B------:R-:W-:Y:S06]  /*2920*/  @P3 BRA `(.L_x_52660) ;  /* 0x0000000000083947 */ /* 0x000fec0003800000 */
[----:B------:R-:W-:Y:S05]  /*2930*/  @P0 BRA `(.L_x_52661) ;  /* 0x0000000000080947 */ /* 0x000fea0003800000 */
[----:B------:R-:W-:Y:S05]  /*2940*/  BRA `(.L_x_52662) ;  /* 0x0000000000087947 */ /* 0x000fea0003800000 */
.L_x_52660:
[----:B-----5:R-:W-:-:S07]  /*2950*/  FADD.FTZ R218, R31, R218 ;  /* 0x000000da1fda7221 */ /* 0x020fce0000010000 */
.L_x_52661:
[----:B------:R-:W-:-:S07]  /*2960*/  MOV R163, R218 ;  /* 0x000000da00a37202 */ /* 0x000fce0000000f00 */
.L_x_52662:
        /* <DEDUP_REMOVED lines=13> */
.L_x_52663:
[----:B-----5:R-:W-:-:S07]  /*2a40*/  FADD.FTZ R220, R28, R220 ;  /* 0x000000dc1cdc7221 */ /* 0x020fce0000010000 */
.L_x_52664:
[----:B------:R-:W-:-:S07]  /*2a50*/  MOV R160, R220 ;  /* 0x000000dc00a07202 */ /* 0x000fce0000000f00 */
.L_x_52665:
[----:B------:R-:W-:Y:S01]  /*2a60*/  FMUL.FTZ R165, R165, R169 ;  /* 0x000000a9a5a57220 */ /* 0x000fe20000410000 */
[----:B------:R-:W-:Y:S06]  /*2a70*/  @P3 BRA `(.L_x_52666) ;  /* 0x0000000000083947 */ /* 0x000fec0003800000 */
[----:B------:R-:W-:Y:S05]  /*2a80*/  @P0 BRA `(.L_x_52667) ;  /* 0x0000000000080947 */ /* 0x000fea0003800000 */
[----:B------:R-:W-:Y:S05]  /*2a90*/  BRA `(.L_x_52668) ;  /* 0x0000000000087947 */ /* 0x000fea0003800000 */
.L_x_52666:
[----:B-----5:R-:W-:-:S07]  /*2aa0*/  FADD.FTZ R165, R29, R165 ;  /* 0x000000a51da57221 */ /* 0x020fce0000010000 */
.L_x_52667:
[----:B------:R-:W-:-:S07]  /*2ab0*/  MOV R161, R165 ;  /* 0x000000a500a17202 */ /* 0x000fce0000000f00 */
.L_x_52668:
[----:B------:R-:W-:Y:S01]  /*2ac0*/  FMUL.FTZ R166, R166, R169 ;  /* 0x000000a9a6a67220 */ /* 0x000fe20000410000 */
[----:B------:R-:W-:Y:S06]  /*2ad0*/  @P3 BRA `(.L_x_52669) ;  /* 0x0000000000083947 */ /* 0x000fec0003800000 */
[----:B------:R-:W-:Y:S05]  /*2ae0*/  @P0 BRA `(.L_x_52670) ;  /* 0x0000000000080947 */ /* 0x000fea0003800000 */
[----:B------:R-:W-:Y:S05]  /*2af0*/  BRA `(.L_x_52671) ;  /* 0x0000000000087947 */ /* 0x000fea0003800000 */
.L_x_52669:
[----:B-----5:R-:W-:-:S07]  /*2b00*/  FADD.FTZ R166, R30, R166 ;  /* 0x000000a61ea67221 */ /* 0x020fce0000010000 */
.L_x_52670:
[----:B------:R-:W-:-:S07]  /*2b10*/  MOV R162, R166 ;  /* 0x000000a600a27202 */ /* 0x000fce0000000f00 */
.L_x_52671:
[----:B------:R-:W-:Y:S01]  /*2b20*/  FMUL.FTZ R169, R167, R169 ;  /* 0x000000a9a7a97220 */ /* 0x000fe20000410000 */
[----:B------:R-:W-:Y:S06]  /*2b30*/  @P3 BRA `(.L_x_52672) ;  /* 0x0000000000083947 */ /* 0x000fec0003800000 */
[----:B------:R-:W-:Y:S05]  /*2b40*/  @P0 BRA `(.L_x_52673) ;  /* 0x0000000000080947 */ /* 0x000fea0003800000 */
[----:B------:R-:W-:Y:S05]  /*2b50*/  BRA `(.L_x_52674) ;  /* 0x0000000000087947 */ /* 0x000fea0003800000 */
.L_x_52672:
[----:B-----5:R-:W-:-:S07]  /*2b60*/  FADD.FTZ R169, R31, R169 ;  /* 0x000000a91fa97221 */ /* 0x020fce0000010000 */
.L_x_52673:
[----:B------:R-:W-:-:S07]  /*2b70*/  MOV R163, R169 ;  /* 0x000000a900a37202 */ /* 0x000fce0000000f00 */
.L_x_52674:
[----:B------:R-:W-:Y:S01]  /*2b80*/  FADD.FTZ R167, RZ, R25 ;  /* 0x00000019ffa77221 */ /* 0x000fe20000010000 */
[----:B------:R-:W0:Y:S01]  /*2b90*/  @P0 LDC.64 R222, c[0x0][0x238] ;  /* 0x00008e00ffde0b82 */ /* 0x000e220000000a00 */
[----:B------:R-:W-:Y:S01]  /*2ba0*/  UMOV UR12, 0xffffffff ;  /* 0xffffffff000c7882 */ /* 0x000fe20000000000 */
[----:B------:R-:W-:Y:S01]  /*2bb0*/  ISETP.NE.AND P2, PT, R168, RZ, PT ;  /* 0x000000ffa800720c */ /* 0x000fe20003f45270 */
        /* <DEDUP_REMOVED lines=215> */
.L_x_52688:
[----:B-1----:R-:W-:Y:S01]  /*3930*/  FADD.FTZ R222, R224, R227 ;  /* 0x000000e3e0de7221 */ /* 0x002fe20000010000 */
[C---:B------:R-:W-:Y:S01]  /*3940*/  FMUL.FTZ R164, R221.reuse, R221 ;  /* 0x000000dddda47220 */ /* 0x040fe20000410000 */
[----:B------:R-:W1:Y:S02]  /*3950*/  @!P2 LDC.64 R226, c[0x0][0x250] ;  /* 0x00009400ffe2ab82 */ /* 0x000e640000000a00 */
[----:B------:R-:W-:Y:S01]  /*3960*/  FFMA.FTZ R167, R222, R167, UR7 ;  /* 0x00000007dea77e23 */ /* 0x000fe200080100a7 */
[----:B------:R-:W-:Y:S02]  /*3970*/  FSEL R222, R221, RZ, !P4 ;  /* 0x000000ffddde7208 */ /* 0x000fe40006000000 */
[----:B0-----:R-:W-:Y:S02]  /*3980*/  FSEL R224, R164, RZ, P4 ;  /* 0x000000ffa4e07208 */ /* 0x001fe40002000000 */
[----:B------:R-:W-:Y:S01]  /*3990*/  LEA R164, P3, R26, UR8, 0x4 ;  /* 0x000000081aa47c11 */ /* 0x000fe2000f8620ff */
[C---:B------:R-:W-:Y:S01]  /*39a0*/  FADD.FTZ R25, -R222.reuse, R25 ;  /* 0x00000019de197221 */ /* 0x040fe20000010100 */
[C---:B------:R-:W-:Y:S01]  /*39b0*/  FADD.FTZ R24, -R222.reuse, R24 ;  /* 0x00000018de187221 */ /* 0x040fe20000010100 */
[----:B------:R-:W-:Y:S01]  /*39c0*/  FADD.FTZ R167, R167, R224 ;  /* 0x000000e0a7a77221 */ /* 0x000fe20000010000 */
[C---:B------:R-:W-:Y:S01]  /*39d0*/  FADD.FTZ R23, -R222.reuse, R23 ;  /* 0x00000017de177221 */ /* 0x040fe20000010100 */
[----:B------:R-:W0:Y:S01]  /*39e0*/  @!P2 LDC.64 R224, c[0x0][0x258] ;  /* 0x00009600ffe0ab82 */ /* 0x000e220000000a00 */
[C---:B------:R-:W-:Y:S01]  /*39f0*/  FADD.FTZ R22, -R222.reuse, R22 ;  /* 0x00000016de167221 */ /* 0x040fe20000010100 */
        /* <DEDUP_REMOVED lines=14> */
[C---:B------:R-:W-:Y:S01]  /*3ae0*/  FADD.FTZ R8, -R222.reuse, R8 ;  /* 0x00000008de087221 */ /* 0x040fe20000010100 */
[----:B------:R1:W-:Y:S01]  /*3af0*/  @!P2 STG.E desc[UR4][R226.64], R221 ;  /* 0x000000dde200a986 */ /* 0x0003e2000c101904 */
[C---:B------:R-:W-:Y:S01]  /*3b00*/  FADD.FTZ R7, -R222.reuse, R7 ;  /* 0x00000007de077221 */ /* 0x040fe20000010100 */
[C---:B------:R-:W-:Y:S01]  /*3b10*/  FADD.FTZ R5, -R222.reuse, R5 ;  /* 0x00000005de057221 */ /* 0x040fe20000010100 */
[C---:B------:R-:W-:Y:S01]  /*3b20*/  FADD.FTZ R4, -R222.reuse, R4 ;  /* 0x00000004de047221 */ /* 0x040fe20000010100 */
[C---:B--2---:R-:W-:Y:S01]  /*3b30*/  FMUL.FTZ R25, R167.reuse, R25 ;  /* 0x00000019a7197220 */ /* 0x044fe20000410000 */
[C---:B------:R-:W-:Y:S01]  /*3b40*/  FMUL.FTZ R24, R167.reuse, R24 ;  /* 0x00000018a7187220 */ /* 0x040fe20000410000 */
[C---:B------:R-:W-:Y:S01]  /*3b50*/  FMUL.FTZ R23, R167.reuse, R23 ;  /* 0x00000017a7177220 */ /* 0x040fe20000410000 */
[----:B------:R-:W-:Y:S01]  /*3b60*/  FMUL.FTZ R22, R167, R22 ;  /* 0x00000016a7167220 */ /* 0x000fe20000410000 */
[C---:B------:R-:W-:Y:S01]  /*3b70*/  FADD.FTZ R170, -R222.reuse, R170 ;  /* 0x000000aadeaa7221 */ /* 0x040fe20000010100 */
[C---:B------:R-:W-:Y:S01]  /*3b80*/  FADD.FTZ R171, -R222.reuse, R171 ;  /* 0x000000abdeab7221 */ /* 0x040fe20000010100 */
[C---:B------:R-:W-:Y:S01]  /*3b90*/  FADD.FTZ R172, -R222.reuse, R172 ;  /* 0x000000acdeac7221 */ /* 0x040fe20000010100 */
[C---:B------:R-:W-:Y:S01]  /*3ba0*/  FADD.FTZ R174, -R222.reuse, R174 ;  /* 0x000000aedeae7221 */ /* 0x040fe20000010100 */
[----:B-1----:R-:W1:Y:S01]  /*3bb0*/  LDC.64 R226, c[0x0][0x2b8] ;  /* 0x0000ae00ffe27b82 */ /* 0x002e620000000a00 */
        /* <DEDUP_REMOVED lines=40> */
[----:B------:R-:W-:Y:S01]  /*3e40*/  LEA.HI.X R165, R26, UR9, RZ, 0x4, P3 ;  /* 0x000000091aa57c11 */ /* 0x000fe200098f24ff */
        /* <DEDUP_REMOVED lines=16> */
[----:B-1----:R-:W-:-:S04]  /*3f50*/  IMAD.WIDE.U32 R240, R16, 0x10, R226 ;  /* 0x0000001010f07825 */ /* 0x002fc800078e00e2 */
[C---:B------:R-:W-:Y:S01]  /*3f60*/  FMUL.FTZ R9, R167.reuse, R9 ;  /* 0x00000009a7097220 */ /* 0x040fe20000410000 */
[C---:B------:R-:W-:Y:S01]  /*3f70*/  FMUL.FTZ R8, R167.reuse, R8 ;  /* 0x00000008a7087220 */ /* 0x040fe20000410000 */
[----:B------:R-:W-:Y:S01]  /*3f80*/  FMUL.FTZ R7, R167, R7 ;  /* 0x00000007a7077220 */ /* 0x000fe20000410000 */
[----:B------:R-:W-:-:S04]  /*3f90*/  IMAD.WIDE.U32 R244, R11, 0x10, R226 ;  /* 0x000000100bf47825 */ /* 0x000fc800078e00e2 */
[----:B------:R-:W-:Y:S01]  /*3fa0*/  FFMA.FTZ R16, R108, R10, R44 ;  /* 0x0000000a6c107223 */ /* 0x000fe2000001002c */
[C---:B------:R-:W-:Y:S01]  /*3fb0*/  FMUL.FTZ R5, R167.reuse, R5 ;  /* 0x00000005a7057220 */ /* 0x040fe20000410000 */
[----:B------:R-:W-:Y:S01]  /*3fc0*/  FMUL.FTZ R4, R167, R4 ;  /* 0x00000004a7047220 */ /* 0x000fe20000410000 */
[----:B------:R-:W-:Y:S01]  /*3fd0*/  @!P2 STG.E desc[UR4][R228.64], R167 ;  /* 0x000000a7e400a986 */ /* 0x000fe2000c101904 */
[----:B------:R-:W-:-:S04]  /*3fe0*/  IMAD.WIDE.U32 R236, R21, 0x10, R226 ;  /* 0x0000001015ec7825 */ /* 0x000fc800078e00e2 */
[----:B------:R-:W-:Y:S01]  /*3ff0*/  FFMA.FTZ R11, R115, R2, R51 ;  /* 0x00000002730b7223 */ /* 0x000fe20000010033 */
        /* <DEDUP_REMOVED lines=10> */
[----:B------:R-:W1:Y:S01]  /*40a0*/  LDC.64 R2, c[0x0][0x210] ;  /* 0x00008400ff027b82 */ /* 0x000e620000000a00 */
[----:B------:R-:W-:Y:S01]  /*40b0*/  FMUL.FTZ R177, R167, R177 ;  /* 0x000000b1a7b17220 */ /* 0x000fe20000410000 */
[----:B------:R-:W-:Y:S01]  /*40c0*/  FFMA.FTZ R19, R111, R7, R47 ;  /* 0x000000076f137223 */ /* 0x000fe2000001002f */
[----:B------:R-:W-:Y:S01]  /*40d0*/  FFMA.FTZ R18, R110, R8, R46 ;  /* 0x000000086e127223 */ /* 0x000fe2000001002e */
[----:B------:R-:W-:Y:S01]  /*40e0*/  FFMA.FTZ R17, R109, R9, R45 ;  /* 0x000000096d117223 */ /* 0x000fe2000001002d */
[----:B------:R-:W-:Y:S01]  /*40f0*/  FMUL.FTZ R176, R167, R176 ;  /* 0x000000b0a7b07220 */ /* 0x000fe20000410000 */
[----:B------:R-:W-:-:S04]  /*4100*/  IMAD.WIDE.U32 R248, R6, 0x10, R226 ;  /* 0x0000001006f87825 */ /* 0x000fc800078e00e2 */
[----:B------:R-:W-:Y:S01]  /*4110*/  FFMA.FTZ R9, R113, R4, R49 ;  /* 0x0000000471097223 */ /* 0x000fe20000010031 */
[----:B------:R-:W-:Y:S01]  /*4120*/  FFMA.FTZ R8, R112, R5, R48 ;  /* 0x0000000570087223 */ /* 0x000fe20000010030 */
[C---:B------:R-:W-:Y:S01]  /*4130*/  FMUL.FTZ R175, R167.reuse, R175 ;  /* 0x000000afa7af7220 */ /* 0x040fe20000410000 */
[----:B------:R-:W-:Y:S01]  /*4140*/  FMUL.FTZ R179, R167, R179 ;  /* 0x000000b3a7b37220 */ /* 0x000fe20000410000 */
[----:B------:R-:W-:-:S04]  /*4150*/  IMAD.WIDE.U32 R250, R0, 0x10, R226 ;  /* 0x0000001000fa7825 */ /* 0x000fc800078e00e2 */
[----:B------:R-:W-:Y:S01]  /*4160*/  FFMA.FTZ R7, R119, R174, R55 ;  /* 0x000000ae77077223 */ /* 0x000fe20000010037 */
[----:B0-----:R-:W-:Y:S01]  /*4170*/  FFMA.FTZ R15, R107, R224, R43 ;  /* 0x000000e06b0f7223 */ /* 0x001fe2000001002b */
        /* <DEDUP_REMOVED lines=10> */
[----:B------:R-:W-:Y:S01]  /*4220*/  IMAD.WIDE.U32 R164, R178, 0x10, R226 ;  /* 0x00000010b2a47825 */ /* 0x000fe200078e00e2 */
[----:B------:R-:W-:Y:S03]  /*4230*/  STG.E.128 desc[UR4][R236.64], R20 ;  /* 0x00000014ec007986 */ /* 0x000fe6000c101d04 */
[C---:B------:R-:W-:Y:S01]  /*4240*/  FMUL.FTZ R185, R167.reuse, R185 ;  /* 0x000000b9a7b97220 */ /* 0x040fe20000410000 */
[C---:B------:R-:W-:Y:S01]  /*4250*/  FMUL.FTZ R186, R167.reuse, R186 ;  /* 0x000000baa7ba7220 */ /* 0x040fe20000410000 */
[C---:B------:R-:W-:Y:S01]  /*4260*/  FMUL.FTZ R187, R167.reuse, R187 ;  /* 0x000000bba7bb7220 */ /* 0x040fe20000410000 */
[C---:B------:R-:W-:Y:S01]  /*4270*/  FMUL.FTZ R188, R167.reuse, R188 ;  /* 0x000000bca7bc7220 */ /* 0x040fe20000410000 */
[----:B------:R-:W-:Y:S01]  /*4280*/  STG.E.128 desc[UR4][R240.64], R12 ;  /* 0x0000000cf0007986 */ /* 0x000fe2000c101d04 */
[----:B------:R-:W-:Y:S01]  /*4290*/  FFMA.FTZ R178, R122, R177, R58 ;  /* 0x000000b17ab27223 */ /* 0x000fe2000001003a */
[C---:B------:R-:W-:Y:S01]  /*42a0*/  FMUL.FTZ R190, R167.reuse, R190 ;  /* 0x000000bea7be7220 */ /* 0x040fe20000410000 */
[C---:B------:R-:W-:Y:S01]  /*42b0*/  FMUL.FTZ R191, R167.reuse, R191 ;  /* 0x000000bfa7bf7220 */ /* 0x040fe20000410000 */
[C---:B------:R-:W-:Y:S01]  /*42c0*/  FMUL.FTZ R192, R167.reuse, R192 ;  /* 0x000000c0a7c07220 */ /* 0x040fe20000410000 */
[----:B------:R-:W-:Y:S01]  /*42d0*/  FMUL.FTZ R193, R167, R193 ;  /* 0x000000c1a7c17220 */ /* 0x000fe20000410000 */
[----:B------:R-:W-:Y:S01]  /*42e0*/  STG.E.128 desc[UR4][R244.64], R16 ;  /* 0x00000010f4007986 */ /* 0x000fe2000c101d04 */
[----:B------:R-:W-:Y:S01]  /*42f0*/  FFMA.FTZ R177, R121, R176, R57 ;  /* 0x000000b079b17223 */ /* 0x000fe20000010039 */
[----:B------:R-:W-:-:S04]  /*4300*/  IMAD.WIDE.U32 R24, R173, 0x10, R226 ;  /* 0x00000010ad187825 */ /* 0x000fc800078e00e2 */
[----:B------:R-:W-:Y:S01]  /*4310*/  FFMA.FTZ R179, R123, R179, R59 ;  /* 0x000000b37bb37223 */ /* 0x000fe2000001003b */
[----:B------:R0:W-:Y:S01]  /*4320*/  STG.E.128 desc[UR4][R248.64], R8 ;  /* 0x00000008f8007986 */ /* 0x0001e2000c101d04 */
        /* <DEDUP_REMOVED lines=23> */
[----:B--2---:R-:W-:Y:S01]  /*44a0*/  FFMA.FTZ R7, R131, R188, R67 ;  /* 0x000000bc83077223 */ /* 0x004fe20000010043 */
        /* <DEDUP_REMOVED lines=18> */
[----:B------:R-:W-:Y:S01]  /*45d0*/  STG.E.128 desc[UR4][R24.64], R176 ;  /* 0x000000b018007986 */ /* 0x000fe2000c101d04 */
        /* <DEDUP_REMOVED lines=19> */
[----:B------:R-:W-:Y:S01]  /*4710*/  IMAD.WIDE.U32 R246, R214, 0x10, R226 ;  /* 0x00000010d6f67825 */ /* 0x000fe200078e00e2 */
[----:B------:R4:W-:Y:S01]  /*4720*/  STG.E.128 desc[UR4][R232.64], R12 ;  /* 0x0000000ce8007986 */ /* 0x0009e2000c101d04 */
[----:B-1----:R-:W-:-:S02]  /*4730*/  LEA R27, R2, R27, 0x2 ;  /* 0x0000001b021b7211 */ /* 0x002fc400078e10ff */
[----:B------:R-:W-:-:S04]  /*4740*/  IMAD.WIDE.U32 R226, R219, 0x10, R226 ;  /* 0x00000010dbe27825 */ /* 0x000fc800078e00e2 */
[----:B0-----:R-:W-:Y:S01]  /*4750*/  FFMA.FTZ R165, R157, R223, R93 ;  /* 0x000000df9da57223 */ /* 0x001fe2000001005d */
[----:B------:R-:W-:Y:S01]  /*4760*/  FFMA.FTZ R164, R156, R220, R92 ;  /* 0x000000dc9ca47223 */ /* 0x000fe2000001005c */
[----:B------:R4:W-:Y:S01]  /*4770*/  STG.E.128 desc[UR4][R234.64], R200 ;  /* 0x000000c8ea007986 */ /* 0x0009e2000c101d04 */
[----:B------:R-:W-:Y:S01]  /*4780*/  ISETP.GE.AND P2, PT, R27, R3, PT ;  /* 0x000000031b00720c */ /* 0x000fe20003f46270 */
[----:B--2---:R-:W-:Y:S01]  /*4790*/  FFMA.FTZ R7, R151, R213, R87 ;  /* 0x000000d597077223 */ /* 0x004fe20000010057 */
[----:B------:R-:W-:Y:S01]  /*47a0*/  FFMA.FTZ R6, R150, R212, R86 ;  /* 0x000000d496067223 */ /* 0x000fe20000010056 */
[----:B------:R-:W-:Y:S01]  /*47b0*/  FFMA.FTZ R5, R149, R211, R85 ;  /* 0x000000d395057223 */ /* 0x000fe20000010055 */
[----:B------:R-:W-:Y:S01]  /*47c0*/  FFMA.FTZ R4, R148, R210, R84 ;  /* 0x000000d294047223 */ /* 0x000fe20000010054 */
[----:B------:R4:W-:Y:S01]  /*47d0*/  STG.E.128 desc[UR4][R238.64], R16 ;  /* 0x00000010ee007986 */ /* 0x0009e2000c101d04 */
[----:B---3--:R-:W-:Y:S01]  /*47e0*/  FFMA.FTZ R11, R155, R218, R91 ;  /* 0x000000da9b0b7223 */ /* 0x008fe2000001005b */
[----:B------:R-:W-:Y:S01]  /*47f0*/  FFMA.FTZ R10, R154, R217, R90 ;  /* 0x000000d99a0a7223 */ /* 0x000fe2000001005a */
[----:B------:R-:W-:Y:S01]  /*4800*/  FFMA.FTZ R9, R153, R216, R89 ;  /* 0x000000d899097223 */ /* 0x000fe20000010059 */
[----:B------:R-:W-:Y:S01]  /*4810*/  FFMA.FTZ R8, R152, R215, R88 ;  /* 0x000000d798087223 */ /* 0x000fe20000010058 */
[----:B------:R4:W-:Y:S04]  /*4820*/  STG.E.128 desc[UR4][R242.64], R4 ;  /* 0x00000004f2007986 */ /* 0x0009e8000c101d04 */
[----:B------:R4:W-:Y:S04]  /*4830*/  STG.E.128 desc[UR4][R246.64], R8 ;  /* 0x00000008f6007986 */ /* 0x0009e8000c101d04 */
[----:B------:R4:W-:Y:S01]  /*4840*/  STG.E.128 desc[UR4][R226.64], R164 ;  /* 0x000000a4e2007986 */ /* 0x0009e2000c101d04 */
[----:B------:R-:W-:Y:S05]  /*4850*/  @!P2 BRA `(.L_x_52676) ;  /* 0xffffffc00060a947 */ /* 0x000fea000383ffff */
[----:B------:R-:W-:Y:S05]  /*4860*/  EXIT ;  /* 0x000000000000794d */ /* 0x000fea0003800000 */
.L_x_52675:
        /* <DEDUP_REMOVED lines=8> */
.L_x_52678:
[----:B------:R-:W-:Y:S05]  /*48f0*/  BSYNC B0 ;  /* 0x0000000000007941 */ /* 0x000fea0003800000 */
.L_x_52677:
        /* <DEDUP_REMOVED lines=9> */
.L_x_52679:
[----:B------:R-:W-:Y:S01]  /*4990*/  HFMA2.MMA R230, -RZ, RZ, 0, 2.384185791015625e-07 ;  /* 0x00000004ffe67435 */ /* 0x000fe200000001ff */
[----:B------:R-:W-:-:S05]  /*49a0*/  MOV R167, R226 ;  /* 0x000000e200a77202 */ /* 0x000fca0000000f00 */
[----:B------:R-:W-:-:S05]  /*49b0*/  FADD.FTZ R223, R222, R167 ;  /* 0x000000a7dedf7221 */ /* 0x000fca0000010000 */
[----:B------:R-:W-:-:S07]  /*49c0*/  MOV R229, R223 ;  /* 0x000000df00e57202 */ /* 0x000fce0000000f00 */
[----:B------:R-:W-:Y:S05]  /*49d0*/  WARPSYNC.COLLECTIVE R228, `(.L_x_52680) ;  /* 0x00000000e4087348 */ /* 0x000fea0003c00000 */
[----:B------:R0:W1:Y:S02]  /*49e0*/  SHFL.BFLY P3, R226, R229, R230, R231 ;  /* 0x0c0000e6e5e27389 */ /* 0x00006400000600e7 */
[----:B01----:R-:W-:Y:S01]  /*49f0*/  ENDCOLLECTIVE ;  /* 0x000000000000791b */ /* 0x003fe20003800000 */
.L_x_52680:
[----:B------:R-:W-:Y:S01]  /*4a00*/  HFMA2.MMA R230, -RZ, RZ, 0, 4.76837158203125e-07 ;  /* 0x00000008ffe67435 */ /* 0x000fe200000001ff */
[----:B------:R-:W-:-:S05]  /*4a10*/  MOV R224, R226 ;  /* 0x000000e200e07202 */ /* 0x000fca0000000f00 */
[----:B------:R-:W-:-:S05]  /*4a20*/  FADD.FTZ R224, R223, R224 ;  /* 0x000000e0dfe07221 */ /* 0x000fca0000010000 */
[----:B------:R-:W-:-:S07]  /*4a30*/  MOV R229, R224 ;  /* 0x000000e000e57202 */ /* 0x000fce0000000f00 */
[----:B------:R-:W-:Y:S05]  /*4a40*/  WARPSYNC.COLLECTIVE R228, `(.L_x_52681) ;  /* 0x00000000e4087348 */ /* 0x000fea0003c00000 */
[----:B------:R0:W1:Y:S02]  /*4a50*/  SHFL.BFLY P3, R226, R229, R230, R231 ;  /* 0x0c0000e6e5e27389 */ /* 0x00006400000600e7 */
[----:B01----:R-:W-:Y:S01]  /*4a60*/  ENDCOLLECTIVE ;  /* 0x000000000000791b */ /* 0x003fe20003800000 */
.L_x_52681:
        /* <DEDUP_REMOVED lines=8> */
.L_x_52682:
        /* <DEDUP_REMOVED lines=135> */
.L_x_52683:
[----:B------:R-:W-:Y:S01]  /*5360*/  HFMA2.MMA R230, -RZ, RZ, 0, 1.1920928955078125e-07 ;  /* 0x00000002ffe67435 */ /* 0x000fe200000001ff */
[----:B------:R-:W-:-:S05]  /*5370*/  MOV R223, R226 ;  /* 0x000000e200df7202 */ /* 0x000fca0000000f00 */
[----:B------:R-:W-:-:S05]  /*5380*/  FADD.FTZ R223, R164, R223 ;  /* 0x000000dfa4df7221 */ /* 0x000fca0000010000 */
[----:B------:R-:W-:-:S07]  /*5390*/  MOV R229, R223 ;  /* 0x000000df00e57202 */ /* 0x000fce0000000f00 */
[----:B------:R-:W-:Y:S05]  /*53a0*/  WARPSYNC.COLLECTIVE R228, `(.L_x_52684) ;  /* 0x00000000e4087348 */ /* 0x000fea0003c00000 */
[----:B------:R0:W1:Y:S02]  /*53b0*/  SHFL.BFLY P3, R226, R229, R230, R231 ;  /* 0x0c0000e6e5e27389 */ /* 0x00006400000600e7 */
[----:B01----:R-:W-:Y:S01]  /*53c0*/  ENDCOLLECTIVE ;  /* 0x000000000000791b */ /* 0x003fe20003800000 */
.L_x_52684:
[----:B------:R-:W-:Y:S01]  /*53d0*/  HFMA2.MMA R230, -RZ, RZ, 0, 2.384185791015625e-07 ;  /* 0x00000004ffe67435 */ /* 0x000fe200000001ff */
[----:B------:R-:W-:-:S05]  /*53e0*/  MOV R222, R226 ;  /* 0x000000e200de7202 */ /* 0x000fca0000000f00 */
[----:B------:R-:W-:-:S05]  /*53f0*/  FADD.FTZ R222, R223, R222 ;  /* 0x000000dedfde7221 */ /* 0x000fca0000010000 */
[----:B------:R-:W-:-:S07]  /*5400*/  MOV R229, R222 ;  /* 0x000000de00e57202 */ /* 0x000fce0000000f00 */
[----:B------:R-:W-:Y:S05]  /*5410*/  WARPSYNC.COLLECTIVE R228, `(.L_x_52685) ;  /* 0x00000000e4087348 */ /* 0x000fea0003c00000 */
[----:B------:R0:W1:Y:S02]  /*5420*/  SHFL.BFLY P3, R226, R229, R230, R231 ;  /* 0x0c0000e6e5e27389 */ /* 0x00006400000600e7 */
[----:B01----:R-:W-:Y:S01]  /*5430*/  ENDCOLLECTIVE ;  /* 0x000000000000791b */ /* 0x003fe20003800000 */
.L_x_52685:
[----:B------:R-:W-:Y:S01]  /*5440*/  HFMA2.MMA R230, -RZ, RZ, 0, 4.76837158203125e-07 ;  /* 0x00000008ffe67435 */ /* 0x000fe200000001ff */
[----:B------:R-:W-:-:S05]  /*5450*/  MOV R225, R226 ;  /* 0x000000e200e17202 */ /* 0x000fca0000000f00 */
[----:B------:R-:W-:-:S05]  /*5460*/  FADD.FTZ R225, R222, R225 ;  /* 0x000000e1dee17221 */ /* 0x000fca0000010000 */
[----:B------:R-:W-:-:S07]  /*5470*/  MOV R229, R225 ;  /* 0x000000e100e57202 */ /* 0x000fce0000000f00 */
[----:B------:R-:W-:Y:S05]  /*5480*/  WARPSYNC.COLLECTIVE R228, `(.L_x_52686) ;  /* 0x00000000e4087348 */ /* 0x000fea0003c00000 */
[----:B------:R0:W1:Y:S02]  /*5490*/  SHFL.BFLY P3, R226, R229, R230, R231 ;  /* 0x0c0000e6e5e27389 */ /* 0x00006400000600e7 */
[----:B01----:R-:W-:Y:S01]  /*54a0*/  ENDCOLLECTIVE ;  /* 0x000000000000791b */ /* 0x003fe20003800000 */
.L_x_52686:
[----:B------:R-:W-:Y:S01]  /*54b0*/  HFMA2.MMA R230, -RZ, RZ, 0, 9.5367431640625e-07 ;  /* 0x00000010ffe67435 */ /* 0x000fe200000001ff */
[----:B------:R-:W-:-:S05]  /*54c0*/  MOV R224, R226 ;  /* 0x000000e200e07202 */ /* 0x000fca0000000f00 */
[----:B------:R-:W-:-:S05]  /*54d0*/  FADD.FTZ R224, R225, R224 ;  /* 0x000000e0e1e07221 */ /* 0x000fca0000010000 */
[----:B------:R-:W-:-:S07]  /*54e0*/  MOV R229, R224 ;  /* 0x000000e000e57202 */ /* 0x000fce0000000f00 */
[----:B------:R-:W-:Y:S05]  /*54f0*/  WARPSYNC.COLLECTIVE R228, `(.L_x_52687) ;  /* 0x00000000e4087348 */ /* 0x000fea0003c00000 */
[----:B------:R0:W1:Y:S02]  /*5500*/  SHFL.BFLY P3, R226, R229, R230, R231 ;  /* 0x0c0000e6e5e27389 */ /* 0x00006400000600e7 */
[----:B01----:R-:W-:Y:S01]  /*5510*/  ENDCOLLECTIVE ;  /* 0x000000000000791b */ /* 0x003fe20003800000 */
.L_x_52687:
[----:B------:R-:W-:Y:S01]  /*5520*/  MOV R227, R226 ;  /* 0x000000e200e37202 */ /* 0x000fe20000000f00 */
[----:B------:R-:W-:Y:S06]  /*5530*/  BRA `(.L_x_52688) ;  /* 0xffffffe000fc7947 */ /* 0x000fec000383ffff */
.L_x_52689:
        /* <DEDUP_REMOVED lines=12> */
.L_x_58465:


//--------------------- .text._ZN10layer_norm13ln_fwd_kernelINS_13Kernel_traitsIfffffjLj2048ELj1ELj4ELj1ELj16ENS_18Kernel_traits_baseILj2048EfffffjLj128EEEEELb0ELb0ELb1ELb0EEEvNS_9FwdParamsE --------------------------
	.section	.text._ZN10layer_norm13ln_fwd_kernelINS_13Kernel_traitsIfffffjLj2048ELj1ELj4ELj1ELj16ENS_18Kernel_traits_baseILj2048EfffffjLj128EEEEELb0ELb0ELb1ELb0EEEvNS_9FwdParamsE,"ax",@progbits
	.align	128
        .global         _ZN10layer_norm13ln_fwd_kernelINS_13Kernel_traitsIfffffjLj2048ELj1ELj4ELj1ELj16ENS_18Kernel_traits_baseILj2048EfffffjLj128EEEEELb0ELb0ELb1ELb0EEEvNS_9FwdParamsE
        .type           _ZN10layer_norm13ln_fwd_kernelINS_13Kernel_traitsIfffffjLj2048ELj1ELj4ELj1ELj16ENS_18Kernel_traits_baseILj2048EfffffjLj128EEEEELb0ELb0ELb1ELb0EEEvNS_9FwdParamsE,@function
        .size           _ZN10layer_norm13ln_fwd_kernelINS_13Kernel_traitsIfffffjLj2048ELj1ELj4ELj1ELj16ENS_18Kernel_traits_baseILj2048EfffffjLj128EEEEELb0ELb0ELb1ELb0EEEvNS_9FwdParamsE,(.L_x_58466 - _ZN10layer_norm13ln_fwd_kernelINS_13Kernel_traitsIfffffjLj2048ELj1ELj4ELj1ELj16ENS_18Kernel_traits_baseILj2048EfffffjLj128EEEEELb0ELb0ELb1ELb0EEEvNS_9FwdParamsE)
        .other          _ZN10layer_norm13ln_fwd_kernelINS_13Kernel_traitsIfffffjLj2048ELj1ELj4ELj1ELj16ENS_18Kernel_traits_baseILj2048EfffffjLj128EEEEELb0ELb0ELb1ELb0EEEvNS_9FwdParamsE,@"STO_CUDA_ENTRY STV_DEFAULT"
_ZN10layer_norm13ln_fwd_kernelINS_13Kernel_traitsIfffffjLj2048ELj1ELj4ELj1ELj16ENS_18Kernel_traits_baseILj2048EfffffjLj128EEEEELb0ELb0ELb1ELb0EEEvNS_9FwdParamsE:
.text._ZN10layer_norm13ln_fwd_kernelINS_13Kernel_traitsIfffffjLj2048ELj1ELj4ELj1ELj16ENS_18Kernel_traits_baseILj2048EfffffjLj128EEEEELb0ELb0ELb1ELb0EEEvNS_9FwdParamsE:
        /* <DEDUP_REMOVED lines=38> */
.L_x_52691:
[----:B------:R-:W-:Y:S05]  /*0260*/  BSYNC B0 ;  /* 0x0000000000007941 */ /* 0x000fea0003800000 */
.L_x_52690:
        /* <DEDUP_REMOVED lines=14> */
.L_x_52693:
[----:B------:R-:W-:Y:S05]  /*0350*/  BSYNC B0 ;  /* 0x0000000000007941 */ /* 0x000fea0003800000 */
.L_x_52692:
        /* <DEDUP_REMOVED lines=14> */
.L_x_52695:
[----:B------:R-:W-:Y:S05]  /*0440*/  BSYNC B0 ;  /* 0x0000000000007941 */ /* 0x000fea0003800000 */
.L_x_52694:
        /* <DEDUP_REMOVED lines=14> */
.L_x_52697:
[----:B------:R-:W-:Y:S05]  /*0530*/  BSYNC B0 ;  /* 0x0000000000007941 */ /* 0x000fea0003800000 */
.L_x_52696:
        /* <DEDUP_REMOVED lines=14> */
.L_x_52699:
[----:B------:R-:W-:Y:S05]  /*0620*/  BSYNC B0 ;  /* 0x0000000000007941 */ /* 0x000fea0003800000 */
.L_x_52698:
        /* <DEDUP_REMOVED lines=17> */
.L_x_52701:
[----:B------:R-:W-:Y:S05]  /*0740*/  BSYNC B0 ;  /* 0x0000000000007941 */ /* 0x000fea0003800000 */
.L_x_52700:
        /* <DEDUP_REMOVED lines=19> */
.L_x_52703:
[----:B------:R-:W-:Y:S05]  /*0880*/  BSYNC B0 ;  /* 0x0000000000007941 */ /* 0x000fea0003800000 */
.L_x_52702:
        /* <DEDUP_REMOVED lines=17> */
.L_x_52705:
[----:B------:R-:W-:Y:S05]  /*09a0*/  BSYNC B0 ;  /* 0x0000000000007941 */ /* 0x000fea0003800000 */
.L_x_52704:
        /* <DEDUP_REMOVED lines=17> */
.L_x_52707:
[----:B------:R-:W-:Y:S05]  /*0ac0*/  BSYNC B0 ;  /* 0x0000000000007941 */ /* 0x000fea0003800000 */
.L_x_52706:
        /* <DEDUP_REMOVED lines=17> */
.L_x_52709:
[----:B------:R-:W-:Y:S05]  /*0be0*/  BSYNC B0 ;  /* 0x0000000000007941 */ /* 0x000fea0003800000 */
.L_x_52708:
        /* <DEDUP_REMOVED lines=17> */
.L_x_52711:
[----:B------:R-:W-:Y:S05]  /*0d00*/  BSYNC B0 ;  /* 0x0000000000007941 */ /* 0x000fea0003800000 */
.L_x_52710:
        /* <DEDUP_REMOVED lines=17> */
.L_x_52713:
[----:B------:R-:W-:Y:S05]  /*0e20*/  BSYNC B0 ;  /* 0x0000000000007941 */ /* 0x000fea0003800000 */
.L_x_52712:
        /* <DEDUP_REMOVED lines=17> */
.L_x_52715:
[----:B------:R-:W-:Y:S05]  /*0f40*/  BSYNC B0 ;  /* 0x0000000000007941 */ /* 0x000fea0003800000 */
.L_x_52714:
        /* <DEDUP_REMOVED lines=17> */
.L_x_52717:
[----:B------:R-:W-:Y:S05]  /*1060*/  BSYNC B0 ;  /* 0x0000000000007941 */ /* 0x000fea0003800000 */
.L_x_52716:
        /* <DEDUP_REMOVED lines=17> */
.L_x_52719:
[----:B------:R-:W-:Y:S05]  /*1180*/  BSYNC B0 ;  /* 0x0000000000007941 */ /* 0x000fea0003800000 */
.L_x_52718:
        /* <DEDUP_REMOVED lines=11> */
[C---:B------:R-:W-:Y:S01]  /*1240*/  @P0 LEA R132, P2, R135.reuse, UR6, 0x4 ;  /* 0x0000000687840c11 */ /* 0x040fe2000f8420ff */
[----:B0-----:R-:W-:-:S03]  /*1250*/  IMAD.WIDE.U32 R4, R135, 0x10, R4 ;  /* 0x0000001087047825 */ /* 0x001fc600078e0004 */
[----:B------:R-:W-:-:S05]  /*1260*/  @P0 LEA.HI.X R133, R135, UR7, RZ, 0x4, P2 ;  /* 0x0000000787850c11 */ /* 0x000fca00090f24ff */
[----:B------:R0:W5:Y:S04]  /*1270*/  @P0 LDG.E.128 R8, desc[UR4][R132.64] ;  /* 0x0000000484080981 */ /* 0x000168000c1e1d00 */
[----:B------:R-:W5:Y:S02]  /*1280*/  LDG.E.128 R4, desc[UR4][R4.64] ;  /* 0x0000000404047981 */ /* 0x000f64000c1e1d00 */
.L_x_52721:
[----:B------:R-:W-:Y:S05]  /*1290*/  BSYNC B0 ;  /* 0x0000000000007941 */ /* 0x000fea0003800000 */
.L_x_52720:
[----:B------:R-:W-:Y:S02]  /*12a0*/  ULDC UR6, c[0x0][0x214] ;  /* 0x0000850000067ab9 */ /* 0x000fe40000000800 */
[----:B------:R-:W-:-:S13]  /*12b0*/  ISETP.GE.AND P0, PT, R200, UR6, PT ;  /* 0x00000006c8007c0c */ /* 0x000fda000bf06270 */
[----:B------:R-:W-:Y:S05]  /*12c0*/  @P0 EXIT ;  /* 0x000000000000094d */ /* 0x000fea0003800000 */
[----:B------:R-:W-:Y:S01]  /*12d0*/  ULDC.U8 UR6, c[0x0][0x2a0] ;  /* 0x0000a80000067ab9 */ /* 0x000fe20000000000 */
[----:B------:R-:W-:Y:S01]  /*12e0*/  ULDC UR7, c[0x0][0x29c] ;  /* 0x0000a70000077ab9 */ /* 0x000fe20000000800 */
[----:B------:R-:W-:Y:S01]  /*12f0*/  ISETP.NE.AND P0, PT, RZ, UR6, PT ;  /* 0x00000006ff007c0c */ /* 0x000fe2000bf05270 */
[----:B------:R-:W-:-:S12]  /*1300*/  ULDC UR8, c[0x0][0x2d8] ;  /* 0x0000b60000087ab9 */ /* 0x000fd80000000800 */
.L_x_52915:
        /* <DEDUP_REMOVED lines=9> */
[----:B--2---:R-:W-:Y:S01]  /*13a0*/  IMAD R201, R200, R203, RZ ;  /* 0x000000cbc8c97224 */ /* 0x004fe200078e02ff */
[----:B------:R-:W-:Y:S02]  /*13b0*/  SHF.R.S32.HI R204, RZ, 0x1f, R200 ;  /* 0x0000001fffcc7819 */ /* 0x000fe400000114c8 */
[----:B---3--:R-:W-:-:S13]  /*13c0*/  ISETP.GE.AND P2, PT, R0, 0x1, PT ;  /* 0x000000010000780c */ /* 0x008fda0003f46270 */
[----:B------:R-:W-:-:S05]  /*13d0*/  @P2 IADD3 R214, R0, -0x1, RZ ;  /* 0xffffffff00d62810 */ /* 0x000fca0007ffe0ff */
[----:B------:R-:W-:Y:S01]  /*13e0*/  @P2 IMAD R215, R214, R203, RZ ;  /* 0x000000cbd6d72224 */ /* 0x000fe200078e02ff */
[----:B------:R-:W-:-:S04]  /*13f0*/  SHF.R.S32.HI R214, RZ, 0x1f, R201 ;  /* 0x0000001fffd67819 */ /* 0x000fc800000114c9 */
[----:B------:R-:W-:Y:S02]  /*1400*/  LEA.HI R201, R214, R201, RZ, 0x2 ;  /* 0x000000c9d6c97211 */ /* 0x000fe400078f10ff */
[----:B------:R-:W-:Y:S02]  /*1410*/  @P2 SHF.R.S32.HI R216, RZ, 0x1f, R215 ;  /* 0x0000001fffd82819 */ /* 0x000fe400000114d7 */
[----:B------:R-:W-:Y:S02]  /*1420*/  LEA.HI.SX32 R201, R201, R2, 0x1e ;  /* 0x00000002c9c97211 */ /* 0x000fe400078ff2ff */
[----:B------:R-:W-:Y:S02]  /*1430*/  @P2 LEA.HI R215, R216, R215, RZ, 0x2 ;  /* 0x000000d7d8d72211 */ /* 0x000fe400078f10ff */
[----:B------:R-:W-:-:S04]  /*1440*/  @P2 LOP3.LUT R2, R212, 0x1f, RZ, 0xc0, !PT ;  /* 0x0000001fd4022812 */ /* 0x000fc800078ec0ff */
[----:B------:R-:W-:Y:S01]  /*1450*/  @P2 LEA.HI.SX32 R205, R215, R2, 0x1e ;  /* 0x00000002d7cd2211 */ /* 0x000fe200078ff2ff */
[----:B-1----:R-:W-:Y:S06]  /*1460*/  @!P1 BRA `(.L_x_52723) ;  /* 0x0000000000bc9947 */ /* 0x002fec0003800000 */
[----:B------:R-:W0:Y:S02]  /*1470*/  LDC.64 R214, c[0x0][0x230] ;  /* 0x00008c00ffd67b82 */ /* 0x000e240000000a00 */
[----:B0-----:R-:W-:-:S04]  /*1480*/  ISETP.NE.U32.AND P3, PT, R214, RZ, PT ;  /* 0x000000ffd600720c */ /* 0x001fc80003f65070 */
[----:B------:R-:W-:-:S13]  /*1490*/  ISETP.NE.AND.EX P3, PT, R215, RZ, PT, P3 ;  /* 0x000000ffd700720c */ /* 0x000fda0003f65330 */
[----:B------:R-:W0:Y:S02]  /*14a0*/  @P3 LDC.64 R206, c[0x0][0x230] ;  /* 0x00008c00ffce3b82 */ /* 0x000e240000000a00 */
[----:B0-----:R-:W-:-:S05]  /*14b0*/  @P3 IMAD.WIDE.U32 R206, R201, 0x10, R206 ;  /* 0x00000010c9ce3825 */ /* 0x001fca00078e00ce */
[----:B------:R0:W2:Y:S01]  /*14c0*/  @P3 LDG.E.128 R132, desc[UR4][R206.64] ;  /* 0x00000004ce843981 */ /* 0x0000a2000c1e1d00 */
[----:B------:R-:W-:Y:S01]  /*14d0*/  ISETP.GT.AND P4, PT, R0, RZ, PT ;  /* 0x000000ff0000720c */ /* 0x000fe20003f84270 */
[----:B0-----:R-:W0:-:S12]  /*14e0*/  @P2 LDC.64 R206, c[0x0][0x220] ;  /* 0x00008800ffce2b82 */ /* 0x001e180000000a00 */
        /* <DEDUP_REMOVED lines=16> */
[----:B-----5:R-:W-:-:S04]  /*15f0*/  FMUL.FTZ R136, R208, UR7 ;  /* 0x00000007d0887c20 */ /* 0x020fc80008410000 */
[----:B------:R-:W-:-:S07]  /*1600*/  @P3 FADD.FTZ R136, R132, R136 ;  /* 0x0000008884883221 */ /* 0x000fce0000010000 */
.L_x_52725:
[----:B------:R-:W-:Y:S05]  /*1610*/  BSYNC B1 ;  /* 0x0000000000017941 */ /* 0x000fea0003800000 */
.L_x_52724:
[----:B------:R-:W-:Y:S04]  /*1620*/  BSSY B1, `(.L_x_52726) ;  /* 0x0000004000017945 */ /* 0x000fe80003800000 */
[----:B------:R-:W-:Y:S05]  /*1630*/  @!P4 BRA `(.L_x_52727) ;  /* 0x000000000008c947 */ /* 0x000fea0003800000 */
[----:B-----5:R-:W-:-:S04]  /*1640*/  FMUL.FTZ R137, R209, UR7 ;  /* 0x00000007d1897c20 */ /* 0x020fc80008410000 */
[----:B------:R-:W-:-:S07]  /*1650*/  @P3 FADD.FTZ R137, R133, R137 ;  /* 0x0000008985893221 */ /* 0x000fce0000010000 */
.L_x_52727:
[----:B------:R-:W-:Y:S05]  /*1660*/  BSYNC B1 ;  /* 0x0000000000017941 */ /* 0x000fea0003800000 */
.L_x_52726:
[----:B------:R-:W-:Y:S04]  /*1670*/  BSSY B1, `(.L_x_52728) ;  /* 0x0000004000017945 */ /* 0x000fe80003800000 */
[----:B------:R-:W-:Y:S05]  /*1680*/  @!P4 BRA `(.L_x_52729) ;  /* 0x000000000008c947 */ /* 0x000fea0003800000 */
[----:B-----5:R-:W-:-:S04]  /*1690*/  FMUL.FTZ R138, R210, UR7 ;  /* 0x00000007d28a7c20 */ /* 0x020fc80008410000 */
[----:B------:R-:W-:-:S07]  /*16a0*/  @P3 FADD.FTZ R138, R134, R138 ;  /* 0x0000008a868a3221 */ /* 0x000fce0000010000 */
.L_x_52729:
[----:B------:R-:W-:Y:S05]  /*16b0*/  BSYNC B1 ;  /* 0x0000000000017941 */ /* 0x000fea0003800000 */
.L_x_52728:
[----:B------:R-:W-:Y:S04]  /*16c0*/  BSSY B1, `(.L_x_52730) ;  /* 0x0000004000017945 */ /* 0x000fe80003800000 */
[----:B------:R-:W-:Y:S05]  /*16d0*/  @!P4 BRA `(.L_x_52731) ;  /* 0x000000000008c947 */ /* 0x000fea0003800000 */
[----:B-----5:R-:W-:-:S04]  /*16e0*/  FMUL.FTZ R139, R211, UR7 ;  /* 0x00000007d38b7c20 */ /* 0x020fc80008410000 */
[----:B------:R-:W-:-:S07]  /*16f0*/  @P3 FADD.FTZ R139, R135, R139 ;  /* 0x0000008b878b3221 */ /* 0x000fce0000010000 */
.L_x_52731:
[----:B------:R-:W-:Y:S05]  /*1700*/  BSYNC B1 ;  /* 0x0000000000017941 */ /* 0x000fea0003800000 */
.L_x_52730:
[----:B------:R-:W0:Y:S01]  /*1710*/  LDC.64 R206, c[0x0][0x238] ;  /* 0x00008e00ffce7b82 */ /* 0x000e220000000a00 */
[----:B------:R-:W-:Y:S01]  /*1720*/  IADD3 R205, R205, 0x20, RZ ;  /* 0x00000020cdcd7810 */ /* 0x000fe20007ffe0ff */
[C---:B0-----:R-:W-:Y:S01]  /*1730*/  IMAD.WIDE.U32 R206, R201.reuse, 0x10, R206 ;  /* 0x00000010c9ce7825 */ /* 0x041fe200078e00ce */
[----:B------:R-:W-:-:S04]  /*1740*/  IADD3 R201, R201, 0x20, RZ ;  /* 0x00000020c9c97810 */ /* 0x000fc80007ffe0ff */
[----:B------:R0:W-:Y:S03]  /*1750*/  STG.E.128 desc[UR4][R206.64], R136 ;  /* 0x00000088ce007986 */ /* 0x0001e6000c101d04 */
.L_x_52723:
[----:B------:R-:W-:Y:S05]  /*1760*/  BSYNC B0 ;  /* 0x0000000000007941 */ /* 0x000fea0003800000 */
.L_x_52722:
        /* <DEDUP_REMOVED lines=29> */
.L_x_52735:
[----:B------:R-:W-:Y:S05]  /*1940*/  BSYNC B1 ;  /* 0x0000000000017941 */ /* 0x000fea0003800000 */
.L_x_52734:
[----:B------:R-:W-:Y:S04]  /*1950*/  BSSY B1, `(.L_x_52736) ;  /* 0x0000004000017945 */ /* 0x000fe80003800000 */
[----:B------:R-:W-:Y:S05]  /*1960*/  @!P4 BRA `(.L_x_52737) ;  /* 0x000000000008c947 */ /* 0x000fea0003800000 */
[----:B-----5:R-:W-:-:S04]  /*1970*/  FMUL.FTZ R141, R209, UR7 ;  /* 0x00000007d18d7c20 */ /* 0x020fc80008410000 */
[----:B------:R-:W-:-:S07]  /*1980*/  @P3 FADD.FTZ R141, R133, R141 ;  /* 0x0000008d858d3221 */ /* 0x000fce0000010000 */
.L_x_52737:
[----:B------:R-:W-:Y:S05]  /*1990*/  BSYNC B1 ;  /* 0x0000000000017941 */ /* 0x000fea0003800000 */
.L_x_52736:
[----:B------:R-:W-:Y:S04]  /*19a0*/  BSSY B1, `(.L_x_52738) ;  /* 0x0000004000017945 */ /* 0x000fe80003800000 */
[----:B------:R-:W-:Y:S05]  /*19b0*/  @!P4 BRA `(.L_x_52739) ;  /* 0x000000000008c947 */ /* 0x000fea0003800000 */
[----:B-----5:R-:W-:-:S04]  /*19c0*/  FMUL.FTZ R142, R210, UR7 ;  /* 0x00000007d28e7c20 */ /* 0x020fc80008410000 */
[----:B------:R-:W-:-:S07]  /*19d0*/  @P3 FADD.FTZ R142, R134, R142 ;  /* 0x0000008e868e3221 */ /* 0x000fce0000010000 */
.L_x_52739:
[----:B------:R-:W-:Y:S05]  /*19e0*/  BSYNC B1 ;  /* 0x0000000000017941 */ /* 0x000fea0003800000 */
.L_x_52738:
[----:B------:R-:W-:Y:S04]  /*19f0*/  BSSY B1, `(.L_x_52740) ;  /* 0x0000004000017945 */ /* 0x000fe80003800000 */
[----:B------:R-:W-:Y:S05]  /*1a00*/  @!P4 BRA `(.L_x_52741) ;  /* 0x000000000008c947 */ /* 0x000fea0003800000 */
[----:B-----5:R-:W-:-:S04]  /*1a10*/  FMUL.FTZ R143, R211, UR7 ;  /* 0x00000007d38f7c20 */ /* 0x020fc80008410000 */
[----:B------:R-:W-:-:S07]  /*1a20*/  @P3 FADD.FTZ R143, R135, R143 ;  /* 0x0000008f878f3221 */ /* 0x000fce0000010000 */
.L_x_52741:
[----:B------:R-:W-:Y:S05]  /*1a30*/  BSYNC B1 ;  /* 0x0000000000017941 */ /* 0x000fea0003800000 */
.L_x_52740:
[----:B------:R-:W0:Y:S01]  /*1a40*/  LDC.64 R206, c[0x0][0x238] ;  /* 0x00008e00ffce7b82 */ /* 0x000e220000000a00 */
[----:B------:R-:W-:Y:S01]  /*1a50*/  IADD3 R205, R205, 0x20, RZ ;  /* 0x00000020cdcd7810 */ /* 0x000fe20007ffe0ff */
[C---:B0-----:R-:W-:Y:S01]  /*1a60*/  IMAD.WIDE.U32 R206, R201.reuse, 0x10, R206 ;  /* 0x00000010c9ce7825 */ /* 0x041fe200078e00ce */
[----:B------:R-:W-:-:S04]  /*1a70*/  IADD3 R201, R201, 0x20, RZ ;  /* 0x00000020c9c97810 */ /* 0x000fc80007ffe0ff */
[----:B------:R1:W-:Y:S03]  /*1a80*/  STG.E.128 desc[UR4][R206.64], R140 ;  /* 0x0000008cce007986 */ /* 0x0003e6000c101d04 */
.L_x_52733:
[----:B------:R-:W-:Y:S05]  /*1a90*/  BSYNC B0 ;  /* 0x0000000000007941 */ /* 0x000fea0003800000 */
.L_x_52732:
        /* <DEDUP_REMOVED lines=29> */
.L_x_52745:
[----:B------:R-:W-:Y:S05]  /*1c70*/  BSYNC B1 ;  /* 0x0000000000017941 */ /* 0x000fea0003800000 */
.L_x_52744:
[----:B------:R-:W-:Y:S04]  /*1c80*/  BSSY B1, `(.L_x_52746) ;  /* 0x0000004000017945 */ /* 0x000fe80003800000 */
[----:B------:R-:W-:Y:S05]  /*1c90*/  @!P4 BRA `(.L_x_52747) ;  /* 0x000000000008c947 */ /* 0x000fea0003800000 */
[----:B-----5:R-:W-:-:S04]  /*1ca0*/  FMUL.FTZ R145, R209, UR7 ;  /* 0x00000007d1917c20 */ /* 0x020fc80008410000 */
[----:B------:R-:W-:-:S07]  /*1cb0*/  @P3 FADD.FTZ R145, R133, R145 ;  /* 0x0000009185913221 */ /* 0x000fce0000010000 */
.L_x_52747:
[----:B------:R-:W-:Y:S05]  /*1cc0*/  BSYNC B1 ;  /* 0x0000000000017941 */ /* 0x000fea0003800000 */
.L_x_52746:
[----:B------:R-:W-:Y:S04]  /*1cd0*/  BSSY B1, `(.L_x_52748) ;  /* 0x0000004000017945 */ /* 0x000fe80003800000 */
[----:B------:R-:W-:Y:S05]  /*1ce0*/  @!P4 BRA `(.L_x_52749) ;  /* 0x000000000008c947 */ /* 0x000fea0003800000 */
[----:B-----5:R-:W-:-:S04]  /*1cf0*/  FMUL.FTZ R146, R210, UR7 ;  /* 0x00000007d2927c20 */ /* 0x020fc80008410000 */
[----:B------:R-:W-:-:S07]  /*1d00*/  @P3 FADD.FTZ R146, R134, R146 ;  /* 0x0000009286923221 */ /* 0x000fce0000010000 */
.L_x_52749:
[----:B------:R-:W-:Y:S05]  /*1d10*/  BSYNC B1 ;  /* 0x0000000000017941 */ /* 0x000fea0003800000 */
.L_x_52748:
[----:B------:R-:W-:Y:S04]  /*1d20*/  BSSY B1, `(.L_x_52750) ;  /* 0x0000004000017945 */ /* 0x000fe80003800000 */
[----:B------:R-:W-:Y:S05]  /*1d30*/  @!P4 BRA `(.L_x_52751) ;  /* 0x000000000008c947 */ /* 0x000fea0003800000 */
[----:B-----5:R-:W-:-:S04]  /*1d40*/  FMUL.FTZ R147, R211, UR7 ;  /* 0x00000007d3937c20 */ /* 0x020fc80008410000 */
[----:B------:R-:W-:-:S07]  /*1d50*/  @P3 FADD.FTZ R147, R135, R147 ;  /* 0x0000009387933221 */ /* 0x000fce0000010000 */
.L_x_52751:
[----:B------:R-:W-:Y:S05]  /*1d60*/  BSYNC B1 ;  /* 0x0000000000017941 */ /* 0x000fea0003800000 */
.L_x_52750:
[----:B------:R-:W0:Y:S01]  /*1d70*/  LDC.64 R206, c[0x0][0x238] ;  /* 0x00008e00ffce7b82 */ /* 0x000e220000000a00 */
[----:B------:R-:W-:Y:S01]  /*1d80*/  IADD3 R205, R205, 0x20, RZ ;  /* 0x00000020cdcd7810 */ /* 0x000fe20007ffe0ff */
[C---:B0-----:R-:W-:Y:S01]  /*1d90*/  IMAD.WIDE.U32 R206, R201.reuse, 0x10, R206 ;  /* 0x00000010c9ce7825 */ /* 0x041fe200078e00ce */
[----:B------:R-:W-:-:S04]  /*1da0*/  IADD3 R201, R201, 0x20, RZ ;  /* 0x00000020c9c97810 */ /* 0x000fc80007ffe0ff */
[----:B------:R2:W-:Y:S03]  /*1db0*/  STG.E.128 desc[UR4][R206.64], R144 ;  /* 0x00000090ce007986 */ /* 0x0005e6000c101d04 */
.L_x_52743:
[----:B------:R-:W-:Y:S05]  /*1dc0*/  BSYNC B0 ;  /* 0x0000000000007941 */ /* 0x000fea0003800000 */
.L_x_52742:
        /* <DEDUP_REMOVED lines=29> */
.L_x_52755:
[----:B------:R-:W-:Y:S05]  /*1fa0*/  BSYNC B1 ;  /* 0x0000000000017941 */ /* 0x000fea0003800000 */
.L_x_52754:
[----:B------:R-:W-:Y:S04]  /*1fb0*/  BSSY B1, `(.L_x_52756) ;  /* 0x0000004000017945 */ /* 0x000fe80003800000 */
[----:B------:R-:W-:Y:S05]  /*1fc0*/  @!P4 BRA `(.L_x_52757) ;  /* 0x000000000008c947 */ /* 0x000fea0003800000 */
[----:B-----5:R-:W-:-:S04]  /*1fd0*/  FMUL.FTZ R149, R209, UR7 ;  /* 0x00000007d1957c20 */ /* 0x020fc80008410000 */
[----:B------:R-:W-:-:S07]  /*1fe0*/  @P3 FADD.FTZ R149, R133, R149 ;  /* 0x0000009585953221 */ /* 0x000fce0000010000 */
.L_x_52757:
[----:B------:R-:W-:Y:S05]  /*1ff0*/  BSYNC B1 ;  /* 0x0000000000017941 */ /* 0x000fea0003800000 */
.L_x_52756:
[----:B------:R-:W-:Y:S04]  /*2000*/  BSSY B1, `(.L_x_52758) ;  /* 0x0000004000017945 */ /* 0x000fe80003800000 */
[----:B------:R-:W-:Y:S05]  /*2010*/  @!P4 BRA `(.L_x_52759) ;  /* 0x000000000008c947 */ /* 0x000fea0003800000 */
[----:B-----5:R-:W-:-:S04]  /*2020*/  FMUL.FTZ R150, R210, UR7 ;  /* 0x00000007d2967c20 */ /* 0x020fc80008410000 */
[----:B------:R-:W-:-:S07]  /*2030*/  @P3 FADD.FTZ R150, R134, R150 ;  /* 0x0000009686963221 */ /* 0x000fce0000010000 */
.L_x_52759:
[----:B------:R-:W-:Y:S05]  /*2040*/  BSYNC B1 ;  /* 0x0000000000017941 */ /* 0x000fea0003800000 */
.L_x_52758:
[----:B------:R-:W-:Y:S04]  /*2050*/  BSSY B1, `(.L_x_52760) ;  /* 0x0000004000017945 */ /* 0x000fe80003800000 */
[----:B------:R-:W-:Y:S05]  /*2060*/  @!P4 BRA `(.L_x_52761) ;  /* 0x000000000008c947 */ /* 0x000fea0003800000 */
[----:B-----5:R-:W-:-:S04]  /*2070*/  FMUL.FTZ R151, R211, UR7 ;  /* 0x00000007d3977c20 */ /* 0x020fc80008410000 */
[----:B------:R-:W-:-:S07]  /*2080*/  @P3 FADD.FTZ R151, R135, R151 ;  /* 0x0000009787973221 */ /* 0x000fce0000010000 */
.L_x_52761:
[----:B------:R-:W-:Y:S05]  /*2090*/  BSYNC B1 ;  /* 0x0000000000017941 */ /* 0x000fea0003800000 */
.L_x_52760:
[----:B------:R-:W0:Y:S01]  /*20a0*/  LDC.64 R206, c[0x0][0x238] ;  /* 0x00008e00ffce7b82 */ /* 0x000e220000000a00 */
[----:B------:R-:W-:Y:S01]  /*20b0*/  IADD3 R205, R205, 0x20, RZ ;  /* 0x00000020cdcd7810 */ /* 0x000fe20007ffe0ff */
[C---:B0-----:R-:W-:Y:S01]  /*20c0*/  IMAD.WIDE.U32 R206, R201.reuse, 0x10, R206 ;  /* 0x00000010c9ce7825 */ /* 0x041fe200078e00ce */
[----:B------:R-:W-:-:S04]  /*20d0*/  IADD3 R201, R201, 0x20, RZ ;  /* 0x00000020c9c97810 */ /* 0x000fc80007ffe0ff */
[----:B------:R3:W-:Y:S03]  /*20e0*/  STG.E.128 desc[UR4][R206.64], R148 ;  /* 0x00000094ce007986 */ /* 0x0007e6000c101d04 */
.L_x_52753:
[----:B------:R-:W-:Y:S05]  /*20f0*/  BSYNC B0 ;  /* 0x0000000000007941 */ /* 0x000fea0003800000 */
.L_x_52752:
        /* <DEDUP_REMOVED lines=29> */
.L_x_52765:
[----:B------:R-:W-:Y:S05]  /*22d0*/  BSYNC B1 ;  /* 0x0000000000017941 */ /* 0x000fea0003800000 */
.L_x_52764:
[----:B------:R-:W-:Y:S04]  /*22e0*/  BSSY B1, `(.L_x_52766) ;  /* 0x0000004000017945 */ /* 0x000fe80003800000 */
[----:B------:R-:W-:Y:S05]  /*22f0*/  @!P4 BRA `(.L_x_52767) ;  /* 0x000000000008c947 */ /* 0x000fea0003800000 */
[----:B-----5:R-:W-:-:S04]  /*2300*/  FMUL.FTZ R153, R209, UR7 ;  /* 0x00000007d1997c20 */ /* 0x020fc80008410000 */
[----:B------:R-:W-:-:S07]  /*2310*/  @P3 FADD.FTZ R153, R133, R153 ;  /* 0x0000009985993221 */ /* 0x000fce0000010000 */
.L_x_52767:
[----:B------:R-:W-:Y:S05]  /*2320*/  BSYNC B1 ;  /* 0x0000000000017941 */ /* 0x000fea0003800000 */
.L_x_52766:
[----:B------:R-:W-:Y:S04]  /*2330*/  BSSY B1, `(.L_x_52768) ;  /* 0x0000004000017945 */ /* 0x000fe80003800000 */
[----:B------:R-:W-:Y:S05]  /*2340*/  @!P4 BRA `(.L_x_52769) ;  /* 0x000000000008c947 */ /* 0x000fea0003800000 */
[----:B-----5:R-:W-:-:S04]  /*2350*/  FMUL.FTZ R154, R210, UR7 ;  /* 0x00000007d29a7c20 */ /* 0x020fc80008410000 */
[----:B------:R-:W-:-:S07]  /*2360*/  @P3 FADD.FTZ R154, R134, R154 ;  /* 0x0000009a869a3221 */ /* 0x000fce0000010000 */
.L_x_52769:
[----:B------:R-:W-:Y:S05]  /*2370*/  BSYNC B1 ;  /* 0x0000000000017941 */ /* 0x000fea0003800000 */
.L_x_52768:
[----:B------:R-:W-:Y:S04]  /*2380*/  BSSY B1, `(.L_x_52770) ;  /* 0x0000004000017945 */ /* 0x000fe80003800000 */
[----:B------:R-:W-:Y:S05]  /*2390*/  @!P4 BRA `(.L_x_52771) ;  /* 0x000000000008c947 */ /* 0x000fea0003800000 */
[----:B-----5:R-:W-:-:S04]  /*23a0*/  FMUL.FTZ R155, R211, UR7 ;  /* 0x00000007d39b7c20 */ /* 0x020fc80008410000 */
[----:B------:R-:W-:-:S07]  /*23b0*/  @P3 FADD.FTZ R155, R135, R155 ;  /* 0x0000009b879b3221 */ /* 0x000fce0000010000 */
.L_x_52771:
[----:B------:R-:W-:Y:S05]  /*23c0*/  BSYNC B1 ;  /* 0x0000000000017941 */ /* 0x000fea0003800000 */
.L_x_52770:
[----:B------:R-:W0:Y:S01]  /*23d0*/  LDC.64 R206, c[0x0][0x238] ;  /* 0x00008e00ffce7b82 */ /* 0x000e220000000a00 */
[----:B------:R-:W-:Y:S01]  /*23e0*/  IADD3 R205, R205, 0x20, RZ ;  /* 0x00000020cdcd7810 */ /* 0x000fe20007ffe0ff */
[C---:B0-----:R-:W-:Y:S01]  /*23f0*/  IMAD.WIDE.U32 R206, R201.reuse, 0x10, R206 ;  /* 0x00000010c9ce7825 */ /* 0x041fe200078e00ce */
[----:B------:R-:W-:-:S04]  /*2400*/  IADD3 R201, R201, 0x20, RZ ;  /* 0x00000020c9c97810 */ /* 0x000fc80007ffe0ff */
[----:B------:R0:W-:Y:S03]  /*2410*/  STG.E.128 desc[UR4][R206.64], R152 ;  /* 0x00000098ce007986 */ /* 0x0001e6000c101d04 */
.L_x_52763:
[----:B------:R-:W-:Y:S05]  /*2420*/  BSYNC B0 ;  /* 0x0000000000007941 */ /* 0x000fea0003800000 */
.L_x_52762:
        /* <DEDUP_REMOVED lines=29> */
.L_x_52775:
[----:B------:R-:W-:Y:S05]  /*2600*/  BSYNC B1 ;  /* 0x0000000000017941 */ /* 0x000fea0003800000 */
.L_x_52774:
[----:B------:R-:W-:Y:S04]  /*2610*/  BSSY B1, `(.L_x_52776) ;  /* 0x0000004000017945 */ /* 0x000fe80003800000 */
[----:B------:R-:W-:Y:S05]  /*2620*/  @!P4 BRA `(.L_x_52777) ;  /* 0x000000000008c947 */ /* 0x000fea0003800000 */
[----:B-----5:R-:W-:-:S04]  /*2630*/  FMUL.FTZ R157, R209, UR7 ;  /* 0x00000007d19d7c20 */ /* 0x020fc80008410000 */
[----:B------:R-:W-:-:S07]  /*2640*/  @P3 FADD.FTZ R157, R133, R157 ;  /* 0x0000009d859d3221 */ /* 0x000fce0000010000 */
.L_x_52777:
[----:B------:R-:W-:Y:S05]  /*2650*/  BSYNC B1 ;  /* 0x0000000000017941 */ /* 0x000fea0003800000 */
.L_x_52776:
[----:B------:R-:W-:Y:S04]  /*2660*/  BSSY B1, `(.L_x_52778) ;  /* 0x0000004000017945 */ /* 0x000fe80003800000 */
[----:B------:R-:W-:Y:S05]  /*2670*/  @!P4 BRA `(.L_x_52779) ;  /* 0x000000000008c947 */ /* 0x000fea0003800000 */
[----:B-----5:R-:W-:-:S04]  /*2680*/  FMUL.FTZ R158, R210, UR7 ;  /* 0x00000007d29e7c20 */ /* 0x020fc80008410000 */
[----:B------:R-:W-:-:S07]  /*2690*/  @P3 FADD.FTZ R158, R134, R158 ;  /* 0x0000009e869e3221 */ /* 0x000fce0000010000 */
.L_x_52779:
[----:B------:R-:W-:Y:S05]  /*26a0*/  BSYNC B1 ;  /* 0x0000000000017941 */ /* 0x000fea0003800000 */
.L_x_52778:
[----:B------:R-:W-:Y:S04]  /*26b0*/  BSSY B1, `(.L_x_52780) ;  /* 0x0000004000017945 */ /* 0x000fe80003800000 */
[----:B------:R-:W-:Y:S05]  /*26c0*/  @!P4 BRA `(.L_x_52781) ;  /* 0x000000000008c947 */ /* 0x000fea0003800000 */
[----:B-----5:R-:W-:-:S04]  /*26d0*/  FMUL.FTZ R159, R211, UR7 ;  /* 0x00000007d39f7c20 */ /* 0x020fc80008410000 */
[----:B------:R-:W-:-:S07]  /*26e0*/  @P3 FADD.FTZ R159, R135, R159 ;  /* 0x0000009f879f3221 */ /* 0x000fce0000010000 */
.L_x_52781:
[----:B------:R-:W-:Y:S05]  /*26f0*/  BSYNC B1 ;  /* 0x0000000000017941 */ /* 0x000fea0003800000 */
.L_x_52780:
[----:B------:R-:W0:Y:S01]  /*2700*/  LDC.64 R206, c[0x0][0x238] ;  /* 0x00008e00ffce7b82 */ /* 0x000e220000000a00 */
[----:B------:R-:W-:Y:S01]  /*2710*/  IADD3 R205, R205, 0x20, RZ ;  /* 0x00000020cdcd7810 */ /* 0x000fe20007ffe0ff */
[C---:B0-----:R-:W-:Y:S01]  /*2720*/  IMAD.WIDE.U32 R206, R201.reuse, 0x10, R206 ;  /* 0x00000010c9ce7825 */ /* 0x041fe200078e00ce */
[----:B------:R-:W-:-:S04]  /*2730*/  IADD3 R201, R201, 0x20, RZ ;  /* 0x00000020c9c97810 */ /* 0x000fc80007ffe0ff */
[----:B------:R0:W-:Y:S03]  /*2740*/  STG.E.128 desc[UR4][R206.64], R156 ;  /* 0x0000009cce007986 */ /* 0x0001e6000c101d04 */
.L_x_52773:
[----:B------:R-:W-:Y:S05]  /*2750*/  BSYNC B0 ;  /* 0x0000000000007941 */ /* 0x000fea0003800000 */
.L_x_52772:
        /* <DEDUP_REMOVED lines=29> */
.L_x_52785:
[----:B------:R-:W-:Y:S05]  /*2930*/  BSYNC B1 ;  /* 0x0000000000017941 */ /* 0x000fea0003800000 */
.L_x_52784:
[----:B------:R-:W-:Y:S04]  /*2940*/  BSSY B1, `(.L_x_52786) ;  /* 0x0000004000017945 */ /* 0x000fe80003800000 */
[----:B------:R-:W-:Y:S05]  /*2950*/  @!P4 BRA `(.L_x_52787) ;  /* 0x000000000008c947 */ /* 0x000fea0003800000 */
[----:B-----5:R-:W-:-:S04]  /*2960*/  FMUL.FTZ R161, R209, UR7 ;  /* 0x00000007d1a17c20 */ /* 0x020fc80008410000 */
[----:B------:R-:W-:-:S07]  /*2970*/  @P3 FADD.FTZ R161, R133, R161 ;  /* 0x000000a185a13221 */ /* 0x000fce0000010000 */
.L_x_52787:
[----:B------:R-:W-:Y:S05]  /*2980*/  BSYNC B1 ;  /* 0x0000000000017941 */ /* 0x000fea0003800000 */
.L_x_52786:
[----:B------:R-:W-:Y:S04]  /*2990*/  BSSY B1, `(.L_x_52788) ;  /* 0x0000004000017945 */ /* 0x000fe80003800000 */
[----:B------:R-:W-:Y:S05]  /*29a0*/  @!P4 BRA `(.L_x_52789) ;  /* 0x000000000008c947 */ /* 0x000fea0003800000 */
[----:B-----5:R-:W-:-:S04]  /*29b0*/  FMUL.FTZ R162, R210, UR7 ;  /* 0x00000007d2a27c20 */ /* 0x020fc80008410000 */
[----:B------:R-:W-:-:S07]  /*29c0*/  @P3 FADD.FTZ R162, R134, R162 ;  /* 0x000000a286a23221 */ /* 0x000fce0000010000 */
.L_x_52789:
[----:B------:R-:W-:Y:S05]  /*29d0*/  BSYNC B1 ;  /* 0x0000000000017941 */ /* 0x000fea0003800000 */
.L_x_52788:
[----:B------:R-:W-:Y:S04]  /*29e0*/  BSSY B1, `(.L_x_52790) ;  /* 0x0000004000017945 */ /* 0x000fe80003800000 */
[----:B------:R-:W-:Y:S05]  /*29f0*/  @!P4 BRA `(.L_x_52791) ;  /* 0x000000000008c947 */ /* 0x000fea0003800000 */
[----:B-----5:R-:W-:-:S04]  /*2a00*/  FMUL.FTZ R163, R211, UR7 ;  /* 0x00000007d3a37c20 */ /* 0x020fc80008410000 */
[----:B------:R-:W-:-:S07]  /*2a10*/  @P3 FADD.FTZ R163, R135, R163 ;  /* 0x000000a387a33221 */ /* 0x000fce0000010000 */
.L_x_52791:
[----:B------:R-:W-:Y:S05]  /*2a20*/  BSYNC B1 ;  /* 0x0000000000017941 */ /* 0x000fea0003800000 */
.L_x_52790:
[----:B------:R-:W0:Y:S01]  /*2a30*/  LDC.64 R206, c[0x0][0x238] ;  /* 0x00008e00ffce7b82 */ /* 0x000e220000000a00 */
[----:B------:R-:W-:Y:S01]  /*2a40*/  IADD3 R205, R205, 0x20, RZ ;  /* 0x00000020cdcd7810 */ /* 0x000fe20007ffe0ff */
[C---:B0-----:R-:W-:Y:S01]  /*2a50*/  IMAD.WIDE.U32 R206, R201.reuse, 0x10, R206 ;  /* 0x00000010c9ce7825 */ /* 0x041fe200078e00ce */
[----:B------:R-:W-:-:S04]  /*2a60*/  IADD3 R201, R201, 0x20, RZ ;  /* 0x00000020c9c97810 */ /* 0x000fc80007ffe0ff */
[----:B------:R0:W-:Y:S03]  /*2a70*/  STG.E.128 desc[UR4][R206.64], R160 ;  /* 0x000000a0ce007986 */ /* 0x0001e6000c101d04 */
.L_x_52783:
[----:B------:R-:W-:Y:S05]  /*2a80*/  BSYNC B0 ;  /* 0x0000000000007941 */ /* 0x000fea0003800000 */
.L_x_52782:
        /* <DEDUP_REMOVED lines=29> */
.L_x_52795:
[----:B------:R-:W-:Y:S05]  /*2c60*/  BSYNC B1 ;  /* 0x0000000000017941 */ /* 0x000fea0003800000 */
.L_x_52794:
[----:B------:R-:W-:Y:S04]  /*2c70*/  BSSY B1, `(.L_x_52796) ;  /* 0x0000004000017945 */ /* 0x000fe80003800000 */
[----:B------:R-:W-:Y:S05]  /*2c80*/  @!P4 BRA `(.L_x_52797) ;  /* 0x000000000008c947 */ /* 0x000fea0003800000 */
[----:B-----5:R-:W-:-:S04]  /*2c90*/  FMUL.FTZ R165, R209, UR7 ;  /* 0x00000007d1a57c20 */ /* 0x020fc80008410000 */
[----:B------:R-:W-:-:S07]  /*2ca0*/  @P3 FADD.FTZ R165, R133, R165 ;  /* 0x000000a585a53221 */ /* 0x000fce0000010000 */
.L_x_52797:
[----:B------:R-:W-:Y:S05]  /*2cb0*/  BSYNC B1 ;  /* 0x0000000000017941 */ /* 0x000fea0003800000 */
.L_x_52796:
[----:B------:R-:W-:Y:S04]  /*2cc0*/  BSSY B1, `(.L_x_52798) ;  /* 0x0000004000017945 */ /* 0x000fe80003800000 */
[----:B------:R-:W-:Y:S05]  /*2cd0*/  @!P4 BRA `(.L_x_52799) ;  /* 0x000000000008c947 */ /* 0x000fea0003800000 */
[----:B-----5:R-:W-:-:S04]  /*2ce0*/  FMUL.FTZ R166, R210, UR7 ;  /* 0x00000007d2a67c20 */ /* 0x020fc80008410000 */
[----:B------:R-:W-:-:S07]  /*2cf0*/  @P3 FADD.FTZ R166, R134, R166 ;  /* 0x000000a686a63221 */ /* 0x000fce0000010000 */
.L_x_52799:
[----:B------:R-:W-:Y:S05]  /*2d00*/  BSYNC B1 ;  /* 0x0000000000017941 */ /* 0x000fea0003800000 */
.L_x_52798:
[----:B------:R-:W-:Y:S04]  /*2d10*/  BSSY B1, `(.L_x_52800) ;  /* 0x0000004000017945 */ /* 0x000fe80003800000 */
[----:B------:R-:W-:Y:S05]  /*2d20*/  @!P4 BRA `(.L_x_52801) ;  /* 0x000000000008c947 */ /* 0x000fea0003800000 */
[----:B-----5:R-:W-:-:S04]  /*2d30*/  FMUL.FTZ R167, R211, UR7 ;  /* 0x00000007d3a77c20 */ /* 0x020fc80008410000 */
[----:B------:R-:W-:-:S07]  /*2d40*/  @P3 FADD.FTZ R167, R135, R167 ;  /* 0x000000a787a73221 */ /* 0x000fce0000010000 */
.L_x_52801:
[----:B------:R-:W-:Y:S05]  /*2d50*/  BSYNC B1 ;  /* 0x0000000000017941 */ /* 0x000fea0003800000 */
.L_x_52800:
[----:B------:R-:W0:Y:S01]  /*2d60*/  LDC.64 R206, c[0x0][0x238] ;  /* 0x00008e00ffce7b82 */ /* 0x000e220000000a00 */
[----:B------:R-:W-:Y:S01]  /*2d70*/  IADD3 R205, R205, 0x20, RZ ;  /* 0x00000020cdcd7810 */ /* 0x000fe20007ffe0ff */
[C---:B0-----:R-:W-:Y:S01]  /*2d80*/  IMAD.WIDE.U32 R206, R201.reuse, 0x10, R206 ;  /* 0x00000010c9ce7825 */ /* 0x041fe200078e00ce */
[----:B------:R-:W-:-:S04]  /*2d90*/  IADD3 R201, R201, 0x20, RZ ;  /* 0x00000020c9c97810 */ /* 0x000fc80007ffe0ff */
[----:B------:R0:W-:Y:S03]  /*2da0*/  STG.E.128 desc[UR4][R206.64], R164 ;  /* 0x000000a4ce007986 */ /* 0x0001e6000c101d04 */
.L_x_52793:
[----:B------:R-:W-:Y:S05]  /*2db0*/  BSYNC B0 ;  /* 0x0000000000007941 */ /* 0x000fea0003800000 */
.L_x_52792:
        /* <DEDUP_REMOVED lines=29> */
.L_x_52805:
[----:B------:R-:W-:Y:S05]  /*2f90*/  BSYNC B1 ;  /* 0x0000000000017941 */ /* 0x000fea0003800000 */
.L_x_52804:
[----:B------:R-:W-:Y:S04]  /*2fa0*/  BSSY B1, `(.L_x_52806) ;  /* 0x0000004000017945 */ /* 0x000fe80003800000 */
[----:B------:R-:W-:Y:S05]  /*2fb0*/  @!P4 BRA `(.L_x_52807) ;  /* 0x000000000008c947 */ /* 0x000fea0003800000 */
[----:B-----5:R-:W-:-:S04]  /*2fc0*/  FMUL.FTZ R169, R209, UR7 ;  /* 0x00000007d1a97c20 */ /* 0x020fc80008410000 */
[----:B------:R-:W-:-:S07]  /*2fd0*/  @P3 FADD.FTZ R169, R133, R169 ;  /* 0x000000a985a93221 */ /* 0x000fce0000010000 */
.L_x_52807:
[----:B------:R-:W-:Y:S05]  /*2fe0*/  BSYNC B1 ;  /* 0x0000000000017941 */ /* 0x000fea0003800000 */
.L_x_52806:
[----:B------:R-:W-:Y:S04]  /*2ff0*/  BSSY B1, `(.L_x_52808) ;  /* 0x0000004000017945 */ /* 0x000fe80003800000 */
[----:B------:R-:W-:Y:S05]  /*3000*/  @!P4 BRA `(.L_x_52809) ;  /* 0x000000000008c947 */ /* 0x000fea0003800000 */
[----:B-----5:R-:W-:-:S04]  /*3010*/  FMUL.FTZ R170, R210, UR7 ;  /* 0x00000007d2aa7c20 */ /* 0x020fc80008410000 */
[----:B------:R-:W-:-:S07]  /*3020*/  @P3 FADD.FTZ R170, R134, R170 ;  /* 0x000000aa86aa3221 */ /* 0x000fce0000010000 */
.L_x_52809:
[----:B------:R-:W-:Y:S05]  /*3030*/  BSYNC B1 ;  /* 0x0000000000017941 */ /* 0x000fea0003800000 */
.L_x_52808:
[----:B------:R-:W-:Y:S04]  /*3040*/  BSSY B1, `(.L_x_52810) ;  /* 0x0000004000017945 */ /* 0x000fe80003800000 */
[----:B------:R-:W-:Y:S05]  /*3050*/  @!P4 BRA `(.L_x_52811) ;  /* 0x000000000008c947 */ /* 0x000fea0003800000 */
[----:B-----5:R-:W-:-:S04]  /*3060*/  FMUL.FTZ R171, R211, UR7 ;  /* 0x00000007d3ab7c20 */ /* 0x020fc80008410000 */
[----:B------:R-:W-:-:S07]  /*3070*/  @P3 FADD.FTZ R171, R135, R171 ;  /* 0x000000ab87ab3221 */ /* 0x000fce0000010000 */
.L_x_52811:
[----:B------:R-:W-:Y:S05]  /*3080*/  BSYNC B1 ;  /* 0x0000000000017941 */ /* 0x000fea0003800000 */
.L_x_52810:
[----:B------:R-:W0:Y:S01]  /*3090*/  LDC.64 R206, c[0x0][0x238] ;  /* 0x00008e00ffce7b82 */ /* 0x000e220000000a00 */
[----:B------:R-:W-:Y:S01]  /*30a0*/  IADD3 R205, R205, 0x20, RZ ;  /* 0x00000020cdcd7810 */ /* 0x000fe20007ffe0ff */
[C---:B0-----:R-:W-:Y:S01]  /*30b0*/  IMAD.WIDE.U32 R206, R201.reuse, 0x10, R206 ;  /* 0x00000010c9ce7825 */ /* 0x041fe200078e00ce */
[----:B------:R-:W-:-:S04]  /*30c0*/  IADD3 R201, R201, 0x20, RZ ;  /* 0x00000020c9c97810 */ /* 0x000fc80007ffe0ff */
[----:B------:R0:W-:Y:S03]  /*30d0*/  STG.E.128 desc[UR4][R206.64], R168 ;  /* 0x000000a8ce007986 */ /* 0x0001e6000c101d04 */
.L_x_52803:
[----:B------:R-:W-:Y:S05]  /*30e0*/  BSYNC B0 ;  /* 0x0000000000007941 */ /* 0x000fea0003800000 */
.L_x_52802:
        /* <DEDUP_REMOVED lines=29> */
.L_x_52815:
[----:B------:R-:W-:Y:S05]  /*32c0*/  BSYNC B1 ;  /* 0x0000000000017941 */ /* 0x000fea0003800000 */
.L_x_52814:
[----:B------:R-:W-:Y:S04]  /*32d0*/  BSSY B1, `(.L_x_52816) ;  /* 0x0000004000017945 */ /* 0x000fe80003800000 */
[----:B------:R-:W-:Y:S05]  /*32e0*/  @!P4 BRA `(.L_x_52817) ;  /* 0x000000000008c947 */ /* 0x000fea0003800000 */
[----:B-----5:R-:W-:-:S04]  /*32f0*/  FMUL.FTZ R173, R209, UR7 ;  /* 0x00000007d1ad7c20 */ /* 0x020fc80008410000 */
[----:B------:R-:W-:-:S07]  /*3300*/  @P3 FADD.FTZ R173, R133, R173 ;  /* 0x000000ad85ad3221 */ /* 0x000fce0000010000 */
.L_x_52817:
[----:B------:R-:W-:Y:S05]  /*3310*/  BSYNC B1 ;  /* 0x0000000000017941 */ /* 0x000fea0003800000 */
.L_x_52816:
[----:B------:R-:W-:Y:S04]  /*3320*/  BSSY B1, `(.L_x_52818) ;  /* 0x0000004000017945 */ /* 0x000fe80003800000 */
[----:B------:R-:W-:Y:S05]  /*3330*/  @!P4 BRA `(.L_x_52819) ;  /* 0x000000000008c947 */ /* 0x000fea0003800000 */
[----:B-----5:R-:W-:-:S04]  /*3340*/  FMUL.FTZ R174, R210, UR7 ;  /* 0x00000007d2ae7c20 */ /* 0x020fc80008410000 */
[----:B------:R-:W-:-:S07]  /*3350*/  @P3 FADD.FTZ R174, R134, R174 ;  /* 0x000000ae86ae3221 */ /* 0x000fce0000010000 */
.L_x_52819:
[----:B------:R-:W-:Y:S05]  /*3360*/  BSYNC B1 ;  /* 0x0000000000017941 */ /* 0x000fea0003800000 */
.L_x_52818:
[----:B------:R-:W-:Y:S04]  /*3370*/  BSSY B1, `(.L_x_52820) ;  /* 0x0000004000017945 */ /* 0x000fe80003800000 */
[----:B------:R-:W-:Y:S05]  /*3380*/  @!P4 BRA `(.L_x_52821) ;  /* 0x000000000008c947 */ /* 0x000fea0003800000 */
[----:B-----5:R-:W-:-:S04]  /*3390*/  FMUL.FTZ R175, R211, UR7 ;  /* 0x00000007d3af7c20 */ /* 0x020fc80008410000 */
[----:B------:R-:W-:-:S07]  /*33a0*/  @P3 FADD.FTZ R175, R135, R175 ;  /* 0x000000af87af3221 */ /* 0x000fce0000010000 */
.L_x_52821:
[----:B------:R-:W-:Y:S05]  /*33b0*/  BSYNC B1 ;  /* 0x0000000000017941 */ /* 0x000fea0003800000 */
.L_x_52820:
[----:B------:R-:W0:Y:S01]  /*33c0*/  LDC.64 R206, c[0x0][0x238] ;  /* 0x00008e00ffce7b82 */ /* 0x000e220000000a00 */
[----:B------:R-:W-:Y:S01]  /*33d0*/  IADD3 R205, R205, 0x20, RZ ;  /* 0x00000020cdcd7810 */ /* 0x000fe20007ffe0ff */
[C---:B0-----:R-:W-:Y:S01]  /*33e0*/  IMAD.WIDE.U32 R206, R201.reuse, 0x10, R206 ;  /* 0x00000010c9ce7825 */ /* 0x041fe200078e00ce */
[----:B------:R-:W-:-:S04]  /*33f0*/  IADD3 R201, R201, 0x20, RZ ;  /* 0x00000020c9c97810 */ /* 0x000fc80007ffe0ff */
[----:B------:R0:W-:Y:S03]  /*3400*/  STG.E.128 desc[UR4][R206.64], R172 ;  /* 0x000000acce007986 */ /* 0x0001e6000c101d04 */
.L_x_52813:
[----:B------:R-:W-:Y:S05]  /*3410*/  BSYNC B0 ;  /* 0x0000000000007941 */ /* 0x000fea0003800000 */
.L_x_52812:
        /* <DEDUP_REMOVED lines=29> */
.L_x_52825:
[----:B------:R-:W-:Y:S05]  /*35f0*/  BSYNC B1 ;  /* 0x0000000000017941 */ /* 0x000fea0003800000 */
.L_x_52824:
[----:B------:R-:W-:Y:S04]  /*3600*/  BSSY B1, `(.L_x_52826) ;  /* 0x0000004000017945 */ /* 0x000fe80003800000 */
[----:B------:R-:W-:Y:S05]  /*3610*/  @!P4 BRA `(.L_x_52827) ;  /* 0x000000000008c947 */ /* 0x000fea0003800000 */
[----:B-----5:R-:W-:-:S04]  /*3620*/  FMUL.FTZ R177, R209, UR7 ;  /* 0x00000007d1b17c20 */ /* 0x020fc80008410000 */
[----:B------:R-:W-:-:S07]  /*3630*/  @P3 FADD.FTZ R177, R133, R177 ;  /* 0x000000b185b13221 */ /* 0x000fce0000010000 */
.L_x_52827:
[----:B------:R-:W-:Y:S05]  /*3640*/  BSYNC B1 ;  /* 0x0000000000017941 */ /* 0x000fea0003800000 */
.L_x_52826:
[----:B------:R-:W-:Y:S04]  /*3650*/  BSSY B1, `(.L_x_52828) ;  /* 0x0000004000017945 */ /* 0x000fe80003800000 */
[----:B------:R-:W-:Y:S05]  /*3660*/  @!P4 BRA `(.L_x_52829) ;  /* 0x000000000008c947 */ /* 0x000fea0003800000 */
[----:B-----5:R-:W-:-:S04]  /*3670*/  FMUL.FTZ R178, R210, UR7 ;  /* 0x00000007d2b27c20 */ /* 0x020fc80008410000 */
[----:B------:R-:W-:-:S07]  /*3680*/  @P3 FADD.FTZ R178, R134, R178 ;  /* 0x000000b286b23221 */ /* 0x000fce0000010000 */
.L_x_52829:
[----:B------:R-:W-:Y:S05]  /*3690*/  BSYNC B1 ;  /* 0x0000000000017941 */ /* 0x000fea0003800000 */
.L_x_52828:
[----:B------:R-:W-:Y:S04]  /*36a0*/  BSSY B1, `(.L_x_52830) ;  /* 0x0000004000017945 */ /* 0x000fe80003800000 */
[----:B------:R-:W-:Y:S05]  /*36b0*/  @!P4 BRA `(.L_x_52831) ;  /* 0x000000000008c947 */ /* 0x000fea0003800000 */
[----:B-----5:R-:W-:-:S04]  /*36c0*/  FMUL.FTZ R179, R211, UR7 ;  /* 0x00000007d3b37c20 */ /* 0x020fc80008410000 */
[----:B------:R-:W-:-:S07]  /*36d0*/  @P3 FADD.FTZ R179, R135, R179 ;  /* 0x000000b387b33221 */ /* 0x000fce0000010000 */
.L_x_52831:
[----:B------:R-:W-:Y:S05]  /*36e0*/  BSYNC B1 ;  /* 0x0000000000017941 */ /* 0x000fea0003800000 */
.L_x_52830:
[----:B------:R-:W0:Y:S01]  /*36f0*/  LDC.64 R206, c[0x0][0x238] ;  /* 0x00008e00ffce7b82 */ /* 0x000e220000000a00 */
[----:B------:R-:W-:Y:S01]  /*3700*/  IADD3 R205, R205, 0x20, RZ ;  /* 0x00000020cdcd7810 */ /* 0x000fe20007ffe0ff */
[C---:B0-----:R-:W-:Y:S01]  /*3710*/  IMAD.WIDE.U32 R206, R201.reuse, 0x10, R206 ;  /* 0x00000010c9ce7825 */ /* 0x041fe200078e00ce */
[----:B------:R-:W-:-:S04]  /*3720*/  IADD3 R201, R201, 0x20, RZ ;  /* 0x00000020c9c97810 */ /* 0x000fc80007ffe0ff */
[----:B------:R0:W-:Y:S03]  /*3730*/  STG.E.128 desc[UR4][R206.64], R176 ;  /* 0x000000b0ce007986 */ /* 0x0001e6000c101d04 */
.L_x_52823:
[----:B------:R-:W-:Y:S05]  /*3740*/  BSYNC B0 ;  /* 0x0000000000007941 */ /* 0x000fea0003800000 */
.L_x_52822:
        /* <DEDUP_REMOVED lines=29> */
.L_x_52835:
[----:B------:R-:W-:Y:S05]  /*3920*/  BSYNC B1 ;  /* 0x0000000000017941 */ /* 0x000fea0003800000 */
.L_x_52834:
[----:B------:R-:W-:Y:S04]  /*3930*/  BSSY B1, `(.L_x_52836) ;  /* 0x0000004000017945 */ /* 0x000fe80003800000 */
[----:B------:R-:W-:Y:S05]  /*3940*/  @!P4 BRA `(.L_x_52837) ;  /* 0x000000000008c947 */ /* 0x000fea0003800000 */
[----:B-----5:R-:W-:-:S04]  /*3950*/  FMUL.FTZ R181, R209, UR7 ;  /* 0x00000007d1b57c20 */ /* 0x020fc80008410000 */
[----:B------:R-:W-:-:S07]  /*3960*/  @P3 FADD.FTZ R181, R133, R181 ;  /* 0x000000b585b53221 */ /* 0x000fce0000010000 */
.L_x_52837:
[----:B------:R-:W-:Y:S05]  /*3970*/  BSYNC B1 ;  /* 0x0000000000017941 */ /* 0x000fea0003800000 */
.L_x_52836:
[----:B------:R-:W-:Y:S04]  /*3980*/  BSSY B1, `(.L_x_52838) ;  /* 0x0000004000017945 */ /* 0x000fe80003800000 */
[----:B------:R-:W-:Y:S05]  /*3990*/  @!P4 BRA `(.L_x_52839) ;  /* 0x000000000008c947 */ /* 0x000fea0003800000 */
[----:B-----5:R-:W-:-:S04]  /*39a0*/  FMUL.FTZ R182, R210, UR7 ;  /* 0x00000007d2b67c20 */ /* 0x020fc80008410000 */
[----:B------:R-:W-:-:S07]  /*39b0*/  @P3 FADD.FTZ R182, R134, R182 ;  /* 0x000000b686b63221 */ /* 0x000fce0000010000 */
.L_x_52839:
[----:B------:R-:W-:Y:S05]  /*39c0*/  BSYNC B1 ;  /* 0x0000000000017941 */ /* 0x000fea0003800000 */
.L_x_52838:
[----:B------:R-:W-:Y:S04]  /*39d0*/  BSSY B1, `(.L_x_52840) ;  /* 0x0000004000017945 */ /* 0x000fe80003800000 */
[----:B------:R-:W-:Y:S05]  /*39e0*/  @!P4 BRA `(.L_x_52841) ;  /* 0x000000000008c947 */ /* 0x000fea0003800000 */
[----:B-----5:R-:W-:-:S04]  /*39f0*/  FMUL.FTZ R183, R211, UR7 ;  /* 0x00000007d3b77c20 */ /* 0x020fc80008410000 */
[----:B------:R-:W-:-:S07]  /*3a00*/  @P3 FADD.FTZ R183, R135, R183 ;  /* 0x000000b787b73221 */ /* 0x000fce0000010000 */
.L_x_52841:
[----:B------:R-:W-:Y:S05]  /*3a10*/  BSYNC B1 ;  /* 0x0000000000017941 */ /* 0x000fea0003800000 */
.L_x_52840:
[----:B------:R-:W0:Y:S01]  /*3a20*/  LDC.64 R206, c[0x0][0x238] ;  /* 0x00008e00ffce7b82 */ /* 0x000e220000000a00 */
[----:B------:R-:W-:Y:S01]  /*3a30*/  IADD3 R205, R205, 0x20, RZ ;  /* 0x00000020cdcd7810 */ /* 0x000fe20007ffe0ff */
[C---:B0-----:R-:W-:Y:S01]  /*3a40*/  IMAD.WIDE.U32 R206, R201.reuse, 0x10, R206 ;  /* 0x00000010c9ce7825 */ /* 0x041fe200078e00ce */
[----:B------:R-:W-:-:S04]  /*3a50*/  IADD3 R201, R201, 0x20, RZ ;  /* 0x00000020c9c97810 */ /* 0x000fc80007ffe0ff */
[----:B------:R0:W-:Y:S03]  /*3a60*/  STG.E.128 desc[UR4][R206.64], R180 ;  /* 0x000000b4ce007986 */ /* 0x0001e6000c101d04 */
.L_x_52833:
[----:B------:R-:W-:Y:S05]  /*3a70*/  BSYNC B0 ;  /* 0x0000000000007941 */ /* 0x000fea0003800000 */
.L_x_52832:
        /* <DEDUP_REMOVED lines=29> */
.L_x_52845:
[----:B------:R-:W-:Y:S05]  /*3c50*/  BSYNC B1 ;  /* 0x0000000000017941 */ /* 0x000fea0003800000 */
.L_x_52844:
[----:B------:R-:W-:Y:S04]  /*3c60*/  BSSY B1, `(.L_x_52846) ;  /* 0x0000004000017945 */ /* 0x000fe80003800000 */
[----:B------:R-:W-:Y:S05]  /*3c70*/  @!P4 BRA `(.L_x_52847) ;  /* 0x000000000008c947 */ /* 0x000fea0003800000 */
[----:B-----5:R-:W-:-:S04]  /*3c80*/  FMUL.FTZ R185, R209, UR7 ;  /* 0x00000007d1b97c20 */ /* 0x020fc80008410000 */
[----:B------:R-:W-:-:S07]  /*3c90*/  @P3 FADD.FTZ R185, R133, R185 ;  /* 0x000000b985b93221 */ /* 0x000fce0000010000 */
.L_x_52847:
[----:B------:R-:W-:Y:S05]  /*3ca0*/  BSYNC B1 ;  /* 0x0000000000017941 */ /* 0x000fea0003800000 */
.L_x_52846:
[----:B------:R-:W-:Y:S04]  /*3cb0*/  BSSY B1, `(.L_x_52848) ;  /* 0x0000004000017945 */ /* 0x000fe80003800000 */
[----:B------:R-:W-:Y:S05]  /*3cc0*/  @!P4 BRA `(.L_x_52849) ;  /* 0x000000000008c947 */ /* 0x000fea0003800000 */
[----:B-----5:R-:W-:-:S04]  /*3cd0*/  FMUL.FTZ R186, R210, UR7 ;  /* 0x00000007d2ba7c20 */ /* 0x020fc80008410000 */
[----:B------:R-:W-:-:S07]  /*3ce0*/  @P3 FADD.FTZ R186, R134, R186 ;  /* 0x000000ba86ba3221 */ /* 0x000fce0000010000 */
.L_x_52849:
[----:B------:R-:W-:Y:S05]  /*3cf0*/  BSYNC B1 ;  /* 0x0000000000017941 */ /* 0x000fea0003800000 */
.L_x_52848:
[----:B------:R-:W-:Y:S04]  /*3d00*/  BSSY B1, `(.L_x_52850) ;  /* 0x0000004000017945 */ /* 0x000fe80003800000 */
[----:B------:R-:W-:Y:S05]  /*3d10*/  @!P4 BRA `(.L_x_52851) ;  /* 0x000000000008c947 */ /* 0x000fea0003800000 */
[----:B-----5:R-:W-:-:S04]  /*3d20*/  FMUL.FTZ R187, R211, UR7 ;  /* 0x00000007d3bb7c20 */ /* 0x020fc80008410000 */
[----:B------:R-:W-:-:S07]  /*3d30*/  @P3 FADD.FTZ R187, R135, R187 ;  /* 0x000000bb87bb3221 */ /* 0x000fce0000010000 */
.L_x_52851:
[----:B------:R-:W-:Y:S05]  /*3d40*/  BSYNC B1 ;  /* 0x0000000000017941 */ /* 0x000fea0003800000 */
.L_x_52850:
[----:B------:R-:W0:Y:S01]  /*3d50*/  LDC.64 R206, c[0x0][0x238] ;  /* 0x00008e00ffce7b82 */ /* 0x000e220000000a00 */
[----:B------:R-:W-:Y:S01]  /*3d60*/  IADD3 R205, R205, 0x20, RZ ;  /* 0x00000020cdcd7810 */ /* 0x000fe20007ffe0ff */
[C---:B0-----:R-:W-:Y:S01]  /*3d70*/  IMAD.WIDE.U32 R206, R201.reuse, 0x10, R206 ;  /* 0x00000010c9ce7825 */ /* 0x041fe200078e00ce */
[----:B------:R-:W-:-:S04]  /*3d80*/  IADD3 R201, R201, 0x20, RZ ;  /* 0x00000020c9c97810 */ /* 0x000fc80007ffe0ff */
[----:B------:R0:W-:Y:S03]  /*3d90*/  STG.E.128 desc[UR4][R206.64], R184 ;  /* 0x000000b8ce007986 */ /* 0x0001e6000c101d04 */
.L_x_52843:
[----:B------:R-:W-:Y:S05]  /*3da0*/  BSYNC B0 ;  /* 0x0000000000007941 */ /* 0x000fea0003800000 */
.L_x_52842:
        /* <DEDUP_REMOVED lines=29> */
.L_x_52855:
[----:B------:R-:W-:Y:S05]  /*3f80*/  BSYNC B1 ;  /* 0x0000000000017941 */ /* 0x000fea0003800000 */
.L_x_52854:
[----:B------:R-:W-:Y:S04]  /*3f90*/  BSSY B1, `(.L_x_52856) ;  /* 0x0000004000017945 */ /* 0x000fe80003800000 */
[----:B------:R-:W-:Y:S05]  /*3fa0*/  @!P4 BRA `(.L_x_52857) ;  /* 0x000000000008c947 */ /* 0x000fea0003800000 */
[----:B-----5:R-:W-:-:S04]  /*3fb0*/  FMUL.FTZ R189, R209, UR7 ;  /* 0x00000007d1bd7c20 */ /* 0x020fc80008410000 */
[----:B------:R-:W-:-:S07]  /*3fc0*/  @P3 FADD.FTZ R189, R133, R189 ;  /* 0x000000bd85bd3221 */ /* 0x000fce0000010000 */
.L_x_52857:
[----:B------:R-:W-:Y:S05]  /*3fd0*/  BSYNC B1 ;  /* 0x0000000000017941 */ /* 0x000fea0003800000 */
.L_x_52856:
[----:B------:R-:W-:Y:S04]  /*3fe0*/  BSSY B1, `(.L_x_52858) ;  /* 0x0000004000017945 */ /* 0x000fe80003800000 */
[----:B------:R-:W-:Y:S05]  /*3ff0*/  @!P4 BRA `(.L_x_52859) ;  /* 0x000000000008c947 */ /* 0x000fea0003800000 */
[----:B-----5:R-:W-:-:S04]  /*4000*/  FMUL.FTZ R190, R210, UR7 ;  /* 0x00000007d2be7c20 */ /* 0x020fc80008410000 */
[----:B------:R-:W-:-:S07]  /*4010*/  @P3 FADD.FTZ R190, R134, R190 ;  /* 0x000000be86be3221 */ /* 0x000fce0000010000 */
.L_x_52859:
[----:B------:R-:W-:Y:S05]  /*4020*/  BSYNC B1 ;  /* 0x0000000000017941 */ /* 0x000fea0003800000 */
.L_x_52858:
[----:B------:R-:W-:Y:S04]  /*4030*/  BSSY B1, `(.L_x_52860) ;  /* 0x0000004000017945 */ /* 0x000fe80003800000 */
[----:B------:R-:W-:Y:S05]  /*4040*/  @!P4 BRA `(.L_x_52861) ;  /* 0x000000000008c947 */ /* 0x000fea0003800000 */
[----:B-----5:R-:W-:-:S04]  /*4050*/  FMUL.FTZ R191, R211, UR7 ;  /* 0x00000007d3bf7c20 */ /* 0x020fc80008410000 */
[----:B------:R-:W-:-:S07]  /*4060*/  @P3 FADD.FTZ R191, R135, R191 ;  /* 0x000000bf87bf3221 */ /* 0x000fce0000010000 */
.L_x_52861:
[----:B------:R-:W-:Y:S05]  /*4070*/  BSYNC B1 ;  /* 0x0000000000017941 */ /* 0x000fea0003800000 */
.L_x_52860:
[----:B------:R-:W0:Y:S01]  /*4080*/  LDC.64 R206, c[0x0][0x238] ;  /* 0x00008e00ffce7b82 */ /* 0x000e220000000a00 */
[----:B------:R-:W-:Y:S01]  /*4090*/  IADD3 R205, R205, 0x20, RZ ;  /* 0x00000020cdcd7810 */ /* 0x000fe20007ffe0ff */
[C---:B0-----:R-:W-:Y:S01]  /*40a0*/  IMAD.WIDE.U32 R206, R201.reuse, 0x10, R206 ;  /* 0x00000010c9ce7825 */ /* 0x041fe200078e00ce */
[----:B------:R-:W-:-:S04]  /*40b0*/  IADD3 R201, R201, 0x20, RZ ;  /* 0x00000020c9c97810 */ /* 0x000fc80007ffe0ff */
[----:B------:R0:W-:Y:S03]  /*40c0*/  STG.E.128 desc[UR4][R206.64], R188 ;  /* 0x000000bcce007986 */ /* 0x0001e6000c101d04 */
.L_x_52853:
[----:B------:R-:W-:Y:S05]  /*40d0*/  BSYNC B0 ;  /* 0x0000000000007941 */ /* 0x000fea0003800000 */
.L_x_52852:
        /* <DEDUP_REMOVED lines=29> */
.L_x_52865:
[----:B------:R-:W-:Y:S05]  /*42b0*/  BSYNC B1 ;  /* 0x0000000000017941 */ /* 0x000fea0003800000 */
.L_x_52864:
[----:B------:R-:W-:Y:S04]  /*42c0*/  BSSY B1, `(.L_x_52866) ;  /* 0x0000004000017945 */ /* 0x000fe80003800000 */
[----:B------:R-:W-:Y:S05]  /*42d0*/  @!P4 BRA `(.L_x_52867) ;  /* 0x000000000008c947 */ /* 0x000fea0003800000 */
[----:B-----5:R-:W-:-:S04]  /*42e0*/  FMUL.FTZ R193, R209, UR7 ;  /* 0x00000007d1c17c20 */ /* 0x020fc80008410000 */
[----:B------:R-:W-:-:S07]  /*42f0*/  @P3 FADD.FTZ R193, R133, R193 ;  /* 0x000000c185c13221 */ /* 0x000fce0000010000 */
.L_x_52867:
[----:B------:R-:W-:Y:S05]  /*4300*/  BSYNC B1 ;  /* 0x0000000000017941 */ /* 0x000fea0003800000 */
.L_x_52866:
[----:B------:R-:W-:Y:S04]  /*4310*/  BSSY B1, `(.L_x_52868) ;  /* 0x0000004000017945 */ /* 0x000fe80003800000 */
[----:B------:R-:W-:Y:S05]  /*4320*/  @!P4 BRA `(.L_x_52869) ;  /* 0x000000000008c947 */ /* 0x000fea0003800000 */
[----:B-----5:R-:W-:-:S04]  /*4330*/  FMUL.FTZ R194, R210, UR7 ;  /* 0x00000007d2c27c20 */ /* 0x020fc80008410000 */
[----:B------:R-:W-:-:S07]  /*4340*/  @P3 FADD.FTZ R194, R134, R194 ;  /* 0x000000c286c23221 */ /* 0x000fce0000010000 */
.L_x_52869:
[----:B------:R-:W-:Y:S05]  /*4350*/  BSYNC B1 ;  /* 0x0000000000017941 */ /* 0x000fea0003800000 */
.L_x_52868:
[----:B------:R-:W-:Y:S04]  /*4360*/  BSSY B1, `(.L_x_52870) ;  /* 0x0000004000017945 */ /* 0x000fe80003800000 */
[----:B------:R-:W-:Y:S05]  /*4370*/  @!P4 BRA `(.L_x_52871) ;  /* 0x000000000008c947 */ /* 0x000fea0003800000 */
[----:B-----5:R-:W-:-:S04]  /*4380*/  FMUL.FTZ R195, R211, UR7 ;  /* 0x00000007d3c37c20 */ /* 0x020fc80008410000 */
[----:B------:R-:W-:-:S07]  /*4390*/  @P3 FADD.FTZ R195, R135, R195 ;  /* 0x000000c387c33221 */ /* 0x000fce0000010000 */
.L_x_52871:
[----:B------:R-:W-:Y:S05]  /*43a0*/  BSYNC B1 ;  /* 0x0000000000017941 */ /* 0x000fea0003800000 */
.L_x_52870:
[----:B------:R-:W0:Y:S01]  /*43b0*/  LDC.64 R206, c[0x0][0x238] ;  /* 0x00008e00ffce7b82 */ /* 0x000e220000000a00 */
[----:B------:R-:W-:Y:S01]  /*43c0*/  IADD3 R205, R205, 0x20, RZ ;  /* 0x00000020cdcd7810 */ /* 0x000fe20007ffe0ff */
[C---:B0-----:R-:W-:Y:S01]  /*43d0*/  IMAD.WIDE.U32 R206, R201.reuse, 0x10, R206 ;  /* 0x00000010c9ce7825 */ /* 0x041fe200078e00ce */
[----:B------:R-:W-:-:S04]  /*43e0*/  IADD3 R201, R201, 0x20, RZ ;  /* 0x00000020c9c97810 */ /* 0x000fc80007ffe0ff */
[----:B------:R0:W-:Y:S03]  /*43f0*/  STG.E.128 desc[UR4][R206.64], R192 ;  /* 0x000000c0ce007986 */ /* 0x0001e6000c101d04 */
.L_x_52863:
[----:B------:R-:W-:Y:S05]  /*4400*/  BSYNC B0 ;  /* 0x0000000000007941 */ /* 0x000fea0003800000 */
.L_x_52862:
        /* <DEDUP_REMOVED lines=29> */
.L_x_52875:
[----:B------:R-:W-:Y:S05]  /*45e0*/  BSYNC B1 ;  /* 0x0000000000017941 */ /* 0x000fea0003800000 */
.L_x_52874:
[----:B------:R-:W-:Y:S04]  /*45f0*/  BSSY B1, `(.L_x_52876) ;  /* 0x0000004000017945 */ /* 0x000fe80003800000 */
[----:B------:R-:W-:Y:S05]  /*4600*/  @!P3 BRA `(.L_x_52877) ;  /* 0x000000000008b947 */ /* 0x000fea0003800000 */
[----:B-----5:R-:W-:-:S04]  /*4610*/  FMUL.FTZ R197, R209, UR7 ;  /* 0x00000007d1c57c20 */ /* 0x020fc80008410000 */
[----:B------:R-:W-:-:S07]  /*4620*/  @P2 FADD.FTZ R197, R133, R197 ;  /* 0x000000c585c52221 */ /* 0x000fce0000010000 */
.L_x_52877:
[----:B------:R-:W-:Y:S05]  /*4630*/  BSYNC B1 ;  /* 0x0000000000017941 */ /* 0x000fea0003800000 */
.L_x_52876:
[----:B------:R-:W-:Y:S04]  /*4640*/  BSSY B1, `(.L_x_52878) ;  /* 0x0000004000017945 */ /* 0x000fe80003800000 */
[----:B------:R-:W-:Y:S05]  /*4650*/  @!P3 BRA `(.L_x_52879) ;  /* 0x000000000008b947 */ /* 0x000fea0003800000 */
[----:B-----5:R-:W-:-:S04]  /*4660*/  FMUL.FTZ R198, R210, UR7 ;  /* 0x00000007d2c67c20 */ /* 0x020fc80008410000 */
[----:B------:R-:W-:-:S07]  /*4670*/  @P2 FADD.FTZ R198, R134, R198 ;  /* 0x000000c686c62221 */ /* 0x000fce0000010000 */
.L_x_52879:
[----:B------:R-:W-:Y:S05]  /*4680*/  BSYNC B1 ;  /* 0x0000000000017941 */ /* 0x000fea0003800000 */
.L_x_52878:
[----:B------:R-:W-:Y:S04]  /*4690*/  BSSY B1, `(.L_x_52880) ;  /* 0x0000004000017945 */ /* 0x000fe80003800000 */
[----:B------:R-:W-:Y:S05]  /*46a0*/  @!P3 BRA `(.L_x_52881) ;  /* 0x000000000008b947 */ /* 0x000fea0003800000 */
[----:B-----5:R-:W-:-:S04]  /*46b0*/  FMUL.FTZ R199, R211, UR7 ;  /* 0x00000007d3c77c20 */ /* 0x020fc80008410000 */
[----:B------:R-:W-:-:S07]  /*46c0*/  @P2 FADD.FTZ R199, R135, R199 ;  /* 0x000000c787c72221 */ /* 0x000fce0000010000 */
.L_x_52881:
[----:B------:R-:W-:Y:S05]  /*46d0*/  BSYNC B1 ;  /* 0x0000000000017941 */ /* 0x000fea0003800000 */
.L_x_52880:
[----:B------:R-:W0:Y:S02]  /*46e0*/  LDC.64 R206, c[0x0][0x238] ;  /* 0x00008e00ffce7b82 */ /* 0x000e240000000a00 */
[----:B0-----:R-:W-:-:S05]  /*46f0*/  IMAD.WIDE.U32 R206, R201, 0x10, R206 ;  /* 0x00000010c9ce7825 */ /* 0x001fca00078e00ce */
[----:B------:R0:W-:Y:S02]  /*4700*/  STG.E.128 desc[UR4][R206.64], R196 ;  /* 0x000000c4ce007986 */ /* 0x0001e4000c101d04 */
.L_x_52873:
[----:B------:R-:W-:Y:S05]  /*4710*/  BSYNC B0 ;  /* 0x0000000000007941 */ /* 0x000fea0003800000 */
.L_x_52872:
[----:B------:R-:W-:Y:S01]  /*4720*/  FADD.FTZ R0, RZ, R136 ;  /* 0x00000088ff007221 */ /* 0x000fe20000010000 */
        /* <DEDUP_REMOVED lines=109> */
[----:B------:R-:W-:Y:S02]  /*4e00*/  P2R R216, PR, RZ, 0x1 ;  /* 0x00000001ffd87803 */ /* 0x000fe40000000000 */
[C---:B------:R-:W-:Y:S02]  /*4e10*/  LOP3.LUT P0, RZ, R213.reuse, 0x200, RZ, 0xc0, !PT ;  /* 0x00000200d5ff7812 */ /* 0x040fe4000780c0ff */
[----:B------:R-:W-:Y:S02]  /*4e20*/  LOP3.LUT P6, RZ, R213, 0x100, RZ, 0xc0, !PT ;  /* 0x00000100d5ff7812 */ /* 0x000fe400078cc0ff */
[----:B------:R-:W-:-:S02]  /*4e30*/  P2R R219, PR, RZ, 0x10 ;  /* 0x00000010ffdb7803 */ /* 0x000fc40000000000 */
[----:B------:R-:W-:Y:S01]  /*4e40*/  LOP3.LUT P4, RZ, R213, 0x80, RZ, 0xc0, !PT ;  /* 0x00000080d5ff7812 */ /* 0x000fe2000788c0ff */
[----:B0123--:R-:W-:-:S05]  /*4e50*/  FADD.FTZ R206, R201, R0 ;  /* 0x00000000c9ce7221 */ /* 0x00ffca0000010000 */
        /* <DEDUP_REMOVED lines=158> */
.L_x_52927:
[----:B------:R-:W-:Y:S01]  /*5840*/  LOP3.LUT P3, RZ, R212, 0x1f, RZ, 0xc0, !PT ;  /* 0x0000001fd4ff7812 */ /* 0x000fe2000786c0ff */
[----:B------:R-:W-:Y:S01]  /*5850*/  FMUL.FTZ R0, R201, R201 ;  /* 0x000000c9c9007220 */ /* 0x000fe20000410000 */
[----:B01----:R-:W-:Y:S01]  /*5860*/  FADD.FTZ R216, R216, R217 ;  /* 0x000000d9d8d87221 */ /* 0x003fe20000010000 */
[----:B------:R-:W-:Y:S03]  /*5870*/  BSSY B0, `(.L_x_52883) ;  /* 0x0000161000007945 */ /* 0x000fe60003800000 */
[----:B------:R-:W-:Y:S01]  /*5880*/  FSEL R0, R0, RZ, P0 ;  /* 0x000000ff00007208 */ /* 0x000fe20000000000 */
[----:B------:R-:W-:-:S04]  /*5890*/  FFMA.FTZ R205, R216, R205, UR8 ;  /* 0x00000008d8cd7e23 */ /* 0x000fc800080100cd */
[----:B------:R-:W-:Y:S02]  /*58a0*/  FADD.FTZ R0, R205, R0 ;  /* 0x00000000cd007221 */ /* 0x000fe40000010000 */
[----:B------:R-:W0:Y:S04]  /*58b0*/  @!P3 LDC.64 R206, c[0x0][0x250] ;  /* 0x00009400ffcebb82 */ /* 0x000e280000000a00 */
[----:B------:R-:W1:Y:S04]  /*58c0*/  MUFU.RSQ R0, R0 ;  /* 0x0000000000007308 */ /* 0x000e680000001400 */
[----:B------:R-:W2:Y:S01]  /*58d0*/  @!P3 LDC.64 R214, c[0x0][0x258] ;  /* 0x00009600ffd6bb82 */ /* 0x000ea20000000a00 */
[----:B0-----:R-:W-:-:S04]  /*58e0*/  @!P3 LEA R206, P2, R200, R206, 0x2 ;  /* 0x000000cec8ceb211 */ /* 0x001fc800078410ff */
[C---:B------:R-:W-:Y:S02]  /*58f0*/  @!P3 LEA.HI.X R207, R200.reuse, R207, R204, 0x2, P2 ;  /* 0x000000cfc8cfb211 */ /* 0x040fe400010f14cc */
[----:B--2---:R-:W-:-:S03]  /*5900*/  @!P3 LEA R214, P2, R200, R214, 0x2 ;  /* 0x000000d6c8d6b211 */ /* 0x004fc600078410ff */
[----:B------:R0:W-:Y:S01]  /*5910*/  @!P3 STG.E desc[UR4][R206.64], R201 ;  /* 0x000000c9ce00b986 */ /* 0x0001e2000c101904 */
[----:B------:R-:W-:Y:S02]  /*5920*/  @!P3 LEA.HI.X R215, R200, R215, R204, 0x2, P2 ;  /* 0x000000d7c8d7b211 */ /* 0x000fe400010f14cc */
[----:B-----5:R-:W-:-:S03]  /*5930*/  ISETP.GE.AND P2, PT, R202, 0x1, PT ;  /* 0x00000001ca00780c */ /* 0x020fc60003f46270 */
[----:B-1----:R0:W-:Y:S10]  /*5940*/  @!P3 STG.E desc[UR4][R214.64], R0 ;  /* 0x00000000d600b986 */ /* 0x0021f4000c101904 */
[----:B------:R-:W-:Y:S05]  /*5950*/  @!P2 BRA `(.L_x_52884) ;  /* 0x000000140048a947 */ /* 0x000fea0003800000 */
[----:B------:R-:W-:Y:S01]  /*5960*/  IADD3 R202, R202, -0x1, RZ ;  /* 0xffffffffcaca7810 */ /* 0x000fe20007ffe0ff */
[----:B------:R-:W-:Y:S01]  /*5970*/  BSSY B1, `(.L_x_52885) ;  /* 0x0000018000017945 */ /* 0x000fe20003800000 */
[----:B------:R-:W-:-:S03]  /*5980*/  LOP3.LUT R2, R212, 0x1f, RZ, 0xc0, !PT ;  /* 0x0000001fd4027812 */ /* 0x000fc600078ec0ff */
[----:B------:R-:W-:-:S05]  /*5990*/  IMAD R202, R202, R203, RZ ;  /* 0x000000cbcaca7224 */ /* 0x000fca00078e02ff */
[----:B------:R-:W-:-:S04]  /*59a0*/  SHF.R.S32.HI R203, RZ, 0x1f, R202 ;  /* 0x0000001fffcb7819 */ /* 0x000fc800000114ca */
[----:B------:R-:W-:-:S04]  /*59b0*/  LEA.HI R203, R203, R202, RZ, 0x2 ;  /* 0x000000cacbcb7211 */ /* 0x000fc800078f10ff */
[----:B------:R-:W-:Y:S01]  /*59c0*/  LEA.HI.SX32 R202, R203, R2, 0x1e ;  /* 0x00000002cbca7211 */ /* 0x000fe200078ff2ff */
[----:B------:R-:W-:Y:S06]  /*59d0*/  @!P1 BRA `(.L_x_52886) ;  /* 0x0000000000449947 */ /* 0x000fec0003800000 */
        /* <DEDUP_REMOVED lines=17> */
.L_x_52886:
[----:B------:R-:W-:Y:S05]  /*5af0*/  BSYNC B1 ;  /* 0x0000000000017941 */ /* 0x000fea0003800000 */
.L_x_52885:
[----:B------:R-:W-:Y:S01]  /*5b00*/  LOP3.LUT P2, RZ, R213, 0x4000000, RZ, 0xc0, !PT ;  /* 0x04000000d5ff7812 */ /* 0x000fe2000784c0ff */
[----:B------:R-:W-:-:S12]  /*5b10*/  BSSY B1, `(.L_x_52887) ;  /* 0x0000013000017945 */ /* 0x000fd80003800000 */
[----:B------:R-:W-:Y:S05]  /*5b20*/  @!P2 BRA `(.L_x_52888) ;  /* 0x000000000044a947 */ /* 0x000fea0003800000 */
[----:B-1----:R-:W1:Y:S01]  /*5b30*/  LDC.64 R204, c[0x0][0x2b8] ;  /* 0x0000ae00ffcc7b82 */ /* 0x002e620000000a00 */
        /* <DEDUP_REMOVED lines=8> */
[----:B------:R-:W-:-:S04]  /*5bc0*/  FMUL.FTZ R216, R0, R219 ;  /* 0x000000db00d87220 */ /* 0x000fc80000410000 */
[----:B------:R-:W-:Y:S01]  /*5bd0*/  FFMA.FTZ R207, R119, R216, R123 ;  /* 0x000000d877cf7223 */ /* 0x000fe2000001007b */
[----:B-1----:R-:W-:-:S04]  /*5be0*/  IMAD.WIDE.U32 R214, R202, 0x10, R204 ;  /* 0x00000010cad67825 */ /* 0x002fc800078e00cc */
[----:B------:R-:W-:Y:S01]  /*5bf0*/  FFMA.FTZ R205, R117, R206, R121 ;  /* 0x000000ce75cd7223 */ /* 0x000fe20000010079 */
[----:B------:R-:W-:Y:S01]  /*5c00*/  FFMA.FTZ R204, R116, R203, R120 ;  /* 0x000000cb74cc7223 */ /* 0x000fe20000010078 */
[----:B------:R-:W-:Y:S01]  /*5c10*/  FFMA.FTZ R206, R118, R217, R122 ;  /* 0x000000d976ce7223 */ /* 0x000fe2000001007a */
[----:B------:R-:W-:-:S04]  /*5c20*/  IADD3 R202, R202, 0x20, RZ ;  /* 0x00000020caca7810 */ /* 0x000fc80007ffe0ff */
[----:B------:R2:W-:Y:S03]  /*5c30*/  STG.E.128 desc[UR4][R214.64], R204 ;  /* 0x000000ccd6007986 */ /* 0x0005e6000c101d04 */
.L_x_52888:
[----:B------:R-:W-:Y:S05]  /*5c40*/  BSYNC B1 ;  /* 0x0000000000017941 */ /* 0x000fea0003800000 */
.L_x_52887:
[----:B------:R-:W-:Y:S01]  /*5c50*/  LOP3.LUT P2, RZ, R213, 0x2000000, RZ, 0xc0, !PT ;  /* 0x02000000d5ff7812 */ /* 0x000fe2000784c0ff */
[----:B------:R-:W-:-:S12]  /*5c60*/  BSSY B1, `(.L_x_52889) ;  /* 0x0000013000017945 */ /* 0x000fd80003800000 */
[----:B------:R-:W-:Y:S05]  /*5c70*/  @!P2 BRA `(.L_x_52890) ;  /* 0x000000000044a947 */ /* 0x000fea0003800000 */
[----:B-12---:R-:W1:Y:S01]  /*5c80*/  LDC.64 R204, c[0x0][0x2b8] ;  /* 0x0000ae00ffcc7b82 */ /* 0x006e620000000a00 */
        /* <DEDUP_REMOVED lines=16> */
.L_x_52890:
[----:B------:R-:W-:Y:S05]  /*5d90*/  BSYNC B1 ;  /* 0x0000000000017941 */ /* 0x000fea0003800000 */
.L_x_52889:
[----:B------:R-:W-:Y:S01]  /*5da0*/  LOP3.LUT P2, RZ, R213, 0x1000000, RZ, 0xc0, !PT ;  /* 0x01000000d5ff7812 */ /* 0x000fe2000784c0ff */
[----:B------:R-:W-:-:S12]  /*5db0*/  BSSY B1, `(.L_x_52891) ;  /* 0x0000013000017945 */ /* 0x000fd80003800000 */
[----:B------:R-:W-:Y:S05]  /*5dc0*/  @!P2 BRA `(.L_x_52892) ;  /* 0x000000000044a947 */ /* 0x000fea0003800000 */
[----:B-123--:R-:W1:Y:S01]  /*5dd0*/  LDC.64 R204, c[0x0][0x2b8] ;  /* 0x0000ae00ffcc7b82 */ /* 0x00ee620000000a00 */
        /* <DEDUP_REMOVED lines=16> */
.L_x_52892:
[----:B------:R-:W-:Y:S05]  /*5ee0*/  BSYNC B1 ;  /* 0x0000000000017941 */ /* 0x000fea0003800000 */
.L_x_52891:
        /* <DEDUP_REMOVED lines=17> */
[----:B------:R-:W-:Y:S01]  /*6000*/  FFMA.FTZ R206, R94, R217, R98 ;  /* 0x000000d95ece7223 */ /* 0x000fe20000010062 */
[----:B------:R-:W-:-:S04]  /*6010*/  IADD3 R202, R202, 0x20, RZ ;  /* 0x00000020caca7810 */ /* 0x000fc80007ffe0ff */
[----:B------:R0:W-:Y:S03]  /*6020*/  STG.E.128 desc[UR4][R214.64], R204 ;  /* 0x000000ccd6007986 */ /* 0x0001e6000c101d04 */
.L_x_52894:
[----:B------:R-:W-:Y:S05]  /*6030*/  BSYNC B1 ;  /* 0x0000000000017941 */ /* 0x000fea0003800000 */
.L_x_52893:
        /* <DEDUP_REMOVED lines=20> */
.L_x_52896:
[----:B------:R-:W-:Y:S05]  /*6180*/  BSYNC B1 ;  /* 0x0000000000017941 */ /* 0x000fea0003800000 */
.L_x_52895:
        /* <DEDUP_REMOVED lines=20> */
.L_x_52898:
[----:B------:R-:W-:Y:S05]  /*62d0*/  BSYNC B1 ;  /* 0x0000000000017941 */ /* 0x000fea0003800000 */
.L_x_52897:
        /* <DEDUP_REMOVED lines=20> */
.L_x_52900:
[----:B------:R-:W-:Y:S05]  /*6420*/  BSYNC B1 ;  /* 0x0000000000017941 */ /* 0x000fea0003800000 */
.L_x_52899:
        /* <DEDUP_REMOVED lines=20> */
.L_x_52902:
[----:B------:R-:W-:Y:S05]  /*6570*/  BSYNC B1 ;  /* 0x0000000000017941 */ /* 0x000fea0003800000 */
.L_x_52901:
        /* <DEDUP_REMOVED lines=20> */
.L_x_52904:
[----:B------:R-:W-:Y:S05]  /*66c0*/  BSYNC B1 ;  /* 0x0000000000017941 */ /* 0x000fea0003800000 */
.L_x_52903:
        /* <DEDUP_REMOVED lines=20> */
.L_x_52906:
[----:B------:R-:W-:Y:S05]  /*6810*/  BSYNC B1 ;  /* 0x0000000000017941 */ /* 0x000fea0003800000 */
.L_x_52905:
        /* <DEDUP_REMOVED lines=20> */
.L_x_52908:
[----:B------:R-:W-:Y:S05]  /*6960*/  BSYNC B1 ;  /* 0x0000000000017941 */ /* 0x000fea0003800000 */
.L_x_52907:
        /* <DEDUP_REMOVED lines=20> */
.L_x_52910:
[----:B------:R-:W-:Y:S05]  /*6ab0*/  BSYNC B1 ;  /* 0x0000000000017941 */ /* 0x000fea0003800000 */
.L_x_52909:
        /* <DEDUP_REMOVED lines=20> */
.L_x_52912:
[----:B------:R-:W-:Y:S05]  /*6c00*/  BSYNC B1 ;  /* 0x0000000000017941 */ /* 0x000fea0003800000 */
.L_x_52911:
        /* <DEDUP_REMOVED lines=20> */
.L_x_52914:
[----:B------:R-:W-:Y:S05]  /*6d50*/  BSYNC B1 ;  /* 0x0000000000017941 */ /* 0x000fea0003800000 */
.L_x_52913:
[----:B------:R-:W-:-:S13]  /*6d60*/  LOP3.LUT P2, RZ, R213, 0x1000, RZ, 0xc0, !PT ;  /* 0x00001000d5ff7812 */ /* 0x000fda000784c0ff */
        /* <DEDUP_REMOVED lines=17> */
.L_x_52884:
[----:B------:R-:W-:Y:S05]  /*6e80*/  BSYNC B0 ;  /* 0x0000000000007941 */ /* 0x000fea0003800000 */
.L_x_52883:
[----:B0-----:R-:W0:Y:S02]  /*6e90*/  LDC.64 R202, c[0x0][0x210] ;  /* 0x00008400ffca7b82 */ /* 0x001e240000000a00 */
[----:B0-----:R-:W-:-:S04]  /*6ea0*/  LEA R200, R202, R200, 0x2 ;  /* 0x000000c8cac87211 */ /* 0x001fc800078e10ff */
[----:B------:R-:W-:-:S13]  /*6eb0*/  ISETP.GE.AND P2, PT, R200, R203, PT ;  /* 0x000000cbc800720c */ /* 0x000fda0003f46270 */
[----:B------:R-:W-:Y:S05]  /*6ec0*/  @!P2 BRA `(.L_x_52915) ;  /* 0xffffffa40010a947 */ /* 0x000fea000383ffff */
[----:B------:R-:W-:Y:S05]  /*6ed0*/  EXIT ;  /* 0x000000000000794d */ /* 0x000fea0003800000 */
.L_x_52882:
        /* <DEDUP_REMOVED lines=8> */
.L_x_52917:
[----:B------:R-:W-:Y:S05]  /*6f60*/  BSYNC B0 ;  /* 0x0000000000007941 */ /* 0x000fea0003800000 */
.L_x_52916:
[----:B------:R-:W-:Y:S01]  /*6f70*/  MOV R0, R220 ;  /* 0x000000dc00007202 */ /* 0x000fe20000000f00 */
[----:B------:R-:W-:Y:S01]  /*6f80*/  HFMA2.MMA R221, -RZ, RZ, 0, 1.1920928955078125e-07 ;  /* 0x00000002ffdd7435 */ /* 0x000fe200000001ff */
[----:B------:R-:W-:Y:S02]  /*6f90*/  MOV R224, 0x1f ;  /* 0x0000001f00e07802 */ /* 0x000fe40000000f00 */
[----:B------:R-:W-:Y:S01]  /*6fa0*/  MOV R219, 0xffffffff ;  /* 0xffffffff00db7802 */ /* 0x000fe20000000f00 */
[----:B------:R-:W-:Y:S01]  /*6fb0*/  FADD.FTZ R206, R201, R0 ;  /* 0x00000000c9ce7221 */ /* 0x000fe20000010000 */
[----:B------:R-:W-:Y:S02]  /*6fc0*/  P2R R217, PR, RZ, 0x20 ;  /* 0x00000020ffd97803 */ /* 0x000fe40000000000 */
[----:B------:R-:W-:Y:S02]  /*6fd0*/  LOP3.LUT P5, RZ, R213, 0x400, RZ, 0xc0, !PT ;  /* 0x00000400d5ff7812 */ /* 0x000fe400078ac0ff */
[----:B------:R-:W-:-:S02]  /*6fe0*/  MOV R222, R206 ;  /* 0x000000ce00de7202 */ /* 0x000fc40000000f00 */
[----:B------:R-:W-:Y:S02]  /*6ff0*/  P2R R216, PR, RZ, 0x1 ;  /* 0x00000001ffd87803 */ /* 0x000fe40000000000 */
[----:B------:R-:W-:-:S13]  /*7000*/  LOP3.LUT P0, RZ, R213, 0x200, RZ, 0xc0, !PT ;  /* 0x00000200d5ff7812 */ /* 0x000fda000780c0ff */
[----:B------:R-:W-:Y:S05]  /*7010*/  WARPSYNC.COLLECTIVE R219, `(.L_x_52918) ;  /* 0x00000000db087348 */ /* 0x000fea0003c00000 */
[----:B------:R0:W1:Y:S02]  /*7020*/  SHFL.BFLY P6, R220, R222, R221, R224 ;  /* 0x0c0000dddedc7389 */ /* 0x00006400000c00e0 */
[----:B01----:R-:W-:Y:S01]  /*7030*/  ENDCOLLECTIVE ;  /* 0x000000000000791b */ /* 0x003fe20003800000 */
.L_x_52918:
        /* <DEDUP_REMOVED lines=9> */
.L_x_52919:
[----:B------:R-:W-:Y:S01]  /*70d0*/  HFMA2.MMA R221, -RZ, RZ, 0, 4.76837158203125e-07 ;  /* 0x00000008ffdd7435 */ /* 0x000fe200000001ff */
[----:B------:R-:W-:-:S05]  /*70e0*/  MOV R0, R220 ;  /* 0x000000dc00007202 */ /* 0x000fca0000000f00 */
[----:B------:R-:W-:-:S05]  /*70f0*/  FADD.FTZ R214, R207, R0 ;  /* 0x00000000cfd67221 */ /* 0x000fca0000010000 */
[----:B------:R-:W-:-:S07]  /*7100*/  MOV R222, R214 ;  /* 0x000000d600de7202 */ /* 0x000fce0000000f00 */
[----:B------:R-:W-:Y:S05]  /*7110*/  WARPSYNC.COLLECTIVE R219, `(.L_x_52920) ;  /* 0x00000000db087348 */ /* 0x000fea0003c00000 */
[----:B------:R0:W1:Y:S02]  /*7120*/  SHFL.BFLY P6, R220, R222, R221, R224 ;  /* 0x0c0000dddedc7389 */ /* 0x00006400000c00e0 */
[----:B01----:R-:W-:Y:S01]  /*7130*/  ENDCOLLECTIVE ;  /* 0x000000000000791b */ /* 0x003fe20003800000 */
.L_x_52920:
        /* <DEDUP_REMOVED lines=8> */
.L_x_52921:
        /* <DEDUP_REMOVED lines=148> */
.L_x_52922:
[----:B------:R-:W-:Y:S01]  /*7b00*/  HFMA2.MMA R221, -RZ, RZ, 0, 1.1920928955078125e-07 ;  /* 0x00000002ffdd7435 */ /* 0x000fe200000001ff */
[----:B------:R-:W-:-:S05]  /*7b10*/  MOV R207, R220 ;  /* 0x000000dc00cf7202 */ /* 0x000fca0000000f00 */
[----:B------:R-:W-:-:S05]  /*7b20*/  FADD.FTZ R207, R0, R207 ;  /* 0x000000cf00cf7221 */ /* 0x000fca0000010000 */
[----:B------:R-:W-:-:S07]  /*7b30*/  MOV R222, R207 ;  /* 0x000000cf00de7202 */ /* 0x000fce0000000f00 */
[----:B------:R-:W-:Y:S05]  /*7b40*/  WARPSYNC.COLLECTIVE R219, `(.L_x_52923) ;  /* 0x00000000db087348 */ /* 0x000fea0003c00000 */
[----:B------:R0:W1:Y:S02]  /*7b50*/  SHFL.BFLY P6, R220, R222, R221, R224 ;  /* 0x0c0000dddedc7389 */ /* 0x00006400000c00e0 */
[----:B01----:R-:W-:Y:S01]  /*7b60*/  ENDCOLLECTIVE ;  /* 0x000000000000791b */ /* 0x003fe20003800000 */
.L_x_52923:
[----:B------:R-:W-:Y:S01]  /*7b70*/  HFMA2.MMA R221, -RZ, RZ, 0, 2.384185791015625e-07 ;  /* 0x00000004ffdd7435 */ /* 0x000fe200000001ff */
[----:B------:R-:W-:-:S05]  /*7b80*/  MOV R206, R220 ;  /* 0x000000dc00ce7202 */ /* 0x000fca0000000f00 */
[----:B------:R-:W-:-:S05]  /*7b90*/  FADD.FTZ R206, R207, R206 ;  /* 0x000000cecfce7221 */ /* 0x000fca0000010000 */
[----:B------:R-:W-:-:S07]  /*7ba0*/  MOV R222, R206 ;  /* 0x000000ce00de7202 */ /* 0x000fce0000000f00 */
[----:B------:R-:W-:Y:S05]  /*7bb0*/  WARPSYNC.COLLECTIVE R219, `(.L_x_52924) ;  /* 0x00000000db087348 */ /* 0x000fea0003c00000 */
[----:B------:R0:W1:Y:S02]  /*7bc0*/  SHFL.BFLY P6, R220, R222, R221, R224 ;  /* 0x0c0000dddedc7389 */ /* 0x00006400000c00e0 */
[----:B01----:R-:W-:Y:S01]  /*7bd0*/  ENDCOLLECTIVE ;  /* 0x000000000000791b */ /* 0x003fe20003800000 */
.L_x_52924:
[----:B------:R-:W-:Y:S01]  /*7be0*/  HFMA2.MMA R221, -RZ, RZ, 0, 4.76837158203125e-07 ;  /* 0x00000008ffdd7435 */ /* 0x000fe200000001ff */
[----:B------:R-:W-:-:S05]  /*7bf0*/  MOV R215, R220 ;  /* 0x000000dc00d77202 */ /* 0x000fca0000000f00 */
[----:B------:R-:W-:-:S05]  /*7c00*/  FADD.FTZ R215, R206, R215 ;  /* 0x000000d7ced77221 */ /* 0x000fca0000010000 */
[----:B------:R-:W-:-:S07]  /*7c10*/  MOV R222, R215 ;  /* 0x000000d700de7202 */ /* 0x000fce0000000f00 */
[----:B------:R-:W-:Y:S05]  /*7c20*/  WARPSYNC.COLLECTIVE R219, `(.L_x_52925) ;  /* 0x00000000db087348 */ /* 0x000fea0003c00000 */
[----:B------:R0:W1:Y:S02]  /*7c30*/  SHFL.BFLY P6, R220, R222, R221, R224 ;  /* 0x0c0000dddedc7389 */ /* 0x00006400000c00e0 */
[----:B01----:R-:W-:Y:S01]  /*7c40*/  ENDCOLLECTIVE ;  /* 0x000000000000791b */ /* 0x003fe20003800000 */
.L_x_52925:
[----:B------:R-:W-:Y:S01]  /*7c50*/  HFMA2.MMA R221, -RZ, RZ, 0, 9.5367431640625e-07 ;  /* 0x00000010ffdd7435 */ /* 0x000fe200000001ff */
[----:B------:R-:W-:-:S05]  /*7c60*/  MOV R214, R220 ;  /* 0x000000dc00d67202 */ /* 0x000fca0000000f00 */
[----:B------:R-:W-:-:S05]  /*7c70*/  FADD.FTZ R216, R215, R214 ;  /* 0x000000d6d7d87221 */ /* 0x000fca0000010000 */
[----:B------:R-:W-:-:S07]  /*7c80*/  MOV R222, R216 ;  /* 0x000000d800de7202 */ /* 0x000fce0000000f00 */
[----:B------:R-:W-:Y:S05]  /*7c90*/  WARPSYNC.COLLECTIVE R219, `(.L_x_52926) ;  /* 0x00000000db087348 */ /* 0x000fea0003c00000 */
[----:B------:R0:W1:Y:S02]  /*7ca0*/  SHFL.BFLY P6, R220, R222, R221, R224 ;  /* 0x0c0000dddedc7389 */ /* 0x00006400000c00e0 */
[----:B01----:R-:W-:Y:S01]  /*7cb0*/  ENDCOLLECTIVE ;  /* 0x000000000000791b */ /* 0x003fe20003800000 */
.L_x_52926:
[----:B------:R-:W-:Y:S01]  /*7cc0*/  MOV R217, R220 ;  /* 0x000000dc00d97202 */ /* 0x000fe20000000f00 */
[----:B------:R-:W-:Y:S06]  /*7cd0*/  BRA `(.L_x_52927) ;  /* 0xffffffd800d87947 */ /* 0x000fec000383ffff */
.L_x_52928:
        /* <DEDUP_REMOVED lines=10> */
.L_x_58466:


//--------------------- .text._ZN10layer_norm13ln_fwd_kernelINS_13Kernel_traitsIfffffjLj2048ELj1ELj4ELj1ELj16ENS_18Kernel_traits_baseILj2048EfffffjLj128EEEEELb0ELb0ELb1ELb1EEEvNS_9FwdParamsE --------------------------
	.section	.text._ZN10layer_norm13ln_fwd_kernelINS_13Kernel_traitsIfffffjLj2048ELj1ELj4ELj1ELj16ENS_18Kernel_traits_baseILj2048EfffffjLj128EEEEELb0ELb0ELb1ELb1EEEvNS_9FwdParamsE,"ax",@progbits
	.align	128
        .global         _ZN10layer_norm13ln_fwd_kernelINS_13Kernel_traitsIfffffjLj2048ELj1ELj4ELj1ELj16ENS_18Kernel_traits_baseILj2048EfffffjLj128EEEEELb0ELb0ELb1ELb1EEEvNS_9FwdParamsE
        .type           _ZN10layer_norm13ln_fwd_kernelINS_13Kernel_traitsIfffffjLj2048ELj1ELj4ELj1ELj16ENS_18Kernel_traits_baseILj2048EfffffjLj128EEEEELb0ELb0ELb1ELb1EEEvNS_9FwdParamsE,@function
        .size           _ZN10layer_norm13ln_fwd_kernelINS_13Kernel_traitsIfffffjLj2048ELj1ELj4ELj1ELj16ENS_18Kernel_traits_baseILj2048EfffffjLj128EEEEELb0ELb0ELb1ELb1EEEvNS_9FwdParamsE,(.L_x_58467 - _ZN10layer_norm13ln_fwd_kernelINS_13Kernel_traitsIfffffjLj2048ELj1ELj4ELj1ELj16ENS_18Kernel_traits_baseILj2048EfffffjLj128EEEEELb0ELb0ELb1ELb1EEEvNS_9FwdParamsE)
        .other          _ZN10layer_norm13ln_fwd_kernelINS_13Kernel_traitsIfffffjLj2048ELj1ELj4ELj1ELj16ENS_18Kernel_traits_baseILj2048EfffffjLj128EEEEELb0ELb0ELb1ELb1EEEvNS_9FwdParamsE,@"STO_CUDA_ENTRY STV_DEFAULT"
_ZN10layer_norm13ln_fwd_kernelINS_13Kernel_traitsIfffffjLj2048ELj1ELj4ELj1ELj16ENS_18Kernel_traits_baseILj2048EfffffjLj128EEEEELb0ELb0ELb1ELb1EEEvNS_9FwdParamsE:
.text._ZN10layer_norm13ln_fwd_kernelINS_13Kernel_traitsIfffffjLj2048ELj1ELj4ELj1ELj16ENS_18Kernel_traits_baseILj2048EfffffjLj128EEEEELb0ELb0ELb1ELb1EEEvNS_9FwdParamsE:
[----:B------:R-:W-:Y:S01]  /*0000*/  LDC R1, c[0x0][0x28] ;  /* 0x00000a00ff017b82 */ /* 0x000fe20000000800 */
[----:B------:R-:W0:Y:S01]  /*0010*/  S2R R3, SR_TID.X ;  /* 0x0000000000037919 */ /* 0x000e220000002100 */
[----:B------:R-:W-:-:S06]  /*0020*/  ULDC.64 UR6, c[0x0][0x2c8] ;  /* 0x0000b20000067ab9 */ /* 0x000fcc0000000a00 */
[----:B------:R-:W1:Y:S01]  /*0030*/  LDC.64 R140, c[0x0][0x260] ;  /* 0x00009800ff8c7b82 */ /* 0x000e620000000a00 */
[----:B------:R-:W-:Y:S01]  /*0040*/  ISETP.NE.U32.AND P0, PT, RZ, UR6, PT ;  /* 0x00000006ff007c0c */ /* 0x000fe2000bf05070 */
[----:B------:R-:W2:Y:S01]  /*0050*/  S2R R5, SR_CTAID.X ;  /* 0x0000000000057919 */ /* 0x000ea20000002500 */
[----:B------:R-:W-:Y:S01]  /*0060*/  ULDC.64 UR4, c[0x0][0x260] ;  /* 0x0000980000047ab9 */ /* 0x000fe20000000a00 */
[----:B------:R-:W-:Y:S02]  /*0070*/  CS2R R16, SRZ ;  /* 0x0000000000107805 */ /* 0x000fe4000001ff00 */
[----:B------:R-:W-:Y:S02]  /*0080*/  ISETP.NE.AND.EX P0, PT, RZ, UR7, PT, P0 ;  /* 0x00000007ff007c0c */ /* 0x000fe4000bf05300 */
[----:B------:R-:W-:Y:S02]  /*0090*/  CS2R R18, SRZ ;  /* 0x0000000000127805 */ /* 0x000fe4000001ff00 */
[----:B0-----:R-:W-:-:S02]  /*00a0*/  SHF.R.U32.HI R0, RZ, 0x5, R3 ;  /* 0x00000005ff007819 */ /* 0x001fc40000011603 */
[----:B------:R-:W-:Y:S02]  /*00b0*/  SHF.L.U32 R2, R3, 0x4, RZ ;  /* 0x0000000403027819 */ /* 0x000fe400000006ff */
[----:B--2---:R-:W-:Y:S02]  /*00c0*/  LEA R144, R5, R0, 0x2 ;  /* 0x0000000005907211 */ /* 0x004fe400078e10ff */
[----:B------:R-:W-:Y:S02]  /*00d0*/  LOP3.LUT R0, R3, 0x1f, RZ, 0xc0, !PT ;  /* 0x0000001f03007812 */ /* 0x000fe400078ec0ff */
[----:B------:R-:W-:Y:S02]  /*00e0*/  LOP3.LUT R2, R2, 0x1f0, RZ, 0xc0, !PT ;  /* 0x000001f002027812 */ /* 0x000fe400078ec0ff */
[C---:B------:R-:W-:Y:S02]  /*00f0*/  LOP3.LUT R85, R0.reuse, 0x20, RZ, 0xfc, !PT ;  /* 0x0000002000557812 */ /* 0x040fe400078efcff */
[----:B------:R-:W-:-:S02]  /*0100*/  LOP3.LUT R89, R0, 0x40, RZ, 0xfc, !PT ;  /* 0x0000004000597812 */ /* 0x000fc400078efcff */
[C---:B------:R-:W-:Y:S02]  /*0110*/  LOP3.LUT R93, R0.reuse, 0x60, RZ, 0xfc, !PT ;  /* 0x00000060005d7812 */ /* 0x040fe400078efcff */
[----:B------:R-:W-:Y:S02]  /*0120*/  @P0 LEA R4, P2, R85, UR6, 0x4 ;  /* 0x0000000655040c11 */ /* 0x000fe4000f8420ff */
[----:B------:R-:W-:Y:S02]  /*0130*/  @P0 LEA R6, P6, R89, UR6, 0x4 ;  /* 0x0000000659060c11 */ /* 0x000fe4000f8c20ff */
[----:B------:R-:W-:Y:S02]  /*0140*/  @P0 LEA R8, P5, R93, UR6, 0x4 ;  /* 0x000000065d080c11 */ /* 0x000fe4000f8a20ff */
[C---:B------:R-:W-:Y:S02]  /*0150*/  LOP3.LUT R97, R0.reuse, 0x80, RZ, 0xfc, !PT ;  /* 0x0000008000617812 */ /* 0x040fe400078efcff */
[----:B------:R-:W-:-:S02]  /*0160*/  LOP3.LUT R101, R0, 0xa0, RZ, 0xfc, !PT ;  /* 0x000000a000657812 */ /* 0x000fc400078efcff */
[C---:B------:R-:W-:Y:S02]  /*0170*/  LOP3.LUT R105, R0.reuse, 0xc0, RZ, 0xfc, !PT ;  /* 0x000000c000697812 */ /* 0x040fe400078efcff */
[----:B------:R-:W-:Y:S02]  /*0180*/  LOP3.LUT R109, R0, 0xe0, RZ, 0xfc, !PT ;  /* 0x000000e0006d7812 */ /* 0x000fe400078efcff */
[----:B------:R-:W-:Y:S02]  /*0190*/  @P0 LEA.HI.X R5, R85, UR7, RZ, 0x4, P2 ;  /* 0x0000000755050c11 */ /* 0x000fe400090f24ff */
[----:B------:R-:W-:Y:S02]  /*01a0*/  CS2R R44, SRZ ;  /* 0x00000000002c7805 */ /* 0x000fe4000001ff00 */
[----:B------:R-:W-:Y:S02]  /*01b0*/  @P0 LEA.HI.X R7, R89, UR7, RZ, 0x4, P6 ;  /* 0x0000000759070c11 */ /* 0x000fe4000b0f24ff */
[----:B------:R-:W-:-:S02]  /*01c0*/  CS2R R46, SRZ ;  /* 0x00000000002e7805 */ /* 0x000fc4000001ff00 */
[----:B------:R-:W-:Y:S02]  /*01d0*/  @P0 LEA.HI.X R9, R93, UR7, RZ, 0x4, P5 ;  /* 0x000000075d090c11 */ /* 0x000fe4000a8f24ff */
[----:B------:R-:W-:Y:S02]  /*01e0*/  CS2R R48, SRZ ;  /* 0x0000000000307805 */ /* 0x000fe4000001ff00 */
[----:B------:R-:W-:Y:S02]  /*01f0*/  @P0 LEA R10, P3, R97, UR6, 0x4 ;  /* 0x00000006610a0c11 */ /* 0x000fe4000f8620ff */
[----:B------:R-:W-:Y:S02]  /*0200*/  CS2R R50, SRZ ;  /* 0x0000000000327805 */ /* 0x000fe4000001ff00 */
[----:B------:R-:W-:Y:S02]  /*0210*/  @P0 LEA R12, P2, R101, UR6, 0x4 ;  /* 0x00000006650c0c11 */ /* 0x000fe4000f8420ff */
[----:B------:R-:W-:-:S02]  /*0220*/  CS2R R52, SRZ ;  /* 0x0000000000347805 */ /* 0x000fc4000001ff00 */
[----:B------:R-:W-:Y:S02]  /*0230*/  @P0 LEA R14, P6, R105, UR6, 0x4 ;  /* 0x00000006690e0c11 */ /* 0x000fe4000f8c20ff */
[----:B------:R-:W-:Y:S02]  /*0240*/  CS2R R54, SRZ ;  /* 0x0000000000367805 */ /* 0x000fe4000001ff00 */
[----:B------:R-:W-:Y:S02]  /*0250*/  @P0 LEA R64, P5, R109, UR6, 0x4 ;  /* 0x000000066d400c11 */ /* 0x000fe4000f8a20ff */
[----:B------:R-:W-:Y:S02]  /*0260*/  CS2R R56, SRZ ;  /* 0x0000000000387805 */ /* 0x000fe4000001ff00 */
[----:B------:R-:W-:Y:S02]  /*0270*/  LOP3.LUT R113, R0, 0x100, RZ, 0xfc, !PT ;  /* 0x0000010000717812 */ /* 0x000fe400078efcff */
[----:B------:R-:W-:-:S02]  /*0280*/  CS2R R58, SRZ ;  /* 0x00000000003a7805 */ /* 0x000fc4000001ff00 */
[C---:B------:R-:W-:Y:S02]  /*0290*/  LOP3.LUT R117, R0.reuse, 0x120, RZ, 0xfc, !PT ;  /* 0x0000012000757812 */ /* 0x040fe400078efcff */
[----:B------:R-:W-:Y:S02]  /*02a0*/  CS2R R60, SRZ ;  /* 0x00000000003c7805 */ /* 0x000fe4000001ff00 */
[C---:B------:R-:W-:Y:S02]  /*02b0*/  LOP3.LUT R121, R0.reuse, 0x140, RZ, 0xfc, !PT ;  /* 0x0000014000797812 */ /* 0x040fe400078efcff */
[----:B------:R-:W-:Y:S02]  /*02c0*/  CS2R R62, SRZ ;  /* 0x00000000003e7805 */ /* 0x000fe4000001ff00 */
[----:B------:R-:W-:Y:S01]  /*02d0*/  LOP3.LUT R125, R0, 0x160, RZ, 0xfc, !PT ;  /* 0x00000160007d7812 */ /* 0x000fe200078efcff */
[----:B-1----:R-:W-:Y:S01]  /*02e0*/  IMAD.WIDE.U32 R84, R85, 0x10, R140 ;  /* 0x0000001055547825 */ /* 0x002fe200078e008c */
[----:B------:R-:W-:-:S02]  /*02f0*/  @P0 LEA.HI.X R11, R97, UR7, RZ, 0x4, P3 ;  /* 0x00000007610b0c11 */ /* 0x000fc400098f24ff */
[----:B------:R-:W-:Y:S01]  /*0300*/  @P0 LEA.HI.X R13, R101, UR7, RZ, 0x4, P2 ;  /* 0x00000007650d0c11 */ /* 0x000fe200090f24ff */
[--C-:B------:R-:W-:Y:S01]  /*0310*/  IMAD.WIDE.U32 R88, R89, 0x10, R140.reuse ;  /* 0x0000001059587825 */ /* 0x100fe200078e008c */
[----:B------:R-:W-:Y:S02]  /*0320*/  @P0 LEA.HI.X R15, R105, UR7, RZ, 0x4, P6 ;  /* 0x00000007690f0c11 */ /* 0x000fe4000b0f24ff */
[----:B------:R-:W-:Y:S01]  /*0330*/  @P0 LEA.HI.X R65, R109, UR7, RZ, 0x4, P5 ;  /* 0x000000076d410c11 */ /* 0x000fe2000a8f24ff */
[--C-:B------:R-:W-:Y:S01]  /*0340*/  IMAD.WIDE.U32 R92, R93, 0x10, R140.reuse ;  /* 0x000000105d5c7825 */ /* 0x100fe200078e008c */
[----:B------:R-:W-:Y:S02]  /*0350*/  @P0 LEA R66, P3, R113, UR6, 0x4 ;  /* 0x0000000671420c11 */ /* 0x000fe4000f8620ff */
[----:B------:R-:W-:Y:S01]  /*0360*/  @P0 LEA R68, P2, R117, UR6, 0x4 ;  /* 0x0000000675440c11 */ /* 0x000fe2000f8420ff */
[----:B------:R-:W-:Y:S01]  /*0370*/  IMAD.WIDE.U32 R96, R97, 0x10, R140 ;  /* 0x0000001061607825 */ /* 0x000fe200078e008c */
[----:B------:R-:W-:-:S02]  /*0380*/  @P0 LEA R76, P6, R121, UR6, 0x4 ;  /* 0x00000006794c0c11 */ /* 0x000fc4000f8c20ff */
[----:B------:R-:W-:Y:S01]  /*0390*/  @P0 LEA R78, P5, R125, UR6, 0x4 ;  /* 0x000000067d4e0c11 */ /* 0x000fe2000f8a20ff */
[--C-:B------:R-:W-:Y:S01]  /*03a0*/  IMAD.WIDE.U32 R100, R101, 0x10, R140.reuse ;  /* 0x0000001065647825 */ /* 0x100fe200078e008c */
[C---:B------:R-:W-:Y:S02]  /*03b0*/  LOP3.LUT R21, R0.reuse, 0x1a0, RZ, 0xfc, !PT ;  /* 0x000001a000157812 */ /* 0x040fe400078efcff */
[C---:B------:R-:W-:Y:S01]  /*03c0*/  LOP3.LUT R23, R0.reuse, 0x1c0, RZ, 0xfc, !PT ;  /* 0x000001c000177812 */ /* 0x040fe200078efcff */
[--C-:B------:R-:W-:Y:S01]  /*03d0*/  IMAD.WIDE.U32 R104, R105, 0x10, R140.reuse ;  /* 0x0000001069687825 */ /* 0x100fe200078e008c */
[C---:B------:R-:W-:Y:S02]  /*03e0*/  LOP3.LUT R25, R0.reuse, 0x1e0, RZ, 0xfc, !PT ;  /* 0x000001e000197812 */ /* 0x040fe400078efcff */
[----:B------:R-:W-:Y:S01]  /*03f0*/  LOP3.LUT R3, R0, 0x180, RZ, 0xfc, !PT ;  /* 0x0000018000037812 */ /* 0x000fe200078efcff */
[----:B------:R-:W-:Y:S01]  /*0400*/  IMAD.WIDE.U32 R108, R109, 0x10, R140 ;  /* 0x000000106d6c7825 */ /* 0x000fe200078e008c */
[----:B------:R-:W-:-:S02]  /*0410*/  IADD3 R80, P1, R2, UR4, RZ ;  /* 0x0000000402507c10 */ /* 0x000fc4000ff3e0ff */
[C---:B------:R-:W-:Y:S01]  /*0420*/  @P0 LEA.HI.X R67, R113.reuse, UR7, RZ, 0x4, P3 ;  /* 0x0000000771430c11 */ /* 0x040fe200098f24ff */
[--C-:B------:R-:W-:Y:S01]  /*0430*/  IMAD.WIDE.U32 R112, R113, 0x10, R140.reuse ;  /* 0x0000001071707825 */ /* 0x100fe200078e008c */
[----:B------:R-:W-:Y:S02]  /*0440*/  @P0 LEA.HI.X R69, R117, UR7, RZ, 0x4, P2 ;  /* 0x0000000775450c11 */ /* 0x000fe400090f24ff */
[----:B------:R-:W-:Y:S01]  /*0450*/  @P0 LEA.HI.X R77, R121, UR7, RZ, 0x4, P6 ;  /* 0x00000007794d0c11 */ /* 0x000fe2000b0f24ff */
[--C-:B------:R-:W-:Y:S01]  /*0460*/  IMAD.WIDE.U32 R116, R117, 0x10, R140.reuse ;  /* 0x0000001075747825 */ /* 0x100fe200078e008c */
[----:B------:R-:W-:Y:S02]  /*0470*/  @P0 LEA.HI.X R79, R125, UR7, RZ, 0x4, P5 ;  /* 0x000000077d4f0c11 */ /* 0x000fe4000a8f24ff */
[----:B------:R-:W-:Y:S01]  /*0480*/  @P0 LEA R86, P2, R21, UR6, 0x4 ;  /* 0x0000000615560c11 */ /* 0x000fe2000f8420ff */
[----:B------:R-:W-:Y:S01]  /*0490*/  IMAD.WIDE.U32 R120, R121, 0x10, R140 ;  /* 0x0000001079787825 */ /* 0x000fe200078e008c */
[----:B------:R-:W-:-:S02]  /*04a0*/  @P0 LEA R90, P6, R23, UR6, 0x4 ;  /* 0x00000006175a0c11 */ /* 0x000fc4000f8c20ff */
[----:B------:R-:W-:Y:S01]  /*04b0*/  @P0 LEA R94, P5, R25, UR6, 0x4 ;  /* 0x00000006195e0c11 */ /* 0x000fe2000f8a20ff */
[--C-:B------:R-:W-:Y:S01]  /*04c0*/  IMAD.WIDE.U32 R124, R125, 0x10, R140.reuse ;  /* 0x000000107d7c7825 */ /* 0x100fe200078e008c */
[C---:B------:R-:W-:Y:S02]  /*04d0*/  @P0 LEA R82, P3, R3.reuse, UR6, 0x4 ;  /* 0x0000000603520c11 */ /* 0x040fe4000f8620ff */
[----:B------:R-:W-:Y:S01]  /*04e0*/  IADD3.X R81, RZ, UR5, RZ, P1, !PT ;  /* 0x00000005ff517c10 */ /* 0x000fe20008ffe4ff */
[----:B------:R-:W-:Y:S01]  /*04f0*/  ULDC.64 UR4, c[0x0][0x208] ;  /* 0x0000820000047ab9 */ /* 0x000fe20000000a00 */
[----:B------:R-:W-:Y:S01]  /*0500*/  @P0 LEA R2, P4, R0, UR6, 0x4 ;  /* 0x0000000600020c11 */ /* 0x000fe2000f8820ff */
[--C-:B------:R-:W-:Y:S01]  /*0510*/  IMAD.WIDE.U32 R128, R3, 0x10, R140.reuse ;  /* 0x0000001003807825 */ /* 0x100fe200078e008c */
[----:B------:R-:W-:Y:S01]  /*0520*/  @P0 LEA.HI.X R87, R21, UR7, RZ, 0x4, P2 ;  /* 0x0000000715570c11 */ /* 0x000fe200090f24ff */
[----:B------:R0:W5:Y:S01]  /*0530*/  @P0 LDG.E.128 R44, desc[UR4][R64.64] ;  /* 0x00000004402c0981 */ /* 0x000162000c1e1d00 */
[----:B------:R-:W-:Y:S01]  /*0540*/  @P0 LEA.HI.X R91, R23, UR7, RZ, 0x4, P6 ;  /* 0x00000007175b0c11 */ /* 0x000fe2000b0f24ff */
[--C-:B------:R-:W-:Y:S01]  /*0550*/  IMAD.WIDE.U32 R132, R21, 0x10, R140.reuse ;  /* 0x0000001015847825 */ /* 0x100fe200078e008c */
[----:B------:R-:W-:Y:S01]  /*0560*/  @P0 LEA.HI.X R95, R25, UR7, RZ, 0x4, P5 ;  /* 0x00000007195f0c11 */ /* 0x000fe2000a8f24ff */
[----:B------:R1:W5:Y:S01]  /*0570*/  @P0 LDG.E.128 R48, desc[UR4][R66.64] ;  /* 0x0000000442300981 */ /* 0x000362000c1e1d00 */
[----:B------:R-:W-:Y:S01]  /*0580*/  @P0 LEA.HI.X R83, R3, UR7, RZ, 0x4, P3 ;  /* 0x0000000703530c11 */ /* 0x000fe200098f24ff */
[--C-:B------:R-:W-:Y:S01]  /*0590*/  IMAD.WIDE.U32 R136, R23, 0x10, R140.reuse ;  /* 0x0000001017887825 */ /* 0x100fe200078e008c */
[----:B------:R-:W-:Y:S01]  /*05a0*/  CS2R R20, SRZ ;  /* 0x0000000000147805 */ /* 0x000fe2000001ff00 */
[----:B------:R2:W5:Y:S01]  /*05b0*/  @P0 LDG.E.128 R52, desc[UR4][R68.64] ;  /* 0x0000000444340981 */ /* 0x000562000c1e1d00 */
[----:B------:R-:W-:Y:S01]  /*05c0*/  CS2R R22, SRZ ;  /* 0x0000000000167805 */ /* 0x000fe2000001ff00 */
[----:B------:R-:W-:Y:S01]  /*05d0*/  IMAD.WIDE.U32 R140, R25, 0x10, R140 ;  /* 0x00000010198c7825 */ /* 0x000fe200078e008c */
[----:B------:R-:W-:Y:S01]  /*05e0*/  CS2R R24, SRZ ;  /* 0x0000000000187805 */ /* 0x000fe2000001ff00 */
[----:B------:R3:W5:Y:S01]  /*05f0*/  @P0 LDG.E.128 R56, desc[UR4][R76.64] ;  /* 0x000000044c380981 */ /* 0x000762000c1e1d00 */
[----:B------:R-:W-:-:S02]  /*0600*/  CS2R R26, SRZ ;  /* 0x00000000001a7805 */ /* 0x000fc4000001ff00 */
[----:B------:R-:W-:Y:S02]  /*0610*/  CS2R R28, SRZ ;  /* 0x00000000001c7805 */ /* 0x000fe4000001ff00 */
[----:B------:R-:W-:Y:S01]  /*0620*/  CS2R R30, SRZ ;  /* 0x00000000001e7805 */ /* 0x000fe2000001ff00 */
[----:B------:R4:W5:Y:S01]  /*0630*/  @P0 LDG.E.128 R60, desc[UR4][R78.64] ;  /* 0x000000044e3c0981 */ /* 0x000962000c1e1d00 */
[----:B------:R-:W-:Y:S02]  /*0640*/  CS2R R32, SRZ ;  /* 0x0000000000207805 */ /* 0x000fe4000001ff00 */
[----:B------:R-:W-:Y:S02]  /*0650*/  CS2R R34, SRZ ;  /* 0x0000000000227805 */ /* 0x000fe4000001ff00 */
[----:B------:R-:W-:Y:S02]  /*0660*/  CS2R R36, SRZ ;  /* 0x0000000000247805 */ /* 0x000fe4000001ff00 */
[----:B------:R-:W-:-:S02]  /*0670*/  CS2R R38, SRZ ;  /* 0x0000000000267805 */ /* 0x000fc4000001ff00 */
[----:B------:R-:W-:Y:S02]  /*0680*/  CS2R R40, SRZ ;  /* 0x0000000000287805 */ /* 0x000fe4000001ff00 */
[----:B------:R-:W-:Y:S02]  /*0690*/  CS2R R42, SRZ ;  /* 0x00000000002a7805 */ /* 0x000fe4000001ff00 */
[----:B0-----:R-:W-:Y:S02]  /*06a0*/  CS2R R64, SRZ ;  /* 0x0000000000407805 */ /* 0x001fe4000001ff00 */
[----:B-1----:R-:W-:Y:S02]  /*06b0*/  CS2R R66, SRZ ;  /* 0x0000000000427805 */ /* 0x002fe4000001ff00 */
[----:B--2---:R-:W-:Y:S02]  /*06c0*/  CS2R R68, SRZ ;  /* 0x0000000000447805 */ /* 0x004fe4000001ff00 */
[----:B------:R-:W-:-:S02]  /*06d0*/  CS2R R70, SRZ ;  /* 0x0000000000467805 */ /* 0x000fc4000001ff00 */
[----:B------:R-:W-:Y:S02]  /*06e0*/  CS2R R72, SRZ ;  /* 0x0000000000487805 */ /* 0x000fe4000001ff00 */
[----:B------:R-:W-:Y:S02]  /*06f0*/  CS2R R74, SRZ ;  /* 0x00000000004a7805 */ /* 0x000fe4000001ff00 */
[----:B---3--:R-:W-:Y:S02]  /*0700*/  CS2R R76, SRZ ;  /* 0x00000000004c7805 */ /* 0x008fe4000001ff00 */
[----:B----4-:R-:W-:Y:S02]  /*0710*/  CS2R R78, SRZ ;  /* 0x00000000004e7805 */ /* 0x010fe4000001ff00 */
[----:B------:R-:W-:Y:S01]  /*0720*/  @P0 IADD3.X R3, RZ, UR7, RZ, P4, !PT ;  /* 0x00000007ff030c10 */ /* 0x000fe2000a7fe4ff */
        /* <DEDUP_REMOVED lines=12> */
[----:B------:R-:W-:-:S13]  /*07f0*/  ISETP.GE.AND P1, PT, R144, UR6, PT ;  /* 0x0000000690007c0c */ /* 0x000fda000bf26270 */
[----:B0-----:R-:W-:Y:S05]  /*0800*/  @P1 EXIT ;  /* 0x000000000000194d */ /* 0x001fea0003800000 */
[----:B------:R-:W5:Y:S01]  /*0810*/  LDG.E.128 R80, desc[UR4][R80.64] ;  /* 0x0000000450507981 */ /* 0x000f62000c1e1d00 */
[----:B------:R-:W-:-:S03]  /*0820*/  ULDC.U8 UR6, c[0x0][0x2a0] ;  /* 0x0000a80000067ab9 */ /* 0x000fc60000000000 */
        /* <DEDUP_REMOVED lines=15> */
[----:B------:R-:W-:Y:S01]  /*0920*/  MOV R2, R144 ;  /* 0x0000009000027202 */ /* 0x000fe20000000f00 */
[----:B------:R-:W-:Y:S01]  /*0930*/  ULDC UR7, c[0x0][0x2d8] ;  /* 0x0000b60000077ab9 */ /* 0x000fe20000000800 */
[----:B------:R-:W-:Y:S01]  /*0940*/  ISETP.NE.AND P4, PT, RZ, UR6, PT ;  /* 0x00000006ff007c0c */ /* 0x000fe2000bf85270 */
[----:B------:R-:W-:-:S12]  /*0950*/  ULDC UR6, c[0x0][0x29c] ;  /* 0x0000a70000067ab9 */ /* 0x000fd80000000800 */
.L_x_53060:
[----:B0-----:R-:W0:Y:S08]  /*0960*/  LDC.64 R4, c[0x0][0x280] ;  /* 0x0000a000ff047b82 */ /* 0x001e300000000a00 */
[----:B------:R-:W1:Y:S08]  /*0970*/  LDC.64 R200, c[0x0][0x230] ;  /* 0x00008c00ffc87b82 */ /* 0x000e700000000a00 */
[----:B------:R-:W2:Y:S01]  /*0980*/  LDC R13, c[0x0][0x218] ;  /* 0x00008600ff0d7b82 */ /* 0x000ea20000000800 */
[----:B0-----:R-:W-:-:S05]  /*0990*/  IMAD.WIDE R4, R2, 0x4, R4 ;  /* 0x0000000402047825 */ /* 0x001fca00078e0204 */
[----:B------:R0:W3:Y:S01]  /*09a0*/  LDG.E R12, desc[UR4][R4.64] ;  /* 0x00000004040c7981 */ /* 0x0000e2000c1e1900 */
[----:B-1----:R-:W-:-:S04]  /*09b0*/  ISETP.NE.U32.AND P0, PT, R200, RZ, PT ;  /* 0x000000ffc800720c */ /* 0x002fc80003f05070 */
[----:B------:R-:W-:Y:S01]  /*09c0*/  ISETP.NE.AND.EX P0, PT, R201, RZ, PT, P0 ;  /* 0x000000ffc900720c */ /* 0x000fe20003f05300 */
[----:B--2---:R-:W-:-:S05]  /*09d0*/  IMAD R3, R2, R13, RZ ;  /* 0x0000000d02037224 */ /* 0x004fca00078e02ff */
[----:B------:R-:W-:-:S07]  /*09e0*/  SHF.R.S32.HI R8, RZ, 0x1f, R3 ;  /* 0x0000001fff087819 */ /* 0x000fce0000011403 */
[----:B------:R-:W1:Y:S01]  /*09f0*/  @P0 LDC.64 R6, c[0x0][0x230] ;  /* 0x00008c00ff060b82 */ /* 0x000e620000000a00 */
[----:B------:R-:W-:-:S04]  /*0a00*/  LEA.HI R11, R8, R3, RZ, 0x2 ;  /* 0x00000003080b7211 */ /* 0x000fc800078f10ff */
[----:B------:R-:W-:-:S03]  /*0a10*/  LEA.HI.SX32 R11, R11, R0, 0x1e ;  /* 0x000000000b0b7211 */ /* 0x000fc600078ff2ff */
[----:B------:R-:W0:Y:S08]  /*0a20*/  LDC.64 R8, c[0x0][0x288] ;  /* 0x0000a200ff087b82 */ /* 0x000e300000000a00 */
[----:B------:R-:W2:Y:S01]  /*0a30*/  @P0 LDC.64 R154, c[0x0][0x230] ;  /* 0x00008c00ff9a0b82 */ /* 0x000ea20000000a00 */
[----:B-1----:R-:W-:-:S05]  /*0a40*/  @P0 IMAD.WIDE.U32 R6, R11, 0x10, R6 ;  /* 0x000000100b060825 */ /* 0x002fca00078e0006 */
[----:B------:R1:W4:Y:S01]  /*0a50*/  @P0 LDG.E.128 R144, desc[UR4][R6.64] ;  /* 0x0000000406900981 */ /* 0x000322000c1e1d00 */
[----:B0-----:R-:W-:-:S05]  /*0a60*/  IMAD.WIDE R4, R2, 0x4, R8 ;  /* 0x0000000402047825 */ /* 0x001fca00078e0208 */
[----:B-----5:R4:W5:Y:S01]  /*0a70*/  LDG.E R10, desc[UR4][R4.64] ;  /* 0x00000004040a7981 */ /* 0x020962000c1e1900 */
[----:B------:R-:W-:Y:S01]  /*0a80*/  IADD3 R161, R11, 0x20, RZ ;  /* 0x000000200ba17810 */ /* 0x000fe20007ffe0ff */
[----:B------:R-:W-:Y:S04]  /*0a90*/  BSSY B0, `(.L_x_52929) ;  /* 0x000001e000007945 */ /* 0x000fe80003800000 */
[----:B--2---:R-:W-:Y:S01]  /*0aa0*/  @P0 IMAD.WIDE.U32 R154, R161, 0x10, R154 ;  /* 0x00000010a19a0825 */ /* 0x004fe200078e009a */
[C---:B---3--:R-:W-:Y:S02]  /*0ab0*/  ISETP.GE.AND P5, PT, R12.reuse, 0x1, PT ;  /* 0x000000010c00780c */ /* 0x048fe40003fa6270 */
[----:B------:R-:W-:-:S11]  /*0ac0*/  ISETP.GT.AND P6, PT, R12, RZ, PT ;  /* 0x000000ff0c00720c */ /* 0x000fd60003fc4270 */
[----:B------:R-:W-:Y:S01]  /*0ad0*/  @P5 IADD3 R8, R12, -0x1, RZ ;  /* 0xffffffff0c085810 */ /* 0x000fe20007ffe0ff */
[----:B------:R-:W1:Y:S01]  /*0ae0*/  @P5 LDC.64 R14, c[0x0][0x220] ;  /* 0x00008800ff0e5b82 */ /* 0x000e620000000a00 */
[----:B------:R-:W-:-:S03]  /*0af0*/  @!P6 ISETP.NE.U32.AND P1, PT, R200, RZ, PT ;  /* 0x000000ffc800e20c */ /* 0x000fc60003f25070 */
[----:B------:R-:W-:Y:S01]  /*0b00*/  @P5 IMAD R8, R8, R13, RZ ;  /* 0x0000000d08085224 */ /* 0x000fe200078e02ff */
[----:B------:R-:W-:-:S04]  /*0b10*/  @!P6 ISETP.NE.AND.EX P2, PT, R201, RZ, PT, P1 ;  /* 0x000000ffc900e20c */ /* 0x000fc80003f45310 */
[----:B------:R-:W-:-:S04]  /*0b20*/  @P5 SHF.R.S32.HI R3, RZ, 0x1f, R8 ;  /* 0x0000001fff035819 */ /* 0x000fc80000011408 */
[----:B------:R-:W-:Y:S01]  /*0b30*/  @P5 LEA.HI R153, R3, R8, RZ, 0x2 ;  /* 0x0000000803995211 */ /* 0x000fe200078f10ff */
[----:B------:R-:W-:Y:S01]  /*0b40*/  HFMA2.MMA R3, -RZ, RZ, 0, 0 ;  /* 0x00000000ff037435 */ /* 0x000fe200000001ff */
[----:B------:R-:W0:Y:S01]  /*0b50*/  LDC.64 R8, c[0x0][0x238] ;  /* 0x00008e00ff087b82 */ /* 0x000e220000000a00 */
[----:B------:R-:W-:-:S04]  /*0b60*/  @!P6 ISETP.NE.U32.AND P3, PT, R200, RZ, PT ;  /* 0x000000ffc800e20c */ /* 0x000fc80003f65070 */
[----:B------:R-:W-:Y:S02]  /*0b70*/  @P5 LEA.HI.SX32 R3, R153, R0, 0x1e ;  /* 0x0000000099035211 */ /* 0x000fe400078ff2ff */
[----:B------:R-:W-:-:S03]  /*0b80*/  @!P6 ISETP.NE.U32.AND P1, PT, R200, RZ, PT ;  /* 0x000000ffc800e20c */ /* 0x000fc60003f25070 */
[----:B-1----:R-:W-:Y:S01]  /*0b90*/  @P5 IMAD.WIDE.U32 R6, R3, 0x10, R14 ;  /* 0x0000001003065825 */ /* 0x002fe200078e000e */
[C---:B------:R-:W-:Y:S02]  /*0ba0*/  @!P6 ISETP.NE.AND.EX P3, PT, R201.reuse, RZ, PT, P3 ;  /* 0x000000ffc900e20c */ /* 0x040fe40003f65330 */
[----:B------:R-:W-:Y:S02]  /*0bb0*/  @!P6 ISETP.NE.AND.EX P1, PT, R201, RZ, PT, P1 ;  /* 0x000000ffc900e20c */ /* 0x000fe40003f25310 */
[----:B------:R1:W5:Y:S01]  /*0bc0*/  @P5 LDG.E.128 R148, desc[UR4][R6.64] ;  /* 0x0000000406945981 */ /* 0x000362000c1e1d00 */
[----:B----4-:R-:W-:Y:S02]  /*0bd0*/  @!P6 FSEL R5, R145, RZ, P2 ;  /* 0x000000ff9105e208 */ /* 0x010fe40001000000 */
[----:B------:R-:W-:Y:S01]  /*0be0*/  @!P6 ISETP.NE.U32.AND P2, PT, R200, RZ, PT ;  /* 0x000000ffc800e20c */ /* 0x000fe20003f45070 */
[----:B0-----:R-:W-:Y:S01]  /*0bf0*/  IMAD.WIDE.U32 R14, R11, 0x10, R8 ;  /* 0x000000100b0e7825 */ /* 0x001fe200078e0008 */
[----:B-1----:R-:W-:-:S02]  /*0c00*/  @!P6 FSEL R6, R146, RZ, P1 ;  /* 0x000000ff9206e208 */ /* 0x002fc40000800000 */
[----:B------:R-:W-:Y:S02]  /*0c10*/  @!P6 ISETP.NE.AND.EX P2, PT, R201, RZ, PT, P2 ;  /* 0x000000ffc900e20c */ /* 0x000fe40003f45320 */
[----:B------:R-:W-:Y:S02]  /*0c20*/  @!P6 FSEL R4, R144, RZ, P3 ;  /* 0x000000ff9004e208 */ /* 0x000fe40001800000 */
[----:B------:R-:W-:Y:S01]  /*0c30*/  @!P6 FSEL R7, R147, RZ, P2 ;  /* 0x000000ff9307e208 */ /* 0x000fe20001000000 */
[----:B------:R-:W-:Y:S08]  /*0c40*/  @!P6 BRA `(.L_x_52930) ;  /* 0x000000000008e947 */ /* 0x000ff00003800000 */
[----:B-----5:R-:W-:-:S04]  /*0c50*/  FMUL.FTZ R4, R148, UR6 ;  /* 0x0000000694047c20 */ /* 0x020fc80008410000 */
[----:B------:R-:W-:-:S07]  /*0c60*/  @P0 FADD.FTZ R4, R144, R4 ;  /* 0x0000000490040221 */ /* 0x000fce0000010000 */
.L_x_52930:
[----:B------:R-:W-:Y:S05]  /*0c70*/  BSYNC B0 ;  /* 0x0000000000007941 */ /* 0x000fea0003800000 */
.L_x_52929:
[----:B------:R-:W-:Y:S04]  /*0c80*/  BSSY B0, `(.L_x_52931) ;  /* 0x0000004000007945 */ /* 0x000fe80003800000 */
[----:B------:R-:W-:Y:S05]  /*0c90*/  @!P6 BRA `(.L_x_52932) ;  /* 0x000000000008e947 */ /* 0x000fea0003800000 */
[----:B-----5:R-:W-:-:S04]  /*0ca0*/  FMUL.FTZ R5, R149, UR6 ;  /* 0x0000000695057c20 */ /* 0x020fc80008410000 */
[----:B------:R-:W-:-:S07]  /*0cb0*/  @P0 FADD.FTZ R5, R145, R5 ;  /* 0x0000000591050221 */ /* 0x000fce0000010000 */
.L_x_52932:
[----:B------:R-:W-:Y:S05]  /*0cc0*/  BSYNC B0 ;  /* 0x0000000000007941 */ /* 0x000fea0003800000 */
.L_x_52931:
[----:B------:R-:W-:Y:S04]  /*0cd0*/  BSSY B0, `(.L_x_52933) ;  /* 0x0000004000007945 */ /* 0x000fe80003800000 */
[----:B------:R-:W-:Y:S05]  /*0ce0*/  @!P6 BRA `(.L_x_52934) ;  /* 0x000000000008e947 */ /* 0x000fea0003800000 */
[----:B-----5:R-:W-:-:S04]  /*0cf0*/  FMUL.FTZ R6, R150, UR6 ;  /* 0x0000000696067c20 */ /* 0x020fc80008410000 */
[----:B------:R-:W-:-:S07]  /*0d00*/  @P0 FADD.FTZ R6, R146, R6 ;  /* 0x0000000692060221 */ /* 0x000fce0000010000 */
.L_x_52934:
[----:B------:R-:W-:Y:S05]  /*0d10*/  BSYNC B0 ;  /* 0x0000000000007941 */ /* 0x000fea0003800000 */
.L_x_52933:
[----:B------:R-:W-:Y:S04]  /*0d20*/  BSSY B0, `(.L_x_52935) ;  /* 0x0000004000007945 */ /* 0x000fe80003800000 */
[----:B------:R-:W-:Y:S05]  /*0d30*/  @!P6 BRA `(.L_x_52936) ;  /* 0x000000000008e947 */ /* 0x000fea0003800000 */
[----:B-----5:R-:W-:-:S04]  /*0d40*/  FMUL.FTZ R7, R151, UR6 ;  /* 0x0000000697077c20 */ /* 0x020fc80008410000 */
[----:B------:R-:W-:-:S07]  /*0d50*/  @P0 FADD.FTZ R7, R147, R7 ;  /* 0x0000000793070221 */ /* 0x000fce0000010000 */
.L_x_52936:
[----:B------:R-:W-:Y:S05]  /*0d60*/  BSYNC B0 ;  /* 0x0000000000007941 */ /* 0x000fea0003800000 */
.L_x_52935:
[----:B------:R-:W0:Y:S01]  /*0d70*/  @P5 LDC.64 R152, c[0x0][0x220] ;  /* 0x00008800ff985b82 */ /* 0x000e220000000a00 */
[----:B------:R1:W-:Y:S01]  /*0d80*/  STG.E.128 desc[UR4][R14.64], R4 ;  /* 0x000000040e007986 */ /* 0x0003e2000c101d04 */
[----:B------:R-:W-:-:S03]  /*0d90*/  @P5 IADD3 R159, R3, 0x20, RZ ;  /* 0x00000020039f5810 */ /* 0x000fc60007ffe0ff */
[----:B------:R2:W3:Y:S01]  /*0da0*/  @P0 LDG.E.128 R144, desc[UR4][R154.64] ;  /* 0x000000049a900981 */ /* 0x0004e2000c1e1d00 */
[----:B------:R-:W-:Y:S02]  /*0db0*/  @!P6 ISETP.NE.U32.AND P1, PT, R200, RZ, PT ;  /* 0x000000ffc800e20c */ /* 0x000fe40003f25070 */
[----:B------:R-:W2:Y:S02]  /*0dc0*/  @P0 LDC.64 R156, c[0x0][0x230] ;  /* 0x00008c00ff9c0b82 */ /* 0x000ea40000000a00 */
[----:B------:R-:W-:Y:S01]  /*0dd0*/  @!P6 ISETP.NE.AND.EX P2, PT, R201, RZ, PT, P1 ;  /* 0x000000ffc900e20c */ /* 0x000fe20003f45310 */
[----:B0-----:R-:W-:-:S05]  /*0de0*/  @P5 IMAD.WIDE.U32 R152, R159, 0x10, R152 ;  /* 0x000000109f985825 */ /* 0x001fca00078e0098 */
[----:B-----5:R0:W5:Y:S01]  /*0df0*/  @P5 LDG.E.128 R148, desc[UR4][R152.64] ;  /* 0x0000000498945981 */ /* 0x020162000c1e1d00 */
[C---:B------:R-:W-:Y:S01]  /*0e00*/  @!P6 ISETP.NE.U32.AND P3, PT, R200.reuse, RZ, PT ;  /* 0x000000ffc800e20c */ /* 0x040fe20003f65070 */
[----:B------:R-:W-:Y:S01]  /*0e10*/  BSSY B0, `(.L_x_52937) ;  /* 0x0000010000007945 */ /* 0x000fe20003800000 */
[----:B------:R-:W-:Y:S01]  /*0e20*/  @!P6 ISETP.NE.U32.AND P1, PT, R200, RZ, PT ;  /* 0x000000ffc800e20c */ /* 0x000fe20003f25070 */
[----:B-1----:R-:W-:Y:S01]  /*0e30*/  IMAD.WIDE.U32 R14, R161, 0x10, R8 ;  /* 0x00000010a10e7825 */ /* 0x002fe200078e0008 */
[----:B------:R-:W-:Y:S02]  /*0e40*/  IADD3 R163, R11, 0x40, RZ ;  /* 0x000000400ba37810 */ /* 0x000fe40007ffe0ff */
[C---:B------:R-:W-:Y:S02]  /*0e50*/  @!P6 ISETP.NE.AND.EX P3, PT, R201.reuse, RZ, PT, P3 ;  /* 0x000000ffc900e20c */ /* 0x040fe40003f65330 */
[----:B------:R-:W-:Y:S01]  /*0e60*/  @!P6 ISETP.NE.AND.EX P1, PT, R201, RZ, PT, P1 ;  /* 0x000000ffc900e20c */ /* 0x000fe20003f25310 */
[----:B--2---:R-:W-:Y:S01]  /*0e70*/  @P0 IMAD.WIDE.U32 R154, R163, 0x10, R156 ;  /* 0x00000010a39a0825 */ /* 0x004fe200078e009c */
[----:B---3--:R-:W-:-:S02]  /*0e80*/  @!P6 FSEL R209, R145, RZ, P2 ;  /* 0x000000ff91d1e208 */ /* 0x008fc40001000000 */
[----:B------:R-:W-:Y:S02]  /*0e90*/  @!P6 ISETP.NE.U32.AND P2, PT, R200, RZ, PT ;  /* 0x000000ffc800e20c */ /* 0x000fe40003f45070 */
[----:B------:R-:W-:Y:S02]  /*0ea0*/  @!P6 FSEL R210, R146, RZ, P1 ;  /* 0x000000ff92d2e208 */ /* 0x000fe40000800000 */
[----:B------:R-:W-:Y:S02]  /*0eb0*/  @!P6 ISETP.NE.AND.EX P2, PT, R201, RZ, PT, P2 ;  /* 0x000000ffc900e20c */ /* 0x000fe40003f45320 */
[----:B------:R-:W-:Y:S02]  /*0ec0*/  @!P6 FSEL R208, R144, RZ, P3 ;  /* 0x000000ff90d0e208 */ /* 0x000fe40001800000 */
[----:B------:R-:W-:Y:S01]  /*0ed0*/  @!P6 FSEL R211, R147, RZ, P2 ;  /* 0x000000ff93d3e208 */ /* 0x000fe20001000000 */
[----:B0-----:R-:W-:Y:S08]  /*0ee0*/  @!P6 BRA `(.L_x_52938) ;  /* 0x000000000008e947 */ /* 0x001ff00003800000 */
[----:B-----5:R-:W-:-:S04]  /*0ef0*/  FMUL.FTZ R208, R148, UR6 ;  /* 0x0000000694d07c20 */ /* 0x020fc80008410000 */
[----:B------:R-:W-:-:S07]  /*0f00*/  @P0 FADD.FTZ R208, R144, R208 ;  /* 0x000000d090d00221 */ /* 0x000fce0000010000 */
.L_x_52938:
[----:B------:R-:W-:Y:S05]  /*0f10*/  BSYNC B0 ;  /* 0x0000000000007941 */ /* 0x000fea0003800000 */
.L_x_52937:
[----:B------:R-:W-:Y:S04]  /*0f20*/  BSSY B0, `(.L_x_52939) ;  /* 0x0000004000007945 */ /* 0x000fe80003800000 */
[----:B------:R-:W-:Y:S05]  /*0f30*/  @!P6 BRA `(.L_x_52940) ;  /* 0x000000000008e947 */ /* 0x000fea0003800000 */
[----:B-----5:R-:W-:-:S04]  /*0f40*/  FMUL.FTZ R209, R149, UR6 ;  /* 0x0000000695d17c20 */ /* 0x020fc80008410000 */
[----:B------:R-:W-:-:S07]  /*0f50*/  @P0 FADD.FTZ R209, R145, R209 ;  /* 0x000000d191d10221 */ /* 0x000fce0000010000 */
.L_x_52940:
[----:B------:R-:W-:Y:S05]  /*0f60*/  BSYNC B0 ;  /* 0x0000000000007941 */ /* 0x000fea0003800000 */
.L_x_52939:
[----:B------:R-:W-:Y:S04]  /*0f70*/  BSSY B0, `(.L_x_52941) ;  /* 0x0000004000007945 */ /* 0x000fe80003800000 */
[----:B------:R-:W-:Y:S05]  /*0f80*/  @!P6 BRA `(.L_x_52942) ;  /* 0x000000000008e947 */ /* 0x000fea0003800000 */
[----:B-----5:R-:W-:-:S04]  /*0f90*/  FMUL.FTZ R210, R150, UR6 ;  /* 0x0000000696d27c20 */ /* 0x020fc80008410000 */
[----:B------:R-:W-:-:S07]  /*0fa0*/  @P0 FADD.FTZ R210, R146, R210 ;  /* 0x000000d292d20221 */ /* 0x000fce0000010000 */
.L_x_52942:
[----:B------:R-:W-:Y:S05]  /*0fb0*/  BSYNC B0 ;  /* 0x0000000000007941 */ /* 0x000fea0003800000 */
.L_x_52941:
[----:B------:R-:W-:Y:S04]  /*0fc0*/  BSSY B0, `(.L_x_52943) ;  /* 0x0000004000007945 */ /* 0x000fe80003800000 */
[----:B------:R-:W-:Y:S05]  /*0fd0*/  @!P6 BRA `(.L_x_52944) ;  /* 0x000000000008e947 */ /* 0x000fea0003800000 */
[----:B-----5:R-:W-:-:S04]  /*0fe0*/  FMUL.FTZ R211, R151, UR6 ;  /* 0x0000000697d37c20 */ /* 0x020fc80008410000 */
[----:B------:R-:W-:-:S07]  /*0ff0*/  @P0 FADD.FTZ R211, R147, R211 ;  /* 0x000000d393d30221 */ /* 0x000fce0000010000 */
.L_x_52944:
[----:B------:R-:W-:Y:S05]  /*1000*/  BSYNC B0 ;  /* 0x0000000000007941 */ /* 0x000fea0003800000 */
.L_x_52943:
        /* <DEDUP_REMOVED lines=26> */
.L_x_52946:
[----:B------:R-:W-:Y:S05]  /*11b0*/  BSYNC B0 ;  /* 0x0000000000007941 */ /* 0x000fea0003800000 */
.L_x_52945:
[----:B------:R-:W-:Y:S04]  /*11c0*/  BSSY B0, `(.L_x_52947) ;  /* 0x0000004000007945 */ /* 0x000fe80003800000 */
[----:B------:R-:W-:Y:S05]  /*11d0*/  @!P6 BRA `(.L_x_52948) ;  /* 0x000000000008e947 */ /* 0x000fea0003800000 */
[----:B-----5:R-:W-:-:S04]  /*11e0*/  FMUL.FTZ R205, R149, UR6 ;  /* 0x0000000695cd7c20 */ /* 0x020fc80008410000 */
[----:B------:R-:W-:-:S07]  /*11f0*/  @P0 FADD.FTZ R205, R145, R205 ;  /* 0x000000cd91cd0221 */ /* 0x000fce0000010000 */
.L_x_52948:
[----:B------:R-:W-:Y:S05]  /*1200*/  BSYNC B0 ;  /* 0x0000000000007941 */ /* 0x000fea0003800000 */
.L_x_52947:
[----:B------:R-:W-:Y:S04]  /*1210*/  BSSY B0, `(.L_x_52949) ;  /* 0x0000004000007945 */ /* 0x000fe80003800000 */
[----:B------:R-:W-:Y:S05]  /*1220*/  @!P6 BRA `(.L_x_52950) ;  /* 0x000000000008e947 */ /* 0x000fea0003800000 */
[----:B-----5:R-:W-:-:S04]  /*1230*/  FMUL.FTZ R206, R150, UR6 ;  /* 0x0000000696ce7c20 */ /* 0x020fc80008410000 */
[----:B------:R-:W-:-:S07]  /*1240*/  @P0 FADD.FTZ R206, R146, R206 ;  /* 0x000000ce92ce0221 */ /* 0x000fce0000010000 */
.L_x_52950:
[----:B------:R-:W-:Y:S05]  /*1250*/  BSYNC B0 ;  /* 0x0000000000007941 */ /* 0x000fea0003800000 */
.L_x_52949:
[----:B------:R-:W-:Y:S04]  /*1260*/  BSSY B0, `(.L_x_52951) ;  /* 0x0000004000007945 */ /* 0x000fe80003800000 */
[----:B------:R-:W-:Y:S05]  /*1270*/  @!P6 BRA `(.L_x_52952) ;  /* 0x000000000008e947 */ /* 0x000fea0003800000 */
[----:B-----5:R-:W-:-:S04]  /*1280*/  FMUL.FTZ R207, R151, UR6 ;  /* 0x0000000697cf7c20 */ /* 0x020fc80008410000 */
[----:B------:R-:W-:-:S07]  /*1290*/  @P0 FADD.FTZ R207, R147, R207 ;  /* 0x000000cf93cf0221 */ /* 0x000fce0000010000 */
.L_x_52952:
[----:B------:R-:W-:Y:S05]  /*12a0*/  BSYNC B0 ;  /* 0x0000000000007941 */ /* 0x000fea0003800000 */
.L_x_52951:
        /* <DEDUP_REMOVED lines=26> */
.L_x_52954:
[----:B------:R-:W-:Y:S05]  /*1450*/  BSYNC B0 ;  /* 0x0000000000007941 */ /* 0x000fea0003800000 */
.L_x_52953:
[----:B------:R-:W-:Y:S04]  /*1460*/  BSSY B0, `(.L_x_52955) ;  /* 0x0000004000007945 */ /* 0x000fe80003800000 */
[----:B------:R-:W-:Y:S05]  /*1470*/  @!P6 BRA `(.L_x_52956) ;  /* 0x000000000008e947 */ /* 0x000fea0003800000 */
[----:B-----5:R-:W-:-:S04]  /*1480*/  FMUL.FTZ R197, R149, UR6 ;  /* 0x0000000695c57c20 */ /* 0x020fc80008410000 */
[----:B------:R-:W-:-:S07]  /*1490*/  @P0 FADD.FTZ R197, R145, R197 ;  /* 0x000000c591c50221 */ /* 0x000fce0000010000 */
.L_x_52956:
[----:B------:R-:W-:Y:S05]  /*14a0*/  BSYNC B0 ;  /* 0x0000000000007941 */ /* 0x000fea0003800000 */
.L_x_52955:
[----:B------:R-:W-:Y:S04]  /*14b0*/  BSSY B0, `(.L_x_52957) ;  /* 0x0000004000007945 */ /* 0x000fe80003800000 */
[----:B------:R-:W-:Y:S05]  /*14c0*/  @!P6 BRA `(.L_x_52958) ;  /* 0x000000000008e947 */ /* 0x000fea0003800000 */
[----:B-----5:R-:W-:-:S04]  /*14d0*/  FMUL.FTZ R198, R150, UR6 ;  /* 0x0000000696c67c20 */ /* 0x020fc80008410000 */
[----:B------:R-:W-:-:S07]  /*14e0*/  @P0 FADD.FTZ R198, R146, R198 ;  /* 0x000000c692c60221 */ /* 0x000fce0000010000 */
.L_x_52958:
[----:B------:R-:W-:Y:S05]  /*14f0*/  BSYNC B0 ;  /* 0x0000000000007941 */ /* 0x000fea0003800000 */
.L_x_52957:
[----:B------:R-:W-:Y:S04]  /*1500*/  BSSY B0, `(.L_x_52959) ;  /* 0x0000004000007945 */ /* 0x000fe80003800000 */
[----:B------:R-:W-:Y:S05]  /*1510*/  @!P6 BRA `(.L_x_52960) ;  /* 0x000000000008e947 */ /* 0x000fea0003800000 */
[----:B-----5:R-:W-:-:S04]  /*1520*/  FMUL.FTZ R199, R151, UR6 ;  /* 0x0000000697c77c20 */ /* 0x020fc80008410000 */
[----:B------:R-:W-:-:S07]  /*1530*/  @P0 FADD.FTZ R199, R147, R199 ;  /* 0x000000c793c70221 */ /* 0x000fce0000010000 */
.L_x_52960:
[----:B------:R-:W-:Y:S05]  /*1540*/  BSYNC B0 ;  /* 0x0000000000007941 */ /* 0x000fea0003800000 */
.L_x_52959:
        /* <DEDUP_REMOVED lines=26> */
.L_x_52962:
[----:B------:R-:W-:Y:S05]  /*16f0*/  BSYNC B0 ;  /* 0x0000000000007941 */ /* 0x000fea0003800000 */
.L_x_52961:
[----:B------:R-:W-:Y:S04]  /*1700*/  BSSY B0, `(.L_x_52963) ;  /* 0x0000004000007945 */ /* 0x000fe80003800000 */
[----:B------:R-:W-:Y:S05]  /*1710*/  @!P6 BRA `(.L_x_52964) ;  /* 0x000000000008e947 */ /* 0x000fea0003800000 */
[----:B-----5:R-:W-:-:S04]  /*1720*/  FMUL.FTZ R189, R149, UR6 ;  /* 0x0000000695bd7c20 */ /* 0x020fc80008410000 */
[----:B------:R-:W-:-:S07]  /*1730*/  @P0 FADD.FTZ R189, R145, R189 ;  /* 0x000000bd91bd0221 */ /* 0x000fce0000010000 */
.L_x_52964:
[----:B------:R-:W-:Y:S05]  /*1740*/  BSYNC B0 ;  /* 0x0000000000007941 */ /* 0x000fea0003800000 */
.L_x_52963:
[----:B------:R-:W-:Y:S04]  /*1750*/  BSSY B0, `(.L_x_52965) ;  /* 0x0000004000007945 */ /* 0x000fe80003800000 */
[----:B------:R-:W-:Y:S05]  /*1760*/  @!P6 BRA `(.L_x_52966) ;  /* 0x000000000008e947 */ /* 0x000fea0003800000 */
[----:B-----5:R-:W-:-:S04]  /*1770*/  FMUL.FTZ R190, R150, UR6 ;  /* 0x0000000696be7c20 */ /* 0x020fc80008410000 */
[----:B------:R-:W-:-:S07]  /*1780*/  @P0 FADD.FTZ R190, R146, R190 ;  /* 0x000000be92be0221 */ /* 0x000fce0000010000 */
.L_x_52966:
[----:B------:R-:W-:Y:S05]  /*1790*/  BSYNC B0 ;  /* 0x0000000000007941 */ /* 0x000fea0003800000 */
.L_x_52965:
[----:B------:R-:W-:Y:S04]  /*17a0*/  BSSY B0, `(.L_x_52967) ;  /* 0x0000004000007945 */ /* 0x000fe80003800000 */
[----:B------:R-:W-:Y:S05]  /*17b0*/  @!P6 BRA `(.L_x_52968) ;  /* 0x000000000008e947 */ /* 0x000fea0003800000 */
[----:B-----5:R-:W-:-:S04]  /*17c0*/  FMUL.FTZ R191, R151, UR6 ;  /* 0x0000000697bf7c20 */ /* 0x020fc80008410000 */
[----:B------:R-:W-:-:S07]  /*17d0*/  @P0 FADD.FTZ R191, R147, R191 ;  /* 0x000000bf93bf0221 */ /* 0x000fce0000010000 */
.L_x_52968:
[----:B------:R-:W-:Y:S05]  /*17e0*/  BSYNC B0 ;  /* 0x0000000000007941 */ /* 0x000fea0003800000 */
.L_x_52967:
        /* <DEDUP_REMOVED lines=26> */
.L_x_52970:
[----:B------:R-:W-:Y:S05]  /*1990*/  BSYNC B0 ;  /* 0x0000000000007941 */ /* 0x000fea0003800000 */
.L_x_52969:
[----:B------:R-:W-:Y:S04]  /*19a0*/  BSSY B0, `(.L_x_52971) ;  /* 0x0000004000007945 */ /* 0x000fe80003800000 */
[----:B------:R-:W-:Y:S05]  /*19b0*/  @!P6 BRA `(.L_x_52972) ;  /* 0x000000000008e947 */ /* 0x000fea0003800000 */
[----:B-----5:R-:W-:-:S04]  /*19c0*/  FMUL.FTZ R193, R149, UR6 ;  /* 0x0000000695c17c20 */ /* 0x020fc80008410000 */
[----:B------:R-:W-:-:S07]  /*19d0*/  @P0 FADD.FTZ R193, R145, R193 ;  /* 0x000000c191c10221 */ /* 0x000fce0000010000 */
.L_x_52972:
[----:B------:R-:W-:Y:S05]  /*19e0*/  BSYNC B0 ;  /* 0x0000000000007941 */ /* 0x000fea0003800000 */
.L_x_52971:
[----:B------:R-:W-:Y:S04]  /*19f0*/  BSSY B0, `(.L_x_52973) ;  /* 0x0000004000007945 */ /* 0x000fe80003800000 */
[----:B------:R-:W-:Y:S05]  /*1a00*/  @!P6 BRA `(.L_x_52974) ;  /* 0x000000000008e947 */ /* 0x000fea0003800000 */
[----:B-----5:R-:W-:-:S04]  /*1a10*/  FMUL.FTZ R194, R150, UR6 ;  /* 0x0000000696c27c20 */ /* 0x020fc80008410000 */
[----:B------:R-:W-:-:S07]  /*1a20*/  @P0 FADD.FTZ R194, R146, R194 ;  /* 0x000000c292c20221 */ /* 0x000fce0000010000 */
.L_x_52974:
[----:B------:R-:W-:Y:S05]  /*1a30*/  BSYNC B0 ;  /* 0x0000000000007941 */ /* 0x000fea0003800000 */
.L_x_52973:
[----:B------:R-:W-:Y:S04]  /*1a40*/  BSSY B0, `(.L_x_52975) ;  /* 0x0000004000007945 */ /* 0x000fe80003800000 */
[----:B------:R-:W-:Y:S05]  /*1a50*/  @!P6 BRA `(.L_x_52976) ;  /* 0x000000000008e947 */ /* 0x000fea0003800000 */
[----:B-----5:R-:W-:-:S04]  /*1a60*/  FMUL.FTZ R195, R151, UR6 ;  /* 0x0000000697c37c20 */ /* 0x020fc80008410000 */
[----:B------:R-:W-:-:S07]  /*1a70*/  @P0 FADD.FTZ R195, R147, R195 ;  /* 0x000000c393c30221 */ /* 0x000fce0000010000 */
.L_x_52976:
[----:B------:R-:W-:Y:S05]  /*1a80*/  BSYNC B0 ;  /* 0x0000000000007941 */ /* 0x000fea0003800000 */
.L_x_52975:
        /* <DEDUP_REMOVED lines=26> */
.L_x_52978:
[----:B------:R-:W-:Y:S05]  /*1c30*/  BSYNC B0 ;  /* 0x0000000000007941 */ /* 0x000fea0003800000 */
.L_x_52977:
[----:B------:R-:W-:Y:S04]  /*1c40*/  BSSY B0, `(.L_x_52979) ;  /* 0x0000004000007945 */ /* 0x000fe80003800000 */
[----:B------:R-:W-:Y:S05]  /*1c50*/  @!P6 BRA `(.L_x_52980) ;  /* 0x000000000008e947 */ /* 0x000fea0003800000 */
[----:B-----5:R-:W-:-:S04]  /*1c60*/  FMUL.FTZ R185, R149, UR6 ;  /* 0x0000000695b97c20 */ /* 0x020fc80008410000 */
[----:B------:R-:W-:-:S07]  /*1c70*/  @P0 FADD.FTZ R185, R145, R185 ;  /* 0x000000b991b90221 */ /* 0x000fce0000010000 */
.L_x_52980:
[----:B------:R-:W-:Y:S05]  /*1c80*/  BSYNC B0 ;  /* 0x0000000000007941 */ /* 0x000fea0003800000 */
.L_x_52979:
[----:B------:R-:W-:Y:S04]  /*1c90*/  BSSY B0, `(.L_x_52981) ;  /* 0x0000004000007945 */ /* 0x000fe80003800000 */
[----:B------:R-:W-:Y:S05]  /*1ca0*/  @!P6 BRA `(.L_x_52982) ;  /* 0x000000000008e947 */ /* 0x000fea0003800000 */
[----:B-----5:R-:W-:-:S04]  /*1cb0*/  FMUL.FTZ R186, R150, UR6 ;  /* 0x0000000696ba7c20 */ /* 0x020fc80008410000 */
[----:B------:R-:W-:-:S07]  /*1cc0*/  @P0 FADD.FTZ R186, R146, R186 ;  /* 0x000000ba92ba0221 */ /* 0x000fce0000010000 */
.L_x_52982:
[----:B------:R-:W-:Y:S05]  /*1cd0*/  BSYNC B0 ;  /* 0x0000000000007941 */ /* 0x000fea0003800000 */
.L_x_52981:
[----:B------:R-:W-:Y:S04]  /*1ce0*/  BSSY B0, `(.L_x_52983) ;  /* 0x0000004000007945 */ /* 0x000fe80003800000 */
[----:B------:R-:W-:Y:S05]  /*1cf0*/  @!P6 BRA `(.L_x_52984) ;  /* 0x000000000008e947 */ /* 0x000fea0003800000 */
[----:B-----5:R-:W-:-:S04]  /*1d00*/  FMUL.FTZ R187, R151, UR6 ;  /* 0x0000000697bb7c20 */ /* 0x020fc80008410000 */
[----:B------:R-:W-:-:S07]  /*1d10*/  @P0 FADD.FTZ R187, R147, R187 ;  /* 0x000000bb93bb0221 */ /* 0x000fce0000010000 */
.L_x_52984:
[----:B------:R-:W-:Y:S05]  /*1d20*/  BSYNC B0 ;  /* 0x0000000000007941 */ /* 0x000fea0003800000 */
.L_x_52983:
        /* <DEDUP_REMOVED lines=26> */
.L_x_52986:
[----:B------:R-:W-:Y:S05]  /*1ed0*/  BSYNC B0 ;  /* 0x0000000000007941 */ /* 0x000fea0003800000 */
.L_x_52985:
[----:B------:R-:W-:Y:S04]  /*1ee0*/  BSSY B0, `(.L_x_52987) ;  /* 0x0000004000007945 */ /* 0x000fe80003800000 */
[----:B------:R-:W-:Y:S05]  /*1ef0*/  @!P6 BRA `(.L_x_52988) ;  /* 0x000000000008e947 */ /* 0x000fea0003800000 */
[----:B-----5:R-:W-:-:S04]  /*1f00*/  FMUL.FTZ R181, R149, UR6 ;  /* 0x0000000695b57c20 */ /* 0x020fc80008410000 */
[----:B------:R-:W-:-:S07]  /*1f10*/  @P0 FADD.FTZ R181, R145, R181 ;  /* 0x000000b591b50221 */ /* 0x000fce0000010000 */
.L_x_52988:
[----:B------:R-:W-:Y:S05]  /*1f20*/  BSYNC B0 ;  /* 0x0000000000007941 */ /* 0x000fea0003800000 */
.L_x_52987:
[----:B------:R-:W-:Y:S04]  /*1f30*/  BSSY B0, `(.L_x_52989) ;  /* 0x0000004000007945 */ /* 0x000fe80003800000 */
[----:B------:R-:W-:Y:S05]  /*1f40*/  @!P6 BRA `(.L_x_52990) ;  /* 0x000000000008e947 */ /* 0x000fea0003800000 */
[----:B-----5:R-:W-:-:S04]  /*1f50*/  FMUL.FTZ R182, R150, UR6 ;  /* 0x0000000696b67c20 */ /* 0x020fc80008410000 */
[----:B------:R-:W-:-:S07]  /*1f60*/  @P0 FADD.FTZ R182, R146, R182 ;  /* 0x000000b692b60221 */ /* 0x000fce0000010000 */
.L_x_52990:
[----:B------:R-:W-:Y:S05]  /*1f70*/  BSYNC B0 ;  /* 0x0000000000007941 */ /* 0x000fea0003800000 */
.L_x_52989:
[----:B------:R-:W-:Y:S04]  /*1f80*/  BSSY B0, `(.L_x_52991) ;  /* 0x0000004000007945 */ /* 0x000fe80003800000 */
[----:B------:R-:W-:Y:S05]  /*1f90*/  @!P6 BRA `(.L_x_52992) ;  /* 0x000000000008e947 */ /* 0x000fea0003800000 */
[----:B-----5:R-:W-:-:S04]  /*1fa0*/  FMUL.FTZ R183, R151, UR6 ;  /* 0x0000000697b77c20 */ /* 0x020fc80008410000 */
[----:B------:R-:W-:-:S07]  /*1fb0*/  @P0 FADD.FTZ R183, R147, R183 ;  /* 0x000000b793b70221 */ /* 0x000fce0000010000 */
.L_x_52992:
[----:B------:R-:W-:Y:S05]  /*1fc0*/  BSYNC B0 ;  /* 0x0000000000007941 */ /* 0x000fea0003800000 */
.L_x_52991:
        /* <DEDUP_REMOVED lines=26> */
.L_x_52994:
[----:B------:R-:W-:Y:S05]  /*2170*/  BSYNC B0 ;  /* 0x0000000000007941 */ /* 0x000fea0003800000 */
.L_x_52993:
[----:B------:R-:W-:Y:S04]  /*2180*/  BSSY B0, `(.L_x_52995) ;  /* 0x0000004000007945 */ /* 0x000fe80003800000 */
[----:B------:R-:W-:Y:S05]  /*2190*/  @!P6 BRA `(.L_x_52996) ;  /* 0x000000000008e947 */ /* 0x000fea0003800000 */
[----:B-----5:R-:W-:-:S04]  /*21a0*/  FMUL.FTZ R177, R149, UR6 ;  /* 0x0000000695b17c20 */ /* 0x020fc80008410000 */
[----:B------:R-:W-:-:S07]  /*21b0*/  @P0 FADD.FTZ R177, R145, R177 ;  /* 0x000000b191b10221 */ /* 0x000fce0000010000 */
.L_x_52996:
[----:B------:R-:W-:Y:S05]  /*21c0*/  BSYNC B0 ;  /* 0x0000000000007941 */ /* 0x000fea0003800000 */
.L_x_52995:
[----:B------:R-:W-:Y:S04]  /*21d0*/  BSSY B0, `(.L_x_52997) ;  /* 0x0000004000007945 */ /* 0x000fe80003800000 */
[----:B------:R-:W-:Y:S05]  /*21e0*/  @!P6 BRA `(.L_x_52998) ;  /* 0x000000000008e947 */ /* 0x000fea0003800000 */
[----:B-----5:R-:W-:-:S04]  /*21f0*/  FMUL.FTZ R178, R150, UR6 ;  /* 0x0000000696b27c20 */ /* 0x020fc80008410000 */
[----:B------:R-:W-:-:S07]  /*2200*/  @P0 FADD.FTZ R178, R146, R178 ;  /* 0x000000b292b20221 */ /* 0x000fce0000010000 */
.L_x_52998:
[----:B------:R-:W-:Y:S05]  /*2210*/  BSYNC B0 ;  /* 0x0000000000007941 */ /* 0x000fea0003800000 */
.L_x_52997:
[----:B------:R-:W-:Y:S04]  /*2220*/  BSSY B0, `(.L_x_52999) ;  /* 0x0000004000007945 */ /* 0x000fe80003800000 */
[----:B------:R-:W-:Y:S05]  /*2230*/  @!P6 BRA `(.L_x_53000) ;  /* 0x000000000008e947 */ /* 0x000fea0003800000 */
[----:B-----5:R-:W-:-:S04]  /*2240*/  FMUL.FTZ R179, R151, UR6 ;  /* 0x0000000697b37c20 */ /* 0x020fc80008410000 */
[----:B------:R-:W-:-:S07]  /*2250*/  @P0 FADD.FTZ R179, R147, R179 ;  /* 0x000000b393b30221 */ /* 0x000fce0000010000 */
.L_x_53000:
[----:B------:R-:W-:Y:S05]  /*2260*/  BSYNC B0 ;  /* 0x0000000000007941 */ /* 0x000fea0003800000 */
.L_x_52999:
        /* <DEDUP_REMOVED lines=26> */
.L_x_53002:
[----:B------:R-:W-:Y:S05]  /*2410*/  BSYNC B0 ;  /* 0x0000000000007941 */ /* 0x000fea0003800000 */
.L_x_53001:
[----:B------:R-:W-:Y:S04]  /*2420*/  BSSY B0, `(.L_x_53003) ;  /* 0x0000004000007945 */ /* 0x000fe80003800000 */
[----:B------:R-:W-:Y:S05]  /*2430*/  @!P6 BRA `(.L_x_53004) ;  /* 0x000000000008e947 */ /* 0x000fea0003800000 */
[----:B-----5:R-:W-:-:S04]  /*2440*/  FMUL.FTZ R173, R149, UR6 ;  /* 0x0000000695ad7c20 */ /* 0x020fc80008410000 */
[----:B------:R-:W-:-:S07]  /*2450*/  @P0 FADD.FTZ R173, R145, R173 ;  /* 0x000000ad91ad0221 */ /* 0x000fce0000010000 */
.L_x_53004:
[----:B------:R-:W-:Y:S05]  /*2460*/  BSYNC B0 ;  /* 0x0000000000007941 */ /* 0x000fea0003800000 */
.L_x_53003:
[----:B------:R-:W-:Y:S04]  /*2470*/  BSSY B0, `(.L_x_53005) ;  /* 0x0000004000007945 */ /* 0x000fe80003800000 */
[----:B------:R-:W-:Y:S05]  /*2480*/  @!P6 BRA `(.L_x_53006) ;  /* 0x000000000008e947 */ /* 0x000fea0003800000 */
[----:B-----5:R-:W-:-:S04]  /*2490*/  FMUL.FTZ R174, R150, UR6 ;  /* 0x0000000696ae7c20 */ /* 0x020fc80008410000 */
[----:B------:R-:W-:-:S07]  /*24a0*/  @P0 FADD.FTZ R174, R146, R174 ;  /* 0x000000ae92ae0221 */ /* 0x000fce0000010000 */
.L_x_53006:
[----:B------:R-:W-:Y:S05]  /*24b0*/  BSYNC B0 ;  /* 0x0000000000007941 */ /* 0x000fea0003800000 */
.L_x_53005:
[----:B------:R-:W-:Y:S04]  /*24c0*/  BSSY B0, `(.L_x_53007) ;  /* 0x0000004000007945 */ /* 0x000fe80003800000 */
[----:B------:R-:W-:Y:S05]  /*24d0*/  @!P6 BRA `(.L_x_53008) ;  /* 0x000000000008e947 */ /* 0x000fea0003800000 */
[----:B-----5:R-:W-:-:S04]  /*24e0*/  FMUL.FTZ R175, R151, UR6 ;  /* 0x0000000697af7c20 */ /* 0x020fc80008410000 */
[----:B------:R-:W-:-:S07]  /*24f0*/  @P0 FADD.FTZ R175, R147, R175 ;  /* 0x000000af93af0221 */ /* 0x000fce0000010000 */
.L_x_53008:
[----:B------:R-:W-:Y:S05]  /*2500*/  BSYNC B0 ;  /* 0x0000000000007941 */ /* 0x000fea0003800000 */
.L_x_53007:
        /* <DEDUP_REMOVED lines=26> */
.L_x_53010:
[----:B------:R-:W-:Y:S05]  /*26b0*/  BSYNC B0 ;  /* 0x0000000000007941 */ /* 0x000fea0003800000 */
.L_x_53009:
[----:B------:R-:W-:Y:S04]  /*26c0*/  BSSY B0, `(.L_x_53011) ;  /* 0x0000004000007945 */ /* 0x000fe80003800000 */
[----:B------:R-:W-:Y:S05]  /*26d0*/  @!P6 BRA `(.L_x_53012) ;  /* 0x000000000008e947 */ /* 0x000fea0003800000 */
[----:B-----5:R-:W-:-:S04]  /*26e0*/  FMUL.FTZ R169, R149, UR6 ;  /* 0x0000000695a97c20 */ /* 0x020fc80008410000 */
[----:B------:R-:W-:-:S07]  /*26f0*/  @P0 FADD.FTZ R169, R145, R169 ;  /* 0x000000a991a90221 */ /* 0x000fce0000010000 */
.L_x_53012:
[----:B------:R-:W-:Y:S05]  /*2700*/  BSYNC B0 ;  /* 0x0000000000007941 */ /* 0x000fea0003800000 */
.L_x_53011:
[----:B------:R-:W-:Y:S04]  /*2710*/  BSSY B0, `(.L_x_53013) ;  /* 0x0000004000007945 */ /* 0x000fe80003800000 */
[----:B------:R-:W-:Y:S05]  /*2720*/  @!P6 BRA `(.L_x_53014) ;  /* 0x000000000008e947 */ /* 0x000fea0003800000 */
[----:B-----5:R-:W-:-:S04]  /*2730*/  FMUL.FTZ R170, R150, UR6 ;  /* 0x0000000696aa7c20 */ /* 0x020fc80008410000 */
[----:B------:R-:W-:-:S07]  /*2740*/  @P0 FADD.FTZ R170, R146, R170 ;  /* 0x000000aa92aa0221 */ /* 0x000fce0000010000 */
.L_x_53014:
[----:B------:R-:W-:Y:S05]  /*2750*/  BSYNC B0 ;  /* 0x0000000000007941 */ /* 0x000fea0003800000 */
.L_x_53013:
[----:B------:R-:W-:Y:S04]  /*2760*/  BSSY B0, `(.L_x_53015) ;  /* 0x0000004000007945 */ /* 0x000fe80003800000 */
[----:B------:R-:W-:Y:S05]  /*2770*/  @!P6 BRA `(.L_x_53016) ;  /* 0x000000000008e947 */ /* 0x000fea0003800000 */
[----:B-----5:R-:W-:-:S04]  /*2780*/  FMUL.FTZ R171, R151, UR6 ;  /* 0x0000000697ab7c20 */ /* 0x020fc80008410000 */
[----:B------:R-:W-:-:S07]  /*2790*/  @P0 FADD.FTZ R171, R147, R171 ;  /* 0x000000ab93ab0221 */ /* 0x000fce0000010000 */
.L_x_53016:
[----:B------:R-:W-:Y:S05]  /*27a0*/  BSYNC B0 ;  /* 0x0000000000007941 */ /* 0x000fea0003800000 */
.L_x_53015:
        /* <DEDUP_REMOVED lines=26> */
.L_x_53018:
[----:B------:R-:W-:Y:S05]  /*2950*/  BSYNC B0 ;  /* 0x0000000000007941 */ /* 0x000fea0003800000 */
.L_x_53017:
[----:B------:R-:W-:Y:S04]  /*2960*/  BSSY B0, `(.L_x_53019) ;  /* 0x0000004000007945 */ /* 0x000fe80003800000 */
[----:B------:R-:W-:Y:S05]  /*2970*/  @!P6 BRA `(.L_x_53020) ;  /* 0x000000000008e947 */ /* 0x000fea0003800000 */
[----:B-----5:R-:W-:-:S04]  /*2980*/  FMUL.FTZ R165, R149, UR6 ;  /* 0x0000000695a57c20 */ /* 0x020fc80008410000 */
[----:B------:R-:W-:-:S07]  /*2990*/  @P0 FADD.FTZ R165, R145, R165 ;  /* 0x000000a591a50221 */ /* 0x000fce0000010000 */
.L_x_53020:
[----:B------:R-:W-:Y:S05]  /*29a0*/  BSYNC B0 ;  /* 0x0000000000007941 */ /* 0x000fea0003800000 */
.L_x_53019:
[----:B------:R-:W-:Y:S04]  /*29b0*/  BSSY B0, `(.L_x_53021) ;  /* 0x0000004000007945 */ /* 0x000fe80003800000 */
[----:B------:R-:W-:Y:S05]  /*29c0*/  @!P6 BRA `(.L_x_53022) ;  /* 0x000000000008e947 */ /* 0x000fea0003800000 */
[----:B-----5:R-:W-:-:S04]  /*29d0*/  FMUL.FTZ R166, R150, UR6 ;  /* 0x0000000696a67c20 */ /* 0x020fc80008410000 */
[----:B------:R-:W-:-:S07]  /*29e0*/  @P0 FADD.FTZ R166, R146, R166 ;  /* 0x000000a692a60221 */ /* 0x000fce0000010000 */
.L_x_53022:
[----:B------:R-:W-:Y:S05]  /*29f0*/  BSYNC B0 ;  /* 0x0000000000007941 */ /* 0x000fea0003800000 */
.L_x_53021:
[----:B------:R-:W-:Y:S04]  /*2a00*/  BSSY B0, `(.L_x_53023) ;  /* 0x0000004000007945 */ /* 0x000fe80003800000 */
[----:B------:R-:W-:Y:S05]  /*2a10*/  @!P6 BRA `(.L_x_53024) ;  /* 0x000000000008e947 */ /* 0x000fea0003800000 */
[----:B-----5:R-:W-:-:S04]  /*2a20*/  FMUL.FTZ R167, R151, UR6 ;  /* 0x0000000697a77c20 */ /* 0x020fc80008410000 */
[----:B------:R-:W-:-:S07]  /*2a30*/  @P0 FADD.FTZ R167, R147, R167 ;  /* 0x000000a793a70221 */ /* 0x000fce0000010000 */
.L_x_53024:
[----:B------:R-:W-:Y:S05]  /*2a40*/  BSYNC B0 ;  /* 0x0000000000007941 */ /* 0x000fea0003800000 */
.L_x_53023:
        /* <DEDUP_REMOVED lines=26> */
.L_x_53026:
[----:B------:R-:W-:Y:S05]  /*2bf0*/  BSYNC B0 ;  /* 0x0000000000007941 */ /* 0x000fea0003800000 */
.L_x_53025:
[----:B------:R-:W-:Y:S04]  /*2c00*/  BSSY B0, `(.L_x_53027) ;  /* 0x0000004000007945 */ /* 0x000fe80003800000 */
[----:B------:R-:W-:Y:S05]  /*2c10*/  @!P6 BRA `(.L_x_53028) ;  /* 0x000000000008e947 */ /* 0x000fea0003800000 */
[----:B-----5:R-:W-:-:S04]  /*2c20*/  FMUL.FTZ R161, R149, UR6 ;  /* 0x0000000695a17c20 */ /* 0x020fc80008410000 */
[----:B------:R-:W-:-:S07]  /*2c30*/  @P0 FADD.FTZ R161, R145, R161 ;  /* 0x000000a191a10221 */ /* 0x000fce0000010000 */
.L_x_53028:
[----:B------:R-:W-:Y:S05]  /*2c40*/  BSYNC B0 ;  /* 0x0000000000007941 */ /* 0x000fea0003800000 */
.L_x_53027:
[----:B------:R-:W-:Y:S04]  /*2c50*/  BSSY B0, `(.L_x_53029) ;  /* 0x0000004000007945 */ /* 0x000fe80003800000 */
[----:B------:R-:W-:Y:S05]  /*2c60*/  @!P6 BRA `(.L_x_53030) ;  /* 0x000000000008e947 */ /* 0x000fea0003800000 */
[----:B-----5:R-:W-:-:S04]  /*2c70*/  FMUL.FTZ R162, R150, UR6 ;  /* 0x0000000696a27c20 */ /* 0x020fc80008410000 */
[----:B------:R-:W-:-:S07]  /*2c80*/  @P0 FADD.FTZ R162, R146, R162 ;  /* 0x000000a292a20221 */ /* 0x000fce0000010000 */
.L_x_53030:
[----:B------:R-:W-:Y:S05]  /*2c90*/  BSYNC B0 ;  /* 0x0000000000007941 */ /* 0x000fea0003800000 */
.L_x_53029:
[----:B------:R-:W-:Y:S04]  /*2ca0*/  BSSY B0, `(.L_x_53031) ;  /* 0x0000004000007945 */ /* 0x000fe80003800000 */
[----:B------:R-:W-:Y:S05]  /*2cb0*/  @!P6 BRA `(.L_x_53032) ;  /* 0x000000000008e947 */ /* 0x000fea0003800000 */
[----:B-----5:R-:W-:-:S04]  /*2cc0*/  FMUL.FTZ R163, R151, UR6 ;  /* 0x0000000697a37c20 */ /* 0x020fc80008410000 */
[----:B------:R-:W-:-:S07]  /*2cd0*/  @P0 FADD.FTZ R163, R147, R163 ;  /* 0x000000a393a30221 */ /* 0x000fce0000010000 */
.L_x_53032:
[----:B------:R-:W-:Y:S05]  /*2ce0*/  BSYNC B0 ;  /* 0x0000000000007941 */ /* 0x000fea0003800000 */
.L_x_53031:
[----:B------:R-:W0:Y:S01]  /*2cf0*/  @P5 LDC.64 R152, c[0x0][0x220] ;  /* 0x00008800ff985b82 */ /* 0x000e220000000a00 */
[----:B------:R1:W-:Y:S01]  /*2d00*/  STG.E.128 desc[UR4][R14.64], R160 ;  /* 0x000000a00e007986 */ /* 0x0003e2000c101d04 */
[----:B------:R-:W-:-:S03]  /*2d10*/  @P5 IADD3 R157, R3, 0x1a0, RZ ;  /* 0x000001a0039d5810 */ /* 0x000fc60007ffe0ff */
[----:B------:R-:W2:Y:S01]  /*2d20*/  @P0 LDG.E.128 R144, desc[UR4][R154.64] ;  /* 0x000000049a900981 */ /* 0x000ea2000c1e1d00 */
[----:B------:R-:W-:Y:S02]  /*2d30*/  @!P6 ISETP.NE.U32.AND P1, PT, R200, RZ, PT ;  /* 0x000000ffc800e20c */ /* 0x000fe40003f25070 */
[----:B------:R-:W3:Y:S02]  /*2d40*/  @P0 LDC.64 R202, c[0x0][0x230] ;  /* 0x00008c00ffca0b82 */ /* 0x000ee40000000a00 */
        /* <DEDUP_REMOVED lines=10> */
[----:B---3--:R-:W-:Y:S01]  /*2df0*/  @P0 IMAD.WIDE.U32 R202, R215, 0x10, R202 ;  /* 0x00000010d7ca0825 */ /* 0x008fe200078e00ca */
[----:B--2---:R-:W-:-:S02]  /*2e00*/  @!P6 FSEL R157, R145, RZ, P2 ;  /* 0x000000ff919de208 */ /* 0x004fc40001000000 */
        /* <DEDUP_REMOVED lines=8> */
.L_x_53034:
[----:B------:R-:W-:Y:S05]  /*2e90*/  BSYNC B0 ;  /* 0x0000000000007941 */ /* 0x000fea0003800000 */
.L_x_53033:
[----:B------:R-:W-:Y:S04]  /*2ea0*/  BSSY B0, `(.L_x_53035) ;  /* 0x0000004000007945 */ /* 0x000fe80003800000 */
[----:B------:R-:W-:Y:S05]  /*2eb0*/  @!P6 BRA `(.L_x_53036) ;  /* 0x000000000008e947 */ /* 0x000fea0003800000 */
[----:B-----5:R-:W-:-:S04]  /*2ec0*/  FMUL.FTZ R157, R149, UR6 ;  /* 0x00000006959d7c20 */ /* 0x020fc80008410000 */
[----:B------:R-:W-:-:S07]  /*2ed0*/  @P0 FADD.FTZ R157, R145, R157 ;  /* 0x0000009d919d0221 */ /* 0x000fce0000010000 */
.L_x_53036:
[----:B------:R-:W-:Y:S05]  /*2ee0*/  BSYNC B0 ;  /* 0x0000000000007941 */ /* 0x000fea0003800000 */
.L_x_53035:
[----:B------:R-:W-:Y:S04]  /*2ef0*/  BSSY B0, `(.L_x_53037) ;  /* 0x0000004000007945 */ /* 0x000fe80003800000 */
[----:B------:R-:W-:Y:S05]  /*2f00*/  @!P6 BRA `(.L_x_53038) ;  /* 0x000000000008e947 */ /* 0x000fea0003800000 */
[----:B-----5:R-:W-:-:S04]  /*2f10*/  FMUL.FTZ R158, R150, UR6 ;  /* 0x00000006969e7c20 */ /* 0x020fc80008410000 */
[----:B------:R-:W-:-:S07]  /*2f20*/  @P0 FADD.FTZ R158, R146, R158 ;  /* 0x0000009e929e0221 */ /* 0x000fce0000010000 */
.L_x_53038:
[----:B------:R-:W-:Y:S05]  /*2f30*/  BSYNC B0 ;  /* 0x0000000000007941 */ /* 0x000fea0003800000 */
.L_x_53037:
[----:B------:R-:W-:Y:S04]  /*2f40*/  BSSY B0, `(.L_x_53039) ;  /* 0x0000004000007945 */ /* 0x000fe80003800000 */
[----:B------:R-:W-:Y:S05]  /*2f50*/  @!P6 BRA `(.L_x_53040) ;  /* 0x000000000008e947 */ /* 0x000fea0003800000 */
[----:B-----5:R-:W-:-:S04]  /*2f60*/  FMUL.FTZ R159, R151, UR6 ;  /* 0x00000006979f7c20 */ /* 0x020fc80008410000 */
[----:B------:R-:W-:-:S07]  /*2f70*/  @P0 FADD.FTZ R159, R147, R159 ;  /* 0x0000009f939f0221 */ /* 0x000fce0000010000 */
.L_x_53040:
[----:B------:R-:W-:Y:S05]  /*2f80*/  BSYNC B0 ;  /* 0x0000000000007941 */ /* 0x000fea0003800000 */
.L_x_53039:
[----:B------:R0:W-:Y:S01]  /*2f90*/  STG.E.128 desc[UR4][R14.64], R156 ;  /* 0x0000009c0e007986 */ /* 0x0001e2000c101d04 */
[----:B------:R-:W1:Y:S03]  /*2fa0*/  @P5 LDC.64 R154, c[0x0][0x220] ;  /* 0x00008800ff9a5b82 */ /* 0x000e660000000a00 */
[----:B------:R2:W3:Y:S01]  /*2fb0*/  @P0 LDG.E.128 R144, desc[UR4][R202.64] ;  /* 0x00000004ca900981 */ /* 0x0004e2000c1e1d00 */
[----:B------:R-:W-:Y:S02]  /*2fc0*/  @!P6 ISETP.NE.U32.AND P1, PT, R200, RZ, PT ;  /* 0x000000ffc800e20c */ /* 0x000fe40003f25070 */
[----:B------:R-:W-:Y:S02]  /*2fd0*/  @P5 IADD3 R153, R3, 0x1c0, RZ ;  /* 0x000001c003995810 */ /* 0x000fe40007ffe0ff */
[----:B------:R-:W2:Y:S01]  /*2fe0*/  @P0 LDC.64 R212, c[0x0][0x230] ;  /* 0x00008c00ffd40b82 */ /* 0x000ea20000000a00 */
[----:B------:R-:W-:-:S02]  /*2ff0*/  @!P6 ISETP.NE.AND.EX P2, PT, R201, RZ, PT, P1 ;  /* 0x000000ffc900e20c */ /* 0x000fc40003f45310 */
[C---:B------:R-:W-:Y:S02]  /*3000*/  @!P6 ISETP.NE.U32.AND P3, PT, R200.reuse, RZ, PT ;  /* 0x000000ffc800e20c */ /* 0x040fe40003f65070 */
[----:B------:R-:W-:Y:S02]  /*3010*/  @!P6 ISETP.NE.U32.AND P1, PT, R200, RZ, PT ;  /* 0x000000ffc800e20c */ /* 0x000fe40003f25070 */
[----:B------:R-:W-:Y:S01]  /*3020*/  IADD3 R11, R11, 0x1e0, RZ ;  /* 0x000001e00b0b7810 */ /* 0x000fe20007ffe0ff */
[----:B------:R-:W-:Y:S01]  /*3030*/  BSSY B0, `(.L_x_53041) ;  /* 0x0000010000007945 */ /* 0x000fe20003800000 */
[----:B------:R-:W-:Y:S01]  /*3040*/  @!P6 ISETP.NE.AND.EX P3, PT, R201, RZ, PT, P3 ;  /* 0x000000ffc900e20c */ /* 0x000fe20003f65330 */
[----:B-1----:R-:W-:Y:S01]  /*3050*/  @P5 IMAD.WIDE.U32 R154, R153, 0x10, R154 ;  /* 0x00000010999a5825 */ /* 0x002fe200078e009a */
[----:B------:R-:W-:-:S03]  /*3060*/  @!P6 ISETP.NE.AND.EX P1, PT, R201, RZ, PT, P1 ;  /* 0x000000ffc900e20c */ /* 0x000fc60003f25310 */
[----:B0-----:R-:W-:Y:S01]  /*3070*/  IMAD.WIDE.U32 R14, R215, 0x10, R8 ;  /* 0x00000010d70e7825 */ /* 0x001fe200078e0008 */
[----:B-----5:R0:W5:Y:S03]  /*3080*/  @P5 LDG.E.128 R148, desc[UR4][R154.64] ;  /* 0x000000049a945981 */ /* 0x020166000c1e1d00 */
[----:B--2---:R-:W-:Y:S01]  /*3090*/  @P0 IMAD.WIDE.U32 R202, R11, 0x10, R212 ;  /* 0x000000100bca0825 */ /* 0x004fe200078e00d4 */
[----:B---3--:R-:W-:Y:S02]  /*30a0*/  @!P6 FSEL R153, R145, RZ, P2 ;  /* 0x000000ff9199e208 */ /* 0x008fe40001000000 */
[----:B------:R-:W-:Y:S02]  /*30b0*/  @!P6 ISETP.NE.U32.AND P2, PT, R200, RZ, PT ;  /* 0x000000ffc800e20c */ /* 0x000fe40003f45070 */
[----:B0-----:R-:W-:Y:S02]  /*30c0*/  @!P6 FSEL R154, R146, RZ, P1 ;  /* 0x000000ff929ae208 */ /* 0x001fe40000800000 */
[----:B------:R-:W-:-:S02]  /*30d0*/  @!P6 ISETP.NE.AND.EX P2, PT, R201, RZ, PT, P2 ;  /* 0x000000ffc900e20c */ /* 0x000fc40003f45320 */
[----:B------:R-:W-:Y:S02]  /*30e0*/  @!P6 FSEL R152, R144, RZ, P3 ;  /* 0x000000ff9098e208 */ /* 0x000fe40001800000 */
[----:B------:R-:W-:Y:S01]  /*30f0*/  @!P6 FSEL R155, R147, RZ, P2 ;  /* 0x000000ff939be208 */ /* 0x000fe20001000000 */
[----:B------:R-:W-:Y:S08]  /*3100*/  @!P6 BRA `(.L_x_53042) ;  /* 0x000000000008e947 */ /* 0x000ff00003800000 */
[----:B-----5:R-:W-:-:S04]  /*3110*/  FMUL.FTZ R152, R148, UR6 ;  /* 0x0000000694987c20 */ /* 0x020fc80008410000 */
[----:B------:R-:W-:-:S07]  /*3120*/  @P0 FADD.FTZ R152, R144, R152 ;  /* 0x0000009890980221 */ /* 0x000fce0000010000 */
.L_x_53042:
[----:B------:R-:W-:Y:S05]  /*3130*/  BSYNC B0 ;  /* 0x0000000000007941 */ /* 0x000fea0003800000 */
.L_x_53041:
[----:B------:R-:W-:Y:S04]  /*3140*/  BSSY B0, `(.L_x_53043) ;  /* 0x0000004000007945 */ /* 0x000fe80003800000 */
[----:B------:R-:W-:Y:S05]  /*3150*/  @!P6 BRA `(.L_x_53044) ;  /* 0x000000000008e947 */ /* 0x000fea0003800000 */
[----:B-----5:R-:W-:-:S04]  /*3160*/  FMUL.FTZ R153, R149, UR6 ;  /* 0x0000000695997c20 */ /* 0x020fc80008410000 */
[----:B------:R-:W-:-:S07]  /*3170*/  @P0 FADD.FTZ R153, R145, R153 ;  /* 0x0000009991990221 */ /* 0x000fce0000010000 */
.L_x_53044:
[----:B------:R-:W-:Y:S05]  /*3180*/  BSYNC B0 ;  /* 0x0000000000007941 */ /* 0x000fea0003800000 */
.L_x_53043:
[----:B------:R-:W-:Y:S04]  /*3190*/  BSSY B0, `(.L_x_53045) ;  /* 0x0000004000007945 */ /* 0x000fe80003800000 */
[----:B------:R-:W-:Y:S05]  /*31a0*/  @!P6 BRA `(.L_x_53046) ;  /* 0x000000000008e947 */ /* 0x000fea0003800000 */
[----:B-----5:R-:W-:-:S04]  /*31b0*/  FMUL.FTZ R154, R150, UR6 ;  /* 0x00000006969a7c20 */ /* 0x020fc80008410000 */
[----:B------:R-:W-:-:S07]  /*31c0*/  @P0 FADD.FTZ R154, R146, R154 ;  /* 0x0000009a929a0221 */ /* 0x000fce0000010000 */
.L_x_53046:
[----:B------:R-:W-:Y:S05]  /*31d0*/  BSYNC B0 ;  /* 0x0000000000007941 */ /* 0x000fea0003800000 */
.L_x_53045:
[----:B------:R-:W-:Y:S04]  /*31e0*/  BSSY B0, `(.L_x_53047) ;  /* 0x0000004000007945 */ /* 0x000fe80003800000 */
[----:B------:R-:W-:Y:S05]  /*31f0*/  @!P6 BRA `(.L_x_53048) ;  /* 0x000000000008e947 */ /* 0x000fea0003800000 */
[----:B-----5:R-:W-:-:S04]  /*3200*/  FMUL.FTZ R155, R151, UR6 ;  /* 0x00000006979b7c20 */ /* 0x020fc80008410000 */
[----:B------:R-:W-:-:S07]  /*3210*/  @P0 FADD.FTZ R155, R147, R155 ;  /* 0x0000009b939b0221 */ /* 0x000fce0000010000 */
.L_x_53048:
[----:B------:R-:W-:Y:S05]  /*3220*/  BSYNC B0 ;  /* 0x0000000000007941 */ /* 0x000fea0003800000 */
.L_x_53047:
[----:B------:R0:W-:Y:S01]  /*3230*/  STG.E.128 desc[UR4][R14.64], R152 ;  /* 0x000000980e007986 */ /* 0x0001e2000c101d04 */
[----:B------:R-:W1:Y:S03]  /*3240*/  @P5 LDC.64 R212, c[0x0][0x220] ;  /* 0x00008800ffd45b82 */ /* 0x000e660000000a00 */
[----:B------:R-:W2:Y:S01]  /*3250*/  @P0 LDG.E.128 R144, desc[UR4][R202.64] ;  /* 0x00000004ca900981 */ /* 0x000ea2000c1e1d00 */
[----:B------:R-:W-:Y:S02]  /*3260*/  @P5 IADD3 R3, R3, 0x1e0, RZ ;  /* 0x000001e003035810 */ /* 0x000fe40007ffe0ff */
[C---:B------:R-:W-:Y:S02]  /*3270*/  @!P6 ISETP.NE.U32.AND P1, PT, R200.reuse, RZ, PT ;  /* 0x000000ffc800e20c */ /* 0x040fe40003f25070 */
[C---:B------:R-:W-:Y:S02]  /*3280*/  @!P6 ISETP.NE.U32.AND P2, PT, R200.reuse, RZ, PT ;  /* 0x000000ffc800e20c */ /* 0x040fe40003f45070 */
[----:B------:R-:W-:Y:S01]  /*3290*/  @!P6 ISETP.NE.U32.AND P3, PT, R200, RZ, PT ;  /* 0x000000ffc800e20c */ /* 0x000fe20003f65070 */
[----:B------:R-:W-:Y:S01]  /*32a0*/  BSSY B0, `(.L_x_53049) ;  /* 0x000000f000007945 */ /* 0x000fe20003800000 */
[----:B------:R-:W-:-:S02]  /*32b0*/  @!P6 ISETP.NE.AND.EX P1, PT, R201, RZ, PT, P1 ;  /* 0x000000ffc900e20c */ /* 0x000fc40003f25310 */
[----:B------:R-:W-:Y:S01]  /*32c0*/  @!P6 ISETP.NE.AND.EX P2, PT, R201, RZ, PT, P2 ;  /* 0x000000ffc900e20c */ /* 0x000fe20003f45320 */
[----:B-1----:R-:W-:-:S05]  /*32d0*/  @P5 IMAD.WIDE.U32 R212, R3, 0x10, R212 ;  /* 0x0000001003d45825 */ /* 0x002fca00078e00d4 */
[----:B-----5:R0:W5:Y:S01]  /*32e0*/  @P5 LDG.E.128 R148, desc[UR4][R212.64] ;  /* 0x00000004d4945981 */ /* 0x020162000c1e1d00 */
[----:B------:R-:W-:Y:S02]  /*32f0*/  @!P6 ISETP.NE.U32.AND P5, PT, R200, RZ, PT ;  /* 0x000000ffc800e20c */ /* 0x000fe40003fa5070 */
[C---:B------:R-:W-:Y:S02]  /*3300*/  @!P6 ISETP.NE.AND.EX P3, PT, R201.reuse, RZ, PT, P3 ;  /* 0x000000ffc900e20c */ /* 0x040fe40003f65330 */
[----:B------:R-:W-:Y:S02]  /*3310*/  @!P6 ISETP.NE.AND.EX P5, PT, R201, RZ, PT, P5 ;  /* 0x000000ffc900e20c */ /* 0x000fe40003fa5350 */
[----:B--2---:R-:W-:Y:S02]  /*3320*/  @!P6 FSEL R201, R145, RZ, P1 ;  /* 0x000000ff91c9e208 */ /* 0x004fe40000800000 */
[----:B------:R-:W-:Y:S02]  /*3330*/  @!P6 FSEL R202, R146, RZ, P2 ;  /* 0x000000ff92cae208 */ /* 0x000fe40001000000 */
[----:B------:R-:W-:-:S02]  /*3340*/  @!P6 FSEL R203, R147, RZ, P5 ;  /* 0x000000ff93cbe208 */ /* 0x000fc40002800000 */
[----:B------:R-:W-:Y:S01]  /*3350*/  @!P6 FSEL R200, R144, RZ, P3 ;  /* 0x000000ff90c8e208 */ /* 0x000fe20001800000 */
[----:B0-----:R-:W-:Y:S06]  /*3360*/  @!P6 BRA `(.L_x_53050) ;  /* 0x000000000008e947 */ /* 0x001fec0003800000 */
[----:B-----5:R-:W-:-:S04]  /*3370*/  FMUL.FTZ R200, R148, UR6 ;  /* 0x0000000694c87c20 */ /* 0x020fc80008410000 */
[----:B------:R-:W-:-:S07]  /*3380*/  @P0 FADD.FTZ R200, R144, R200 ;  /* 0x000000c890c80221 */ /* 0x000fce0000010000 */
.L_x_53050:
[----:B------:R-:W-:Y:S05]  /*3390*/  BSYNC B0 ;  /* 0x0000000000007941 */ /* 0x000fea0003800000 */
.L_x_53049:
[----:B------:R-:W-:Y:S04]  /*33a0*/  BSSY B0, `(.L_x_53051) ;  /* 0x0000004000007945 */ /* 0x000fe80003800000 */
[----:B------:R-:W-:Y:S05]  /*33b0*/  @!P6 BRA `(.L_x_53052) ;  /* 0x000000000008e947 */ /* 0x000fea0003800000 */
[----:B-----5:R-:W-:-:S04]  /*33c0*/  FMUL.FTZ R201, R149, UR6 ;  /* 0x0000000695c97c20 */ /* 0x020fc80008410000 */
[----:B------:R-:W-:-:S07]  /*33d0*/  @P0 FADD.FTZ R201, R145, R201 ;  /* 0x000000c991c90221 */ /* 0x000fce0000010000 */
.L_x_53052:
[----:B------:R-:W-:Y:S05]  /*33e0*/  BSYNC B0 ;  /* 0x0000000000007941 */ /* 0x000fea0003800000 */
.L_x_53051:
[----:B------:R-:W-:Y:S04]  /*33f0*/  BSSY B0, `(.L_x_53053) ;  /* 0x0000004000007945 */ /* 0x000fe80003800000 */
[----:B------:R-:W-:Y:S05]  /*3400*/  @!P6 BRA `(.L_x_53054) ;  /* 0x000000000008e947 */ /* 0x000fea0003800000 */
[----:B-----5:R-:W-:-:S04]  /*3410*/  FMUL.FTZ R202, R150, UR6 ;  /* 0x0000000696ca7c20 */ /* 0x020fc80008410000 */
[----:B------:R-:W-:-:S07]  /*3420*/  @P0 FADD.FTZ R202, R146, R202 ;  /* 0x000000ca92ca0221 */ /* 0x000fce0000010000 */
.L_x_53054:
[----:B------:R-:W-:Y:S05]  /*3430*/  BSYNC B0 ;  /* 0x0000000000007941 */ /* 0x000fea0003800000 */
.L_x_53053:
[----:B------:R-:W-:Y:S04]  /*3440*/  BSSY B0, `(.L_x_53055) ;  /* 0x0000004000007945 */ /* 0x000fe80003800000 */
[----:B------:R-:W-:Y:S05]  /*3450*/  @!P6 BRA `(.L_x_53056) ;  /* 0x000000000008e947 */ /* 0x000fea0003800000 */
[----:B-----5:R-:W-:-:S04]  /*3460*/  FMUL.FTZ R203, R151, UR6 ;  /* 0x0000000697cb7c20 */ /* 0x020fc80008410000 */
[----:B------:R-:W-:-:S07]  /*3470*/  @P0 FADD.FTZ R203, R147, R203 ;  /* 0x000000cb93cb0221 */ /* 0x000fce0000010000 */
.L_x_53056:
[----:B------:R-:W-:Y:S05]  /*3480*/  BSYNC B0 ;  /* 0x0000000000007941 */ /* 0x000fea0003800000 */
.L_x_53055:
[----:B------:R-:W-:Y:S01]  /*3490*/  FADD.FTZ R12, RZ, R4 ;  /* 0x00000004ff0c7221 */ /* 0x000fe20000010000 */
[----:B------:R-:W-:Y:S01]  /*34a0*/  IMAD.WIDE.U32 R14, R11, 0x10, R8 ;  /* 0x000000100b0e7825 */ /* 0x000fe200078e0008 */
[----:B------:R-:W-:Y:S01]  /*34b0*/  UMOV UR8, 0xffffffff ;  /* 0xffffffff00087882 */ /* 0x000fe20000000000 */
        /* <DEDUP_REMOVED lines=63> */
[----:B------:R-:W-:-:S03]  /*38b0*/  SHF.R.S32.HI R8, RZ, 0x1f, R2 ;  /* 0x0000001fff087819 */ /* 0x000fc60000011402 */
        /* <DEDUP_REMOVED lines=152> */
.L_x_53072:
        /* <DEDUP_REMOVED lines=84> */
[----:B------:R-:W-:Y:S01]  /*4780*/  SHF.R.S32.HI R204, RZ, 0x1f, R13 ;  /* 0x0000001fffcc7819 */ /* 0x000fe2000001140d */
[----:B0-----:R-:W0:Y:S01]  /*4790*/  LDC.64 R14, c[0x0][0x2b8] ;  /* 0x0000ae00ff0e7b82 */ /* 0x001e220000000a00 */
[C---:B------:R-:W-:Y:S01]  /*47a0*/  FMUL.FTZ R4, R9.reuse, R4 ;  /* 0x0000000409047220 */ /* 0x040fe20000410000 */
[C---:B------:R-:W-:Y:S01]  /*47b0*/  FMUL.FTZ R5, R9.reuse, R5 ;  /* 0x0000000509057220 */ /* 0x040fe20000410000 */
[----:B------:R-:W-:Y:S01]  /*47c0*/  LEA.HI R13, R204, R13, RZ, 0x2 ;  /* 0x0000000dcc0d7211 */ /* 0x000fe200078f10ff */
[C---:B------:R-:W-:Y:S01]  /*47d0*/  FMUL.FTZ R10, R9.reuse, R10 ;  /* 0x0000000a090a7220 */ /* 0x040fe20000410000 */
[C---:B------:R-:W-:Y:S01]  /*47e0*/  FMUL.FTZ R11, R9.reuse, R11 ;  /* 0x0000000b090b7220 */ /* 0x040fe20000410000 */
[----:B------:R-:W-:Y:S01]  /*47f0*/  FMUL.FTZ R8, R9, R8 ;  /* 0x0000000809087220 */ /* 0x000fe20000410000 */
[----:B------:R-:W-:Y:S01]  /*4800*/  LEA.HI.SX32 R13, R13, R0, 0x1e ;  /* 0x000000000d0d7211 */ /* 0x000fe200078ff2ff */
[C---:B------:R-:W-:Y:S01]  /*4810*/  FMUL.FTZ R6, R9.reuse, R6 ;  /* 0x0000000609067220 */ /* 0x040fe20000410000 */
[C---:B------:R-:W-:Y:S01]  /*4820*/  FMUL.FTZ R7, R9.reuse, R7 ;  /* 0x0000000709077220 */ /* 0x040fe20000410000 */
[----:B------:R-:W-:Y:S01]  /*4830*/  FMUL.FTZ R3, R9, R3 ;  /* 0x0000000309037220 */ /* 0x000fe20000410000 */
[----:B------:R-:W-:Y:S01]  /*4840*/  IADD3 R233, R13, 0x20, RZ ;  /* 0x000000200de97810 */ /* 0x000fe20007ffe0ff */
[----:B------:R-:W-:Y:S01]  /*4850*/  FMUL.FTZ R12, R9, R12 ;  /* 0x0000000c090c7220 */ /* 0x000fe20000410000 */
[----:B------:R-:W-:Y:S01]  /*4860*/  IADD3 R231, R13, 0x40, RZ ;  /* 0x000000400de77810 */ /* 0x000fe20007ffe0ff */
[C---:B------:R-:W-:Y:S01]  /*4870*/  FMUL.FTZ R205, R9.reuse, R205 ;  /* 0x000000cd09cd7220 */ /* 0x040fe20000410000 */
[C---:B------:R-:W-:Y:S01]  /*4880*/  FMUL.FTZ R206, R9.reuse, R206 ;  /* 0x000000ce09ce7220 */ /* 0x040fe20000410000 */
[C---:B------:R-:W-:Y:S01]  /*4890*/  FMUL.FTZ R207, R9.reuse, R207 ;  /* 0x000000cf09cf7220 */ /* 0x040fe20000410000 */
[C---:B------:R-:W-:Y:S01]  /*48a0*/  FMUL.FTZ R208, R9.reuse, R152 ;  /* 0x0000009809d07220 */ /* 0x040fe20000410000 */
[----:B------:R-:W-:Y:S01]  /*48b0*/  FMUL.FTZ R211, R9, R155 ;  /* 0x0000009b09d37220 */ /* 0x000fe20000410000 */
        /* <DEDUP_REMOVED lines=53> */
[----:B------:R-:W-:Y:S01]  /*4c10*/  IADD3 R227, R13, 0x80, RZ ;  /* 0x000000800de37810 */ /* 0x000fe20007ffe0ff */
[----:B------:R-:W-:Y:S01]  /*4c20*/  FFMA.FTZ R154, R82, R11, R18 ;  /* 0x0000000b529a7223 */ /* 0x000fe20000010012 */
[----:B------:R-:W-:Y:S01]  /*4c30*/  FFMA.FTZ R153, R81, R10, R17 ;  /* 0x0000000a51997223 */ /* 0x000fe20000010011 */
[C---:B0-----:R-:W-:Y:S01]  /*4c40*/  IMAD.WIDE.U32 R4, R13.reuse, 0x10, R14 ;  /* 0x000000100d047825 */ /* 0x041fe200078e000e */
[----:B------:R-:W-:-:S03]  /*4c50*/  IADD3 R225, R13, 0xa0, RZ ;  /* 0x000000a00de17810 */ /* 0x000fc60007ffe0ff */
[----:B------:R-:W-:Y:S01]  /*4c60*/  FFMA.FTZ R9, R85, R8, R21 ;  /* 0x0000000855097223 */ /* 0x000fe20000010015 */
[----:B------:R-:W-:Y:S01]  /*4c70*/  IADD3 R223, R13, 0xc0, RZ ;  /* 0x000000c00ddf7810 */ /* 0x000fe20007ffe0ff */
[----:B------:R-:W-:-:S04]  /*4c80*/  IMAD.WIDE.U32 R232, R233, 0x10, R14 ;  /* 0x00000010e9e87825 */ /* 0x000fc800078e000e */
[----:B------:R-:W-:Y:S01]  /*4c90*/  FFMA.FTZ R11, R87, R3, R23 ;  /* 0x00000003570b7223 */ /* 0x000fe20000010017 */
[----:B------:R-:W-:Y:S01]  /*4ca0*/  FFMA.FTZ R10, R86, R7, R22 ;  /* 0x00000007560a7223 */ /* 0x000fe20000010016 */
[----:B------:R-:W-:Y:S01]  /*4cb0*/  FFMA.FTZ R8, R84, R6, R20 ;  /* 0x0000000654087223 */ /* 0x000fe20000010014 */
[----:B------:R-:W-:Y:S01]  /*4cc0*/  IADD3 R221, R13, 0xe0, RZ ;  /* 0x000000e00ddd7810 */ /* 0x000fe20007ffe0ff */
[----:B------:R-:W-:-:S04]  /*4cd0*/  IMAD.WIDE.U32 R230, R231, 0x10, R14 ;  /* 0x00000010e7e67825 */ /* 0x000fc800078e000e */
[----:B------:R-:W-:Y:S01]  /*4ce0*/  FFMA.FTZ R207, R91, R207, R27 ;  /* 0x000000cf5bcf7223 */ /* 0x000fe2000001001b */
        /* <DEDUP_REMOVED lines=15> */
[----:B------:R0:W-:Y:S01]  /*4de0*/  STG.E.128 desc[UR4][R4.64], R152 ;  /* 0x0000009804007986 */ /* 0x0001e2000c101d04 */
[----:B------:R-:W-:Y:S01]  /*4df0*/  IADD3 R215, R13, 0x140, RZ ;  /* 0x000001400dd77810 */ /* 0x000fe20007ffe0ff */
[----:B------:R-:W-:-:S04]  /*4e00*/  IMAD.WIDE.U32 R224, R225, 0x10, R14 ;  /* 0x00000010e1e07825 */ /* 0x000fc800078e000e */
[----:B------:R-:W-:Y:S01]  /*4e10*/  FFMA.FTZ R195, R103, R195, R39 ;  /* 0x000000c367c37223 */ /* 0x000fe20000010027 */
[----:B------:R-:W-:Y:S01]  /*4e20*/  FFMA.FTZ R194, R102, R194, R38 ;  /* 0x000000c266c27223 */ /* 0x000fe20000010026 */
[----:B------:R-:W-:Y:S01]  /*4e30*/  FFMA.FTZ R193, R101, R193, R37 ;  /* 0x000000c165c17223 */ /* 0x000fe20000010025 */
[----:B------:R-:W-:Y:S01]  /*4e40*/  FFMA.FTZ R192, R100, R192, R36 ;  /* 0x000000c064c07223 */ /* 0x000fe20000010024 */
[----:B------:R-:W-:Y:S01]  /*4e50*/  IADD3 R213, R13, 0x160, RZ ;  /* 0x000001600dd57810 */ /* 0x000fe20007ffe0ff */
[----:B------:R-:W-:Y:S01]  /*4e60*/  IMAD.WIDE.U32 R222, R223, 0x10, R14 ;  /* 0x00000010dfde7825 */ /* 0x000fe200078e000e */
[----:B------:R1:W-:Y:S03]  /*4e70*/  STG.E.128 desc[UR4][R232.64], R8 ;  /* 0x00000008e8007986 */ /* 0x0003e6000c101d04 */
        /* <DEDUP_REMOVED lines=8> */
[----:B0-----:R-:W-:Y:S01]  /*4f00*/  IADD3 R155, R13, 0x180, RZ ;  /* 0x000001800d9b7810 */ /* 0x001fe20007ffe0ff */
        /* <DEDUP_REMOVED lines=58> */
.L_x_53059:
[----:B------:R-:W-:Y:S05]  /*52b0*/  BSYNC B0 ;  /* 0x0000000000007941 */ /* 0x000fea0003800000 */
.L_x_53058:
[----:B-1----:R-:W1:Y:S02]  /*52c0*/  LDC.64 R4, c[0x0][0x210] ;  /* 0x00008400ff047b82 */ /* 0x002e640000000a00 */
[----:B-1----:R-:W-:-:S04]  /*52d0*/  LEA R2, R4, R2, 0x2 ;  /* 0x0000000204027211 */ /* 0x002fc800078e10ff */
[----:B------:R-:W-:-:S13]  /*52e0*/  ISETP.GE.AND P0, PT, R2, R5, PT ;  /* 0x000000050200720c */ /* 0x000fda0003f06270 */
[----:B------:R-:W-:Y:S05]  /*52f0*/  @!P0 BRA `(.L_x_53060) ;  /* 0xffffffb400988947 */ /* 0x000fea000383ffff */
[----:B------:R-:W-:Y:S05]  /*5300*/  EXIT ;  /* 0x000000000000794d */ /* 0x000fea0003800000 */
.L_x_53057:
        /* <DEDUP_REMOVED lines=8> */
.L_x_53062:
[----:B------:R-:W-:Y:S05]  /*5390*/  BSYNC B0 ;  /* 0x0000000000007941 */ /* 0x000fea0003800000 */
.L_x_53061:
        /* <DEDUP_REMOVED lines=10> */
.L_x_53063:
[----:B------:R-:W-:Y:S01]  /*5440*/  HFMA2.MMA R217, -RZ, RZ, 0, 2.384185791015625e-07 ;  /* 0x00000004ffd97435 */ /* 0x000fe200000001ff */
[----:B------:R-:W-:-:S05]  /*5450*/  MOV R14, R214 ;  /* 0x000000d6000e7202 */ /* 0x000fca0000000f00 */
[----:B------:R-:W-:-:S05]  /*5460*/  FADD.FTZ R15, R11, R14 ;  /* 0x0000000e0b0f7221 */ /* 0x000fca0000010000 */
[----:B------:R-:W-:-:S07]  /*5470*/  MOV R216, R15 ;  /* 0x0000000f00d87202 */ /* 0x000fce0000000f00 */
[----:B------:R-:W-:Y:S05]  /*5480*/  WARPSYNC.COLLECTIVE R215, `(.L_x_53064) ;  /* 0x00000000d7087348 */ /* 0x000fea0003c00000 */
[----:B------:R0:W1:Y:S02]  /*5490*/  SHFL.BFLY P1, R214, R216, R217, R218 ;  /* 0x0c0000d9d8d67389 */ /* 0x00006400000200da */
[----:B01----:R-:W-:Y:S01]  /*54a0*/  ENDCOLLECTIVE ;  /* 0x000000000000791b */ /* 0x003fe20003800000 */
.L_x_53064:
[----:B------:R-:W-:Y:S01]  /*54b0*/  HFMA2.MMA R217, -RZ, RZ, 0, 4.76837158203125e-07 ;  /* 0x00000008ffd97435 */ /* 0x000fe200000001ff */
[----:B------:R-:W-:-:S05]  /*54c0*/  MOV R14, R214 ;  /* 0x000000d6000e7202 */ /* 0x000fca0000000f00 */
[----:B------:R-:W-:-:S05]  /*54d0*/  FADD.FTZ R212, R15, R14 ;  /* 0x0000000e0fd47221 */ /* 0x000fca0000010000 */
[----:B------:R-:W-:-:S07]  /*54e0*/  MOV R216, R212 ;  /* 0x000000d400d87202 */ /* 0x000fce0000000f00 */
[----:B------:R-:W-:Y:S05]  /*54f0*/  WARPSYNC.COLLECTIVE R215, `(.L_x_53065) ;  /* 0x00000000d7087348 */ /* 0x000fea0003c00000 */
[----:B------:R0:W1:Y:S02]  /*5500*/  SHFL.BFLY P1, R214, R216, R217, R218 ;  /* 0x0c0000d9d8d67389 */ /* 0x00006400000200da */
[----:B01----:R-:W-:Y:S01]  /*5510*/  ENDCOLLECTIVE ;  /* 0x000000000000791b */ /* 0x003fe20003800000 */
.L_x_53065:
[----:B------:R-:W-:Y:S01]  /*5520*/  HFMA2.MMA R217, -RZ, RZ, 0, 9.5367431640625e-07 ;  /* 0x00000010ffd97435 */ /* 0x000fe200000001ff */
[----:B------:R-:W-:-:S05]  /*5530*/  MOV R3, R214 ;  /* 0x000000d600037202 */ /* 0x000fca0000000f00 */
[----:B------:R-:W-:-:S05]  /*5540*/  FADD.FTZ R213, R212, R3 ;  /* 0x00000003d4d57221 */ /* 0x000fca0000010000 */
[----:B------:R-:W-:-:S07]  /*5550*/  MOV R216, R213 ;  /* 0x000000d500d87202 */ /* 0x000fce0000000f00 */
[----:B------:R-:W-:Y:S05]  /*5560*/  WARPSYNC.COLLECTIVE R215, `(.L_x_53066) ;  /* 0x00000000d7087348 */ /* 0x000fea0003c00000 */
[----:B------:R0:W1:Y:S02]  /*5570*/  SHFL.BFLY P1, R214, R216, R217, R218 ;  /* 0x0c0000d9d8d67389 */ /* 0x00006400000200da */
[----:B01----:R-:W-:Y:S01]  /*5580*/  ENDCOLLECTIVE ;  /* 0x000000000000791b */ /* 0x003fe20003800000 */
.L_x_53066:
        /* <DEDUP_REMOVED lines=136> */
.L_x_53067:
[----:B------:R-:W-:Y:S01]  /*5e10*/  HFMA2.MMA R217, -RZ, RZ, 0, 1.1920928955078125e-07 ;  /* 0x00000002ffd97435 */ /* 0x000fe200000001ff */
[----:B------:R-:W-:-:S05]  /*5e20*/  MOV R12, R214 ;  /* 0x000000d6000c7202 */ /* 0x000fca0000000f00 */
[----:B------:R-:W-:-:S05]  /*5e30*/  FADD.FTZ R12, R3, R12 ;  /* 0x0000000c030c7221 */ /* 0x000fca0000010000 */
[----:B------:R-:W-:-:S07]  /*5e40*/  MOV R216, R12 ;  /* 0x0000000c00d87202 */ /* 0x000fce0000000f00 */
[----:B------:R-:W-:Y:S05]  /*5e50*/  WARPSYNC.COLLECTIVE R215, `(.L_x_53068) ;  /* 0x00000000d7087348 */ /* 0x000fea0003c00000 */
[----:B------:R0:W1:Y:S02]  /*5e60*/  SHFL.BFLY P1, R214, R216, R217, R218 ;  /* 0x0c0000d9d8d67389 */ /* 0x00006400000200da */
[----:B01----:R-:W-:Y:S01]  /*5e70*/  ENDCOLLECTIVE ;  /* 0x000000000000791b */ /* 0x003fe20003800000 */
.L_x_53068:
[----:B------:R-:W-:Y:S01]  /*5e80*/  HFMA2.MMA R217, -RZ, RZ, 0, 2.384185791015625e-07 ;  /* 0x00000004ffd97435 */ /* 0x000fe200000001ff */
[----:B------:R-:W-:-:S05]  /*5e90*/  MOV R11, R214 ;  /* 0x000000d6000b7202 */ /* 0x000fca0000000f00 */
[----:B------:R-:W-:-:S05]  /*5ea0*/  FADD.FTZ R11, R12, R11 ;  /* 0x0000000b0c0b7221 */ /* 0x000fca0000010000 */
[----:B------:R-:W-:-:S07]  /*5eb0*/  MOV R216, R11 ;  /* 0x0000000b00d87202 */ /* 0x000fce0000000f00 */
[----:B------:R-:W-:Y:S05]  /*5ec0*/  WARPSYNC.COLLECTIVE R215, `(.L_x_53069) ;  /* 0x00000000d7087348 */ /* 0x000fea0003c00000 */
[----:B------:R0:W1:Y:S02]  /*5ed0*/  SHFL.BFLY P1, R214, R216, R217, R218 ;  /* 0x0c0000d9d8d67389 */ /* 0x00006400000200da */
[----:B01----:R-:W-:Y:S01]  /*5ee0*/  ENDCOLLECTIVE ;  /* 0x000000000000791b */ /* 0x003fe20003800000 */
.L_x_53069:
[----:B------:R-:W-:Y:S01]  /*5ef0*/  HFMA2.MMA R217, -RZ, RZ, 0, 4.76837158203125e-07 ;  /* 0x00000008ffd97435 */ /* 0x000fe200000001ff */
[----:B------:R-:W-:-:S05]  /*5f00*/  MOV R212, R214 ;  /* 0x000000d600d47202 */ /* 0x000fca0000000f00 */
[----:B------:R-:W-:-:S05]  /*5f10*/  FADD.FTZ R212, R11, R212 ;  /* 0x000000d40bd47221 */ /* 0x000fca0000010000 */
[----:B------:R-:W-:-:S07]  /*5f20*/  MOV R216, R212 ;  /* 0x000000d400d87202 */ /* 0x000fce0000000f00 */
[----:B------:R-:W-:Y:S05]  /*5f30*/  WARPSYNC.COLLECTIVE R215, `(.L_x_53070) ;  /* 0x00000000d7087348 */ /* 0x000fea0003c00000 */
[----:B------:R0:W1:Y:S02]  /*5f40*/  SHFL.BFLY P1, R214, R216, R217, R218 ;  /* 0x0c0000d9d8d67389 */ /* 0x00006400000200da */
[----:B01----:R-:W-:Y:S01]  /*5f50*/  ENDCOLLECTIVE ;  /* 0x000000000000791b */ /* 0x003fe20003800000 */
.L_x_53070:
[----:B------:R-:W-:Y:S01]  /*5f60*/  HFMA2.MMA R217, -RZ, RZ, 0, 9.5367431640625e-07 ;  /* 0x00000010ffd97435 */ /* 0x000fe200000001ff */
[----:B------:R-:W-:-:S05]  /*5f70*/  MOV R15, R214 ;  /* 0x000000d6000f7202 */ /* 0x000fca0000000f00 */
[----:B------:R-:W-:-:S05]  /*5f80*/  FADD.FTZ R15, R212, R15 ;  /* 0x0000000fd40f7221 */ /* 0x000fca0000010000 */
[----:B------:R-:W-:-:S07]  /*5f90*/  MOV R216, R15 ;  /* 0x0000000f00d87202 */ /* 0x000fce0000000f00 */
[----:B------:R-:W-:Y:S05]  /*5fa0*/  WARPSYNC.COLLECTIVE R215, `(.L_x_53071) ;  /* 0x00000000d7087348 */ /* 0x000fea0003c00000 */
[----:B------:R0:W1:Y:S02]  /*5fb0*/  SHFL.BFLY P1, R214, R216, R217, R218 ;  /* 0x0c0000d9d8d67389 */ /* 0x00006400000200da */
[----:B01----:R-:W-:Y:S01]  /*5fc0*/  ENDCOLLECTIVE ;  /* 0x000000000000791b */ /* 0x003fe20003800000 */
.L_x_53071:
[----:B------:R-:W-:Y:S05]  /*5fd0*/  BRA `(.L_x_53072) ;  /* 0xffffffe000987947 */ /* 0x000fea000383ffff */
.L_x_53073:
        /* <DEDUP_REMOVED lines=10> */
.L_x_58467:


//--------------------- .text._ZN10layer_norm13ln_fwd_kernelINS_13Kernel_traitsIfffffjLj2048ELj1ELj4ELj1ELj16ENS_18Kernel_traits_baseILj2048EfffffjLj128EEEEELb0ELb1ELb0ELb0EEEvNS_9FwdParamsE --------------------------
	.section	.text._ZN10layer_norm13ln_fwd_kernelINS_13Kernel_traitsIfffffjLj2048ELj1ELj4ELj1ELj16ENS_18Kernel_traits_baseILj2048EfffffjLj128EEEEELb0ELb1ELb0ELb0EEEvNS_9FwdParamsE,"ax",@progbits
	.align	128
        .global         _ZN10layer_norm13ln_fwd_kernelINS_13Kernel_traitsIfffffjLj2048ELj1ELj4ELj1ELj16ENS_18Kernel_traits_baseILj2048EfffffjLj128EEEEELb0ELb1ELb0ELb0EEEvNS_9FwdParamsE
        .type           _ZN10layer_norm13ln_fwd_kernelINS_13Kernel_traitsIfffffjLj2048ELj1ELj4ELj1ELj16ENS_18Kernel_traits_baseILj2048EfffffjLj128EEEEELb0ELb1ELb0ELb0EEEvNS_9FwdParamsE,@function
        .size           _ZN10layer_norm13ln_fwd_kernelINS_13Kernel_traitsIfffffjLj2048ELj1ELj4ELj1ELj16ENS_18Kernel_traits_baseILj2048EfffffjLj128EEEEELb0ELb1ELb0ELb0EEEvNS_9FwdParamsE,(.L_x_58468 - _ZN10layer_norm13ln_fwd_kernelINS_13Kernel_traitsIfffffjLj2048ELj1ELj4ELj1ELj16ENS_18Kernel_traits_baseILj2048EfffffjLj128EEEEELb0ELb1ELb0ELb0EEEvNS_9FwdParamsE)
        .other          _ZN10layer_norm13ln_fwd_kernelINS_13Kernel_traitsIfffffjLj2048ELj1ELj4ELj1ELj16ENS_18Kernel_traits_baseILj2048EfffffjLj128EEEEELb0ELb1ELb0ELb0EEEvNS_9FwdParamsE,@"STO_CUDA_ENTRY STV_DEFAULT"
_ZN10layer_norm13ln_fwd_kernelINS_13Kernel_traitsIfffffjLj2048ELj1ELj4ELj1ELj16ENS_18Kernel_traits_baseILj2048EfffffjLj128EEEEELb0ELb1ELb0ELb0EEEvNS_9FwdParamsE:
.text._ZN10layer_norm13ln_fwd_kernelINS_13Kernel_traitsIfffffjLj2048ELj1ELj4ELj1ELj16ENS_18Kernel_traits_baseILj2048EfffffjLj128EEEEELb0ELb1ELb0ELb0EEEvNS_9FwdParamsE:
        /* <DEDUP_REMOVED lines=32> */
[----:B------:R-:W-:-:S13]  /*0200*/  ISETP.NE.AND.EX P0, PT, RZ, UR7, PT, P0 ;  /* 0x00000007ff007c0c */ /* 0x000fda000bf05300 */
[----:B------:R-:W-:-:S04]  /*0210*/  @P0 LEA R6, P2, R3, UR6, 0x4 ;  /* 0x0000000603060c11 */ /* 0x000fc8000f8420ff */
[C---:B------:R-:W-:Y:S02]  /*0220*/  @P0 LEA.HI.X R7, R3.reuse, UR7, RZ, 0x4, P2 ;  /* 0x0000000703070c11 */ /* 0x040fe400090f24ff */
[C---:B------:R-:W-:Y:S01]  /*0230*/  LEA R12, P2, R3.reuse, UR8, 0x4 ;  /* 0x00000008030c7c11 */ /* 0x040fe2000f8420ff */
[C---:B0-----:R-:W-:Y:S02]  /*0240*/  IMAD.WIDE.U32 R4, R3.reuse, 0x10, R4 ;  /* 0x0000001003047825 */ /* 0x041fe400078e0004 */
[----:B------:R0:W5:Y:S01]  /*0250*/  @P0 LDG.E.128 R8, desc[UR4][R6.64] ;  /* 0x0000000406080981 */ /* 0x000162000c1e1d00 */
[----:B------:R-:W-:-:S03]  /*0260*/  LEA.HI.X R13, R3, UR9, RZ, 0x4, P2 ;  /* 0x00000009030d7c11 */ /* 0x000fc600090f24ff */
[----:B------:R-:W2:Y:S04]  /*0270*/  LDG.E.128 R16, desc[UR4][R4.64] ;  /* 0x0000000404107981 */ /* 0x000ea8000c1e1d00 */
[----:B------:R-:W3:Y:S01]  /*0280*/  LDG.E.128 R12, desc[UR4][R12.64] ;  /* 0x000000040c0c7981 */ /* 0x000ee2000c1e1d00 */
[----:B------:R-:W-:-:S03]  /*0290*/  LOP3.LUT R3, R3, 0x20, RZ, 0xfc, !PT ;  /* 0x0000002003037812 */ /* 0x000fc600078efcff */
[----:B---3--:R0:W-:Y:S04]  /*02a0*/  STL.64 [R1+0x30], R12 ;  /* 0x0000300c01007387 */ /* 0x0081e80000100a00 */
[----:B------:R0:W-:Y:S04]  /*02b0*/  STL.64 [R1+0x38], R14 ;  /* 0x0000380e01007387 */ /* 0x0001e80000100a00 */
[----:B--2---:R0:W-:Y:S04]  /*02c0*/  STL.64 [R1+0x40], R16 ;  /* 0x0000401001007387 */ /* 0x0041e80000100a00 */
[----:B------:R0:W-:Y:S02]  /*02d0*/  STL.64 [R1+0x48], R18 ;  /* 0x0000481201007387 */ /* 0x0001e40000100a00 */
.L_x_53075:
[----:B------:R-:W-:Y:S05]  /*02e0*/  BSYNC B0 ;  /* 0x0000000000007941 */ /* 0x000fea0003800000 */
.L_x_53074:
[----:B------:R-:W-:Y:S04]  /*02f0*/  BSSY B0, `(.L_x_53076) ;  /* 0x0000014000007945 */ /* 0x000fe80003800000 */
[----:B------:R-:W-:Y:S05]  /*0300*/  @!P6 BRA `(.L_x_53077) ;  /* 0x000000000048e947 */ /* 0x000fea0003800000 */
[----:B------:R-:W-:Y:S01]  /*0310*/  ULDC.64 UR6, c[0x0][0x2c8] ;  /* 0x0000b20000067ab9 */ /* 0x000fe20000000a00 */
[----:B------:R-:W-:Y:S01]  /*0320*/  ULDC.64 UR8, c[0x0][0x278] ;  /* 0x00009e0000087ab9 */ /* 0x000fe20000000a00 */
[----:B------:R-:W-:Y:S01]  /*0330*/  ISETP.NE.U32.AND P0, PT, RZ, UR6, PT ;  /* 0x00000006ff007c0c */ /* 0x000fe2000bf05070 */
[----:B0-----:R-:W0:Y:S01]  /*0340*/  LDC.64 R12, c[0x0][0x260] ;  /* 0x00009800ff0c7b82 */ /* 0x001e220000000a00 */
[----:B------:R-:W-:Y:S02]  /*0350*/  CS2R R14, SRZ ;  /* 0x00000000000e7805 */ /* 0x000fe4000001ff00 */
[----:B------:R-:W-:-:S13]  /*0360*/  ISETP.NE.AND.EX P0, PT, RZ, UR7, PT, P0 ;  /* 0x00000007ff007c0c */ /* 0x000fda000bf05300 */
[----:B------:R-:W-:-:S04]  /*0370*/  @P0 LEA R4, P2, R3, UR6, 0x4 ;  /* 0x0000000603040c11 */ /* 0x000fc8000f8420ff */
[C---:B------:R-:W-:Y:S02]  /*0380*/  @P0 LEA.HI.X R5, R3.reuse, UR7, RZ, 0x4, P2 ;  /* 0x0000000703050c11 */ /* 0x040fe400090f24ff */
[C---:B------:R-:W-:Y:S01]  /*0390*/  LEA R6, P2, R3.reuse, UR8, 0x4 ;  /* 0x0000000803067c11 */ /* 0x040fe2000f8420ff */
[C---:B0-----:R-:W-:Y:S01]  /*03a0*/  IMAD.WIDE.U32 R16, R3.reuse, 0x10, R12 ;  /* 0x0000001003107825 */ /* 0x041fe200078e000c */
[----:B------:R-:W-:Y:S02]  /*03b0*/  CS2R R12, SRZ ;  /* 0x00000000000c7805 */ /* 0x000fe4000001ff00 */
[----:B------:R-:W-:-:S03]  /*03c0*/  LEA.HI.X R7, R3, UR9, RZ, 0x4, P2 ;  /* 0x0000000903077c11 */ /* 0x000fc600090f24ff */
[----:B------:R-:W5:Y:S04]  /*03d0*/  LDG.E.128 R16, desc[UR4][R16.64] ;  /* 0x0000000410107981 */ /* 0x000f68000c1e1d00 */
[----:B------:R-:W2:Y:S04]  /*03e0*/  LDG.E.128 R20, desc[UR4][R6.64] ;  /* 0x0000000406147981 */ /* 0x000ea8000c1e1d00 */
[----:B------:R1:W5:Y:S01]  /*03f0*/  @P0 LDG.E.128 R12, desc[UR4][R4.64] ;  /* 0x00000004040c0981 */ /* 0x000362000c1e1d00 */
[----:B------:R-:W-:-:S03]  /*0400*/  IADD3 R3, R3, 0x20, RZ ;  /* 0x0000002003037810 */ /* 0x000fc60007ffe0ff */
[----:B--2---:R1:W-:Y:S04]  /*0410*/  STL.64 [R1+0x20], R20 ;  /* 0x0000201401007387 */ /* 0x0043e80000100a00 */
[----:B------:R1:W-:Y:S02]  /*0420*/  STL.64 [R1+0x28], R22 ;  /* 0x0000281601007387 */ /* 0x0003e40000100a00 */
.L_x_53077:
[----:B------:R-:W-:Y:S05]  /*0430*/  BSYNC B0 ;  /* 0x0000000000007941 */ /* 0x000fea0003800000 */
.L_x_53076:
[----:B------:R-:W-:Y:S04]  /*0440*/  BSSY B0, `(.L_x_53078) ;  /* 0x0000014000007945 */ /* 0x000fe80003800000 */
[----:B------:R-:W-:Y:S05]  /*0450*/  @!P5 BRA `(.L_x_53079) ;  /* 0x000000000048d947 */ /* 0x000fea0003800000 */
[----:B------:R-:W-:Y:S01]  /*0460*/  ULDC.64 UR6, c[0x0][0x2c8] ;  /* 0x0000b20000067ab9 */ /* 0x000fe20000000a00 */
[----:B------:R-:W-:Y:S01]  /*0470*/  ULDC.64 UR8, c[0x0][0x278] ;  /* 0x00009e0000087ab9 */ /* 0x000fe20000000a00 */
[----:B------:R-:W-:Y:S01]  /*0480*/  ISETP.NE.U32.AND P0, PT, RZ, UR6, PT ;  /* 0x00000006ff007c0c */ /* 0x000fe2000bf05070 */
[----:B-1----:R-:W1:Y:S01]  /*0490*/  LDC.64 R20, c[0x0][0x260] ;  /* 0x00009800ff147b82 */ /* 0x002e620000000a00 */
[----:B------:R-:W-:Y:S02]  /*04a0*/  CS2R R22, SRZ ;  /* 0x0000000000167805 */ /* 0x000fe4000001ff00 */
[----:B------:R-:W-:-:S13]  /*04b0*/  ISETP.NE.AND.EX P0, PT, RZ, UR7, PT, P0 ;  /* 0x00000007ff007c0c */ /* 0x000fda000bf05300 */
[----:B------:R-:W-:-:S04]  /*04c0*/  @P0 LEA R4, P2, R3, UR6, 0x4 ;  /* 0x0000000603040c11 */ /* 0x000fc8000f8420ff */
[C---:B------:R-:W-:Y:S02]  /*04d0*/  @P0 LEA.HI.X R5, R3.reuse, UR7, RZ, 0x4, P2 ;  /* 0x0000000703050c11 */ /* 0x040fe400090f24ff */
[C---:B0-----:R-:W-:Y:S01]  /*04e0*/  LEA R6, P2, R3.reuse, UR8, 0x4 ;  /* 0x0000000803067c11 */ /* 0x041fe2000f8420ff */
[C---:B-1----:R-:W-:Y:S01]  /*04f0*/  IMAD.WIDE.U32 R24, R3.reuse, 0x10, R20 ;  /* 0x0000001003187825 */ /* 0x042fe200078e0014 */
        /* <DEDUP_REMOVED lines=8> */
.L_x_53079:
[----:B------:R-:W-:Y:S05]  /*0580*/  BSYNC B0 ;  /* 0x0000000000007941 */ /* 0x000fea0003800000 */
.L_x_53078:
[----:B------:R-:W-:Y:S04]  /*0590*/  BSSY B0, `(.L_x_53080) ;  /* 0x0000014000007945 */ /* 0x000fe80003800000 */
[----:B------:R-:W-:Y:S05]  /*05a0*/  @!P4 BRA `(.L_x_53081) ;  /* 0x000000000048c947 */ /* 0x000fea0003800000 */
[----:B------:R-:W-:Y:S01]  /*05b0*/  ULDC.64 UR6, c[0x0][0x2c8] ;  /* 0x0000b20000067ab9 */ /* 0x000fe20000000a00 */
[----:B------:R-:W-:Y:S01]  /*05c0*/  ULDC.64 UR8, c[0x0][0x278] ;  /* 0x00009e0000087ab9 */ /* 0x000fe20000000a00 */
[----:B------:R-:W-:Y:S01]  /*05d0*/  ISETP.NE.U32.AND P0, PT, RZ, UR6, PT ;  /* 0x00000006ff007c0c */ /* 0x000fe2000bf05070 */
[----:B---3--:R-:W2:Y:S01]  /*05e0*/  LDC.64 R28, c[0x0][0x260] ;  /* 0x00009800ff1c7b82 */ /* 0x008ea20000000a00 */
[----:B------:R-:W-:Y:S02]  /*05f0*/  CS2R R30, SRZ ;  /* 0x00000000001e7805 */ /* 0x000fe4000001ff00 */
[----:B------:R-:W-:-:S13]  /*0600*/  ISETP.NE.AND.EX P0, PT, RZ, UR7, PT, P0 ;  /* 0x00000007ff007c0c */ /* 0x000fda000bf05300 */
[----:B-1----:R-:W-:-:S04]  /*0610*/  @P0 LEA R4, P2, R3, UR6, 0x4 ;  /* 0x0000000603040c11 */ /* 0x002fc8000f8420ff */
[C---:B------:R-:W-:Y:S02]  /*0620*/  @P0 LEA.HI.X R5, R3.reuse, UR7, RZ, 0x4, P2 ;  /* 0x0000000703050c11 */ /* 0x040fe400090f24ff */
[C---:B0-----:R-:W-:Y:S01]  /*0630*/  LEA R6, P2, R3.reuse, UR8, 0x4 ;  /* 0x0000000803067c11 */ /* 0x041fe2000f8420ff */
[C---:B--2---:R-:W-:Y:S01]  /*0640*/  IMAD.WIDE.U32 R32, R3.reuse, 0x10, R28 ;  /* 0x0000001003207825 */ /* 0x044fe200078e001c */
[----:B------:R-:W-:Y:S02]  /*0650*/  CS2R R28, SRZ ;  /* 0x00000000001c7805 */ /* 0x000fe4000001ff00 */
[----:B------:R-:W-:-:S03]  /*0660*/  LEA.HI.X R7, R3, UR9, RZ, 0x4, P2 ;  /* 0x0000000903077c11 */ /* 0x000fc600090f24ff */
[----:B------:R-:W5:Y:S04]  /*0670*/  LDG.E.128 R32, desc[UR4][R32.64] ;  /* 0x0000000420207981 */ /* 0x000f68000c1e1d00 */
[----:B------:R-:W2:Y:S04]  /*0680*/  LDG.E.128 R36, desc[UR4][R6.64] ;  /* 0x0000000406247981 */ /* 0x000ea8000c1e1d00 */
[----:B------:R4:W5:Y:S01]  /*0690*/  @P0 LDG.E.128 R28, desc[UR4][R4.64] ;  /* 0x00000004041c0981 */ /* 0x000962000c1e1d00 */
[----:B------:R-:W-:-:S03]  /*06a0*/  IADD3 R3, R3, 0x20, RZ ;  /* 0x0000002003037810 */ /* 0x000fc60007ffe0ff */
[----:B--2---:R4:W-:Y:S04]  /*06b0*/  STL.64 [R1], R36 ;  /* 0x0000002401007387 */ /* 0x0049e80000100a00 */
[----:B------:R4:W-:Y:S02]  /*06c0*/  STL.64 [R1+0x8], R38 ;  /* 0x0000082601007387 */ /* 0x0009e40000100a00 */
.L_x_53081:
[----:B------:R-:W-:Y:S05]  /*06d0*/  BSYNC B0 ;  /* 0x0000000000007941 */ /* 0x000fea0003800000 */
.L_x_53080:
[----:B------:R-:W-:Y:S04]  /*06e0*/  BSSY B0, `(.L_x_53082) ;  /* 0x0000012000007945 */ /* 0x000fe80003800000 */
[----:B------:R-:W-:Y:S05]  /*06f0*/  @!P3 BRA `(.L_x_53083) ;  /* 0x000000000040b947 */ /* 0x000fea0003800000 */
[----:B------:R-:W-:Y:S01]  /*0700*/  ULDC.64 UR6, c[0x0][0x2c8] ;  /* 0x0000b20000067ab9 */ /* 0x000fe20000000a00 */
[----:B0-----:R-:W0:Y:S01]  /*0710*/  LDC.64 R6, c[0x0][0x260] ;  /* 0x00009800ff067b82 */ /* 0x001e220000000a00 */
[----:B------:R-:W-:Y:S01]  /*0720*/  ISETP.NE.U32.AND P0, PT, RZ, UR6, PT ;  /* 0x00000006ff007c0c */ /* 0x000fe2000bf05070 */
[----:B------:R-:W-:Y:S01]  /*0730*/  ULDC.64 UR8, c[0x0][0x278] ;  /* 0x00009e0000087ab9 */ /* 0x000fe20000000a00 */
[----:B----4-:R-:W-:Y:S02]  /*0740*/  CS2R R38, SRZ ;  /* 0x0000000000267805 */ /* 0x010fe4000001ff00 */
[----:B------:R-:W-:Y:S02]  /*0750*/  CS2R R36, SRZ ;  /* 0x0000000000247805 */ /* 0x000fe4000001ff00 */
[----:B------:R-:W-:-:S13]  /*0760*/  ISETP.NE.AND.EX P0, PT, RZ, UR7, PT, P0 ;  /* 0x00000007ff007c0c */ /* 0x000fda000bf05300 */
[----:B-1-3--:R-:W-:-:S04]  /*0770*/  @P0 LEA R4, P2, R3, UR6, 0x4 ;  /* 0x0000000603040c11 */ /* 0x00afc8000f8420ff */
[C---:B------:R-:W-:Y:S02]  /*0780*/  @P0 LEA.HI.X R5, R3.reuse, UR7, RZ, 0x4, P2 ;  /* 0x0000000703050c11 */ /* 0x040fe400090f24ff */
[C---:B------:R-:W-:Y:S01]  /*0790*/  LEA R248, P2, R3.reuse, UR8, 0x4 ;  /* 0x0000000803f87c11 */ /* 0x040fe2000f8420ff */
[C---:B0-----:R-:W-:Y:S02]  /*07a0*/  IMAD.WIDE.U32 R6, R3.reuse, 0x10, R6 ;  /* 0x0000001003067825 */ /* 0x041fe400078e0006 */
[----:B------:R2:W5:Y:S01]  /*07b0*/  @P0 LDG.E.128 R36, desc[UR4][R4.64] ;  /* 0x0000000404240981 */ /* 0x000562000c1e1d00 */
[----:B------:R-:W-:-:S03]  /*07c0*/  LEA.HI.X R249, R3, UR9, RZ, 0x4, P2 ;  /* 0x0000000903f97c11 */ /* 0x000fc600090f24ff */
[----:B------:R2:W5:Y:S04]  /*07d0*/  LDG.E.128 R40, desc[UR4][R6.64] ;  /* 0x0000000406287981 */ /* 0x000568000c1e1d00 */
[----:B------:R-:W5:Y:S01]  /*07e0*/  LDG.E.128 R248, desc[UR4][R248.64] ;  /* 0x00000004f8f87981 */ /* 0x000f62000c1e1d00 */
[----:B------:R-:W-:-:S07]  /*07f0*/  IADD3 R3, R3, 0x20, RZ ;  /* 0x0000002003037810 */ /* 0x000fce0007ffe0ff */
.L_x_53083:
[----:B------:R-:W-:Y:S05]  /*0800*/  BSYNC B0 ;  /* 0x0000000000007941 */ /* 0x000fea0003800000 */
.L_x_53082:
[----:B------:R-:W-:Y:S01]  /*0810*/  ISETP.GE.U32.AND P0, PT, R0, 0xc0, PT ;  /* 0x000000c00000780c */ /* 0x000fe20003f06070 */
[----:B------:R-:W-:Y:S01]  /*0820*/  BSSY B0, `(.L_x_53084) ;  /* 0x0000014000007945 */ /* 0x000fe20003800000 */
[----:B------:R-:W-:-:S11]  /*0830*/  LOP3.LUT R2, R2, 0xffbfffff, RZ, 0xc0, !PT ;  /* 0xffbfffff02027812 */ /* 0x000fd600078ec0ff */
[----:B------:R-:W-:Y:S01]  /*0840*/  @P0 LOP3.LUT R2, R2, 0x400000, RZ, 0xfc, !PT ;  /* 0x0040000002020812 */ /* 0x000fe200078efcff */
[----:B------:R-:W-:Y:S06]  /*0850*/  @!P0 BRA `(.L_x_53085) ;  /* 0x0000000000408947 */ /* 0x000fec0003800000 */
[----:B------:R-:W-:Y:S01]  /*0860*/  ULDC.64 UR8, c[0x0][0x278] ;  /* 0x00009e0000087ab9 */ /* 0x000fe20000000a00 */
[----:B0-2---:R-:W0:Y:S01]  /*0870*/  LDC.64 R6, c[0x0][0x260] ;  /* 0x00009800ff067b82 */ /* 0x005e220000000a00 */
[C---:B------:R-:W-:Y:S01]  /*0880*/  LEA R244, P0, R3.reuse, UR8, 0x4 ;  /* 0x0000000803f47c11 */ /* 0x040fe2000f8020ff */
[----:B------:R-:W-:Y:S01]  /*0890*/  ULDC.64 UR6, c[0x0][0x2c8] ;  /* 0x0000b20000067ab9 */ /* 0x000fe20000000a00 */
[----:B------:R-:W-:Y:S02]  /*08a0*/  CS2R R46, SRZ ;  /* 0x00000000002e7805 */ /* 0x000fe4000001ff00 */
[----:B------:R-:W-:Y:S02]  /*08b0*/  CS2R R44, SRZ ;  /* 0x00000000002c7805 */ /* 0x000fe4000001ff00 */
[----:B------:R-:W-:Y:S02]  /*08c0*/  LEA.HI.X R245, R3, UR9, RZ, 0x4, P0 ;  /* 0x0000000903f57c11 */ /* 0x000fe400080f24ff */
[----:B------:R-:W-:-:S04]  /*08d0*/  ISETP.NE.U32.AND P0, PT, RZ, UR6, PT ;  /* 0x00000006ff007c0c */ /* 0x000fc8000bf05070 */
[----:B------:R-:W-:Y:S01]  /*08e0*/  ISETP.NE.AND.EX P0, PT, RZ, UR7, PT, P0 ;  /* 0x00000007ff007c0c */ /* 0x000fe2000bf05300 */
[----:B------:R-:W5:-:S12]  /*08f0*/  LDG.E.128 R244, desc[UR4][R244.64] ;  /* 0x00000004f4f47981 */ /* 0x000f58000c1e1d00 */
[C---:B-1-34-:R-:W-:Y:S01]  /*0900*/  @P0 LEA R4, P2, R3.reuse, UR6, 0x4 ;  /* 0x0000000603040c11 */ /* 0x05afe2000f8420ff */
[----:B0-----:R-:W-:-:S03]  /*0910*/  IMAD.WIDE.U32 R6, R3, 0x10, R6 ;  /* 0x0000001003067825 */ /* 0x001fc600078e0006 */
[C---:B------:R-:W-:Y:S02]  /*0920*/  @P0 LEA.HI.X R5, R3.reuse, UR7, RZ, 0x4, P2 ;  /* 0x0000000703050c11 */ /* 0x040fe400090f24ff */
[----:B------:R0:W5:Y:S04]  /*0930*/  LDG.E.128 R48, desc[UR4][R6.64] ;  /* 0x0000000406307981 */ /* 0x000168000c1e1d00 */
[----:B------:R0:W5:Y:S01]  /*0940*/  @P0 LDG.E.128 R44, desc[UR4][R4.64] ;  /* 0x00000004042c0981 */ /* 0x000162000c1e1d00 */
[----:B------:R-:W-:-:S07]  /*0950*/  IADD3 R3, R3, 0x20, RZ ;  /* 0x0000002003037810 */ /* 0x000fce0007ffe0ff */
.L_x_53085:
[----:B------:R-:W-:Y:S05]  /*0960*/  BSYNC B0 ;  /* 0x0000000000007941 */ /* 0x000fea0003800000 */
.L_x_53084:
        /* <DEDUP_REMOVED lines=8> */
[----:B0-2---:R-:W0:Y:S01]  /*09f0*/  LDC.64 R6, c[0x0][0x260] ;  /* 0x00009800ff067b82 */ /* 0x005e220000000a00 */
[C---:B------:R-:W-:Y:S02]  /*0a00*/  LEA R240, P0, R3.reuse, UR6, 0x4 ;  /* 0x0000000603f07c11 */ /* 0x040fe4000f8020ff */
[----:B------:R-:W-:Y:S02]  /*0a10*/  CS2R R54, SRZ ;  /* 0x0000000000367805 */ /* 0x000fe4000001ff00 */
[----:B------:R-:W-:Y:S02]  /*0a20*/  CS2R R52, SRZ ;  /* 0x0000000000347805 */ /* 0x000fe4000001ff00 */
[----:B------:R-:W-:Y:S01]  /*0a30*/  LEA.HI.X R241, R3, UR7, RZ, 0x4, P0 ;  /* 0x0000000703f17c11 */ /* 0x000fe200080f24ff */
[----:B------:R-:W-:Y:S02]  /*0a40*/  ULDC.64 UR6, c[0x0][0x2c8] ;  /* 0x0000b20000067ab9 */ /* 0x000fe40000000a00 */
[----:B------:R-:W-:-:S03]  /*0a50*/  ISETP.NE.U32.AND P0, PT, RZ, UR6, PT ;  /* 0x00000006ff007c0c */ /* 0x000fc6000bf05070 */
[----:B------:R-:W5:Y:S01]  /*0a60*/  LDG.E.128 R240, desc[UR4][R240.64] ;  /* 0x00000004f0f07981 */ /* 0x000f62000c1e1d00 */
[----:B------:R-:W-:-:S13]  /*0a70*/  ISETP.NE.AND.EX P0, PT, RZ, UR7, PT, P0 ;  /* 0x00000007ff007c0c */ /* 0x000fda000bf05300 */
[C---:B-1-34-:R-:W-:Y:S01]  /*0a80*/  @P0 LEA R4, P2, R3.reuse, UR6, 0x4 ;  /* 0x0000000603040c11 */ /* 0x05afe2000f8420ff */
[----:B0-----:R-:W-:-:S03]  /*0a90*/  IMAD.WIDE.U32 R6, R3, 0x10, R6 ;  /* 0x0000001003067825 */ /* 0x001fc600078e0006 */
[C---:B------:R-:W-:Y:S02]  /*0aa0*/  @P0 LEA.HI.X R5, R3.reuse, UR7, RZ, 0x4, P2 ;  /* 0x0000000703050c11 */ /* 0x040fe400090f24ff */
[----:B------:R0:W5:Y:S04]  /*0ab0*/  LDG.E.128 R56, desc[UR4][R6.64] ;  /* 0x0000000406387981 */ /* 0x000168000c1e1d00 */
[----:B------:R0:W5:Y:S01]  /*0ac0*/  @P0 LDG.E.128 R52, desc[UR4][R4.64] ;  /* 0x0000000404340981 */ /* 0x000162000c1e1d00 */
[----:B------:R-:W-:-:S07]  /*0ad0*/  IADD3 R3, R3, 0x20, RZ ;  /* 0x0000002003037810 */ /* 0x000fce0007ffe0ff */
.L_x_53087:
[----:B------:R-:W-:Y:S05]  /*0ae0*/  BSYNC B0 ;  /* 0x0000000000007941 */ /* 0x000fea0003800000 */
.L_x_53086:
[----:B------:R-:W-:Y:S01]  /*0af0*/  ISETP.GE.U32.AND P0, PT, R0, 0x100, PT ;  /* 0x000001000000780c */ /* 0x000fe20003f06070 */
[----:B------:R-:W-:Y:S01]  /*0b00*/  BSSY B0, `(.L_x_53088) ;  /* 0x0000014000007945 */ /* 0x000fe20003800000 */
[----:B------:R-:W-:-:S11]  /*0b10*/  LOP3.LUT R2, R2, 0xffefffff, RZ, 0xc0, !PT ;  /* 0xffefffff02027812 */ /* 0x000fd600078ec0ff */
        /* <DEDUP_REMOVED lines=18> */
.L_x_53089:
[----:B------:R-:W-:Y:S05]  /*0c40*/  BSYNC B0 ;  /* 0x0000000000007941 */ /* 0x000fea0003800000 */
.L_x_53088:
        /* <DEDUP_REMOVED lines=21> */
.L_x_53091:
[----:B------:R-:W-:Y:S05]  /*0da0*/  BSYNC B0 ;  /* 0x0000000000007941 */ /* 0x000fea0003800000 */
.L_x_53090:
        /* <DEDUP_REMOVED lines=21> */
.L_x_53093:
[----:B------:R-:W-:Y:S05]  /*0f00*/  BSYNC B0 ;  /* 0x0000000000007941 */ /* 0x000fea0003800000 */
.L_x_53092:
        /* <DEDUP_REMOVED lines=21> */
.L_x_53095:
[----:B------:R-:W-:Y:S05]  /*1060*/  BSYNC B0 ;  /* 0x0000000000007941 */ /* 0x000fea0003800000 */
.L_x_53094:
        /* <DEDUP_REMOVED lines=21> */
.L_x_53097:
[----:B------:R-:W-:Y:S05]  /*11c0*/  BSYNC B0 ;  /* 0x0000000000007941 */ /* 0x000fea0003800000 */
.L_x_53096:
        /* <DEDUP_REMOVED lines=21> */
.L_x_53099:
[----:B------:R-:W-:Y:S05]  /*1320*/  BSYNC B0 ;  /* 0x0000000000007941 */ /* 0x000fea0003800000 */
.L_x_53098:
        /* <DEDUP_REMOVED lines=21> */
.L_x_53101:
[----:B------:R-:W-:Y:S05]  /*1480*/  BSYNC B0 ;  /* 0x0000000000007941 */ /* 0x000fea0003800000 */
.L_x_53100:
        /* <DEDUP_REMOVED lines=21> */
.L_x_53103:
[----:B------:R-:W-:Y:S05]  /*15e0*/  BSYNC B0 ;  /* 0x0000000000007941 */ /* 0x000fea0003800000 */
.L_x_53102:
[----:B------:R-:W-:Y:S01]  /*15f0*/  ISETP.GE.U32.AND P0, PT, R0, 0x200, PT ;  /* 0x000002000000780c */ /* 0x000fe20003f06070 */
[----:B------:R-:W-:Y:S01]  /*1600*/  BSSY B0, `(.L_x_53104) ;  /* 0x0000013000007945 */ /* 0x000fe20003800000 */
[----:B------:R-:W-:-:S11]  /*1610*/  LOP3.LUT R2, R2, 0xffffefff, RZ, 0xc0, !PT ;  /* 0xffffefff02027812 */ /* 0x000fd600078ec0ff */
[----:B------:R-:W-:Y:S01]  /*1620*/  @P0 LOP3.LUT R2, R2, 0x1000, RZ, 0xfc, !PT ;  /* 0x0000100002020812 */ /* 0x000fe200078efcff */
[----:B------:R-:W-:Y:S06]  /*1630*/  @!P0 BRA `(.L_x_53105) ;  /* 0x00000000003c8947 */ /* 0x000fec0003800000 */
[----:B------:R-:W-:Y:S01]  /*1640*/  ULDC.64 UR6, c[0x0][0x278] ;  /* 0x00009e0000067ab9 */ /* 0x000fe20000000a00 */
[----:B------:R-:W0:Y:S01]  /*1650*/  LDC.64 R156, c[0x0][0x260] ;  /* 0x00009800ff9c7b82 */ /* 0x000e220000000a00 */
        /* <DEDUP_REMOVED lines=8> */
[C---:B01234-:R-:W-:Y:S01]  /*16e0*/  @P0 LEA R4, P2, R3.reuse, UR6, 0x4 ;  /* 0x0000000603040c11 */ /* 0x05ffe2000f8420ff */
[----:B------:R-:W-:-:S03]  /*16f0*/  IMAD.WIDE.U32 R156, R3, 0x10, R156 ;  /* 0x00000010039c7825 */ /* 0x000fc600078e009c */
[----:B------:R-:W-:-:S03]  /*1700*/  @P0 LEA.HI.X R5, R3, UR7, RZ, 0x4, P2 ;  /* 0x0000000703050c11 */ /* 0x000fc600090f24ff */
[----:B------:R-:W5:Y:S04]  /*1710*/  LDG.E.128 R156, desc[UR4][R156.64] ;  /* 0x000000049c9c7981 */ /* 0x000f68000c1e1d00 */
[----:B------:R0:W5:Y:S02]  /*1720*/  @P0 LDG.E.128 R152, desc[UR4][R4.64] ;  /* 0x0000000404980981 */ /* 0x000164000c1e1d00 */
.L_x_53105:
[----:B------:R-:W-:Y:S05]  /*1730*/  BSYNC B0 ;  /* 0x0000000000007941 */ /* 0x000fea0003800000 */
.L_x_53104:
        /* <DEDUP_REMOVED lines=8> */
[----:B------:R-:W-:Y:S01]  /*17c0*/  UISETP.NE.AND.EX UP0, UPT, UR7, URZ, UPT, UP0 ;  /* 0x0000003f0700728c */ /* 0x000fe2000bf05300 */
[----:B------:R-:W-:Y:S01]  /*17d0*/  ISETP.NE.AND P0, PT, RZ, UR6, PT ;  /* 0x00000006ff007c0c */ /* 0x000fe2000bf05270 */
[----:B------:R-:W-:Y:S01]  /*17e0*/  ULDC.64 UR8, c[0x0][0x230] ;  /* 0x00008c0000087ab9 */ /* 0x000fe20000000a00 */
[----:B------:R-:W-:-:S11]  /*17f0*/  ULDC.64 UR10, c[0x0][0x238] ;  /* 0x00008e00000a7ab9 */ /* 0x000fd60000000a00 */
.L_x_53171:
[----:B------:R-:W-:Y:S01]  /*1800*/  PLOP3.LUT P2, PT, PT, PT, UP0, 0x80, 0x0 ;  /* 0x000000000000781c */ /* 0x000fe20003f4f008 */
[----:B01234-:R-:W-:Y:S01]  /*1810*/  HFMA2.MMA R4, -RZ, RZ, 0, 2.384185791015625e-07 ;  /* 0x00000004ff047435 */ /* 0x01ffe200000001ff */
[----:B------:R-:W0:Y:S01]  /*1820*/  S2R R232, SR_TID.X ;  /* 0x0000000000e87919 */ /* 0x000e220000002100 */
[----:B------:R-:W-:Y:S01]  /*1830*/  @UP0 ULDC.64 UR6, c[0x0][0x270] ;  /* 0x00009c0000060ab9 */ /* 0x000fe20000000a00 */
[----:B------:R-:W-:-:S09]  /*1840*/  MOV R3, 0x3f800000 ;  /* 0x3f80000000037802 */ /* 0x000fd20000000f00 */
[----:B------:R-:W-:Y:S01]  /*1850*/  @P2 IMAD.WIDE R4, R252, R4, UR6 ;  /* 0x00000006fc042e25 */ /* 0x000fe2000f8e0204 */
[----:B------:R-:W-:-:S13]  /*1860*/  PLOP3.LUT P2, PT, PT, PT, UP0, 0x80, 0x0 ;  /* 0x000000000000781c */ /* 0x000fda0003f4f008 */
[----:B-----5:R1:W5:Y:S01]  /*1870*/  @P2 LDG.E R3, desc[UR4][R4.64] ;  /* 0x0000000404032981 */ /* 0x020362000c1e1900 */
        /* <DEDUP_REMOVED lines=15> */
[----:B------:R0:W4:Y:S02]  /*1970*/  @P2 LDG.E.128 R164, desc[UR4][R6.64] ;  /* 0x0000000406a42981 */ /* 0x000124000c1e1d00 */
[----:B0-----:R-:W0:Y:S02]  /*1980*/  LDC.64 R6, c[0x0][0x220] ;  /* 0x00008800ff067b82 */ /* 0x001e240000000a00 */
[----:B0-----:R-:W-:-:S05]  /*1990*/  IMAD.WIDE.U32 R6, R5, 0x10, R6 ;  /* 0x0000001005067825 */ /* 0x001fca00078e0006 */
[----:B------:R-:W2:Y:S01]  /*19a0*/  LDG.E.128 R168, desc[UR4][R6.64] ;  /* 0x0000000406a87981 */ /* 0x000ea2000c1e1d00 */
[----:B------:R-:W-:-:S04]  /*19b0*/  ISETP.NE.U32.AND P2, PT, RZ, UR8, PT ;  /* 0x00000008ff007c0c */ /* 0x000fc8000bf45070 */
[----:B------:R-:W-:Y:S01]  /*19c0*/  ISETP.NE.AND.EX P2, PT, RZ, UR9, PT, P2 ;  /* 0x00000009ff007c0c */ /* 0x000fe2000bf45320 */
[-C--:B--2--5:R-:W-:Y:S02]  /*19d0*/  FMUL.FTZ R4, R168, R3.reuse ;  /* 0x00000003a8047220 */ /* 0x0a4fe40000410000 */
[----:B------:R-:W2:Y:S01]  /*19e0*/  LDL R168, [R1+0x30] ;  /* 0x0000300001a87983 */ /* 0x000ea20000100800 */
[-C--:B------:R-:W-:Y:S01]  /*19f0*/  FMUL.FTZ R6, R169, R3.reuse ;  /* 0x00000003a9067220 */ /* 0x080fe20000410000 */
[-C--:B------:R-:W-:Y:S01]  /*1a00*/  FMUL.FTZ R7, R170, R3.reuse ;  /* 0x00000003aa077220 */ /* 0x080fe20000410000 */
[----:B------:R-:W-:Y:S02]  /*1a10*/  FMUL.FTZ R171, R171, R3 ;  /* 0x00000003abab7220 */ /* 0x000fe40000410000 */
[----:B------:R-:W-:Y:S01]  /*1a20*/  FMUL.FTZ R169, R235, R6 ;  /* 0x00000006eba97220 */ /* 0x000fe20000410000 */
[----:B---3--:R-:W-:Y:S01]  /*1a30*/  FMUL.FTZ R170, R234, R7 ;  /* 0x00000007eaaa7220 */ /* 0x008fe20000410000 */
[----:B----4-:R-:W-:-:S03]  /*1a40*/  FMUL.FTZ R171, R233, R171 ;  /* 0x000000abe9ab7220 */ /* 0x010fc60000410000 */
[----:B------:R-:W-:Y:S01]  /*1a50*/  @P2 FADD.FTZ R169, R165, R169 ;  /* 0x000000a9a5a92221 */ /* 0x000fe20000010000 */
[----:B------:R-:W-:Y:S01]  /*1a60*/  @P2 FADD.FTZ R170, R166, R170 ;  /* 0x000000aaa6aa2221 */ /* 0x000fe20000010000 */
[----:B------:R-:W-:Y:S01]  /*1a70*/  @P2 FADD.FTZ R171, R167, R171 ;  /* 0x000000aba7ab2221 */ /* 0x000fe20000010000 */
[----:B--2---:R-:W-:Y:S01]  /*1a80*/  FMUL.FTZ R168, R168, R4 ;  /* 0x00000004a8a87220 */ /* 0x004fe20000410000 */
[----:B------:R-:W-:-:S03]  /*1a90*/  IADD3 R4, R5, 0x20, RZ ;  /* 0x0000002005047810 */ /* 0x000fc60007ffe0ff */
[----:B------:R-:W-:Y:S01]  /*1aa0*/  @P2 FADD.FTZ R168, R164, R168 ;  /* 0x000000a8a4a82221 */ /* 0x000fe20000010000 */
[----:B------:R-:W-:-:S04]  /*1ab0*/  LEA R6, P2, R5, UR10, 0x4 ;  /* 0x0000000a05067c11 */ /* 0x000fc8000f8420ff */
[----:B------:R-:W-:-:S05]  /*1ac0*/  LEA.HI.X R7, R5, UR11, RZ, 0x4, P2 ;  /* 0x0000000b05077c11 */ /* 0x000fca00090f24ff */
[----:B------:R0:W-:Y:S04]  /*1ad0*/  STG.E.128 desc[UR4][R6.64], R168 ;  /* 0x000000a806007986 */ /* 0x0001e8000c101d04 */
.L_x_53107:
[----:B------:R-:W-:Y:S05]  /*1ae0*/  BSYNC B0 ;  /* 0x0000000000007941 */ /* 0x000fea0003800000 */
.L_x_53106:
[----:B------:R-:W-:Y:S01]  /*1af0*/  ISETP.GE.U32.AND P2, PT, R0, 0x40, PT ;  /* 0x000000400000780c */ /* 0x000fe20003f46070 */
[----:B------:R-:W-:-:S12]  /*1b00*/  BSSY B0, `(.L_x_53108) ;  /* 0x0000020000007945 */ /* 0x000fd80003800000 */
[----:B------:R-:W-:Y:S05]  /*1b10*/  @!P2 BRA `(.L_x_53109) ;  /* 0x000000000078a947 */ /* 0x000fea0003800000 */
[----:B------:R-:W-:Y:S01]  /*1b20*/  ISETP.NE.U32.AND P2, PT, RZ, UR8, PT ;  /* 0x00000008ff007c0c */ /* 0x000fe2000bf45070 */
[----:B------:R-:W2:Y:S03]  /*1b30*/  LDL R235, [R1+0x24] ;  /* 0x0000240001eb7983 */ /* 0x000ea60000100800 */
[----:B------:R-:W-:Y:S01]  /*1b40*/  ISETP.NE.AND.EX P2, PT, RZ, UR9, PT, P2 ;  /* 0x00000009ff007c0c */ /* 0x000fe2000bf45320 */
[----:B------:R-:W3:Y:S04]  /*1b50*/  LDL R234, [R1+0x28] ;  /* 0x0000280001ea7983 */ /* 0x000ee80000100800 */
[----:B------:R-:W4:Y:S08]  /*1b60*/  LDL R233, [R1+0x2c] ;  /* 0x00002c0001e97983 */ /* 0x000f300000100800 */
[----:B0-----:R-:W-:-:S04]  /*1b70*/  @P2 LEA R6, P3, R4, UR8, 0x4 ;  /* 0x0000000804062c11 */ /* 0x001fc8000f8620ff */
        /* <DEDUP_REMOVED lines=18> */
[----:B--2---:R-:W-:-:S04]  /*1ca0*/  FMUL.FTZ R172, R172, R6 ;  /* 0x00000006acac7220 */ /* 0x004fc80000410000 */
[----:B------:R-:W-:Y:S01]  /*1cb0*/  @P2 FADD.FTZ R172, R164, R172 ;  /* 0x000000aca4ac2221 */ /* 0x000fe20000010000 */
[----:B------:R-:W-:-:S04]  /*1cc0*/  LEA R6, P2, R4, UR10, 0x4 ;  /* 0x0000000a04067c11 */ /* 0x000fc8000f8420ff */
[C---:B------:R-:W-:Y:S02]  /*1cd0*/  LEA.HI.X R7, R4.reuse, UR11, RZ, 0x4, P2 ;  /* 0x0000000b04077c11 */ /* 0x040fe400090f24ff */
[----:B------:R-:W-:-:S03]  /*1ce0*/  IADD3 R4, R4, 0x20, RZ ;  /* 0x0000002004047810 */ /* 0x000fc60007ffe0ff */
[----:B------:R1:W-:Y:S04]  /*1cf0*/  STG.E.128 desc[UR4][R6.64], R172 ;  /* 0x000000ac06007986 */ /* 0x0003e8000c101d04 */
.L_x_53109:
[----:B------:R-:W-:Y:S05]  /*1d00*/  BSYNC B0 ;  /* 0x0000000000007941 */ /* 0x000fea0003800000 */
.L_x_53108:
        /* <DEDUP_REMOVED lines=8> */
[----:B01----:R-:W-:-:S04]  /*1d90*/  @P2 LEA R6, P3, R4, UR8, 0x4 ;  /* 0x0000000804062c11 */ /* 0x003fc8000f8620ff */
        /* <DEDUP_REMOVED lines=24> */
.L_x_53111:
[----:B------:R-:W-:Y:S05]  /*1f20*/  BSYNC B0 ;  /* 0x0000000000007941 */ /* 0x000fea0003800000 */
.L_x_53110:
[----:B------:R-:W-:Y:S01]  /*1f30*/  ISETP.GE.U32.AND P2, PT, R0, 0x80, PT ;  /* 0x000000800000780c */ /* 0x000fe20003f46070 */
[----:B------:R-:W-:-:S12]  /*1f40*/  BSSY B0, `(.L_x_53112) ;  /* 0x0000020000007945 */ /* 0x000fd80003800000 */
[----:B------:R-:W-:Y:S05]  /*1f50*/  @!P2 BRA `(.L_x_53113) ;  /* 0x000000000078a947 */ /* 0x000fea0003800000 */
[----:B------:R-:W-:Y:S01]  /*1f60*/  ISETP.NE.U32.AND P2, PT, RZ, UR8, PT ;  /* 0x00000008ff007c0c */ /* 0x000fe2000bf45070 */
[----:B------:R-:W3:Y:S03]  /*1f70*/  LDL R235, [R1+0x4] ;  /* 0x0000040001eb7983 */ /* 0x000ee60000100800 */
[----:B------:R-:W-:Y:S01]  /*1f80*/  ISETP.NE.AND.EX P2, PT, RZ, UR9, PT, P2 ;  /* 0x00000009ff007c0c */ /* 0x000fe2000bf45320 */
[----:B------:R-:W4:Y:S04]  /*1f90*/  LDL R234, [R1+0x8] ;  /* 0x0000080001ea7983 */ /* 0x000f280000100800 */
[----:B------:R-:W4:Y:S08]  /*1fa0*/  LDL R233, [R1+0xc] ;  /* 0x00000c0001e97983 */ /* 0x000f300000100800 */
[----:B012---:R-:W-:-:S04]  /*1fb0*/  @P2 LEA R6, P3, R4, UR8, 0x4 ;  /* 0x0000000804062c11 */ /* 0x007fc8000f8620ff */
[----:B------:R-:W-:-:S05]  /*1fc0*/  @P2 LEA.HI.X R7, R4, UR9, RZ, 0x4, P3 ;  /* 0x0000000904072c11 */ /* 0x000fca00098f24ff */
[----:B------:R0:W2:Y:S02]  /*1fd0*/  @P2 LDG.E.128 R164, desc[UR4][R6.64] ;  /* 0x0000000406a42981 */ /* 0x0000a4000c1e1d00 */
[----:B0-----:R-:W0:Y:S02]  /*1fe0*/  LDC.64 R6, c[0x0][0x220] ;  /* 0x00008800ff067b82 */ /* 0x001e240000000a00 */
[----:B0-----:R-:W-:-:S05]  /*1ff0*/  IMAD.WIDE.U32 R6, R4, 0x10, R6 ;  /* 0x0000001004067825 */ /* 0x001fca00078e0006 */
[----:B------:R-:W3:Y:S01]  /*2000*/  LDG.E.128 R180, desc[UR4][R6.64] ;  /* 0x0000000406b47981 */ /* 0x000ee2000c1e1d00 */
[----:B------:R-:W-:-:S04]  /*2010*/  ISETP.NE.U32.AND P2, PT, RZ, UR8, PT ;  /* 0x00000008ff007c0c */ /* 0x000fc8000bf45070 */
[----:B------:R-:W-:Y:S01]  /*2020*/  ISETP.NE.AND.EX P2, PT, RZ, UR9, PT, P2 ;  /* 0x00000009ff007c0c */ /* 0x000fe2000bf45320 */
[-C--:B---3-5:R-:W-:Y:S02]  /*2030*/  FMUL.FTZ R6, R180, R3.reuse ;  /* 0x00000003b4067220 */ /* 0x0a8fe40000410000 */
[----:B------:R-:W3:Y:S01]  /*2040*/  LDL R180, [R1] ;  /* 0x0000000001b47983 */ /* 0x000ee20000100800 */
[-C--:B------:R-:W-:Y:S01]  /*2050*/  FMUL.FTZ R7, R181, R3.reuse ;  /* 0x00000003b5077220 */ /* 0x080fe20000410000 */
[-C--:B------:R-:W-:Y:S01]  /*2060*/  FMUL.FTZ R182, R182, R3.reuse ;  /* 0x00000003b6b67220 */ /* 0x080fe20000410000 */
[----:B------:R-:W-:Y:S02]  /*2070*/  FMUL.FTZ R183, R183, R3 ;  /* 0x00000003b7b77220 */ /* 0x000fe40000410000 */
[----:B------:R-:W-:Y:S01]  /*2080*/  FMUL.FTZ R181, R235, R7 ;  /* 0x00000007ebb57220 */ /* 0x000fe20000410000 */
[----:B----4-:R-:W-:Y:S01]  /*2090*/  FMUL.FTZ R182, R234, R182 ;  /* 0x000000b6eab67220 */ /* 0x010fe20000410000 */
[----:B------:R-:W-:-:S03]  /*20a0*/  FMUL.FTZ R183, R233, R183 ;  /* 0x000000b7e9b77220 */ /* 0x000fc60000410000 */
[----:B--2---:R-:W-:Y:S01]  /*20b0*/  @P2 FADD.FTZ R181, R165, R181 ;  /* 0x000000b5a5b52221 */ /* 0x004fe20000010000 */
[----:B------:R-:W-:Y:S01]  /*20c0*/  @P2 FADD.FTZ R182, R166, R182 ;  /* 0x000000b6a6b62221 */ /* 0x000fe20000010000 */
[----:B------:R-:W-:Y:S01]  /*20d0*/  @P2 FADD.FTZ R183, R167, R183 ;  /* 0x000000b7a7b72221 */ /* 0x000fe20000010000 */
[----:B---3--:R-:W-:-:S04]  /*20e0*/  FMUL.FTZ R180, R180, R6 ;  /* 0x00000006b4b47220 */ /* 0x008fc80000410000 */
[----:B------:R-:W-:Y:S01]  /*20f0*/  @P2 FADD.FTZ R180, R164, R180 ;  /* 0x000000b4a4b42221 */ /* 0x000fe20000010000 */
[----:B------:R-:W-:-:S04]  /*2100*/  LEA R6, P2, R4, UR10, 0x4 ;  /* 0x0000000a04067c11 */ /* 0x000fc8000f8420ff */
[C---:B------:R-:W-:Y:S02]  /*2110*/  LEA.HI.X R7, R4.reuse, UR11, RZ, 0x4, P2 ;  /* 0x0000000b04077c11 */ /* 0x040fe400090f24ff */
[----:B------:R-:W-:-:S03]  /*2120*/  IADD3 R4, R4, 0x20, RZ ;  /* 0x0000002004047810 */ /* 0x000fc60007ffe0ff */
[----:B------:R3:W-:Y:S04]  /*2130*/  STG.E.128 desc[UR4][R6.64], R180 ;  /* 0x000000b406007986 */ /* 0x0007e8000c101d04 */
.L_x_53113:
[----:B------:R-:W-:Y:S05]  /*2140*/  BSYNC B0 ;  /* 0x0000000000007941 */ /* 0x000fea0003800000 */
.L_x_53112:
[----:B------:R-:W-:Y:S01]  /*2150*/  ISETP.GE.U32.AND P2, PT, R0, 0xa0, PT ;  /* 0x000000a00000780c */ /* 0x000fe20003f46070 */
[----:B------:R-:W-:-:S12]  /*2160*/  BSSY B0, `(.L_x_53114) ;  /* 0x000001c000007945 */ /* 0x000fd80003800000 */
[----:B------:R-:W-:Y:S05]  /*2170*/  @!P2 BRA `(.L_x_53115) ;  /* 0x000000000068a947 */ /* 0x000fea0003800000 */
[----:B------:R-:W-:-:S04]  /*2180*/  ISETP.NE.U32.AND P2, PT, RZ, UR8, PT ;  /* 0x00000008ff007c0c */ /* 0x000fc8000bf45070 */
[----:B------:R-:W-:-:S13]  /*2190*/  ISETP.NE.AND.EX P2, PT, RZ, UR9, PT, P2 ;  /* 0x00000009ff007c0c */ /* 0x000fda000bf45320 */
[----:B0123--:R-:W-:-:S04]  /*21a0*/  @P2 LEA R6, P3, R4, UR8, 0x4 ;  /* 0x0000000804062c11 */ /* 0x00ffc8000f8620ff */
[----:B------:R-:W-:-:S05]  /*21b0*/  @P2 LEA.HI.X R7, R4, UR9, RZ, 0x4, P3 ;  /* 0x0000000904072c11 */ /* 0x000fca00098f24ff */
[----:B------:R0:W2:Y:S02]  /*21c0*/  @P2 LDG.E.128 R164, desc[UR4][R6.64] ;  /* 0x0000000406a42981 */ /* 0x0000a4000c1e1d00 */
[----:B0-----:R-:W0:Y:S02]  /*21d0*/  LDC.64 R6, c[0x0][0x220] ;  /* 0x00008800ff067b82 */ /* 0x001e240000000a00 */
[----:B0-----:R-:W-:-:S05]  /*21e0*/  IMAD.WIDE.U32 R6, R4, 0x10, R6 ;  /* 0x0000001004067825 */ /* 0x001fca00078e0006 */
        /* <DEDUP_REMOVED lines=15> */
[----:B------:R-:W-:-:S04]  /*22e0*/  LEA R6, P2, R4, UR10, 0x4 ;  /* 0x0000000a04067c11 */ /* 0x000fc8000f8420ff */
[C---:B------:R-:W-:Y:S02]  /*22f0*/  LEA.HI.X R7, R4.reuse, UR11, RZ, 0x4, P2 ;  /* 0x0000000b04077c11 */ /* 0x040fe400090f24ff */
[----:B------:R-:W-:-:S03]  /*2300*/  IADD3 R4, R4, 0x20, RZ ;  /* 0x0000002004047810 */ /* 0x000fc60007ffe0ff */
[----:B------:R4:W-:Y:S04]  /*2310*/  STG.E.128 desc[UR4][R6.64], R184 ;  /* 0x000000b806007986 */ /* 0x0009e8000c101d04 */
.L_x_53115:
[----:B------:R-:W-:Y:S05]  /*2320*/  BSYNC B0 ;  /* 0x0000000000007941 */ /* 0x000fea0003800000 */
.L_x_53114:
[----:B------:R-:W-:Y:S01]  /*2330*/  ISETP.GE.U32.AND P2, PT, R0, 0xc0, PT ;  /* 0x000000c00000780c */ /* 0x000fe20003f46070 */
[----:B------:R-:W-:-:S12]  /*2340*/  BSSY B0, `(.L_x_53116) ;  /* 0x000001c000007945 */ /* 0x000fd80003800000 */
[----:B------:R-:W-:Y:S05]  /*2350*/  @!P2 BRA `(.L_x_53117) ;  /* 0x000000000068a947 */ /* 0x000fea0003800000 */
[----:B------:R-:W-:-:S04]  /*2360*/  ISETP.NE.U32.AND P2, PT, RZ, UR8, PT ;  /* 0x00000008ff007c0c */ /* 0x000fc8000bf45070 */
[----:B------:R-:W-:-:S13]  /*2370*/  ISETP.NE.AND.EX P2, PT, RZ, UR9, PT, P2 ;  /* 0x00000009ff007c0c */ /* 0x000fda000bf45320 */
[----:B01234-:R-:W-:-:S04]  /*2380*/  @P2 LEA R6, P3, R4, UR8, 0x4 ;  /* 0x0000000804062c11 */ /* 0x01ffc8000f8620ff */
        /* <DEDUP_REMOVED lines=23> */
.L_x_53117:
[----:B------:R-:W-:Y:S05]  /*2500*/  BSYNC B0 ;  /* 0x0000000000007941 */ /* 0x000fea0003800000 */
.L_x_53116:
        /* <DEDUP_REMOVED lines=29> */
.L_x_53119:
[----:B------:R-:W-:Y:S05]  /*26e0*/  BSYNC B0 ;  /* 0x0000000000007941 */ /* 0x000fea0003800000 */
.L_x_53118:
        /* <DEDUP_REMOVED lines=29> */
.L_x_53121:
[----:B------:R-:W-:Y:S05]  /*28c0*/  BSYNC B0 ;  /* 0x0000000000007941 */ /* 0x000fea0003800000 */
.L_x_53120:
        /* <DEDUP_REMOVED lines=29> */
.L_x_53123:
[----:B------:R-:W-:Y:S05]  /*2aa0*/  BSYNC B0 ;  /* 0x0000000000007941 */ /* 0x000fea0003800000 */
.L_x_53122:
        /* <DEDUP_REMOVED lines=29> */
.L_x_53125:
[----:B------:R-:W-:Y:S05]  /*2c80*/  BSYNC B0 ;  /* 0x0000000000007941 */ /* 0x000fea0003800000 */
.L_x_53124:
        /* <DEDUP_REMOVED lines=29> */
.L_x_53127:
[----:B------:R-:W-:Y:S05]  /*2e60*/  BSYNC B0 ;  /* 0x0000000000007941 */ /* 0x000fea0003800000 */
.L_x_53126:
        /* <DEDUP_REMOVED lines=29> */
.L_x_53129:
[----:B------:R-:W-:Y:S05]  /*3040*/  BSYNC B0 ;  /* 0x0000000000007941 */ /* 0x000fea0003800000 */
.L_x_53128:
        /* <DEDUP_REMOVED lines=29> */
.L_x_53131:
[----:B------:R-:W-:Y:S05]  /*3220*/  BSYNC B0 ;  /* 0x0000000000007941 */ /* 0x000fea0003800000 */
.L_x_53130:
        /* <DEDUP_REMOVED lines=29> */
.L_x_53133:
[----:B------:R-:W-:Y:S05]  /*3400*/  BSYNC B0 ;  /* 0x0000000000007941 */ /* 0x000fea0003800000 */
.L_x_53132:
        /* <DEDUP_REMOVED lines=29> */
.L_x_53135:
[----:B------:R-:W-:Y:S05]  /*35e0*/  BSYNC B0 ;  /* 0x0000000000007941 */ /* 0x000fea0003800000 */
.L_x_53134:
[----:B------:R-:W-:Y:S01]  /*35f0*/  ISETP.GE.U32.AND P2, PT, R0, 0x200, PT ;  /* 0x000002000000780c */ /* 0x000fe20003f46070 */
[----:B------:R-:W-:-:S12]  /*3600*/  BSSY B0, `(.L_x_53136) ;  /* 0x000001b000007945 */ /* 0x000fd80003800000 */
[----:B------:R-:W-:Y:S05]  /*3610*/  @!P2 BRA `(.L_x_53137) ;  /* 0x000000000064a947 */ /* 0x000fea0003800000 */
[----:B------:R-:W0:Y:S01]  /*3620*/  LDC.64 R228, c[0x0][0x220] ;  /* 0x00008800ffe47b82 */ /* 0x000e220000000a00 */
[----:B------:R-:W-:-:S04]  /*3630*/  ISETP.NE.U32.AND P2, PT, RZ, UR8, PT ;  /* 0x00000008ff007c0c */ /* 0x000fc8000bf45070 */
[----:B------:R-:W-:-:S13]  /*3640*/  ISETP.NE.AND.EX P2, PT, RZ, UR9, PT, P2 ;  /* 0x00000009ff007c0c */ /* 0x000fda000bf45320 */
[----:B01234-:R-:W-:-:S04]  /*3650*/  @P2 LEA R6, P3, R4, UR8, 0x4 ;  /* 0x0000000804062c11 */ /* 0x01ffc8000f8620ff */
[C---:B------:R-:W-:Y:S01]  /*3660*/  @P2 LEA.HI.X R7, R4.reuse, UR9, RZ, 0x4, P3 ;  /* 0x0000000904072c11 */ /* 0x040fe200098f24ff */
[----:B------:R-:W-:-:S04]  /*3670*/  IMAD.WIDE.U32 R228, R4, 0x10, R228 ;  /* 0x0000001004e47825 */ /* 0x000fc800078e00e4 */
[----:B------:R0:W2:Y:S04]  /*3680*/  @P2 LDG.E.128 R164, desc[UR4][R6.64] ;  /* 0x0000000406a42981 */ /* 0x0000a8000c1e1d00 */
[----:B------:R-:W3:Y:S01]  /*3690*/  LDG.E.128 R228, desc[UR4][R228.64] ;  /* 0x00000004e4e47981 */ /* 0x000ee2000c1e1d00 */
[----:B0-----:R-:W-:-:S04]  /*36a0*/  LEA R6, P2, R4, UR10, 0x4 ;  /* 0x0000000a04067c11 */ /* 0x001fc8000f8420ff */
[----:B------:R-:W-:Y:S02]  /*36b0*/  LEA.HI.X R7, R4, UR11, RZ, 0x4, P2 ;  /* 0x0000000b04077c11 */ /* 0x000fe400090f24ff */
        /* <DEDUP_REMOVED lines=13> */
[----:B------:R-:W-:-:S05]  /*3790*/  @P2 FADD.FTZ R231, R167, R231 ;  /* 0x000000e7a7e72221 */ /* 0x000fca0000010000 */
[----:B------:R0:W-:Y:S02]  /*37a0*/  STG.E.128 desc[UR4][R6.64], R228 ;  /* 0x000000e406007986 */ /* 0x0001e4000c101d04 */
.L_x_53137:
[----:B------:R-:W-:Y:S05]  /*37b0*/  BSYNC B0 ;  /* 0x0000000000007941 */ /* 0x000fea0003800000 */
.L_x_53136:
[----:B-----5:R-:W-:Y:S01]  /*37c0*/  FADD.FTZ R3, RZ, R168 ;  /* 0x000000a8ff037221 */ /* 0x020fe20000010000 */
        /* <DEDUP_REMOVED lines=106> */
[----:B------:R-:W5:Y:S01]  /*3e70*/  SHFL.BFLY PT, R3, R4, 0x1, 0x1f ;  /* 0x0c201f0004037f89 */ /* 0x000f6200000e0000 */
[----:B------:R-:W0:Y:S01]  /*3e80*/  LDC R233, c[0x0][0x290] ;  /* 0x0000a400ffe97b82 */ /* 0x000e220000000800 */
[----:B------:R-:W-:Y:S01]  /*3e90*/  ISETP.GT.U32.AND P6, PT, R0, 0x3f, PT ;  /* 0x0000003f0000780c */ /* 0x000fe20003fc4070 */
[----:B-----5:R-:W-:-:S05]  /*3ea0*/  FADD.FTZ R4, R4, R3 ;  /* 0x0000000304047221 */ /* 0x020fca0000010000 */
[----:B------:R-:W5:Y:S02]  /*3eb0*/  SHFL.BFLY PT, R3, R4, 0x2, 0x1f ;  /* 0x0c401f0004037f89 */ /* 0x000f6400000e0000 */
[----:B-----5:R-:W-:-:S05]  /*3ec0*/  FADD.FTZ R4, R4, R3 ;  /* 0x0000000304047221 */ /* 0x020fca0000010000 */
[----:B------:R-:W5:Y:S02]  /*3ed0*/  SHFL.BFLY PT, R3, R4, 0x4, 0x1f ;  /* 0x0c801f0004037f89 */ /* 0x000f6400000e0000 */
[----:B-----5:R-:W-:-:S05]  /*3ee0*/  FADD.FTZ R4, R4, R3 ;  /* 0x0000000304047221 */ /* 0x020fca0000010000 */
[----:B------:R-:W5:Y:S02]  /*3ef0*/  SHFL.BFLY PT, R3, R4, 0x8, 0x1f ;  /* 0x0d001f0004037f89 */ /* 0x000f6400000e0000 */
[----:B-----5:R-:W-:-:S05]  /*3f00*/  FADD.FTZ R4, R4, R3 ;  /* 0x0000000304047221 */ /* 0x020fca0000010000 */
[----:B------:R-:W5:Y:S02]  /*3f10*/  SHFL.BFLY PT, R3, R4, 0x10, 0x1f ;  /* 0x0e001f0004037f89 */ /* 0x000f6400000e0000 */
[----:B-----5:R-:W-:-:S04]  /*3f20*/  FADD.FTZ R3, R4, R3 ;  /* 0x0000000304037221 */ /* 0x020fc80000010000 */
[----:B0-----:R-:W-:-:S04]  /*3f30*/  FMUL.FTZ R4, R3, R233 ;  /* 0x000000e903047220 */ /* 0x001fc80000410000 */
[--C-:B------:R-:W-:Y:S01]  /*3f40*/  FADD.FTZ R3, R168, -R4.reuse ;  /* 0x80000004a8037221 */ /* 0x100fe20000010000 */
[----:B-1234-:R-:W-:-:S03]  /*3f50*/  FADD.FTZ R6, R169, -R4 ;  /* 0x80000004a9067221 */ /* 0x01efc60000010000 */
        /* <DEDUP_REMOVED lines=147> */
.L_x_53183:
[----:B------:R-:W2:Y:S01]  /*4890*/  @!P5 LDC.64 R6, c[0x0][0x250] ;  /* 0x00009400ff06db82 */ /* 0x000ea20000000a00 */
[----:B-1----:R-:W-:Y:S01]  /*48a0*/  FADD.FTZ R3, R232, R3 ;  /* 0x00000003e8037221 */ /* 0x002fe20000010000 */
[----:B------:R-:W-:Y:S03]  /*48b0*/  BSSY B0, `(.L_x_53139) ;  /* 0x0000029000007945 */ /* 0x000fe60003800000 */
[----:B------:R-:W-:Y:S01]  /*48c0*/  FFMA.FTZ R3, R3, R233, UR12 ;  /* 0x0000000c03037e23 */ /* 0x000fe200080100e9 */
[----:B--2---:R-:W-:-:S05]  /*48d0*/  @!P5 IMAD.WIDE R6, R252, 0x4, R6 ;  /* 0x00000004fc06d825 */ /* 0x004fca00078e0206 */
[----:B------:R1:W-:Y:S02]  /*48e0*/  @!P5 STG.E desc[UR4][R6.64], R4 ;  /* 0x000000040600d986 */ /* 0x0003e4000c101904 */
[----:B-1----:R-:W-:-:S05]  /*48f0*/  FMUL.FTZ R6, R4, R4 ;  /* 0x0000000404067220 */ /* 0x002fca0000410000 */
[----:B------:R-:W-:-:S05]  /*4900*/  FSEL R6, R6, RZ, P0 ;  /* 0x000000ff06067208 */ /* 0x000fca0000000000 */
[----:B------:R-:W-:Y:S02]  /*4910*/  FADD.FTZ R3, R3, R6 ;  /* 0x0000000603037221 */ /* 0x000fe40000010000 */
[----:B------:R-:W1:Y:S04]  /*4920*/  @!P5 LDC.64 R6, c[0x0][0x258] ;  /* 0x00009600ff06db82 */ /* 0x000e680000000a00 */
[----:B------:R-:W2:Y:S01]  /*4930*/  MUFU.RSQ R3, R3 ;  /* 0x0000000300037308 */ /* 0x000ea20000001400 */
[----:B-1----:R-:W-:-:S05]  /*4940*/  @!P5 IMAD.WIDE R6, R252, 0x4, R6 ;  /* 0x00000004fc06d825 */ /* 0x002fca00078e0206 */
[----:B--2---:R1:W-:Y:S01]  /*4950*/  @!P5 STG.E desc[UR4][R6.64], R3 ;  /* 0x000000030600d986 */ /* 0x0043e2000c101904 */
[----:B------:R-:W-:Y:S05]  /*4960*/  @!P1 BRA `(.L_x_53140) ;  /* 0x0000000000749947 */ /* 0x000fea0003800000 */
[----:B------:R2:W-:Y:S04]  /*4970*/  STL [R1+0x5c], R13 ;  /* 0x00005c0d01007387 */ /* 0x0005e80000100800 */
[----:B--2---:R-:W2:Y:S04]  /*4980*/  LDL R13, [R1+0x40] ;  /* 0x00004000010d7983 */ /* 0x004ea80000100800 */
[----:B------:R3:W-:Y:S04]  /*4990*/  STL [R1+0x58], R12 ;  /* 0x0000580c01007387 */ /* 0x0007e80000100800 */
[----:B---3--:R-:W3:Y:S04]  /*49a0*/  LDL R12, [R1+0x44] ;  /* 0x00004400010c7983 */ /* 0x008ee80000100800 */
[----:B------:R4:W-:Y:S04]  /*49b0*/  STL [R1+0x54], R2 ;  /* 0x0000540201007387 */ /* 0x0009e80000100800 */
[----:B----4-:R-:W4:Y:S04]  /*49c0*/  LDL R2, [R1+0x4c] ;  /* 0x00004c0001027983 */ /* 0x010f280000100800 */
[----:B------:R0:W-:Y:S04]  /*49d0*/  STL [R1+0x50], R0 ;  /* 0x0000500001007387 */ /* 0x0001e80000100800 */
[----:B0-----:R-:W4:Y:S01]  /*49e0*/  LDL R0, [R1+0x48] ;  /* 0x0000480001007983 */ /* 0x001f220000100800 */
        /* <DEDUP_REMOVED lines=9> */
[----:B------:R-:W0:Y:S02]  /*4a80*/  LDC.64 R6, c[0x0][0x2b8] ;  /* 0x0000ae00ff067b82 */ /* 0x000e240000000a00 */
[----:B0-----:R-:W-:-:S04]  /*4a90*/  IMAD.WIDE.U32 R6, R5, 0x10, R6 ;  /* 0x0000001005067825 */ /* 0x001fc800078e0006 */
[----:B--2---:R-:W-:Y:S02]  /*4aa0*/  FFMA.FTZ R232, R13, R232, R8 ;  /* 0x000000e80de87223 */ /* 0x004fe40000010008 */
[----:B------:R2:W5:Y:S01]  /*4ab0*/  LDL.LU R13, [R1+0x5c] ;  /* 0x00005c00010d7983 */ /* 0x0005620000300800 */
[----:B---3--:R-:W-:-:S03]  /*4ac0*/  FFMA.FTZ R233, R12, R233, R9 ;  /* 0x000000e90ce97223 */ /* 0x008fc60000010009 */
[----:B------:R2:W5:Y:S01]  /*4ad0*/  LDL.LU R12, [R1+0x58] ;  /* 0x00005800010c7983 */ /* 0x0005620000300800 */
[----:B----4-:R-:W-:-:S03]  /*4ae0*/  FFMA.FTZ R235, R2, R235, R11 ;  /* 0x000000eb02eb7223 */ /* 0x010fc6000001000b */
[----:B------:R2:W5:Y:S01]  /*4af0*/  LDL.LU R2, [R1+0x54] ;  /* 0x0000540001027983 */ /* 0x0005620000300800 */
[----:B------:R-:W-:-:S03]  /*4b00*/  FFMA.FTZ R234, R0, R234, R10 ;  /* 0x000000ea00ea7223 */ /* 0x000fc6000001000a */
[----:B------:R2:W5:Y:S01]  /*4b10*/  LDL.LU R0, [R1+0x50] ;  /* 0x0000500001007983 */ /* 0x0005620000300800 */
[----:B------:R-:W-:-:S03]  /*4b20*/  IADD3 R5, R5, 0x20, RZ ;  /* 0x0000002005057810 */ /* 0x000fc60007ffe0ff */
[----:B------:R2:W-:Y:S04]  /*4b30*/  STG.E.128 desc[UR4][R6.64], R232 ;  /* 0x000000e806007986 */ /* 0x0005e8000c101d04 */
.L_x_53140:
[----:B------:R-:W-:Y:S05]  /*4b40*/  BSYNC B0 ;  /* 0x0000000000007941 */ /* 0x000fea0003800000 */
.L_x_53139:
[----:B-----5:R-:W-:Y:S01]  /*4b50*/  ISETP.GE.U32.AND P2, PT, R0, 0x40, PT ;  /* 0x000000400000780c */ /* 0x020fe20003f46070 */
[----:B------:R-:W-:-:S12]  /*4b60*/  BSSY B0, `(.L_x_53141) ;  /* 0x0000013000007945 */ /* 0x000fd80003800000 */
[----:B------:R-:W-:Y:S05]  /*4b70*/  @!P2 BRA `(.L_x_53142) ;  /* 0x000000000044a947 */ /* 0x000fea0003800000 */
[----:B-12---:R-:W-:-:S05]  /*4b80*/  FSEL R6, R4, RZ, !P0 ;  /* 0x000000ff04067208 */ /* 0x006fca0004000000 */
[--C-:B0-----:R-:W-:Y:S01]  /*4b90*/  FADD.FTZ R232, R172, -R6.reuse ;  /* 0x80000006ace87221 */ /* 0x101fe20000010000 */
[--C-:B------:R-:W-:Y:S01]  /*4ba0*/  FADD.FTZ R233, R173, -R6.reuse ;  /* 0x80000006ade97221 */ /* 0x100fe20000010000 */
[--C-:B------:R-:W-:Y:S01]  /*4bb0*/  FADD.FTZ R234, R174, -R6.reuse ;  /* 0x80000006aeea7221 */ /* 0x100fe20000010000 */
[----:B------:R-:W-:Y:S01]  /*4bc0*/  FADD.FTZ R235, R175, -R6 ;  /* 0x80000006afeb7221 */ /* 0x000fe20000010000 */
[C---:B------:R-:W-:Y:S01]  /*4bd0*/  FMUL.FTZ R232, R3.reuse, R232 ;  /* 0x000000e803e87220 */ /* 0x040fe20000410000 */
[----:B------:R-:W0:Y:S01]  /*4be0*/  LDC.64 R6, c[0x0][0x2b8] ;  /* 0x0000ae00ff067b82 */ /* 0x000e220000000a00 */
        /* <DEDUP_REMOVED lines=10> */
.L_x_53142:
[----:B------:R-:W-:Y:S05]  /*4c90*/  BSYNC B0 ;  /* 0x0000000000007941 */ /* 0x000fea0003800000 */
.L_x_53141:
[----:B------:R-:W-:Y:S01]  /*4ca0*/  ISETP.GE.U32.AND P2, PT, R0, 0x60, PT ;  /* 0x000000600000780c */ /* 0x000fe20003f46070 */
[----:B------:R-:W-:-:S12]  /*4cb0*/  BSSY B0, `(.L_x_53143) ;  /* 0x0000013000007945 */ /* 0x000fd80003800000 */
[----:B------:R-:W-:Y:S05]  /*4cc0*/  @!P2 BRA `(.L_x_53144) ;  /* 0x000000000044a947 */ /* 0x000fea0003800000 */
[----:B-123--:R-:W-:-:S05]  /*4cd0*/  FSEL R6, R4, RZ, !P0 ;  /* 0x000000ff04067208 */ /* 0x00efca0004000000 */
        /* <DEDUP_REMOVED lines=16> */
.L_x_53144:
[----:B------:R-:W-:Y:S05]  /*4de0*/  BSYNC B0 ;  /* 0x0000000000007941 */ /* 0x000fea0003800000 */
.L_x_53143:
[----:B------:R-:W-:Y:S01]  /*4df0*/  ISETP.GE.U32.AND P2, PT, R0, 0x80, PT ;  /* 0x000000800000780c */ /* 0x000fe20003f46070 */
[----:B------:R-:W-:-:S12]  /*4e00*/  BSSY B0, `(.L_x_53145) ;  /* 0x0000013000007945 */ /* 0x000fd80003800000 */
[----:B------:R-:W-:Y:S05]  /*4e10*/  @!P2 BRA `(.L_x_53146) ;  /* 0x000000000044a947 */ /* 0x000fea0003800000 */
[----:B-1234-:R-:W-:-:S05]  /*4e20*/  FSEL R6, R4, RZ, !P0 ;  /* 0x000000ff04067208 */ /* 0x01efca0004000000 */
        /* <DEDUP_REMOVED lines=16> */
.L_x_53146:
[----:B------:R-:W-:Y:S05]  /*4f30*/  BSYNC B0 ;  /* 0x0000000000007941 */ /* 0x000fea0003800000 */
.L_x_53145:
[----:B------:R-:W-:Y:S01]  /*4f40*/  ISETP.GE.U32.AND P2, PT, R0, 0xa0, PT ;  /* 0x000000a00000780c */ /* 0x000fe20003f46070 */
[----:B------:R-:W-:-:S12]  /*4f50*/  BSSY B0, `(.L_x_53147) ;  /* 0x0000013000007945 */ /* 0x000fd80003800000 */
[----:B------:R-:W-:Y:S05]  /*4f60*/  @!P2 BRA `(.L_x_53148) ;  /* 0x000000000044a947 */ /* 0x000fea0003800000 */
[----:B01234-:R-:W-:-:S05]  /*4f70*/  FSEL R6, R4, RZ, !P0 ;  /* 0x000000ff04067208 */ /* 0x01ffca0004000000 */
[--C-:B------:R-:W-:Y:S01]  /*4f80*/  FADD.FTZ R232, R184, -R6.reuse ;  /* 0x80000006b8e87221 */ /* 0x100fe20000010000 */
        /* <DEDUP_REMOVED lines=15> */
.L_x_53148:
[----:B------:R-:W-:Y:S05]  /*5080*/  BSYNC B0 ;  /* 0x0000000000007941 */ /* 0x000fea0003800000 */
.L_x_53147:
        /* <DEDUP_REMOVED lines=20> */
.L_x_53150:
[----:B------:R-:W-:Y:S05]  /*51d0*/  BSYNC B0 ;  /* 0x0000000000007941 */ /* 0x000fea0003800000 */
.L_x_53149:
        /* <DEDUP_REMOVED lines=20> */
.L_x_53152:
[----:B------:R-:W-:Y:S05]  /*5320*/  BSYNC B0 ;  /* 0x0000000000007941 */ /* 0x000fea0003800000 */
.L_x_53151:
        /* <DEDUP_REMOVED lines=20> */
.L_x_53154:
[----:B------:R-:W-:Y:S05]  /*5470*/  BSYNC B0 ;  /* 0x0000000000007941 */ /* 0x000fea0003800000 */
.L_x_53153:
        /* <DEDUP_REMOVED lines=20> */
.L_x_53156:
[----:B------:R-:W-:Y:S05]  /*55c0*/  BSYNC B0 ;  /* 0x0000000000007941 */ /* 0x000fea0003800000 */
.L_x_53155:
        /* <DEDUP_REMOVED lines=20> */
.L_x_53158:
[----:B------:R-:W-:Y:S05]  /*5710*/  BSYNC B0 ;  /* 0x0000000000007941 */ /* 0x000fea0003800000 */
.L_x_53157:
        /* <DEDUP_REMOVED lines=20> */
.L_x_53160:
[----:B------:R-:W-:Y:S05]  /*5860*/  BSYNC B0 ;  /* 0x0000000000007941 */ /* 0x000fea0003800000 */
.L_x_53159:
        /* <DEDUP_REMOVED lines=20> */
.L_x_53162:
[----:B------:R-:W-:Y:S05]  /*59b0*/  BSYNC B0 ;  /* 0x0000000000007941 */ /* 0x000fea0003800000 */
.L_x_53161:
        /* <DEDUP_REMOVED lines=20> */
.L_x_53164:
[----:B------:R-:W-:Y:S05]  /*5b00*/  BSYNC B0 ;  /* 0x0000000000007941 */ /* 0x000fea0003800000 */
.L_x_53163:
        /* <DEDUP_REMOVED lines=20> */
.L_x_53166:
[----:B------:R-:W-:Y:S05]  /*5c50*/  BSYNC B0 ;  /* 0x0000000000007941 */ /* 0x000fea0003800000 */
.L_x_53165:
        /* <DEDUP_REMOVED lines=20> */
.L_x_53168:
[----:B------:R-:W-:Y:S05]  /*5da0*/  BSYNC B0 ;  /* 0x0000000000007941 */ /* 0x000fea0003800000 */
.L_x_53167:
[----:B------:R-:W-:Y:S01]  /*5db0*/  ISETP.GE.U32.AND P2, PT, R0, 0x200, PT ;  /* 0x000002000000780c */ /* 0x000fe20003f46070 */
[----:B------:R-:W-:-:S12]  /*5dc0*/  BSSY B0, `(.L_x_53169) ;  /* 0x0000012000007945 */ /* 0x000fd80003800000 */
[----:B------:R-:W-:Y:S05]  /*5dd0*/  @!P2 BRA `(.L_x_53170) ;  /* 0x000000000040a947 */ /* 0x000fea0003800000 */
[----:B0-234-:R-:W-:-:S05]  /*5de0*/  FSEL R232, R4, RZ, !P0 ;  /* 0x000000ff04e87208 */ /* 0x01dfca0004000000 */
[--C-:B------:R-:W-:Y:S01]  /*5df0*/  FADD.FTZ R4, R228, -R232.reuse ;  /* 0x800000e8e4047221 */ /* 0x100fe20000010000 */
[--C-:B-1----:R-:W-:Y:S01]  /*5e00*/  FADD.FTZ R7, R229, -R232.reuse ;  /* 0x800000e8e5077221 */ /* 0x102fe20000010000 */
[--C-:B------:R-:W-:Y:S01]  /*5e10*/  FADD.FTZ R6, R230, -R232.reuse ;  /* 0x800000e8e6067221 */ /* 0x100fe20000010000 */
[----:B------:R-:W-:Y:S01]  /*5e20*/  FADD.FTZ R232, R231, -R232 ;  /* 0x800000e8e7e87221 */ /* 0x000fe20000010000 */
[C---:B------:R-:W-:Y:S01]  /*5e30*/  FMUL.FTZ R4, R3.reuse, R4 ;  /* 0x0000000403047220 */ /* 0x040fe20000410000 */
[C---:B------:R-:W-:Y:S01]  /*5e40*/  FMUL.FTZ R7, R3.reuse, R7 ;  /* 0x0000000703077220 */ /* 0x040fe20000410000 */
[C---:B------:R-:W-:Y:S01]  /*5e50*/  FMUL.FTZ R6, R3.reuse, R6 ;  /* 0x0000000603067220 */ /* 0x040fe20000410000 */
[----:B------:R-:W-:Y:S01]  /*5e60*/  FMUL.FTZ R3, R3, R232 ;  /* 0x000000e803037220 */ /* 0x000fe20000410000 */
[----:B------:R-:W-:Y:S01]  /*5e70*/  FFMA.FTZ R4, R156, R4, R152 ;  /* 0x000000049c047223 */ /* 0x000fe20000010098 */
[----:B------:R-:W0:Y:S01]  /*5e80*/  LDC.64 R232, c[0x0][0x2b8] ;  /* 0x0000ae00ffe87b82 */ /* 0x000e220000000a00 */
[----:B------:R-:W-:Y:S01]  /*5e90*/  FFMA.FTZ R6, R158, R6, R154 ;  /* 0x000000069e067223 */ /* 0x000fe2000001009a */
[----:B0-----:R-:W-:-:S04]  /*5ea0*/  IMAD.WIDE.U32 R232, R5, 0x10, R232 ;  /* 0x0000001005e87825 */ /* 0x001fc800078e00e8 */
[----:B------:R-:W-:Y:S01]  /*5eb0*/  FFMA.FTZ R5, R157, R7, R153 ;  /* 0x000000079d057223 */ /* 0x000fe20000010099 */
[----:B------:R-:W-:-:S05]  /*5ec0*/  FFMA.FTZ R7, R159, R3, R155 ;  /* 0x000000039f077223 */ /* 0x000fca000001009b */
[----:B------:R0:W-:Y:S02]  /*5ed0*/  STG.E.128 desc[UR4][R232.64], R4 ;  /* 0x00000004e8007986 */ /* 0x0001e4000c101d04 */
.L_x_53170:
[----:B------:R-:W-:Y:S05]  /*5ee0*/  BSYNC B0 ;  /* 0x0000000000007941 */ /* 0x000fea0003800000 */
.L_x_53169:
[----:B0-----:R-:W0:Y:S02]  /*5ef0*/  LDC.64 R4, c[0x0][0x210] ;  /* 0x00008400ff047b82 */ /* 0x001e240000000a00 */
[----:B0-----:R-:W-:-:S04]  /*5f00*/  LEA R252, R4, R252, 0x2 ;  /* 0x000000fc04fc7211 */ /* 0x001fc800078e10ff */
[----:B------:R-:W-:-:S13]  /*5f10*/  ISETP.GE.AND P2, PT, R252, R5, PT ;  /* 0x00000005fc00720c */ /* 0x000fda0003f46270 */
[----:B------:R-:W-:Y:S05]  /*5f20*/  @!P2 BRA `(.L_x_53171) ;  /* 0xffffffb80034a947 */ /* 0x000fea000383ffff */
[----:B------:R-:W-:Y:S05]  /*5f30*/  EXIT ;  /* 0x000000000000794d */ /* 0x000fea0003800000 */
.L_x_53138:
[----:B01234-:R-:W-:Y:S01]  /*5f40*/  HFMA2.MMA R7, -RZ, RZ, 0, 5.9604644775390625e-08 ;  /* 0x00000001ff077435 */ /* 0x01ffe200000001ff */
[----:B------:R-:W-:Y:S01]  /*5f50*/  BSSY B0, `(.L_x_53172) ;  /* 0x0000007000007945 */ /* 0x000fe20003800000 */
[----:B------:R-:W-:Y:S02]  /*5f60*/  MOV R234, R4 ;  /* 0x0000000400ea7202 */ /* 0x000fe40000000f00 */
[----:B------:R-:W-:Y:S02]  /*5f70*/  MOV R6, 0x1f ;  /* 0x0000001f00067802 */ /* 0x000fe40000000f00 */
[----:B------:R-:W-:-:S07]  /*5f80*/  MOV R3, 0xffffffff ;  /* 0xffffffff00037802 */ /* 0x000fce0000000f00 */
[----:B------:R-:W-:Y:S05]  /*5f90*/  WARPSYNC.COLLECTIVE R3, `(.L_x_53173) ;  /* 0x0000000003087348 */ /* 0x000fea0003c00000 */
[----:B------:R0:W1:Y:S02]  /*5fa0*/  SHFL.BFLY P6, R3, R234, R7, R6 ;  /* 0x0c000007ea037389 */ /* 0x00006400000c0006 */
[----:B01----:R-:W-:Y:S01]  /*5fb0*/  ENDCOLLECTIVE ;  /* 0x000000000000791b */ /* 0x003fe20003800000 */
.L_x_53173:
[----:B------:R-:W-:Y:S05]  /*5fc0*/  BSYNC B0 ;  /* 0x0000000000007941 */ /* 0x000fea0003800000 */
.L_x_53172:
        /* <DEDUP_REMOVED lines=9> */
.L_x_53174:
[----:B------:R-:W-:Y:S01]  /*6060*/  HFMA2.MMA R7, -RZ, RZ, 0, 2.384185791015625e-07 ;  /* 0x00000004ff077435 */ /* 0x000fe200000001ff */
[----:B------:R-:W-:Y:S01]  /*6070*/  FADD.FTZ R4, R4, R3 ;  /* 0x0000000304047221 */ /* 0x000fe20000010000 */
[----:B------:R-:W-:-:S04]  /*6080*/  MOV R3, 0xffffffff ;  /* 0xffffffff00037802 */ /* 0x000fc80000000f00 */
[----:B------:R-:W-:-:S07]  /*6090*/  MOV R234, R4 ;  /* 0x0000000400ea7202 */ /* 0x000fce0000000f00 */
[----:B------:R-:W-:Y:S05]  /*60a0*/  WARPSYNC.COLLECTIVE R3, `(.L_x_53175) ;  /* 0x0000000003087348 */ /* 0x000fea0003c00000 */
[----:B------:R0:W1:Y:S02]  /*60b0*/  SHFL.BFLY P6, R3, R234, R7, R6 ;  /* 0x0c000007ea037389 */ /* 0x00006400000c0006 */
[----:B01----:R-:W-:Y:S01]  /*60c0*/  ENDCOLLECTIVE ;  /* 0x000000000000791b */ /* 0x003fe20003800000 */
.L_x_53175:
[----:B------:R-:W-:Y:S01]  /*60d0*/  HFMA2.MMA R7, -RZ, RZ, 0, 4.76837158203125e-07 ;  /* 0x00000008ff077435 */ /* 0x000fe200000001ff */
[----:B------:R-:W-:Y:S01]  /*60e0*/  FADD.FTZ R4, R4, R3 ;  /* 0x0000000304047221 */ /* 0x000fe20000010000 */
[----:B------:R-:W-:-:S04]  /*60f0*/  MOV R3, 0xffffffff ;  /* 0xffffffff00037802 */ /* 0x000fc80000000f00 */
[----:B------:R-:W-:-:S07]  /*6100*/  MOV R234, R4 ;  /* 0x0000000400ea7202 */ /* 0x000fce0000000f00 */
[----:B------:R-:W-:Y:S05]  /*6110*/  WARPSYNC.COLLECTIVE R3, `(.L_x_53176) ;  /* 0x0000000003087348 */ /* 0x000fea0003c00000 */
[----:B------:R0:W1:Y:S02]  /*6120*/  SHFL.BFLY P6, R3, R234, R7, R6 ;  /* 0x0c000007ea037389 */ /* 0x00006400000c0006 */
[----:B01----:R-:W-:Y:S01]  /*6130*/  ENDCOLLECTIVE ;  /* 0x000000000000791b */ /* 0x003fe20003800000 */
.L_x_53176:
[----:B------:R-:W-:Y:S01]  /*6140*/  HFMA2.MMA R7, -RZ, RZ, 0, 9.5367431640625e-07 ;  /* 0x00000010ff077435 */ /* 0x000fe200000001ff */
[----:B------:R-:W-:Y:S01]  /*6150*/  FADD.FTZ R4, R4, R3 ;  /* 0x0000000304047221 */ /* 0x000fe20000010000 */
[----:B------:R-:W-:-:S04]  /*6160*/  MOV R3, 0xffffffff ;  /* 0xffffffff00037802 */ /* 0x000fc80000000f00 */
[----:B------:R-:W-:-:S07]  /*6170*/  MOV R234, R4 ;  /* 0x0000000400ea7202 */ /* 0x000fce0000000f00 */
[----:B------:R-:W-:Y:S05]  /*6180*/  WARPSYNC.COLLECTIVE R3, `(.L_x_53177) ;  /* 0x0000000003087348 */ /* 0x000fea0003c00000 */
[----:B------:R0:W1:Y:S02]  /*6190*/  SHFL.BFLY P6, R3, R234, R7, R6 ;  /* 0x0c000007ea037389 */ /* 0x00006400000c0006 */
[----:B01----:R-:W-:Y:S01]  /*61a0*/  ENDCOLLECTIVE ;  /* 0x000000000000791b */ /* 0x003fe20003800000 */
.L_x_53177:
        /* <DEDUP_REMOVED lines=150> */
.L_x_53178:
[----:B------:R-:W-:Y:S01]  /*6b10*/  HFMA2.MMA R7, -RZ, RZ, 0, 1.1920928955078125e-07 ;  /* 0x00000002ff077435 */ /* 0x000fe200000001ff */
[----:B------:R-:W-:Y:S01]  /*6b20*/  FADD.FTZ R232, R232, R3 ;  /* 0x00000003e8e87221 */ /* 0x000fe20000010000 */
[----:B------:R-:W-:-:S04]  /*6b30*/  MOV R3, 0xffffffff ;  /* 0xffffffff00037802 */ /* 0x000fc80000000f00 */
[----:B------:R-:W-:-:S07]  /*6b40*/  MOV R234, R232 ;  /* 0x000000e800ea7202 */ /* 0x000fce0000000f00 */
[----:B------:R-:W-:Y:S05]  /*6b50*/  WARPSYNC.COLLECTIVE R3, `(.L_x_53179) ;  /* 0x0000000003087348 */ /* 0x000fea0003c00000 */
[----:B------:R0:W1:Y:S02]  /*6b60*/  SHFL.BFLY P6, R3, R234, R7, R6 ;  /* 0x0c000007ea037389 */ /* 0x00006400000c0006 */
[----:B01----:R-:W-:Y:S01]  /*6b70*/  ENDCOLLECTIVE ;  /* 0x000000000000791b */ /* 0x003fe20003800000 */
.L_x_53179:
[----:B------:R-:W-:Y:S01]  /*6b80*/  HFMA2.MMA R7, -RZ, RZ, 0, 2.384185791015625e-07 ;  /* 0x00000004ff077435 */ /* 0x000fe200000001ff */
[----:B------:R-:W-:Y:S01]  /*6b90*/  FADD.FTZ R232, R232, R3 ;  /* 0x00000003e8e87221 */ /* 0x000fe20000010000 */
[----:B------:R-:W-:-:S04]  /*6ba0*/  MOV R3, 0xffffffff ;  /* 0xffffffff00037802 */ /* 0x000fc80000000f00 */
[----:B------:R-:W-:-:S07]  /*6bb0*/  MOV R234, R232 ;  /* 0x000000e800ea7202 */ /* 0x000fce0000000f00 */
[----:B------:R-:W-:Y:S05]  /*6bc0*/  WARPSYNC.COLLECTIVE R3, `(.L_x_53180) ;  /* 0x0000000003087348 */ /* 0x000fea0003c00000 */
[----:B------:R0:W1:Y:S02]  /*6bd0*/  SHFL.BFLY P6, R3, R234, R7, R6 ;  /* 0x0c000007ea037389 */ /* 0x00006400000c0006 */
[----:B01----:R-:W-:Y:S01]  /*6be0*/  ENDCOLLECTIVE ;  /* 0x000000000000791b */ /* 0x003fe20003800000 */
.L_x_53180:
[----:B------:R-:W-:Y:S01]  /*6bf0*/  HFMA2.MMA R7, -RZ, RZ, 0, 4.76837158203125e-07 ;  /* 0x00000008ff077435 */ /* 0x000fe200000001ff */
[----:B------:R-:W-:Y:S01]  /*6c00*/  FADD.FTZ R232, R232, R3 ;  /* 0x00000003e8e87221 */ /* 0x000fe20000010000 */
[----:B------:R-:W-:-:S04]  /*6c10*/  MOV R3, 0xffffffff ;  /* 0xffffffff00037802 */ /* 0x000fc80000000f00 */
[----:B------:R-:W-:-:S07]  /*6c20*/  MOV R234, R232 ;  /* 0x000000e800ea7202 */ /* 0x000fce0000000f00 */
[----:B------:R-:W-:Y:S05]  /*6c30*/  WARPSYNC.COLLECTIVE R3, `(.L_x_53181) ;  /* 0x0000000003087348 */ /* 0x000fea0003c00000 */
[----:B------:R0:W1:Y:S02]  /*6c40*/  SHFL.BFLY P6, R3, R234, R7, R6 ;  /* 0x0c000007ea037389 */ /* 0x00006400000c0006 */
[----:B01----:R-:W-:Y:S01]  /*6c50*/  ENDCOLLECTIVE ;  /* 0x000000000000791b */ /* 0x003fe20003800000 */
.L_x_53181:
[----:B------:R-:W-:Y:S01]  /*6c60*/  HFMA2.MMA R7, -RZ, RZ, 0, 9.5367431640625e-07 ;  /* 0x00000010ff077435 */ /* 0x000fe200000001ff */
[----:B------:R-:W-:Y:S01]  /*6c70*/  FADD.FTZ R232, R232, R3 ;  /* 0x00000003e8e87221 */ /* 0x000fe20000010000 */
[----:B------:R-:W-:-:S04]  /*6c80*/  MOV R3, 0xffffffff ;  /* 0xffffffff00037802 */ /* 0x000fc80000000f00 */
[----:B------:R-:W-:-:S07]  /*6c90*/  MOV R234, R232 ;  /* 0x000000e800ea7202 */ /* 0x000fce0000000f00 */
[----:B------:R-:W-:Y:S05]  /*6ca0*/  WARPSYNC.COLLECTIVE R3, `(.L_x_53182) ;  /* 0x0000000003087348 */ /* 0x000fea0003c00000 */
[----:B------:R0:W1:Y:S02]  /*6cb0*/  SHFL.BFLY P6, R3, R234, R7, R6 ;  /* 0x0c000007ea037389 */ /* 0x00006400000c0006 */
[----:B01----:R-:W-:Y:S01]  /*6cc0*/  ENDCOLLECTIVE ;  /* 0x000000000000791b */ /* 0x003fe20003800000 */
.L_x_53182:
[----:B------:R-:W-:Y:S05]  /*6cd0*/  BRA `(.L_x_53183) ;  /* 0xffffffd800ec7947 */ /* 0x000fea000383ffff */
.L_x_53184:
        /* <DEDUP_REMOVED lines=10> */
.L_x_58468:


//--------------------- .text._ZN10layer_norm13ln_fwd_kernelINS_13Kernel_traitsIfffffjLj2048ELj1ELj4ELj1ELj16ENS_18Kernel_traits_baseILj2048EfffffjLj128EEEEELb0ELb1ELb0ELb1EEEvNS_9FwdParamsE --------------------------
	.section	.text._ZN10layer_norm13ln_fwd_kernelINS_13Kernel_traitsIfffffjLj2048ELj1ELj4ELj1ELj16ENS_18Kernel_traits_baseILj2048EfffffjLj128EEEEELb0ELb1ELb0ELb1EEEvNS_9FwdParamsE,"ax",@progbits
	.align	128
        .global         _ZN10layer_norm13ln_fwd_kernelINS_13Kernel_traitsIfffffjLj2048ELj1ELj4ELj1ELj16ENS_18Kernel_traits_baseILj2048EfffffjLj128EEEEELb0ELb1ELb0ELb1EEEvNS_9FwdParamsE
        .type           _ZN10layer_norm13ln_fwd_kernelINS_13Kernel_traitsIfffffjLj2048ELj1ELj4ELj1ELj16ENS_18Kernel_traits_baseILj2048EfffffjLj128EEEEELb0ELb1ELb0ELb1EEEvNS_9FwdParamsE,@function
        .size           _ZN10layer_norm13ln_fwd_kernelINS_13Kernel_traitsIfffffjLj2048ELj1ELj4ELj1ELj16ENS_18Kernel_traits_baseILj2048EfffffjLj128EEEEELb0ELb1ELb0ELb1EEEvNS_9FwdParamsE,(.L_x_58469 - _ZN10layer_norm13ln_fwd_kernelINS_13Kernel_traitsIfffffjLj2048ELj1ELj4ELj1ELj16ENS_18Kernel_traits_baseILj2048EfffffjLj128EEEEELb0ELb1ELb0ELb1EEEvNS_9FwdParamsE)
        .other          _ZN10layer_norm13ln_fwd_kernelINS_13Kernel_traitsIfffffjLj2048ELj1ELj4ELj1ELj16ENS_18Kernel_traits_baseILj2048EfffffjLj128EEEEELb0ELb1ELb0ELb1EEEvNS_9FwdParamsE,@"STO_CUDA_ENTRY STV_DEFAULT"
_ZN10layer_norm13ln_fwd_kernelINS_13Kernel_traitsIfffffjLj2048ELj1ELj4ELj1ELj16ENS_18Kernel_traits_baseILj2048EfffffjLj128EEEEELb0ELb1ELb0ELb1EEEvNS_9FwdParamsE:
.text._ZN10layer_norm13ln_fwd_kernelINS_13Kernel_traitsIfffffjLj2048ELj1ELj4ELj1ELj16ENS_18Kernel_traits_baseILj2048EfffffjLj128EEEEELb0ELb1ELb0ELb1EEEvNS_9FwdParamsE:
[----:B------:R-:W0:Y:S01]  /*0000*/  LDC R1, c[0x0][0x28] ;  /* 0x00000a00ff017b82 */ /* 0x000e220000000800 */
[----:B------:R-:W1:Y:S01]  /*0010*/  S2R R2, SR_TID.X ;  /* 0x0000000000027919 */ /* 0x000e620000002100 */
[----:B------:R-:W-:Y:S01]  /*0020*/  ULDC.64 UR6, c[0x0][0x2c8] ;  /* 0x0000b20000067ab9 */ /* 0x000fe20000000a00 */
[----:B------:R-:W-:Y:S01]  /*0030*/  ULDC.64 UR4, c[0x0][0x278] ;  /* 0x00009e0000047ab9 */ /* 0x000fe20000000a00 */
[----:B------:R-:W-:Y:S01]  /*0040*/  ISETP.NE.U32.AND P0, PT, RZ, UR6, PT ;  /* 0x00000006ff007c0c */ /* 0x000fe2000bf05070 */
[----:B------:R-:W2:Y:S03]  /*0050*/  S2R R3, SR_CTAID.X ;  /* 0x0000000000037919 */ /* 0x000ea60000002500 */
[----:B------:R-:W3:Y:S01]  /*0060*/  LDC.64 R160, c[0x0][0x260] ;  /* 0x00009800ffa07b82 */ /* 0x000ee20000000a00 */
[----:B------:R-:W-:Y:S02]  /*0070*/  CS2R R14, SRZ ;  /* 0x00000000000e7805 */ /* 0x000fe4000001ff00 */
[----:B------:R-:W-:-:S02]  /*0080*/  ISETP.NE.AND.EX P0, PT, RZ, UR7, PT, P0 ;  /* 0x00000007ff007c0c */ /* 0x000fc4000bf05300 */
[----:B0-----:R-:W-:Y:S02]  /*0090*/  IADD3 R1, R1, -0x80, RZ ;  /* 0xffffff8001017810 */ /* 0x001fe40007ffe0ff */
[----:B-1----:R-:W-:Y:S02]  /*00a0*/  LOP3.LUT R26, R2, 0x1f, RZ, 0xc0, !PT ;  /* 0x0000001f021a7812 */ /* 0x002fe400078ec0ff */
[----:B------:R-:W-:Y:S02]  /*00b0*/  SHF.R.U32.HI R0, RZ, 0x5, R2 ;  /* 0x00000005ff007819 */ /* 0x000fe40000011602 */
[C---:B------:R-:W-:Y:S02]  /*00c0*/  LOP3.LUT R7, R26.reuse, 0x20, RZ, 0xfc, !PT ;  /* 0x000000201a077812 */ /* 0x040fe400078efcff */
[----:B------:R-:W-:Y:S02]  /*00d0*/  LOP3.LUT R5, R26, 0x40, RZ, 0xfc, !PT ;  /* 0x000000401a057812 */ /* 0x000fe400078efcff */
[----:B------:R-:W-:-:S02]  /*00e0*/  LEA R106, P4, R7, UR4, 0x4 ;  /* 0x00000004076a7c11 */ /* 0x000fc4000f8820ff */
[C---:B------:R-:W-:Y:S02]  /*00f0*/  LOP3.LUT R125, R26.reuse, 0xc0, RZ, 0xfc, !PT ;  /* 0x000000c01a7d7812 */ /* 0x040fe400078efcff */
[----:B------:R-:W-:Y:S02]  /*0100*/  LOP3.LUT R129, R26, 0xe0, RZ, 0xfc, !PT ;  /* 0x000000e01a817812 */ /* 0x000fe400078efcff */
[----:B------:R-:W-:Y:S02]  /*0110*/  LEA.HI.X R107, R7, UR5, RZ, 0x4, P4 ;  /* 0x00000005076b7c11 */ /* 0x000fe4000a0f24ff */
[----:B------:R-:W-:Y:S02]  /*0120*/  LEA R110, P3, R5, UR4, 0x4 ;  /* 0x00000004056e7c11 */ /* 0x000fe4000f8620ff */
[----:B------:R-:W-:Y:S02]  /*0130*/  LEA R80, P5, R125, UR4, 0x4 ;  /* 0x000000047d507c11 */ /* 0x000fe4000f8a20ff */
[----:B------:R-:W-:-:S02]  /*0140*/  LEA R84, P4, R129, UR4, 0x4 ;  /* 0x0000000481547c11 */ /* 0x000fc4000f8820ff */
[C---:B------:R-:W-:Y:S02]  /*0150*/  LOP3.LUT R133, R26.reuse, 0x100, RZ, 0xfc, !PT ;  /* 0x000001001a857812 */ /* 0x040fe400078efcff */
[C---:B------:R-:W-:Y:S02]  /*0160*/  LOP3.LUT R149, R26.reuse, 0x180, RZ, 0xfc, !PT ;  /* 0x000001801a957812 */ /* 0x040fe400078efcff */
[----:B------:R-:W-:Y:S02]  /*0170*/  LOP3.LUT R9, R26, 0x1a0, RZ, 0xfc, !PT ;  /* 0x000001a01a097812 */ /* 0x000fe400078efcff */
[----:B------:R-:W-:Y:S02]  /*0180*/  LEA.HI.X R111, R5, UR5, RZ, 0x4, P3 ;  /* 0x00000005056f7c11 */ /* 0x000fe400098f24ff */
[----:B------:R-:W-:Y:S01]  /*0190*/  LEA.HI.X R81, R125, UR5, RZ, 0x4, P5 ;  /* 0x000000057d517c11 */ /* 0x000fe2000a8f24ff */
[----:B---3--:R-:W-:Y:S01]  /*01a0*/  IMAD.WIDE.U32 R152, R9, 0x10, R160 ;  /* 0x0000001009987825 */ /* 0x008fe200078e00a0 */
[----:B------:R-:W-:-:S02]  /*01b0*/  LEA.HI.X R85, R129, UR5, RZ, 0x4, P4 ;  /* 0x0000000581557c11 */ /* 0x000fc4000a0f24ff */
[----:B------:R-:W-:Y:S02]  /*01c0*/  LEA R88, P3, R133, UR4, 0x4 ;  /* 0x0000000485587c11 */ /* 0x000fe4000f8620ff */
[----:B------:R-:W-:Y:S02]  /*01d0*/  LEA R104, P5, R149, UR4, 0x4 ;  /* 0x0000000495687c11 */ /* 0x000fe4000f8a20ff */
[----:B------:R-:W-:Y:S02]  /*01e0*/  LEA R108, P4, R9, UR4, 0x4 ;  /* 0x00000004096c7c11 */ /* 0x000fe4000f8820ff */
[----:B------:R-:W-:Y:S02]  /*01f0*/  LOP3.LUT R11, R26, 0x1c0, RZ, 0xfc, !PT ;  /* 0x000001c01a0b7812 */ /* 0x000fe400078efcff */
[----:B------:R-:W-:Y:S02]  /*0200*/  LEA.HI.X R89, R133, UR5, RZ, 0x4, P3 ;  /* 0x0000000585597c11 */ /* 0x000fe400098f24ff */
[----:B------:R-:W-:Y:S01]  /*0210*/  LEA.HI.X R105, R149, UR5, RZ, 0x4, P5 ;  /* 0x0000000595697c11 */ /* 0x000fe2000a8f24ff */
[----:B------:R-:W-:Y:S01]  /*0220*/  IMAD.WIDE.U32 R156, R11, 0x10, R160 ;  /* 0x000000100b9c7825 */ /* 0x000fe200078e00a0 */
[----:B------:R-:W-:-:S02]  /*0230*/  LEA.HI.X R109, R9, UR5, RZ, 0x4, P4 ;  /* 0x00000005096d7c11 */ /* 0x000fc4000a0f24ff */
[----:B--2---:R-:W-:Y:S02]  /*0240*/  LEA R0, R3, R0, 0x2 ;  /* 0x0000000003007211 */ /* 0x004fe400078e10ff */
[----:B------:R-:W-:Y:S02]  /*0250*/  LEA R112, P3, R11, UR4, 0x4 ;  /* 0x000000040b707c11 */ /* 0x000fe4000f8620ff */
[----:B------:R-:W-:Y:S02]  /*0260*/  @P0 LEA R28, P4, R7, UR6, 0x4 ;  /* 0x00000006071c0c11 */ /* 0x000fe4000f8820ff */
[----:B------:R-:W-:Y:S02]  /*0270*/  @P0 LEA R36, P5, R5, UR6, 0x4 ;  /* 0x0000000605240c11 */ /* 0x000fe4000f8a20ff */
[C---:B------:R-:W-:Y:S02]  /*0280*/  LOP3.LUT R3, R26.reuse, 0x60, RZ, 0xfc, !PT ;  /* 0x000000601a037812 */ /* 0x040fe400078efcff */
[----:B------:R-:W-:-:S02]  /*0290*/  LOP3.LUT R121, R26, 0xa0, RZ, 0xfc, !PT ;  /* 0x000000a01a797812 */ /* 0x000fc400078efcff */
[----:B------:R-:W-:Y:S02]  /*02a0*/  LEA.HI.X R113, R11, UR5, RZ, 0x4, P3 ;  /* 0x000000050b717c11 */ /* 0x000fe400098f24ff */
[C---:B------:R-:W-:Y:S01]  /*02b0*/  @P0 LEA.HI.X R29, R7.reuse, UR7, RZ, 0x4, P4 ;  /* 0x00000007071d0c11 */ /* 0x040fe2000a0f24ff */
[--C-:B------:R-:W-:Y:S01]  /*02c0*/  IMAD.WIDE.U32 R6, R7, 0x10, R160.reuse ;  /* 0x0000001007067825 */ /* 0x100fe200078e00a0 */
[C---:B------:R-:W-:Y:S02]  /*02d0*/  @P0 LEA.HI.X R37, R5.reuse, UR7, RZ, 0x4, P5 ;  /* 0x0000000705250c11 */ /* 0x040fe4000a8f24ff */
[----:B------:R-:W-:Y:S01]  /*02e0*/  LEA R100, P1, R26, UR4, 0x4 ;  /* 0x000000041a647c11 */ /* 0x000fe2000f8220ff */
[----:B------:R-:W-:Y:S01]  /*02f0*/  IMAD.WIDE.U32 R4, R5, 0x10, R160 ;  /* 0x0000001005047825 */ /* 0x000fe200078e00a0 */
[C---:B------:R-:W-:Y:S02]  /*0300*/  LEA R114, P2, R3.reuse, UR4, 0x4 ;  /* 0x0000000403727c11 */ /* 0x040fe4000f8420ff */
[----:B------:R-:W-:-:S02]  /*0310*/  @P0 LEA R38, P3, R3, UR6, 0x4 ;  /* 0x0000000603260c11 */ /* 0x000fc4000f8620ff */
[----:B------:R-:W-:Y:S02]  /*0320*/  @P0 LEA R48, P4, R121, UR6, 0x4 ;  /* 0x0000000679300c11 */ /* 0x000fe4000f8820ff */
[----:B------:R-:W-:Y:S02]  /*0330*/  @P0 LEA R50, P5, R125, UR6, 0x4 ;  /* 0x000000067d320c11 */ /* 0x000fe4000f8a20ff */
[C---:B------:R-:W-:Y:S02]  /*0340*/  LOP3.LUT R117, R26.reuse, 0x80, RZ, 0xfc, !PT ;  /* 0x000000801a757812 */ /* 0x040fe400078efcff */
[C---:B------:R-:W-:Y:S02]  /*0350*/  LOP3.LUT R137, R26.reuse, 0x120, RZ, 0xfc, !PT ;  /* 0x000001201a897812 */ /* 0x040fe400078efcff */
[----:B------:R-:W-:Y:S02]  /*0360*/  LEA R76, P6, R121, UR4, 0x4 ;  /* 0x00000004794c7c11 */ /* 0x000fe4000f8c20ff */
[----:B------:R-:W-:-:S02]  /*0370*/  LOP3.LUT R145, R26, 0x160, RZ, 0xfc, !PT ;  /* 0x000001601a917812 */ /* 0x000fc400078efcff */
[----:B------:R-:W-:Y:S02]  /*0380*/  IADD3.X R101, RZ, UR5, RZ, P1, !PT ;  /* 0x00000005ff657c10 */ /* 0x000fe40008ffe4ff */
[C---:B------:R-:W-:Y:S02]  /*0390*/  LEA.HI.X R115, R3.reuse, UR5, RZ, 0x4, P2 ;  /* 0x0000000503737c11 */ /* 0x040fe400090f24ff */
[----:B------:R-:W-:Y:S02]  /*03a0*/  @P0 LEA.HI.X R39, R3, UR7, RZ, 0x4, P3 ;  /* 0x0000000703270c11 */ /* 0x000fe400098f24ff */
[----:B------:R-:W-:Y:S02]  /*03b0*/  @P0 LEA.HI.X R49, R121, UR7, RZ, 0x4, P4 ;  /* 0x0000000779310c11 */ /* 0x000fe4000a0f24ff */
[C---:B------:R-:W-:Y:S01]  /*03c0*/  @P0 LEA.HI.X R51, R125.reuse, UR7, RZ, 0x4, P5 ;  /* 0x000000077d330c11 */ /* 0x040fe2000a8f24ff */
[----:B------:R-:W-:Y:S01]  /*03d0*/  IMAD.WIDE.U32 R124, R125, 0x10, R160 ;  /* 0x000000107d7c7825 */ /* 0x000fe200078e00a0 */
[----:B------:R-:W-:-:S02]  /*03e0*/  LEA R72, P1, R117, UR4, 0x4 ;  /* 0x0000000475487c11 */ /* 0x000fc4000f8220ff */
[----:B------:R-:W-:Y:S02]  /*03f0*/  LEA R92, P2, R137, UR4, 0x4 ;  /* 0x00000004895c7c11 */ /* 0x000fe4000f8420ff */
[----:B------:R-:W-:Y:S02]  /*0400*/  @P0 LEA R52, P3, R129, UR6, 0x4 ;  /* 0x0000000681340c11 */ /* 0x000fe4000f8620ff */
[----:B------:R-:W-:Y:S02]  /*0410*/  @P0 LEA R60, P4, R133, UR6, 0x4 ;  /* 0x00000006853c0c11 */ /* 0x000fe4000f8820ff */
[----:B------:R-:W-:Y:S02]  /*0420*/  @P0 LEA R62, P5, R137, UR6, 0x4 ;  /* 0x00000006893e0c11 */ /* 0x000fe4000f8a20ff */
[C---:B------:R-:W-:Y:S02]  /*0430*/  LOP3.LUT R141, R26.reuse, 0x140, RZ, 0xfc, !PT ;  /* 0x000001401a8d7812 */ /* 0x040fe400078efcff */
[----:B------:R-:W-:-:S02]  /*0440*/  LOP3.LUT R13, R26, 0x1e0, RZ, 0xfc, !PT ;  /* 0x000001e01a0d7812 */ /* 0x000fc400078efcff */
[C---:B------:R-:W-:Y:S01]  /*0450*/  LEA.HI.X R77, R121.reuse, UR5, RZ, 0x4, P6 ;  /* 0x00000005794d7c11 */ /* 0x040fe2000b0f24ff */
[--C-:B------:R-:W-:Y:S01]  /*0460*/  IMAD.WIDE.U32 R120, R121, 0x10, R160.reuse ;  /* 0x0000001079787825 */ /* 0x100fe200078e00a0 */
[----:B------:R-:W-:Y:S02]  /*0470*/  LEA R102, P6, R145, UR4, 0x4 ;  /* 0x0000000491667c11 */ /* 0x000fe4000f8c20ff */
[----:B------:R-:W-:Y:S02]  /*0480*/  SHF.L.U32 R2, R2, 0x4, RZ ;  /* 0x0000000402027819 */ /* 0x000fe400000006ff */
[----:B------:R-:W-:Y:S02]  /*0490*/  LEA.HI.X R73, R117, UR5, RZ, 0x4, P1 ;  /* 0x0000000575497c11 */ /* 0x000fe400088f24ff */
[----:B------:R-:W-:Y:S02]  /*04a0*/  LEA.HI.X R93, R137, UR5, RZ, 0x4, P2 ;  /* 0x00000005895d7c11 */ /* 0x000fe400090f24ff */
[C---:B------:R-:W-:Y:S01]  /*04b0*/  @P0 LEA.HI.X R53, R129.reuse, UR7, RZ, 0x4, P3 ;  /* 0x0000000781350c11 */ /* 0x040fe200098f24ff */
[----:B------:R-:W-:Y:S01]  /*04c0*/  IMAD.WIDE.U32 R128, R129, 0x10, R160 ;  /* 0x0000001081807825 */ /* 0x000fe200078e00a0 */
[----:B------:R-:W-:-:S02]  /*04d0*/  @P0 LEA.HI.X R61, R133, UR7, RZ, 0x4, P4 ;  /* 0x00000007853d0c11 */ /* 0x000fc4000a0f24ff */
[----:B------:R-:W-:Y:S01]  /*04e0*/  @P0 LEA.HI.X R63, R137, UR7, RZ, 0x4, P5 ;  /* 0x00000007893f0c11 */ /* 0x000fe2000a8f24ff */
[--C-:B------:R-:W-:Y:S01]  /*04f0*/  IMAD.WIDE.U32 R132, R133, 0x10, R160.reuse ;  /* 0x0000001085847825 */ /* 0x100fe200078e00a0 */
[----:B------:R-:W-:Y:S02]  /*0500*/  LEA R98, P1, R141, UR4, 0x4 ;  /* 0x000000048d627c11 */ /* 0x000fe4000f8220ff */
[----:B------:R-:W-:Y:S01]  /*0510*/  LEA R164, P2, R13, UR4, 0x4 ;  /* 0x000000040da47c11 */ /* 0x000fe2000f8420ff */
[----:B------:R-:W-:Y:S01]  /*0520*/  IMAD.WIDE.U32 R136, R137, 0x10, R160 ;  /* 0x0000001089887825 */ /* 0x000fe200078e00a0 */
[----:B------:R-:W-:Y:S02]  /*0530*/  @P0 LEA R64, P3, R141, UR6, 0x4 ;  /* 0x000000068d400c11 */ /* 0x000fe4000f8620ff */
[----:B------:R-:W-:Y:S02]  /*0540*/  @P0 LEA R74, P4, R145, UR6, 0x4 ;  /* 0x00000006914a0c11 */ /* 0x000fe4000f8820ff */
[----:B------:R-:W-:-:S02]  /*0550*/  @P0 LEA R78, P5, R149, UR6, 0x4 ;  /* 0x00000006954e0c11 */ /* 0x000fc4000f8a20ff */
[----:B------:R-:W-:Y:S02]  /*0560*/  LEA.HI.X R103, R145, UR5, RZ, 0x4, P6 ;  /* 0x0000000591677c11 */ /* 0x000fe4000b0f24ff */
[----:B------:R-:W-:Y:S02]  /*0570*/  LOP3.LUT R2, R2, 0x1f0, RZ, 0xc0, !PT ;  /* 0x000001f002027812 */ /* 0x000fe400078ec0ff */
[----:B------:R-:W-:Y:S02]  /*0580*/  @P0 LEA R40, P6, R117, UR6, 0x4 ;  /* 0x0000000675280c11 */ /* 0x000fe4000f8c20ff */
[----:B------:R-:W-:Y:S02]  /*0590*/  LEA.HI.X R99, R141, UR5, RZ, 0x4, P1 ;  /* 0x000000058d637c11 */ /* 0x000fe400088f24ff */
[----:B------:R-:W-:Y:S01]  /*05a0*/  LEA.HI.X R165, R13, UR5, RZ, 0x4, P2 ;  /* 0x000000050da57c11 */ /* 0x000fe200090f24ff */
[----:B------:R-:W-:Y:S01]  /*05b0*/  ULDC.64 UR4, c[0x0][0x260] ;  /* 0x0000980000047ab9 */ /* 0x000fe20000000a00 */
[C---:B------:R-:W-:Y:S01]  /*05c0*/  @P0 LEA.HI.X R65, R141.reuse, UR7, RZ, 0x4, P3 ;  /* 0x000000078d410c11 */ /* 0x040fe200098f24ff */
[----:B------:R-:W-:Y:S01]  /*05d0*/  IMAD.WIDE.U32 R140, R141, 0x10, R160 ;  /* 0x000000108d8c7825 */ /* 0x000fe200078e00a0 */
[----:B------:R-:W-:-:S02]  /*05e0*/  @P0 LEA.HI.X R75, R145, UR7, RZ, 0x4, P4 ;  /* 0x00000007914b0c11 */ /* 0x000fc4000a0f24ff */
[----:B------:R-:W-:Y:S01]  /*05f0*/  @P0 LEA.HI.X R79, R149, UR7, RZ, 0x4, P5 ;  /* 0x00000007954f0c11 */ /* 0x000fe2000a8f24ff */
[--C-:B------:R-:W-:Y:S01]  /*0600*/  IMAD.WIDE.U32 R144, R145, 0x10, R160.reuse ;  /* 0x0000001091907825 */ /* 0x100fe200078e00a0 */
[----:B------:R-:W-:Y:S02]  /*0610*/  @P0 LEA R82, P3, R9, UR6, 0x4 ;  /* 0x0000000609520c11 */ /* 0x000fe4000f8620ff */
[----:B------:R-:W-:Y:S01]  /*0620*/  @P0 LEA R86, P4, R11, UR6, 0x4 ;  /* 0x000000060b560c11 */ /* 0x000fe2000f8820ff */
[----:B------:R-:W-:Y:S01]  /*0630*/  IMAD.WIDE.U32 R148, R149, 0x10, R160 ;  /* 0x0000001095947825 */ /* 0x000fe200078e00a0 */
[----:B------:R-:W-:Y:S02]  /*0640*/  @P0 LEA R90, P5, R13, UR6, 0x4 ;  /* 0x000000060d5a0c11 */ /* 0x000fe4000f8a20ff */
[----:B------:R-:W-:Y:S02]  /*0650*/  @P0 LEA R26, P2, R26, UR6, 0x4 ;  /* 0x000000061a1a0c11 */ /* 0x000fe4000f8420ff */
[----:B------:R-:W-:-:S02]  /*0660*/  CS2R R16, SRZ ;  /* 0x0000000000107805 */ /* 0x000fc4000001ff00 */
[----:B------:R-:W-:Y:S01]  /*0670*/  IADD3 R96, P1, R2, UR4, RZ ;  /* 0x0000000402607c10 */ /* 0x000fe2000ff3e0ff */
[--C-:B------:R-:W-:Y:S01]  /*0680*/  IMAD.WIDE.U32 R2, R3, 0x10, R160.reuse ;  /* 0x0000001003027825 */ /* 0x100fe200078e00a0 */
[----:B------:R-:W-:Y:S02]  /*0690*/  @P0 LEA.HI.X R41, R117, UR7, RZ, 0x4, P6 ;  /* 0x0000000775290c11 */ /* 0x000fe4000b0f24ff */
[----:B------:R-:W-:Y:S02]  /*06a0*/  CS2R R18, SRZ ;  /* 0x0000000000127805 */ /* 0x000fe4000001ff00 */
[----:B------:R-:W-:Y:S01]  /*06b0*/  @P0 LEA.HI.X R83, R9, UR7, RZ, 0x4, P3 ;  /* 0x0000000709530c11 */ /* 0x000fe200098f24ff */
[----:B------:R-:W-:Y:S01]  /*06c0*/  IMAD.WIDE.U32 R116, R117, 0x10, R160 ;  /* 0x0000001075747825 */ /* 0x000fe200078e00a0 */
[----:B------:R-:W-:Y:S02]  /*06d0*/  @P0 LEA.HI.X R87, R11, UR7, RZ, 0x4, P4 ;  /* 0x000000070b570c11 */ /* 0x000fe4000a0f24ff */
[----:B------:R-:W-:-:S02]  /*06e0*/  CS2R R8, SRZ ;  /* 0x0000000000087805 */ /* 0x000fc4000001ff00 */
[C---:B------:R-:W-:Y:S01]  /*06f0*/  @P0 LEA.HI.X R91, R13.reuse, UR7, RZ, 0x4, P5 ;  /* 0x000000070d5b0c11 */ /* 0x040fe2000a8f24ff */
[----:B------:R-:W-:Y:S01]  /*0700*/  IMAD.WIDE.U32 R160, R13, 0x10, R160 ;  /* 0x000000100da07825 */ /* 0x000fe200078e00a0 */
[----:B------:R-:W-:Y:S02]  /*0710*/  CS2R R10, SRZ ;  /* 0x00000000000a7805 */ /* 0x000fe4000001ff00 */
[----:B------:R-:W-:Y:S02]  /*0720*/  CS2R R12, SRZ ;  /* 0x00000000000c7805 */ /* 0x000fe4000001ff00 */
[----:B------:R-:W-:Y:S02]  /*0730*/  @P0 IADD3.X R27, RZ, UR7, RZ, P2, !PT ;  /* 0x00000007ff1b0c10 */ /* 0x000fe400097fe4ff */
[----:B------:R-:W-:Y:S02]  /*0740*/  CS2R R20, SRZ ;  /* 0x0000000000147805 */ /* 0x000fe4000001ff00 */
[----:B------:R-:W-:Y:S01]  /*0750*/  IADD3.X R97, RZ, UR5, RZ, P1, !PT ;  /* 0x00000005ff617c10 */ /* 0x000fe20008ffe4ff */
[----:B------:R-:W-:Y:S01]  /*0760*/  ULDC.64 UR4, c[0x0][0x208] ;  /* 0x0000820000047ab9 */ /* 0x000fe20000000a00 */
        /* <DEDUP_REMOVED lines=8> */
[----:B------:R-:W-:Y:S01]  /*07f0*/  CS2R R44, SRZ ;  /* 0x00000000002c7805 */ /* 0x000fe2000001ff00 */
[----:B------:R2:W5:Y:S01]  /*0800*/  @P0 LDG.E.128 R16, desc[UR4][R36.64] ;  /* 0x0000000424100981 */ /* 0x000562000c1e1d00 */
[----:B------:R-:W-:-:S02]  /*0810*/  CS2R R46, SRZ ;  /* 0x00000000002e7805 */ /* 0x000fc4000001ff00 */
[----:B0-----:R-:W-:Y:S02]  /*0820*/  CS2R R26, SRZ ;  /* 0x00000000001a7805 */ /* 0x001fe4000001ff00 */
[----:B------:R-:W-:Y:S01]  /*0830*/  CS2R R54, SRZ ;  /* 0x0000000000367805 */ /* 0x000fe2000001ff00 */
[----:B------:R0:W5:Y:S01]  /*0840*/  @P0 LDG.E.128 R20, desc[UR4][R38.64] ;  /* 0x0000000426140981 */ /* 0x000162000c1e1d00 */
[----:B------:R-:W-:Y:S02]  /*0850*/  CS2R R56, SRZ ;  /* 0x0000000000387805 */ /* 0x000fe4000001ff00 */
[----:B-1----:R-:W-:Y:S02]  /*0860*/  CS2R R28, SRZ ;  /* 0x00000000001c7805 */ /* 0x002fe4000001ff00 */
[----:B------:R-:W-:Y:S01]  /*0870*/  CS2R R58, SRZ ;  /* 0x00000000003a7805 */ /* 0x000fe2000001ff00 */
[----:B------:R1:W5:Y:S01]  /*0880*/  @P0 LDG.E.128 R24, desc[UR4][R40.64] ;  /* 0x0000000428180981 */ /* 0x000362000c1e1d00 */
[----:B------:R-:W-:-:S02]  /*0890*/  CS2R R66, SRZ ;  /* 0x0000000000427805 */ /* 0x000fc4000001ff00 */
[----:B--2---:R-:W-:Y:S02]  /*08a0*/  CS2R R36, SRZ ;  /* 0x0000000000247805 */ /* 0x004fe4000001ff00 */
[----:B------:R-:W-:Y:S01]  /*08b0*/  CS2R R68, SRZ ;  /* 0x0000000000447805 */ /* 0x000fe2000001ff00 */
[----:B------:R2:W5:Y:S01]  /*08c0*/  @P0 LDG.E.128 R28, desc[UR4][R48.64] ;  /* 0x00000004301c0981 */ /* 0x000562000c1e1d00 */
[----:B------:R-:W-:Y:S02]  /*08d0*/  CS2R R70, SRZ ;  /* 0x0000000000467805 */ /* 0x000fe4000001ff00 */
[----:B0-----:R-:W-:Y:S01]  /*08e0*/  CS2R R38, SRZ ;  /* 0x0000000000267805 */ /* 0x001fe2000001ff00 */
[----:B------:R-:W-:Y:S01]  /*08f0*/  ULDC UR6, c[0x0][0x214] ;  /* 0x0000850000067ab9 */ /* 0x000fe20000000800 */
[----:B------:R0:W5:Y:S01]  /*0900*/  @P0 LDG.E.128 R32, desc[UR4][R50.64] ;  /* 0x0000000432200981 */ /* 0x000162000c1e1d00 */
[----:B-1----:R-:W-:-:S03]  /*0910*/  CS2R R40, SRZ ;  /* 0x0000000000287805 */ /* 0x002fc6000001ff00 */
[----:B------:R1:W5:Y:S01]  /*0920*/  @P0 LDG.E.128 R36, desc[UR4][R52.64] ;  /* 0x0000000434240981 */ /* 0x000362000c1e1d00 */
[----:B--2---:R-:W-:-:S03]  /*0930*/  CS2R R48, SRZ ;  /* 0x0000000000307805 */ /* 0x004fc6000001ff00 */
[----:B------:R2:W5:Y:S01]  /*0940*/  @P0 LDG.E.128 R40, desc[UR4][R60.64] ;  /* 0x000000043c280981 */ /* 0x000562000c1e1d00 */
[----:B0-----:R-:W-:-:S03]  /*0950*/  CS2R R50, SRZ ;  /* 0x0000000000327805 */ /* 0x001fc6000001ff00 */
        /* <DEDUP_REMOVED lines=8> */
[----:B------:R2:W5:Y:S04]  /*09e0*/  @P0 LDG.E.128 R60, desc[UR4][R82.64] ;  /* 0x00000004523c0981 */ /* 0x000568000c1e1d00 */
[----:B------:R2:W5:Y:S04]  /*09f0*/  @P0 LDG.E.128 R64, desc[UR4][R86.64] ;  /* 0x0000000456400981 */ /* 0x000568000c1e1d00 */
[----:B------:R2:W5:Y:S01]  /*0a00*/  @P0 LDG.E.128 R68, desc[UR4][R90.64] ;  /* 0x000000045a440981 */ /* 0x000562000c1e1d00 */
[----:B------:R-:W-:-:S13]  /*0a10*/  ISETP.GE.AND P0, PT, R0, UR6, PT ;  /* 0x0000000600007c0c */ /* 0x000fda000bf06270 */
[----:B--2---:R-:W-:Y:S05]  /*0a20*/  @P0 EXIT ;  /* 0x000000000000094d */ /* 0x004fea0003800000 */
[----:B------:R-:W2:Y:S01]  /*0a30*/  LDG.E.128 R192, desc[UR4][R96.64] ;  /* 0x0000000460c07981 */ /* 0x000ea2000c1e1d00 */
[----:B------:R-:W-:Y:S01]  /*0a40*/  ULDC.64 UR6, c[0x0][0x270] ;  /* 0x00009c0000067ab9 */ /* 0x000fe20000000a00 */
[----:B------:R-:W-:Y:S01]  /*0a50*/  ULDC.64 UR8, c[0x0][0x230] ;  /* 0x00008c0000087ab9 */ /* 0x000fe20000000a00 */
[----:B------:R-:W-:Y:S01]  /*0a60*/  ULDC.64 UR10, c[0x0][0x238] ;  /* 0x00008e00000a7ab9 */ /* 0x000fe20000000a00 */
[----:B------:R-:W3:Y:S01]  /*0a70*/  LDG.E.128 R188, desc[UR4][R100.64] ;  /* 0x0000000464bc7981 */ /* 0x000ee2000c1e1d00 */
[----:B------:R-:W-:-:S03]  /*0a80*/  ULDC.64 UR12, c[0x0][0x2b8] ;  /* 0x0000ae00000c7ab9 */ /* 0x000fc60000000a00 */
[----:B------:R-:W4:Y:S04]  /*0a90*/  LDG.E.128 R184, desc[UR4][R106.64] ;  /* 0x000000046ab87981 */ /* 0x000f28000c1e1d00 */
[----:B------:R-:W4:Y:S04]  /*0aa0*/  LDG.E.128 R180, desc[UR4][R110.64] ;  /* 0x000000046eb47981 */ /* 0x000f28000c1e1d00 */
[----:B------:R-:W4:Y:S04]  /*0ab0*/  LDG.E.128 R176, desc[UR4][R114.64] ;  /* 0x0000000472b07981 */ /* 0x000f28000c1e1d00 */
[----:B------:R-:W4:Y:S04]  /*0ac0*/  LDG.E.128 R172, desc[UR4][R6.64] ;  /* 0x0000000406ac7981 */ /* 0x000f28000c1e1d00 */
[----:B------:R-:W4:Y:S04]  /*0ad0*/  LDG.E.128 R168, desc[UR4][R4.64] ;  /* 0x0000000404a87981 */ /* 0x000f28000c1e1d00 */
[----:B------:R-:W5:Y:S04]  /*0ae0*/  LDG.E.128 R72, desc[UR4][R72.64] ;  /* 0x0000000448487981 */ /* 0x000f68000c1e1d00 */
[----:B------:R-:W5:Y:S04]  /*0af0*/  LDG.E.128 R76, desc[UR4][R76.64] ;  /* 0x000000044c4c7981 */ /* 0x000f68000c1e1d00 */
        /* <DEDUP_REMOVED lines=25> */
[----:B------:R-:W-:Y:S01]  /*0c90*/  ISETP.NE.AND P3, PT, RZ, UR6, PT ;  /* 0x00000006ff007c0c */ /* 0x000fe2000bf65270 */
[----:B------:R-:W-:Y:S01]  /*0ca0*/  ULDC UR6, c[0x0][0x218] ;  /* 0x0000860000067ab9 */ /* 0x000fe20000000800 */
[----:B------:R-:W-:Y:S01]  /*0cb0*/  ISETP.NE.AND.EX P0, PT, RZ, UR7, PT, P0 ;  /* 0x00000007ff007c0c */ /* 0x000fe2000bf05300 */
[----:B------:R-:W-:Y:S01]  /*0cc0*/  ULDC UR7, c[0x0][0x2d8] ;  /* 0x0000b60000077ab9 */ /* 0x000fe20000000800 */
        /* <DEDUP_REMOVED lines=15> */
[----:B------:R0:W-:Y:S02]  /*0dc0*/  STL.64 [R1+0x58], R174 ;  /* 0x000058ae01007387 */ /* 0x0001e40000100a00 */
.L_x_53186:
[----:B-1----:R-:W1:Y:S01]  /*0dd0*/  S2R R252, SR_TID.X ;  /* 0x0000000000fc7919 */ /* 0x002e620000002100 */
[----:B------:R-:W2:Y:S01]  /*0de0*/  LDC.64 R238, c[0x0][0x220] ;  /* 0x00008800ffee7b82 */ /* 0x000ea20000000a00 */
[----:B0-----:R-:W-:Y:S01]  /*0df0*/  IMAD R4, R0, UR6, RZ ;  /* 0x0000000600047c24 */ /* 0x001fe2000f8e02ff */
[----:B------:R-:W3:Y:S04]  /*0e00*/  LDL R185, [R1+0x60] ;  /* 0x0000600001b97983 */ /* 0x000ee80000100800 */
[----:B------:R-:W4:Y:S02]  /*0e10*/  LDL R184, [R1+0x64] ;  /* 0x0000640001b87983 */ /* 0x000f240000100800 */
[----:B------:R-:W0:Y:S01]  /*0e20*/  @P0 LDC.64 R2, c[0x0][0x270] ;  /* 0x00009c00ff020b82 */ /* 0x000e220000000a00 */
[----:B------:R-:W-:-:S02]  /*0e30*/  SHF.R.S32.HI R5, RZ, 0x1f, R4 ;  /* 0x0000001fff057819 */ /* 0x000fc40000011404 */
[----:B------:R-:W-:Y:S01]  /*0e40*/  ISETP.NE.U32.AND P2, PT, RZ, UR8, PT ;  /* 0x00000008ff007c0c */ /* 0x000fe2000bf45070 */
[----:B------:R-:W-:Y:S01]  /*0e50*/  HFMA2.MMA R242, -RZ, RZ, 1.875, 0 ;  /* 0x3f800000fff27435 */ /* 0x000fe200000001ff */
[----:B------:R-:W-:Y:S01]  /*0e60*/  LEA.HI R5, R5, R4, RZ, 0x2 ;  /* 0x0000000405057211 */ /* 0x000fe200078f10ff */
[----:B------:R-:W4:Y:S01]  /*0e70*/  LDL R174, [R1+0x68] ;  /* 0x0000680001ae7983 */ /* 0x000f220000100800 */
[----:B------:R-:W-:Y:S01]  /*0e80*/  ISETP.NE.AND.EX P2, PT, RZ, UR9, PT, P2 ;  /* 0x00000009ff007c0c */ /* 0x000fe2000bf45320 */
[----:B------:R-:W4:Y:S02]  /*0e90*/  LDC.64 R226, c[0x0][0x238] ;  /* 0x00008e00ffe27b82 */ /* 0x000f240000000a00 */
[----:B------:R-:W4:Y:S04]  /*0ea0*/  LDL R175, [R1+0x6c] ;  /* 0x00006c0001af7983 */ /* 0x000f280000100800 */
[----:B------:R-:W4:Y:S04]  /*0eb0*/  LDL R183, [R1+0x40] ;  /* 0x0000400001b77983 */ /* 0x000f280000100800 */
[----:B------:R-:W4:Y:S02]  /*0ec0*/  LDL R182, [R1+0x44] ;  /* 0x0000440001b67983 */ /* 0x000f240000100800 */
[----:B------:R-:W4:Y:S02]  /*0ed0*/  @P2 LDC.64 R178, c[0x0][0x230] ;  /* 0x00008c00ffb22b82 */ /* 0x000f240000000a00 */
[----:B------:R-:W4:Y:S01]  /*0ee0*/  LDL R181, [R1+0x48] ;  /* 0x0000480001b57983 */ /* 0x000f220000100800 */
[----:B-1----:R-:W-:-:S03]  /*0ef0*/  LOP3.LUT R252, R252, 0x1f, RZ, 0xc0, !PT ;  /* 0x0000001ffcfc7812 */ /* 0x002fc600078ec0ff */
[----:B------:R-:W4:Y:S01]  /*0f00*/  LDL R180, [R1+0x4c] ;  /* 0x00004c0001b47983 */ /* 0x000f220000100800 */
[----:B------:R-:W-:Y:S01]  /*0f10*/  LEA.HI.SX32 R236, R5, R252, 0x1e ;  /* 0x000000fc05ec7211 */ /* 0x000fe200078ff2ff */
[----:B0-----:R-:W-:Y:S01]  /*0f20*/  @P0 IMAD.WIDE R2, R0, 0x4, R2 ;  /* 0x0000000400020825 */ /* 0x001fe200078e0202 */
[----:B------:R-:W0:Y:S01]  /*0f30*/  @P2 LDC.64 R222, c[0x0][0x230] ;  /* 0x00008c00ffde2b82 */ /* 0x000e220000000a00 */
[----:B------:R-:W4:Y:S02]  /*0f40*/  LDL R190, [R1+0x20] ;  /* 0x0000200001be7983 */ /* 0x000f240000100800 */
[C---:B--2---:R-:W-:Y:S01]  /*0f50*/  IMAD.WIDE.U32 R4, R236.reuse, 0x10, R238 ;  /* 0x00000010ec047825 */ /* 0x044fe200078e00ee */
[C---:B------:R-:W-:Y:S01]  /*0f60*/  @P2 LEA R172, P1, R236.reuse, UR8, 0x4 ;  /* 0x00000008ecac2c11 */ /* 0x040fe2000f8220ff */
[----:B------:R-:W2:Y:S03]  /*0f70*/  @P0 LDG.E R242, desc[UR4][R2.64] ;  /* 0x0000000402f20981 */ /* 0x000ea6000c1e1900 */
[----:B------:R-:W1:Y:S01]  /*0f80*/  @P2 LDC.64 R228, c[0x0][0x230] ;  /* 0x00008c00ffe42b82 */ /* 0x000e620000000a00 */
[----:B------:R-:W2:Y:S01]  /*0f90*/  LDG.E.128 R4, desc[UR4][R4.64] ;  /* 0x0000000404047981 */ /* 0x000ea2000c1e1d00 */
[----:B------:R-:W-:-:S03]  /*0fa0*/  @P2 LEA.HI.X R173, R236, UR9, RZ, 0x4, P1 ;  /* 0x00000009ecad2c11 */ /* 0x000fc600088f24ff */
[----:B------:R-:W4:Y:S03]  /*0fb0*/  LDL R189, [R1+0x24] ;  /* 0x0000240001bd7983 */ /* 0x000f260000100800 */
[----:B------:R-:W1:Y:S01]  /*0fc0*/  @P2 LDC.64 R230, c[0x0][0x230] ;  /* 0x00008c00ffe62b82 */ /* 0x000e620000000a00 */
[----:B------:R3:W4:Y:S01]  /*0fd0*/  @P2 LDG.E.128 R168, desc[UR4][R172.64] ;  /* 0x00000004aca82981 */ /* 0x000722000c1e1d00 */
[----:B------:R-:W-:Y:S02]  /*0fe0*/  ISETP.NE.U32.AND P1, PT, RZ, UR8, PT ;  /* 0x00000008ff007c0c */ /* 0x000fe4000bf25070 */
[C---:B------:R-:W-:Y:S01]  /*0ff0*/  SHF.L.U32 R250, R236.reuse, 0x4, RZ ;  /* 0x00000004ecfa7819 */ /* 0x040fe200000006ff */
[----:B------:R-:W4:Y:S01]  /*1000*/  LDL R188, [R1+0x28] ;  /* 0x0000280001bc7983 */ /* 0x000f220000100800 */
[----:B------:R-:W-:Y:S02]  /*1010*/  ISETP.NE.AND.EX P1, PT, RZ, UR9, PT, P1 ;  /* 0x00000009ff007c0c */ /* 0x000fe4000bf25310 */
[----:B------:R-:W-:Y:S01]  /*1020*/  IADD3 R240, R236, 0x20, RZ ;  /* 0x00000020ecf07810 */ /* 0x000fe20007ffe0ff */
[----:B------:R-:W4:Y:S01]  /*1030*/  LDL R187, [R1+0x2c] ;  /* 0x00002c0001bb7983 */ /* 0x000f220000100800 */
[----:B------:R-:W-:-:S02]  /*1040*/  SHF.R.U32.HI R251, RZ, 0x1c, R236 ;  /* 0x0000001cfffb7819 */ /* 0x000fc400000116ec */
[----:B------:R-:W-:Y:S01]  /*1050*/  IADD3 R176, P4, R250, UR10, RZ ;  /* 0x0000000afab07c10 */ /* 0x000fe2000ff9e0ff */
[----:B------:R-:W4:Y:S03]  /*1060*/  LDL R194, [R1] ;  /* 0x0000000001c27983 */ /* 0x000f260000100800 */
[----:B------:R-:W-:Y:S01]  /*1070*/  IADD3.X R177, R251, UR11, RZ, P4, !PT ;  /* 0x0000000bfbb17c10 */ /* 0x000fe2000a7fe4ff */
[----:B------:R-:W4:Y:S04]  /*1080*/  LDL R193, [R1+0x4] ;  /* 0x0000040001c17983 */ /* 0x000f280000100800 */
[----:B------:R-:W4:Y:S04]  /*1090*/  LDL R192, [R1+0x8] ;  /* 0x0000080001c07983 */ /* 0x000f280000100800 */
[----:B------:R-:W4:Y:S01]  /*10a0*/  LDL R191, [R1+0xc] ;  /* 0x00000c0001bf7983 */ /* 0x000f220000100800 */
[-C--:B--2---:R-:W-:Y:S01]  /*10b0*/  FMUL.FTZ R2, R4, R242.reuse ;  /* 0x000000f204027220 */ /* 0x084fe20000410000 */
[-C--:B------:R-:W-:Y:S01]  /*10c0*/  FMUL.FTZ R3, R5, R242.reuse ;  /* 0x000000f205037220 */ /* 0x080fe20000410000 */
[-C--:B------:R-:W-:Y:S01]  /*10d0*/  FMUL.FTZ R6, R6, R242.reuse ;  /* 0x000000f206067220 */ /* 0x080fe20000410000 */
[----:B------:R-:W-:Y:S01]  /*10e0*/  FMUL.FTZ R7, R7, R242 ;  /* 0x000000f207077220 */ /* 0x000fe20000410000 */
[----:B---3--:R-:W-:Y:S01]  /*10f0*/  FMUL.FTZ R172, R185, R2 ;  /* 0x00000002b9ac7220 */ /* 0x008fe20000410000 */
[----:B----4-:R-:W-:Y:S01]  /*1100*/  FMUL.FTZ R173, R184, R3 ;  /* 0x00000003b8ad7220 */ /* 0x010fe20000410000 */
[----:B------:R-:W-:Y:S01]  /*1110*/  FMUL.FTZ R174, R174, R6 ;  /* 0x00000006aeae7220 */ /* 0x000fe20000410000 */
[----:B------:R-:W-:Y:S01]  /*1120*/  FMUL.FTZ R175, R175, R7 ;  /* 0x00000007afaf7220 */ /* 0x000fe20000410000 */
[----:B------:R-:W-:Y:S01]  /*1130*/  @P1 FADD.FTZ R172, R168, R172 ;  /* 0x000000aca8ac1221 */ /* 0x000fe20000010000 */
[----:B------:R-:W-:Y:S01]  /*1140*/  @P1 FADD.FTZ R173, R169, R173 ;  /* 0x000000ada9ad1221 */ /* 0x000fe20000010000 */
[----:B------:R-:W-:Y:S01]  /*1150*/  @P1 FADD.FTZ R174, R170, R174 ;  /* 0x000000aeaaae1221 */ /* 0x000fe20000010000 */
[----:B------:R-:W-:Y:S01]  /*1160*/  @P1 FADD.FTZ R175, R171, R175 ;  /* 0x000000afabaf1221 */ /* 0x000fe20000010000 */
[----:B------:R-:W-:Y:S01]  /*1170*/  IMAD.WIDE.U32 R4, R240, 0x10, R238 ;  /* 0x00000010f0047825 */ /* 0x000fe200078e00ee */
[----:B------:R-:W-:Y:S01]  /*1180*/  MOV R232, R168 ;  /* 0x000000a800e87202 */ /* 0x000fe20000000f00 */
[----:B------:R-:W2:Y:S02]  /*1190*/  @P2 LDC.64 R184, c[0x0][0x230] ;  /* 0x00008c00ffb82b82 */ /* 0x000ea40000000a00 */
[----:B------:R3:W-:Y:S01]  /*11a0*/  STG.E.128 desc[UR4][R176.64], R172 ;  /* 0x000000acb0007986 */ /* 0x0007e2000c101d04 */
[----:B------:R-:W-:-:S03]  /*11b0*/  MOV R233, R169 ;  /* 0x000000a900e97202 */ /* 0x000fc60000000f00 */
[----:B------:R-:W4:Y:S01]  /*11c0*/  LDG.E.128 R4, desc[UR4][R4.64] ;  /* 0x0000000404047981 */ /* 0x000f22000c1e1d00 */
[----:B------:R-:W-:Y:S01]  /*11d0*/  MOV R234, R170 ;  /* 0x000000aa00ea7202 */ /* 0x000fe20000000f00 */
[----:B------:R-:W-:Y:S01]  /*11e0*/  @P2 IMAD.WIDE.U32 R2, R240, 0x10, R178 ;  /* 0x00000010f0022825 */ /* 0x000fe200078e00b2 */
[----:B------:R-:W-:-:S06]  /*11f0*/  MOV R235, R171 ;  /* 0x000000ab00eb7202 */ /* 0x000fcc0000000f00 */
[----:B------:R0:W2:Y:S02]  /*1200*/  @P2 LDG.E.128 R232, desc[UR4][R2.64] ;  /* 0x0000000402e82981 */ /* 0x0000a4000c1e1d00 */
[----:B0-----:R-:W0:Y:S01]  /*1210*/  @P2 LDC.64 R2, c[0x0][0x230] ;  /* 0x00008c00ff022b82 */ /* 0x001e220000000a00 */
[-C--:B----4-:R-:W-:Y:S01]  /*1220*/  FMUL.FTZ R178, R4, R242.reuse ;  /* 0x000000f204b27220 */ /* 0x090fe20000410000 */
[-C--:B---3--:R-:W-:Y:S01]  /*1230*/  FMUL.FTZ R177, R5, R242.reuse ;  /* 0x000000f205b17220 */ /* 0x088fe20000410000 */
[-C--:B------:R-:W-:Y:S01]  /*1240*/  FMUL.FTZ R6, R6, R242.reuse ;  /* 0x000000f206067220 */ /* 0x080fe20000410000 */
[----:B------:R-:W-:Y:S01]  /*1250*/  FMUL.FTZ R179, R7, R242 ;  /* 0x000000f207b37220 */ /* 0x000fe20000410000 */
[----:B------:R-:W-:Y:S01]  /*1260*/  IADD3 R7, R236, 0x40, RZ ;  /* 0x00000040ec077810 */ /* 0x000fe20007ffe0ff */
        /* <DEDUP_REMOVED lines=9> */
[----:B------:R-:W-:-:S04]  /*1300*/  IMAD.WIDE.U32 R180, R7, 0x10, R238 ;  /* 0x0000001007b47825 */ /* 0x000fc800078e00ee */
[----:B------:R2:W-:Y:S01]  /*1310*/  STG.E.128 desc[UR4][R4.64], R176 ;  /* 0x000000b004007986 */ /* 0x0005e2000c101d04 */
[----:B------:R-:W-:-:S03]  /*1320*/  @P2 IMAD.WIDE.U32 R184, R7, 0x10, R184 ;  /* 0x0000001007b82825 */ /* 0x000fc600078e00b8 */
[----:B------:R-:W3:Y:S01]  /*1330*/  LDG.E.128 R180, desc[UR4][R180.64] ;  /* 0x00000004b4b47981 */ /* 0x000ee2000c1e1d00 */
[----:B------:R-:W-:Y:S02]  /*1340*/  @P2 MOV R168, R232 ;  /* 0x000000e800a82202 */ /* 0x000fe40000000f00 */
[----:B------:R-:W-:Y:S02]  /*1350*/  @P2 MOV R169, R233 ;  /* 0x000000e900a92202 */ /* 0x000fe40000000f00 */
[----:B------:R-:W-:Y:S02]  /*1360*/  @P2 MOV R170, R234 ;  /* 0x000000ea00aa2202 */ /* 0x000fe40000000f00 */
[----:B------:R-:W-:Y:S02]  /*1370*/  @P2 MOV R171, R235 ;  /* 0x000000eb00ab2202 */ /* 0x000fe40000000f00 */
[----:B------:R4:W3:Y:S01]  /*1380*/  @P2 LDG.E.128 R232, desc[UR4][R184.64] ;  /* 0x00000004b8e82981 */ /* 0x0008e2000c1e1d00 */
[----:B------:R-:W-:Y:S01]  /*1390*/  IADD3 R249, R236, 0x60, RZ ;  /* 0x00000060ecf97810 */ /* 0x000fe20007ffe0ff */
[----:B--2---:R-:W-:-:S04]  /*13a0*/  IMAD.WIDE.U32 R4, R7, 0x10, R226 ;  /* 0x0000001007047825 */ /* 0x004fc800078e00e2 */
[----:B----4-:R-:W-:-:S04]  /*13b0*/  IMAD.WIDE.U32 R184, R249, 0x10, R238 ;  /* 0x00000010f9b87825 */ /* 0x010fc800078e00ee */
        /* <DEDUP_REMOVED lines=12> */
[----:B0-----:R-:W-:Y:S01]  /*1480*/  @P2 IMAD.WIDE.U32 R188, R249, 0x10, R2 ;  /* 0x00000010f9bc2825 */ /* 0x001fe200078e0002 */
[----:B------:R-:W-:Y:S01]  /*1490*/  @P2 MOV R168, R232 ;  /* 0x000000e800a82202 */ /* 0x000fe20000000f00 */
[----:B------:R-:W0:Y:S02]  /*14a0*/  @P2 LDC.64 R2, c[0x0][0x230] ;  /* 0x00008c00ff022b82 */ /* 0x000e240000000a00 */
[----:B------:R2:W-:Y:S04]  /*14b0*/  STG.E.128 desc[UR4][R4.64], R180 ;  /* 0x000000b404007986 */ /* 0x0005e8000c101d04 */
[----:B------:R-:W3:Y:S01]  /*14c0*/  LDG.E.128 R184, desc[UR4][R184.64] ;  /* 0x00000004b8b87981 */ /* 0x000ee2000c1e1d00 */
[----:B------:R-:W-:-:S02]  /*14d0*/  @P2 MOV R169, R233 ;  /* 0x000000e900a92202 */ /* 0x000fc40000000f00 */
        /* <DEDUP_REMOVED lines=30> */
[----:B0-----:R-:W-:-:S04]  /*16c0*/  @P2 IMAD.WIDE.U32 R2, R247, 0x10, R2 ;  /* 0x00000010f7022825 */ /* 0x001fc800078e0002 */
[-C--:B---3--:R-:W-:Y:S01]  /*16d0*/  FMUL.FTZ R195, R188, R242.reuse ;  /* 0x000000f2bcc37220 */ /* 0x088fe20000410000 */
[-C--:B------:R-:W-:Y:S01]  /*16e0*/  FMUL.FTZ R6, R189, R242.reuse ;  /* 0x000000f2bd067220 */ /* 0x080fe20000410000 */
[-C--:B------:R-:W-:Y:S01]  /*16f0*/  FMUL.FTZ R197, R190, R242.reuse ;  /* 0x000000f2bec57220 */ /* 0x080fe20000410000 */
[----:B------:R-:W-:Y:S01]  /*1700*/  FMUL.FTZ R194, R191, R242 ;  /* 0x000000f2bfc27220 */ /* 0x000fe20000410000 */
[----:B-----5:R-:W-:Y:S01]  /*1710*/  FMUL.FTZ R188, R72, R195 ;  /* 0x000000c348bc7220 */ /* 0x020fe20000410000 */
        /* <DEDUP_REMOVED lines=8> */
[----:B------:R-:W2:Y:S01]  /*17a0*/  LDG.E.128 R192, desc[UR4][R192.64] ;  /* 0x00000004c0c07981 */ /* 0x000ea2000c1e1d00 */
[----:B------:R-:W-:Y:S02]  /*17b0*/  @P2 MOV R168, R232 ;  /* 0x000000e800a82202 */ /* 0x000fe40000000f00 */
[----:B------:R-:W-:Y:S02]  /*17c0*/  @P2 MOV R169, R233 ;  /* 0x000000e900a92202 */ /* 0x000fe40000000f00 */
[----:B------:R-:W-:Y:S02]  /*17d0*/  @P2 MOV R170, R234 ;  /* 0x000000ea00aa2202 */ /* 0x000fe40000000f00 */
[----:B------:R-:W-:-:S02]  /*17e0*/  @P2 MOV R171, R235 ;  /* 0x000000eb00ab2202 */ /* 0x000fc40000000f00 */
[----:B------:R3:W4:Y:S02]  /*17f0*/  @P2 LDG.E.128 R232, desc[UR4][R2.64] ;  /* 0x0000000402e82981 */ /* 0x000724000c1e1d00 */
[----:B---3--:R-:W3:Y:S01]  /*1800*/  @P2 LDC.64 R2, c[0x0][0x230] ;  /* 0x00008c00ff022b82 */ /* 0x008ee20000000a00 */
[----:B------:R-:W-:Y:S01]  /*1810*/  IADD3 R246, R236, 0xc0, RZ ;  /* 0x000000c0ecf67810 */ /* 0x000fe20007ffe0ff */
[----:B0-----:R-:W-:-:S04]  /*1820*/  IMAD.WIDE.U32 R4, R247, 0x10, R226 ;  /* 0x00000010f7047825 */ /* 0x001fc800078e00e2 */
[----:B---3--:R-:W-:-:S04]  /*1830*/  @P2 IMAD.WIDE.U32 R2, R246, 0x10, R2 ;  /* 0x00000010f6022825 */ /* 0x008fc800078e0002 */
        /* <DEDUP_REMOVED lines=8> */
[----:B------:R-:W-:-:S04]  /*18c0*/  IMAD.WIDE.U32 R196, R246, 0x10, R238 ;  /* 0x00000010f6c47825 */ /* 0x000fc800078e00ee */
[----:B----4-:R-:W-:Y:S01]  /*18d0*/  @P1 FADD.FTZ R192, R232, R192 ;  /* 0x000000c0e8c01221 */ /* 0x010fe20000010000 */
        /* <DEDUP_REMOVED lines=37> */
[----:B------:R-:W-:-:S04]  /*1b30*/  IMAD.WIDE.U32 R204, R244, 0x10, R238 ;  /* 0x00000010f4cc7825 */ /* 0x000fc800078e00ee */
        /* <DEDUP_REMOVED lines=69> */
[----:B0-----:R-:W-:Y:S01]  /*1f90*/  IADD3 R5, R236, 0x160, RZ ;  /* 0x00000160ec057810 */ /* 0x001fe20007ffe0ff */
[----:B------:R-:W-:-:S04]  /*1fa0*/  IMAD.WIDE.U32 R216, R6, 0x10, R226 ;  /* 0x0000001006d87825 */ /* 0x000fc800078e00e2 */
        /* <DEDUP_REMOVED lines=19> */
[----:B------:R2:W3:Y:S04]  /*20e0*/  @P2 LDG.E.128 R232, desc[UR4][R2.64] ;  /* 0x0000000402e82981 */ /* 0x0004e8000c1e1d00 */
[----:B0-----:R-:W2:Y:S01]  /*20f0*/  LDG.E.128 R216, desc[UR4][R218.64] ;  /* 0x00000004dad87981 */ /* 0x001ea2000c1e1d00 */
[----:B------:R-:W-:-:S04]  /*2100*/  IMAD.WIDE.U32 R220, R5, 0x10, R226 ;  /* 0x0000001005dc7825 */ /* 0x000fc800078e00e2 */
        /* <DEDUP_REMOVED lines=12> */
[----:B------:R-:W-:-:S04]  /*21d0*/  IADD3 R2, R236, 0x180, RZ ;  /* 0x00000180ec027810 */ /* 0x000fc80007ffe0ff */
[----:B------:R0:W-:Y:S01]  /*21e0*/  STG.E.128 desc[UR4][R220.64], R216 ;  /* 0x000000d8dc007986 */ /* 0x0001e2000c101d04 */
[C---:B------:R-:W-:Y:S01]  /*21f0*/  @P2 IMAD.WIDE.U32 R224, R2.reuse, 0x10, R222 ;  /* 0x0000001002e02825 */ /* 0x040fe200078e00de */
[----:B------:R-:W-:Y:S02]  /*2200*/  @P2 MOV R168, R232 ;  /* 0x000000e800a82202 */ /* 0x000fe40000000f00 */
[----:B------:R-:W-:Y:S01]  /*2210*/  @P2 MOV R169, R233 ;  /* 0x000000e900a92202 */ /* 0x000fe20000000f00 */
[----:B0-----:R-:W-:-:S06]  /*2220*/  IMAD.WIDE.U32 R220, R2, 0x10, R238 ;  /* 0x0000001002dc7825 */ /* 0x001fcc00078e00ee */
[----:B------:R-:W2:Y:S01]  /*2230*/  LDG.E.128 R220, desc[UR4][R220.64] ;  /* 0x00000004dcdc7981 */ /* 0x000ea2000c1e1d00 */
[----:B------:R-:W-:Y:S02]  /*2240*/  @P2 MOV R170, R234 ;  /* 0x000000ea00aa2202 */ /* 0x000fe40000000f00 */
[----:B------:R-:W-:Y:S02]  /*2250*/  @P2 MOV R171, R235 ;  /* 0x000000eb00ab2202 */ /* 0x000fe40000000f00 */
[----:B------:R0:W3:Y:S02]  /*2260*/  @P2 LDG.E.128 R232, desc[UR4][R224.64] ;  /* 0x00000004e0e82981 */ /* 0x0000e4000c1e1d00 */
[----:B0-----:R-:W-:-:S04]  /*2270*/  IMAD.WIDE.U32 R224, R2, 0x10, R226 ;  /* 0x0000001002e07825 */ /* 0x001fc800078e00e2 */
        /* <DEDUP_REMOVED lines=14> */
[C---:B-1----:R-:W-:Y:S01]  /*2360*/  @P2 IMAD.WIDE.U32 R228, R4.reuse, 0x10, R228 ;  /* 0x0000001004e42825 */ /* 0x042fe200078e00e4 */
[----:B------:R-:W-:Y:S02]  /*2370*/  @P2 MOV R168, R232 ;  /* 0x000000e800a82202 */ /* 0x000fe40000000f00 */
[----:B------:R-:W-:Y:S01]  /*2380*/  @P2 MOV R169, R233 ;  /* 0x000000e900a92202 */ /* 0x000fe20000000f00 */
[----:B0-----:R-:W-:-:S06]  /*2390*/  IMAD.WIDE.U32 R224, R4, 0x10, R238 ;  /* 0x0000001004e07825 */ /* 0x001fcc00078e00ee */
[----:B------:R-:W2:Y:S01]  /*23a0*/  LDG.E.128 R224, desc[UR4][R224.64] ;  /* 0x00000004e0e07981 */ /* 0x000ea2000c1e1d00 */
[----:B------:R-:W-:Y:S02]  /*23b0*/  @P2 MOV R170, R234 ;  /* 0x000000ea00aa2202 */ /* 0x000fe40000000f00 */
[----:B------:R-:W-:Y:S02]  /*23c0*/  @P2 MOV R171, R235 ;  /* 0x000000eb00ab2202 */ /* 0x000fe40000000f00 */
[----:B------:R0:W3:Y:S02]  /*23d0*/  @P2 LDG.E.128 R232, desc[UR4][R228.64] ;  /* 0x00000004e4e82981 */ /* 0x0000e4000c1e1d00 */
[----:B0-----:R-:W0:Y:S02]  /*23e0*/  LDC.64 R228, c[0x0][0x238] ;  /* 0x00008e00ffe47b82 */ /* 0x001e240000000a00 */
        /* <DEDUP_REMOVED lines=15> */
[----:B------:R-:W-:Y:S02]  /*24e0*/  @P2 MOV R168, R232 ;  /* 0x000000e800a82202 */ /* 0x000fe40000000f00 */
[----:B------:R-:W-:Y:S02]  /*24f0*/  @P2 MOV R169, R233 ;  /* 0x000000e900a92202 */ /* 0x000fe40000000f00 */
[----:B------:R-:W-:Y:S02]  /*2500*/  @P2 MOV R170, R234 ;  /* 0x000000ea00aa2202 */ /* 0x000fe40000000f00 */
[----:B------:R-:W-:Y:S01]  /*2510*/  @P2 MOV R171, R235 ;  /* 0x000000eb00ab2202 */ /* 0x000fe20000000f00 */
[----:B0-----:R-:W-:-:S05]  /*2520*/  @P2 IMAD.WIDE.U32 R228, R3, 0x10, R230 ;  /* 0x0000001003e42825 */ /* 0x001fca00078e00e6 */
[----:B------:R0:W2:Y:S02]  /*2530*/  @P2 LDG.E.128 R232, desc[UR4][R228.64] ;  /* 0x00000004e4e82981 */ /* 0x0000a4000c1e1d00 */
[----:B0-----:R-:W-:Y:S02]  /*2540*/  IMAD.WIDE.U32 R228, R3, 0x10, R238 ;  /* 0x0000001003e47825 */ /* 0x001fe400078e00ee */
[----:B------:R-:W0:Y:S04]  /*2550*/  @P2 LDC.64 R238, c[0x0][0x230] ;  /* 0x00008c00ffee2b82 */ /* 0x000e280000000a00 */
[----:B------:R-:W3:Y:S01]  /*2560*/  LDG.E.128 R228, desc[UR4][R228.64] ;  /* 0x00000004e4e47981 */ /* 0x000ee2000c1e1d00 */
[----:B------:R-:W-:-:S05]  /*2570*/  IADD3 R241, R236, 0x1e0, RZ ;  /* 0x000001e0ecf17810 */ /* 0x000fca0007ffe0ff */
[----:B0-----:R-:W-:Y:S02]  /*2580*/  @P2 IMAD.WIDE.U32 R236, R241, 0x10, R238 ;  /* 0x00000010f1ec2825 */ /* 0x001fe400078e00ee */
[----:B------:R-:W0:Y:S02]  /*2590*/  LDC.64 R238, c[0x0][0x238] ;  /* 0x00008e00ffee7b82 */ /* 0x000e240000000a00 */
[----:B0-----:R-:W-:-:S04]  /*25a0*/  IMAD.WIDE.U32 R238, R3, 0x10, R238 ;  /* 0x0000001003ee7825 */ /* 0x001fc800078e00ee */
        /* <DEDUP_REMOVED lines=13> */
[----:B------:R-:W-:Y:S01]  /*2680*/  @P2 MOV R168, R232 ;  /* 0x000000e800a82202 */ /* 0x000fe20000000f00 */
[----:B0-----:R-:W0:Y:S01]  /*2690*/  LDC.64 R238, c[0x0][0x220] ;  /* 0x00008800ffee7b82 */ /* 0x001e220000000a00 */
[----:B------:R-:W-:Y:S02]  /*26a0*/  @P2 MOV R169, R233 ;  /* 0x000000e900a92202 */ /* 0x000fe40000000f00 */
[----:B------:R-:W-:Y:S02]  /*26b0*/  @P2 MOV R170, R234 ;  /* 0x000000ea00aa2202 */ /* 0x000fe40000000f00 */
[----:B------:R-:W-:-:S06]  /*26c0*/  @P2 MOV R171, R235 ;  /* 0x000000eb00ab2202 */ /* 0x000fcc0000000f00 */
[----:B------:R0:W2:Y:S02]  /*26d0*/  @P2 LDG.E.128 R168, desc[UR4][R236.64] ;  /* 0x00000004eca82981 */ /* 0x0000a4000c1e1d00 */
[----:B0-----:R-:W-:-:S06]  /*26e0*/  IMAD.WIDE.U32 R236, R241, 0x10, R238 ;  /* 0x00000010f1ec7825 */ /* 0x001fcc00078e00ee */
[----:B------:R-:W3:Y:S01]  /*26f0*/  LDG.E.128 R236, desc[UR4][R236.64] ;  /* 0x00000004ecec7981 */ /* 0x000ee2000c1e1d00 */
[----:B--2---:R-:W-:Y:S02]  /*2700*/  @P2 MOV R232, R168 ;  /* 0x000000a800e82202 */ /* 0x004fe40000000f00 */
[----:B------:R-:W-:Y:S01]  /*2710*/  @P2 MOV R233, R169 ;  /* 0x000000a900e92202 */ /* 0x000fe20000000f00 */
[-C--:B---3--:R-:W-:Y:S01]  /*2720*/  FMUL.FTZ R236, R236, R242.reuse ;  /* 0x000000f2ecec7220 */ /* 0x088fe20000410000 */
[----:B------:R-:W-:-:S03]  /*2730*/  FMUL.FTZ R237, R237, R242 ;  /* 0x000000f2eded7220 */ /* 0x000fc60000410000 */
[----:B------:R-:W-:Y:S01]  /*2740*/  FMUL.FTZ R236, R164, R236 ;  /* 0x000000eca4ec7220 */ /* 0x000fe20000410000 */
[----:B------:R-:W-:-:S03]  /*2750*/  FMUL.FTZ R237, R165, R237 ;  /* 0x000000eda5ed7220 */ /* 0x000fc60000410000 */
[----:B------:R-:W-:Y:S01]  /*2760*/  @P1 FADD.FTZ R236, R236, R232 ;  /* 0x000000e8ecec1221 */ /* 0x000fe20000010000 */
[----:B------:R-:W-:Y:S02]  /*2770*/  @P1 FADD.FTZ R237, R237, R233 ;  /* 0x000000e9eded1221 */ /* 0x000fe40000010000 */
[----:B------:R-:W0:Y:S01]  /*2780*/  LDC.64 R232, c[0x0][0x238] ;  /* 0x00008e00ffe87b82 */ /* 0x000e220000000a00 */
[-C--:B------:R-:W-:Y:S01]  /*2790*/  FMUL.FTZ R238, R238, R242.reuse ;  /* 0x000000f2eeee7220 */ /* 0x080fe20000410000 */
[----:B------:R-:W-:Y:S01]  /*27a0*/  FMUL.FTZ R239, R239, R242 ;  /* 0x000000f2efef7220 */ /* 0x000fe20000410000 */
[----:B------:R-:W-:Y:S02]  /*27b0*/  @P2 MOV R234, R170 ;  /* 0x000000aa00ea2202 */ /* 0x000fe40000000f00 */
[----:B------:R-:W-:Y:S01]  /*27c0*/  @P2 MOV R235, R171 ;  /* 0x000000ab00eb2202 */ /* 0x000fe20000000f00 */
[----:B------:R-:W-:Y:S01]  /*27d0*/  FMUL.FTZ R238, R166, R238 ;  /* 0x000000eea6ee7220 */ /* 0x000fe20000410000 */
[----:B------:R-:W-:-:S03]  /*27e0*/  FMUL.FTZ R239, R167, R239 ;  /* 0x000000efa7ef7220 */ /* 0x000fc60000410000 */
[----:B------:R-:W-:Y:S01]  /*27f0*/  @P1 FADD.FTZ R238, R238, R234 ;  /* 0x000000eaeeee1221 */ /* 0x000fe20000010000 */
[----:B------:R-:W-:Y:S01]  /*2800*/  @P1 FADD.FTZ R239, R239, R235 ;  /* 0x000000ebefef1221 */ /* 0x000fe20000010000 */
[----:B0-----:R-:W-:-:S05]  /*2810*/  IMAD.WIDE.U32 R232, R241, 0x10, R232 ;  /* 0x00000010f1e87825 */ /* 0x001fca00078e00e8 */
        /* <DEDUP_REMOVED lines=217> */
.L_x_53198:
[----:B------:R-:W2:Y:S01]  /*35b0*/  LDC R233, c[0x0][0x290] ;  /* 0x0000a400ffe97b82 */ /* 0x000ea20000000800 */
[----:B-1----:R-:W-:Y:S01]  /*35c0*/  FADD.FTZ R232, R235, R232 ;  /* 0x000000e8ebe87221 */ /* 0x002fe20000010000 */
[----:B------:R-:W3:Y:S03]  /*35d0*/  LDL R252, [R1+0x70] ;  /* 0x0000700001fc7983 */ /* 0x000ee60000100800 */
[----:B--2---:R-:W-:-:S03]  /*35e0*/  FFMA.FTZ R234, R232, R233, UR7 ;  /* 0x00000007e8ea7e23 */ /* 0x004fc600080100e9 */
[----:B------:R-:W1:Y:S02]  /*35f0*/  @!P1 LDC.64 R232, c[0x0][0x250] ;  /* 0x00009400ffe89b82 */ /* 0x000e640000000a00 */
[----:B-1----:R-:W-:-:S05]  /*3600*/  @!P1 IMAD.WIDE R232, R0, 0x4, R232 ;  /* 0x0000000400e89825 */ /* 0x002fca00078e02e8 */
[----:B------:R1:W-:Y:S02]  /*3610*/  @!P1 STG.E desc[UR4][R232.64], R242 ;  /* 0x000000f2e8009986 */ /* 0x0003e4000c101904 */
[----:B-1----:R-:W-:-:S05]  /*3620*/  FMUL.FTZ R232, R242, R242 ;  /* 0x000000f2f2e87220 */ /* 0x002fca0000410000 */
[----:B------:R-:W-:-:S05]  /*3630*/  FSEL R232, R232, RZ, P3 ;  /* 0x000000ffe8e87208 */ /* 0x000fca0001800000 */
[----:B------:R-:W-:Y:S02]  /*3640*/  FADD.FTZ R234, R234, R232 ;  /* 0x000000e8eaea7221 */ /* 0x000fe40000010000 */
[----:B------:R-:W1:Y:S02]  /*3650*/  @!P1 LDC.64 R232, c[0x0][0x258] ;  /* 0x00009600ffe89b82 */ /* 0x000e640000000a00 */
[----:B0-----:R0:W2:Y:S02]  /*3660*/  MUFU.RSQ R235, R234 ;  /* 0x000000ea00eb7308 */ /* 0x0010a40000001400 */
[----:B0-----:R-:W-:Y:S02]  /*3670*/  FSEL R234, R242, RZ, !P3 ;  /* 0x000000fff2ea7208 */ /* 0x001fe40005800000 */
[----:B------:R-:W4:Y:S01]  /*3680*/  LDL R242, [R1+0x74] ;  /* 0x0000740001f27983 */ /* 0x000f220000100800 */
[----:B-1----:R-:W-:-:S05]  /*3690*/  @!P1 IMAD.WIDE R232, R0, 0x4, R232 ;  /* 0x0000000400e89825 */ /* 0x002fca00078e02e8 */
[----:B--2---:R0:W-:Y:S02]  /*36a0*/  @!P1 STG.E desc[UR4][R232.64], R235 ;  /* 0x000000ebe8009986 */ /* 0x0041e4000c101904 */
[----:B0-----:R-:W-:Y:S02]  /*36b0*/  IADD3 R232, P1, R250, UR12, RZ ;  /* 0x0000000cfae87c10 */ /* 0x001fe4000ff3e0ff */
[----:B------:R-:W2:Y:S02]  /*36c0*/  LDL R250, [R1+0x78] ;  /* 0x0000780001fa7983 */ /* 0x000ea40000100800 */
[----:B------:R-:W-:Y:S02]  /*36d0*/  IADD3.X R233, R251, UR13, RZ, P1, !PT ;  /* 0x0000000dfbe97c10 */ /* 0x000fe40008ffe4ff */
        /* <DEDUP_REMOVED lines=9> */
[----:B---3--:R-:W-:-:S02]  /*3770*/  FFMA.FTZ R172, R252, R172, R8 ;  /* 0x000000acfcac7223 */ /* 0x008fc40000010008 */
[----:B------:R-:W3:Y:S01]  /*3780*/  LDL R252, [R1+0x14] ;  /* 0x0000140001fc7983 */ /* 0x000ee20000100800 */
[----:B----4-:R-:W-:-:S03]  /*3790*/  FFMA.FTZ R173, R242, R173, R9 ;  /* 0x000000adf2ad7223 */ /* 0x010fc60000010009 */
[----:B------:R-:W4:Y:S01]  /*37a0*/  LDL R242, [R1+0x10] ;  /* 0x0000100001f27983 */ /* 0x000f220000100800 */
[----:B--2---:R-:W-:Y:S01]  /*37b0*/  FFMA.FTZ R174, R250, R174, R10 ;  /* 0x000000aefaae7223 */ /* 0x004fe2000001000a */
[----:B-----5:R-:W-:Y:S02]  /*37c0*/  FFMA.FTZ R175, R251, R175, R11 ;  /* 0x000000affbaf7223 */ /* 0x020fe4000001000b */
[----:B------:R-:W0:Y:S03]  /*37d0*/  LDC.64 R250, c[0x0][0x2b8] ;  /* 0x0000ae00fffa7b82 */ /* 0x000e260000000a00 */
[----:B------:R1:W-:Y:S02]  /*37e0*/  STG.E.128 desc[UR4][R232.64], R172 ;  /* 0x000000ace8007986 */ /* 0x0003e4000c101d04 */
[--C-:B-1----:R-:W-:Y:S01]  /*37f0*/  FADD.FTZ R174, R177, -R234.reuse ;  /* 0x800000eab1ae7221 */ /* 0x102fe20000010000 */
[--C-:B------:R-:W-:Y:S01]  /*3800*/  FADD.FTZ R175, R176, -R234.reuse ;  /* 0x800000eab0af7221 */ /* 0x100fe20000010000 */
[--C-:B------:R-:W-:Y:S01]  /*3810*/  FADD.FTZ R172, R179, -R234.reuse ;  /* 0x800000eab3ac7221 */ /* 0x100fe20000010000 */
[----:B------:R-:W-:Y:S01]  /*3820*/  FADD.FTZ R173, R178, -R234 ;  /* 0x800000eab2ad7221 */ /* 0x000fe20000010000 */
[C---:B------:R-:W-:Y:S01]  /*3830*/  FMUL.FTZ R176, R235.reuse, R174 ;  /* 0x000000aeebb07220 */ /* 0x040fe20000410000 */
[C---:B------:R-:W-:Y:S01]  /*3840*/  FMUL.FTZ R177, R235.reuse, R175 ;  /* 0x000000afebb17220 */ /* 0x040fe20000410000 */
[----:B------:R-:W2:Y:S04]  /*3850*/  LDL R174, [R1+0x58] ;  /* 0x0000580001ae7983 */ /* 0x000ea80000100800 */
[----:B------:R-:W5:Y:S01]  /*3860*/  LDL R175, [R1+0x5c] ;  /* 0x00005c0001af7983 */ /* 0x000f620000100800 */
[C---:B------:R-:W-:Y:S01]  /*3870*/  FMUL.FTZ R172, R235.reuse, R172 ;  /* 0x000000acebac7220 */ /* 0x040fe20000410000 */
[----:B------:R-:W-:-:S02]  /*3880*/  FMUL.FTZ R173, R235, R173 ;  /* 0x000000adebad7220 */ /* 0x000fc40000410000 */
[----:B------:R-:W3:Y:S04]  /*3890*/  LDL R179, [R1+0x30] ;  /* 0x0000300001b37983 */ /* 0x000ee80000100800 */
[----:B------:R-:W4:Y:S04]  /*38a0*/  LDL R178, [R1+0x34] ;  /* 0x0000340001b27983 */ /* 0x000f280000100800 */
[----:B------:R-:W3:Y:S04]  /*38b0*/  LDL R233, [R1+0x18] ;  /* 0x0000180001e97983 */ /* 0x000ee80000100800 */
[----:B------:R-:W3:Y:S01]  /*38c0*/  LDL R232, [R1+0x1c] ;  /* 0x00001c0001e87983 */ /* 0x000ee20000100800 */
[----:B--2---:R-:W-:-:S03]  /*38d0*/  FFMA.FTZ R174, R174, R173, R14 ;  /* 0x000000adaeae7223 */ /* 0x004fc6000001000e */
[----:B------:R-:W2:Y:S01]  /*38e0*/  LDL R173, [R1+0x54] ;  /* 0x0000540001ad7983 */ /* 0x000ea20000100800 */
[----:B-----5:R-:W-:-:S03]  /*38f0*/  FFMA.FTZ R175, R175, R172, R15 ;  /* 0x000000acafaf7223 */ /* 0x020fc6000001000f */
[----:B------:R-:W5:Y:S01]  /*3900*/  LDL R172, [R1+0x50] ;  /* 0x0000500001ac7983 */ /* 0x000f620000100800 */
[----:B--2---:R-:W-:Y:S01]  /*3910*/  FFMA.FTZ R173, R173, R176, R13 ;  /* 0x000000b0adad7223 */ /* 0x004fe2000001000d */
[----:B-----5:R-:W-:Y:S01]  /*3920*/  FFMA.FTZ R172, R172, R177, R12 ;  /* 0x000000b1acac7223 */ /* 0x020fe2000001000c */
[----:B0-----:R-:W-:Y:S02]  /*3930*/  IMAD.WIDE.U32 R176, R240, 0x10, R250 ;  /* 0x00000010f0b07825 */ /* 0x001fe400078e00fa */
[----:B------:R-:W2:Y:S04]  /*3940*/  LDL R240, [R1+0x38] ;  /* 0x0000380001f07983 */ /* 0x000ea80000100800 */
[----:B------:R0:W-:Y:S02]  /*3950*/  STG.E.128 desc[UR4][R176.64], R172 ;  /* 0x000000acb0007986 */ /* 0x0001e4000c101d04 */
[----:B0-----:R-:W-:-:S02]  /*3960*/  FADD.FTZ R172, R183, -R234 ;  /* 0x800000eab7ac7221 */ /* 0x001fc40000010000 */
[----:B------:R-:W5:Y:S01]  /*3970*/  LDL R183, [R1+0x3c] ;  /* 0x00003c0001b77983 */ /* 0x000f620000100800 */
        /* <DEDUP_REMOVED lines=11> */
[----:B------:R-:W-:Y:S01]  /*3a30*/  FADD.FTZ R198, R239, -R234 ;  /* 0x800000eaefc67221 */ /* 0x000fe20000010000 */
[----:B--2---:R-:W-:Y:S01]  /*3a40*/  FFMA.FTZ R174, R240, R173, R18 ;  /* 0x000000adf0ae7223 */ /* 0x004fe20000010012 */
[----:B----4-:R-:W-:Y:S01]  /*3a50*/  FFMA.FTZ R173, R178, R176, R17 ;  /* 0x000000b0b2ad7223 */ /* 0x010fe20000010011 */
[----:B-----5:R-:W-:Y:S01]  /*3a60*/  FFMA.FTZ R175, R183, R172, R19 ;  /* 0x000000acb7af7223 */ /* 0x020fe20000010013 */
[----:B---3--:R-:W-:Y:S01]  /*3a70*/  FFMA.FTZ R172, R179, R177, R16 ;  /* 0x000000b1b3ac7223 */ /* 0x008fe20000010010 */
[----:B------:R-:W-:-:S04]  /*3a80*/  IMAD.WIDE.U32 R176, R7, 0x10, R250 ;  /* 0x0000001007b07825 */ /* 0x000fc800078e00fa */
[--C-:B------:R-:W-:Y:S01]  /*3a90*/  FADD.FTZ R7, R187, -R234.reuse ;  /* 0x800000eabb077221 */ /* 0x100fe20000010000 */
[----:B------:R0:W-:Y:S03]  /*3aa0*/  STG.E.128 desc[UR4][R176.64], R172 ;  /* 0x000000acb0007986 */ /* 0x0001e6000c101d04 */
[----:B------:R-:W-:Y:S01]  /*3ab0*/  FMUL.FTZ R7, R235, R7 ;  /* 0x00000007eb077220 */ /* 0x000fe20000410000 */
[--C-:B------:R-:W-:Y:S01]  /*3ac0*/  FADD.FTZ R240, R188, -R234.reuse ;  /* 0x800000eabcf07221 */ /* 0x100fe20000010000 */
[--C-:B0-----:R-:W-:Y:S01]  /*3ad0*/  FADD.FTZ R172, R186, -R234.reuse ;  /* 0x800000eabaac7221 */ /* 0x101fe20000010000 */
[--C-:B------:R-:W-:Y:S01]  /*3ae0*/  FADD.FTZ R174, R184, -R234.reuse ;  /* 0x800000eab8ae7221 */ /* 0x100fe20000010000 */
[----:B------:R-:W-:Y:S02]  /*3af0*/  FADD.FTZ R173, R185, -R234 ;  /* 0x800000eab9ad7221 */ /* 0x000fe40000010000 */
[C---:B------:R-:W-:Y:S01]  /*3b00*/  FMUL.FTZ R172, R235.reuse, R172 ;  /* 0x000000acebac7220 */ /* 0x040fe20000410000 */
[C---:B------:R-:W-:Y:S01]  /*3b10*/  FMUL.FTZ R176, R235.reuse, R174 ;  /* 0x000000aeebb07220 */ /* 0x040fe20000410000 */
[----:B------:R-:W-:-:S02]  /*3b20*/  FMUL.FTZ R173, R235, R173 ;  /* 0x000000adebad7220 */ /* 0x000fc40000410000 */
[----:B------:R-:W-:Y:S01]  /*3b30*/  FFMA.FTZ R174, R233, R172, R22 ;  /* 0x000000ace9ae7223 */ /* 0x000fe20000010016 */
[----:B------:R-:W-:Y:S01]  /*3b40*/  FFMA.FTZ R172, R242, R176, R20 ;  /* 0x000000b0f2ac7223 */ /* 0x000fe20000010014 */
[----:B------:R-:W-:Y:S01]  /*3b50*/  FFMA.FTZ R175, R232, R7, R23 ;  /* 0x00000007e8af7223 */ /* 0x000fe20000010017 */
[----:B------:R-:W-:Y:S01]  /*3b60*/  FFMA.FTZ R173, R252, R173, R21 ;  /* 0x000000adfcad7223 */ /* 0x000fe20000010015 */
[----:B------:R-:W-:-:S04]  /*3b70*/  IMAD.WIDE.U32 R176, R249, 0x10, R250 ;  /* 0x00000010f9b07825 */ /* 0x000fc800078e00fa */
        /* <DEDUP_REMOVED lines=47> */
[----:B------:R-:W0:Y:S01]  /*3e70*/  LDC.64 R222, c[0x0][0x2b8] ;  /* 0x0000ae00ffde7b82 */ /* 0x000e220000000a00 */
[C---:B------:R-:W-:Y:S01]  /*3e80*/  FMUL.FTZ R178, R235.reuse, R178 ;  /* 0x000000b2ebb27220 */ /* 0x040fe20000410000 */
[C---:B------:R-:W-:Y:S01]  /*3e90*/  FMUL.FTZ R229, R235.reuse, R172 ;  /* 0x000000acebe57220 */ /* 0x040fe20000410000 */
[C---:B------:R-:W-:Y:S01]  /*3ea0*/  FMUL.FTZ R172, R235.reuse, R190 ;  /* 0x000000beebac7220 */ /* 0x040fe20000410000 */
[C---:B------:R-:W-:Y:S01]  /*3eb0*/  FMUL.FTZ R231, R235.reuse, R173 ;  /* 0x000000adebe77220 */ /* 0x040fe20000410000 */
[C---:B------:R-:W-:Y:S01]  /*3ec0*/  FMUL.FTZ R238, R235.reuse, R180 ;  /* 0x000000b4ebee7220 */ /* 0x040fe20000410000 */
[----:B------:R-:W-:Y:S01]  /*3ed0*/  MOV R180, R178 ;  /* 0x000000b200b47202 */ /* 0x000fe20000000f00 */
        /* <DEDUP_REMOVED lines=8> */
[----:B------:R-:W-:Y:S01]  /*3f60*/  MOV R206, R172 ;  /* 0x000000ac00ce7202 */ /* 0x000fe20000000f00 */
[----:B------:R-:W-:Y:S01]  /*3f70*/  FFMA.FTZ R183, R119, R231, R27 ;  /* 0x000000e777b77223 */ /* 0x000fe2000001001b */
[----:B------:R-:W-:-:S04]  /*3f80*/  IMAD.WIDE.U32 R200, R248, 0x10, R250 ;  /* 0x00000010f8c87825 */ /* 0x000fc800078e00fa */
[C---:B------:R-:W-:Y:S01]  /*3f90*/  FMUL.FTZ R197, R235.reuse, R182 ;  /* 0x000000b6ebc57220 */ /* 0x040fe20000410000 */
[C---:B------:R-:W-:Y:S01]  /*3fa0*/  FMUL.FTZ R172, R235.reuse, R233 ;  /* 0x000000e9ebac7220 */ /* 0x040fe20000410000 */
[----:B------:R-:W-:Y:S01]  /*3fb0*/  MOV R231, R180 ;  /* 0x000000b400e77202 */ /* 0x000fe20000000f00 */
[C---:B------:R-:W-:Y:S01]  /*3fc0*/  FMUL.FTZ R237, R235.reuse, R184 ;  /* 0x000000b8ebed7220 */ /* 0x040fe20000410000 */
[C---:B------:R-:W-:Y:S01]  /*3fd0*/  FMUL.FTZ R196, R235.reuse, R185 ;  /* 0x000000b9ebc47220 */ /* 0x040fe20000410000 */
[----:B------:R-:W-:Y:S01]  /*3fe0*/  FMUL.FTZ R248, R235, R187 ;  /* 0x000000bbebf87220 */ /* 0x000fe20000410000 */
[----:B------:R-:W-:Y:S01]  /*3ff0*/  MOV R233, R173 ;  /* 0x000000ad00e97202 */ /* 0x000fe20000000f00 */
[----:B------:R-:W-:Y:S01]  /*4000*/  FFMA.FTZ R182, R118, R229, R26 ;  /* 0x000000e576b67223 */ /* 0x000fe2000001001a */
[----:B------:R-:W-:Y:S01]  /*4010*/  FFMA.FTZ R181, R117, R227, R25 ;  /* 0x000000e375b57223 */ /* 0x000fe20000010019 */
[----:B------:R-:W-:Y:S01]  /*4020*/  FFMA.FTZ R180, R116, R225, R24 ;  /* 0x000000e174b47223 */ /* 0x000fe20000010018 */
[----:B------:R-:W-:-:S04]  /*4030*/  IMAD.WIDE.U32 R204, R247, 0x10, R250 ;  /* 0x00000010f7cc7825 */ /* 0x000fc800078e00fa */
[----:B------:R-:W-:Y:S01]  /*4040*/  FMUL.FTZ R173, R235, R224 ;  /* 0x000000e0ebad7220 */ /* 0x000fe20000410000 */
[----:B------:R-:W-:Y:S01]  /*4050*/  FFMA.FTZ R187, R123, R234, R31 ;  /* 0x000000ea7bbb7223 */ /* 0x000fe2000001001f */
[----:B------:R-:W-:Y:S01]  /*4060*/  FFMA.FTZ R186, R122, R230, R30 ;  /* 0x000000e67aba7223 */ /* 0x000fe2000001001e */
[----:B------:R-:W-:Y:S01]  /*4070*/  FFMA.FTZ R185, R121, R228, R29 ;  /* 0x000000e479b97223 */ /* 0x000fe2000001001d */
[----:B------:R-:W-:Y:S01]  /*4080*/  FFMA.FTZ R184, R120, R226, R28 ;  /* 0x000000e278b87223 */ /* 0x000fe2000001001c */
        /* <DEDUP_REMOVED lines=11> */
[----:B------:R1:W-:Y:S01]  /*4140*/  STG.E.128 desc[UR4][R200.64], R180 ;  /* 0x000000b4c8007986 */ /* 0x0003e2000c101d04 */
[C---:B------:R-:W-:Y:S01]  /*4150*/  FMUL.FTZ R252, R235.reuse, R210 ;  /* 0x000000d2ebfc7220 */ /* 0x040fe20000410000 */
[C---:B------:R-:W-:Y:S01]  /*4160*/  FMUL.FTZ R240, R235.reuse, R211 ;  /* 0x000000d3ebf07220 */ /* 0x040fe20000410000 */
[----:B------:R-:W-:Y:S01]  /*4170*/  FMUL.FTZ R191, R235, R194 ;  /* 0x000000c2ebbf7220 */ /* 0x000fe20000410000 */
[----:B------:R2:W-:Y:S01]  /*4180*/  STG.E.128 desc[UR4][R204.64], R184 ;  /* 0x000000b8cc007986 */ /* 0x0005e2000c101d04 */
[----:B0-----:R-:W-:-:S04]  /*4190*/  IMAD.WIDE.U32 R208, R246, 0x10, R222 ;  /* 0x00000010f6d07825 */ /* 0x001fc800078e00de */
[C---:B------:R-:W-:Y:S01]  /*41a0*/  FMUL.FTZ R193, R235.reuse, R212 ;  /* 0x000000d4ebc17220 */ /* 0x040fe20000410000 */
        /* <DEDUP_REMOVED lines=23> */
[----:B------:R-:W-:Y:S04]  /*4320*/  STG.E.128 desc[UR4][R208.64], R180 ;  /* 0x000000b4d0007986 */ /* 0x000fe8000c101d04 */
[----:B------:R-:W-:Y:S04]  /*4330*/  STG.E.128 desc[UR4][R210.64], R184 ;  /* 0x000000b8d2007986 */ /* 0x000fe8000c101d04 */
[----:B------:R-:W-:Y:S04]  /*4340*/  STG.E.128 desc[UR4][R212.64], R196 ;  /* 0x000000c4d4007986 */ /* 0x000fe8000c101d04 */
[----:B------:R0:W-:Y:S01]  /*4350*/  STG.E.128 desc[UR4][R214.64], R200 ;  /* 0x000000c8d6007986 */ /* 0x0001e2000c101d04 */
[C---:B------:R-:W-:Y:S01]  /*4360*/  FMUL.FTZ R7, R235.reuse, R232 ;  /* 0x000000e8eb077220 */ /* 0x040fe20000410000 */
[----:B------:R-:W-:Y:S01]  /*4370*/  MOV R232, R175 ;  /* 0x000000af00e87202 */ /* 0x000fe20000000f00 */
[C---:B------:R-:W-:Y:S01]  /*4380*/  FMUL.FTZ R174, R235.reuse, R220 ;  /* 0x000000dcebae7220 */ /* 0x040fe20000410000 */
[C---:B------:R-:W-:Y:S01]  /*4390*/  FMUL.FTZ R175, R235.reuse, R221 ;  /* 0x000000ddebaf7220 */ /* 0x040fe20000410000 */
[C---:B------:R-:W-:Y:S01]  /*43a0*/  FMUL.FTZ R178, R235.reuse, R216 ;  /* 0x000000d8ebb27220 */ /* 0x040fe20000410000 */
[C---:B------:R-:W-:Y:S01]  /*43b0*/  FMUL.FTZ R179, R235.reuse, R217 ;  /* 0x000000d9ebb37220 */ /* 0x040fe20000410000 */
[----:B0-----:R-:W0:Y:S01]  /*43c0*/  LDC.64 R200, c[0x0][0x210] ;  /* 0x00008400ffc87b82 */ /* 0x001e220000000a00 */
[C---:B------:R-:W-:Y:S01]  /*43d0*/  FMUL.FTZ R188, R235.reuse, R218 ;  /* 0x000000daebbc7220 */ /* 0x040fe20000410000 */
[----:B------:R-:W-:Y:S01]  /*43e0*/  FMUL.FTZ R189, R235, R219 ;  /* 0x000000dbebbd7220 */ /* 0x000fe20000410000 */
[----:B------:R-:W-:-:S04]  /*43f0*/  IMAD.WIDE.U32 R216, R6, 0x10, R222 ;  /* 0x0000001006d87825 */ /* 0x000fc800078e00de */
        /* <DEDUP_REMOVED lines=39> */
.L_x_53185:
        /* <DEDUP_REMOVED lines=8> */
.L_x_53188:
[----:B------:R-:W-:Y:S05]  /*46f0*/  BSYNC B0 ;  /* 0x0000000000007941 */ /* 0x000fea0003800000 */
.L_x_53187:
        /* <DEDUP_REMOVED lines=9> */
.L_x_53189:
[----:B------:R-:W-:Y:S01]  /*4790*/  HFMA2.MMA R234, -RZ, RZ, 0, 2.384185791015625e-07 ;  /* 0x00000004ffea7435 */ /* 0x000fe200000001ff */
[----:B------:R-:W-:Y:S01]  /*47a0*/  FADD.FTZ R235, R235, R232 ;  /* 0x000000e8ebeb7221 */ /* 0x000fe20000010000 */
[----:B------:R-:W-:-:S04]  /*47b0*/  MOV R232, 0xffffffff ;  /* 0xffffffff00e87802 */ /* 0x000fc80000000f00 */
[----:B------:R-:W-:-:S07]  /*47c0*/  MOV R252, R235 ;  /* 0x000000eb00fc7202 */ /* 0x000fce0000000f00 */
[----:B------:R-:W-:Y:S05]  /*47d0*/  WARPSYNC.COLLECTIVE R232, `(.L_x_53190) ;  /* 0x00000000e8087348 */ /* 0x000fea0003c00000 */
[----:B------:R0:W1:Y:S02]  /*47e0*/  SHFL.BFLY P2, R232, R252, R234, R233 ;  /* 0x0c0000eafce87389 */ /* 0x00006400000400e9 */
[----:B01----:R-:W-:Y:S01]  /*47f0*/  ENDCOLLECTIVE ;  /* 0x000000000000791b */ /* 0x003fe20003800000 */
.L_x_53190:
[----:B------:R-:W-:Y:S01]  /*4800*/  HFMA2.MMA R234, -RZ, RZ, 0, 4.76837158203125e-07 ;  /* 0x00000008ffea7435 */ /* 0x000fe200000001ff */
[----:B------:R-:W-:Y:S01]  /*4810*/  FADD.FTZ R235, R235, R232 ;  /* 0x000000e8ebeb7221 */ /* 0x000fe20000010000 */
[----:B------:R-:W-:-:S04]  /*4820*/  MOV R232, 0xffffffff ;  /* 0xffffffff00e87802 */ /* 0x000fc80000000f00 */
[----:B------:R-:W-:-:S07]  /*4830*/  MOV R252, R235 ;  /* 0x000000eb00fc7202 */ /* 0x000fce0000000f00 */
[----:B------:R-:W-:Y:S05]  /*4840*/  WARPSYNC.COLLECTIVE R232, `(.L_x_53191) ;  /* 0x00000000e8087348 */ /* 0x000fea0003c00000 */
[----:B------:R0:W1:Y:S02]  /*4850*/  SHFL.BFLY P2, R232, R252, R234, R233 ;  /* 0x0c0000eafce87389 */ /* 0x00006400000400e9 */
[----:B01----:R-:W-:Y:S01]  /*4860*/  ENDCOLLECTIVE ;  /* 0x000000000000791b */ /* 0x003fe20003800000 */
.L_x_53191:
[----:B------:R-:W-:Y:S01]  /*4870*/  HFMA2.MMA R234, -RZ, RZ, 0, 9.5367431640625e-07 ;  /* 0x00000010ffea7435 */ /* 0x000fe200000001ff */
[----:B------:R-:W-:Y:S01]  /*4880*/  FADD.FTZ R235, R235, R232 ;  /* 0x000000e8ebeb7221 */ /* 0x000fe20000010000 */
[----:B------:R-:W-:-:S04]  /*4890*/  MOV R232, 0xffffffff ;  /* 0xffffffff00e87802 */ /* 0x000fc80000000f00 */
[----:B------:R-:W-:-:S07]  /*48a0*/  MOV R252, R235 ;  /* 0x000000eb00fc7202 */ /* 0x000fce0000000f00 */
[----:B------:R-:W-:Y:S05]  /*48b0*/  WARPSYNC.COLLECTIVE R232, `(.L_x_53192) ;  /* 0x00000000e8087348 */ /* 0x000fea0003c00000 */
[----:B------:R0:W1:Y:S02]  /*48c0*/  SHFL.BFLY P2, R232, R252, R234, R233 ;  /* 0x0c0000eafce87389 */ /* 0x00006400000400e9 */
[----:B01----:R-:W-:Y:S01]  /*48d0*/  ENDCOLLECTIVE ;  /* 0x000000000000791b */ /* 0x003fe20003800000 */
.L_x_53192:
        /* <DEDUP_REMOVED lines=137> */
.L_x_53193:
[----:B------:R-:W-:Y:S01]  /*5170*/  HFMA2.MMA R234, -RZ, RZ, 0, 1.1920928955078125e-07 ;  /* 0x00000002ffea7435 */ /* 0x000fe200000001ff */
[----:B------:R-:W-:Y:S01]  /*5180*/  FADD.FTZ R235, R235, R232 ;  /* 0x000000e8ebeb7221 */ /* 0x000fe20000010000 */
[----:B------:R-:W-:-:S04]  /*5190*/  MOV R232, 0xffffffff ;  /* 0xffffffff00e87802 */ /* 0x000fc80000000f00 */
[----:B------:R-:W-:-:S07]  /*51a0*/  MOV R252, R235 ;  /* 0x000000eb00fc7202 */ /* 0x000fce0000000f00 */
[----:B------:R-:W-:Y:S05]  /*51b0*/  WARPSYNC.COLLECTIVE R232, `(.L_x_53194) ;  /* 0x00000000e8087348 */ /* 0x000fea0003c00000 */
[----:B------:R0:W1:Y:S02]  /*51c0*/  SHFL.BFLY P2, R232, R252, R234, R233 ;  /* 0x0c0000eafce87389 */ /* 0x00006400000400e9 */
[----:B01----:R-:W-:Y:S01]  /*51d0*/  ENDCOLLECTIVE ;  /* 0x000000000000791b */ /* 0x003fe20003800000 */
.L_x_53194:
[----:B------:R-:W-:Y:S01]  /*51e0*/  HFMA2.MMA R234, -RZ, RZ, 0, 2.384185791015625e-07 ;  /* 0x00000004ffea7435 */ /* 0x000fe200000001ff */
[----:B------:R-:W-:Y:S01]  /*51f0*/  FADD.FTZ R235, R235, R232 ;  /* 0x000000e8ebeb7221 */ /* 0x000fe20000010000 */
[----:B------:R-:W-:-:S04]  /*5200*/  MOV R232, 0xffffffff ;  /* 0xffffffff00e87802 */ /* 0x000fc80000000f00 */
[----:B------:R-:W-:-:S07]  /*5210*/  MOV R252, R235 ;  /* 0x000000eb00fc7202 */ /* 0x000fce0000000f00 */
[----:B------:R-:W-:Y:S05]  /*5220*/  WARPSYNC.COLLECTIVE R232, `(.L_x_53195) ;  /* 0x00000000e8087348 */ /* 0x000fea0003c00000 */
[----:B------:R0:W1:Y:S02]  /*5230*/  SHFL.BFLY P2, R232, R252, R234, R233 ;  /* 0x0c0000eafce87389 */ /* 0x00006400000400e9 */
[----:B01----:R-:W-:Y:S01]  /*5240*/  ENDCOLLECTIVE ;  /* 0x000000000000791b */ /* 0x003fe20003800000 */
.L_x_53195:
[----:B------:R-:W-:Y:S01]  /*5250*/  HFMA2.MMA R234, -RZ, RZ, 0, 4.76837158203125e-07 ;  /* 0x00000008ffea7435 */ /* 0x000fe200000001ff */
[----:B------:R-:W-:Y:S01]  /*5260*/  FADD.FTZ R235, R235, R232 ;  /* 0x000000e8ebeb7221 */ /* 0x000fe20000010000 */
[----:B------:R-:W-:-:S04]  /*5270*/  MOV R232, 0xffffffff ;  /* 0xffffffff00e87802 */ /* 0x000fc80000000f00 */
[----:B------:R-:W-:-:S07]  /*5280*/  MOV R252, R235 ;  /* 0x000000eb00fc7202 */ /* 0x000fce0000000f00 */
[----:B------:R-:W-:Y:S05]  /*5290*/  WARPSYNC.COLLECTIVE R232, `(.L_x_53196) ;  /* 0x00000000e8087348 */ /* 0x000fea0003c00000 */
[----:B------:R0:W1:Y:S02]  /*52a0*/  SHFL.BFLY P2, R232, R252, R234, R233 ;  /* 0x0c0000eafce87389 */ /* 0x00006400000400e9 */
[----:B01----:R-:W-:Y:S01]  /*52b0*/  ENDCOLLECTIVE ;  /* 0x000000000000791b */ /* 0x003fe20003800000 */
.L_x_53196:
[----:B------:R-:W-:Y:S01]  /*52c0*/  HFMA2.MMA R234, -RZ, RZ, 0, 9.5367431640625e-07 ;  /* 0x00000010ffea7435 */ /* 0x000fe200000001ff */
[----:B------:R-:W-:Y:S01]  /*52d0*/  FADD.FTZ R235, R235, R232 ;  /* 0x000000e8ebeb7221 */ /* 0x000fe20000010000 */
[----:B------:R-:W-:-:S04]  /*52e0*/  MOV R232, 0xffffffff ;  /* 0xffffffff00e87802 */ /* 0x000fc80000000f00 */
[----:B------:R-:W-:-:S07]  /*52f0*/  MOV R252, R235 ;  /* 0x000000eb00fc7202 */ /* 0x000fce0000000f00 */
[----:B------:R-:W-:Y:S05]  /*5300*/  WARPSYNC.COLLECTIVE R232, `(.L_x_53197) ;  /* 0x00000000e8087348 */ /* 0x000fea0003c00000 */
[----:B------:R0:W1:Y:S02]  /*5310*/  SHFL.BFLY P2, R232, R252, R234, R233 ;  /* 0x0c0000eafce87389 */ /* 0x00006400000400e9 */
[----:B01----:R-:W-:Y:S01]  /*5320*/  ENDCOLLECTIVE ;  /* 0x000000000000791b */ /* 0x003fe20003800000 */
.L_x_53197:
[----:B------:R-:W-:Y:S05]  /*5330*/  BRA `(.L_x_53198) ;  /* 0xffffffe0009c7947 */ /* 0x000fea000383ffff */
.L_x_53199:
        /* <DEDUP_REMOVED lines=12> */
.L_x_58469:


//--------------------- .text._ZN10layer_norm13ln_fwd_kernelINS_13Kernel_traitsIfffffjLj2048ELj1ELj4ELj1ELj16ENS_18Kernel_traits_baseILj2048EfffffjLj128EEEEELb0ELb1ELb1ELb0EEEvNS_9FwdParamsE --------------------------
	.section	.text._ZN10layer_norm13ln_fwd_kernelINS_13Kernel_traitsIfffffjLj2048ELj1ELj4ELj1ELj16ENS_18Kernel_traits_baseILj2048EfffffjLj128EEEEELb0ELb1ELb1ELb0EEEvNS_9FwdParamsE,"ax",@progbits
	.align	128
        .global         _ZN10layer_norm13ln_fwd_kernelINS_13Kernel_traitsIfffffjLj2048ELj1ELj4ELj1ELj16ENS_18Kernel_traits_baseILj2048EfffffjLj128EEEEELb0ELb1ELb1ELb0EEEvNS_9FwdParamsE
        .type           _ZN10layer_norm13ln_fwd_kernelINS_13Kernel_traitsIfffffjLj2048ELj1ELj4ELj1ELj16ENS_18Kernel_traits_baseILj2048EfffffjLj128EEEEELb0ELb1ELb1ELb0EEEvNS_9FwdParamsE,@function
        .size           _ZN10layer_norm13ln_fwd_kernelINS_13Kernel_traitsIfffffjLj2048ELj1ELj4ELj1ELj16ENS_18Kernel_traits_baseILj2048EfffffjLj128EEEEELb0ELb1ELb1ELb0EEEvNS_9FwdParamsE,(.L_x_58470 - _ZN10layer_norm13ln_fwd_kernelINS_13Kernel_traitsIfffffjLj2048ELj1ELj4ELj1ELj16ENS_18Kernel_traits_baseILj2048EfffffjLj128EEEEELb0ELb1ELb1ELb0EEEvNS_9FwdParamsE)
        .other          _ZN10layer_norm13ln_fwd_kernelINS_13Kernel_traitsIfffffjLj2048ELj1ELj4ELj1ELj16ENS_18Kernel_traits_baseILj2048EfffffjLj128EEEEELb0ELb1ELb1ELb0EEEvNS_9FwdParamsE,@"STO_CUDA_ENTRY STV_DEFAULT"
_ZN10layer_norm13ln_fwd_kernelINS_13Kernel_traitsIfffffjLj2048ELj1ELj4ELj1ELj16ENS_18Kernel_traits_baseILj2048EfffffjLj128EEEEELb0ELb1ELb1ELb0EEEvNS_9FwdParamsE:
.text._ZN10layer_norm13ln_fwd_kernelINS_13Kernel_traitsIfffffjLj2048ELj1ELj4ELj1ELj16ENS_18Kernel_traits_baseILj2048EfffffjLj128EEEEELb0ELb1ELb1ELb0EEEvNS_9FwdParamsE:
        /* <DEDUP_REMOVED lines=11> */
[----:B------:R-:W-:-:S04]  /*00b0*/  LOP3.LUT R3, R250, 0x1f, RZ, 0x3c, !PT ;  /* 0x0000001ffa037812 */ /* 0x000fc800078e3cff */
[----:B------:R-:W-:Y:S02]  /*00c0*/  LEA.HI.SX32 R0, R0, R3, 0x1e ;  /* 0x0000000300007211 */ /* 0x000fe400078ff2ff */
[----:B------:R-:W-:Y:S02]  /*00d0*/  MOV R3, R250 ;  /* 0x000000fa00037202 */ /* 0x000fe40000000f00 */
        /* <DEDUP_REMOVED lines=33> */
.L_x_53201:
[----:B------:R-:W-:Y:S05]  /*02f0*/  BSYNC B0 ;  /* 0x0000000000007941 */ /* 0x000fea0003800000 */
.L_x_53200:
        /* <DEDUP_REMOVED lines=20> */
.L_x_53203:
[----:B------:R-:W-:Y:S05]  /*0440*/  BSYNC B0 ;  /* 0x0000000000007941 */ /* 0x000fea0003800000 */
.L_x_53202:
        /* <DEDUP_REMOVED lines=20> */
.L_x_53205:
[----:B------:R-:W-:Y:S05]  /*0590*/  BSYNC B0 ;  /* 0x0000000000007941 */ /* 0x000fea0003800000 */
.L_x_53204:
        /* <DEDUP_REMOVED lines=20> */
.L_x_53207:
[----:B------:R-:W-:Y:S05]  /*06e0*/  BSYNC B0 ;  /* 0x0000000000007941 */ /* 0x000fea0003800000 */
.L_x_53206:
[----:B------:R-:W-:Y:S04]  /*06f0*/  BSSY B0, `(.L_x_53208) ;  /* 0x0000014000007945 */ /* 0x000fe80003800000 */
[----:B------:R-:W-:Y:S05]  /*0700*/  @!P3 BRA `(.L_x_53209) ;  /* 0x000000000048b947 */ /* 0x000fea0003800000 */
[----:B------:R-:W-:Y:S01]  /*0710*/  ULDC.64 UR6, c[0x0][0x2c8] ;  /* 0x0000b20000067ab9 */ /* 0x000fe20000000a00 */
[----:B------:R-:W-:Y:S01]  /*0720*/  ULDC.64 UR8, c[0x0][0x278] ;  /* 0x00009e0000087ab9 */ /* 0x000fe20000000a00 */
[----:B------:R-:W-:Y:S01]  /*0730*/  ISETP.NE.U32.AND P0, PT, RZ, UR6, PT ;  /* 0x00000006ff007c0c */ /* 0x000fe2000bf05070 */
[----:B----4-:R-:W2:Y:S01]  /*0740*/  LDC.64 R36, c[0x0][0x260] ;  /* 0x00009800ff247b82 */ /* 0x010ea20000000a00 */
[----:B------:R-:W-:Y:S02]  /*0750*/  CS2R R38, SRZ ;  /* 0x0000000000267805 */ /* 0x000fe4000001ff00 */
[----:B------:R-:W-:-:S13]  /*0760*/  ISETP.NE.AND.EX P0, PT, RZ, UR7, PT, P0 ;  /* 0x00000007ff007c0c */ /* 0x000fda000bf05300 */
[----:B-1-3--:R-:W-:-:S04]  /*0770*/  @P0 LEA R4, P2, R3, UR6, 0x4 ;  /* 0x0000000603040c11 */ /* 0x00afc8000f8420ff */
        /* <DEDUP_REMOVED lines=11> */
.L_x_53209:
[----:B------:R-:W-:Y:S05]  /*0830*/  BSYNC B0 ;  /* 0x0000000000007941 */ /* 0x000fea0003800000 */
.L_x_53208:
[----:B------:R-:W-:Y:S01]  /*0840*/  ISETP.GE.U32.AND P0, PT, R0, 0xc0, PT ;  /* 0x000000c00000780c */ /* 0x000fe20003f06070 */
[----:B------:R-:W-:Y:S01]  /*0850*/  BSSY B0, `(.L_x_53210) ;  /* 0x0000016000007945 */ /* 0x000fe20003800000 */
[----:B------:R-:W-:-:S11]  /*0860*/  LOP3.LUT R2, R2, 0xffbfffff, RZ, 0xc0, !PT ;  /* 0xffbfffff02027812 */ /* 0x000fd600078ec0ff */
[----:B------:R-:W-:Y:S01]  /*0870*/  @P0 LOP3.LUT R2, R2, 0x400000, RZ, 0xfc, !PT ;  /* 0x0040000002020812 */ /* 0x000fe200078efcff */
[----:B------:R-:W-:Y:S06]  /*0880*/  @!P0 BRA `(.L_x_53211) ;  /* 0x0000000000488947 */ /* 0x000fec0003800000 */
[----:B------:R-:W-:Y:S01]  /*0890*/  ULDC.64 UR8, c[0x0][0x278] ;  /* 0x00009e0000087ab9 */ /* 0x000fe20000000a00 */
[----:B0-----:R-:W0:Y:S01]  /*08a0*/  LDC.64 R44, c[0x0][0x260] ;  /* 0x00009800ff2c7b82 */ /* 0x001e220000000a00 */
[C---:B------:R-:W-:Y:S01]  /*08b0*/  LEA R6, P0, R3.reuse, UR8, 0x4 ;  /* 0x0000000803067c11 */ /* 0x040fe2000f8020ff */
[----:B------:R-:W-:Y:S01]  /*08c0*/  ULDC.64 UR6, c[0x0][0x2c8] ;  /* 0x0000b20000067ab9 */ /* 0x000fe20000000a00 */
[----:B------:R-:W-:Y:S02]  /*08d0*/  CS2R R46, SRZ ;  /* 0x00000000002e7805 */ /* 0x000fe4000001ff00 */
[----:B------:R-:W-:Y:S02]  /*08e0*/  LEA.HI.X R7, R3, UR9, RZ, 0x4, P0 ;  /* 0x0000000903077c11 */ /* 0x000fe400080f24ff */
[----:B------:R-:W-:-:S03]  /*08f0*/  ISETP.NE.U32.AND P0, PT, RZ, UR6, PT ;  /* 0x00000006ff007c0c */ /* 0x000fc6000bf05070 */
[----:B------:R-:W2:Y:S01]  /*0900*/  LDG.E.128 R56, desc[UR4][R6.64] ;  /* 0x0000000406387981 */ /* 0x000ea2000c1e1d00 */
[----:B------:R-:W-:-:S13]  /*0910*/  ISETP.NE.AND.EX P0, PT, RZ, UR7, PT, P0 ;  /* 0x00000007ff007c0c */ /* 0x000fda000bf05300 */
[C---:B-1-34-:R-:W-:Y:S01]  /*0920*/  @P0 LEA R4, P2, R3.reuse, UR6, 0x4 ;  /* 0x0000000603040c11 */ /* 0x05afe2000f8420ff */
[C---:B0-----:R-:W-:Y:S01]  /*0930*/  IMAD.WIDE.U32 R48, R3.reuse, 0x10, R44 ;  /* 0x0000001003307825 */ /* 0x041fe200078e002c */
[----:B------:R-:W-:Y:S02]  /*0940*/  CS2R R44, SRZ ;  /* 0x00000000002c7805 */ /* 0x000fe4000001ff00 */
[----:B------:R-:W-:-:S03]  /*0950*/  @P0 LEA.HI.X R5, R3, UR7, RZ, 0x4, P2 ;  /* 0x0000000703050c11 */ /* 0x000fc600090f24ff */
[----:B------:R-:W5:Y:S04]  /*0960*/  LDG.E.128 R48, desc[UR4][R48.64] ;  /* 0x0000000430307981 */ /* 0x000f68000c1e1d00 */
[----:B------:R0:W5:Y:S01]  /*0970*/  @P0 LDG.E.128 R44, desc[UR4][R4.64] ;  /* 0x00000004042c0981 */ /* 0x000162000c1e1d00 */
[----:B------:R-:W-:-:S03]  /*0980*/  IADD3 R3, R3, 0x20, RZ ;  /* 0x0000002003037810 */ /* 0x000fc60007ffe0ff */
[----:B--2---:R0:W-:Y:S04]  /*0990*/  STL.64 [R1], R56 ;  /* 0x0000003801007387 */ /* 0x0041e80000100a00 */
[----:B------:R0:W-:Y:S02]  /*09a0*/  STL.64 [R1+0x8], R58 ;  /* 0x0000083a01007387 */ /* 0x0001e40000100a00 */
.L_x_53211:
[----:B------:R-:W-:Y:S05]  /*09b0*/  BSYNC B0 ;  /* 0x0000000000007941 */ /* 0x000fea0003800000 */
.L_x_53210:
[----:B------:R-:W-:Y:S01]  /*09c0*/  ISETP.GE.U32.AND P0, PT, R0, 0xe0, PT ;  /* 0x000000e00000780c */ /* 0x000fe20003f06070 */
[----:B------:R-:W-:Y:S01]  /*09d0*/  BSSY B0, `(.L_x_53212) ;  /* 0x0000016000007945 */ /* 0x000fe20003800000 */
[----:B01-34-:R-:W-:Y:S02]  /*09e0*/  SHF.R.U32.HI R4, RZ, 0x5, R251 ;  /* 0x00000005ff047819 */ /* 0x01bfe400000116fb */
        /* <DEDUP_REMOVED lines=14> */
[C---:B------:R-:W-:Y:S01]  /*0ad0*/  @P0 LEA R6, P2, R3.reuse, UR6, 0x4 ;  /* 0x0000000603060c11 */ /* 0x040fe2000f8420ff */
[----:B0-----:R-:W-:-:S03]  /*0ae0*/  IMAD.WIDE.U32 R56, R3, 0x10, R56 ;  /* 0x0000001003387825 */ /* 0x001fc600078e0038 */
[----:B------:R-:W-:-:S03]  /*0af0*/  @P0 LEA.HI.X R7, R3, UR7, RZ, 0x4, P2 ;  /* 0x0000000703070c11 */ /* 0x000fc600090f24ff */
[----:B------:R-:W5:Y:S04]  /*0b00*/  LDG.E.128 R56, desc[UR4][R56.64] ;  /* 0x0000000438387981 */ /* 0x000f68000c1e1d00 */
[----:B------:R0:W5:Y:S01]  /*0b10*/  @P0 LDG.E.128 R52, desc[UR4][R6.64] ;  /* 0x0000000406340981 */ /* 0x000162000c1e1d00 */
[----:B------:R-:W-:-:S07]  /*0b20*/  IADD3 R3, R3, 0x20, RZ ;  /* 0x0000002003037810 */ /* 0x000fce0007ffe0ff */
.L_x_53213:
[----:B------:R-:W-:Y:S05]  /*0b30*/  BSYNC B0 ;  /* 0x0000000000007941 */ /* 0x000fea0003800000 */
.L_x_53212:
[----:B------:R-:W-:Y:S01]  /*0b40*/  ISETP.GE.U32.AND P0, PT, R0, 0x100, PT ;  /* 0x000001000000780c */ /* 0x000fe20003f06070 */
[----:B------:R-:W-:Y:S01]  /*0b50*/  BSSY B0, `(.L_x_53214) ;  /* 0x0000014000007945 */ /* 0x000fe20003800000 */
[----:B------:R-:W-:-:S11]  /*0b60*/  LOP3.LUT R2, R2, 0xffefffff, RZ, 0xc0, !PT ;  /* 0xffefffff02027812 */ /* 0x000fd600078ec0ff */
[----:B------:R-:W-:Y:S01]  /*0b70*/  @P0 LOP3.LUT R2, R2, 0x100000, RZ, 0xfc, !PT ;  /* 0x0010000002020812 */ /* 0x000fe200078efcff */
[----:B------:R-:W-:Y:S06]  /*0b80*/  @!P0 BRA `(.L_x_53215) ;  /* 0x0000000000408947 */ /* 0x000fec0003800000 */
[----:B------:R-:W-:Y:S01]  /*0b90*/  ULDC.64 UR6, c[0x0][0x278] ;  /* 0x00009e0000067ab9 */ /* 0x000fe20000000a00 */
[----:B------:R-:W1:Y:S01]  /*0ba0*/  LDC.64 R64, c[0x0][0x260] ;  /* 0x00009800ff407b82 */ /* 0x000e620000000a00 */
        /* <DEDUP_REMOVED lines=8> */
[C---:B0-----:R-:W-:Y:S01]  /*0c30*/  @P0 LEA R6, P2, R3.reuse, UR6, 0x4 ;  /* 0x0000000603060c11 */ /* 0x041fe2000f8420ff */
[----:B-1----:R-:W-:-:S03]  /*0c40*/  IMAD.WIDE.U32 R64, R3, 0x10, R64 ;  /* 0x0000001003407825 */ /* 0x002fc600078e0040 */
[----:B------:R-:W-:-:S03]  /*0c50*/  @P0 LEA.HI.X R7, R3, UR7, RZ, 0x4, P2 ;  /* 0x0000000703070c11 */ /* 0x000fc600090f24ff */
[----:B------:R-:W5:Y:S04]  /*0c60*/  LDG.E.128 R64, desc[UR4][R64.64] ;  /* 0x0000000440407981 */ /* 0x000f68000c1e1d00 */
[----:B------:R1:W5:Y:S01]  /*0c70*/  @P0 LDG.E.128 R60, desc[UR4][R6.64] ;  /* 0x00000004063c0981 */ /* 0x000362000c1e1d00 */
[----:B------:R-:W-:-:S07]  /*0c80*/  IADD3 R3, R3, 0x20, RZ ;  /* 0x0000002003037810 */ /* 0x000fce0007ffe0ff */
.L_x_53215:
[----:B------:R-:W-:Y:S05]  /*0c90*/  BSYNC B0 ;  /* 0x0000000000007941 */ /* 0x000fea0003800000 */
.L_x_53214:
[----:B------:R-:W-:Y:S01]  /*0ca0*/  ISETP.GE.U32.AND P0, PT, R0, 0x120, PT ;  /* 0x000001200000780c */ /* 0x000fe20003f06070 */
[----:B------:R-:W-:Y:S01]  /*0cb0*/  BSSY B0, `(.L_x_53216) ;  /* 0x0000014000007945 */ /* 0x000fe20003800000 */
[----:B------:R-:W-:-:S11]  /*0cc0*/  LOP3.LUT R2, R2, 0xfff7ffff, RZ, 0xc0, !PT ;  /* 0xfff7ffff02027812 */ /* 0x000fd600078ec0ff */
[----:B------:R-:W-:Y:S01]  /*0cd0*/  @P0 LOP3.LUT R2, R2, 0x80000, RZ, 0xfc, !PT ;  /* 0x0008000002020812 */ /* 0x000fe200078efcff */
[----:B------:R-:W-:Y:S06]  /*0ce0*/  @!P0 BRA `(.L_x_53217) ;  /* 0x0000000000408947 */ /* 0x000fec0003800000 */
[----:B------:R-:W-:Y:S01]  /*0cf0*/  ULDC.64 UR6, c[0x0][0x278] ;  /* 0x00009e0000067ab9 */ /* 0x000fe20000000a00 */
[----:B------:R-:W2:Y:S01]  /*0d00*/  LDC.64 R72, c[0x0][0x260] ;  /* 0x00009800ff487b82 */ /* 0x000ea20000000a00 */
        /* <DEDUP_REMOVED lines=8> */
[C---:B01----:R-:W-:Y:S01]  /*0d90*/  @P0 LEA R6, P2, R3.reuse, UR6, 0x4 ;  /* 0x0000000603060c11 */ /* 0x043fe2000f8420ff */
[----:B--2---:R-:W-:-:S03]  /*0da0*/  IMAD.WIDE.U32 R72, R3, 0x10, R72 ;  /* 0x0000001003487825 */ /* 0x004fc600078e0048 */
[----:B------:R-:W-:-:S03]  /*0db0*/  @P0 LEA.HI.X R7, R3, UR7, RZ, 0x4, P2 ;  /* 0x0000000703070c11 */ /* 0x000fc600090f24ff */
[----:B------:R-:W5:Y:S04]  /*0dc0*/  LDG.E.128 R72, desc[UR4][R72.64] ;  /* 0x0000000448487981 */ /* 0x000f68000c1e1d00 */
[----:B------:R2:W5:Y:S01]  /*0dd0*/  @P0 LDG.E.128 R68, desc[UR4][R6.64] ;  /* 0x0000000406440981 */ /* 0x000562000c1e1d00 */
[----:B------:R-:W-:-:S07]  /*0de0*/  IADD3 R3, R3, 0x20, RZ ;  /* 0x0000002003037810 */ /* 0x000fce0007ffe0ff */
.L_x_53217:
[----:B------:R-:W-:Y:S05]  /*0df0*/  BSYNC B0 ;  /* 0x0000000000007941 */ /* 0x000fea0003800000 */
.L_x_53216:
[----:B------:R-:W-:Y:S01]  /*0e00*/  ISETP.GE.U32.AND P0, PT, R0, 0x140, PT ;  /* 0x000001400000780c */ /* 0x000fe20003f06070 */
[----:B------:R-:W-:Y:S01]  /*0e10*/  BSSY B0, `(.L_x_53218) ;  /* 0x0000014000007945 */ /* 0x000fe20003800000 */
[----:B------:R-:W-:-:S11]  /*0e20*/  LOP3.LUT R2, R2, 0xfffbffff, RZ, 0xc0, !PT ;  /* 0xfffbffff02027812 */ /* 0x000fd600078ec0ff */
[----:B------:R-:W-:Y:S01]  /*0e30*/  @P0 LOP3.LUT R2, R2, 0x40000, RZ, 0xfc, !PT ;  /* 0x0004000002020812 */ /* 0x000fe200078efcff */
[----:B------:R-:W-:Y:S06]  /*0e40*/  @!P0 BRA `(.L_x_53219) ;  /* 0x0000000000408947 */ /* 0x000fec0003800000 */
[----:B------:R-:W-:Y:S01]  /*0e50*/  ULDC.64 UR6, c[0x0][0x278] ;  /* 0x00009e0000067ab9 */ /* 0x000fe20000000a00 */
[----:B------:R-:W3:Y:S01]  /*0e60*/  LDC.64 R80, c[0x0][0x260] ;  /* 0x00009800ff507b82 */ /* 0x000ee20000000a00 */
        /* <DEDUP_REMOVED lines=8> */
[C---:B012---:R-:W-:Y:S01]  /*0ef0*/  @P0 LEA R6, P2, R3.reuse, UR6, 0x4 ;  /* 0x0000000603060c11 */ /* 0x047fe2000f8420ff */
[----:B---3--:R-:W-:-:S03]  /*0f00*/  IMAD.WIDE.U32 R80, R3, 0x10, R80 ;  /* 0x0000001003507825 */ /* 0x008fc600078e0050 */
[----:B------:R-:W-:-:S03]  /*0f10*/  @P0 LEA.HI.X R7, R3, UR7, RZ, 0x4, P2 ;  /* 0x0000000703070c11 */ /* 0x000fc600090f24ff */
[----:B------:R-:W5:Y:S04]  /*0f20*/  LDG.E.128 R80, desc[UR4][R80.64] ;  /* 0x0000000450507981 */ /* 0x000f68000c1e1d00 */
[----:B------:R3:W5:Y:S01]  /*0f30*/  @P0 LDG.E.128 R76, desc[UR4][R6.64] ;  /* 0x00000004064c0981 */ /* 0x000762000c1e1d00 */
[----:B------:R-:W-:-:S07]  /*0f40*/  IADD3 R3, R3, 0x20, RZ ;  /* 0x0000002003037810 */ /* 0x000fce0007ffe0ff */
.L_x_53219:
[----:B------:R-:W-:Y:S05]  /*0f50*/  BSYNC B0 ;  /* 0x0000000000007941 */ /* 0x000fea0003800000 */
.L_x_53218:
[----:B------:R-:W-:Y:S01]  /*0f60*/  ISETP.GE.U32.AND P0, PT, R0, 0x160, PT ;  /* 0x000001600000780c */ /* 0x000fe20003f06070 */
[----:B------:R-:W-:Y:S01]  /*0f70*/  BSSY B0, `(.L_x_53220) ;  /* 0x0000014000007945 */ /* 0x000fe20003800000 */
[----:B------:R-:W-:-:S11]  /*0f80*/  LOP3.LUT R2, R2, 0xfffdffff, RZ, 0xc0, !PT ;  /* 0xfffdffff02027812 */ /* 0x000fd600078ec0ff */
[----:B------:R-:W-:Y:S01]  /*0f90*/  @P0 LOP3.LUT R2, R2, 0x20000, RZ, 0xfc, !PT ;  /* 0x0002000002020812 */ /* 0x000fe200078efcff */
[----:B------:R-:W-:Y:S06]  /*0fa0*/  @!P0 BRA `(.L_x_53221) ;  /* 0x0000000000408947 */ /* 0x000fec0003800000 */
[----:B------:R-:W-:Y:S01]  /*0fb0*/  ULDC.64 UR6, c[0x0][0x278] ;  /* 0x00009e0000067ab9 */ /* 0x000fe20000000a00 */
[----:B------:R-:W4:Y:S01]  /*0fc0*/  LDC.64 R88, c[0x0][0x260] ;  /* 0x00009800ff587b82 */ /* 0x000f220000000a00 */
        /* <DEDUP_REMOVED lines=8> */
[C---:B0123--:R-:W-:Y:S01]  /*1050*/  @P0 LEA R6, P2, R3.reuse, UR6, 0x4 ;  /* 0x0000000603060c11 */ /* 0x04ffe2000f8420ff */
[----:B----4-:R-:W-:-:S03]  /*1060*/  IMAD.WIDE.U32 R88, R3, 0x10, R88 ;  /* 0x0000001003587825 */ /* 0x010fc600078e0058 */
[----:B------:R-:W-:-:S03]  /*1070*/  @P0 LEA.HI.X R7, R3, UR7, RZ, 0x4, P2 ;  /* 0x0000000703070c11 */ /* 0x000fc600090f24ff */
[----:B------:R-:W5:Y:S04]  /*1080*/  LDG.E.128 R88, desc[UR4][R88.64] ;  /* 0x0000000458587981 */ /* 0x000f68000c1e1d00 */
[----:B------:R4:W5:Y:S01]  /*1090*/  @P0 LDG.E.128 R84, desc[UR4][R6.64] ;  /* 0x0000000406540981 */ /* 0x000962000c1e1d00 */
[----:B------:R-:W-:-:S07]  /*10a0*/  IADD3 R3, R3, 0x20, RZ ;  /* 0x0000002003037810 */ /* 0x000fce0007ffe0ff */
.L_x_53221:
[----:B------:R-:W-:Y:S05]  /*10b0*/  BSYNC B0 ;  /* 0x0000000000007941 */ /* 0x000fea0003800000 */
.L_x_53220:
        /* <DEDUP_REMOVED lines=19> */
[----:B------:R0:W5:Y:S01]  /*11f0*/  @P0 LDG.E.128 R96, desc[UR4][R6.64] ;  /* 0x0000000406600981 */ /* 0x000162000c1e1d00 */
[----:B------:R-:W-:-:S07]  /*1200*/  IADD3 R3, R3, 0x20, RZ ;  /* 0x0000002003037810 */ /* 0x000fce0007ffe0ff */
.L_x_53223:
[----:B------:R-:W-:Y:S05]  /*1210*/  BSYNC B0 ;  /* 0x0000000000007941 */ /* 0x000fea0003800000 */
.L_x_53222:
        /* <DEDUP_REMOVED lines=21> */
.L_x_53225:
[----:B------:R-:W-:Y:S05]  /*1370*/  BSYNC B0 ;  /* 0x0000000000007941 */ /* 0x000fea0003800000 */
.L_x_53224:
        /* <DEDUP_REMOVED lines=21> */
.L_x_53227:
[----:B------:R-:W-:Y:S05]  /*14d0*/  BSYNC B0 ;  /* 0x0000000000007941 */ /* 0x000fea0003800000 */
.L_x_53226:
        /* <DEDUP_REMOVED lines=21> */
.L_x_53229:
[----:B------:R-:W-:Y:S05]  /*1630*/  BSYNC B0 ;  /* 0x0000000000007941 */ /* 0x000fea0003800000 */
.L_x_53228:
        /* <DEDUP_REMOVED lines=20> */
.L_x_53231:
[----:B------:R-:W-:Y:S05]  /*1780*/  BSYNC B0 ;  /* 0x0000000000007941 */ /* 0x000fea0003800000 */
.L_x_53230:
[----:B------:R-:W-:Y:S02]  /*1790*/  ULDC UR6, c[0x0][0x214] ;  /* 0x0000850000067ab9 */ /* 0x000fe40000000800 */
[----:B------:R-:W-:-:S13]  /*17a0*/  ISETP.GE.AND P0, PT, R4, UR6, PT ;  /* 0x0000000604007c0c */ /* 0x000fda000bf06270 */
[----:B------:R-:W-:Y:S05]  /*17b0*/  @P0 EXIT ;  /* 0x000000000000094d */ /* 0x000fea0003800000 */
[----:B------:R-:W-:Y:S01]  /*17c0*/  ULDC.U8 UR6, c[0x0][0x2a0] ;  /* 0x0000a80000067ab9 */ /* 0x000fe20000000000 */
[----:B------:R-:W-:Y:S01]  /*17d0*/  MOV R3, R4 ;  /* 0x0000000400037202 */ /* 0x000fe20000000f00 */
[----:B------:R-:W-:Y:S01]  /*17e0*/  ULDC UR7, c[0x0][0x29c] ;  /* 0x0000a70000077ab9 */ /* 0x000fe20000000800 */
[----:B------:R-:W-:Y:S01]  /*17f0*/  ISETP.NE.AND P0, PT, RZ, UR6, PT ;  /* 0x00000006ff007c0c */ /* 0x000fe2000bf05270 */
[----:B------:R-:W-:-:S12]  /*1800*/  ULDC UR8, c[0x0][0x2d8] ;  /* 0x0000b60000087ab9 */ /* 0x000fd80000000800 */
.L_x_53425:
[----:B------:R-:W0:Y:S08]  /*1810*/  LDC.64 R4, c[0x0][0x280] ;  /* 0x0000a000ff047b82 */ /* 0x000e300000000a00 */
[----:B01234-:R-:W0:Y:S08]  /*1820*/  LDC.64 R6, c[0x0][0x288] ;  /* 0x0000a200ff067b82 */ /* 0x01fe300000000a00 */
[----:B------:R-:W1:Y:S01]  /*1830*/  LDC R252, c[0x0][0x218] ;  /* 0x00008600fffc7b82 */ /* 0x000e620000000800 */
[----:B------:R-:W-:-:S06]  /*1840*/  IMAD.WIDE R4, R3, 0x4, R4 ;  /* 0x0000000403047825 */ /* 0x000fcc00078e0204 */
[----:B------:R1:W2:Y:S01]  /*1850*/  LDG.E R4, desc[UR4][R4.64] ;  /* 0x0000000404047981 */ /* 0x0002a2000c1e1900 */
[----:B0-----:R-:W-:-:S05]  /*1860*/  IMAD.WIDE R6, R3, 0x4, R6 ;  /* 0x0000000403067825 */ /* 0x001fca00078e0206 */
[----:B-----5:R0:W5:Y:S01]  /*1870*/  LDG.E R230, desc[UR4][R6.64] ;  /* 0x0000000406e67981 */ /* 0x020162000c1e1900 */
[----:B------:R-:W-:Y:S01]  /*1880*/  BSSY B0, `(.L_x_53232) ;  /* 0x0000046000007945 */ /* 0x000fe20003800000 */
[----:B------:R-:W-:Y:S01]  /*1890*/  SHF.R.S32.HI R231, RZ, 0x1f, R3 ;  /* 0x0000001fffe77819 */ /* 0x000fe20000011403 */
[----:B-1----:R-:W-:-:S05]  /*18a0*/  IMAD R5, R3, R252, RZ ;  /* 0x000000fc03057224 */ /* 0x002fca00078e02ff */
[----:B0-----:R-:W-:-:S04]  /*18b0*/  SHF.R.S32.HI R6, RZ, 0x1f, R5 ;  /* 0x0000001fff067819 */ /* 0x001fc80000011405 */
[----:B------:R-:W-:-:S04]  /*18c0*/  LEA.HI R5, R6, R5, RZ, 0x2 ;  /* 0x0000000506057211 */ /* 0x000fc800078f10ff */
[----:B------:R-:W-:Y:S02]  /*18d0*/  LEA.HI.SX32 R5, R5, R250, 0x1e ;  /* 0x000000fa05057211 */ /* 0x000fe400078ff2ff */
[----:B--2---:R-:W-:-:S13]  /*18e0*/  ISETP.GE.AND P2, PT, R4, 0x1, PT ;  /* 0x000000010400780c */ /* 0x004fda0003f46270 */
[----:B------:R-:W-:Y:S02]  /*18f0*/  @P2 IADD3 R7, R4, -0x1, RZ ;  /* 0xffffffff04072810 */ /* 0x000fe40007ffe0ff */
[----:B------:R-:W-:-:S03]  /*1900*/  @P2 LOP3.LUT R250, R251, 0x1f, RZ, 0xc0, !PT ;  /* 0x0000001ffbfa2812 */ /* 0x000fc600078ec0ff */
[----:B------:R-:W-:-:S05]  /*1910*/  @P2 IMAD R7, R7, R252, RZ ;  /* 0x000000fc07072224 */ /* 0x000fca00078e02ff */
[----:B------:R-:W-:-:S04]  /*1920*/  @P2 SHF.R.S32.HI R6, RZ, 0x1f, R7 ;  /* 0x0000001fff062819 */ /* 0x000fc80000011407 */
[----:B------:R-:W-:Y:S01]  /*1930*/  @P2 LEA.HI R7, R6, R7, RZ, 0x2 ;  /* 0x0000000706072211 */ /* 0x000fe200078f10ff */
[----:B------:R-:W-:-:S06]  /*1940*/  HFMA2.MMA R6, -RZ, RZ, 0, 0 ;  /* 0x00000000ff067435 */ /* 0x000fcc00000001ff */
[----:B------:R-:W-:Y:S01]  /*1950*/  @P2 LEA.HI.SX32 R6, R7, R250, 0x1e ;  /* 0x000000fa07062211 */ /* 0x000fe200078ff2ff */
        /* <DEDUP_REMOVED lines=29> */
.L_x_53235:
[----:B------:R-:W-:Y:S05]  /*1b30*/  BSYNC B1 ;  /* 0x0000000000017941 */ /* 0x000fea0003800000 */
.L_x_53234:
[----:B------:R-:W-:Y:S04]  /*1b40*/  BSSY B1, `(.L_x_53236) ;  /* 0x0000006000017945 */ /* 0x000fe80003800000 */
[----:B------:R-:W-:Y:S05]  /*1b50*/  @!P4 BRA `(.L_x_53237) ;  /* 0x000000000010c947 */ /* 0x000fea0003800000 */
[----:B------:R-:W2:Y:S01]  /*1b60*/  LDL R228, [R1+0x54] ;  /* 0x0000540001e47983 */ /* 0x000ea20000100800 */
[----:B-----5:R-:W-:-:S04]  /*1b70*/  FMUL.FTZ R7, R161, UR7 ;  /* 0x00000007a1077c20 */ /* 0x020fc80008410000 */
[----:B--2---:R-:W-:-:S04]  /*1b80*/  FMUL.FTZ R165, R228, R7 ;  /* 0x00000007e4a57220 */ /* 0x004fc80000410000 */
[----:B------:R-:W-:-:S07]  /*1b90*/  @P3 FADD.FTZ R165, R157, R165 ;  /* 0x000000a59da53221 */ /* 0x000fce0000010000 */
.L_x_53237:
[----:B------:R-:W-:Y:S05]  /*1ba0*/  BSYNC B1 ;  /* 0x0000000000017941 */ /* 0x000fea0003800000 */
.L_x_53236:
[----:B------:R-:W-:Y:S04]  /*1bb0*/  BSSY B1, `(.L_x_53238) ;  /* 0x0000006000017945 */ /* 0x000fe80003800000 */
[----:B------:R-:W-:Y:S05]  /*1bc0*/  @!P4 BRA `(.L_x_53239) ;  /* 0x000000000010c947 */ /* 0x000fea0003800000 */
[----:B------:R-:W2:Y:S01]  /*1bd0*/  LDL R228, [R1+0x58] ;  /* 0x0000580001e47983 */ /* 0x000ea20000100800 */
[----:B-----5:R-:W-:-:S04]  /*1be0*/  FMUL.FTZ R7, R162, UR7 ;  /* 0x00000007a2077c20 */ /* 0x020fc80008410000 */
[----:B--2---:R-:W-:-:S04]  /*1bf0*/  FMUL.FTZ R166, R228, R7 ;  /* 0x00000007e4a67220 */ /* 0x004fc80000410000 */
[----:B------:R-:W-:-:S07]  /*1c00*/  @P3 FADD.FTZ R166, R158, R166 ;  /* 0x000000a69ea63221 */ /* 0x000fce0000010000 */
.L_x_53239:
[----:B------:R-:W-:Y:S05]  /*1c10*/  BSYNC B1 ;  /* 0x0000000000017941 */ /* 0x000fea0003800000 */
.L_x_53238:
[----:B------:R-:W-:Y:S04]  /*1c20*/  BSSY B1, `(.L_x_53240) ;  /* 0x0000006000017945 */ /* 0x000fe80003800000 */
[----:B------:R-:W-:Y:S05]  /*1c30*/  @!P4 BRA `(.L_x_53241) ;  /* 0x000000000010c947 */ /* 0x000fea0003800000 */
[----:B------:R-:W2:Y:S01]  /*1c40*/  LDL R228, [R1+0x5c] ;  /* 0x00005c0001e47983 */ /* 0x000ea20000100800 */
[----:B-----5:R-:W-:-:S04]  /*1c50*/  FMUL.FTZ R7, R163, UR7 ;  /* 0x00000007a3077c20 */ /* 0x020fc80008410000 */
[----:B--2---:R-:W-:-:S04]  /*1c60*/  FMUL.FTZ R167, R228, R7 ;  /* 0x00000007e4a77220 */ /* 0x004fc80000410000 */
[----:B------:R-:W-:-:S07]  /*1c70*/  @P3 FADD.FTZ R167, R159, R167 ;  /* 0x000000a79fa73221 */ /* 0x000fce0000010000 */
.L_x_53241:
[----:B------:R-:W-:Y:S05]  /*1c80*/  BSYNC B1 ;  /* 0x0000000000017941 */ /* 0x000fea0003800000 */
.L_x_53240:
[----:B------:R-:W0:Y:S01]  /*1c90*/  LDC.64 R228, c[0x0][0x238] ;  /* 0x00008e00ffe47b82 */ /* 0x000e220000000a00 */
[----:B------:R-:W-:Y:S01]  /*1ca0*/  IADD3 R6, R6, 0x20, RZ ;  /* 0x0000002006067810 */ /* 0x000fe20007ffe0ff */
[C---:B0-----:R-:W-:Y:S01]  /*1cb0*/  IMAD.WIDE.U32 R228, R5.reuse, 0x10, R228 ;  /* 0x0000001005e47825 */ /* 0x041fe200078e00e4 */
[----:B------:R-:W-:-:S04]  /*1cc0*/  IADD3 R5, R5, 0x20, RZ ;  /* 0x0000002005057810 */ /* 0x000fc80007ffe0ff */
[----:B------:R0:W-:Y:S03]  /*1cd0*/  STG.E.128 desc[UR4][R228.64], R164 ;  /* 0x000000a4e4007986 */ /* 0x0001e6000c101d04 */
.L_x_53233:
[----:B------:R-:W-:Y:S05]  /*1ce0*/  BSYNC B0 ;  /* 0x0000000000007941 */ /* 0x000fea0003800000 */
.L_x_53232:
        /* <DEDUP_REMOVED lines=31> */
.L_x_53245:
[----:B------:R-:W-:Y:S05]  /*1ee0*/  BSYNC B1 ;  /* 0x0000000000017941 */ /* 0x000fea0003800000 */
.L_x_53244:
[----:B------:R-:W-:Y:S04]  /*1ef0*/  BSSY B1, `(.L_x_53246) ;  /* 0x0000006000017945 */ /* 0x000fe80003800000 */
[----:B------:R-:W-:Y:S05]  /*1f00*/  @!P4 BRA `(.L_x_53247) ;  /* 0x000000000010c947 */ /* 0x000fea0003800000 */
[----:B------:R-:W2:Y:S01]  /*1f10*/  LDL R228, [R1+0x44] ;  /* 0x0000440001e47983 */ /* 0x000ea20000100800 */
[----:B-----5:R-:W-:-:S04]  /*1f20*/  FMUL.FTZ R7, R161, UR7 ;  /* 0x00000007a1077c20 */ /* 0x020fc80008410000 */
[----:B--2---:R-:W-:-:S04]  /*1f30*/  FMUL.FTZ R169, R228, R7 ;  /* 0x00000007e4a97220 */ /* 0x004fc80000410000 */
[----:B------:R-:W-:-:S07]  /*1f40*/  @P3 FADD.FTZ R169, R157, R169 ;  /* 0x000000a99da93221 */ /* 0x000fce0000010000 */
.L_x_53247:
[----:B------:R-:W-:Y:S05]  /*1f50*/  BSYNC B1 ;  /* 0x0000000000017941 */ /* 0x000fea0003800000 */
.L_x_53246:
[----:B------:R-:W-:Y:S04]  /*1f60*/  BSSY B1, `(.L_x_53248) ;  /* 0x0000006000017945 */ /* 0x000fe80003800000 */
[----:B------:R-:W-:Y:S05]  /*1f70*/  @!P4 BRA `(.L_x_53249) ;  /* 0x000000000010c947 */ /* 0x000fea0003800000 */
[----:B------:R-:W2:Y:S01]  /*1f80*/  LDL R228, [R1+0x48] ;  /* 0x0000480001e47983 */ /* 0x000ea20000100800 */
[----:B-----5:R-:W-:-:S04]  /*1f90*/  FMUL.FTZ R7, R162, UR7 ;  /* 0x00000007a2077c20 */ /* 0x020fc80008410000 */
[----:B--2---:R-:W-:-:S04]  /*1fa0*/  FMUL.FTZ R170, R228, R7 ;  /* 0x00000007e4aa7220 */ /* 0x004fc80000410000 */
[----:B------:R-:W-:-:S07]  /*1fb0*/  @P3 FADD.FTZ R170, R158, R170 ;  /* 0x000000aa9eaa3221 */ /* 0x000fce0000010000 */
.L_x_53249:
[----:B------:R-:W-:Y:S05]  /*1fc0*/  BSYNC B1 ;  /* 0x0000000000017941 */ /* 0x000fea0003800000 */
.L_x_53248:
[----:B------:R-:W-:Y:S04]  /*1fd0*/  BSSY B1, `(.L_x_53250) ;  /* 0x0000006000017945 */ /* 0x000fe80003800000 */
[----:B------:R-:W-:Y:S05]  /*1fe0*/  @!P4 BRA `(.L_x_53251) ;  /* 0x000000000010c947 */ /* 0x000fea0003800000 */
[----:B------:R-:W2:Y:S01]  /*1ff0*/  LDL R228, [R1+0x4c] ;  /* 0x00004c0001e47983 */ /* 0x000ea20000100800 */
[----:B-----5:R-:W-:-:S04]  /*2000*/  FMUL.FTZ R7, R163, UR7 ;  /* 0x00000007a3077c20 */ /* 0x020fc80008410000 */
[----:B--2---:R-:W-:-:S04]  /*2010*/  FMUL.FTZ R171, R228, R7 ;  /* 0x00000007e4ab7220 */ /* 0x004fc80000410000 */
[----:B------:R-:W-:-:S07]  /*2020*/  @P3 FADD.FTZ R171, R159, R171 ;  /* 0x000000ab9fab3221 */ /* 0x000fce0000010000 */
.L_x_53251:
[----:B------:R-:W-:Y:S05]  /*2030*/  BSYNC B1 ;  /* 0x0000000000017941 */ /* 0x000fea0003800000 */
.L_x_53250:
[----:B------:R-:W0:Y:S01]  /*2040*/  LDC.64 R228, c[0x0][0x238] ;  /* 0x00008e00ffe47b82 */ /* 0x000e220000000a00 */
[----:B------:R-:W-:Y:S01]  /*2050*/  IADD3 R6, R6, 0x20, RZ ;  /* 0x0000002006067810 */ /* 0x000fe20007ffe0ff */
[C---:B0-----:R-:W-:Y:S01]  /*2060*/  IMAD.WIDE.U32 R228, R5.reuse, 0x10, R228 ;  /* 0x0000001005e47825 */ /* 0x041fe200078e00e4 */
[----:B------:R-:W-:-:S04]  /*2070*/  IADD3 R5, R5, 0x20, RZ ;  /* 0x0000002005057810 */ /* 0x000fc80007ffe0ff */
[----:B------:R1:W-:Y:S03]  /*2080*/  STG.E.128 desc[UR4][R228.64], R168 ;  /* 0x000000a8e4007986 */ /* 0x0003e6000c101d04 */
.L_x_53243:
[----:B------:R-:W-:Y:S05]  /*2090*/  BSYNC B0 ;  /* 0x0000000000007941 */ /* 0x000fea0003800000 */
.L_x_53242:
        /* <DEDUP_REMOVED lines=31> */
.L_x_53255:
[----:B------:R-:W-:Y:S05]  /*2290*/  BSYNC B1 ;  /* 0x0000000000017941 */ /* 0x000fea0003800000 */
.L_x_53254:
[----:B------:R-:W-:Y:S04]  /*22a0*/  BSSY B1, `(.L_x_53256) ;  /* 0x0000006000017945 */ /* 0x000fe80003800000 */
[----:B------:R-:W-:Y:S05]  /*22b0*/  @!P4 BRA `(.L_x_53257) ;  /* 0x000000000010c947 */ /* 0x000fea0003800000 */
[----:B------:R-:W2:Y:S01]  /*22c0*/  LDL R228, [R1+0x34] ;  /* 0x0000340001e47983 */ /* 0x000ea20000100800 */
[----:B-----5:R-:W-:-:S04]  /*22d0*/  FMUL.FTZ R7, R161, UR7 ;  /* 0x00000007a1077c20 */ /* 0x020fc80008410000 */
[----:B--2---:R-:W-:-:S04]  /*22e0*/  FMUL.FTZ R173, R228, R7 ;  /* 0x00000007e4ad7220 */ /* 0x004fc80000410000 */
[----:B------:R-:W-:-:S07]  /*22f0*/  @P3 FADD.FTZ R173, R157, R173 ;  /* 0x000000ad9dad3221 */ /* 0x000fce0000010000 */
.L_x_53257:
[----:B------:R-:W-:Y:S05]  /*2300*/  BSYNC B1 ;  /* 0x0000000000017941 */ /* 0x000fea0003800000 */
.L_x_53256:
[----:B------:R-:W-:Y:S04]  /*2310*/  BSSY B1, `(.L_x_53258) ;  /* 0x0000006000017945 */ /* 0x000fe80003800000 */
[----:B------:R-:W-:Y:S05]  /*2320*/  @!P4 BRA `(.L_x_53259) ;  /* 0x000000000010c947 */ /* 0x000fea0003800000 */
[----:B------:R-:W2:Y:S01]  /*2330*/  LDL R228, [R1+0x38] ;  /* 0x0000380001e47983 */ /* 0x000ea20000100800 */
[----:B-----5:R-:W-:-:S04]  /*2340*/  FMUL.FTZ R7, R162, UR7 ;  /* 0x00000007a2077c20 */ /* 0x020fc80008410000 */
[----:B--2---:R-:W-:-:S04]  /*2350*/  FMUL.FTZ R174, R228, R7 ;  /* 0x00000007e4ae7220 */ /* 0x004fc80000410000 */
[----:B------:R-:W-:-:S07]  /*2360*/  @P3 FADD.FTZ R174, R158, R174 ;  /* 0x000000ae9eae3221 */ /* 0x000fce0000010000 */
.L_x_53259:
[----:B------:R-:W-:Y:S05]  /*2370*/  BSYNC B1 ;  /* 0x0000000000017941 */ /* 0x000fea0003800000 */
.L_x_53258:
[----:B------:R-:W-:Y:S04]  /*2380*/  BSSY B1, `(.L_x_53260) ;  /* 0x0000006000017945 */ /* 0x000fe80003800000 */
[----:B------:R-:W-:Y:S05]  /*2390*/  @!P4 BRA `(.L_x_53261) ;  /* 0x000000000010c947 */ /* 0x000fea0003800000 */
[----:B------:R-:W2:Y:S01]  /*23a0*/  LDL R228, [R1+0x3c] ;  /* 0x00003c0001e47983 */ /* 0x000ea20000100800 */
[----:B-----5:R-:W-:-:S04]  /*23b0*/  FMUL.FTZ R7, R163, UR7 ;  /* 0x00000007a3077c20 */ /* 0x020fc80008410000 */
[----:B--2---:R-:W-:-:S04]  /*23c0*/  FMUL.FTZ R175, R228, R7 ;  /* 0x00000007e4af7220 */ /* 0x004fc80000410000 */
[----:B------:R-:W-:-:S07]  /*23d0*/  @P3 FADD.FTZ R175, R159, R175 ;  /* 0x000000af9faf3221 */ /* 0x000fce0000010000 */
.L_x_53261:
[----:B------:R-:W-:Y:S05]  /*23e0*/  BSYNC B1 ;  /* 0x0000000000017941 */ /* 0x000fea0003800000 */
.L_x_53260:
[----:B------:R-:W0:Y:S01]  /*23f0*/  LDC.64 R228, c[0x0][0x238] ;  /* 0x00008e00ffe47b82 */ /* 0x000e220000000a00 */
[----:B------:R-:W-:Y:S01]  /*2400*/  IADD3 R6, R6, 0x20, RZ ;  /* 0x0000002006067810 */ /* 0x000fe20007ffe0ff */
[C---:B0-----:R-:W-:Y:S01]  /*2410*/  IMAD.WIDE.U32 R228, R5.reuse, 0x10, R228 ;  /* 0x0000001005e47825 */ /* 0x041fe200078e00e4 */
[----:B------:R-:W-:-:S04]  /*2420*/  IADD3 R5, R5, 0x20, RZ ;  /* 0x0000002005057810 */ /* 0x000fc80007ffe0ff */
[----:B------:R2:W-:Y:S03]  /*2430*/  STG.E.128 desc[UR4][R228.64], R172 ;  /* 0x000000ace4007986 */ /* 0x0005e6000c101d04 */
.L_x_53253:
[----:B------:R-:W-:Y:S05]  /*2440*/  BSYNC B0 ;  /* 0x0000000000007941 */ /* 0x000fea0003800000 */
.L_x_53252:
        /* <DEDUP_REMOVED lines=31> */
.L_x_53265:
[----:B------:R-:W-:Y:S05]  /*2640*/  BSYNC B1 ;  /* 0x0000000000017941 */ /* 0x000fea0003800000 */
.L_x_53264:
[----:B------:R-:W-:Y:S04]  /*2650*/  BSSY B1, `(.L_x_53266) ;  /* 0x0000006000017945 */ /* 0x000fe80003800000 */
[----:B------:R-:W-:Y:S05]  /*2660*/  @!P4 BRA `(.L_x_53267) ;  /* 0x000000000010c947 */ /* 0x000fea0003800000 */
[----:B------:R-:W2:Y:S01]  /*2670*/  LDL R228, [R1+0x24] ;  /* 0x0000240001e47983 */ /* 0x000ea20000100800 */
[----:B-----5:R-:W-:-:S04]  /*2680*/  FMUL.FTZ R7, R161, UR7 ;  /* 0x00000007a1077c20 */ /* 0x020fc80008410000 */
[----:B--2---:R-:W-:-:S04]  /*2690*/  FMUL.FTZ R177, R228, R7 ;  /* 0x00000007e4b17220 */ /* 0x004fc80000410000 */
[----:B------:R-:W-:-:S07]  /*26a0*/  @P3 FADD.FTZ R177, R157, R177 ;  /* 0x000000b19db13221 */ /* 0x000fce0000010000 */
.L_x_53267:
[----:B------:R-:W-:Y:S05]  /*26b0*/  BSYNC B1 ;  /* 0x0000000000017941 */ /* 0x000fea0003800000 */
.L_x_53266:
[----:B------:R-:W-:Y:S04]  /*26c0*/  BSSY B1, `(.L_x_53268) ;  /* 0x0000006000017945 */ /* 0x000fe80003800000 */
[----:B------:R-:W-:Y:S05]  /*26d0*/  @!P4 BRA `(.L_x_53269) ;  /* 0x000000000010c947 */ /* 0x000fea0003800000 */
[----:B------:R-:W2:Y:S01]  /*26e0*/  LDL R228, [R1+0x28] ;  /* 0x0000280001e47983 */ /* 0x000ea20000100800 */
[----:B-----5:R-:W-:-:S04]  /*26f0*/  FMUL.FTZ R7, R162, UR7 ;  /* 0x00000007a2077c20 */ /* 0x020fc80008410000 */
[----:B--2---:R-:W-:-:S04]  /*2700*/  FMUL.FTZ R178, R228, R7 ;  /* 0x00000007e4b27220 */ /* 0x004fc80000410000 */
[----:B------:R-:W-:-:S07]  /*2710*/  @P3 FADD.FTZ R178, R158, R178 ;  /* 0x000000b29eb23221 */ /* 0x000fce0000010000 */
.L_x_53269:
[----:B------:R-:W-:Y:S05]  /*2720*/  BSYNC B1 ;  /* 0x0000000000017941 */ /* 0x000fea0003800000 */
.L_x_53268:
[----:B------:R-:W-:Y:S04]  /*2730*/  BSSY B1, `(.L_x_53270) ;  /* 0x0000006000017945 */ /* 0x000fe80003800000 */
[----:B------:R-:W-:Y:S05]  /*2740*/  @!P4 BRA `(.L_x_53271) ;  /* 0x000000000010c947 */ /* 0x000fea0003800000 */
[----:B------:R-:W2:Y:S01]  /*2750*/  LDL R228, [R1+0x2c] ;  /* 0x00002c0001e47983 */ /* 0x000ea20000100800 */
[----:B-----5:R-:W-:-:S04]  /*2760*/  FMUL.FTZ R7, R163, UR7 ;  /* 0x00000007a3077c20 */ /* 0x020fc80008410000 */
[----:B--2---:R-:W-:-:S04]  /*2770*/  FMUL.FTZ R179, R228, R7 ;  /* 0x00000007e4b37220 */ /* 0x004fc80000410000 */
[----:B------:R-:W-:-:S07]  /*2780*/  @P3 FADD.FTZ R179, R159, R179 ;  /* 0x000000b39fb33221 */ /* 0x000fce0000010000 */
.L_x_53271:
[----:B------:R-:W-:Y:S05]  /*2790*/  BSYNC B1 ;  /* 0x0000000000017941 */ /* 0x000fea0003800000 */
.L_x_53270:
[----:B------:R-:W0:Y:S01]  /*27a0*/  LDC.64 R228, c[0x0][0x238] ;  /* 0x00008e00ffe47b82 */ /* 0x000e220000000a00 */
[----:B------:R-:W-:Y:S01]  /*27b0*/  IADD3 R6, R6, 0x20, RZ ;  /* 0x0000002006067810 */ /* 0x000fe20007ffe0ff */
[C---:B0-----:R-:W-:Y:S01]  /*27c0*/  IMAD.WIDE.U32 R228, R5.reuse, 0x10, R228 ;  /* 0x0000001005e47825 */ /* 0x041fe200078e00e4 */
[----:B------:R-:W-:-:S04]  /*27d0*/  IADD3 R5, R5, 0x20, RZ ;  /* 0x0000002005057810 */ /* 0x000fc80007ffe0ff */
[----:B------:R3:W-:Y:S03]  /*27e0*/  STG.E.128 desc[UR4][R228.64], R176 ;  /* 0x000000b0e4007986 */ /* 0x0007e6000c101d04 */
.L_x_53263:
[----:B------:R-:W-:Y:S05]  /*27f0*/  BSYNC B0 ;  /* 0x0000000000007941 */ /* 0x000fea0003800000 */
.L_x_53262:
        /* <DEDUP_REMOVED lines=31> */
.L_x_53275:
[----:B------:R-:W-:Y:S05]  /*29f0*/  BSYNC B1 ;  /* 0x0000000000017941 */ /* 0x000fea0003800000 */
.L_x_53274:
[----:B------:R-:W-:Y:S04]  /*2a00*/  BSSY B1, `(.L_x_53276) ;  /* 0x0000006000017945 */ /* 0x000fe80003800000 */
[----:B------:R-:W-:Y:S05]  /*2a10*/  @!P4 BRA `(.L_x_53277) ;  /* 0x000000000010c947 */ /* 0x000fea0003800000 */
[----:B------:R-:W2:Y:S01]  /*2a20*/  LDL R228, [R1+0x14] ;  /* 0x0000140001e47983 */ /* 0x000ea20000100800 */
[----:B-----5:R-:W-:-:S04]  /*2a30*/  FMUL.FTZ R7, R161, UR7 ;  /* 0x00000007a1077c20 */ /* 0x020fc80008410000 */
[----:B--2---:R-:W-:-:S04]  /*2a40*/  FMUL.FTZ R181, R228, R7 ;  /* 0x00000007e4b57220 */ /* 0x004fc80000410000 */
[----:B------:R-:W-:-:S07]  /*2a50*/  @P3 FADD.FTZ R181, R157, R181 ;  /* 0x000000b59db53221 */ /* 0x000fce0000010000 */
.L_x_53277:
[----:B------:R-:W-:Y:S05]  /*2a60*/  BSYNC B1 ;  /* 0x0000000000017941 */ /* 0x000fea0003800000 */
.L_x_53276:
[----:B------:R-:W-:Y:S04]  /*2a70*/  BSSY B1, `(.L_x_53278) ;  /* 0x0000006000017945 */ /* 0x000fe80003800000 */
[----:B------:R-:W-:Y:S05]  /*2a80*/  @!P4 BRA `(.L_x_53279) ;  /* 0x000000000010c947 */ /* 0x000fea0003800000 */
[----:B------:R-:W2:Y:S01]  /*2a90*/  LDL R228, [R1+0x18] ;  /* 0x0000180001e47983 */ /* 0x000ea20000100800 */
[----:B-----5:R-:W-:-:S04]  /*2aa0*/  FMUL.FTZ R7, R162, UR7 ;  /* 0x00000007a2077c20 */ /* 0x020fc80008410000 */
[----:B--2---:R-:W-:-:S04]  /*2ab0*/  FMUL.FTZ R182, R228, R7 ;  /* 0x00000007e4b67220 */ /* 0x004fc80000410000 */
[----:B------:R-:W-:-:S07]  /*2ac0*/  @P3 FADD.FTZ R182, R158, R182 ;  /* 0x000000b69eb63221 */ /* 0x000fce0000010000 */
.L_x_53279:
[----:B------:R-:W-:Y:S05]  /*2ad0*/  BSYNC B1 ;  /* 0x0000000000017941 */ /* 0x000fea0003800000 */
.L_x_53278:
[----:B------:R-:W-:Y:S04]  /*2ae0*/  BSSY B1, `(.L_x_53280) ;  /* 0x0000006000017945 */ /* 0x000fe80003800000 */
[----:B------:R-:W-:Y:S05]  /*2af0*/  @!P4 BRA `(.L_x_53281) ;  /* 0x000000000010c947 */ /* 0x000fea0003800000 */
[----:B------:R-:W2:Y:S01]  /*2b00*/  LDL R228, [R1+0x1c] ;  /* 0x00001c0001e47983 */ /* 0x000ea20000100800 */
[----:B-----5:R-:W-:-:S04]  /*2b10*/  FMUL.FTZ R7, R163, UR7 ;  /* 0x00000007a3077c20 */ /* 0x020fc80008410000 */
[----:B--2---:R-:W-:-:S04]  /*2b20*/  FMUL.FTZ R183, R228, R7 ;  /* 0x00000007e4b77220 */ /* 0x004fc80000410000 */
[----:B------:R-:W-:-:S07]  /*2b30*/  @P3 FADD.FTZ R183, R159, R183 ;  /* 0x000000b79fb73221 */ /* 0x000fce0000010000 */
.L_x_53281:
[----:B------:R-:W-:Y:S05]  /*2b40*/  BSYNC B1 ;  /* 0x0000000000017941 */ /* 0x000fea0003800000 */
.L_x_53280:
[----:B------:R-:W0:Y:S01]  /*2b50*/  LDC.64 R228, c[0x0][0x238] ;  /* 0x00008e00ffe47b82 */ /* 0x000e220000000a00 */
[----:B------:R-:W-:Y:S01]  /*2b60*/  IADD3 R6, R6, 0x20, RZ ;  /* 0x0000002006067810 */ /* 0x000fe20007ffe0ff */
[C---:B0-----:R-:W-:Y:S01]  /*2b70*/  IMAD.WIDE.U32 R228, R5.reuse, 0x10, R228 ;  /* 0x0000001005e47825 */ /* 0x041fe200078e00e4 */
[----:B------:R-:W-:-:S04]  /*2b80*/  IADD3 R5, R5, 0x20, RZ ;  /* 0x0000002005057810 */ /* 0x000fc80007ffe0ff */
[----:B------:R4:W-:Y:S03]  /*2b90*/  STG.E.128 desc[UR4][R228.64], R180 ;  /* 0x000000b4e4007986 */ /* 0x0009e6000c101d04 */
.L_x_53273:
[----:B------:R-:W-:Y:S05]  /*2ba0*/  BSYNC B0 ;  /* 0x0000000000007941 */ /* 0x000fea0003800000 */
.L_x_53272:
        /* <DEDUP_REMOVED lines=31> */
.L_x_53285:
[----:B------:R-:W-:Y:S05]  /*2da0*/  BSYNC B1 ;  /* 0x0000000000017941 */ /* 0x000fea0003800000 */
.L_x_53284:
[----:B------:R-:W-:Y:S04]  /*2db0*/  BSSY B1, `(.L_x_53286) ;  /* 0x0000006000017945 */ /* 0x000fe80003800000 */
[----:B------:R-:W-:Y:S05]  /*2dc0*/  @!P4 BRA `(.L_x_53287) ;  /* 0x000000000010c947 */ /* 0x000fea0003800000 */
[----:B------:R-:W2:Y:S01]  /*2dd0*/  LDL R228, [R1+0x4] ;  /* 0x0000040001e47983 */ /* 0x000ea20000100800 */
[----:B-----5:R-:W-:-:S04]  /*2de0*/  FMUL.FTZ R7, R161, UR7 ;  /* 0x00000007a1077c20 */ /* 0x020fc80008410000 */
[----:B--2---:R-:W-:-:S04]  /*2df0*/  FMUL.FTZ R185, R228, R7 ;  /* 0x00000007e4b97220 */ /* 0x004fc80000410000 */
[----:B------:R-:W-:-:S07]  /*2e00*/  @P3 FADD.FTZ R185, R157, R185 ;  /* 0x000000b99db93221 */ /* 0x000fce0000010000 */
.L_x_53287:
[----:B------:R-:W-:Y:S05]  /*2e10*/  BSYNC B1 ;  /* 0x0000000000017941 */ /* 0x000fea0003800000 */
.L_x_53286:
[----:B------:R-:W-:Y:S04]  /*2e20*/  BSSY B1, `(.L_x_53288) ;  /* 0x0000006000017945 */ /* 0x000fe80003800000 */
[----:B------:R-:W-:Y:S05]  /*2e30*/  @!P4 BRA `(.L_x_53289) ;  /* 0x000000000010c947 */ /* 0x000fea0003800000 */
[----:B------:R-:W2:Y:S01]  /*2e40*/  LDL R228, [R1+0x8] ;  /* 0x0000080001e47983 */ /* 0x000ea20000100800 */
[----:B-----5:R-:W-:-:S04]  /*2e50*/  FMUL.FTZ R7, R162, UR7 ;  /* 0x00000007a2077c20 */ /* 0x020fc80008410000 */
[----:B--2---:R-:W-:-:S04]  /*2e60*/  FMUL.FTZ R186, R228, R7 ;  /* 0x00000007e4ba7220 */ /* 0x004fc80000410000 */
[----:B------:R-:W-:-:S07]  /*2e70*/  @P3 FADD.FTZ R186, R158, R186 ;  /* 0x000000ba9eba3221 */ /* 0x000fce0000010000 */
.L_x_53289:
[----:B------:R-:W-:Y:S05]  /*2e80*/  BSYNC B1 ;  /* 0x0000000000017941 */ /* 0x000fea0003800000 */
.L_x_53288:
[----:B------:R-:W-:Y:S04]  /*2e90*/  BSSY B1, `(.L_x_53290) ;  /* 0x0000006000017945 */ /* 0x000fe80003800000 */
[----:B------:R-:W-:Y:S05]  /*2ea0*/  @!P4 BRA `(.L_x_53291) ;  /* 0x000000000010c947 */ /* 0x000fea0003800000 */
[----:B------:R-:W2:Y:S01]  /*2eb0*/  LDL R228, [R1+0xc] ;  /* 0x00000c0001e47983 */ /* 0x000ea20000100800 */
[----:B-----5:R-:W-:-:S04]  /*2ec0*/  FMUL.FTZ R7, R163, UR7 ;  /* 0x00000007a3077c20 */ /* 0x020fc80008410000 */
[----:B--2---:R-:W-:-:S04]  /*2ed0*/  FMUL.FTZ R187, R228, R7 ;  /* 0x00000007e4bb7220 */ /* 0x004fc80000410000 */
[----:B------:R-:W-:-:S07]  /*2ee0*/  @P3 FADD.FTZ R187, R159, R187 ;  /* 0x000000bb9fbb3221 */ /* 0x000fce0000010000 */
.L_x_53291:
[----:B------:R-:W-:Y:S05]  /*2ef0*/  BSYNC B1 ;  /* 0x0000000000017941 */ /* 0x000fea0003800000 */
.L_x_53290:
[----:B------:R-:W0:Y:S01]  /*2f00*/  LDC.64 R228, c[0x0][0x238] ;  /* 0x00008e00ffe47b82 */ /* 0x000e220000000a00 */
[----:B------:R-:W-:Y:S01]  /*2f10*/  IADD3 R6, R6, 0x20, RZ ;  /* 0x0000002006067810 */ /* 0x000fe20007ffe0ff */
[C---:B0-----:R-:W-:Y:S01]  /*2f20*/  IMAD.WIDE.U32 R228, R5.reuse, 0x10, R228 ;  /* 0x0000001005e47825 */ /* 0x041fe200078e00e4 */
[----:B------:R-:W-:-:S04]  /*2f30*/  IADD3 R5, R5, 0x20, RZ ;  /* 0x0000002005057810 */ /* 0x000fc80007ffe0ff */
[----:B------:R0:W-:Y:S03]  /*2f40*/  STG.E.128 desc[UR4][R228.64], R184 ;  /* 0x000000b8e4007986 */ /* 0x0001e6000c101d04 */
.L_x_53283:
[----:B------:R-:W-:Y:S05]  /*2f50*/  BSYNC B0 ;  /* 0x0000000000007941 */ /* 0x000fea0003800000 */
.L_x_53282:
        /* <DEDUP_REMOVED lines=30> */
.L_x_53295:
[----:B------:R-:W-:Y:S05]  /*3140*/  BSYNC B1 ;  /* 0x0000000000017941 */ /* 0x000fea0003800000 */
.L_x_53294:
[----:B------:R-:W-:Y:S04]  /*3150*/  BSSY B1, `(.L_x_53296) ;  /* 0x0000005000017945 */ /* 0x000fe80003800000 */
[----:B------:R-:W-:Y:S05]  /*3160*/  @!P4 BRA `(.L_x_53297) ;  /* 0x00000000000cc947 */ /* 0x000fea0003800000 */
[----:B-----5:R-:W-:-:S04]  /*3170*/  FMUL.FTZ R7, R161, UR7 ;  /* 0x00000007a1077c20 */ /* 0x020fc80008410000 */
[----:B------:R-:W-:-:S04]  /*3180*/  FMUL.FTZ R189, R245, R7 ;  /* 0x00000007f5bd7220 */ /* 0x000fc80000410000 */
[----:B------:R-:W-:-:S07]  /*3190*/  @P3 FADD.FTZ R189, R157, R189 ;  /* 0x000000bd9dbd3221 */ /* 0x000fce0000010000 */
.L_x_53297:
[----:B------:R-:W-:Y:S05]  /*31a0*/  BSYNC B1 ;  /* 0x0000000000017941 */ /* 0x000fea0003800000 */
.L_x_53296:
[----:B------:R-:W-:Y:S04]  /*31b0*/  BSSY B1, `(.L_x_53298) ;  /* 0x0000005000017945 */ /* 0x000fe80003800000 */
[----:B------:R-:W-:Y:S05]  /*31c0*/  @!P4 BRA `(.L_x_53299) ;  /* 0x00000000000cc947 */ /* 0x000fea0003800000 */
[----:B-----5:R-:W-:-:S04]  /*31d0*/  FMUL.FTZ R7, R162, UR7 ;  /* 0x00000007a2077c20 */ /* 0x020fc80008410000 */
[----:B------:R-:W-:-:S04]  /*31e0*/  FMUL.FTZ R190, R246, R7 ;  /* 0x00000007f6be7220 */ /* 0x000fc80000410000 */
[----:B------:R-:W-:-:S07]  /*31f0*/  @P3 FADD.FTZ R190, R158, R190 ;  /* 0x000000be9ebe3221 */ /* 0x000fce0000010000 */
.L_x_53299:
[----:B------:R-:W-:Y:S05]  /*3200*/  BSYNC B1 ;  /* 0x0000000000017941 */ /* 0x000fea0003800000 */
.L_x_53298:
[----:B------:R-:W-:Y:S04]  /*3210*/  BSSY B1, `(.L_x_53300) ;  /* 0x0000005000017945 */ /* 0x000fe80003800000 */
[----:B------:R-:W-:Y:S05]  /*3220*/  @!P4 BRA `(.L_x_53301) ;  /* 0x00000000000cc947 */ /* 0x000fea0003800000 */
[----:B-----5:R-:W-:-:S04]  /*3230*/  FMUL.FTZ R7, R163, UR7 ;  /* 0x00000007a3077c20 */ /* 0x020fc80008410000 */
[----:B------:R-:W-:-:S04]  /*3240*/  FMUL.FTZ R191, R247, R7 ;  /* 0x00000007f7bf7220 */ /* 0x000fc80000410000 */
[----:B------:R-:W-:-:S07]  /*3250*/  @P3 FADD.FTZ R191, R159, R191 ;  /* 0x000000bf9fbf3221 */ /* 0x000fce0000010000 */
.L_x_53301:
[----:B------:R-:W-:Y:S05]  /*3260*/  BSYNC B1 ;  /* 0x0000000000017941 */ /* 0x000fea0003800000 */
.L_x_53300:
[----:B------:R-:W0:Y:S01]  /*3270*/  LDC.64 R228, c[0x0][0x238] ;  /* 0x00008e00ffe47b82 */ /* 0x000e220000000a00 */
[----:B------:R-:W-:Y:S01]  /*3280*/  IADD3 R6, R6, 0x20, RZ ;  /* 0x0000002006067810 */ /* 0x000fe20007ffe0ff */
[C---:B0-----:R-:W-:Y:S01]  /*3290*/  IMAD.WIDE.U32 R228, R5.reuse, 0x10, R228 ;  /* 0x0000001005e47825 */ /* 0x041fe200078e00e4 */
[----:B------:R-:W-:-:S04]  /*32a0*/  IADD3 R5, R5, 0x20, RZ ;  /* 0x0000002005057810 */ /* 0x000fc80007ffe0ff */
[----:B------:R0:W-:Y:S03]  /*32b0*/  STG.E.128 desc[UR4][R228.64], R188 ;  /* 0x000000bce4007986 */ /* 0x0001e6000c101d04 */
.L_x_53293:
[----:B------:R-:W-:Y:S05]  /*32c0*/  BSYNC B0 ;  /* 0x0000000000007941 */ /* 0x000fea0003800000 */
.L_x_53292:
        /* <DEDUP_REMOVED lines=30> */
.L_x_53305:
[----:B------:R-:W-:Y:S05]  /*34b0*/  BSYNC B1 ;  /* 0x0000000000017941 */ /* 0x000fea0003800000 */
.L_x_53304:
[----:B------:R-:W-:Y:S04]  /*34c0*/  BSSY B1, `(.L_x_53306) ;  /* 0x0000005000017945 */ /* 0x000fe80003800000 */
[----:B------:R-:W-:Y:S05]  /*34d0*/  @!P4 BRA `(.L_x_53307) ;  /* 0x00000000000cc947 */ /* 0x000fea0003800000 */
[----:B-----5:R-:W-:-:S04]  /*34e0*/  FMUL.FTZ R7, R161, UR7 ;  /* 0x00000007a1077c20 */ /* 0x020fc80008410000 */
[----:B------:R-:W-:-:S04]  /*34f0*/  FMUL.FTZ R193, R241, R7 ;  /* 0x00000007f1c17220 */ /* 0x000fc80000410000 */
[----:B------:R-:W-:-:S07]  /*3500*/  @P3 FADD.FTZ R193, R157, R193 ;  /* 0x000000c19dc13221 */ /* 0x000fce0000010000 */
.L_x_53307:
[----:B------:R-:W-:Y:S05]  /*3510*/  BSYNC B1 ;  /* 0x0000000000017941 */ /* 0x000fea0003800000 */
.L_x_53306:
[----:B------:R-:W-:Y:S04]  /*3520*/  BSSY B1, `(.L_x_53308) ;  /* 0x0000005000017945 */ /* 0x000fe80003800000 */
[----:B------:R-:W-:Y:S05]  /*3530*/  @!P4 BRA `(.L_x_53309) ;  /* 0x00000000000cc947 */ /* 0x000fea0003800000 */
[----:B-----5:R-:W-:-:S04]  /*3540*/  FMUL.FTZ R7, R162, UR7 ;  /* 0x00000007a2077c20 */ /* 0x020fc80008410000 */
[----:B------:R-:W-:-:S04]  /*3550*/  FMUL.FTZ R194, R242, R7 ;  /* 0x00000007f2c27220 */ /* 0x000fc80000410000 */
[----:B------:R-:W-:-:S07]  /*3560*/  @P3 FADD.FTZ R194, R158, R194 ;  /* 0x000000c29ec23221 */ /* 0x000fce0000010000 */
.L_x_53309:
[----:B------:R-:W-:Y:S05]  /*3570*/  BSYNC B1 ;  /* 0x0000000000017941 */ /* 0x000fea0003800000 */
.L_x_53308:
[----:B------:R-:W-:Y:S04]  /*3580*/  BSSY B1, `(.L_x_53310) ;  /* 0x0000005000017945 */ /* 0x000fe80003800000 */
[----:B------:R-:W-:Y:S05]  /*3590*/  @!P4 BRA `(.L_x_53311) ;  /* 0x00000000000cc947 */ /* 0x000fea0003800000 */
[----:B-----5:R-:W-:-:S04]  /*35a0*/  FMUL.FTZ R7, R163, UR7 ;  /* 0x00000007a3077c20 */ /* 0x020fc80008410000 */
[----:B------:R-:W-:-:S04]  /*35b0*/  FMUL.FTZ R195, R243, R7 ;  /* 0x00000007f3c37220 */ /* 0x000fc80000410000 */
[----:B------:R-:W-:-:S07]  /*35c0*/  @P3 FADD.FTZ R195, R159, R195 ;  /* 0x000000c39fc33221 */ /* 0x000fce0000010000 */
.L_x_53311:
[----:B------:R-:W-:Y:S05]  /*35d0*/  BSYNC B1 ;  /* 0x0000000000017941 */ /* 0x000fea0003800000 */
.L_x_53310:
[----:B------:R-:W0:Y:S01]  /*35e0*/  LDC.64 R228, c[0x0][0x238] ;  /* 0x00008e00ffe47b82 */ /* 0x000e220000000a00 */
[----:B------:R-:W-:Y:S01]  /*35f0*/  IADD3 R6, R6, 0x20, RZ ;  /* 0x0000002006067810 */ /* 0x000fe20007ffe0ff */
[C---:B0-----:R-:W-:Y:S01]  /*3600*/  IMAD.WIDE.U32 R228, R5.reuse, 0x10, R228 ;  /* 0x0000001005e47825 */ /* 0x041fe200078e00e4 */
[----:B------:R-:W-:-:S04]  /*3610*/  IADD3 R5, R5, 0x20, RZ ;  /* 0x0000002005057810 */ /* 0x000fc80007ffe0ff */
[----:B------:R0:W-:Y:S03]  /*3620*/  STG.E.128 desc[UR4][R228.64], R192 ;  /* 0x000000c0e4007986 */ /* 0x0001e6000c101d04 */
.L_x_53303:
[----:B------:R-:W-:Y:S05]  /*3630*/  BSYNC B0 ;  /* 0x0000000000007941 */ /* 0x000fea0003800000 */
.L_x_53302:
        /* <DEDUP_REMOVED lines=30> */
.L_x_53315:
[----:B------:R-:W-:Y:S05]  /*3820*/  BSYNC B1 ;  /* 0x0000000000017941 */ /* 0x000fea0003800000 */
.L_x_53314:
[----:B------:R-:W-:Y:S04]  /*3830*/  BSSY B1, `(.L_x_53316) ;  /* 0x0000005000017945 */ /* 0x000fe80003800000 */
[----:B------:R-:W-:Y:S05]  /*3840*/  @!P4 BRA `(.L_x_53317) ;  /* 0x00000000000cc947 */ /* 0x000fea0003800000 */
[----:B-----5:R-:W-:-:S04]  /*3850*/  FMUL.FTZ R7, R161, UR7 ;  /* 0x00000007a1077c20 */ /* 0x020fc80008410000 */
[----:B------:R-:W-:-:S04]  /*3860*/  FMUL.FTZ R197, R237, R7 ;  /* 0x00000007edc57220 */ /* 0x000fc80000410000 */
[----:B------:R-:W-:-:S07]  /*3870*/  @P3 FADD.FTZ R197, R157, R197 ;  /* 0x000000c59dc53221 */ /* 0x000fce0000010000 */
.L_x_53317:
[----:B------:R-:W-:Y:S05]  /*3880*/  BSYNC B1 ;  /* 0x0000000000017941 */ /* 0x000fea0003800000 */
.L_x_53316:
[----:B------:R-:W-:Y:S04]  /*3890*/  BSSY B1, `(.L_x_53318) ;  /* 0x0000005000017945 */ /* 0x000fe80003800000 */
[----:B------:R-:W-:Y:S05]  /*38a0*/  @!P4 BRA `(.L_x_53319) ;  /* 0x00000000000cc947 */ /* 0x000fea0003800000 */
[----:B-----5:R-:W-:-:S04]  /*38b0*/  FMUL.FTZ R7, R162, UR7 ;  /* 0x00000007a2077c20 */ /* 0x020fc80008410000 */
[----:B------:R-:W-:-:S04]  /*38c0*/  FMUL.FTZ R198, R238, R7 ;  /* 0x00000007eec67220 */ /* 0x000fc80000410000 */
[----:B------:R-:W-:-:S07]  /*38d0*/  @P3 FADD.FTZ R198, R158, R198 ;  /* 0x000000c69ec63221 */ /* 0x000fce0000010000 */
.L_x_53319:
[----:B------:R-:W-:Y:S05]  /*38e0*/  BSYNC B1 ;  /* 0x0000000000017941 */ /* 0x000fea0003800000 */
.L_x_53318:
[----:B------:R-:W-:Y:S04]  /*38f0*/  BSSY B1, `(.L_x_53320) ;  /* 0x0000005000017945 */ /* 0x000fe80003800000 */
[----:B------:R-:W-:Y:S05]  /*3900*/  @!P4 BRA `(.L_x_53321) ;  /* 0x00000000000cc947 */ /* 0x000fea0003800000 */
[----:B-----5:R-:W-:-:S04]  /*3910*/  FMUL.FTZ R7, R163, UR7 ;  /* 0x00000007a3077c20 */ /* 0x020fc80008410000 */
[----:B------:R-:W-:-:S04]  /*3920*/  FMUL.FTZ R199, R239, R7 ;  /* 0x00000007efc77220 */ /* 0x000fc80000410000 */
[----:B------:R-:W-:-:S07]  /*3930*/  @P3 FADD.FTZ R199, R159, R199 ;  /* 0x000000c79fc73221 */ /* 0x000fce0000010000 */
.L_x_53321:
[----:B------:R-:W-:Y:S05]  /*3940*/  BSYNC B1 ;  /* 0x0000000000017941 */ /* 0x000fea0003800000 */
.L_x_53320:
[----:B------:R-:W0:Y:S01]  /*3950*/  LDC.64 R228, c[0x0][0x238] ;  /* 0x00008e00ffe47b82 */ /* 0x000e220000000a00 */
[----:B------:R-:W-:Y:S01]  /*3960*/  IADD3 R6, R6, 0x20, RZ ;  /* 0x0000002006067810 */ /* 0x000fe20007ffe0ff */
[C---:B0-----:R-:W-:Y:S01]  /*3970*/  IMAD.WIDE.U32 R228, R5.reuse, 0x10, R228 ;  /* 0x0000001005e47825 */ /* 0x041fe200078e00e4 */
[----:B------:R-:W-:-:S04]  /*3980*/  IADD3 R5, R5, 0x20, RZ ;  /* 0x0000002005057810 */ /* 0x000fc80007ffe0ff */
[----:B------:R0:W-:Y:S03]  /*3990*/  STG.E.128 desc[UR4][R228.64], R196 ;  /* 0x000000c4e4007986 */ /* 0x0001e6000c101d04 */
.L_x_53313:
[----:B------:R-:W-:Y:S05]  /*39a0*/  BSYNC B0 ;  /* 0x0000000000007941 */ /* 0x000fea0003800000 */
.L_x_53312:
        /* <DEDUP_REMOVED lines=30> */
.L_x_53325:
[----:B------:R-:W-:Y:S05]  /*3b90*/  BSYNC B1 ;  /* 0x0000000000017941 */ /* 0x000fea0003800000 */
.L_x_53324:
[----:B------:R-:W-:Y:S04]  /*3ba0*/  BSSY B1, `(.L_x_53326) ;  /* 0x0000005000017945 */ /* 0x000fe80003800000 */
[----:B------:R-:W-:Y:S05]  /*3bb0*/  @!P4 BRA `(.L_x_53327) ;  /* 0x00000000000cc947 */ /* 0x000fea0003800000 */
[----:B-----5:R-:W-:-:S04]  /*3bc0*/  FMUL.FTZ R7, R161, UR7 ;  /* 0x00000007a1077c20 */ /* 0x020fc80008410000 */
[----:B------:R-:W-:-:S04]  /*3bd0*/  FMUL.FTZ R201, R233, R7 ;  /* 0x00000007e9c97220 */ /* 0x000fc80000410000 */
[----:B------:R-:W-:-:S07]  /*3be0*/  @P3 FADD.FTZ R201, R157, R201 ;  /* 0x000000c99dc93221 */ /* 0x000fce0000010000 */
.L_x_53327:
[----:B------:R-:W-:Y:S05]  /*3bf0*/  BSYNC B1 ;  /* 0x0000000000017941 */ /* 0x000fea0003800000 */
.L_x_53326:
[----:B------:R-:W-:Y:S04]  /*3c00*/  BSSY B1, `(.L_x_53328) ;  /* 0x0000005000017945 */ /* 0x000fe80003800000 */
[----:B------:R-:W-:Y:S05]  /*3c10*/  @!P4 BRA `(.L_x_53329) ;  /* 0x00000000000cc947 */ /* 0x000fea0003800000 */
[----:B-----5:R-:W-:-:S04]  /*3c20*/  FMUL.FTZ R7, R162, UR7 ;  /* 0x00000007a2077c20 */ /* 0x020fc80008410000 */
[----:B------:R-:W-:-:S04]  /*3c30*/  FMUL.FTZ R202, R234, R7 ;  /* 0x00000007eaca7220 */ /* 0x000fc80000410000 */
[----:B------:R-:W-:-:S07]  /*3c40*/  @P3 FADD.FTZ R202, R158, R202 ;  /* 0x000000ca9eca3221 */ /* 0x000fce0000010000 */
.L_x_53329:
[----:B------:R-:W-:Y:S05]  /*3c50*/  BSYNC B1 ;  /* 0x0000000000017941 */ /* 0x000fea0003800000 */
.L_x_53328:
[----:B------:R-:W-:Y:S04]  /*3c60*/  BSSY B1, `(.L_x_53330) ;  /* 0x0000005000017945 */ /* 0x000fe80003800000 */
[----:B------:R-:W-:Y:S05]  /*3c70*/  @!P4 BRA `(.L_x_53331) ;  /* 0x00000000000cc947 */ /* 0x000fea0003800000 */
[----:B-----5:R-:W-:-:S04]  /*3c80*/  FMUL.FTZ R7, R163, UR7 ;  /* 0x00000007a3077c20 */ /* 0x020fc80008410000 */
[----:B------:R-:W-:-:S04]  /*3c90*/  FMUL.FTZ R203, R235, R7 ;  /* 0x00000007ebcb7220 */ /* 0x000fc80000410000 */
[----:B------:R-:W-:-:S07]  /*3ca0*/  @P3 FADD.FTZ R203, R159, R203 ;  /* 0x000000cb9fcb3221 */ /* 0x000fce0000010000 */
.L_x_53331:
[----:B------:R-:W-:Y:S05]  /*3cb0*/  BSYNC B1 ;  /* 0x0000000000017941 */ /* 0x000fea0003800000 */
.L_x_53330:
[----:B------:R-:W0:Y:S01]  /*3cc0*/  LDC.64 R228, c[0x0][0x238] ;  /* 0x00008e00ffe47b82 */ /* 0x000e220000000a00 */
[----:B------:R-:W-:Y:S01]  /*3cd0*/  IADD3 R6, R6, 0x20, RZ ;  /* 0x0000002006067810 */ /* 0x000fe20007ffe0ff */
[C---:B0-----:R-:W-:Y:S01]  /*3ce0*/  IMAD.WIDE.U32 R228, R5.reuse, 0x10, R228 ;  /* 0x0000001005e47825 */ /* 0x041fe200078e00e4 */
[----:B------:R-:W-:-:S04]  /*3cf0*/  IADD3 R5, R5, 0x20, RZ ;  /* 0x0000002005057810 */ /* 0x000fc80007ffe0ff */
[----:B------:R0:W-:Y:S03]  /*3d00*/  STG.E.128 desc[UR4][R228.64], R200 ;  /* 0x000000c8e4007986 */ /* 0x0001e6000c101d04 */
.L_x_53323:
[----:B------:R-:W-:Y:S05]  /*3d10*/  BSYNC B0 ;  /* 0x0000000000007941 */ /* 0x000fea0003800000 */
.L_x_53322:
        /* <DEDUP_REMOVED lines=30> */
.L_x_53335:
[----:B------:R-:W-:Y:S05]  /*3f00*/  BSYNC B1 ;  /* 0x0000000000017941 */ /* 0x000fea0003800000 */
.L_x_53334:
[----:B------:R-:W-:Y:S04]  /*3f10*/  BSSY B1, `(.L_x_53336) ;  /* 0x0000005000017945 */ /* 0x000fe80003800000 */
[----:B------:R-:W-:Y:S05]  /*3f20*/  @!P4 BRA `(.L_x_53337) ;  /* 0x00000000000cc947 */ /* 0x000fea0003800000 */
[----:B-----5:R-:W-:-:S04]  /*3f30*/  FMUL.FTZ R7, R161, UR7 ;  /* 0x00000007a1077c20 */ /* 0x020fc80008410000 */
[----:B------:R-:W-:-:S04]  /*3f40*/  FMUL.FTZ R205, R93, R7 ;  /* 0x000000075dcd7220 */ /* 0x000fc80000410000 */
[----:B------:R-:W-:-:S07]  /*3f50*/  @P3 FADD.FTZ R205, R157, R205 ;  /* 0x000000cd9dcd3221 */ /* 0x000fce0000010000 */
.L_x_53337:
[----:B------:R-:W-:Y:S05]  /*3f60*/  BSYNC B1 ;  /* 0x0000000000017941 */ /* 0x000fea0003800000 */
.L_x_53336:
[----:B------:R-:W-:Y:S04]  /*3f70*/  BSSY B1, `(.L_x_53338) ;  /* 0x0000005000017945 */ /* 0x000fe80003800000 */
[----:B------:R-:W-:Y:S05]  /*3f80*/  @!P4 BRA `(.L_x_53339) ;  /* 0x00000000000cc947 */ /* 0x000fea0003800000 */
[----:B-----5:R-:W-:-:S04]  /*3f90*/  FMUL.FTZ R7, R162, UR7 ;  /* 0x00000007a2077c20 */ /* 0x020fc80008410000 */
[----:B------:R-:W-:-:S04]  /*3fa0*/  FMUL.FTZ R206, R94, R7 ;  /* 0x000000075ece7220 */ /* 0x000fc80000410000 */
[----:B------:R-:W-:-:S07]  /*3fb0*/  @P3 FADD.FTZ R206, R158, R206 ;  /* 0x000000ce9ece3221 */ /* 0x000fce0000010000 */
.L_x_53339:
[----:B------:R-:W-:Y:S05]  /*3fc0*/  BSYNC B1 ;  /* 0x0000000000017941 */ /* 0x000fea0003800000 */
.L_x_53338:
[----:B------:R-:W-:Y:S04]  /*3fd0*/  BSSY B1, `(.L_x_53340) ;  /* 0x0000005000017945 */ /* 0x000fe80003800000 */
[----:B------:R-:W-:Y:S05]  /*3fe0*/  @!P4 BRA `(.L_x_53341) ;  /* 0x00000000000cc947 */ /* 0x000fea0003800000 */
[----:B-----5:R-:W-:-:S04]  /*3ff0*/  FMUL.FTZ R7, R163, UR7 ;  /* 0x00000007a3077c20 */ /* 0x020fc80008410000 */
[----:B------:R-:W-:-:S04]  /*4000*/  FMUL.FTZ R207, R95, R7 ;  /* 0x000000075fcf7220 */ /* 0x000fc80000410000 */
[----:B------:R-:W-:-:S07]  /*4010*/  @P3 FADD.FTZ R207, R159, R207 ;  /* 0x000000cf9fcf3221 */ /* 0x000fce0000010000 */
.L_x_53341:
[----:B------:R-:W-:Y:S05]  /*4020*/  BSYNC B1 ;  /* 0x0000000000017941 */ /* 0x000fea0003800000 */
.L_x_53340:
[----:B------:R-:W0:Y:S01]  /*4030*/  LDC.64 R228, c[0x0][0x238] ;  /* 0x00008e00ffe47b82 */ /* 0x000e220000000a00 */
[----:B------:R-:W-:Y:S01]  /*4040*/  IADD3 R6, R6, 0x20, RZ ;  /* 0x0000002006067810 */ /* 0x000fe20007ffe0ff */
[C---:B0-----:R-:W-:Y:S01]  /*4050*/  IMAD.WIDE.U32 R228, R5.reuse, 0x10, R228 ;  /* 0x0000001005e47825 */ /* 0x041fe200078e00e4 */
[----:B------:R-:W-:-:S04]  /*4060*/  IADD3 R5, R5, 0x20, RZ ;  /* 0x0000002005057810 */ /* 0x000fc80007ffe0ff */
[----:B------:R0:W-:Y:S03]  /*4070*/  STG.E.128 desc[UR4][R228.64], R204 ;  /* 0x000000cce4007986 */ /* 0x0001e6000c101d04 */
.L_x_53333:
[----:B------:R-:W-:Y:S05]  /*4080*/  BSYNC B0 ;  /* 0x0000000000007941 */ /* 0x000fea0003800000 */
.L_x_53332:
        /* <DEDUP_REMOVED lines=30> */
.L_x_53345:
[----:B------:R-:W-:Y:S05]  /*4270*/  BSYNC B1 ;  /* 0x0000000000017941 */ /* 0x000fea0003800000 */
.L_x_53344:
[----:B------:R-:W-:Y:S04]  /*4280*/  BSSY B1, `(.L_x_53346) ;  /* 0x0000005000017945 */ /* 0x000fe80003800000 */
[----:B------:R-:W-:Y:S05]  /*4290*/  @!P4 BRA `(.L_x_53347) ;  /* 0x00000000000cc947 */ /* 0x000fea0003800000 */
[----:B-----5:R-:W-:-:S04]  /*42a0*/  FMUL.FTZ R7, R161, UR7 ;  /* 0x00000007a1077c20 */ /* 0x020fc80008410000 */
[----:B------:R-:W-:-:S04]  /*42b0*/  FMUL.FTZ R209, R105, R7 ;  /* 0x0000000769d17220 */ /* 0x000fc80000410000 */
[----:B------:R-:W-:-:S07]  /*42c0*/  @P3 FADD.FTZ R209, R157, R209 ;  /* 0x000000d19dd13221 */ /* 0x000fce0000010000 */
.L_x_53347:
[----:B------:R-:W-:Y:S05]  /*42d0*/  BSYNC B1 ;  /* 0x0000000000017941 */ /* 0x000fea0003800000 */
.L_x_53346:
[----:B------:R-:W-:Y:S04]  /*42e0*/  BSSY B1, `(.L_x_53348) ;  /* 0x0000005000017945 */ /* 0x000fe80003800000 */
[----:B------:R-:W-:Y:S05]  /*42f0*/  @!P4 BRA `(.L_x_53349) ;  /* 0x00000000000cc947 */ /* 0x000fea0003800000 */
[----:B-----5:R-:W-:-:S04]  /*4300*/  FMUL.FTZ R7, R162, UR7 ;  /* 0x00000007a2077c20 */ /* 0x020fc80008410000 */
[----:B------:R-:W-:-:S04]  /*4310*/  FMUL.FTZ R210, R106, R7 ;  /* 0x000000076ad27220 */ /* 0x000fc80000410000 */
[----:B------:R-:W-:-:S07]  /*4320*/  @P3 FADD.FTZ R210, R158, R210 ;  /* 0x000000d29ed23221 */ /* 0x000fce0000010000 */
.L_x_53349:
[----:B------:R-:W-:Y:S05]  /*4330*/  BSYNC B1 ;  /* 0x0000000000017941 */ /* 0x000fea0003800000 */
.L_x_53348:
[----:B------:R-:W-:Y:S04]  /*4340*/  BSSY B1, `(.L_x_53350) ;  /* 0x0000005000017945 */ /* 0x000fe80003800000 */
[----:B------:R-:W-:Y:S05]  /*4350*/  @!P4 BRA `(.L_x_53351) ;  /* 0x00000000000cc947 */ /* 0x000fea0003800000 */
[----:B-----5:R-:W-:-:S04]  /*4360*/  FMUL.FTZ R7, R163, UR7 ;  /* 0x00000007a3077c20 */ /* 0x020fc80008410000 */
[----:B------:R-:W-:-:S04]  /*4370*/  FMUL.FTZ R211, R107, R7 ;  /* 0x000000076bd37220 */ /* 0x000fc80000410000 */
[----:B------:R-:W-:-:S07]  /*4380*/  @P3 FADD.FTZ R211, R159, R211 ;  /* 0x000000d39fd33221 */ /* 0x000fce0000010000 */
.L_x_53351:
[----:B------:R-:W-:Y:S05]  /*4390*/  BSYNC B1 ;  /* 0x0000000000017941 */ /* 0x000fea0003800000 */
.L_x_53350:
[----:B------:R-:W0:Y:S01]  /*43a0*/  LDC.64 R228, c[0x0][0x238] ;  /* 0x00008e00ffe47b82 */ /* 0x000e220000000a00 */
[----:B------:R-:W-:Y:S01]  /*43b0*/  IADD3 R6, R6, 0x20, RZ ;  /* 0x0000002006067810 */ /* 0x000fe20007ffe0ff */
[C---:B0-----:R-:W-:Y:S01]  /*43c0*/  IMAD.WIDE.U32 R228, R5.reuse, 0x10, R228 ;  /* 0x0000001005e47825 */ /* 0x041fe200078e00e4 */
[----:B------:R-:W-:-:S04]  /*43d0*/  IADD3 R5, R5, 0x20, RZ ;  /* 0x0000002005057810 */ /* 0x000fc80007ffe0ff */
[----:B------:R0:W-:Y:S03]  /*43e0*/  STG.E.128 desc[UR4][R228.64], R208 ;  /* 0x000000d0e4007986 */ /* 0x0001e6000c101d04 */
.L_x_53343:
[----:B------:R-:W-:Y:S05]  /*43f0*/  BSYNC B0 ;  /* 0x0000000000007941 */ /* 0x000fea0003800000 */
.L_x_53342:
        /* <DEDUP_REMOVED lines=30> */
.L_x_53355:
[----:B------:R-:W-:Y:S05]  /*45e0*/  BSYNC B1 ;  /* 0x0000000000017941 */ /* 0x000fea0003800000 */
.L_x_53354:
[----:B------:R-:W-:Y:S04]  /*45f0*/  BSSY B1, `(.L_x_53356) ;  /* 0x0000005000017945 */ /* 0x000fe80003800000 */
[----:B------:R-:W-:Y:S05]  /*4600*/  @!P4 BRA `(.L_x_53357) ;  /* 0x00000000000cc947 */ /* 0x000fea0003800000 */
[----:B-----5:R-:W-:-:S04]  /*4610*/  FMUL.FTZ R7, R161, UR7 ;  /* 0x00000007a1077c20 */ /* 0x020fc80008410000 */
[----:B------:R-:W-:-:S04]  /*4620*/  FMUL.FTZ R213, R117, R7 ;  /* 0x0000000775d57220 */ /* 0x000fc80000410000 */
[----:B------:R-:W-:-:S07]  /*4630*/  @P3 FADD.FTZ R213, R157, R213 ;  /* 0x000000d59dd53221 */ /* 0x000fce0000010000 */
.L_x_53357:
[----:B------:R-:W-:Y:S05]  /*4640*/  BSYNC B1 ;  /* 0x0000000000017941 */ /* 0x000fea0003800000 */
.L_x_53356:
[----:B------:R-:W-:Y:S04]  /*4650*/  BSSY B1, `(.L_x_53358) ;  /* 0x0000005000017945 */ /* 0x000fe80003800000 */
[----:B------:R-:W-:Y:S05]  /*4660*/  @!P4 BRA `(.L_x_53359) ;  /* 0x00000000000cc947 */ /* 0x000fea0003800000 */
[----:B-----5:R-:W-:-:S04]  /*4670*/  FMUL.FTZ R7, R162, UR7 ;  /* 0x00000007a2077c20 */ /* 0x020fc80008410000 */
[----:B------:R-:W-:-:S04]  /*4680*/  FMUL.FTZ R214, R118, R7 ;  /* 0x0000000776d67220 */ /* 0x000fc80000410000 */
[----:B------:R-:W-:-:S07]  /*4690*/  @P3 FADD.FTZ R214, R158, R214 ;  /* 0x000000d69ed63221 */ /* 0x000fce0000010000 */
.L_x_53359:
[----:B------:R-:W-:Y:S05]  /*46a0*/  BSYNC B1 ;  /* 0x0000000000017941 */ /* 0x000fea0003800000 */
.L_x_53358:
[----:B------:R-:W-:Y:S04]  /*46b0*/  BSSY B1, `(.L_x_53360) ;  /* 0x0000005000017945 */ /* 0x000fe80003800000 */
[----:B------:R-:W-:Y:S05]  /*46c0*/  @!P4 BRA `(.L_x_53361) ;  /* 0x00000000000cc947 */ /* 0x000fea0003800000 */
[----:B-----5:R-:W-:-:S04]  /*46d0*/  FMUL.FTZ R7, R163, UR7 ;  /* 0x00000007a3077c20 */ /* 0x020fc80008410000 */
[----:B------:R-:W-:-:S04]  /*46e0*/  FMUL.FTZ R215, R119, R7 ;  /* 0x0000000777d77220 */ /* 0x000fc80000410000 */
[----:B------:R-:W-:-:S07]  /*46f0*/  @P3 FADD.FTZ R215, R159, R215 ;  /* 0x000000d79fd73221 */ /* 0x000fce0000010000 */
.L_x_53361:
[----:B------:R-:W-:Y:S05]  /*4700*/  BSYNC B1 ;  /* 0x0000000000017941 */ /* 0x000fea0003800000 */
.L_x_53360:
[----:B------:R-:W0:Y:S01]  /*4710*/  LDC.64 R228, c[0x0][0x238] ;  /* 0x00008e00ffe47b82 */ /* 0x000e220000000a00 */
[----:B------:R-:W-:Y:S01]  /*4720*/  IADD3 R6, R6, 0x20, RZ ;  /* 0x0000002006067810 */ /* 0x000fe20007ffe0ff */
[C---:B0-----:R-:W-:Y:S01]  /*4730*/  IMAD.WIDE.U32 R228, R5.reuse, 0x10, R228 ;  /* 0x0000001005e47825 */ /* 0x041fe200078e00e4 */
[----:B------:R-:W-:-:S04]  /*4740*/  IADD3 R5, R5, 0x20, RZ ;  /* 0x0000002005057810 */ /* 0x000fc80007ffe0ff */
[----:B------:R0:W-:Y:S03]  /*4750*/  STG.E.128 desc[UR4][R228.64], R212 ;  /* 0x000000d4e4007986 */ /* 0x0001e6000c101d04 */
.L_x_53353:
[----:B------:R-:W-:Y:S05]  /*4760*/  BSYNC B0 ;  /* 0x0000000000007941 */ /* 0x000fea0003800000 */
.L_x_53352:
        /* <DEDUP_REMOVED lines=30> */
.L_x_53365:
[----:B------:R-:W-:Y:S05]  /*4950*/  BSYNC B1 ;  /* 0x0000000000017941 */ /* 0x000fea0003800000 */
.L_x_53364:
[----:B------:R-:W-:Y:S04]  /*4960*/  BSSY B1, `(.L_x_53366) ;  /* 0x0000005000017945 */ /* 0x000fe80003800000 */
[----:B------:R-:W-:Y:S05]  /*4970*/  @!P4 BRA `(.L_x_53367) ;  /* 0x00000000000cc947 */ /* 0x000fea0003800000 */
[----:B-----5:R-:W-:-:S04]  /*4980*/  FMUL.FTZ R7, R161, UR7 ;  /* 0x00000007a1077c20 */ /* 0x020fc80008410000 */
[----:B------:R-:W-:-:S04]  /*4990*/  FMUL.FTZ R217, R129, R7 ;  /* 0x0000000781d97220 */ /* 0x000fc80000410000 */
[----:B------:R-:W-:-:S07]  /*49a0*/  @P3 FADD.FTZ R217, R157, R217 ;  /* 0x000000d99dd93221 */ /* 0x000fce0000010000 */
.L_x_53367:
[----:B------:R-:W-:Y:S05]  /*49b0*/  BSYNC B1 ;  /* 0x0000000000017941 */ /* 0x000fea0003800000 */
.L_x_53366:
[----:B------:R-:W-:Y:S04]  /*49c0*/  BSSY B1, `(.L_x_53368) ;  /* 0x0000005000017945 */ /* 0x000fe80003800000 */
[----:B------:R-:W-:Y:S05]  /*49d0*/  @!P4 BRA `(.L_x_53369) ;  /* 0x00000000000cc947 */ /* 0x000fea0003800000 */
[----:B-----5:R-:W-:-:S04]  /*49e0*/  FMUL.FTZ R7, R162, UR7 ;  /* 0x00000007a2077c20 */ /* 0x020fc80008410000 */
[----:B------:R-:W-:-:S04]  /*49f0*/  FMUL.FTZ R218, R130, R7 ;  /* 0x0000000782da7220 */ /* 0x000fc80000410000 */
[----:B------:R-:W-:-:S07]  /*4a00*/  @P3 FADD.FTZ R218, R158, R218 ;  /* 0x000000da9eda3221 */ /* 0x000fce0000010000 */
.L_x_53369:
[----:B------:R-:W-:Y:S05]  /*4a10*/  BSYNC B1 ;  /* 0x0000000000017941 */ /* 0x000fea0003800000 */
.L_x_53368:
[----:B------:R-:W-:Y:S04]  /*4a20*/  BSSY B1, `(.L_x_53370) ;  /* 0x0000005000017945 */ /* 0x000fe80003800000 */
[----:B------:R-:W-:Y:S05]  /*4a30*/  @!P4 BRA `(.L_x_53371) ;  /* 0x00000000000cc947 */ /* 0x000fea0003800000 */
[----:B-----5:R-:W-:-:S04]  /*4a40*/  FMUL.FTZ R7, R163, UR7 ;  /* 0x00000007a3077c20 */ /* 0x020fc80008410000 */
[----:B------:R-:W-:-:S04]  /*4a50*/  FMUL.FTZ R219, R131, R7 ;  /* 0x0000000783db7220 */ /* 0x000fc80000410000 */
[----:B------:R-:W-:-:S07]  /*4a60*/  @P3 FADD.FTZ R219, R159, R219 ;  /* 0x000000db9fdb3221 */ /* 0x000fce0000010000 */
.L_x_53371:
[----:B------:R-:W-:Y:S05]  /*4a70*/  BSYNC B1 ;  /* 0x0000000000017941 */ /* 0x000fea0003800000 */
.L_x_53370:
[----:B------:R-:W0:Y:S01]  /*4a80*/  LDC.64 R228, c[0x0][0x238] ;  /* 0x00008e00ffe47b82 */ /* 0x000e220000000a00 */
[----:B------:R-:W-:Y:S01]  /*4a90*/  IADD3 R6, R6, 0x20, RZ ;  /* 0x0000002006067810 */ /* 0x000fe20007ffe0ff */
[C---:B0-----:R-:W-:Y:S01]  /*4aa0*/  IMAD.WIDE.U32 R228, R5.reuse, 0x10, R228 ;  /* 0x0000001005e47825 */ /* 0x041fe200078e00e4 */
[----:B------:R-:W-:-:S04]  /*4ab0*/  IADD3 R5, R5, 0x20, RZ ;  /* 0x0000002005057810 */ /* 0x000fc80007ffe0ff */
[----:B------:R0:W-:Y:S03]  /*4ac0*/  STG.E.128 desc[UR4][R228.64], R216 ;  /* 0x000000d8e4007986 */ /* 0x0001e6000c101d04 */
.L_x_53363:
[----:B------:R-:W-:Y:S05]  /*4ad0*/  BSYNC B0 ;  /* 0x0000000000007941 */ /* 0x000fea0003800000 */
.L_x_53362:
        /* <DEDUP_REMOVED lines=30> */
.L_x_53375:
[----:B------:R-:W-:Y:S05]  /*4cc0*/  BSYNC B1 ;  /* 0x0000000000017941 */ /* 0x000fea0003800000 */
.L_x_53374:
[----:B------:R-:W-:Y:S04]  /*4cd0*/  BSSY B1, `(.L_x_53376) ;  /* 0x0000005000017945 */ /* 0x000fe80003800000 */
[----:B------:R-:W-:Y:S05]  /*4ce0*/  @!P4 BRA `(.L_x_53377) ;  /* 0x00000000000cc947 */ /* 0x000fea0003800000 */
[----:B-----5:R-:W-:-:S04]  /*4cf0*/  FMUL.FTZ R7, R161, UR7 ;  /* 0x00000007a1077c20 */ /* 0x020fc80008410000 */
[----:B------:R-:W-:-:S04]  /*4d00*/  FMUL.FTZ R221, R141, R7 ;  /* 0x000000078ddd7220 */ /* 0x000fc80000410000 */
[----:B------:R-:W-:-:S07]  /*4d10*/  @P3 FADD.FTZ R221, R157, R221 ;  /* 0x000000dd9ddd3221 */ /* 0x000fce0000010000 */
.L_x_53377:
[----:B------:R-:W-:Y:S05]  /*4d20*/  BSYNC B1 ;  /* 0x0000000000017941 */ /* 0x000fea0003800000 */
.L_x_53376:
[----:B------:R-:W-:Y:S04]  /*4d30*/  BSSY B1, `(.L_x_53378) ;  /* 0x0000005000017945 */ /* 0x000fe80003800000 */
[----:B------:R-:W-:Y:S05]  /*4d40*/  @!P4 BRA `(.L_x_53379) ;  /* 0x00000000000cc947 */ /* 0x000fea0003800000 */
[----:B-----5:R-:W-:-:S04]  /*4d50*/  FMUL.FTZ R7, R162, UR7 ;  /* 0x00000007a2077c20 */ /* 0x020fc80008410000 */
[----:B------:R-:W-:-:S04]  /*4d60*/  FMUL.FTZ R222, R142, R7 ;  /* 0x000000078ede7220 */ /* 0x000fc80000410000 */
[----:B------:R-:W-:-:S07]  /*4d70*/  @P3 FADD.FTZ R222, R158, R222 ;  /* 0x000000de9ede3221 */ /* 0x000fce0000010000 */
.L_x_53379:
[----:B------:R-:W-:Y:S05]  /*4d80*/  BSYNC B1 ;  /* 0x0000000000017941 */ /* 0x000fea0003800000 */
.L_x_53378:
[----:B------:R-:W-:Y:S04]  /*4d90*/  BSSY B1, `(.L_x_53380) ;  /* 0x0000005000017945 */ /* 0x000fe80003800000 */
[----:B------:R-:W-:Y:S05]  /*4da0*/  @!P4 BRA `(.L_x_53381) ;  /* 0x00000000000cc947 */ /* 0x000fea0003800000 */
[----:B-----5:R-:W-:-:S04]  /*4db0*/  FMUL.FTZ R7, R163, UR7 ;  /* 0x00000007a3077c20 */ /* 0x020fc80008410000 */
[----:B------:R-:W-:-:S04]  /*4dc0*/  FMUL.FTZ R223, R143, R7 ;  /* 0x000000078fdf7220 */ /* 0x000fc80000410000 */
[----:B------:R-:W-:-:S07]  /*4dd0*/  @P3 FADD.FTZ R223, R159, R223 ;  /* 0x000000df9fdf3221 */ /* 0x000fce0000010000 */
.L_x_53381:
[----:B------:R-:W-:Y:S05]  /*4de0*/  BSYNC B1 ;  /* 0x0000000000017941 */ /* 0x000fea0003800000 */
.L_x_53380:
[----:B------:R-:W0:Y:S01]  /*4df0*/  LDC.64 R228, c[0x0][0x238] ;  /* 0x00008e00ffe47b82 */ /* 0x000e220000000a00 */
[----:B------:R-:W-:Y:S01]  /*4e00*/  IADD3 R6, R6, 0x20, RZ ;  /* 0x0000002006067810 */ /* 0x000fe20007ffe0ff */
[C---:B0-----:R-:W-:Y:S01]  /*4e10*/  IMAD.WIDE.U32 R228, R5.reuse, 0x10, R228 ;  /* 0x0000001005e47825 */ /* 0x041fe200078e00e4 */
[----:B------:R-:W-:-:S04]  /*4e20*/  IADD3 R5, R5, 0x20, RZ ;  /* 0x0000002005057810 */ /* 0x000fc80007ffe0ff */
[----:B------:R0:W-:Y:S03]  /*4e30*/  STG.E.128 desc[UR4][R228.64], R220 ;  /* 0x000000dce4007986 */ /* 0x0001e6000c101d04 */
.L_x_53373:
[----:B------:R-:W-:Y:S05]  /*4e40*/  BSYNC B0 ;  /* 0x0000000000007941 */ /* 0x000fea0003800000 */
.L_x_53372:
[----:B------:R-:W-:Y:S01]  /*4e50*/  LOP3.LUT P3, RZ, R2, 0x1000, RZ, 0xc0, !PT ;  /* 0x0000100002ff7812 */ /* 0x000fe2000786c0ff */
[----:B------:R-:W-:-:S12]  /*4e60*/  BSSY B0, `(.L_x_53382) ;  /* 0x0000033000007945 */ /* 0x000fd80003800000 */
[----:B------:R-:W-:Y:S05]  /*4e70*/  @!P3 BRA `(.L_x_53383) ;  /* 0x0000000000c4b947 */ /* 0x000fea0003800000 */
[----:B------:R-:W0:Y:S02]  /*4e80*/  @P2 LDC.64 R224, c[0x0][0x220] ;  /* 0x00008800ffe02b82 */ /* 0x000e240000000a00 */
[----:B0-----:R-:W-:-:S05]  /*4e90*/  @P2 IMAD.WIDE.U32 R6, R6, 0x10, R224 ;  /* 0x0000001006062825 */ /* 0x001fca00078e00e0 */
[----:B-----5:R0:W5:Y:S02]  /*4ea0*/  @P2 LDG.E.128 R160, desc[UR4][R6.64] ;  /* 0x0000000406a02981 */ /* 0x020164000c1e1d00 */
[----:B0-----:R-:W0:Y:S02]  /*4eb0*/  LDC.64 R6, c[0x0][0x230] ;  /* 0x00008c00ff067b82 */ /* 0x001e240000000a00 */
        /* <DEDUP_REMOVED lines=23> */
.L_x_53385:
[----:B------:R-:W-:Y:S05]  /*5030*/  BSYNC B1 ;  /* 0x0000000000017941 */ /* 0x000fea0003800000 */
.L_x_53384:
[----:B------:R-:W-:Y:S04]  /*5040*/  BSSY B1, `(.L_x_53386) ;  /* 0x0000005000017945 */ /* 0x000fe80003800000 */
[----:B------:R-:W-:Y:S05]  /*5050*/  @!P3 BRA `(.L_x_53387) ;  /* 0x00000000000cb947 */ /* 0x000fea0003800000 */
[----:B-----5:R-:W-:-:S04]  /*5060*/  FMUL.FTZ R4, R161, UR7 ;  /* 0x00000007a1047c20 */ /* 0x020fc80008410000 */
[----:B------:R-:W-:-:S04]  /*5070*/  FMUL.FTZ R225, R153, R4 ;  /* 0x0000000499e17220 */ /* 0x000fc80000410000 */
[----:B------:R-:W-:-:S07]  /*5080*/  @P2 FADD.FTZ R225, R157, R225 ;  /* 0x000000e19de12221 */ /* 0x000fce0000010000 */
.L_x_53387:
[----:B------:R-:W-:Y:S05]  /*5090*/  BSYNC B1 ;  /* 0x0000000000017941 */ /* 0x000fea0003800000 */
.L_x_53386:
[----:B------:R-:W-:Y:S04]  /*50a0*/  BSSY B1, `(.L_x_53388) ;  /* 0x0000005000017945 */ /* 0x000fe80003800000 */
[----:B------:R-:W-:Y:S05]  /*50b0*/  @!P3 BRA `(.L_x_53389) ;  /* 0x00000000000cb947 */ /* 0x000fea0003800000 */
[----:B-----5:R-:W-:-:S04]  /*50c0*/  FMUL.FTZ R4, R162, UR7 ;  /* 0x00000007a2047c20 */ /* 0x020fc80008410000 */
[----:B------:R-:W-:-:S04]  /*50d0*/  FMUL.FTZ R226, R154, R4 ;  /* 0x000000049ae27220 */ /* 0x000fc80000410000 */
[----:B------:R-:W-:-:S07]  /*50e0*/  @P2 FADD.FTZ R226, R158, R226 ;  /* 0x000000e29ee22221 */ /* 0x000fce0000010000 */
.L_x_53389:
[----:B------:R-:W-:Y:S05]  /*50f0*/  BSYNC B1 ;  /* 0x0000000000017941 */ /* 0x000fea0003800000 */
.L_x_53388:
[----:B------:R-:W-:Y:S04]  /*5100*/  BSSY B1, `(.L_x_53390) ;  /* 0x0000005000017945 */ /* 0x000fe80003800000 */
[----:B------:R-:W-:Y:S05]  /*5110*/  @!P3 BRA `(.L_x_53391) ;  /* 0x00000000000cb947 */ /* 0x000fea0003800000 */
[----:B-----5:R-:W-:-:S04]  /*5120*/  FMUL.FTZ R4, R163, UR7 ;  /* 0x00000007a3047c20 */ /* 0x020fc80008410000 */
[----:B------:R-:W-:-:S04]  /*5130*/  FMUL.FTZ R227, R155, R4 ;  /* 0x000000049be37220 */ /* 0x000fc80000410000 */
[----:B------:R-:W-:-:S07]  /*5140*/  @P2 FADD.FTZ R227, R159, R227 ;  /* 0x000000e39fe32221 */ /* 0x000fce0000010000 */
.L_x_53391:
[----:B------:R-:W-:Y:S05]  /*5150*/  BSYNC B1 ;  /* 0x0000000000017941 */ /* 0x000fea0003800000 */
.L_x_53390:
[----:B------:R-:W0:Y:S02]  /*5160*/  LDC.64 R6, c[0x0][0x238] ;  /* 0x00008e00ff067b82 */ /* 0x000e240000000a00 */
[----:B0-----:R-:W-:-:S05]  /*5170*/  IMAD.WIDE.U32 R4, R5, 0x10, R6 ;  /* 0x0000001005047825 */ /* 0x001fca00078e0006 */
[----:B------:R0:W-:Y:S02]  /*5180*/  STG.E.128 desc[UR4][R4.64], R224 ;  /* 0x000000e004007986 */ /* 0x0001e4000c101d04 */
.L_x_53383:
[----:B------:R-:W-:Y:S05]  /*5190*/  BSYNC B0 ;  /* 0x0000000000007941 */ /* 0x000fea0003800000 */
.L_x_53382:
[----:B0-----:R-:W-:Y:S01]  /*51a0*/  FADD.FTZ R4, RZ, R164 ;  /* 0x000000a4ff047221 */ /* 0x001fe20000010000 */
        /* <DEDUP_REMOVED lines=107> */
[----:B-1234-:R-:W1:Y:S01]  /*5860*/  LDC R229, c[0x0][0x290] ;  /* 0x0000a400ffe57b82 */ /* 0x01ee620000000800 */
        /* <DEDUP_REMOVED lines=168> */
.L_x_53437:
[----:B------:R-:W-:Y:S01]  /*62f0*/  LOP3.LUT P3, RZ, R251, 0x1f, RZ, 0xc0, !PT ;  /* 0x0000001ffbff7812 */ /* 0x000fe2000786c0ff */
[----:B-1----:R-:W-:Y:S01]  /*6300*/  FADD.FTZ R5, R228, R5 ;  /* 0x00000005e4057221 */ /* 0x002fe20000010000 */
[----:B------:R-:W-:Y:S03]  /*6310*/  BSSY B0, `(.L_x_53393) ;  /* 0x0000169000007945 */ /* 0x000fe60003800000 */
[----:B------:R-:W-:-:S08]  /*6320*/  FFMA.FTZ R5, R5, R229, UR8 ;  /* 0x0000000805057e23 */ /* 0x000fd000080100e5 */
        /* <DEDUP_REMOVED lines=10> */
[----:B------:R-:W-:Y:S02]  /*63d0*/  @!P3 LEA.HI.X R7, R3, R7, R231, 0x2, P2 ;  /* 0x000000070307b211 */ /* 0x000fe400010f14e7 */
[----:B-----5:R-:W-:-:S03]  /*63e0*/  ISETP.GE.AND P2, PT, R230, 0x1, PT ;  /* 0x00000001e600780c */ /* 0x020fc60003f46270 */
[----:B--2---:R1:W-:Y:S10]  /*63f0*/  @!P3 STG.E desc[UR4][R6.64], R5 ;  /* 0x000000050600b986 */ /* 0x0043f4000c101904 */
[----:B------:R-:W-:Y:S05]  /*6400*/  @!P2 BRA `(.L_x_53394) ;  /* 0x000000140064a947 */ /* 0x000fea0003800000 */
[----:B-1----:R-:W-:Y:S01]  /*6410*/  IADD3 R6, R230, -0x1, RZ ;  /* 0xffffffffe6067810 */ /* 0x002fe20007ffe0ff */
[----:B------:R-:W-:Y:S01]  /*6420*/  BSSY B1, `(.L_x_53395) ;  /* 0x000001f000017945 */ /* 0x000fe20003800000 */
[----:B------:R-:W-:-:S03]  /*6430*/  LOP3.LUT R250, R251, 0x1f, RZ, 0xc0, !PT ;  /* 0x0000001ffbfa7812 */ /* 0x000fc600078ec0ff */
[----:B------:R-:W-:-:S05]  /*6440*/  IMAD R6, R6, R252, RZ ;  /* 0x000000fc06067224 */ /* 0x000fca00078e02ff */
[----:B------:R-:W-:-:S04]  /*6450*/  SHF.R.S32.HI R7, RZ, 0x1f, R6 ;  /* 0x0000001fff077819 */ /* 0x000fc80000011406 */
[----:B------:R-:W-:-:S04]  /*6460*/  LEA.HI R6, R7, R6, RZ, 0x2 ;  /* 0x0000000607067211 */ /* 0x000fc800078f10ff */
[----:B------:R-:W-:Y:S01]  /*6470*/  LEA.HI.SX32 R6, R6, R250, 0x1e ;  /* 0x000000fa06067211 */ /* 0x000fe200078ff2ff */
[----:B------:R-:W-:Y:S06]  /*6480*/  @!P1 BRA `(.L_x_53396) ;  /* 0x0000000000609947 */ /* 0x000fec0003800000 */
[----:B------:R1:W-:Y:S01]  /*6490*/  STL [R1+0x70], R0 ;  /* 0x0000700001007387 */ /* 0x0003e20000100800 */
[----:B------:R-:W2:Y:S03]  /*64a0*/  LDC.64 R248, c[0x0][0x2b8] ;  /* 0x0000ae00fff87b82 */ /* 0x000ea60000000a00 */
[----:B------:R-:W3:Y:S04]  /*64b0*/  LDL R251, [R1+0x64] ;  /* 0x0000640001fb7983 */ /* 0x000ee80000100800 */
[----:B------:R-:W4:Y:S04]  /*64c0*/  LDL R252, [R1+0x6c] ;  /* 0x00006c0001fc7983 */ /* 0x000f280000100800 */
[----:B-1----:R-:W3:Y:S04]  /*64d0*/  LDL R0, [R1+0x60] ;  /* 0x0000600001007983 */ /* 0x002ee80000100800 */
[----:B------:R-:W4:Y:S01]  /*64e0*/  LDL R230, [R1+0x68] ;  /* 0x0000680001e67983 */ /* 0x000f220000100800 */
[----:B------:R-:W-:-:S05]  /*64f0*/  FSEL R231, R4, RZ, !P0 ;  /* 0x000000ff04e77208 */ /* 0x000fca0004000000 */
[----:B0-----:R-:W-:-:S04]  /*6500*/  FADD.FTZ R228, R164, -R231 ;  /* 0x800000e7a4e47221 */ /* 0x001fc80000010000 */
[----:B------:R-:W-:Y:S01]  /*6510*/  FMUL.FTZ R228, R5, R228 ;  /* 0x000000e405e47220 */ /* 0x000fe20000410000 */
[--C-:B------:R-:W-:Y:S01]  /*6520*/  FADD.FTZ R229, R165, -R231.reuse ;  /* 0x800000e7a5e57221 */ /* 0x100fe20000010000 */
[--C-:B------:R-:W-:Y:S01]  /*6530*/  FADD.FTZ R7, R166, -R231.reuse ;  /* 0x800000e7a6077221 */ /* 0x100fe20000010000 */
[----:B------:R-:W-:Y:S02]  /*6540*/  FADD.FTZ R231, R167, -R231 ;  /* 0x800000e7a7e77221 */ /* 0x000fe40000010000 */
[C---:B------:R-:W-:Y:S01]  /*6550*/  FMUL.FTZ R229, R5.reuse, R229 ;  /* 0x000000e505e57220 */ /* 0x040fe20000410000 */
[C---:B------:R-:W-:Y:S01]  /*6560*/  FMUL.FTZ R7, R5.reuse, R7 ;  /* 0x0000000705077220 */ /* 0x040fe20000410000 */
[----:B------:R-:W-:Y:S01]  /*6570*/  FMUL.FTZ R231, R5, R231 ;  /* 0x000000e705e77220 */ /* 0x000fe20000410000 */
[----:B--2---:R-:W-:-:S04]  /*6580*/  IMAD.WIDE.U32 R248, R6, 0x10, R248 ;  /* 0x0000001006f87825 */ /* 0x004fc800078e00f8 */
[----:B---3--:R-:W-:Y:S02]  /*6590*/  FFMA.FTZ R228, R0, R228, R8 ;  /* 0x000000e400e47223 */ /* 0x008fe40000010008 */
[----:B------:R1:W5:Y:S01]  /*65a0*/  LDL.LU R0, [R1+0x70] ;  /* 0x0000700001007983 */ /* 0x0003620000300800 */
[----:B------:R-:W-:Y:S01]  /*65b0*/  FFMA.FTZ R229, R251, R229, R9 ;  /* 0x000000e5fbe57223 */ /* 0x000fe20000010009 */
[----:B----4-:R-:W-:Y:S01]  /*65c0*/  FFMA.FTZ R231, R252, R231, R11 ;  /* 0x000000e7fce77223 */ /* 0x010fe2000001000b */
[----:B------:R-:W-:Y:S01]  /*65d0*/  FFMA.FTZ R230, R230, R7, R10 ;  /* 0x00000007e6e67223 */ /* 0x000fe2000001000a */
[----:B------:R-:W2:Y:S04]  /*65e0*/  S2R R251, SR_TID.X ;  /* 0x0000000000fb7919 */ /* 0x000ea80000002100 */
[----:B------:R1:W-:Y:S01]  /*65f0*/  STG.E.128 desc[UR4][R248.64], R228 ;  /* 0x000000e4f8007986 */ /* 0x0003e2000c101d04 */
[----:B------:R-:W-:-:S07]  /*6600*/  IADD3 R6, R6, 0x20, RZ ;  /* 0x0000002006067810 */ /* 0x000fce0007ffe0ff */
.L_x_53396:
[----:B------:R-:W-:Y:S05]  /*6610*/  BSYNC B1 ;  /* 0x0000000000017941 */ /* 0x000fea0003800000 */
.L_x_53395:
        /* <DEDUP_REMOVED lines=20> */
.L_x_53398:
[----:B------:R-:W-:Y:S05]  /*6760*/  BSYNC B1 ;  /* 0x0000000000017941 */ /* 0x000fea0003800000 */
.L_x_53397:
[----:B------:R-:W-:Y:S01]  /*6770*/  LOP3.LUT P2, RZ, R2, 0x2000000, RZ, 0xc0, !PT ;  /* 0x0200000002ff7812 */ /* 0x000fe2000784c0ff */
[----:B------:R-:W-:-:S12]  /*6780*/  BSSY B1, `(.L_x_53399) ;  /* 0x0000013000017945 */ /* 0x000fd80003800000 */
[----:B------:R-:W-:Y:S05]  /*6790*/  @!P2 BRA `(.L_x_53400) ;  /* 0x000000000044a947 */ /* 0x000fea0003800000 */
[----:B-1-3--:R-:W1:Y:S01]  /*67a0*/  LDC.64 R248, c[0x0][0x2b8] ;  /* 0x0000ae00fff87b82 */ /* 0x00ae620000000a00 */
        /* <DEDUP_REMOVED lines=16> */
.L_x_53400:
[----:B------:R-:W-:Y:S05]  /*68b0*/  BSYNC B1 ;  /* 0x0000000000017941 */ /* 0x000fea0003800000 */
.L_x_53399:
[----:B------:R-:W-:Y:S01]  /*68c0*/  LOP3.LUT P2, RZ, R2, 0x1000000, RZ, 0xc0, !PT ;  /* 0x0100000002ff7812 */ /* 0x000fe2000784c0ff */
[----:B------:R-:W-:-:S12]  /*68d0*/  BSSY B1, `(.L_x_53401) ;  /* 0x0000013000017945 */ /* 0x000fd80003800000 */
[----:B------:R-:W-:Y:S05]  /*68e0*/  @!P2 BRA `(.L_x_53402) ;  /* 0x000000000044a947 */ /* 0x000fea0003800000 */
[----:B-1-34-:R-:W1:Y:S01]  /*68f0*/  LDC.64 R248, c[0x0][0x2b8] ;  /* 0x0000ae00fff87b82 */ /* 0x01ae620000000a00 */
        /* <DEDUP_REMOVED lines=16> */
.L_x_53402:
[----:B------:R-:W-:Y:S05]  /*6a00*/  BSYNC B1 ;  /* 0x0000000000017941 */ /* 0x000fea0003800000 */
.L_x_53401:
[----:B------:R-:W-:Y:S01]  /*6a10*/  LOP3.LUT P2, RZ, R2, 0x800000, RZ, 0xc0, !PT ;  /* 0x0080000002ff7812 */ /* 0x000fe2000784c0ff */
[----:B------:R-:W-:-:S12]  /*6a20*/  BSSY B1, `(.L_x_53403) ;  /* 0x0000013000017945 */ /* 0x000fd80003800000 */
[----:B------:R-:W-:Y:S05]  /*6a30*/  @!P2 BRA `(.L_x_53404) ;  /* 0x000000000044a947 */ /* 0x000fea0003800000 */
[----:B01-34-:R-:W0:Y:S01]  /*6a40*/  LDC.64 R248, c[0x0][0x2b8] ;  /* 0x0000ae00fff87b82 */ /* 0x01be220000000a00 */
        /* <DEDUP_REMOVED lines=16> */
.L_x_53404:
[----:B------:R-:W-:Y:S05]  /*6b50*/  BSYNC B1 ;  /* 0x0000000000017941 */ /* 0x000fea0003800000 */
.L_x_53403:
        /* <DEDUP_REMOVED lines=20> */
.L_x_53406:
[----:B------:R-:W-:Y:S05]  /*6ca0*/  BSYNC B1 ;  /* 0x0000000000017941 */ /* 0x000fea0003800000 */
.L_x_53405:
        /* <DEDUP_REMOVED lines=20> */
.L_x_53408:
[----:B------:R-:W-:Y:S05]  /*6df0*/  BSYNC B1 ;  /* 0x0000000000017941 */ /* 0x000fea0003800000 */
.L_x_53407:
        /* <DEDUP_REMOVED lines=20> */
.L_x_53410:
[----:B------:R-:W-:Y:S05]  /*6f40*/  BSYNC B1 ;  /* 0x0000000000017941 */ /* 0x000fea0003800000 */
.L_x_53409:
        /* <DEDUP_REMOVED lines=20> */
.L_x_53412:
[----:B------:R-:W-:Y:S05]  /*7090*/  BSYNC B1 ;  /* 0x0000000000017941 */ /* 0x000fea0003800000 */
.L_x_53411:
        /* <DEDUP_REMOVED lines=20> */
.L_x_53414:
[----:B------:R-:W-:Y:S05]  /*71e0*/  BSYNC B1 ;  /* 0x0000000000017941 */ /* 0x000fea0003800000 */
.L_x_53413:
        /* <DEDUP_REMOVED lines=20> */
.L_x_53416:
[----:B------:R-:W-:Y:S05]  /*7330*/  BSYNC B1 ;  /* 0x0000000000017941 */ /* 0x000fea0003800000 */
.L_x_53415:
        /* <DEDUP_REMOVED lines=20> */
.L_x_53418:
[----:B------:R-:W-:Y:S05]  /*7480*/  BSYNC B1 ;  /* 0x0000000000017941 */ /* 0x000fea0003800000 */
.L_x_53417:
        /* <DEDUP_REMOVED lines=20> */
.L_x_53420:
[----:B------:R-:W-:Y:S05]  /*75d0*/  BSYNC B1 ;  /* 0x0000000000017941 */ /* 0x000fea0003800000 */
.L_x_53419:
        /* <DEDUP_REMOVED lines=20> */
.L_x_53422:
[----:B------:R-:W-:Y:S05]  /*7720*/  BSYNC B1 ;  /* 0x0000000000017941 */ /* 0x000fea0003800000 */
.L_x_53421:
        /* <DEDUP_REMOVED lines=20> */
.L_x_53424:
[----:B------:R-:W-:Y:S05]  /*7870*/  BSYNC B1 ;  /* 0x0000000000017941 */ /* 0x000fea0003800000 */
.L_x_53423:
[----:B------:R-:W-:-:S13]  /*7880*/  LOP3.LUT P2, RZ, R2, 0x1000, RZ, 0xc0, !PT ;  /* 0x0000100002ff7812 */ /* 0x000fda000784c0ff */
        /* <DEDUP_REMOVED lines=14> */
[----:B0-----:R-:W-:-:S04]  /*7970*/  IMAD.WIDE.U32 R228, R6, 0x10, R228 ;  /* 0x0000001006e47825 */ /* 0x001fc800078e00e4 */
[----:B------:R-:W-:-:S05]  /*7980*/  FFMA.FTZ R6, R150, R230, R146 ;  /* 0x000000e696067223 */ /* 0x000fca0000010092 */
[----:B------:R0:W-:Y:S02]  /*7990*/  STG.E.128 desc[UR4][R228.64], R4 ;  /* 0x00000004e4007986 */ /* 0x0001e4000c101d04 */
.L_x_53394:
[----:B------:R-:W-:Y:S05]  /*79a0*/  BSYNC B0 ;  /* 0x0000000000007941 */ /* 0x000fea0003800000 */
.L_x_53393:
[----:B01----:R-:W0:Y:S02]  /*79b0*/  LDC.64 R4, c[0x0][0x210] ;  /* 0x00008400ff047b82 */ /* 0x003e240000000a00 */
[----:B0-----:R-:W-:-:S04]  /*79c0*/  LEA R3, R4, R3, 0x2 ;  /* 0x0000000304037211 */ /* 0x001fc800078e10ff */
[----:B------:R-:W-:-:S13]  /*79d0*/  ISETP.GE.AND P2, PT, R3, R5, PT ;  /* 0x000000050300720c */ /* 0x000fda0003f46270 */
[----:B------:R-:W-:Y:S05]  /*79e0*/  @!P2 BRA `(.L_x_53425) ;  /* 0xffffff9c0088a947 */ /* 0x000fea000383ffff */
[----:B------:R-:W-:Y:S05]  /*79f0*/  EXIT ;  /* 0x000000000000794d */ /* 0x000fea0003800000 */
.L_x_53392:
[----:B------:R-:W-:Y:S01]  /*7a00*/  HFMA2.MMA R7, -RZ, RZ, 0, 5.9604644775390625e-08 ;  /* 0x00000001ff077435 */ /* 0x000fe200000001ff */
[----:B------:R-:W-:Y:S01]  /*7a10*/  BSSY B0, `(.L_x_53426) ;  /* 0x0000007000007945 */ /* 0x000fe20003800000 */
[----:B------:R-:W-:Y:S02]  /*7a20*/  MOV R248, R4 ;  /* 0x0000000400f87202 */ /* 0x000fe40000000f00 */
[----:B------:R-:W-:Y:S02]  /*7a30*/  MOV R6, 0x1f ;  /* 0x0000001f00067802 */ /* 0x000fe40000000f00 */
[----:B------:R-:W-:-:S07]  /*7a40*/  MOV R5, 0xffffffff ;  /* 0xffffffff00057802 */ /* 0x000fce0000000f00 */
[----:B-12345:R-:W-:Y:S05]  /*7a50*/  WARPSYNC.COLLECTIVE R5, `(.L_x_53427) ;  /* 0x0000000005087348 */ /* 0x03efea0003c00000 */
[----:B------:R0:W0:Y:S02]  /*7a60*/  SHFL.BFLY P6, R5, R248, R7, R6 ;  /* 0x0c000007f8057389 */ /* 0x00002400000c0006 */
[----:B012345:R-:W-:Y:S01]  /*7a70*/  ENDCOLLECTIVE ;  /* 0x000000000000791b */ /* 0x03ffe20003800000 */
.L_x_53427:
[----:B------:R-:W-:Y:S05]  /*7a80*/  BSYNC B0 ;  /* 0x0000000000007941 */ /* 0x000fea0003800000 */
.L_x_53426:
        /* <DEDUP_REMOVED lines=10> */
.L_x_53428:
        /* <DEDUP_REMOVED lines=15> */
.L_x_53429:
[----:B------:R-:W-:Y:S01]  /*7c20*/  HFMA2.MMA R7, -RZ, RZ, 0, 4.76837158203125e-07 ;  /* 0x00000008ff077435 */ /* 0x000fe200000001ff */
[----:B------:R-:W-:Y:S01]  /*7c30*/  FADD.FTZ R4, R4, R5 ;  /* 0x0000000504047221 */ /* 0x000fe20000010000 */
[----:B------:R-:W-:-:S04]  /*7c40*/  MOV R5, 0xffffffff ;  /* 0xffffffff00057802 */ /* 0x000fc80000000f00 */
[----:B------:R-:W-:-:S07]  /*7c50*/  MOV R248, R4 ;  /* 0x0000000400f87202 */ /* 0x000fce0000000f00 */
[----:B------:R-:W-:Y:S05]  /*7c60*/  WARPSYNC.COLLECTIVE R5, `(.L_x_53430) ;  /* 0x0000000005087348 */ /* 0x000fea0003c00000 */
[----:B------:R0:W1:Y:S02]  /*7c70*/  SHFL.BFLY P6, R5, R248, R7, R6 ;  /* 0x0c000007f8057389 */ /* 0x00006400000c0006 */
[----:B01----:R-:W-:Y:S01]  /*7c80*/  ENDCOLLECTIVE ;  /* 0x000000000000791b */ /* 0x003fe20003800000 */
.L_x_53430:
[----:B------:R-:W-:Y:S01]  /*7c90*/  HFMA2.MMA R7, -RZ, RZ, 0, 9.5367431640625e-07 ;  /* 0x00000010ff077435 */ /* 0x000fe200000001ff */
[----:B------:R-:W-:Y:S01]  /*7ca0*/  FADD.FTZ R4, R4, R5 ;  /* 0x0000000504047221 */ /* 0x000fe20000010000 */
[----:B------:R-:W-:-:S04]  /*7cb0*/  MOV R5, 0xffffffff ;  /* 0xffffffff00057802 */ /* 0x000fc80000000f00 */
[----:B------:R-:W-:-:S07]  /*7cc0*/  MOV R248, R4 ;  /* 0x0000000400f87202 */ /* 0x000fce0000000f00 */
[----:B------:R-:W-:Y:S05]  /*7cd0*/  WARPSYNC.COLLECTIVE R5, `(.L_x_53431) ;  /* 0x0000000005087348 */ /* 0x000fea0003c00000 */
[----:B------:R0:W1:Y:S02]  /*7ce0*/  SHFL.BFLY P6, R5, R248, R7, R6 ;  /* 0x0c000007f8057389 */ /* 0x00006400000c0006 */
[----:B01----:R-:W-:Y:S01]  /*7cf0*/  ENDCOLLECTIVE ;  /* 0x000000000000791b */ /* 0x003fe20003800000 */
.L_x_53431:
        /* <DEDUP_REMOVED lines=149> */
.L_x_53432:
[----:B------:R-:W-:Y:S01]  /*8650*/  HFMA2.MMA R7, -RZ, RZ, 0, 1.1920928955078125e-07 ;  /* 0x00000002ff077435 */ /* 0x000fe200000001ff */
[----:B------:R-:W-:Y:S01]  /*8660*/  FADD.FTZ R228, R228, R5 ;  /* 0x00000005e4e47221 */ /* 0x000fe20000010000 */
[----:B------:R-:W-:-:S04]  /*8670*/  MOV R5, 0xffffffff ;  /* 0xffffffff00057802 */ /* 0x000fc80000000f00 */
[----:B------:R-:W-:-:S07]  /*8680*/  MOV R248, R228 ;  /* 0x000000e400f87202 */ /* 0x000fce0000000f00 */
[----:B------:R-:W-:Y:S05]  /*8690*/  WARPSYNC.COLLECTIVE R5, `(.L_x_53433) ;  /* 0x0000000005087348 */ /* 0x000fea0003c00000 */
[----:B------:R0:W1:Y:S02]  /*86a0*/  SHFL.BFLY P6, R5, R248, R7, R6 ;  /* 0x0c000007f8057389 */ /* 0x00006400000c0006 */
[----:B01----:R-:W-:Y:S01]  /*86b0*/  ENDCOLLECTIVE ;  /* 0x000000000000791b */ /* 0x003fe20003800000 */
.L_x_53433:
[----:B------:R-:W-:Y:S01]  /*86c0*/  HFMA2.MMA R7, -RZ, RZ, 0, 2.384185791015625e-07 ;  /* 0x00000004ff077435 */ /* 0x000fe200000001ff */
[----:B------:R-:W-:Y:S01]  /*86d0*/  FADD.FTZ R228, R228, R5 ;  /* 0x00000005e4e47221 */ /* 0x000fe20000010000 */
[----:B------:R-:W-:-:S04]  /*86e0*/  MOV R5, 0xffffffff ;  /* 0xffffffff00057802 */ /* 0x000fc80000000f00 */
[----:B------:R-:W-:-:S07]  /*86f0*/  MOV R248, R228 ;  /* 0x000000e400f87202 */ /* 0x000fce0000000f00 */
[----:B------:R-:W-:Y:S05]  /*8700*/  WARPSYNC.COLLECTIVE R5, `(.L_x_53434) ;  /* 0x0000000005087348 */ /* 0x000fea0003c00000 */
[----:B------:R0:W1:Y:S02]  /*8710*/  SHFL.BFLY P6, R5, R248, R7, R6 ;  /* 0x0c000007f8057389 */ /* 0x00006400000c0006 */
[----:B01----:R-:W-:Y:S01]  /*8720*/  ENDCOLLECTIVE ;  /* 0x000000000000791b */ /* 0x003fe20003800000 */
.L_x_53434:
[----:B------:R-:W-:Y:S01]  /*8730*/  HFMA2.MMA R7, -RZ, RZ, 0, 4.76837158203125e-07 ;  /* 0x00000008ff077435 */ /* 0x000fe200000001ff */
[----:B------:R-:W-:Y:S01]  /*8740*/  FADD.FTZ R228, R228, R5 ;  /* 0x00000005e4e47221 */ /* 0x000fe20000010000 */
[----:B------:R-:W-:-:S04]  /*8750*/  MOV R5, 0xffffffff ;  /* 0xffffffff00057802 */ /* 0x000fc80000000f00 */
[----:B------:R-:W-:-:S07]  /*8760*/  MOV R248, R228 ;  /* 0x000000e400f87202 */ /* 0x000fce0000000f00 */
[----:B------:R-:W-:Y:S05]  /*8770*/  WARPSYNC.COLLECTIVE R5, `(.L_x_53435) ;  /* 0x0000000005087348 */ /* 0x000fea0003c00000 */
[----:B------:R0:W1:Y:S02]  /*8780*/  SHFL.BFLY P6, R5, R248, R7, R6 ;  /* 0x0c000007f8057389 */ /* 0x00006400000c0006 */
[----:B01----:R-:W-:Y:S01]  /*8790*/  ENDCOLLECTIVE ;  /* 0x000000000000791b */ /* 0x003fe20003800000 */
.L_x_53435:
[----:B------:R-:W-:Y:S01]  /*87a0*/  HFMA2.MMA R7, -RZ, RZ, 0, 9.5367431640625e-07 ;  /* 0x00000010ff077435 */ /* 0x000fe200000001ff */
[----:B------:R-:W-:Y:S01]  /*87b0*/  FADD.FTZ R228, R228, R5 ;  /* 0x00000005e4e47221 */ /* 0x000fe20000010000 */
[----:B------:R-:W-:-:S04]  /*87c0*/  MOV R5, 0xffffffff ;  /* 0xffffffff00057802 */ /* 0x000fc80000000f00 */
[----:B------:R-:W-:-:S07]  /*87d0*/  MOV R248, R228 ;  /* 0x000000e400f87202 */ /* 0x000fce0000000f00 */
[----:B------:R-:W-:Y:S05]  /*87e0*/  WARPSYNC.COLLECTIVE R5, `(.L_x_53436) ;  /* 0x0000000005087348 */ /* 0x000fea0003c00000 */
[----:B------:R0:W1:Y:S02]  /*87f0*/  SHFL.BFLY P6, R5, R248, R7, R6 ;  /* 0x0c000007f8057389 */ /* 0x00006400000c0006 */
[----:B01----:R-:W-:Y:S01]  /*8800*/  ENDCOLLECTIVE ;  /* 0x000000000000791b */ /* 0x003fe20003800000 */
.L_x_53436:
[----:B------:R-:W-:Y:S05]  /*8810*/  BRA `(.L_x_53437) ;  /* 0xffffffd800b47947 */ /* 0x000fea000383ffff */
.L_x_53438:
        /* <DEDUP_REMOVED lines=14> */
.L_x_58470:


//--------------------- .text._ZN10layer_norm13ln_fwd_kernelINS_13Kernel_traitsIfffffjLj2048ELj1ELj4ELj1ELj16ENS_18Kernel_traits_baseILj2048EfffffjLj128EEEEELb0ELb1ELb1ELb1EEEvNS_9FwdParamsE --------------------------
	.section	.text._ZN10layer_norm13ln_fwd_kernelINS_13Kernel_traitsIfffffjLj2048ELj1ELj4ELj1ELj16ENS_18Kernel_traits_baseILj2048EfffffjLj128EEEEELb0ELb1ELb1ELb1EEEvNS_9FwdParamsE,"ax",@progbits
	.align	128
        .global         _ZN10layer_norm13ln_fwd_kernelINS_13Kernel_traitsIfffffjLj2048ELj1ELj4ELj1ELj16ENS_18Kernel_traits_baseILj2048EfffffjLj128EEEEELb0ELb1ELb1ELb1EEEvNS_9FwdParamsE
        .type           _ZN10layer_norm13ln_fwd_kernelINS_13Kernel_traitsIfffffjLj2048ELj1ELj4ELj1ELj16ENS_18Kernel_traits_baseILj2048EfffffjLj128EEEEELb0ELb1ELb1ELb1EEEvNS_9FwdParamsE,@function
        .size           _ZN10layer_norm13ln_fwd_kernelINS_13Kernel_traitsIfffffjLj2048ELj1ELj4ELj1ELj16ENS_18Kernel_traits_baseILj2048EfffffjLj128EEEEELb0ELb1ELb1ELb1EEEvNS_9FwdParamsE,(.L_x_58471 - _ZN10layer_norm13ln_fwd_kernelINS_13Kernel_traitsIfffffjLj2048ELj1ELj4ELj1ELj16ENS_18Kernel_traits_baseILj2048EfffffjLj128EEEEELb0ELb1ELb1ELb1EEEvNS_9FwdParamsE)
        .other          _ZN10layer_norm13ln_fwd_kernelINS_13Kernel_traitsIfffffjLj2048ELj1ELj4ELj1ELj16ENS_18Kernel_traits_baseILj2048EfffffjLj128EEEEELb0ELb1ELb1ELb1EEEvNS_9FwdParamsE,@"STO_CUDA_ENTRY STV_DEFAULT"
_ZN10layer_norm13ln_fwd_kernelINS_13Kernel_traitsIfffffjLj2048ELj1ELj4ELj1ELj16ENS_18Kernel_traits_baseILj2048EfffffjLj128EEEEELb0ELb1ELb1ELb1EEEvNS_9FwdParamsE:
.text._ZN10layer_norm13ln_fwd_kernelINS_13Kernel_traitsIfffffjLj2048ELj1ELj4ELj1ELj16ENS_18Kernel_traits_baseILj2048EfffffjLj128EEEEELb0ELb1ELb1ELb1EEEvNS_9FwdParamsE:
        /* <DEDUP_REMOVED lines=10> */
[C---:B-1----:R-:W-:Y:S02]  /*00a0*/  LOP3.LUT R4, R3.reuse, 0x1f, RZ, 0xc0, !PT ;  /* 0x0000001f03047812 */ /* 0x042fe400078ec0ff */
[----:B------:R-:W-:Y:S02]  /*00b0*/  SHF.R.U32.HI R0, RZ, 0x5, R3 ;  /* 0x00000005ff007819 */ /* 0x000fe40000011603 */
[C---:B------:R-:W-:Y:S02]  /*00c0*/  LOP3.LUT R117, R4.reuse, 0x60, RZ, 0xfc, !PT ;  /* 0x0000006004757812 */ /* 0x040fe400078efcff */
[----:B------:R-:W-:Y:S02]  /*00d0*/  LOP3.LUT R121, R4, 0x80, RZ, 0xfc, !PT ;  /* 0x0000008004797812 */ /* 0x000fe400078efcff */
[----:B------:R-:W-:-:S02]  /*00e0*/  SHF.L.U32 R2, R3, 0x4, RZ ;  /* 0x0000000403027819 */ /* 0x000fc400000006ff */
[----:B------:R-:W-:Y:S02]  /*00f0*/  LEA R68, P4, R117, UR4, 0x4 ;  /* 0x0000000475447c11 */ /* 0x000fe4000f8820ff */
[----:B------:R-:W-:Y:S02]  /*0100*/  LEA R72, P5, R121, UR4, 0x4 ;  /* 0x0000000479487c11 */ /* 0x000fe4000f8a20ff */
[C---:B------:R-:W-:Y:S02]  /*0110*/  LOP3.LUT R3, R4.reuse, 0x40, RZ, 0xfc, !PT ;  /* 0x0000004004037812 */ /* 0x040fe400078efcff */
[C---:B------:R-:W-:Y:S02]  /*0120*/  LOP3.LUT R137, R4.reuse, 0x100, RZ, 0xfc, !PT ;  /* 0x0000010004897812 */ /* 0x040fe400078efcff */
[----:B------:R-:W-:Y:S02]  /*0130*/  LOP3.LUT R141, R4, 0x120, RZ, 0xfc, !PT ;  /* 0x00000120048d7812 */ /* 0x000fe400078efcff */
[----:B------:R-:W-:-:S02]  /*0140*/  LEA.HI.X R69, R117, UR5, RZ, 0x4, P4 ;  /* 0x0000000575457c11 */ /* 0x000fc4000a0f24ff */
[----:B------:R-:W-:Y:S02]  /*0150*/  LEA.HI.X R73, R121, UR5, RZ, 0x4, P5 ;  /* 0x0000000579497c11 */ /* 0x000fe4000a8f24ff */
[----:B--2---:R-:W-:Y:S02]  /*0160*/  LEA R0, R5, R0, 0x2 ;  /* 0x0000000005007211 */ /* 0x004fe400078e10ff */
[----:B------:R-:W-:Y:S02]  /*0170*/  LEA R248, P3, R3, UR4, 0x4 ;  /* 0x0000000403f87c11 */ /* 0x000fe4000f8620ff */
[----:B------:R-:W-:Y:S02]  /*0180*/  LEA R88, P4, R137, UR4, 0x4 ;  /* 0x0000000489587c11 */ /* 0x000fe4000f8820ff */
[----:B------:R-:W-:Y:S02]  /*0190*/  LEA R92, P5, R141, UR4, 0x4 ;  /* 0x000000048d5c7c11 */ /* 0x000fe4000f8a20ff */
[----:B------:R-:W-:-:S02]  /*01a0*/  LOP3.LUT R133, R4, 0xe0, RZ, 0xfc, !PT ;  /* 0x000000e004857812 */ /* 0x000fc400078efcff */
[C---:B------:R-:W-:Y:S02]  /*01b0*/  LOP3.LUT R5, R4.reuse, 0x1a0, RZ, 0xfc, !PT ;  /* 0x000001a004057812 */ /* 0x040fe400078efcff */
[----:B------:R-:W-:Y:S02]  /*01c0*/  LOP3.LUT R7, R4, 0x1c0, RZ, 0xfc, !PT ;  /* 0x000001c004077812 */ /* 0x000fe400078efcff */
[----:B------:R-:W-:Y:S01]  /*01d0*/  LEA.HI.X R249, R3, UR5, RZ, 0x4, P3 ;  /* 0x0000000503f97c11 */ /* 0x000fe200098f24ff */
[--C-:B---3--:R-:W-:Y:S01]  /*01e0*/  IMAD.WIDE.U32 R156, R5, 0x10, R164.reuse ;  /* 0x00000010059c7825 */ /* 0x108fe200078e00a4 */
[----:B------:R-:W-:Y:S02]  /*01f0*/  LEA.HI.X R89, R137, UR5, RZ, 0x4, P4 ;  /* 0x0000000589597c11 */ /* 0x000fe4000a0f24ff */
[----:B------:R-:W-:Y:S01]  /*0200*/  LEA.HI.X R93, R141, UR5, RZ, 0x4, P5 ;  /* 0x000000058d5d7c11 */ /* 0x000fe2000a8f24ff */
[----:B------:R-:W-:Y:S01]  /*0210*/  IMAD.WIDE.U32 R160, R7, 0x10, R164 ;  /* 0x0000001007a07825 */ /* 0x000fe200078e00a4 */
[----:B------:R-:W-:-:S02]  /*0220*/  LEA R84, P3, R133, UR4, 0x4 ;  /* 0x0000000485547c11 */ /* 0x000fc4000f8620ff */
[----:B------:R-:W-:Y:S02]  /*0230*/  LEA R108, P4, R5, UR4, 0x4 ;  /* 0x00000004056c7c11 */ /* 0x000fe4000f8820ff */
[----:B------:R-:W-:Y:S02]  /*0240*/  LEA R112, P5, R7, UR4, 0x4 ;  /* 0x0000000407707c11 */ /* 0x000fe4000f8a20ff */
[C---:B------:R-:W-:Y:S02]  /*0250*/  LOP3.LUT R155, R4.reuse, 0x20, RZ, 0xfc, !PT ;  /* 0x00000020049b7812 */ /* 0x040fe400078efcff */
[----:B------:R-:W-:Y:S02]  /*0260*/  LOP3.LUT R153, R4, 0x180, RZ, 0xfc, !PT ;  /* 0x0000018004997812 */ /* 0x000fe400078efcff */
[----:B------:R-:W-:Y:S02]  /*0270*/  LEA.HI.X R85, R133, UR5, RZ, 0x4, P3 ;  /* 0x0000000585557c11 */ /* 0x000fe400098f24ff */
[----:B------:R-:W-:-:S02]  /*0280*/  LEA.HI.X R109, R5, UR5, RZ, 0x4, P4 ;  /* 0x00000005056d7c11 */ /* 0x000fc4000a0f24ff */
[----:B------:R-:W-:Y:S02]  /*0290*/  LEA.HI.X R113, R7, UR5, RZ, 0x4, P5 ;  /* 0x0000000507717c11 */ /* 0x000fe4000a8f24ff */
[----:B------:R-:W-:Y:S02]  /*02a0*/  LEA R106, P3, R153, UR4, 0x4 ;  /* 0x00000004996a7c11 */ /* 0x000fe4000f8620ff */
[----:B------:R-:W-:Y:S02]  /*02b0*/  @P0 LEA R24, P4, R155, UR6, 0x4 ;  /* 0x000000069b180c11 */ /* 0x000fe4000f8820ff */
[----:B------:R-:W-:Y:S02]  /*02c0*/  @P0 LEA R32, P5, R3, UR6, 0x4 ;  /* 0x0000000603200c11 */ /* 0x000fe4000f8a20ff */
[C---:B------:R-:W-:Y:S02]  /*02d0*/  LOP3.LUT R125, R4.reuse, 0xa0, RZ, 0xfc, !PT ;  /* 0x000000a0047d7812 */ /* 0x040fe400078efcff */
[----:B------:R-:W-:-:S02]  /*02e0*/  LOP3.LUT R129, R4, 0xc0, RZ, 0xfc, !PT ;  /* 0x000000c004817812 */ /* 0x000fc400078efcff */
[----:B------:R-:W-:Y:S02]  /*02f0*/  LEA.HI.X R107, R153, UR5, RZ, 0x4, P3 ;  /* 0x00000005996b7c11 */ /* 0x000fe400098f24ff */
[----:B------:R-:W-:Y:S02]  /*0300*/  @P0 LEA.HI.X R25, R155, UR7, RZ, 0x4, P4 ;  /* 0x000000079b190c11 */ /* 0x000fe4000a0f24ff */
[----:B------:R-:W-:Y:S02]  /*0310*/  @P0 LEA.HI.X R33, R3, UR7, RZ, 0x4, P5 ;  /* 0x0000000703210c11 */ /* 0x000fe4000a8f24ff */
[----:B------:R-:W-:Y:S02]  /*0320*/  LEA R104, P2, R155, UR4, 0x4 ;  /* 0x000000049b687c11 */ /* 0x000fe4000f8420ff */
[----:B------:R-:W-:Y:S02]  /*0330*/  @P0 LEA R34, P3, R117, UR6, 0x4 ;  /* 0x0000000675220c11 */ /* 0x000fe4000f8620ff */
[----:B------:R-:W-:-:S02]  /*0340*/  @P0 LEA R44, P4, R125, UR6, 0x4 ;  /* 0x000000067d2c0c11 */ /* 0x000fc4000f8820ff */
[----:B------:R-:W-:Y:S02]  /*0350*/  @P0 LEA R46, P5, R129, UR6, 0x4 ;  /* 0x00000006812e0c11 */ /* 0x000fe4000f8a20ff */
[----:B------:R-:W-:Y:S02]  /*0360*/  LEA R76, P6, R125, UR4, 0x4 ;  /* 0x000000047d4c7c11 */ /* 0x000fe4000f8c20ff */
[----:B------:R-:W-:Y:S02]  /*0370*/  LOP3.LUT R145, R4, 0x140, RZ, 0xfc, !PT ;  /* 0x0000014004917812 */ /* 0x000fe400078efcff */
[C---:B------:R-:W-:Y:S01]  /*0380*/  LEA.HI.X R105, R155.reuse, UR5, RZ, 0x4, P2 ;  /* 0x000000059b697c11 */ /* 0x040fe200090f24ff */
[--C-:B------:R-:W-:Y:S01]  /*0390*/  IMAD.WIDE.U32 R154, R155, 0x10, R164.reuse ;  /* 0x000000109b9a7825 */ /* 0x100fe200078e00a4 */
[----:B------:R-:W-:Y:S02]  /*03a0*/  @P0 LEA.HI.X R35, R117, UR7, RZ, 0x4, P3 ;  /* 0x0000000775230c11 */ /* 0x000fe400098f24ff */
[----:B------:R-:W-:Y:S01]  /*03b0*/  @P0 LEA.HI.X R45, R125, UR7, RZ, 0x4, P4 ;  /* 0x000000077d2d0c11 */ /* 0x000fe2000a0f24ff */
[----:B------:R-:W-:Y:S01]  /*03c0*/  IMAD.WIDE.U32 R116, R117, 0x10, R164 ;  /* 0x0000001075747825 */ /* 0x000fe200078e00a4 */
[----:B------:R-:W-:-:S02]  /*03d0*/  @P0 LEA.HI.X R47, R129, UR7, RZ, 0x4, P5 ;  /* 0x00000007812f0c11 */ /* 0x000fc4000a8f24ff */
[C---:B------:R-:W-:Y:S02]  /*03e0*/  LEA R100, P1, R4.reuse, UR4, 0x4 ;  /* 0x0000000404647c11 */ /* 0x040fe4000f8220ff */
[----:B------:R-:W-:Y:S02]  /*03f0*/  LEA R80, P2, R129, UR4, 0x4 ;  /* 0x0000000481507c11 */ /* 0x000fe4000f8420ff */
[----:B------:R-:W-:Y:S02]  /*0400*/  @P0 LEA R48, P3, R133, UR6, 0x4 ;  /* 0x0000000685300c11 */ /* 0x000fe4000f8620ff */
[----:B------:R-:W-:Y:S02]  /*0410*/  @P0 LEA R56, P4, R137, UR6, 0x4 ;  /* 0x0000000689380c11 */ /* 0x000fe4000f8820ff */
[----:B------:R-:W-:Y:S02]  /*0420*/  @P0 LEA R58, P5, R141, UR6, 0x4 ;  /* 0x000000068d3a0c11 */ /* 0x000fe4000f8a20ff */
[----:B------:R-:W-:-:S02]  /*0430*/  LOP3.LUT R149, R4, 0x160, RZ, 0xfc, !PT ;  /* 0x0000016004957812 */ /* 0x000fc400078efcff */
[----:B------:R-:W-:Y:S02]  /*0440*/  LOP3.LUT R9, R4, 0x1e0, RZ, 0xfc, !PT ;  /* 0x000001e004097812 */ /* 0x000fe400078efcff */
[C---:B------:R-:W-:Y:S01]  /*0450*/  LEA.HI.X R77, R125.reuse, UR5, RZ, 0x4, P6 ;  /* 0x000000057d4d7c11 */ /* 0x040fe2000b0f24ff */
[--C-:B------:R-:W-:Y:S01]  /*0460*/  IMAD.WIDE.U32 R124, R125, 0x10, R164.reuse ;  /* 0x000000107d7c7825 */ /* 0x100fe200078e00a4 */
[----:B------:R-:W-:Y:S02]  /*0470*/  LEA R98, P6, R145, UR4, 0x4 ;  /* 0x0000000491627c11 */ /* 0x000fe4000f8c20ff */
[C---:B------:R-:W-:Y:S01]  /*0480*/  LEA.HI.X R81, R129.reuse, UR5, RZ, 0x4, P2 ;  /* 0x0000000581517c11 */ /* 0x040fe200090f24ff */
[--C-:B------:R-:W-:Y:S01]  /*0490*/  IMAD.WIDE.U32 R128, R129, 0x10, R164.reuse ;  /* 0x0000001081807825 */ /* 0x100fe200078e00a4 */
[----:B------:R-:W-:Y:S02]  /*04a0*/  IADD3.X R101, RZ, UR5, RZ, P1, !PT ;  /* 0x00000005ff657c10 */ /* 0x000fe40008ffe4ff */
        /* <DEDUP_REMOVED lines=26> */
[----:B------:R-:W-:Y:S01]  /*0650*/  IADD3 R96, P1, R2, UR4, RZ ;  /* 0x0000000402607c10 */ /* 0x000fe2000ff3e0ff */
[----:B------:R-:W-:Y:S01]  /*0660*/  IMAD.WIDE.U32 R2, R3, 0x10, R164 ;  /* 0x0000001003027825 */ /* 0x000fe200078e00a4 */
[----:B------:R-:W-:-:S02]  /*0670*/  @P0 LEA R22, P2, R4, UR6, 0x4 ;  /* 0x0000000604160c11 */ /* 0x000fc4000f8420ff */
[----:B------:R-:W-:Y:S02]  /*0680*/  CS2R R12, SRZ ;  /* 0x00000000000c7805 */ /* 0x000fe4000001ff00 */
[C---:B------:R-:W-:Y:S01]  /*0690*/  @P0 LEA.HI.X R37, R121.reuse, UR7, RZ, 0x4, P6 ;  /* 0x0000000779250c11 */ /* 0x040fe2000b0f24ff */
[--C-:B------:R-:W-:Y:S01]  /*06a0*/  IMAD.WIDE.U32 R120, R121, 0x10, R164.reuse ;  /* 0x0000001079787825 */ /* 0x100fe200078e00a4 */
[----:B------:R-:W-:Y:S02]  /*06b0*/  @P0 LEA.HI.X R79, R5, UR7, RZ, 0x4, P3 ;  /* 0x00000007054f0c11 */ /* 0x000fe400098f24ff */
[----:B------:R-:W-:Y:S02]  /*06c0*/  CS2R R4, SRZ ;  /* 0x0000000000047805 */ /* 0x000fe4000001ff00 */
[----:B------:R-:W-:Y:S01]  /*06d0*/  @P0 LEA.HI.X R83, R7, UR7, RZ, 0x4, P4 ;  /* 0x0000000707530c11 */ /* 0x000fe2000a0f24ff */
[C---:B------:R-:W-:Y:S01]  /*06e0*/  IMAD.WIDE.U32 R164, R9.reuse, 0x10, R164 ;  /* 0x0000001009a47825 */ /* 0x040fe200078e00a4 */
[----:B------:R-:W-:-:S02]  /*06f0*/  @P0 LEA.HI.X R87, R9, UR7, RZ, 0x4, P5 ;  /* 0x0000000709570c11 */ /* 0x000fc4000a8f24ff */
        /* <DEDUP_REMOVED lines=29> */
[----:B0-----:R-:W-:Y:S02]  /*08d0*/  CS2R R34, SRZ ;  /* 0x0000000000227805 */ /* 0x001fe4000001ff00 */
[----:B------:R-:W-:Y:S01]  /*08e0*/  CS2R R66, SRZ ;  /* 0x0000000000427805 */ /* 0x000fe2000001ff00 */
[----:B------:R0:W5:Y:S01]  /*08f0*/  @P0 LDG.E.128 R28, desc[UR4][R46.64] ;  /* 0x000000042e1c0981 */ /* 0x000162000c1e1d00 */
[----:B------:R-:W-:Y:S01]  /*0900*/  ULDC UR6, c[0x0][0x214] ;  /* 0x0000850000067ab9 */ /* 0x000fe20000000800 */
[----:B-1----:R-:W-:-:S02]  /*0910*/  CS2R R36, SRZ ;  /* 0x0000000000247805 */ /* 0x002fc4000001ff00 */
        /* <DEDUP_REMOVED lines=18> */
[----:B------:R-:W-:Y:S01]  /*0a40*/  ULDC.U8 UR6, c[0x0][0x2a0] ;  /* 0x0000a80000067ab9 */ /* 0x000fe20000000000 */
[----:B------:R-:W-:Y:S02]  /*0a50*/  ULDC UR7, c[0x0][0x2d8] ;  /* 0x0000b60000077ab9 */ /* 0x000fe40000000800 */
[----:B------:R-:W3:Y:S04]  /*0a60*/  LDG.E.128 R184, desc[UR4][R100.64] ;  /* 0x0000000464b87981 */ /* 0x000ee8000c1e1d00 */
        /* <DEDUP_REMOVED lines=30> */
[----:B------:R-:W-:Y:S01]  /*0c50*/  ISETP.NE.AND P4, PT, RZ, UR6, PT ;  /* 0x00000006ff007c0c */ /* 0x000fe2000bf85270 */
[----:B------:R-:W-:-:S02]  /*0c60*/  ULDC UR6, c[0x0][0x29c] ;  /* 0x0000a70000067ab9 */ /* 0x000fc40000000800 */
[----:B--2---:R0:W-:Y:S04]  /*0c70*/  STL.64 [R1+0x40], R188 ;  /* 0x000040bc01007387 */ /* 0x0041e80000100a00 */
[----:B------:R0:W-:Y:S04]  /*0c80*/  STL.64 [R1+0x48], R190 ;  /* 0x000048be01007387 */ /* 0x0001e80000100a00 */
[----:B---3--:R0:W-:Y:S04]  /*0c90*/  STL.64 [R1+0x30], R184 ;  /* 0x000030b801007387 */ /* 0x0081e80000100a00 */
[----:B------:R0:W-:Y:S04]  /*0ca0*/  STL.64 [R1+0x38], R186 ;  /* 0x000038ba01007387 */ /* 0x0001e80000100a00 */
[----:B----4-:R0:W-:Y:S04]  /*0cb0*/  STL.64 [R1+0x10], R180 ;  /* 0x000010b401007387 */ /* 0x0101e80000100a00 */
[----:B------:R0:W-:Y:S04]  /*0cc0*/  STL.64 [R1+0x18], R182 ;  /* 0x000018b601007387 */ /* 0x0001e80000100a00 */
[----:B------:R0:W-:Y:S04]  /*0cd0*/  STL.64 [R1], R172 ;  /* 0x000000ac01007387 */ /* 0x0001e80000100a00 */
[----:B------:R0:W-:Y:S04]  /*0ce0*/  STL.64 [R1+0x8], R174 ;  /* 0x000008ae01007387 */ /* 0x0001e80000100a00 */
[----:B------:R0:W-:Y:S04]  /*0cf0*/  STL.64 [R1+0x20], R176 ;  /* 0x000020b001007387 */ /* 0x0001e80000100a00 */
[----:B------:R0:W-:Y:S02]  /*0d00*/  STL.64 [R1+0x28], R178 ;  /* 0x000028b201007387 */ /* 0x0001e40000100a00 */
.L_x_53570:
[----:B0-----:R-:W0:Y:S08]  /*0d10*/  LDC.64 R180, c[0x0][0x280] ;  /* 0x0000a000ffb47b82 */ /* 0x001e300000000a00 */
[----:B------:R-:W1:Y:S01]  /*0d20*/  LDC.64 R184, c[0x0][0x230] ;  /* 0x00008c00ffb87b82 */ /* 0x000e620000000a00 */
[----:B------:R-:W2:Y:S07]  /*0d30*/  S2R R252, SR_TID.X ;  /* 0x0000000000fc7919 */ /* 0x000eae0000002100 */
[----:B------:R-:W3:Y:S01]  /*0d40*/  LDC R187, c[0x0][0x218] ;  /* 0x00008600ffbb7b82 */ /* 0x000ee20000000800 */
[----:B0-----:R-:W-:-:S07]  /*0d50*/  IMAD.WIDE R180, R0, 0x4, R180 ;  /* 0x0000000400b47825 */ /* 0x001fce00078e02b4 */
[----:B------:R-:W0:Y:S01]  /*0d60*/  LDC.64 R246, c[0x0][0x288] ;  /* 0x0000a200fff67b82 */ /* 0x000e220000000a00 */
[----:B------:R-:W4:Y:S01]  /*0d70*/  LDG.E R186, desc[UR4][R180.64] ;  /* 0x00000004b4ba7981 */ /* 0x000f22000c1e1900 */
[----:B-1----:R-:W-:-:S06]  /*0d80*/  ISETP.NE.U32.AND P0, PT, R184, RZ, PT ;  /* 0x000000ffb800720c */ /* 0x002fcc0003f05070 */
[----:B------:R-:W1:Y:S01]  /*0d90*/  LDC.64 R244, c[0x0][0x238] ;  /* 0x00008e00fff47b82 */ /* 0x000e620000000a00 */
[----:B------:R-:W-:Y:S01]  /*0da0*/  ISETP.NE.AND.EX P0, PT, R185, RZ, PT, P0 ;  /* 0x000000ffb900720c */ /* 0x000fe20003f05300 */
[----:B---3--:R-:W-:Y:S01]  /*0db0*/  IMAD R2, R0, R187, RZ ;  /* 0x000000bb00027224 */ /* 0x008fe200078e02ff */
[----:B--2---:R-:W-:-:S04]  /*0dc0*/  LOP3.LUT R252, R252, 0x1f, RZ, 0xc0, !PT ;  /* 0x0000001ffcfc7812 */ /* 0x004fc800078ec0ff */
[----:B------:R-:W-:-:S07]  /*0dd0*/  SHF.R.S32.HI R3, RZ, 0x1f, R2 ;  /* 0x0000001fff037819 */ /* 0x000fce0000011402 */
[----:B------:R-:W2:Y:S01]  /*0de0*/  @P0 LDC.64 R182, c[0x0][0x230] ;  /* 0x00008c00ffb60b82 */ /* 0x000ea20000000a00 */
[----:B------:R-:W-:-:S04]  /*0df0*/  LEA.HI R3, R3, R2, RZ, 0x2 ;  /* 0x0000000203037211 */ /* 0x000fc800078f10ff */
[----:B------:R-:W-:Y:S01]  /*0e00*/  LEA.HI.SX32 R3, R3, R252, 0x1e ;  /* 0x000000fc03037211 */ /* 0x000fe200078ff2ff */
[----:B0-----:R-:W-:-:S06]  /*0e10*/  IMAD.WIDE R246, R0, 0x4, R246 ;  /* 0x0000000400f67825 */ /* 0x001fcc00078e02f6 */
[----:B-----5:R0:W5:Y:S01]  /*0e20*/  LDG.E R246, desc[UR4][R246.64] ;  /* 0x00000004f6f67981 */ /* 0x020162000c1e1900 */
[----:B--2---:R-:W-:-:S05]  /*0e30*/  @P0 IMAD.WIDE.U32 R182, R3, 0x10, R182 ;  /* 0x0000001003b60825 */ /* 0x004fca00078e00b6 */
[----:B------:R-:W2:Y:S01]  /*0e40*/  @P0 LDG.E.128 R172, desc[UR4][R182.64] ;  /* 0x00000004b6ac0981 */ /* 0x000ea2000c1e1d00 */
[----:B----4-:R-:W-:-:S13]  /*0e50*/  ISETP.GE.AND P5, PT, R186, 0x1, PT ;  /* 0x00000001ba00780c */ /* 0x010fda0003fa6270 */
[----:B------:R-:W-:Y:S01]  /*0e60*/  @P5 IADD3 R2, R186, -0x1, RZ ;  /* 0xffffffffba025810 */ /* 0x000fe20007ffe0ff */
[----:B------:R-:W3:Y:S04]  /*0e70*/  @P5 LDC.64 R180, c[0x0][0x220] ;  /* 0x00008800ffb45b82 */ /* 0x000ee80000000a00 */
[----:B------:R-:W-:-:S05]  /*0e80*/  @P5 IMAD R2, R2, R187, RZ ;  /* 0x000000bb02025224 */ /* 0x000fca00078e02ff */
[----:B------:R-:W-:-:S04]  /*0e90*/  @P5 SHF.R.S32.HI R187, RZ, 0x1f, R2 ;  /* 0x0000001fffbb5819 */ /* 0x000fc80000011402 */
[----:B------:R-:W-:Y:S01]  /*0ea0*/  @P5 LEA.HI R188, R187, R2, RZ, 0x2 ;  /* 0x00000002bbbc5211 */ /* 0x000fe200078f10ff */
[----:B------:R-:W-:-:S06]  /*0eb0*/  HFMA2.MMA R2, -RZ, RZ, 0, 0 ;  /* 0x00000000ff027435 */ /* 0x000fcc00000001ff */
[----:B------:R-:W-:-:S05]  /*0ec0*/  @P5 LEA.HI.SX32 R2, R188, R252, 0x1e ;  /* 0x000000fcbc025211 */ /* 0x000fca00078ff2ff */
[----:B---3--:R-:W-:-:S05]  /*0ed0*/  @P5 IMAD.WIDE.U32 R180, R2, 0x10, R180 ;  /* 0x0000001002b45825 */ /* 0x008fca00078e00b4 */
[----:B------:R0:W5:Y:S01]  /*0ee0*/  @P5 LDG.E.128 R176, desc[UR4][R180.64] ;  /* 0x00000004b4b05981 */ /* 0x000162000c1e1d00 */
[----:B------:R-:W-:Y:S02]  /*0ef0*/  ISETP.GT.AND P6, PT, R186, RZ, PT ;  /* 0x000000ffba00720c */ /* 0x000fe40003fc4270 */
[----:B------:R-:W3:Y:S11]  /*0f00*/  @P0 LDC.64 R186, c[0x0][0x230] ;  /* 0x00008c00ffba0b82 */ /* 0x000ef60000000a00 */
[----:B------:R-:W-:-:S04]  /*0f10*/  @!P6 ISETP.NE.U32.AND P1, PT, R184, RZ, PT ;  /* 0x000000ffb800e20c */ /* 0x000fc80003f25070 */
[----:B------:R-:W-:Y:S02]  /*0f20*/  @!P6 ISETP.NE.AND.EX P2, PT, R185, RZ, PT, P1 ;  /* 0x000000ffb900e20c */ /* 0x000fe40003f45310 */
[C---:B------:R-:W-:Y:S02]  /*0f30*/  @!P6 ISETP.NE.U32.AND P3, PT, R184.reuse, RZ, PT ;  /* 0x000000ffb800e20c */ /* 0x040fe40003f65070 */
[----:B--2---:R-:W-:Y:S02]  /*0f40*/  @!P6 FSEL R241, R173, RZ, P2 ;  /* 0x000000ffadf1e208 */ /* 0x004fe40001000000 */
[C---:B------:R-:W-:Y:S02]  /*0f50*/  @!P6 ISETP.NE.U32.AND P1, PT, R184.reuse, RZ, PT ;  /* 0x000000ffb800e20c */ /* 0x040fe40003f25070 */
[----:B------:R-:W-:Y:S02]  /*0f60*/  @!P6 ISETP.NE.U32.AND P2, PT, R184, RZ, PT ;  /* 0x000000ffb800e20c */ /* 0x000fe40003f45070 */
[----:B------:R-:W-:Y:S01]  /*0f70*/  IADD3 R193, R3, 0x20, RZ ;  /* 0x0000002003c17810 */ /* 0x000fe20007ffe0ff */
[----:B------:R-:W-:Y:S01]  /*0f80*/  BSSY B0, `(.L_x_53439) ;  /* 0x000000e000007945 */ /* 0x000fe20003800000 */
[----:B------:R-:W-:-:S02]  /*0f90*/  @!P6 ISETP.NE.AND.EX P3, PT, R185, RZ, PT, P3 ;  /* 0x000000ffb900e20c */ /* 0x000fc40003f65330 */
[C---:B------:R-:W-:Y:S02]  /*0fa0*/  @!P6 ISETP.NE.AND.EX P1, PT, R185.reuse, RZ, PT, P1 ;  /* 0x000000ffb900e20c */ /* 0x040fe40003f25310 */
[----:B------:R-:W-:Y:S01]  /*0fb0*/  @!P6 ISETP.NE.AND.EX P2, PT, R185, RZ, PT, P2 ;  /* 0x000000ffb900e20c */ /* 0x000fe20003f45320 */
[----:B-1----:R-:W-:Y:S01]  /*0fc0*/  IMAD.WIDE.U32 R182, R3, 0x10, R244 ;  /* 0x0000001003b67825 */ /* 0x002fe200078e00f4 */
[----:B------:R-:W-:Y:S02]  /*0fd0*/  @!P6 FSEL R242, R174, RZ, P1 ;  /* 0x000000ffaef2e208 */ /* 0x000fe40000800000 */
[----:B------:R-:W-:Y:S01]  /*0fe0*/  @!P6 FSEL R243, R175, RZ, P2 ;  /* 0x000000ffaff3e208 */ /* 0x000fe20001000000 */
[----:B---3--:R-:W-:Y:S01]  /*0ff0*/  @P0 IMAD.WIDE.U32 R186, R193, 0x10, R186 ;  /* 0x00000010c1ba0825 */ /* 0x008fe200078e00ba */
[----:B------:R-:W-:Y:S01]  /*1000*/  @!P6 FSEL R240, R172, RZ, P3 ;  /* 0x000000ffacf0e208 */ /* 0x000fe20001800000 */
[----:B0-----:R-:W-:Y:S06]  /*1010*/  @!P6 BRA `(.L_x_53440) ;  /* 0x000000000010e947 */ /* 0x001fec0003800000 */
[----:B------:R-:W2:Y:S01]  /*1020*/  LDL R189, [R1+0x30] ;  /* 0x0000300001bd7983 */ /* 0x000ea20000100800 */
[----:B-----5:R-:W-:-:S04]  /*1030*/  FMUL.FTZ R240, R176, UR6 ;  /* 0x00000006b0f07c20 */ /* 0x020fc80008410000 */
[----:B--2---:R-:W-:-:S04]  /*1040*/  FMUL.FTZ R240, R189, R240 ;  /* 0x000000f0bdf07220 */ /* 0x004fc80000410000 */
[----:B------:R-:W-:-:S07]  /*1050*/  @P0 FADD.FTZ R240, R172, R240 ;  /* 0x000000f0acf00221 */ /* 0x000fce0000010000 */
.L_x_53440:
[----:B------:R-:W-:Y:S05]  /*1060*/  BSYNC B0 ;  /* 0x0000000000007941 */ /* 0x000fea0003800000 */
.L_x_53439:
[----:B------:R-:W-:Y:S04]  /*1070*/  BSSY B0, `(.L_x_53441) ;  /* 0x0000006000007945 */ /* 0x000fe80003800000 */
[----:B------:R-:W-:Y:S05]  /*1080*/  @!P6 BRA `(.L_x_53442) ;  /* 0x000000000010e947 */ /* 0x000fea0003800000 */
[----:B------:R-:W2:Y:S01]  /*1090*/  LDL R180, [R1+0x34] ;  /* 0x0000340001b47983 */ /* 0x000ea20000100800 */
[----:B-----5:R-:W-:-:S04]  /*10a0*/  FMUL.FTZ R241, R177, UR6 ;  /* 0x00000006b1f17c20 */ /* 0x020fc80008410000 */
[----:B--2---:R-:W-:-:S04]  /*10b0*/  FMUL.FTZ R241, R180, R241 ;  /* 0x000000f1b4f17220 */ /* 0x004fc80000410000 */
[----:B------:R-:W-:-:S07]  /*10c0*/  @P0 FADD.FTZ R241, R173, R241 ;  /* 0x000000f1adf10221 */ /* 0x000fce0000010000 */
.L_x_53442:
[----:B------:R-:W-:Y:S05]  /*10d0*/  BSYNC B0 ;  /* 0x0000000000007941 */ /* 0x000fea0003800000 */
.L_x_53441:
[----:B------:R-:W-:Y:S04]  /*10e0*/  BSSY B0, `(.L_x_53443) ;  /* 0x0000006000007945 */ /* 0x000fe80003800000 */
[----:B------:R-:W-:Y:S05]  /*10f0*/  @!P6 BRA `(.L_x_53444) ;  /* 0x000000000010e947 */ /* 0x000fea0003800000 */
[----:B------:R-:W2:Y:S01]  /*1100*/  LDL R180, [R1+0x38] ;  /* 0x0000380001b47983 */ /* 0x000ea20000100800 */
[----:B-----5:R-:W-:-:S04]  /*1110*/  FMUL.FTZ R242, R178, UR6 ;  /* 0x00000006b2f27c20 */ /* 0x020fc80008410000 */
[----:B--2---:R-:W-:-:S04]  /*1120*/  FMUL.FTZ R242, R180, R242 ;  /* 0x000000f2b4f27220 */ /* 0x004fc80000410000 */
[----:B------:R-:W-:-:S07]  /*1130*/  @P0 FADD.FTZ R242, R174, R242 ;  /* 0x000000f2aef20221 */ /* 0x000fce0000010000 */
.L_x_53444:
[----:B------:R-:W-:Y:S05]  /*1140*/  BSYNC B0 ;  /* 0x0000000000007941 */ /* 0x000fea0003800000 */
.L_x_53443:
[----:B------:R-:W-:Y:S04]  /*1150*/  BSSY B0, `(.L_x_53445) ;  /* 0x0000006000007945 */ /* 0x000fe80003800000 */
[----:B------:R-:W-:Y:S05]  /*1160*/  @!P6 BRA `(.L_x_53446) ;  /* 0x000000000010e947 */ /* 0x000fea0003800000 */
[----:B------:R-:W2:Y:S01]  /*1170*/  LDL R180, [R1+0x3c] ;  /* 0x00003c0001b47983 */ /* 0x000ea20000100800 */
[----:B-----5:R-:W-:-:S04]  /*1180*/  FMUL.FTZ R243, R179, UR6 ;  /* 0x00000006b3f37c20 */ /* 0x020fc80008410000 */
[----:B--2---:R-:W-:-:S04]  /*1190*/  FMUL.FTZ R243, R180, R243 ;  /* 0x000000f3b4f37220 */ /* 0x004fc80000410000 */
[----:B------:R-:W-:-:S07]  /*11a0*/  @P0 FADD.FTZ R243, R175, R243 ;  /* 0x000000f3aff30221 */ /* 0x000fce0000010000 */
.L_x_53446:
[----:B------:R-:W-:Y:S05]  /*11b0*/  BSYNC B0 ;  /* 0x0000000000007941 */ /* 0x000fea0003800000 */
.L_x_53445:
        /* <DEDUP_REMOVED lines=24> */
[----:B------:R-:W2:Y:S01]  /*1340*/  LDL R190, [R1+0x10] ;  /* 0x0000100001be7983 */ /* 0x000ea20000100800 */
[----:B-----5:R-:W-:-:S04]  /*1350*/  FMUL.FTZ R236, R176, UR6 ;  /* 0x00000006b0ec7c20 */ /* 0x020fc80008410000 */
[----:B--2---:R-:W-:-:S04]  /*1360*/  FMUL.FTZ R236, R190, R236 ;  /* 0x000000ecbeec7220 */ /* 0x004fc80000410000 */
[----:B------:R-:W-:-:S07]  /*1370*/  @P0 FADD.FTZ R236, R172, R236 ;  /* 0x000000ecacec0221 */ /* 0x000fce0000010000 */
.L_x_53448:
[----:B------:R-:W-:Y:S05]  /*1380*/  BSYNC B0 ;  /* 0x0000000000007941 */ /* 0x000fea0003800000 */
.L_x_53447:
[----:B------:R-:W-:Y:S04]  /*1390*/  BSSY B0, `(.L_x_53449) ;  /* 0x0000006000007945 */ /* 0x000fe80003800000 */
[----:B------:R-:W-:Y:S05]  /*13a0*/  @!P6 BRA `(.L_x_53450) ;  /* 0x000000000010e947 */ /* 0x000fea0003800000 */
[----:B------:R-:W2:Y:S01]  /*13b0*/  LDL R180, [R1+0x14] ;  /* 0x0000140001b47983 */ /* 0x000ea20000100800 */
[----:B-----5:R-:W-:-:S04]  /*13c0*/  FMUL.FTZ R237, R177, UR6 ;  /* 0x00000006b1ed7c20 */ /* 0x020fc80008410000 */
[----:B--2---:R-:W-:-:S04]  /*13d0*/  FMUL.FTZ R237, R180, R237 ;  /* 0x000000edb4ed7220 */ /* 0x004fc80000410000 */
[----:B------:R-:W-:-:S07]  /*13e0*/  @P0 FADD.FTZ R237, R173, R237 ;  /* 0x000000edaded0221 */ /* 0x000fce0000010000 */
.L_x_53450:
[----:B------:R-:W-:Y:S05]  /*13f0*/  BSYNC B0 ;  /* 0x0000000000007941 */ /* 0x000fea0003800000 */
.L_x_53449:
[----:B------:R-:W-:Y:S04]  /*1400*/  BSSY B0, `(.L_x_53451) ;  /* 0x0000006000007945 */ /* 0x000fe80003800000 */
[----:B------:R-:W-:Y:S05]  /*1410*/  @!P6 BRA `(.L_x_53452) ;  /* 0x000000000010e947 */ /* 0x000fea0003800000 */
[----:B------:R-:W2:Y:S01]  /*1420*/  LDL R180, [R1+0x18] ;  /* 0x0000180001b47983 */ /* 0x000ea20000100800 */
[----:B-----5:R-:W-:-:S04]  /*1430*/  FMUL.FTZ R238, R178, UR6 ;  /* 0x00000006b2ee7c20 */ /* 0x020fc80008410000 */
[----:B--2---:R-:W-:-:S04]  /*1440*/  FMUL.FTZ R238, R180, R238 ;  /* 0x000000eeb4ee7220 */ /* 0x004fc80000410000 */
[----:B------:R-:W-:-:S07]  /*1450*/  @P0 FADD.FTZ R238, R174, R238 ;  /* 0x000000eeaeee0221 */ /* 0x000fce0000010000 */
.L_x_53452:
[----:B------:R-:W-:Y:S05]  /*1460*/  BSYNC B0 ;  /* 0x0000000000007941 */ /* 0x000fea0003800000 */
.L_x_53451:
[----:B------:R-:W-:Y:S04]  /*1470*/  BSSY B0, `(.L_x_53453) ;  /* 0x0000006000007945 */ /* 0x000fe80003800000 */
[----:B------:R-:W-:Y:S05]  /*1480*/  @!P6 BRA `(.L_x_53454) ;  /* 0x000000000010e947 */ /* 0x000fea0003800000 */
[----:B------:R-:W2:Y:S01]  /*1490*/  LDL R180, [R1+0x1c] ;  /* 0x00001c0001b47983 */ /* 0x000ea20000100800 */
[----:B-----5:R-:W-:-:S04]  /*14a0*/  FMUL.FTZ R239, R179, UR6 ;  /* 0x00000006b3ef7c20 */ /* 0x020fc80008410000 */
[----:B--2---:R-:W-:-:S04]  /*14b0*/  FMUL.FTZ R239, R180, R239 ;  /* 0x000000efb4ef7220 */ /* 0x004fc80000410000 */
[----:B------:R-:W-:-:S07]  /*14c0*/  @P0 FADD.FTZ R239, R175, R239 ;  /* 0x000000efafef0221 */ /* 0x000fce0000010000 */
.L_x_53454:
[----:B------:R-:W-:Y:S05]  /*14d0*/  BSYNC B0 ;  /* 0x0000000000007941 */ /* 0x000fea0003800000 */
.L_x_53453:
        /* <DEDUP_REMOVED lines=25> */
[----:B------:R-:W-:-:S04]  /*1670*/  FMUL.FTZ R232, R248, R181 ;  /* 0x000000b5f8e87220 */ /* 0x000fc80000410000 */
[----:B------:R-:W-:-:S07]  /*1680*/  @P0 FADD.FTZ R232, R172, R232 ;  /* 0x000000e8ace80221 */ /* 0x000fce0000010000 */
.L_x_53456:
[----:B------:R-:W-:Y:S05]  /*1690*/  BSYNC B0 ;  /* 0x0000000000007941 */ /* 0x000fea0003800000 */
.L_x_53455:
[----:B------:R-:W-:Y:S04]  /*16a0*/  BSSY B0, `(.L_x_53457) ;  /* 0x0000005000007945 */ /* 0x000fe80003800000 */
[----:B------:R-:W-:Y:S05]  /*16b0*/  @!P6 BRA `(.L_x_53458) ;  /* 0x00000000000ce947 */ /* 0x000fea0003800000 */
[----:B-----5:R-:W-:-:S04]  /*16c0*/  FMUL.FTZ R180, R177, UR6 ;  /* 0x00000006b1b47c20 */ /* 0x020fc80008410000 */
[----:B------:R-:W-:-:S04]  /*16d0*/  FMUL.FTZ R233, R249, R180 ;  /* 0x000000b4f9e97220 */ /* 0x000fc80000410000 */
[----:B------:R-:W-:-:S07]  /*16e0*/  @P0 FADD.FTZ R233, R173, R233 ;  /* 0x000000e9ade90221 */ /* 0x000fce0000010000 */
.L_x_53458:
[----:B------:R-:W-:Y:S05]  /*16f0*/  BSYNC B0 ;  /* 0x0000000000007941 */ /* 0x000fea0003800000 */
.L_x_53457:
[----:B------:R-:W-:Y:S04]  /*1700*/  BSSY B0, `(.L_x_53459) ;  /* 0x0000005000007945 */ /* 0x000fe80003800000 */
[----:B------:R-:W-:Y:S05]  /*1710*/  @!P6 BRA `(.L_x_53460) ;  /* 0x00000000000ce947 */ /* 0x000fea0003800000 */
[----:B-----5:R-:W-:-:S04]  /*1720*/  FMUL.FTZ R181, R178, UR6 ;  /* 0x00000006b2b57c20 */ /* 0x020fc80008410000 */
[----:B------:R-:W-:-:S04]  /*1730*/  FMUL.FTZ R234, R250, R181 ;  /* 0x000000b5faea7220 */ /* 0x000fc80000410000 */
[----:B------:R-:W-:-:S07]  /*1740*/  @P0 FADD.FTZ R234, R174, R234 ;  /* 0x000000eaaeea0221 */ /* 0x000fce0000010000 */
.L_x_53460:
[----:B------:R-:W-:Y:S05]  /*1750*/  BSYNC B0 ;  /* 0x0000000000007941 */ /* 0x000fea0003800000 */
.L_x_53459:
[----:B------:R-:W-:Y:S04]  /*1760*/  BSSY B0, `(.L_x_53461) ;  /* 0x0000005000007945 */ /* 0x000fe80003800000 */
[----:B------:R-:W-:Y:S05]  /*1770*/  @!P6 BRA `(.L_x_53462) ;  /* 0x00000000000ce947 */ /* 0x000fea0003800000 */
[----:B-----5:R-:W-:-:S04]  /*1780*/  FMUL.FTZ R180, R179, UR6 ;  /* 0x00000006b3b47c20 */ /* 0x020fc80008410000 */
[----:B------:R-:W-:-:S04]  /*1790*/  FMUL.FTZ R235, R251, R180 ;  /* 0x000000b4fbeb7220 */ /* 0x000fc80000410000 */
[----:B------:R-:W-:-:S07]  /*17a0*/  @P0 FADD.FTZ R235, R175, R235 ;  /* 0x000000ebafeb0221 */ /* 0x000fce0000010000 */
.L_x_53462:
[----:B------:R-:W-:Y:S05]  /*17b0*/  BSYNC B0 ;  /* 0x0000000000007941 */ /* 0x000fea0003800000 */
.L_x_53461:
        /* <DEDUP_REMOVED lines=27> */
.L_x_53464:
[----:B------:R-:W-:Y:S05]  /*1970*/  BSYNC B0 ;  /* 0x0000000000007941 */ /* 0x000fea0003800000 */
.L_x_53463:
[----:B------:R-:W-:Y:S04]  /*1980*/  BSSY B0, `(.L_x_53465) ;  /* 0x0000005000007945 */ /* 0x000fe80003800000 */
[----:B------:R-:W-:Y:S05]  /*1990*/  @!P6 BRA `(.L_x_53466) ;  /* 0x00000000000ce947 */ /* 0x000fea0003800000 */
[----:B-----5:R-:W-:-:S04]  /*19a0*/  FMUL.FTZ R180, R177, UR6 ;  /* 0x00000006b1b47c20 */ /* 0x020fc80008410000 */
[----:B------:R-:W-:-:S04]  /*19b0*/  FMUL.FTZ R229, R69, R180 ;  /* 0x000000b445e57220 */ /* 0x000fc80000410000 */
[----:B------:R-:W-:-:S07]  /*19c0*/  @P0 FADD.FTZ R229, R173, R229 ;  /* 0x000000e5ade50221 */ /* 0x000fce0000010000 */
.L_x_53466:
[----:B------:R-:W-:Y:S05]  /*19d0*/  BSYNC B0 ;  /* 0x0000000000007941 */ /* 0x000fea0003800000 */
.L_x_53465:
[----:B------:R-:W-:Y:S04]  /*19e0*/  BSSY B0, `(.L_x_53467) ;  /* 0x0000005000007945 */ /* 0x000fe80003800000 */
[----:B------:R-:W-:Y:S05]  /*19f0*/  @!P6 BRA `(.L_x_53468) ;  /* 0x00000000000ce947 */ /* 0x000fea0003800000 */
[----:B-----5:R-:W-:-:S04]  /*1a00*/  FMUL.FTZ R181, R178, UR6 ;  /* 0x00000006b2b57c20 */ /* 0x020fc80008410000 */
[----:B------:R-:W-:-:S04]  /*1a10*/  FMUL.FTZ R230, R70, R181 ;  /* 0x000000b546e67220 */ /* 0x000fc80000410000 */
[----:B------:R-:W-:-:S07]  /*1a20*/  @P0 FADD.FTZ R230, R174, R230 ;  /* 0x000000e6aee60221 */ /* 0x000fce0000010000 */
.L_x_53468:
[----:B------:R-:W-:Y:S05]  /*1a30*/  BSYNC B0 ;  /* 0x0000000000007941 */ /* 0x000fea0003800000 */
.L_x_53467:
[----:B------:R-:W-:Y:S04]  /*1a40*/  BSSY B0, `(.L_x_53469) ;  /* 0x0000005000007945 */ /* 0x000fe80003800000 */
[----:B------:R-:W-:Y:S05]  /*1a50*/  @!P6 BRA `(.L_x_53470) ;  /* 0x00000000000ce947 */ /* 0x000fea0003800000 */
[----:B-----5:R-:W-:-:S04]  /*1a60*/  FMUL.FTZ R180, R179, UR6 ;  /* 0x00000006b3b47c20 */ /* 0x020fc80008410000 */
[----:B------:R-:W-:-:S04]  /*1a70*/  FMUL.FTZ R231, R71, R180 ;  /* 0x000000b447e77220 */ /* 0x000fc80000410000 */
[----:B------:R-:W-:-:S07]  /*1a80*/  @P0 FADD.FTZ R231, R175, R231 ;  /* 0x000000e7afe70221 */ /* 0x000fce0000010000 */
.L_x_53470:
[----:B------:R-:W-:Y:S05]  /*1a90*/  BSYNC B0 ;  /* 0x0000000000007941 */ /* 0x000fea0003800000 */
.L_x_53469:
        /* <DEDUP_REMOVED lines=27> */
.L_x_53472:
[----:B------:R-:W-:Y:S05]  /*1c50*/  BSYNC B0 ;  /* 0x0000000000007941 */ /* 0x000fea0003800000 */
.L_x_53471:
[----:B------:R-:W-:Y:S04]  /*1c60*/  BSSY B0, `(.L_x_53473) ;  /* 0x0000005000007945 */ /* 0x000fe80003800000 */
[----:B------:R-:W-:Y:S05]  /*1c70*/  @!P6 BRA `(.L_x_53474) ;  /* 0x00000000000ce947 */ /* 0x000fea0003800000 */
[----:B-----5:R-:W-:-:S04]  /*1c80*/  FMUL.FTZ R180, R177, UR6 ;  /* 0x00000006b1b47c20 */ /* 0x020fc80008410000 */
[----:B------:R-:W-:-:S04]  /*1c90*/  FMUL.FTZ R225, R73, R180 ;  /* 0x000000b449e17220 */ /* 0x000fc80000410000 */
[----:B------:R-:W-:-:S07]  /*1ca0*/  @P0 FADD.FTZ R225, R173, R225 ;  /* 0x000000e1ade10221 */ /* 0x000fce0000010000 */
.L_x_53474:
[----:B------:R-:W-:Y:S05]  /*1cb0*/  BSYNC B0 ;  /* 0x0000000000007941 */ /* 0x000fea0003800000 */
.L_x_53473:
[----:B------:R-:W-:Y:S04]  /*1cc0*/  BSSY B0, `(.L_x_53475) ;  /* 0x0000005000007945 */ /* 0x000fe80003800000 */
[----:B------:R-:W-:Y:S05]  /*1cd0*/  @!P6 BRA `(.L_x_53476) ;  /* 0x00000000000ce947 */ /* 0x000fea0003800000 */
[----:B-----5:R-:W-:-:S04]  /*1ce0*/  FMUL.FTZ R181, R178, UR6 ;  /* 0x00000006b2b57c20 */ /* 0x020fc80008410000 */
[----:B------:R-:W-:-:S04]  /*1cf0*/  FMUL.FTZ R226, R74, R181 ;  /* 0x000000b54ae27220 */ /* 0x000fc80000410000 */
[----:B------:R-:W-:-:S07]  /*1d00*/  @P0 FADD.FTZ R226, R174, R226 ;  /* 0x000000e2aee20221 */ /* 0x000fce0000010000 */
.L_x_53476:
[----:B------:R-:W-:Y:S05]  /*1d10*/  BSYNC B0 ;  /* 0x0000000000007941 */ /* 0x000fea0003800000 */
.L_x_53475:
[----:B------:R-:W-:Y:S04]  /*1d20*/  BSSY B0, `(.L_x_53477) ;  /* 0x0000005000007945 */ /* 0x000fe80003800000 */
[----:B------:R-:W-:Y:S05]  /*1d30*/  @!P6 BRA `(.L_x_53478) ;  /* 0x00000000000ce947 */ /* 0x000fea0003800000 */
[----:B-----5:R-:W-:-:S04]  /*1d40*/  FMUL.FTZ R180, R179, UR6 ;  /* 0x00000006b3b47c20 */ /* 0x020fc80008410000 */
[----:B------:R-:W-:-:S04]  /*1d50*/  FMUL.FTZ R227, R75, R180 ;  /* 0x000000b44be37220 */ /* 0x000fc80000410000 */
[----:B------:R-:W-:-:S07]  /*1d60*/  @P0 FADD.FTZ R227, R175, R227 ;  /* 0x000000e3afe30221 */ /* 0x000fce0000010000 */
.L_x_53478:
[----:B------:R-:W-:Y:S05]  /*1d70*/  BSYNC B0 ;  /* 0x0000000000007941 */ /* 0x000fea0003800000 */
.L_x_53477:
[----:B------:R-:W0:Y:S01]  /*1d80*/  @P5 LDC.64 R190, c[0x0][0x220] ;  /* 0x00008800ffbe5b82 */ /* 0x000e220000000a00 */
[----:B------:R1:W-:Y:S01]  /*1d90*/  STG.E.128 desc[UR4][R182.64], R224 ;  /* 0x000000e0b6007986 */ /* 0x0003e2000c101d04 */
[----:B------:R-:W-:-:S03]  /*1da0*/  @P5 IADD3 R189, R2, 0xa0, RZ ;  /* 0x000000a002bd5810 */ /* 0x000fc60007ffe0ff */
[----:B------:R2:W3:Y:S01]  /*1db0*/  @P0 LDG.E.128 R172, desc[UR4][R186.64] ;  /* 0x00000004baac0981 */ /* 0x0004e2000c1e1d00 */
[----:B------:R-:W-:Y:S02]  /*1dc0*/  @!P6 ISETP.NE.U32.AND P1, PT, R184, RZ, PT ;  /* 0x000000ffb800e20c */ /* 0x000fe40003f25070 */
[----:B------:R-:W4:Y:S02]  /*1dd0*/  @P0 LDC.64 R180, c[0x0][0x230] ;  /* 0x00008c00ffb40b82 */ /* 0x000f240000000a00 */
[----:B------:R-:W-:Y:S01]  /*1de0*/  @!P6 ISETP.NE.AND.EX P2, PT, R185, RZ, PT, P1 ;  /* 0x000000ffb900e20c */ /* 0x000fe20003f45310 */
[----:B0-----:R-:W-:-:S05]  /*1df0*/  @P5 IMAD.WIDE.U32 R190, R189, 0x10, R190 ;  /* 0x00000010bdbe5825 */ /* 0x001fca00078e00be */
[----:B-----5:R1:W5:Y:S01]  /*1e00*/  @P5 LDG.E.128 R176, desc[UR4][R190.64] ;  /* 0x00000004beb05981 */ /* 0x020362000c1e1d00 */
[C---:B------:R-:W-:Y:S01]  /*1e10*/  @!P6 ISETP.NE.U32.AND P3, PT, R184.reuse, RZ, PT ;  /* 0x000000ffb800e20c */ /* 0x040fe20003f65070 */
[----:B------:R-:W-:Y:S01]  /*1e20*/  BSSY B0, `(.L_x_53479) ;  /* 0x0000011000007945 */ /* 0x000fe20003800000 */
[----:B------:R-:W-:Y:S01]  /*1e30*/  @!P6 ISETP.NE.U32.AND P1, PT, R184, RZ, PT ;  /* 0x000000ffb800e20c */ /* 0x000fe20003f25070 */
[----:B------:R-:W-:Y:S01]  /*1e40*/  IMAD.WIDE.U32 R188, R193, 0x10, R244 ;  /* 0x00000010c1bc7825 */ /* 0x000fe200078e00f4 */
[----:B--2---:R-:W-:Y:S02]  /*1e50*/  IADD3 R187, R3, 0xc0, RZ ;  /* 0x000000c003bb7810 */ /* 0x004fe40007ffe0ff */
[C---:B------:R-:W-:Y:S02]  /*1e60*/  @!P6 ISETP.NE.AND.EX P3, PT, R185.reuse, RZ, PT, P3 ;  /* 0x000000ffb900e20c */ /* 0x040fe40003f65330 */
[----:B------:R-:W-:Y:S01]  /*1e70*/  @!P6 ISETP.NE.AND.EX P1, PT, R185, RZ, PT, P1 ;  /* 0x000000ffb900e20c */ /* 0x000fe20003f25310 */
[----:B----4-:R-:W-:Y:S01]  /*1e80*/  @P0 IMAD.WIDE.U32 R180, R187, 0x10, R180 ;  /* 0x00000010bbb40825 */ /* 0x010fe200078e00b4 */
[----:B---3--:R-:W-:-:S02]  /*1e90*/  @!P6 FSEL R221, R173, RZ, P2 ;  /* 0x000000ffaddde208 */ /* 0x008fc40001000000 */
[----:B------:R-:W-:Y:S02]  /*1ea0*/  @!P6 ISETP.NE.U32.AND P2, PT, R184, RZ, PT ;  /* 0x000000ffb800e20c */ /* 0x000fe40003f45070 */
[----:B------:R-:W-:Y:S02]  /*1eb0*/  @!P6 FSEL R222, R174, RZ, P1 ;  /* 0x000000ffaedee208 */ /* 0x000fe40000800000 */
[----:B------:R-:W-:Y:S02]  /*1ec0*/  @!P6 ISETP.NE.AND.EX P2, PT, R185, RZ, PT, P2 ;  /* 0x000000ffb900e20c */ /* 0x000fe40003f45320 */
[----:B------:R-:W-:Y:S02]  /*1ed0*/  @!P6 FSEL R220, R172, RZ, P3 ;  /* 0x000000ffacdce208 */ /* 0x000fe40001800000 */
[----:B------:R-:W-:Y:S01]  /*1ee0*/  @!P6 FSEL R223, R175, RZ, P2 ;  /* 0x000000ffafdfe208 */ /* 0x000fe20001000000 */
[----:B-1----:R-:W-:Y:S08]  /*1ef0*/  @!P6 BRA `(.L_x_53480) ;  /* 0x00000000000ce947 */ /* 0x002ff00003800000 */
[----:B-----5:R-:W-:-:S04]  /*1f00*/  FMUL.FTZ R183, R176, UR6 ;  /* 0x00000006b0b77c20 */ /* 0x020fc80008410000 */
[----:B------:R-:W-:-:S04]  /*1f10*/  FMUL.FTZ R220, R76, R183 ;  /* 0x000000b74cdc7220 */ /* 0x000fc80000410000 */
[----:B------:R-:W-:-:S07]  /*1f20*/  @P0 FADD.FTZ R220, R172, R220 ;  /* 0x000000dcacdc0221 */ /* 0x000fce0000010000 */
.L_x_53480:
[----:B------:R-:W-:Y:S05]  /*1f30*/  BSYNC B0 ;  /* 0x0000000000007941 */ /* 0x000fea0003800000 */
.L_x_53479:
[----:B------:R-:W-:Y:S04]  /*1f40*/  BSSY B0, `(.L_x_53481) ;  /* 0x0000005000007945 */ /* 0x000fe80003800000 */
[----:B------:R-:W-:Y:S05]  /*1f50*/  @!P6 BRA `(.L_x_53482) ;  /* 0x00000000000ce947 */ /* 0x000fea0003800000 */
[----:B-----5:R-:W-:-:S04]  /*1f60*/  FMUL.FTZ R182, R177, UR6 ;  /* 0x00000006b1b67c20 */ /* 0x020fc80008410000 */
[----:B------:R-:W-:-:S04]  /*1f70*/  FMUL.FTZ R221, R77, R182 ;  /* 0x000000b64ddd7220 */ /* 0x000fc80000410000 */
[----:B------:R-:W-:-:S07]  /*1f80*/  @P0 FADD.FTZ R221, R173, R221 ;  /* 0x000000ddaddd0221 */ /* 0x000fce0000010000 */
.L_x_53482:
[----:B------:R-:W-:Y:S05]  /*1f90*/  BSYNC B0 ;  /* 0x0000000000007941 */ /* 0x000fea0003800000 */
.L_x_53481:
[----:B------:R-:W-:Y:S04]  /*1fa0*/  BSSY B0, `(.L_x_53483) ;  /* 0x0000005000007945 */ /* 0x000fe80003800000 */
[----:B------:R-:W-:Y:S05]  /*1fb0*/  @!P6 BRA `(.L_x_53484) ;  /* 0x00000000000ce947 */ /* 0x000fea0003800000 */
[----:B-----5:R-:W-:-:S04]  /*1fc0*/  FMUL.FTZ R183, R178, UR6 ;  /* 0x00000006b2b77c20 */ /* 0x020fc80008410000 */
[----:B------:R-:W-:-:S04]  /*1fd0*/  FMUL.FTZ R222, R78, R183 ;  /* 0x000000b74ede7220 */ /* 0x000fc80000410000 */
[----:B------:R-:W-:-:S07]  /*1fe0*/  @P0 FADD.FTZ R222, R174, R222 ;  /* 0x000000deaede0221 */ /* 0x000fce0000010000 */
.L_x_53484:
[----:B------:R-:W-:Y:S05]  /*1ff0*/  BSYNC B0 ;  /* 0x0000000000007941 */ /* 0x000fea0003800000 */
.L_x_53483:
[----:B------:R-:W-:Y:S04]  /*2000*/  BSSY B0, `(.L_x_53485) ;  /* 0x0000005000007945 */ /* 0x000fe80003800000 */
[----:B------:R-:W-:Y:S05]  /*2010*/  @!P6 BRA `(.L_x_53486) ;  /* 0x00000000000ce947 */ /* 0x000fea0003800000 */
[----:B-----5:R-:W-:-:S04]  /*2020*/  FMUL.FTZ R182, R179, UR6 ;  /* 0x00000006b3b67c20 */ /* 0x020fc80008410000 */
[----:B------:R-:W-:-:S04]  /*2030*/  FMUL.FTZ R223, R79, R182 ;  /* 0x000000b64fdf7220 */ /* 0x000fc80000410000 */
[----:B------:R-:W-:-:S07]  /*2040*/  @P0 FADD.FTZ R223, R175, R223 ;  /* 0x000000dfafdf0221 */ /* 0x000fce0000010000 */
.L_x_53486:
[----:B------:R-:W-:Y:S05]  /*2050*/  BSYNC B0 ;  /* 0x0000000000007941 */ /* 0x000fea0003800000 */
.L_x_53485:
        /* <DEDUP_REMOVED lines=12> */
[----:B--2---:R-:W-:Y:S01]  /*2120*/  IMAD.WIDE.U32 R180, R187, 0x10, R244 ;  /* 0x00000010bbb47825 */ /* 0x004fe200078e00f4 */
[----:B-1----:R-:W-:Y:S02]  /*2130*/  IADD3 R189, R3, 0xe0, RZ ;  /* 0x000000e003bd7810 */ /* 0x002fe40007ffe0ff */
        /* <DEDUP_REMOVED lines=13> */
.L_x_53488:
[----:B------:R-:W-:Y:S05]  /*2210*/  BSYNC B0 ;  /* 0x0000000000007941 */ /* 0x000fea0003800000 */
.L_x_53487:
[----:B------:R-:W-:Y:S04]  /*2220*/  BSSY B0, `(.L_x_53489) ;  /* 0x0000005000007945 */ /* 0x000fe80003800000 */
[----:B------:R-:W-:Y:S05]  /*2230*/  @!P6 BRA `(.L_x_53490) ;  /* 0x00000000000ce947 */ /* 0x000fea0003800000 */
[----:B-----5:R-:W-:-:S04]  /*2240*/  FMUL.FTZ R182, R177, UR6 ;  /* 0x00000006b1b67c20 */ /* 0x020fc80008410000 */
[----:B------:R-:W-:-:S04]  /*2250*/  FMUL.FTZ R217, R81, R182 ;  /* 0x000000b651d97220 */ /* 0x000fc80000410000 */
[----:B------:R-:W-:-:S07]  /*2260*/  @P0 FADD.FTZ R217, R173, R217 ;  /* 0x000000d9add90221 */ /* 0x000fce0000010000 */
.L_x_53490:
[----:B------:R-:W-:Y:S05]  /*2270*/  BSYNC B0 ;  /* 0x0000000000007941 */ /* 0x000fea0003800000 */
.L_x_53489:
[----:B------:R-:W-:Y:S04]  /*2280*/  BSSY B0, `(.L_x_53491) ;  /* 0x0000005000007945 */ /* 0x000fe80003800000 */
[----:B------:R-:W-:Y:S05]  /*2290*/  @!P6 BRA `(.L_x_53492) ;  /* 0x00000000000ce947 */ /* 0x000fea0003800000 */
[----:B-----5:R-:W-:-:S04]  /*22a0*/  FMUL.FTZ R183, R178, UR6 ;  /* 0x00000006b2b77c20 */ /* 0x020fc80008410000 */
[----:B------:R-:W-:-:S04]  /*22b0*/  FMUL.FTZ R218, R82, R183 ;  /* 0x000000b752da7220 */ /* 0x000fc80000410000 */
[----:B------:R-:W-:-:S07]  /*22c0*/  @P0 FADD.FTZ R218, R174, R218 ;  /* 0x000000daaeda0221 */ /* 0x000fce0000010000 */
.L_x_53492:
[----:B------:R-:W-:Y:S05]  /*22d0*/  BSYNC B0 ;  /* 0x0000000000007941 */ /* 0x000fea0003800000 */
.L_x_53491:
[----:B------:R-:W-:Y:S04]  /*22e0*/  BSSY B0, `(.L_x_53493) ;  /* 0x0000005000007945 */ /* 0x000fe80003800000 */
[----:B------:R-:W-:Y:S05]  /*22f0*/  @!P6 BRA `(.L_x_53494) ;  /* 0x00000000000ce947 */ /* 0x000fea0003800000 */
[----:B-----5:R-:W-:-:S04]  /*2300*/  FMUL.FTZ R182, R179, UR6 ;  /* 0x00000006b3b67c20 */ /* 0x020fc80008410000 */
[----:B------:R-:W-:-:S04]  /*2310*/  FMUL.FTZ R219, R83, R182 ;  /* 0x000000b653db7220 */ /* 0x000fc80000410000 */
[----:B------:R-:W-:-:S07]  /*2320*/  @P0 FADD.FTZ R219, R175, R219 ;  /* 0x000000dbafdb0221 */ /* 0x000fce0000010000 */
.L_x_53494:
[----:B------:R-:W-:Y:S05]  /*2330*/  BSYNC B0 ;  /* 0x0000000000007941 */ /* 0x000fea0003800000 */
.L_x_53493:
        /* <DEDUP_REMOVED lines=27> */
.L_x_53496:
[----:B------:R-:W-:Y:S05]  /*24f0*/  BSYNC B0 ;  /* 0x0000000000007941 */ /* 0x000fea0003800000 */
.L_x_53495:
[----:B------:R-:W-:Y:S04]  /*2500*/  BSSY B0, `(.L_x_53497) ;  /* 0x0000005000007945 */ /* 0x000fe80003800000 */
[----:B------:R-:W-:Y:S05]  /*2510*/  @!P6 BRA `(.L_x_53498) ;  /* 0x00000000000ce947 */ /* 0x000fea0003800000 */
[----:B-----5:R-:W-:-:S04]  /*2520*/  FMUL.FTZ R188, R177, UR6 ;  /* 0x00000006b1bc7c20 */ /* 0x020fc80008410000 */
[----:B------:R-:W-:-:S04]  /*2530*/  FMUL.FTZ R213, R85, R188 ;  /* 0x000000bc55d57220 */ /* 0x000fc80000410000 */
[----:B------:R-:W-:-:S07]  /*2540*/  @P0 FADD.FTZ R213, R173, R213 ;  /* 0x000000d5add50221 */ /* 0x000fce0000010000 */
.L_x_53498:
[----:B------:R-:W-:Y:S05]  /*2550*/  BSYNC B0 ;  /* 0x0000000000007941 */ /* 0x000fea0003800000 */
.L_x_53497:
[----:B------:R-:W-:Y:S04]  /*2560*/  BSSY B0, `(.L_x_53499) ;  /* 0x0000005000007945 */ /* 0x000fe80003800000 */
[----:B------:R-:W-:Y:S05]  /*2570*/  @!P6 BRA `(.L_x_53500) ;  /* 0x00000000000ce947 */ /* 0x000fea0003800000 */
[----:B-----5:R-:W-:-:S04]  /*2580*/  FMUL.FTZ R183, R178, UR6 ;  /* 0x00000006b2b77c20 */ /* 0x020fc80008410000 */
[----:B------:R-:W-:-:S04]  /*2590*/  FMUL.FTZ R214, R86, R183 ;  /* 0x000000b756d67220 */ /* 0x000fc80000410000 */
[----:B------:R-:W-:-:S07]  /*25a0*/  @P0 FADD.FTZ R214, R174, R214 ;  /* 0x000000d6aed60221 */ /* 0x000fce0000010000 */
.L_x_53500:
[----:B------:R-:W-:Y:S05]  /*25b0*/  BSYNC B0 ;  /* 0x0000000000007941 */ /* 0x000fea0003800000 */
.L_x_53499:
[----:B------:R-:W-:Y:S04]  /*25c0*/  BSSY B0, `(.L_x_53501) ;  /* 0x0000005000007945 */ /* 0x000fe80003800000 */
[----:B------:R-:W-:Y:S05]  /*25d0*/  @!P6 BRA `(.L_x_53502) ;  /* 0x00000000000ce947 */ /* 0x000fea0003800000 */
[----:B-----5:R-:W-:-:S04]  /*25e0*/  FMUL.FTZ R188, R179, UR6 ;  /* 0x00000006b3bc7c20 */ /* 0x020fc80008410000 */
[----:B------:R-:W-:-:S04]  /*25f0*/  FMUL.FTZ R215, R87, R188 ;  /* 0x000000bc57d77220 */ /* 0x000fc80000410000 */
[----:B------:R-:W-:-:S07]  /*2600*/  @P0 FADD.FTZ R215, R175, R215 ;  /* 0x000000d7afd70221 */ /* 0x000fce0000010000 */
.L_x_53502:
[----:B------:R-:W-:Y:S05]  /*2610*/  BSYNC B0 ;  /* 0x0000000000007941 */ /* 0x000fea0003800000 */
.L_x_53501:
[----:B------:R0:W-:Y:S04]  /*2620*/  STG.E.128 desc[UR4][R180.64], R212 ;  /* 0x000000d4b4007986 */ /* 0x0001e8000c101d04 */
[----:B------:R1:W2:Y:S01]  /*2630*/  @P0 LDG.E.128 R172, desc[UR4][R186.64] ;  /* 0x00000004baac0981 */ /* 0x0002a2000c1e1d00 */
[----:B------:R-:W-:Y:S02]  /*2640*/  @!P6 ISETP.NE.U32.AND P1, PT, R184, RZ, PT ;  /* 0x000000ffb800e20c */ /* 0x000fe40003f25070 */
        /* <DEDUP_REMOVED lines=9> */
[----:B0-----:R-:W-:-:S05]  /*26e0*/  @P5 IMAD.WIDE.U32 R180, R183, 0x10, R180 ;  /* 0x00000010b7b45825 */ /* 0x001fca00078e00b4 */
[----:B-----5:R0:W5:Y:S01]  /*26f0*/  @P5 LDG.E.128 R176, desc[UR4][R180.64] ;  /* 0x00000004b4b05981 */ /* 0x020162000c1e1d00 */
[----:B------:R-:W-:Y:S01]  /*2700*/  IMAD.WIDE.U32 R182, R182, 0x10, R244 ;  /* 0x00000010b6b67825 */ /* 0x000fe200078e00f4 */
[----:B0-----:R-:W-:-:S05]  /*2710*/  IADD3 R180, R3, 0x120, RZ ;  /* 0x0000012003b47810 */ /* 0x001fca0007ffe0ff */
        /* <DEDUP_REMOVED lines=11> */
.L_x_53504:
[----:B------:R-:W-:Y:S05]  /*27d0*/  BSYNC B0 ;  /* 0x0000000000007941 */ /* 0x000fea0003800000 */
.L_x_53503:
[----:B------:R-:W-:Y:S04]  /*27e0*/  BSSY B0, `(.L_x_53505) ;  /* 0x0000005000007945 */ /* 0x000fe80003800000 */
[----:B------:R-:W-:Y:S05]  /*27f0*/  @!P6 BRA `(.L_x_53506) ;  /* 0x00000000000ce947 */ /* 0x000fea0003800000 */
[----:B-----5:R-:W-:-:S04]  /*2800*/  FMUL.FTZ R192, R177, UR6 ;  /* 0x00000006b1c07c20 */ /* 0x020fc80008410000 */
[----:B------:R-:W-:-:S04]  /*2810*/  FMUL.FTZ R189, R89, R192 ;  /* 0x000000c059bd7220 */ /* 0x000fc80000410000 */
[----:B------:R-:W-:-:S07]  /*2820*/  @P0 FADD.FTZ R189, R173, R189 ;  /* 0x000000bdadbd0221 */ /* 0x000fce0000010000 */
.L_x_53506:
[----:B------:R-:W-:Y:S05]  /*2830*/  BSYNC B0 ;  /* 0x0000000000007941 */ /* 0x000fea0003800000 */
.L_x_53505:
[----:B------:R-:W-:Y:S04]  /*2840*/  BSSY B0, `(.L_x_53507) ;  /* 0x0000005000007945 */ /* 0x000fe80003800000 */
[----:B------:R-:W-:Y:S05]  /*2850*/  @!P6 BRA `(.L_x_53508) ;  /* 0x00000000000ce947 */ /* 0x000fea0003800000 */
[----:B-----5:R-:W-:-:S04]  /*2860*/  FMUL.FTZ R181, R178, UR6 ;  /* 0x00000006b2b57c20 */ /* 0x020fc80008410000 */
[----:B------:R-:W-:-:S04]  /*2870*/  FMUL.FTZ R190, R90, R181 ;  /* 0x000000b55abe7220 */ /* 0x000fc80000410000 */
[----:B------:R-:W-:-:S07]  /*2880*/  @P0 FADD.FTZ R190, R174, R190 ;  /* 0x000000beaebe0221 */ /* 0x000fce0000010000 */
.L_x_53508:
[----:B------:R-:W-:Y:S05]  /*2890*/  BSYNC B0 ;  /* 0x0000000000007941 */ /* 0x000fea0003800000 */
.L_x_53507:
[----:B------:R-:W-:Y:S04]  /*28a0*/  BSSY B0, `(.L_x_53509) ;  /* 0x0000005000007945 */ /* 0x000fe80003800000 */
[----:B------:R-:W-:Y:S05]  /*28b0*/  @!P6 BRA `(.L_x_53510) ;  /* 0x00000000000ce947 */ /* 0x000fea0003800000 */
[----:B-----5:R-:W-:-:S04]  /*28c0*/  FMUL.FTZ R192, R179, UR6 ;  /* 0x00000006b3c07c20 */ /* 0x020fc80008410000 */
[----:B------:R-:W-:-:S04]  /*28d0*/  FMUL.FTZ R191, R91, R192 ;  /* 0x000000c05bbf7220 */ /* 0x000fc80000410000 */
[----:B------:R-:W-:-:S07]  /*28e0*/  @P0 FADD.FTZ R191, R175, R191 ;  /* 0x000000bfafbf0221 */ /* 0x000fce0000010000 */
.L_x_53510:
[----:B------:R-:W-:Y:S05]  /*28f0*/  BSYNC B0 ;  /* 0x0000000000007941 */ /* 0x000fea0003800000 */
.L_x_53509:
[----:B------:R0:W-:Y:S04]  /*2900*/  STG.E.128 desc[UR4][R182.64], R188 ;  /* 0x000000bcb6007986 */ /* 0x0001e8000c101d04 */
[----:B------:R1:W2:Y:S01]  /*2910*/  @P0 LDG.E.128 R172, desc[UR4][R186.64] ;  /* 0x00000004baac0981 */ /* 0x0002a2000c1e1d00 */
[----:B------:R-:W-:Y:S02]  /*2920*/  @P5 IADD3 R181, R2, 0x120, RZ ;  /* 0x0000012002b55810 */ /* 0x000fe40007ffe0ff */
[----:B------:R-:W-:-:S04]  /*2930*/  @!P6 ISETP.NE.U32.AND P1, PT, R184, RZ, PT ;  /* 0x000000ffb800e20c */ /* 0x000fc80003f25070 */
        /* <DEDUP_REMOVED lines=8> */
[----:B-1----:R-:W-:-:S05]  /*29c0*/  @P5 IMAD.WIDE.U32 R186, R181, 0x10, R186 ;  /* 0x00000010b5ba5825 */ /* 0x002fca00078e00ba */
[----:B-----5:R1:W5:Y:S01]  /*29d0*/  @P5 LDG.E.128 R176, desc[UR4][R186.64] ;  /* 0x00000004bab05981 */ /* 0x020362000c1e1d00 */
[----:B------:R-:W-:Y:S01]  /*29e0*/  IMAD.WIDE.U32 R192, R180, 0x10, R244 ;  /* 0x00000010b4c07825 */ /* 0x000fe200078e00f4 */
[----:B-1----:R-:W-:-:S05]  /*29f0*/  IADD3 R186, R3, 0x140, RZ ;  /* 0x0000014003ba7810 */ /* 0x002fca0007ffe0ff */
[----:B0-----:R-:W-:Y:S01]  /*2a00*/  @P0 IMAD.WIDE.U32 R194, R186, 0x10, R182 ;  /* 0x00000010bac20825 */ /* 0x001fe200078e00b6 */
        /* <DEDUP_REMOVED lines=10> */
.L_x_53512:
[----:B------:R-:W-:Y:S05]  /*2ab0*/  BSYNC B0 ;  /* 0x0000000000007941 */ /* 0x000fea0003800000 */
.L_x_53511:
[----:B------:R-:W-:Y:S04]  /*2ac0*/  BSSY B0, `(.L_x_53513) ;  /* 0x0000005000007945 */ /* 0x000fe80003800000 */
[----:B------:R-:W-:Y:S05]  /*2ad0*/  @!P6 BRA `(.L_x_53514) ;  /* 0x00000000000ce947 */ /* 0x000fea0003800000 */
[----:B-----5:R-:W-:-:S04]  /*2ae0*/  FMUL.FTZ R181, R177, UR6 ;  /* 0x00000006b1b57c20 */ /* 0x020fc80008410000 */
[----:B------:R-:W-:-:S04]  /*2af0*/  FMUL.FTZ R181, R93, R181 ;  /* 0x000000b55db57220 */ /* 0x000fc80000410000 */
[----:B------:R-:W-:-:S07]  /*2b00*/  @P0 FADD.FTZ R181, R173, R181 ;  /* 0x000000b5adb50221 */ /* 0x000fce0000010000 */
.L_x_53514:
[----:B------:R-:W-:Y:S05]  /*2b10*/  BSYNC B0 ;  /* 0x0000000000007941 */ /* 0x000fea0003800000 */
.L_x_53513:
[----:B------:R-:W-:Y:S04]  /*2b20*/  BSSY B0, `(.L_x_53515) ;  /* 0x0000005000007945 */ /* 0x000fe80003800000 */
[----:B------:R-:W-:Y:S05]  /*2b30*/  @!P6 BRA `(.L_x_53516) ;  /* 0x00000000000ce947 */ /* 0x000fea0003800000 */
[----:B-----5:R-:W-:-:S04]  /*2b40*/  FMUL.FTZ R182, R178, UR6 ;  /* 0x00000006b2b67c20 */ /* 0x020fc80008410000 */
[----:B------:R-:W-:-:S04]  /*2b50*/  FMUL.FTZ R182, R94, R182 ;  /* 0x000000b65eb67220 */ /* 0x000fc80000410000 */
[----:B------:R-:W-:-:S07]  /*2b60*/  @P0 FADD.FTZ R182, R174, R182 ;  /* 0x000000b6aeb60221 */ /* 0x000fce0000010000 */
.L_x_53516:
[----:B------:R-:W-:Y:S05]  /*2b70*/  BSYNC B0 ;  /* 0x0000000000007941 */ /* 0x000fea0003800000 */
.L_x_53515:
[----:B------:R-:W-:Y:S04]  /*2b80*/  BSSY B0, `(.L_x_53517) ;  /* 0x0000005000007945 */ /* 0x000fe80003800000 */
[----:B------:R-:W-:Y:S05]  /*2b90*/  @!P6 BRA `(.L_x_53518) ;  /* 0x00000000000ce947 */ /* 0x000fea0003800000 */
[----:B-----5:R-:W-:-:S04]  /*2ba0*/  FMUL.FTZ R183, R179, UR6 ;  /* 0x00000006b3b77c20 */ /* 0x020fc80008410000 */
[----:B------:R-:W-:-:S04]  /*2bb0*/  FMUL.FTZ R183, R95, R183 ;  /* 0x000000b75fb77220 */ /* 0x000fc80000410000 */
[----:B------:R-:W-:-:S07]  /*2bc0*/  @P0 FADD.FTZ R183, R175, R183 ;  /* 0x000000b7afb70221 */ /* 0x000fce0000010000 */
.L_x_53518:
[----:B------:R-:W-:Y:S05]  /*2bd0*/  BSYNC B0 ;  /* 0x0000000000007941 */ /* 0x000fea0003800000 */
.L_x_53517:
        /* <DEDUP_REMOVED lines=27> */
.L_x_53520:
[----:B------:R-:W-:Y:S05]  /*2d90*/  BSYNC B0 ;  /* 0x0000000000007941 */ /* 0x000fea0003800000 */
.L_x_53519:
[----:B------:R-:W-:Y:S04]  /*2da0*/  BSSY B0, `(.L_x_53521) ;  /* 0x0000005000007945 */ /* 0x000fe80003800000 */
[----:B------:R-:W-:Y:S05]  /*2db0*/  @!P6 BRA `(.L_x_53522) ;  /* 0x00000000000ce947 */ /* 0x000fea0003800000 */
[----:B-----5:R-:W-:-:S04]  /*2dc0*/  FMUL.FTZ R192, R177, UR6 ;  /* 0x00000006b1c07c20 */ /* 0x020fc80008410000 */
[----:B------:R-:W-:-:S04]  /*2dd0*/  FMUL.FTZ R205, R97, R192 ;  /* 0x000000c061cd7220 */ /* 0x000fc80000410000 */
[----:B------:R-:W-:-:S07]  /*2de0*/  @P0 FADD.FTZ R205, R173, R205 ;  /* 0x000000cdadcd0221 */ /* 0x000fce0000010000 */
.L_x_53522:
[----:B------:R-:W-:Y:S05]  /*2df0*/  BSYNC B0 ;  /* 0x0000000000007941 */ /* 0x000fea0003800000 */
.L_x_53521:
[----:B------:R-:W-:Y:S04]  /*2e00*/  BSSY B0, `(.L_x_53523) ;  /* 0x0000005000007945 */ /* 0x000fe80003800000 */
[----:B------:R-:W-:Y:S05]  /*2e10*/  @!P6 BRA `(.L_x_53524) ;  /* 0x00000000000ce947 */ /* 0x000fea0003800000 */
[----:B-----5:R-:W-:-:S04]  /*2e20*/  FMUL.FTZ R192, R178, UR6 ;  /* 0x00000006b2c07c20 */ /* 0x020fc80008410000 */
[----:B------:R-:W-:-:S04]  /*2e30*/  FMUL.FTZ R206, R98, R192 ;  /* 0x000000c062ce7220 */ /* 0x000fc80000410000 */
[----:B------:R-:W-:-:S07]  /*2e40*/  @P0 FADD.FTZ R206, R174, R206 ;  /* 0x000000ceaece0221 */ /* 0x000fce0000010000 */
.L_x_53524:
[----:B------:R-:W-:Y:S05]  /*2e50*/  BSYNC B0 ;  /* 0x0000000000007941 */ /* 0x000fea0003800000 */
.L_x_53523:
[----:B------:R-:W-:Y:S04]  /*2e60*/  BSSY B0, `(.L_x_53525) ;  /* 0x0000005000007945 */ /* 0x000fe80003800000 */
[----:B------:R-:W-:Y:S05]  /*2e70*/  @!P6 BRA `(.L_x_53526) ;  /* 0x00000000000ce947 */ /* 0x000fea0003800000 */
[----:B-----5:R-:W-:-:S04]  /*2e80*/  FMUL.FTZ R192, R179, UR6 ;  /* 0x00000006b3c07c20 */ /* 0x020fc80008410000 */
[----:B------:R-:W-:-:S04]  /*2e90*/  FMUL.FTZ R207, R99, R192 ;  /* 0x000000c063cf7220 */ /* 0x000fc80000410000 */
[----:B------:R-:W-:-:S07]  /*2ea0*/  @P0 FADD.FTZ R207, R175, R207 ;  /* 0x000000cfafcf0221 */ /* 0x000fce0000010000 */
.L_x_53526:
[----:B------:R-:W-:Y:S05]  /*2eb0*/  BSYNC B0 ;  /* 0x0000000000007941 */ /* 0x000fea0003800000 */
.L_x_53525:
[----:B------:R0:W-:Y:S04]  /*2ec0*/  STG.E.128 desc[UR4][R186.64], R204 ;  /* 0x000000ccba007986 */ /* 0x0001e8000c101d04 */
[----:B------:R1:W2:Y:S01]  /*2ed0*/  @P0 LDG.E.128 R172, desc[UR4][R194.64] ;  /* 0x00000004c2ac0981 */ /* 0x0002a2000c1e1d00 */
[----:B------:R-:W-:Y:S02]  /*2ee0*/  @!P6 ISETP.NE.U32.AND P1, PT, R184, RZ, PT ;  /* 0x000000ffb800e20c */ /* 0x000fe40003f25070 */
        /* <DEDUP_REMOVED lines=23> */
.L_x_53528:
[----:B------:R-:W-:Y:S05]  /*3060*/  BSYNC B0 ;  /* 0x0000000000007941 */ /* 0x000fea0003800000 */
.L_x_53527:
[----:B------:R-:W-:Y:S04]  /*3070*/  BSSY B0, `(.L_x_53529) ;  /* 0x0000005000007945 */ /* 0x000fe80003800000 */
[----:B------:R-:W-:Y:S05]  /*3080*/  @!P6 BRA `(.L_x_53530) ;  /* 0x00000000000ce947 */ /* 0x000fea0003800000 */
[----:B-----5:R-:W-:-:S04]  /*3090*/  FMUL.FTZ R193, R177, UR6 ;  /* 0x00000006b1c17c20 */ /* 0x020fc80008410000 */
[----:B------:R-:W-:-:S04]  /*30a0*/  FMUL.FTZ R209, R101, R193 ;  /* 0x000000c165d17220 */ /* 0x000fc80000410000 */
[----:B------:R-:W-:-:S07]  /*30b0*/  @P0 FADD.FTZ R209, R173, R209 ;  /* 0x000000d1add10221 */ /* 0x000fce0000010000 */
.L_x_53530:
[----:B------:R-:W-:Y:S05]  /*30c0*/  BSYNC B0 ;  /* 0x0000000000007941 */ /* 0x000fea0003800000 */
.L_x_53529:
[----:B------:R-:W-:Y:S04]  /*30d0*/  BSSY B0, `(.L_x_53531) ;  /* 0x0000005000007945 */ /* 0x000fe80003800000 */
[----:B------:R-:W-:Y:S05]  /*30e0*/  @!P6 BRA `(.L_x_53532) ;  /* 0x00000000000ce947 */ /* 0x000fea0003800000 */
[----:B-----5:R-:W-:-:S04]  /*30f0*/  FMUL.FTZ R193, R178, UR6 ;  /* 0x00000006b2c17c20 */ /* 0x020fc80008410000 */
[----:B------:R-:W-:-:S04]  /*3100*/  FMUL.FTZ R210, R102, R193 ;  /* 0x000000c166d27220 */ /* 0x000fc80000410000 */
[----:B------:R-:W-:-:S07]  /*3110*/  @P0 FADD.FTZ R210, R174, R210 ;  /* 0x000000d2aed20221 */ /* 0x000fce0000010000 */
.L_x_53532:
[----:B------:R-:W-:Y:S05]  /*3120*/  BSYNC B0 ;  /* 0x0000000000007941 */ /* 0x000fea0003800000 */
.L_x_53531:
[----:B------:R-:W-:Y:S01]  /*3130*/  BSSY B0, `(.L_x_53533) ;  /* 0x0000006000007945 */ /* 0x000fe20003800000 */
[----:B------:R-:W-:-:S03]  /*3140*/  @!P6 FSEL R211, R175, RZ, P1 ;  /* 0x000000ffafd3e208 */ /* 0x000fc60000800000 */
[----:B------:R-:W-:Y:S05]  /*3150*/  @!P6 BRA `(.L_x_53534) ;  /* 0x00000000000ce947 */ /* 0x000fea0003800000 */
[----:B-----5:R-:W-:-:S04]  /*3160*/  FMUL.FTZ R193, R179, UR6 ;  /* 0x00000006b3c17c20 */ /* 0x020fc80008410000 */
[----:B------:R-:W-:-:S04]  /*3170*/  FMUL.FTZ R211, R103, R193 ;  /* 0x000000c167d37220 */ /* 0x000fc80000410000 */
[----:B------:R-:W-:-:S07]  /*3180*/  @P0 FADD.FTZ R211, R175, R211 ;  /* 0x000000d3afd30221 */ /* 0x000fce0000010000 */
.L_x_53534:
[----:B------:R-:W-:Y:S05]  /*3190*/  BSYNC B0 ;  /* 0x0000000000007941 */ /* 0x000fea0003800000 */
.L_x_53533:
        /* <DEDUP_REMOVED lines=21> */
.L_x_53536:
[----:B------:R-:W-:Y:S05]  /*32f0*/  BSYNC B0 ;  /* 0x0000000000007941 */ /* 0x000fea0003800000 */
.L_x_53535:
[----:B------:R-:W-:Y:S01]  /*3300*/  BSSY B0, `(.L_x_53537) ;  /* 0x0000006000007945 */ /* 0x000fe20003800000 */
[----:B------:R-:W-:-:S03]  /*3310*/  @!P6 FSEL R201, R173, RZ, P3 ;  /* 0x000000ffadc9e208 */ /* 0x000fc60001800000 */
[----:B------:R-:W-:Y:S05]  /*3320*/  @!P6 BRA `(.L_x_53538) ;  /* 0x00000000000ce947 */ /* 0x000fea0003800000 */
[----:B-----5:R-:W-:-:S04]  /*3330*/  FMUL.FTZ R193, R177, UR6 ;  /* 0x00000006b1c17c20 */ /* 0x020fc80008410000 */
[----:B------:R-:W-:-:S04]  /*3340*/  FMUL.FTZ R201, R105, R193 ;  /* 0x000000c169c97220 */ /* 0x000fc80000410000 */
[----:B------:R-:W-:-:S07]  /*3350*/  @P0 FADD.FTZ R201, R173, R201 ;  /* 0x000000c9adc90221 */ /* 0x000fce0000010000 */
.L_x_53538:
[----:B------:R-:W-:Y:S05]  /*3360*/  BSYNC B0 ;  /* 0x0000000000007941 */ /* 0x000fea0003800000 */
.L_x_53537:
[----:B------:R-:W-:Y:S01]  /*3370*/  BSSY B0, `(.L_x_53539) ;  /* 0x0000006000007945 */ /* 0x000fe20003800000 */
[----:B------:R-:W-:-:S03]  /*3380*/  @!P6 FSEL R202, R174, RZ, P1 ;  /* 0x000000ffaecae208 */ /* 0x000fc60000800000 */
[----:B------:R-:W-:Y:S05]  /*3390*/  @!P6 BRA `(.L_x_53540) ;  /* 0x00000000000ce947 */ /* 0x000fea0003800000 */
[----:B-----5:R-:W-:-:S04]  /*33a0*/  FMUL.FTZ R193, R178, UR6 ;  /* 0x00000006b2c17c20 */ /* 0x020fc80008410000 */
[----:B------:R-:W-:-:S04]  /*33b0*/  FMUL.FTZ R202, R106, R193 ;  /* 0x000000c16aca7220 */ /* 0x000fc80000410000 */
[----:B------:R-:W-:-:S07]  /*33c0*/  @P0 FADD.FTZ R202, R174, R202 ;  /* 0x000000caaeca0221 */ /* 0x000fce0000010000 */
.L_x_53540:
[----:B------:R-:W-:Y:S05]  /*33d0*/  BSYNC B0 ;  /* 0x0000000000007941 */ /* 0x000fea0003800000 */
.L_x_53539:
[----:B------:R-:W-:Y:S01]  /*33e0*/  BSSY B0, `(.L_x_53541) ;  /* 0x0000007000007945 */ /* 0x000fe20003800000 */
[----:B------:R-:W-:Y:S01]  /*33f0*/  IMAD.WIDE.U32 R192, R192, 0x10, R244 ;  /* 0x00000010c0c07825 */ /* 0x000fe200078e00f4 */
[----:B------:R-:W-:Y:S02]  /*3400*/  @!P6 FSEL R203, R175, RZ, P2 ;  /* 0x000000ffafcbe208 */ /* 0x000fe40001000000 */
[----:B------:R-:W-:Y:S05]  /*3410*/  @!P6 BRA `(.L_x_53542) ;  /* 0x00000000000ce947 */ /* 0x000fea0003800000 */
[----:B-----5:R-:W-:-:S04]  /*3420*/  FMUL.FTZ R194, R179, UR6 ;  /* 0x00000006b3c27c20 */ /* 0x020fc80008410000 */
[----:B------:R-:W-:-:S04]  /*3430*/  FMUL.FTZ R203, R107, R194 ;  /* 0x000000c26bcb7220 */ /* 0x000fc80000410000 */
[----:B------:R-:W-:-:S07]  /*3440*/  @P0 FADD.FTZ R203, R175, R203 ;  /* 0x000000cbafcb0221 */ /* 0x000fce0000010000 */
.L_x_53542:
[----:B------:R-:W-:Y:S05]  /*3450*/  BSYNC B0 ;  /* 0x0000000000007941 */ /* 0x000fea0003800000 */
.L_x_53541:
        /* <DEDUP_REMOVED lines=23> */
.L_x_53544:
[----:B------:R-:W-:Y:S05]  /*35d0*/  BSYNC B0 ;  /* 0x0000000000007941 */ /* 0x000fea0003800000 */
.L_x_53543:
[----:B------:R-:W-:Y:S01]  /*35e0*/  BSSY B0, `(.L_x_53545) ;  /* 0x0000006000007945 */ /* 0x000fe20003800000 */
[----:B------:R-:W-:-:S03]  /*35f0*/  @!P6 FSEL R197, R173, RZ, P3 ;  /* 0x000000ffadc5e208 */ /* 0x000fc60001800000 */
[----:B------:R-:W-:Y:S05]  /*3600*/  @!P6 BRA `(.L_x_53546) ;  /* 0x00000000000ce947 */ /* 0x000fea0003800000 */
[----:B-----5:R-:W-:-:S04]  /*3610*/  FMUL.FTZ R192, R177, UR6 ;  /* 0x00000006b1c07c20 */ /* 0x020fc80008410000 */
[----:B------:R-:W-:-:S04]  /*3620*/  FMUL.FTZ R197, R109, R192 ;  /* 0x000000c06dc57220 */ /* 0x000fc80000410000 */
[----:B------:R-:W-:-:S07]  /*3630*/  @P0 FADD.FTZ R197, R173, R197 ;  /* 0x000000c5adc50221 */ /* 0x000fce0000010000 */
.L_x_53546:
[----:B------:R-:W-:Y:S05]  /*3640*/  BSYNC B0 ;  /* 0x0000000000007941 */ /* 0x000fea0003800000 */
.L_x_53545:
[----:B------:R-:W-:Y:S01]  /*3650*/  BSSY B0, `(.L_x_53547) ;  /* 0x0000006000007945 */ /* 0x000fe20003800000 */
[----:B------:R-:W-:-:S03]  /*3660*/  @!P6 FSEL R198, R174, RZ, P1 ;  /* 0x000000ffaec6e208 */ /* 0x000fc60000800000 */
[----:B------:R-:W-:Y:S05]  /*3670*/  @!P6 BRA `(.L_x_53548) ;  /* 0x00000000000ce947 */ /* 0x000fea0003800000 */
[----:B-----5:R-:W-:-:S04]  /*3680*/  FMUL.FTZ R192, R178, UR6 ;  /* 0x00000006b2c07c20 */ /* 0x020fc80008410000 */
[----:B------:R-:W-:-:S04]  /*3690*/  FMUL.FTZ R198, R110, R192 ;  /* 0x000000c06ec67220 */ /* 0x000fc80000410000 */
[----:B------:R-:W-:-:S07]  /*36a0*/  @P0 FADD.FTZ R198, R174, R198 ;  /* 0x000000c6aec60221 */ /* 0x000fce0000010000 */
.L_x_53548:
[----:B------:R-:W-:Y:S05]  /*36b0*/  BSYNC B0 ;  /* 0x0000000000007941 */ /* 0x000fea0003800000 */
.L_x_53547:
[----:B------:R-:W-:Y:S01]  /*36c0*/  BSSY B0, `(.L_x_53549) ;  /* 0x0000007000007945 */ /* 0x000fe20003800000 */
[----:B------:R-:W-:Y:S01]  /*36d0*/  IMAD.WIDE.U32 R192, R194, 0x10, R244 ;  /* 0x00000010c2c07825 */ /* 0x000fe200078e00f4 */
[----:B------:R-:W-:Y:S02]  /*36e0*/  @!P6 FSEL R199, R175, RZ, P2 ;  /* 0x000000ffafc7e208 */ /* 0x000fe40001000000 */
[----:B------:R-:W-:Y:S05]  /*36f0*/  @!P6 BRA `(.L_x_53550) ;  /* 0x00000000000ce947 */ /* 0x000fea0003800000 */
[----:B-----5:R-:W-:-:S04]  /*3700*/  FMUL.FTZ R194, R179, UR6 ;  /* 0x00000006b3c27c20 */ /* 0x020fc80008410000 */
[----:B------:R-:W-:-:S04]  /*3710*/  FMUL.FTZ R199, R111, R194 ;  /* 0x000000c26fc77220 */ /* 0x000fc80000410000 */
[----:B------:R-:W-:-:S07]  /*3720*/  @P0 FADD.FTZ R199, R175, R199 ;  /* 0x000000c7afc70221 */ /* 0x000fce0000010000 */
.L_x_53550:
[----:B------:R-:W-:Y:S05]  /*3730*/  BSYNC B0 ;  /* 0x0000000000007941 */ /* 0x000fea0003800000 */
.L_x_53549:
[----:B------:R-:W-:Y:S01]  /*3740*/  IADD3 R195, R3, 0x1c0, RZ ;  /* 0x000001c003c37810 */ /* 0x000fe20007ffe0ff */
[----:B------:R0:W-:Y:S01]  /*3750*/  STG.E.128 desc[UR4][R192.64], R196 ;  /* 0x000000c4c0007986 */ /* 0x0001e2000c101d04 */
[----:B------:R-:W1:Y:S03]  /*3760*/  @P0 LDC.64 R244, c[0x0][0x230] ;  /* 0x00008c00fff40b82 */ /* 0x000e660000000a00 */
[----:B------:R-:W-:-:S05]  /*3770*/  @P0 IMAD.WIDE.U32 R186, R195, 0x10, R186 ;  /* 0x00000010c3ba0825 */ /* 0x000fca00078e00ba */
[----:B------:R2:W3:Y:S01]  /*3780*/  @P0 LDG.E.128 R172, desc[UR4][R186.64] ;  /* 0x00000004baac0981 */ /* 0x0004e2000c1e1d00 */
[C---:B------:R-:W-:Y:S02]  /*3790*/  @!P6 ISETP.NE.U32.AND P1, PT, R184.reuse, RZ, PT ;  /* 0x000000ffb800e20c */ /* 0x040fe40003f25070 */
[C---:B------:R-:W-:Y:S02]  /*37a0*/  @!P6 ISETP.NE.U32.AND P3, PT, R184.reuse, RZ, PT ;  /* 0x000000ffb800e20c */ /* 0x040fe40003f65070 */
[C---:B------:R-:W-:Y:S01]  /*37b0*/  @!P6 ISETP.NE.AND.EX P2, PT, R185.reuse, RZ, PT, P1 ;  /* 0x000000ffb900e20c */ /* 0x040fe20003f45310 */
[----:B------:R-:W-:Y:S01]  /*37c0*/  BSSY B0, `(.L_x_53551) ;  /* 0x000000f000007945 */ /* 0x000fe20003800000 */
[----:B------:R-:W-:Y:S02]  /*37d0*/  @!P6 ISETP.NE.U32.AND P1, PT, R184, RZ, PT ;  /* 0x000000ffb800e20c */ /* 0x000fe40003f25070 */
[----:B0-----:R-:W-:Y:S01]  /*37e0*/  @P5 IADD3 R193, R2, 0x1c0, RZ ;  /* 0x000001c002c15810 */ /* 0x001fe20007ffe0ff */
[----:B--2---:R-:W0:Y:S01]  /*37f0*/  @P5 LDC.64 R186, c[0x0][0x220] ;  /* 0x00008800ffba5b82 */ /* 0x004e220000000a00 */
        /* <DEDUP_REMOVED lines=11> */
.L_x_53552:
[----:B------:R-:W-:Y:S05]  /*38b0*/  BSYNC B0 ;  /* 0x0000000000007941 */ /* 0x000fea0003800000 */
.L_x_53551:
[----:B------:R-:W-:Y:S01]  /*38c0*/  BSSY B0, `(.L_x_53553) ;  /* 0x0000006000007945 */ /* 0x000fe20003800000 */
[----:B------:R-:W-:-:S03]  /*38d0*/  @!P6 FSEL R193, R173, RZ, P3 ;  /* 0x000000ffadc1e208 */ /* 0x000fc60001800000 */
[----:B------:R-:W-:Y:S05]  /*38e0*/  @!P6 BRA `(.L_x_53554) ;  /* 0x00000000000ce947 */ /* 0x000fea0003800000 */
[----:B-----5:R-:W-:-:S04]  /*38f0*/  FMUL.FTZ R186, R177, UR6 ;  /* 0x00000006b1ba7c20 */ /* 0x020fc80008410000 */
[----:B------:R-:W-:-:S04]  /*3900*/  FMUL.FTZ R193, R113, R186 ;  /* 0x000000ba71c17220 */ /* 0x000fc80000410000 */
[----:B------:R-:W-:-:S07]  /*3910*/  @P0 FADD.FTZ R193, R173, R193 ;  /* 0x000000c1adc10221 */ /* 0x000fce0000010000 */
.L_x_53554:
[----:B------:R-:W-:Y:S05]  /*3920*/  BSYNC B0 ;  /* 0x0000000000007941 */ /* 0x000fea0003800000 */
.L_x_53553:
[----:B------:R-:W-:Y:S01]  /*3930*/  BSSY B0, `(.L_x_53555) ;  /* 0x0000006000007945 */ /* 0x000fe20003800000 */
[----:B------:R-:W-:-:S03]  /*3940*/  @!P6 FSEL R194, R174, RZ, P1 ;  /* 0x000000ffaec2e208 */ /* 0x000fc60000800000 */
[----:B------:R-:W-:Y:S05]  /*3950*/  @!P6 BRA `(.L_x_53556) ;  /* 0x00000000000ce947 */ /* 0x000fea0003800000 */
[----:B-----5:R-:W-:-:S04]  /*3960*/  FMUL.FTZ R186, R178, UR6 ;  /* 0x00000006b2ba7c20 */ /* 0x020fc80008410000 */
[----:B------:R-:W-:-:S04]  /*3970*/  FMUL.FTZ R194, R114, R186 ;  /* 0x000000ba72c27220 */ /* 0x000fc80000410000 */
[----:B------:R-:W-:-:S07]  /*3980*/  @P0 FADD.FTZ R194, R174, R194 ;  /* 0x000000c2aec20221 */ /* 0x000fce0000010000 */
.L_x_53556:
[----:B------:R-:W-:Y:S05]  /*3990*/  BSYNC B0 ;  /* 0x0000000000007941 */ /* 0x000fea0003800000 */
.L_x_53555:
[----:B------:R-:W0:Y:S01]  /*39a0*/  LDC.64 R186, c[0x0][0x238] ;  /* 0x00008e00ffba7b82 */ /* 0x000e220000000a00 */
[----:B------:R-:W-:Y:S01]  /*39b0*/  BSSY B0, `(.L_x_53557) ;  /* 0x0000007000007945 */ /* 0x000fe20003800000 */
[----:B0-----:R-:W-:Y:S01]  /*39c0*/  IMAD.WIDE.U32 R186, R195, 0x10, R186 ;  /* 0x00000010c3ba7825 */ /* 0x001fe200078e00ba */
[----:B------:R-:W-:Y:S02]  /*39d0*/  @!P6 FSEL R195, R175, RZ, P2 ;  /* 0x000000ffafc3e208 */ /* 0x000fe40001000000 */
[----:B------:R-:W-:Y:S05]  /*39e0*/  @!P6 BRA `(.L_x_53558) ;  /* 0x00000000000ce947 */ /* 0x000fea0003800000 */
[----:B-----5:R-:W-:-:S04]  /*39f0*/  FMUL.FTZ R195, R179, UR6 ;  /* 0x00000006b3c37c20 */ /* 0x020fc80008410000 */
[----:B------:R-:W-:-:S04]  /*3a00*/  FMUL.FTZ R195, R115, R195 ;  /* 0x000000c373c37220 */ /* 0x000fc80000410000 */
[----:B------:R-:W-:-:S07]  /*3a10*/  @P0 FADD.FTZ R195, R175, R195 ;  /* 0x000000c3afc30221 */ /* 0x000fce0000010000 */
.L_x_53558:
[----:B------:R-:W-:Y:S05]  /*3a20*/  BSYNC B0 ;  /* 0x0000000000007941 */ /* 0x000fea0003800000 */
.L_x_53557:
[----:B------:R-:W-:Y:S01]  /*3a30*/  IADD3 R3, R3, 0x1e0, RZ ;  /* 0x000001e003037810 */ /* 0x000fe20007ffe0ff */
[----:B------:R0:W-:Y:S04]  /*3a40*/  STG.E.128 desc[UR4][R186.64], R192 ;  /* 0x000000c0ba007986 */ /* 0x0001e8000c101d04 */
[----:B0-----:R-:W-:Y:S02]  /*3a50*/  @P0 IMAD.WIDE.U32 R186, R3, 0x10, R244 ;  /* 0x0000001003ba0825 */ /* 0x001fe400078e00f4 */
[----:B------:R-:W0:Y:S03]  /*3a60*/  LDC.64 R244, c[0x0][0x238] ;  /* 0x00008e00fff47b82 */ /* 0x000e260000000a00 */
[----:B------:R1:W2:Y:S01]  /*3a70*/  @P0 LDG.E.128 R172, desc[UR4][R186.64] ;  /* 0x00000004baac0981 */ /* 0x0002a2000c1e1d00 */
[----:B------:R-:W-:-:S04]  /*3a80*/  @P5 IADD3 R2, R2, 0x1e0, RZ ;  /* 0x000001e002025810 */ /* 0x000fc80007ffe0ff */
[----:B-1----:R-:W1:Y:S01]  /*3a90*/  @P5 LDC.64 R186, c[0x0][0x220] ;  /* 0x00008800ffba5b82 */ /* 0x002e620000000a00 */
[C---:B------:R-:W-:Y:S01]  /*3aa0*/  @!P6 ISETP.NE.U32.AND P3, PT, R184.reuse, RZ, PT ;  /* 0x000000ffb800e20c */ /* 0x040fe20003f65070 */
[----:B------:R-:W-:Y:S01]  /*3ab0*/  BSSY B0, `(.L_x_53559) ;  /* 0x0000010000007945 */ /* 0x000fe20003800000 */
        /* <DEDUP_REMOVED lines=8> */
[----:B0-----:R-:W-:-:S03]  /*3b40*/  IMAD.WIDE.U32 R2, R3, 0x10, R244 ;  /* 0x0000001003027825 */ /* 0x001fc600078e00f4 */
[----:B------:R-:W-:Y:S02]  /*3b50*/  @!P6 ISETP.NE.AND.EX P5, PT, R185, RZ, PT, P5 ;  /* 0x000000ffb900e20c */ /* 0x000fe40003fa5350 */
[----:B--2---:R-:W-:Y:S01]  /*3b60*/  @!P6 FSEL R184, R172, RZ, P3 ;  /* 0x000000ffacb8e208 */ /* 0x004fe20001800000 */
[----:B-1----:R-:W-:Y:S10]  /*3b70*/  @!P6 BRA `(.L_x_53560) ;  /* 0x00000000000ce947 */ /* 0x002ff40003800000 */
[----:B-----5:R-:W-:-:S04]  /*3b80*/  FMUL.FTZ R184, R176, UR6 ;  /* 0x00000006b0b87c20 */ /* 0x020fc80008410000 */
[----:B------:R-:W-:-:S04]  /*3b90*/  FMUL.FTZ R184, R168, R184 ;  /* 0x000000b8a8b87220 */ /* 0x000fc80000410000 */
[----:B------:R-:W-:-:S07]  /*3ba0*/  @P0 FADD.FTZ R184, R172, R184 ;  /* 0x000000b8acb80221 */ /* 0x000fce0000010000 */
.L_x_53560:
[----:B------:R-:W-:Y:S05]  /*3bb0*/  BSYNC B0 ;  /* 0x0000000000007941 */ /* 0x000fea0003800000 */
.L_x_53559:
[----:B------:R-:W-:Y:S01]  /*3bc0*/  BSSY B0, `(.L_x_53561) ;  /* 0x0000006000007945 */ /* 0x000fe20003800000 */
[----:B------:R-:W-:-:S03]  /*3bd0*/  @!P6 FSEL R185, R173, RZ, P2 ;  /* 0x000000ffadb9e208 */ /* 0x000fc60001000000 */
[----:B------:R-:W-:Y:S05]  /*3be0*/  @!P6 BRA `(.L_x_53562) ;  /* 0x00000000000ce947 */ /* 0x000fea0003800000 */
[----:B-----5:R-:W-:-:S04]  /*3bf0*/  FMUL.FTZ R185, R177, UR6 ;  /* 0x00000006b1b97c20 */ /* 0x020fc80008410000 */
[----:B------:R-:W-:-:S04]  /*3c00*/  FMUL.FTZ R185, R169, R185 ;  /* 0x000000b9a9b97220 */ /* 0x000fc80000410000 */
[----:B------:R-:W-:-:S07]  /*3c10*/  @P0 FADD.FTZ R185, R173, R185 ;  /* 0x000000b9adb90221 */ /* 0x000fce0000010000 */
.L_x_53562:
[----:B------:R-:W-:Y:S05]  /*3c20*/  BSYNC B0 ;  /* 0x0000000000007941 */ /* 0x000fea0003800000 */
.L_x_53561:
[----:B------:R-:W-:Y:S01]  /*3c30*/  BSSY B0, `(.L_x_53563) ;  /* 0x0000006000007945 */ /* 0x000fe20003800000 */
[----:B------:R-:W-:-:S03]  /*3c40*/  @!P6 FSEL R186, R174, RZ, P1 ;  /* 0x000000ffaebae208 */ /* 0x000fc60000800000 */
[----:B------:R-:W-:Y:S05]  /*3c50*/  @!P6 BRA `(.L_x_53564) ;  /* 0x00000000000ce947 */ /* 0x000fea0003800000 */
[----:B-----5:R-:W-:-:S04]  /*3c60*/  FMUL.FTZ R186, R178, UR6 ;  /* 0x00000006b2ba7c20 */ /* 0x020fc80008410000 */
[----:B------:R-:W-:-:S04]  /*3c70*/  FMUL.FTZ R186, R170, R186 ;  /* 0x000000baaaba7220 */ /* 0x000fc80000410000 */
[----:B------:R-:W-:-:S07]  /*3c80*/  @P0 FADD.FTZ R186, R174, R186 ;  /* 0x000000baaeba0221 */ /* 0x000fce0000010000 */
.L_x_53564:
[----:B------:R-:W-:Y:S05]  /*3c90*/  BSYNC B0 ;  /* 0x0000000000007941 */ /* 0x000fea0003800000 */
.L_x_53563:
[----:B------:R-:W-:Y:S01]  /*3ca0*/  BSSY B0, `(.L_x_53565) ;  /* 0x0000006000007945 */ /* 0x000fe20003800000 */
[----:B------:R-:W-:-:S03]  /*3cb0*/  @!P6 FSEL R187, R175, RZ, P5 ;  /* 0x000000ffafbbe208 */ /* 0x000fc60002800000 */
[----:B------:R-:W-:Y:S05]  /*3cc0*/  @!P6 BRA `(.L_x_53566) ;  /* 0x00000000000ce947 */ /* 0x000fea0003800000 */
[----:B-----5:R-:W-:-:S04]  /*3cd0*/  FMUL.FTZ R187, R179, UR6 ;  /* 0x00000006b3bb7c20 */ /* 0x020fc80008410000 */
[----:B------:R-:W-:-:S04]  /*3ce0*/  FMUL.FTZ R187, R171, R187 ;  /* 0x000000bbabbb7220 */ /* 0x000fc80000410000 */
[----:B------:R-:W-:-:S07]  /*3cf0*/  @P0 FADD.FTZ R187, R175, R187 ;  /* 0x000000bbafbb0221 */ /* 0x000fce0000010000 */
.L_x_53566:
[----:B------:R-:W-:Y:S05]  /*3d00*/  BSYNC B0 ;  /* 0x0000000000007941 */ /* 0x000fea0003800000 */
.L_x_53565:
        /* <DEDUP_REMOVED lines=218> */
.L_x_53582:
        /* <DEDUP_REMOVED lines=18> */
[----:B------:R-:W-:Y:S01]  /*4bd0*/  STL [R1+0x58], R69 ;  /* 0x0000584501007387 */ /* 0x000fe20000100800 */
[----:B0-----:R-:W0:Y:S01]  /*4be0*/  LDC R247, c[0x0][0x218] ;  /* 0x00008600fff77b82 */ /* 0x001e220000000800 */
[----:B------:R-:W-:Y:S02]  /*4bf0*/  IADD3 R244, R246, -0x1, RZ ;  /* 0xfffffffff6f47810 */ /* 0x000fe40007ffe0ff */
[----:B------:R1:W-:Y:S04]  /*4c00*/  STL [R1+0x54], R68 ;  /* 0x0000544401007387 */ /* 0x0003e80000100800 */
[----:B------:R2:W-:Y:S04]  /*4c10*/  STL [R1+0x50], R0 ;  /* 0x0000500001007387 */ /* 0x0005e80000100800 */
[----:B------:R-:W3:Y:S04]  /*4c20*/  LDL R252, [R1+0x48] ;  /* 0x0000480001fc7983 */ /* 0x000ee80000100800 */
[----:B-1----:R-:W4:Y:S04]  /*4c30*/  LDL R68, [R1+0x44] ;  /* 0x0000440001447983 */ /* 0x002f280000100800 */
[----:B--2---:R-:W2:Y:S01]  /*4c40*/  LDL R0, [R1+0x40] ;  /* 0x0000400001007983 */ /* 0x004ea20000100800 */
[----:B0-----:R-:W-:Y:S01]  /*4c50*/  IMAD R244, R244, R247, RZ ;  /* 0x000000f7f4f47224 */ /* 0x001fe200078e02ff */
[----:B------:R-:W0:Y:S01]  /*4c60*/  S2R R69, SR_TID.X ;  /* 0x0000000000457919 */ /* 0x000e220000002100 */
[----:B------:R-:W-:Y:S01]  /*4c70*/  FSEL R3, R3, RZ, !P4 ;  /* 0x000000ff03037208 */ /* 0x000fe20006000000 */
[----:B------:R-:W1:Y:S02]  /*4c80*/  LDC.64 R246, c[0x0][0x2b8] ;  /* 0x0000ae00fff67b82 */ /* 0x000e640000000a00 */
[----:B------:R-:W-:-:S04]  /*4c90*/  SHF.R.S32.HI R245, RZ, 0x1f, R244 ;  /* 0x0000001ffff57819 */ /* 0x000fc800000114f4 */
[----:B------:R-:W-:Y:S02]  /*4ca0*/  LEA.HI R244, R245, R244, RZ, 0x2 ;  /* 0x000000f4f5f47211 */ /* 0x000fe400078f10ff */
[----:B------:R-:W3:Y:S01]  /*4cb0*/  LDL R245, [R1+0x4c] ;  /* 0x00004c0001f57983 */ /* 0x000ee20000100800 */
[C---:B------:R-:W-:Y:S01]  /*4cc0*/  FADD.FTZ R241, -R3.reuse, R241 ;  /* 0x000000f103f17221 */ /* 0x040fe20000010100 */
[----:B------:R-:W-:-:S03]  /*4cd0*/  FADD.FTZ R240, -R3, R240 ;  /* 0x000000f003f07221 */ /* 0x000fc60000010100 */
[C---:B------:R-:W-:Y:S01]  /*4ce0*/  FMUL.FTZ R241, R2.reuse, R241 ;  /* 0x000000f102f17220 */ /* 0x040fe20000410000 */
[----:B------:R-:W-:Y:S01]  /*4cf0*/  FMUL.FTZ R240, R2, R240 ;  /* 0x000000f002f07220 */ /* 0x000fe20000410000 */
[----:B0-----:R-:W-:-:S04]  /*4d00*/  LOP3.LUT R69, R69, 0x1f, RZ, 0xc0, !PT ;  /* 0x0000001f45457812 */ /* 0x001fc800078ec0ff */
[----:B------:R-:W-:Y:S02]  /*4d10*/  LEA.HI.SX32 R244, R244, R69, 0x1e ;  /* 0x00000045f4f47211 */ /* 0x000fe400078ff2ff */
[----:B------:R0:W5:Y:S01]  /*4d20*/  LDL.LU R69, [R1+0x58] ;  /* 0x0000580001457983 */ /* 0x0001620000300800 */
[C---:B------:R-:W-:Y:S01]  /*4d30*/  FADD.FTZ R243, -R3.reuse, R243 ;  /* 0x000000f303f37221 */ /* 0x040fe20000010100 */
[----:B------:R-:W-:-:S03]  /*4d40*/  FADD.FTZ R242, -R3, R242 ;  /* 0x000000f203f27221 */ /* 0x000fc60000010100 */
[C---:B------:R-:W-:Y:S01]  /*4d50*/  FMUL.FTZ R243, R2.reuse, R243 ;  /* 0x000000f302f37220 */ /* 0x040fe20000410000 */
[----:B------:R-:W-:Y:S01]  /*4d60*/  FMUL.FTZ R242, R2, R242 ;  /* 0x000000f202f27220 */ /* 0x000fe20000410000 */
[----:B-1----:R-:W-:-:S04]  /*4d70*/  IMAD.WIDE.U32 R246, R244, 0x10, R246 ;  /* 0x00000010f4f67825 */ /* 0x002fc800078e00f6 */
[----:B----4-:R-:W-:Y:S02]  /*4d80*/  FFMA.FTZ R241, R68, R241, R5 ;  /* 0x000000f144f17223 */ /* 0x010fe40000010005 */
[----:B------:R-:W4:Y:S01]  /*4d90*/  LDL R68, [R1+0x28] ;  /* 0x0000280001447983 */ /* 0x000f220000100800 */
[----:B--2---:R-:W-:-:S03]  /*4da0*/  FFMA.FTZ R240, R0, R240, R4 ;  /* 0x000000f000f07223 */ /* 0x004fc60000010004 */
[----:B------:R-:W2:Y:S01]  /*4db0*/  LDL R0, [R1+0x24] ;  /* 0x0000240001007983 */ /* 0x000ea20000100800 */
[----:B---3--:R-:W-:-:S03]  /*4dc0*/  FFMA.FTZ R242, R252, R242, R6 ;  /* 0x000000f2fcf27223 */ /* 0x008fc60000010006 */
[----:B------:R-:W3:Y:S01]  /*4dd0*/  LDL R252, [R1+0x4] ;  /* 0x0000040001fc7983 */ /* 0x000ee20000100800 */
[----:B------:R-:W-:-:S03]  /*4de0*/  FFMA.FTZ R243, R245, R243, R7 ;  /* 0x000000f3f5f37223 */ /* 0x000fc60000010007 */
[----:B------:R-:W3:Y:S04]  /*4df0*/  LDL R245, [R1] ;  /* 0x0000000001f57983 */ /* 0x000ee80000100800 */
[----:B------:R1:W-:Y:S04]  /*4e00*/  STG.E.128 desc[UR4][R246.64], R240 ;  /* 0x000000f0f6007986 */ /* 0x0003e8000c101d04 */
[----:B-1----:R-:W3:Y:S04]  /*4e10*/  LDL R247, [R1+0x2c] ;  /* 0x00002c0001f77983 */ /* 0x002ee80000100800 */
[----:B------:R-:W3:Y:S04]  /*4e20*/  LDL R241, [R1+0x20] ;  /* 0x0000200001f17983 */ /* 0x000ee80000100800 */
[----:B------:R-:W3:Y:S04]  /*4e30*/  LDL R242, [R1+0xc] ;  /* 0x00000c0001f27983 */ /* 0x000ee80000100800 */
[----:B------:R-:W3:Y:S01]  /*4e40*/  LDL R243, [R1+0x8] ;  /* 0x0000080001f37983 */ /* 0x000ee20000100800 */
[C---:B------:R-:W-:Y:S01]  /*4e50*/  FADD.FTZ R238, -R3.reuse, R238 ;  /* 0x000000ee03ee7221 */ /* 0x040fe20000010100 */
[----:B------:R-:W-:-:S03]  /*4e60*/  FADD.FTZ R237, -R3, R237 ;  /* 0x000000ed03ed7221 */ /* 0x000fc60000010100 */
[C---:B------:R-:W-:Y:S01]  /*4e70*/  FMUL.FTZ R238, R2.reuse, R238 ;  /* 0x000000ee02ee7220 */ /* 0x040fe20000410000 */
[----:B------:R-:W-:Y:S01]  /*4e80*/  FMUL.FTZ R237, R2, R237 ;  /* 0x000000ed02ed7220 */ /* 0x000fe20000410000 */
[----:B------:R-:W-:-:S04]  /*4e90*/  FADD.FTZ R239, -R3, R239 ;  /* 0x000000ef03ef7221 */ /* 0x000fc80000010100 */
[----:B------:R-:W-:Y:S01]  /*4ea0*/  FMUL.FTZ R239, R2, R239 ;  /* 0x000000ef02ef7220 */ /* 0x000fe20000410000 */
[----:B------:R-:W-:Y:S01]  /*4eb0*/  FADD.FTZ R236, -R3, R236 ;  /* 0x000000ec03ec7221 */ /* 0x000fe20000010100 */
[----:B------:R-:W-:-:S03]  /*4ec0*/  IADD3 R240, R244, 0x20, RZ ;  /* 0x00000020f4f07810 */ /* 0x000fc60007ffe0ff */
        /* <DEDUP_REMOVED lines=17> */
[----:B----4-:R-:W-:-:S02]  /*4fe0*/  FFMA.FTZ R238, R68, R238, R10 ;  /* 0x000000ee44ee7223 */ /* 0x010fc4000001000a */
[----:B------:R0:W5:Y:S01]  /*4ff0*/  LDL.LU R68, [R1+0x54] ;  /* 0x0000540001447983 */ /* 0x0001620000300800 */
[----:B--2---:R-:W-:-:S03]  /*5000*/  FFMA.FTZ R237, R0, R237, R9 ;  /* 0x000000ed00ed7223 */ /* 0x004fc60000010009 */
[----:B------:R0:W5:Y:S01]  /*5010*/  LDL.LU R0, [R1+0x50] ;  /* 0x0000500001007983 */ /* 0x0001620000300800 */
[----:B---3--:R-:W-:Y:S02]  /*5020*/  FFMA.FTZ R239, R247, R239, R11 ;  /* 0x000000eff7ef7223 */ /* 0x008fe4000001000b */
[----:B------:R-:W1:Y:S01]  /*5030*/  LDC.64 R246, c[0x0][0x2b8] ;  /* 0x0000ae00fff67b82 */ /* 0x000e620000000a00 */
[----:B------:R-:W-:Y:S01]  /*5040*/  FFMA.FTZ R236, R241, R236, R8 ;  /* 0x000000ecf1ec7223 */ /* 0x000fe20000010008 */
[----:B------:R-:W-:Y:S01]  /*5050*/  FFMA.FTZ R233, R252, R233, R13 ;  /* 0x000000e9fce97223 */ /* 0x000fe2000001000d */
[----:B------:R-:W-:Y:S01]  /*5060*/  FFMA.FTZ R232, R245, R232, R12 ;  /* 0x000000e8f5e87223 */ /* 0x000fe2000001000c */
[----:B------:R-:W-:Y:S01]  /*5070*/  FFMA.FTZ R235, R242, R235, R15 ;  /* 0x000000ebf2eb7223 */ /* 0x000fe2000001000f */
[----:B------:R-:W-:Y:S01]  /*5080*/  FFMA.FTZ R234, R243, R234, R14 ;  /* 0x000000eaf3ea7223 */ /* 0x000fe2000001000e */
[----:B-1----:R-:W-:-:S05]  /*5090*/  IMAD.WIDE.U32 R240, R240, 0x10, R246 ;  /* 0x00000010f0f07825 */ /* 0x002fca00078e00f6 */
[----:B------:R1:W-:Y:S01]  /*50a0*/  STG.E.128 desc[UR4][R240.64], R236 ;  /* 0x000000ecf0007986 */ /* 0x0003e2000c101d04 */
[----:B------:R-:W-:Y:S01]  /*50b0*/  FFMA.FTZ R231, R119, R231, R19 ;  /* 0x000000e777e77223 */ /* 0x000fe20000010013 */
[----:B------:R-:W-:Y:S01]  /*50c0*/  FFMA.FTZ R230, R118, R230, R18 ;  /* 0x000000e676e67223 */ /* 0x000fe20000010012 */
[----:B-1----:R-:W-:-:S05]  /*50d0*/  IADD3 R236, R244, 0x40, RZ ;  /* 0x00000040f4ec7810 */ /* 0x002fca0007ffe0ff */
[----:B------:R-:W-:-:S05]  /*50e0*/  IMAD.WIDE.U32 R236, R236, 0x10, R246 ;  /* 0x00000010ecec7825 */ /* 0x000fca00078e00f6 */
[----:B------:R1:W-:Y:S01]  /*50f0*/  STG.E.128 desc[UR4][R236.64], R232 ;  /* 0x000000e8ec007986 */ /* 0x0003e2000c101d04 */
[----:B------:R-:W-:Y:S01]  /*5100*/  FFMA.FTZ R229, R117, R229, R17 ;  /* 0x000000e575e57223 */ /* 0x000fe20000010011 */
[----:B------:R-:W-:Y:S01]  /*5110*/  FFMA.FTZ R228, R116, R228, R16 ;  /* 0x000000e474e47223 */ /* 0x000fe20000010010 */
[C---:B------:R-:W-:Y:S01]  /*5120*/  FADD.FTZ R227, -R3.reuse, R227 ;  /* 0x000000e303e37221 */ /* 0x040fe20000010100 */
[C---:B------:R-:W-:Y:S01]  /*5130*/  FADD.FTZ R224, -R3.reuse, R224 ;  /* 0x000000e003e07221 */ /* 0x040fe20000010100 */
[C---:B------:R-:W-:Y:S01]  /*5140*/  FADD.FTZ R225, -R3.reuse, R225 ;  /* 0x000000e103e17221 */ /* 0x040fe20000010100 */
[----:B------:R-:W-:Y:S01]  /*5150*/  FADD.FTZ R226, -R3, R226 ;  /* 0x000000e203e27221 */ /* 0x000fe20000010100 */
[----:B-1----:R-:W-:-:S05]  /*5160*/  IADD3 R232, R244, 0x60, RZ ;  /* 0x00000060f4e87810 */ /* 0x002fca0007ffe0ff */
[----:B------:R-:W-:-:S04]  /*5170*/  IMAD.WIDE.U32 R232, R232, 0x10, R246 ;  /* 0x00000010e8e87825 */ /* 0x000fc800078e00f6 */
[C---:B------:R-:W-:Y:S01]  /*5180*/  FMUL.FTZ R227, R2.reuse, R227 ;  /* 0x000000e302e37220 */ /* 0x040fe20000410000 */
[C---:B------:R-:W-:Y:S01]  /*5190*/  FMUL.FTZ R224, R2.reuse, R224 ;  /* 0x000000e002e07220 */ /* 0x040fe20000410000 */
[C---:B------:R-:W-:Y:S01]  /*51a0*/  FMUL.FTZ R225, R2.reuse, R225 ;  /* 0x000000e102e17220 */ /* 0x040fe20000410000 */
[----:B------:R1:W-:Y:S01]  /*51b0*/  STG.E.128 desc[UR4][R232.64], R228 ;  /* 0x000000e4e8007986 */ /* 0x0003e2000c101d04 */
        /* <DEDUP_REMOVED lines=9> */
[----:B-1----:R-:W-:-:S05]  /*5250*/  IADD3 R228, R244, 0x80, RZ ;  /* 0x00000080f4e47810 */ /* 0x002fca0007ffe0ff */
[----:B------:R-:W-:-:S05]  /*5260*/  IMAD.WIDE.U32 R228, R228, 0x10, R246 ;  /* 0x00000010e4e47825 */ /* 0x000fca00078e00f6 */
        /* <DEDUP_REMOVED lines=43> */
[C---:B------:R-:W-:Y:S01]  /*5520*/  FMUL.FTZ R231, R2.reuse, R218 ;  /* 0x000000da02e77220 */ /* 0x040fe20000410000 */
[C---:B------:R-:W-:Y:S01]  /*5530*/  FMUL.FTZ R233, R2.reuse, R219 ;  /* 0x000000db02e97220 */ /* 0x040fe20000410000 */
[----:B-1----:R-:W-:Y:S01]  /*5540*/  FMUL.FTZ R182, R2, R200 ;  /* 0x000000c802b67220 */ /* 0x002fe20000410000 */
[----:B------:R-:W-:Y:S01]  /*5550*/  IADD3 R200, R244, 0xc0, RZ ;  /* 0x000000c0f4c87810 */ /* 0x000fe20007ffe0ff */
        /* <DEDUP_REMOVED lines=12> */
[C---:B------:R-:W-:Y:S01]  /*5620*/  FMUL.FTZ R215, R2.reuse, R189 ;  /* 0x000000bd02d77220 */ /* 0x040fe20000410000 */
[C---:B------:R-:W-:Y:S01]  /*5630*/  FMUL.FTZ R219, R2.reuse, R190 ;  /* 0x000000be02db7220 */ /* 0x040fe20000410000 */
[C---:B------:R-:W-:Y:S01]  /*5640*/  FMUL.FTZ R183, R2.reuse, R201 ;  /* 0x000000c902b77220 */ /* 0x040fe20000410000 */
[C---:B------:R-:W-:Y:S01]  /*5650*/  FMUL.FTZ R205, R2.reuse, R194 ;  /* 0x000000c202cd7220 */ /* 0x040fe20000410000 */
[C---:B------:R-:W-:Y:S01]  /*5660*/  FMUL.FTZ R206, R2.reuse, R195 ;  /* 0x000000c302ce7220 */ /* 0x040fe20000410000 */
[----:B------:R-:W-:Y:S01]  /*5670*/  FADD.FTZ R191, -R3, R191 ;  /* 0x000000bf03bf7221 */ /* 0x000fe20000010100 */
        /* <DEDUP_REMOVED lines=15> */
[C---:B------:R-:W-:Y:S01]  /*5770*/  FMUL.FTZ R220, R2.reuse, R226 ;  /* 0x000000e202dc7220 */ /* 0x040fe20000410000 */
[C---:B------:R-:W-:Y:S01]  /*5780*/  FMUL.FTZ R222, R2.reuse, R191 ;  /* 0x000000bf02de7220 */ /* 0x040fe20000410000 */
[----:B------:R1:W-:Y:S01]  /*5790*/  STG.E.128 desc[UR4][R200.64], R192 ;  /* 0x000000c0c8007986 */ /* 0x0003e2000c101d04 */
[C---:B------:R-:W-:Y:S01]  /*57a0*/  FADD.FTZ R204, -R3.reuse, R204 ;  /* 0x000000cc03cc7221 */ /* 0x040fe20000010100 */
[C---:B------:R-:W-:Y:S02]  /*57b0*/  FADD.FTZ R207, -R3.reuse, R207 ;  /* 0x000000cf03cf7221 */ /* 0x040fe40000010100 */
[----:B------:R2:W-:Y:S01]  /*57c0*/  STG.E.128 desc[UR4][R202.64], R196 ;  /* 0x000000c4ca007986 */ /* 0x0005e2000c101d04 */
[C---:B------:R-:W-:Y:S01]  /*57d0*/  FADD.FTZ R208, -R3.reuse, R208 ;  /* 0x000000d003d07221 */ /* 0x040fe20000010100 */
[C---:B------:R-:W-:Y:S01]  /*57e0*/  FMUL.FTZ R223, R2.reuse, R227 ;  /* 0x000000e302df7220 */ /* 0x040fe20000410000 */
[C---:B------:R-:W-:Y:S01]  /*57f0*/  FADD.FTZ R210, -R3.reuse, R210 ;  /* 0x000000d203d27221 */ /* 0x040fe20000010100 */
[C---:B------:R-:W-:Y:S01]  /*5800*/  FMUL.FTZ R213, R2.reuse, R224 ;  /* 0x000000e002d57220 */ /* 0x040fe20000410000 */
[----:B------:R-:W-:Y:S01]  /*5810*/  FMUL.FTZ R216, R2, R225 ;  /* 0x000000e102d87220 */ /* 0x000fe20000410000 */
[C---:B------:R-:W-:Y:S01]  /*5820*/  FADD.FTZ R209, -R3.reuse, R209 ;  /* 0x000000d103d17221 */ /* 0x040fe20000010100 */
[----:B------:R-:W-:Y:S01]  /*5830*/  FADD.FTZ R211, -R3, R211 ;  /* 0x000000d303d37221 */ /* 0x000fe20000010100 */
[----:B------:R-:W-:Y:S01]  /*5840*/  IADD3 R226, R244, 0x140, RZ ;  /* 0x00000140f4e27810 */ /* 0x000fe20007ffe0ff */
[C---:B------:R-:W-:Y:S01]  /*5850*/  FMUL.FTZ R214, R2.reuse, R204 ;  /* 0x000000cc02d67220 */ /* 0x040fe20000410000 */
[----:B------:R-:W-:Y:S01]  /*5860*/  FMUL.FTZ R224, R2, R207 ;  /* 0x000000cf02e07220 */ /* 0x000fe20000410000 */
[----:B-1----:R-:W-:Y:S01]  /*5870*/  FFMA.FTZ R195, R139, R222, R39 ;  /* 0x000000de8bc37223 */ /* 0x002fe20000010027 */
[----:B------:R-:W-:Y:S01]  /*5880*/  IADD3 R222, R244, 0x120, RZ ;  /* 0x00000120f4de7810 */ /* 0x000fe20007ffe0ff */
[----:B--2---:R-:W-:Y:S01]  /*5890*/  FFMA.FTZ R198, R142, R220, R42 ;  /* 0x000000dc8ec67223 */ /* 0x004fe2000001002a */
[----:B------:R-:W-:Y:S01]  /*58a0*/  IADD3 R220, R244, 0x100, RZ ;  /* 0x00000100f4dc7810 */ /* 0x000fe20007ffe0ff */
[----:B------:R-:W-:Y:S01]  /*58b0*/  FFMA.FTZ R202, R146, R221, R46 ;  /* 0x000000dd92ca7223 */ /* 0x000fe2000001002e */
[----:B------:R-:W-:Y:S01]  /*58c0*/  FMUL.FTZ R225, R2, R208 ;  /* 0x000000d002e17220 */ /* 0x000fe20000410000 */
[----:B------:R-:W-:Y:S01]  /*58d0*/  FFMA.FTZ R194, R138, R219, R38 ;  /* 0x000000db8ac27223 */ /* 0x000fe20000010026 */
[----:B------:R-:W-:Y:S01]  /*58e0*/  FFMA.FTZ R193, R137, R215, R37 ;  /* 0x000000d789c17223 */ /* 0x000fe20000010025 */
[----:B------:R-:W-:Y:S01]  /*58f0*/  FFMA.FTZ R192, R136, R212, R36 ;  /* 0x000000d488c07223 */ /* 0x000fe20000010024 */
[----:B------:R-:W-:Y:S01]  /*5900*/  FFMA.FTZ R199, R143, R223, R43 ;  /* 0x000000df8fc77223 */ /* 0x000fe2000001002b */
[----:B------:R-:W-:-:S04]  /*5910*/  IMAD.WIDE.U32 R220, R220, 0x10, R246 ;  /* 0x00000010dcdc7825 */ /* 0x000fc800078e00f6 */
[----:B------:R-:W-:Y:S01]  /*5920*/  FADD.FTZ R184, -R3, R184 ;  /* 0x000000b803b87221 */ /* 0x000fe20000010100 */
[----:B------:R-:W-:Y:S01]  /*5930*/  FMUL.FTZ R180, R2, R210 ;  /* 0x000000d202b47220 */ /* 0x000fe20000410000 */
[----:B------:R-:W-:Y:S01]  /*5940*/  FFMA.FTZ R197, R141, R216, R41 ;  /* 0x000000d88dc57223 */ /* 0x000fe20000010029 */
[----:B------:R-:W-:Y:S01]  /*5950*/  FFMA.FTZ R196, R140, R213, R40 ;  /* 0x000000d58cc47223 */ /* 0x000fe20000010028 */
[----:B------:R-:W-:Y:S01]  /*5960*/  IADD3 R208, R244, 0x160, RZ ;  /* 0x00000160f4d07810 */ /* 0x000fe20007ffe0ff */
[----:B------:R-:W-:-:S04]  /*5970*/  IMAD.WIDE.U32 R222, R222, 0x10, R246 ;  /* 0x00000010dede7825 */ /* 0x000fc800078e00f6 */
[C---:B------:R-:W-:Y:S01]  /*5980*/  FMUL.FTZ R3, R2.reuse, R209 ;  /* 0x000000d102037220 */ /* 0x040fe20000410000 */
[----:B------:R-:W-:Y:S01]  /*5990*/  FMUL.FTZ R181, R2, R211 ;  /* 0x000000d302b57220 */ /* 0x000fe20000410000 */
[----:B------:R-:W-:Y:S01]  /*59a0*/  IADD3 R210, R244, 0x180, RZ ;  /* 0x00000180f4d27810 */ /* 0x000fe20007ffe0ff */
[----:B------:R-:W-:Y:S01]  /*59b0*/  FFMA.FTZ R203, R147, R224, R47 ;  /* 0x000000e093cb7223 */ /* 0x000fe2000001002f */
[----:B------:R-:W-:Y:S01]  /*59c0*/  FFMA.FTZ R201, R145, R217, R45 ;  /* 0x000000d991c97223 */ /* 0x000fe2000001002d */
[----:B------:R-:W-:Y:S01]  /*59d0*/  FFMA.FTZ R200, R144, R214, R44 ;  /* 0x000000d690c87223 */ /* 0x000fe2000001002c */
[----:B------:R-:W-:Y:S01]  /*59e0*/  IADD3 R212, R244, 0x1a0, RZ ;  /* 0x000001a0f4d47810 */ /* 0x000fe20007ffe0ff */
[----:B------:R-:W-:Y:S01]  /*59f0*/  IMAD.WIDE.U32 R226, R226, 0x10, R246 ;  /* 0x00000010e2e27825 */ /* 0x000fe200078e00f6 */
[----:B------:R-:W-:-:S03]  /*5a00*/  IADD3 R214, R244, 0x1c0, RZ ;  /* 0x000001c0f4d67810 */ /* 0x000fc60007ffe0ff */
[C---:B------:R-:W-:Y:S01]  /*5a10*/  FMUL.FTZ R191, R2.reuse, R228 ;  /* 0x000000e402bf7220 */ /* 0x040fe20000410000 */
[C---:B------:R-:W-:Y:S01]  /*5a20*/  FMUL.FTZ R204, R2.reuse, R229 ;  /* 0x000000e502cc7220 */ /* 0x040fe20000410000 */
[C---:B------:R-:W-:Y:S01]  /*5a30*/  FMUL.FTZ R184, R2.reuse, R184 ;  /* 0x000000b802b87220 */ /* 0x040fe20000410000 */
[C---:B------:R-:W-:Y:S01]  /*5a40*/  FMUL.FTZ R207, R2.reuse, R237 ;  /* 0x000000ed02cf7220 */ /* 0x040fe20000410000 */
[----:B------:R-:W-:Y:S01]  /*5a50*/  FMUL.FTZ R218, R2, R236 ;  /* 0x000000ec02da7220 */ /* 0x000fe20000410000 */
[----:B------:R-:W-:Y:S01]  /*5a60*/  IADD3 R216, R244, 0x1e0, RZ ;  /* 0x000001e0f4d87810 */ /* 0x000fe20007ffe0ff */
[----:B------:R1:W-:Y:S01]  /*5a70*/  STG.E.128 desc[UR4][R220.64], R192 ;  /* 0x000000c0dc007986 */ /* 0x0003e2000c101d04 */
[----:B------:R-:W-:Y:S01]  /*5a80*/  FMUL.FTZ R2, R2, R235 ;  /* 0x000000eb02027220 */ /* 0x000fe20000410000 */
[--C-:B------:R-:W-:Y:S02]  /*5a90*/  IMAD.WIDE.U32 R208, R208, 0x10, R246.reuse ;  /* 0x00000010d0d07825 */ /* 0x100fe400078e00f6 */
[----:B------:R2:W-:Y:S02]  /*5aa0*/  STG.E.128 desc[UR4][R222.64], R196 ;  /* 0x000000c4de007986 */ /* 0x0005e4000c101d04 */
[----:B------:R-:W-:-:S02]  /*5ab0*/  IMAD.WIDE.U32 R210, R210, 0x10, R246 ;  /* 0x00000010d2d27825 */ /* 0x000fc400078e00f6 */
[----:B------:R3:W-:Y:S02]  /*5ac0*/  STG.E.128 desc[UR4][R226.64], R200 ;  /* 0x000000c8e2007986 */ /* 0x0007e4000c101d04 */
[----:B------:R-:W-:-:S04]  /*5ad0*/  IMAD.WIDE.U32 R212, R212, 0x10, R246 ;  /* 0x00000010d4d47825 */ /* 0x000fc800078e00f6 */
[----:B------:R-:W-:Y:S01]  /*5ae0*/  FFMA.FTZ R184, R164, R184, R64 ;  /* 0x000000b8a4b87223 */ /* 0x000fe20000010040 */
[----:B------:R-:W-:-:S04]  /*5af0*/  IMAD.WIDE.U32 R214, R214, 0x10, R246 ;  /* 0x00000010d6d67825 */ /* 0x000fc800078e00f6 */
        /* <DEDUP_REMOVED lines=12> */
[----:B---3--:R-:W-:Y:S01]  /*5bc0*/  FFMA.FTZ R203, R163, R206, R63 ;  /* 0x000000cea3cb7223 */ /* 0x008fe2000001003f */
[----:B------:R-:W-:Y:S01]  /*5bd0*/  FFMA.FTZ R202, R162, R205, R62 ;  /* 0x000000cda2ca7223 */ /* 0x000fe2000001003e */
[----:B------:R-:W-:Y:S01]  /*5be0*/  FFMA.FTZ R201, R161, R204, R61 ;  /* 0x000000cca1c97223 */ /* 0x000fe2000001003d */
[----:B------:R-:W-:Y:S01]  /*5bf0*/  FFMA.FTZ R200, R160, R191, R60 ;  /* 0x000000bfa0c87223 */ /* 0x000fe2000001003c */
[----:B------:R-:W-:-:S04]  /*5c00*/  IMAD.WIDE.U32 R216, R216, 0x10, R246 ;  /* 0x00000010d8d87825 */ /* 0x000fc800078e00f6 */
        /* <DEDUP_REMOVED lines=8> */
.L_x_53569:
[----:B------:R-:W-:Y:S05]  /*5c90*/  BSYNC B0 ;  /* 0x0000000000007941 */ /* 0x000fea0003800000 */
.L_x_53568:
[----:B------:R-:W1:Y:S02]  /*5ca0*/  LDC.64 R2, c[0x0][0x210] ;  /* 0x00008400ff027b82 */ /* 0x000e640000000a00 */
[----:B-1---5:R-:W-:-:S04]  /*5cb0*/  LEA R0, R2, R0, 0x2 ;  /* 0x0000000002007211 */ /* 0x022fc800078e10ff */
[----:B------:R-:W-:-:S13]  /*5cc0*/  ISETP.GE.AND P0, PT, R0, R3, PT ;  /* 0x000000030000720c */ /* 0x000fda0003f06270 */
[----:B------:R-:W-:Y:S05]  /*5cd0*/  @!P0 BRA `(.L_x_53570) ;  /* 0xffffffb0000c8947 */ /* 0x000fea000383ffff */
[----:B------:R-:W-:Y:S05]  /*5ce0*/  EXIT ;  /* 0x000000000000794d */ /* 0x000fea0003800000 */
.L_x_53567:
        /* <DEDUP_REMOVED lines=8> */
.L_x_53572:
[----:B------:R-:W-:Y:S05]  /*5d70*/  BSYNC B0 ;  /* 0x0000000000007941 */ /* 0x000fea0003800000 */
.L_x_53571:
[----:B------:R-:W-:Y:S01]  /*5d80*/  FADD.FTZ R3, R3, R2 ;  /* 0x0000000203037221 */ /* 0x000fe20000010000 */
[----:B------:R-:W-:Y:S01]  /*5d90*/  HFMA2.MMA R245, -RZ, RZ, 0, 1.1920928955078125e-07 ;  /* 0x00000002fff57435 */ /* 0x000fe200000001ff */
[----:B------:R-:W-:Y:S02]  /*5da0*/  MOV R2, 0xffffffff ;  /* 0xffffffff00027802 */ /* 0x000fe40000000f00 */
[----:B------:R-:W-:Y:S02]  /*5db0*/  MOV R244, 0x1f ;  /* 0x0000001f00f47802 */ /* 0x000fe40000000f00 */
[----:B------:R-:W-:-:S07]  /*5dc0*/  MOV R247, R3 ;  /* 0x0000000300f77202 */ /* 0x000fce0000000f00 */
[----:B------:R-:W-:Y:S05]  /*5dd0*/  WARPSYNC.COLLECTIVE R2, `(.L_x_53573) ;  /* 0x0000000002087348 */ /* 0x000fea0003c00000 */
[----:B------:R0:W1:Y:S02]  /*5de0*/  SHFL.BFLY P1, R2, R247, R245, R244 ;  /* 0x0c0000f5f7027389 */ /* 0x00006400000200f4 */
[----:B01----:R-:W-:Y:S01]  /*5df0*/  ENDCOLLECTIVE ;  /* 0x000000000000791b */ /* 0x003fe20003800000 */
.L_x_53573:
[----:B------:R-:W-:Y:S01]  /*5e00*/  HFMA2.MMA R245, -RZ, RZ, 0, 2.384185791015625e-07 ;  /* 0x00000004fff57435 */ /* 0x000fe200000001ff */
[----:B------:R-:W-:Y:S01]  /*5e10*/  FADD.FTZ R3, R3, R2 ;  /* 0x0000000203037221 */ /* 0x000fe20000010000 */
[----:B------:R-:W-:-:S04]  /*5e20*/  MOV R2, 0xffffffff ;  /* 0xffffffff00027802 */ /* 0x000fc80000000f00 */
[----:B------:R-:W-:-:S07]  /*5e30*/  MOV R247, R3 ;  /* 0x0000000300f77202 */ /* 0x000fce0000000f00 */
[----:B------:R-:W-:Y:S05]  /*5e40*/  WARPSYNC.COLLECTIVE R2, `(.L_x_53574) ;  /* 0x0000000002087348 */ /* 0x000fea0003c00000 */
[----:B------:R0:W1:Y:S02]  /*5e50*/  SHFL.BFLY P1, R2, R247, R245, R244 ;  /* 0x0c0000f5f7027389 */ /* 0x00006400000200f4 */
[----:B01----:R-:W-:Y:S01]  /*5e60*/  ENDCOLLECTIVE ;  /* 0x000000000000791b */ /* 0x003fe20003800000 */
.L_x_53574:
[----:B------:R-:W-:Y:S01]  /*5e70*/  HFMA2.MMA R245, -RZ, RZ, 0, 4.76837158203125e-07 ;  /* 0x00000008fff57435 */ /* 0x000fe200000001ff */
[----:B------:R-:W-:Y:S01]  /*5e80*/  FADD.FTZ R3, R3, R2 ;  /* 0x0000000203037221 */ /* 0x000fe20000010000 */
[----:B------:R-:W-:-:S04]  /*5e90*/  MOV R2, 0xffffffff ;  /* 0xffffffff00027802 */ /* 0x000fc80000000f00 */
[----:B------:R-:W-:-:S07]  /*5ea0*/  MOV R247, R3 ;  /* 0x0000000300f77202 */ /* 0x000fce0000000f00 */
[----:B------:R-:W-:Y:S05]  /*5eb0*/  WARPSYNC.COLLECTIVE R2, `(.L_x_53575) ;  /* 0x0000000002087348 */ /* 0x000fea0003c00000 */
[----:B------:R0:W1:Y:S02]  /*5ec0*/  SHFL.BFLY P1, R2, R247, R245, R244 ;  /* 0x0c0000f5f7027389 */ /* 0x00006400000200f4 */
[----:B01----:R-:W-:Y:S01]  /*5ed0*/  ENDCOLLECTIVE ;  /* 0x000000000000791b */ /* 0x003fe20003800000 */
.L_x_53575:
[----:B------:R-:W-:Y:S01]  /*5ee0*/  HFMA2.MMA R245, -RZ, RZ, 0, 9.5367431640625e-07 ;  /* 0x00000010fff57435 */ /* 0x000fe200000001ff */
[----:B------:R-:W-:Y:S01]  /*5ef0*/  FADD.FTZ R3, R3, R2 ;  /* 0x0000000203037221 */ /* 0x000fe20000010000 */
[----:B------:R-:W-:-:S04]  /*5f00*/  MOV R2, 0xffffffff ;  /* 0xffffffff00027802 */ /* 0x000fc80000000f00 */
[----:B------:R-:W-:-:S07]  /*5f10*/  MOV R247, R3 ;  /* 0x0000000300f77202 */ /* 0x000fce0000000f00 */
[----:B------:R-:W-:Y:S05]  /*5f20*/  WARPSYNC.COLLECTIVE R2, `(.L_x_53576) ;  /* 0x0000000002087348 */ /* 0x000fea0003c00000 */
[----:B------:R0:W1:Y:S02]  /*5f30*/  SHFL.BFLY P1, R2, R247, R245, R244 ;  /* 0x0c0000f5f7027389 */ /* 0x00006400000200f4 */
[----:B01----:R-:W-:Y:S01]  /*5f40*/  ENDCOLLECTIVE ;  /* 0x000000000000791b */ /* 0x003fe20003800000 */
.L_x_53576:
[----:B------:R-:W0:Y:S01]  /*5f50*/  LDC R244, c[0x0][0x290] ;  /* 0x0000a400fff47b82 */ /* 0x000e220000000800 */
[----:B------:R-:W-:Y:S01]  /*5f60*/  HFMA2.MMA R245, -RZ, RZ, 0, 5.9604644775390625e-08 ;  /* 0x00000001fff57435 */ /* 0x000fe200000001ff */
[----:B------:R-:W-:-:S04]  /*5f70*/  FADD.FTZ R3, R3, R2 ;  /* 0x0000000203037221 */ /* 0x000fc80000010000 */
[----:B0-----:R-:W-:-:S04]  /*5f80*/  FMUL.FTZ R3, R3, R244 ;  /* 0x000000f403037220 */ /* 0x001fc80000410000 */
        /* <DEDUP_REMOVED lines=129> */
[----:B------:R-:W-:-:S07]  /*67a0*/  MOV R2, 0xffffffff ;  /* 0xffffffff00027802 */ /* 0x000fce0000000f00 */
[----:B------:R-:W-:Y:S05]  /*67b0*/  WARPSYNC.COLLECTIVE R2, `(.L_x_53577) ;  /* 0x0000000002087348 */ /* 0x000fea0003c00000 */
[----:B------:R0:W1:Y:S02]  /*67c0*/  SHFL.BFLY P1, R2, R247, R245, R244 ;  /* 0x0c0000f5f7027389 */ /* 0x00006400000200f4 */
[----:B01----:R-:W-:Y:S01]  /*67d0*/  ENDCOLLECTIVE ;  /* 0x000000000000791b */ /* 0x003fe20003800000 */
.L_x_53577:
[----:B------:R-:W-:Y:S01]  /*67e0*/  HFMA2.MMA R245, -RZ, RZ, 0, 1.1920928955078125e-07 ;  /* 0x00000002fff57435 */ /* 0x000fe200000001ff */
[----:B------:R-:W-:Y:S01]  /*67f0*/  FADD.FTZ R247, R247, R2 ;  /* 0x00000002f7f77221 */ /* 0x000fe20000010000 */
[----:B------:R-:W-:-:S09]  /*6800*/  MOV R2, 0xffffffff ;  /* 0xffffffff00027802 */ /* 0x000fd20000000f00 */
[----:B------:R-:W-:Y:S05]  /*6810*/  WARPSYNC.COLLECTIVE R2, `(.L_x_53578) ;  /* 0x0000000002087348 */ /* 0x000fea0003c00000 */
[----:B------:R0:W1:Y:S02]  /*6820*/  SHFL.BFLY P1, R2, R247, R245, R244 ;  /* 0x0c0000f5f7027389 */ /* 0x00006400000200f4 */
[----:B01----:R-:W-:Y:S01]  /*6830*/  ENDCOLLECTIVE ;  /* 0x000000000000791b */ /* 0x003fe20003800000 */
.L_x_53578:
[----:B------:R-:W-:Y:S01]  /*6840*/  HFMA2.MMA R245, -RZ, RZ, 0, 2.384185791015625e-07 ;  /* 0x00000004fff57435 */ /* 0x000fe200000001ff */
[----:B------:R-:W-:Y:S01]  /*6850*/  FADD.FTZ R247, R247, R2 ;  /* 0x00000002f7f77221 */ /* 0x000fe20000010000 */
[----:B------:R-:W-:-:S09]  /*6860*/  MOV R2, 0xffffffff ;  /* 0xffffffff00027802 */ /* 0x000fd20000000f00 */
[----:B------:R-:W-:Y:S05]  /*6870*/  WARPSYNC.COLLECTIVE R2, `(.L_x_53579) ;  /* 0x0000000002087348 */ /* 0x000fea0003c00000 */
[----:B------:R0:W1:Y:S02]  /*6880*/  SHFL.BFLY P1, R2, R247, R245, R244 ;  /* 0x0c0000f5f7027389 */ /* 0x00006400000200f4 */
[----:B01----:R-:W-:Y:S01]  /*6890*/  ENDCOLLECTIVE ;  /* 0x000000000000791b */ /* 0x003fe20003800000 */
.L_x_53579:
[----:B------:R-:W-:Y:S01]  /*68a0*/  HFMA2.MMA R245, -RZ, RZ, 0, 4.76837158203125e-07 ;  /* 0x00000008fff57435 */ /* 0x000fe200000001ff */
[----:B------:R-:W-:Y:S01]  /*68b0*/  FADD.FTZ R247, R247, R2 ;  /* 0x00000002f7f77221 */ /* 0x000fe20000010000 */
[----:B------:R-:W-:-:S09]  /*68c0*/  MOV R2, 0xffffffff ;  /* 0xffffffff00027802 */ /* 0x000fd20000000f00 */
[----:B------:R-:W-:Y:S05]  /*68d0*/  WARPSYNC.COLLECTIVE R2, `(.L_x_53580) ;  /* 0x0000000002087348 */ /* 0x000fea0003c00000 */
[----:B------:R0:W1:Y:S02]  /*68e0*/  SHFL.BFLY P1, R2, R247, R245, R244 ;  /* 0x0c0000f5f7027389 */ /* 0x00006400000200f4 */
[----:B01----:R-:W-:Y:S01]  /*68f0*/  ENDCOLLECTIVE ;  /* 0x000000000000791b */ /* 0x003fe20003800000 */
.L_x_53580:
[----:B------:R-:W-:Y:S01]  /*6900*/  HFMA2.MMA R245, -RZ, RZ, 0, 9.5367431640625e-07 ;  /* 0x00000010fff57435 */ /* 0x000fe200000001ff */
[----:B------:R-:W-:Y:S01]  /*6910*/  FADD.FTZ R247, R247, R2 ;  /* 0x00000002f7f77221 */ /* 0x000fe20000010000 */
[----:B------:R-:W-:-:S09]  /*6920*/  MOV R2, 0xffffffff ;  /* 0xffffffff00027802 */ /* 0x000fd20000000f00 */
[----:B------:R-:W-:Y:S05]  /*6930*/  WARPSYNC.COLLECTIVE R2, `(.L_x_53581) ;  /* 0x0000000002087348 */ /* 0x000fea0003c00000 */
[----:B------:R0:W1:Y:S02]  /*6940*/  SHFL.BFLY P1, R2, R247, R245, R244 ;  /* 0x0c0000f5f7027389 */ /* 0x00006400000200f4 */
[----:B01----:R-:W-:Y:S01]  /*6950*/  ENDCOLLECTIVE ;  /* 0x000000000000791b */ /* 0x003fe20003800000 */
.L_x_53581:
[----:B------:R-:W-:Y:S05]  /*6960*/  BRA `(.L_x_53582) ;  /* 0xffffffe000507947 */ /* 0x000fea000383ffff */
.L_x_53583:
        /* <DEDUP_REMOVED lines=9> */
.L_x_58471:


//--------------------- .text._ZN10layer_norm13ln_fwd_kernelINS_13Kernel_traitsIfffffjLj2048ELj1ELj4ELj1ELj16ENS_18Kernel_traits_baseILj2048EfffffjLj128EEEEELb1ELb0ELb0ELb0EEEvNS_9FwdParamsE --------------------------
	.section	.text._ZN10layer_norm13ln_fwd_kernelINS_13Kernel_traitsIfffffjLj2048ELj1ELj4ELj1ELj16ENS_18Kernel_traits_baseILj2048EfffffjLj128EEEEELb1ELb0ELb0ELb0EEEvNS_9FwdParamsE,"ax",@progbits
	.align	128
        .global         _ZN10layer_norm13ln_fwd_kernelINS_13Kernel_traitsIfffffjLj2048ELj1ELj4ELj1ELj16ENS_18Kernel_traits_baseILj2048EfffffjLj128EEEEELb1ELb0ELb0ELb0EEEvNS_9FwdParamsE
        .type           _ZN10layer_norm13ln_fwd_kernelINS_13Kernel_traitsIfffffjLj2048ELj1ELj4ELj1ELj16ENS_18Kernel_traits_baseILj2048EfffffjLj128EEEEELb1ELb0ELb0ELb0EEEvNS_9FwdParamsE,@function
        .size           _ZN10layer_norm13ln_fwd_kernelINS_13Kernel_traitsIfffffjLj2048ELj1ELj4ELj1ELj16ENS_18Kernel_traits_baseILj2048EfffffjLj128EEEEELb1ELb0ELb0ELb0EEEvNS_9FwdParamsE,(.L_x_58472 - _ZN10layer_norm13ln_fwd_kernelINS_13Kernel_traitsIfffffjLj2048ELj1ELj4ELj1ELj16ENS_18Kernel_traits_baseILj2048EfffffjLj128EEEEELb1ELb0ELb0ELb0EEEvNS_9FwdParamsE)
        .other          _ZN10layer_norm13ln_fwd_kernelINS_13Kernel_traitsIfffffjLj2048ELj1ELj4ELj1ELj16ENS_18Kernel_traits_baseILj2048EfffffjLj128EEEEELb1ELb0ELb0ELb0EEEvNS_9FwdParamsE,@"STO_CUDA_ENTRY STV_DEFAULT"
_ZN10layer_norm13ln_fwd_kernelINS_13Kernel_traitsIfffffjLj2048ELj1ELj4ELj1ELj16ENS_18Kernel_traits_baseILj2048EfffffjLj128EEEEELb1ELb0ELb0ELb0EEEvNS_9FwdParamsE:
.text._ZN10layer_norm13ln_fwd_kernelINS_13Kernel_traitsIfffffjLj2048ELj1ELj4ELj1ELj16ENS_18Kernel_traits_baseILj2048EfffffjLj128EEEEELb1ELb0ELb0ELb0EEEvNS_9FwdParamsE:
        /* <DEDUP_REMOVED lines=13> */
[----:B------:R-:W0:Y:S01]  /*00d0*/  S2R R12, SR_CTAID.X ;  /* 0x00000000000c7919 */ /* 0x000e220000002500 */
[----:B------:R-:W-:-:S04]  /*00e0*/  ULDC UR8, c[0x0][0x0] ;  /* 0x0000000000087ab9 */ /* 0x000fc80000000800 */
[----:B------:R-:W4:Y:S01]  /*00f0*/  LDC R20, c[0x0][0x218] ;  /* 0x00008600ff147b82 */ /* 0x000f220000000800 */
[----:B-1----:R-:W-:-:S06]  /*0100*/  @P0 IMAD.MOV.U32 R5, RZ, RZ, R11 ;  /* 0x000000ffff050224 */ /* 0x002fcc00078e000b */
[----:B------:R-:W3:Y:S01]  /*0110*/  @P0 LDG.E.64 R4, desc[UR6][R4.64] ;  /* 0x0000000604040981 */ /* 0x000ee2000c1e1b00 */
[----:B------:R-:W-:Y:S01]  /*0120*/  LOP3.LUT R13, R13, 0xfffff7ff, RZ, 0xc0, !PT ;  /* 0xfffff7ff0d0d7812 */ /* 0x000fe200078ec0ff */
[----:B------:R-:W-:Y:S01]  /*0130*/  BSSY B0, `(.L_x_53584) ;  /* 0x0000053000007945 */ /* 0x000fe20003800000 */
[----:B0-----:R-:W-:Y:S01]  /*0140*/  IMAD R0, R12, UR8, R9 ;  /* 0x000000080c007c24 */ /* 0x001fe2000f8e0209 */
        /* <DEDUP_REMOVED lines=31> */
[----:B------:R-:W-:Y:S02]  /*0340*/  LOP3.LUT R5, R5, UR9, R6, 0x96, !PT ;  /* 0x0000000905057c12 */ /* 0x000fe4000f8e9606 */
[----:B------:R-:W-:Y:S02]  /*0350*/  LOP3.LUT R6, R9, 0x1f, RZ, 0xc0, !PT ;  /* 0x0000001f09067812 */ /* 0x000fe400078ec0ff */
        /* <DEDUP_REMOVED lines=11> */
[----:B------:R-:W-:Y:S02]  /*0410*/  LEA.HI R4, R5, R20, RZ, 0x2 ;  /* 0x0000001405047211 */ /* 0x000fe400078f10ff */
[----:B------:R-:W-:Y:S01]  /*0420*/  LOP3.LUT R5, R6, 0x1f, RZ, 0x3c, !PT ;  /* 0x0000001f06057812 */ /* 0x000fe200078e3cff */
[----:B------:R-:W-:Y:S01]  /*0430*/  IMAD.WIDE.U32 R14, R14, -0x2daee0ad, RZ ;  /* 0xd2511f530e0e7825 */ /* 0x000fe200078e00ff */
[----:B------:R-:W-:-:S02]  /*0440*/  LOP3.LUT R11, R11, UR15, R16, 0x96, !PT ;  /* 0x0000000f0b0b7c12 */ /* 0x000fc4000f8e9610 */
[----:B------:R-:W-:Y:S02]  /*0450*/  LEA.HI.SX32 R4, R4, R5, 0x1e ;  /* 0x0000000504047211 */ /* 0x000fe400078ff2ff */
[----:B------:R-:W-:Y:S01]  /*0460*/  LOP3.LUT R64, R15, UR17, R10, 0x96, !PT ;  /* 0x000000110f407c12 */ /* 0x000fe2000f8e960a */
[----:B------:R-:W-:Y:S01]  /*0470*/  IMAD.WIDE.U32 R10, R11, -0x326172a9, RZ ;  /* 0xcd9e8d570b0a7825 */ /* 0x000fe200078e00ff */
[C---:B------:R-:W-:Y:S02]  /*0480*/  LOP3.LUT P6, RZ, R4.reuse, 0xffffffe0, RZ, 0xc0, !PT ;  /* 0xffffffe004ff7812 */ /* 0x040fe400078cc0ff */
[----:B------:R-:W-:Y:S01]  /*0490*/  ISETP.GE.U32.AND P5, PT, R4, 0x40, PT ;  /* 0x000000400400780c */ /* 0x000fe20003fa6070 */
[----:B------:R-:W-:Y:S01]  /*04a0*/  IMAD.WIDE.U32 R64, R64, -0x326172a9, RZ ;  /* 0xcd9e8d5740407825 */ /* 0x000fe200078e00ff */
[C---:B------:R-:W-:Y:S02]  /*04b0*/  ISETP.GE.U32.AND P4, PT, R4.reuse, 0x60, PT ;  /* 0x000000600400780c */ /* 0x040fe40003f86070 */
[----:B------:R-:W-:-:S02]  /*04c0*/  ISETP.GE.U32.AND P3, PT, R4, 0x80, PT ;  /* 0x000000800400780c */ /* 0x000fc40003f66070 */
        /* <DEDUP_REMOVED lines=25> */
.L_x_53585:
[----:B------:R-:W-:Y:S05]  /*0660*/  BSYNC B0 ;  /* 0x0000000000007941 */ /* 0x000fea0003800000 */
.L_x_53584:
[----:B------:R-:W-:Y:S04]  /*0670*/  BSSY B0, `(.L_x_53586) ;  /* 0x000000e000007945 */ /* 0x000fe80003800000 */
[----:B------:R-:W-:Y:S05]  /*0680*/  @!P5 BRA `(.L_x_53587) ;  /* 0x000000000030d947 */ /* 0x000fea0003800000 */
[----:B------:R-:W1:Y:S01]  /*0690*/  LDC.64 R24, c[0x0][0x260] ;  /* 0x00009800ff187b82 */ /* 0x000e620000000a00 */
[----:B------:R-:W-:Y:S01]  /*06a0*/  ULDC.64 UR26, c[0x0][0x2c8] ;  /* 0x0000b200001a7ab9 */ /* 0x000fe20000000a00 */
[----:B------:R-:W-:Y:S02]  /*06b0*/  CS2R R26, SRZ ;  /* 0x00000000001a7805 */ /* 0x000fe4000001ff00 */
[----:B------:R-:W-:-:S04]  /*06c0*/  ISETP.NE.U32.AND P0, PT, RZ, UR26, PT ;  /* 0x0000001aff007c0c */ /* 0x000fc8000bf05070 */
[----:B------:R-:W-:-:S13]  /*06d0*/  ISETP.NE.AND.EX P0, PT, RZ, UR27, PT, P0 ;  /* 0x0000001bff007c0c */ /* 0x000fda000bf05300 */
[C---:B0-----:R-:W-:Y:S01]  /*06e0*/  @P0 LEA R10, P1, R6.reuse, UR26, 0x4 ;  /* 0x0000001a060a0c11 */ /* 0x041fe2000f8220ff */
[C---:B-1----:R-:W-:Y:S01]  /*06f0*/  IMAD.WIDE.U32 R28, R6.reuse, 0x10, R24 ;  /* 0x00000010061c7825 */ /* 0x042fe200078e0018 */
[----:B------:R-:W-:Y:S02]  /*0700*/  CS2R R24, SRZ ;  /* 0x0000000000187805 */ /* 0x000fe4000001ff00 */
[----:B------:R-:W-:-:S03]  /*0710*/  @P0 LEA.HI.X R11, R6, UR27, RZ, 0x4, P1 ;  /* 0x0000001b060b0c11 */ /* 0x000fc600088f24ff */
[----:B------:R-:W5:Y:S04]  /*0720*/  LDG.E.128 R28, desc[UR6][R28.64] ;  /* 0x000000061c1c7981 */ /* 0x000f68000c1e1d00 */
[----:B------:R1:W5:Y:S01]  /*0730*/  @P0 LDG.E.128 R24, desc[UR6][R10.64] ;  /* 0x000000060a180981 */ /* 0x000362000c1e1d00 */
[----:B------:R-:W-:-:S07]  /*0740*/  IADD3 R6, R6, 0x20, RZ ;  /* 0x0000002006067810 */ /* 0x000fce0007ffe0ff */
.L_x_53587:
[----:B------:R-:W-:Y:S05]  /*0750*/  BSYNC B0 ;  /* 0x0000000000007941 */ /* 0x000fea0003800000 */
.L_x_53586:
[----:B------:R-:W-:Y:S04]  /*0760*/  BSSY B0, `(.L_x_53588) ;  /* 0x000000e000007945 */ /* 0x000fe80003800000 */
[----:B------:R-:W-:Y:S05]  /*0770*/  @!P4 BRA `(.L_x_53589) ;  /* 0x000000000030c947 */ /* 0x000fea0003800000 */
[----:B------:R-:W2:Y:S01]  /*0780*/  LDC.64 R32, c[0x0][0x260] ;  /* 0x00009800ff207b82 */ /* 0x000ea20000000a00 */
[----:B------:R-:W-:Y:S01]  /*0790*/  ULDC.64 UR26, c[0x0][0x2c8] ;  /* 0x0000b200001a7ab9 */ /* 0x000fe20000000a00 */
[----:B------:R-:W-:Y:S02]  /*07a0*/  CS2R R34, SRZ ;  /* 0x0000000000227805 */ /* 0x000fe4000001ff00 */
[----:B------:R-:W-:-:S04]  /*07b0*/  ISETP.NE.U32.AND P0, PT, RZ, UR26, PT ;  /* 0x0000001aff007c0c */ /* 0x000fc8000bf05070 */
[----:B------:R-:W-:-:S13]  /*07c0*/  ISETP.NE.AND.EX P0, PT, RZ, UR27, PT, P0 ;  /* 0x0000001bff007c0c */ /* 0x000fda000bf05300 */
[C---:B01----:R-:W-:Y:S01]  /*07d0*/  @P0 LEA R10, P1, R6.reuse, UR26, 0x4 ;  /* 0x0000001a060a0c11 */ /* 0x043fe2000f8220ff */
[C---:B--2---:R-:W-:Y:S01]  /*07e0*/  IMAD.WIDE.U32 R36, R6.reuse, 0x10, R32 ;  /* 0x0000001006247825 */ /* 0x044fe200078e0020 */
[----:B------:R-:W-:Y:S02]  /*07f0*/  CS2R R32, SRZ ;  /* 0x0000000000207805 */ /* 0x000fe4000001ff00 */
[----:B------:R-:W-:-:S03]  /*0800*/  @P0 LEA.HI.X R11, R6, UR27, RZ, 0x4, P1 ;  /* 0x0000001b060b0c11 */ /* 0x000fc600088f24ff */
[----:B------:R-:W5:Y:S04]  /*0810*/  LDG.E.128 R36, desc[UR6][R36.64] ;  /* 0x0000000624247981 */ /* 0x000f68000c1e1d00 */
[----:B------:R2:W5:Y:S01]  /*0820*/  @P0 LDG.E.128 R32, desc[UR6][R10.64] ;  /* 0x000000060a200981 */ /* 0x000562000c1e1d00 */
[----:B------:R-:W-:-:S07]  /*0830*/  VIADD R6, R6, 0x20 ;  /* 0x0000002006067836 */ /* 0x000fce0000000000 */
.L_x_53589:
[----:B------:R-:W-:Y:S05]  /*0840*/  BSYNC B0 ;  /* 0x0000000000007941 */ /* 0x000fea0003800000 */
.L_x_53588:
[----:B------:R-:W-:Y:S04]  /*0850*/  BSSY B0, `(.L_x_53590) ;  /* 0x000000e000007945 */ /* 0x000fe80003800000 */
[----:B------:R-:W-:Y:S05]  /*0860*/  @!P3 BRA `(.L_x_53591) ;  /* 0x000000000030b947 */ /* 0x000fea0003800000 */
[----:B------:R-:W3:Y:S01]  /*0870*/  LDC.64 R40, c[0x0][0x260] ;  /* 0x00009800ff287b82 */ /* 0x000ee20000000a00 */
[----:B------:R-:W-:Y:S01]  /*0880*/  ULDC.64 UR26, c[0x0][0x2c8] ;  /* 0x0000b200001a7ab9 */ /* 0x000fe20000000a00 */
[----:B------:R-:W-:Y:S02]  /*0890*/  CS2R R42, SRZ ;  /* 0x00000000002a7805 */ /* 0x000fe4000001ff00 */
[----:B------:R-:W-:-:S04]  /*08a0*/  ISETP.NE.U32.AND P0, PT, RZ, UR26, PT ;  /* 0x0000001aff007c0c */ /* 0x000fc8000bf05070 */
[----:B------:R-:W-:-:S13]  /*08b0*/  ISETP.NE.AND.EX P0, PT, RZ, UR27, PT, P0 ;  /* 0x0000001bff007c0c */ /* 0x000fda000bf05300 */
[C---:B012---:R-:W-:Y:S01]  /*08c0*/  @P0 LEA R10, P1, R6.reuse, UR26, 0x4 ;  /* 0x0000001a060a0c11 */ /* 0x047fe2000f8220ff */
[C---:B---3--:R-:W-:Y:S01]  /*08d0*/  IMAD.WIDE.U32 R44, R6.reuse, 0x10, R40 ;  /* 0x00000010062c7825 */ /* 0x048fe200078e0028 */
[----:B------:R-:W-:Y:S02]  /*08e0*/  CS2R R40, SRZ ;  /* 0x0000000000287805 */ /* 0x000fe4000001ff00 */
[----:B------:R-:W-:-:S03]  /*08f0*/  @P0 LEA.HI.X R11, R6, UR27, RZ, 0x4, P1 ;  /* 0x0000001b060b0c11 */ /* 0x000fc600088f24ff */
[----:B------:R-:W5:Y:S04]  /*0900*/  LDG.E.128 R44, desc[UR6][R44.64] ;  /* 0x000000062c2c7981 */ /* 0x000f68000c1e1d00 */
[----:B------:R3:W5:Y:S01]  /*0910*/  @P0 LDG.E.128 R40, desc[UR6][R10.64] ;  /* 0x000000060a280981 */ /* 0x000762000c1e1d00 */
[----:B------:R-:W-:-:S07]  /*0920*/  VIADD R6, R6, 0x20 ;  /* 0x0000002006067836 */ /* 0x000fce0000000000 */
.L_x_53591:
[----:B------:R-:W-:Y:S05]  /*0930*/  BSYNC B0 ;  /* 0x0000000000007941 */ /* 0x000fea0003800000 */
.L_x_53590:
[----:B------:R-:W-:Y:S04]  /*0940*/  BSSY B0, `(.L_x_53592) ;  /* 0x000000e000007945 */ /* 0x000fe80003800000 */
[----:B------:R-:W-:Y:S05]  /*0950*/  @!P2 BRA `(.L_x_53593) ;  /* 0x000000000030a947 */ /* 0x000fea0003800000 */
[----:B------:R-:W4:Y:S01]  /*0960*/  LDC.64 R48, c[0x0][0x260] ;  /* 0x00009800ff307b82 */ /* 0x000f220000000a00 */
[----:B------:R-:W-:Y:S01]  /*0970*/  ULDC.64 UR26, c[0x0][0x2c8] ;  /* 0x0000b200001a7ab9 */ /* 0x000fe20000000a00 */
[----:B------:R-:W-:Y:S02]  /*0980*/  CS2R R50, SRZ ;  /* 0x0000000000327805 */ /* 0x000fe4000001ff00 */
[----:B------:R-:W-:-:S04]  /*0990*/  ISETP.NE.U32.AND P0, PT, RZ, UR26, PT ;  /* 0x0000001aff007c0c */ /* 0x000fc8000bf05070 */
[----:B------:R-:W-:-:S13]  /*09a0*/  ISETP.NE.AND.EX P0, PT, RZ, UR27, PT, P0 ;  /* 0x0000001bff007c0c */ /* 0x000fda000bf05300 */
[C---:B0123--:R-:W-:Y:S01]  /*09b0*/  @P0 LEA R10, P1, R6.reuse, UR26, 0x4 ;  /* 0x0000001a060a0c11 */ /* 0x04ffe2000f8220ff */
[C---:B----4-:R-:W-:Y:S01]  /*09c0*/  IMAD.WIDE.U32 R52, R6.reuse, 0x10, R48 ;  /* 0x0000001006347825 */ /* 0x050fe200078e0030 */
[----:B------:R-:W-:Y:S02]  /*09d0*/  CS2R R48, SRZ ;  /* 0x0000000000307805 */ /* 0x000fe4000001ff00 */
[----:B------:R-:W-:-:S03]  /*09e0*/  @P0 LEA.HI.X R11, R6, UR27, RZ, 0x4, P1 ;  /* 0x0000001b060b0c11 */ /* 0x000fc600088f24ff */
[----:B------:R-:W5:Y:S04]  /*09f0*/  LDG.E.128 R52, desc[UR6][R52.64] ;  /* 0x0000000634347981 */ /* 0x000f68000c1e1d00 */
[----:B------:R4:W5:Y:S01]  /*0a00*/  @P0 LDG.E.128 R48, desc[UR6][R10.64] ;  /* 0x000000060a300981 */ /* 0x000962000c1e1d00 */
[----:B------:R-:W-:-:S07]  /*0a10*/  IADD3 R6, R6, 0x20, RZ ;  /* 0x0000002006067810 */ /* 0x000fce0007ffe0ff */
.L_x_53593:
[----:B------:R-:W-:Y:S05]  /*0a20*/  BSYNC B0 ;  /* 0x0000000000007941 */ /* 0x000fea0003800000 */
.L_x_53592:
        /* <DEDUP_REMOVED lines=22> */
[----:B------:R-:W-:-:S07]  /*0b90*/  VIADD R6, R6, 0x20 ;  /* 0x0000002006067836 */ /* 0x000fce0000000000 */
.L_x_53595:
[----:B------:R-:W-:Y:S05]  /*0ba0*/  BSYNC B0 ;  /* 0x0000000000007941 */ /* 0x000fea0003800000 */
.L_x_53594:
        /* <DEDUP_REMOVED lines=22> */
.L_x_53597:
[----:B------:R-:W-:Y:S05]  /*0d10*/  BSYNC B0 ;  /* 0x0000000000007941 */ /* 0x000fea0003800000 */
.L_x_53596:
        /* <DEDUP_REMOVED lines=17> */
.L_x_53599:
[----:B------:R-:W-:Y:S05]  /*0e30*/  BSYNC B0 ;  /* 0x0000000000007941 */ /* 0x000fea0003800000 */
.L_x_53598:
[----:B------:R-:W-:Y:S01]  /*0e40*/  ISETP.GE.U32.AND P0, PT, R4, 0x120, PT ;  /* 0x000001200400780c */ /* 0x000fe20003f06070 */
[----:B------:R-:W-:Y:S01]  /*0e50*/  BSSY B0, `(.L_x_53600) ;  /* 0x0000011000007945 */ /* 0x000fe20003800000 */
[----:B------:R-:W-:Y:S01]  /*0e60*/  LOP3.LUT R13, R13, 0xfff7ffff, RZ, 0xc0, !PT ;  /* 0xfff7ffff0d0d7812 */ /* 0x000fe200078ec0ff */
[----:B------:R-:W-:-:S10]  /*0e70*/  IMAD.HI.U32 R7, R9, -0x2daee0ad, RZ ;  /* 0xd2511f5309077827 */ /* 0x000fd400078e00ff */
        /* <DEDUP_REMOVED lines=14> */
.L_x_53601:
[----:B------:R-:W-:Y:S05]  /*0f60*/  BSYNC B0 ;  /* 0x0000000000007941 */ /* 0x000fea0003800000 */
.L_x_53600:
        /* <DEDUP_REMOVED lines=17> */
.L_x_53603:
[----:B------:R-:W-:Y:S05]  /*1080*/  BSYNC B0 ;  /* 0x0000000000007941 */ /* 0x000fea0003800000 */
.L_x_53602:
        /* <DEDUP_REMOVED lines=17> */
.L_x_53605:
[----:B------:R-:W-:Y:S05]  /*11a0*/  BSYNC B0 ;  /* 0x0000000000007941 */ /* 0x000fea0003800000 */
.L_x_53604:
        /* <DEDUP_REMOVED lines=17> */
.L_x_53607:
[----:B------:R-:W-:Y:S05]  /*12c0*/  BSYNC B0 ;  /* 0x0000000000007941 */ /* 0x000fea0003800000 */
.L_x_53606:
        /* <DEDUP_REMOVED lines=17> */
.L_x_53609:
[----:B------:R-:W-:Y:S05]  /*13e0*/  BSYNC B0 ;  /* 0x0000000000007941 */ /* 0x000fea0003800000 */
.L_x_53608:
        /* <DEDUP_REMOVED lines=17> */
.L_x_53611:
[----:B------:R-:W-:Y:S05]  /*1500*/  BSYNC B0 ;  /* 0x0000000000007941 */ /* 0x000fea0003800000 */
.L_x_53610:
        /* <DEDUP_REMOVED lines=17> */
.L_x_53613:
[----:B------:R-:W-:Y:S05]  /*1620*/  BSYNC B0 ;  /* 0x0000000000007941 */ /* 0x000fea0003800000 */
.L_x_53612:
        /* <DEDUP_REMOVED lines=16> */
.L_x_53615:
[----:B------:R-:W-:Y:S05]  /*1730*/  BSYNC B0 ;  /* 0x0000000000007941 */ /* 0x000fea0003800000 */
.L_x_53614:
[----:B------:R-:W-:Y:S01]  /*1740*/  ULDC UR25, c[0x0][0x214] ;  /* 0x0000850000197ab9 */ /* 0x000fe20000000800 */
[----:B------:R-:W-:Y:S02]  /*1750*/  LOP3.LUT R144, R7, UR23, R144, 0x96, !PT ;  /* 0x0000001707907c12 */ /* 0x000fe4000f8e9690 */
[----:B------:R-:W-:-:S13]  /*1760*/  ISETP.GE.AND P0, PT, R5, UR25, PT ;  /* 0x0000001905007c0c */ /* 0x000fda000bf06270 */
[----:B------:R-:W-:Y:S05]  /*1770*/  @P0 EXIT ;  /* 0x000000000000094d */ /* 0x000fea0003800000 */
[----:B------:R-:W-:Y:S01]  /*1780*/  IMAD R7, R9, -0x2daee0ad, RZ ;  /* 0xd2511f5309077824 */ /* 0x000fe200078e02ff */
[----:B------:R-:W-:Y:S01]  /*1790*/  ULDC.64 UR26, c[0x0][0x270] ;  /* 0x00009c00001a7ab9 */ /* 0x000fe20000000a00 */
[----:B------:R-:W-:Y:S01]  /*17a0*/  IMAD R6, R146, -0x326172a9, RZ ;  /* 0xcd9e8d5792067824 */ /* 0x000fe200078e02ff */
[----:B------:R-:W-:Y:S01]  /*17b0*/  ULDC.U8 UR25, c[0x0][0x2a0] ;  /* 0x0000a80000197ab9 */ /* 0x000fe20000000000 */
[----:B------:R-:W-:Y:S01]  /*17c0*/  IMAD.HI.U32 R9, R144, -0x326172a9, RZ ;  /* 0xcd9e8d5790097827 */ /* 0x000fe200078e00ff */
[----:B------:R-:W-:Y:S01]  /*17d0*/  BSSY B0, `(.L_x_53616) ;  /* 0x000193d000007945 */ /* 0x000fe20003800000 */
[----:B------:R-:W-:Y:S01]  /*17e0*/  UISETP.NE.U32.AND UP0, UPT, UR26, URZ, UPT ;  /* 0x0000003f1a00728c */ /* 0x000fe2000bf05070 */
[----:B------:R-:W-:Y:S01]  /*17f0*/  LOP3.LUT R8, R8, 0x3, RZ, 0xc0, !PT ;  /* 0x0000000308087812 */ /* 0x000fe200078ec0ff */
[C---:B01234-:R-:W-:Y:S01]  /*1800*/  IMAD.HI.U32 R10, R12.reuse, -0x2daee0ad, RZ ;  /* 0xd2511f530c0a7827 */ /* 0x05ffe200078e00ff */
[----:B------:R-:W-:Y:S01]  /*1810*/  LOP3.LUT R6, R9, UR24, R6, 0x96, !PT ;  /* 0x0000001809067c12 */ /* 0x000fe2000f8e9606 */
[----:B------:R-:W-:Y:S01]  /*1820*/  HFMA2.MMA R9, -RZ, RZ, 0, 0 ;  /* 0x00000000ff097435 */ /* 0x000fe200000001ff */
[----:B------:R-:W-:Y:S01]  /*1830*/  ISETP.NE.AND P0, PT, RZ, UR25, PT ;  /* 0x00000019ff007c0c */ /* 0x000fe2000bf05270 */
[----:B------:R-:W-:Y:S01]  /*1840*/  IMAD R12, R12, -0x2daee0ad, RZ ;  /* 0xd2511f530c0c7824 */ /* 0x000fe200078e02ff */
[----:B------:R-:W-:Y:S01]  /*1850*/  LOP3.LUT R7, R10, UR33, R7, 0x96, !PT ;  /* 0x000000210a077c12 */ /* 0x000fe2000f8e9607 */
[----:B------:R-:W-:Y:S01]  /*1860*/  IMAD R10, R144, -0x326172a9, RZ ;  /* 0xcd9e8d57900a7824 */ /* 0x000fe200078e02ff */
[----:B------:R-:W-:Y:S01]  /*1870*/  UISETP.NE.AND.EX UP0, UPT, UR27, URZ, UPT, UP0 ;  /* 0x0000003f1b00728c */ /* 0x000fe2000bf05300 */
[----:B------:R-:W-:Y:S01]  /*1880*/  ULDC UR34, c[0x0][0x218] ;  /* 0x0000860000227ab9 */ /* 0x000fe20000000800 */
[----:B------:R-:W-:Y:S01]  /*1890*/  ULDC UR32, c[0x0][0x2d8] ;  /* 0x0000b60000207ab9 */ /* 0x000fe20000000800 */
[----:B------:R-:W-:Y:S01]  /*18a0*/  ULDC.64 UR28, c[0x0][0x238] ;  /* 0x00008e00001c7ab9 */ /* 0x000fe20000000a00 */
[----:B------:R-:W-:-:S07]  /*18b0*/  ULDC.64 UR30, c[0x0][0x240] ;  /* 0x00009000001e7ab9 */ /* 0x000fce0000000a00 */
.L_x_54130:
[----:B------:R-:W-:Y:S01]  /*18c0*/  PLOP3.LUT P1, PT, PT, PT, UP0, 0x80, 0x0 ;  /* 0x000000000000781c */ /* 0x000fe20003f2f008 */
[----:B--234-:R-:W-:Y:S01]  /*18d0*/  IMAD.MOV.U32 R214, RZ, RZ, 0x4 ;  /* 0x00000004ffd67424 */ /* 0x01cfe200078e00ff */
[----:B------:R-:W-:Y:S01]  /*18e0*/  @UP0 ULDC.64 UR26, c[0x0][0x270] ;  /* 0x00009c00001a0ab9 */ /* 0x000fe20000000a00 */
[----:B------:R-:W-:Y:S01]  /*18f0*/  IMAD.MOV.U32 R15, RZ, RZ, 0x3f800000 ;  /* 0x3f800000ff0f7424 */ /* 0x000fe200078e00ff */
[----:B------:R-:W-:-:S09]  /*1900*/  LOP3.LUT P2, RZ, R13, 0x800, RZ, 0xc0, !PT ;  /* 0x000008000dff7812 */ /* 0x000fd2000784c0ff */
[----:B------:R-:W-:Y:S01]  /*1910*/  @P1 IMAD.WIDE R214, R5, R214, UR26 ;  /* 0x0000001a05d61e25 */ /* 0x000fe2000f8e02d6 */
[----:B------:R-:W-:-:S13]  /*1920*/  PLOP3.LUT P1, PT, PT, PT, UP0, 0x80, 0x0 ;  /* 0x000000000000781c */ /* 0x000fda0003f2f008 */
        /* <DEDUP_REMOVED lines=31> */
.L_x_53620:
[----:B------:R-:W-:-:S07]  /*1b20*/  IMAD.MOV.U32 R216, RZ, RZ, R10 ;  /* 0x000000ffffd87224 */ /* 0x000fce00078e000a */
.L_x_53621:
[----:B------:R-:W-:Y:S05]  /*1b30*/  BSYNC B2 ;  /* 0x0000000000027941 */ /* 0x000fea0003800000 */
.L_x_53619:
        /* <DEDUP_REMOVED lines=16> */
.L_x_53625:
[----:B------:R-:W-:Y:S05]  /*1c40*/  BSYNC B3 ;  /* 0x0000000000037941 */ /* 0x000fea0003800000 */
.L_x_53624:
        /* <DEDUP_REMOVED lines=44> */
.L_x_53623:
[----:B------:R-:W-:Y:S05]  /*1f10*/  BSYNC B2 ;  /* 0x0000000000027941 */ /* 0x000fea0003800000 */
.L_x_53622:
        /* <DEDUP_REMOVED lines=10> */
[----:B------:R-:W-:-:S02]  /*1fc0*/  VIADD R212, R217, 0x1 ;  /* 0x00000001d9d47836 */ /* 0x000fc40000000000 */
[----:B0-----:R-:W-:Y:S01]  /*1fd0*/  FMUL.FTZ R221, R221, R214 ;  /* 0x000000d6dddd7220 */ /* 0x001fe20000410000 */
        /* <DEDUP_REMOVED lines=12> */
.L_x_53627:
[----:B------:R-:W-:-:S07]  /*20a0*/  MOV R8, R10 ;  /* 0x0000000a00087202 */ /* 0x000fce0000000f00 */
.L_x_53628:
[----:B------:R-:W-:Y:S05]  /*20b0*/  BSYNC B2 ;  /* 0x0000000000027941 */ /* 0x000fea0003800000 */
.L_x_53626:
        /* <DEDUP_REMOVED lines=16> */
.L_x_53632:
[----:B------:R-:W-:Y:S05]  /*21c0*/  BSYNC B3 ;  /* 0x0000000000037941 */ /* 0x000fea0003800000 */
.L_x_53631:
        /* <DEDUP_REMOVED lines=44> */
.L_x_53630:
[----:B------:R-:W-:Y:S05]  /*2490*/  BSYNC B2 ;  /* 0x0000000000027941 */ /* 0x000fea0003800000 */
.L_x_53629:
        /* <DEDUP_REMOVED lines=19> */
.L_x_53634:
[----:B------:R-:W-:-:S07]  /*25d0*/  MOV R8, R10 ;  /* 0x0000000a00087202 */ /* 0x000fce0000000f00 */
.L_x_53635:
[----:B------:R-:W-:Y:S05]  /*25e0*/  BSYNC B2 ;  /* 0x0000000000027941 */ /* 0x000fea0003800000 */
.L_x_53633:
        /* <DEDUP_REMOVED lines=16> */
.L_x_53639:
[----:B------:R-:W-:Y:S05]  /*26f0*/  BSYNC B3 ;  /* 0x0000000000037941 */ /* 0x000fea0003800000 */
.L_x_53638:
        /* <DEDUP_REMOVED lines=44> */
.L_x_53637:
[----:B------:R-:W-:Y:S05]  /*29c0*/  BSYNC B2 ;  /* 0x0000000000027941 */ /* 0x000fea0003800000 */
.L_x_53636:
        /* <DEDUP_REMOVED lines=19> */
.L_x_53641:
[----:B------:R-:W-:-:S07]  /*2b00*/  MOV R212, R10 ;  /* 0x0000000a00d47202 */ /* 0x000fce0000000f00 */
.L_x_53642:
[----:B------:R-:W-:Y:S05]  /*2b10*/  BSYNC B2 ;  /* 0x0000000000027941 */ /* 0x000fea0003800000 */
.L_x_53640:
        /* <DEDUP_REMOVED lines=16> */
.L_x_53646:
[----:B------:R-:W-:Y:S05]  /*2c20*/  BSYNC B3 ;  /* 0x0000000000037941 */ /* 0x000fea0003800000 */
.L_x_53645:
        /* <DEDUP_REMOVED lines=44> */
.L_x_53644:
[----:B------:R-:W-:Y:S05]  /*2ef0*/  BSYNC B2 ;  /* 0x0000000000027941 */ /* 0x000fea0003800000 */
.L_x_53643:
        /* <DEDUP_REMOVED lines=16> */
[----:B------:R-:W-:-:S02]  /*3000*/  LEA.HI.X R215, R11, UR31, RZ, 0x2, P2 ;  /* 0x0000001f0bd77c11 */ /* 0x000fc400090f14ff */
[----:B------:R0:W-:Y:S01]  /*3010*/  STG.E.128 desc[UR6][R218.64], R148 ;  /* 0x00000094da007986 */ /* 0x0001e2000c101d06 */
[----:B------:R-:W-:-:S03]  /*3020*/  IADD3 R212, R11, 0x20, RZ ;  /* 0x000000200bd47810 */ /* 0x000fc60007ffe0ff */
[----:B------:R0:W-:Y:S04]  /*3030*/  STG.E desc[UR6][R214.64], R221 ;  /* 0x000000ddd6007986 */ /* 0x0001e8000c101906 */
.L_x_53618:
[----:B------:R-:W-:Y:S05]  /*3040*/  BSYNC B1 ;  /* 0x0000000000017941 */ /* 0x000fea0003800000 */
.L_x_53617:
        /* <DEDUP_REMOVED lines=24> */
.L_x_53650:
[----:B------:R-:W-:-:S07]  /*31d0*/  IMAD.MOV.U32 R213, RZ, RZ, R10 ;  /* 0x000000ffffd57224 */ /* 0x000fce00078e000a */
.L_x_53651:
[----:B------:R-:W-:Y:S05]  /*31e0*/  BSYNC B2 ;  /* 0x0000000000027941 */ /* 0x000fea0003800000 */
.L_x_53649:
        /* <DEDUP_REMOVED lines=16> */
.L_x_53655:
[----:B------:R-:W-:Y:S05]  /*32f0*/  BSYNC B3 ;  /* 0x0000000000037941 */ /* 0x000fea0003800000 */
.L_x_53654:
        /* <DEDUP_REMOVED lines=44> */
.L_x_53653:
[----:B------:R-:W-:Y:S05]  /*35c0*/  BSYNC B2 ;  /* 0x0000000000027941 */ /* 0x000fea0003800000 */
.L_x_53652:
        /* <DEDUP_REMOVED lines=24> */
.L_x_53657:
[----:B------:R-:W-:-:S07]  /*3750*/  MOV R8, R10 ;  /* 0x0000000a00087202 */ /* 0x000fce0000000f00 */
.L_x_53658:
[----:B------:R-:W-:Y:S05]  /*3760*/  BSYNC B2 ;  /* 0x0000000000027941 */ /* 0x000fea0003800000 */
.L_x_53656:
        /* <DEDUP_REMOVED lines=16> */
.L_x_53662:
[----:B------:R-:W-:Y:S05]  /*3870*/  BSYNC B3 ;  /* 0x0000000000037941 */ /* 0x000fea0003800000 */
.L_x_53661:
        /* <DEDUP_REMOVED lines=44> */
.L_x_53660:
[----:B------:R-:W-:Y:S05]  /*3b40*/  BSYNC B2 ;  /* 0x0000000000027941 */ /* 0x000fea0003800000 */
.L_x_53659:
        /* <DEDUP_REMOVED lines=19> */
.L_x_53664:
[----:B------:R-:W-:-:S07]  /*3c80*/  MOV R8, R10 ;  /* 0x0000000a00087202 */ /* 0x000fce0000000f00 */
.L_x_53665:
[----:B------:R-:W-:Y:S05]  /*3c90*/  BSYNC B2 ;  /* 0x0000000000027941 */ /* 0x000fea0003800000 */
.L_x_53663:
        /* <DEDUP_REMOVED lines=16> */
.L_x_53669:
[----:B------:R-:W-:Y:S05]  /*3da0*/  BSYNC B3 ;  /* 0x0000000000037941 */ /* 0x000fea0003800000 */
.L_x_53668:
        /* <DEDUP_REMOVED lines=44> */
.L_x_53667:
[----:B------:R-:W-:Y:S05]  /*4070*/  BSYNC B2 ;  /* 0x0000000000027941 */ /* 0x000fea0003800000 */
.L_x_53666:
        /* <DEDUP_REMOVED lines=19> */
.L_x_53671:
[----:B------:R-:W-:-:S07]  /*41b0*/  MOV R214, R10 ;  /* 0x0000000a00d67202 */ /* 0x000fce0000000f00 */
.L_x_53672:
[----:B------:R-:W-:Y:S05]  /*41c0*/  BSYNC B2 ;  /* 0x0000000000027941 */ /* 0x000fea0003800000 */
.L_x_53670:
        /* <DEDUP_REMOVED lines=16> */
.L_x_53676:
[----:B------:R-:W-:Y:S05]  /*42d0*/  BSYNC B3 ;  /* 0x0000000000037941 */ /* 0x000fea0003800000 */
.L_x_53675:
        /* <DEDUP_REMOVED lines=44> */
.L_x_53674:
[----:B------:R-:W-:Y:S05]  /*45a0*/  BSYNC B2 ;  /* 0x0000000000027941 */ /* 0x000fea0003800000 */
.L_x_53673:
        /* <DEDUP_REMOVED lines=20> */
.L_x_53648:
[----:B------:R-:W-:Y:S05]  /*46f0*/  BSYNC B1 ;  /* 0x0000000000017941 */ /* 0x000fea0003800000 */
.L_x_53647:
        /* <DEDUP_REMOVED lines=24> */
.L_x_53680:
[----:B------:R-:W-:-:S07]  /*4880*/  IMAD.MOV.U32 R213, RZ, RZ, R10 ;  /* 0x000000ffffd57224 */ /* 0x000fce00078e000a */
.L_x_53681:
[----:B------:R-:W-:Y:S05]  /*4890*/  BSYNC B2 ;  /* 0x0000000000027941 */ /* 0x000fea0003800000 */
.L_x_53679:
        /* <DEDUP_REMOVED lines=16> */
.L_x_53685:
[----:B------:R-:W-:Y:S05]  /*49a0*/  BSYNC B3 ;  /* 0x0000000000037941 */ /* 0x000fea0003800000 */
.L_x_53684:
        /* <DEDUP_REMOVED lines=44> */
.L_x_53683:
[----:B------:R-:W-:Y:S05]  /*4c70*/  BSYNC B2 ;  /* 0x0000000000027941 */ /* 0x000fea0003800000 */
.L_x_53682:
        /* <DEDUP_REMOVED lines=24> */
.L_x_53687:
[----:B------:R-:W-:-:S07]  /*4e00*/  MOV R8, R10 ;  /* 0x0000000a00087202 */ /* 0x000fce0000000f00 */
.L_x_53688:
[----:B------:R-:W-:Y:S05]  /*4e10*/  BSYNC B2 ;  /* 0x0000000000027941 */ /* 0x000fea0003800000 */
.L_x_53686:
        /* <DEDUP_REMOVED lines=16> */
.L_x_53692:
[----:B------:R-:W-:Y:S05]  /*4f20*/  BSYNC B3 ;  /* 0x0000000000037941 */ /* 0x000fea0003800000 */
.L_x_53691:
        /* <DEDUP_REMOVED lines=44> */
.L_x_53690:
[----:B------:R-:W-:Y:S05]  /*51f0*/  BSYNC B2 ;  /* 0x0000000000027941 */ /* 0x000fea0003800000 */
.L_x_53689:
        /* <DEDUP_REMOVED lines=19> */
.L_x_53694:
[----:B------:R-:W-:-:S07]  /*5330*/  MOV R8, R10 ;  /* 0x0000000a00087202 */ /* 0x000fce0000000f00 */
.L_x_53695:
[----:B------:R-:W-:Y:S05]  /*5340*/  BSYNC B2 ;  /* 0x0000000000027941 */ /* 0x000fea0003800000 */
.L_x_53693:
        /* <DEDUP_REMOVED lines=16> */
.L_x_53699:
[----:B------:R-:W-:Y:S05]  /*5450*/  BSYNC B3 ;  /* 0x0000000000037941 */ /* 0x000fea0003800000 */
.L_x_53698:
        /* <DEDUP_REMOVED lines=44> */
.L_x_53697:
[----:B------:R-:W-:Y:S05]  /*5720*/  BSYNC B2 ;  /* 0x0000000000027941 */ /* 0x000fea0003800000 */
.L_x_53696:
        /* <DEDUP_REMOVED lines=19> */
.L_x_53701:
[----:B------:R-:W-:-:S07]  /*5860*/  MOV R214, R10 ;  /* 0x0000000a00d67202 */ /* 0x000fce0000000f00 */
.L_x_53702:
[----:B------:R-:W-:Y:S05]  /*5870*/  BSYNC B2 ;  /* 0x0000000000027941 */ /* 0x000fea0003800000 */
.L_x_53700:
        /* <DEDUP_REMOVED lines=16> */
.L_x_53706:
[----:B------:R-:W-:Y:S05]  /*5980*/  BSYNC B3 ;  /* 0x0000000000037941 */ /* 0x000fea0003800000 */
.L_x_53705:
        /* <DEDUP_REMOVED lines=44> */
.L_x_53704:
[----:B------:R-:W-:Y:S05]  /*5c50*/  BSYNC B2 ;  /* 0x0000000000027941 */ /* 0x000fea0003800000 */
.L_x_53703:
        /* <DEDUP_REMOVED lines=20> */
.L_x_53678:
[----:B------:R-:W-:Y:S05]  /*5da0*/  BSYNC B1 ;  /* 0x0000000000017941 */ /* 0x000fea0003800000 */
.L_x_53677:
        /* <DEDUP_REMOVED lines=24> */
.L_x_53710:
[----:B------:R-:W-:-:S07]  /*5f30*/  IMAD.MOV.U32 R213, RZ, RZ, R10 ;  /* 0x000000ffffd57224 */ /* 0x000fce00078e000a */
.L_x_53711:
[----:B------:R-:W-:Y:S05]  /*5f40*/  BSYNC B2 ;  /* 0x0000000000027941 */ /* 0x000fea0003800000 */
.L_x_53709:
        /* <DEDUP_REMOVED lines=16> */
.L_x_53715:
[----:B------:R-:W-:Y:S05]  /*6050*/  BSYNC B3 ;  /* 0x0000000000037941 */ /* 0x000fea0003800000 */
.L_x_53714:
        /* <DEDUP_REMOVED lines=44> */
.L_x_53713:
[----:B------:R-:W-:Y:S05]  /*6320*/  BSYNC B2 ;  /* 0x0000000000027941 */ /* 0x000fea0003800000 */
.L_x_53712:
        /* <DEDUP_REMOVED lines=24> */
.L_x_53717:
[----:B------:R-:W-:-:S07]  /*64b0*/  MOV R8, R10 ;  /* 0x0000000a00087202 */ /* 0x000fce0000000f00 */
.L_x_53718:
[----:B------:R-:W-:Y:S05]  /*64c0*/  BSYNC B2 ;  /* 0x0000000000027941 */ /* 0x000fea0003800000 */
.L_x_53716:
        /* <DEDUP_REMOVED lines=16> */
.L_x_53722:
[----:B------:R-:W-:Y:S05]  /*65d0*/  BSYNC B3 ;  /* 0x0000000000037941 */ /* 0x000fea0003800000 */
.L_x_53721:
        /* <DEDUP_REMOVED lines=44> */
.L_x_53720:
[----:B------:R-:W-:Y:S05]  /*68a0*/  BSYNC B2 ;  /* 0x0000000000027941 */ /* 0x000fea0003800000 */
.L_x_53719:
        /* <DEDUP_REMOVED lines=19> */
.L_x_53724:
[----:B------:R-:W-:-:S07]  /*69e0*/  MOV R8, R10 ;  /* 0x0000000a00087202 */ /* 0x000fce0000000f00 */
.L_x_53725:
[----:B------:R-:W-:Y:S05]  /*69f0*/  BSYNC B2 ;  /* 0x0000000000027941 */ /* 0x000fea0003800000 */
.L_x_53723:
        /* <DEDUP_REMOVED lines=16> */
.L_x_53729:
[----:B------:R-:W-:Y:S05]  /*6b00*/  BSYNC B3 ;  /* 0x0000000000037941 */ /* 0x000fea0003800000 */
.L_x_53728:
        /* <DEDUP_REMOVED lines=44> */
.L_x_53727:
[----:B------:R-:W-:Y:S05]  /*6dd0*/  BSYNC B2 ;  /* 0x0000000000027941 */ /* 0x000fea0003800000 */
.L_x_53726:
        /* <DEDUP_REMOVED lines=19> */
.L_x_53731:
[----:B------:R-:W-:-:S07]  /*6f10*/  MOV R214, R10 ;  /* 0x0000000a00d67202 */ /* 0x000fce0000000f00 */
.L_x_53732:
[----:B------:R-:W-:Y:S05]  /*6f20*/  BSYNC B2 ;  /* 0x0000000000027941 */ /* 0x000fea0003800000 */
.L_x_53730:
        /* <DEDUP_REMOVED lines=16> */
.L_x_53736:
[----:B------:R-:W-:Y:S05]  /*7030*/  BSYNC B3 ;  /* 0x0000000000037941 */ /* 0x000fea0003800000 */
.L_x_53735:
        /* <DEDUP_REMOVED lines=44> */
.L_x_53734:
[----:B------:R-:W-:Y:S05]  /*7300*/  BSYNC B2 ;  /* 0x0000000000027941 */ /* 0x000fea0003800000 */
.L_x_53733:
        /* <DEDUP_REMOVED lines=20> */
.L_x_53708:
[----:B------:R-:W-:Y:S05]  /*7450*/  BSYNC B1 ;  /* 0x0000000000017941 */ /* 0x000fea0003800000 */
.L_x_53707:
        /* <DEDUP_REMOVED lines=24> */
.L_x_53740:
[----:B------:R-:W-:-:S07]  /*75e0*/  IMAD.MOV.U32 R213, RZ, RZ, R10 ;  /* 0x000000ffffd57224 */ /* 0x000fce00078e000a */
.L_x_53741:
[----:B------:R-:W-:Y:S05]  /*75f0*/  BSYNC B2 ;  /* 0x0000000000027941 */ /* 0x000fea0003800000 */
.L_x_53739:
        /* <DEDUP_REMOVED lines=16> */
.L_x_53745:
[----:B------:R-:W-:Y:S05]  /*7700*/  BSYNC B3 ;  /* 0x0000000000037941 */ /* 0x000fea0003800000 */
.L_x_53744:
        /* <DEDUP_REMOVED lines=44> */
.L_x_53743:
[----:B------:R-:W-:Y:S05]  /*79d0*/  BSYNC B2 ;  /* 0x0000000000027941 */ /* 0x000fea0003800000 */
.L_x_53742:
        /* <DEDUP_REMOVED lines=24> */
.L_x_53747:
[----:B------:R-:W-:-:S07]  /*7b60*/  MOV R8, R10 ;  /* 0x0000000a00087202 */ /* 0x000fce0000000f00 */
.L_x_53748:
[----:B------:R-:W-:Y:S05]  /*7b70*/  BSYNC B2 ;  /* 0x0000000000027941 */ /* 0x000fea0003800000 */
.L_x_53746:
        /* <DEDUP_REMOVED lines=16> */
.L_x_53752:
[----:B------:R-:W-:Y:S05]  /*7c80*/  BSYNC B3 ;  /* 0x0000000000037941 */ /* 0x000fea0003800000 */
.L_x_53751:
        /* <DEDUP_REMOVED lines=44> */
.L_x_53750:
[----:B------:R-:W-:Y:S05]  /*7f50*/  BSYNC B2 ;  /* 0x0000000000027941 */ /* 0x000fea0003800000 */
.L_x_53749:
        /* <DEDUP_REMOVED lines=19> */
.L_x_53754:
[----:B------:R-:W-:-:S07]  /*8090*/  MOV R8, R10 ;  /* 0x0000000a00087202 */ /* 0x000fce0000000f00 */
.L_x_53755:
[----:B------:R-:W-:Y:S05]  /*80a0*/  BSYNC B2 ;  /* 0x0000000000027941 */ /* 0x000fea0003800000 */
.L_x_53753:
        /* <DEDUP_REMOVED lines=16> */
.L_x_53759:
[----:B------:R-:W-:Y:S05]  /*81b0*/  BSYNC B3 ;  /* 0x0000000000037941 */ /* 0x000fea0003800000 */
.L_x_53758:
        /* <DEDUP_REMOVED lines=44> */
.L_x_53757:
[----:B------:R-:W-:Y:S05]  /*8480*/  BSYNC B2 ;  /* 0x0000000000027941 */ /* 0x000fea0003800000 */
.L_x_53756:
        /* <DEDUP_REMOVED lines=19> */
.L_x_53761:
[----:B------:R-:W-:-:S07]  /*85c0*/  MOV R214, R10 ;  /* 0x0000000a00d67202 */ /* 0x000fce0000000f00 */
.L_x_53762:
[----:B------:R-:W-:Y:S05]  /*85d0*/  BSYNC B2 ;  /* 0x0000000000027941 */ /* 0x000fea0003800000 */
.L_x_53760:
        /* <DEDUP_REMOVED lines=16> */
.L_x_53766:
[----:B------:R-:W-:Y:S05]  /*86e0*/  BSYNC B3 ;  /* 0x0000000000037941 */ /* 0x000fea0003800000 */
.L_x_53765:
        /* <DEDUP_REMOVED lines=44> */
.L_x_53764:
[----:B------:R-:W-:Y:S05]  /*89b0*/  BSYNC B2 ;  /* 0x0000000000027941 */ /* 0x000fea0003800000 */
.L_x_53763:
        /* <DEDUP_REMOVED lines=20> */
.L_x_53738:
[----:B------:R-:W-:Y:S05]  /*8b00*/  BSYNC B1 ;  /* 0x0000000000017941 */ /* 0x000fea0003800000 */
.L_x_53737:
        /* <DEDUP_REMOVED lines=24> */
.L_x_53770:
[----:B------:R-:W-:-:S07]  /*8c90*/  IMAD.MOV.U32 R213, RZ, RZ, R10 ;  /* 0x000000ffffd57224 */ /* 0x000fce00078e000a */
.L_x_53771:
[----:B------:R-:W-:Y:S05]  /*8ca0*/  BSYNC B2 ;  /* 0x0000000000027941 */ /* 0x000fea0003800000 */
.L_x_53769:
        /* <DEDUP_REMOVED lines=16> */
.L_x_53775:
[----:B------:R-:W-:Y:S05]  /*8db0*/  BSYNC B3 ;  /* 0x0000000000037941 */ /* 0x000fea0003800000 */
.L_x_53774:
        /* <DEDUP_REMOVED lines=44> */
.L_x_53773:
[----:B------:R-:W-:Y:S05]  /*9080*/  BSYNC B2 ;  /* 0x0000000000027941 */ /* 0x000fea0003800000 */
.L_x_53772:
        /* <DEDUP_REMOVED lines=24> */
.L_x_53777:
[----:B------:R-:W-:-:S07]  /*9210*/  MOV R8, R10 ;  /* 0x0000000a00087202 */ /* 0x000fce0000000f00 */
.L_x_53778:
[----:B------:R-:W-:Y:S05]  /*9220*/  BSYNC B2 ;  /* 0x0000000000027941 */ /* 0x000fea0003800000 */
.L_x_53776:
        /* <DEDUP_REMOVED lines=16> */
.L_x_53782:
[----:B------:R-:W-:Y:S05]  /*9330*/  BSYNC B3 ;  /* 0x0000000000037941 */ /* 0x000fea0003800000 */
.L_x_53781:
        /* <DEDUP_REMOVED lines=44> */
.L_x_53780:
[----:B------:R-:W-:Y:S05]  /*9600*/  BSYNC B2 ;  /* 0x0000000000027941 */ /* 0x000fea0003800000 */
.L_x_53779:
        /* <DEDUP_REMOVED lines=19> */
.L_x_53784:
[----:B------:R-:W-:-:S07]  /*9740*/  MOV R8, R10 ;  /* 0x0000000a00087202 */ /* 0x000fce0000000f00 */
.L_x_53785:
[----:B------:R-:W-:Y:S05]  /*9750*/  BSYNC B2 ;  /* 0x0000000000027941 */ /* 0x000fea0003800000 */
.L_x_53783:
        /* <DEDUP_REMOVED lines=16> */
.L_x_53789:
[----:B------:R-:W-:Y:S05]  /*9860*/  BSYNC B3 ;  /* 0x0000000000037941 */ /* 0x000fea0003800000 */
.L_x_53788:
        /* <DEDUP_REMOVED lines=44> */
.L_x_53787:
[----:B------:R-:W-:Y:S05]  /*9b30*/  BSYNC B2 ;  /* 0x0000000000027941 */ /* 0x000fea0003800000 */
.L_x_53786:
        /* <DEDUP_REMOVED lines=19> */
.L_x_53791:
[----:B------:R-:W-:-:S07]  /*9c70*/  MOV R214, R10 ;  /* 0x0000000a00d67202 */ /* 0x000fce0000000f00 */
.L_x_53792:
[----:B------:R-:W-:Y:S05]  /*9c80*/  BSYNC B2 ;  /* 0x0000000000027941 */ /* 0x000fea0003800000 */
.L_x_53790:
        /* <DEDUP_REMOVED lines=16> */
.L_x_53796:
[----:B------:R-:W-:Y:S05]  /*9d90*/  BSYNC B3 ;  /* 0x0000000000037941 */ /* 0x000fea0003800000 */
.L_x_53795:
        /* <DEDUP_REMOVED lines=44> */
.L_x_53794:
[----:B------:R-:W-:Y:S05]  /*a060*/  BSYNC B2 ;  /* 0x0000000000027941 */ /* 0x000fea0003800000 */
.L_x_53793:
        /* <DEDUP_REMOVED lines=20> */
.L_x_53768:
[----:B------:R-:W-:Y:S05]  /*a1b0*/  BSYNC B1 ;  /* 0x0000000000017941 */ /* 0x000fea0003800000 */
.L_x_53767:
        /* <DEDUP_REMOVED lines=24> */
.L_x_53800:
[----:B------:R-:W-:-:S07]  /*a340*/  IMAD.MOV.U32 R213, RZ, RZ, R10 ;  /* 0x000000ffffd57224 */ /* 0x000fce00078e000a */
.L_x_53801:
[----:B------:R-:W-:Y:S05]  /*a350*/  BSYNC B2 ;  /* 0x0000000000027941 */ /* 0x000fea0003800000 */
.L_x_53799:
        /* <DEDUP_REMOVED lines=16> */
.L_x_53805:
[----:B------:R-:W-:Y:S05]  /*a460*/  BSYNC B3 ;  /* 0x0000000000037941 */ /* 0x000fea0003800000 */
.L_x_53804:
        /* <DEDUP_REMOVED lines=44> */
.L_x_53803:
[----:B------:R-:W-:Y:S05]  /*a730*/  BSYNC B2 ;  /* 0x0000000000027941 */ /* 0x000fea0003800000 */
.L_x_53802:
        /* <DEDUP_REMOVED lines=24> */
.L_x_53807:
[----:B------:R-:W-:-:S07]  /*a8c0*/  MOV R8, R10 ;  /* 0x0000000a00087202 */ /* 0x000fce0000000f00 */
.L_x_53808:
[----:B------:R-:W-:Y:S05]  /*a8d0*/  BSYNC B2 ;  /* 0x0000000000027941 */ /* 0x000fea0003800000 */
.L_x_53806:
        /* <DEDUP_REMOVED lines=16> */
.L_x_53812:
[----:B------:R-:W-:Y:S05]  /*a9e0*/  BSYNC B3 ;  /* 0x0000000000037941 */ /* 0x000fea0003800000 */
.L_x_53811:
        /* <DEDUP_REMOVED lines=44> */
.L_x_53810:
[----:B------:R-:W-:Y:S05]  /*acb0*/  BSYNC B2 ;  /* 0x0000000000027941 */ /* 0x000fea0003800000 */
.L_x_53809:
        /* <DEDUP_REMOVED lines=19> */
.L_x_53814:
[----:B------:R-:W-:-:S07]  /*adf0*/  MOV R8, R10 ;  /* 0x0000000a00087202 */ /* 0x000fce0000000f00 */
.L_x_53815:
[----:B------:R-:W-:Y:S05]  /*ae00*/  BSYNC B2 ;  /* 0x0000000000027941 */ /* 0x000fea0003800000 */
.L_x_53813:
        /* <DEDUP_REMOVED lines=16> */
.L_x_53819:
[----:B------:R-:W-:Y:S05]  /*af10*/  BSYNC B3 ;  /* 0x0000000000037941 */ /* 0x000fea0003800000 */
.L_x_53818:
        /* <DEDUP_REMOVED lines=44> */
.L_x_53817:
[----:B------:R-:W-:Y:S05]  /*b1e0*/  BSYNC B2 ;  /* 0x0000000000027941 */ /* 0x000fea0003800000 */
.L_x_53816:
        /* <DEDUP_REMOVED lines=19> */
.L_x_53821:
[----:B------:R-:W-:-:S07]  /*b320*/  MOV R214, R10 ;  /* 0x0000000a00d67202 */ /* 0x000fce0000000f00 */
.L_x_53822:
[----:B------:R-:W-:Y:S05]  /*b330*/  BSYNC B2 ;  /* 0x0000000000027941 */ /* 0x000fea0003800000 */
.L_x_53820:
        /* <DEDUP_REMOVED lines=16> */
.L_x_53826:
[----:B------:R-:W-:Y:S05]  /*b440*/  BSYNC B3 ;  /* 0x0000000000037941 */ /* 0x000fea0003800000 */
.L_x_53825:
        /* <DEDUP_REMOVED lines=44> */
.L_x_53824:
[----:B------:R-:W-:Y:S05]  /*b710*/  BSYNC B2 ;  /* 0x0000000000027941 */ /* 0x000fea0003800000 */
.L_x_53823:
        /* <DEDUP_REMOVED lines=20> */
.L_x_53798:
[----:B------:R-:W-:Y:S05]  /*b860*/  BSYNC B1 ;  /* 0x0000000000017941 */ /* 0x000fea0003800000 */
.L_x_53797:
        /* <DEDUP_REMOVED lines=24> */
.L_x_53830:
[----:B------:R-:W-:-:S07]  /*b9f0*/  IMAD.MOV.U32 R213, RZ, RZ, R10 ;  /* 0x000000ffffd57224 */ /* 0x000fce00078e000a */
.L_x_53831:
[----:B------:R-:W-:Y:S05]  /*ba00*/  BSYNC B2 ;  /* 0x0000000000027941 */ /* 0x000fea0003800000 */
.L_x_53829:
        /* <DEDUP_REMOVED lines=16> */
.L_x_53835:
[----:B------:R-:W-:Y:S05]  /*bb10*/  BSYNC B3 ;  /* 0x0000000000037941 */ /* 0x000fea0003800000 */
.L_x_53834:
        /* <DEDUP_REMOVED lines=44> */
.L_x_53833:
[----:B------:R-:W-:Y:S05]  /*bde0*/  BSYNC B2 ;  /* 0x0000000000027941 */ /* 0x000fea0003800000 */
.L_x_53832:
        /* <DEDUP_REMOVED lines=24> */
.L_x_53837:
[----:B------:R-:W-:-:S07]  /*bf70*/  MOV R8, R10 ;  /* 0x0000000a00087202 */ /* 0x000fce0000000f00 */
.L_x_53838:
[----:B------:R-:W-:Y:S05]  /*bf80*/  BSYNC B2 ;  /* 0x0000000000027941 */ /* 0x000fea0003800000 */
.L_x_53836:
        /* <DEDUP_REMOVED lines=16> */
.L_x_53842:
[----:B------:R-:W-:Y:S05]  /*c090*/  BSYNC B3 ;  /* 0x0000000000037941 */ /* 0x000fea0003800000 */
.L_x_53841:
        /* <DEDUP_REMOVED lines=44> */
.L_x_53840:
[----:B------:R-:W-:Y:S05]  /*c360*/  BSYNC B2 ;  /* 0x0000000000027941 */ /* 0x000fea0003800000 */
.L_x_53839:
        /* <DEDUP_REMOVED lines=19> */
.L_x_53844:
[----:B------:R-:W-:-:S07]  /*c4a0*/  MOV R8, R10 ;  /* 0x0000000a00087202 */ /* 0x000fce0000000f00 */
.L_x_53845:
[----:B------:R-:W-:Y:S05]  /*c4b0*/  BSYNC B2 ;  /* 0x0000000000027941 */ /* 0x000fea0003800000 */
.L_x_53843:
        /* <DEDUP_REMOVED lines=16> */
.L_x_53849:
[----:B------:R-:W-:Y:S05]  /*c5c0*/  BSYNC B3 ;  /* 0x0000000000037941 */ /* 0x000fea0003800000 */
.L_x_53848:
        /* <DEDUP_REMOVED lines=44> */
.L_x_53847:
[----:B------:R-:W-:Y:S05]  /*c890*/  BSYNC B2 ;  /* 0x0000000000027941 */ /* 0x000fea0003800000 */
.L_x_53846:
        /* <DEDUP_REMOVED lines=19> */
.L_x_53851:
[----:B------:R-:W-:-:S07]  /*c9d0*/  MOV R214, R10 ;  /* 0x0000000a00d67202 */ /* 0x000fce0000000f00 */
.L_x_53852:
[----:B------:R-:W-:Y:S05]  /*c9e0*/  BSYNC B2 ;  /* 0x0000000000027941 */ /* 0x000fea0003800000 */
.L_x_53850:
        /* <DEDUP_REMOVED lines=16> */
.L_x_53856:
[----:B------:R-:W-:Y:S05]  /*caf0*/  BSYNC B3 ;  /* 0x0000000000037941 */ /* 0x000fea0003800000 */
.L_x_53855:
        /* <DEDUP_REMOVED lines=44> */
.L_x_53854:
[----:B------:R-:W-:Y:S05]  /*cdc0*/  BSYNC B2 ;  /* 0x0000000000027941 */ /* 0x000fea0003800000 */
.L_x_53853:
        /* <DEDUP_REMOVED lines=20> */
.L_x_53828:
[----:B------:R-:W-:Y:S05]  /*cf10*/  BSYNC B1 ;  /* 0x0000000000017941 */ /* 0x000fea0003800000 */
.L_x_53827:
        /* <DEDUP_REMOVED lines=24> */
.L_x_53860:
[----:B------:R-:W-:-:S07]  /*d0a0*/  IMAD.MOV.U32 R213, RZ, RZ, R10 ;  /* 0x000000ffffd57224 */ /* 0x000fce00078e000a */
.L_x_53861:
[----:B------:R-:W-:Y:S05]  /*d0b0*/  BSYNC B2 ;  /* 0x0000000000027941 */ /* 0x000fea0003800000 */
.L_x_53859:
        /* <DEDUP_REMOVED lines=16> */
.L_x_53865:
[----:B------:R-:W-:Y:S05]  /*d1c0*/  BSYNC B3 ;  /* 0x0000000000037941 */ /* 0x000fea0003800000 */
.L_x_53864:
        /* <DEDUP_REMOVED lines=44> */
.L_x_53863:
[----:B------:R-:W-:Y:S05]  /*d490*/  BSYNC B2 ;  /* 0x0000000000027941 */ /* 0x000fea0003800000 */
.L_x_53862:
        /* <DEDUP_REMOVED lines=24> */
.L_x_53867:
[----:B------:R-:W-:-:S07]  /*d620*/  MOV R8, R10 ;  /* 0x0000000a00087202 */ /* 0x000fce0000000f00 */
.L_x_53868:
[----:B------:R-:W-:Y:S05]  /*d630*/  BSYNC B2 ;  /* 0x0000000000027941 */ /* 0x000fea0003800000 */
.L_x_53866:
        /* <DEDUP_REMOVED lines=16> */
.L_x_53872:
[----:B------:R-:W-:Y:S05]  /*d740*/  BSYNC B3 ;  /* 0x0000000000037941 */ /* 0x000fea0003800000 */
.L_x_53871:
        /* <DEDUP_REMOVED lines=44> */
.L_x_53870:
[----:B------:R-:W-:Y:S05]  /*da10*/  BSYNC B2 ;  /* 0x0000000000027941 */ /* 0x000fea0003800000 */
.L_x_53869:
        /* <DEDUP_REMOVED lines=19> */
.L_x_53874:
[----:B------:R-:W-:-:S07]  /*db50*/  MOV R8, R10 ;  /* 0x0000000a00087202 */ /* 0x000fce0000000f00 */
.L_x_53875:
[----:B------:R-:W-:Y:S05]  /*db60*/  BSYNC B2 ;  /* 0x0000000000027941 */ /* 0x000fea0003800000 */
.L_x_53873:
        /* <DEDUP_REMOVED lines=16> */
.L_x_53879:
[----:B------:R-:W-:Y:S05]  /*dc70*/  BSYNC B3 ;  /* 0x0000000000037941 */ /* 0x000fea0003800000 */
.L_x_53878:
        /* <DEDUP_REMOVED lines=44> */
.L_x_53877:
[----:B------:R-:W-:Y:S05]  /*df40*/  BSYNC B2 ;  /* 0x0000000000027941 */ /* 0x000fea0003800000 */
.L_x_53876:
        /* <DEDUP_REMOVED lines=19> */
.L_x_53881:
[----:B------:R-:W-:-:S07]  /*e080*/  MOV R214, R10 ;  /* 0x0000000a00d67202 */ /* 0x000fce0000000f00 */
.L_x_53882:
[----:B------:R-:W-:Y:S05]  /*e090*/  BSYNC B2 ;  /* 0x0000000000027941 */ /* 0x000fea0003800000 */
.L_x_53880:
        /* <DEDUP_REMOVED lines=16> */
.L_x_53886:
[----:B------:R-:W-:Y:S05]  /*e1a0*/  BSYNC B3 ;  /* 0x0000000000037941 */ /* 0x000fea0003800000 */
.L_x_53885:
        /* <DEDUP_REMOVED lines=44> */
.L_x_53884:
[----:B------:R-:W-:Y:S05]  /*e470*/  BSYNC B2 ;  /* 0x0000000000027941 */ /* 0x000fea0003800000 */
.L_x_53883:
        /* <DEDUP_REMOVED lines=20> */
.L_x_53858:
[----:B------:R-:W-:Y:S05]  /*e5c0*/  BSYNC B1 ;  /* 0x0000000000017941 */ /* 0x000fea0003800000 */
.L_x_53857:
        /* <DEDUP_REMOVED lines=24> */
.L_x_53890:
[----:B------:R-:W-:-:S07]  /*e750*/  IMAD.MOV.U32 R213, RZ, RZ, R10 ;  /* 0x000000ffffd57224 */ /* 0x000fce00078e000a */
.L_x_53891:
[----:B------:R-:W-:Y:S05]  /*e760*/  BSYNC B2 ;  /* 0x0000000000027941 */ /* 0x000fea0003800000 */
.L_x_53889:
        /* <DEDUP_REMOVED lines=16> */
.L_x_53895:
[----:B------:R-:W-:Y:S05]  /*e870*/  BSYNC B3 ;  /* 0x0000000000037941 */ /* 0x000fea0003800000 */
.L_x_53894:
        /* <DEDUP_REMOVED lines=44> */
.L_x_53893:
[----:B------:R-:W-:Y:S05]  /*eb40*/  BSYNC B2 ;  /* 0x0000000000027941 */ /* 0x000fea0003800000 */
.L_x_53892:
        /* <DEDUP_REMOVED lines=8> */
[----:B------:R-:W1:Y:S01]  /*ebd0*/  LDC R217, c[0x0][0x294] ;  /* 0x0000a500ffd97b82 */ /* 0x000e620000000800 */
[----:B------:R-:W-:-:S03]  /*ebe0*/  VIADD R214, R218, 0x1 ;  /* 0x00000001dad67836 */ /* 0x000fc60000000000 */
        /* <DEDUP_REMOVED lines=14> */
.L_x_53897:
[----:B------:R-:W-:-:S07]  /*ecd0*/  IMAD.MOV.U32 R8, RZ, RZ, R10 ;  /* 0x000000ffff087224 */ /* 0x000fce00078e000a */
.L_x_53898:
[----:B------:R-:W-:Y:S05]  /*ece0*/  BSYNC B2 ;  /* 0x0000000000027941 */ /* 0x000fea0003800000 */
.L_x_53896:
        /* <DEDUP_REMOVED lines=16> */
.L_x_53902:
[----:B------:R-:W-:Y:S05]  /*edf0*/  BSYNC B3 ;  /* 0x0000000000037941 */ /* 0x000fea0003800000 */
.L_x_53901:
        /* <DEDUP_REMOVED lines=44> */
.L_x_53900:
[----:B------:R-:W-:Y:S05]  /*f0c0*/  BSYNC B2 ;  /* 0x0000000000027941 */ /* 0x000fea0003800000 */
.L_x_53899:
        /* <DEDUP_REMOVED lines=19> */
.L_x_53904:
[----:B------:R-:W-:-:S07]  /*f200*/  MOV R8, R10 ;  /* 0x0000000a00087202 */ /* 0x000fce0000000f00 */
.L_x_53905:
[----:B------:R-:W-:Y:S05]  /*f210*/  BSYNC B2 ;  /* 0x0000000000027941 */ /* 0x000fea0003800000 */
.L_x_53903:
        /* <DEDUP_REMOVED lines=16> */
.L_x_53909:
[----:B------:R-:W-:Y:S05]  /*f320*/  BSYNC B3 ;  /* 0x0000000000037941 */ /* 0x000fea0003800000 */
.L_x_53908:
        /* <DEDUP_REMOVED lines=44> */
.L_x_53907:
[----:B------:R-:W-:Y:S05]  /*f5f0*/  BSYNC B2 ;  /* 0x0000000000027941 */ /* 0x000fea0003800000 */
.L_x_53906:
        /* <DEDUP_REMOVED lines=19> */
.L_x_53911:
[----:B------:R-:W-:-:S07]  /*f730*/  IMAD.MOV.U32 R214, RZ, RZ, R10 ;  /* 0x000000ffffd67224 */ /* 0x000fce00078e000a */
.L_x_53912:
[----:B------:R-:W-:Y:S05]  /*f740*/  BSYNC B2 ;  /* 0x0000000000027941 */ /* 0x000fea0003800000 */
.L_x_53910:
        /* <DEDUP_REMOVED lines=16> */
.L_x_53916:
[----:B------:R-:W-:Y:S05]  /*f850*/  BSYNC B3 ;  /* 0x0000000000037941 */ /* 0x000fea0003800000 */
.L_x_53915:
        /* <DEDUP_REMOVED lines=44> */
.L_x_53914:
[----:B------:R-:W-:Y:S05]  /*fb20*/  BSYNC B2 ;  /* 0x0000000000027941 */ /* 0x000fea0003800000 */
.L_x_53913:
        /* <DEDUP_REMOVED lines=20> */
.L_x_53888:
[----:B------:R-:W-:Y:S05]  /*fc70*/  BSYNC B1 ;  /* 0x0000000000017941 */ /* 0x000fea0003800000 */
.L_x_53887:
        /* <DEDUP_REMOVED lines=24> */
.L_x_53920:
[----:B------:R-:W-:-:S07]  /*fe00*/  MOV R213, R10 ;  /* 0x0000000a00d57202 */ /* 0x000fce0000000f00 */
.L_x_53921:
[----:B------:R-:W-:Y:S05]  /*fe10*/  BSYNC B2 ;  /* 0x0000000000027941 */ /* 0x000fea0003800000 */
.L_x_53919:
        /* <DEDUP_REMOVED lines=16> */
.L_x_53925:
[----:B------:R-:W-:Y:S05]  /*ff20*/  BSYNC B3 ;  /* 0x0000000000037941 */ /* 0x000fea0003800000 */
.L_x_53924:
        /* <DEDUP_REMOVED lines=44> */
.L_x_53923:
[----:B------:R-:W-:Y:S05]  /*101f0*/  BSYNC B2 ;  /* 0x0000000000027941 */ /* 0x000fea0003800000 */
.L_x_53922:
        /* <DEDUP_REMOVED lines=24> */
.L_x_53927:
[----:B------:R-:W-:-:S07]  /*10380*/  MOV R8, R10 ;  /* 0x0000000a00087202 */ /* 0x000fce0000000f00 */
.L_x_53928:
[----:B------:R-:W-:Y:S05]  /*10390*/  BSYNC B2 ;  /* 0x0000000000027941 */ /* 0x000fea0003800000 */
.L_x_53926:
        /* <DEDUP_REMOVED lines=16> */
.L_x_53932:
[----:B------:R-:W-:Y:S05]  /*104a0*/  BSYNC B3 ;  /* 0x0000000000037941 */ /* 0x000fea0003800000 */
.L_x_53931:
        /* <DEDUP_REMOVED lines=44> */
.L_x_53930:
[----:B------:R-:W-:Y:S05]  /*10770*/  BSYNC B2 ;  /* 0x0000000000027941 */ /* 0x000fea0003800000 */
.L_x_53929:
        /* <DEDUP_REMOVED lines=19> */
.L_x_53934:
[----:B------:R-:W-:-:S07]  /*108b0*/  IMAD.MOV.U32 R8, RZ, RZ, R10 ;  /* 0x000000ffff087224 */ /* 0x000fce00078e000a */
.L_x_53935:
[----:B------:R-:W-:Y:S05]  /*108c0*/  BSYNC B2 ;  /* 0x0000000000027941 */ /* 0x000fea0003800000 */
.L_x_53933:
        /* <DEDUP_REMOVED lines=16> */
.L_x_53939:
[----:B------:R-:W-:Y:S05]  /*109d0*/  BSYNC B3 ;  /* 0x0000000000037941 */ /* 0x000fea0003800000 */
.L_x_53938:
        /* <DEDUP_REMOVED lines=44> */
.L_x_53937:
[----:B------:R-:W-:Y:S05]  /*10ca0*/  BSYNC B2 ;  /* 0x0000000000027941 */ /* 0x000fea0003800000 */
.L_x_53936:
        /* <DEDUP_REMOVED lines=19> */
.L_x_53941:
[----:B------:R-:W-:-:S07]  /*10de0*/  MOV R214, R10 ;  /* 0x0000000a00d67202 */ /* 0x000fce0000000f00 */
.L_x_53942:
[----:B------:R-:W-:Y:S05]  /*10df0*/  BSYNC B2 ;  /* 0x0000000000027941 */ /* 0x000fea0003800000 */
.L_x_53940:
        /* <DEDUP_REMOVED lines=16> */
.L_x_53946:
[----:B------:R-:W-:Y:S05]  /*10f00*/  BSYNC B3 ;  /* 0x0000000000037941 */ /* 0x000fea0003800000 */
.L_x_53945:
        /* <DEDUP_REMOVED lines=44> */
.L_x_53944:
[----:B------:R-:W-:Y:S05]  /*111d0*/  BSYNC B2 ;  /* 0x0000000000027941 */ /* 0x000fea0003800000 */
.L_x_53943:
        /* <DEDUP_REMOVED lines=20> */
.L_x_53918:
[----:B------:R-:W-:Y:S05]  /*11320*/  BSYNC B1 ;  /* 0x0000000000017941 */ /* 0x000fea0003800000 */
.L_x_53917:
        /* <DEDUP_REMOVED lines=24> */
.L_x_53950:
[----:B------:R-:W-:-:S07]  /*114b0*/  IMAD.MOV.U32 R213, RZ, RZ, R10 ;  /* 0x000000ffffd57224 */ /* 0x000fce00078e000a */
.L_x_53951:
[----:B------:R-:W-:Y:S05]  /*114c0*/  BSYNC B2 ;  /* 0x0000000000027941 */ /* 0x000fea0003800000 */
.L_x_53949:
        /* <DEDUP_REMOVED lines=16> */
.L_x_53955:
[----:B------:R-:W-:Y:S05]  /*115d0*/  BSYNC B3 ;  /* 0x0000000000037941 */ /* 0x000fea0003800000 */
.L_x_53954:
        /* <DEDUP_REMOVED lines=44> */
.L_x_53953:
[----:B------:R-:W-:Y:S05]  /*118a0*/  BSYNC B2 ;  /* 0x0000000000027941 */ /* 0x000fea0003800000 */
.L_x_53952:
        /* <DEDUP_REMOVED lines=24> */
.L_x_53957:
[----:B------:R-:W-:-:S07]  /*11a30*/  IMAD.MOV.U32 R8, RZ, RZ, R10 ;  /* 0x000000ffff087224 */ /* 0x000fce00078e000a */
.L_x_53958:
[----:B------:R-:W-:Y:S05]  /*11a40*/  BSYNC B2 ;  /* 0x0000000000027941 */ /* 0x000fea0003800000 */
.L_x_53956:
        /* <DEDUP_REMOVED lines=16> */
.L_x_53962:
[----:B------:R-:W-:Y:S05]  /*11b50*/  BSYNC B3 ;  /* 0x0000000000037941 */ /* 0x000fea0003800000 */
.L_x_53961:
        /* <DEDUP_REMOVED lines=44> */
.L_x_53960:
[----:B------:R-:W-:Y:S05]  /*11e20*/  BSYNC B2 ;  /* 0x0000000000027941 */ /* 0x000fea0003800000 */
.L_x_53959:
        /* <DEDUP_REMOVED lines=19> */
.L_x_53964:
[----:B------:R-:W-:-:S07]  /*11f60*/  MOV R8, R10 ;  /* 0x0000000a00087202 */ /* 0x000fce0000000f00 */
.L_x_53965:
[----:B------:R-:W-:Y:S05]  /*11f70*/  BSYNC B2 ;  /* 0x0000000000027941 */ /* 0x000fea0003800000 */
.L_x_53963:
        /* <DEDUP_REMOVED lines=16> */
.L_x_53969:
[----:B------:R-:W-:Y:S05]  /*12080*/  BSYNC B3 ;  /* 0x0000000000037941 */ /* 0x000fea0003800000 */
.L_x_53968:
        /* <DEDUP_REMOVED lines=44> */
.L_x_53967:
[----:B------:R-:W-:Y:S05]  /*12350*/  BSYNC B2 ;  /* 0x0000000000027941 */ /* 0x000fea0003800000 */
.L_x_53966:
        /* <DEDUP_REMOVED lines=19> */
.L_x_53971:
[----:B------:R-:W-:-:S07]  /*12490*/  IMAD.MOV.U32 R214, RZ, RZ, R10 ;  /* 0x000000ffffd67224 */ /* 0x000fce00078e000a */
.L_x_53972:
[----:B------:R-:W-:Y:S05]  /*124a0*/  BSYNC B2 ;  /* 0x0000000000027941 */ /* 0x000fea0003800000 */
.L_x_53970:
        /* <DEDUP_REMOVED lines=16> */
.L_x_53976:
[----:B------:R-:W-:Y:S05]  /*125b0*/  BSYNC B3 ;  /* 0x0000000000037941 */ /* 0x000fea0003800000 */
.L_x_53975:
        /* <DEDUP_REMOVED lines=44> */
.L_x_53974:
[----:B------:R-:W-:Y:S05]  /*12880*/  BSYNC B2 ;  /* 0x0000000000027941 */ /* 0x000fea0003800000 */
.L_x_53973:
        /* <DEDUP_REMOVED lines=20> */
.L_x_53948:
[----:B------:R-:W-:Y:S05]  /*129d0*/  BSYNC B1 ;  /* 0x0000000000017941 */ /* 0x000fea0003800000 */
.L_x_53947:
        /* <DEDUP_REMOVED lines=24> */
.L_x_53980:
[----:B------:R-:W-:-:S07]  /*12b60*/  MOV R213, R10 ;  /* 0x0000000a00d57202 */ /* 0x000fce0000000f00 */
.L_x_53981:
[----:B------:R-:W-:Y:S05]  /*12b70*/  BSYNC B2 ;  /* 0x0000000000027941 */ /* 0x000fea0003800000 */
.L_x_53979:
        /* <DEDUP_REMOVED lines=16> */
.L_x_53985:
[----:B------:R-:W-:Y:S05]  /*12c80*/  BSYNC B3 ;  /* 0x0000000000037941 */ /* 0x000fea0003800000 */
.L_x_53984:
        /* <DEDUP_REMOVED lines=44> */
.L_x_53983:
[----:B------:R-:W-:Y:S05]  /*12f50*/  BSYNC B2 ;  /* 0x0000000000027941 */ /* 0x000fea0003800000 */
.L_x_53982:
        /* <DEDUP_REMOVED lines=24> */
.L_x_53987:
[----:B------:R-:W-:-:S07]  /*130e0*/  MOV R8, R10 ;  /* 0x0000000a00087202 */ /* 0x000fce0000000f00 */
.L_x_53988:
[----:B------:R-:W-:Y:S05]  /*130f0*/  BSYNC B2 ;  /* 0x0000000000027941 */ /* 0x000fea0003800000 */
.L_x_53986:
        /* <DEDUP_REMOVED lines=16> */
.L_x_53992:
[----:B------:R-:W-:Y:S05]  /*13200*/  BSYNC B3 ;  /* 0x0000000000037941 */ /* 0x000fea0003800000 */
.L_x_53991:
        /* <DEDUP_REMOVED lines=44> */
.L_x_53990:
[----:B------:R-:W-:Y:S05]  /*134d0*/  BSYNC B2 ;  /* 0x0000000000027941 */ /* 0x000fea0003800000 */
.L_x_53989:
        /* <DEDUP_REMOVED lines=19> */
.L_x_53994:
[----:B------:R-:W-:-:S07]  /*13610*/  IMAD.MOV.U32 R8, RZ, RZ, R10 ;  /* 0x000000ffff087224 */ /* 0x000fce00078e000a */
.L_x_53995:
[----:B------:R-:W-:Y:S05]  /*13620*/  BSYNC B2 ;  /* 0x0000000000027941 */ /* 0x000fea0003800000 */
.L_x_53993:
        /* <DEDUP_REMOVED lines=16> */
.L_x_53999:
[----:B------:R-:W-:Y:S05]  /*13730*/  BSYNC B3 ;  /* 0x0000000000037941 */ /* 0x000fea0003800000 */
.L_x_53998:
        /* <DEDUP_REMOVED lines=44> */
.L_x_53997:
[----:B------:R-:W-:Y:S05]  /*13a00*/  BSYNC B2 ;  /* 0x0000000000027941 */ /* 0x000fea0003800000 */
.L_x_53996:
        /* <DEDUP_REMOVED lines=19> */
.L_x_54001:
[----:B------:R-:W-:-:S07]  /*13b40*/  MOV R214, R10 ;  /* 0x0000000a00d67202 */ /* 0x000fce0000000f00 */
.L_x_54002:
[----:B------:R-:W-:Y:S05]  /*13b50*/  BSYNC B2 ;  /* 0x0000000000027941 */ /* 0x000fea0003800000 */
.L_x_54000:
        /* <DEDUP_REMOVED lines=16> */
.L_x_54006:
[----:B------:R-:W-:Y:S05]  /*13c60*/  BSYNC B3 ;  /* 0x0000000000037941 */ /* 0x000fea0003800000 */
.L_x_54005:
        /* <DEDUP_REMOVED lines=44> */
.L_x_54004:
[----:B------:R-:W-:Y:S05]  /*13f30*/  BSYNC B2 ;  /* 0x0000000000027941 */ /* 0x000fea0003800000 */
.L_x_54003:
        /* <DEDUP_REMOVED lines=20> */
.L_x_53978:
[----:B------:R-:W-:Y:S05]  /*14080*/  BSYNC B1 ;  /* 0x0000000000017941 */ /* 0x000fea0003800000 */
.L_x_53977:
        /* <DEDUP_REMOVED lines=24> */
.L_x_54010:
[----:B------:R-:W-:-:S07]  /*14210*/  IMAD.MOV.U32 R213, RZ, RZ, R10 ;  /* 0x000000ffffd57224 */ /* 0x000fce00078e000a */
.L_x_54011:
[----:B------:R-:W-:Y:S05]  /*14220*/  BSYNC B2 ;  /* 0x0000000000027941 */ /* 0x000fea0003800000 */
.L_x_54009:
        /* <DEDUP_REMOVED lines=16> */
.L_x_54015:
[----:B------:R-:W-:Y:S05]  /*14330*/  BSYNC B3 ;  /* 0x0000000000037941 */ /* 0x000fea0003800000 */
.L_x_54014:
        /* <DEDUP_REMOVED lines=44> */
.L_x_54013:
[----:B------:R-:W-:Y:S05]  /*14600*/  BSYNC B2 ;  /* 0x0000000000027941 */ /* 0x000fea0003800000 */
.L_x_54012:
        /* <DEDUP_REMOVED lines=24> */
.L_x_54017:
[----:B------:R-:W-:-:S07]  /*14790*/  IMAD.MOV.U32 R8, RZ, RZ, R10 ;  /* 0x000000ffff087224 */ /* 0x000fce00078e000a */
.L_x_54018:
[----:B------:R-:W-:Y:S05]  /*147a0*/  BSYNC B2 ;  /* 0x0000000000027941 */ /* 0x000fea0003800000 */
.L_x_54016:
        /* <DEDUP_REMOVED lines=16> */
.L_x_54022:
[----:B------:R-:W-:Y:S05]  /*148b0*/  BSYNC B3 ;  /* 0x0000000000037941 */ /* 0x000fea0003800000 */
.L_x_54021:
        /* <DEDUP_REMOVED lines=44> */
.L_x_54020:
[----:B------:R-:W-:Y:S05]  /*14b80*/  BSYNC B2 ;  /* 0x0000000000027941 */ /* 0x000fea0003800000 */
.L_x_54019:
        /* <DEDUP_REMOVED lines=19> */
.L_x_54024:
[----:B------:R-:W-:-:S07]  /*14cc0*/  MOV R8, R10 ;  /* 0x0000000a00087202 */ /* 0x000fce0000000f00 */
.L_x_54025:
[----:B------:R-:W-:Y:S05]  /*14cd0*/  BSYNC B2 ;  /* 0x0000000000027941 */ /* 0x000fea0003800000 */
.L_x_54023:
        /* <DEDUP_REMOVED lines=16> */
.L_x_54029:
[----:B------:R-:W-:Y:S05]  /*14de0*/  BSYNC B3 ;  /* 0x0000000000037941 */ /* 0x000fea0003800000 */
.L_x_54028:
        /* <DEDUP_REMOVED lines=44> */
.L_x_54027:
[----:B------:R-:W-:Y:S05]  /*150b0*/  BSYNC B2 ;  /* 0x0000000000027941 */ /* 0x000fea0003800000 */
.L_x_54026:
        /* <DEDUP_REMOVED lines=19> */
.L_x_54031:
[----:B------:R-:W-:-:S07]  /*151f0*/  IMAD.MOV.U32 R214, RZ, RZ, R10 ;  /* 0x000000ffffd67224 */ /* 0x000fce00078e000a */
.L_x_54032:
[----:B------:R-:W-:Y:S05]  /*15200*/  BSYNC B2 ;  /* 0x0000000000027941 */ /* 0x000fea0003800000 */
.L_x_54030:
        /* <DEDUP_REMOVED lines=16> */
.L_x_54036:
[----:B------:R-:W-:Y:S05]  /*15310*/  BSYNC B3 ;  /* 0x0000000000037941 */ /* 0x000fea0003800000 */
.L_x_54035:
        /* <DEDUP_REMOVED lines=44> */
.L_x_54034:
[----:B------:R-:W-:Y:S05]  /*155e0*/  BSYNC B2 ;  /* 0x0000000000027941 */ /* 0x000fea0003800000 */
.L_x_54033:
        /* <DEDUP_REMOVED lines=20> */
.L_x_54008:
[----:B------:R-:W-:Y:S05]  /*15730*/  BSYNC B1 ;  /* 0x0000000000017941 */ /* 0x000fea0003800000 */
.L_x_54007:
        /* <DEDUP_REMOVED lines=24> */
.L_x_54040:
[----:B------:R-:W-:-:S07]  /*158c0*/  MOV R213, R10 ;  /* 0x0000000a00d57202 */ /* 0x000fce0000000f00 */
.L_x_54041:
[----:B------:R-:W-:Y:S05]  /*158d0*/  BSYNC B2 ;  /* 0x0000000000027941 */ /* 0x000fea0003800000 */
.L_x_54039:
        /* <DEDUP_REMOVED lines=16> */
.L_x_54045:
[----:B------:R-:W-:Y:S05]  /*159e0*/  BSYNC B3 ;  /* 0x0000000000037941 */ /* 0x000fea0003800000 */
.L_x_54044:
        /* <DEDUP_REMOVED lines=44> */
.L_x_54043:
[----:B------:R-:W-:Y:S05]  /*15cb0*/  BSYNC B2 ;  /* 0x0000000000027941 */ /* 0x000fea0003800000 */
.L_x_54042:
        /* <DEDUP_REMOVED lines=24> */
.L_x_54047:
[----:B------:R-:W-:-:S07]  /*15e40*/  MOV R8, R10 ;  /* 0x0000000a00087202 */ /* 0x000fce0000000f00 */
.L_x_54048:
[----:B------:R-:W-:Y:S05]  /*15e50*/  BSYNC B2 ;  /* 0x0000000000027941 */ /* 0x000fea0003800000 */
.L_x_54046:
        /* <DEDUP_REMOVED lines=16> */
.L_x_54052:
[----:B------:R-:W-:Y:S05]  /*15f60*/  BSYNC B3 ;  /* 0x0000000000037941 */ /* 0x000fea0003800000 */
.L_x_54051:
        /* <DEDUP_REMOVED lines=44> */
.L_x_54050:
[----:B------:R-:W-:Y:S05]  /*16230*/  BSYNC B2 ;  /* 0x0000000000027941 */ /* 0x000fea0003800000 */
.L_x_54049:
        /* <DEDUP_REMOVED lines=19> */
.L_x_54054:
[----:B------:R-:W-:-:S07]  /*16370*/  IMAD.MOV.U32 R8, RZ, RZ, R10 ;  /* 0x000000ffff087224 */ /* 0x000fce00078e000a */
.L_x_54055:
[----:B------:R-:W-:Y:S05]  /*16380*/  BSYNC B2 ;  /* 0x0000000000027941 */ /* 0x000fea0003800000 */
.L_x_54053:
        /* <DEDUP_REMOVED lines=16> */
.L_x_54059:
[----:B------:R-:W-:Y:S05]  /*16490*/  BSYNC B3 ;  /* 0x0000000000037941 */ /* 0x000fea0003800000 */
.L_x_54058:
        /* <DEDUP_REMOVED lines=44> */
.L_x_54057:
[----:B------:R-:W-:Y:S05]  /*16760*/  BSYNC B2 ;  /* 0x0000000000027941 */ /* 0x000fea0003800000 */
.L_x_54056:
        /* <DEDUP_REMOVED lines=19> */
.L_x_54061:
[----:B------:R-:W-:-:S07]  /*168a0*/  MOV R214, R10 ;  /* 0x0000000a00d67202 */ /* 0x000fce0000000f00 */
.L_x_54062:
[----:B------:R-:W-:Y:S05]  /*168b0*/  BSYNC B2 ;  /* 0x0000000000027941 */ /* 0x000fea0003800000 */
.L_x_54060:
        /* <DEDUP_REMOVED lines=16> */
.L_x_54066:
[----:B------:R-:W-:Y:S05]  /*169c0*/  BSYNC B3 ;  /* 0x0000000000037941 */ /* 0x000fea0003800000 */
.L_x_54065:
        /* <DEDUP_REMOVED lines=44> */
.L_x_54064:
[----:B------:R-:W-:Y:S05]  /*16c90*/  BSYNC B2 ;  /* 0x0000000000027941 */ /* 0x000fea0003800000 */
.L_x_54063:
        /* <DEDUP_REMOVED lines=20> */
.L_x_54038:
[----:B------:R-:W-:Y:S05]  /*16de0*/  BSYNC B1 ;  /* 0x0000000000017941 */ /* 0x000fea0003800000 */
.L_x_54037:
        /* <DEDUP_REMOVED lines=24> */
.L_x_54070:
[----:B------:R-:W-:-:S07]  /*16f70*/  IMAD.MOV.U32 R213, RZ, RZ, R10 ;  /* 0x000000ffffd57224 */ /* 0x000fce00078e000a */
.L_x_54071:
[----:B------:R-:W-:Y:S05]  /*16f80*/  BSYNC B2 ;  /* 0x0000000000027941 */ /* 0x000fea0003800000 */
.L_x_54069:
        /* <DEDUP_REMOVED lines=16> */
.L_x_54075:
[----:B------:R-:W-:Y:S05]  /*17090*/  BSYNC B3 ;  /* 0x0000000000037941 */ /* 0x000fea0003800000 */
.L_x_54074:
        /* <DEDUP_REMOVED lines=44> */
.L_x_54073:
[----:B------:R-:W-:Y:S05]  /*17360*/  BSYNC B2 ;  /* 0x0000000000027941 */ /* 0x000fea0003800000 */
.L_x_54072:
        /* <DEDUP_REMOVED lines=24> */
.L_x_54077:
[----:B------:R-:W-:-:S07]  /*174f0*/  IMAD.MOV.U32 R8, RZ, RZ, R10 ;  /* 0x000000ffff087224 */ /* 0x000fce00078e000a */
.L_x_54078:
[----:B------:R-:W-:Y:S05]  /*17500*/  BSYNC B2 ;  /* 0x0000000000027941 */ /* 0x000fea0003800000 */
.L_x_54076:
        /* <DEDUP_REMOVED lines=16> */
.L_x_54082:
[----:B------:R-:W-:Y:S05]  /*17610*/  BSYNC B3 ;  /* 0x0000000000037941 */ /* 0x000fea0003800000 */
.L_x_54081:
        /* <DEDUP_REMOVED lines=44> */
.L_x_54080:
[----:B------:R-:W-:Y:S05]  /*178e0*/  BSYNC B2 ;  /* 0x0000000000027941 */ /* 0x000fea0003800000 */
.L_x_54079:
        /* <DEDUP_REMOVED lines=19> */
.L_x_54084:
[----:B------:R-:W-:-:S07]  /*17a20*/  MOV R8, R10 ;  /* 0x0000000a00087202 */ /* 0x000fce0000000f00 */
.L_x_54085:
[----:B------:R-:W-:Y:S05]  /*17a30*/  BSYNC B2 ;  /* 0x0000000000027941 */ /* 0x000fea0003800000 */
.L_x_54083:
        /* <DEDUP_REMOVED lines=16> */
.L_x_54089:
[----:B------:R-:W-:Y:S05]  /*17b40*/  BSYNC B3 ;  /* 0x0000000000037941 */ /* 0x000fea0003800000 */
.L_x_54088:
        /* <DEDUP_REMOVED lines=44> */
.L_x_54087:
[----:B------:R-:W-:Y:S05]  /*17e10*/  BSYNC B2 ;  /* 0x0000000000027941 */ /* 0x000fea0003800000 */
.L_x_54086:
        /* <DEDUP_REMOVED lines=19> */
.L_x_54091:
[----:B------:R-:W-:-:S07]  /*17f50*/  IMAD.MOV.U32 R214, RZ, RZ, R10 ;  /* 0x000000ffffd67224 */ /* 0x000fce00078e000a */
.L_x_54092:
[----:B------:R-:W-:Y:S05]  /*17f60*/  BSYNC B2 ;  /* 0x0000000000027941 */ /* 0x000fea0003800000 */
.L_x_54090:
        /* <DEDUP_REMOVED lines=16> */
.L_x_54096:
[----:B------:R-:W-:Y:S05]  /*18070*/  BSYNC B3 ;  /* 0x0000000000037941 */ /* 0x000fea0003800000 */
.L_x_54095:
        /* <DEDUP_REMOVED lines=44> */
.L_x_54094:
[----:B------:R-:W-:Y:S05]  /*18340*/  BSYNC B2 ;  /* 0x0000000000027941 */ /* 0x000fea0003800000 */
.L_x_54093:
        /* <DEDUP_REMOVED lines=19> */
.L_x_54068:
[----:B------:R-:W-:Y:S05]  /*18480*/  BSYNC B1 ;  /* 0x0000000000017941 */ /* 0x000fea0003800000 */
.L_x_54067:
[----:B------:R-:W-:Y:S01]  /*18490*/  FADD.FTZ R212, RZ, R148 ;  /* 0x00000094ffd47221 */ /* 0x000fe20000010000 */
[C---:B------:R-:W-:Y:S01]  /*184a0*/  LOP3.LUT P1, RZ, R13.reuse, 0x800, RZ, 0xc0, !PT ;  /* 0x000008000dff7812 */ /* 0x040fe2000782c0ff */
[----:B------:R-:W-:Y:S01]  /*184b0*/  UMOV UR25, 0xffffffff ;  /* 0xffffffff00197882 */ /* 0x000fe20000000000 */
[----:B------:R-:W-:Y:S01]  /*184c0*/  LOP3.LUT R13, R13, 0xfffffbff, RZ, 0xc0, !PT ;  /* 0xfffffbff0d0d7812 */ /* 0x000fe200078ec0ff */
[----:B0----5:R-:W-:Y:S01]  /*184d0*/  FADD.FTZ R15, R149, R212 ;  /* 0x000000d4950f7221 */ /* 0x021fe20000010000 */
        /* <DEDUP_REMOVED lines=9> */
[----:B-1234-:R-:W-:-:S04]  /*18570*/  FADD.FTZ R213, R153, R212 ;  /* 0x000000d499d57221 */ /* 0x01efc80000010000 */
        /* <DEDUP_REMOVED lines=259> */
.L_x_54142:
[----:B------:R-:W-:Y:S01]  /*195b0*/  FMUL.FTZ R14, R15, R15 ;  /* 0x0000000f0f0e7220 */ /* 0x000fe20000410000 */
[----:B-1----:R-:W-:Y:S01]  /*195c0*/  FADD.FTZ R219, R216, R217 ;  /* 0x000000d9d8db7221 */ /* 0x002fe20000010000 */
[----:B------:R-:W1:Y:S01]  /*195d0*/  @!P5 LDC.64 R214, c[0x0][0x250] ;  /* 0x00009400ffd6db82 */ /* 0x000e620000000a00 */
[----:B------:R-:W-:Y:S01]  /*195e0*/  LOP3.LUT P1, RZ, R13, 0x800, RZ, 0xc0, !PT ;  /* 0x000008000dff7812 */ /* 0x000fe2000782c0ff */
[----:B------:R-:W-:Y:S01]  /*195f0*/  BSSY B1, `(.L_x_54098) ;  /* 0x000001c000017945 */ /* 0x000fe20003800000 */
[----:B------:R-:W-:Y:S01]  /*19600*/  FSEL R213, R14, RZ, P0 ;  /* 0x000000ff0ed57208 */ /* 0x000fe20000000000 */
[----:B------:R-:W-:-:S04]  /*19610*/  FFMA.FTZ R212, R219, R212, UR32 ;  /* 0x00000020dbd47e23 */ /* 0x000fc800080100d4 */
[----:B0-----:R-:W0:Y:S01]  /*19620*/  @!P5 LDC.64 R216, c[0x0][0x258] ;  /* 0x00009600ffd8db82 */ /* 0x001e220000000a00 */
        /* <DEDUP_REMOVED lines=24> */
.L_x_54099:
[----:B------:R-:W-:Y:S05]  /*197b0*/  BSYNC B1 ;  /* 0x0000000000017941 */ /* 0x000fea0003800000 */
.L_x_54098:
        /* <DEDUP_REMOVED lines=18> */
[----:B------:R-:W-:-:S04]  /*198e0*/  IADD3 R11, R11, 0x20, RZ ;  /* 0x000000200b0b7810 */ /* 0x000fc80007ffe0ff */
[----:B------:R2:W-:Y:S03]  /*198f0*/  STG.E.128 desc[UR6][R216.64], R212 ;  /* 0x000000d4d8007986 */ /* 0x0005e6000c101d06 */
.L_x_54101:
[----:B------:R-:W-:Y:S05]  /*19900*/  BSYNC B1 ;  /* 0x0000000000017941 */ /* 0x000fea0003800000 */
.L_x_54100:
        /* <DEDUP_REMOVED lines=18> */
[----:B------:R-:W-:-:S04]  /*19a30*/  VIADD R11, R11, 0x20 ;  /* 0x000000200b0b7836 */ /* 0x000fc80000000000 */
[----:B------:R3:W-:Y:S03]  /*19a40*/  STG.E.128 desc[UR6][R216.64], R212 ;  /* 0x000000d4d8007986 */ /* 0x0007e6000c101d06 */
.L_x_54103:
[----:B------:R-:W-:Y:S05]  /*19a50*/  BSYNC B1 ;  /* 0x0000000000017941 */ /* 0x000fea0003800000 */
.L_x_54102:
        /* <DEDUP_REMOVED lines=20> */
.L_x_54105:
[----:B------:R-:W-:Y:S05]  /*19ba0*/  BSYNC B1 ;  /* 0x0000000000017941 */ /* 0x000fea0003800000 */
.L_x_54104:
        /* <DEDUP_REMOVED lines=20> */
.L_x_54107:
[----:B------:R-:W-:Y:S05]  /*19cf0*/  BSYNC B1 ;  /* 0x0000000000017941 */ /* 0x000fea0003800000 */
.L_x_54106:
        /* <DEDUP_REMOVED lines=20> */
.L_x_54109:
[----:B------:R-:W-:Y:S05]  /*19e40*/  BSYNC B1 ;  /* 0x0000000000017941 */ /* 0x000fea0003800000 */
.L_x_54108:
        /* <DEDUP_REMOVED lines=20> */
.L_x_54111:
[----:B------:R-:W-:Y:S05]  /*19f90*/  BSYNC B1 ;  /* 0x0000000000017941 */ /* 0x000fea0003800000 */
.L_x_54110:
        /* <DEDUP_REMOVED lines=20> */
.L_x_54113:
[----:B------:R-:W-:Y:S05]  /*1a0e0*/  BSYNC B1 ;  /* 0x0000000000017941 */ /* 0x000fea0003800000 */
.L_x_54112:
        /* <DEDUP_REMOVED lines=20> */
.L_x_54115:
[----:B------:R-:W-:Y:S05]  /*1a230*/  BSYNC B1 ;  /* 0x0000000000017941 */ /* 0x000fea0003800000 */
.L_x_54114:
        /* <DEDUP_REMOVED lines=20> */
.L_x_54117:
[----:B------:R-:W-:Y:S05]  /*1a380*/  BSYNC B1 ;  /* 0x0000000000017941 */ /* 0x000fea0003800000 */
.L_x_54116:
        /* <DEDUP_REMOVED lines=20> */
.L_x_54119:
[----:B------:R-:W-:Y:S05]  /*1a4d0*/  BSYNC B1 ;  /* 0x0000000000017941 */ /* 0x000fea0003800000 */
.L_x_54118:
        /* <DEDUP_REMOVED lines=20> */
.L_x_54121:
[----:B------:R-:W-:Y:S05]  /*1a620*/  BSYNC B1 ;  /* 0x0000000000017941 */ /* 0x000fea0003800000 */
.L_x_54120:
        /* <DEDUP_REMOVED lines=20> */
.L_x_54123:
[----:B------:R-:W-:Y:S05]  /*1a770*/  BSYNC B1 ;  /* 0x0000000000017941 */ /* 0x000fea0003800000 */
.L_x_54122:
        /* <DEDUP_REMOVED lines=20> */
.L_x_54125:
[----:B------:R-:W-:Y:S05]  /*1a8c0*/  BSYNC B1 ;  /* 0x0000000000017941 */ /* 0x000fea0003800000 */
.L_x_54124:
        /* <DEDUP_REMOVED lines=20> */
.L_x_54127:
[----:B------:R-:W-:Y:S05]  /*1aa10*/  BSYNC B1 ;  /* 0x0000000000017941 */ /* 0x000fea0003800000 */
.L_x_54126:
        /* <DEDUP_REMOVED lines=19> */
.L_x_54129:
[----:B------:R-:W-:Y:S05]  /*1ab50*/  BSYNC B1 ;  /* 0x0000000000017941 */ /* 0x000fea0003800000 */
.L_x_54128:
[----:B01----:R-:W0:Y:S02]  /*1ab60*/  LDC.64 R14, c[0x0][0x210] ;  /* 0x00008400ff0e7b82 */ /* 0x003e240000000a00 */
[----:B0-----:R-:W-:-:S04]  /*1ab70*/  LEA R5, R14, R5, 0x2 ;  /* 0x000000050e057211 */ /* 0x001fc800078e10ff */
[----:B------:R-:W-:-:S13]  /*1ab80*/  ISETP.GE.AND P1, PT, R5, R15, PT ;  /* 0x0000000f0500720c */ /* 0x000fda0003f26270 */
[----:B------:R-:W-:Y:S05]  /*1ab90*/  @!P1 BRA `(.L_x_54130) ;  /* 0xfffffe6c00489947 */ /* 0x000fea000383ffff */
[----:B------:R-:W-:Y:S05]  /*1aba0*/  BSYNC B0 ;  /* 0x0000000000007941 */ /* 0x000fea0003800000 */
.L_x_53616:
[----:B------:R-:W-:Y:S05]  /*1abb0*/  EXIT ;  /* 0x000000000000794d */ /* 0x000fea0003800000 */
.L_x_54097:
        /* <DEDUP_REMOVED lines=8> */
.L_x_54132:
[----:B------:R-:W-:Y:S05]  /*1ac40*/  BSYNC B1 ;  /* 0x0000000000017941 */ /* 0x000fea0003800000 */
.L_x_54131:
        /* <DEDUP_REMOVED lines=14> */
.L_x_54133:
        /* <DEDUP_REMOVED lines=9> */
.L_x_54134:
[----:B------:R-:W-:Y:S02]  /*1adc0*/  IMAD.MOV.U32 R223, RZ, RZ, 0x8 ;  /* 0x00000008ffdf7424 */ /* 0x000fe400078e00ff */
[----:B------:R-:W-:-:S04]  /*1add0*/  IMAD.MOV.U32 R215, RZ, RZ, R217 ;  /* 0x000000ffffd77224 */ /* 0x000fc800078e00d9 */
[----:B------:R-:W-:-:S05]  /*1ade0*/  FADD.FTZ R215, R214, R215 ;  /* 0x000000d7d6d77221 */ /* 0x000fca0000010000 */
[----:B------:R-:W-:-:S07]  /*1adf0*/  MOV R222, R215 ;  /* 0x000000d700de7202 */ /* 0x000fce0000000f00 */
[----:B------:R-:W-:Y:S05]  /*1ae00*/  WARPSYNC.COLLECTIVE R221, `(.L_x_54135) ;  /* 0x00000000dd087348 */ /* 0x000fea0003c00000 */
[----:B------:R0:W1:Y:S02]  /*1ae10*/  SHFL.BFLY P6, R217, R222, R223, R224 ;  /* 0x0c0000dfded97389 */ /* 0x00006400000c00e0 */
[----:B01----:R-:W-:Y:S01]  /*1ae20*/  ENDCOLLECTIVE ;  /* 0x000000000000791b */ /* 0x003fe20003800000 */
.L_x_54135:
[----:B------:R-:W-:Y:S01]  /*1ae30*/  HFMA2.MMA R223, -RZ, RZ, 0, 9.5367431640625e-07 ;  /* 0x00000010ffdf7435 */ /* 0x000fe200000001ff */
[----:B------:R-:W-:-:S05]  /*1ae40*/  MOV R14, R217 ;  /* 0x000000d9000e7202 */ /* 0x000fca0000000f00 */
[----:B------:R-:W-:-:S04]  /*1ae50*/  FADD.FTZ R216, R215, R14 ;  /* 0x0000000ed7d87221 */ /* 0x000fc80000010000 */
[----:B------:R-:W-:-:S07]  /*1ae60*/  IMAD.MOV.U32 R222, RZ, RZ, R216 ;  /* 0x000000ffffde7224 */ /* 0x000fce00078e00d8 */
[----:B------:R-:W-:Y:S05]  /*1ae70*/  WARPSYNC.COLLECTIVE R221, `(.L_x_54136) ;  /* 0x00000000dd087348 */ /* 0x000fea0003c00000 */
[----:B------:R0:W1:Y:S02]  /*1ae80*/  SHFL.BFLY P6, R217, R222, R223, R224 ;  /* 0x0c0000dfded97389 */ /* 0x00006400000c00e0 */
[----:B01----:R-:W-:Y:S01]  /*1ae90*/  ENDCOLLECTIVE ;  /* 0x000000000000791b */ /* 0x003fe20003800000 */
.L_x_54136:
        /* <DEDUP_REMOVED lines=148> */
.L_x_54137:
[----:B------:R-:W-:Y:S02]  /*1b7e0*/  IMAD.MOV.U32 R223, RZ, RZ, 0x2 ;  /* 0x00000002ffdf7424 */ /* 0x000fe400078e00ff */
[----:B------:R-:W-:-:S04]  /*1b7f0*/  IMAD.MOV.U32 R213, RZ, RZ, R217 ;  /* 0x000000ffffd57224 */ /* 0x000fc800078e00d9 */
[----:B------:R-:W-:-:S05]  /*1b800*/  FADD.FTZ R213, R14, R213 ;  /* 0x000000d50ed57221 */ /* 0x000fca0000010000 */
[----:B------:R-:W-:-:S07]  /*1b810*/  MOV R222, R213 ;  /* 0x000000d500de7202 */ /* 0x000fce0000000f00 */
[----:B------:R-:W-:Y:S05]  /*1b820*/  WARPSYNC.COLLECTIVE R221, `(.L_x_54138) ;  /* 0x00000000dd087348 */ /* 0x000fea0003c00000 */
[----:B------:R0:W1:Y:S02]  /*1b830*/  SHFL.BFLY P6, R217, R222, R223, R224 ;  /* 0x0c0000dfded97389 */ /* 0x00006400000c00e0 */
[----:B01----:R-:W-:Y:S01]  /*1b840*/  ENDCOLLECTIVE ;  /* 0x000000000000791b */ /* 0x003fe20003800000 */
.L_x_54138:
[----:B------:R-:W-:Y:S01]  /*1b850*/  HFMA2.MMA R223, -RZ, RZ, 0, 2.384185791015625e-07 ;  /* 0x00000004ffdf7435 */ /* 0x000fe200000001ff */
[----:B------:R-:W-:-:S05]  /*1b860*/  MOV R214, R217 ;  /* 0x000000d900d67202 */ /* 0x000fca0000000f00 */
[----:B------:R-:W-:-:S04]  /*1b870*/  FADD.FTZ R214, R213, R214 ;  /* 0x000000d6d5d67221 */ /* 0x000fc80000010000 */
[----:B------:R-:W-:-:S07]  /*1b880*/  IMAD.MOV.U32 R222, RZ, RZ, R214 ;  /* 0x000000ffffde7224 */ /* 0x000fce00078e00d6 */
[----:B------:R-:W-:Y:S05]  /*1b890*/  WARPSYNC.COLLECTIVE R221, `(.L_x_54139) ;  /* 0x00000000dd087348 */ /* 0x000fea0003c00000 */
[----:B------:R0:W1:Y:S02]  /*1b8a0*/  SHFL.BFLY P6, R217, R222, R223, R224 ;  /* 0x0c0000dfded97389 */ /* 0x00006400000c00e0 */
[----:B01----:R-:W-:Y:S01]  /*1b8b0*/  ENDCOLLECTIVE ;  /* 0x000000000000791b */ /* 0x003fe20003800000 */
.L_x_54139:
[----:B------:R-:W-:Y:S02]  /*1b8c0*/  IMAD.MOV.U32 R223, RZ, RZ, 0x8 ;  /* 0x00000008ffdf7424 */ /* 0x000fe400078e00ff */
[----:B------:R-:W-:-:S04]  /*1b8d0*/  IMAD.MOV.U32 R215, RZ, RZ, R217 ;  /* 0x000000ffffd77224 */ /* 0x000fc800078e00d9 */
[----:B------:R-:W-:-:S05]  /*1b8e0*/  FADD.FTZ R215, R214, R215 ;  /* 0x000000d7d6d77221 */ /* 0x000fca0000010000 */
[----:B------:R-:W-:-:S07]  /*1b8f0*/  MOV R222, R215 ;  /* 0x000000d700de7202 */ /* 0x000fce0000000f00 */
[----:B------:R-:W-:Y:S05]  /*1b900*/  WARPSYNC.COLLECTIVE R221, `(.L_x_54140) ;  /* 0x00000000dd087348 */ /* 0x000fea0003c00000 */
[----:B------:R0:W1:Y:S02]  /*1b910*/  SHFL.BFLY P6, R217, R222, R223, R224 ;  /* 0x0c0000dfded97389 */ /* 0x00006400000c00e0 */
[----:B01----:R-:W-:Y:S01]  /*1b920*/  ENDCOLLECTIVE ;  /* 0x000000000000791b */ /* 0x003fe20003800000 */
.L_x_54140:
[----:B------:R-:W-:Y:S01]  /*1b930*/  HFMA2.MMA R223, -RZ, RZ, 0, 9.5367431640625e-07 ;  /* 0x00000010ffdf7435 */ /* 0x000fe200000001ff */
[----:B------:R-:W-:-:S05]  /*1b940*/  MOV R216, R217 ;  /* 0x000000d900d87202 */ /* 0x000fca0000000f00 */
[----:B------:R-:W-:-:S04]  /*1b950*/  FADD.FTZ R216, R215, R216 ;  /* 0x000000d8d7d87221 */ /* 0x000fc80000010000 */
[----:B------:R-:W-:-:S07]  /*1b960*/  IMAD.MOV.U32 R222, RZ, RZ, R216 ;  /* 0x000000ffffde7224 */ /* 0x000fce00078e00d8 */
[----:B------:R-:W-:Y:S05]  /*1b970*/  WARPSYNC.COLLECTIVE R221, `(.L_x_54141) ;  /* 0x00000000dd087348 */ /* 0x000fea0003c00000 */
[----:B------:R0:W1:Y:S02]  /*1b980*/  SHFL.BFLY P6, R217, R222, R223, R224 ;  /* 0x0c0000dfded97389 */ /* 0x00006400000c00e0 */
[----:B01----:R-:W-:Y:S01]  /*1b990*/  ENDCOLLECTIVE ;  /* 0x000000000000791b */ /* 0x003fe20003800000 */
.L_x_54141:
[----:B------:R-:W-:Y:S05]  /*1b9a0*/  BRA `(.L_x_54142) ;  /* 0xffffffdc00007947 */ /* 0x000fea000383ffff */
.L_x_54143:
        /* <DEDUP_REMOVED lines=13> */
.L_x_58472:


//--------------------- .text._ZN10layer_norm13ln_fwd_kernelINS_13Kernel_traitsIfffffjLj2048ELj1ELj4ELj1ELj16ENS_18Kernel_traits_baseILj2048EfffffjLj128EEEEELb1ELb0ELb0ELb1EEEvNS_9FwdParamsE --------------------------
	.section	.text._ZN10layer_norm13ln_fwd_kernelINS_13Kernel_traitsIfffffjLj2048ELj1ELj4ELj1ELj16ENS_18Kernel_traits_baseILj2048EfffffjLj128EEEEELb1ELb0ELb0ELb1EEEvNS_9FwdParamsE,"ax",@progbits
	.align	128
        .global         _ZN10layer_norm13ln_fwd_kernelINS_13Kernel_traitsIfffffjLj2048ELj1ELj4ELj1ELj16ENS_18Kernel_traits_baseILj2048EfffffjLj128EEEEELb1ELb0ELb0ELb1EEEvNS_9FwdParamsE
        .type           _ZN10layer_norm13ln_fwd_kernelINS_13Kernel_traitsIfffffjLj2048ELj1ELj4ELj1ELj16ENS_18Kernel_traits_baseILj2048EfffffjLj128EEEEELb1ELb0ELb0ELb1EEEvNS_9FwdParamsE,@function
        .size           _ZN10layer_norm13ln_fwd_kernelINS_13Kernel_traitsIfffffjLj2048ELj1ELj4ELj1ELj16ENS_18Kernel_traits_baseILj2048EfffffjLj128EEEEELb1ELb0ELb0ELb1EEEvNS_9FwdParamsE,(.L_x_58473 - _ZN10layer_norm13ln_fwd_kernelINS_13Kernel_traitsIfffffjLj2048ELj1ELj4ELj1ELj16ENS_18Kernel_traits_baseILj2048EfffffjLj128EEEEELb1ELb0ELb0ELb1EEEvNS_9FwdParamsE)
        .other          _ZN10layer_norm13ln_fwd_kernelINS_13Kernel_traitsIfffffjLj2048ELj1ELj4ELj1ELj16ENS_18Kernel_traits_baseILj2048EfffffjLj128EEEEELb1ELb0ELb0ELb1EEEvNS_9FwdParamsE,@"STO_CUDA_ENTRY STV_DEFAULT"
_ZN10layer_norm13ln_fwd_kernelINS_13Kernel_traitsIfffffjLj2048ELj1ELj4ELj1ELj16ENS_18Kernel_traits_baseILj2048EfffffjLj128EEEEELb1ELb0ELb0ELb1EEEvNS_9FwdParamsE:
.text._ZN10layer_norm13ln_fwd_kernelINS_13Kernel_traitsIfffffjLj2048ELj1ELj4ELj1ELj16ENS_18Kernel_traits_baseILj2048EfffffjLj128EEEEELb1ELb0ELb0ELb1EEEvNS_9FwdParamsE:
        /* <DEDUP_REMOVED lines=13> */
[----:B------:R-:W0:Y:S01]  /*00d0*/  S2R R10, SR_CTAID.X ;  /* 0x00000000000a7919 */ /* 0x000e220000002500 */
[----:B------:R-:W-:-:S04]  /*00e0*/  ULDC UR8, c[0x0][0x0] ;  /* 0x0000000000087ab9 */ /* 0x000fc80000000800 */
[----:B------:R-:W4:Y:S01]  /*00f0*/  LDC.64 R80, c[0x0][0x260] ;  /* 0x00009800ff507b82 */ /* 0x000f220000000a00 */
[----:B-1----:R-:W-:-:S06]  /*0100*/  @P0 IMAD.MOV.U32 R5, RZ, RZ, R13 ;  /* 0x000000ffff050224 */ /* 0x002fcc00078e000d */
[----:B------:R-:W3:Y:S01]  /*0110*/  @P0 LDG.E.64 R4, desc[UR4][R4.64] ;  /* 0x0000000404040981 */ /* 0x000ee2000c1e1b00 */
[--C-:B0-----:R-:W-:Y:S01]  /*0120*/  IMAD R212, R10, UR8, R215.reuse ;  /* 0x000000080ad47c24 */ /* 0x101fe2000f8e02d7 */
[----:B------:R-:W-:Y:S01]  /*0130*/  ULDC.64 UR8, c[0x0][0x2c8] ;  /* 0x0000b20000087ab9 */ /* 0x000fe20000000a00 */
[----:B------:R-:W-:Y:S02]  /*0140*/  SHF.R.U32.HI R216, RZ, 0x5, R215 ;  /* 0x00000005ffd87819 */ /* 0x000fe400000116d7 */
        /* <DEDUP_REMOVED lines=9> */
[C---:B------:R-:W-:Y:S01]  /*01e0*/  LOP3.LUT R113, R215.reuse, 0x100, RZ, 0xfc, !PT ;  /* 0x00000100d7717812 */ /* 0x040fe200078efcff */
[----:B------:R-:W-:Y:S01]  /*01f0*/  IMAD R216, R10, 0x4, R216 ;  /* 0x000000040ad87824 */ /* 0x000fe200078e02d8 */
[C---:B------:R-:W-:Y:S02]  /*0200*/  LOP3.LUT R101, R215.reuse, 0x160, RZ, 0xfc, !PT ;  /* 0x00000160d7657812 */ /* 0x040fe400078efcff */
[C---:B------:R-:W-:Y:S02]  /*0210*/  LOP3.LUT R93, R215.reuse, 0x1a0, RZ, 0xfc, !PT ;  /* 0x000001a0d75d7812 */ /* 0x040fe400078efcff */
[----:B------:R-:W-:-:S02]  /*0220*/  LOP3.LUT R85, R215, 0x1e0, RZ, 0xfc, !PT ;  /* 0x000001e0d7557812 */ /* 0x000fc400078efcff */
[C---:B------:R-:W-:Y:S02]  /*0230*/  LOP3.LUT R105, R215.reuse, 0x140, RZ, 0xfc, !PT ;  /* 0x00000140d7697812 */ /* 0x040fe400078efcff */
[C---:B------:R-:W-:Y:S02]  /*0240*/  LOP3.LUT R97, R215.reuse, 0x180, RZ, 0xfc, !PT ;  /* 0x00000180d7617812 */ /* 0x040fe400078efcff */
        /* <DEDUP_REMOVED lines=33> */
[----:B--2---:R-:W-:-:S02]  /*0460*/  @P0 R2UR UR6, R2 ;  /* 0x00000000020602ca */ /* 0x004fc400000e0000 */
[----:B------:R-:W-:Y:S02]  /*0470*/  @P0 R2UR UR7, R3 ;  /* 0x00000000030702ca */ /* 0x000fe400000e0000 */
[----:B---3--:R-:W-:-:S04]  /*0480*/  @P0 IADD3 R0, P1, R4, R7, RZ ;  /* 0x0000000704000210 */ /* 0x008fc80007f3e0ff */
[----:B------:R-:W-:Y:S01]  /*0490*/  @P0 IADD3.X R13, RZ, R5, RZ, P1, !PT ;  /* 0x00000005ff0d0210 */ /* 0x000fe20000ffe4ff */
        /* <DEDUP_REMOVED lines=42> */
[----:B------:R-:W-:Y:S02]  /*0740*/  ISETP.NE.U32.AND P0, PT, RZ, UR8, PT ;  /* 0x00000008ff007c0c */ /* 0x000fe4000bf05070 */
[----:B------:R-:W-:Y:S01]  /*0750*/  LOP3.LUT R8, R3, UR29, R6, 0x96, !PT ;  /* 0x0000001d03087c12 */ /* 0x000fe2000f8e9606 */
[----:B------:R-:W-:Y:S01]  /*0760*/  IMAD.WIDE.U32 R6, R7, -0x2daee0ad, RZ ;  /* 0xd2511f5307067825 */ /* 0x000fe200078e00ff */
[----:B------:R-:W-:Y:S01]  /*0770*/  UIADD3 UR30, UR6, 0x5384540f, URZ ;  /* 0x5384540f061e7890 */ /* 0x000fe2000fffe03f */
[----:B------:R-:W-:Y:S02]  /*0780*/  ISETP.NE.AND.EX P0, PT, RZ, UR9, PT, P0 ;  /* 0x00000009ff007c0c */ /* 0x000fe4000bf05300 */
[----:B------:R-:W-:Y:S01]  /*0790*/  IMAD.WIDE.U32 R8, R8, -0x326172a9, RZ ;  /* 0xcd9e8d5708087825 */ /* 0x000fe200078e00ff */
[----:B------:R-:W-:Y:S01]  /*07a0*/  LOP3.LUT R214, R7, UR31, R2, 0x96, !PT ;  /* 0x0000001f07d67c12 */ /* 0x000fe2000f8e9602 */
[----:B------:R-:W-:-:S03]  /*07b0*/  UIADD3 UR32, UR6, -0xe443238, URZ ;  /* 0xf1bbcdc806207890 */ /* 0x000fc6000fffe03f */
[----:B------:R-:W-:Y:S01]  /*07c0*/  LOP3.LUT R213, R9, UR30, R4, 0x96, !PT ;  /* 0x0000001e09d57c12 */ /* 0x000fe2000f8e9604 */
[----:B------:R-:W-:Y:S01]  /*07d0*/  IMAD.HI.U32 R5, R214, -0x326172a9, RZ ;  /* 0xcd9e8d57d6057827 */ /* 0x000fe200078e00ff */
[----:B------:R-:W-:-:S03]  /*07e0*/  UIADD3 UR33, UR7, -0x24c28bd8, URZ ;  /* 0xdb3d742807217890 */ /* 0x000fc6000fffe03f */
[----:B------:R-:W-:Y:S01]  /*07f0*/  IMAD.HI.U32 R3, R213, -0x2daee0ad, RZ ;  /* 0xd2511f53d5037827 */ /* 0x000fe200078e00ff */
[----:B------:R-:W-:Y:S02]  /*0800*/  LOP3.LUT R12, R5, UR32, R8, 0x96, !PT ;  /* 0x00000020050c7c12 */ /* 0x000fe4000f8e9608 */
[----:B------:R-:W-:Y:S02]  /*0810*/  @P0 LEA R4, P3, R141, UR8, 0x4 ;  /* 0x000000088d040c11 */ /* 0x000fe4000f8620ff */
[----:B------:R-:W-:Y:S02]  /*0820*/  @P0 LEA R8, P5, R133, UR8, 0x4 ;  /* 0x0000000885080c11 */ /* 0x000fe4000f8a20ff */
[----:B------:R-:W-:Y:S02]  /*0830*/  LOP3.LUT R14, R3, UR33, R6, 0x96, !PT ;  /* 0x00000021030e7c12 */ /* 0x000fe4000f8e9606 */
[----:B------:R-:W-:Y:S02]  /*0840*/  @P0 LEA R2, P2, R215, UR8, 0x4 ;  /* 0x00000008d7020c11 */ /* 0x000fe4000f8420ff */
[----:B------:R-:W-:Y:S01]  /*0850*/  @P0 LEA R6, P4, R137, UR8, 0x4 ;  /* 0x0000000889060c11 */ /* 0x000fe2000f8820ff */
[----:B------:R-:W-:Y:S01]  /*0860*/  @P0 IMAD.X R5, RZ, RZ, UR9, P3 ;  /* 0x00000009ff050e24 */ /* 0x000fe200098e06ff */
[----:B------:R-:W-:Y:S01]  /*0870*/  @P0 LEA R16, P1, R125, UR8, 0x4 ;  /* 0x000000087d100c11 */ /* 0x000fe2000f8220ff */
[----:B------:R-:W-:Y:S01]  /*0880*/  @P0 IMAD.X R9, RZ, RZ, UR9, P5 ;  /* 0x00000009ff090e24 */ /* 0x000fe2000a8e06ff */
[----:B------:R-:W-:-:S02]  /*0890*/  @P0 LEA R20, P3, R117, UR8, 0x4 ;  /* 0x0000000875140c11 */ /* 0x000fc4000f8620ff */
[----:B------:R-:W-:Y:S02]  /*08a0*/  @P0 LEA R24, P5, R109, UR8, 0x4 ;  /* 0x000000086d180c11 */ /* 0x000fe4000f8a20ff */
[----:B------:R-:W-:Y:S02]  /*08b0*/  @P0 IADD3.X R3, RZ, UR9, RZ, P2, !PT ;  /* 0x00000009ff030c10 */ /* 0x000fe400097fe4ff */
[----:B------:R-:W-:Y:S02]  /*08c0*/  @P0 IADD3.X R7, RZ, UR9, RZ, P4, !PT ;  /* 0x00000009ff070c10 */ /* 0x000fe4000a7fe4ff */
[----:B------:R-:W-:Y:S01]  /*08d0*/  @P0 LEA R10, P6, R129, UR8, 0x4 ;  /* 0x00000008810a0c11 */ /* 0x000fe2000f8c20ff */
[----:B------:R-:W-:Y:S01]  /*08e0*/  @P0 IMAD.X R17, RZ, RZ, UR9, P1 ;  /* 0x00000009ff110e24 */ /* 0x000fe200088e06ff */
[----:B------:R-:W-:Y:S01]  /*08f0*/  @P0 LEA R18, P2, R121, UR8, 0x4 ;  /* 0x0000000879120c11 */ /* 0x000fe2000f8420ff */
[----:B------:R-:W-:Y:S01]  /*0900*/  @P0 IMAD.X R21, RZ, RZ, UR9, P3 ;  /* 0x00000009ff150e24 */ /* 0x000fe200098e06ff */
[----:B------:R-:W-:Y:S01]  /*0910*/  @P0 LEA R22, P4, R113, UR8, 0x4 ;  /* 0x0000000871160c11 */ /* 0x000fe2000f8820ff */
[----:B------:R-:W-:Y:S01]  /*0920*/  @P0 IMAD.X R25, RZ, RZ, UR9, P5 ;  /* 0x00000009ff190e24 */ /* 0x000fe2000a8e06ff */
[----:B------:R-:W-:Y:S01]  /*0930*/  @P0 IADD3.X R11, RZ, UR9, RZ, P6, !PT ;  /* 0x00000009ff0b0c10 */ /* 0x000fe2000b7fe4ff */
[----:B------:R0:W5:Y:S01]  /*0940*/  @P0 LDG.E.128 R204, desc[UR4][R2.64] ;  /* 0x0000000402cc0981 */ /* 0x000162000c1e1d00 */
[----:B------:R-:W-:-:S02]  /*0950*/  @P0 LEA R28, P1, R101, UR8, 0x4 ;  /* 0x00000008651c0c11 */ /* 0x000fc4000f8220ff */
[----:B------:R-:W-:Y:S01]  /*0960*/  @P0 IADD3.X R19, RZ, UR9, RZ, P2, !PT ;  /* 0x00000009ff130c10 */ /* 0x000fe200097fe4ff */
[----:B------:R0:W5:Y:S01]  /*0970*/  @P0 LDG.E.128 R200, desc[UR4][R4.64] ;  /* 0x0000000404c80981 */ /* 0x000162000c1e1d00 */
[----:B------:R-:W-:Y:S02]  /*0980*/  @P0 LEA R32, P3, R93, UR8, 0x4 ;  /* 0x000000085d200c11 */ /* 0x000fe4000f8620ff */
[----:B------:R-:W-:Y:S01]  /*0990*/  @P0 IADD3.X R23, RZ, UR9, RZ, P4, !PT ;  /* 0x00000009ff170c10 */ /* 0x000fe2000a7fe4ff */
[----:B------:R0:W5:Y:S01]  /*09a0*/  @P0 LDG.E.128 R196, desc[UR4][R6.64] ;  /* 0x0000000406c40981 */ /* 0x000162000c1e1d00 */
[----:B------:R-:W-:Y:S02]  /*09b0*/  @P0 LEA R36, P5, R85, UR8, 0x4 ;  /* 0x0000000855240c11 */ /* 0x000fe4000f8a20ff */
[----:B------:R-:W-:Y:S01]  /*09c0*/  @P0 LEA R26, P6, R105, UR8, 0x4 ;  /* 0x00000008691a0c11 */ /* 0x000fe2000f8c20ff */
[----:B------:R0:W5:Y:S01]  /*09d0*/  @P0 LDG.E.128 R192, desc[UR4][R8.64] ;  /* 0x0000000408c00981 */ /* 0x000162000c1e1d00 */
[----:B------:R-:W-:-:S02]  /*09e0*/  @P0 LEA R30, P2, R97, UR8, 0x4 ;  /* 0x00000008611e0c11 */ /* 0x000fc4000f8420ff */
[----:B------:R-:W-:Y:S01]  /*09f0*/  @P0 LEA R34, P4, R89, UR8, 0x4 ;  /* 0x0000000859220c11 */ /* 0x000fe2000f8820ff */
[----:B------:R-:W-:Y:S01]  /*0a00*/  @P0 IMAD.X R29, RZ, RZ, UR9, P1 ;  /* 0x00000009ff1d0e24 */ /* 0x000fe200088e06ff */
[----:B------:R-:W-:Y:S01]  /*0a10*/  @P0 IADD3.X R27, RZ, UR9, RZ, P6, !PT ;  /* 0x00000009ff1b0c10 */ /* 0x000fe2000b7fe4ff */
[----:B------:R-:W-:Y:S01]  /*0a20*/  @P0 IMAD.X R33, RZ, RZ, UR9, P3 ;  /* 0x00000009ff210e24 */ /* 0x000fe200098e06ff */
[----:B------:R-:W-:Y:S01]  /*0a30*/  @P0 IADD3.X R31, RZ, UR9, RZ, P2, !PT ;  /* 0x00000009ff1f0c10 */ /* 0x000fe200097fe4ff */
[----:B------:R-:W-:Y:S01]  /*0a40*/  @P0 IMAD.X R37, RZ, RZ, UR9, P5 ;  /* 0x00000009ff250e24 */ /* 0x000fe2000a8e06ff */
[----:B------:R-:W-:Y:S01]  /*0a50*/  @P0 IADD3.X R35, RZ, UR9, RZ, P4, !PT ;  /* 0x00000009ff230c10 */ /* 0x000fe2000a7fe4ff */
[----:B------:R-:W-:Y:S01]  /*0a60*/  ULDC UR8, c[0x0][0x214] ;  /* 0x0000850000087ab9 */ /* 0x000fe20000000800 */
        /* <DEDUP_REMOVED lines=12> */
[----:B------:R-:W-:Y:S01]  /*0b30*/  ISETP.GE.AND P0, PT, R216, UR8, PT ;  /* 0x00000008d8007c0c */ /* 0x000fe2000bf06270 */
[----:B----4-:R-:W-:-:S04]  /*0b40*/  IMAD.WIDE.U32 R140, R141, 0x10, R80 ;  /* 0x000000108d8c7825 */ /* 0x010fc800078e0050 */
[----:B------:R-:W-:-:S04]  /*0b50*/  IMAD.WIDE.U32 R136, R137, 0x10, R80 ;  /* 0x0000001089887825 */ /* 0x000fc800078e0050 */
        /* <DEDUP_REMOVED lines=12> */
[----:B------:R-:W-:Y:S01]  /*0c20*/  IMAD.WIDE.U32 R84, R85, 0x10, R80 ;  /* 0x0000001055547825 */ /* 0x000fe200078e0050 */
[----:B0-----:R-:W-:Y:S06]  /*0c30*/  @P0 EXIT ;  /* 0x000000000000094d */ /* 0x001fec0003800000 */
[----:B------:R-:W-:Y:S01]  /*0c40*/  IMAD.WIDE.U32 R80, R215, 0x10, R80 ;  /* 0x00000010d7507825 */ /* 0x000fe200078e0050 */
        /* <DEDUP_REMOVED lines=20> */
[----:B------:R-:W-:Y:S01]  /*0d90*/  ULDC.64 UR8, c[0x0][0x270] ;  /* 0x00009c0000087ab9 */ /* 0x000fe20000000a00 */
[----:B------:R-:W-:Y:S01]  /*0da0*/  IMAD.HI.U32 R3, R14, -0x326172a9, RZ ;  /* 0xcd9e8d570e037827 */ /* 0x000fe200078e00ff */
[----:B------:R-:W-:Y:S01]  /*0db0*/  HFMA2.MMA R11, -RZ, RZ, 0, 0 ;  /* 0x00000000ff0b7435 */ /* 0x000fe200000001ff */
[----:B------:R-:W-:Y:S01]  /*0dc0*/  BSSY B0, `(.L_x_54144) ;  /* 0x00017b5000007945 */ /* 0x000fe20003800000 */
[----:B------:R-:W-:Y:S01]  /*0dd0*/  UISETP.NE.U32.AND UP0, UPT, UR8, URZ, UPT ;  /* 0x0000003f0800728c */ /* 0x000fe2000bf05070 */
[----:B------:R-:W-:Y:S01]  /*0de0*/  IMAD.HI.U32 R2, R12, -0x2daee0ad, RZ ;  /* 0xd2511f530c027827 */ /* 0x000fe200078e00ff */
[----:B------:R-:W-:Y:S01]  /*0df0*/  LOP3.LUT R214, R3, UR34, R214, 0x96, !PT ;  /* 0x0000002203d67c12 */ /* 0x000fe2000f8e96d6 */
[----:B------:R-:W-:Y:S01]  /*0e00*/  ULDC.U8 UR8, c[0x0][0x2a0] ;  /* 0x0000a80000087ab9 */ /* 0x000fe20000000000 */
[----:B------:R-:W-:Y:S01]  /*0e10*/  LOP3.LUT R223, R0, 0x3, RZ, 0xc0, !PT ;  /* 0x0000000300df7812 */ /* 0x000fe200078ec0ff */
[----:B------:R-:W-:Y:S01]  /*0e20*/  IMAD R14, R14, -0x326172a9, RZ ;  /* 0xcd9e8d570e0e7824 */ /* 0x000fe200078e02ff */
[----:B------:R-:W-:Y:S01]  /*0e30*/  LOP3.LUT R213, R2, UR35, R213, 0x96, !PT ;  /* 0x0000002302d57c12 */ /* 0x000fe2000f8e96d5 */
[----:B------:R-:W-:Y:S01]  /*0e40*/  IMAD R12, R12, -0x2daee0ad, RZ ;  /* 0xd2511f530c0c7824 */ /* 0x000fe200078e02ff */
[----:B------:R-:W-:Y:S01]  /*0e50*/  UISETP.NE.AND.EX UP0, UPT, UR9, URZ, UPT, UP0 ;  /* 0x0000003f0900728c */ /* 0x000fe2000bf05300 */
[----:B------:R-:W-:Y:S01]  /*0e60*/  ULDC UR10, c[0x0][0x218] ;  /* 0x00008600000a7ab9 */ /* 0x000fe20000000800 */
[----:B------:R-:W-:Y:S01]  /*0e70*/  ULDC UR11, c[0x0][0x2d8] ;  /* 0x0000b600000b7ab9 */ /* 0x000fe20000000800 */
[----:B------:R-:W-:Y:S01]  /*0e80*/  UISETP.NE.AND UP1, UPT, UR8, URZ, UPT ;  /* 0x0000003f0800728c */ /* 0x000fe2000bf25270 */
[----:B------:R-:W-:Y:S01]  /*0e90*/  ULDC.64 UR12, c[0x0][0x238] ;  /* 0x00008e00000c7ab9 */ /* 0x000fe20000000a00 */
[----:B------:R-:W-:Y:S01]  /*0ea0*/  ULDC.64 UR14, c[0x0][0x240] ;  /* 0x00009000000e7ab9 */ /* 0x000fe20000000a00 */
[----:B------:R-:W-:-:S08]  /*0eb0*/  ULDC.64 UR16, c[0x0][0x2b8] ;  /* 0x0000ae0000107ab9 */ /* 0x000fd00000000a00 */
.L_x_54594:
[----:B-1----:R-:W0:Y:S01]  /*0ec0*/  LDC.64 R2, c[0x0][0x230] ;  /* 0x00008c00ff027b82 */ /* 0x002e220000000a00 */
[----:B------:R-:W-:Y:S01]  /*0ed0*/  IMAD R0, R216, UR10, RZ ;  /* 0x0000000ad8007c24 */ /* 0x000fe2000f8e02ff */
[----:B------:R-:W-:Y:S01]  /*0ee0*/  PLOP3.LUT P2, PT, PT, PT, UP0, 0x80, 0x0 ;  /* 0x000000000000781c */ /* 0x000fe20003f4f008 */
[----:B------:R-:W-:Y:S01]  /*0ef0*/  @UP0 ULDC.64 UR8, c[0x0][0x270] ;  /* 0x00009c0000080ab9 */ /* 0x000fe20000000a00 */
[----:B------:R-:W-:Y:S01]  /*0f00*/  PLOP3.LUT P3, PT, PT, PT, UP0, 0x80, 0x0 ;  /* 0x000000000000781c */ /* 0x000fe20003f6f008 */
[----:B------:R-:W-:Y:S01]  /*0f10*/  IMAD.U32 R8, RZ, RZ, UR8 ;  /* 0x00000008ff087e24 */ /* 0x000fe2000f8e00ff */
[----:B------:R-:W-:Y:S01]  /*0f20*/  SHF.R.S32.HI R5, RZ, 0x1f, R0 ;  /* 0x0000001fff057819 */ /* 0x000fe20000011400 */
[----:B------:R-:W-:Y:S01]  /*0f30*/  IMAD.MOV.U32 R227, RZ, RZ, 0x3f800000 ;  /* 0x3f800000ffe37424 */ /* 0x000fe200078e00ff */
[----:B------:R-:W1:Y:S01]  /*0f40*/  LDC.64 R208, c[0x0][0x220] ;  /* 0x00008800ffd07b82 */ /* 0x000e620000000a00 */
[----:B------:R-:W-:Y:S02]  /*0f50*/  MOV R9, UR9 ;  /* 0x0000000900097c02 */ /* 0x000fe40008000f00 */
[----:B------:R-:W-:-:S04]  /*0f60*/  LEA.HI R10, R5, R0, RZ, 0x2 ;  /* 0x00000000050a7211 */ /* 0x000fc800078f10ff */
[----:B------:R-:W-:Y:S01]  /*0f70*/  LEA.HI.SX32 R10, R10, R215, 0x1e ;  /* 0x000000d70a0a7211 */ /* 0x000fe200078ff2ff */
[----:B------:R-:W-:-:S05]  /*0f80*/  @P2 IMAD.WIDE R8, R216, 0x4, R8 ;  /* 0x00000004d8082825 */ /* 0x000fca00078e0208 */
[----:B-----5:R2:W5:Y:S01]  /*0f90*/  @P3 LDG.E R227, desc[UR4][R8.64] ;  /* 0x0000000408e33981 */ /* 0x020562000c1e1900 */
[----:B0-----:R-:W-:-:S04]  /*0fa0*/  ISETP.NE.U32.AND P0, PT, R2, RZ, PT ;  /* 0x000000ff0200720c */ /* 0x001fc80003f05070 */
[----:B------:R-:W-:Y:S01]  /*0fb0*/  ISETP.NE.AND.EX P0, PT, R3, RZ, PT, P0 ;  /* 0x000000ff0300720c */ /* 0x000fe20003f05300 */
[----:B-1----:R-:W-:-:S06]  /*0fc0*/  IMAD.WIDE.U32 R4, R10, 0x10, R208 ;  /* 0x000000100a047825 */ /* 0x002fcc00078e00d0 */
[----:B------:R-:W5:Y:S06]  /*0fd0*/  LDG.E.128 R4, desc[UR4][R4.64] ;  /* 0x0000000404047981 */ /* 0x000f6c000c1e1d00 */
[----:B------:R-:W-:-:S04]  /*0fe0*/  @P0 LEA R16, P1, R10, R2, 0x4 ;  /* 0x000000020a100211 */ /* 0x000fc800078220ff */
[----:B------:R-:W-:-:S05]  /*0ff0*/  @P0 LEA.HI.X R17, R10, R3, RZ, 0x4, P1 ;  /* 0x000000030a110211 */ /* 0x000fca00008f24ff */
[----:B------:R2:W5:Y:S01]  /*1000*/  @P0 LDG.E.128 R76, desc[UR4][R16.64] ;  /* 0x00000004104c0981 */ /* 0x000562000c1e1d00 */
[C---:B------:R-:W-:Y:S01]  /*1010*/  ISETP.NE.AND P1, PT, R223.reuse, 0x1, PT ;  /* 0x00000001df00780c */ /* 0x040fe20003f25270 */
[----:B------:R-:W-:Y:S01]  /*1020*/  BSSY B1, `(.L_x_54145) ;  /* 0x000000c000017945 */ /* 0x000fe20003800000 */
[----:B------:R-:W-:-:S11]  /*1030*/  IADD3 R0, R223, 0x1, RZ ;  /* 0x00000001df007810 */ /* 0x000fd60007ffe0ff */
[----:B--2---:R-:W-:Y:S05]  /*1040*/  @!P1 BRA `(.L_x_54146) ;  /* 0x0000000000209947 */ /* 0x004fea0003800000 */
        /* <DEDUP_REMOVED lines=8> */
.L_x_54146:
[----:B------:R-:W-:-:S07]  /*10d0*/  MOV R22, R14 ;  /* 0x0000000e00167202 */ /* 0x000fce0000000f00 */
.L_x_54147:
[----:B------:R-:W-:Y:S05]  /*10e0*/  BSYNC B1 ;  /* 0x0000000000017941 */ /* 0x000fea0003800000 */
.L_x_54145:
        /* <DEDUP_REMOVED lines=16> */
.L_x_54151:
[----:B------:R-:W-:Y:S05]  /*11f0*/  BSYNC B2 ;  /* 0x0000000000027941 */ /* 0x000fea0003800000 */
.L_x_54150:
[----:B------:R-:W-:Y:S01]  /*1200*/  IMAD.HI.U32 R0, R212, -0x326172a9, RZ ;  /* 0xcd9e8d57d4007827 */ /* 0x000fe200078e00ff */
[----:B------:R-:W-:-:S03]  /*1210*/  LOP3.LUT R8, R8, UR7, R11, 0x96, !PT ;  /* 0x0000000708087c12 */ /* 0x000fc6000f8e960b */
        /* <DEDUP_REMOVED lines=42> */
.L_x_54149:
[----:B------:R-:W-:Y:S05]  /*14c0*/  BSYNC B1 ;  /* 0x0000000000017941 */ /* 0x000fea0003800000 */
.L_x_54148:
        /* <DEDUP_REMOVED lines=10> */
[----:B0-----:R-:W-:Y:S01]  /*1570*/  FMUL.FTZ R17, R17, R224 ;  /* 0x000000e011117220 */ /* 0x001fe20000410000 */
[----:B-1----:R-:W-:-:S02]  /*1580*/  FSETP.GTU.FTZ.AND P2, PT, R2, R225, PT ;  /* 0x000000e10200720b */ /* 0x002fc40003f5c000 */
        /* <DEDUP_REMOVED lines=12> */
.L_x_54153:
[----:B------:R-:W-:-:S07]  /*1650*/  MOV R4, R14 ;  /* 0x0000000e00047202 */ /* 0x000fce0000000f00 */
.L_x_54154:
[----:B------:R-:W-:Y:S05]  /*1660*/  BSYNC B1 ;  /* 0x0000000000017941 */ /* 0x000fea0003800000 */
.L_x_54152:
        /* <DEDUP_REMOVED lines=16> */
.L_x_54158:
[----:B------:R-:W-:Y:S05]  /*1770*/  BSYNC B2 ;  /* 0x0000000000027941 */ /* 0x000fea0003800000 */
.L_x_54157:
        /* <DEDUP_REMOVED lines=44> */
.L_x_54156:
[----:B------:R-:W-:Y:S05]  /*1a40*/  BSYNC B1 ;  /* 0x0000000000017941 */ /* 0x000fea0003800000 */
.L_x_54155:
        /* <DEDUP_REMOVED lines=19> */
.L_x_54160:
[----:B------:R-:W-:-:S07]  /*1b80*/  IMAD.MOV.U32 R0, RZ, RZ, R14 ;  /* 0x000000ffff007224 */ /* 0x000fce00078e000e */
.L_x_54161:
[----:B------:R-:W-:Y:S05]  /*1b90*/  BSYNC B1 ;  /* 0x0000000000017941 */ /* 0x000fea0003800000 */
.L_x_54159:
        /* <DEDUP_REMOVED lines=16> */
.L_x_54165:
[----:B------:R-:W-:Y:S05]  /*1ca0*/  BSYNC B2 ;  /* 0x0000000000027941 */ /* 0x000fea0003800000 */
.L_x_54164:
        /* <DEDUP_REMOVED lines=44> */
.L_x_54163:
[----:B------:R-:W-:Y:S05]  /*1f70*/  BSYNC B1 ;  /* 0x0000000000017941 */ /* 0x000fea0003800000 */
.L_x_54162:
        /* <DEDUP_REMOVED lines=19> */
.L_x_54167:
[----:B------:R-:W-:-:S07]  /*20b0*/  MOV R0, R14 ;  /* 0x0000000e00007202 */ /* 0x000fce0000000f00 */
.L_x_54168:
[----:B------:R-:W-:Y:S05]  /*20c0*/  BSYNC B1 ;  /* 0x0000000000017941 */ /* 0x000fea0003800000 */
.L_x_54166:
        /* <DEDUP_REMOVED lines=16> */
.L_x_54172:
[----:B------:R-:W-:Y:S05]  /*21d0*/  BSYNC B2 ;  /* 0x0000000000027941 */ /* 0x000fea0003800000 */
.L_x_54171:
        /* <DEDUP_REMOVED lines=44> */
.L_x_54170:
[----:B------:R-:W-:Y:S05]  /*24a0*/  BSYNC B1 ;  /* 0x0000000000017941 */ /* 0x000fea0003800000 */
.L_x_54169:
[----:B------:R-:W-:Y:S01]  /*24b0*/  I2FP.F32.U32 R5, R0 ;  /* 0x0000000000057245 */ /* 0x000fe20000201000 */
[----:B------:R-:W0:Y:S01]  /*24c0*/  @P0 LDC.64 R2, c[0x0][0x230] ;  /* 0x00008c00ff020b82 */ /* 0x000e220000000a00 */
[----:B------:R-:W-:Y:S01]  /*24d0*/  FMUL.FTZ R7, R7, R227 ;  /* 0x000000e307077220 */ /* 0x000fe20000410000 */
[----:B------:R-:W-:Y:S01]  /*24e0*/  SEL R4, RZ, 0x100, P3 ;  /* 0x00000100ff047807 */ /* 0x000fe20001800000 */
[C---:B------:R-:W-:Y:S02]  /*24f0*/  VIADD R9, R10.reuse, 0x20 ;  /* 0x000000200a097836 */ /* 0x040fe40000000000 */
[----:B------:R-:W-:Y:S01]  /*2500*/  FFMA.FTZ R0, R5, R226, 1.1641532182693481445e-10 ;  /* 0x2f00000005007423 */ /* 0x000fe200000100e2 */
[----:B------:R-:W-:Y:S01]  /*2510*/  FMUL.FTZ R7, R7, R224 ;  /* 0x000000e007077220 */ /* 0x000fe20000410000 */
[----:B------:R-:W-:Y:S02]  /*2520*/  SEL R5, RZ, 0x10000, P4 ;  /* 0x00010000ff057807 */ /* 0x000fe40002000000 */
[----:B------:R-:W-:-:S02]  /*2530*/  LEA R16, P3, R10, UR12, 0x4 ;  /* 0x0000000c0a107c11 */ /* 0x000fc4000f8620ff */
[----:B------:R-:W-:Y:S02]  /*2540*/  FSETP.GTU.FTZ.AND P5, PT, R0, R225, PT ;  /* 0x000000e10000720b */ /* 0x000fe40003fbc000 */
[----:B------:R-:W-:Y:S02]  /*2550*/  LEA.HI.X R17, R10, UR13, RZ, 0x4, P3 ;  /* 0x0000000d0a117c11 */ /* 0x000fe400098f24ff */
[----:B------:R-:W-:Y:S02]  /*2560*/  SEL R0, RZ, 0x1000000, P5 ;  /* 0x01000000ff007807 */ /* 0x000fe40002800000 */
[----:B------:R-:W-:Y:S02]  /*2570*/  FSEL R75, R7, RZ, !P5 ;  /* 0x000000ff074b7208 */ /* 0x000fe40006800000 */
[----:B------:R-:W-:Y:S02]  /*2580*/  IADD3 R0, R4, R0, R5 ;  /* 0x0000000004007210 */ /* 0x000fe40007ffe005 */
[----:B------:R-:W-:Y:S01]  /*2590*/  SEL R5, RZ, 0x1, P2 ;  /* 0x00000001ff057807 */ /* 0x000fe20001000000 */
[----:B------:R-:W-:Y:S01]  /*25a0*/  @P1 FADD.FTZ R75, R79, R75 ;  /* 0x0000004b4f4b1221 */ /* 0x000fe20000010000 */
[----:B------:R-:W-:-:S02]  /*25b0*/  LEA R18, P2, R10, UR14, 0x2 ;  /* 0x0000000e0a127c11 */ /* 0x000fc4000f8410ff */
[----:B------:R-:W-:Y:S01]  /*25c0*/  IADD3 R21, R0, R5, RZ ;  /* 0x0000000500157210 */ /* 0x000fe20007ffe0ff */
[C---:B------:R-:W-:Y:S01]  /*25d0*/  IMAD.WIDE.U32 R4, R9.reuse, 0x10, R208 ;  /* 0x0000001009047825 */ /* 0x040fe200078e00d0 */
[----:B------:R-:W-:Y:S01]  /*25e0*/  LEA.HI.X R19, R10, UR15, RZ, 0x2, P2 ;  /* 0x0000000f0a137c11 */ /* 0x000fe200090f14ff */
[----:B------:R1:W-:Y:S02]  /*25f0*/  STG.E.128 desc[UR4][R16.64], R72 ;  /* 0x0000004810007986 */ /* 0x0003e4000c101d04 */
[----:B0-----:R-:W-:Y:S02]  /*2600*/  @P0 IMAD.WIDE.U32 R2, R9, 0x10, R2 ;  /* 0x0000001009020825 */ /* 0x001fe400078e0002 */
[----:B------:R1:W-:Y:S04]  /*2610*/  STG.E desc[UR4][R18.64], R21 ;  /* 0x0000001512007986 */ /* 0x0003e8000c101904 */
        /* <DEDUP_REMOVED lines=14> */
.L_x_54174:
[----:B------:R-:W-:-:S07]  /*2700*/  IMAD.MOV.U32 R8, RZ, RZ, R14 ;  /* 0x000000ffff087224 */ /* 0x000fce00078e000e */
.L_x_54175:
[----:B------:R-:W-:Y:S05]  /*2710*/  BSYNC B1 ;  /* 0x0000000000017941 */ /* 0x000fea0003800000 */
.L_x_54173:
        /* <DEDUP_REMOVED lines=16> */
.L_x_54179:
[----:B------:R-:W-:Y:S05]  /*2820*/  BSYNC B2 ;  /* 0x0000000000027941 */ /* 0x000fea0003800000 */
.L_x_54178:
        /* <DEDUP_REMOVED lines=44> */
.L_x_54177:
[----:B------:R-:W-:Y:S05]  /*2af0*/  BSYNC B1 ;  /* 0x0000000000017941 */ /* 0x000fea0003800000 */
.L_x_54176:
        /* <DEDUP_REMOVED lines=19> */
.L_x_54181:
[----:B------:R-:W-:-:S07]  /*2c30*/  MOV R4, R14 ;  /* 0x0000000e00047202 */ /* 0x000fce0000000f00 */
.L_x_54182:
[----:B------:R-:W-:Y:S05]  /*2c40*/  BSYNC B1 ;  /* 0x0000000000017941 */ /* 0x000fea0003800000 */
.L_x_54180:
        /* <DEDUP_REMOVED lines=16> */
.L_x_54186:
[----:B------:R-:W-:Y:S05]  /*2d50*/  BSYNC B2 ;  /* 0x0000000000027941 */ /* 0x000fea0003800000 */
.L_x_54185:
        /* <DEDUP_REMOVED lines=44> */
.L_x_54184:
[----:B------:R-:W-:Y:S05]  /*3020*/  BSYNC B1 ;  /* 0x0000000000017941 */ /* 0x000fea0003800000 */
.L_x_54183:
        /* <DEDUP_REMOVED lines=19> */
.L_x_54188:
[----:B------:R-:W-:-:S07]  /*3160*/  IMAD.MOV.U32 R0, RZ, RZ, R14 ;  /* 0x000000ffff007224 */ /* 0x000fce00078e000e */
.L_x_54189:
[----:B------:R-:W-:Y:S05]  /*3170*/  BSYNC B1 ;  /* 0x0000000000017941 */ /* 0x000fea0003800000 */
.L_x_54187:
        /* <DEDUP_REMOVED lines=16> */
.L_x_54193:
[----:B------:R-:W-:Y:S05]  /*3280*/  BSYNC B2 ;  /* 0x0000000000027941 */ /* 0x000fea0003800000 */
.L_x_54192:
        /* <DEDUP_REMOVED lines=44> */
.L_x_54191:
[----:B------:R-:W-:Y:S05]  /*3550*/  BSYNC B1 ;  /* 0x0000000000017941 */ /* 0x000fea0003800000 */
.L_x_54190:
        /* <DEDUP_REMOVED lines=19> */
.L_x_54195:
[----:B------:R-:W-:-:S07]  /*3690*/  MOV R0, R14 ;  /* 0x0000000e00007202 */ /* 0x000fce0000000f00 */
.L_x_54196:
[----:B------:R-:W-:Y:S05]  /*36a0*/  BSYNC B1 ;  /* 0x0000000000017941 */ /* 0x000fea0003800000 */
.L_x_54194:
        /* <DEDUP_REMOVED lines=16> */
.L_x_54200:
[----:B------:R-:W-:Y:S05]  /*37b0*/  BSYNC B2 ;  /* 0x0000000000027941 */ /* 0x000fea0003800000 */
.L_x_54199:
        /* <DEDUP_REMOVED lines=44> */
.L_x_54198:
[----:B------:R-:W-:Y:S05]  /*3a80*/  BSYNC B1 ;  /* 0x0000000000017941 */ /* 0x000fea0003800000 */
.L_x_54197:
[----:B------:R-:W-:Y:S01]  /*3a90*/  I2FP.F32.U32 R3, R0 ;  /* 0x0000000000037245 */ /* 0x000fe20000201000 */
[----:B------:R-:W0:Y:S01]  /*3aa0*/  LDC.64 R230, c[0x0][0x238] ;  /* 0x00008e00ffe67b82 */ /* 0x000e220000000a00 */
[----:B------:R-:W-:Y:S01]  /*3ab0*/  FMUL.FTZ R7, R7, R227 ;  /* 0x000000e307077220 */ /* 0x000fe20000410000 */
[----:B------:R-:W-:Y:S01]  /*3ac0*/  SEL R2, RZ, 0x100, P3 ;  /* 0x00000100ff027807 */ /* 0x000fe20001800000 */
[----:B------:R-:W-:Y:S02]  /*3ad0*/  VIADD R8, R10, 0x40 ;  /* 0x000000400a087836 */ /* 0x000fe40000000000 */
[----:B------:R-:W-:Y:S01]  /*3ae0*/  FFMA.FTZ R0, R3, R226, 1.1641532182693481445e-10 ;  /* 0x2f00000003007423 */ /* 0x000fe200000100e2 */
[----:B------:R-:W-:Y:S01]  /*3af0*/  SEL R3, RZ, 0x10000, P4 ;  /* 0x00010000ff037807 */ /* 0x000fe20002000000 */
[----:B------:R-:W-:Y:S01]  /*3b00*/  FMUL.FTZ R7, R7, R224 ;  /* 0x000000e007077220 */ /* 0x000fe20000410000 */
[----:B------:R-:W-:Y:S01]  /*3b10*/  IMAD.WIDE.U32 R4, R8, 0x10, R208 ;  /* 0x0000001008047825 */ /* 0x000fe200078e00d0 */
[----:B------:R-:W1:Y:S01]  /*3b20*/  LDC.64 R228, c[0x0][0x240] ;  /* 0x00009000ffe47b82 */ /* 0x000e620000000a00 */
[----:B------:R-:W-:-:S04]  /*3b30*/  FSETP.GTU.FTZ.AND P5, PT, R0, R225, PT ;  /* 0x000000e10000720b */ /* 0x000fc80003fbc000 */
[----:B------:R-:W-:Y:S02]  /*3b40*/  SEL R0, RZ, 0x1000000, P5 ;  /* 0x01000000ff007807 */ /* 0x000fe40002800000 */
[----:B------:R-:W-:Y:S01]  /*3b50*/  FSEL R71, R7, RZ, !P5 ;  /* 0x000000ff07477208 */ /* 0x000fe20006800000 */
[----:B------:R-:W2:Y:S01]  /*3b60*/  @P0 LDC.64 R18, c[0x0][0x230] ;  /* 0x00008c00ff120b82 */ /* 0x000ea20000000a00 */
[----:B------:R-:W-:Y:S02]  /*3b70*/  IADD3 R0, R2, R0, R3 ;  /* 0x0000000002007210 */ /* 0x000fe40007ffe003 */
[----:B------:R-:W-:Y:S01]  /*3b80*/  SEL R3, RZ, 0x1, P2 ;  /* 0x00000001ff037807 */ /* 0x000fe20001000000 */
[----:B------:R-:W-:-:S03]  /*3b90*/  @P1 FADD.FTZ R71, R79, R71 ;  /* 0x000000474f471221 */ /* 0x000fc60000010000 */
[----:B------:R-:W-:Y:S01]  /*3ba0*/  IADD3 R21, R0, R3, RZ ;  /* 0x0000000300157210 */ /* 0x000fe20007ffe0ff */
[----:B0-----:R-:W-:-:S05]  /*3bb0*/  IMAD.WIDE.U32 R2, R9, 0x10, R230 ;  /* 0x0000001009027825 */ /* 0x001fca00078e00e6 */
[----:B------:R0:W-:Y:S01]  /*3bc0*/  STG.E.128 desc[UR4][R2.64], R68 ;  /* 0x0000004402007986 */ /* 0x0001e2000c101d04 */
[----:B-1----:R-:W-:-:S05]  /*3bd0*/  IMAD.WIDE.U32 R16, R9, 0x4, R228 ;  /* 0x0000000409107825 */ /* 0x002fca00078e00e4 */
[----:B------:R0:W-:Y:S01]  /*3be0*/  STG.E desc[UR4][R16.64], R21 ;  /* 0x0000001510007986 */ /* 0x0001e2000c101904 */
[----:B--2---:R-:W-:-:S03]  /*3bf0*/  @P0 IMAD.WIDE.U32 R18, R8, 0x10, R18 ;  /* 0x0000001008120825 */ /* 0x004fc600078e0012 */
[----:B------:R-:W5:Y:S04]  /*3c00*/  LDG.E.128 R4, desc[UR4][R4.64] ;  /* 0x0000000404047981 */ /* 0x000f68000c1e1d00 */
        /* <DEDUP_REMOVED lines=13> */
.L_x_54202:
[----:B------:R-:W-:-:S07]  /*3ce0*/  IMAD.MOV.U32 R22, RZ, RZ, R14 ;  /* 0x000000ffff167224 */ /* 0x000fce00078e000e */
.L_x_54203:
[----:B------:R-:W-:Y:S05]  /*3cf0*/  BSYNC B1 ;  /* 0x0000000000017941 */ /* 0x000fea0003800000 */
.L_x_54201:
        /* <DEDUP_REMOVED lines=16> */
.L_x_54207:
[----:B------:R-:W-:Y:S05]  /*3e00*/  BSYNC B2 ;  /* 0x0000000000027941 */ /* 0x000fea0003800000 */
.L_x_54206:
        /* <DEDUP_REMOVED lines=44> */
.L_x_54205:
[----:B------:R-:W-:Y:S05]  /*40d0*/  BSYNC B1 ;  /* 0x0000000000017941 */ /* 0x000fea0003800000 */
.L_x_54204:
        /* <DEDUP_REMOVED lines=19> */
.L_x_54209:
[----:B------:R-:W-:-:S07]  /*4210*/  MOV R4, R14 ;  /* 0x0000000e00047202 */ /* 0x000fce0000000f00 */
.L_x_54210:
[----:B------:R-:W-:Y:S05]  /*4220*/  BSYNC B1 ;  /* 0x0000000000017941 */ /* 0x000fea0003800000 */
.L_x_54208:
        /* <DEDUP_REMOVED lines=16> */
.L_x_54214:
[----:B------:R-:W-:Y:S05]  /*4330*/  BSYNC B2 ;  /* 0x0000000000027941 */ /* 0x000fea0003800000 */
.L_x_54213:
        /* <DEDUP_REMOVED lines=44> */
.L_x_54212:
[----:B------:R-:W-:Y:S05]  /*4600*/  BSYNC B1 ;  /* 0x0000000000017941 */ /* 0x000fea0003800000 */
.L_x_54211:
        /* <DEDUP_REMOVED lines=19> */
.L_x_54216:
[----:B------:R-:W-:-:S07]  /*4740*/  IMAD.MOV.U32 R0, RZ, RZ, R14 ;  /* 0x000000ffff007224 */ /* 0x000fce00078e000e */
.L_x_54217:
[----:B------:R-:W-:Y:S05]  /*4750*/  BSYNC B1 ;  /* 0x0000000000017941 */ /* 0x000fea0003800000 */
.L_x_54215:
        /* <DEDUP_REMOVED lines=16> */
.L_x_54221:
[----:B------:R-:W-:Y:S05]  /*4860*/  BSYNC B2 ;  /* 0x0000000000027941 */ /* 0x000fea0003800000 */
.L_x_54220:
        /* <DEDUP_REMOVED lines=44> */
.L_x_54219:
[----:B------:R-:W-:Y:S05]  /*4b30*/  BSYNC B1 ;  /* 0x0000000000017941 */ /* 0x000fea0003800000 */
.L_x_54218:
        /* <DEDUP_REMOVED lines=19> */
.L_x_54223:
[----:B------:R-:W-:-:S07]  /*4c70*/  MOV R0, R14 ;  /* 0x0000000e00007202 */ /* 0x000fce0000000f00 */
.L_x_54224:
[----:B------:R-:W-:Y:S05]  /*4c80*/  BSYNC B1 ;  /* 0x0000000000017941 */ /* 0x000fea0003800000 */
.L_x_54222:
        /* <DEDUP_REMOVED lines=16> */
.L_x_54228:
[----:B------:R-:W-:Y:S05]  /*4d90*/  BSYNC B2 ;  /* 0x0000000000027941 */ /* 0x000fea0003800000 */
.L_x_54227:
        /* <DEDUP_REMOVED lines=44> */
.L_x_54226:
[----:B------:R-:W-:Y:S05]  /*5060*/  BSYNC B1 ;  /* 0x0000000000017941 */ /* 0x000fea0003800000 */
.L_x_54225:
[----:B------:R-:W-:Y:S01]  /*5070*/  I2FP.F32.U32 R3, R0 ;  /* 0x0000000000037245 */ /* 0x000fe20000201000 */
[----:B------:R-:W0:Y:S01]  /*5080*/  @P0 LDC.64 R20, c[0x0][0x230] ;  /* 0x00008c00ff140b82 */ /* 0x000e220000000a00 */
[----:B------:R-:W-:Y:S01]  /*5090*/  FMUL.FTZ R7, R7, R227 ;  /* 0x000000e307077220 */ /* 0x000fe20000410000 */
[----:B------:R-:W-:Y:S01]  /*50a0*/  SEL R2, RZ, 0x100, P3 ;  /* 0x00000100ff027807 */ /* 0x000fe20001800000 */
[----:B------:R-:W-:-:S04]  /*50b0*/  IMAD.WIDE.U32 R4, R8, 0x4, R228 ;  /* 0x0000000408047825 */ /* 0x000fc800078e00e4 */
[----:B------:R-:W-:Y:S01]  /*50c0*/  FFMA.FTZ R0, R3, R226, 1.1641532182693481445e-10 ;  /* 0x2f00000003007423 */ /* 0x000fe200000100e2 */
[----:B------:R-:W-:Y:S01]  /*50d0*/  SEL R3, RZ, 0x10000, P4 ;  /* 0x00010000ff037807 */ /* 0x000fe20002000000 */
[----:B------:R-:W-:-:S03]  /*50e0*/  FMUL.FTZ R7, R7, R224 ;  /* 0x000000e007077220 */ /* 0x000fc60000410000 */
[----:B------:R-:W-:-:S04]  /*50f0*/  FSETP.GTU.FTZ.AND P5, PT, R0, R225, PT ;  /* 0x000000e10000720b */ /* 0x000fc80003fbc000 */
[----:B------:R-:W-:Y:S02]  /*5100*/  SEL R0, RZ, 0x1000000, P5 ;  /* 0x01000000ff007807 */ /* 0x000fe40002800000 */
[----:B------:R-:W-:Y:S01]  /*5110*/  FSEL R67, R7, RZ, !P5 ;  /* 0x000000ff07437208 */ /* 0x000fe20006800000 */
[----:B------:R-:W-:Y:S01]  /*5120*/  VIADD R7, R10, 0x60 ;  /* 0x000000600a077836 */ /* 0x000fe20000000000 */
[----:B------:R-:W-:Y:S02]  /*5130*/  IADD3 R0, R2, R0, R3 ;  /* 0x0000000002007210 */ /* 0x000fe40007ffe003 */
[----:B------:R-:W-:Y:S01]  /*5140*/  SEL R3, RZ, 0x1, P2 ;  /* 0x00000001ff037807 */ /* 0x000fe20001000000 */
[----:B------:R-:W-:Y:S01]  /*5150*/  @P1 FADD.FTZ R67, R79, R67 ;  /* 0x000000434f431221 */ /* 0x000fe20000010000 */
[----:B------:R-:W-:Y:S02]  /*5160*/  IMAD.WIDE.U32 R16, R7, 0x10, R208 ;  /* 0x0000001007107825 */ /* 0x000fe400078e00d0 */
[----:B------:R-:W-:-:S02]  /*5170*/  IADD3 R23, R0, R3, RZ ;  /* 0x0000000300177210 */ /* 0x000fc40007ffe0ff */
[----:B------:R-:W-:-:S04]  /*5180*/  IMAD.WIDE.U32 R2, R8, 0x10, R230 ;  /* 0x0000001008027825 */ /* 0x000fc800078e00e6 */
[----:B0-----:R-:W-:Y:S01]  /*5190*/  @P0 IMAD.WIDE.U32 R20, R7, 0x10, R20 ;  /* 0x0000001007140825 */ /* 0x001fe200078e0014 */
[----:B------:R0:W-:Y:S04]  /*51a0*/  STG.E.128 desc[UR4][R2.64], R64 ;  /* 0x0000004002007986 */ /* 0x0001e8000c101d04 */
[----:B------:R0:W-:Y:S04]  /*51b0*/  STG.E desc[UR4][R4.64], R23 ;  /* 0x0000001704007986 */ /* 0x0001e8000c101904 */
        /* <DEDUP_REMOVED lines=14> */
.L_x_54230:
[----:B------:R-:W-:-:S07]  /*52a0*/  IMAD.MOV.U32 R6, RZ, RZ, R14 ;  /* 0x000000ffff067224 */ /* 0x000fce00078e000e */
.L_x_54231:
[----:B------:R-:W-:Y:S05]  /*52b0*/  BSYNC B1 ;  /* 0x0000000000017941 */ /* 0x000fea0003800000 */
.L_x_54229:
        /* <DEDUP_REMOVED lines=16> */
.L_x_54235:
[----:B------:R-:W-:Y:S05]  /*53c0*/  BSYNC B2 ;  /* 0x0000000000027941 */ /* 0x000fea0003800000 */
.L_x_54234:
        /* <DEDUP_REMOVED lines=44> */
.L_x_54233:
[----:B------:R-:W-:Y:S05]  /*5690*/  BSYNC B1 ;  /* 0x0000000000017941 */ /* 0x000fea0003800000 */
.L_x_54232:
        /* <DEDUP_REMOVED lines=19> */
.L_x_54237:
[----:B------:R-:W-:-:S07]  /*57d0*/  MOV R6, R14 ;  /* 0x0000000e00067202 */ /* 0x000fce0000000f00 */
.L_x_54238:
[----:B------:R-:W-:Y:S05]  /*57e0*/  BSYNC B1 ;  /* 0x0000000000017941 */ /* 0x000fea0003800000 */
.L_x_54236:
        /* <DEDUP_REMOVED lines=16> */
.L_x_54242:
[----:B------:R-:W-:Y:S05]  /*58f0*/  BSYNC B2 ;  /* 0x0000000000027941 */ /* 0x000fea0003800000 */
.L_x_54241:
        /* <DEDUP_REMOVED lines=44> */
.L_x_54240:
[----:B------:R-:W-:Y:S05]  /*5bc0*/  BSYNC B1 ;  /* 0x0000000000017941 */ /* 0x000fea0003800000 */
.L_x_54239:
        /* <DEDUP_REMOVED lines=19> */
.L_x_54244:
[----:B------:R-:W-:-:S07]  /*5d00*/  IMAD.MOV.U32 R0, RZ, RZ, R14 ;  /* 0x000000ffff007224 */ /* 0x000fce00078e000e */
.L_x_54245:
[----:B------:R-:W-:Y:S05]  /*5d10*/  BSYNC B1 ;  /* 0x0000000000017941 */ /* 0x000fea0003800000 */
.L_x_54243:
        /* <DEDUP_REMOVED lines=16> */
.L_x_54249:
[----:B------:R-:W-:Y:S05]  /*5e20*/  BSYNC B2 ;  /* 0x0000000000027941 */ /* 0x000fea0003800000 */
.L_x_54248:
        /* <DEDUP_REMOVED lines=44> */
.L_x_54247:
[----:B------:R-:W-:Y:S05]  /*60f0*/  BSYNC B1 ;  /* 0x0000000000017941 */ /* 0x000fea0003800000 */
.L_x_54246:
        /* <DEDUP_REMOVED lines=19> */
.L_x_54251:
[----:B------:R-:W-:-:S07]  /*6230*/  MOV R0, R14 ;  /* 0x0000000e00007202 */ /* 0x000fce0000000f00 */
.L_x_54252:
[----:B------:R-:W-:Y:S05]  /*6240*/  BSYNC B1 ;  /* 0x0000000000017941 */ /* 0x000fea0003800000 */
.L_x_54250:
        /* <DEDUP_REMOVED lines=16> */
.L_x_54256:
[----:B------:R-:W-:Y:S05]  /*6350*/  BSYNC B2 ;  /* 0x0000000000027941 */ /* 0x000fea0003800000 */
.L_x_54255:
        /* <DEDUP_REMOVED lines=44> */
.L_x_54254:
[----:B------:R-:W-:Y:S05]  /*6620*/  BSYNC B1 ;  /* 0x0000000000017941 */ /* 0x000fea0003800000 */
.L_x_54253:
[----:B------:R-:W-:Y:S01]  /*6630*/  I2FP.F32.U32 R3, R0 ;  /* 0x0000000000037245 */ /* 0x000fe20000201000 */
[----:B------:R-:W0:Y:S01]  /*6640*/  @P0 LDC.64 R20, c[0x0][0x230] ;  /* 0x00008c00ff140b82 */ /* 0x000e220000000a00 */
[----:B------:R-:W-:Y:S01]  /*6650*/  FMUL.FTZ R19, R19, R227 ;  /* 0x000000e313137220 */ /* 0x000fe20000410000 */
[----:B------:R-:W-:Y:S01]  /*6660*/  SEL R2, RZ, 0x100, P3 ;  /* 0x00000100ff027807 */ /* 0x000fe20001800000 */
[----:B------:R-:W-:Y:S02]  /*6670*/  VIADD R6, R10, 0x80 ;  /* 0x000000800a067836 */ /* 0x000fe40000000000 */
[----:B------:R-:W-:Y:S01]  /*6680*/  FFMA.FTZ R0, R3, R226, 1.1641532182693481445e-10 ;  /* 0x2f00000003007423 */ /* 0x000fe200000100e2 */
[----:B------:R-:W-:Y:S01]  /*6690*/  SEL R3, RZ, 0x10000, P4 ;  /* 0x00010000ff037807 */ /* 0x000fe20002000000 */
[----:B------:R-:W-:Y:S01]  /*66a0*/  FMUL.FTZ R19, R19, R224 ;  /* 0x000000e013137220 */ /* 0x000fe20000410000 */
[----:B------:R-:W-:Y:S02]  /*66b0*/  IMAD.WIDE.U32 R4, R7, 0x4, R228 ;  /* 0x0000000407047825 */ /* 0x000fe400078e00e4 */
[----:B------:R-:W-:-:S02]  /*66c0*/  FSETP.GTU.FTZ.AND P5, PT, R0, R225, PT ;  /* 0x000000e10000720b */ /* 0x000fc40003fbc000 */
[----:B------:R-:W-:Y:S02]  /*66d0*/  IMAD.WIDE.U32 R16, R6, 0x10, R208 ;  /* 0x0000001006107825 */ /* 0x000fe400078e00d0 */
[----:B------:R-:W-:Y:S02]  /*66e0*/  SEL R0, RZ, 0x1000000, P5 ;  /* 0x01000000ff007807 */ /* 0x000fe40002800000 */
[----:B------:R-:W-:Y:S02]  /*66f0*/  FSEL R63, R19, RZ, !P5 ;  /* 0x000000ff133f7208 */ /* 0x000fe40006800000 */
[----:B------:R-:W-:Y:S02]  /*6700*/  IADD3 R0, R2, R0, R3 ;  /* 0x0000000002007210 */ /* 0x000fe40007ffe003 */
[----:B------:R-:W-:Y:S01]  /*6710*/  SEL R3, RZ, 0x1, P2 ;  /* 0x00000001ff037807 */ /* 0x000fe20001000000 */
[----:B------:R-:W-:-:S03]  /*6720*/  @P1 FADD.FTZ R63, R79, R63 ;  /* 0x0000003f4f3f1221 */ /* 0x000fc60000010000 */
[----:B------:R-:W-:Y:S01]  /*6730*/  IADD3 R23, R0, R3, RZ ;  /* 0x0000000300177210 */ /* 0x000fe20007ffe0ff */
        /* <DEDUP_REMOVED lines=18> */
.L_x_54258:
[----:B------:R-:W-:-:S07]  /*6860*/  IMAD.MOV.U32 R24, RZ, RZ, R14 ;  /* 0x000000ffff187224 */ /* 0x000fce00078e000e */
.L_x_54259:
[----:B------:R-:W-:Y:S05]  /*6870*/  BSYNC B1 ;  /* 0x0000000000017941 */ /* 0x000fea0003800000 */
.L_x_54257:
        /* <DEDUP_REMOVED lines=16> */
.L_x_54263:
[----:B------:R-:W-:Y:S05]  /*6980*/  BSYNC B2 ;  /* 0x0000000000027941 */ /* 0x000fea0003800000 */
.L_x_54262:
        /* <DEDUP_REMOVED lines=44> */
.L_x_54261:
[----:B------:R-:W-:Y:S05]  /*6c50*/  BSYNC B1 ;  /* 0x0000000000017941 */ /* 0x000fea0003800000 */
.L_x_54260:
        /* <DEDUP_REMOVED lines=19> */
.L_x_54265:
[----:B------:R-:W-:-:S07]  /*6d90*/  MOV R16, R14 ;  /* 0x0000000e00107202 */ /* 0x000fce0000000f00 */
.L_x_54266:
[----:B------:R-:W-:Y:S05]  /*6da0*/  BSYNC B1 ;  /* 0x0000000000017941 */ /* 0x000fea0003800000 */
.L_x_54264:
        /* <DEDUP_REMOVED lines=16> */
.L_x_54270:
[----:B------:R-:W-:Y:S05]  /*6eb0*/  BSYNC B2 ;  /* 0x0000000000027941 */ /* 0x000fea0003800000 */
.L_x_54269:
        /* <DEDUP_REMOVED lines=44> */
.L_x_54268:
[----:B------:R-:W-:Y:S05]  /*7180*/  BSYNC B1 ;  /* 0x0000000000017941 */ /* 0x000fea0003800000 */
.L_x_54267:
        /* <DEDUP_REMOVED lines=19> */
.L_x_54272:
[----:B------:R-:W-:-:S07]  /*72c0*/  IMAD.MOV.U32 R0, RZ, RZ, R14 ;  /* 0x000000ffff007224 */ /* 0x000fce00078e000e */
.L_x_54273:
[----:B------:R-:W-:Y:S05]  /*72d0*/  BSYNC B1 ;  /* 0x0000000000017941 */ /* 0x000fea0003800000 */
.L_x_54271:
        /* <DEDUP_REMOVED lines=16> */
.L_x_54277:
[----:B------:R-:W-:Y:S05]  /*73e0*/  BSYNC B2 ;  /* 0x0000000000027941 */ /* 0x000fea0003800000 */
.L_x_54276:
        /* <DEDUP_REMOVED lines=44> */
.L_x_54275:
[----:B------:R-:W-:Y:S05]  /*76b0*/  BSYNC B1 ;  /* 0x0000000000017941 */ /* 0x000fea0003800000 */
.L_x_54274:
        /* <DEDUP_REMOVED lines=19> */
.L_x_54279:
[----:B------:R-:W-:-:S07]  /*77f0*/  MOV R0, R14 ;  /* 0x0000000e00007202 */ /* 0x000fce0000000f00 */
.L_x_54280:
[----:B------:R-:W-:Y:S05]  /*7800*/  BSYNC B1 ;  /* 0x0000000000017941 */ /* 0x000fea0003800000 */
.L_x_54278:
        /* <DEDUP_REMOVED lines=16> */
.L_x_54284:
[----:B------:R-:W-:Y:S05]  /*7910*/  BSYNC B2 ;  /* 0x0000000000027941 */ /* 0x000fea0003800000 */
.L_x_54283:
        /* <DEDUP_REMOVED lines=44> */
.L_x_54282:
[----:B------:R-:W-:Y:S05]  /*7be0*/  BSYNC B1 ;  /* 0x0000000000017941 */ /* 0x000fea0003800000 */
.L_x_54281:
        /* <DEDUP_REMOVED lines=35> */
.L_x_54286:
[----:B------:R-:W-:-:S07]  /*7e20*/  IMAD.MOV.U32 R4, RZ, RZ, R14 ;  /* 0x000000ffff047224 */ /* 0x000fce00078e000e */
.L_x_54287:
[----:B------:R-:W-:Y:S05]  /*7e30*/  BSYNC B1 ;  /* 0x0000000000017941 */ /* 0x000fea0003800000 */
.L_x_54285:
        /* <DEDUP_REMOVED lines=16> */
.L_x_54291:
[----:B------:R-:W-:Y:S05]  /*7f40*/  BSYNC B2 ;  /* 0x0000000000027941 */ /* 0x000fea0003800000 */
.L_x_54290:
        /* <DEDUP_REMOVED lines=44> */
.L_x_54289:
[----:B------:R-:W-:Y:S05]  /*8210*/  BSYNC B1 ;  /* 0x0000000000017941 */ /* 0x000fea0003800000 */
.L_x_54288:
        /* <DEDUP_REMOVED lines=19> */
.L_x_54293:
[----:B------:R-:W-:-:S07]  /*8350*/  MOV R4, R14 ;  /* 0x0000000e00047202 */ /* 0x000fce0000000f00 */
.L_x_54294:
[----:B------:R-:W-:Y:S05]  /*8360*/  BSYNC B1 ;  /* 0x0000000000017941 */ /* 0x000fea0003800000 */
.L_x_54292:
        /* <DEDUP_REMOVED lines=16> */
.L_x_54298:
[----:B------:R-:W-:Y:S05]  /*8470*/  BSYNC B2 ;  /* 0x0000000000027941 */ /* 0x000fea0003800000 */
.L_x_54297:
        /* <DEDUP_REMOVED lines=44> */
.L_x_54296:
[----:B------:R-:W-:Y:S05]  /*8740*/  BSYNC B1 ;  /* 0x0000000000017941 */ /* 0x000fea0003800000 */
.L_x_54295:
        /* <DEDUP_REMOVED lines=19> */
.L_x_54300:
[----:B------:R-:W-:-:S07]  /*8880*/  IMAD.MOV.U32 R0, RZ, RZ, R14 ;  /* 0x000000ffff007224 */ /* 0x000fce00078e000e */
.L_x_54301:
[----:B------:R-:W-:Y:S05]  /*8890*/  BSYNC B1 ;  /* 0x0000000000017941 */ /* 0x000fea0003800000 */
.L_x_54299:
        /* <DEDUP_REMOVED lines=16> */
.L_x_54305:
[----:B------:R-:W-:Y:S05]  /*89a0*/  BSYNC B2 ;  /* 0x0000000000027941 */ /* 0x000fea0003800000 */
.L_x_54304:
        /* <DEDUP_REMOVED lines=44> */
.L_x_54303:
[----:B------:R-:W-:Y:S05]  /*8c70*/  BSYNC B1 ;  /* 0x0000000000017941 */ /* 0x000fea0003800000 */
.L_x_54302:
        /* <DEDUP_REMOVED lines=19> */
.L_x_54307:
[----:B------:R-:W-:-:S07]  /*8db0*/  MOV R0, R14 ;  /* 0x0000000e00007202 */ /* 0x000fce0000000f00 */
.L_x_54308:
[----:B------:R-:W-:Y:S05]  /*8dc0*/  BSYNC B1 ;  /* 0x0000000000017941 */ /* 0x000fea0003800000 */
.L_x_54306:
        /* <DEDUP_REMOVED lines=16> */
.L_x_54312:
[----:B------:R-:W-:Y:S05]  /*8ed0*/  BSYNC B2 ;  /* 0x0000000000027941 */ /* 0x000fea0003800000 */
.L_x_54311:
        /* <DEDUP_REMOVED lines=44> */
.L_x_54310:
[----:B------:R-:W-:Y:S05]  /*91a0*/  BSYNC B1 ;  /* 0x0000000000017941 */ /* 0x000fea0003800000 */
.L_x_54309:
        /* <DEDUP_REMOVED lines=35> */
.L_x_54314:
[----:B------:R-:W-:-:S07]  /*93e0*/  IMAD.MOV.U32 R26, RZ, RZ, R14 ;  /* 0x000000ffff1a7224 */ /* 0x000fce00078e000e */
.L_x_54315:
[----:B------:R-:W-:Y:S05]  /*93f0*/  BSYNC B1 ;  /* 0x0000000000017941 */ /* 0x000fea0003800000 */
.L_x_54313:
        /* <DEDUP_REMOVED lines=16> */
.L_x_54319:
[----:B------:R-:W-:Y:S05]  /*9500*/  BSYNC B2 ;  /* 0x0000000000027941 */ /* 0x000fea0003800000 */
.L_x_54318:
        /* <DEDUP_REMOVED lines=44> */
.L_x_54317:
[----:B------:R-:W-:Y:S05]  /*97d0*/  BSYNC B1 ;  /* 0x0000000000017941 */ /* 0x000fea0003800000 */
.L_x_54316:
        /* <DEDUP_REMOVED lines=19> */
.L_x_54321:
[----:B------:R-:W-:-:S07]  /*9910*/  MOV R16, R14 ;  /* 0x0000000e00107202 */ /* 0x000fce0000000f00 */
.L_x_54322:
[----:B------:R-:W-:Y:S05]  /*9920*/  BSYNC B1 ;  /* 0x0000000000017941 */ /* 0x000fea0003800000 */
.L_x_54320:
        /* <DEDUP_REMOVED lines=16> */
.L_x_54326:
[----:B------:R-:W-:Y:S05]  /*9a30*/  BSYNC B2 ;  /* 0x0000000000027941 */ /* 0x000fea0003800000 */
.L_x_54325:
        /* <DEDUP_REMOVED lines=44> */
.L_x_54324:
[----:B------:R-:W-:Y:S05]  /*9d00*/  BSYNC B1 ;  /* 0x0000000000017941 */ /* 0x000fea0003800000 */
.L_x_54323:
        /* <DEDUP_REMOVED lines=19> */
.L_x_54328:
[----:B------:R-:W-:-:S07]  /*9e40*/  IMAD.MOV.U32 R0, RZ, RZ, R14 ;  /* 0x000000ffff007224 */ /* 0x000fce00078e000e */
.L_x_54329:
[----:B------:R-:W-:Y:S05]  /*9e50*/  BSYNC B1 ;  /* 0x0000000000017941 */ /* 0x000fea0003800000 */
.L_x_54327:
        /* <DEDUP_REMOVED lines=16> */
.L_x_54333:
[----:B------:R-:W-:Y:S05]  /*9f60*/  BSYNC B2 ;  /* 0x0000000000027941 */ /* 0x000fea0003800000 */
.L_x_54332:
        /* <DEDUP_REMOVED lines=44> */
.L_x_54331:
[----:B------:R-:W-:Y:S05]  /*a230*/  BSYNC B1 ;  /* 0x0000000000017941 */ /* 0x000fea0003800000 */
.L_x_54330:
        /* <DEDUP_REMOVED lines=19> */
.L_x_54335:
[----:B------:R-:W-:-:S07]  /*a370*/  MOV R0, R14 ;  /* 0x0000000e00007202 */ /* 0x000fce0000000f00 */
.L_x_54336:
[----:B------:R-:W-:Y:S05]  /*a380*/  BSYNC B1 ;  /* 0x0000000000017941 */ /* 0x000fea0003800000 */
.L_x_54334:
        /* <DEDUP_REMOVED lines=16> */
.L_x_54340:
[----:B------:R-:W-:Y:S05]  /*a490*/  BSYNC B2 ;  /* 0x0000000000027941 */ /* 0x000fea0003800000 */
.L_x_54339:
        /* <DEDUP_REMOVED lines=44> */
.L_x_54338:
[----:B------:R-:W-:Y:S05]  /*a760*/  BSYNC B1 ;  /* 0x0000000000017941 */ /* 0x000fea0003800000 */
.L_x_54337:
[----:B------:R-:W-:Y:S01]  /*a770*/  I2FP.F32.U32 R3, R0 ;  /* 0x0000000000037245 */ /* 0x000fe20000201000 */
[----:B------:R-:W0:Y:S01]  /*a780*/  @P0 LDC.64 R24, c[0x0][0x230] ;  /* 0x00008c00ff180b82 */ /* 0x000e220000000a00 */
[----:B------:R-:W-:Y:S01]  /*a790*/  FMUL.FTZ R19, R19, R227 ;  /* 0x000000e313137220 */ /* 0x000fe20000410000 */
[----:B------:R-:W-:Y:S01]  /*a7a0*/  SEL R2, RZ, 0x100, P3 ;  /* 0x00000100ff027807 */ /* 0x000fe20001800000 */
[----:B------:R-:W-:-:S04]  /*a7b0*/  IMAD.WIDE.U32 R20, R4, 0x10, R230 ;  /* 0x0000001004147825 */ /* 0x000fc800078e00e6 */
[----:B------:R-:W-:Y:S01]  /*a7c0*/  FFMA.FTZ R0, R3, R226, 1.1641532182693481445e-10 ;  /* 0x2f00000003007423 */ /* 0x000fe200000100e2 */
[----:B------:R-:W-:Y:S01]  /*a7d0*/  FMUL.FTZ R19, R19, R224 ;  /* 0x000000e013137220 */ /* 0x000fe20000410000 */
[----:B------:R-:W-:Y:S01]  /*a7e0*/  SEL R3, RZ, 0x10000, P4 ;  /* 0x00010000ff037807 */ /* 0x000fe20002000000 */
[----:B------:R-:W-:Y:S01]  /*a7f0*/  IMAD.WIDE.U32 R22, R4, 0x4, R228 ;  /* 0x0000000404167825 */ /* 0x000fe200078e00e4 */
[----:B------:R-:W-:Y:S02]  /*a800*/  SEL R17, RZ, 0x1, P2 ;  /* 0x00000001ff117807 */ /* 0x000fe40001000000 */
[----:B------:R-:W-:-:S04]  /*a810*/  FSETP.GTU.FTZ.AND P5, PT, R0, R225, PT ;  /* 0x000000e10000720b */ /* 0x000fc80003fbc000 */
[----:B------:R-:W-:Y:S02]  /*a820*/  SEL R0, RZ, 0x1000000, P5 ;  /* 0x01000000ff007807 */ /* 0x000fe40002800000 */
[----:B------:R-:W-:Y:S02]  /*a830*/  FSEL R51, R19, RZ, !P5 ;  /* 0x000000ff13337208 */ /* 0x000fe40006800000 */
[----:B------:R-:W-:Y:S02]  /*a840*/  IADD3 R0, R2, R0, R3 ;  /* 0x0000000002007210 */ /* 0x000fe40007ffe003 */
[----:B------:R-:W-:Y:S01]  /*a850*/  IADD3 R3, R10, 0xe0, RZ ;  /* 0x000000e00a037810 */ /* 0x000fe20007ffe0ff */
[----:B------:R-:W-:Y:S01]  /*a860*/  @P1 FADD.FTZ R51, R79, R51 ;  /* 0x000000334f331221 */ /* 0x000fe20000010000 */
[----:B------:R-:W-:-:S03]  /*a870*/  IADD3 R27, R0, R17, RZ ;  /* 0x00000011001b7210 */ /* 0x000fc60007ffe0ff */
[C---:B------:R-:W-:Y:S01]  /*a880*/  IMAD.WIDE.U32 R16, R3.reuse, 0x10, R208 ;  /* 0x0000001003107825 */ /* 0x040fe200078e00d0 */
[----:B------:R1:W-:Y:S03]  /*a890*/  STG.E.128 desc[UR4][R20.64], R48 ;  /* 0x0000003014007986 */ /* 0x0003e6000c101d04 */
[----:B0-----:R-:W-:Y:S01]  /*a8a0*/  @P0 IMAD.WIDE.U32 R24, R3, 0x10, R24 ;  /* 0x0000001003180825 */ /* 0x001fe200078e0018 */
        /* <DEDUP_REMOVED lines=15> */
.L_x_54342:
[----:B------:R-:W-:-:S07]  /*a9a0*/  MOV R0, R14 ;  /* 0x0000000e00007202 */ /* 0x000fce0000000f00 */
.L_x_54343:
[----:B------:R-:W-:Y:S05]  /*a9b0*/  BSYNC B1 ;  /* 0x0000000000017941 */ /* 0x000fea0003800000 */
.L_x_54341:
        /* <DEDUP_REMOVED lines=16> */
.L_x_54347:
[----:B------:R-:W-:Y:S05]  /*aac0*/  BSYNC B2 ;  /* 0x0000000000027941 */ /* 0x000fea0003800000 */
.L_x_54346:
        /* <DEDUP_REMOVED lines=44> */
.L_x_54345:
[----:B------:R-:W-:Y:S05]  /*ad90*/  BSYNC B1 ;  /* 0x0000000000017941 */ /* 0x000fea0003800000 */
.L_x_54344:
[----:B------:R-:W-:Y:S01]  /*ada0*/  I2FP.F32.U32 R21, R0 ;  /* 0x0000000000157245 */ /* 0x000fe20000201000 */
[----:B-----5:R-:W-:Y:S01]  /*adb0*/  FMUL.FTZ R23, R16, R227 ;  /* 0x000000e310177220 */ /* 0x020fe20000410000 */
        /* <DEDUP_REMOVED lines=17> */
.L_x_54349:
[----:B------:R-:W-:-:S07]  /*aed0*/  MOV R0, R14 ;  /* 0x0000000e00007202 */ /* 0x000fce0000000f00 */
.L_x_54350:
[----:B------:R-:W-:Y:S05]  /*aee0*/  BSYNC B1 ;  /* 0x0000000000017941 */ /* 0x000fea0003800000 */
.L_x_54348:
        /* <DEDUP_REMOVED lines=16> */
.L_x_54354:
[----:B------:R-:W-:Y:S05]  /*aff0*/  BSYNC B2 ;  /* 0x0000000000027941 */ /* 0x000fea0003800000 */
.L_x_54353:
        /* <DEDUP_REMOVED lines=44> */
.L_x_54352:
[----:B------:R-:W-:Y:S05]  /*b2c0*/  BSYNC B1 ;  /* 0x0000000000017941 */ /* 0x000fea0003800000 */
.L_x_54351:
        /* <DEDUP_REMOVED lines=19> */
.L_x_54356:
[----:B------:R-:W-:-:S07]  /*b400*/  MOV R0, R14 ;  /* 0x0000000e00007202 */ /* 0x000fce0000000f00 */
.L_x_54357:
[----:B------:R-:W-:Y:S05]  /*b410*/  BSYNC B1 ;  /* 0x0000000000017941 */ /* 0x000fea0003800000 */
.L_x_54355:
        /* <DEDUP_REMOVED lines=16> */
.L_x_54361:
[----:B------:R-:W-:Y:S05]  /*b520*/  BSYNC B2 ;  /* 0x0000000000027941 */ /* 0x000fea0003800000 */
.L_x_54360:
        /* <DEDUP_REMOVED lines=44> */
.L_x_54359:
[----:B------:R-:W-:Y:S05]  /*b7f0*/  BSYNC B1 ;  /* 0x0000000000017941 */ /* 0x000fea0003800000 */
.L_x_54358:
        /* <DEDUP_REMOVED lines=19> */
.L_x_54363:
[----:B------:R-:W-:-:S07]  /*b930*/  MOV R0, R14 ;  /* 0x0000000e00007202 */ /* 0x000fce0000000f00 */
.L_x_54364:
[----:B------:R-:W-:Y:S05]  /*b940*/  BSYNC B1 ;  /* 0x0000000000017941 */ /* 0x000fea0003800000 */
.L_x_54362:
        /* <DEDUP_REMOVED lines=16> */
.L_x_54368:
[----:B------:R-:W-:Y:S05]  /*ba50*/  BSYNC B2 ;  /* 0x0000000000027941 */ /* 0x000fea0003800000 */
.L_x_54367:
        /* <DEDUP_REMOVED lines=44> */
.L_x_54366:
[----:B------:R-:W-:Y:S05]  /*bd20*/  BSYNC B1 ;  /* 0x0000000000017941 */ /* 0x000fea0003800000 */
.L_x_54365:
        /* <DEDUP_REMOVED lines=8> */
[----:B------:R-:W-:Y:S02]  /*bdb0*/  IMAD.WIDE.U32 R22, R3, 0x4, R228 ;  /* 0x0000000403167825 */ /* 0x000fe400078e00e4 */
[----:B------:R-:W-:-:S04]  /*bdc0*/  FSETP.GTU.FTZ.AND P5, PT, R0, R225, PT ;  /* 0x000000e10000720b */ /* 0x000fc80003fbc000 */
[----:B------:R-:W-:Y:S02]  /*bdd0*/  SEL R0, RZ, 0x1000000, P5 ;  /* 0x01000000ff007807 */ /* 0x000fe40002800000 */
[----:B------:R-:W-:Y:S02]  /*bde0*/  FSEL R47, R19, RZ, !P5 ;  /* 0x000000ff132f7208 */ /* 0x000fe40006800000 */
[----:B------:R-:W-:Y:S01]  /*bdf0*/  IADD3 R0, R2, R0, R17 ;  /* 0x0000000002007210 */ /* 0x000fe20007ffe011 */
[----:B------:R-:W-:Y:S01]  /*be00*/  VIADD R2, R10, 0x100 ;  /* 0x000001000a027836 */ /* 0x000fe20000000000 */
[----:B------:R-:W-:Y:S01]  /*be10*/  SEL R17, RZ, 0x1, P2 ;  /* 0x00000001ff117807 */ /* 0x000fe20001000000 */
[----:B------:R-:W-:-:S03]  /*be20*/  @P1 FADD.FTZ R47, R79, R47 ;  /* 0x0000002f4f2f1221 */ /* 0x000fc60000010000 */
[----:B------:R-:W-:Y:S01]  /*be30*/  IADD3 R27, R0, R17, RZ ;  /* 0x00000011001b7210 */ /* 0x000fe20007ffe0ff */
        /* <DEDUP_REMOVED lines=18> */
.L_x_54370:
[----:B------:R-:W-:-:S07]  /*bf60*/  IMAD.MOV.U32 R0, RZ, RZ, R14 ;  /* 0x000000ffff007224 */ /* 0x000fce00078e000e */
.L_x_54371:
[----:B------:R-:W-:Y:S05]  /*bf70*/  BSYNC B1 ;  /* 0x0000000000017941 */ /* 0x000fea0003800000 */
.L_x_54369:
        /* <DEDUP_REMOVED lines=16> */
.L_x_54375:
[----:B------:R-:W-:Y:S05]  /*c080*/  BSYNC B2 ;  /* 0x0000000000027941 */ /* 0x000fea0003800000 */
.L_x_54374:
        /* <DEDUP_REMOVED lines=44> */
.L_x_54373:
[----:B------:R-:W-:Y:S05]  /*c350*/  BSYNC B1 ;  /* 0x0000000000017941 */ /* 0x000fea0003800000 */
.L_x_54372:
        /* <DEDUP_REMOVED lines=19> */
.L_x_54377:
[----:B------:R-:W-:-:S07]  /*c490*/  IMAD.MOV.U32 R0, RZ, RZ, R14 ;  /* 0x000000ffff007224 */ /* 0x000fce00078e000e */
.L_x_54378:
[----:B------:R-:W-:Y:S05]  /*c4a0*/  BSYNC B1 ;  /* 0x0000000000017941 */ /* 0x000fea0003800000 */
.L_x_54376:
        /* <DEDUP_REMOVED lines=16> */
.L_x_54382:
[----:B------:R-:W-:Y:S05]  /*c5b0*/  BSYNC B2 ;  /* 0x0000000000027941 */ /* 0x000fea0003800000 */
.L_x_54381:
        /* <DEDUP_REMOVED lines=44> */
.L_x_54380:
[----:B------:R-:W-:Y:S05]  /*c880*/  BSYNC B1 ;  /* 0x0000000000017941 */ /* 0x000fea0003800000 */
.L_x_54379:
        /* <DEDUP_REMOVED lines=19> */
.L_x_54384:
[----:B------:R-:W-:-:S07]  /*c9c0*/  IMAD.MOV.U32 R0, RZ, RZ, R14 ;  /* 0x000000ffff007224 */ /* 0x000fce00078e000e */
.L_x_54385:
[----:B------:R-:W-:Y:S05]  /*c9d0*/  BSYNC B1 ;  /* 0x0000000000017941 */ /* 0x000fea0003800000 */
.L_x_54383:
        /* <DEDUP_REMOVED lines=16> */
.L_x_54389:
[----:B------:R-:W-:Y:S05]  /*cae0*/  BSYNC B2 ;  /* 0x0000000000027941 */ /* 0x000fea0003800000 */
.L_x_54388:
        /* <DEDUP_REMOVED lines=44> */
.L_x_54387:
[----:B------:R-:W-:Y:S05]  /*cdb0*/  BSYNC B1 ;  /* 0x0000000000017941 */ /* 0x000fea0003800000 */
.L_x_54386:
        /* <DEDUP_REMOVED lines=19> */
.L_x_54391:
[----:B------:R-:W-:-:S07]  /*cef0*/  IMAD.MOV.U32 R0, RZ, RZ, R14 ;  /* 0x000000ffff007224 */ /* 0x000fce00078e000e */
.L_x_54392:
[----:B------:R-:W-:Y:S05]  /*cf00*/  BSYNC B1 ;  /* 0x0000000000017941 */ /* 0x000fea0003800000 */
.L_x_54390:
        /* <DEDUP_REMOVED lines=16> */
.L_x_54396:
[----:B------:R-:W-:Y:S05]  /*d010*/  BSYNC B2 ;  /* 0x0000000000027941 */ /* 0x000fea0003800000 */
.L_x_54395:
        /* <DEDUP_REMOVED lines=44> */
.L_x_54394:
[----:B------:R-:W-:Y:S05]  /*d2e0*/  BSYNC B1 ;  /* 0x0000000000017941 */ /* 0x000fea0003800000 */
.L_x_54393:
        /* <DEDUP_REMOVED lines=10> */
[----:B------:R-:W-:Y:S02]  /*d390*/  FSEL R43, R19, RZ, !P5 ;  /* 0x000000ff132b7208 */ /* 0x000fe40006800000 */
[----:B------:R-:W-:Y:S02]  /*d3a0*/  IADD3 R18, R18, R0, R21 ;  /* 0x0000000012127210 */ /* 0x000fe40007ffe015 */
[----:B------:R-:W-:Y:S01]  /*d3b0*/  SEL R21, RZ, 0x1, P2 ;  /* 0x00000001ff157807 */ /* 0x000fe20001000000 */
[----:B------:R-:W-:Y:S01]  /*d3c0*/  @P1 FADD.FTZ R43, R79, R43 ;  /* 0x0000002b4f2b1221 */ /* 0x000fe20000010000 */
[----:B------:R-:W-:-:S03]  /*d3d0*/  IADD3 R0, R10, 0x120, RZ ;  /* 0x000001200a007810 */ /* 0x000fc60007ffe0ff */
[----:B------:R-:W-:Y:S02]  /*d3e0*/  IMAD.IADD R27, R18, 0x1, R21 ;  /* 0x00000001121b7824 */ /* 0x000fe400078e0215 */
[----:B------:R-:W-:-:S04]  /*d3f0*/  IMAD.WIDE.U32 R20, R2, 0x10, R230 ;  /* 0x0000001002147825 */ /* 0x000fc800078e00e6 */
[C---:B0-----:R-:W-:Y:S01]  /*d400*/  @P0 IMAD.WIDE.U32 R24, R0.reuse, 0x10, R16 ;  /* 0x0000001000180825 */ /* 0x041fe200078e0010 */
[----:B------:R0:W-:Y:S03]  /*d410*/  STG.E.128 desc[UR4][R20.64], R40 ;  /* 0x0000002814007986 */ /* 0x0001e6000c101d04 */
[----:B------:R-:W-:Y:S01]  /*d420*/  IMAD.WIDE.U32 R16, R0, 0x10, R208 ;  /* 0x0000001000107825 */ /* 0x000fe200078e00d0 */
        /* <DEDUP_REMOVED lines=15> */
.L_x_54398:
[----:B------:R-:W-:-:S07]  /*d520*/  MOV R20, R14 ;  /* 0x0000000e00147202 */ /* 0x000fce0000000f00 */
.L_x_54399:
[----:B------:R-:W-:Y:S05]  /*d530*/  BSYNC B1 ;  /* 0x0000000000017941 */ /* 0x000fea0003800000 */
.L_x_54397:
        /* <DEDUP_REMOVED lines=16> */
.L_x_54403:
[----:B------:R-:W-:Y:S05]  /*d640*/  BSYNC B2 ;  /* 0x0000000000027941 */ /* 0x000fea0003800000 */
.L_x_54402:
        /* <DEDUP_REMOVED lines=44> */
.L_x_54401:
[----:B------:R-:W-:Y:S05]  /*d910*/  BSYNC B1 ;  /* 0x0000000000017941 */ /* 0x000fea0003800000 */
.L_x_54400:
        /* <DEDUP_REMOVED lines=19> */
.L_x_54405:
[----:B------:R-:W-:-:S07]  /*da50*/  MOV R16, R14 ;  /* 0x0000000e00107202 */ /* 0x000fce0000000f00 */
.L_x_54406:
[----:B------:R-:W-:Y:S05]  /*da60*/  BSYNC B1 ;  /* 0x0000000000017941 */ /* 0x000fea0003800000 */
.L_x_54404:
        /* <DEDUP_REMOVED lines=16> */
.L_x_54410:
[----:B------:R-:W-:Y:S05]  /*db70*/  BSYNC B2 ;  /* 0x0000000000027941 */ /* 0x000fea0003800000 */
.L_x_54409:
        /* <DEDUP_REMOVED lines=44> */
.L_x_54408:
[----:B------:R-:W-:Y:S05]  /*de40*/  BSYNC B1 ;  /* 0x0000000000017941 */ /* 0x000fea0003800000 */
.L_x_54407:
        /* <DEDUP_REMOVED lines=19> */
.L_x_54412:
[----:B------:R-:W-:-:S07]  /*df80*/  MOV R16, R14 ;  /* 0x0000000e00107202 */ /* 0x000fce0000000f00 */
.L_x_54413:
[----:B------:R-:W-:Y:S05]  /*df90*/  BSYNC B1 ;  /* 0x0000000000017941 */ /* 0x000fea0003800000 */
.L_x_54411:
        /* <DEDUP_REMOVED lines=16> */
.L_x_54417:
[----:B------:R-:W-:Y:S05]  /*e0a0*/  BSYNC B2 ;  /* 0x0000000000027941 */ /* 0x000fea0003800000 */
.L_x_54416:
        /* <DEDUP_REMOVED lines=44> */
.L_x_54415:
[----:B------:R-:W-:Y:S05]  /*e370*/  BSYNC B1 ;  /* 0x0000000000017941 */ /* 0x000fea0003800000 */
.L_x_54414:
        /* <DEDUP_REMOVED lines=19> */
.L_x_54419:
[----:B------:R-:W-:-:S07]  /*e4b0*/  MOV R16, R14 ;  /* 0x0000000e00107202 */ /* 0x000fce0000000f00 */
.L_x_54420:
[----:B------:R-:W-:Y:S05]  /*e4c0*/  BSYNC B1 ;  /* 0x0000000000017941 */ /* 0x000fea0003800000 */
.L_x_54418:
        /* <DEDUP_REMOVED lines=16> */
.L_x_54424:
[----:B------:R-:W-:Y:S05]  /*e5d0*/  BSYNC B2 ;  /* 0x0000000000027941 */ /* 0x000fea0003800000 */
.L_x_54423:
        /* <DEDUP_REMOVED lines=44> */
.L_x_54422:
[----:B------:R-:W-:Y:S05]  /*e8a0*/  BSYNC B1 ;  /* 0x0000000000017941 */ /* 0x000fea0003800000 */
.L_x_54421:
[----:B------:R-:W-:Y:S01]  /*e8b0*/  I2FP.F32.U32 R21, R16 ;  /* 0x0000001000157245 */ /* 0x000fe20000201000 */
[----:B------:R-:W-:Y:S01]  /*e8c0*/  FMUL.FTZ R19, R19, R227 ;  /* 0x000000e313137220 */ /* 0x000fe20000410000 */
[----:B------:R-:W0:Y:S01]  /*e8d0*/  @P0 LDC.64 R16, c[0x0][0x230] ;  /* 0x00008c00ff100b82 */ /* 0x000e220000000a00 */
[----:B------:R-:W-:Y:S01]  /*e8e0*/  SEL R20, RZ, 0x100, P3 ;  /* 0x00000100ff147807 */ /* 0x000fe20001800000 */
[----:B------:R-:W-:-:S04]  /*e8f0*/  IMAD.WIDE.U32 R22, R0, 0x4, R228 ;  /* 0x0000000400167825 */ /* 0x000fc800078e00e4 */
[----:B------:R-:W-:Y:S01]  /*e900*/  FFMA.FTZ R18, R21, R226, 1.1641532182693481445e-10 ;  /* 0x2f00000015127423 */ /* 0x000fe200000100e2 */
[----:B------:R-:W-:Y:S01]  /*e910*/  SEL R21, RZ, 0x10000, P4 ;  /* 0x00010000ff157807 */ /* 0x000fe20002000000 */
[----:B------:R-:W-:Y:S01]  /*e920*/  FMUL.FTZ R19, R19, R224 ;  /* 0x000000e013137220 */ /* 0x000fe20000410000 */
[----:B------:R-:W-:Y:S02]  /*e930*/  IADD3 R217, R10, 0x140, RZ ;  /* 0x000001400ad97810 */ /* 0x000fe40007ffe0ff */
[----:B------:R-:W-:-:S04]  /*e940*/  FSETP.GTU.FTZ.AND P5, PT, R18, R225, PT ;  /* 0x000000e11200720b */ /* 0x000fc80003fbc000 */
[----:B------:R-:W-:Y:S02]  /*e950*/  SEL R18, RZ, 0x1000000, P5 ;  /* 0x01000000ff127807 */ /* 0x000fe40002800000 */
[----:B------:R-:W-:Y:S02]  /*e960*/  FSEL R39, R19, RZ, !P5 ;  /* 0x000000ff13277208 */ /* 0x000fe40006800000 */
[----:B------:R-:W-:Y:S02]  /*e970*/  IADD3 R18, R20, R18, R21 ;  /* 0x0000001214127210 */ /* 0x000fe40007ffe015 */
[----:B------:R-:W-:Y:S01]  /*e980*/  SEL R21, RZ, 0x1, P2 ;  /* 0x00000001ff157807 */ /* 0x000fe20001000000 */
[----:B------:R-:W-:-:S03]  /*e990*/  @P1 FADD.FTZ R39, R79, R39 ;  /* 0x000000274f271221 */ /* 0x000fc60000010000 */
[----:B------:R-:W-:Y:S01]  /*e9a0*/  IADD3 R27, R18, R21, RZ ;  /* 0x00000015121b7210 */ /* 0x000fe20007ffe0ff */
        /* <DEDUP_REMOVED lines=19> */
.L_x_54426:
[----:B------:R-:W-:-:S07]  /*eae0*/  MOV R20, R14 ;  /* 0x0000000e00147202 */ /* 0x000fce0000000f00 */
.L_x_54427:
[----:B------:R-:W-:Y:S05]  /*eaf0*/  BSYNC B1 ;  /* 0x0000000000017941 */ /* 0x000fea0003800000 */
.L_x_54425:
        /* <DEDUP_REMOVED lines=16> */
.L_x_54431:
[----:B------:R-:W-:Y:S05]  /*ec00*/  BSYNC B2 ;  /* 0x0000000000027941 */ /* 0x000fea0003800000 */
.L_x_54430:
        /* <DEDUP_REMOVED lines=44> */
.L_x_54429:
[----:B------:R-:W-:Y:S05]  /*eed0*/  BSYNC B1 ;  /* 0x0000000000017941 */ /* 0x000fea0003800000 */
.L_x_54428:
        /* <DEDUP_REMOVED lines=19> */
.L_x_54433:
[----:B------:R-:W-:-:S07]  /*f010*/  MOV R16, R14 ;  /* 0x0000000e00107202 */ /* 0x000fce0000000f00 */
.L_x_54434:
[----:B------:R-:W-:Y:S05]  /*f020*/  BSYNC B1 ;  /* 0x0000000000017941 */ /* 0x000fea0003800000 */
.L_x_54432:
        /* <DEDUP_REMOVED lines=16> */
.L_x_54438:
[----:B------:R-:W-:Y:S05]  /*f130*/  BSYNC B2 ;  /* 0x0000000000027941 */ /* 0x000fea0003800000 */
.L_x_54437:
        /* <DEDUP_REMOVED lines=44> */
.L_x_54436:
[----:B------:R-:W-:Y:S05]  /*f400*/  BSYNC B1 ;  /* 0x0000000000017941 */ /* 0x000fea0003800000 */
.L_x_54435:
        /* <DEDUP_REMOVED lines=19> */
.L_x_54440:
[----:B------:R-:W-:-:S07]  /*f540*/  MOV R16, R14 ;  /* 0x0000000e00107202 */ /* 0x000fce0000000f00 */
.L_x_54441:
[----:B------:R-:W-:Y:S05]  /*f550*/  BSYNC B1 ;  /* 0x0000000000017941 */ /* 0x000fea0003800000 */
.L_x_54439:
        /* <DEDUP_REMOVED lines=16> */
.L_x_54445:
[----:B------:R-:W-:Y:S05]  /*f660*/  BSYNC B2 ;  /* 0x0000000000027941 */ /* 0x000fea0003800000 */
.L_x_54444:
        /* <DEDUP_REMOVED lines=44> */
.L_x_54443:
[----:B------:R-:W-:Y:S05]  /*f930*/  BSYNC B1 ;  /* 0x0000000000017941 */ /* 0x000fea0003800000 */
.L_x_54442:
        /* <DEDUP_REMOVED lines=19> */
.L_x_54447:
[----:B------:R-:W-:-:S07]  /*fa70*/  MOV R16, R14 ;  /* 0x0000000e00107202 */ /* 0x000fce0000000f00 */
.L_x_54448:
[----:B------:R-:W-:Y:S05]  /*fa80*/  BSYNC B1 ;  /* 0x0000000000017941 */ /* 0x000fea0003800000 */
.L_x_54446:
        /* <DEDUP_REMOVED lines=16> */
.L_x_54452:
[----:B------:R-:W-:Y:S05]  /*fb90*/  BSYNC B2 ;  /* 0x0000000000027941 */ /* 0x000fea0003800000 */
.L_x_54451:
        /* <DEDUP_REMOVED lines=44> */
.L_x_54450:
[----:B------:R-:W-:Y:S05]  /*fe60*/  BSYNC B1 ;  /* 0x0000000000017941 */ /* 0x000fea0003800000 */
.L_x_54449:
[----:B------:R-:W-:Y:S01]  /*fe70*/  I2FP.F32.U32 R21, R16 ;  /* 0x0000001000157245 */ /* 0x000fe20000201000 */
[----:B------:R-:W-:Y:S01]  /*fe80*/  FMUL.FTZ R19, R19, R227 ;  /* 0x000000e313137220 */ /* 0x000fe20000410000 */
[----:B------:R-:W0:Y:S01]  /*fe90*/  @P0 LDC.64 R16, c[0x0][0x230] ;  /* 0x00008c00ff100b82 */ /* 0x000e220000000a00 */
[----:B------:R-:W-:Y:S01]  /*fea0*/  SEL R20, RZ, 0x100, P3 ;  /* 0x00000100ff147807 */ /* 0x000fe20001800000 */
[----:B------:R-:W-:Y:S02]  /*feb0*/  VIADD R218, R10, 0x160 ;  /* 0x000001600ada7836 */ /* 0x000fe40000000000 */
[----:B------:R-:W-:Y:S01]  /*fec0*/  FFMA.FTZ R18, R21, R226, 1.1641532182693481445e-10 ;  /* 0x2f00000015127423 */ /* 0x000fe200000100e2 */
[----:B------:R-:W-:Y:S01]  /*fed0*/  SEL R21, RZ, 0x10000, P4 ;  /* 0x00010000ff157807 */ /* 0x000fe20002000000 */
[----:B------:R-:W-:Y:S01]  /*fee0*/  FMUL.FTZ R19, R19, R224 ;  /* 0x000000e013137220 */ /* 0x000fe20000410000 */
[----:B------:R-:W-:Y:S02]  /*fef0*/  IMAD.WIDE.U32 R22, R217, 0x4, R228 ;  /* 0x00000004d9167825 */ /* 0x000fe400078e00e4 */
        /* <DEDUP_REMOVED lines=26> */
.L_x_54454:
[----:B------:R-:W-:-:S07]  /*100a0*/  IMAD.MOV.U32 R20, RZ, RZ, R14 ;  /* 0x000000ffff147224 */ /* 0x000fce00078e000e */
.L_x_54455:
[----:B------:R-:W-:Y:S05]  /*100b0*/  BSYNC B1 ;  /* 0x0000000000017941 */ /* 0x000fea0003800000 */
.L_x_54453:
        /* <DEDUP_REMOVED lines=16> */
.L_x_54459:
[----:B------:R-:W-:Y:S05]  /*101c0*/  BSYNC B2 ;  /* 0x0000000000027941 */ /* 0x000fea0003800000 */
.L_x_54458:
        /* <DEDUP_REMOVED lines=44> */
.L_x_54457:
[----:B------:R-:W-:Y:S05]  /*10490*/  BSYNC B1 ;  /* 0x0000000000017941 */ /* 0x000fea0003800000 */
.L_x_54456:
        /* <DEDUP_REMOVED lines=19> */
.L_x_54461:
[----:B------:R-:W-:-:S07]  /*105d0*/  IMAD.MOV.U32 R16, RZ, RZ, R14 ;  /* 0x000000ffff107224 */ /* 0x000fce00078e000e */
.L_x_54462:
[----:B------:R-:W-:Y:S05]  /*105e0*/  BSYNC B1 ;  /* 0x0000000000017941 */ /* 0x000fea0003800000 */
.L_x_54460:
        /* <DEDUP_REMOVED lines=16> */
.L_x_54466:
[----:B------:R-:W-:Y:S05]  /*106f0*/  BSYNC B2 ;  /* 0x0000000000027941 */ /* 0x000fea0003800000 */
.L_x_54465:
        /* <DEDUP_REMOVED lines=44> */
.L_x_54464:
[----:B------:R-:W-:Y:S05]  /*109c0*/  BSYNC B1 ;  /* 0x0000000000017941 */ /* 0x000fea0003800000 */
.L_x_54463:
        /* <DEDUP_REMOVED lines=19> */
.L_x_54468:
[----:B------:R-:W-:-:S07]  /*10b00*/  IMAD.MOV.U32 R16, RZ, RZ, R14 ;  /* 0x000000ffff107224 */ /* 0x000fce00078e000e */
.L_x_54469:
[----:B------:R-:W-:Y:S05]  /*10b10*/  BSYNC B1 ;  /* 0x0000000000017941 */ /* 0x000fea0003800000 */
.L_x_54467:
        /* <DEDUP_REMOVED lines=16> */
.L_x_54473:
[----:B------:R-:W-:Y:S05]  /*10c20*/  BSYNC B2 ;  /* 0x0000000000027941 */ /* 0x000fea0003800000 */
.L_x_54472:
        /* <DEDUP_REMOVED lines=44> */
.L_x_54471:
[----:B------:R-:W-:Y:S05]  /*10ef0*/  BSYNC B1 ;  /* 0x0000000000017941 */ /* 0x000fea0003800000 */
.L_x_54470:
        /* <DEDUP_REMOVED lines=19> */
.L_x_54475:
[----:B------:R-:W-:-:S07]  /*11030*/  IMAD.MOV.U32 R16, RZ, RZ, R14 ;  /* 0x000000ffff107224 */ /* 0x000fce00078e000e */
.L_x_54476:
[----:B------:R-:W-:Y:S05]  /*11040*/  BSYNC B1 ;  /* 0x0000000000017941 */ /* 0x000fea0003800000 */
.L_x_54474:
        /* <DEDUP_REMOVED lines=16> */
.L_x_54480:
[----:B------:R-:W-:Y:S05]  /*11150*/  BSYNC B2 ;  /* 0x0000000000027941 */ /* 0x000fea0003800000 */
.L_x_54479:
        /* <DEDUP_REMOVED lines=44> */
.L_x_54478:
[----:B------:R-:W-:Y:S05]  /*11420*/  BSYNC B1 ;  /* 0x0000000000017941 */ /* 0x000fea0003800000 */
.L_x_54477:
        /* <DEDUP_REMOVED lines=14> */
[----:B------:R-:W-:-:S04]  /*11510*/  @P1 FADD.FTZ R31, R79, R31 ;  /* 0x0000001f4f1f1221 */ /* 0x000fc80000010000 */
        /* <DEDUP_REMOVED lines=20> */
.L_x_54482:
[----:B------:R-:W-:-:S07]  /*11660*/  MOV R22, R14 ;  /* 0x0000000e00167202 */ /* 0x000fce0000000f00 */
.L_x_54483:
[----:B------:R-:W-:Y:S05]  /*11670*/  BSYNC B1 ;  /* 0x0000000000017941 */ /* 0x000fea0003800000 */
.L_x_54481:
        /* <DEDUP_REMOVED lines=16> */
.L_x_54487:
[----:B------:R-:W-:Y:S05]  /*11780*/  BSYNC B2 ;  /* 0x0000000000027941 */ /* 0x000fea0003800000 */
.L_x_54486:
        /* <DEDUP_REMOVED lines=44> */
.L_x_54485:
[----:B------:R-:W-:Y:S05]  /*11a50*/  BSYNC B1 ;  /* 0x0000000000017941 */ /* 0x000fea0003800000 */
.L_x_54484:
        /* <DEDUP_REMOVED lines=19> */
.L_x_54489:
[----:B------:R-:W-:-:S07]  /*11b90*/  MOV R16, R14 ;  /* 0x0000000e00107202 */ /* 0x000fce0000000f00 */
.L_x_54490:
[----:B------:R-:W-:Y:S05]  /*11ba0*/  BSYNC B1 ;  /* 0x0000000000017941 */ /* 0x000fea0003800000 */
.L_x_54488:
        /* <DEDUP_REMOVED lines=16> */
.L_x_54494:
[----:B------:R-:W-:Y:S05]  /*11cb0*/  BSYNC B2 ;  /* 0x0000000000027941 */ /* 0x000fea0003800000 */
.L_x_54493:
        /* <DEDUP_REMOVED lines=44> */
.L_x_54492:
[----:B------:R-:W-:Y:S05]  /*11f80*/  BSYNC B1 ;  /* 0x0000000000017941 */ /* 0x000fea0003800000 */
.L_x_54491:
        /* <DEDUP_REMOVED lines=19> */
.L_x_54496:
[----:B------:R-:W-:-:S07]  /*120c0*/  MOV R20, R14 ;  /* 0x0000000e00147202 */ /* 0x000fce0000000f00 */
.L_x_54497:
[----:B------:R-:W-:Y:S05]  /*120d0*/  BSYNC B1 ;  /* 0x0000000000017941 */ /* 0x000fea0003800000 */
.L_x_54495:
        /* <DEDUP_REMOVED lines=16> */
.L_x_54501:
[----:B------:R-:W-:Y:S05]  /*121e0*/  BSYNC B2 ;  /* 0x0000000000027941 */ /* 0x000fea0003800000 */
.L_x_54500:
        /* <DEDUP_REMOVED lines=44> */
.L_x_54499:
[----:B------:R-:W-:Y:S05]  /*124b0*/  BSYNC B1 ;  /* 0x0000000000017941 */ /* 0x000fea0003800000 */
.L_x_54498:
        /* <DEDUP_REMOVED lines=19> */
.L_x_54503:
[----:B------:R-:W-:-:S07]  /*125f0*/  MOV R18, R14 ;  /* 0x0000000e00127202 */ /* 0x000fce0000000f00 */
.L_x_54504:
[----:B------:R-:W-:Y:S05]  /*12600*/  BSYNC B1 ;  /* 0x0000000000017941 */ /* 0x000fea0003800000 */
.L_x_54502:
        /* <DEDUP_REMOVED lines=16> */
.L_x_54508:
[----:B------:R-:W-:Y:S05]  /*12710*/  BSYNC B2 ;  /* 0x0000000000027941 */ /* 0x000fea0003800000 */
.L_x_54507:
        /* <DEDUP_REMOVED lines=44> */
.L_x_54506:
[----:B------:R-:W-:Y:S05]  /*129e0*/  BSYNC B1 ;  /* 0x0000000000017941 */ /* 0x000fea0003800000 */
.L_x_54505:
[----:B------:R-:W-:Y:S01]  /*129f0*/  I2FP.F32.U32 R21, R18 ;  /* 0x0000001200157245 */ /* 0x000fe20000201000 */
[----:B------:R-:W0:Y:S01]  /*12a00*/  @P0 LDC.64 R16, c[0x0][0x230] ;  /* 0x00008c00ff100b82 */ /* 0x000e220000000a00 */
[----:B------:R-:W-:Y:S01]  /*12a10*/  FMUL.FTZ R19, R19, R227 ;  /* 0x000000e313137220 */ /* 0x000fe20000410000 */
[----:B------:R-:W-:Y:S02]  /*12a20*/  SEL R20, RZ, 0x100, P3 ;  /* 0x00000100ff147807 */ /* 0x000fe40001800000 */
[----:B------:R-:W-:Y:S01]  /*12a30*/  FFMA.FTZ R18, R21, R226, 1.1641532182693481445e-10 ;  /* 0x2f00000015127423 */ /* 0x000fe200000100e2 */
[----:B------:R-:W-:Y:S01]  /*12a40*/  SEL R21, RZ, 0x10000, P4 ;  /* 0x00010000ff157807 */ /* 0x000fe20002000000 */
[----:B------:R-:W-:Y:S01]  /*12a50*/  FMUL.FTZ R19, R19, R224 ;  /* 0x000000e013137220 */ /* 0x000fe20000410000 */
[----:B------:R-:W-:Y:S02]  /*12a60*/  IADD3 R220, R10, 0x1a0, RZ ;  /* 0x000001a00adc7810 */ /* 0x000fe40007ffe0ff */
[----:B------:R-:W-:-:S03]  /*12a70*/  FSETP.GTU.FTZ.AND P5, PT, R18, R225, PT ;  /* 0x000000e11200720b */ /* 0x000fc60003fbc000 */
[----:B------:R-:W-:Y:S01]  /*12a80*/  IMAD.WIDE.U32 R22, R220, 0x10, R208 ;  /* 0x00000010dc167825 */ /* 0x000fe200078e00d0 */
        /* <DEDUP_REMOVED lines=25> */
.L_x_54510:
[----:B------:R-:W-:-:S07]  /*12c20*/  MOV R221, R14 ;  /* 0x0000000e00dd7202 */ /* 0x000fce0000000f00 */
.L_x_54511:
[----:B------:R-:W-:Y:S05]  /*12c30*/  BSYNC B1 ;  /* 0x0000000000017941 */ /* 0x000fea0003800000 */
.L_x_54509:
        /* <DEDUP_REMOVED lines=16> */
.L_x_54515:
[----:B------:R-:W-:Y:S05]  /*12d40*/  BSYNC B2 ;  /* 0x0000000000027941 */ /* 0x000fea0003800000 */
.L_x_54514:
        /* <DEDUP_REMOVED lines=44> */
.L_x_54513:
[----:B------:R-:W-:Y:S05]  /*13010*/  BSYNC B1 ;  /* 0x0000000000017941 */ /* 0x000fea0003800000 */
.L_x_54512:
        /* <DEDUP_REMOVED lines=19> */
.L_x_54517:
[----:B------:R-:W-:-:S07]  /*13150*/  MOV R16, R14 ;  /* 0x0000000e00107202 */ /* 0x000fce0000000f00 */
.L_x_54518:
[----:B------:R-:W-:Y:S05]  /*13160*/  BSYNC B1 ;  /* 0x0000000000017941 */ /* 0x000fea0003800000 */
.L_x_54516:
        /* <DEDUP_REMOVED lines=16> */
.L_x_54522:
[----:B------:R-:W-:Y:S05]  /*13270*/  BSYNC B2 ;  /* 0x0000000000027941 */ /* 0x000fea0003800000 */
.L_x_54521:
        /* <DEDUP_REMOVED lines=44> */
.L_x_54520:
[----:B------:R-:W-:Y:S05]  /*13540*/  BSYNC B1 ;  /* 0x0000000000017941 */ /* 0x000fea0003800000 */
.L_x_54519:
        /* <DEDUP_REMOVED lines=19> */
.L_x_54524:
[----:B------:R-:W-:-:S07]  /*13680*/  MOV R221, R14 ;  /* 0x0000000e00dd7202 */ /* 0x000fce0000000f00 */
.L_x_54525:
[----:B------:R-:W-:Y:S05]  /*13690*/  BSYNC B1 ;  /* 0x0000000000017941 */ /* 0x000fea0003800000 */
.L_x_54523:
        /* <DEDUP_REMOVED lines=16> */
.L_x_54529:
[----:B------:R-:W-:Y:S05]  /*137a0*/  BSYNC B2 ;  /* 0x0000000000027941 */ /* 0x000fea0003800000 */
.L_x_54528:
        /* <DEDUP_REMOVED lines=44> */
.L_x_54527:
[----:B------:R-:W-:Y:S05]  /*13a70*/  BSYNC B1 ;  /* 0x0000000000017941 */ /* 0x000fea0003800000 */
.L_x_54526:
        /* <DEDUP_REMOVED lines=19> */
.L_x_54531:
[----:B------:R-:W-:-:S07]  /*13bb0*/  MOV R18, R14 ;  /* 0x0000000e00127202 */ /* 0x000fce0000000f00 */
.L_x_54532:
[----:B------:R-:W-:Y:S05]  /*13bc0*/  BSYNC B1 ;  /* 0x0000000000017941 */ /* 0x000fea0003800000 */
.L_x_54530:
        /* <DEDUP_REMOVED lines=16> */
.L_x_54536:
[----:B------:R-:W-:Y:S05]  /*13cd0*/  BSYNC B2 ;  /* 0x0000000000027941 */ /* 0x000fea0003800000 */
.L_x_54535:
        /* <DEDUP_REMOVED lines=44> */
.L_x_54534:
[----:B------:R-:W-:Y:S05]  /*13fa0*/  BSYNC B1 ;  /* 0x0000000000017941 */ /* 0x000fea0003800000 */
.L_x_54533:
        /* <DEDUP_REMOVED lines=8> */
[----:B------:R-:W-:Y:S01]  /*14030*/  SEL R211, RZ, 0x1, P2 ;  /* 0x00000001ffd37807 */ /* 0x000fe20001000000 */
[----:B------:R-:W-:Y:S01]  /*14040*/  IMAD.WIDE.U32 R222, R221, 0x10, R208 ;  /* 0x00000010ddde7825 */ /* 0x000fe200078e00d0 */
[----:B------:R-:W-:-:S04]  /*14050*/  FSETP.GTU.FTZ.AND P5, PT, R18, R225, PT ;  /* 0x000000e11200720b */ /* 0x000fc80003fbc000 */
[----:B------:R-:W-:-:S04]  /*14060*/  SEL R18, RZ, 0x1000000, P5 ;  /* 0x01000000ff127807 */ /* 0x000fc80002800000 */
[----:B------:R-:W-:Y:S02]  /*14070*/  IADD3 R18, R210, R18, R23 ;  /* 0x00000012d2127210 */ /* 0x000fe40007ffe017 */
[----:B------:R-:W-:Y:S02]  /*14080*/  FSEL R23, R19, RZ, !P5 ;  /* 0x000000ff13177208 */ /* 0x000fe40006800000 */
[----:B------:R-:W-:Y:S01]  /*14090*/  IADD3 R233, R18, R211, RZ ;  /* 0x000000d312e97210 */ /* 0x000fe20007ffe0ff */
        /* <DEDUP_REMOVED lines=20> */
.L_x_54538:
[----:B------:R-:W-:-:S07]  /*141e0*/  IMAD.MOV.U32 R236, RZ, RZ, R14 ;  /* 0x000000ffffec7224 */ /* 0x000fce00078e000e */
.L_x_54539:
[----:B------:R-:W-:Y:S05]  /*141f0*/  BSYNC B1 ;  /* 0x0000000000017941 */ /* 0x000fea0003800000 */
.L_x_54537:
        /* <DEDUP_REMOVED lines=16> */
.L_x_54543:
[----:B------:R-:W-:Y:S05]  /*14300*/  BSYNC B2 ;  /* 0x0000000000027941 */ /* 0x000fea0003800000 */
.L_x_54542:
        /* <DEDUP_REMOVED lines=44> */
.L_x_54541:
[----:B------:R-:W-:Y:S05]  /*145d0*/  BSYNC B1 ;  /* 0x0000000000017941 */ /* 0x000fea0003800000 */
.L_x_54540:
        /* <DEDUP_REMOVED lines=19> */
.L_x_54545:
[----:B------:R-:W-:-:S07]  /*14710*/  IMAD.MOV.U32 R236, RZ, RZ, R14 ;  /* 0x000000ffffec7224 */ /* 0x000fce00078e000e */
.L_x_54546:
[----:B------:R-:W-:Y:S05]  /*14720*/  BSYNC B1 ;  /* 0x0000000000017941 */ /* 0x000fea0003800000 */
.L_x_54544:
        /* <DEDUP_REMOVED lines=16> */
.L_x_54550:
[----:B------:R-:W-:Y:S05]  /*14830*/  BSYNC B2 ;  /* 0x0000000000027941 */ /* 0x000fea0003800000 */
.L_x_54549:
        /* <DEDUP_REMOVED lines=44> */
.L_x_54548:
[----:B------:R-:W-:Y:S05]  /*14b00*/  BSYNC B1 ;  /* 0x0000000000017941 */ /* 0x000fea0003800000 */
.L_x_54547:
        /* <DEDUP_REMOVED lines=19> */
.L_x_54552:
[----:B------:R-:W-:-:S07]  /*14c40*/  IMAD.MOV.U32 R236, RZ, RZ, R14 ;  /* 0x000000ffffec7224 */ /* 0x000fce00078e000e */
.L_x_54553:
[----:B------:R-:W-:Y:S05]  /*14c50*/  BSYNC B1 ;  /* 0x0000000000017941 */ /* 0x000fea0003800000 */
.L_x_54551:
        /* <DEDUP_REMOVED lines=16> */
.L_x_54557:
[----:B------:R-:W-:Y:S05]  /*14d60*/  BSYNC B2 ;  /* 0x0000000000027941 */ /* 0x000fea0003800000 */
.L_x_54556:
        /* <DEDUP_REMOVED lines=44> */
.L_x_54555:
[----:B------:R-:W-:Y:S05]  /*15030*/  BSYNC B1 ;  /* 0x0000000000017941 */ /* 0x000fea0003800000 */
.L_x_54554:
        /* <DEDUP_REMOVED lines=19> */
.L_x_54559:
[----:B------:R-:W-:-:S07]  /*15170*/  IMAD.MOV.U32 R236, RZ, RZ, R14 ;  /* 0x000000ffffec7224 */ /* 0x000fce00078e000e */
.L_x_54560:
[----:B------:R-:W-:Y:S05]  /*15180*/  BSYNC B1 ;  /* 0x0000000000017941 */ /* 0x000fea0003800000 */
.L_x_54558:
        /* <DEDUP_REMOVED lines=16> */
.L_x_54564:
[----:B------:R-:W-:Y:S05]  /*15290*/  BSYNC B2 ;  /* 0x0000000000027941 */ /* 0x000fea0003800000 */
.L_x_54563:
        /* <DEDUP_REMOVED lines=44> */
.L_x_54562:
[----:B------:R-:W-:Y:S05]  /*15560*/  BSYNC B1 ;  /* 0x0000000000017941 */ /* 0x000fea0003800000 */
.L_x_54561:
[----:B------:R-:W-:Y:S01]  /*15570*/  I2FP.F32.U32 R211, R236 ;  /* 0x000000ec00d37245 */ /* 0x000fe20000201000 */
[----:B------:R-:W-:Y:S01]  /*15580*/  FMUL.FTZ R19, R19, R227 ;  /* 0x000000e313137220 */ /* 0x000fe20000410000 */
[----:B------:R-:W-:Y:S02]  /*15590*/  SEL R233, RZ, 0x10000, P4 ;  /* 0x00010000ffe97807 */ /* 0x000fe40002000000 */
[----:B------:R-:W-:Y:S01]  /*155a0*/  SEL R235, RZ, 0x100, P3 ;  /* 0x00000100ffeb7807 */ /* 0x000fe20001800000 */
[----:B------:R-:W-:Y:S01]  /*155b0*/  FFMA.FTZ R222, R211, R226, 1.1641532182693481445e-10 ;  /* 0x2f000000d3de7423 */ /* 0x000fe200000100e2 */
[----:B------:R-:W-:Y:S01]  /*155c0*/  FMUL.FTZ R19, R19, R224 ;  /* 0x000000e013137220 */ /* 0x000fe20000410000 */
[----:B------:R-:W0:Y:S03]  /*155d0*/  @P0 LDC.64 R210, c[0x0][0x230] ;  /* 0x00008c00ffd20b82 */ /* 0x000e260000000a00 */
[----:B------:R-:W-:Y:S01]  /*155e0*/  FSETP.GTU.FTZ.AND P5, PT, R222, R225, PT ;  /* 0x000000e1de00720b */ /* 0x000fe20003fbc000 */
[----:B------:R-:W-:-:S03]  /*155f0*/  IMAD.WIDE.U32 R222, R221, 0x10, R230 ;  /* 0x00000010ddde7825 */ /* 0x000fc600078e00e6 */
[----:B------:R-:W-:Y:S02]  /*15600*/  FSEL R19, R19, RZ, !P5 ;  /* 0x000000ff13137208 */ /* 0x000fe40006800000 */
[----:B------:R-:W-:-:S03]  /*15610*/  SEL R232, RZ, 0x1000000, P5 ;  /* 0x01000000ffe87807 */ /* 0x000fc60002800000 */
[----:B------:R-:W-:Y:S01]  /*15620*/  @P1 FADD.FTZ R19, R79, R19 ;  /* 0x000000134f131221 */ /* 0x000fe20000010000 */
[----:B------:R-:W-:Y:S02]  /*15630*/  IADD3 R232, R235, R232, R233 ;  /* 0x000000e8ebe87210 */ /* 0x000fe40007ffe0e9 */
[----:B------:R-:W-:Y:S02]  /*15640*/  SEL R233, RZ, 0x1, P2 ;  /* 0x00000001ffe97807 */ /* 0x000fe40001000000 */
[----:B------:R1:W-:Y:S03]  /*15650*/  STG.E.128 desc[UR4][R222.64], R16 ;  /* 0x00000010de007986 */ /* 0x0003e6000c101d04 */
[----:B------:R-:W-:Y:S02]  /*15660*/  IMAD.IADD R235, R232, 0x1, R233 ;  /* 0x00000001e8eb7824 */ /* 0x000fe400078e02e9 */
[----:B------:R-:W-:-:S05]  /*15670*/  IMAD.WIDE.U32 R232, R221, 0x4, R228 ;  /* 0x00000004dde87825 */ /* 0x000fca00078e00e4 */
[----:B------:R2:W-:Y:S01]  /*15680*/  STG.E desc[UR4][R232.64], R235 ;  /* 0x000000ebe8007986 */ /* 0x0005e2000c101904 */
[----:B-1----:R-:W-:-:S05]  /*15690*/  IADD3 R222, R10, 0x1e0, RZ ;  /* 0x000001e00ade7810 */ /* 0x002fca0007ffe0ff */
[----:B0-----:R-:W-:-:S04]  /*156a0*/  @P0 IMAD.WIDE.U32 R210, R222, 0x10, R210 ;  /* 0x00000010ded20825 */ /* 0x001fc800078e00d2 */
[----:B------:R-:W-:Y:S01]  /*156b0*/  IMAD.WIDE.U32 R208, R222, 0x10, R208 ;  /* 0x00000010ded07825 */ /* 0x000fe200078e00d0 */
[----:B------:R2:W5:Y:S05]  /*156c0*/  @P0 LDG.E.128 R76, desc[UR4][R210.64] ;  /* 0x00000004d24c0981 */ /* 0x00056a000c1e1d00 */
[----:B------:R-:W5:Y:S01]  /*156d0*/  LDG.E.128 R208, desc[UR4][R208.64] ;  /* 0x00000004d0d07981 */ /* 0x000f62000c1e1d00 */
[C---:B------:R-:W-:Y:S01]  /*156e0*/  ISETP.NE.AND P0, PT, R234.reuse, 0x1, PT ;  /* 0x00000001ea00780c */ /* 0x040fe20003f05270 */
[----:B------:R-:W-:Y:S01]  /*156f0*/  BSSY B1, `(.L_x_54565) ;  /* 0x000000c000017945 */ /* 0x000fe20003800000 */
[----:B------:R-:W-:-:S11]  /*15700*/  IADD3 R236, R234, 0x1, RZ ;  /* 0x00000001eaec7810 */ /* 0x000fd60007ffe0ff */
[----:B--2---:R-:W-:Y:S05]  /*15710*/  @!P0 BRA `(.L_x_54566) ;  /* 0x0000000000208947 */ /* 0x004fea0003800000 */
        /* <DEDUP_REMOVED lines=8> */
.L_x_54566:
[----:B------:R-:W-:-:S07]  /*157a0*/  MOV R223, R14 ;  /* 0x0000000e00df7202 */ /* 0x000fce0000000f00 */
.L_x_54567:
[----:B------:R-:W-:Y:S05]  /*157b0*/  BSYNC B1 ;  /* 0x0000000000017941 */ /* 0x000fea0003800000 */
.L_x_54565:
        /* <DEDUP_REMOVED lines=16> */
.L_x_54571:
[----:B------:R-:W-:Y:S05]  /*158c0*/  BSYNC B2 ;  /* 0x0000000000027941 */ /* 0x000fea0003800000 */
.L_x_54570:
        /* <DEDUP_REMOVED lines=44> */
.L_x_54569:
[----:B------:R-:W-:Y:S05]  /*15b90*/  BSYNC B1 ;  /* 0x0000000000017941 */ /* 0x000fea0003800000 */
.L_x_54568:
[----:B------:R-:W-:Y:S01]  /*15ba0*/  I2FP.F32.U32 R223, R223 ;  /* 0x000000df00df7245 */ /* 0x000fe20000201000 */
[----:B-----5:R-:W-:Y:S01]  /*15bb0*/  FMUL.FTZ R233, R208, R227 ;  /* 0x000000e3d0e97220 */ /* 0x020fe20000410000 */
        /* <DEDUP_REMOVED lines=17> */
.L_x_54573:
[----:B------:R-:W-:-:S07]  /*15cd0*/  MOV R223, R14 ;  /* 0x0000000e00df7202 */ /* 0x000fce0000000f00 */
.L_x_54574:
[----:B------:R-:W-:Y:S05]  /*15ce0*/  BSYNC B1 ;  /* 0x0000000000017941 */ /* 0x000fea0003800000 */
.L_x_54572:
        /* <DEDUP_REMOVED lines=16> */
.L_x_54578:
[----:B------:R-:W-:Y:S05]  /*15df0*/  BSYNC B2 ;  /* 0x0000000000027941 */ /* 0x000fea0003800000 */
.L_x_54577:
        /* <DEDUP_REMOVED lines=44> */
.L_x_54576:
[----:B------:R-:W-:Y:S05]  /*160c0*/  BSYNC B1 ;  /* 0x0000000000017941 */ /* 0x000fea0003800000 */
.L_x_54575:
        /* <DEDUP_REMOVED lines=19> */
.L_x_54580:
[----:B------:R-:W-:-:S07]  /*16200*/  MOV R223, R14 ;  /* 0x0000000e00df7202 */ /* 0x000fce0000000f00 */
.L_x_54581:
[----:B------:R-:W-:Y:S05]  /*16210*/  BSYNC B1 ;  /* 0x0000000000017941 */ /* 0x000fea0003800000 */
.L_x_54579:
        /* <DEDUP_REMOVED lines=16> */
.L_x_54585:
[----:B------:R-:W-:Y:S05]  /*16320*/  BSYNC B2 ;  /* 0x0000000000027941 */ /* 0x000fea0003800000 */
.L_x_54584:
        /* <DEDUP_REMOVED lines=44> */
.L_x_54583:
[----:B------:R-:W-:Y:S05]  /*165f0*/  BSYNC B1 ;  /* 0x0000000000017941 */ /* 0x000fea0003800000 */
.L_x_54582:
        /* <DEDUP_REMOVED lines=19> */
.L_x_54587:
[----:B------:R-:W-:-:S07]  /*16730*/  MOV R240, R14 ;  /* 0x0000000e00f07202 */ /* 0x000fce0000000f00 */
.L_x_54588:
[----:B------:R-:W-:Y:S05]  /*16740*/  BSYNC B1 ;  /* 0x0000000000017941 */ /* 0x000fea0003800000 */
.L_x_54586:
        /* <DEDUP_REMOVED lines=16> */
.L_x_54592:
[----:B------:R-:W-:Y:S05]  /*16850*/  BSYNC B2 ;  /* 0x0000000000027941 */ /* 0x000fea0003800000 */
.L_x_54591:
        /* <DEDUP_REMOVED lines=44> */
.L_x_54590:
[----:B------:R-:W-:Y:S05]  /*16b20*/  BSYNC B1 ;  /* 0x0000000000017941 */ /* 0x000fea0003800000 */
.L_x_54589:
[----:B------:R-:W-:Y:S01]  /*16b30*/  FADD.FTZ R232, RZ, R72 ;  /* 0x00000048ffe87221 */ /* 0x000fe20000010000 */
[----:B------:R-:W-:Y:S01]  /*16b40*/  FMUL.FTZ R211, R211, R227 ;  /* 0x000000e3d3d37220 */ /* 0x000fe20000410000 */
[----:B------:R-:W-:Y:S01]  /*16b50*/  SEL R227, RZ, 0x100, P2 ;  /* 0x00000100ffe37807 */ /* 0x000fe20001000000 */
[----:B------:R-:W-:-:S04]  /*16b60*/  IMAD.WIDE.U32 R230, R222, 0x10, R230 ;  /* 0x00000010dee67825 */ /* 0x000fc800078e00e6 */
[----:B------:R-:W-:Y:S01]  /*16b70*/  FADD.FTZ R233, R73, R232 ;  /* 0x000000e849e97221 */ /* 0x000fe20000010000 */
[----:B------:R-:W-:Y:S01]  /*16b80*/  FMUL.FTZ R211, R211, R224 ;  /* 0x000000e0d3d37220 */ /* 0x000fe20000410000 */
[----:B------:R-:W-:Y:S01]  /*16b90*/  SEL R224, RZ, 0x1, P0 ;  /* 0x00000001ffe07807 */ /* 0x000fe20000000000 */
[----:B------:R-:W-:-:S04]  /*16ba0*/  IMAD.WIDE.U32 R228, R222, 0x4, R228 ;  /* 0x00000004dee47825 */ /* 0x000fc800078e00e4 */
[----:B------:R-:W-:Y:S01]  /*16bb0*/  FADD.FTZ R232, R74, R233 ;  /* 0x000000e94ae87221 */ /* 0x000fe20000010000 */
        /* <DEDUP_REMOVED lines=58> */
[----:B------:R-:W-:Y:S01]  /*16f60*/  FADD.FTZ R232, R22, R233 ;  /* 0x000000e916e87221 */ /* 0x000fe20000010000 */
[----:B------:R-:W-:Y:S02]  /*16f70*/  FSEL R211, R211, RZ, !P4 ;  /* 0x000000ffd3d37208 */ /* 0x000fe40006000000 */
[----:B------:R-:W-:Y:S01]  /*16f80*/  IADD3 R225, R227, R225, R226 ;  /* 0x000000e1e3e17210 */ /* 0x000fe20007ffe0e2 */
[----:B------:R-:W-:Y:S02]  /*16f90*/  FADD.FTZ R233, R23, R232 ;  /* 0x000000e817e97221 */ /* 0x000fe40000010000 */
[----:B------:R-:W-:Y:S01]  /*16fa0*/  @P1 FADD.FTZ R211, R79, R211 ;  /* 0x000000d34fd31221 */ /* 0x000fe20000010000 */
[----:B------:R-:W-:Y:S01]  /*16fb0*/  IADD3 R225, R225, R224, RZ ;  /* 0x000000e0e1e17210 */ /* 0x000fe20007ffe0ff */
[----:B------:R-:W-:-:S03]  /*16fc0*/  FADD.FTZ R226, R16, R233 ;  /* 0x000000e910e27221 */ /* 0x000fc60000010000 */
[----:B------:R0:W-:Y:S01]  /*16fd0*/  STG.E.128 desc[UR4][R230.64], R208 ;  /* 0x000000d0e6007986 */ /* 0x0001e2000c101d04 */
[----:B------:R-:W-:-:S03]  /*16fe0*/  FADD.FTZ R227, R17, R226 ;  /* 0x000000e211e37221 */ /* 0x000fc60000010000 */
[----:B------:R0:W-:Y:S01]  /*16ff0*/  STG.E desc[UR4][R228.64], R225 ;  /* 0x000000e1e4007986 */ /* 0x0001e2000c101904 */
        /* <DEDUP_REMOVED lines=156> */
.L_x_54606:
[----:B-1----:R-:W-:Y:S01]  /*179c0*/  FADD.FTZ R231, R230, R231 ;  /* 0x000000e7e6e77221 */ /* 0x002fe20000010000 */
[----:B------:R-:W-:Y:S01]  /*179d0*/  FMUL.FTZ R227, R225, R225 ;  /* 0x000000e1e1e37220 */ /* 0x000fe20000410000 */
[----:B------:R-:W-:Y:S01]  /*179e0*/  PLOP3.LUT P1, PT, PT, PT, UP1, 0x40, 0x0 ;  /* 0x000000000000781c */ /* 0x000fe20003f2e818 */
[----:B------:R-:W1:Y:S01]  /*179f0*/  @!P0 LDC.64 R232, c[0x0][0x258] ;  /* 0x00009600ffe88b82 */ /* 0x000e620000000a00 */
[----:B------:R-:W-:Y:S01]  /*17a00*/  FFMA.FTZ R224, R231, R226, UR11 ;  /* 0x0000000be7e07e23 */ /* 0x000fe200080100e2 */
[----:B------:R-:W-:Y:S02]  /*17a10*/  PLOP3.LUT P2, PT, PT, PT, UP1, 0x40, 0x0 ;  /* 0x000000000000781c */ /* 0x000fe40003f4e818 */
[----:B------:R-:W-:Y:S02]  /*17a20*/  FSEL R227, R227, RZ, !P1 ;  /* 0x000000ffe3e37208 */ /* 0x000fe40004800000 */
[----:B------:R-:W-:Y:S02]  /*17a30*/  FSEL R226, R225, RZ, P2 ;  /* 0x000000ffe1e27208 */ /* 0x000fe40001000000 */
[----:B0-----:R-:W0:Y:S01]  /*17a40*/  @!P0 LDC.64 R230, c[0x0][0x250] ;  /* 0x00009400ffe68b82 */ /* 0x001e220000000a00 */
[----:B------:R-:W-:Y:S01]  /*17a50*/  FADD.FTZ R224, R224, R227 ;  /* 0x000000e3e0e07221 */ /* 0x000fe20000010000 */
[----:B------:R-:W-:Y:S01]  /*17a60*/  LEA R228, P1, R10, UR16, 0x4 ;  /* 0x000000100ae47c11 */ /* 0x000fe2000f8220ff */
[--C-:B------:R-:W-:Y:S01]  /*17a70*/  FADD.FTZ R72, R72, -R226.reuse ;  /* 0x800000e248487221 */ /* 0x100fe20000010000 */
        /* <DEDUP_REMOVED lines=23> */
[----:B------:R-:W-:Y:S01]  /*17bf0*/  FADD.FTZ R58, R58, -R226 ;  /* 0x800000e23a3a7221 */ /* 0x000fe20000010000 */
[----:B-1----:R-:W-:Y:S01]  /*17c00*/  @!P0 IMAD.WIDE R232, R216, 0x4, R232 ;  /* 0x00000004d8e88825 */ /* 0x002fe200078e02e8 */
[----:B------:R0:W-:Y:S03]  /*17c10*/  @!P0 STG.E desc[UR4][R230.64], R225 ;  /* 0x000000e1e6008986 */ /* 0x0001e6000c101904 */
[--C-:B------:R-:W-:Y:S01]  /*17c20*/  FADD.FTZ R59, R59, -R226.reuse ;  /* 0x800000e23b3b7221 */ /* 0x100fe20000010000 */
[C---:B--2---:R-:W-:Y:S01]  /*17c30*/  FMUL.FTZ R72, R224.reuse, R72 ;  /* 0x00000048e0487220 */ /* 0x044fe20000410000 */
[C---:B------:R-:W-:Y:S01]  /*17c40*/  FMUL.FTZ R73, R224.reuse, R73 ;  /* 0x00000049e0497220 */ /* 0x040fe20000410000 */
[C---:B------:R-:W-:Y:S01]  /*17c50*/  FMUL.FTZ R74, R224.reuse, R74 ;  /* 0x0000004ae04a7220 */ /* 0x040fe20000410000 */
[----:B------:R-:W-:Y:S01]  /*17c60*/  FMUL.FTZ R75, R224, R75 ;  /* 0x0000004be04b7220 */ /* 0x000fe20000410000 */
[--C-:B------:R-:W-:Y:S01]  /*17c70*/  FADD.FTZ R52, R52, -R226.reuse ;  /* 0x800000e234347221 */ /* 0x100fe20000010000 */
[--C-:B------:R-:W-:Y:S01]  /*17c80*/  FADD.FTZ R53, R53, -R226.reuse ;  /* 0x800000e235357221 */ /* 0x100fe20000010000 */
[--C-:B------:R-:W-:Y:S01]  /*17c90*/  FADD.FTZ R54, R54, -R226.reuse ;  /* 0x800000e236367221 */ /* 0x100fe20000010000 */
[--C-:B------:R-:W-:Y:S01]  /*17ca0*/  FADD.FTZ R55, R55, -R226.reuse ;  /* 0x800000e237377221 */ /* 0x100fe20000010000 */
[C---:B------:R-:W-:Y:S01]  /*17cb0*/  FMUL.FTZ R68, R224.reuse, R68 ;  /* 0x00000044e0447220 */ /* 0x040fe20000410000 */
[C---:B------:R-:W-:Y:S01]  /*17cc0*/  FMUL.FTZ R69, R224.reuse, R69 ;  /* 0x00000045e0457220 */ /* 0x040fe20000410000 */
[----:B0-----:R-:W0:Y:S01]  /*17cd0*/  LDC.64 R230, c[0x0][0x2b8] ;  /* 0x0000ae00ffe67b82 */ /* 0x001e220000000a00 */
        /* <DEDUP_REMOVED lines=59> */
[----:B------:R1:W-:Y:S01]  /*18090*/  @!P0 STG.E desc[UR4][R232.64], R224 ;  /* 0x000000e0e8008986 */ /* 0x0003e2000c101904 */
        /* <DEDUP_REMOVED lines=9> */
[----:B------:R-:W-:Y:S01]  /*18130*/  FFMA.FTZ R67, R139, R67, R199 ;  /* 0x000000438b437223 */ /* 0x000fe200000100c7 */
[----:B------:R-:W-:Y:S01]  /*18140*/  FFMA.FTZ R66, R138, R66, R198 ;  /* 0x000000428a427223 */ /* 0x000fe200000100c6 */
[----:B------:R-:W-:Y:S01]  /*18150*/  FFMA.FTZ R65, R137, R65, R197 ;  /* 0x0000004189417223 */ /* 0x000fe200000100c5 */
[----:B-1----:R-:W-:-:S04]  /*18160*/  IMAD.WIDE.U32 R232, R9, 0x10, R230 ;  /* 0x0000001009e87825 */ /* 0x002fc800078e00e6 */
        /* <DEDUP_REMOVED lines=11> */
[----:B------:R-:W-:Y:S01]  /*18220*/  STG.E.128 desc[UR4][R228.64], R16 ;  /* 0x00000010e4007986 */ /* 0x000fe2000c101d04 */
[----:B------:R-:W-:-:S04]  /*18230*/  IMAD.WIDE.U32 R240, R5, 0x10, R230 ;  /* 0x0000001005f07825 */ /* 0x000fc800078e00e6 */
[----:B------:R-:W-:Y:S01]  /*18240*/  FFMA.FTZ R55, R127, R55, R187 ;  /* 0x000000377f377223 */ /* 0x000fe200000100bb */
[----:B------:R-:W-:Y:S01]  /*18250*/  FFMA.FTZ R54, R126, R54, R186 ;  /* 0x000000367e367223 */ /* 0x000fe200000100ba */
[----:B------:R-:W-:Y:S01]  /*18260*/  FFMA.FTZ R53, R125, R53, R185 ;  /* 0x000000357d357223 */ /* 0x000fe200000100b9 */
[----:B------:R-:W-:Y:S01]  /*18270*/  FFMA.FTZ R52, R124, R52, R184 ;  /* 0x000000347c347223 */ /* 0x000fe200000100b8 */
[----:B------:R-:W-:Y:S01]  /*18280*/  STG.E.128 desc[UR4][R232.64], R68 ;  /* 0x00000044e8007986 */ /* 0x000fe2000c101d04 */
[C---:B------:R-:W-:Y:S01]  /*18290*/  FMUL.FTZ R48, R224.reuse, R48 ;  /* 0x00000030e0307220 */ /* 0x040fe20000410000 */
[C---:B------:R-:W-:Y:S01]  /*182a0*/  FMUL.FTZ R49, R224.reuse, R49 ;  /* 0x00000031e0317220 */ /* 0x040fe20000410000 */
[C---:B------:R-:W-:Y:S01]  /*182b0*/  FMUL.FTZ R50, R224.reuse, R50 ;  /* 0x00000032e0327220 */ /* 0x040fe20000410000 */
        /* <DEDUP_REMOVED lines=30> */
[----:B0-----:R-:W0:Y:S01]  /*184a0*/  LDC.64 R52, c[0x0][0x210] ;  /* 0x00008400ff347b82 */ /* 0x001e220000000a00 */
        /* <DEDUP_REMOVED lines=63> */
[----:B0-----:R-:W-:-:S03]  /*188a0*/  LEA R216, R52, R216, 0x2 ;  /* 0x000000d834d87211 */ /* 0x001fc600078e10ff */
[----:B------:R1:W-:Y:S01]  /*188b0*/  STG.E.128 desc[UR4][R8.64], R24 ;  /* 0x0000001808007986 */ /* 0x0003e2000c101d04 */
[----:B------:R-:W-:-:S03]  /*188c0*/  ISETP.GE.AND P0, PT, R216, R53, PT ;  /* 0x00000035d800720c */ /* 0x000fc60003f06270 */
[----:B------:R1:W-:Y:S04]  /*188d0*/  STG.E.128 desc[UR4][R18.64], R20 ;  /* 0x0000001412007986 */ /* 0x0003e8000c101d04 */
[----:B------:R1:W-:Y:S04]  /*188e0*/  STG.E.128 desc[UR4][R74.64], R224 ;  /* 0x000000e04a007986 */ /* 0x0003e8000c101d04 */
[----:B------:R1:W-:Y:S02]  /*188f0*/  STG.E.128 desc[UR4][R230.64], R208 ;  /* 0x000000d0e6007986 */ /* 0x0003e4000c101d04 */
[----:B------:R-:W-:Y:S05]  /*18900*/  @!P0 BRA `(.L_x_54594) ;  /* 0xfffffe84006c8947 */ /* 0x000fea000383ffff */
[----:B------:R-:W-:Y:S05]  /*18910*/  BSYNC B0 ;  /* 0x0000000000007941 */ /* 0x000fea0003800000 */
.L_x_54144:
[----:B------:R-:W-:Y:S05]  /*18920*/  EXIT ;  /* 0x000000000000794d */ /* 0x000fea0003800000 */
.L_x_54593:
        /* <DEDUP_REMOVED lines=8> */
.L_x_54596:
[----:B------:R-:W-:Y:S05]  /*189b0*/  BSYNC B1 ;  /* 0x0000000000017941 */ /* 0x000fea0003800000 */
.L_x_54595:
        /* <DEDUP_REMOVED lines=9> */
.L_x_54597:
[----:B------:R-:W-:Y:S01]  /*18a50*/  HFMA2.MMA R234, -RZ, RZ, 0, 2.384185791015625e-07 ;  /* 0x00000004ffea7435 */ /* 0x000fe200000001ff */
[----:B------:R-:W-:-:S04]  /*18a60*/  IMAD.MOV.U32 R226, RZ, RZ, R231 ;  /* 0x000000ffffe27224 */ /* 0x000fc800078e00e7 */
[----:B------:R-:W-:-:S05]  /*18a70*/  FADD.FTZ R228, R227, R226 ;  /* 0x000000e2e3e47221 */ /* 0x000fca0000010000 */
[----:B------:R-:W-:-:S07]  /*18a80*/  MOV R233, R228 ;  /* 0x000000e400e97202 */ /* 0x000fce0000000f00 */
[----:B------:R-:W-:Y:S05]  /*18a90*/  WARPSYNC.COLLECTIVE R232, `(.L_x_54598) ;  /* 0x00000000e8087348 */ /* 0x000fea0003c00000 */
[----:B------:R0:W1:Y:S02]  /*18aa0*/  SHFL.BFLY P1, R231, R233, R234, R235 ;  /* 0x0c0000eae9e77389 */ /* 0x00006400000200eb */
[----:B01----:R-:W-:Y:S01]  /*18ab0*/  ENDCOLLECTIVE ;  /* 0x000000000000791b */ /* 0x003fe20003800000 */
.L_x_54598:
[----:B------:R-:W-:Y:S01]  /*18ac0*/  HFMA2.MMA R234, -RZ, RZ, 0, 4.76837158203125e-07 ;  /* 0x00000008ffea7435 */ /* 0x000fe200000001ff */
[----:B------:R-:W-:-:S04]  /*18ad0*/  IMAD.MOV.U32 R225, RZ, RZ, R231 ;  /* 0x000000ffffe17224 */ /* 0x000fc800078e00e7 */
[----:B------:R-:W-:-:S05]  /*18ae0*/  FADD.FTZ R229, R228, R225 ;  /* 0x000000e1e4e57221 */ /* 0x000fca0000010000 */
[----:B------:R-:W-:-:S07]  /*18af0*/  MOV R233, R229 ;  /* 0x000000e500e97202 */ /* 0x000fce0000000f00 */
[----:B------:R-:W-:Y:S05]  /*18b00*/  WARPSYNC.COLLECTIVE R232, `(.L_x_54599) ;  /* 0x00000000e8087348 */ /* 0x000fea0003c00000 */
[----:B------:R0:W1:Y:S02]  /*18b10*/  SHFL.BFLY P1, R231, R233, R234, R235 ;  /* 0x0c0000eae9e77389 */ /* 0x00006400000200eb */
[----:B01----:R-:W-:Y:S01]  /*18b20*/  ENDCOLLECTIVE ;  /* 0x000000000000791b */ /* 0x003fe20003800000 */
.L_x_54599:
        /* <DEDUP_REMOVED lines=8> */
.L_x_54600:
        /* <DEDUP_REMOVED lines=136> */
.L_x_54601:
[----:B------:R-:W-:Y:S01]  /*19430*/  HFMA2.MMA R234, -RZ, RZ, 0, 1.1920928955078125e-07 ;  /* 0x00000002ffea7435 */ /* 0x000fe200000001ff */
[----:B------:R-:W-:-:S04]  /*19440*/  IMAD.MOV.U32 R227, RZ, RZ, R231 ;  /* 0x000000ffffe37224 */ /* 0x000fc800078e00e7 */
[----:B------:R-:W-:-:S05]  /*19450*/  FADD.FTZ R227, R224, R227 ;  /* 0x000000e3e0e37221 */ /* 0x000fca0000010000 */
[----:B------:R-:W-:-:S07]  /*19460*/  MOV R233, R227 ;  /* 0x000000e300e97202 */ /* 0x000fce0000000f00 */
[----:B------:R-:W-:Y:S05]  /*19470*/  WARPSYNC.COLLECTIVE R232, `(.L_x_54602) ;  /* 0x00000000e8087348 */ /* 0x000fea0003c00000 */
[----:B------:R0:W1:Y:S02]  /*19480*/  SHFL.BFLY P1, R231, R233, R234, R235 ;  /* 0x0c0000eae9e77389 */ /* 0x00006400000200eb */
[----:B01----:R-:W-:Y:S01]  /*19490*/  ENDCOLLECTIVE ;  /* 0x000000000000791b */ /* 0x003fe20003800000 */
.L_x_54602:
[----:B------:R-:W-:Y:S01]  /*194a0*/  HFMA2.MMA R234, -RZ, RZ, 0, 2.384185791015625e-07 ;  /* 0x00000004ffea7435 */ /* 0x000fe200000001ff */
[----:B------:R-:W-:-:S04]  /*194b0*/  IMAD.MOV.U32 R228, RZ, RZ, R231 ;  /* 0x000000ffffe47224 */ /* 0x000fc800078e00e7 */
[----:B------:R-:W-:-:S05]  /*194c0*/  FADD.FTZ R228, R227, R228 ;  /* 0x000000e4e3e47221 */ /* 0x000fca0000010000 */
[----:B------:R-:W-:-:S07]  /*194d0*/  MOV R233, R228 ;  /* 0x000000e400e97202 */ /* 0x000fce0000000f00 */
[----:B------:R-:W-:Y:S05]  /*194e0*/  WARPSYNC.COLLECTIVE R232, `(.L_x_54603) ;  /* 0x00000000e8087348 */ /* 0x000fea0003c00000 */
[----:B------:R0:W1:Y:S02]  /*194f0*/  SHFL.BFLY P1, R231, R233, R234, R235 ;  /* 0x0c0000eae9e77389 */ /* 0x00006400000200eb */
[----:B01----:R-:W-:Y:S01]  /*19500*/  ENDCOLLECTIVE ;  /* 0x000000000000791b */ /* 0x003fe20003800000 */
.L_x_54603:
[----:B------:R-:W-:Y:S01]  /*19510*/  HFMA2.MMA R234, -RZ, RZ, 0, 4.76837158203125e-07 ;  /* 0x00000008ffea7435 */ /* 0x000fe200000001ff */
[----:B------:R-:W-:-:S04]  /*19520*/  IMAD.MOV.U32 R229, RZ, RZ, R231 ;  /* 0x000000ffffe57224 */ /* 0x000fc800078e00e7 */
[----:B------:R-:W-:-:S05]  /*19530*/  FADD.FTZ R229, R228, R229 ;  /* 0x000000e5e4e57221 */ /* 0x000fca0000010000 */
[----:B------:R-:W-:-:S07]  /*19540*/  MOV R233, R229 ;  /* 0x000000e500e97202 */ /* 0x000fce0000000f00 */
[----:B------:R-:W-:Y:S05]  /*19550*/  WARPSYNC.COLLECTIVE R232, `(.L_x_54604) ;  /* 0x00000000e8087348 */ /* 0x000fea0003c00000 */
[----:B------:R0:W1:Y:S02]  /*19560*/  SHFL.BFLY P1, R231, R233, R234, R235 ;  /* 0x0c0000eae9e77389 */ /* 0x00006400000200eb */
[----:B01----:R-:W-:Y:S01]  /*19570*/  ENDCOLLECTIVE ;  /* 0x000000000000791b */ /* 0x003fe20003800000 */
.L_x_54604:
[----:B------:R-:W-:Y:S01]  /*19580*/  HFMA2.MMA R234, -RZ, RZ, 0, 9.5367431640625e-07 ;  /* 0x00000010ffea7435 */ /* 0x000fe200000001ff */
[----:B------:R-:W-:-:S04]  /*19590*/  IMAD.MOV.U32 R230, RZ, RZ, R231 ;  /* 0x000000ffffe67224 */ /* 0x000fc800078e00e7 */
[----:B------:R-:W-:-:S05]  /*195a0*/  FADD.FTZ R230, R229, R230 ;  /* 0x000000e6e5e67221 */ /* 0x000fca0000010000 */
[----:B------:R-:W-:-:S07]  /*195b0*/  MOV R233, R230 ;  /* 0x000000e600e97202 */ /* 0x000fce0000000f00 */
[----:B------:R-:W-:Y:S05]  /*195c0*/  WARPSYNC.COLLECTIVE R232, `(.L_x_54605) ;  /* 0x00000000e8087348 */ /* 0x000fea0003c00000 */
[----:B------:R0:W1:Y:S02]  /*195d0*/  SHFL.BFLY P1, R231, R233, R234, R235 ;  /* 0x0c0000eae9e77389 */ /* 0x00006400000200eb */
[----:B01----:R-:W-:Y:S01]  /*195e0*/  ENDCOLLECTIVE ;  /* 0x000000000000791b */ /* 0x003fe20003800000 */
.L_x_54605:
[----:B------:R-:W-:Y:S05]  /*195f0*/  BRA `(.L_x_54606) ;  /* 0xffffffe000f07947 */ /* 0x000fea000383ffff */
.L_x_54607:
        /* <DEDUP_REMOVED lines=16> */
.L_x_58473:


//--------------------- .text._ZN10layer_norm13ln_fwd_kernelINS_13Kernel_traitsIfffffjLj2048ELj1ELj4ELj1ELj16ENS_18Kernel_traits_baseILj2048EfffffjLj128EEEEELb1ELb0ELb1ELb0EEEvNS_9FwdParamsE --------------------------
	.section	.text._ZN10layer_norm13ln_fwd_kernelINS_13Kernel_traitsIfffffjLj2048ELj1ELj4ELj1ELj16ENS_18Kernel_traits_baseILj2048EfffffjLj128EEEEELb1ELb0ELb1ELb0EEEvNS_9FwdParamsE,"ax",@progbits
	.align	128
        .global         _ZN10layer_norm13ln_fwd_kernelINS_13Kernel_traitsIfffffjLj2048ELj1ELj4ELj1ELj16ENS_18Kernel_traits_baseILj2048EfffffjLj128EEEEELb1ELb0ELb1ELb0EEEvNS_9FwdParamsE
        .type           _ZN10layer_norm13ln_fwd_kernelINS_13Kernel_traitsIfffffjLj2048ELj1ELj4ELj1ELj16ENS_18Kernel_traits_baseILj2048EfffffjLj128EEEEELb1ELb0ELb1ELb0EEEvNS_9FwdParamsE,@function
        .size           _ZN10layer_norm13ln_fwd_kernelINS_13Kernel_traitsIfffffjLj2048ELj1ELj4ELj1ELj16ENS_18Kernel_traits_baseILj2048EfffffjLj128EEEEELb1ELb0ELb1ELb0EEEvNS_9FwdParamsE,(.L_x_58474 - _ZN10layer_norm13ln_fwd_kernelINS_13Kernel_traitsIfffffjLj2048ELj1ELj4ELj1ELj16ENS_18Kernel_traits_baseILj2048EfffffjLj128EEEEELb1ELb0ELb1ELb0EEEvNS_9FwdParamsE)
        .other          _ZN10layer_norm13ln_fwd_kernelINS_13Kernel_traitsIfffffjLj2048ELj1ELj4ELj1ELj16ENS_18Kernel_traits_baseILj2048EfffffjLj128EEEEELb1ELb0ELb1ELb0EEEvNS_9FwdParamsE,@"STO_CUDA_ENTRY STV_DEFAULT"
_ZN10layer_norm13ln_fwd_kernelINS_13Kernel_traitsIfffffjLj2048ELj1ELj4ELj1ELj16ENS_18Kernel_traits_baseILj2048EfffffjLj128EEEEELb1ELb0ELb1ELb0EEEvNS_9FwdParamsE:
.text._ZN10layer_norm13ln_fwd_kernelINS_13Kernel_traitsIfffffjLj2048ELj1ELj4ELj1ELj16ENS_18Kernel_traits_baseILj2048EfffffjLj128EEEEELb1ELb0ELb1ELb0EEEvNS_9FwdParamsE:
        /* <DEDUP_REMOVED lines=63> */
[----:B0-----:R-:W-:-:S03]  /*03f0*/  SHF.R.S32.HI R2, RZ, 0x1f, R5 ;  /* 0x0000001fff027819 */ /* 0x001fc60000011405 */
[----:B------:R-:W-:Y:S01]  /*0400*/  IMAD.WIDE.U32 R10, R10, -0x2daee0ad, RZ ;  /* 0xd2511f530a0a7825 */ /* 0x000fe200078e00ff */
[----:B------:R-:W-:Y:S02]  /*0410*/  LEA.HI R2, R2, R5, RZ, 0x2 ;  /* 0x0000000502027211 */ /* 0x000fe400078f10ff */
[----:B------:R-:W-:Y:S02]  /*0420*/  LOP3.LUT R5, R3, 0x1f, RZ, 0x3c, !PT ;  /* 0x0000001f03057812 */ /* 0x000fe400078e3cff */
[----:B------:R-:W-:Y:S02]  /*0430*/  LOP3.LUT R6, R9, UR15, R6, 0x96, !PT ;  /* 0x0000000f09067c12 */ /* 0x000fe4000f8e9606 */
[----:B------:R-:W-:Y:S02]  /*0440*/  LEA.HI.SX32 R2, R2, R5, 0x1e ;  /* 0x0000000502027211 */ /* 0x000fe400078ff2ff */
[----:B------:R-:W-:Y:S01]  /*0450*/  LOP3.LUT R8, R11, UR17, R8, 0x96, !PT ;  /* 0x000000110b087c12 */ /* 0x000fe2000f8e9608 */
[----:B------:R-:W-:Y:S01]  /*0460*/  IMAD.WIDE.U32 R6, R6, -0x326172a9, RZ ;  /* 0xcd9e8d5706067825 */ /* 0x000fe200078e00ff */
[----:B------:R-:W-:-:S02]  /*0470*/  ISETP.GE.U32.AND P6, PT, R2, 0x40, PT ;  /* 0x000000400200780c */ /* 0x000fc40003fc6070 */
[----:B------:R-:W-:Y:S01]  /*0480*/  ISETP.GE.U32.AND P5, PT, R2, 0x60, PT ;  /* 0x000000600200780c */ /* 0x000fe20003fa6070 */
[----:B------:R-:W-:Y:S01]  /*0490*/  IMAD.WIDE.U32 R8, R8, -0x326172a9, RZ ;  /* 0xcd9e8d5708087825 */ /* 0x000fe200078e00ff */
[C---:B------:R-:W-:Y:S02]  /*04a0*/  ISETP.GE.U32.AND P4, PT, R2.reuse, 0x80, PT ;  /* 0x000000800200780c */ /* 0x040fe40003f86070 */
[C---:B------:R-:W-:Y:S02]  /*04b0*/  LOP3.LUT P1, RZ, R2.reuse, 0xffffffe0, RZ, 0xc0, !PT ;  /* 0xffffffe002ff7812 */ /* 0x040fe4000782c0ff */
[----:B------:R-:W-:Y:S02]  /*04c0*/  ISETP.GE.U32.AND P3, PT, R2, 0xa0, PT ;  /* 0x000000a00200780c */ /* 0x000fe40003f66070 */
[----:B------:R-:W-:Y:S02]  /*04d0*/  LOP3.LUT R5, R7, UR16, R12, 0x96, !PT ;  /* 0x0000001007057c12 */ /* 0x000fe4000f8e960c */
[----:B------:R-:W-:-:S02]  /*04e0*/  LOP3.LUT R140, R9, UR18, R6, 0x96, !PT ;  /* 0x00000012098c7c12 */ /* 0x000fc4000f8e9606 */
        /* <DEDUP_REMOVED lines=20> */
.L_x_54609:
[----:B------:R-:W-:Y:S05]  /*0630*/  BSYNC B0 ;  /* 0x0000000000007941 */ /* 0x000fea0003800000 */
.L_x_54608:
        /* <DEDUP_REMOVED lines=13> */
[----:B------:R-:W-:-:S07]  /*0710*/  VIADD R3, R3, 0x20 ;  /* 0x0000002003037836 */ /* 0x000fce0000000000 */
.L_x_54611:
[----:B------:R-:W-:Y:S05]  /*0720*/  BSYNC B0 ;  /* 0x0000000000007941 */ /* 0x000fea0003800000 */
.L_x_54610:
        /* <DEDUP_REMOVED lines=13> */
[----:B------:R-:W-:-:S07]  /*0800*/  IADD3 R3, R3, 0x20, RZ ;  /* 0x0000002003037810 */ /* 0x000fce0007ffe0ff */
.L_x_54613:
[----:B------:R-:W-:Y:S05]  /*0810*/  BSYNC B0 ;  /* 0x0000000000007941 */ /* 0x000fea0003800000 */
.L_x_54612:
        /* <DEDUP_REMOVED lines=14> */
.L_x_54615:
[----:B------:R-:W-:Y:S05]  /*0900*/  BSYNC B0 ;  /* 0x0000000000007941 */ /* 0x000fea0003800000 */
.L_x_54614:
        /* <DEDUP_REMOVED lines=13> */
[----:B------:R-:W-:-:S07]  /*09e0*/  VIADD R3, R3, 0x20 ;  /* 0x0000002003037836 */ /* 0x000fce0000000000 */
.L_x_54617:
[----:B------:R-:W-:Y:S05]  /*09f0*/  BSYNC B0 ;  /* 0x0000000000007941 */ /* 0x000fea0003800000 */
.L_x_54616:
        /* <DEDUP_REMOVED lines=23> */
.L_x_54619:
[----:B------:R-:W-:Y:S05]  /*0b70*/  BSYNC B0 ;  /* 0x0000000000007941 */ /* 0x000fea0003800000 */
.L_x_54618:
        /* <DEDUP_REMOVED lines=22> */
.L_x_54621:
[----:B------:R-:W-:Y:S05]  /*0ce0*/  BSYNC B0 ;  /* 0x0000000000007941 */ /* 0x000fea0003800000 */
.L_x_54620:
        /* <DEDUP_REMOVED lines=17> */
.L_x_54623:
[----:B------:R-:W-:Y:S05]  /*0e00*/  BSYNC B0 ;  /* 0x0000000000007941 */ /* 0x000fea0003800000 */
.L_x_54622:
        /* <DEDUP_REMOVED lines=18> */
.L_x_54625:
[----:B------:R-:W-:Y:S05]  /*0f30*/  BSYNC B0 ;  /* 0x0000000000007941 */ /* 0x000fea0003800000 */
.L_x_54624:
        /* <DEDUP_REMOVED lines=17> */
.L_x_54627:
[----:B------:R-:W-:Y:S05]  /*1050*/  BSYNC B0 ;  /* 0x0000000000007941 */ /* 0x000fea0003800000 */
.L_x_54626:
        /* <DEDUP_REMOVED lines=17> */
.L_x_54629:
[----:B------:R-:W-:Y:S05]  /*1170*/  BSYNC B0 ;  /* 0x0000000000007941 */ /* 0x000fea0003800000 */
.L_x_54628:
        /* <DEDUP_REMOVED lines=17> */
.L_x_54631:
[----:B------:R-:W-:Y:S05]  /*1290*/  BSYNC B0 ;  /* 0x0000000000007941 */ /* 0x000fea0003800000 */
.L_x_54630:
        /* <DEDUP_REMOVED lines=17> */
.L_x_54633:
[----:B------:R-:W-:Y:S05]  /*13b0*/  BSYNC B0 ;  /* 0x0000000000007941 */ /* 0x000fea0003800000 */
.L_x_54632:
        /* <DEDUP_REMOVED lines=17> */
.L_x_54635:
[----:B------:R-:W-:Y:S05]  /*14d0*/  BSYNC B0 ;  /* 0x0000000000007941 */ /* 0x000fea0003800000 */
.L_x_54634:
        /* <DEDUP_REMOVED lines=17> */
.L_x_54637:
[----:B------:R-:W-:Y:S05]  /*15f0*/  BSYNC B0 ;  /* 0x0000000000007941 */ /* 0x000fea0003800000 */
.L_x_54636:
        /* <DEDUP_REMOVED lines=16> */
.L_x_54639:
[----:B------:R-:W-:Y:S05]  /*1700*/  BSYNC B0 ;  /* 0x0000000000007941 */ /* 0x000fea0003800000 */
.L_x_54638:
[----:B------:R-:W-:Y:S01]  /*1710*/  ULDC UR25, c[0x0][0x214] ;  /* 0x0000850000197ab9 */ /* 0x000fe20000000800 */
[----:B------:R-:W-:Y:S02]  /*1720*/  LOP3.LUT R140, R5, UR23, R140, 0x96, !PT ;  /* 0x00000017058c7c12 */ /* 0x000fe4000f8e968c */
[----:B------:R-:W-:-:S13]  /*1730*/  ISETP.GE.AND P0, PT, R220, UR25, PT ;  /* 0x00000019dc007c0c */ /* 0x000fda000bf06270 */
[----:B------:R-:W-:Y:S05]  /*1740*/  @P0 EXIT ;  /* 0x000000000000094d */ /* 0x000fea0003800000 */
[----:B------:R-:W-:Y:S01]  /*1750*/  IMAD R5, R10, -0x2daee0ad, RZ ;  /* 0xd2511f530a057824 */ /* 0x000fe200078e02ff */
[----:B------:R-:W-:Y:S01]  /*1760*/  ULDC.U8 UR25, c[0x0][0x2a0] ;  /* 0x0000a80000197ab9 */ /* 0x000fe20000000000 */
[C---:B01234-:R-:W-:Y:S01]  /*1770*/  IMAD.HI.U32 R6, R11.reuse, -0x2daee0ad, RZ ;  /* 0xd2511f530b067827 */ /* 0x05ffe200078e00ff */
[----:B------:R-:W-:Y:S01]  /*1780*/  BSSY B0, `(.L_x_54640) ;  /* 0x0001ba7000007945 */ /* 0x000fe20003800000 */
[----:B------:R-:W-:Y:S01]  /*1790*/  LOP3.LUT R4, R4, 0x3, RZ, 0xc0, !PT ;  /* 0x0000000304047812 */ /* 0x000fe200078ec0ff */
[----:B------:R-:W-:Y:S01]  /*17a0*/  ULDC UR26, c[0x0][0x294] ;  /* 0x0000a500001a7ab9 */ /* 0x000fe20000000800 */
[----:B------:R-:W-:Y:S01]  /*17b0*/  IMAD R3, R142, -0x326172a9, RZ ;  /* 0xcd9e8d578e037824 */ /* 0x000fe200078e02ff */
[----:B------:R-:W-:Y:S01]  /*17c0*/  LOP3.LUT R5, R6, UR30, R5, 0x96, !PT ;  /* 0x0000001e06057c12 */ /* 0x000fe2000f8e9605 */
[C---:B------:R-:W-:Y:S01]  /*17d0*/  IMAD.HI.U32 R8, R140.reuse, -0x326172a9, RZ ;  /* 0xcd9e8d578c087827 */ /* 0x040fe200078e00ff */
[----:B------:R-:W-:Y:S01]  /*17e0*/  ISETP.NE.AND P0, PT, RZ, UR25, PT ;  /* 0x00000019ff007c0c */ /* 0x000fe2000bf05270 */
[----:B------:R-:W-:Y:S01]  /*17f0*/  ULDC UR27, c[0x0][0x2d8] ;  /* 0x0000b600001b7ab9 */ /* 0x000fe20000000800 */
[----:B------:R-:W-:Y:S01]  /*1800*/  ULDC.64 UR28, c[0x0][0x298] ;  /* 0x0000a600001c7ab9 */ /* 0x000fe20000000a00 */
[----:B------:R-:W-:Y:S01]  /*1810*/  IMAD R216, R140, -0x326172a9, RZ ;  /* 0xcd9e8d578cd87824 */ /* 0x000fe200078e02ff */
[----:B------:R-:W-:Y:S01]  /*1820*/  LOP3.LUT R3, R8, UR24, R3, 0x96, !PT ;  /* 0x0000001808037c12 */ /* 0x000fe2000f8e9603 */
[----:B------:R-:W-:-:S02]  /*1830*/  IMAD R6, R11, -0x2daee0ad, RZ ;  /* 0xd2511f530b067824 */ /* 0x000fc400078e02ff */
[----:B------:R-:W-:-:S07]  /*1840*/  IMAD.MOV.U32 R7, RZ, RZ, RZ ;  /* 0x000000ffff077224 */ /* 0x000fce00078e00ff */
.L_x_55312:
[----:B------:R-:W0:Y:S08]  /*1850*/  LDC.64 R212, c[0x0][0x280] ;  /* 0x0000a000ffd47b82 */ /* 0x000e300000000a00 */
[----:B------:R-:W1:Y:S08]  /*1860*/  LDC.64 R226, c[0x0][0x288] ;  /* 0x0000a200ffe27b82 */ /* 0x000e700000000a00 */
[----:B------:R-:W2:Y:S01]  /*1870*/  LDC R225, c[0x0][0x218] ;  /* 0x00008600ffe17b82 */ /* 0x000ea20000000800 */
[----:B0-----:R-:W-:-:S06]  /*1880*/  IMAD.WIDE R212, R220, 0x4, R212 ;  /* 0x00000004dcd47825 */ /* 0x001fcc00078e02d4 */
[----:B------:R0:W3:Y:S01]  /*1890*/  LDG.E R212, desc[UR6][R212.64] ;  /* 0x00000006d4d47981 */ /* 0x0000e2000c1e1900 */
[----:B-1----:R-:W-:-:S06]  /*18a0*/  IMAD.WIDE R226, R220, 0x4, R226 ;  /* 0x00000004dce27825 */ /* 0x002fcc00078e02e2 */
[----:B-----5:R1:W5:Y:S01]  /*18b0*/  LDG.E R226, desc[UR6][R226.64] ;  /* 0x00000006e2e27981 */ /* 0x020362000c1e1900 */
[----:B------:R-:W-:Y:S01]  /*18c0*/  BSSY B1, `(.L_x_54641) ;  /* 0x000019c000017945 */ /* 0x000fe20003800000 */
[----:B--2---:R-:W-:Y:S01]  /*18d0*/  IMAD R214, R220, R225, RZ ;  /* 0x000000e1dcd67224 */ /* 0x004fe200078e02ff */
[----:B0-----:R-:W-:-:S04]  /*18e0*/  SHF.R.S32.HI R213, RZ, 0x1f, R220 ;  /* 0x0000001fffd57819 */ /* 0x001fc800000114dc */
[----:B------:R-:W-:Y:S02]  /*18f0*/  SHF.R.S32.HI R215, RZ, 0x1f, R214 ;  /* 0x0000001fffd77819 */ /* 0x000fe400000114d6 */
[----:B---3--:R-:W-:-:S13]  /*1900*/  ISETP.GE.AND P2, PT, R212, 0x1, PT ;  /* 0x00000001d400780c */ /* 0x008fda0003f46270 */
[----:B------:R-:W-:-:S05]  /*1910*/  @P2 IADD3 R224, R212, -0x1, RZ ;  /* 0xffffffffd4e02810 */ /* 0x000fca0007ffe0ff */
[----:B------:R-:W-:Y:S01]  /*1920*/  @P2 IMAD R223, R224, R225, RZ ;  /* 0x000000e1e0df2224 */ /* 0x000fe200078e02ff */
[----:B------:R-:W-:Y:S01]  /*1930*/  LEA.HI R224, R215, R214, RZ, 0x2 ;  /* 0x000000d6d7e07211 */ /* 0x000fe200078f10ff */
[----:B------:R-:W-:-:S03]  /*1940*/  IMAD.MOV.U32 R214, RZ, RZ, RZ ;  /* 0x000000ffffd67224 */ /* 0x000fc600078e00ff */
[----:B------:R-:W-:Y:S02]  /*1950*/  @P2 SHF.R.S32.HI R228, RZ, 0x1f, R223 ;  /* 0x0000001fffe42819 */ /* 0x000fe400000114df */
[----:B------:R-:W-:Y:S02]  /*1960*/  LEA.HI.SX32 R215, R224, R221, 0x1e ;  /* 0x000000dde0d77211 */ /* 0x000fe400078ff2ff */
[----:B------:R-:W-:Y:S02]  /*1970*/  @P2 LEA.HI R228, R228, R223, RZ, 0x2 ;  /* 0x000000dfe4e42211 */ /* 0x000fe400078f10ff */
[----:B------:R-:W-:-:S04]  /*1980*/  @P2 LOP3.LUT R221, R0, 0x1f, RZ, 0xc0, !PT ;  /* 0x0000001f00dd2812 */ /* 0x000fc800078ec0ff */
        /* <DEDUP_REMOVED lines=30> */
.L_x_54646:
[----:B------:R-:W-:-:S07]  /*1b70*/  IMAD.MOV.U32 R8, RZ, RZ, R216 ;  /* 0x000000ffff087224 */ /* 0x000fce00078e00d8 */
.L_x_54647:
[----:B------:R-:W-:Y:S05]  /*1b80*/  BSYNC B3 ;  /* 0x0000000000037941 */ /* 0x000fea0003800000 */
.L_x_54645:
        /* <DEDUP_REMOVED lines=16> */
.L_x_54651:
[----:B------:R-:W-:Y:S05]  /*1c90*/  BSYNC B4 ;  /* 0x0000000000047941 */ /* 0x000fea0003800000 */
.L_x_54650:
        /* <DEDUP_REMOVED lines=44> */
.L_x_54649:
[----:B------:R-:W-:Y:S05]  /*1f60*/  BSYNC B3 ;  /* 0x0000000000037941 */ /* 0x000fea0003800000 */
.L_x_54648:
        /* <DEDUP_REMOVED lines=9> */
.L_x_54644:
[----:B------:R-:W-:Y:S05]  /*2000*/  BSYNC B2 ;  /* 0x0000000000027941 */ /* 0x000fea0003800000 */
.L_x_54643:
        /* <DEDUP_REMOVED lines=18> */
.L_x_54655:
[----:B------:R-:W-:-:S07]  /*2130*/  MOV R4, R216 ;  /* 0x000000d800047202 */ /* 0x000fce0000000f00 */
.L_x_54656:
[----:B------:R-:W-:Y:S05]  /*2140*/  BSYNC B3 ;  /* 0x0000000000037941 */ /* 0x000fea0003800000 */
.L_x_54654:
        /* <DEDUP_REMOVED lines=16> */
.L_x_54660:
[----:B------:R-:W-:Y:S05]  /*2250*/  BSYNC B4 ;  /* 0x0000000000047941 */ /* 0x000fea0003800000 */
.L_x_54659:
        /* <DEDUP_REMOVED lines=44> */
.L_x_54658:
[----:B------:R-:W-:Y:S05]  /*2520*/  BSYNC B3 ;  /* 0x0000000000037941 */ /* 0x000fea0003800000 */
.L_x_54657:
        /* <DEDUP_REMOVED lines=9> */
.L_x_54653:
[----:B------:R-:W-:Y:S05]  /*25c0*/  BSYNC B2 ;  /* 0x0000000000027941 */ /* 0x000fea0003800000 */
.L_x_54652:
        /* <DEDUP_REMOVED lines=18> */
.L_x_54664:
[----:B------:R-:W-:-:S07]  /*26f0*/  IMAD.MOV.U32 R4, RZ, RZ, R216 ;  /* 0x000000ffff047224 */ /* 0x000fce00078e00d8 */
.L_x_54665:
[----:B------:R-:W-:Y:S05]  /*2700*/  BSYNC B3 ;  /* 0x0000000000037941 */ /* 0x000fea0003800000 */
.L_x_54663:
        /* <DEDUP_REMOVED lines=16> */
.L_x_54669:
[----:B------:R-:W-:Y:S05]  /*2810*/  BSYNC B4 ;  /* 0x0000000000047941 */ /* 0x000fea0003800000 */
.L_x_54668:
        /* <DEDUP_REMOVED lines=44> */
.L_x_54667:
[----:B------:R-:W-:Y:S05]  /*2ae0*/  BSYNC B3 ;  /* 0x0000000000037941 */ /* 0x000fea0003800000 */
.L_x_54666:
        /* <DEDUP_REMOVED lines=9> */
.L_x_54662:
[----:B------:R-:W-:Y:S05]  /*2b80*/  BSYNC B2 ;  /* 0x0000000000027941 */ /* 0x000fea0003800000 */
.L_x_54661:
        /* <DEDUP_REMOVED lines=18> */
.L_x_54673:
[----:B------:R-:W-:-:S07]  /*2cb0*/  IMAD.MOV.U32 R11, RZ, RZ, R216 ;  /* 0x000000ffff0b7224 */ /* 0x000fce00078e00d8 */
.L_x_54674:
[----:B------:R-:W-:Y:S05]  /*2cc0*/  BSYNC B3 ;  /* 0x0000000000037941 */ /* 0x000fea0003800000 */
.L_x_54672:
        /* <DEDUP_REMOVED lines=16> */
.L_x_54678:
[----:B------:R-:W-:Y:S05]  /*2dd0*/  BSYNC B4 ;  /* 0x0000000000047941 */ /* 0x000fea0003800000 */
.L_x_54677:
        /* <DEDUP_REMOVED lines=44> */
.L_x_54676:
[----:B------:R-:W-:Y:S05]  /*30a0*/  BSYNC B3 ;  /* 0x0000000000037941 */ /* 0x000fea0003800000 */
.L_x_54675:
        /* <DEDUP_REMOVED lines=9> */
.L_x_54671:
[----:B------:R-:W-:Y:S05]  /*3140*/  BSYNC B2 ;  /* 0x0000000000027941 */ /* 0x000fea0003800000 */
.L_x_54670:
        /* <DEDUP_REMOVED lines=16> */
.L_x_54680:
[----:B------:R-:W-:Y:S05]  /*3250*/  BSYNC B2 ;  /* 0x0000000000027941 */ /* 0x000fea0003800000 */
.L_x_54679:
[----:B------:R-:W-:Y:S01]  /*3260*/  VIADD R215, R215, 0x20 ;  /* 0x00000020d7d77836 */ /* 0x000fe20000000000 */
[----:B------:R-:W-:-:S07]  /*3270*/  IADD3 R214, R214, 0x20, RZ ;  /* 0x00000020d6d67810 */ /* 0x000fce0007ffe0ff */
.L_x_54642:
[----:B------:R-:W-:Y:S05]  /*3280*/  BSYNC B1 ;  /* 0x0000000000017941 */ /* 0x000fea0003800000 */
.L_x_54641:
        /* <DEDUP_REMOVED lines=31> */
.L_x_54686:
[----:B------:R-:W-:-:S07]  /*3480*/  MOV R8, R216 ;  /* 0x000000d800087202 */ /* 0x000fce0000000f00 */
.L_x_54687:
[----:B------:R-:W-:Y:S05]  /*3490*/  BSYNC B3 ;  /* 0x0000000000037941 */ /* 0x000fea0003800000 */
.L_x_54685:
        /* <DEDUP_REMOVED lines=16> */
.L_x_54691:
[----:B------:R-:W-:Y:S05]  /*35a0*/  BSYNC B4 ;  /* 0x0000000000047941 */ /* 0x000fea0003800000 */
.L_x_54690:
        /* <DEDUP_REMOVED lines=44> */
.L_x_54689:
[----:B------:R-:W-:Y:S05]  /*3870*/  BSYNC B3 ;  /* 0x0000000000037941 */ /* 0x000fea0003800000 */
.L_x_54688:
        /* <DEDUP_REMOVED lines=9> */
.L_x_54684:
[----:B------:R-:W-:Y:S05]  /*3910*/  BSYNC B2 ;  /* 0x0000000000027941 */ /* 0x000fea0003800000 */
.L_x_54683:
        /* <DEDUP_REMOVED lines=18> */
.L_x_54695:
[----:B------:R-:W-:-:S07]  /*3a40*/  IMAD.MOV.U32 R4, RZ, RZ, R216 ;  /* 0x000000ffff047224 */ /* 0x000fce00078e00d8 */
.L_x_54696:
[----:B------:R-:W-:Y:S05]  /*3a50*/  BSYNC B3 ;  /* 0x0000000000037941 */ /* 0x000fea0003800000 */
.L_x_54694:
        /* <DEDUP_REMOVED lines=16> */
.L_x_54700:
[----:B------:R-:W-:Y:S05]  /*3b60*/  BSYNC B4 ;  /* 0x0000000000047941 */ /* 0x000fea0003800000 */
.L_x_54699:
        /* <DEDUP_REMOVED lines=44> */
.L_x_54698:
[----:B------:R-:W-:Y:S05]  /*3e30*/  BSYNC B3 ;  /* 0x0000000000037941 */ /* 0x000fea0003800000 */
.L_x_54697:
        /* <DEDUP_REMOVED lines=9> */
.L_x_54693:
[----:B------:R-:W-:Y:S05]  /*3ed0*/  BSYNC B2 ;  /* 0x0000000000027941 */ /* 0x000fea0003800000 */
.L_x_54692:
        /* <DEDUP_REMOVED lines=18> */
.L_x_54704:
[----:B------:R-:W-:-:S07]  /*4000*/  IMAD.MOV.U32 R4, RZ, RZ, R216 ;  /* 0x000000ffff047224 */ /* 0x000fce00078e00d8 */
.L_x_54705:
[----:B------:R-:W-:Y:S05]  /*4010*/  BSYNC B3 ;  /* 0x0000000000037941 */ /* 0x000fea0003800000 */
.L_x_54703:
        /* <DEDUP_REMOVED lines=16> */
.L_x_54709:
[----:B------:R-:W-:Y:S05]  /*4120*/  BSYNC B4 ;  /* 0x0000000000047941 */ /* 0x000fea0003800000 */
.L_x_54708:
        /* <DEDUP_REMOVED lines=44> */
.L_x_54707:
[----:B------:R-:W-:Y:S05]  /*43f0*/  BSYNC B3 ;  /* 0x0000000000037941 */ /* 0x000fea0003800000 */
.L_x_54706:
        /* <DEDUP_REMOVED lines=9> */
.L_x_54702:
[----:B------:R-:W-:Y:S05]  /*4490*/  BSYNC B2 ;  /* 0x0000000000027941 */ /* 0x000fea0003800000 */
.L_x_54701:
        /* <DEDUP_REMOVED lines=18> */
.L_x_54713:
[----:B------:R-:W-:-:S07]  /*45c0*/  MOV R11, R216 ;  /* 0x000000d8000b7202 */ /* 0x000fce0000000f00 */
.L_x_54714:
[----:B------:R-:W-:Y:S05]  /*45d0*/  BSYNC B3 ;  /* 0x0000000000037941 */ /* 0x000fea0003800000 */
.L_x_54712:
        /* <DEDUP_REMOVED lines=16> */
.L_x_54718:
[----:B------:R-:W-:Y:S05]  /*46e0*/  BSYNC B4 ;  /* 0x0000000000047941 */ /* 0x000fea0003800000 */
.L_x_54717:
        /* <DEDUP_REMOVED lines=44> */
.L_x_54716:
[----:B------:R-:W-:Y:S05]  /*49b0*/  BSYNC B3 ;  /* 0x0000000000037941 */ /* 0x000fea0003800000 */
.L_x_54715:
        /* <DEDUP_REMOVED lines=9> */
.L_x_54711:
[----:B------:R-:W-:Y:S05]  /*4a50*/  BSYNC B2 ;  /* 0x0000000000027941 */ /* 0x000fea0003800000 */
.L_x_54710:
        /* <DEDUP_REMOVED lines=16> */
.L_x_54720:
[----:B------:R-:W-:Y:S05]  /*4b60*/  BSYNC B2 ;  /* 0x0000000000027941 */ /* 0x000fea0003800000 */
.L_x_54719:
[----:B------:R-:W-:Y:S02]  /*4b70*/  VIADD R215, R215, 0x20 ;  /* 0x00000020d7d77836 */ /* 0x000fe40000000000 */
[----:B------:R-:W-:-:S07]  /*4b80*/  VIADD R214, R214, 0x20 ;  /* 0x00000020d6d67836 */ /* 0x000fce0000000000 */
.L_x_54682:
[----:B------:R-:W-:Y:S05]  /*4b90*/  BSYNC B1 ;  /* 0x0000000000017941 */ /* 0x000fea0003800000 */
.L_x_54681:
        /* <DEDUP_REMOVED lines=31> */
.L_x_54726:
[----:B------:R-:W-:-:S07]  /*4d90*/  IMAD.MOV.U32 R8, RZ, RZ, R216 ;  /* 0x000000ffff087224 */ /* 0x000fce00078e00d8 */
.L_x_54727:
[----:B------:R-:W-:Y:S05]  /*4da0*/  BSYNC B3 ;  /* 0x0000000000037941 */ /* 0x000fea0003800000 */
.L_x_54725:
        /* <DEDUP_REMOVED lines=16> */
.L_x_54731:
[----:B------:R-:W-:Y:S05]  /*4eb0*/  BSYNC B4 ;  /* 0x0000000000047941 */ /* 0x000fea0003800000 */
.L_x_54730:
        /* <DEDUP_REMOVED lines=44> */
.L_x_54729:
[----:B------:R-:W-:Y:S05]  /*5180*/  BSYNC B3 ;  /* 0x0000000000037941 */ /* 0x000fea0003800000 */
.L_x_54728:
        /* <DEDUP_REMOVED lines=9> */
.L_x_54724:
[----:B------:R-:W-:Y:S05]  /*5220*/  BSYNC B2 ;  /* 0x0000000000027941 */ /* 0x000fea0003800000 */
.L_x_54723:
        /* <DEDUP_REMOVED lines=18> */
.L_x_54735:
[----:B------:R-:W-:-:S07]  /*5350*/  IMAD.MOV.U32 R4, RZ, RZ, R216 ;  /* 0x000000ffff047224 */ /* 0x000fce00078e00d8 */
.L_x_54736:
[----:B------:R-:W-:Y:S05]  /*5360*/  BSYNC B3 ;  /* 0x0000000000037941 */ /* 0x000fea0003800000 */
.L_x_54734:
        /* <DEDUP_REMOVED lines=16> */
.L_x_54740:
[----:B------:R-:W-:Y:S05]  /*5470*/  BSYNC B4 ;  /* 0x0000000000047941 */ /* 0x000fea0003800000 */
.L_x_54739:
        /* <DEDUP_REMOVED lines=44> */
.L_x_54738:
[----:B------:R-:W-:Y:S05]  /*5740*/  BSYNC B3 ;  /* 0x0000000000037941 */ /* 0x000fea0003800000 */
.L_x_54737:
        /* <DEDUP_REMOVED lines=9> */
.L_x_54733:
[----:B------:R-:W-:Y:S05]  /*57e0*/  BSYNC B2 ;  /* 0x0000000000027941 */ /* 0x000fea0003800000 */
.L_x_54732:
        /* <DEDUP_REMOVED lines=18> */
.L_x_54744:
[----:B------:R-:W-:-:S07]  /*5910*/  MOV R4, R216 ;  /* 0x000000d800047202 */ /* 0x000fce0000000f00 */
.L_x_54745:
[----:B------:R-:W-:Y:S05]  /*5920*/  BSYNC B3 ;  /* 0x0000000000037941 */ /* 0x000fea0003800000 */
.L_x_54743:
        /* <DEDUP_REMOVED lines=16> */
.L_x_54749:
[----:B------:R-:W-:Y:S05]  /*5a30*/  BSYNC B4 ;  /* 0x0000000000047941 */ /* 0x000fea0003800000 */
.L_x_54748:
        /* <DEDUP_REMOVED lines=44> */
.L_x_54747:
[----:B------:R-:W-:Y:S05]  /*5d00*/  BSYNC B3 ;  /* 0x0000000000037941 */ /* 0x000fea0003800000 */
.L_x_54746:
        /* <DEDUP_REMOVED lines=9> */
.L_x_54742:
[----:B------:R-:W-:Y:S05]  /*5da0*/  BSYNC B2 ;  /* 0x0000000000027941 */ /* 0x000fea0003800000 */
.L_x_54741:
        /* <DEDUP_REMOVED lines=18> */
.L_x_54753:
[----:B------:R-:W-:-:S07]  /*5ed0*/  IMAD.MOV.U32 R11, RZ, RZ, R216 ;  /* 0x000000ffff0b7224 */ /* 0x000fce00078e00d8 */
.L_x_54754:
[----:B------:R-:W-:Y:S05]  /*5ee0*/  BSYNC B3 ;  /* 0x0000000000037941 */ /* 0x000fea0003800000 */
.L_x_54752:
        /* <DEDUP_REMOVED lines=16> */
.L_x_54758:
[----:B------:R-:W-:Y:S05]  /*5ff0*/  BSYNC B4 ;  /* 0x0000000000047941 */ /* 0x000fea0003800000 */
.L_x_54757:
        /* <DEDUP_REMOVED lines=44> */
.L_x_54756:
[----:B------:R-:W-:Y:S05]  /*62c0*/  BSYNC B3 ;  /* 0x0000000000037941 */ /* 0x000fea0003800000 */
.L_x_54755:
        /* <DEDUP_REMOVED lines=9> */
.L_x_54751:
[----:B------:R-:W-:Y:S05]  /*6360*/  BSYNC B2 ;  /* 0x0000000000027941 */ /* 0x000fea0003800000 */
.L_x_54750:
        /* <DEDUP_REMOVED lines=16> */
.L_x_54760:
[----:B------:R-:W-:Y:S05]  /*6470*/  BSYNC B2 ;  /* 0x0000000000027941 */ /* 0x000fea0003800000 */
.L_x_54759:
[----:B------:R-:W-:Y:S01]  /*6480*/  IADD3 R215, R215, 0x20, RZ ;  /* 0x00000020d7d77810 */ /* 0x000fe20007ffe0ff */
[----:B------:R-:W-:-:S07]  /*6490*/  VIADD R214, R214, 0x20 ;  /* 0x00000020d6d67836 */ /* 0x000fce0000000000 */
.L_x_54722:
[----:B------:R-:W-:Y:S05]  /*64a0*/  BSYNC B1 ;  /* 0x0000000000017941 */ /* 0x000fea0003800000 */
.L_x_54721:
        /* <DEDUP_REMOVED lines=31> */
.L_x_54766:
[----:B------:R-:W-:-:S07]  /*66a0*/  IMAD.MOV.U32 R8, RZ, RZ, R216 ;  /* 0x000000ffff087224 */ /* 0x000fce00078e00d8 */
.L_x_54767:
[----:B------:R-:W-:Y:S05]  /*66b0*/  BSYNC B3 ;  /* 0x0000000000037941 */ /* 0x000fea0003800000 */
.L_x_54765:
        /* <DEDUP_REMOVED lines=16> */
.L_x_54771:
[----:B------:R-:W-:Y:S05]  /*67c0*/  BSYNC B4 ;  /* 0x0000000000047941 */ /* 0x000fea0003800000 */
.L_x_54770:
        /* <DEDUP_REMOVED lines=44> */
.L_x_54769:
[----:B------:R-:W-:Y:S05]  /*6a90*/  BSYNC B3 ;  /* 0x0000000000037941 */ /* 0x000fea0003800000 */
.L_x_54768:
        /* <DEDUP_REMOVED lines=9> */
.L_x_54764:
[----:B------:R-:W-:Y:S05]  /*6b30*/  BSYNC B2 ;  /* 0x0000000000027941 */ /* 0x000fea0003800000 */
.L_x_54763:
        /* <DEDUP_REMOVED lines=18> */
.L_x_54775:
[----:B------:R-:W-:-:S07]  /*6c60*/  MOV R4, R216 ;  /* 0x000000d800047202 */ /* 0x000fce0000000f00 */
.L_x_54776:
[----:B------:R-:W-:Y:S05]  /*6c70*/  BSYNC B3 ;  /* 0x0000000000037941 */ /* 0x000fea0003800000 */
.L_x_54774:
        /* <DEDUP_REMOVED lines=16> */
.L_x_54780:
[----:B------:R-:W-:Y:S05]  /*6d80*/  BSYNC B4 ;  /* 0x0000000000047941 */ /* 0x000fea0003800000 */
.L_x_54779:
        /* <DEDUP_REMOVED lines=44> */
.L_x_54778:
[----:B------:R-:W-:Y:S05]  /*7050*/  BSYNC B3 ;  /* 0x0000000000037941 */ /* 0x000fea0003800000 */
.L_x_54777:
        /* <DEDUP_REMOVED lines=9> */
.L_x_54773:
[----:B------:R-:W-:Y:S05]  /*70f0*/  BSYNC B2 ;  /* 0x0000000000027941 */ /* 0x000fea0003800000 */
.L_x_54772:
        /* <DEDUP_REMOVED lines=18> */
.L_x_54784:
[----:B------:R-:W-:-:S07]  /*7220*/  IMAD.MOV.U32 R4, RZ, RZ, R216 ;  /* 0x000000ffff047224 */ /* 0x000fce00078e00d8 */
.L_x_54785:
[----:B------:R-:W-:Y:S05]  /*7230*/  BSYNC B3 ;  /* 0x0000000000037941 */ /* 0x000fea0003800000 */
.L_x_54783:
        /* <DEDUP_REMOVED lines=16> */
.L_x_54789:
[----:B------:R-:W-:Y:S05]  /*7340*/  BSYNC B4 ;  /* 0x0000000000047941 */ /* 0x000fea0003800000 */
.L_x_54788:
        /* <DEDUP_REMOVED lines=44> */
.L_x_54787:
[----:B------:R-:W-:Y:S05]  /*7610*/  BSYNC B3 ;  /* 0x0000000000037941 */ /* 0x000fea0003800000 */
.L_x_54786:
        /* <DEDUP_REMOVED lines=9> */
.L_x_54782:
[----:B------:R-:W-:Y:S05]  /*76b0*/  BSYNC B2 ;  /* 0x0000000000027941 */ /* 0x000fea0003800000 */
.L_x_54781:
        /* <DEDUP_REMOVED lines=18> */
.L_x_54793:
[----:B------:R-:W-:-:S07]  /*77e0*/  IMAD.MOV.U32 R11, RZ, RZ, R216 ;  /* 0x000000ffff0b7224 */ /* 0x000fce00078e00d8 */
.L_x_54794:
[----:B------:R-:W-:Y:S05]  /*77f0*/  BSYNC B3 ;  /* 0x0000000000037941 */ /* 0x000fea0003800000 */
.L_x_54792:
        /* <DEDUP_REMOVED lines=16> */
.L_x_54798:
[----:B------:R-:W-:Y:S05]  /*7900*/  BSYNC B4 ;  /* 0x0000000000047941 */ /* 0x000fea0003800000 */
.L_x_54797:
        /* <DEDUP_REMOVED lines=44> */
.L_x_54796:
[----:B------:R-:W-:Y:S05]  /*7bd0*/  BSYNC B3 ;  /* 0x0000000000037941 */ /* 0x000fea0003800000 */
.L_x_54795:
        /* <DEDUP_REMOVED lines=9> */
.L_x_54791:
[----:B------:R-:W-:Y:S05]  /*7c70*/  BSYNC B2 ;  /* 0x0000000000027941 */ /* 0x000fea0003800000 */
.L_x_54790:
        /* <DEDUP_REMOVED lines=16> */
.L_x_54800:
[----:B------:R-:W-:Y:S05]  /*7d80*/  BSYNC B2 ;  /* 0x0000000000027941 */ /* 0x000fea0003800000 */
.L_x_54799:
[----:B------:R-:W-:Y:S01]  /*7d90*/  VIADD R215, R215, 0x20 ;  /* 0x00000020d7d77836 */ /* 0x000fe20000000000 */
[----:B------:R-:W-:-:S07]  /*7da0*/  IADD3 R214, R214, 0x20, RZ ;  /* 0x00000020d6d67810 */ /* 0x000fce0007ffe0ff */
.L_x_54762:
[----:B------:R-:W-:Y:S05]  /*7db0*/  BSYNC B1 ;  /* 0x0000000000017941 */ /* 0x000fea0003800000 */
.L_x_54761:
        /* <DEDUP_REMOVED lines=31> */
.L_x_54806:
[----:B------:R-:W-:-:S07]  /*7fb0*/  MOV R8, R216 ;  /* 0x000000d800087202 */ /* 0x000fce0000000f00 */
.L_x_54807:
[----:B------:R-:W-:Y:S05]  /*7fc0*/  BSYNC B3 ;  /* 0x0000000000037941 */ /* 0x000fea0003800000 */
.L_x_54805:
        /* <DEDUP_REMOVED lines=16> */
.L_x_54811:
[----:B------:R-:W-:Y:S05]  /*80d0*/  BSYNC B4 ;  /* 0x0000000000047941 */ /* 0x000fea0003800000 */
.L_x_54810:
        /* <DEDUP_REMOVED lines=44> */
.L_x_54809:
[----:B------:R-:W-:Y:S05]  /*83a0*/  BSYNC B3 ;  /* 0x0000000000037941 */ /* 0x000fea0003800000 */
.L_x_54808:
        /* <DEDUP_REMOVED lines=9> */
.L_x_54804:
[----:B------:R-:W-:Y:S05]  /*8440*/  BSYNC B2 ;  /* 0x0000000000027941 */ /* 0x000fea0003800000 */
.L_x_54803:
        /* <DEDUP_REMOVED lines=18> */
.L_x_54815:
[----:B------:R-:W-:-:S07]  /*8570*/  IMAD.MOV.U32 R4, RZ, RZ, R216 ;  /* 0x000000ffff047224 */ /* 0x000fce00078e00d8 */
.L_x_54816:
[----:B------:R-:W-:Y:S05]  /*8580*/  BSYNC B3 ;  /* 0x0000000000037941 */ /* 0x000fea0003800000 */
.L_x_54814:
        /* <DEDUP_REMOVED lines=16> */
.L_x_54820:
[----:B------:R-:W-:Y:S05]  /*8690*/  BSYNC B4 ;  /* 0x0000000000047941 */ /* 0x000fea0003800000 */
.L_x_54819:
        /* <DEDUP_REMOVED lines=44> */
.L_x_54818:
[----:B------:R-:W-:Y:S05]  /*8960*/  BSYNC B3 ;  /* 0x0000000000037941 */ /* 0x000fea0003800000 */
.L_x_54817:
        /* <DEDUP_REMOVED lines=9> */
.L_x_54813:
[----:B------:R-:W-:Y:S05]  /*8a00*/  BSYNC B2 ;  /* 0x0000000000027941 */ /* 0x000fea0003800000 */
.L_x_54812:
        /* <DEDUP_REMOVED lines=18> */
.L_x_54824:
[----:B------:R-:W-:-:S07]  /*8b30*/  IMAD.MOV.U32 R4, RZ, RZ, R216 ;  /* 0x000000ffff047224 */ /* 0x000fce00078e00d8 */
.L_x_54825:
[----:B------:R-:W-:Y:S05]  /*8b40*/  BSYNC B3 ;  /* 0x0000000000037941 */ /* 0x000fea0003800000 */
.L_x_54823:
        /* <DEDUP_REMOVED lines=16> */
.L_x_54829:
[----:B------:R-:W-:Y:S05]  /*8c50*/  BSYNC B4 ;  /* 0x0000000000047941 */ /* 0x000fea0003800000 */
.L_x_54828:
        /* <DEDUP_REMOVED lines=44> */
.L_x_54827:
[----:B------:R-:W-:Y:S05]  /*8f20*/  BSYNC B3 ;  /* 0x0000000000037941 */ /* 0x000fea0003800000 */
.L_x_54826:
        /* <DEDUP_REMOVED lines=9> */
.L_x_54822:
[----:B------:R-:W-:Y:S05]  /*8fc0*/  BSYNC B2 ;  /* 0x0000000000027941 */ /* 0x000fea0003800000 */
.L_x_54821:
        /* <DEDUP_REMOVED lines=18> */
.L_x_54833:
[----:B------:R-:W-:-:S07]  /*90f0*/  MOV R11, R216 ;  /* 0x000000d8000b7202 */ /* 0x000fce0000000f00 */
.L_x_54834:
[----:B------:R-:W-:Y:S05]  /*9100*/  BSYNC B3 ;  /* 0x0000000000037941 */ /* 0x000fea0003800000 */
.L_x_54832:
        /* <DEDUP_REMOVED lines=16> */
.L_x_54838:
[----:B------:R-:W-:Y:S05]  /*9210*/  BSYNC B4 ;  /* 0x0000000000047941 */ /* 0x000fea0003800000 */
.L_x_54837:
        /* <DEDUP_REMOVED lines=44> */
.L_x_54836:
[----:B------:R-:W-:Y:S05]  /*94e0*/  BSYNC B3 ;  /* 0x0000000000037941 */ /* 0x000fea0003800000 */
.L_x_54835:
        /* <DEDUP_REMOVED lines=9> */
.L_x_54831:
[----:B------:R-:W-:Y:S05]  /*9580*/  BSYNC B2 ;  /* 0x0000000000027941 */ /* 0x000fea0003800000 */
.L_x_54830:
        /* <DEDUP_REMOVED lines=16> */
.L_x_54840:
[----:B------:R-:W-:Y:S05]  /*9690*/  BSYNC B2 ;  /* 0x0000000000027941 */ /* 0x000fea0003800000 */
.L_x_54839:
[----:B------:R-:W-:Y:S02]  /*96a0*/  VIADD R215, R215, 0x20 ;  /* 0x00000020d7d77836 */ /* 0x000fe40000000000 */
[----:B------:R-:W-:-:S07]  /*96b0*/  VIADD R214, R214, 0x20 ;  /* 0x00000020d6d67836 */ /* 0x000fce0000000000 */
.L_x_54802:
[----:B------:R-:W-:Y:S05]  /*96c0*/  BSYNC B1 ;  /* 0x0000000000017941 */ /* 0x000fea0003800000 */
.L_x_54801:
        /* <DEDUP_REMOVED lines=31> */
.L_x_54846:
[----:B------:R-:W-:-:S07]  /*98c0*/  IMAD.MOV.U32 R8, RZ, RZ, R216 ;  /* 0x000000ffff087224 */ /* 0x000fce00078e00d8 */
.L_x_54847:
[----:B------:R-:W-:Y:S05]  /*98d0*/  BSYNC B3 ;  /* 0x0000000000037941 */ /* 0x000fea0003800000 */
.L_x_54845:
        /* <DEDUP_REMOVED lines=16> */
.L_x_54851:
[----:B------:R-:W-:Y:S05]  /*99e0*/  BSYNC B4 ;  /* 0x0000000000047941 */ /* 0x000fea0003800000 */
.L_x_54850:
        /* <DEDUP_REMOVED lines=44> */
.L_x_54849:
[----:B------:R-:W-:Y:S05]  /*9cb0*/  BSYNC B3 ;  /* 0x0000000000037941 */ /* 0x000fea0003800000 */
.L_x_54848:
        /* <DEDUP_REMOVED lines=9> */
.L_x_54844:
[----:B------:R-:W-:Y:S05]  /*9d50*/  BSYNC B2 ;  /* 0x0000000000027941 */ /* 0x000fea0003800000 */
.L_x_54843:
        /* <DEDUP_REMOVED lines=18> */
.L_x_54855:
[----:B------:R-:W-:-:S07]  /*9e80*/  IMAD.MOV.U32 R4, RZ, RZ, R216 ;  /* 0x000000ffff047224 */ /* 0x000fce00078e00d8 */
.L_x_54856:
[----:B------:R-:W-:Y:S05]  /*9e90*/  BSYNC B3 ;  /* 0x0000000000037941 */ /* 0x000fea0003800000 */
.L_x_54854:
        /* <DEDUP_REMOVED lines=16> */
.L_x_54860:
[----:B------:R-:W-:Y:S05]  /*9fa0*/  BSYNC B4 ;  /* 0x0000000000047941 */ /* 0x000fea0003800000 */
.L_x_54859:
        /* <DEDUP_REMOVED lines=44> */
.L_x_54858:
[----:B------:R-:W-:Y:S05]  /*a270*/  BSYNC B3 ;  /* 0x0000000000037941 */ /* 0x000fea0003800000 */
.L_x_54857:
        /* <DEDUP_REMOVED lines=9> */
.L_x_54853:
[----:B------:R-:W-:Y:S05]  /*a310*/  BSYNC B2 ;  /* 0x0000000000027941 */ /* 0x000fea0003800000 */
.L_x_54852:
        /* <DEDUP_REMOVED lines=18> */
.L_x_54864:
[----:B------:R-:W-:-:S07]  /*a440*/  MOV R4, R216 ;  /* 0x000000d800047202 */ /* 0x000fce0000000f00 */
.L_x_54865:
[----:B------:R-:W-:Y:S05]  /*a450*/  BSYNC B3 ;  /* 0x0000000000037941 */ /* 0x000fea0003800000 */
.L_x_54863:
        /* <DEDUP_REMOVED lines=16> */
.L_x_54869:
[----:B------:R-:W-:Y:S05]  /*a560*/  BSYNC B4 ;  /* 0x0000000000047941 */ /* 0x000fea0003800000 */
.L_x_54868:
        /* <DEDUP_REMOVED lines=44> */
.L_x_54867:
[----:B------:R-:W-:Y:S05]  /*a830*/  BSYNC B3 ;  /* 0x0000000000037941 */ /* 0x000fea0003800000 */
.L_x_54866:
        /* <DEDUP_REMOVED lines=9> */
.L_x_54862:
[----:B------:R-:W-:Y:S05]  /*a8d0*/  BSYNC B2 ;  /* 0x0000000000027941 */ /* 0x000fea0003800000 */
.L_x_54861:
        /* <DEDUP_REMOVED lines=18> */
.L_x_54873:
[----:B------:R-:W-:-:S07]  /*aa00*/  IMAD.MOV.U32 R11, RZ, RZ, R216 ;  /* 0x000000ffff0b7224 */ /* 0x000fce00078e00d8 */
.L_x_54874:
[----:B------:R-:W-:Y:S05]  /*aa10*/  BSYNC B3 ;  /* 0x0000000000037941 */ /* 0x000fea0003800000 */
.L_x_54872:
        /* <DEDUP_REMOVED lines=16> */
.L_x_54878:
[----:B------:R-:W-:Y:S05]  /*ab20*/  BSYNC B4 ;  /* 0x0000000000047941 */ /* 0x000fea0003800000 */
.L_x_54877:
        /* <DEDUP_REMOVED lines=44> */
.L_x_54876:
[----:B------:R-:W-:Y:S05]  /*adf0*/  BSYNC B3 ;  /* 0x0000000000037941 */ /* 0x000fea0003800000 */
.L_x_54875:
        /* <DEDUP_REMOVED lines=9> */
.L_x_54871:
[----:B------:R-:W-:Y:S05]  /*ae90*/  BSYNC B2 ;  /* 0x0000000000027941 */ /* 0x000fea0003800000 */
.L_x_54870:
        /* <DEDUP_REMOVED lines=16> */
.L_x_54880:
[----:B------:R-:W-:Y:S05]  /*afa0*/  BSYNC B2 ;  /* 0x0000000000027941 */ /* 0x000fea0003800000 */
.L_x_54879:
[----:B------:R-:W-:Y:S01]  /*afb0*/  IADD3 R215, R215, 0x20, RZ ;  /* 0x00000020d7d77810 */ /* 0x000fe20007ffe0ff */
[----:B------:R-:W-:-:S07]  /*afc0*/  VIADD R214, R214, 0x20 ;  /* 0x00000020d6d67836 */ /* 0x000fce0000000000 */
.L_x_54842:
[----:B------:R-:W-:Y:S05]  /*afd0*/  BSYNC B1 ;  /* 0x0000000000017941 */ /* 0x000fea0003800000 */
.L_x_54841:
        /* <DEDUP_REMOVED lines=31> */
.L_x_54886:
[----:B------:R-:W-:-:S07]  /*b1d0*/  IMAD.MOV.U32 R8, RZ, RZ, R216 ;  /* 0x000000ffff087224 */ /* 0x000fce00078e00d8 */
.L_x_54887:
[----:B------:R-:W-:Y:S05]  /*b1e0*/  BSYNC B3 ;  /* 0x0000000000037941 */ /* 0x000fea0003800000 */
.L_x_54885:
        /* <DEDUP_REMOVED lines=16> */
.L_x_54891:
[----:B------:R-:W-:Y:S05]  /*b2f0*/  BSYNC B4 ;  /* 0x0000000000047941 */ /* 0x000fea0003800000 */
.L_x_54890:
        /* <DEDUP_REMOVED lines=44> */
.L_x_54889:
[----:B------:R-:W-:Y:S05]  /*b5c0*/  BSYNC B3 ;  /* 0x0000000000037941 */ /* 0x000fea0003800000 */
.L_x_54888:
        /* <DEDUP_REMOVED lines=9> */
.L_x_54884:
[----:B------:R-:W-:Y:S05]  /*b660*/  BSYNC B2 ;  /* 0x0000000000027941 */ /* 0x000fea0003800000 */
.L_x_54883:
        /* <DEDUP_REMOVED lines=18> */
.L_x_54895:
[----:B------:R-:W-:-:S07]  /*b790*/  MOV R4, R216 ;  /* 0x000000d800047202 */ /* 0x000fce0000000f00 */
.L_x_54896:
[----:B------:R-:W-:Y:S05]  /*b7a0*/  BSYNC B3 ;  /* 0x0000000000037941 */ /* 0x000fea0003800000 */
.L_x_54894:
        /* <DEDUP_REMOVED lines=16> */
.L_x_54900:
[----:B------:R-:W-:Y:S05]  /*b8b0*/  BSYNC B4 ;  /* 0x0000000000047941 */ /* 0x000fea0003800000 */
.L_x_54899:
        /* <DEDUP_REMOVED lines=44> */
.L_x_54898:
[----:B------:R-:W-:Y:S05]  /*bb80*/  BSYNC B3 ;  /* 0x0000000000037941 */ /* 0x000fea0003800000 */
.L_x_54897:
        /* <DEDUP_REMOVED lines=9> */
.L_x_54893:
[----:B------:R-:W-:Y:S05]  /*bc20*/  BSYNC B2 ;  /* 0x0000000000027941 */ /* 0x000fea0003800000 */
.L_x_54892:
        /* <DEDUP_REMOVED lines=18> */
.L_x_54904:
[----:B------:R-:W-:-:S07]  /*bd50*/  IMAD.MOV.U32 R4, RZ, RZ, R216 ;  /* 0x000000ffff047224 */ /* 0x000fce00078e00d8 */
.L_x_54905:
[----:B------:R-:W-:Y:S05]  /*bd60*/  BSYNC B3 ;  /* 0x0000000000037941 */ /* 0x000fea0003800000 */
.L_x_54903:
        /* <DEDUP_REMOVED lines=16> */
.L_x_54909:
[----:B------:R-:W-:Y:S05]  /*be70*/  BSYNC B4 ;  /* 0x0000000000047941 */ /* 0x000fea0003800000 */
.L_x_54908:
        /* <DEDUP_REMOVED lines=44> */
.L_x_54907:
[----:B------:R-:W-:Y:S05]  /*c140*/  BSYNC B3 ;  /* 0x0000000000037941 */ /* 0x000fea0003800000 */
.L_x_54906:
        /* <DEDUP_REMOVED lines=9> */
.L_x_54902:
[----:B------:R-:W-:Y:S05]  /*c1e0*/  BSYNC B2 ;  /* 0x0000000000027941 */ /* 0x000fea0003800000 */
.L_x_54901:
        /* <DEDUP_REMOVED lines=18> */
.L_x_54913:
[----:B------:R-:W-:-:S07]  /*c310*/  IMAD.MOV.U32 R11, RZ, RZ, R216 ;  /* 0x000000ffff0b7224 */ /* 0x000fce00078e00d8 */
.L_x_54914:
[----:B------:R-:W-:Y:S05]  /*c320*/  BSYNC B3 ;  /* 0x0000000000037941 */ /* 0x000fea0003800000 */
.L_x_54912:
        /* <DEDUP_REMOVED lines=16> */
.L_x_54918:
[----:B------:R-:W-:Y:S05]  /*c430*/  BSYNC B4 ;  /* 0x0000000000047941 */ /* 0x000fea0003800000 */
.L_x_54917:
        /* <DEDUP_REMOVED lines=44> */
.L_x_54916:
[----:B------:R-:W-:Y:S05]  /*c700*/  BSYNC B3 ;  /* 0x0000000000037941 */ /* 0x000fea0003800000 */
.L_x_54915:
        /* <DEDUP_REMOVED lines=9> */
.L_x_54911:
[----:B------:R-:W-:Y:S05]  /*c7a0*/  BSYNC B2 ;  /* 0x0000000000027941 */ /* 0x000fea0003800000 */
.L_x_54910:
        /* <DEDUP_REMOVED lines=16> */
.L_x_54920:
[----:B------:R-:W-:Y:S05]  /*c8b0*/  BSYNC B2 ;  /* 0x0000000000027941 */ /* 0x000fea0003800000 */
.L_x_54919:
[----:B------:R-:W-:Y:S01]  /*c8c0*/  VIADD R215, R215, 0x20 ;  /* 0x00000020d7d77836 */ /* 0x000fe20000000000 */
[----:B------:R-:W-:-:S07]  /*c8d0*/  IADD3 R214, R214, 0x20, RZ ;  /* 0x00000020d6d67810 */ /* 0x000fce0007ffe0ff */
.L_x_54882:
[----:B------:R-:W-:Y:S05]  /*c8e0*/  BSYNC B1 ;  /* 0x0000000000017941 */ /* 0x000fea0003800000 */
.L_x_54881:
        /* <DEDUP_REMOVED lines=31> */
.L_x_54926:
[----:B------:R-:W-:-:S07]  /*cae0*/  MOV R8, R216 ;  /* 0x000000d800087202 */ /* 0x000fce0000000f00 */
.L_x_54927:
[----:B------:R-:W-:Y:S05]  /*caf0*/  BSYNC B3 ;  /* 0x0000000000037941 */ /* 0x000fea0003800000 */
.L_x_54925:
        /* <DEDUP_REMOVED lines=16> */
.L_x_54931:
[----:B------:R-:W-:Y:S05]  /*cc00*/  BSYNC B4 ;  /* 0x0000000000047941 */ /* 0x000fea0003800000 */
.L_x_54930:
        /* <DEDUP_REMOVED lines=44> */
.L_x_54929:
[----:B------:R-:W-:Y:S05]  /*ced0*/  BSYNC B3 ;  /* 0x0000000000037941 */ /* 0x000fea0003800000 */
.L_x_54928:
        /* <DEDUP_REMOVED lines=9> */
.L_x_54924:
[----:B------:R-:W-:Y:S05]  /*cf70*/  BSYNC B2 ;  /* 0x0000000000027941 */ /* 0x000fea0003800000 */
.L_x_54923:
        /* <DEDUP_REMOVED lines=18> */
.L_x_54935:
[----:B------:R-:W-:-:S07]  /*d0a0*/  IMAD.MOV.U32 R4, RZ, RZ, R216 ;  /* 0x000000ffff047224 */ /* 0x000fce00078e00d8 */
.L_x_54936:
[----:B------:R-:W-:Y:S05]  /*d0b0*/  BSYNC B3 ;  /* 0x0000000000037941 */ /* 0x000fea0003800000 */
.L_x_54934:
        /* <DEDUP_REMOVED lines=16> */
.L_x_54940:
[----:B------:R-:W-:Y:S05]  /*d1c0*/  BSYNC B4 ;  /* 0x0000000000047941 */ /* 0x000fea0003800000 */
.L_x_54939:
        /* <DEDUP_REMOVED lines=44> */
.L_x_54938:
[----:B------:R-:W-:Y:S05]  /*d490*/  BSYNC B3 ;  /* 0x0000000000037941 */ /* 0x000fea0003800000 */
.L_x_54937:
        /* <DEDUP_REMOVED lines=9> */
.L_x_54933:
[----:B------:R-:W-:Y:S05]  /*d530*/  BSYNC B2 ;  /* 0x0000000000027941 */ /* 0x000fea0003800000 */
.L_x_54932:
        /* <DEDUP_REMOVED lines=18> */
.L_x_54944:
[----:B------:R-:W-:-:S07]  /*d660*/  IMAD.MOV.U32 R4, RZ, RZ, R216 ;  /* 0x000000ffff047224 */ /* 0x000fce00078e00d8 */
.L_x_54945:
[----:B------:R-:W-:Y:S05]  /*d670*/  BSYNC B3 ;  /* 0x0000000000037941 */ /* 0x000fea0003800000 */
.L_x_54943:
        /* <DEDUP_REMOVED lines=16> */
.L_x_54949:
[----:B------:R-:W-:Y:S05]  /*d780*/  BSYNC B4 ;  /* 0x0000000000047941 */ /* 0x000fea0003800000 */
.L_x_54948:
        /* <DEDUP_REMOVED lines=44> */
.L_x_54947:
[----:B------:R-:W-:Y:S05]  /*da50*/  BSYNC B3 ;  /* 0x0000000000037941 */ /* 0x000fea0003800000 */
.L_x_54946:
        /* <DEDUP_REMOVED lines=9> */
.L_x_54942:
[----:B------:R-:W-:Y:S05]  /*daf0*/  BSYNC B2 ;  /* 0x0000000000027941 */ /* 0x000fea0003800000 */
.L_x_54941:
        /* <DEDUP_REMOVED lines=18> */
.L_x_54953:
[----:B------:R-:W-:-:S07]  /*dc20*/  MOV R11, R216 ;  /* 0x000000d8000b7202 */ /* 0x000fce0000000f00 */
.L_x_54954:
[----:B------:R-:W-:Y:S05]  /*dc30*/  BSYNC B3 ;  /* 0x0000000000037941 */ /* 0x000fea0003800000 */
.L_x_54952:
        /* <DEDUP_REMOVED lines=16> */
.L_x_54958:
[----:B------:R-:W-:Y:S05]  /*dd40*/  BSYNC B4 ;  /* 0x0000000000047941 */ /* 0x000fea0003800000 */
.L_x_54957:
        /* <DEDUP_REMOVED lines=44> */
.L_x_54956:
[----:B------:R-:W-:Y:S05]  /*e010*/  BSYNC B3 ;  /* 0x0000000000037941 */ /* 0x000fea0003800000 */
.L_x_54955:
        /* <DEDUP_REMOVED lines=9> */
.L_x_54951:
[----:B------:R-:W-:Y:S05]  /*e0b0*/  BSYNC B2 ;  /* 0x0000000000027941 */ /* 0x000fea0003800000 */
.L_x_54950:
        /* <DEDUP_REMOVED lines=16> */
.L_x_54960:
[----:B------:R-:W-:Y:S05]  /*e1c0*/  BSYNC B2 ;  /* 0x0000000000027941 */ /* 0x000fea0003800000 */
.L_x_54959:
[----:B------:R-:W-:Y:S02]  /*e1d0*/  VIADD R215, R215, 0x20 ;  /* 0x00000020d7d77836 */ /* 0x000fe40000000000 */
[----:B------:R-:W-:-:S07]  /*e1e0*/  VIADD R214, R214, 0x20 ;  /* 0x00000020d6d67836 */ /* 0x000fce0000000000 */
.L_x_54922:
[----:B------:R-:W-:Y:S05]  /*e1f0*/  BSYNC B1 ;  /* 0x0000000000017941 */ /* 0x000fea0003800000 */
.L_x_54921:
        /* <DEDUP_REMOVED lines=31> */
.L_x_54966:
[----:B------:R-:W-:-:S07]  /*e3f0*/  IMAD.MOV.U32 R8, RZ, RZ, R216 ;  /* 0x000000ffff087224 */ /* 0x000fce00078e00d8 */
.L_x_54967:
[----:B------:R-:W-:Y:S05]  /*e400*/  BSYNC B3 ;  /* 0x0000000000037941 */ /* 0x000fea0003800000 */
.L_x_54965:
        /* <DEDUP_REMOVED lines=16> */
.L_x_54971:
[----:B------:R-:W-:Y:S05]  /*e510*/  BSYNC B4 ;  /* 0x0000000000047941 */ /* 0x000fea0003800000 */
.L_x_54970:
        /* <DEDUP_REMOVED lines=44> */
.L_x_54969:
[----:B------:R-:W-:Y:S05]  /*e7e0*/  BSYNC B3 ;  /* 0x0000000000037941 */ /* 0x000fea0003800000 */
.L_x_54968:
        /* <DEDUP_REMOVED lines=9> */
.L_x_54964:
[----:B------:R-:W-:Y:S05]  /*e880*/  BSYNC B2 ;  /* 0x0000000000027941 */ /* 0x000fea0003800000 */
.L_x_54963:
        /* <DEDUP_REMOVED lines=18> */
.L_x_54975:
[----:B------:R-:W-:-:S07]  /*e9b0*/  IMAD.MOV.U32 R4, RZ, RZ, R216 ;  /* 0x000000ffff047224 */ /* 0x000fce00078e00d8 */
.L_x_54976:
[----:B------:R-:W-:Y:S05]  /*e9c0*/  BSYNC B3 ;  /* 0x0000000000037941 */ /* 0x000fea0003800000 */
.L_x_54974:
        /* <DEDUP_REMOVED lines=16> */
.L_x_54980:
[----:B------:R-:W-:Y:S05]  /*ead0*/  BSYNC B4 ;  /* 0x0000000000047941 */ /* 0x000fea0003800000 */
.L_x_54979:
        /* <DEDUP_REMOVED lines=44> */
.L_x_54978:
[----:B------:R-:W-:Y:S05]  /*eda0*/  BSYNC B3 ;  /* 0x0000000000037941 */ /* 0x000fea0003800000 */
.L_x_54977:
        /* <DEDUP_REMOVED lines=9> */
.L_x_54973:
[----:B------:R-:W-:Y:S05]  /*ee40*/  BSYNC B2 ;  /* 0x0000000000027941 */ /* 0x000fea0003800000 */
.L_x_54972:
        /* <DEDUP_REMOVED lines=18> */
.L_x_54984:
[----:B------:R-:W-:-:S07]  /*ef70*/  MOV R4, R216 ;  /* 0x000000d800047202 */ /* 0x000fce0000000f00 */
.L_x_54985:
[----:B------:R-:W-:Y:S05]  /*ef80*/  BSYNC B3 ;  /* 0x0000000000037941 */ /* 0x000fea0003800000 */
.L_x_54983:
        /* <DEDUP_REMOVED lines=16> */
.L_x_54989:
[----:B------:R-:W-:Y:S05]  /*f090*/  BSYNC B4 ;  /* 0x0000000000047941 */ /* 0x000fea0003800000 */
.L_x_54988:
        /* <DEDUP_REMOVED lines=44> */
.L_x_54987:
[----:B------:R-:W-:Y:S05]  /*f360*/  BSYNC B3 ;  /* 0x0000000000037941 */ /* 0x000fea0003800000 */
.L_x_54986:
        /* <DEDUP_REMOVED lines=9> */
.L_x_54982:
[----:B------:R-:W-:Y:S05]  /*f400*/  BSYNC B2 ;  /* 0x0000000000027941 */ /* 0x000fea0003800000 */
.L_x_54981:
        /* <DEDUP_REMOVED lines=18> */
.L_x_54993:
[----:B------:R-:W-:-:S07]  /*f530*/  IMAD.MOV.U32 R11, RZ, RZ, R216 ;  /* 0x000000ffff0b7224 */ /* 0x000fce00078e00d8 */
.L_x_54994:
[----:B------:R-:W-:Y:S05]  /*f540*/  BSYNC B3 ;  /* 0x0000000000037941 */ /* 0x000fea0003800000 */
.L_x_54992:
        /* <DEDUP_REMOVED lines=16> */
.L_x_54998:
[----:B------:R-:W-:Y:S05]  /*f650*/  BSYNC B4 ;  /* 0x0000000000047941 */ /* 0x000fea0003800000 */
.L_x_54997:
        /* <DEDUP_REMOVED lines=44> */
.L_x_54996:
[----:B------:R-:W-:Y:S05]  /*f920*/  BSYNC B3 ;  /* 0x0000000000037941 */ /* 0x000fea0003800000 */
.L_x_54995:
        /* <DEDUP_REMOVED lines=9> */
.L_x_54991:
[----:B------:R-:W-:Y:S05]  /*f9c0*/  BSYNC B2 ;  /* 0x0000000000027941 */ /* 0x000fea0003800000 */
.L_x_54990:
        /* <DEDUP_REMOVED lines=16> */
.L_x_55000:
[----:B------:R-:W-:Y:S05]  /*fad0*/  BSYNC B2 ;  /* 0x0000000000027941 */ /* 0x000fea0003800000 */
.L_x_54999:
[----:B------:R-:W-:Y:S01]  /*fae0*/  IADD3 R215, R215, 0x20, RZ ;  /* 0x00000020d7d77810 */ /* 0x000fe20007ffe0ff */
[----:B------:R-:W-:-:S07]  /*faf0*/  VIADD R214, R214, 0x20 ;  /* 0x00000020d6d67836 */ /* 0x000fce0000000000 */
.L_x_54962:
[----:B------:R-:W-:Y:S05]  /*fb00*/  BSYNC B1 ;  /* 0x0000000000017941 */ /* 0x000fea0003800000 */
.L_x_54961:
        /* <DEDUP_REMOVED lines=31> */
.L_x_55006:
[----:B------:R-:W-:-:S07]  /*fd00*/  IMAD.MOV.U32 R8, RZ, RZ, R216 ;  /* 0x000000ffff087224 */ /* 0x000fce00078e00d8 */
.L_x_55007:
[----:B------:R-:W-:Y:S05]  /*fd10*/  BSYNC B3 ;  /* 0x0000000000037941 */ /* 0x000fea0003800000 */
.L_x_55005:
        /* <DEDUP_REMOVED lines=16> */
.L_x_55011:
[----:B------:R-:W-:Y:S05]  /*fe20*/  BSYNC B4 ;  /* 0x0000000000047941 */ /* 0x000fea0003800000 */
.L_x_55010:
        /* <DEDUP_REMOVED lines=44> */
.L_x_55009:
[----:B------:R-:W-:Y:S05]  /*100f0*/  BSYNC B3 ;  /* 0x0000000000037941 */ /* 0x000fea0003800000 */
.L_x_55008:
        /* <DEDUP_REMOVED lines=9> */
.L_x_55004:
[----:B------:R-:W-:Y:S05]  /*10190*/  BSYNC B2 ;  /* 0x0000000000027941 */ /* 0x000fea0003800000 */
.L_x_55003:
        /* <DEDUP_REMOVED lines=18> */
.L_x_55015:
[----:B------:R-:W-:-:S07]  /*102c0*/  MOV R4, R216 ;  /* 0x000000d800047202 */ /* 0x000fce0000000f00 */
.L_x_55016:
[----:B------:R-:W-:Y:S05]  /*102d0*/  BSYNC B3 ;  /* 0x0000000000037941 */ /* 0x000fea0003800000 */
.L_x_55014:
        /* <DEDUP_REMOVED lines=16> */
.L_x_55020:
[----:B------:R-:W-:Y:S05]  /*103e0*/  BSYNC B4 ;  /* 0x0000000000047941 */ /* 0x000fea0003800000 */
.L_x_55019:
        /* <DEDUP_REMOVED lines=44> */
.L_x_55018:
[----:B------:R-:W-:Y:S05]  /*106b0*/  BSYNC B3 ;  /* 0x0000000000037941 */ /* 0x000fea0003800000 */
.L_x_55017:
        /* <DEDUP_REMOVED lines=9> */
.L_x_55013:
[----:B------:R-:W-:Y:S05]  /*10750*/  BSYNC B2 ;  /* 0x0000000000027941 */ /* 0x000fea0003800000 */
.L_x_55012:
        /* <DEDUP_REMOVED lines=18> */
.L_x_55024:
[----:B------:R-:W-:-:S07]  /*10880*/  IMAD.MOV.U32 R4, RZ, RZ, R216 ;  /* 0x000000ffff047224 */ /* 0x000fce00078e00d8 */
.L_x_55025:
[----:B------:R-:W-:Y:S05]  /*10890*/  BSYNC B3 ;  /* 0x0000000000037941 */ /* 0x000fea0003800000 */
.L_x_55023:
        /* <DEDUP_REMOVED lines=16> */
.L_x_55029:
[----:B------:R-:W-:Y:S05]  /*109a0*/  BSYNC B4 ;  /* 0x0000000000047941 */ /* 0x000fea0003800000 */
.L_x_55028:
        /* <DEDUP_REMOVED lines=44> */
.L_x_55027:
[----:B------:R-:W-:Y:S05]  /*10c70*/  BSYNC B3 ;  /* 0x0000000000037941 */ /* 0x000fea0003800000 */
.L_x_55026:
        /* <DEDUP_REMOVED lines=9> */
.L_x_55022:
[----:B------:R-:W-:Y:S05]  /*10d10*/  BSYNC B2 ;  /* 0x0000000000027941 */ /* 0x000fea0003800000 */
.L_x_55021:
        /* <DEDUP_REMOVED lines=18> */
.L_x_55033:
[----:B------:R-:W-:-:S07]  /*10e40*/  IMAD.MOV.U32 R11, RZ, RZ, R216 ;  /* 0x000000ffff0b7224 */ /* 0x000fce00078e00d8 */
.L_x_55034:
[----:B------:R-:W-:Y:S05]  /*10e50*/  BSYNC B3 ;  /* 0x0000000000037941 */ /* 0x000fea0003800000 */
.L_x_55032:
        /* <DEDUP_REMOVED lines=16> */
.L_x_55038:
[----:B------:R-:W-:Y:S05]  /*10f60*/  BSYNC B4 ;  /* 0x0000000000047941 */ /* 0x000fea0003800000 */
.L_x_55037:
        /* <DEDUP_REMOVED lines=44> */
.L_x_55036:
[----:B------:R-:W-:Y:S05]  /*11230*/  BSYNC B3 ;  /* 0x0000000000037941 */ /* 0x000fea0003800000 */
.L_x_55035:
        /* <DEDUP_REMOVED lines=9> */
.L_x_55031:
[----:B------:R-:W-:Y:S05]  /*112d0*/  BSYNC B2 ;  /* 0x0000000000027941 */ /* 0x000fea0003800000 */
.L_x_55030:
        /* <DEDUP_REMOVED lines=16> */
.L_x_55040:
[----:B------:R-:W-:Y:S05]  /*113e0*/  BSYNC B2 ;  /* 0x0000000000027941 */ /* 0x000fea0003800000 */
.L_x_55039:
[----:B------:R-:W-:Y:S01]  /*113f0*/  VIADD R215, R215, 0x20 ;  /* 0x00000020d7d77836 */ /* 0x000fe20000000000 */
[----:B------:R-:W-:-:S07]  /*11400*/  IADD3 R214, R214, 0x20, RZ ;  /* 0x00000020d6d67810 */ /* 0x000fce0007ffe0ff */
.L_x_55002:
[----:B------:R-:W-:Y:S05]  /*11410*/  BSYNC B1 ;  /* 0x0000000000017941 */ /* 0x000fea0003800000 */
.L_x_55001:
        /* <DEDUP_REMOVED lines=31> */
.L_x_55046:
[----:B------:R-:W-:-:S07]  /*11610*/  MOV R8, R216 ;  /* 0x000000d800087202 */ /* 0x000fce0000000f00 */
.L_x_55047:
[----:B------:R-:W-:Y:S05]  /*11620*/  BSYNC B3 ;  /* 0x0000000000037941 */ /* 0x000fea0003800000 */
.L_x_55045:
        /* <DEDUP_REMOVED lines=16> */
.L_x_55051:
[----:B------:R-:W-:Y:S05]  /*11730*/  BSYNC B4 ;  /* 0x0000000000047941 */ /* 0x000fea0003800000 */
.L_x_55050:
        /* <DEDUP_REMOVED lines=44> */
.L_x_55049:
[----:B------:R-:W-:Y:S05]  /*11a00*/  BSYNC B3 ;  /* 0x0000000000037941 */ /* 0x000fea0003800000 */
.L_x_55048:
        /* <DEDUP_REMOVED lines=9> */
.L_x_55044:
[----:B------:R-:W-:Y:S05]  /*11aa0*/  BSYNC B2 ;  /* 0x0000000000027941 */ /* 0x000fea0003800000 */
.L_x_55043:
        /* <DEDUP_REMOVED lines=18> */
.L_x_55055:
[----:B------:R-:W-:-:S07]  /*11bd0*/  IMAD.MOV.U32 R4, RZ, RZ, R216 ;  /* 0x000000ffff047224 */ /* 0x000fce00078e00d8 */
.L_x_55056:
[----:B------:R-:W-:Y:S05]  /*11be0*/  BSYNC B3 ;  /* 0x0000000000037941 */ /* 0x000fea0003800000 */
.L_x_55054:
        /* <DEDUP_REMOVED lines=16> */
.L_x_55060:
[----:B------:R-:W-:Y:S05]  /*11cf0*/  BSYNC B4 ;  /* 0x0000000000047941 */ /* 0x000fea0003800000 */
.L_x_55059:
        /* <DEDUP_REMOVED lines=44> */
.L_x_55058:
[----:B------:R-:W-:Y:S05]  /*11fc0*/  BSYNC B3 ;  /* 0x0000000000037941 */ /* 0x000fea0003800000 */
.L_x_55057:
        /* <DEDUP_REMOVED lines=9> */
.L_x_55053:
[----:B------:R-:W-:Y:S05]  /*12060*/  BSYNC B2 ;  /* 0x0000000000027941 */ /* 0x000fea0003800000 */
.L_x_55052:
        /* <DEDUP_REMOVED lines=18> */
.L_x_55064:
[----:B------:R-:W-:-:S07]  /*12190*/  IMAD.MOV.U32 R4, RZ, RZ, R216 ;  /* 0x000000ffff047224 */ /* 0x000fce00078e00d8 */
.L_x_55065:
[----:B------:R-:W-:Y:S05]  /*121a0*/  BSYNC B3 ;  /* 0x0000000000037941 */ /* 0x000fea0003800000 */
.L_x_55063:
        /* <DEDUP_REMOVED lines=16> */
.L_x_55069:
[----:B------:R-:W-:Y:S05]  /*122b0*/  BSYNC B4 ;  /* 0x0000000000047941 */ /* 0x000fea0003800000 */
.L_x_55068:
        /* <DEDUP_REMOVED lines=44> */
.L_x_55067:
[----:B------:R-:W-:Y:S05]  /*12580*/  BSYNC B3 ;  /* 0x0000000000037941 */ /* 0x000fea0003800000 */
.L_x_55066:
        /* <DEDUP_REMOVED lines=9> */
.L_x_55062:
[----:B------:R-:W-:Y:S05]  /*12620*/  BSYNC B2 ;  /* 0x0000000000027941 */ /* 0x000fea0003800000 */
.L_x_55061:
        /* <DEDUP_REMOVED lines=18> */
.L_x_55073:
[----:B------:R-:W-:-:S07]  /*12750*/  MOV R11, R216 ;  /* 0x000000d8000b7202 */ /* 0x000fce0000000f00 */
.L_x_55074:
[----:B------:R-:W-:Y:S05]  /*12760*/  BSYNC B3 ;  /* 0x0000000000037941 */ /* 0x000fea0003800000 */
.L_x_55072:
        /* <DEDUP_REMOVED lines=16> */
.L_x_55078:
[----:B------:R-:W-:Y:S05]  /*12870*/  BSYNC B4 ;  /* 0x0000000000047941 */ /* 0x000fea0003800000 */
.L_x_55077:
        /* <DEDUP_REMOVED lines=44> */
.L_x_55076:
[----:B------:R-:W-:Y:S05]  /*12b40*/  BSYNC B3 ;  /* 0x0000000000037941 */ /* 0x000fea0003800000 */
.L_x_55075:
        /* <DEDUP_REMOVED lines=9> */
.L_x_55071:
[----:B------:R-:W-:Y:S05]  /*12be0*/  BSYNC B2 ;  /* 0x0000000000027941 */ /* 0x000fea0003800000 */
.L_x_55070:
        /* <DEDUP_REMOVED lines=16> */
.L_x_55080:
[----:B------:R-:W-:Y:S05]  /*12cf0*/  BSYNC B2 ;  /* 0x0000000000027941 */ /* 0x000fea0003800000 */
.L_x_55079:
[----:B------:R-:W-:Y:S02]  /*12d00*/  VIADD R215, R215, 0x20 ;  /* 0x00000020d7d77836 */ /* 0x000fe40000000000 */
[----:B------:R-:W-:-:S07]  /*12d10*/  VIADD R214, R214, 0x20 ;  /* 0x00000020d6d67836 */ /* 0x000fce0000000000 */
.L_x_55042:
[----:B------:R-:W-:Y:S05]  /*12d20*/  BSYNC B1 ;  /* 0x0000000000017941 */ /* 0x000fea0003800000 */
.L_x_55041:
        /* <DEDUP_REMOVED lines=31> */
.L_x_55086:
[----:B------:R-:W-:-:S07]  /*12f20*/  IMAD.MOV.U32 R8, RZ, RZ, R216 ;  /* 0x000000ffff087224 */ /* 0x000fce00078e00d8 */
.L_x_55087:
[----:B------:R-:W-:Y:S05]  /*12f30*/  BSYNC B3 ;  /* 0x0000000000037941 */ /* 0x000fea0003800000 */
.L_x_55085:
        /* <DEDUP_REMOVED lines=16> */
.L_x_55091:
[----:B------:R-:W-:Y:S05]  /*13040*/  BSYNC B4 ;  /* 0x0000000000047941 */ /* 0x000fea0003800000 */
.L_x_55090:
        /* <DEDUP_REMOVED lines=44> */
.L_x_55089:
[----:B------:R-:W-:Y:S05]  /*13310*/  BSYNC B3 ;  /* 0x0000000000037941 */ /* 0x000fea0003800000 */
.L_x_55088:
        /* <DEDUP_REMOVED lines=9> */
.L_x_55084:
[----:B------:R-:W-:Y:S05]  /*133b0*/  BSYNC B2 ;  /* 0x0000000000027941 */ /* 0x000fea0003800000 */
.L_x_55083:
        /* <DEDUP_REMOVED lines=18> */
.L_x_55095:
[----:B------:R-:W-:-:S07]  /*134e0*/  MOV R4, R216 ;  /* 0x000000d800047202 */ /* 0x000fce0000000f00 */
.L_x_55096:
[----:B------:R-:W-:Y:S05]  /*134f0*/  BSYNC B3 ;  /* 0x0000000000037941 */ /* 0x000fea0003800000 */
.L_x_55094:
        /* <DEDUP_REMOVED lines=16> */
.L_x_55100:
[----:B------:R-:W-:Y:S05]  /*13600*/  BSYNC B4 ;  /* 0x0000000000047941 */ /* 0x000fea0003800000 */
.L_x_55099:
        /* <DEDUP_REMOVED lines=44> */
.L_x_55098:
[----:B------:R-:W-:Y:S05]  /*138d0*/  BSYNC B3 ;  /* 0x0000000000037941 */ /* 0x000fea0003800000 */
.L_x_55097:
        /* <DEDUP_REMOVED lines=9> */
.L_x_55093:
[----:B------:R-:W-:Y:S05]  /*13970*/  BSYNC B2 ;  /* 0x0000000000027941 */ /* 0x000fea0003800000 */
.L_x_55092:
        /* <DEDUP_REMOVED lines=18> */
.L_x_55104:
[----:B------:R-:W-:-:S07]  /*13aa0*/  IMAD.MOV.U32 R4, RZ, RZ, R216 ;  /* 0x000000ffff047224 */ /* 0x000fce00078e00d8 */
.L_x_55105:
[----:B------:R-:W-:Y:S05]  /*13ab0*/  BSYNC B3 ;  /* 0x0000000000037941 */ /* 0x000fea0003800000 */
.L_x_55103:
        /* <DEDUP_REMOVED lines=16> */
.L_x_55109:
[----:B------:R-:W-:Y:S05]  /*13bc0*/  BSYNC B4 ;  /* 0x0000000000047941 */ /* 0x000fea0003800000 */
.L_x_55108:
        /* <DEDUP_REMOVED lines=44> */
.L_x_55107:
[----:B------:R-:W-:Y:S05]  /*13e90*/  BSYNC B3 ;  /* 0x0000000000037941 */ /* 0x000fea0003800000 */
.L_x_55106:
        /* <DEDUP_REMOVED lines=9> */
.L_x_55102:
[----:B------:R-:W-:Y:S05]  /*13f30*/  BSYNC B2 ;  /* 0x0000000000027941 */ /* 0x000fea0003800000 */
.L_x_55101:
        /* <DEDUP_REMOVED lines=18> */
.L_x_55113:
[----:B------:R-:W-:-:S07]  /*14060*/  MOV R11, R216 ;  /* 0x000000d8000b7202 */ /* 0x000fce0000000f00 */
.L_x_55114:
[----:B------:R-:W-:Y:S05]  /*14070*/  BSYNC B3 ;  /* 0x0000000000037941 */ /* 0x000fea0003800000 */
.L_x_55112:
        /* <DEDUP_REMOVED lines=16> */
.L_x_55118:
[----:B------:R-:W-:Y:S05]  /*14180*/  BSYNC B4 ;  /* 0x0000000000047941 */ /* 0x000fea0003800000 */
.L_x_55117:
        /* <DEDUP_REMOVED lines=44> */
.L_x_55116:
[----:B------:R-:W-:Y:S05]  /*14450*/  BSYNC B3 ;  /* 0x0000000000037941 */ /* 0x000fea0003800000 */
.L_x_55115:
        /* <DEDUP_REMOVED lines=9> */
.L_x_55111:
[----:B------:R-:W-:Y:S05]  /*144f0*/  BSYNC B2 ;  /* 0x0000000000027941 */ /* 0x000fea0003800000 */
.L_x_55110:
        /* <DEDUP_REMOVED lines=16> */
.L_x_55120:
[----:B------:R-:W-:Y:S05]  /*14600*/  BSYNC B2 ;  /* 0x0000000000027941 */ /* 0x000fea0003800000 */
.L_x_55119:
[----:B------:R-:W-:Y:S01]  /*14610*/  IADD3 R215, R215, 0x20, RZ ;  /* 0x00000020d7d77810 */ /* 0x000fe20007ffe0ff */
[----:B------:R-:W-:-:S07]  /*14620*/  VIADD R214, R214, 0x20 ;  /* 0x00000020d6d67836 */ /* 0x000fce0000000000 */
.L_x_55082:
[----:B------:R-:W-:Y:S05]  /*14630*/  BSYNC B1 ;  /* 0x0000000000017941 */ /* 0x000fea0003800000 */
.L_x_55081:
        /* <DEDUP_REMOVED lines=31> */
.L_x_55126:
[----:B------:R-:W-:-:S07]  /*14830*/  IMAD.MOV.U32 R8, RZ, RZ, R216 ;  /* 0x000000ffff087224 */ /* 0x000fce00078e00d8 */
.L_x_55127:
[----:B------:R-:W-:Y:S05]  /*14840*/  BSYNC B3 ;  /* 0x0000000000037941 */ /* 0x000fea0003800000 */
.L_x_55125:
        /* <DEDUP_REMOVED lines=16> */
.L_x_55131:
[----:B------:R-:W-:Y:S05]  /*14950*/  BSYNC B4 ;  /* 0x0000000000047941 */ /* 0x000fea0003800000 */
.L_x_55130:
        /* <DEDUP_REMOVED lines=44> */
.L_x_55129:
[----:B------:R-:W-:Y:S05]  /*14c20*/  BSYNC B3 ;  /* 0x0000000000037941 */ /* 0x000fea0003800000 */
.L_x_55128:
        /* <DEDUP_REMOVED lines=9> */
.L_x_55124:
[----:B------:R-:W-:Y:S05]  /*14cc0*/  BSYNC B2 ;  /* 0x0000000000027941 */ /* 0x000fea0003800000 */
.L_x_55123:
        /* <DEDUP_REMOVED lines=18> */
.L_x_55135:
[----:B------:R-:W-:-:S07]  /*14df0*/  MOV R4, R216 ;  /* 0x000000d800047202 */ /* 0x000fce0000000f00 */
.L_x_55136:
[----:B------:R-:W-:Y:S05]  /*14e00*/  BSYNC B3 ;  /* 0x0000000000037941 */ /* 0x000fea0003800000 */
.L_x_55134:
        /* <DEDUP_REMOVED lines=16> */
.L_x_55140:
[----:B------:R-:W-:Y:S05]  /*14f10*/  BSYNC B4 ;  /* 0x0000000000047941 */ /* 0x000fea0003800000 */
.L_x_55139:
        /* <DEDUP_REMOVED lines=44> */
.L_x_55138:
[----:B------:R-:W-:Y:S05]  /*151e0*/  BSYNC B3 ;  /* 0x0000000000037941 */ /* 0x000fea0003800000 */
.L_x_55137:
        /* <DEDUP_REMOVED lines=9> */
.L_x_55133:
[----:B------:R-:W-:Y:S05]  /*15280*/  BSYNC B2 ;  /* 0x0000000000027941 */ /* 0x000fea0003800000 */
.L_x_55132:
        /* <DEDUP_REMOVED lines=18> */
.L_x_55144:
[----:B------:R-:W-:-:S07]  /*153b0*/  IMAD.MOV.U32 R4, RZ, RZ, R216 ;  /* 0x000000ffff047224 */ /* 0x000fce00078e00d8 */
.L_x_55145:
[----:B------:R-:W-:Y:S05]  /*153c0*/  BSYNC B3 ;  /* 0x0000000000037941 */ /* 0x000fea0003800000 */
.L_x_55143:
        /* <DEDUP_REMOVED lines=16> */
.L_x_55149:
[----:B------:R-:W-:Y:S05]  /*154d0*/  BSYNC B4 ;  /* 0x0000000000047941 */ /* 0x000fea0003800000 */
.L_x_55148:
        /* <DEDUP_REMOVED lines=44> */
.L_x_55147:
[----:B------:R-:W-:Y:S05]  /*157a0*/  BSYNC B3 ;  /* 0x0000000000037941 */ /* 0x000fea0003800000 */
.L_x_55146:
        /* <DEDUP_REMOVED lines=9> */
.L_x_55142:
[----:B------:R-:W-:Y:S05]  /*15840*/  BSYNC B2 ;  /* 0x0000000000027941 */ /* 0x000fea0003800000 */
.L_x_55141:
        /* <DEDUP_REMOVED lines=18> */
.L_x_55153:
[----:B------:R-:W-:-:S07]  /*15970*/  MOV R11, R216 ;  /* 0x000000d8000b7202 */ /* 0x000fce0000000f00 */
.L_x_55154:
[----:B------:R-:W-:Y:S05]  /*15980*/  BSYNC B3 ;  /* 0x0000000000037941 */ /* 0x000fea0003800000 */
.L_x_55152:
        /* <DEDUP_REMOVED lines=16> */
.L_x_55158:
[----:B------:R-:W-:Y:S05]  /*15a90*/  BSYNC B4 ;  /* 0x0000000000047941 */ /* 0x000fea0003800000 */
.L_x_55157:
        /* <DEDUP_REMOVED lines=44> */
.L_x_55156:
[----:B------:R-:W-:Y:S05]  /*15d60*/  BSYNC B3 ;  /* 0x0000000000037941 */ /* 0x000fea0003800000 */
.L_x_55155:
        /* <DEDUP_REMOVED lines=9> */
.L_x_55151:
[----:B------:R-:W-:Y:S05]  /*15e00*/  BSYNC B2 ;  /* 0x0000000000027941 */ /* 0x000fea0003800000 */
.L_x_55150:
        /* <DEDUP_REMOVED lines=16> */
.L_x_55160:
[----:B------:R-:W-:Y:S05]  /*15f10*/  BSYNC B2 ;  /* 0x0000000000027941 */ /* 0x000fea0003800000 */
.L_x_55159:
[----:B------:R-:W-:Y:S01]  /*15f20*/  IADD3 R215, R215, 0x20, RZ ;  /* 0x00000020d7d77810 */ /* 0x000fe20007ffe0ff */
[----:B------:R-:W-:-:S07]  /*15f30*/  VIADD R214, R214, 0x20 ;  /* 0x00000020d6d67836 */ /* 0x000fce0000000000 */
.L_x_55122:
[----:B------:R-:W-:Y:S05]  /*15f40*/  BSYNC B1 ;  /* 0x0000000000017941 */ /* 0x000fea0003800000 */
.L_x_55121:
        /* <DEDUP_REMOVED lines=31> */
.L_x_55166:
[----:B------:R-:W-:-:S07]  /*16140*/  IMAD.MOV.U32 R8, RZ, RZ, R216 ;  /* 0x000000ffff087224 */ /* 0x000fce00078e00d8 */
.L_x_55167:
[----:B------:R-:W-:Y:S05]  /*16150*/  BSYNC B3 ;  /* 0x0000000000037941 */ /* 0x000fea0003800000 */
.L_x_55165:
        /* <DEDUP_REMOVED lines=16> */
.L_x_55171:
[----:B------:R-:W-:Y:S05]  /*16260*/  BSYNC B4 ;  /* 0x0000000000047941 */ /* 0x000fea0003800000 */
.L_x_55170:
        /* <DEDUP_REMOVED lines=44> */
.L_x_55169:
[----:B------:R-:W-:Y:S05]  /*16530*/  BSYNC B3 ;  /* 0x0000000000037941 */ /* 0x000fea0003800000 */
.L_x_55168:
        /* <DEDUP_REMOVED lines=9> */
.L_x_55164:
[----:B------:R-:W-:Y:S05]  /*165d0*/  BSYNC B2 ;  /* 0x0000000000027941 */ /* 0x000fea0003800000 */
.L_x_55163:
        /* <DEDUP_REMOVED lines=18> */
.L_x_55175:
[----:B------:R-:W-:-:S07]  /*16700*/  MOV R4, R216 ;  /* 0x000000d800047202 */ /* 0x000fce0000000f00 */
.L_x_55176:
[----:B------:R-:W-:Y:S05]  /*16710*/  BSYNC B3 ;  /* 0x0000000000037941 */ /* 0x000fea0003800000 */
.L_x_55174:
        /* <DEDUP_REMOVED lines=16> */
.L_x_55180:
[----:B------:R-:W-:Y:S05]  /*16820*/  BSYNC B4 ;  /* 0x0000000000047941 */ /* 0x000fea0003800000 */
.L_x_55179:
        /* <DEDUP_REMOVED lines=44> */
.L_x_55178:
[----:B------:R-:W-:Y:S05]  /*16af0*/  BSYNC B3 ;  /* 0x0000000000037941 */ /* 0x000fea0003800000 */
.L_x_55177:
        /* <DEDUP_REMOVED lines=9> */
.L_x_55173:
[----:B------:R-:W-:Y:S05]  /*16b90*/  BSYNC B2 ;  /* 0x0000000000027941 */ /* 0x000fea0003800000 */
.L_x_55172:
        /* <DEDUP_REMOVED lines=18> */
.L_x_55184:
[----:B------:R-:W-:-:S07]  /*16cc0*/  IMAD.MOV.U32 R4, RZ, RZ, R216 ;  /* 0x000000ffff047224 */ /* 0x000fce00078e00d8 */
.L_x_55185:
[----:B------:R-:W-:Y:S05]  /*16cd0*/  BSYNC B3 ;  /* 0x0000000000037941 */ /* 0x000fea0003800000 */
.L_x_55183:
        /* <DEDUP_REMOVED lines=16> */
.L_x_55189:
[----:B------:R-:W-:Y:S05]  /*16de0*/  BSYNC B4 ;  /* 0x0000000000047941 */ /* 0x000fea0003800000 */
.L_x_55188:
        /* <DEDUP_REMOVED lines=44> */
.L_x_55187:
[----:B------:R-:W-:Y:S05]  /*170b0*/  BSYNC B3 ;  /* 0x0000000000037941 */ /* 0x000fea0003800000 */
.L_x_55186:
        /* <DEDUP_REMOVED lines=9> */
.L_x_55182:
[----:B------:R-:W-:Y:S05]  /*17150*/  BSYNC B2 ;  /* 0x0000000000027941 */ /* 0x000fea0003800000 */
.L_x_55181:
        /* <DEDUP_REMOVED lines=18> */
.L_x_55193:
[----:B------:R-:W-:-:S07]  /*17280*/  MOV R11, R216 ;  /* 0x000000d8000b7202 */ /* 0x000fce0000000f00 */
.L_x_55194:
[----:B------:R-:W-:Y:S05]  /*17290*/  BSYNC B3 ;  /* 0x0000000000037941 */ /* 0x000fea0003800000 */
.L_x_55192:
        /* <DEDUP_REMOVED lines=16> */
.L_x_55198:
[----:B------:R-:W-:Y:S05]  /*173a0*/  BSYNC B4 ;  /* 0x0000000000047941 */ /* 0x000fea0003800000 */
.L_x_55197:
        /* <DEDUP_REMOVED lines=44> */
.L_x_55196:
[----:B------:R-:W-:Y:S05]  /*17670*/  BSYNC B3 ;  /* 0x0000000000037941 */ /* 0x000fea0003800000 */
.L_x_55195:
        /* <DEDUP_REMOVED lines=9> */
.L_x_55191:
[----:B------:R-:W-:Y:S05]  /*17710*/  BSYNC B2 ;  /* 0x0000000000027941 */ /* 0x000fea0003800000 */
.L_x_55190:
        /* <DEDUP_REMOVED lines=16> */
.L_x_55200:
[----:B------:R-:W-:Y:S05]  /*17820*/  BSYNC B2 ;  /* 0x0000000000027941 */ /* 0x000fea0003800000 */
.L_x_55199:
[----:B------:R-:W-:Y:S01]  /*17830*/  IADD3 R215, R215, 0x20, RZ ;  /* 0x00000020d7d77810 */ /* 0x000fe20007ffe0ff */
[----:B------:R-:W-:-:S07]  /*17840*/  VIADD R214, R214, 0x20 ;  /* 0x00000020d6d67836 */ /* 0x000fce0000000000 */
.L_x_55162:
[----:B------:R-:W-:Y:S05]  /*17850*/  BSYNC B1 ;  /* 0x0000000000017941 */ /* 0x000fea0003800000 */
.L_x_55161:
        /* <DEDUP_REMOVED lines=31> */
.L_x_55206:
[----:B------:R-:W-:-:S07]  /*17a50*/  IMAD.MOV.U32 R8, RZ, RZ, R216 ;  /* 0x000000ffff087224 */ /* 0x000fce00078e00d8 */
.L_x_55207:
[----:B------:R-:W-:Y:S05]  /*17a60*/  BSYNC B3 ;  /* 0x0000000000037941 */ /* 0x000fea0003800000 */
.L_x_55205:
        /* <DEDUP_REMOVED lines=16> */
.L_x_55211:
[----:B------:R-:W-:Y:S05]  /*17b70*/  BSYNC B4 ;  /* 0x0000000000047941 */ /* 0x000fea0003800000 */
.L_x_55210:
        /* <DEDUP_REMOVED lines=44> */
.L_x_55209:
[----:B------:R-:W-:Y:S05]  /*17e40*/  BSYNC B3 ;  /* 0x0000000000037941 */ /* 0x000fea0003800000 */
.L_x_55208:
        /* <DEDUP_REMOVED lines=9> */
.L_x_55204:
[----:B------:R-:W-:Y:S05]  /*17ee0*/  BSYNC B2 ;  /* 0x0000000000027941 */ /* 0x000fea0003800000 */
.L_x_55203:
        /* <DEDUP_REMOVED lines=18> */
.L_x_55215:
[----:B------:R-:W-:-:S07]  /*18010*/  MOV R4, R216 ;  /* 0x000000d800047202 */ /* 0x000fce0000000f00 */
.L_x_55216:
[----:B------:R-:W-:Y:S05]  /*18020*/  BSYNC B3 ;  /* 0x0000000000037941 */ /* 0x000fea0003800000 */
.L_x_55214:
        /* <DEDUP_REMOVED lines=16> */
.L_x_55220:
[----:B------:R-:W-:Y:S05]  /*18130*/  BSYNC B4 ;  /* 0x0000000000047941 */ /* 0x000fea0003800000 */
.L_x_55219:
        /* <DEDUP_REMOVED lines=44> */
.L_x_55218:
[----:B------:R-:W-:Y:S05]  /*18400*/  BSYNC B3 ;  /* 0x0000000000037941 */ /* 0x000fea0003800000 */
.L_x_55217:
        /* <DEDUP_REMOVED lines=9> */
.L_x_55213:
[----:B------:R-:W-:Y:S05]  /*184a0*/  BSYNC B2 ;  /* 0x0000000000027941 */ /* 0x000fea0003800000 */
.L_x_55212:
        /* <DEDUP_REMOVED lines=18> */
.L_x_55224:
[----:B------:R-:W-:-:S07]  /*185d0*/  IMAD.MOV.U32 R4, RZ, RZ, R216 ;  /* 0x000000ffff047224 */ /* 0x000fce00078e00d8 */
.L_x_55225:
[----:B------:R-:W-:Y:S05]  /*185e0*/  BSYNC B3 ;  /* 0x0000000000037941 */ /* 0x000fea0003800000 */
.L_x_55223:
        /* <DEDUP_REMOVED lines=16> */
.L_x_55229:
[----:B------:R-:W-:Y:S05]  /*186f0*/  BSYNC B4 ;  /* 0x0000000000047941 */ /* 0x000fea0003800000 */
.L_x_55228:
        /* <DEDUP_REMOVED lines=44> */
.L_x_55227:
[----:B------:R-:W-:Y:S05]  /*189c0*/  BSYNC B3 ;  /* 0x0000000000037941 */ /* 0x000fea0003800000 */
.L_x_55226:
        /* <DEDUP_REMOVED lines=9> */
.L_x_55222:
[----:B------:R-:W-:Y:S05]  /*18a60*/  BSYNC B2 ;  /* 0x0000000000027941 */ /* 0x000fea0003800000 */
.L_x_55221:
        /* <DEDUP_REMOVED lines=18> */
.L_x_55233:
[----:B------:R-:W-:-:S07]  /*18b90*/  MOV R11, R216 ;  /* 0x000000d8000b7202 */ /* 0x000fce0000000f00 */
.L_x_55234:
[----:B------:R-:W-:Y:S05]  /*18ba0*/  BSYNC B3 ;  /* 0x0000000000037941 */ /* 0x000fea0003800000 */
.L_x_55232:
        /* <DEDUP_REMOVED lines=16> */
.L_x_55238:
[----:B------:R-:W-:Y:S05]  /*18cb0*/  BSYNC B4 ;  /* 0x0000000000047941 */ /* 0x000fea0003800000 */
.L_x_55237:
        /* <DEDUP_REMOVED lines=44> */
.L_x_55236:
[----:B------:R-:W-:Y:S05]  /*18f80*/  BSYNC B3 ;  /* 0x0000000000037941 */ /* 0x000fea0003800000 */
.L_x_55235:
        /* <DEDUP_REMOVED lines=9> */
.L_x_55231:
[----:B------:R-:W-:Y:S05]  /*19020*/  BSYNC B2 ;  /* 0x0000000000027941 */ /* 0x000fea0003800000 */
.L_x_55230:
        /* <DEDUP_REMOVED lines=16> */
.L_x_55240:
[----:B------:R-:W-:Y:S05]  /*19130*/  BSYNC B2 ;  /* 0x0000000000027941 */ /* 0x000fea0003800000 */
.L_x_55239:
[----:B------:R-:W-:Y:S01]  /*19140*/  IADD3 R215, R215, 0x20, RZ ;  /* 0x00000020d7d77810 */ /* 0x000fe20007ffe0ff */
[----:B------:R-:W-:-:S07]  /*19150*/  VIADD R214, R214, 0x20 ;  /* 0x00000020d6d67836 */ /* 0x000fce0000000000 */
.L_x_55202:
[----:B------:R-:W-:Y:S05]  /*19160*/  BSYNC B1 ;  /* 0x0000000000017941 */ /* 0x000fea0003800000 */
.L_x_55201:
        /* <DEDUP_REMOVED lines=31> */
.L_x_55246:
[----:B------:R-:W-:-:S07]  /*19360*/  IMAD.MOV.U32 R8, RZ, RZ, R216 ;  /* 0x000000ffff087224 */ /* 0x000fce00078e00d8 */
.L_x_55247:
[----:B------:R-:W-:Y:S05]  /*19370*/  BSYNC B3 ;  /* 0x0000000000037941 */ /* 0x000fea0003800000 */
.L_x_55245:
        /* <DEDUP_REMOVED lines=16> */
.L_x_55251:
[----:B------:R-:W-:Y:S05]  /*19480*/  BSYNC B4 ;  /* 0x0000000000047941 */ /* 0x000fea0003800000 */
.L_x_55250:
        /* <DEDUP_REMOVED lines=44> */
.L_x_55249:
[----:B------:R-:W-:Y:S05]  /*19750*/  BSYNC B3 ;  /* 0x0000000000037941 */ /* 0x000fea0003800000 */
.L_x_55248:
        /* <DEDUP_REMOVED lines=9> */
.L_x_55244:
[----:B------:R-:W-:Y:S05]  /*197f0*/  BSYNC B2 ;  /* 0x0000000000027941 */ /* 0x000fea0003800000 */
.L_x_55243:
        /* <DEDUP_REMOVED lines=18> */
.L_x_55255:
[----:B------:R-:W-:-:S07]  /*19920*/  MOV R4, R216 ;  /* 0x000000d800047202 */ /* 0x000fce0000000f00 */
.L_x_55256:
[----:B------:R-:W-:Y:S05]  /*19930*/  BSYNC B3 ;  /* 0x0000000000037941 */ /* 0x000fea0003800000 */
.L_x_55254:
        /* <DEDUP_REMOVED lines=16> */
.L_x_55260:
[----:B------:R-:W-:Y:S05]  /*19a40*/  BSYNC B4 ;  /* 0x0000000000047941 */ /* 0x000fea0003800000 */
.L_x_55259:
        /* <DEDUP_REMOVED lines=44> */
.L_x_55258:
[----:B------:R-:W-:Y:S05]  /*19d10*/  BSYNC B3 ;  /* 0x0000000000037941 */ /* 0x000fea0003800000 */
.L_x_55257:
        /* <DEDUP_REMOVED lines=9> */
.L_x_55253:
[----:B------:R-:W-:Y:S05]  /*19db0*/  BSYNC B2 ;  /* 0x0000000000027941 */ /* 0x000fea0003800000 */
.L_x_55252:
        /* <DEDUP_REMOVED lines=18> */
.L_x_55264:
[----:B------:R-:W-:-:S07]  /*19ee0*/  IMAD.MOV.U32 R4, RZ, RZ, R216 ;  /* 0x000000ffff047224 */ /* 0x000fce00078e00d8 */
.L_x_55265:
[----:B------:R-:W-:Y:S05]  /*19ef0*/  BSYNC B3 ;  /* 0x0000000000037941 */ /* 0x000fea0003800000 */
.L_x_55263:
        /* <DEDUP_REMOVED lines=16> */
.L_x_55269:
[----:B------:R-:W-:Y:S05]  /*1a000*/  BSYNC B4 ;  /* 0x0000000000047941 */ /* 0x000fea0003800000 */
.L_x_55268:
        /* <DEDUP_REMOVED lines=44> */
.L_x_55267:
[----:B------:R-:W-:Y:S05]  /*1a2d0*/  BSYNC B3 ;  /* 0x0000000000037941 */ /* 0x000fea0003800000 */
.L_x_55266:
        /* <DEDUP_REMOVED lines=9> */
.L_x_55262:
[----:B------:R-:W-:Y:S05]  /*1a370*/  BSYNC B2 ;  /* 0x0000000000027941 */ /* 0x000fea0003800000 */
.L_x_55261:
        /* <DEDUP_REMOVED lines=18> */
.L_x_55273:
[----:B------:R-:W-:-:S07]  /*1a4a0*/  MOV R11, R216 ;  /* 0x000000d8000b7202 */ /* 0x000fce0000000f00 */
.L_x_55274:
[----:B------:R-:W-:Y:S05]  /*1a4b0*/  BSYNC B3 ;  /* 0x0000000000037941 */ /* 0x000fea0003800000 */
.L_x_55272:
        /* <DEDUP_REMOVED lines=16> */
.L_x_55278:
[----:B------:R-:W-:Y:S05]  /*1a5c0*/  BSYNC B4 ;  /* 0x0000000000047941 */ /* 0x000fea0003800000 */
.L_x_55277:
        /* <DEDUP_REMOVED lines=44> */
.L_x_55276:
[----:B------:R-:W-:Y:S05]  /*1a890*/  BSYNC B3 ;  /* 0x0000000000037941 */ /* 0x000fea0003800000 */
.L_x_55275:
        /* <DEDUP_REMOVED lines=9> */
.L_x_55271:
[----:B------:R-:W-:Y:S05]  /*1a930*/  BSYNC B2 ;  /* 0x0000000000027941 */ /* 0x000fea0003800000 */
.L_x_55270:
        /* <DEDUP_REMOVED lines=15> */
.L_x_55242:
[----:B------:R-:W-:Y:S05]  /*1aa30*/  BSYNC B1 ;  /* 0x0000000000017941 */ /* 0x000fea0003800000 */
.L_x_55241:
[----:B------:R-:W-:Y:S01]  /*1aa40*/  FADD.FTZ R212, RZ, R144 ;  /* 0x00000090ffd47221 */ /* 0x000fe20000010000 */
[----:B------:R-:W-:Y:S01]  /*1aa50*/  ISETP.GT.U32.AND P2, PT, R2, 0x3f, PT ;  /* 0x0000003f0200780c */ /* 0x000fe20003f44070 */
[----:B------:R-:W-:Y:S01]  /*1aa60*/  UMOV UR25, 0xffffffff ;  /* 0xffffffff00197882 */ /* 0x000fe20000000000 */
[----:B------:R-:W-:Y:S01]  /*1aa70*/  LOP3.LUT R222, R222, 0xfffffbff, RZ, 0xc0, !PT ;  /* 0xfffffbffdede7812 */ /* 0x000fe200078ec0ff */
[----:B---3--:R-:W-:Y:S01]  /*1aa80*/  FADD.FTZ R215, R145, R212 ;  /* 0x000000d491d77221 */ /* 0x008fe20000010000 */
        /* <DEDUP_REMOVED lines=10> */
[----:B-1----:R-:W-:-:S04]  /*1ab30*/  FADD.FTZ R223, R153, R212 ;  /* 0x000000d499df7221 */ /* 0x002fc80000010000 */
        /* <DEDUP_REMOVED lines=91> */
[----:B------:R-:W1:Y:S01]  /*1b0f0*/  SHFL.BFLY PT, R212, R215, 0x1, 0x1f ;  /* 0x0c201f00d7d47f89 */ /* 0x000e6200000e0000 */
[----:B------:R-:W-:Y:S02]  /*1b100*/  P2R R231, PR, RZ, 0x20 ;  /* 0x00000020ffe77803 */ /* 0x000fe40000000000 */
[C---:B------:R-:W-:Y:S02]  /*1b110*/  LOP3.LUT P5, RZ, R222.reuse, 0x400, RZ, 0xc0, !PT ;  /* 0x00000400deff7812 */ /* 0x040fe400078ac0ff */
[----:B------:R-:W-:Y:S02]  /*1b120*/  P2R R230, PR, RZ, 0x1 ;  /* 0x00000001ffe67803 */ /* 0x000fe40000000000 */
[C---:B------:R-:W-:Y:S02]  /*1b130*/  LOP3.LUT P0, RZ, R222.reuse, 0x200, RZ, 0xc0, !PT ;  /* 0x00000200deff7812 */ /* 0x040fe4000780c0ff */
[----:B------:R-:W-:Y:S02]  /*1b140*/  LOP3.LUT P6, RZ, R222, 0x100, RZ, 0xc0, !PT ;  /* 0x00000100deff7812 */ /* 0x000fe400078cc0ff */
[----:B------:R-:W-:-:S02]  /*1b150*/  P2R R232, PR, RZ, 0x10 ;  /* 0x00000010ffe87803 */ /* 0x000fc40000000000 */
[----:B------:R-:W-:Y:S01]  /*1b160*/  LOP3.LUT P4, RZ, R222, 0x80, RZ, 0xc0, !PT ;  /* 0x00000080deff7812 */ /* 0x000fe2000788c0ff */
[----:B-1----:R-:W-:-:S05]  /*1b170*/  FADD.FTZ R214, R215, R212 ;  /* 0x000000d4d7d67221 */ /* 0x002fca0000010000 */
[----:B------:R-:W1:Y:S02]  /*1b180*/  SHFL.BFLY PT, R223, R214, 0x2, 0x1f ;  /* 0x0c401f00d6df7f89 */ /* 0x000e6400000e0000 */
[----:B-1----:R-:W-:-:S05]  /*1b190*/  FADD.FTZ R227, R214, R223 ;  /* 0x000000dfd6e37221 */ /* 0x002fca0000010000 */
[----:B------:R-:W0:Y:S02]  /*1b1a0*/  SHFL.BFLY PT, R212, R227, 0x4, 0x1f ;  /* 0x0c801f00e3d47f89 */ /* 0x000e2400000e0000 */
[----:B0-2---:R-:W-:-:S05]  /*1b1b0*/  FADD.FTZ R228, R227, R212 ;  /* 0x000000d4e3e47221 */ /* 0x005fca0000010000 */
        /* <DEDUP_REMOVED lines=154> */
.L_x_55324:
[----:B------:R-:W-:Y:S01]  /*1bb60*/  LOP3.LUT P3, RZ, R0, 0x1f, RZ, 0xc0, !PT ;  /* 0x0000001f00ff7812 */ /* 0x000fe2000786c0ff */
[----:B------:R-:W-:Y:S01]  /*1bb70*/  FMUL.FTZ R227, R224, R224 ;  /* 0x000000e0e0e37220 */ /* 0x000fe20000410000 */
[----:B01----:R-:W-:Y:S01]  /*1bb80*/  FADD.FTZ R230, R230, R231 ;  /* 0x000000e7e6e67221 */ /* 0x003fe20000010000 */
[----:B------:R-:W-:Y:S03]  /*1bb90*/  BSSY B1, `(.L_x_55280) ;  /* 0x0000161000017945 */ /* 0x000fe60003800000 */
[----:B------:R-:W-:-:S07]  /*1bba0*/  FFMA.FTZ R223, R230, R223, UR27 ;  /* 0x0000001be6df7e23 */ /* 0x000fce00080100df */
[----:B------:R-:W0:Y:S08]  /*1bbb0*/  @!P3 LDC.64 R214, c[0x0][0x250] ;  /* 0x00009400ffd6bb82 */ /* 0x000e300000000a00 */
[----:B------:R-:W1:Y:S01]  /*1bbc0*/  @!P3 LDC.64 R228, c[0x0][0x258] ;  /* 0x00009600ffe4bb82 */ /* 0x000e620000000a00 */
[----:B0-----:R-:W-:-:S04]  /*1bbd0*/  @!P3 LEA R214, P2, R220, R214, 0x2 ;  /* 0x000000d6dcd6b211 */ /* 0x001fc800078410ff */
[C---:B------:R-:W-:Y:S02]  /*1bbe0*/  @!P3 LEA.HI.X R215, R220.reuse, R215, R213, 0x2, P2 ;  /* 0x000000d7dcd7b211 */ /* 0x040fe400010f14d5 */
[----:B-1----:R-:W-:-:S03]  /*1bbf0*/  @!P3 LEA R212, P2, R220, R228, 0x2 ;  /* 0x000000e4dcd4b211 */ /* 0x002fc600078410ff */
[----:B------:R0:W-:Y:S01]  /*1bc00*/  @!P3 STG.E desc[UR6][R214.64], R224 ;  /* 0x000000e0d600b986 */ /* 0x0001e2000c101906 */
[----:B------:R-:W-:Y:S02]  /*1bc10*/  FSEL R228, R227, RZ, P0 ;  /* 0x000000ffe3e47208 */ /* 0x000fe40000000000 */
[----:B------:R-:W-:Y:S02]  /*1bc20*/  @!P3 LEA.HI.X R213, R220, R229, R213, 0x2, P2 ;  /* 0x000000e5dcd5b211 */ /* 0x000fe400010f14d5 */
[----:B-----5:R-:W-:Y:S01]  /*1bc30*/  ISETP.GE.AND P2, PT, R226, 0x1, PT ;  /* 0x00000001e200780c */ /* 0x020fe20003f46270 */
[----:B------:R-:W-:-:S06]  /*1bc40*/  FADD.FTZ R223, R223, R228 ;  /* 0x000000e4dfdf7221 */ /* 0x000fcc0000010000 */
[----:B------:R-:W1:Y:S02]  /*1bc50*/  MUFU.RSQ R223, R223 ;  /* 0x000000df00df7308 */ /* 0x000e640000001400 */
[----:B-1----:R0:W-:Y:S04]  /*1bc60*/  @!P3 STG.E desc[UR6][R212.64], R223 ;  /* 0x000000dfd400b986 */ /* 0x0021e8000c101906 */
[----:B------:R-:W-:Y:S05]  /*1bc70*/  @!P2 BRA `(.L_x_55281) ;  /* 0x000000140048a947 */ /* 0x000fea0003800000 */
[----:B------:R-:W-:Y:S01]  /*1bc80*/  IADD3 R226, R226, -0x1, RZ ;  /* 0xffffffffe2e27810 */ /* 0x000fe20007ffe0ff */
[----:B------:R-:W-:Y:S01]  /*1bc90*/  BSSY B2, `(.L_x_55282) ;  /* 0x0000018000027945 */ /* 0x000fe20003800000 */
[----:B------:R-:W-:-:S03]  /*1bca0*/  LOP3.LUT R221, R0, 0x1f, RZ, 0xc0, !PT ;  /* 0x0000001f00dd7812 */ /* 0x000fc600078ec0ff */
[----:B------:R-:W-:-:S05]  /*1bcb0*/  IMAD R226, R226, R225, RZ ;  /* 0x000000e1e2e27224 */ /* 0x000fca00078e02ff */
[----:B0-----:R-:W-:-:S04]  /*1bcc0*/  SHF.R.S32.HI R213, RZ, 0x1f, R226 ;  /* 0x0000001fffd57819 */ /* 0x001fc800000114e2 */
        /* <DEDUP_REMOVED lines=17> */
[----:B0-----:R-:W-:-:S04]  /*1bde0*/  IMAD.WIDE.U32 R226, R225, 0x10, R226 ;  /* 0x00000010e1e27825 */ /* 0x001fc800078e00e2 */
[----:B------:R-:W-:Y:S01]  /*1bdf0*/  VIADD R225, R225, 0x20 ;  /* 0x00000020e1e17836 */ /* 0x000fe20000000000 */
[----:B------:R0:W-:Y:S06]  /*1be00*/  STG.E.128 desc[UR6][R226.64], R212 ;  /* 0x000000d4e2007986 */ /* 0x0001ec000c101d06 */
.L_x_55283:
[----:B------:R-:W-:Y:S05]  /*1be10*/  BSYNC B2 ;  /* 0x0000000000027941 */ /* 0x000fea0003800000 */
.L_x_55282:
        /* <DEDUP_REMOVED lines=20> */
.L_x_55285:
[----:B------:R-:W-:Y:S05]  /*1bf60*/  BSYNC B2 ;  /* 0x0000000000027941 */ /* 0x000fea0003800000 */
.L_x_55284:
        /* <DEDUP_REMOVED lines=20> */
.L_x_55287:
[----:B------:R-:W-:Y:S05]  /*1c0b0*/  BSYNC B2 ;  /* 0x0000000000027941 */ /* 0x000fea0003800000 */
.L_x_55286:
        /* <DEDUP_REMOVED lines=20> */
.L_x_55289:
[----:B------:R-:W-:Y:S05]  /*1c200*/  BSYNC B2 ;  /* 0x0000000000027941 */ /* 0x000fea0003800000 */
.L_x_55288:
        /* <DEDUP_REMOVED lines=20> */
.L_x_55291:
[----:B------:R-:W-:Y:S05]  /*1c350*/  BSYNC B2 ;  /* 0x0000000000027941 */ /* 0x000fea0003800000 */
.L_x_55290:
        /* <DEDUP_REMOVED lines=20> */
.L_x_55293:
[----:B------:R-:W-:Y:S05]  /*1c4a0*/  BSYNC B2 ;  /* 0x0000000000027941 */ /* 0x000fea0003800000 */
.L_x_55292:
        /* <DEDUP_REMOVED lines=20> */
.L_x_55295:
[----:B------:R-:W-:Y:S05]  /*1c5f0*/  BSYNC B2 ;  /* 0x0000000000027941 */ /* 0x000fea0003800000 */
.L_x_55294:
        /* <DEDUP_REMOVED lines=20> */
.L_x_55297:
[----:B------:R-:W-:Y:S05]  /*1c740*/  BSYNC B2 ;  /* 0x0000000000027941 */ /* 0x000fea0003800000 */
.L_x_55296:
        /* <DEDUP_REMOVED lines=20> */
.L_x_55299:
[----:B------:R-:W-:Y:S05]  /*1c890*/  BSYNC B2 ;  /* 0x0000000000027941 */ /* 0x000fea0003800000 */
.L_x_55298:
        /* <DEDUP_REMOVED lines=20> */
.L_x_55301:
[----:B------:R-:W-:Y:S05]  /*1c9e0*/  BSYNC B2 ;  /* 0x0000000000027941 */ /* 0x000fea0003800000 */
.L_x_55300:
        /* <DEDUP_REMOVED lines=20> */
.L_x_55303:
[----:B------:R-:W-:Y:S05]  /*1cb30*/  BSYNC B2 ;  /* 0x0000000000027941 */ /* 0x000fea0003800000 */
.L_x_55302:
        /* <DEDUP_REMOVED lines=20> */
.L_x_55305:
[----:B------:R-:W-:Y:S05]  /*1cc80*/  BSYNC B2 ;  /* 0x0000000000027941 */ /* 0x000fea0003800000 */
.L_x_55304:
        /* <DEDUP_REMOVED lines=20> */
.L_x_55307:
[----:B------:R-:W-:Y:S05]  /*1cdd0*/  BSYNC B2 ;  /* 0x0000000000027941 */ /* 0x000fea0003800000 */
.L_x_55306:
        /* <DEDUP_REMOVED lines=20> */
.L_x_55309:
[----:B------:R-:W-:Y:S05]  /*1cf20*/  BSYNC B2 ;  /* 0x0000000000027941 */ /* 0x000fea0003800000 */
.L_x_55308:
        /* <DEDUP_REMOVED lines=20> */
.L_x_55311:
[----:B------:R-:W-:Y:S05]  /*1d070*/  BSYNC B2 ;  /* 0x0000000000027941 */ /* 0x000fea0003800000 */
.L_x_55310:
        /* <DEDUP_REMOVED lines=18> */
.L_x_55281:
[----:B------:R-:W-:Y:S05]  /*1d1a0*/  BSYNC B1 ;  /* 0x0000000000017941 */ /* 0x000fea0003800000 */
.L_x_55280:
[----:B01234-:R-:W0:Y:S02]  /*1d1b0*/  LDC.64 R212, c[0x0][0x210] ;  /* 0x00008400ffd47b82 */ /* 0x01fe240000000a00 */
[----:B0-----:R-:W-:-:S04]  /*1d1c0*/  LEA R220, R212, R220, 0x2 ;  /* 0x000000dcd4dc7211 */ /* 0x001fc800078e10ff */
[----:B------:R-:W-:-:S13]  /*1d1d0*/  ISETP.GE.AND P2, PT, R220, R213, PT ;  /* 0x000000d5dc00720c */ /* 0x000fda0003f46270 */
[----:B------:R-:W-:Y:S05]  /*1d1e0*/  @!P2 BRA `(.L_x_55312) ;  /* 0xfffffe440098a947 */ /* 0x000fea000383ffff */
[----:B------:R-:W-:Y:S05]  /*1d1f0*/  BSYNC B0 ;  /* 0x0000000000007941 */ /* 0x000fea0003800000 */
.L_x_54640:
[----:B------:R-:W-:Y:S05]  /*1d200*/  EXIT ;  /* 0x000000000000794d */ /* 0x000fea0003800000 */
.L_x_55279:
[----:B------:R-:W-:Y:S01]  /*1d210*/  HFMA2.MMA R235, -RZ, RZ, 0, 5.9604644775390625e-08 ;  /* 0x00000001ffeb7435 */ /* 0x000fe200000001ff */
[----:B------:R-:W-:Y:S01]  /*1d220*/  BSSY B1, `(.L_x_55313) ;  /* 0x0000007000017945 */ /* 0x000fe20003800000 */
[----:B------:R-:W-:Y:S01]  /*1d230*/  IMAD.MOV.U32 R236, RZ, RZ, R215 ;  /* 0x000000ffffec7224 */ /* 0x000fe200078e00d7 */
[----:B------:R-:W-:Y:S01]  /*1d240*/  MOV R233, 0xffffffff ;  /* 0xffffffff00e97802 */ /* 0x000fe20000000f00 */
[----:B------:R-:W-:-:S07]  /*1d250*/  IMAD.MOV.U32 R238, RZ, RZ, 0x1f ;  /* 0x0000001fffee7424 */ /* 0x000fce00078e00ff */
[----:B0-2--5:R-:W-:Y:S05]  /*1d260*/  WARPSYNC.COLLECTIVE R233, `(.L_x_55314) ;  /* 0x00000000e9087348 */ /* 0x025fea0003c00000 */
[----:B------:R1:W3:Y:S02]  /*1d270*/  SHFL.BFLY P6, R234, R236, R235, R238 ;  /* 0x0c0000ebecea7389 */ /* 0x0002e400000c00ee */
[----:B0123-5:R-:W-:Y:S01]  /*1d280*/  ENDCOLLECTIVE ;  /* 0x000000000000791b */ /* 0x02ffe20003800000 */
.L_x_55314:
[----:B------:R-:W-:Y:S05]  /*1d290*/  BSYNC B1 ;  /* 0x0000000000017941 */ /* 0x000fea0003800000 */
.L_x_55313:
[----:B------:R-:W-:Y:S01]  /*1d2a0*/  IMAD.MOV.U32 R212, RZ, RZ, R234 ;  /* 0x000000ffffd47224 */ /* 0x000fe200078e00ea */
[----:B------:R-:W-:Y:S01]  /*1d2b0*/  HFMA2.MMA R238, -RZ, RZ, 0, 1.847743988037109375e-06 ;  /* 0x0000001fffee7435 */ /* 0x000fe200000001ff */
[----:B------:R-:W-:Y:S01]  /*1d2c0*/  IMAD.MOV.U32 R235, RZ, RZ, 0x2 ;  /* 0x00000002ffeb7424 */ /* 0x000fe200078e00ff */
[----:B------:R-:W-:Y:S01]  /*1d2d0*/  P2R R231, PR, RZ, 0x20 ;  /* 0x00000020ffe77803 */ /* 0x000fe20000000000 */
[----:B------:R-:W-:Y:S01]  /*1d2e0*/  FADD.FTZ R214, R215, R212 ;  /* 0x000000d4d7d67221 */ /* 0x000fe20000010000 */
[----:B------:R-:W-:Y:S01]  /*1d2f0*/  IMAD.MOV.U32 R233, RZ, RZ, -0x1 ;  /* 0xffffffffffe97424 */ /* 0x000fe200078e00ff */
[----:B------:R-:W-:Y:S02]  /*1d300*/  LOP3.LUT P5, RZ, R222, 0x400, RZ, 0xc0, !PT ;  /* 0x00000400deff7812 */ /* 0x000fe400078ac0ff */
[----:B------:R-:W-:Y:S02]  /*1d310*/  P2R R230, PR, RZ, 0x1 ;  /* 0x00000001ffe67803 */ /* 0x000fe40000000000 */
[----:B------:R-:W-:-:S02]  /*1d320*/  MOV R236, R214 ;  /* 0x000000d600ec7202 */ /* 0x000fc40000000f00 */
[----:B------:R-:W-:Y:S02]  /*1d330*/  LOP3.LUT P0, RZ, R222, 0x200, RZ, 0xc0, !PT ;  /* 0x00000200deff7812 */ /* 0x000fe4000780c0ff */
[----:B------:R-:W-:-:S11]  /*1d340*/  P2R R232, PR, RZ, 0x10 ;  /* 0x00000010ffe87803 */ /* 0x000fd60000000000 */
[----:B------:R-:W-:Y:S05]  /*1d350*/  WARPSYNC.COLLECTIVE R233, `(.L_x_55315) ;  /* 0x00000000e9087348 */ /* 0x000fea0003c00000 */
[----:B------:R0:W1:Y:S02]  /*1d360*/  SHFL.BFLY P6, R234, R236, R235, R238 ;  /* 0x0c0000ebecea7389 */ /* 0x00006400000c00ee */
[----:B01----:R-:W-:Y:S01]  /*1d370*/  ENDCOLLECTIVE ;  /* 0x000000000000791b */ /* 0x003fe20003800000 */
.L_x_55315:
        /* <DEDUP_REMOVED lines=8> */
.L_x_55316:
[----:B------:R-:W-:Y:S02]  /*1d400*/  IMAD.MOV.U32 R235, RZ, RZ, 0x8 ;  /* 0x00000008ffeb7424 */ /* 0x000fe400078e00ff */
[----:B------:R-:W-:-:S04]  /*1d410*/  IMAD.MOV.U32 R212, RZ, RZ, R234 ;  /* 0x000000ffffd47224 */ /* 0x000fc800078e00ea */
[----:B------:R-:W-:-:S05]  /*1d420*/  FADD.FTZ R228, R227, R212 ;  /* 0x000000d4e3e47221 */ /* 0x000fca0000010000 */
[----:B------:R-:W-:-:S07]  /*1d430*/  MOV R236, R228 ;  /* 0x000000e400ec7202 */ /* 0x000fce0000000f00 */
[----:B------:R-:W-:Y:S05]  /*1d440*/  WARPSYNC.COLLECTIVE R233, `(.L_x_55317) ;  /* 0x00000000e9087348 */ /* 0x000fea0003c00000 */
[----:B------:R0:W1:Y:S02]  /*1d450*/  SHFL.BFLY P6, R234, R236, R235, R238 ;  /* 0x0c0000ebecea7389 */ /* 0x00006400000c00ee */
[----:B01----:R-:W-:Y:S01]  /*1d460*/  ENDCOLLECTIVE ;  /* 0x000000000000791b */ /* 0x003fe20003800000 */
.L_x_55317:
        /* <DEDUP_REMOVED lines=8> */
.L_x_55318:
        /* <DEDUP_REMOVED lines=148> */
.L_x_55319:
[----:B------:R-:W-:Y:S01]  /*1de30*/  HFMA2.MMA R235, -RZ, RZ, 0, 1.1920928955078125e-07 ;  /* 0x00000002ffeb7435 */ /* 0x000fe200000001ff */
[----:B------:R-:W-:-:S05]  /*1de40*/  MOV R215, R234 ;  /* 0x000000ea00d77202 */ /* 0x000fca0000000f00 */
[----:B------:R-:W-:-:S04]  /*1de50*/  FADD.FTZ R215, R212, R215 ;  /* 0x000000d7d4d77221 */ /* 0x000fc80000010000 */
[----:B------:R-:W-:-:S07]  /*1de60*/  IMAD.MOV.U32 R236, RZ, RZ, R215 ;  /* 0x000000ffffec7224 */ /* 0x000fce00078e00d7 */
[----:B------:R-:W-:Y:S05]  /*1de70*/  WARPSYNC.COLLECTIVE R233, `(.L_x_55320) ;  /* 0x00000000e9087348 */ /* 0x000fea0003c00000 */
[----:B------:R0:W1:Y:S02]  /*1de80*/  SHFL.BFLY P6, R234, R236, R235, R238 ;  /* 0x0c0000ebecea7389 */ /* 0x00006400000c00ee */
[----:B01----:R-:W-:Y:S01]  /*1de90*/  ENDCOLLECTIVE ;  /* 0x000000000000791b */ /* 0x003fe20003800000 */
.L_x_55320:
[----:B------:R-:W-:Y:S02]  /*1dea0*/  IMAD.MOV.U32 R235, RZ, RZ, 0x4 ;  /* 0x00000004ffeb7424 */ /* 0x000fe400078e00ff */
[----:B------:R-:W-:-:S04]  /*1deb0*/  IMAD.MOV.U32 R214, RZ, RZ, R234 ;  /* 0x000000ffffd67224 */ /* 0x000fc800078e00ea */
[----:B------:R-:W-:-:S05]  /*1dec0*/  FADD.FTZ R214, R215, R214 ;  /* 0x000000d6d7d67221 */ /* 0x000fca0000010000 */
[----:B------:R-:W-:-:S07]  /*1ded0*/  MOV R236, R214 ;  /* 0x000000d600ec7202 */ /* 0x000fce0000000f00 */
[----:B------:R-:W-:Y:S05]  /*1dee0*/  WARPSYNC.COLLECTIVE R233, `(.L_x_55321) ;  /* 0x00000000e9087348 */ /* 0x000fea0003c00000 */
[----:B------:R0:W1:Y:S02]  /*1def0*/  SHFL.BFLY P6, R234, R236, R235, R238 ;  /* 0x0c0000ebecea7389 */ /* 0x00006400000c00ee */
[----:B01----:R-:W-:Y:S01]  /*1df00*/  ENDCOLLECTIVE ;  /* 0x000000000000791b */ /* 0x003fe20003800000 */
.L_x_55321:
[----:B------:R-:W-:Y:S01]  /*1df10*/  HFMA2.MMA R235, -RZ, RZ, 0, 4.76837158203125e-07 ;  /* 0x00000008ffeb7435 */ /* 0x000fe200000001ff */
[----:B------:R-:W-:-:S05]  /*1df20*/  MOV R227, R234 ;  /* 0x000000ea00e37202 */ /* 0x000fca0000000f00 */
[----:B------:R-:W-:-:S04]  /*1df30*/  FADD.FTZ R227, R214, R227 ;  /* 0x000000e3d6e37221 */ /* 0x000fc80000010000 */
[----:B------:R-:W-:-:S07]  /*1df40*/  IMAD.MOV.U32 R236, RZ, RZ, R227 ;  /* 0x000000ffffec7224 */ /* 0x000fce00078e00e3 */
[----:B------:R-:W-:Y:S05]  /*1df50*/  WARPSYNC.COLLECTIVE R233, `(.L_x_55322) ;  /* 0x00000000e9087348 */ /* 0x000fea0003c00000 */
[----:B------:R0:W1:Y:S02]  /*1df60*/  SHFL.BFLY P6, R234, R236, R235, R238 ;  /* 0x0c0000ebecea7389 */ /* 0x00006400000c00ee */
[----:B01----:R-:W-:Y:S01]  /*1df70*/  ENDCOLLECTIVE ;  /* 0x000000000000791b */ /* 0x003fe20003800000 */
.L_x_55322:
[----:B------:R-:W-:Y:S02]  /*1df80*/  IMAD.MOV.U32 R235, RZ, RZ, 0x10 ;  /* 0x00000010ffeb7424 */ /* 0x000fe400078e00ff */
[----:B------:R-:W-:-:S04]  /*1df90*/  IMAD.MOV.U32 R228, RZ, RZ, R234 ;  /* 0x000000ffffe47224 */ /* 0x000fc800078e00ea */
[----:B------:R-:W-:-:S05]  /*1dfa0*/  FADD.FTZ R230, R227, R228 ;  /* 0x000000e4e3e67221 */ /* 0x000fca0000010000 */
[----:B------:R-:W-:-:S07]  /*1dfb0*/  MOV R236, R230 ;  /* 0x000000e600ec7202 */ /* 0x000fce0000000f00 */
[----:B------:R-:W-:Y:S05]  /*1dfc0*/  WARPSYNC.COLLECTIVE R233, `(.L_x_55323) ;  /* 0x00000000e9087348 */ /* 0x000fea0003c00000 */
[----:B------:R0:W1:Y:S02]  /*1dfd0*/  SHFL.BFLY P6, R234, R236, R235, R238 ;  /* 0x0c0000ebecea7389 */ /* 0x00006400000c00ee */
[----:B01----:R-:W-:Y:S01]  /*1dfe0*/  ENDCOLLECTIVE ;  /* 0x000000000000791b */ /* 0x003fe20003800000 */
.L_x_55323:
[----:B------:R-:W-:Y:S01]  /*1dff0*/  MOV R231, R234 ;  /* 0x000000ea00e77202 */ /* 0x000fe20000000f00 */
[----:B------:R-:W-:Y:S06]  /*1e000*/  BRA `(.L_x_55324) ;  /* 0xffffffd800d47947 */ /* 0x000fec000383ffff */
.L_x_55325:
        /* <DEDUP_REMOVED lines=15> */
.L_x_58474:


//--------------------- .text._ZN10layer_norm13ln_fwd_kernelINS_13Kernel_traitsIfffffjLj2048ELj1ELj4ELj1ELj16ENS_18Kernel_traits_baseILj2048EfffffjLj128EEEEELb1ELb0ELb1ELb1EEEvNS_9FwdParamsE --------------------------
	.section	.text._ZN10layer_norm13ln_fwd_kernelINS_13Kernel_traitsIfffffjLj2048ELj1ELj4ELj1ELj16ENS_18Kernel_traits_baseILj2048EfffffjLj128EEEEELb1ELb0ELb1ELb1EEEvNS_9FwdParamsE,"ax",@progbits
	.align	128
        .global         _ZN10layer_norm13ln_fwd_kernelINS_13Kernel_traitsIfffffjLj2048ELj1ELj4ELj1ELj16ENS_18Kernel_traits_baseILj2048EfffffjLj128EEEEELb1ELb0ELb1ELb1EEEvNS_9FwdParamsE
        .type           _ZN10layer_norm13ln_fwd_kernelINS_13Kernel_traitsIfffffjLj2048ELj1ELj4ELj1ELj16ENS_18Kernel_traits_baseILj2048EfffffjLj128EEEEELb1ELb0ELb1ELb1EEEvNS_9FwdParamsE,@function
        .size           _ZN10layer_norm13ln_fwd_kernelINS_13Kernel_traitsIfffffjLj2048ELj1ELj4ELj1ELj16ENS_18Kernel_traits_baseILj2048EfffffjLj128EEEEELb1ELb0ELb1ELb1EEEvNS_9FwdParamsE,(.L_x_58475 - _ZN10layer_norm13ln_fwd_kernelINS_13Kernel_traitsIfffffjLj2048ELj1ELj4ELj1ELj16ENS_18Kernel_traits_baseILj2048EfffffjLj128EEEEELb1ELb0ELb1ELb1EEEvNS_9FwdParamsE)
        .other          _ZN10layer_norm13ln_fwd_kernelINS_13Kernel_traitsIfffffjLj2048ELj1ELj4ELj1ELj16ENS_18Kernel_traits_baseILj2048EfffffjLj128EEEEELb1ELb0ELb1ELb1EEEvNS_9FwdParamsE,@"STO_CUDA_ENTRY STV_DEFAULT"
_ZN10layer_norm13ln_fwd_kernelINS_13Kernel_traitsIfffffjLj2048ELj1ELj4ELj1ELj16ENS_18Kernel_traits_baseILj2048EfffffjLj128EEEEELb1ELb0ELb1ELb1EEEvNS_9FwdParamsE:
.text._ZN10layer_norm13ln_fwd_kernelINS_13Kernel_traitsIfffffjLj2048ELj1ELj4ELj1ELj16ENS_18Kernel_traits_baseILj2048EfffffjLj128EEEEELb1ELb0ELb1ELb1EEEvNS_9FwdParamsE:
        /* <DEDUP_REMOVED lines=10> */
[----:B------:R-:W1:Y:S01]  /*00a0*/  @P0 LDC R7, c[0x0][0x2f0] ;  /* 0x0000bc00ff070b82 */ /* 0x000e620000000800 */
[----:B------:R-:W3:Y:S01]  /*00b0*/  S2R R22, SR_TID.X ;  /* 0x0000000000167919 */ /* 0x000ee20000002100 */
[----:B------:R-:W4:Y:S01]  /*00c0*/  S2R R17, SR_CTAID.X ;  /* 0x0000000000117919 */ /* 0x000f220000002500 */
[----:B------:R-:W-:Y:S01]  /*00d0*/  ULDC UR8, c[0x0][0x0] ;  /* 0x0000000000087ab9 */ /* 0x000fe20000000800 */
[----:B------:R-:W-:Y:S02]  /*00e0*/  CS2R R28, SRZ ;  /* 0x00000000001c7805 */ /* 0x000fe4000001ff00 */
[----:B------:R-:W-:Y:S02]  /*00f0*/  CS2R R30, SRZ ;  /* 0x00000000001e7805 */ /* 0x000fe4000001ff00 */
[----:B------:R-:W-:Y:S02]  /*0100*/  CS2R R32, SRZ ;  /* 0x0000000000207805 */ /* 0x000fe4000001ff00 */
[----:B------:R-:W-:-:S02]  /*0110*/  CS2R R34, SRZ ;  /* 0x0000000000227805 */ /* 0x000fc4000001ff00 */
[----:B------:R-:W-:Y:S02]  /*0120*/  CS2R R36, SRZ ;  /* 0x0000000000247805 */ /* 0x000fe4000001ff00 */
[----:B------:R-:W-:Y:S01]  /*0130*/  CS2R R38, SRZ ;  /* 0x0000000000267805 */ /* 0x000fe2000001ff00 */
[----:B0-----:R-:W1:Y:S01]  /*0140*/  @P0 LDG.E.64 R4, desc[UR6][R8.64] ;  /* 0x0000000608040981 */ /* 0x001e62000c1e1b00 */
[----:B------:R-:W-:Y:S02]  /*0150*/  CS2R R40, SRZ ;  /* 0x0000000000287805 */ /* 0x000fe4000001ff00 */
[----:B------:R-:W-:Y:S02]  /*0160*/  CS2R R42, SRZ ;  /* 0x00000000002a7805 */ /* 0x000fe4000001ff00 */
[----:B------:R-:W-:Y:S02]  /*0170*/  CS2R R44, SRZ ;  /* 0x00000000002c7805 */ /* 0x000fe4000001ff00 */
[----:B------:R-:W-:-:S02]  /*0180*/  CS2R R50, SRZ ;  /* 0x0000000000327805 */ /* 0x000fc4000001ff00 */
[----:B------:R-:W-:Y:S02]  /*0190*/  CS2R R52, SRZ ;  /* 0x0000000000347805 */ /* 0x000fe4000001ff00 */
[----:B------:R-:W-:Y:S01]  /*01a0*/  CS2R R54, SRZ ;  /* 0x0000000000367805 */ /* 0x000fe2000001ff00 */
[----:B------:R-:W0:Y:S01]  /*01b0*/  LDC.64 R140, c[0x0][0x260] ;  /* 0x00009800ff8c7b82 */ /* 0x000e220000000a00 */
[----:B------:R-:W-:Y:S02]  /*01c0*/  CS2R R18, SRZ ;  /* 0x0000000000127805 */ /* 0x000fe4000001ff00 */
[----:B------:R-:W-:Y:S02]  /*01d0*/  CS2R R20, SRZ ;  /* 0x0000000000147805 */ /* 0x000fe4000001ff00 */
[----:B------:R-:W-:Y:S02]  /*01e0*/  CS2R R24, SRZ ;  /* 0x0000000000187805 */ /* 0x000fe4000001ff00 */
[----:B------:R-:W-:-:S02]  /*01f0*/  CS2R R26, SRZ ;  /* 0x00000000001a7805 */ /* 0x000fc4000001ff00 */
[----:B------:R-:W-:Y:S02]  /*0200*/  CS2R R62, SRZ ;  /* 0x00000000003e7805 */ /* 0x000fe4000001ff00 */
[----:B------:R-:W-:Y:S02]  /*0210*/  CS2R R64, SRZ ;  /* 0x0000000000407805 */ /* 0x000fe4000001ff00 */
[----:B------:R-:W-:Y:S02]  /*0220*/  CS2R R66, SRZ ;  /* 0x0000000000427805 */ /* 0x000fe4000001ff00 */
[----:B---3--:R-:W-:Y:S02]  /*0230*/  SHF.R.U32.HI R0, RZ, 0x5, R22 ;  /* 0x00000005ff007819 */ /* 0x008fe40000011616 */
[----:B------:R-:W-:Y:S02]  /*0240*/  CS2R R74, SRZ ;  /* 0x00000000004a7805 */ /* 0x000fe4000001ff00 */
[----:B------:R-:W-:-:S02]  /*0250*/  CS2R R76, SRZ ;  /* 0x00000000004c7805 */ /* 0x000fc4000001ff00 */
[----:B------:R-:W-:Y:S01]  /*0260*/  CS2R R78, SRZ ;  /* 0x00000000004e7805 */ /* 0x000fe2000001ff00 */
[----:B----4-:R-:W-:Y:S01]  /*0270*/  IMAD R0, R17, 0x4, R0 ;  /* 0x0000000411007824 */ /* 0x010fe200078e0200 */
[----:B--2---:R-:W-:Y:S02]  /*0280*/  @P0 R2UR UR4, R2 ;  /* 0x00000000020402ca */ /* 0x004fe400000e0000 */
[----:B------:R-:W-:Y:S02]  /*0290*/  @P0 R2UR UR5, R3 ;  /* 0x00000000030502ca */ /* 0x000fe400000e0000 */
[----:B-1----:R-:W-:-:S04]  /*02a0*/  @P0 IADD3 R8, P1, R4, R7, RZ ;  /* 0x0000000704080210 */ /* 0x002fc80007f3e0ff */
[----:B------:R-:W-:Y:S01]  /*02b0*/  @P0 IADD3.X R9, RZ, R5, RZ, P1, !PT ;  /* 0x00000005ff090210 */ /* 0x000fe20000ffe4ff */
[----:B------:R-:W-:-:S06]  /*02c0*/  IMAD R5, R17, UR8, R22 ;  /* 0x0000000811057c24 */ /* 0x000fcc000f8e0216 */
[----:B------:R-:W-:Y:S01]  /*02d0*/  UIADD3 UR13, UR5, -0x4498517b, URZ ;  /* 0xbb67ae85050d7890 */ /* 0x000fe2000fffe03f */
[--C-:B------:R-:W-:Y:S01]  /*02e0*/  SHF.R.U64 R6, R8, 0x2, R9.reuse ;  /* 0x0000000208067819 */ /* 0x100fe20000001209 */
[----:B------:R-:W-:Y:S01]  /*02f0*/  IMAD.WIDE.U32 R10, R5, -0x326172a9, RZ ;  /* 0xcd9e8d57050a7825 */ /* 0x000fe200078e00ff */
[----:B------:R-:W-:Y:S01]  /*0300*/  SHF.R.U32.HI R7, RZ, 0x2, R9 ;  /* 0x00000002ff077819 */ /* 0x000fe20000011609 */
[----:B------:R-:W-:Y:S02]  /*0310*/  UIADD3 UR12, UR4, -0x61c88647, URZ ;  /* 0x9e3779b9040c7890 */ /* 0x000fe4000fffe03f */
[----:B------:R-:W-:Y:S01]  /*0320*/  IMAD.WIDE.U32 R2, R6, -0x2daee0ad, RZ ;  /* 0xd2511f5306027825 */ /* 0x000fe200078e00ff */
[----:B------:R-:W-:Y:S01]  /*0330*/  LOP3.LUT R12, R11, UR4, R7, 0x96, !PT ;  /* 0x000000040b0c7c12 */ /* 0x000fe2000f8e9607 */
[----:B------:R-:W-:Y:S02]  /*0340*/  UIADD3 UR14, UR4, 0x3c6ef372, URZ ;  /* 0x3c6ef372040e7890 */ /* 0x000fe4000fffe03f */
[----:B------:R-:W-:-:S02]  /*0350*/  UIADD3 UR15, UR5, 0x76cf5d0a, URZ ;  /* 0x76cf5d0a050f7890 */ /* 0x000fc4000fffe03f */
[----:B------:R-:W-:Y:S01]  /*0360*/  LOP3.LUT R14, R3, UR5, RZ, 0x3c, !PT ;  /* 0x00000005030e7c12 */ /* 0x000fe2000f8e3cff */
[----:B------:R-:W-:Y:S01]  /*0370*/  IMAD.WIDE.U32 R12, R12, -0x2daee0ad, RZ ;  /* 0xd2511f530c0c7825 */ /* 0x000fe200078e00ff */
[----:B------:R-:W-:Y:S02]  /*0380*/  UIADD3 UR17, UR5, 0x32370b8f, URZ ;  /* 0x32370b8f05117890 */ /* 0x000fe4000fffe03f */
[----:B------:R-:W-:Y:S01]  /*0390*/  UIADD3 UR16, UR4, -0x255992d5, URZ ;  /* 0xdaa66d2b04107890 */ /* 0x000fe2000fffe03f */
[----:B------:R-:W-:Y:S01]  /*03a0*/  IMAD.WIDE.U32 R14, R14, -0x326172a9, RZ ;  /* 0xcd9e8d570e0e7825 */ /* 0x000fe200078e00ff */
[----:B------:R-:W-:Y:S01]  /*03b0*/  LOP3.LUT R11, R13, UR13, R2, 0x96, !PT ;  /* 0x0000000d0d0b7c12 */ /* 0x000fe2000f8e9602 */
[----:B------:R-:W-:Y:S02]  /*03c0*/  UIADD3 UR18, UR4, 0x78dde6e4, URZ ;  /* 0x78dde6e404127890 */ /* 0x000fe4000fffe03f */
[----:B------:R-:W-:Y:S01]  /*03d0*/  UIADD3 UR19, UR5, -0x126145ec, URZ ;  /* 0xed9eba1405137890 */ /* 0x000fe2000fffe03f */
[----:B------:R-:W-:Y:S01]  /*03e0*/  LOP3.LUT R2, R15, UR12, R10, 0x96, !PT ;  /* 0x0000000c0f027c12 */ /* 0x000fe2000f8e960a */
[----:B------:R-:W-:Y:S01]  /*03f0*/  IMAD.WIDE.U32 R10, R11, -0x326172a9, RZ ;  /* 0xcd9e8d570b0a7825 */ /* 0x000fe200078e00ff */
[----:B------:R-:W-:-:S02]  /*0400*/  UIADD3 UR21, UR5, -0x56f99767, URZ ;  /* 0xa906689905157890 */ /* 0x000fc4000fffe03f */
[----:B------:R-:W-:Y:S01]  /*0410*/  UIADD3 UR20, UR4, 0x1715609d, URZ ;  /* 0x1715609d04147890 */ /* 0x000fe2000fffe03f */
[----:B------:R-:W-:Y:S01]  /*0420*/  IMAD.WIDE.U32 R2, R2, -0x2daee0ad, RZ ;  /* 0xd2511f5302027825 */ /* 0x000fe200078e00ff */
[----:B------:R-:W-:Y:S01]  /*0430*/  LOP3.LUT R13, R11, UR14, R14, 0x96, !PT ;  /* 0x0000000e0b0d7c12 */ /* 0x000fe2000f8e960e */
[----:B------:R-:W-:Y:S02]  /*0440*/  UIADD3 UR22, UR4, -0x4ab325aa, URZ ;  /* 0xb54cda5604167890 */ /* 0x000fe4000fffe03f */
        /* <DEDUP_REMOVED lines=18> */
[----:B------:R-:W-:Y:S02]  /*0570*/  ISETP.NE.U32.AND P0, PT, RZ, UR8, PT ;  /* 0x00000008ff007c0c */ /* 0x000fe4000bf05070 */
[----:B------:R-:W-:Y:S01]  /*0580*/  LOP3.LUT R14, R3, UR23, R12, 0x96, !PT ;  /* 0x00000017030e7c12 */ /* 0x000fe2000f8e960c */
[----:B------:R-:W-:Y:S01]  /*0590*/  UIADD3 UR25, UR5, 0x1fd5c5a3, URZ ;  /* 0x1fd5c5a305197890 */ /* 0x000fe2000fffe03f */
[----:B------:R-:W-:Y:S01]  /*05a0*/  IMAD.WIDE.U32 R12, R13, -0x2daee0ad, RZ ;  /* 0xd2511f530d0c7825 */ /* 0x000fe200078e00ff */
[----:B------:R-:W-:Y:S01]  /*05b0*/  ISETP.NE.AND.EX P0, PT, RZ, UR9, PT, P0 ;  /* 0x00000009ff007c0c */ /* 0x000fe2000bf05300 */
[----:B------:R-:W-:Y:S02]  /*05c0*/  UIADD3 UR24, UR4, 0x5384540f, URZ ;  /* 0x5384540f04187890 */ /* 0x000fe4000fffe03f */
[----:B------:R-:W-:Y:S01]  /*05d0*/  IMAD.WIDE.U32 R14, R14, -0x326172a9, RZ ;  /* 0xcd9e8d570e0e7825 */ /* 0x000fe200078e00ff */
[----:B------:R-:W-:Y:S01]  /*05e0*/  LOP3.LUT R144, R13, UR25, R2, 0x96, !PT ;  /* 0x000000190d907c12 */ /* 0x000fe2000f8e9602 */
[----:B------:R-:W-:Y:S01]  /*05f0*/  UIADD3 UR26, UR4, -0xe443238, URZ ;  /* 0xf1bbcdc8041a7890 */ /* 0x000fe2000fffe03f */
[----:B------:R-:W-:-:S02]  /*0600*/  LOP3.LUT R2, R22, 0x1f, RZ, 0xc0, !PT ;  /* 0x0000001f16027812 */ /* 0x000fc400078ec0ff */
[----:B------:R-:W-:Y:S01]  /*0610*/  LOP3.LUT R4, R15, UR24, R10, 0x96, !PT ;  /* 0x000000180f047c12 */ /* 0x000fe2000f8e960a */
[----:B------:R-:W-:Y:S01]  /*0620*/  IMAD.HI.U32 R9, R144, -0x326172a9, RZ ;  /* 0xcd9e8d5790097827 */ /* 0x000fe200078e00ff */
[----:B------:R-:W-:-:S03]  /*0630*/  UIADD3 UR27, UR5, -0x24c28bd8, URZ ;  /* 0xdb3d7428051b7890 */ /* 0x000fc6000fffe03f */
[----:B------:R-:W-:Y:S01]  /*0640*/  IMAD.HI.U32 R3, R4, -0x2daee0ad, RZ ;  /* 0xd2511f5304037827 */ /* 0x000fe200078e00ff */
[C---:B------:R-:W-:Y:S02]  /*0650*/  @P0 LEA R10, P2, R2.reuse, UR8, 0x4 ;  /* 0x00000008020a0c11 */ /* 0x040fe4000f8420ff */
[----:B------:R-:W-:Y:S02]  /*0660*/  LOP3.LUT R145, R9, UR26, R14, 0x96, !PT ;  /* 0x0000001a09917c12 */ /* 0x000fe4000f8e960e */
[C---:B------:R-:W-:Y:S02]  /*0670*/  LOP3.LUT R89, R2.reuse, 0x60, RZ, 0xfc, !PT ;  /* 0x0000006002597812 */ /* 0x040fe400078efcff */
[C---:B------:R-:W-:Y:S02]  /*0680*/  LOP3.LUT R97, R2.reuse, 0xa0, RZ, 0xfc, !PT ;  /* 0x000000a002617812 */ /* 0x040fe400078efcff */
[C---:B------:R-:W-:Y:S02]  /*0690*/  LOP3.LUT R101, R2.reuse, 0xc0, RZ, 0xfc, !PT ;  /* 0x000000c002657812 */ /* 0x040fe400078efcff */
[----:B------:R-:W-:-:S02]  /*06a0*/  LOP3.LUT R9, R2, 0x40, RZ, 0xfc, !PT ;  /* 0x0000004002097812 */ /* 0x000fc400078efcff */
[C---:B------:R-:W-:Y:S01]  /*06b0*/  LOP3.LUT R93, R2.reuse, 0x80, RZ, 0xfc, !PT ;  /* 0x00000080025d7812 */ /* 0x040fe200078efcff */
[----:B------:R-:W-:Y:S01]  /*06c0*/  @P0 IMAD.X R11, RZ, RZ, UR9, P2 ;  /* 0x00000009ff0b0e24 */ /* 0x000fe200090e06ff */
[----:B------:R-:W-:Y:S02]  /*06d0*/  LOP3.LUT R146, R3, UR27, R12, 0x96, !PT ;  /* 0x0000001b03927c12 */ /* 0x000fe4000f8e960c */
[----:B------:R-:W-:Y:S02]  /*06e0*/  LOP3.LUT R3, R2, 0x20, RZ, 0xfc, !PT ;  /* 0x0000002002037812 */ /* 0x000fe400078efcff */
[----:B------:R-:W-:Y:S02]  /*06f0*/  @P0 LEA R46, P5, R89, UR8, 0x4 ;  /* 0x00000008592e0c11 */ /* 0x000fe4000f8a20ff */
[----:B------:R-:W-:Y:S02]  /*0700*/  @P0 LEA R56, P1, R97, UR8, 0x4 ;  /* 0x0000000861380c11 */ /* 0x000fe4000f8220ff */
[----:B------:R-:W-:-:S02]  /*0710*/  @P0 LEA R58, P2, R101, UR8, 0x4 ;  /* 0x00000008653a0c11 */ /* 0x000fc4000f8420ff */
[----:B------:R-:W-:Y:S02]  /*0720*/  @P0 LEA R14, P4, R9, UR8, 0x4 ;  /* 0x00000008090e0c11 */ /* 0x000fe4000f8820ff */
[----:B------:R-:W-:Y:S02]  /*0730*/  @P0 LEA R48, P6, R93, UR8, 0x4 ;  /* 0x000000085d300c11 */ /* 0x000fe4000f8c20ff */
[C---:B------:R-:W-:Y:S02]  /*0740*/  LOP3.LUT R109, R2.reuse, 0x100, RZ, 0xfc, !PT ;  /* 0x00000100026d7812 */ /* 0x040fe400078efcff */
[C---:B------:R-:W-:Y:S02]  /*0750*/  LOP3.LUT R113, R2.reuse, 0x120, RZ, 0xfc, !PT ;  /* 0x0000012002717812 */ /* 0x040fe400078efcff */
[----:B------:R-:W-:Y:S01]  /*0760*/  @P0 LEA R12, P3, R3, UR8, 0x4 ;  /* 0x00000008030c0c11 */ /* 0x000fe2000f8620ff */
[----:B------:R-:W-:Y:S01]  /*0770*/  @P0 IMAD.X R47, RZ, RZ, UR9, P5 ;  /* 0x00000009ff2f0e24 */ /* 0x000fe2000a8e06ff */
[C---:B------:R-:W-:Y:S01]  /*0780*/  LOP3.LUT R105, R2.reuse, 0xe0, RZ, 0xfc, !PT ;  /* 0x000000e002697812 */ /* 0x040fe200078efcff */
[----:B------:R-:W-:Y:S01]  /*0790*/  @P0 IMAD.X R57, RZ, RZ, UR9, P1 ;  /* 0x00000009ff390e24 */ /* 0x000fe200088e06ff */
[----:B------:R-:W-:Y:S01]  /*07a0*/  LOP3.LUT R117, R2, 0x140, RZ, 0xfc, !PT ;  /* 0x0000014002757812 */ /* 0x000fe200078efcff */
[----:B------:R-:W-:Y:S01]  /*07b0*/  @P0 IMAD.X R59, RZ, RZ, UR9, P2 ;  /* 0x00000009ff3b0e24 */ /* 0x000fe200090e06ff */
[----:B------:R-:W-:Y:S01]  /*07c0*/  @P0 IADD3.X R49, RZ, UR9, RZ, P6, !PT ;  /* 0x00000009ff310c10 */ /* 0x000fe2000b7fe4ff */
[----:B------:R-:W-:Y:S01]  /*07d0*/  @P0 IMAD.X R15, RZ, RZ, UR9, P4 ;  /* 0x00000009ff0f0e24 */ /* 0x000fe2000a0e06ff */
[----:B------:R-:W-:Y:S01]  /*07e0*/  @P0 IADD3.X R13, RZ, UR9, RZ, P3, !PT ;  /* 0x00000009ff0d0c10 */ /* 0x000fe20009ffe4ff */
[----:B------:R1:W5:Y:S01]  /*07f0*/  @P0 LDG.E.128 R28, desc[UR6][R46.64] ;  /* 0x000000062e1c0981 */ /* 0x000362000c1e1d00 */
[----:B------:R-:W-:-:S02]  /*0800*/  @P0 LEA R68, P4, R109, UR8, 0x4 ;  /* 0x000000086d440c11 */ /* 0x000fc4000f8820ff */
[----:B------:R-:W-:Y:S01]  /*0810*/  @P0 LEA R70, P5, R113, UR8, 0x4 ;  /* 0x0000000871460c11 */ /* 0x000fe2000f8a20ff */
[----:B------:R2:W5:Y:S01]  /*0820*/  @P0 LDG.E.128 R32, desc[UR6][R48.64] ;  /* 0x0000000630200981 */ /* 0x000562000c1e1d00 */
[----:B------:R-:W-:Y:S02]  /*0830*/  @P0 LEA R60, P3, R105, UR8, 0x4 ;  /* 0x00000008693c0c11 */ /* 0x000fe4000f8620ff */
[----:B------:R-:W-:Y:S01]  /*0840*/  @P0 LEA R72, P6, R117, UR8, 0x4 ;  /* 0x0000000875480c11 */ /* 0x000fe2000f8c20ff */
[----:B------:R3:W5:Y:S01]  /*0850*/  @P0 LDG.E.128 R36, desc[UR6][R56.64] ;  /* 0x0000000638240981 */ /* 0x000762000c1e1d00 */
[C---:B------:R-:W-:Y:S02]  /*0860*/  LOP3.LUT R121, R2.reuse, 0x160, RZ, 0xfc, !PT ;  /* 0x0000016002797812 */ /* 0x040fe400078efcff */
[----:B-1----:R-:W-:Y:S02]  /*0870*/  CS2R R46, SRZ ;  /* 0x00000000002e7805 */ /* 0x002fe4000001ff00 */
[C---:B------:R-:W-:Y:S01]  /*0880*/  LOP3.LUT R125, R2.reuse, 0x180, RZ, 0xfc, !PT ;  /* 0x00000180027d7812 */ /* 0x040fe200078efcff */
[----:B------:R1:W5:Y:S01]  /*0890*/  @P0 LDG.E.128 R40, desc[UR6][R58.64] ;  /* 0x000000063a280981 */ /* 0x000362000c1e1d00 */
[----:B------:R-:W-:-:S02]  /*08a0*/  LOP3.LUT R133, R2, 0x1c0, RZ, 0xfc, !PT ;  /* 0x000001c002857812 */ /* 0x000fc400078efcff */
[----:B--2---:R-:W-:Y:S02]  /*08b0*/  CS2R R48, SRZ ;  /* 0x0000000000307805 */ /* 0x004fe4000001ff00 */
[C---:B------:R-:W-:Y:S01]  /*08c0*/  LOP3.LUT R137, R2.reuse, 0x1e0, RZ, 0xfc, !PT ;  /* 0x000001e002897812 */ /* 0x040fe200078efcff */
[----:B------:R-:W-:Y:S01]  /*08d0*/  @P0 IMAD.X R69, RZ, RZ, UR9, P4 ;  /* 0x00000009ff450e24 */ /* 0x000fe2000a0e06ff */
[----:B------:R-:W-:Y:S02]  /*08e0*/  LOP3.LUT R129, R2, 0x1a0, RZ, 0xfc, !PT ;  /* 0x000001a002817812 */ /* 0x000fe400078efcff */
[----:B---3--:R-:W-:Y:S02]  /*08f0*/  CS2R R56, SRZ ;  /* 0x0000000000387805 */ /* 0x008fe4000001ff00 */
[----:B------:R-:W-:Y:S01]  /*0900*/  @P0 IADD3.X R61, RZ, UR9, RZ, P3, !PT ;  /* 0x00000009ff3d0c10 */ /* 0x000fe20009ffe4ff */
[----:B------:R-:W-:Y:S01]  /*0910*/  @P0 IMAD.X R71, RZ, RZ, UR9, P5 ;  /* 0x00000009ff470e24 */ /* 0x000fe2000a8e06ff */
[----:B------:R-:W-:-:S02]  /*0920*/  @P0 IADD3.X R73, RZ, UR9, RZ, P6, !PT ;  /* 0x00000009ff490c10 */ /* 0x000fc4000b7fe4ff */
[----:B-1----:R-:W-:Y:S02]  /*0930*/  CS2R R58, SRZ ;  /* 0x00000000003a7805 */ /* 0x002fe4000001ff00 */
[----:B------:R-:W-:Y:S01]  /*0940*/  @P0 LEA R80, P1, R121, UR8, 0x4 ;  /* 0x0000000879500c11 */ /* 0x000fe2000f8220ff */
[----:B------:R1:W5:Y:S01]  /*0950*/  @P0 LDG.E.128 R44, desc[UR6][R60.64] ;  /* 0x000000063c2c0981 */ /* 0x000362000c1e1d00 */
[----:B------:R-:W-:Y:S02]  /*0960*/  @P0 LEA R82, P2, R125, UR8, 0x4 ;  /* 0x000000087d520c11 */ /* 0x000fe4000f8420ff */
[----:B------:R-:W-:Y:S01]  /*0970*/  @P0 LEA R86, P4, R133, UR8, 0x4 ;  /* 0x0000000885560c11 */ /* 0x000fe2000f8820ff */
[----:B------:R2:W5:Y:S01]  /*0980*/  @P0 LDG.E.128 R48, desc[UR6][R68.64] ;  /* 0x0000000644300981 */ /* 0x000562000c1e1d00 */
[----:B------:R-:W-:Y:S02]  /*0990*/  @P0 LEA R90, P5, R137, UR8, 0x4 ;  /* 0x00000008895a0c11 */ /* 0x000fe4000f8a20ff */
[----:B------:R-:W-:Y:S01]  /*09a0*/  @P0 LEA R84, P3, R129, UR8, 0x4 ;  /* 0x0000000881540c11 */ /* 0x000fe2000f8620ff */
[----:B------:R3:W5:Y:S01]  /*09b0*/  @P0 LDG.E.128 R52, desc[UR6][R70.64] ;  /* 0x0000000646340981 */ /* 0x000762000c1e1d00 */
[----:B------:R-:W-:-:S02]  /*09c0*/  CS2R R16, SRZ ;  /* 0x0000000000107805 */ /* 0x000fc4000001ff00 */
[----:B------:R-:W-:Y:S02]  /*09d0*/  CS2R R22, SRZ ;  /* 0x0000000000167805 */ /* 0x000fe4000001ff00 */
[----:B-1----:R-:W-:Y:S01]  /*09e0*/  CS2R R60, SRZ ;  /* 0x00000000003c7805 */ /* 0x002fe2000001ff00 */
[----:B------:R1:W5:Y:S01]  /*09f0*/  @P0 LDG.E.128 R56, desc[UR6][R72.64] ;  /* 0x0000000648380981 */ /* 0x000362000c1e1d00 */
[----:B------:R-:W-:Y:S01]  /*0a00*/  @P0 IMAD.X R81, RZ, RZ, UR9, P1 ;  /* 0x00000009ff510e24 */ /* 0x000fe200088e06ff */
[----:B--2---:R-:W-:Y:S01]  /*0a10*/  CS2R R68, SRZ ;  /* 0x0000000000447805 */ /* 0x004fe2000001ff00 */
[----:B------:R-:W-:Y:S01]  /*0a20*/  @P0 IMAD.X R83, RZ, RZ, UR9, P2 ;  /* 0x00000009ff530e24 */ /* 0x000fe200090e06ff */
[----:B------:R-:W-:Y:S01]  /*0a30*/  @P0 IADD3.X R85, RZ, UR9, RZ, P3, !PT ;  /* 0x00000009ff550c10 */ /* 0x000fe20009ffe4ff */
[----:B------:R-:W-:Y:S01]  /*0a40*/  @P0 IMAD.X R87, RZ, RZ, UR9, P4 ;  /* 0x00000009ff570e24 */ /* 0x000fe2000a0e06ff */
[----:B---3--:R-:W-:Y:S01]  /*0a50*/  CS2R R70, SRZ ;  /* 0x0000000000467805 */ /* 0x008fe2000001ff00 */
[----:B------:R-:W-:Y:S01]  /*0a60*/  @P0 IMAD.X R91, RZ, RZ, UR9, P5 ;  /* 0x00000009ff5b0e24 */ /* 0x000fe2000a8e06ff */
[----:B------:R-:W-:Y:S01]  /*0a70*/  ULDC UR8, c[0x0][0x214] ;  /* 0x0000850000087ab9 */ /* 0x000fe20000000800 */
[----:B------:R-:W5:Y:S01]  /*0a80*/  @P0 LDG.E.128 R16, desc[UR6][R10.64] ;  /* 0x000000060a100981 */ /* 0x000f62000c1e1d00 */
[----:B-1----:R-:W-:-:S03]  /*0a90*/  CS2R R72, SRZ ;  /* 0x0000000000487805 */ /* 0x002fc6000001ff00 */
[----:B------:R-:W5:Y:S04]  /*0aa0*/  @P0 LDG.E.128 R20, desc[UR6][R12.64] ;  /* 0x000000060c140981 */ /* 0x000f68000c1e1d00 */
[----:B------:R-:W5:Y:S04]  /*0ab0*/  @P0 LDG.E.128 R24, desc[UR6][R14.64] ;  /* 0x000000060e180981 */ /* 0x000f68000c1e1d00 */
[----:B------:R0:W5:Y:S04]  /*0ac0*/  @P0 LDG.E.128 R60, desc[UR6][R80.64] ;  /* 0x00000006503c0981 */ /* 0x000168000c1e1d00 */
[----:B------:R-:W5:Y:S04]  /*0ad0*/  @P0 LDG.E.128 R64, desc[UR6][R82.64] ;  /* 0x0000000652400981 */ /* 0x000f68000c1e1d00 */
[----:B------:R1:W5:Y:S04]  /*0ae0*/  @P0 LDG.E.128 R68, desc[UR6][R84.64] ;  /* 0x0000000654440981 */ /* 0x000368000c1e1d00 */
[----:B------:R2:W5:Y:S04]  /*0af0*/  @P0 LDG.E.128 R72, desc[UR6][R86.64] ;  /* 0x0000000656480981 */ /* 0x000568000c1e1d00 */
[----:B------:R2:W5:Y:S01]  /*0b00*/  @P0 LDG.E.128 R76, desc[UR6][R90.64] ;  /* 0x000000065a4c0981 */ /* 0x000562000c1e1d00 */
[----:B------:R-:W-:Y:S01]  /*0b10*/  ISETP.GE.AND P0, PT, R0, UR8, PT ;  /* 0x0000000800007c0c */ /* 0x000fe2000bf06270 */
[----:B0-----:R-:W-:-:S04]  /*0b20*/  IMAD.WIDE.U32 R80, R3, 0x10, R140 ;  /* 0x0000001003507825 */ /* 0x001fc800078e008c */
[----:B-1----:R-:W-:-:S04]  /*0b30*/  IMAD.WIDE.U32 R84, R9, 0x10, R140 ;  /* 0x0000001009547825 */ /* 0x002fc800078e008c */
        /* <DEDUP_REMOVED lines=13> */
[----:B--2---:R-:W-:Y:S06]  /*0c10*/  @P0 EXIT ;  /* 0x000000000000094d */ /* 0x004fec0003800000 */
        /* <DEDUP_REMOVED lines=21> */
[----:B------:R-:W-:Y:S01]  /*0d70*/  BSSY B0, `(.L_x_55326) ;  /* 0x0001a70000007945 */ /* 0x000fe20003800000 */
[----:B------:R-:W-:Y:S01]  /*0d80*/  ULDC.U8 UR8, c[0x0][0x2a0] ;  /* 0x0000a80000087ab9 */ /* 0x000fe20000000000 */
[----:B------:R-:W-:Y:S01]  /*0d90*/  LOP3.LUT R8, R8, 0x3, RZ, 0xc0, !PT ;  /* 0x0000000308087812 */ /* 0x000fe200078ec0ff */
[----:B------:R-:W-:Y:S01]  /*0da0*/  IMAD R3, R144, -0x326172a9, RZ ;  /* 0xcd9e8d5790037824 */ /* 0x000fe200078e02ff */
[----:B------:R-:W-:Y:S01]  /*0db0*/  LOP3.LUT R4, R9, UR29, R4, 0x96, !PT ;  /* 0x0000001d09047c12 */ /* 0x000fe2000f8e9604 */
[----:B------:R-:W-:Y:S01]  /*0dc0*/  IMAD.HI.U32 R10, R146, -0x326172a9, RZ ;  /* 0xcd9e8d57920a7827 */ /* 0x000fe200078e00ff */
[----:B------:R-:W-:Y:S01]  /*0dd0*/  HFMA2.MMA R9, -RZ, RZ, 0, 0 ;  /* 0x00000000ff097435 */ /* 0x000fe200000001ff */
[----:B------:R-:W-:Y:S01]  /*0de0*/  ISETP.NE.AND P2, PT, RZ, UR8, PT ;  /* 0x00000008ff007c0c */ /* 0x000fe2000bf45270 */
[----:B------:R-:W-:Y:S01]  /*0df0*/  ULDC UR8, c[0x0][0x294] ;  /* 0x0000a50000087ab9 */ /* 0x000fe20000000800 */
[----:B------:R-:W-:Y:S01]  /*0e00*/  IMAD R12, R145, -0x2daee0ad, RZ ;  /* 0xd2511f53910c7824 */ /* 0x000fe200078e02ff */
[----:B------:R-:W-:Y:S01]  /*0e10*/  LOP3.LUT R3, R10, UR28, R3, 0x96, !PT ;  /* 0x0000001c0a037c12 */ /* 0x000fe2000f8e9603 */
[----:B------:R-:W-:Y:S01]  /*0e20*/  IMAD R10, R146, -0x326172a9, RZ ;  /* 0xcd9e8d57920a7824 */ /* 0x000fe200078e02ff */
[----:B------:R-:W-:Y:S01]  /*0e30*/  ULDC UR9, c[0x0][0x2d8] ;  /* 0x0000b60000097ab9 */ /* 0x000fe20000000800 */
[----:B------:R-:W-:-:S07]  /*0e40*/  ULDC.64 UR10, c[0x0][0x298] ;  /* 0x0000a600000a7ab9 */ /* 0x000fce0000000a00 */
.L_x_55938:
        /* <DEDUP_REMOVED lines=16> */
[----:B-1----:R-:W-:-:S05]  /*0f50*/  @P0 IMAD.WIDE.U32 R158, R225, 0x10, R158 ;  /* 0x00000010e19e0825 */ /* 0x002fca00078e009e */
[----:B------:R-:W2:Y:S01]  /*0f60*/  @P0 LDG.E.128 R148, desc[UR6][R158.64] ;  /* 0x000000069e940981 */ /* 0x000ea2000c1e1d00 */
[----:B----4-:R-:W-:-:S13]  /*0f70*/  ISETP.GE.AND P3, PT, R152, 0x1, PT ;  /* 0x000000019800780c */ /* 0x010fda0003f66270 */
[----:B------:R-:W1:Y:S01]  /*0f80*/  @P3 LDC.64 R156, c[0x0][0x220] ;  /* 0x00008800ff9c3b82 */ /* 0x000e620000000a00 */
[----:B------:R-:W-:-:S04]  /*0f90*/  @P3 VIADD R162, R152, 0xffffffff ;  /* 0xffffffff98a23836 */ /* 0x000fc80000000000 */
        /* <DEDUP_REMOVED lines=26> */
.L_x_55330:
[----:B------:R-:W-:-:S07]  /*1140*/  IMAD.MOV.U32 R158, RZ, RZ, R10 ;  /* 0x000000ffff9e7224 */ /* 0x000fce00078e000a */
.L_x_55331:
[----:B------:R-:W-:Y:S05]  /*1150*/  BSYNC B2 ;  /* 0x0000000000027941 */ /* 0x000fea0003800000 */
.L_x_55329:
        /* <DEDUP_REMOVED lines=16> */
.L_x_55335:
[----:B------:R-:W-:Y:S05]  /*1260*/  BSYNC B3 ;  /* 0x0000000000037941 */ /* 0x000fea0003800000 */
.L_x_55334:
        /* <DEDUP_REMOVED lines=43> */
.L_x_55333:
[----:B------:R-:W-:Y:S05]  /*1520*/  BSYNC B2 ;  /* 0x0000000000027941 */ /* 0x000fea0003800000 */
.L_x_55332:
        /* <DEDUP_REMOVED lines=9> */
.L_x_55328:
[----:B------:R-:W-:Y:S05]  /*15c0*/  BSYNC B1 ;  /* 0x0000000000017941 */ /* 0x000fea0003800000 */
.L_x_55327:
        /* <DEDUP_REMOVED lines=18> */
.L_x_55339:
[----:B------:R-:W-:-:S07]  /*16f0*/  MOV R153, R10 ;  /* 0x0000000a00997202 */ /* 0x000fce0000000f00 */
.L_x_55340:
[----:B------:R-:W-:Y:S05]  /*1700*/  BSYNC B2 ;  /* 0x0000000000027941 */ /* 0x000fea0003800000 */
.L_x_55338:
        /* <DEDUP_REMOVED lines=16> */
.L_x_55344:
[----:B------:R-:W-:Y:S05]  /*1810*/  BSYNC B3 ;  /* 0x0000000000037941 */ /* 0x000fea0003800000 */
.L_x_55343:
        /* <DEDUP_REMOVED lines=43> */
.L_x_55342:
[----:B------:R-:W-:Y:S05]  /*1ad0*/  BSYNC B2 ;  /* 0x0000000000027941 */ /* 0x000fea0003800000 */
.L_x_55341:
        /* <DEDUP_REMOVED lines=9> */
.L_x_55337:
[----:B------:R-:W-:Y:S05]  /*1b70*/  BSYNC B1 ;  /* 0x0000000000017941 */ /* 0x000fea0003800000 */
.L_x_55336:
        /* <DEDUP_REMOVED lines=18> */
.L_x_55348:
[----:B------:R-:W-:-:S07]  /*1ca0*/  IMAD.MOV.U32 R14, RZ, RZ, R10 ;  /* 0x000000ffff0e7224 */ /* 0x000fce00078e000a */
.L_x_55349:
[----:B------:R-:W-:Y:S05]  /*1cb0*/  BSYNC B2 ;  /* 0x0000000000027941 */ /* 0x000fea0003800000 */
.L_x_55347:
        /* <DEDUP_REMOVED lines=16> */
.L_x_55353:
[----:B------:R-:W-:Y:S05]  /*1dc0*/  BSYNC B3 ;  /* 0x0000000000037941 */ /* 0x000fea0003800000 */
.L_x_55352:
        /* <DEDUP_REMOVED lines=44> */
.L_x_55351:
[----:B------:R-:W-:Y:S05]  /*2090*/  BSYNC B2 ;  /* 0x0000000000027941 */ /* 0x000fea0003800000 */
.L_x_55350:
        /* <DEDUP_REMOVED lines=9> */
.L_x_55346:
[----:B------:R-:W-:Y:S05]  /*2130*/  BSYNC B1 ;  /* 0x0000000000017941 */ /* 0x000fea0003800000 */
.L_x_55345:
        /* <DEDUP_REMOVED lines=18> */
.L_x_55357:
[----:B------:R-:W-:-:S07]  /*2260*/  MOV R8, R10 ;  /* 0x0000000a00087202 */ /* 0x000fce0000000f00 */
.L_x_55358:
[----:B------:R-:W-:Y:S05]  /*2270*/  BSYNC B2 ;  /* 0x0000000000027941 */ /* 0x000fea0003800000 */
.L_x_55356:
        /* <DEDUP_REMOVED lines=16> */
.L_x_55362:
[----:B------:R-:W-:Y:S05]  /*2380*/  BSYNC B3 ;  /* 0x0000000000037941 */ /* 0x000fea0003800000 */
.L_x_55361:
        /* <DEDUP_REMOVED lines=44> */
.L_x_55360:
[----:B------:R-:W-:Y:S05]  /*2650*/  BSYNC B2 ;  /* 0x0000000000027941 */ /* 0x000fea0003800000 */
.L_x_55359:
        /* <DEDUP_REMOVED lines=9> */
.L_x_55355:
[----:B------:R-:W-:Y:S05]  /*26f0*/  BSYNC B1 ;  /* 0x0000000000017941 */ /* 0x000fea0003800000 */
.L_x_55354:
        /* <DEDUP_REMOVED lines=21> */
.L_x_55364:
[----:B------:R-:W-:Y:S05]  /*2850*/  BSYNC B1 ;  /* 0x0000000000017941 */ /* 0x000fea0003800000 */
.L_x_55363:
[----:B--2---:R-:W-:Y:S01]  /*2860*/  @P3 IMAD.WIDE.U32 R158, R8, 0x10, R158 ;  /* 0x00000010089e3825 */ /* 0x004fe200078e009e */
[----:B------:R-:W0:Y:S04]  /*2870*/  @P0 LDG.E.128 R148, desc[UR6][R162.64] ;  /* 0x00000006a2940981 */ /* 0x000e28000c1e1d00 */
[----:B-----5:R2:W5:Y:S01]  /*2880*/  @P3 LDG.E.128 R144, desc[UR6][R158.64] ;  /* 0x000000069e903981 */ /* 0x020562000c1e1d00 */
[----:B------:R-:W-:Y:S01]  /*2890*/  @!P4 ISETP.NE.U32.AND P1, PT, R218, RZ, PT ;  /* 0x000000ffda00c20c */ /* 0x000fe20003f25070 */
[----:B------:R-:W-:Y:S01]  /*28a0*/  BSSY B1, `(.L_x_55365) ;  /* 0x0000059000017945 */ /* 0x000fe20003800000 */
[----:B------:R-:W-:Y:S02]  /*28b0*/  @!P4 MOV R164, R160 ;  /* 0x000000a000a4c202 */ /* 0x000fe40000000f00 */
[----:B------:R-:W-:-:S04]  /*28c0*/  @!P4 ISETP.NE.AND.EX P1, PT, R219, RZ, PT, P1 ;  /* 0x000000ffdb00c20c */ /* 0x000fc80003f25310 */
[----:B01----:R-:W-:Y:S01]  /*28d0*/  @!P4 FSEL R156, R148, RZ, P1 ;  /* 0x000000ff949cc208 */ /* 0x003fe20000800000 */
        /* <DEDUP_REMOVED lines=13> */
.L_x_55368:
[----:B------:R-:W-:-:S07]  /*29b0*/  IMAD.MOV.U32 R165, RZ, RZ, R10 ;  /* 0x000000ffffa57224 */ /* 0x000fce00078e000a */
.L_x_55369:
[----:B------:R-:W-:Y:S05]  /*29c0*/  BSYNC B2 ;  /* 0x0000000000027941 */ /* 0x000fea0003800000 */
.L_x_55367:
        /* <DEDUP_REMOVED lines=16> */
.L_x_55373:
[----:B------:R-:W-:Y:S05]  /*2ad0*/  BSYNC B3 ;  /* 0x0000000000037941 */ /* 0x000fea0003800000 */
.L_x_55372:
        /* <DEDUP_REMOVED lines=43> */
.L_x_55371:
[----:B------:R-:W-:Y:S05]  /*2d90*/  BSYNC B2 ;  /* 0x0000000000027941 */ /* 0x000fea0003800000 */
.L_x_55370:
        /* <DEDUP_REMOVED lines=9> */
.L_x_55366:
[----:B------:R-:W-:Y:S05]  /*2e30*/  BSYNC B1 ;  /* 0x0000000000017941 */ /* 0x000fea0003800000 */
.L_x_55365:
        /* <DEDUP_REMOVED lines=18> */
.L_x_55377:
[----:B------:R-:W-:-:S07]  /*2f60*/  IMAD.MOV.U32 R157, RZ, RZ, R10 ;  /* 0x000000ffff9d7224 */ /* 0x000fce00078e000a */
.L_x_55378:
[----:B------:R-:W-:Y:S05]  /*2f70*/  BSYNC B2 ;  /* 0x0000000000027941 */ /* 0x000fea0003800000 */
.L_x_55376:
        /* <DEDUP_REMOVED lines=16> */
.L_x_55382:
[----:B------:R-:W-:Y:S05]  /*3080*/  BSYNC B3 ;  /* 0x0000000000037941 */ /* 0x000fea0003800000 */
.L_x_55381:
        /* <DEDUP_REMOVED lines=43> */
.L_x_55380:
[----:B------:R-:W-:Y:S05]  /*3340*/  BSYNC B2 ;  /* 0x0000000000027941 */ /* 0x000fea0003800000 */
.L_x_55379:
        /* <DEDUP_REMOVED lines=9> */
.L_x_55375:
[----:B------:R-:W-:Y:S05]  /*33e0*/  BSYNC B1 ;  /* 0x0000000000017941 */ /* 0x000fea0003800000 */
.L_x_55374:
        /* <DEDUP_REMOVED lines=18> */
.L_x_55386:
[----:B------:R-:W-:-:S07]  /*3510*/  IMAD.MOV.U32 R14, RZ, RZ, R10 ;  /* 0x000000ffff0e7224 */ /* 0x000fce00078e000a */
.L_x_55387:
[----:B------:R-:W-:Y:S05]  /*3520*/  BSYNC B2 ;  /* 0x0000000000027941 */ /* 0x000fea0003800000 */
.L_x_55385:
        /* <DEDUP_REMOVED lines=16> */
.L_x_55391:
[----:B------:R-:W-:Y:S05]  /*3630*/  BSYNC B3 ;  /* 0x0000000000037941 */ /* 0x000fea0003800000 */
.L_x_55390:
        /* <DEDUP_REMOVED lines=44> */
.L_x_55389:
[----:B------:R-:W-:Y:S05]  /*3900*/  BSYNC B2 ;  /* 0x0000000000027941 */ /* 0x000fea0003800000 */
.L_x_55388:
        /* <DEDUP_REMOVED lines=9> */
.L_x_55384:
[----:B------:R-:W-:Y:S05]  /*39a0*/  BSYNC B1 ;  /* 0x0000000000017941 */ /* 0x000fea0003800000 */
.L_x_55383:
        /* <DEDUP_REMOVED lines=18> */
.L_x_55395:
[----:B------:R-:W-:-:S07]  /*3ad0*/  MOV R15, R10 ;  /* 0x0000000a000f7202 */ /* 0x000fce0000000f00 */
.L_x_55396:
[----:B------:R-:W-:Y:S05]  /*3ae0*/  BSYNC B2 ;  /* 0x0000000000027941 */ /* 0x000fea0003800000 */
.L_x_55394:
        /* <DEDUP_REMOVED lines=16> */
.L_x_55400:
[----:B------:R-:W-:Y:S05]  /*3bf0*/  BSYNC B3 ;  /* 0x0000000000037941 */ /* 0x000fea0003800000 */
.L_x_55399:
        /* <DEDUP_REMOVED lines=44> */
.L_x_55398:
[----:B------:R-:W-:Y:S05]  /*3ec0*/  BSYNC B2 ;  /* 0x0000000000027941 */ /* 0x000fea0003800000 */
.L_x_55397:
        /* <DEDUP_REMOVED lines=9> */
.L_x_55393:
[----:B------:R-:W-:Y:S05]  /*3f60*/  BSYNC B1 ;  /* 0x0000000000017941 */ /* 0x000fea0003800000 */
.L_x_55392:
        /* <DEDUP_REMOVED lines=20> */
.L_x_55402:
[----:B------:R-:W-:Y:S05]  /*40b0*/  BSYNC B1 ;  /* 0x0000000000017941 */ /* 0x000fea0003800000 */
.L_x_55401:
        /* <DEDUP_REMOVED lines=21> */
.L_x_55406:
[----:B------:R-:W-:-:S07]  /*4210*/  IMAD.MOV.U32 R169, RZ, RZ, R10 ;  /* 0x000000ffffa97224 */ /* 0x000fce00078e000a */
.L_x_55407:
[----:B------:R-:W-:Y:S05]  /*4220*/  BSYNC B2 ;  /* 0x0000000000027941 */ /* 0x000fea0003800000 */
.L_x_55405:
        /* <DEDUP_REMOVED lines=16> */
.L_x_55411:
[----:B------:R-:W-:Y:S05]  /*4330*/  BSYNC B3 ;  /* 0x0000000000037941 */ /* 0x000fea0003800000 */
.L_x_55410:
        /* <DEDUP_REMOVED lines=43> */
.L_x_55409:
[----:B------:R-:W-:Y:S05]  /*45f0*/  BSYNC B2 ;  /* 0x0000000000027941 */ /* 0x000fea0003800000 */
.L_x_55408:
        /* <DEDUP_REMOVED lines=9> */
.L_x_55404:
[----:B------:R-:W-:Y:S05]  /*4690*/  BSYNC B1 ;  /* 0x0000000000017941 */ /* 0x000fea0003800000 */
.L_x_55403:
        /* <DEDUP_REMOVED lines=18> */
.L_x_55415:
[----:B------:R-:W-:-:S07]  /*47c0*/  IMAD.MOV.U32 R161, RZ, RZ, R10 ;  /* 0x000000ffffa17224 */ /* 0x000fce00078e000a */
.L_x_55416:
[----:B------:R-:W-:Y:S05]  /*47d0*/  BSYNC B2 ;  /* 0x0000000000027941 */ /* 0x000fea0003800000 */
.L_x_55414:
        /* <DEDUP_REMOVED lines=16> */
.L_x_55420:
[----:B------:R-:W-:Y:S05]  /*48e0*/  BSYNC B3 ;  /* 0x0000000000037941 */ /* 0x000fea0003800000 */
.L_x_55419:
        /* <DEDUP_REMOVED lines=43> */
.L_x_55418:
[----:B------:R-:W-:Y:S05]  /*4ba0*/  BSYNC B2 ;  /* 0x0000000000027941 */ /* 0x000fea0003800000 */
.L_x_55417:
        /* <DEDUP_REMOVED lines=9> */
.L_x_55413:
[----:B------:R-:W-:Y:S05]  /*4c40*/  BSYNC B1 ;  /* 0x0000000000017941 */ /* 0x000fea0003800000 */
.L_x_55412:
        /* <DEDUP_REMOVED lines=18> */
.L_x_55424:
[----:B------:R-:W-:-:S07]  /*4d70*/  IMAD.MOV.U32 R14, RZ, RZ, R10 ;  /* 0x000000ffff0e7224 */ /* 0x000fce00078e000a */
.L_x_55425:
[----:B------:R-:W-:Y:S05]  /*4d80*/  BSYNC B2 ;  /* 0x0000000000027941 */ /* 0x000fea0003800000 */
.L_x_55423:
        /* <DEDUP_REMOVED lines=16> */
.L_x_55429:
[----:B------:R-:W-:Y:S05]  /*4e90*/  BSYNC B3 ;  /* 0x0000000000037941 */ /* 0x000fea0003800000 */
.L_x_55428:
        /* <DEDUP_REMOVED lines=44> */
.L_x_55427:
[----:B------:R-:W-:Y:S05]  /*5160*/  BSYNC B2 ;  /* 0x0000000000027941 */ /* 0x000fea0003800000 */
.L_x_55426:
        /* <DEDUP_REMOVED lines=9> */
.L_x_55422:
[----:B------:R-:W-:Y:S05]  /*5200*/  BSYNC B1 ;  /* 0x0000000000017941 */ /* 0x000fea0003800000 */
.L_x_55421:
        /* <DEDUP_REMOVED lines=18> */
.L_x_55433:
[----:B------:R-:W-:-:S07]  /*5330*/  MOV R15, R10 ;  /* 0x0000000a000f7202 */ /* 0x000fce0000000f00 */
.L_x_55434:
[----:B------:R-:W-:Y:S05]  /*5340*/  BSYNC B2 ;  /* 0x0000000000027941 */ /* 0x000fea0003800000 */
.L_x_55432:
        /* <DEDUP_REMOVED lines=16> */
.L_x_55438:
[----:B------:R-:W-:Y:S05]  /*5450*/  BSYNC B3 ;  /* 0x0000000000037941 */ /* 0x000fea0003800000 */
.L_x_55437:
        /* <DEDUP_REMOVED lines=44> */
.L_x_55436:
[----:B------:R-:W-:Y:S05]  /*5720*/  BSYNC B2 ;  /* 0x0000000000027941 */ /* 0x000fea0003800000 */
.L_x_55435:
        /* <DEDUP_REMOVED lines=9> */
.L_x_55431:
[----:B------:R-:W-:Y:S05]  /*57c0*/  BSYNC B1 ;  /* 0x0000000000017941 */ /* 0x000fea0003800000 */
.L_x_55430:
        /* <DEDUP_REMOVED lines=14> */
[----:B------:R-:W-:Y:S01]  /*58b0*/  LOP3.LUT R175, R11, 0xff, RZ, 0xc0, !PT ;  /* 0x000000ff0baf7812 */ /* 0x000fe200078ec0ff */
[----:B------:R-:W-:-:S05]  /*58c0*/  IMAD R165, R165, 0x1000000, R174 ;  /* 0x01000000a5a57824 */ /* 0x000fca00078e02ae */
[----:B------:R-:W-:-:S05]  /*58d0*/  LEA R176, R176, R165, 0x8 ;  /* 0x000000a5b0b07211 */ /* 0x000fca00078e40ff */
[----:B------:R-:W-:Y:S02]  /*58e0*/  IMAD.IADD R175, R176, 0x1, R175 ;  /* 0x00000001b0af7824 */ /* 0x000fe400078e02af */
[----:B0-----:R-:W-:-:S05]  /*58f0*/  IMAD.WIDE.U32 R164, R164, 0x4, R166 ;  /* 0x00000004a4a47825 */ /* 0x001fca00078e00a6 */
[----:B------:R0:W-:Y:S02]  /*5900*/  STG.E desc[UR6][R164.64], R175 ;  /* 0x000000afa4007986 */ /* 0x0001e4000c101906 */
.L_x_55440:
[----:B------:R-:W-:Y:S05]  /*5910*/  BSYNC B1 ;  /* 0x0000000000017941 */ /* 0x000fea0003800000 */
.L_x_55439:
        /* <DEDUP_REMOVED lines=21> */
.L_x_55444:
[----:B------:R-:W-:-:S07]  /*5a70*/  IMAD.MOV.U32 R173, RZ, RZ, R10 ;  /* 0x000000ffffad7224 */ /* 0x000fce00078e000a */
.L_x_55445:
[----:B------:R-:W-:Y:S05]  /*5a80*/  BSYNC B2 ;  /* 0x0000000000027941 */ /* 0x000fea0003800000 */
.L_x_55443:
        /* <DEDUP_REMOVED lines=16> */
.L_x_55449:
[----:B------:R-:W-:Y:S05]  /*5b90*/  BSYNC B3 ;  /* 0x0000000000037941 */ /* 0x000fea0003800000 */
.L_x_55448:
        /* <DEDUP_REMOVED lines=43> */
.L_x_55447:
[----:B------:R-:W-:Y:S05]  /*5e50*/  BSYNC B2 ;  /* 0x0000000000027941 */ /* 0x000fea0003800000 */
.L_x_55446:
        /* <DEDUP_REMOVED lines=9> */
.L_x_55442:
[----:B------:R-:W-:Y:S05]  /*5ef0*/  BSYNC B1 ;  /* 0x0000000000017941 */ /* 0x000fea0003800000 */
.L_x_55441:
        /* <DEDUP_REMOVED lines=18> */
.L_x_55453:
[----:B------:R-:W-:-:S07]  /*6020*/  IMAD.MOV.U32 R165, RZ, RZ, R10 ;  /* 0x000000ffffa57224 */ /* 0x000fce00078e000a */
.L_x_55454:
[----:B------:R-:W-:Y:S05]  /*6030*/  BSYNC B2 ;  /* 0x0000000000027941 */ /* 0x000fea0003800000 */
.L_x_55452:
        /* <DEDUP_REMOVED lines=16> */
.L_x_55458:
[----:B------:R-:W-:Y:S05]  /*6140*/  BSYNC B3 ;  /* 0x0000000000037941 */ /* 0x000fea0003800000 */
.L_x_55457:
        /* <DEDUP_REMOVED lines=43> */
.L_x_55456:
[----:B------:R-:W-:Y:S05]  /*6400*/  BSYNC B2 ;  /* 0x0000000000027941 */ /* 0x000fea0003800000 */
.L_x_55455:
        /* <DEDUP_REMOVED lines=9> */
.L_x_55451:
[----:B------:R-:W-:Y:S05]  /*64a0*/  BSYNC B1 ;  /* 0x0000000000017941 */ /* 0x000fea0003800000 */
.L_x_55450:
        /* <DEDUP_REMOVED lines=18> */
.L_x_55462:
[----:B------:R-:W-:-:S07]  /*65d0*/  IMAD.MOV.U32 R14, RZ, RZ, R10 ;  /* 0x000000ffff0e7224 */ /* 0x000fce00078e000a */
.L_x_55463:
[----:B------:R-:W-:Y:S05]  /*65e0*/  BSYNC B2 ;  /* 0x0000000000027941 */ /* 0x000fea0003800000 */
.L_x_55461:
        /* <DEDUP_REMOVED lines=16> */
.L_x_55467:
[----:B------:R-:W-:Y:S05]  /*66f0*/  BSYNC B3 ;  /* 0x0000000000037941 */ /* 0x000fea0003800000 */
.L_x_55466:
        /* <DEDUP_REMOVED lines=44> */
.L_x_55465:
[----:B------:R-:W-:Y:S05]  /*69c0*/  BSYNC B2 ;  /* 0x0000000000027941 */ /* 0x000fea0003800000 */
.L_x_55464:
        /* <DEDUP_REMOVED lines=9> */
.L_x_55460:
[----:B------:R-:W-:Y:S05]  /*6a60*/  BSYNC B1 ;  /* 0x0000000000017941 */ /* 0x000fea0003800000 */
.L_x_55459:
        /* <DEDUP_REMOVED lines=18> */
.L_x_55471:
[----:B------:R-:W-:-:S07]  /*6b90*/  MOV R15, R10 ;  /* 0x0000000a000f7202 */ /* 0x000fce0000000f00 */
.L_x_55472:
[----:B------:R-:W-:Y:S05]  /*6ba0*/  BSYNC B2 ;  /* 0x0000000000027941 */ /* 0x000fea0003800000 */
.L_x_55470:
        /* <DEDUP_REMOVED lines=16> */
.L_x_55476:
[----:B------:R-:W-:Y:S05]  /*6cb0*/  BSYNC B3 ;  /* 0x0000000000037941 */ /* 0x000fea0003800000 */
.L_x_55475:
        /* <DEDUP_REMOVED lines=44> */
.L_x_55474:
[----:B------:R-:W-:Y:S05]  /*6f80*/  BSYNC B2 ;  /* 0x0000000000027941 */ /* 0x000fea0003800000 */
.L_x_55473:
        /* <DEDUP_REMOVED lines=9> */
.L_x_55469:
[----:B------:R-:W-:Y:S05]  /*7020*/  BSYNC B1 ;  /* 0x0000000000017941 */ /* 0x000fea0003800000 */
.L_x_55468:
        /* <DEDUP_REMOVED lines=20> */
.L_x_55478:
[----:B------:R-:W-:Y:S05]  /*7170*/  BSYNC B1 ;  /* 0x0000000000017941 */ /* 0x000fea0003800000 */
.L_x_55477:
        /* <DEDUP_REMOVED lines=21> */
.L_x_55482:
[----:B------:R-:W-:-:S07]  /*72d0*/  IMAD.MOV.U32 R177, RZ, RZ, R10 ;  /* 0x000000ffffb17224 */ /* 0x000fce00078e000a */
.L_x_55483:
[----:B------:R-:W-:Y:S05]  /*72e0*/  BSYNC B2 ;  /* 0x0000000000027941 */ /* 0x000fea0003800000 */
.L_x_55481:
        /* <DEDUP_REMOVED lines=16> */
.L_x_55487:
[----:B------:R-:W-:Y:S05]  /*73f0*/  BSYNC B3 ;  /* 0x0000000000037941 */ /* 0x000fea0003800000 */
.L_x_55486:
        /* <DEDUP_REMOVED lines=43> */
.L_x_55485:
[----:B------:R-:W-:Y:S05]  /*76b0*/  BSYNC B2 ;  /* 0x0000000000027941 */ /* 0x000fea0003800000 */
.L_x_55484:
        /* <DEDUP_REMOVED lines=9> */
.L_x_55480:
[----:B------:R-:W-:Y:S05]  /*7750*/  BSYNC B1 ;  /* 0x0000000000017941 */ /* 0x000fea0003800000 */
.L_x_55479:
        /* <DEDUP_REMOVED lines=18> */
.L_x_55491:
[----:B------:R-:W-:-:S07]  /*7880*/  IMAD.MOV.U32 R169, RZ, RZ, R10 ;  /* 0x000000ffffa97224 */ /* 0x000fce00078e000a */
.L_x_55492:
[----:B------:R-:W-:Y:S05]  /*7890*/  BSYNC B2 ;  /* 0x0000000000027941 */ /* 0x000fea0003800000 */
.L_x_55490:
        /* <DEDUP_REMOVED lines=16> */
.L_x_55496:
[----:B------:R-:W-:Y:S05]  /*79a0*/  BSYNC B3 ;  /* 0x0000000000037941 */ /* 0x000fea0003800000 */
.L_x_55495:
        /* <DEDUP_REMOVED lines=43> */
.L_x_55494:
[----:B------:R-:W-:Y:S05]  /*7c60*/  BSYNC B2 ;  /* 0x0000000000027941 */ /* 0x000fea0003800000 */
.L_x_55493:
        /* <DEDUP_REMOVED lines=9> */
.L_x_55489:
[----:B------:R-:W-:Y:S05]  /*7d00*/  BSYNC B1 ;  /* 0x0000000000017941 */ /* 0x000fea0003800000 */
.L_x_55488:
        /* <DEDUP_REMOVED lines=18> */
.L_x_55500:
[----:B------:R-:W-:-:S07]  /*7e30*/  IMAD.MOV.U32 R14, RZ, RZ, R10 ;  /* 0x000000ffff0e7224 */ /* 0x000fce00078e000a */
.L_x_55501:
[----:B------:R-:W-:Y:S05]  /*7e40*/  BSYNC B2 ;  /* 0x0000000000027941 */ /* 0x000fea0003800000 */
.L_x_55499:
        /* <DEDUP_REMOVED lines=16> */
.L_x_55505:
[----:B------:R-:W-:Y:S05]  /*7f50*/  BSYNC B3 ;  /* 0x0000000000037941 */ /* 0x000fea0003800000 */
.L_x_55504:
        /* <DEDUP_REMOVED lines=44> */
.L_x_55503:
[----:B------:R-:W-:Y:S05]  /*8220*/  BSYNC B2 ;  /* 0x0000000000027941 */ /* 0x000fea0003800000 */
.L_x_55502:
        /* <DEDUP_REMOVED lines=9> */
.L_x_55498:
[----:B------:R-:W-:Y:S05]  /*82c0*/  BSYNC B1 ;  /* 0x0000000000017941 */ /* 0x000fea0003800000 */
.L_x_55497:
        /* <DEDUP_REMOVED lines=18> */
.L_x_55509:
[----:B------:R-:W-:-:S07]  /*83f0*/  MOV R15, R10 ;  /* 0x0000000a000f7202 */ /* 0x000fce0000000f00 */
.L_x_55510:
[----:B------:R-:W-:Y:S05]  /*8400*/  BSYNC B2 ;  /* 0x0000000000027941 */ /* 0x000fea0003800000 */
.L_x_55508:
        /* <DEDUP_REMOVED lines=16> */
.L_x_55514:
[----:B------:R-:W-:Y:S05]  /*8510*/  BSYNC B3 ;  /* 0x0000000000037941 */ /* 0x000fea0003800000 */
.L_x_55513:
        /* <DEDUP_REMOVED lines=44> */
.L_x_55512:
[----:B------:R-:W-:Y:S05]  /*87e0*/  BSYNC B2 ;  /* 0x0000000000027941 */ /* 0x000fea0003800000 */
.L_x_55511:
        /* <DEDUP_REMOVED lines=9> */
.L_x_55507:
[----:B------:R-:W-:Y:S05]  /*8880*/  BSYNC B1 ;  /* 0x0000000000017941 */ /* 0x000fea0003800000 */
.L_x_55506:
        /* <DEDUP_REMOVED lines=20> */
.L_x_55516:
[----:B------:R-:W-:Y:S05]  /*89d0*/  BSYNC B1 ;  /* 0x0000000000017941 */ /* 0x000fea0003800000 */
.L_x_55515:
        /* <DEDUP_REMOVED lines=21> */
.L_x_55520:
[----:B------:R-:W-:-:S07]  /*8b30*/  IMAD.MOV.U32 R181, RZ, RZ, R10 ;  /* 0x000000ffffb57224 */ /* 0x000fce00078e000a */
.L_x_55521:
[----:B------:R-:W-:Y:S05]  /*8b40*/  BSYNC B2 ;  /* 0x0000000000027941 */ /* 0x000fea0003800000 */
.L_x_55519:
        /* <DEDUP_REMOVED lines=16> */
.L_x_55525:
[----:B------:R-:W-:Y:S05]  /*8c50*/  BSYNC B3 ;  /* 0x0000000000037941 */ /* 0x000fea0003800000 */
.L_x_55524:
        /* <DEDUP_REMOVED lines=43> */
.L_x_55523:
[----:B------:R-:W-:Y:S05]  /*8f10*/  BSYNC B2 ;  /* 0x0000000000027941 */ /* 0x000fea0003800000 */
.L_x_55522:
        /* <DEDUP_REMOVED lines=9> */
.L_x_55518:
[----:B------:R-:W-:Y:S05]  /*8fb0*/  BSYNC B1 ;  /* 0x0000000000017941 */ /* 0x000fea0003800000 */
.L_x_55517:
        /* <DEDUP_REMOVED lines=18> */
.L_x_55529:
[----:B------:R-:W-:-:S07]  /*90e0*/  IMAD.MOV.U32 R173, RZ, RZ, R10 ;  /* 0x000000ffffad7224 */ /* 0x000fce00078e000a */
.L_x_55530:
[----:B------:R-:W-:Y:S05]  /*90f0*/  BSYNC B2 ;  /* 0x0000000000027941 */ /* 0x000fea0003800000 */
.L_x_55528:
        /* <DEDUP_REMOVED lines=16> */
.L_x_55534:
[----:B------:R-:W-:Y:S05]  /*9200*/  BSYNC B3 ;  /* 0x0000000000037941 */ /* 0x000fea0003800000 */
.L_x_55533:
        /* <DEDUP_REMOVED lines=43> */
.L_x_55532:
[----:B------:R-:W-:Y:S05]  /*94c0*/  BSYNC B2 ;  /* 0x0000000000027941 */ /* 0x000fea0003800000 */
.L_x_55531:
        /* <DEDUP_REMOVED lines=9> */
.L_x_55527:
[----:B------:R-:W-:Y:S05]  /*9560*/  BSYNC B1 ;  /* 0x0000000000017941 */ /* 0x000fea0003800000 */
.L_x_55526:
        /* <DEDUP_REMOVED lines=18> */
.L_x_55538:
[----:B------:R-:W-:-:S07]  /*9690*/  IMAD.MOV.U32 R14, RZ, RZ, R10 ;  /* 0x000000ffff0e7224 */ /* 0x000fce00078e000a */
.L_x_55539:
[----:B------:R-:W-:Y:S05]  /*96a0*/  BSYNC B2 ;  /* 0x0000000000027941 */ /* 0x000fea0003800000 */
.L_x_55537:
        /* <DEDUP_REMOVED lines=16> */
.L_x_55543:
[----:B------:R-:W-:Y:S05]  /*97b0*/  BSYNC B3 ;  /* 0x0000000000037941 */ /* 0x000fea0003800000 */
.L_x_55542:
        /* <DEDUP_REMOVED lines=44> */
.L_x_55541:
[----:B------:R-:W-:Y:S05]  /*9a80*/  BSYNC B2 ;  /* 0x0000000000027941 */ /* 0x000fea0003800000 */
.L_x_55540:
        /* <DEDUP_REMOVED lines=9> */
.L_x_55536:
[----:B------:R-:W-:Y:S05]  /*9b20*/  BSYNC B1 ;  /* 0x0000000000017941 */ /* 0x000fea0003800000 */
.L_x_55535:
        /* <DEDUP_REMOVED lines=18> */
.L_x_55547:
[----:B------:R-:W-:-:S07]  /*9c50*/  MOV R15, R10 ;  /* 0x0000000a000f7202 */ /* 0x000fce0000000f00 */
.L_x_55548:
[----:B------:R-:W-:Y:S05]  /*9c60*/  BSYNC B2 ;  /* 0x0000000000027941 */ /* 0x000fea0003800000 */
.L_x_55546:
        /* <DEDUP_REMOVED lines=16> */
.L_x_55552:
[----:B------:R-:W-:Y:S05]  /*9d70*/  BSYNC B3 ;  /* 0x0000000000037941 */ /* 0x000fea0003800000 */
.L_x_55551:
        /* <DEDUP_REMOVED lines=44> */
.L_x_55550:
[----:B------:R-:W-:Y:S05]  /*a040*/  BSYNC B2 ;  /* 0x0000000000027941 */ /* 0x000fea0003800000 */
.L_x_55549:
        /* <DEDUP_REMOVED lines=9> */
.L_x_55545:
[----:B------:R-:W-:Y:S05]  /*a0e0*/  BSYNC B1 ;  /* 0x0000000000017941 */ /* 0x000fea0003800000 */
.L_x_55544:
        /* <DEDUP_REMOVED lines=20> */
.L_x_55554:
[----:B------:R-:W-:Y:S05]  /*a230*/  BSYNC B1 ;  /* 0x0000000000017941 */ /* 0x000fea0003800000 */
.L_x_55553:
        /* <DEDUP_REMOVED lines=21> */
.L_x_55558:
[----:B------:R-:W-:-:S07]  /*a390*/  IMAD.MOV.U32 R185, RZ, RZ, R10 ;  /* 0x000000ffffb97224 */ /* 0x000fce00078e000a */
.L_x_55559:
[----:B------:R-:W-:Y:S05]  /*a3a0*/  BSYNC B2 ;  /* 0x0000000000027941 */ /* 0x000fea0003800000 */
.L_x_55557:
        /* <DEDUP_REMOVED lines=16> */
.L_x_55563:
[----:B------:R-:W-:Y:S05]  /*a4b0*/  BSYNC B3 ;  /* 0x0000000000037941 */ /* 0x000fea0003800000 */
.L_x_55562:
        /* <DEDUP_REMOVED lines=43> */
.L_x_55561:
[----:B------:R-:W-:Y:S05]  /*a770*/  BSYNC B2 ;  /* 0x0000000000027941 */ /* 0x000fea0003800000 */
.L_x_55560:
        /* <DEDUP_REMOVED lines=9> */
.L_x_55556:
[----:B------:R-:W-:Y:S05]  /*a810*/  BSYNC B1 ;  /* 0x0000000000017941 */ /* 0x000fea0003800000 */
.L_x_55555:
        /* <DEDUP_REMOVED lines=18> */
.L_x_55567:
[----:B------:R-:W-:-:S07]  /*a940*/  IMAD.MOV.U32 R177, RZ, RZ, R10 ;  /* 0x000000ffffb17224 */ /* 0x000fce00078e000a */
.L_x_55568:
[----:B------:R-:W-:Y:S05]  /*a950*/  BSYNC B2 ;  /* 0x0000000000027941 */ /* 0x000fea0003800000 */
.L_x_55566:
        /* <DEDUP_REMOVED lines=16> */
.L_x_55572:
[----:B------:R-:W-:Y:S05]  /*aa60*/  BSYNC B3 ;  /* 0x0000000000037941 */ /* 0x000fea0003800000 */
.L_x_55571:
        /* <DEDUP_REMOVED lines=43> */
.L_x_55570:
[----:B------:R-:W-:Y:S05]  /*ad20*/  BSYNC B2 ;  /* 0x0000000000027941 */ /* 0x000fea0003800000 */
.L_x_55569:
        /* <DEDUP_REMOVED lines=9> */
.L_x_55565:
[----:B------:R-:W-:Y:S05]  /*adc0*/  BSYNC B1 ;  /* 0x0000000000017941 */ /* 0x000fea0003800000 */
.L_x_55564:
        /* <DEDUP_REMOVED lines=18> */
.L_x_55576:
[----:B------:R-:W-:-:S07]  /*aef0*/  IMAD.MOV.U32 R14, RZ, RZ, R10 ;  /* 0x000000ffff0e7224 */ /* 0x000fce00078e000a */
.L_x_55577:
[----:B------:R-:W-:Y:S05]  /*af00*/  BSYNC B2 ;  /* 0x0000000000027941 */ /* 0x000fea0003800000 */
.L_x_55575:
        /* <DEDUP_REMOVED lines=16> */
.L_x_55581:
[----:B------:R-:W-:Y:S05]  /*b010*/  BSYNC B3 ;  /* 0x0000000000037941 */ /* 0x000fea0003800000 */
.L_x_55580:
        /* <DEDUP_REMOVED lines=44> */
.L_x_55579:
[----:B------:R-:W-:Y:S05]  /*b2e0*/  BSYNC B2 ;  /* 0x0000000000027941 */ /* 0x000fea0003800000 */
.L_x_55578:
        /* <DEDUP_REMOVED lines=9> */
.L_x_55574:
[----:B------:R-:W-:Y:S05]  /*b380*/  BSYNC B1 ;  /* 0x0000000000017941 */ /* 0x000fea0003800000 */
.L_x_55573:
        /* <DEDUP_REMOVED lines=18> */
.L_x_55585:
[----:B------:R-:W-:-:S07]  /*b4b0*/  MOV R15, R10 ;  /* 0x0000000a000f7202 */ /* 0x000fce0000000f00 */
.L_x_55586:
[----:B------:R-:W-:Y:S05]  /*b4c0*/  BSYNC B2 ;  /* 0x0000000000027941 */ /* 0x000fea0003800000 */
.L_x_55584:
        /* <DEDUP_REMOVED lines=16> */
.L_x_55590:
[----:B------:R-:W-:Y:S05]  /*b5d0*/  BSYNC B3 ;  /* 0x0000000000037941 */ /* 0x000fea0003800000 */
.L_x_55589:
        /* <DEDUP_REMOVED lines=44> */
.L_x_55588:
[----:B------:R-:W-:Y:S05]  /*b8a0*/  BSYNC B2 ;  /* 0x0000000000027941 */ /* 0x000fea0003800000 */
.L_x_55587:
        /* <DEDUP_REMOVED lines=9> */
.L_x_55583:
[----:B------:R-:W-:Y:S05]  /*b940*/  BSYNC B1 ;  /* 0x0000000000017941 */ /* 0x000fea0003800000 */
.L_x_55582:
        /* <DEDUP_REMOVED lines=20> */
.L_x_55592:
[----:B------:R-:W-:Y:S05]  /*ba90*/  BSYNC B1 ;  /* 0x0000000000017941 */ /* 0x000fea0003800000 */
.L_x_55591:
        /* <DEDUP_REMOVED lines=21> */
.L_x_55596:
[----:B------:R-:W-:-:S07]  /*bbf0*/  IMAD.MOV.U32 R189, RZ, RZ, R10 ;  /* 0x000000ffffbd7224 */ /* 0x000fce00078e000a */
.L_x_55597:
[----:B------:R-:W-:Y:S05]  /*bc00*/  BSYNC B2 ;  /* 0x0000000000027941 */ /* 0x000fea0003800000 */
.L_x_55595:
        /* <DEDUP_REMOVED lines=16> */
.L_x_55601:
[----:B------:R-:W-:Y:S05]  /*bd10*/  BSYNC B3 ;  /* 0x0000000000037941 */ /* 0x000fea0003800000 */
.L_x_55600:
        /* <DEDUP_REMOVED lines=43> */
.L_x_55599:
[----:B------:R-:W-:Y:S05]  /*bfd0*/  BSYNC B2 ;  /* 0x0000000000027941 */ /* 0x000fea0003800000 */
.L_x_55598:
        /* <DEDUP_REMOVED lines=9> */
.L_x_55594:
[----:B------:R-:W-:Y:S05]  /*c070*/  BSYNC B1 ;  /* 0x0000000000017941 */ /* 0x000fea0003800000 */
.L_x_55593:
        /* <DEDUP_REMOVED lines=18> */
.L_x_55605:
[----:B------:R-:W-:-:S07]  /*c1a0*/  IMAD.MOV.U32 R181, RZ, RZ, R10 ;  /* 0x000000ffffb57224 */ /* 0x000fce00078e000a */
.L_x_55606:
[----:B------:R-:W-:Y:S05]  /*c1b0*/  BSYNC B2 ;  /* 0x0000000000027941 */ /* 0x000fea0003800000 */
.L_x_55604:
        /* <DEDUP_REMOVED lines=16> */
.L_x_55610:
[----:B------:R-:W-:Y:S05]  /*c2c0*/  BSYNC B3 ;  /* 0x0000000000037941 */ /* 0x000fea0003800000 */
.L_x_55609:
        /* <DEDUP_REMOVED lines=43> */
.L_x_55608:
[----:B------:R-:W-:Y:S05]  /*c580*/  BSYNC B2 ;  /* 0x0000000000027941 */ /* 0x000fea0003800000 */
.L_x_55607:
        /* <DEDUP_REMOVED lines=9> */
.L_x_55603:
[----:B------:R-:W-:Y:S05]  /*c620*/  BSYNC B1 ;  /* 0x0000000000017941 */ /* 0x000fea0003800000 */
.L_x_55602:
        /* <DEDUP_REMOVED lines=18> */
.L_x_55614:
[----:B------:R-:W-:-:S07]  /*c750*/  IMAD.MOV.U32 R14, RZ, RZ, R10 ;  /* 0x000000ffff0e7224 */ /* 0x000fce00078e000a */
.L_x_55615:
[----:B------:R-:W-:Y:S05]  /*c760*/  BSYNC B2 ;  /* 0x0000000000027941 */ /* 0x000fea0003800000 */
.L_x_55613:
        /* <DEDUP_REMOVED lines=16> */
.L_x_55619:
[----:B------:R-:W-:Y:S05]  /*c870*/  BSYNC B3 ;  /* 0x0000000000037941 */ /* 0x000fea0003800000 */
.L_x_55618:
        /* <DEDUP_REMOVED lines=44> */
.L_x_55617:
[----:B------:R-:W-:Y:S05]  /*cb40*/  BSYNC B2 ;  /* 0x0000000000027941 */ /* 0x000fea0003800000 */
.L_x_55616:
        /* <DEDUP_REMOVED lines=9> */
.L_x_55612:
[----:B------:R-:W-:Y:S05]  /*cbe0*/  BSYNC B1 ;  /* 0x0000000000017941 */ /* 0x000fea0003800000 */
.L_x_55611:
        /* <DEDUP_REMOVED lines=18> */
.L_x_55623:
[----:B------:R-:W-:-:S07]  /*cd10*/  MOV R15, R10 ;  /* 0x0000000a000f7202 */ /* 0x000fce0000000f00 */
.L_x_55624:
[----:B------:R-:W-:Y:S05]  /*cd20*/  BSYNC B2 ;  /* 0x0000000000027941 */ /* 0x000fea0003800000 */
.L_x_55622:
        /* <DEDUP_REMOVED lines=16> */
.L_x_55628:
[----:B------:R-:W-:Y:S05]  /*ce30*/  BSYNC B3 ;  /* 0x0000000000037941 */ /* 0x000fea0003800000 */
.L_x_55627:
        /* <DEDUP_REMOVED lines=44> */
.L_x_55626:
[----:B------:R-:W-:Y:S05]  /*d100*/  BSYNC B2 ;  /* 0x0000000000027941 */ /* 0x000fea0003800000 */
.L_x_55625:
        /* <DEDUP_REMOVED lines=9> */
.L_x_55621:
[----:B------:R-:W-:Y:S05]  /*d1a0*/  BSYNC B1 ;  /* 0x0000000000017941 */ /* 0x000fea0003800000 */
.L_x_55620:
        /* <DEDUP_REMOVED lines=20> */
.L_x_55630:
[----:B------:R-:W-:Y:S05]  /*d2f0*/  BSYNC B1 ;  /* 0x0000000000017941 */ /* 0x000fea0003800000 */
.L_x_55629:
[----:B--2---:R-:W-:Y:S01]  /*d300*/  @P3 IMAD.WIDE.U32 R186, R188, 0x10, R186 ;  /* 0x00000010bcba3825 */ /* 0x004fe200078e00ba */
[----:B------:R-:W2:Y:S04]  /*d310*/  @P0 LDG.E.128 R148, desc[UR6][R190.64] ;  /* 0x00000006be940981 */ /* 0x000ea8000c1e1d00 */
[----:B-----5:R1:W5:Y:S01]  /*d320*/  @P3 LDG.E.128 R144, desc[UR6][R186.64] ;  /* 0x00000006ba903981 */ /* 0x020362000c1e1d00 */
[----:B------:R-:W-:Y:S01]  /*d330*/  @!P4 ISETP.NE.U32.AND P1, PT, R218, RZ, PT ;  /* 0x000000ffda00c20c */ /* 0x000fe20003f25070 */
[----:B------:R-:W-:Y:S01]  /*d340*/  BSSY B1, `(.L_x_55631) ;  /* 0x0000059000017945 */ /* 0x000fe20003800000 */
[----:B0-----:R-:W-:Y:S02]  /*d350*/  @!P4 MOV R193, R192 ;  /* 0x000000c000c1c202 */ /* 0x001fe40000000f00 */
        /* <DEDUP_REMOVED lines=15> */
.L_x_55634:
[----:B------:R-:W-:-:S07]  /*d450*/  IMAD.MOV.U32 R8, RZ, RZ, R10 ;  /* 0x000000ffff087224 */ /* 0x000fce00078e000a */
.L_x_55635:
[----:B------:R-:W-:Y:S05]  /*d460*/  BSYNC B2 ;  /* 0x0000000000027941 */ /* 0x000fea0003800000 */
.L_x_55633:
        /* <DEDUP_REMOVED lines=16> */
.L_x_55639:
[----:B------:R-:W-:Y:S05]  /*d570*/  BSYNC B3 ;  /* 0x0000000000037941 */ /* 0x000fea0003800000 */
.L_x_55638:
        /* <DEDUP_REMOVED lines=43> */
.L_x_55637:
[----:B------:R-:W-:Y:S05]  /*d830*/  BSYNC B2 ;  /* 0x0000000000027941 */ /* 0x000fea0003800000 */
.L_x_55636:
        /* <DEDUP_REMOVED lines=9> */
.L_x_55632:
[----:B------:R-:W-:Y:S05]  /*d8d0*/  BSYNC B1 ;  /* 0x0000000000017941 */ /* 0x000fea0003800000 */
.L_x_55631:
        /* <DEDUP_REMOVED lines=18> */
.L_x_55643:
[----:B------:R-:W-:-:S07]  /*da00*/  IMAD.MOV.U32 R8, RZ, RZ, R10 ;  /* 0x000000ffff087224 */ /* 0x000fce00078e000a */
.L_x_55644:
[----:B------:R-:W-:Y:S05]  /*da10*/  BSYNC B2 ;  /* 0x0000000000027941 */ /* 0x000fea0003800000 */
.L_x_55642:
        /* <DEDUP_REMOVED lines=16> */
.L_x_55648:
[----:B------:R-:W-:Y:S05]  /*db20*/  BSYNC B3 ;  /* 0x0000000000037941 */ /* 0x000fea0003800000 */
.L_x_55647:
        /* <DEDUP_REMOVED lines=43> */
.L_x_55646:
[----:B------:R-:W-:Y:S05]  /*dde0*/  BSYNC B2 ;  /* 0x0000000000027941 */ /* 0x000fea0003800000 */
.L_x_55645:
        /* <DEDUP_REMOVED lines=9> */
.L_x_55641:
[----:B------:R-:W-:Y:S05]  /*de80*/  BSYNC B1 ;  /* 0x0000000000017941 */ /* 0x000fea0003800000 */
.L_x_55640:
        /* <DEDUP_REMOVED lines=18> */
.L_x_55652:
[----:B------:R-:W-:-:S07]  /*dfb0*/  IMAD.MOV.U32 R8, RZ, RZ, R10 ;  /* 0x000000ffff087224 */ /* 0x000fce00078e000a */
.L_x_55653:
[----:B------:R-:W-:Y:S05]  /*dfc0*/  BSYNC B2 ;  /* 0x0000000000027941 */ /* 0x000fea0003800000 */
.L_x_55651:
        /* <DEDUP_REMOVED lines=16> */
.L_x_55657:
[----:B------:R-:W-:Y:S05]  /*e0d0*/  BSYNC B3 ;  /* 0x0000000000037941 */ /* 0x000fea0003800000 */
.L_x_55656:
        /* <DEDUP_REMOVED lines=44> */
.L_x_55655:
[----:B------:R-:W-:Y:S05]  /*e3a0*/  BSYNC B2 ;  /* 0x0000000000027941 */ /* 0x000fea0003800000 */
.L_x_55654:
        /* <DEDUP_REMOVED lines=9> */
.L_x_55650:
[----:B------:R-:W-:Y:S05]  /*e440*/  BSYNC B1 ;  /* 0x0000000000017941 */ /* 0x000fea0003800000 */
.L_x_55649:
        /* <DEDUP_REMOVED lines=18> */
.L_x_55661:
[----:B------:R-:W-:-:S07]  /*e570*/  MOV R8, R10 ;  /* 0x0000000a00087202 */ /* 0x000fce0000000f00 */
.L_x_55662:
[----:B------:R-:W-:Y:S05]  /*e580*/  BSYNC B2 ;  /* 0x0000000000027941 */ /* 0x000fea0003800000 */
.L_x_55660:
        /* <DEDUP_REMOVED lines=16> */
.L_x_55666:
[----:B------:R-:W-:Y:S05]  /*e690*/  BSYNC B3 ;  /* 0x0000000000037941 */ /* 0x000fea0003800000 */
.L_x_55665:
        /* <DEDUP_REMOVED lines=44> */
.L_x_55664:
[----:B------:R-:W-:Y:S05]  /*e960*/  BSYNC B2 ;  /* 0x0000000000027941 */ /* 0x000fea0003800000 */
.L_x_55663:
        /* <DEDUP_REMOVED lines=9> */
.L_x_55659:
[----:B------:R-:W-:Y:S05]  /*ea00*/  BSYNC B1 ;  /* 0x0000000000017941 */ /* 0x000fea0003800000 */
.L_x_55658:
        /* <DEDUP_REMOVED lines=20> */
.L_x_55668:
[----:B------:R-:W-:Y:S05]  /*eb50*/  BSYNC B1 ;  /* 0x0000000000017941 */ /* 0x000fea0003800000 */
.L_x_55667:
        /* <DEDUP_REMOVED lines=21> */
.L_x_55672:
[----:B------:R-:W-:-:S07]  /*ecb0*/  IMAD.MOV.U32 R11, RZ, RZ, R10 ;  /* 0x000000ffff0b7224 */ /* 0x000fce00078e000a */
.L_x_55673:
[----:B------:R-:W-:Y:S05]  /*ecc0*/  BSYNC B2 ;  /* 0x0000000000027941 */ /* 0x000fea0003800000 */
.L_x_55671:
        /* <DEDUP_REMOVED lines=16> */
.L_x_55677:
[----:B------:R-:W-:Y:S05]  /*edd0*/  BSYNC B3 ;  /* 0x0000000000037941 */ /* 0x000fea0003800000 */
.L_x_55676:
        /* <DEDUP_REMOVED lines=44> */
.L_x_55675:
[----:B------:R-:W-:Y:S05]  /*f0a0*/  BSYNC B2 ;  /* 0x0000000000027941 */ /* 0x000fea0003800000 */
.L_x_55674:
        /* <DEDUP_REMOVED lines=9> */
.L_x_55670:
[----:B------:R-:W-:Y:S05]  /*f140*/  BSYNC B1 ;  /* 0x0000000000017941 */ /* 0x000fea0003800000 */
.L_x_55669:
        /* <DEDUP_REMOVED lines=18> */
.L_x_55681:
[----:B------:R-:W-:-:S07]  /*f270*/  MOV R13, R10 ;  /* 0x0000000a000d7202 */ /* 0x000fce0000000f00 */
.L_x_55682:
[----:B------:R-:W-:Y:S05]  /*f280*/  BSYNC B2 ;  /* 0x0000000000027941 */ /* 0x000fea0003800000 */
.L_x_55680:
        /* <DEDUP_REMOVED lines=16> */
.L_x_55686:
[----:B------:R-:W-:Y:S05]  /*f390*/  BSYNC B3 ;  /* 0x0000000000037941 */ /* 0x000fea0003800000 */
.L_x_55685:
        /* <DEDUP_REMOVED lines=44> */
.L_x_55684:
[----:B------:R-:W-:Y:S05]  /*f660*/  BSYNC B2 ;  /* 0x0000000000027941 */ /* 0x000fea0003800000 */
.L_x_55683:
        /* <DEDUP_REMOVED lines=9> */
.L_x_55679:
[----:B------:R-:W-:Y:S05]  /*f700*/  BSYNC B1 ;  /* 0x0000000000017941 */ /* 0x000fea0003800000 */
.L_x_55678:
        /* <DEDUP_REMOVED lines=18> */
.L_x_55690:
[----:B------:R-:W-:-:S07]  /*f830*/  IMAD.MOV.U32 R14, RZ, RZ, R10 ;  /* 0x000000ffff0e7224 */ /* 0x000fce00078e000a */
.L_x_55691:
[----:B------:R-:W-:Y:S05]  /*f840*/  BSYNC B2 ;  /* 0x0000000000027941 */ /* 0x000fea0003800000 */
.L_x_55689:
        /* <DEDUP_REMOVED lines=16> */
.L_x_55695:
[----:B------:R-:W-:Y:S05]  /*f950*/  BSYNC B3 ;  /* 0x0000000000037941 */ /* 0x000fea0003800000 */
.L_x_55694:
        /* <DEDUP_REMOVED lines=44> */
.L_x_55693:
[----:B------:R-:W-:Y:S05]  /*fc20*/  BSYNC B2 ;  /* 0x0000000000027941 */ /* 0x000fea0003800000 */
.L_x_55692:
        /* <DEDUP_REMOVED lines=9> */
.L_x_55688:
[----:B------:R-:W-:Y:S05]  /*fcc0*/  BSYNC B1 ;  /* 0x0000000000017941 */ /* 0x000fea0003800000 */
.L_x_55687:
        /* <DEDUP_REMOVED lines=18> */
.L_x_55699:
[----:B------:R-:W-:-:S07]  /*fdf0*/  MOV R15, R10 ;  /* 0x0000000a000f7202 */ /* 0x000fce0000000f00 */
.L_x_55700:
[----:B------:R-:W-:Y:S05]  /*fe00*/  BSYNC B2 ;  /* 0x0000000000027941 */ /* 0x000fea0003800000 */
.L_x_55698:
        /* <DEDUP_REMOVED lines=16> */
.L_x_55704:
[----:B------:R-:W-:Y:S05]  /*ff10*/  BSYNC B3 ;  /* 0x0000000000037941 */ /* 0x000fea0003800000 */
.L_x_55703:
        /* <DEDUP_REMOVED lines=44> */
.L_x_55702:
[----:B------:R-:W-:Y:S05]  /*101e0*/  BSYNC B2 ;  /* 0x0000000000027941 */ /* 0x000fea0003800000 */
.L_x_55701:
        /* <DEDUP_REMOVED lines=9> */
.L_x_55697:
[----:B------:R-:W-:Y:S05]  /*10280*/  BSYNC B1 ;  /* 0x0000000000017941 */ /* 0x000fea0003800000 */
.L_x_55696:
        /* <DEDUP_REMOVED lines=20> */
.L_x_55706:
[----:B------:R-:W-:Y:S05]  /*103d0*/  BSYNC B1 ;  /* 0x0000000000017941 */ /* 0x000fea0003800000 */
.L_x_55705:
        /* <DEDUP_REMOVED lines=21> */
.L_x_55710:
[----:B------:R-:W-:-:S07]  /*10530*/  IMAD.MOV.U32 R8, RZ, RZ, R10 ;  /* 0x000000ffff087224 */ /* 0x000fce00078e000a */
.L_x_55711:
[----:B------:R-:W-:Y:S05]  /*10540*/  BSYNC B2 ;  /* 0x0000000000027941 */ /* 0x000fea0003800000 */
.L_x_55709:
        /* <DEDUP_REMOVED lines=16> */
.L_x_55715:
[----:B------:R-:W-:Y:S05]  /*10650*/  BSYNC B3 ;  /* 0x0000000000037941 */ /* 0x000fea0003800000 */
.L_x_55714:
        /* <DEDUP_REMOVED lines=43> */
.L_x_55713:
[----:B------:R-:W-:Y:S05]  /*10910*/  BSYNC B2 ;  /* 0x0000000000027941 */ /* 0x000fea0003800000 */
.L_x_55712:
        /* <DEDUP_REMOVED lines=9> */
.L_x_55708:
[----:B------:R-:W-:Y:S05]  /*109b0*/  BSYNC B1 ;  /* 0x0000000000017941 */ /* 0x000fea0003800000 */
.L_x_55707:
        /* <DEDUP_REMOVED lines=18> */
.L_x_55719:
[----:B------:R-:W-:-:S07]  /*10ae0*/  IMAD.MOV.U32 R8, RZ, RZ, R10 ;  /* 0x000000ffff087224 */ /* 0x000fce00078e000a */
.L_x_55720:
[----:B------:R-:W-:Y:S05]  /*10af0*/  BSYNC B2 ;  /* 0x0000000000027941 */ /* 0x000fea0003800000 */
.L_x_55718:
        /* <DEDUP_REMOVED lines=16> */
.L_x_55724:
[----:B------:R-:W-:Y:S05]  /*10c00*/  BSYNC B3 ;  /* 0x0000000000037941 */ /* 0x000fea0003800000 */
.L_x_55723:
        /* <DEDUP_REMOVED lines=43> */
.L_x_55722:
[----:B------:R-:W-:Y:S05]  /*10ec0*/  BSYNC B2 ;  /* 0x0000000000027941 */ /* 0x000fea0003800000 */
.L_x_55721:
        /* <DEDUP_REMOVED lines=9> */
.L_x_55717:
[----:B------:R-:W-:Y:S05]  /*10f60*/  BSYNC B1 ;  /* 0x0000000000017941 */ /* 0x000fea0003800000 */
.L_x_55716:
        /* <DEDUP_REMOVED lines=18> */
.L_x_55728:
[----:B------:R-:W-:-:S07]  /*11090*/  IMAD.MOV.U32 R8, RZ, RZ, R10 ;  /* 0x000000ffff087224 */ /* 0x000fce00078e000a */
.L_x_55729:
[----:B------:R-:W-:Y:S05]  /*110a0*/  BSYNC B2 ;  /* 0x0000000000027941 */ /* 0x000fea0003800000 */
.L_x_55727:
        /* <DEDUP_REMOVED lines=16> */
.L_x_55733:
[----:B------:R-:W-:Y:S05]  /*111b0*/  BSYNC B3 ;  /* 0x0000000000037941 */ /* 0x000fea0003800000 */
.L_x_55732:
        /* <DEDUP_REMOVED lines=44> */
.L_x_55731:
[----:B------:R-:W-:Y:S05]  /*11480*/  BSYNC B2 ;  /* 0x0000000000027941 */ /* 0x000fea0003800000 */
.L_x_55730:
        /* <DEDUP_REMOVED lines=9> */
.L_x_55726:
[----:B------:R-:W-:Y:S05]  /*11520*/  BSYNC B1 ;  /* 0x0000000000017941 */ /* 0x000fea0003800000 */
.L_x_55725:
        /* <DEDUP_REMOVED lines=18> */
.L_x_55737:
[----:B------:R-:W-:-:S07]  /*11650*/  MOV R8, R10 ;  /* 0x0000000a00087202 */ /* 0x000fce0000000f00 */
.L_x_55738:
[----:B------:R-:W-:Y:S05]  /*11660*/  BSYNC B2 ;  /* 0x0000000000027941 */ /* 0x000fea0003800000 */
.L_x_55736:
        /* <DEDUP_REMOVED lines=16> */
.L_x_55742:
[----:B------:R-:W-:Y:S05]  /*11770*/  BSYNC B3 ;  /* 0x0000000000037941 */ /* 0x000fea0003800000 */
.L_x_55741:
        /* <DEDUP_REMOVED lines=44> */
.L_x_55740:
[----:B------:R-:W-:Y:S05]  /*11a40*/  BSYNC B2 ;  /* 0x0000000000027941 */ /* 0x000fea0003800000 */
.L_x_55739:
        /* <DEDUP_REMOVED lines=9> */
.L_x_55735:
[----:B------:R-:W-:Y:S05]  /*11ae0*/  BSYNC B1 ;  /* 0x0000000000017941 */ /* 0x000fea0003800000 */
.L_x_55734:
        /* <DEDUP_REMOVED lines=20> */
.L_x_55744:
[----:B------:R-:W-:Y:S05]  /*11c30*/  BSYNC B1 ;  /* 0x0000000000017941 */ /* 0x000fea0003800000 */
.L_x_55743:
        /* <DEDUP_REMOVED lines=21> */
.L_x_55748:
[----:B------:R-:W-:-:S07]  /*11d90*/  IMAD.MOV.U32 R11, RZ, RZ, R10 ;  /* 0x000000ffff0b7224 */ /* 0x000fce00078e000a */
.L_x_55749:
[----:B------:R-:W-:Y:S05]  /*11da0*/  BSYNC B2 ;  /* 0x0000000000027941 */ /* 0x000fea0003800000 */
.L_x_55747:
        /* <DEDUP_REMOVED lines=16> */
.L_x_55753:
[----:B------:R-:W-:Y:S05]  /*11eb0*/  BSYNC B3 ;  /* 0x0000000000037941 */ /* 0x000fea0003800000 */
.L_x_55752:
        /* <DEDUP_REMOVED lines=44> */
.L_x_55751:
[----:B------:R-:W-:Y:S05]  /*12180*/  BSYNC B2 ;  /* 0x0000000000027941 */ /* 0x000fea0003800000 */
.L_x_55750:
        /* <DEDUP_REMOVED lines=9> */
.L_x_55746:
[----:B------:R-:W-:Y:S05]  /*12220*/  BSYNC B1 ;  /* 0x0000000000017941 */ /* 0x000fea0003800000 */
.L_x_55745:
        /* <DEDUP_REMOVED lines=18> */
.L_x_55757:
[----:B------:R-:W-:-:S07]  /*12350*/  MOV R13, R10 ;  /* 0x0000000a000d7202 */ /* 0x000fce0000000f00 */
.L_x_55758:
[----:B------:R-:W-:Y:S05]  /*12360*/  BSYNC B2 ;  /* 0x0000000000027941 */ /* 0x000fea0003800000 */
.L_x_55756:
        /* <DEDUP_REMOVED lines=16> */
.L_x_55762:
[----:B------:R-:W-:Y:S05]  /*12470*/  BSYNC B3 ;  /* 0x0000000000037941 */ /* 0x000fea0003800000 */
.L_x_55761:
        /* <DEDUP_REMOVED lines=44> */
.L_x_55760:
[----:B------:R-:W-:Y:S05]  /*12740*/  BSYNC B2 ;  /* 0x0000000000027941 */ /* 0x000fea0003800000 */
.L_x_55759:
        /* <DEDUP_REMOVED lines=9> */
.L_x_55755:
[----:B------:R-:W-:Y:S05]  /*127e0*/  BSYNC B1 ;  /* 0x0000000000017941 */ /* 0x000fea0003800000 */
.L_x_55754:
        /* <DEDUP_REMOVED lines=18> */
.L_x_55766:
[----:B------:R-:W-:-:S07]  /*12910*/  IMAD.MOV.U32 R14, RZ, RZ, R10 ;  /* 0x000000ffff0e7224 */ /* 0x000fce00078e000a */
.L_x_55767:
[----:B------:R-:W-:Y:S05]  /*12920*/  BSYNC B2 ;  /* 0x0000000000027941 */ /* 0x000fea0003800000 */
.L_x_55765:
        /* <DEDUP_REMOVED lines=16> */
.L_x_55771:
[----:B------:R-:W-:Y:S05]  /*12a30*/  BSYNC B3 ;  /* 0x0000000000037941 */ /* 0x000fea0003800000 */
.L_x_55770:
        /* <DEDUP_REMOVED lines=44> */
.L_x_55769:
[----:B------:R-:W-:Y:S05]  /*12d00*/  BSYNC B2 ;  /* 0x0000000000027941 */ /* 0x000fea0003800000 */
.L_x_55768:
        /* <DEDUP_REMOVED lines=9> */
.L_x_55764:
[----:B------:R-:W-:Y:S05]  /*12da0*/  BSYNC B1 ;  /* 0x0000000000017941 */ /* 0x000fea0003800000 */
.L_x_55763:
        /* <DEDUP_REMOVED lines=18> */
.L_x_55775:
[----:B------:R-:W-:-:S07]  /*12ed0*/  MOV R15, R10 ;  /* 0x0000000a000f7202 */ /* 0x000fce0000000f00 */
.L_x_55776:
[----:B------:R-:W-:Y:S05]  /*12ee0*/  BSYNC B2 ;  /* 0x0000000000027941 */ /* 0x000fea0003800000 */
.L_x_55774:
        /* <DEDUP_REMOVED lines=16> */
.L_x_55780:
[----:B------:R-:W-:Y:S05]  /*12ff0*/  BSYNC B3 ;  /* 0x0000000000037941 */ /* 0x000fea0003800000 */
.L_x_55779:
        /* <DEDUP_REMOVED lines=44> */
.L_x_55778:
[----:B------:R-:W-:Y:S05]  /*132c0*/  BSYNC B2 ;  /* 0x0000000000027941 */ /* 0x000fea0003800000 */
.L_x_55777:
        /* <DEDUP_REMOVED lines=9> */
.L_x_55773:
[----:B------:R-:W-:Y:S05]  /*13360*/  BSYNC B1 ;  /* 0x0000000000017941 */ /* 0x000fea0003800000 */
.L_x_55772:
        /* <DEDUP_REMOVED lines=20> */
.L_x_55782:
[----:B------:R-:W-:Y:S05]  /*134b0*/  BSYNC B1 ;  /* 0x0000000000017941 */ /* 0x000fea0003800000 */
.L_x_55781:
        /* <DEDUP_REMOVED lines=21> */
.L_x_55786:
[----:B------:R-:W-:-:S07]  /*13610*/  IMAD.MOV.U32 R8, RZ, RZ, R10 ;  /* 0x000000ffff087224 */ /* 0x000fce00078e000a */
.L_x_55787:
[----:B------:R-:W-:Y:S05]  /*13620*/  BSYNC B2 ;  /* 0x0000000000027941 */ /* 0x000fea0003800000 */
.L_x_55785:
        /* <DEDUP_REMOVED lines=16> */
.L_x_55791:
[----:B------:R-:W-:Y:S05]  /*13730*/  BSYNC B3 ;  /* 0x0000000000037941 */ /* 0x000fea0003800000 */
.L_x_55790:
        /* <DEDUP_REMOVED lines=43> */
.L_x_55789:
[----:B------:R-:W-:Y:S05]  /*139f0*/  BSYNC B2 ;  /* 0x0000000000027941 */ /* 0x000fea0003800000 */
.L_x_55788:
        /* <DEDUP_REMOVED lines=9> */
.L_x_55784:
[----:B------:R-:W-:Y:S05]  /*13a90*/  BSYNC B1 ;  /* 0x0000000000017941 */ /* 0x000fea0003800000 */
.L_x_55783:
        /* <DEDUP_REMOVED lines=18> */
.L_x_55795:
[----:B------:R-:W-:-:S07]  /*13bc0*/  IMAD.MOV.U32 R8, RZ, RZ, R10 ;  /* 0x000000ffff087224 */ /* 0x000fce00078e000a */
.L_x_55796:
[----:B------:R-:W-:Y:S05]  /*13bd0*/  BSYNC B2 ;  /* 0x0000000000027941 */ /* 0x000fea0003800000 */
.L_x_55794:
        /* <DEDUP_REMOVED lines=16> */
.L_x_55800:
[----:B------:R-:W-:Y:S05]  /*13ce0*/  BSYNC B3 ;  /* 0x0000000000037941 */ /* 0x000fea0003800000 */
.L_x_55799:
        /* <DEDUP_REMOVED lines=43> */
.L_x_55798:
[----:B------:R-:W-:Y:S05]  /*13fa0*/  BSYNC B2 ;  /* 0x0000000000027941 */ /* 0x000fea0003800000 */
.L_x_55797:
        /* <DEDUP_REMOVED lines=9> */
.L_x_55793:
[----:B------:R-:W-:Y:S05]  /*14040*/  BSYNC B1 ;  /* 0x0000000000017941 */ /* 0x000fea0003800000 */
.L_x_55792:
        /* <DEDUP_REMOVED lines=18> */
.L_x_55804:
[----:B------:R-:W-:-:S07]  /*14170*/  IMAD.MOV.U32 R8, RZ, RZ, R10 ;  /* 0x000000ffff087224 */ /* 0x000fce00078e000a */
.L_x_55805:
[----:B------:R-:W-:Y:S05]  /*14180*/  BSYNC B2 ;  /* 0x0000000000027941 */ /* 0x000fea0003800000 */
.L_x_55803:
        /* <DEDUP_REMOVED lines=16> */
.L_x_55809:
[----:B------:R-:W-:Y:S05]  /*14290*/  BSYNC B3 ;  /* 0x0000000000037941 */ /* 0x000fea0003800000 */
.L_x_55808:
        /* <DEDUP_REMOVED lines=44> */
.L_x_55807:
[----:B------:R-:W-:Y:S05]  /*14560*/  BSYNC B2 ;  /* 0x0000000000027941 */ /* 0x000fea0003800000 */
.L_x_55806:
        /* <DEDUP_REMOVED lines=9> */
.L_x_55802:
[----:B------:R-:W-:Y:S05]  /*14600*/  BSYNC B1 ;  /* 0x0000000000017941 */ /* 0x000fea0003800000 */
.L_x_55801:
        /* <DEDUP_REMOVED lines=18> */
.L_x_55813:
[----:B------:R-:W-:-:S07]  /*14730*/  MOV R8, R10 ;  /* 0x0000000a00087202 */ /* 0x000fce0000000f00 */
.L_x_55814:
[----:B------:R-:W-:Y:S05]  /*14740*/  BSYNC B2 ;  /* 0x0000000000027941 */ /* 0x000fea0003800000 */
.L_x_55812:
        /* <DEDUP_REMOVED lines=16> */
.L_x_55818:
[----:B------:R-:W-:Y:S05]  /*14850*/  BSYNC B3 ;  /* 0x0000000000037941 */ /* 0x000fea0003800000 */
.L_x_55817:
        /* <DEDUP_REMOVED lines=44> */
.L_x_55816:
[----:B------:R-:W-:Y:S05]  /*14b20*/  BSYNC B2 ;  /* 0x0000000000027941 */ /* 0x000fea0003800000 */
.L_x_55815:
        /* <DEDUP_REMOVED lines=9> */
.L_x_55811:
[----:B------:R-:W-:Y:S05]  /*14bc0*/  BSYNC B1 ;  /* 0x0000000000017941 */ /* 0x000fea0003800000 */
.L_x_55810:
        /* <DEDUP_REMOVED lines=20> */
.L_x_55820:
[----:B------:R-:W-:Y:S05]  /*14d10*/  BSYNC B1 ;  /* 0x0000000000017941 */ /* 0x000fea0003800000 */
.L_x_55819:
        /* <DEDUP_REMOVED lines=21> */
.L_x_55824:
[----:B------:R-:W-:-:S07]  /*14e70*/  IMAD.MOV.U32 R11, RZ, RZ, R10 ;  /* 0x000000ffff0b7224 */ /* 0x000fce00078e000a */
.L_x_55825:
[----:B------:R-:W-:Y:S05]  /*14e80*/  BSYNC B2 ;  /* 0x0000000000027941 */ /* 0x000fea0003800000 */
.L_x_55823:
        /* <DEDUP_REMOVED lines=16> */
.L_x_55829:
[----:B------:R-:W-:Y:S05]  /*14f90*/  BSYNC B3 ;  /* 0x0000000000037941 */ /* 0x000fea0003800000 */
.L_x_55828:
        /* <DEDUP_REMOVED lines=44> */
.L_x_55827:
[----:B------:R-:W-:Y:S05]  /*15260*/  BSYNC B2 ;  /* 0x0000000000027941 */ /* 0x000fea0003800000 */
.L_x_55826:
        /* <DEDUP_REMOVED lines=9> */
.L_x_55822:
[----:B------:R-:W-:Y:S05]  /*15300*/  BSYNC B1 ;  /* 0x0000000000017941 */ /* 0x000fea0003800000 */
.L_x_55821:
        /* <DEDUP_REMOVED lines=18> */
.L_x_55833:
[----:B------:R-:W-:-:S07]  /*15430*/  MOV R13, R10 ;  /* 0x0000000a000d7202 */ /* 0x000fce0000000f00 */
.L_x_55834:
[----:B------:R-:W-:Y:S05]  /*15440*/  BSYNC B2 ;  /* 0x0000000000027941 */ /* 0x000fea0003800000 */
.L_x_55832:
        /* <DEDUP_REMOVED lines=16> */
.L_x_55838:
[----:B------:R-:W-:Y:S05]  /*15550*/  BSYNC B3 ;  /* 0x0000000000037941 */ /* 0x000fea0003800000 */
.L_x_55837:
        /* <DEDUP_REMOVED lines=44> */
.L_x_55836:
[----:B------:R-:W-:Y:S05]  /*15820*/  BSYNC B2 ;  /* 0x0000000000027941 */ /* 0x000fea0003800000 */
.L_x_55835:
        /* <DEDUP_REMOVED lines=9> */
.L_x_55831:
[----:B------:R-:W-:Y:S05]  /*158c0*/  BSYNC B1 ;  /* 0x0000000000017941 */ /* 0x000fea0003800000 */
.L_x_55830:
        /* <DEDUP_REMOVED lines=18> */
.L_x_55842:
[----:B------:R-:W-:-:S07]  /*159f0*/  IMAD.MOV.U32 R14, RZ, RZ, R10 ;  /* 0x000000ffff0e7224 */ /* 0x000fce00078e000a */
.L_x_55843:
[----:B------:R-:W-:Y:S05]  /*15a00*/  BSYNC B2 ;  /* 0x0000000000027941 */ /* 0x000fea0003800000 */
.L_x_55841:
        /* <DEDUP_REMOVED lines=16> */
.L_x_55847:
[----:B------:R-:W-:Y:S05]  /*15b10*/  BSYNC B3 ;  /* 0x0000000000037941 */ /* 0x000fea0003800000 */
.L_x_55846:
        /* <DEDUP_REMOVED lines=44> */
.L_x_55845:
[----:B------:R-:W-:Y:S05]  /*15de0*/  BSYNC B2 ;  /* 0x0000000000027941 */ /* 0x000fea0003800000 */
.L_x_55844:
        /* <DEDUP_REMOVED lines=9> */
.L_x_55840:
[----:B------:R-:W-:Y:S05]  /*15e80*/  BSYNC B1 ;  /* 0x0000000000017941 */ /* 0x000fea0003800000 */
.L_x_55839:
        /* <DEDUP_REMOVED lines=18> */
.L_x_55851:
[----:B------:R-:W-:-:S07]  /*15fb0*/  MOV R15, R10 ;  /* 0x0000000a000f7202 */ /* 0x000fce0000000f00 */
.L_x_55852:
[----:B------:R-:W-:Y:S05]  /*15fc0*/  BSYNC B2 ;  /* 0x0000000000027941 */ /* 0x000fea0003800000 */
.L_x_55850:
        /* <DEDUP_REMOVED lines=16> */
.L_x_55856:
[----:B------:R-:W-:Y:S05]  /*160d0*/  BSYNC B3 ;  /* 0x0000000000037941 */ /* 0x000fea0003800000 */
.L_x_55855:
        /* <DEDUP_REMOVED lines=44> */
.L_x_55854:
[----:B------:R-:W-:Y:S05]  /*163a0*/  BSYNC B2 ;  /* 0x0000000000027941 */ /* 0x000fea0003800000 */
.L_x_55853:
        /* <DEDUP_REMOVED lines=9> */
.L_x_55849:
[----:B------:R-:W-:Y:S05]  /*16440*/  BSYNC B1 ;  /* 0x0000000000017941 */ /* 0x000fea0003800000 */
.L_x_55848:
        /* <DEDUP_REMOVED lines=20> */
.L_x_55858:
[----:B------:R-:W-:Y:S05]  /*16590*/  BSYNC B1 ;  /* 0x0000000000017941 */ /* 0x000fea0003800000 */
.L_x_55857:
[----:B0-2---:R-:W-:Y:S01]  /*165a0*/  @P3 IMAD.WIDE.U32 R212, R227, 0x10, R208 ;  /* 0x00000010e3d43825 */ /* 0x005fe200078e00d0 */
[----:B------:R-:W2:Y:S04]  /*165b0*/  @P0 LDG.E.128 R148, desc[UR6][R210.64] ;  /* 0x00000006d2940981 */ /* 0x000ea8000c1e1d00 */
[----:B-----5:R0:W5:Y:S01]  /*165c0*/  @P3 LDG.E.128 R144, desc[UR6][R212.64] ;  /* 0x00000006d4903981 */ /* 0x020162000c1e1d00 */
[----:B------:R-:W-:Y:S01]  /*165d0*/  @!P4 ISETP.NE.U32.AND P1, PT, R218, RZ, PT ;  /* 0x000000ffda00c20c */ /* 0x000fe20003f25070 */
[----:B------:R-:W-:Y:S01]  /*165e0*/  BSSY B1, `(.L_x_55859) ;  /* 0x0000059000017945 */ /* 0x000fe20003800000 */
[----:B------:R-:W-:Y:S02]  /*165f0*/  @!P4 MOV R215, R214 ;  /* 0x000000d600d7c202 */ /* 0x000fe40000000f00 */
        /* <DEDUP_REMOVED lines=15> */
.L_x_55862:
[----:B------:R-:W-:-:S07]  /*166f0*/  IMAD.MOV.U32 R8, RZ, RZ, R10 ;  /* 0x000000ffff087224 */ /* 0x000fce00078e000a */
.L_x_55863:
[----:B------:R-:W-:Y:S05]  /*16700*/  BSYNC B2 ;  /* 0x0000000000027941 */ /* 0x000fea0003800000 */
.L_x_55861:
        /* <DEDUP_REMOVED lines=16> */
.L_x_55867:
[----:B------:R-:W-:Y:S05]  /*16810*/  BSYNC B3 ;  /* 0x0000000000037941 */ /* 0x000fea0003800000 */
.L_x_55866:
        /* <DEDUP_REMOVED lines=43> */
.L_x_55865:
[----:B------:R-:W-:Y:S05]  /*16ad0*/  BSYNC B2 ;  /* 0x0000000000027941 */ /* 0x000fea0003800000 */
.L_x_55864:
        /* <DEDUP_REMOVED lines=9> */
.L_x_55860:
[----:B------:R-:W-:Y:S05]  /*16b70*/  BSYNC B1 ;  /* 0x0000000000017941 */ /* 0x000fea0003800000 */
.L_x_55859:
        /* <DEDUP_REMOVED lines=18> */
.L_x_55871:
[----:B------:R-:W-:-:S07]  /*16ca0*/  IMAD.MOV.U32 R8, RZ, RZ, R10 ;  /* 0x000000ffff087224 */ /* 0x000fce00078e000a */
.L_x_55872:
[----:B------:R-:W-:Y:S05]  /*16cb0*/  BSYNC B2 ;  /* 0x0000000000027941 */ /* 0x000fea0003800000 */
.L_x_55870:
        /* <DEDUP_REMOVED lines=16> */
.L_x_55876:
[----:B------:R-:W-:Y:S05]  /*16dc0*/  BSYNC B3 ;  /* 0x0000000000037941 */ /* 0x000fea0003800000 */
.L_x_55875:
        /* <DEDUP_REMOVED lines=44> */
.L_x_55874:
[----:B------:R-:W-:Y:S05]  /*17090*/  BSYNC B2 ;  /* 0x0000000000027941 */ /* 0x000fea0003800000 */
.L_x_55873:
        /* <DEDUP_REMOVED lines=9> */
.L_x_55869:
[----:B------:R-:W-:Y:S05]  /*17130*/  BSYNC B1 ;  /* 0x0000000000017941 */ /* 0x000fea0003800000 */
.L_x_55868:
        /* <DEDUP_REMOVED lines=18> */
.L_x_55880:
[----:B------:R-:W-:-:S07]  /*17260*/  MOV R8, R10 ;  /* 0x0000000a00087202 */ /* 0x000fce0000000f00 */
.L_x_55881:
[----:B------:R-:W-:Y:S05]  /*17270*/  BSYNC B2 ;  /* 0x0000000000027941 */ /* 0x000fea0003800000 */
.L_x_55879:
        /* <DEDUP_REMOVED lines=16> */
.L_x_55885:
[----:B------:R-:W-:Y:S05]  /*17380*/  BSYNC B3 ;  /* 0x0000000000037941 */ /* 0x000fea0003800000 */
.L_x_55884:
        /* <DEDUP_REMOVED lines=44> */
.L_x_55883:
[----:B------:R-:W-:Y:S05]  /*17650*/  BSYNC B2 ;  /* 0x0000000000027941 */ /* 0x000fea0003800000 */
.L_x_55882:
        /* <DEDUP_REMOVED lines=9> */
.L_x_55878:
[----:B------:R-:W-:Y:S05]  /*176f0*/  BSYNC B1 ;  /* 0x0000000000017941 */ /* 0x000fea0003800000 */
.L_x_55877:
        /* <DEDUP_REMOVED lines=18> */
.L_x_55889:
[----:B------:R-:W-:-:S07]  /*17820*/  IMAD.MOV.U32 R8, RZ, RZ, R10 ;  /* 0x000000ffff087224 */ /* 0x000fce00078e000a */
.L_x_55890:
[----:B------:R-:W-:Y:S05]  /*17830*/  BSYNC B2 ;  /* 0x0000000000027941 */ /* 0x000fea0003800000 */
.L_x_55888:
        /* <DEDUP_REMOVED lines=16> */
.L_x_55894:
[----:B------:R-:W-:Y:S05]  /*17940*/  BSYNC B3 ;  /* 0x0000000000037941 */ /* 0x000fea0003800000 */
.L_x_55893:
        /* <DEDUP_REMOVED lines=44> */
.L_x_55892:
[----:B------:R-:W-:Y:S05]  /*17c10*/  BSYNC B2 ;  /* 0x0000000000027941 */ /* 0x000fea0003800000 */
.L_x_55891:
        /* <DEDUP_REMOVED lines=9> */
.L_x_55887:
[----:B------:R-:W-:Y:S05]  /*17cb0*/  BSYNC B1 ;  /* 0x0000000000017941 */ /* 0x000fea0003800000 */
.L_x_55886:
[----:B------:R-:W-:Y:S01]  /*17cc0*/  VIADD R231, R225, 0x1e0 ;  /* 0x000001e0e1e77836 */ /* 0x000fe20000000000 */
[----:B------:R-:W0:Y:S01]  /*17cd0*/  @P0 LDC.64 R214, c[0x0][0x230] ;  /* 0x00008c00ffd60b82 */ /* 0x000e220000000a00 */
[----:B------:R-:W-:Y:S01]  /*17ce0*/  IMAD.WIDE.U32 R224, R229, 0x10, R216 ;  /* 0x00000010e5e07825 */ /* 0x000fe200078e00d8 */
[----:B------:R-:W-:Y:S01]  /*17cf0*/  BSSY B1, `(.L_x_55895) ;  /* 0x0000011000017945 */ /* 0x000fe20003800000 */
[----:B------:R-:W-:-:S03]  /*17d00*/  IADD3 R223, R223, 0x1e0, RZ ;  /* 0x000001e0dfdf7810 */ /* 0x000fc60007ffe0ff */
[----:B------:R1:W-:Y:S02]  /*17d10*/  STG.E.128 desc[UR6][R224.64], R208 ;  /* 0x000000d0e0007986 */ /* 0x0003e4000c101d06 */
[----:B------:R-:W2:Y:S01]  /*17d20*/  @P3 LDC.64 R212, c[0x0][0x220] ;  /* 0x00008800ffd43b82 */ /* 0x000ea20000000a00 */
[----:B0-----:R-:W-:Y:S01]  /*17d30*/  @P0 IMAD.WIDE.U32 R214, R231, 0x10, R214 ;  /* 0x00000010e7d60825 */ /* 0x001fe200078e00d6 */
[----:B-1----:R-:W-:Y:S06]  /*17d40*/  @!P3 BRA `(.L_x_55896) ;  /* 0x00000000002cb947 */ /* 0x002fec0003800000 */
[----:B------:R-:W0:Y:S01]  /*17d50*/  LDC.64 R224, c[0x0][0x240] ;  /* 0x00009000ffe07b82 */ /* 0x000e220000000a00 */
[----:B------:R-:W-:Y:S01]  /*17d60*/  IMAD.U32 R228, R14, 0x10000, RZ ;  /* 0x000100000ee47824 */ /* 0x000fe200078e00ff */
[----:B------:R-:W-:Y:S02]  /*17d70*/  LOP3.LUT R8, R15, 0xffff, RZ, 0xc0, !PT ;  /* 0x0000ffff0f087812 */ /* 0x000fe400078ec0ff */
[----:B------:R-:W-:Y:S02]  /*17d80*/  LOP3.LUT R233, R13, 0xff, RZ, 0xc0, !PT ;  /* 0x000000ff0de97812 */ /* 0x000fe400078ec0ff */
[----:B------:R-:W-:-:S04]  /*17d90*/  LOP3.LUT R229, R228, 0xff0000, RZ, 0xc0, !PT ;  /* 0x00ff0000e4e57812 */ /* 0x000fc800078ec0ff */
[----:B------:R-:W-:Y:S02]  /*17da0*/  LEA R8, R8, R229, 0x18 ;  /* 0x000000e508087211 */ /* 0x000fe400078ec0ff */
[----:B------:R-:W-:-:S03]  /*17db0*/  LOP3.LUT R229, R11, 0xff, RZ, 0xc0, !PT ;  /* 0x000000ff0be57812 */ /* 0x000fc600078ec0ff */
[----:B------:R-:W-:-:S05]  /*17dc0*/  IMAD R8, R233, 0x100, R8 ;  /* 0x00000100e9087824 */ /* 0x000fca00078e0208 */
[----:B------:R-:W-:Y:S01]  /*17dd0*/  IADD3 R229, R8, R229, RZ ;  /* 0x000000e508e57210 */ /* 0x000fe20007ffe0ff */
[----:B0-----:R-:W-:-:S05]  /*17de0*/  IMAD.WIDE.U32 R224, R227, 0x4, R224 ;  /* 0x00000004e3e07825 */ /* 0x001fca00078e00e0 */
[----:B------:R0:W-:Y:S02]  /*17df0*/  STG.E desc[UR6][R224.64], R229 ;  /* 0x000000e5e0007986 */ /* 0x0001e4000c101906 */
.L_x_55896:
[----:B------:R-:W-:Y:S05]  /*17e00*/  BSYNC B1 ;  /* 0x0000000000017941 */ /* 0x000fea0003800000 */
.L_x_55895:
[----:B0-2---:R-:W-:Y:S01]  /*17e10*/  @P3 IMAD.WIDE.U32 R224, R223, 0x10, R212 ;  /* 0x00000010dfe03825 */ /* 0x005fe200078e00d4 */
[----:B------:R-:W2:Y:S04]  /*17e20*/  @P0 LDG.E.128 R148, desc[UR6][R214.64] ;  /* 0x00000006d6940981 */ /* 0x000ea8000c1e1d00 */
        /* <DEDUP_REMOVED lines=19> */
.L_x_55900:
[----:B------:R-:W-:-:S07]  /*17f60*/  MOV R8, R10 ;  /* 0x0000000a00087202 */ /* 0x000fce0000000f00 */
.L_x_55901:
[----:B------:R-:W-:Y:S05]  /*17f70*/  BSYNC B2 ;  /* 0x0000000000027941 */ /* 0x000fea0003800000 */
.L_x_55899:
        /* <DEDUP_REMOVED lines=16> */
.L_x_55905:
[----:B------:R-:W-:Y:S05]  /*18080*/  BSYNC B3 ;  /* 0x0000000000037941 */ /* 0x000fea0003800000 */
.L_x_55904:
        /* <DEDUP_REMOVED lines=43> */
.L_x_55903:
[----:B------:R-:W-:Y:S05]  /*18340*/  BSYNC B2 ;  /* 0x0000000000027941 */ /* 0x000fea0003800000 */
.L_x_55902:
        /* <DEDUP_REMOVED lines=9> */
.L_x_55898:
[----:B------:R-:W-:Y:S05]  /*183e0*/  BSYNC B1 ;  /* 0x0000000000017941 */ /* 0x000fea0003800000 */
.L_x_55897:
        /* <DEDUP_REMOVED lines=18> */
.L_x_55909:
[----:B------:R-:W-:-:S07]  /*18510*/  MOV R8, R10 ;  /* 0x0000000a00087202 */ /* 0x000fce0000000f00 */
.L_x_55910:
[----:B------:R-:W-:Y:S05]  /*18520*/  BSYNC B2 ;  /* 0x0000000000027941 */ /* 0x000fea0003800000 */
.L_x_55908:
        /* <DEDUP_REMOVED lines=16> */
.L_x_55914:
[----:B------:R-:W-:Y:S05]  /*18630*/  BSYNC B3 ;  /* 0x0000000000037941 */ /* 0x000fea0003800000 */
.L_x_55913:
        /* <DEDUP_REMOVED lines=44> */
.L_x_55912:
[----:B------:R-:W-:Y:S05]  /*18900*/  BSYNC B2 ;  /* 0x0000000000027941 */ /* 0x000fea0003800000 */
.L_x_55911:
        /* <DEDUP_REMOVED lines=9> */
.L_x_55907:
[----:B------:R-:W-:Y:S05]  /*189a0*/  BSYNC B1 ;  /* 0x0000000000017941 */ /* 0x000fea0003800000 */
.L_x_55906:
        /* <DEDUP_REMOVED lines=18> */
.L_x_55918:
[----:B------:R-:W-:-:S07]  /*18ad0*/  IMAD.MOV.U32 R8, RZ, RZ, R10 ;  /* 0x000000ffff087224 */ /* 0x000fce00078e000a */
.L_x_55919:
[----:B------:R-:W-:Y:S05]  /*18ae0*/  BSYNC B2 ;  /* 0x0000000000027941 */ /* 0x000fea0003800000 */
.L_x_55917:
        /* <DEDUP_REMOVED lines=16> */
.L_x_55923:
[----:B------:R-:W-:Y:S05]  /*18bf0*/  BSYNC B3 ;  /* 0x0000000000037941 */ /* 0x000fea0003800000 */
.L_x_55922:
        /* <DEDUP_REMOVED lines=44> */
.L_x_55921:
[----:B------:R-:W-:Y:S05]  /*18ec0*/  BSYNC B2 ;  /* 0x0000000000027941 */ /* 0x000fea0003800000 */
.L_x_55920:
        /* <DEDUP_REMOVED lines=9> */
.L_x_55916:
[----:B------:R-:W-:Y:S05]  /*18f60*/  BSYNC B1 ;  /* 0x0000000000017941 */ /* 0x000fea0003800000 */
.L_x_55915:
        /* <DEDUP_REMOVED lines=18> */
.L_x_55927:
[----:B------:R-:W-:-:S07]  /*19090*/  MOV R15, R10 ;  /* 0x0000000a000f7202 */ /* 0x000fce0000000f00 */
.L_x_55928:
[----:B------:R-:W-:Y:S05]  /*190a0*/  BSYNC B2 ;  /* 0x0000000000027941 */ /* 0x000fea0003800000 */
.L_x_55926:
        /* <DEDUP_REMOVED lines=16> */
.L_x_55932:
[----:B------:R-:W-:Y:S05]  /*191b0*/  BSYNC B3 ;  /* 0x0000000000037941 */ /* 0x000fea0003800000 */
.L_x_55931:
        /* <DEDUP_REMOVED lines=44> */
.L_x_55930:
[----:B------:R-:W-:Y:S05]  /*19480*/  BSYNC B2 ;  /* 0x0000000000027941 */ /* 0x000fea0003800000 */
.L_x_55929:
        /* <DEDUP_REMOVED lines=9> */
.L_x_55925:
[----:B------:R-:W-:Y:S05]  /*19520*/  BSYNC B1 ;  /* 0x0000000000017941 */ /* 0x000fea0003800000 */
.L_x_55924:
        /* <DEDUP_REMOVED lines=79> */
.L_x_55934:
[----:B------:R-:W-:Y:S05]  /*19a20*/  BSYNC B1 ;  /* 0x0000000000017941 */ /* 0x000fea0003800000 */
.L_x_55933:
        /* <DEDUP_REMOVED lines=152> */
.L_x_55950:
        /* <DEDUP_REMOVED lines=20> */
[----:B------:R-:W1:Y:S01]  /*1a4f0*/  LDC.64 R220, c[0x0][0x2b8] ;  /* 0x0000ae00ffdc7b82 */ /* 0x000e620000000a00 */
[C---:B------:R-:W-:Y:S01]  /*1a500*/  FADD.FTZ R152, -R217.reuse, R152 ;  /* 0x00000098d9987221 */ /* 0x040fe20000010100 */
[C---:B------:R-:W-:Y:S01]  /*1a510*/  FADD.FTZ R153, -R217.reuse, R153 ;  /* 0x00000099d9997221 */ /* 0x040fe20000010100 */
[----:B------:R-:W-:Y:S01]  /*1a520*/  SHF.R.S32.HI R219, RZ, 0x1f, R216 ;  /* 0x0000001fffdb7819 */ /* 0x000fe200000114d8 */
[C---:B------:R-:W-:Y:S01]  /*1a530*/  FADD.FTZ R154, -R217.reuse, R154 ;  /* 0x0000009ad99a7221 */ /* 0x040fe20000010100 */
[C---:B------:R-:W-:Y:S01]  /*1a540*/  FADD.FTZ R155, -R217.reuse, R155 ;  /* 0x0000009bd99b7221 */ /* 0x040fe20000010100 */
[----:B------:R-:W-:Y:S01]  /*1a550*/  FADD.FTZ R156, -R217, R156 ;  /* 0x0000009cd99c7221 */ /* 0x000fe20000010100 */
[----:B------:R-:W-:Y:S01]  /*1a560*/  LEA.HI R216, R219, R216, RZ, 0x2 ;  /* 0x000000d8dbd87211 */ /* 0x000fe200078f10ff */
[C---:B------:R-:W-:Y:S01]  /*1a570*/  FADD.FTZ R157, -R217.reuse, R157 ;  /* 0x0000009dd99d7221 */ /* 0x040fe20000010100 */
[C---:B------:R-:W-:Y:S01]  /*1a580*/  FADD.FTZ R158, -R217.reuse, R158 ;  /* 0x0000009ed99e7221 */ /* 0x040fe20000010100 */
[C---:B------:R-:W-:Y:S01]  /*1a590*/  FADD.FTZ R159, -R217.reuse, R159 ;  /* 0x0000009fd99f7221 */ /* 0x040fe20000010100 */
[----:B------:R-:W-:Y:S01]  /*1a5a0*/  LEA.HI.SX32 R219, R216, R2, 0x1e ;  /* 0x00000002d8db7211 */ /* 0x000fe200078ff2ff */
        /* <DEDUP_REMOVED lines=64> */
[C---:B------:R-:W-:Y:S01]  /*1a9b0*/  VIADD R223, R219.reuse, 0x20 ;  /* 0x00000020dbdf7836 */ /* 0x040fe20000000000 */
        /* <DEDUP_REMOVED lines=23> */
[C---:B------:R-:W-:Y:S01]  /*1ab30*/  FMUL.FTZ R167, R218.reuse, R167 ;  /* 0x000000a7daa77220 */ /* 0x040fe20000410000 */
[----:B------:R1:W-:Y:S01]  /*1ab40*/  STG.E.128 desc[UR6][R224.64], R152 ;  /* 0x00000098e0007986 */ /* 0x0003e2000c101d06 */
[C---:B------:R-:W-:Y:S01]  /*1ab50*/  VIADD R229, R219.reuse, 0x60 ;  /* 0x00000060dbe57836 */ /* 0x040fe20000000000 */
[C---:B------:R-:W-:Y:S01]  /*1ab60*/  IADD3 R227, R219.reuse, 0x80, RZ ;  /* 0x00000080dbe37810 */ /* 0x040fe20007ffe0ff */
[C---:B------:R-:W-:Y:S01]  /*1ab70*/  FMUL.FTZ R168, R218.reuse, R168 ;  /* 0x000000a8daa87220 */ /* 0x040fe20000410000 */
        /* <DEDUP_REMOVED lines=13> */
[----:B------:R-:W-:Y:S01]  /*1ac50*/  FMUL.FTZ R180, R218, R180 ;  /* 0x000000b4dab47220 */ /* 0x000fe20000410000 */
[----:B-1----:R-:W-:-:S02]  /*1ac60*/  VIADD R225, R219, 0xa0 ;  /* 0x000000a0dbe17836 */ /* 0x002fc40000000000 */
[C---:B------:R-:W-:Y:S01]  /*1ac70*/  FMUL.FTZ R181, R218.reuse, R181 ;  /* 0x000000b5dab57220 */ /* 0x040fe20000410000 */
[C---:B------:R-:W-:Y:S01]  /*1ac80*/  FMUL.FTZ R182, R218.reuse, R182 ;  /* 0x000000b6dab67220 */ /* 0x040fe20000410000 */
[----:B------:R-:W-:Y:S01]  /*1ac90*/  FMUL.FTZ R183, R218, R183 ;  /* 0x000000b7dab77220 */ /* 0x000fe20000410000 */
[----:B------:R-:W-:Y:S01]  /*1aca0*/  FFMA.FTZ R167, R91, R167, R31 ;  /* 0x000000a75ba77223 */ /* 0x000fe2000001001f */
[----:B------:R-:W-:Y:S01]  /*1acb0*/  FFMA.FTZ R166, R90, R166, R30 ;  /* 0x000000a65aa67223 */ /* 0x000fe2000001001e */
[----:B------:R-:W-:Y:S01]  /*1acc0*/  FFMA.FTZ R165, R89, R165, R29 ;  /* 0x000000a559a57223 */ /* 0x000fe2000001001d */
[C---:B--2---:R-:W-:Y:S01]  /*1acd0*/  IADD3 R223, R219.reuse, 0xc0, RZ ;  /* 0x000000c0dbdf7810 */ /* 0x044fe20007ffe0ff */
[----:B------:R-:W-:Y:S01]  /*1ace0*/  FFMA.FTZ R164, R88, R164, R28 ;  /* 0x000000a458a47223 */ /* 0x000fe2000001001c */
[----:B------:R-:W-:Y:S02]  /*1acf0*/  VIADD R153, R219, 0xe0 ;  /* 0x000000e0db997836 */ /* 0x000fe40000000000 */
[----:B------:R-:W-:Y:S01]  /*1ad00*/  FMUL.FTZ R184, R218, R184 ;  /* 0x000000b8dab87220 */ /* 0x000fe20000410000 */
[----:B0-----:R-:W-:-:S04]  /*1ad10*/  IMAD.WIDE.U32 R228, R229, 0x10, R220 ;  /* 0x00000010e5e47825 */ /* 0x001fc800078e00dc */
[C---:B------:R-:W-:Y:S01]  /*1ad20*/  FMUL.FTZ R185, R218.reuse, R185 ;  /* 0x000000b9dab97220 */ /* 0x040fe20000410000 */
[C---:B------:R-:W-:Y:S01]  /*1ad30*/  FMUL.FTZ R186, R218.reuse, R186 ;  /* 0x000000badaba7220 */ /* 0x040fe20000410000 */
[----:B------:R-:W-:Y:S01]  /*1ad40*/  FMUL.FTZ R187, R218, R187 ;  /* 0x000000bbdabb7220 */ /* 0x000fe20000410000 */
[----:B------:R-:W-:Y:S01]  /*1ad50*/  FFMA.FTZ R171, R95, R171, R35 ;  /* 0x000000ab5fab7223 */ /* 0x000fe20000010023 */
[----:B---3--:R-:W-:Y:S01]  /*1ad60*/  IADD3 R217, R219, 0x100, RZ ;  /* 0x00000100dbd97810 */ /* 0x008fe20007ffe0ff */
[----:B------:R-:W-:Y:S01]  /*1ad70*/  FFMA.FTZ R170, R94, R170, R34 ;  /* 0x000000aa5eaa7223 */ /* 0x000fe20000010022 */
[----:B------:R-:W-:Y:S01]  /*1ad80*/  FFMA.FTZ R169, R93, R169, R33 ;  /* 0x000000a95da97223 */ /* 0x000fe20000010021 */
[----:B------:R-:W-:Y:S01]  /*1ad90*/  FFMA.FTZ R168, R92, R168, R32 ;  /* 0x000000a85ca87223 */ /* 0x000fe20000010020 */
[----:B------:R-:W-:-:S04]  /*1ada0*/  IMAD.WIDE.U32 R226, R227, 0x10, R220 ;  /* 0x00000010e3e27825 */ /* 0x000fc800078e00dc */
        /* <DEDUP_REMOVED lines=8> */
[C---:B------:R-:W-:Y:S01]  /*1ae30*/  VIADD R163, R219.reuse, 0x120 ;  /* 0x00000120dba37836 */ /* 0x040fe20000000000 */
        /* <DEDUP_REMOVED lines=30> */
[----:B------:R-:W-:-:S02]  /*1b020*/  VIADD R233, R219, 0x1e0 ;  /* 0x000001e0dbe97836 */ /* 0x000fc40000000000 */
        /* <DEDUP_REMOVED lines=63> */
.L_x_55937:
[----:B------:R-:W-:Y:S05]  /*1b420*/  BSYNC B1 ;  /* 0x0000000000017941 */ /* 0x000fea0003800000 */
.L_x_55936:
[----:B-1----:R-:W1:Y:S02]  /*1b430*/  LDC.64 R152, c[0x0][0x210] ;  /* 0x00008400ff987b82 */ /* 0x002e640000000a00 */
[----:B-1----:R-:W-:-:S04]  /*1b440*/  LEA R0, R152, R0, 0x2 ;  /* 0x0000000098007211 */ /* 0x002fc800078e10ff */
[----:B------:R-:W-:-:S13]  /*1b450*/  ISETP.GE.AND P0, PT, R0, R153, PT ;  /* 0x000000990000720c */ /* 0x000fda0003f06270 */
[----:B------:R-:W-:Y:S05]  /*1b460*/  @!P0 BRA `(.L_x_55938) ;  /* 0xfffffe5800788947 */ /* 0x000fea000383ffff */
[----:B------:R-:W-:Y:S05]  /*1b470*/  BSYNC B0 ;  /* 0x0000000000007941 */ /* 0x000fea0003800000 */
.L_x_55326:
[----:B------:R-:W-:Y:S05]  /*1b480*/  EXIT ;  /* 0x000000000000794d */ /* 0x000fea0003800000 */
.L_x_55935:
        /* <DEDUP_REMOVED lines=8> */
.L_x_55940:
[----:B------:R-:W-:Y:S05]  /*1b510*/  BSYNC B1 ;  /* 0x0000000000017941 */ /* 0x000fea0003800000 */
.L_x_55939:
        /* <DEDUP_REMOVED lines=9> */
.L_x_55941:
[----:B------:R-:W-:Y:S01]  /*1b5b0*/  HFMA2.MMA R231, -RZ, RZ, 0, 2.384185791015625e-07 ;  /* 0x00000004ffe77435 */ /* 0x000fe200000001ff */
[----:B------:R-:W-:-:S05]  /*1b5c0*/  MOV R218, R226 ;  /* 0x000000e200da7202 */ /* 0x000fca0000000f00 */
[----:B------:R-:W-:-:S04]  /*1b5d0*/  FADD.FTZ R223, R219, R218 ;  /* 0x000000dadbdf7221 */ /* 0x000fc80000010000 */
[----:B------:R-:W-:-:S07]  /*1b5e0*/  IMAD.MOV.U32 R230, RZ, RZ, R223 ;  /* 0x000000ffffe67224 */ /* 0x000fce00078e00df */
[----:B------:R-:W-:Y:S05]  /*1b5f0*/  WARPSYNC.COLLECTIVE R227, `(.L_x_55942) ;  /* 0x00000000e3087348 */ /* 0x000fea0003c00000 */
[----:B------:R0:W1:Y:S02]  /*1b600*/  SHFL.BFLY P1, R226, R230, R231, R232 ;  /* 0x0c0000e7e6e27389 */ /* 0x00006400000200e8 */
[----:B01----:R-:W-:Y:S01]  /*1b610*/  ENDCOLLECTIVE ;  /* 0x000000000000791b */ /* 0x003fe20003800000 */
.L_x_55942:
        /* <DEDUP_REMOVED lines=8> */
.L_x_55943:
[----:B------:R-:W-:Y:S01]  /*1b6a0*/  HFMA2.MMA R231, -RZ, RZ, 0, 9.5367431640625e-07 ;  /* 0x00000010ffe77435 */ /* 0x000fe200000001ff */
[----:B------:R-:W-:-:S05]  /*1b6b0*/  MOV R217, R226 ;  /* 0x000000e200d97202 */ /* 0x000fca0000000f00 */
[----:B------:R-:W-:-:S04]  /*1b6c0*/  FADD.FTZ R225, R224, R217 ;  /* 0x000000d9e0e17221 */ /* 0x000fc80000010000 */
[----:B------:R-:W-:-:S07]  /*1b6d0*/  IMAD.MOV.U32 R230, RZ, RZ, R225 ;  /* 0x000000ffffe67224 */ /* 0x000fce00078e00e1 */
[----:B------:R-:W-:Y:S05]  /*1b6e0*/  WARPSYNC.COLLECTIVE R227, `(.L_x_55944) ;  /* 0x00000000e3087348 */ /* 0x000fea0003c00000 */
[----:B------:R0:W1:Y:S02]  /*1b6f0*/  SHFL.BFLY P1, R226, R230, R231, R232 ;  /* 0x0c0000e7e6e27389 */ /* 0x00006400000200e8 */
[----:B01----:R-:W-:Y:S01]  /*1b700*/  ENDCOLLECTIVE ;  /* 0x000000000000791b */ /* 0x003fe20003800000 */
.L_x_55944:
[----:B------:R-:W-:Y:S01]  /*1b710*/  MOV R231, 0x1 ;  /* 0x0000000100e77802 */ /* 0x000fe20000000f00 */
        /* <DEDUP_REMOVED lines=134> */
.L_x_55945:
[----:B------:R-:W-:Y:S02]  /*1bf80*/  IMAD.MOV.U32 R231, RZ, RZ, 0x2 ;  /* 0x00000002ffe77424 */ /* 0x000fe400078e00ff */
[----:B------:R-:W-:-:S04]  /*1bf90*/  IMAD.MOV.U32 R219, RZ, RZ, R226 ;  /* 0x000000ffffdb7224 */ /* 0x000fc800078e00e2 */
[----:B------:R-:W-:-:S05]  /*1bfa0*/  FADD.FTZ R219, R216, R219 ;  /* 0x000000dbd8db7221 */ /* 0x000fca0000010000 */
[----:B------:R-:W-:-:S07]  /*1bfb0*/  MOV R230, R219 ;  /* 0x000000db00e67202 */ /* 0x000fce0000000f00 */
[----:B------:R-:W-:Y:S05]  /*1bfc0*/  WARPSYNC.COLLECTIVE R227, `(.L_x_55946) ;  /* 0x00000000e3087348 */ /* 0x000fea0003c00000 */
[----:B------:R0:W1:Y:S02]  /*1bfd0*/  SHFL.BFLY P1, R226, R230, R231, R232 ;  /* 0x0c0000e7e6e27389 */ /* 0x00006400000200e8 */
[----:B01----:R-:W-:Y:S01]  /*1bfe0*/  ENDCOLLECTIVE ;  /* 0x000000000000791b */ /* 0x003fe20003800000 */
.L_x_55946:
[----:B------:R-:W-:Y:S01]  /*1bff0*/  HFMA2.MMA R231, -RZ, RZ, 0, 2.384185791015625e-07 ;  /* 0x00000004ffe77435 */ /* 0x000fe200000001ff */
[----:B------:R-:W-:-:S05]  /*1c000*/  MOV R224, R226 ;  /* 0x000000e200e07202 */ /* 0x000fca0000000f00 */
[----:B------:R-:W-:-:S04]  /*1c010*/  FADD.FTZ R224, R219, R224 ;  /* 0x000000e0dbe07221 */ /* 0x000fc80000010000 */
[----:B------:R-:W-:-:S07]  /*1c020*/  IMAD.MOV.U32 R230, RZ, RZ, R224 ;  /* 0x000000ffffe67224 */ /* 0x000fce00078e00e0 */
[----:B------:R-:W-:Y:S05]  /*1c030*/  WARPSYNC.COLLECTIVE R227, `(.L_x_55947) ;  /* 0x00000000e3087348 */ /* 0x000fea0003c00000 */
[----:B------:R0:W1:Y:S02]  /*1c040*/  SHFL.BFLY P1, R226, R230, R231, R232 ;  /* 0x0c0000e7e6e27389 */ /* 0x00006400000200e8 */
[----:B01----:R-:W-:Y:S01]  /*1c050*/  ENDCOLLECTIVE ;  /* 0x000000000000791b */ /* 0x003fe20003800000 */
.L_x_55947:
[----:B------:R-:W-:Y:S02]  /*1c060*/  IMAD.MOV.U32 R231, RZ, RZ, 0x8 ;  /* 0x00000008ffe77424 */ /* 0x000fe400078e00ff */
[----:B------:R-:W-:-:S04]  /*1c070*/  IMAD.MOV.U32 R223, RZ, RZ, R226 ;  /* 0x000000ffffdf7224 */ /* 0x000fc800078e00e2 */
[----:B------:R-:W-:-:S05]  /*1c080*/  FADD.FTZ R223, R224, R223 ;  /* 0x000000dfe0df7221 */ /* 0x000fca0000010000 */
[----:B------:R-:W-:-:S07]  /*1c090*/  MOV R230, R223 ;  /* 0x000000df00e67202 */ /* 0x000fce0000000f00 */
[----:B------:R-:W-:Y:S05]  /*1c0a0*/  WARPSYNC.COLLECTIVE R227, `(.L_x_55948) ;  /* 0x00000000e3087348 */ /* 0x000fea0003c00000 */
[----:B------:R0:W1:Y:S02]  /*1c0b0*/  SHFL.BFLY P1, R226, R230, R231, R232 ;  /* 0x0c0000e7e6e27389 */ /* 0x00006400000200e8 */
[----:B01----:R-:W-:Y:S01]  /*1c0c0*/  ENDCOLLECTIVE ;  /* 0x000000000000791b */ /* 0x003fe20003800000 */
.L_x_55948:
[----:B------:R-:W-:Y:S02]  /*1c0d0*/  IMAD.MOV.U32 R231, RZ, RZ, 0x10 ;  /* 0x00000010ffe77424 */ /* 0x000fe400078e00ff */
[----:B------:R-:W-:-:S05]  /*1c0e0*/  FADD.FTZ R228, R223, R226 ;  /* 0x000000e2dfe47221 */ /* 0x000fca0000010000 */
[----:B------:R-:W-:-:S07]  /*1c0f0*/  MOV R230, R228 ;  /* 0x000000e400e67202 */ /* 0x000fce0000000f00 */
[----:B------:R-:W-:Y:S05]  /*1c100*/  WARPSYNC.COLLECTIVE R227, `(.L_x_55949) ;  /* 0x00000000e3087348 */ /* 0x000fea0003c00000 */
[----:B------:R0:W1:Y:S02]  /*1c110*/  SHFL.BFLY P1, R226, R230, R231, R232 ;  /* 0x0c0000e7e6e27389 */ /* 0x00006400000200e8 */
[----:B01----:R-:W-:Y:S01]  /*1c120*/  ENDCOLLECTIVE ;  /* 0x000000000000791b */ /* 0x003fe20003800000 */
.L_x_55949:
[----:B------:R-:W-:Y:S01]  /*1c130*/  MOV R229, R226 ;  /* 0x000000e200e57202 */ /* 0x000fe20000000f00 */
[----:B------:R-:W-:Y:S06]  /*1c140*/  BRA `(.L_x_55950) ;  /* 0xffffffe000987947 */ /* 0x000fec000383ffff */
.L_x_55951:
        /* <DEDUP_REMOVED lines=11> */
.L_x_58475:


//--------------------- .text._ZN10layer_norm13ln_fwd_kernelINS_13Kernel_traitsIfffffjLj2048ELj1ELj4ELj1ELj16ENS_18Kernel_traits_baseILj2048EfffffjLj128EEEEELb1ELb1ELb0ELb0EEEvNS_9FwdParamsE --------------------------
	.section	.text._ZN10layer_norm13ln_fwd_kernelINS_13Kernel_traitsIfffffjLj2048ELj1ELj4ELj1ELj16ENS_18Kernel_traits_baseILj2048EfffffjLj128EEEEELb1ELb1ELb0ELb0EEEvNS_9FwdParamsE,"ax",@progbits
	.align	128
        .global         _ZN10layer_norm13ln_fwd_kernelINS_13Kernel_traitsIfffffjLj2048ELj1ELj4ELj1ELj16ENS_18Kernel_traits_baseILj2048EfffffjLj128EEEEELb1ELb1ELb0ELb0EEEvNS_9FwdParamsE
        .type           _ZN10layer_norm13ln_fwd_kernelINS_13Kernel_traitsIfffffjLj2048ELj1ELj4ELj1ELj16ENS_18Kernel_traits_baseILj2048EfffffjLj128EEEEELb1ELb1ELb0ELb0EEEvNS_9FwdParamsE,@function
        .size           _ZN10layer_norm13ln_fwd_kernelINS_13Kernel_traitsIfffffjLj2048ELj1ELj4ELj1ELj16ENS_18Kernel_traits_baseILj2048EfffffjLj128EEEEELb1ELb1ELb0ELb0EEEvNS_9FwdParamsE,(.L_x_58476 - _ZN10layer_norm13ln_fwd_kernelINS_13Kernel_traitsIfffffjLj2048ELj1ELj4ELj1ELj16ENS_18Kernel_traits_baseILj2048EfffffjLj128EEEEELb1ELb1ELb0ELb0EEEvNS_9FwdParamsE)
        .other          _ZN10layer_norm13ln_fwd_kernelINS_13Kernel_traitsIfffffjLj2048ELj1ELj4ELj1ELj16ENS_18Kernel_traits_baseILj2048EfffffjLj128EEEEELb1ELb1ELb0ELb0EEEvNS_9FwdParamsE,@"STO_CUDA_ENTRY STV_DEFAULT"
_ZN10layer_norm13ln_fwd_kernelINS_13Kernel_traitsIfffffjLj2048ELj1ELj4ELj1ELj16ENS_18Kernel_traits_baseILj2048EfffffjLj128EEEEELb1ELb1ELb0ELb0EEEvNS_9FwdParamsE:
.text._ZN10layer_norm13ln_fwd_kernelINS_13Kernel_traitsIfffffjLj2048ELj1ELj4ELj1ELj16ENS_18Kernel_traits_baseILj2048EfffffjLj128EEEEELb1ELb1ELb0ELb0EEEvNS_9FwdParamsE:
        /* <DEDUP_REMOVED lines=19> */
[----:B------:R-:W0:Y:S02]  /*0130*/  S2R R63, SR_CTAID.X ;  /* 0x00000000003f7919 */ /* 0x000e240000002500 */
        /* <DEDUP_REMOVED lines=19> */
[----:B------:R-:W0:Y:S01]  /*0270*/  LDC R9, c[0x0][0x218] ;  /* 0x00008600ff097b82 */ /* 0x000e220000000800 */
        /* <DEDUP_REMOVED lines=15> */
[----:B------:R-:W-:Y:S01]  /*0370*/  IMAD.WIDE.U32 R6, R7, -0x2daee0ad, RZ ;  /* 0xd2511f5307067825 */ /* 0x000fe200078e00ff */
[----:B0-----:R-:W-:-:S03]  /*0380*/  SHF.R.S32.HI R4, RZ, 0x1f, R9 ;  /* 0x0000001fff047819 */ /* 0x001fc60000011409 */
[----:B------:R-:W-:Y:S01]  /*0390*/  IMAD.WIDE.U32 R10, R10, -0x2daee0ad, RZ ;  /* 0xd2511f530a0a7825 */ /* 0x000fe200078e00ff */
[----:B------:R-:W-:Y:S02]  /*03a0*/  LOP3.LUT R7, R7, UR11, R12, 0x96, !PT ;  /* 0x0000000b07077c12 */ /* 0x000fe4000f8e960c */
[----:B------:R-:W-:Y:S02]  /*03b0*/  LEA.HI R4, R4, R9, RZ, 0x2 ;  /* 0x0000000904047211 */ /* 0x000fe400078f10ff */
        /* <DEDUP_REMOVED lines=8> */
[----:B------:R-:W-:Y:S02]  /*0440*/  LOP3.LUT R7, R6, 0x1f, RZ, 0x3c, !PT ;  /* 0x0000001f06077812 */ /* 0x000fe400078e3cff */
        /* <DEDUP_REMOVED lines=42> */
.L_x_55953:
[----:B------:R-:W-:Y:S05]  /*06f0*/  BSYNC B0 ;  /* 0x0000000000007941 */ /* 0x000fea0003800000 */
.L_x_55952:
        /* <DEDUP_REMOVED lines=17> */
[----:B------:R-:W-:-:S03]  /*0810*/  VIADD R6, R6, 0x20 ;  /* 0x0000002006067836 */ /* 0x000fc60000000000 */
[----:B--2---:R1:W-:Y:S04]  /*0820*/  STL.64 [R1+0x50], R28 ;  /* 0x0000501c01007387 */ /* 0x0043e80000100a00 */
[----:B------:R1:W-:Y:S02]  /*0830*/  STL.64 [R1+0x58], R30 ;  /* 0x0000581e01007387 */ /* 0x0003e40000100a00 */
.L_x_55955:
[----:B------:R-:W-:Y:S05]  /*0840*/  BSYNC B0 ;  /* 0x0000000000007941 */ /* 0x000fea0003800000 */
.L_x_55954:
        /* <DEDUP_REMOVED lines=20> */
.L_x_55957:
[----:B------:R-:W-:Y:S05]  /*0990*/  BSYNC B0 ;  /* 0x0000000000007941 */ /* 0x000fea0003800000 */
.L_x_55956:
        /* <DEDUP_REMOVED lines=20> */
.L_x_55959:
[----:B------:R-:W-:Y:S05]  /*0ae0*/  BSYNC B0 ;  /* 0x0000000000007941 */ /* 0x000fea0003800000 */
.L_x_55958:
        /* <DEDUP_REMOVED lines=20> */
.L_x_55961:
[----:B------:R-:W-:Y:S05]  /*0c30*/  BSYNC B0 ;  /* 0x0000000000007941 */ /* 0x000fea0003800000 */
.L_x_55960:
[----:B------:R-:W-:Y:S01]  /*0c40*/  ISETP.GE.U32.AND P0, PT, R4, 0xc0, PT ;  /* 0x000000c00400780c */ /* 0x000fe20003f06070 */
[----:B0-----:R-:W-:Y:S01]  /*0c50*/  IMAD.WIDE.U32 R12, R7, -0x2daee0ad, RZ ;  /* 0xd2511f53070c7825 */ /* 0x001fe200078e00ff */
[----:B------:R-:W-:Y:S01]  /*0c60*/  LOP3.LUT R5, R5, 0xffbfffff, RZ, 0xc0, !PT ;  /* 0xffbfffff05057812 */ /* 0x000fe200078ec0ff */
[----:B------:R-:W-:Y:S01]  /*0c70*/  UIADD3 UR25, UR7, -0x695add53, URZ ;  /* 0x96a522ad07197890 */ /* 0x000fe2000fffe03f */
[----:B------:R-:W-:Y:S01]  /*0c80*/  BSSY B0, `(.L_x_55962) ;  /* 0x0000019000007945 */ /* 0x000fe20003800000 */
[----:B-1-34-:R-:W-:Y:S01]  /*0c90*/  IMAD.WIDE.U32 R10, R9, -0x2daee0ad, RZ ;  /* 0xd2511f53090a7825 */ /* 0x01afe200078e00ff */
[----:B------:R-:W-:Y:S02]  /*0ca0*/  LOP3.LUT R62, R13, UR19, R14, 0x96, !PT ;  /* 0x000000130d3e7c12 */ /* 0x000fe4000f8e960e */
[----:B------:R-:W-:Y:S02]  /*0cb0*/  SHF.R.U32.HI R9, RZ, 0x5, R52 ;  /* 0x00000005ff097819 */ /* 0x000fe40000011634 */
[----:B------:R-:W-:-:S03]  /*0cc0*/  LOP3.LUT R7, R11, UR21, R12, 0x96, !PT ;  /* 0x000000150b077c12 */ /* 0x000fc6000f8e960c */
[----:B------:R-:W-:Y:S01]  /*0cd0*/  @P0 LOP3.LUT R5, R5, 0x400000, RZ, 0xfc, !PT ;  /* 0x0040000005050812 */ /* 0x000fe200078efcff */
[----:B------:R-:W-:Y:S06]  /*0ce0*/  @!P0 BRA `(.L_x_55963) ;  /* 0x0000000000488947 */ /* 0x000fec0003800000 */
[----:B------:R-:W-:Y:S01]  /*0cf0*/  ULDC.64 UR28, c[0x0][0x278] ;  /* 0x00009e00001c7ab9 */ /* 0x000fe20000000a00 */
[----:B------:R-:W0:Y:S01]  /*0d00*/  LDC.64 R52, c[0x0][0x260] ;  /* 0x00009800ff347b82 */ /* 0x000e220000000a00 */
[C---:B------:R-:W-:Y:S01]  /*0d10*/  LEA R14, P0, R6.reuse, UR28, 0x4 ;  /* 0x0000001c060e7c11 */ /* 0x040fe2000f8020ff */
[----:B------:R-:W-:Y:S01]  /*0d20*/  ULDC.64 UR26, c[0x0][0x2c8] ;  /* 0x0000b200001a7ab9 */ /* 0x000fe20000000a00 */
[----:B------:R-:W-:Y:S02]  /*0d30*/  CS2R R54, SRZ ;  /* 0x0000000000367805 */ /* 0x000fe4000001ff00 */
[----:B------:R-:W-:Y:S02]  /*0d40*/  LEA.HI.X R15, R6, UR29, RZ, 0x4, P0 ;  /* 0x0000001d060f7c11 */ /* 0x000fe400080f24ff */
[----:B------:R-:W-:-:S03]  /*0d50*/  ISETP.NE.U32.AND P0, PT, RZ, UR26, PT ;  /* 0x0000001aff007c0c */ /* 0x000fc6000bf05070 */
[----:B------:R-:W2:Y:S01]  /*0d60*/  LDG.E.128 R64, desc[UR4][R14.64] ;  /* 0x000000040e407981 */ /* 0x000ea2000c1e1d00 */
[----:B------:R-:W-:-:S13]  /*0d70*/  ISETP.NE.AND.EX P0, PT, RZ, UR27, PT, P0 ;  /* 0x0000001bff007c0c */ /* 0x000fda000bf05300 */
[C---:B------:R-:W-:Y:S01]  /*0d80*/  @P0 LEA R12, P1, R6.reuse, UR26, 0x4 ;  /* 0x0000001a060c0c11 */ /* 0x040fe2000f8220ff */
[C---:B0-----:R-:W-:Y:S01]  /*0d90*/  IMAD.WIDE.U32 R56, R6.reuse, 0x10, R52 ;  /* 0x0000001006387825 */ /* 0x041fe200078e0034 */
[----:B------:R-:W-:Y:S02]  /*0da0*/  CS2R R52, SRZ ;  /* 0x0000000000347805 */ /* 0x000fe4000001ff00 */
[----:B------:R-:W-:-:S03]  /*0db0*/  @P0 LEA.HI.X R13, R6, UR27, RZ, 0x4, P1 ;  /* 0x0000001b060d0c11 */ /* 0x000fc600088f24ff */
[----:B------:R-:W5:Y:S04]  /*0dc0*/  LDG.E.128 R56, desc[UR4][R56.64] ;  /* 0x0000000438387981 */ /* 0x000f68000c1e1d00 */
[----:B------:R0:W5:Y:S01]  /*0dd0*/  @P0 LDG.E.128 R52, desc[UR4][R12.64] ;  /* 0x000000040c340981 */ /* 0x000162000c1e1d00 */
[----:B------:R-:W-:-:S03]  /*0de0*/  VIADD R6, R6, 0x20 ;  /* 0x0000002006067836 */ /* 0x000fc60000000000 */
[----:B--2---:R0:W-:Y:S04]  /*0df0*/  STL.64 [R1+0x10], R64 ;  /* 0x0000104001007387 */ /* 0x0041e80000100a00 */
[----:B------:R0:W-:Y:S02]  /*0e00*/  STL.64 [R1+0x18], R66 ;  /* 0x0000184201007387 */ /* 0x0001e40000100a00 */
.L_x_55963:
[----:B------:R-:W-:Y:S05]  /*0e10*/  BSYNC B0 ;  /* 0x0000000000007941 */ /* 0x000fea0003800000 */
.L_x_55962:
        /* <DEDUP_REMOVED lines=11> */
[----:B------:R-:W-:Y:S02]  /*0ed0*/  CS2R R62, SRZ ;  /* 0x00000000003e7805 */ /* 0x000fe4000001ff00 */
[C---:B------:R-:W-:Y:S02]  /*0ee0*/  LEA R70, P0, R6.reuse, UR26, 0x4 ;  /* 0x0000001a06467c11 */ /* 0x040fe4000f8020ff */
[----:B------:R-:W-:Y:S01]  /*0ef0*/  CS2R R60, SRZ ;  /* 0x00000000003c7805 */ /* 0x000fe2000001ff00 */
[----:B------:R-:W0:Y:S01]  /*0f00*/  LDC.64 R64, c[0x0][0x260] ;  /* 0x00009800ff407b82 */ /* 0x000e220000000a00 */
[----:B------:R-:W-:Y:S01]  /*0f10*/  LEA.HI.X R71, R6, UR27, RZ, 0x4, P0 ;  /* 0x0000001b06477c11 */ /* 0x000fe200080f24ff */
[----:B------:R-:W-:Y:S02]  /*0f20*/  ULDC.64 UR26, c[0x0][0x2c8] ;  /* 0x0000b200001a7ab9 */ /* 0x000fe40000000a00 */
[----:B------:R-:W-:-:S04]  /*0f30*/  ISETP.NE.U32.AND P0, PT, RZ, UR26, PT ;  /* 0x0000001aff007c0c */ /* 0x000fc8000bf05070 */
[----:B------:R-:W-:-:S13]  /*0f40*/  ISETP.NE.AND.EX P0, PT, RZ, UR27, PT, P0 ;  /* 0x0000001bff007c0c */ /* 0x000fda000bf05300 */
[----:B------:R-:W-:-:S04]  /*0f50*/  @P0 LEA R68, P1, R6, UR26, 0x4 ;  /* 0x0000001a06440c11 */ /* 0x000fc8000f8220ff */
[----:B------:R-:W-:-:S05]  /*0f60*/  @P0 LEA.HI.X R69, R6, UR27, RZ, 0x4, P1 ;  /* 0x0000001b06450c11 */ /* 0x000fca00088f24ff */
[----:B------:R1:W5:Y:S01]  /*0f70*/  @P0 LDG.E.128 R60, desc[UR4][R68.64] ;  /* 0x00000004443c0981 */ /* 0x000362000c1e1d00 */
[----:B0-----:R-:W-:-:S06]  /*0f80*/  IMAD.WIDE.U32 R64, R6, 0x10, R64 ;  /* 0x0000001006407825 */ /* 0x001fcc00078e0040 */
[----:B------:R-:W5:Y:S04]  /*0f90*/  LDG.E.128 R64, desc[UR4][R64.64] ;  /* 0x0000000440407981 */ /* 0x000f68000c1e1d00 */
[----:B------:R-:W2:Y:S01]  /*0fa0*/  LDG.E.128 R68, desc[UR4][R70.64] ;  /* 0x0000000446447981 */ /* 0x000ea2000c1e1d00 */
[----:B------:R-:W-:-:S03]  /*0fb0*/  VIADD R6, R6, 0x20 ;  /* 0x0000002006067836 */ /* 0x000fc60000000000 */
[----:B--2---:R1:W-:Y:S04]  /*0fc0*/  STL.64 [R1], R68 ;  /* 0x0000004401007387 */ /* 0x0043e80000100a00 */
[----:B------:R1:W-:Y:S02]  /*0fd0*/  STL.64 [R1+0x8], R70 ;  /* 0x0000084601007387 */ /* 0x0003e40000100a00 */
.L_x_55965:
[----:B------:R-:W-:Y:S05]  /*0fe0*/  BSYNC B0 ;  /* 0x0000000000007941 */ /* 0x000fea0003800000 */
.L_x_55964:
        /* <DEDUP_REMOVED lines=8> */
[----:B-1----:R-:W-:Y:S02]  /*1070*/  CS2R R70, SRZ ;  /* 0x0000000000467805 */ /* 0x002fe4000001ff00 */
        /* <DEDUP_REMOVED lines=11> */
[----:B------:R-:W-:-:S07]  /*1130*/  VIADD R6, R6, 0x20 ;  /* 0x0000002006067836 */ /* 0x000fce0000000000 */
.L_x_55967:
[----:B------:R-:W-:Y:S05]  /*1140*/  BSYNC B0 ;  /* 0x0000000000007941 */ /* 0x000fea0003800000 */
.L_x_55966:
[----:B------:R-:W-:Y:S01]  /*1150*/  ISETP.GE.U32.AND P0, PT, R4, 0x120, PT ;  /* 0x000001200400780c */ /* 0x000fe20003f06070 */
[----:B------:R-:W-:Y:S01]  /*1160*/  BSSY B0, `(.L_x_55968) ;  /* 0x0000015000007945 */ /* 0x000fe20003800000 */
[----:B------:R-:W-:Y:S01]  /*1170*/  LOP3.LUT R5, R5, 0xfff7ffff, RZ, 0xc0, !PT ;  /* 0xfff7ffff05057812 */ /* 0x000fe200078ec0ff */
[----:B------:R-:W-:-:S10]  /*1180*/  IMAD.HI.U32 R13, R9, -0x2daee0ad, RZ ;  /* 0xd2511f53090d7827 */ /* 0x000fd400078e00ff */
[----:B------:R-:W-:Y:S01]  /*1190*/  @P0 LOP3.LUT R5, R5, 0x80000, RZ, 0xfc, !PT ;  /* 0x0008000005050812 */ /* 0x000fe200078efcff */
[----:B------:R-:W-:Y:S06]  /*11a0*/  @!P0 BRA `(.L_x_55969) ;  /* 0x0000000000408947 */ /* 0x000fec0003800000 */
[----:B------:R-:W-:Y:S01]  /*11b0*/  ULDC.64 UR26, c[0x0][0x278] ;  /* 0x00009e00001a7ab9 */ /* 0x000fe20000000a00 */
[----:B------:R-:W2:Y:S01]  /*11c0*/  LDC.64 R80, c[0x0][0x260] ;  /* 0x00009800ff507b82 */ /* 0x000ea20000000a00 */
[C---:B------:R-:W-:Y:S02]  /*11d0*/  LEA R244, P0, R6.reuse, UR26, 0x4 ;  /* 0x0000001a06f47c11 */ /* 0x040fe4000f8020ff */
[----:B------:R-:W-:Y:S02]  /*11e0*/  CS2R R78, SRZ ;  /* 0x00000000004e7805 */ /* 0x000fe4000001ff00 */
[----:B0-----:R-:W-:Y:S02]  /*11f0*/  CS2R R76, SRZ ;  /* 0x00000000004c7805 */ /* 0x001fe4000001ff00 */
[----:B------:R-:W-:Y:S01]  /*1200*/  LEA.HI.X R245, R6, UR27, RZ, 0x4, P0 ;  /* 0x0000001b06f57c11 */ /* 0x000fe200080f24ff */
[----:B------:R-:W-:Y:S02]  /*1210*/  ULDC.64 UR26, c[0x0][0x2c8] ;  /* 0x0000b200001a7ab9 */ /* 0x000fe40000000a00 */
[----:B------:R-:W-:-:S03]  /*1220*/  ISETP.NE.U32.AND P0, PT, RZ, UR26, PT ;  /* 0x0000001aff007c0c */ /* 0x000fc6000bf05070 */
[----:B------:R-:W5:Y:S01]  /*1230*/  LDG.E.128 R244, desc[UR4][R244.64] ;  /* 0x00000004f4f47981 */ /* 0x000f62000c1e1d00 */
[----:B------:R-:W-:-:S13]  /*1240*/  ISETP.NE.AND.EX P0, PT, RZ, UR27, PT, P0 ;  /* 0x0000001bff007c0c */ /* 0x000fda000bf05300 */
[C---:B------:R-:W-:Y:S01]  /*1250*/  @P0 LEA R84, P1, R6.reuse, UR26, 0x4 ;  /* 0x0000001a06540c11 */ /* 0x040fe2000f8220ff */
[----:B--2---:R-:W-:-:S03]  /*1260*/  IMAD.WIDE.U32 R80, R6, 0x10, R80 ;  /* 0x0000001006507825 */ /* 0x004fc600078e0050 */
[----:B------:R-:W-:-:S03]  /*1270*/  @P0 LEA.HI.X R85, R6, UR27, RZ, 0x4, P1 ;  /* 0x0000001b06550c11 */ /* 0x000fc600088f24ff */
[----:B------:R-:W5:Y:S04]  /*1280*/  LDG.E.128 R80, desc[UR4][R80.64] ;  /* 0x0000000450507981 */ /* 0x000f68000c1e1d00 */
[----:B------:R2:W5:Y:S01]  /*1290*/  @P0 LDG.E.128 R76, desc[UR4][R84.64] ;  /* 0x00000004544c0981 */ /* 0x000562000c1e1d00 */
[----:B------:R-:W-:-:S07]  /*12a0*/  IADD3 R6, R6, 0x20, RZ ;  /* 0x0000002006067810 */ /* 0x000fce0007ffe0ff */
.L_x_55969:
[----:B------:R-:W-:Y:S05]  /*12b0*/  BSYNC B0 ;  /* 0x0000000000007941 */ /* 0x000fea0003800000 */
.L_x_55968:
        /* <DEDUP_REMOVED lines=9> */
[----:B--2---:R-:W-:Y:S02]  /*1350*/  CS2R R84, SRZ ;  /* 0x0000000000547805 */ /* 0x004fe4000001ff00 */
[----:B------:R-:W-:Y:S01]  /*1360*/  LEA.HI.X R241, R6, UR27, RZ, 0x4, P0 ;  /* 0x0000001b06f17c11 */ /* 0x000fe200080f24ff */
[----:B------:R-:W-:Y:S02]  /*1370*/  ULDC.64 UR26, c[0x0][0x2c8] ;  /* 0x0000b200001a7ab9 */ /* 0x000fe40000000a00 */
[----:B------:R-:W-:-:S03]  /*1380*/  ISETP.NE.U32.AND P0, PT, RZ, UR26, PT ;  /* 0x0000001aff007c0c */ /* 0x000fc6000bf05070 */
[----:B------:R-:W5:Y:S01]  /*1390*/  LDG.E.128 R240, desc[UR4][R240.64] ;  /* 0x00000004f0f07981 */ /* 0x000f62000c1e1d00 */
[----:B------:R-:W-:-:S13]  /*13a0*/  ISETP.NE.AND.EX P0, PT, RZ, UR27, PT, P0 ;  /* 0x0000001bff007c0c */ /* 0x000fda000bf05300 */
[C---:B------:R-:W-:Y:S01]  /*13b0*/  @P0 LEA R92, P1, R6.reuse, UR26, 0x4 ;  /* 0x0000001a065c0c11 */ /* 0x040fe2000f8220ff */
[----:B---3--:R-:W-:-:S03]  /*13c0*/  IMAD.WIDE.U32 R88, R6, 0x10, R88 ;  /* 0x0000001006587825 */ /* 0x008fc600078e0058 */
[----:B------:R-:W-:-:S03]  /*13d0*/  @P0 LEA.HI.X R93, R6, UR27, RZ, 0x4, P1 ;  /* 0x0000001b065d0c11 */ /* 0x000fc600088f24ff */
[----:B------:R-:W5:Y:S04]  /*13e0*/  LDG.E.128 R88, desc[UR4][R88.64] ;  /* 0x0000000458587981 */ /* 0x000f68000c1e1d00 */
[----:B------:R3:W5:Y:S01]  /*13f0*/  @P0 LDG.E.128 R84, desc[UR4][R92.64] ;  /* 0x000000045c540981 */ /* 0x000762000c1e1d00 */
[----:B------:R-:W-:-:S07]  /*1400*/  VIADD R6, R6, 0x20 ;  /* 0x0000002006067836 */ /* 0x000fce0000000000 */
.L_x_55971:
[----:B------:R-:W-:Y:S05]  /*1410*/  BSYNC B0 ;  /* 0x0000000000007941 */ /* 0x000fea0003800000 */
.L_x_55970:
        /* <DEDUP_REMOVED lines=9> */
[----:B---3--:R-:W-:Y:S02]  /*14b0*/  CS2R R92, SRZ ;  /* 0x00000000005c7805 */ /* 0x008fe4000001ff00 */
[----:B------:R-:W-:Y:S01]  /*14c0*/  LEA.HI.X R233, R6, UR27, RZ, 0x4, P0 ;  /* 0x0000001b06e97c11 */ /* 0x000fe200080f24ff */
[----:B------:R-:W-:Y:S02]  /*14d0*/  ULDC.64 UR26, c[0x0][0x2c8] ;  /* 0x0000b200001a7ab9 */ /* 0x000fe40000000a00 */
[----:B------:R-:W-:-:S03]  /*14e0*/  ISETP.NE.U32.AND P0, PT, RZ, UR26, PT ;  /* 0x0000001aff007c0c */ /* 0x000fc6000bf05070 */
[----:B------:R-:W5:Y:S01]  /*14f0*/  LDG.E.128 R232, desc[UR4][R232.64] ;  /* 0x00000004e8e87981 */ /* 0x000f62000c1e1d00 */
[----:B------:R-:W-:-:S13]  /*1500*/  ISETP.NE.AND.EX P0, PT, RZ, UR27, PT, P0 ;  /* 0x0000001bff007c0c */ /* 0x000fda000bf05300 */
[C---:B------:R-:W-:Y:S01]  /*1510*/  @P0 LEA R100, P1, R6.reuse, UR26, 0x4 ;  /* 0x0000001a06640c11 */ /* 0x040fe2000f8220ff */
[----:B----4-:R-:W-:-:S03]  /*1520*/  IMAD.WIDE.U32 R96, R6, 0x10, R96 ;  /* 0x0000001006607825 */ /* 0x010fc600078e0060 */
[----:B------:R-:W-:-:S03]  /*1530*/  @P0 LEA.HI.X R101, R6, UR27, RZ, 0x4, P1 ;  /* 0x0000001b06650c11 */ /* 0x000fc600088f24ff */
[----:B------:R-:W5:Y:S04]  /*1540*/  LDG.E.128 R96, desc[UR4][R96.64] ;  /* 0x0000000460607981 */ /* 0x000f68000c1e1d00 */
[----:B------:R4:W5:Y:S01]  /*1550*/  @P0 LDG.E.128 R92, desc[UR4][R100.64] ;  /* 0x00000004645c0981 */ /* 0x000962000c1e1d00 */
[----:B------:R-:W-:-:S07]  /*1560*/  VIADD R6, R6, 0x20 ;  /* 0x0000002006067836 */ /* 0x000fce0000000000 */
.L_x_55973:
[----:B------:R-:W-:Y:S05]  /*1570*/  BSYNC B0 ;  /* 0x0000000000007941 */ /* 0x000fea0003800000 */
.L_x_55972:
        /* <DEDUP_REMOVED lines=9> */
[----:B----4-:R-:W-:Y:S02]  /*1610*/  CS2R R100, SRZ ;  /* 0x0000000000647805 */ /* 0x010fe4000001ff00 */
        /* <DEDUP_REMOVED lines=11> */
.L_x_55975:
[----:B------:R-:W-:Y:S05]  /*16d0*/  BSYNC B0 ;  /* 0x0000000000007941 */ /* 0x000fea0003800000 */
.L_x_55974:
        /* <DEDUP_REMOVED lines=16> */
[----:B-1----:R-:W-:-:S03]  /*17e0*/  IMAD.WIDE.U32 R112, R6, 0x10, R112 ;  /* 0x0000001006707825 */ /* 0x002fc600078e0070 */
[----:B------:R-:W-:-:S03]  /*17f0*/  @P0 LEA.HI.X R117, R6, UR27, RZ, 0x4, P1 ;  /* 0x0000001b06750c11 */ /* 0x000fc600088f24ff */
[----:B------:R-:W5:Y:S04]  /*1800*/  LDG.E.128 R112, desc[UR4][R112.64] ;  /* 0x0000000470707981 */ /* 0x000f68000c1e1d00 */
[----:B------:R0:W5:Y:S01]  /*1810*/  @P0 LDG.E.128 R108, desc[UR4][R116.64] ;  /* 0x00000004746c0981 */ /* 0x000162000c1e1d00 */
[----:B------:R-:W-:-:S07]  /*1820*/  VIADD R6, R6, 0x20 ;  /* 0x0000002006067836 */ /* 0x000fce0000000000 */
.L_x_55977:
[----:B------:R-:W-:Y:S05]  /*1830*/  BSYNC B0 ;  /* 0x0000000000007941 */ /* 0x000fea0003800000 */
.L_x_55976:
        /* <DEDUP_REMOVED lines=21> */
.L_x_55979:
[----:B------:R-:W-:Y:S05]  /*1990*/  BSYNC B0 ;  /* 0x0000000000007941 */ /* 0x000fea0003800000 */
.L_x_55978:
        /* <DEDUP_REMOVED lines=20> */
[----:B------:R-:W-:-:S07]  /*1ae0*/  IADD3 R6, R6, 0x20, RZ ;  /* 0x0000002006067810 */ /* 0x000fce0007ffe0ff */
.L_x_55981:
[----:B------:R-:W-:Y:S05]  /*1af0*/  BSYNC B0 ;  /* 0x0000000000007941 */ /* 0x000fea0003800000 */
.L_x_55980:
        /* <DEDUP_REMOVED lines=19> */
[----:B------:R0:W5:Y:S02]  /*1c30*/  @P0 LDG.E.128 R132, desc[UR4][R136.64] ;  /* 0x0000000488840981 */ /* 0x000164000c1e1d00 */
.L_x_55983:
[----:B------:R-:W-:Y:S05]  /*1c40*/  BSYNC B0 ;  /* 0x0000000000007941 */ /* 0x000fea0003800000 */
.L_x_55982:
[----:B------:R-:W-:Y:S01]  /*1c50*/  ULDC UR26, c[0x0][0x214] ;  /* 0x00008500001a7ab9 */ /* 0x000fe20000000800 */
[----:B------:R-:W-:Y:S02]  /*1c60*/  LOP3.LUT R13, R13, UR23, R10, 0x96, !PT ;  /* 0x000000170d0d7c12 */ /* 0x000fe4000f8e960a */
[----:B------:R-:W-:-:S13]  /*1c70*/  ISETP.GE.AND P0, PT, R15, UR26, PT ;  /* 0x0000001a0f007c0c */ /* 0x000fda000bf06270 */
[----:B------:R-:W-:Y:S05]  /*1c80*/  @P0 EXIT ;  /* 0x000000000000094d */ /* 0x000fea0003800000 */
[----:B------:R-:W-:Y:S01]  /*1c90*/  IMAD R6, R7, -0x326172a9, RZ ;  /* 0xcd9e8d5707067824 */ /* 0x000fe200078e02ff */
[----:B------:R-:W-:Y:S01]  /*1ca0*/  ULDC.64 UR26, c[0x0][0x270] ;  /* 0x00009c00001a7ab9 */ /* 0x000fe20000000a00 */
[----:B------:R-:W-:Y:S01]  /*1cb0*/  IMAD.HI.U32 R7, R13, -0x326172a9, RZ ;  /* 0xcd9e8d570d077827 */ /* 0x000fe200078e00ff */
[----:B------:R-:W-:Y:S01]  /*1cc0*/  UISETP.NE.U32.AND UP0, UPT, UR26, URZ, UPT ;  /* 0x0000003f1a00728c */ /* 0x000fe2000bf05070 */
[----:B------:R-:W-:Y:S01]  /*1cd0*/  BSSY B0, `(.L_x_55984) ;  /* 0x00019a3000007945 */ /* 0x000fe20003800000 */
[----:B------:R-:W-:Y:S01]  /*1ce0*/  LOP3.LUT R8, R8, 0x3, RZ, 0xc0, !PT ;  /* 0x0000000308087812 */ /* 0x000fe200078ec0ff */
[----:B------:R-:W-:Y:S01]  /*1cf0*/  IMAD R9, R9, -0x2daee0ad, RZ ;  /* 0xd2511f5309097824 */ /* 0x000fe200078e02ff */
[----:B------:R-:W-:Y:S01]  /*1d00*/  LOP3.LUT R6, R7, UR24, R6, 0x96, !PT ;  /* 0x0000001807067c12 */ /* 0x000fe2000f8e9606 */
[C---:B------:R-:W-:Y:S01]  /*1d10*/  IMAD.HI.U32 R10, R12.reuse, -0x2daee0ad, RZ ;  /* 0xd2511f530c0a7827 */ /* 0x040fe200078e00ff */
[----:B------:R-:W-:Y:S01]  /*1d20*/  ULDC.U8 UR26, c[0x0][0x2a0] ;  /* 0x0000a800001a7ab9 */ /* 0x000fe20000000000 */
[----:B------:R-:W-:Y:S01]  /*1d30*/  UISETP.NE.AND.EX UP0, UPT, UR27, URZ, UPT, UP0 ;  /* 0x0000003f1b00728c */ /* 0x000fe2000bf05300 */
[----:B------:R-:W-:Y:S01]  /*1d40*/  ISETP.NE.AND P0, PT, RZ, UR26, PT ;  /* 0x0000001aff007c0c */ /* 0x000fe2000bf05270 */
[----:B------:R-:W-:Y:S01]  /*1d50*/  IMAD R12, R12, -0x2daee0ad, RZ ;  /* 0xd2511f530c0c7824 */ /* 0x000fe200078e02ff */
[----:B------:R-:W-:Y:S01]  /*1d60*/  LOP3.LUT R7, R10, UR25, R9, 0x96, !PT ;  /* 0x000000190a077c12 */ /* 0x000fe2000f8e9609 */
[----:B------:R-:W-:Y:S01]  /*1d70*/  IMAD R10, R13, -0x326172a9, RZ ;  /* 0xcd9e8d570d0a7824 */ /* 0x000fe200078e02ff */
[----:B------:R-:W-:Y:S01]  /*1d80*/  ULDC UR33, c[0x0][0x218] ;  /* 0x0000860000217ab9 */ /* 0x000fe20000000800 */
[----:B------:R-:W-:Y:S01]  /*1d90*/  IMAD.MOV.U32 R9, RZ, RZ, RZ ;  /* 0x000000ffff097224 */ /* 0x000fe200078e00ff */
[----:B------:R-:W-:Y:S01]  /*1da0*/  ULDC UR32, c[0x0][0x2d8] ;  /* 0x0000b60000207ab9 */ /* 0x000fe20000000800 */
[----:B------:R-:W-:Y:S01]  /*1db0*/  ULDC.64 UR28, c[0x0][0x238] ;  /* 0x00008e00001c7ab9 */ /* 0x000fe20000000a00 */
[----:B------:R-:W-:-:S05]  /*1dc0*/  ULDC.64 UR30, c[0x0][0x240] ;  /* 0x00009000001e7ab9 */ /* 0x000fca0000000a00 */
.L_x_56498:
[----:B------:R-:W-:Y:S01]  /*1dd0*/  PLOP3.LUT P1, PT, PT, PT, UP0, 0x80, 0x0 ;  /* 0x000000000000781c */ /* 0x000fe20003f2f008 */
[----:B------:R-:W-:Y:S01]  /*1de0*/  IMAD.MOV.U32 R204, RZ, RZ, 0x4 ;  /* 0x00000004ffcc7424 */ /* 0x000fe200078e00ff */
[----:B------:R-:W-:Y:S01]  /*1df0*/  @UP0 ULDC.64 UR26, c[0x0][0x270] ;  /* 0x00009c00001a0ab9 */ /* 0x000fe20000000a00 */
[----:B------:R-:W-:Y:S01]  /*1e00*/  HFMA2.MMA R13, -RZ, RZ, 1.875, 0 ;  /* 0x3f800000ff0d7435 */ /* 0x000fe200000001ff */
[----:B------:R-:W-:-:S09]  /*1e10*/  LOP3.LUT P2, RZ, R5, 0x800, RZ, 0xc0, !PT ;  /* 0x0000080005ff7812 */ /* 0x000fd2000784c0ff */
[----:B------:R-:W-:Y:S01]  /*1e20*/  @P1 IMAD.WIDE R204, R15, R204, UR26 ;  /* 0x0000001a0fcc1e25 */ /* 0x000fe2000f8e02cc */
[----:B------:R-:W-:-:S13]  /*1e30*/  PLOP3.LUT P1, PT, PT, PT, UP0, 0x80, 0x0 ;  /* 0x000000000000781c */ /* 0x000fda0003f2f008 */
[----:B-----5:R0:W5:Y:S01]  /*1e40*/  @P1 LDG.E R13, desc[UR4][R204.64] ;  /* 0x00000004cc0d1981 */ /* 0x020162000c1e1900 */
[----:B------:R-:W-:Y:S01]  /*1e50*/  IMAD R11, R15, UR33, RZ ;  /* 0x000000210f0b7c24 */ /* 0x000fe2000f8e02ff */
[----:B------:R-:W-:Y:S04]  /*1e60*/  BSSY B1, `(.L_x_55985) ;  /* 0x0000175000017945 */ /* 0x000fe80003800000 */
[----:B------:R-:W-:-:S04]  /*1e70*/  SHF.R.S32.HI R14, RZ, 0x1f, R11 ;  /* 0x0000001fff0e7819 */ /* 0x000fc8000001140b */
[----:B------:R-:W-:Y:S02]  /*1e80*/  LEA.HI R11, R14, R11, RZ, 0x2 ;  /* 0x0000000b0e0b7211 */ /* 0x000fe400078f10ff */
[----:B------:R-:W1:Y:S02]  /*1e90*/  S2R R14, SR_TID.X ;  /* 0x00000000000e7919 */ /* 0x000e640000002100 */
[----:B-1----:R-:W-:-:S04]  /*1ea0*/  LOP3.LUT R206, R14, 0x1f, RZ, 0xc0, !PT ;  /* 0x0000001f0ece7812 */ /* 0x002fc800078ec0ff */
[----:B------:R-:W-:-:S05]  /*1eb0*/  LEA.HI.SX32 R14, R11, R206, 0x1e ;  /* 0x000000ce0b0e7211 */ /* 0x000fca00078ff2ff */
[----:B------:R-:W-:Y:S01]  /*1ec0*/  IMAD.MOV.U32 R11, RZ, RZ, R14 ;  /* 0x000000ffff0b7224 */ /* 0x000fe200078e000e */
[----:B0-----:R-:W-:Y:S06]  /*1ed0*/  @!P2 BRA `(.L_x_55986) ;  /* 0x0000001400b4a947 */ /* 0x001fec0003800000 */
        /* <DEDUP_REMOVED lines=21> */
.L_x_55988:
[----:B------:R-:W-:-:S07]  /*2030*/  MOV R11, R10 ;  /* 0x0000000a000b7202 */ /* 0x000fce0000000f00 */
.L_x_55989:
[----:B------:R-:W-:Y:S05]  /*2040*/  BSYNC B2 ;  /* 0x0000000000027941 */ /* 0x000fea0003800000 */
.L_x_55987:
        /* <DEDUP_REMOVED lines=16> */
.L_x_55993:
[----:B------:R-:W-:Y:S05]  /*2150*/  BSYNC B3 ;  /* 0x0000000000037941 */ /* 0x000fea0003800000 */
.L_x_55992:
        /* <DEDUP_REMOVED lines=44> */
.L_x_55991:
[----:B------:R-:W-:Y:S05]  /*2420*/  BSYNC B2 ;  /* 0x0000000000027941 */ /* 0x000fea0003800000 */
.L_x_55990:
[----:B------:R-:W2:Y:S01]  /*2430*/  LDL R207, [R1+0x60] ;  /* 0x0000600001cf7983 */ /* 0x000ea20000100800 */
[----:B------:R-:W0:Y:S01]  /*2440*/  LDC R238, c[0x0][0x294] ;  /* 0x0000a500ffee7b82 */ /* 0x000e220000000800 */
[----:B------:R-:W-:Y:S01]  /*2450*/  I2FP.F32.U32 R8, R11 ;  /* 0x0000000b00087245 */ /* 0x000fe20000201000 */
[----:B------:R-:W-:Y:S01]  /*2460*/  IMAD.MOV.U32 R237, RZ, RZ, 0x2f800000 ;  /* 0x2f800000ffed7424 */ /* 0x000fe200078e00ff */
[----:B------:R-:W-:Y:S01]  /*2470*/  ISETP.NE.U32.AND P1, PT, R204, RZ, PT ;  /* 0x000000ffcc00720c */ /* 0x000fe20003f25070 */
[----:B------:R-:W-:Y:S01]  /*2480*/  BSSY B2, `(.L_x_55994) ;  /* 0x0000016000027945 */ /* 0x000fe20003800000 */
[----:B------:R-:W-:Y:S01]  /*2490*/  ISETP.NE.AND P3, PT, R206, 0x1, PT ;  /* 0x00000001ce00780c */ /* 0x000fe20003f65270 */
[----:B------:R-:W-:Y:S01]  /*24a0*/  FFMA.FTZ R8, R8, R237, 1.1641532182693481445e-10 ;  /* 0x2f00000008087423 */ /* 0x000fe200000100ed */
[----:B------:R-:W-:Y:S01]  /*24b0*/  ISETP.NE.AND.EX P1, PT, R205, RZ, PT, P1 ;  /* 0x000000ffcd00720c */ /* 0x000fe20003f25310 */
[----:B------:R-:W1:Y:S01]  /*24c0*/  LDC R236, c[0x0][0x298] ;  /* 0x0000a600ffec7b82 */ /* 0x000e620000000800 */
[----:B------:R-:W-:-:S02]  /*24d0*/  IADD3 R11, R206, 0x1, RZ ;  /* 0x00000001ce0b7810 */ /* 0x000fc40007ffe0ff */
[----:B0-----:R-:W-:Y:S01]  /*24e0*/  FSETP.GTU.FTZ.AND P2, PT, R8, R238, PT ;  /* 0x000000ee0800720b */ /* 0x001fe20003f5c000 */
[----:B-----5:R-:W-:-:S04]  /*24f0*/  FMUL.FTZ R8, R140, R13 ;  /* 0x0000000d8c087220 */ /* 0x020fc80000410000 */
        /* <DEDUP_REMOVED lines=13> */
.L_x_55995:
[----:B------:R-:W-:-:S07]  /*25d0*/  IMAD.MOV.U32 R8, RZ, RZ, R10 ;  /* 0x000000ffff087224 */ /* 0x000fce00078e000a */
.L_x_55996:
[----:B------:R-:W-:Y:S05]  /*25e0*/  BSYNC B2 ;  /* 0x0000000000027941 */ /* 0x000fea0003800000 */
.L_x_55994:
        /* <DEDUP_REMOVED lines=16> */
.L_x_56000:
[----:B------:R-:W-:Y:S05]  /*26f0*/  BSYNC B3 ;  /* 0x0000000000037941 */ /* 0x000fea0003800000 */
.L_x_55999:
        /* <DEDUP_REMOVED lines=42> */
[----:B------:R-:W-:-:S07]  /*29a0*/  IMAD.MOV.U32 R11, RZ, RZ, RZ ;  /* 0x000000ffff0b7224 */ /* 0x000fce00078e00ff */
.L_x_55998:
[----:B------:R-:W-:Y:S05]  /*29b0*/  BSYNC B2 ;  /* 0x0000000000027941 */ /* 0x000fea0003800000 */
.L_x_55997:
        /* <DEDUP_REMOVED lines=21> */
.L_x_56002:
[----:B------:R-:W-:-:S07]  /*2b10*/  MOV R8, R10 ;  /* 0x0000000a00087202 */ /* 0x000fce0000000f00 */
.L_x_56003:
[----:B------:R-:W-:Y:S05]  /*2b20*/  BSYNC B2 ;  /* 0x0000000000027941 */ /* 0x000fea0003800000 */
.L_x_56001:
        /* <DEDUP_REMOVED lines=16> */
.L_x_56007:
[----:B------:R-:W-:Y:S05]  /*2c30*/  BSYNC B3 ;  /* 0x0000000000037941 */ /* 0x000fea0003800000 */
.L_x_56006:
        /* <DEDUP_REMOVED lines=42> */
[----:B------:R-:W-:-:S07]  /*2ee0*/  LOP3.LUT R6, R11, UR24, R6, 0x96, !PT ;  /* 0x000000180b067c12 */ /* 0x000fce000f8e9606 */
.L_x_56005:
[----:B------:R-:W-:Y:S05]  /*2ef0*/  BSYNC B2 ;  /* 0x0000000000027941 */ /* 0x000fea0003800000 */
.L_x_56004:
        /* <DEDUP_REMOVED lines=21> */
.L_x_56009:
[----:B------:R-:W-:-:S07]  /*3050*/  IMAD.MOV.U32 R11, RZ, RZ, R10 ;  /* 0x000000ffff0b7224 */ /* 0x000fce00078e000a */
.L_x_56010:
[----:B------:R-:W-:Y:S05]  /*3060*/  BSYNC B2 ;  /* 0x0000000000027941 */ /* 0x000fea0003800000 */
.L_x_56008:
        /* <DEDUP_REMOVED lines=16> */
.L_x_56014:
[----:B------:R-:W-:Y:S05]  /*3170*/  BSYNC B3 ;  /* 0x0000000000037941 */ /* 0x000fea0003800000 */
.L_x_56013:
        /* <DEDUP_REMOVED lines=44> */
.L_x_56012:
[----:B------:R-:W-:Y:S05]  /*3440*/  BSYNC B2 ;  /* 0x0000000000027941 */ /* 0x000fea0003800000 */
.L_x_56011:
[----:B------:R-:W2:Y:S01]  /*3450*/  LDL R204, [R1+0x6c] ;  /* 0x00006c0001cc7983 */ /* 0x000ea20000100800 */
[----:B------:R-:W-:-:S05]  /*3460*/  I2FP.F32.U32 R11, R11 ;  /* 0x0000000b000b7245 */ /* 0x000fca0000201000 */
[----:B------:R-:W-:-:S05]  /*3470*/  FFMA.FTZ R11, R11, R237, 1.1641532182693481445e-10 ;  /* 0x2f0000000b0b7423 */ /* 0x000fca00000100ed */
[----:B------:R-:W-:Y:S01]  /*3480*/  FSETP.GTU.FTZ.AND P5, PT, R11, R238, PT ;  /* 0x000000ee0b00720b */ /* 0x000fe20003fbc000 */
[----:B------:R-:W-:-:S04]  /*3490*/  FMUL.FTZ R11, R143, R13 ;  /* 0x0000000d8f0b7220 */ /* 0x000fc80000410000 */
[----:B------:R-:W-:-:S05]  /*34a0*/  FMUL.FTZ R11, R11, R236 ;  /* 0x000000ec0b0b7220 */ /* 0x000fca0000410000 */
[----:B------:R-:W-:-:S05]  /*34b0*/  FSEL R11, R11, RZ, !P5 ;  /* 0x000000ff0b0b7208 */ /* 0x000fca0006800000 */
[----:B--2---:R-:W-:Y:S01]  /*34c0*/  FMUL.FTZ R143, R204, R11 ;  /* 0x0000000bcc8f7220 */ /* 0x004fe20000410000 */
[----:B------:R-:W-:-:S03]  /*34d0*/  SEL R11, RZ, 0x10000, P4 ;  /* 0x00010000ff0b7807 */ /* 0x000fc60002000000 */
        /* <DEDUP_REMOVED lines=11> */
[----:B------:R0:W-:Y:S02]  /*3590*/  STG.E desc[UR4][R204.64], R11 ;  /* 0x0000000bcc007986 */ /* 0x0001e4000c101904 */
[----:B0-----:R-:W-:-:S07]  /*35a0*/  VIADD R11, R14, 0x20 ;  /* 0x000000200e0b7836 */ /* 0x001fce0000000000 */
.L_x_55986:
[----:B------:R-:W-:Y:S05]  /*35b0*/  BSYNC B1 ;  /* 0x0000000000017941 */ /* 0x000fea0003800000 */
.L_x_55985:
        /* <DEDUP_REMOVED lines=24> */
.L_x_56018:
[----:B------:R-:W-:-:S07]  /*3740*/  IMAD.MOV.U32 R236, RZ, RZ, R10 ;  /* 0x000000ffffec7224 */ /* 0x000fce00078e000a */
.L_x_56019:
[----:B------:R-:W-:Y:S05]  /*3750*/  BSYNC B2 ;  /* 0x0000000000027941 */ /* 0x000fea0003800000 */
.L_x_56017:
        /* <DEDUP_REMOVED lines=16> */
.L_x_56023:
[----:B------:R-:W-:Y:S05]  /*3860*/  BSYNC B3 ;  /* 0x0000000000037941 */ /* 0x000fea0003800000 */
.L_x_56022:
        /* <DEDUP_REMOVED lines=44> */
.L_x_56021:
[----:B------:R-:W-:Y:S05]  /*3b30*/  BSYNC B2 ;  /* 0x0000000000027941 */ /* 0x000fea0003800000 */
.L_x_56020:
[----:B------:R-:W2:Y:S01]  /*3b40*/  LDL R207, [R1+0x50] ;  /* 0x0000500001cf7983 */ /* 0x000ea20000100800 */
[----:B------:R-:W0:Y:S01]  /*3b50*/  LDC R252, c[0x0][0x294] ;  /* 0x0000a500fffc7b82 */ /* 0x000e220000000800 */
[----:B------:R-:W-:Y:S01]  /*3b60*/  HFMA2.MMA R239, -RZ, RZ, 0.1171875, 0 ;  /* 0x2f800000ffef7435 */ /* 0x000fe200000001ff */
[----:B------:R-:W-:Y:S01]  /*3b70*/  I2FP.F32.U32 R8, R236 ;  /* 0x000000ec00087245 */ /* 0x000fe20000201000 */
[----:B------:R-:W-:Y:S01]  /*3b80*/  BSSY B2, `(.L_x_56024) ;  /* 0x0000017000027945 */ /* 0x000fe20003800000 */
[----:B------:R-:W-:Y:S01]  /*3b90*/  ISETP.NE.U32.AND P1, PT, R204, RZ, PT ;  /* 0x000000ffcc00720c */ /* 0x000fe20003f25070 */
[C---:B------:R-:W-:Y:S01]  /*3ba0*/  VIADD R204, R206.reuse, 0x1 ;  /* 0x00000001cecc7836 */ /* 0x040fe20000000000 */
[----:B------:R-:W-:Y:S02]  /*3bb0*/  ISETP.NE.AND P3, PT, R206, 0x1, PT ;  /* 0x00000001ce00780c */ /* 0x000fe40003f65270 */
[----:B------:R-:W1:Y:S01]  /*3bc0*/  LDC R238, c[0x0][0x298] ;  /* 0x0000a600ffee7b82 */ /* 0x000e620000000800 */
[----:B------:R-:W-:-:S02]  /*3bd0*/  ISETP.NE.AND.EX P1, PT, R205, RZ, PT, P1 ;  /* 0x000000ffcd00720c */ /* 0x000fc40003f25310 */
[----:B------:R-:W-:-:S05]  /*3be0*/  FFMA.FTZ R8, R8, R239, 1.1641532182693481445e-10 ;  /* 0x2f00000008087423 */ /* 0x000fca00000100ef */
        /* <DEDUP_REMOVED lines=15> */
.L_x_56025:
[----:B------:R-:W-:-:S07]  /*3ce0*/  IMAD.MOV.U32 R8, RZ, RZ, R10 ;  /* 0x000000ffff087224 */ /* 0x000fce00078e000a */
.L_x_56026:
[----:B------:R-:W-:Y:S05]  /*3cf0*/  BSYNC B2 ;  /* 0x0000000000027941 */ /* 0x000fea0003800000 */
.L_x_56024:
        /* <DEDUP_REMOVED lines=16> */
.L_x_56030:
[----:B------:R-:W-:Y:S05]  /*3e00*/  BSYNC B3 ;  /* 0x0000000000037941 */ /* 0x000fea0003800000 */
.L_x_56029:
        /* <DEDUP_REMOVED lines=44> */
.L_x_56028:
[----:B------:R-:W-:Y:S05]  /*40d0*/  BSYNC B2 ;  /* 0x0000000000027941 */ /* 0x000fea0003800000 */
.L_x_56027:
        /* <DEDUP_REMOVED lines=21> */
.L_x_56032:
[----:B------:R-:W-:-:S07]  /*4230*/  IMAD.MOV.U32 R8, RZ, RZ, R10 ;  /* 0x000000ffff087224 */ /* 0x000fce00078e000a */
.L_x_56033:
[----:B------:R-:W-:Y:S05]  /*4240*/  BSYNC B2 ;  /* 0x0000000000027941 */ /* 0x000fea0003800000 */
.L_x_56031:
        /* <DEDUP_REMOVED lines=16> */
.L_x_56037:
[----:B------:R-:W-:Y:S05]  /*4350*/  BSYNC B3 ;  /* 0x0000000000037941 */ /* 0x000fea0003800000 */
.L_x_56036:
        /* <DEDUP_REMOVED lines=44> */
.L_x_56035:
[----:B------:R-:W-:Y:S05]  /*4620*/  BSYNC B2 ;  /* 0x0000000000027941 */ /* 0x000fea0003800000 */
.L_x_56034:
        /* <DEDUP_REMOVED lines=21> */
.L_x_56039:
[----:B------:R-:W-:-:S07]  /*4780*/  IMAD.MOV.U32 R206, RZ, RZ, R10 ;  /* 0x000000ffffce7224 */ /* 0x000fce00078e000a */
.L_x_56040:
[----:B------:R-:W-:Y:S05]  /*4790*/  BSYNC B2 ;  /* 0x0000000000027941 */ /* 0x000fea0003800000 */
.L_x_56038:
        /* <DEDUP_REMOVED lines=16> */
.L_x_56044:
[----:B------:R-:W-:Y:S05]  /*48a0*/  BSYNC B3 ;  /* 0x0000000000037941 */ /* 0x000fea0003800000 */
.L_x_56043:
        /* <DEDUP_REMOVED lines=44> */
.L_x_56042:
[----:B------:R-:W-:Y:S05]  /*4b70*/  BSYNC B2 ;  /* 0x0000000000027941 */ /* 0x000fea0003800000 */
.L_x_56041:
        /* <DEDUP_REMOVED lines=19> */
[C---:B------:R-:W-:Y:S01]  /*4cb0*/  LEA.HI.X R205, R11.reuse, UR31, RZ, 0x2, P1 ;  /* 0x0000001f0bcd7c11 */ /* 0x040fe200088f14ff */
[----:B------:R-:W-:-:S04]  /*4cc0*/  VIADD R11, R11, 0x20 ;  /* 0x000000200b0b7836 */ /* 0x000fc80000000000 */
[----:B------:R0:W-:Y:S04]  /*4cd0*/  STG.E desc[UR4][R204.64], R206 ;  /* 0x000000cecc007986 */ /* 0x0001e8000c101904 */
.L_x_56016:
[----:B------:R-:W-:Y:S05]  /*4ce0*/  BSYNC B1 ;  /* 0x0000000000017941 */ /* 0x000fea0003800000 */
.L_x_56015:
        /* <DEDUP_REMOVED lines=24> */
.L_x_56048:
[----:B------:R-:W-:-:S07]  /*4e70*/  IMAD.MOV.U32 R236, RZ, RZ, R10 ;  /* 0x000000ffffec7224 */ /* 0x000fce00078e000a */
.L_x_56049:
[----:B------:R-:W-:Y:S05]  /*4e80*/  BSYNC B2 ;  /* 0x0000000000027941 */ /* 0x000fea0003800000 */
.L_x_56047:
        /* <DEDUP_REMOVED lines=16> */
.L_x_56053:
[----:B------:R-:W-:Y:S05]  /*4f90*/  BSYNC B3 ;  /* 0x0000000000037941 */ /* 0x000fea0003800000 */
.L_x_56052:
        /* <DEDUP_REMOVED lines=44> */
.L_x_56051:
[----:B------:R-:W-:Y:S05]  /*5260*/  BSYNC B2 ;  /* 0x0000000000027941 */ /* 0x000fea0003800000 */
.L_x_56050:
        /* <DEDUP_REMOVED lines=26> */
.L_x_56055:
[----:B------:R-:W-:-:S07]  /*5410*/  IMAD.MOV.U32 R8, RZ, RZ, R10 ;  /* 0x000000ffff087224 */ /* 0x000fce00078e000a */
.L_x_56056:
[----:B------:R-:W-:Y:S05]  /*5420*/  BSYNC B2 ;  /* 0x0000000000027941 */ /* 0x000fea0003800000 */
.L_x_56054:
        /* <DEDUP_REMOVED lines=16> */
.L_x_56060:
[----:B------:R-:W-:Y:S05]  /*5530*/  BSYNC B3 ;  /* 0x0000000000037941 */ /* 0x000fea0003800000 */
.L_x_56059:
        /* <DEDUP_REMOVED lines=44> */
.L_x_56058:
[----:B------:R-:W-:Y:S05]  /*5800*/  BSYNC B2 ;  /* 0x0000000000027941 */ /* 0x000fea0003800000 */
.L_x_56057:
        /* <DEDUP_REMOVED lines=21> */
.L_x_56062:
[----:B------:R-:W-:-:S07]  /*5960*/  IMAD.MOV.U32 R8, RZ, RZ, R10 ;  /* 0x000000ffff087224 */ /* 0x000fce00078e000a */
.L_x_56063:
[----:B------:R-:W-:Y:S05]  /*5970*/  BSYNC B2 ;  /* 0x0000000000027941 */ /* 0x000fea0003800000 */
.L_x_56061:
        /* <DEDUP_REMOVED lines=16> */
.L_x_56067:
[----:B------:R-:W-:Y:S05]  /*5a80*/  BSYNC B3 ;  /* 0x0000000000037941 */ /* 0x000fea0003800000 */
.L_x_56066:
        /* <DEDUP_REMOVED lines=44> */
.L_x_56065:
[----:B------:R-:W-:Y:S05]  /*5d50*/  BSYNC B2 ;  /* 0x0000000000027941 */ /* 0x000fea0003800000 */
.L_x_56064:
        /* <DEDUP_REMOVED lines=21> */
.L_x_56069:
[----:B------:R-:W-:-:S07]  /*5eb0*/  IMAD.MOV.U32 R206, RZ, RZ, R10 ;  /* 0x000000ffffce7224 */ /* 0x000fce00078e000a */
.L_x_56070:
[----:B------:R-:W-:Y:S05]  /*5ec0*/  BSYNC B2 ;  /* 0x0000000000027941 */ /* 0x000fea0003800000 */
.L_x_56068:
        /* <DEDUP_REMOVED lines=16> */
.L_x_56074:
[----:B------:R-:W-:Y:S05]  /*5fd0*/  BSYNC B3 ;  /* 0x0000000000037941 */ /* 0x000fea0003800000 */
.L_x_56073:
        /* <DEDUP_REMOVED lines=44> */
.L_x_56072:
[----:B------:R-:W-:Y:S05]  /*62a0*/  BSYNC B2 ;  /* 0x0000000000027941 */ /* 0x000fea0003800000 */
.L_x_56071:
        /* <DEDUP_REMOVED lines=22> */
.L_x_56046:
[----:B------:R-:W-:Y:S05]  /*6410*/  BSYNC B1 ;  /* 0x0000000000017941 */ /* 0x000fea0003800000 */
.L_x_56045:
        /* <DEDUP_REMOVED lines=24> */
.L_x_56078:
[----:B------:R-:W-:-:S07]  /*65a0*/  IMAD.MOV.U32 R236, RZ, RZ, R10 ;  /* 0x000000ffffec7224 */ /* 0x000fce00078e000a */
.L_x_56079:
[----:B------:R-:W-:Y:S05]  /*65b0*/  BSYNC B2 ;  /* 0x0000000000027941 */ /* 0x000fea0003800000 */
.L_x_56077:
        /* <DEDUP_REMOVED lines=16> */
.L_x_56083:
[----:B------:R-:W-:Y:S05]  /*66c0*/  BSYNC B3 ;  /* 0x0000000000037941 */ /* 0x000fea0003800000 */
.L_x_56082:
        /* <DEDUP_REMOVED lines=44> */
.L_x_56081:
[----:B------:R-:W-:Y:S05]  /*6990*/  BSYNC B2 ;  /* 0x0000000000027941 */ /* 0x000fea0003800000 */
.L_x_56080:
        /* <DEDUP_REMOVED lines=26> */
.L_x_56085:
[----:B------:R-:W-:-:S07]  /*6b40*/  IMAD.MOV.U32 R8, RZ, RZ, R10 ;  /* 0x000000ffff087224 */ /* 0x000fce00078e000a */
.L_x_56086:
[----:B------:R-:W-:Y:S05]  /*6b50*/  BSYNC B2 ;  /* 0x0000000000027941 */ /* 0x000fea0003800000 */
.L_x_56084:
        /* <DEDUP_REMOVED lines=16> */
.L_x_56090:
[----:B------:R-:W-:Y:S05]  /*6c60*/  BSYNC B3 ;  /* 0x0000000000037941 */ /* 0x000fea0003800000 */
.L_x_56089:
        /* <DEDUP_REMOVED lines=44> */
.L_x_56088:
[----:B------:R-:W-:Y:S05]  /*6f30*/  BSYNC B2 ;  /* 0x0000000000027941 */ /* 0x000fea0003800000 */
.L_x_56087:
        /* <DEDUP_REMOVED lines=21> */
.L_x_56092:
[----:B------:R-:W-:-:S07]  /*7090*/  IMAD.MOV.U32 R8, RZ, RZ, R10 ;  /* 0x000000ffff087224 */ /* 0x000fce00078e000a */
.L_x_56093:
[----:B------:R-:W-:Y:S05]  /*70a0*/  BSYNC B2 ;  /* 0x0000000000027941 */ /* 0x000fea0003800000 */
.L_x_56091:
        /* <DEDUP_REMOVED lines=16> */
.L_x_56097:
[----:B------:R-:W-:Y:S05]  /*71b0*/  BSYNC B3 ;  /* 0x0000000000037941 */ /* 0x000fea0003800000 */
.L_x_56096:
        /* <DEDUP_REMOVED lines=44> */
.L_x_56095:
[----:B------:R-:W-:Y:S05]  /*7480*/  BSYNC B2 ;  /* 0x0000000000027941 */ /* 0x000fea0003800000 */
.L_x_56094:
        /* <DEDUP_REMOVED lines=21> */
.L_x_56099:
[----:B------:R-:W-:-:S07]  /*75e0*/  IMAD.MOV.U32 R206, RZ, RZ, R10 ;  /* 0x000000ffffce7224 */ /* 0x000fce00078e000a */
.L_x_56100:
[----:B------:R-:W-:Y:S05]  /*75f0*/  BSYNC B2 ;  /* 0x0000000000027941 */ /* 0x000fea0003800000 */
.L_x_56098:
        /* <DEDUP_REMOVED lines=16> */
.L_x_56104:
[----:B------:R-:W-:Y:S05]  /*7700*/  BSYNC B3 ;  /* 0x0000000000037941 */ /* 0x000fea0003800000 */
.L_x_56103:
        /* <DEDUP_REMOVED lines=44> */
.L_x_56102:
[----:B------:R-:W-:Y:S05]  /*79d0*/  BSYNC B2 ;  /* 0x0000000000027941 */ /* 0x000fea0003800000 */
.L_x_56101:
        /* <DEDUP_REMOVED lines=22> */
.L_x_56076:
[----:B------:R-:W-:Y:S05]  /*7b40*/  BSYNC B1 ;  /* 0x0000000000017941 */ /* 0x000fea0003800000 */
.L_x_56075:
        /* <DEDUP_REMOVED lines=24> */
.L_x_56108:
[----:B------:R-:W-:-:S07]  /*7cd0*/  IMAD.MOV.U32 R236, RZ, RZ, R10 ;  /* 0x000000ffffec7224 */ /* 0x000fce00078e000a */
.L_x_56109:
[----:B------:R-:W-:Y:S05]  /*7ce0*/  BSYNC B2 ;  /* 0x0000000000027941 */ /* 0x000fea0003800000 */
.L_x_56107:
        /* <DEDUP_REMOVED lines=16> */
.L_x_56113:
[----:B------:R-:W-:Y:S05]  /*7df0*/  BSYNC B3 ;  /* 0x0000000000037941 */ /* 0x000fea0003800000 */
.L_x_56112:
        /* <DEDUP_REMOVED lines=44> */
.L_x_56111:
[----:B------:R-:W-:Y:S05]  /*80c0*/  BSYNC B2 ;  /* 0x0000000000027941 */ /* 0x000fea0003800000 */
.L_x_56110:
        /* <DEDUP_REMOVED lines=26> */
.L_x_56115:
[----:B------:R-:W-:-:S07]  /*8270*/  IMAD.MOV.U32 R8, RZ, RZ, R10 ;  /* 0x000000ffff087224 */ /* 0x000fce00078e000a */
.L_x_56116:
[----:B------:R-:W-:Y:S05]  /*8280*/  BSYNC B2 ;  /* 0x0000000000027941 */ /* 0x000fea0003800000 */
.L_x_56114:
        /* <DEDUP_REMOVED lines=16> */
.L_x_56120:
[----:B------:R-:W-:Y:S05]  /*8390*/  BSYNC B3 ;  /* 0x0000000000037941 */ /* 0x000fea0003800000 */
.L_x_56119:
        /* <DEDUP_REMOVED lines=44> */
.L_x_56118:
[----:B------:R-:W-:Y:S05]  /*8660*/  BSYNC B2 ;  /* 0x0000000000027941 */ /* 0x000fea0003800000 */
.L_x_56117:
        /* <DEDUP_REMOVED lines=21> */
.L_x_56122:
[----:B------:R-:W-:-:S07]  /*87c0*/  IMAD.MOV.U32 R8, RZ, RZ, R10 ;  /* 0x000000ffff087224 */ /* 0x000fce00078e000a */
.L_x_56123:
[----:B------:R-:W-:Y:S05]  /*87d0*/  BSYNC B2 ;  /* 0x0000000000027941 */ /* 0x000fea0003800000 */
.L_x_56121:
        /* <DEDUP_REMOVED lines=16> */
.L_x_56127:
[----:B------:R-:W-:Y:S05]  /*88e0*/  BSYNC B3 ;  /* 0x0000000000037941 */ /* 0x000fea0003800000 */
.L_x_56126:
        /* <DEDUP_REMOVED lines=44> */
.L_x_56125:
[----:B------:R-:W-:Y:S05]  /*8bb0*/  BSYNC B2 ;  /* 0x0000000000027941 */ /* 0x000fea0003800000 */
.L_x_56124:
        /* <DEDUP_REMOVED lines=21> */
.L_x_56129:
[----:B------:R-:W-:-:S07]  /*8d10*/  IMAD.MOV.U32 R206, RZ, RZ, R10 ;  /* 0x000000ffffce7224 */ /* 0x000fce00078e000a */
.L_x_56130:
[----:B------:R-:W-:Y:S05]  /*8d20*/  BSYNC B2 ;  /* 0x0000000000027941 */ /* 0x000fea0003800000 */
.L_x_56128:
        /* <DEDUP_REMOVED lines=16> */
.L_x_56134:
[----:B------:R-:W-:Y:S05]  /*8e30*/  BSYNC B3 ;  /* 0x0000000000037941 */ /* 0x000fea0003800000 */
.L_x_56133:
        /* <DEDUP_REMOVED lines=44> */
.L_x_56132:
[----:B------:R-:W-:Y:S05]  /*9100*/  BSYNC B2 ;  /* 0x0000000000027941 */ /* 0x000fea0003800000 */
.L_x_56131:
        /* <DEDUP_REMOVED lines=22> */
.L_x_56106:
[----:B------:R-:W-:Y:S05]  /*9270*/  BSYNC B1 ;  /* 0x0000000000017941 */ /* 0x000fea0003800000 */
.L_x_56105:
        /* <DEDUP_REMOVED lines=24> */
.L_x_56138:
[----:B------:R-:W-:-:S07]  /*9400*/  IMAD.MOV.U32 R236, RZ, RZ, R10 ;  /* 0x000000ffffec7224 */ /* 0x000fce00078e000a */
.L_x_56139:
[----:B------:R-:W-:Y:S05]  /*9410*/  BSYNC B2 ;  /* 0x0000000000027941 */ /* 0x000fea0003800000 */
.L_x_56137:
        /* <DEDUP_REMOVED lines=16> */
.L_x_56143:
[----:B------:R-:W-:Y:S05]  /*9520*/  BSYNC B3 ;  /* 0x0000000000037941 */ /* 0x000fea0003800000 */
.L_x_56142:
        /* <DEDUP_REMOVED lines=44> */
.L_x_56141:
[----:B------:R-:W-:Y:S05]  /*97f0*/  BSYNC B2 ;  /* 0x0000000000027941 */ /* 0x000fea0003800000 */
.L_x_56140:
        /* <DEDUP_REMOVED lines=26> */
.L_x_56145:
[----:B------:R-:W-:-:S07]  /*99a0*/  IMAD.MOV.U32 R8, RZ, RZ, R10 ;  /* 0x000000ffff087224 */ /* 0x000fce00078e000a */
.L_x_56146:
[----:B------:R-:W-:Y:S05]  /*99b0*/  BSYNC B2 ;  /* 0x0000000000027941 */ /* 0x000fea0003800000 */
.L_x_56144:
        /* <DEDUP_REMOVED lines=16> */
.L_x_56150:
[----:B------:R-:W-:Y:S05]  /*9ac0*/  BSYNC B3 ;  /* 0x0000000000037941 */ /* 0x000fea0003800000 */
.L_x_56149:
        /* <DEDUP_REMOVED lines=44> */
.L_x_56148:
[----:B------:R-:W-:Y:S05]  /*9d90*/  BSYNC B2 ;  /* 0x0000000000027941 */ /* 0x000fea0003800000 */
.L_x_56147:
        /* <DEDUP_REMOVED lines=21> */
.L_x_56152:
[----:B------:R-:W-:-:S07]  /*9ef0*/  IMAD.MOV.U32 R8, RZ, RZ, R10 ;  /* 0x000000ffff087224 */ /* 0x000fce00078e000a */
.L_x_56153:
[----:B------:R-:W-:Y:S05]  /*9f00*/  BSYNC B2 ;  /* 0x0000000000027941 */ /* 0x000fea0003800000 */
.L_x_56151:
        /* <DEDUP_REMOVED lines=16> */
.L_x_56157:
[----:B------:R-:W-:Y:S05]  /*a010*/  BSYNC B3 ;  /* 0x0000000000037941 */ /* 0x000fea0003800000 */
.L_x_56156:
        /* <DEDUP_REMOVED lines=44> */
.L_x_56155:
[----:B------:R-:W-:Y:S05]  /*a2e0*/  BSYNC B2 ;  /* 0x0000000000027941 */ /* 0x000fea0003800000 */
.L_x_56154:
        /* <DEDUP_REMOVED lines=21> */
.L_x_56159:
[----:B------:R-:W-:-:S07]  /*a440*/  IMAD.MOV.U32 R206, RZ, RZ, R10 ;  /* 0x000000ffffce7224 */ /* 0x000fce00078e000a */
.L_x_56160:
[----:B------:R-:W-:Y:S05]  /*a450*/  BSYNC B2 ;  /* 0x0000000000027941 */ /* 0x000fea0003800000 */
.L_x_56158:
        /* <DEDUP_REMOVED lines=16> */
.L_x_56164:
[----:B------:R-:W-:Y:S05]  /*a560*/  BSYNC B3 ;  /* 0x0000000000037941 */ /* 0x000fea0003800000 */
.L_x_56163:
        /* <DEDUP_REMOVED lines=44> */
.L_x_56162:
[----:B------:R-:W-:Y:S05]  /*a830*/  BSYNC B2 ;  /* 0x0000000000027941 */ /* 0x000fea0003800000 */
.L_x_56161:
        /* <DEDUP_REMOVED lines=22> */
.L_x_56136:
[----:B------:R-:W-:Y:S05]  /*a9a0*/  BSYNC B1 ;  /* 0x0000000000017941 */ /* 0x000fea0003800000 */
.L_x_56135:
        /* <DEDUP_REMOVED lines=24> */
.L_x_56168:
[----:B------:R-:W-:-:S07]  /*ab30*/  IMAD.MOV.U32 R236, RZ, RZ, R10 ;  /* 0x000000ffffec7224 */ /* 0x000fce00078e000a */
.L_x_56169:
[----:B------:R-:W-:Y:S05]  /*ab40*/  BSYNC B2 ;  /* 0x0000000000027941 */ /* 0x000fea0003800000 */
.L_x_56167:
        /* <DEDUP_REMOVED lines=16> */
.L_x_56173:
[----:B------:R-:W-:Y:S05]  /*ac50*/  BSYNC B3 ;  /* 0x0000000000037941 */ /* 0x000fea0003800000 */
.L_x_56172:
        /* <DEDUP_REMOVED lines=44> */
.L_x_56171:
[----:B------:R-:W-:Y:S05]  /*af20*/  BSYNC B2 ;  /* 0x0000000000027941 */ /* 0x000fea0003800000 */
.L_x_56170:
[----:B------:R-:W2:Y:S01]  /*af30*/  LDL R207, [R1] ;  /* 0x0000000001cf7983 */ /* 0x000ea20000100800 */
        /* <DEDUP_REMOVED lines=25> */
.L_x_56175:
[----:B------:R-:W-:-:S07]  /*b0d0*/  IMAD.MOV.U32 R8, RZ, RZ, R10 ;  /* 0x000000ffff087224 */ /* 0x000fce00078e000a */
.L_x_56176:
[----:B------:R-:W-:Y:S05]  /*b0e0*/  BSYNC B2 ;  /* 0x0000000000027941 */ /* 0x000fea0003800000 */
.L_x_56174:
        /* <DEDUP_REMOVED lines=16> */
.L_x_56180:
[----:B------:R-:W-:Y:S05]  /*b1f0*/  BSYNC B3 ;  /* 0x0000000000037941 */ /* 0x000fea0003800000 */
.L_x_56179:
        /* <DEDUP_REMOVED lines=44> */
.L_x_56178:
[----:B------:R-:W-:Y:S05]  /*b4c0*/  BSYNC B2 ;  /* 0x0000000000027941 */ /* 0x000fea0003800000 */
.L_x_56177:
        /* <DEDUP_REMOVED lines=21> */
.L_x_56182:
[----:B------:R-:W-:-:S07]  /*b620*/  IMAD.MOV.U32 R8, RZ, RZ, R10 ;  /* 0x000000ffff087224 */ /* 0x000fce00078e000a */
.L_x_56183:
[----:B------:R-:W-:Y:S05]  /*b630*/  BSYNC B2 ;  /* 0x0000000000027941 */ /* 0x000fea0003800000 */
.L_x_56181:
        /* <DEDUP_REMOVED lines=16> */
.L_x_56187:
[----:B------:R-:W-:Y:S05]  /*b740*/  BSYNC B3 ;  /* 0x0000000000037941 */ /* 0x000fea0003800000 */
.L_x_56186:
        /* <DEDUP_REMOVED lines=44> */
.L_x_56185:
[----:B------:R-:W-:Y:S05]  /*ba10*/  BSYNC B2 ;  /* 0x0000000000027941 */ /* 0x000fea0003800000 */
.L_x_56184:
        /* <DEDUP_REMOVED lines=21> */
.L_x_56189:
[----:B------:R-:W-:-:S07]  /*bb70*/  IMAD.MOV.U32 R206, RZ, RZ, R10 ;  /* 0x000000ffffce7224 */ /* 0x000fce00078e000a */
.L_x_56190:
[----:B------:R-:W-:Y:S05]  /*bb80*/  BSYNC B2 ;  /* 0x0000000000027941 */ /* 0x000fea0003800000 */
.L_x_56188:
        /* <DEDUP_REMOVED lines=16> */
.L_x_56194:
[----:B------:R-:W-:Y:S05]  /*bc90*/  BSYNC B3 ;  /* 0x0000000000037941 */ /* 0x000fea0003800000 */
.L_x_56193:
        /* <DEDUP_REMOVED lines=44> */
.L_x_56192:
[----:B------:R-:W-:Y:S05]  /*bf60*/  BSYNC B2 ;  /* 0x0000000000027941 */ /* 0x000fea0003800000 */
.L_x_56191:
        /* <DEDUP_REMOVED lines=22> */
.L_x_56166:
[----:B------:R-:W-:Y:S05]  /*c0d0*/  BSYNC B1 ;  /* 0x0000000000017941 */ /* 0x000fea0003800000 */
.L_x_56165:
        /* <DEDUP_REMOVED lines=24> */
.L_x_56198:
[----:B------:R-:W-:-:S07]  /*c260*/  IMAD.MOV.U32 R236, RZ, RZ, R10 ;  /* 0x000000ffffec7224 */ /* 0x000fce00078e000a */
.L_x_56199:
[----:B------:R-:W-:Y:S05]  /*c270*/  BSYNC B2 ;  /* 0x0000000000027941 */ /* 0x000fea0003800000 */
.L_x_56197:
        /* <DEDUP_REMOVED lines=16> */
.L_x_56203:
[----:B------:R-:W-:Y:S05]  /*c380*/  BSYNC B3 ;  /* 0x0000000000037941 */ /* 0x000fea0003800000 */
.L_x_56202:
        /* <DEDUP_REMOVED lines=44> */
.L_x_56201:
[----:B------:R-:W-:Y:S05]  /*c650*/  BSYNC B2 ;  /* 0x0000000000027941 */ /* 0x000fea0003800000 */
.L_x_56200:
        /* <DEDUP_REMOVED lines=8> */
[----:B------:R-:W-:Y:S02]  /*c6e0*/  ISETP.NE.AND.EX P1, PT, R205, RZ, PT, P1 ;  /* 0x000000ffcd00720c */ /* 0x000fe40003f25310 */
[----:B------:R-:W-:-:S05]  /*c6f0*/  FFMA.FTZ R8, R8, R239, 1.1641532182693481445e-10 ;  /* 0x2f00000008087423 */ /* 0x000fca00000100ef */
[----:B0-----:R-:W-:Y:S01]  /*c700*/  FSETP.GTU.FTZ.AND P2, PT, R8, R252, PT ;  /* 0x000000fc0800720b */ /* 0x001fe20003f5c000 */
[----:B-----5:R-:W-:-:S04]  /*c710*/  FMUL.FTZ R8, R168, R13 ;  /* 0x0000000da8087220 */ /* 0x020fc80000410000 */
        /* <DEDUP_REMOVED lines=13> */
.L_x_56205:
[----:B------:R-:W-:-:S07]  /*c7f0*/  IMAD.MOV.U32 R8, RZ, RZ, R10 ;  /* 0x000000ffff087224 */ /* 0x000fce00078e000a */
.L_x_56206:
[----:B------:R-:W-:Y:S05]  /*c800*/  BSYNC B2 ;  /* 0x0000000000027941 */ /* 0x000fea0003800000 */
.L_x_56204:
        /* <DEDUP_REMOVED lines=16> */
.L_x_56210:
[----:B------:R-:W-:Y:S05]  /*c910*/  BSYNC B3 ;  /* 0x0000000000037941 */ /* 0x000fea0003800000 */
.L_x_56209:
        /* <DEDUP_REMOVED lines=44> */
.L_x_56208:
[----:B------:R-:W-:Y:S05]  /*cbe0*/  BSYNC B2 ;  /* 0x0000000000027941 */ /* 0x000fea0003800000 */
.L_x_56207:
[----:B------:R-:W-:Y:S01]  /*cbf0*/  I2FP.F32.U32 R8, R8 ;  /* 0x0000000800087245 */ /* 0x000fe20000201000 */
[----:B------:R-:W-:Y:S01]  /*cc00*/  BSSY B2, `(.L_x_56211) ;  /* 0x0000014000027945 */ /* 0x000fe20003800000 */
[C---:B------:R-:W-:Y:S01]  /*cc10*/  ISETP.NE.AND P4, PT, R204.reuse, 0x1, PT ;  /* 0x00000001cc00780c */ /* 0x040fe20003f85270 */
[----:B------:R-:W-:Y:S02]  /*cc20*/  VIADD R205, R204, 0x1 ;  /* 0x00000001cccd7836 */ /* 0x000fe40000000000 */
[----:B------:R-:W-:-:S05]  /*cc30*/  FFMA.FTZ R8, R8, R239, 1.1641532182693481445e-10 ;  /* 0x2f00000008087423 */ /* 0x000fca00000100ef */
[----:B------:R-:W-:Y:S01]  /*cc40*/  FSETP.GTU.FTZ.AND P3, PT, R8, R252, PT ;  /* 0x000000fc0800720b */ /* 0x000fe20003f7c000 */
        /* <DEDUP_REMOVED lines=14> */
.L_x_56212:
[----:B------:R-:W-:-:S07]  /*cd30*/  IMAD.MOV.U32 R8, RZ, RZ, R10 ;  /* 0x000000ffff087224 */ /* 0x000fce00078e000a */
.L_x_56213:
[----:B------:R-:W-:Y:S05]  /*cd40*/  BSYNC B2 ;  /* 0x0000000000027941 */ /* 0x000fea0003800000 */
.L_x_56211:
        /* <DEDUP_REMOVED lines=16> */
.L_x_56217:
[----:B------:R-:W-:Y:S05]  /*ce50*/  BSYNC B3 ;  /* 0x0000000000037941 */ /* 0x000fea0003800000 */
.L_x_56216:
        /* <DEDUP_REMOVED lines=44> */
.L_x_56215:
[----:B------:R-:W-:Y:S05]  /*d120*/  BSYNC B2 ;  /* 0x0000000000027941 */ /* 0x000fea0003800000 */
.L_x_56214:
        /* <DEDUP_REMOVED lines=20> */
.L_x_56219:
[----:B------:R-:W-:-:S07]  /*d270*/  MOV R206, R10 ;  /* 0x0000000a00ce7202 */ /* 0x000fce0000000f00 */
.L_x_56220:
[----:B------:R-:W-:Y:S05]  /*d280*/  BSYNC B2 ;  /* 0x0000000000027941 */ /* 0x000fea0003800000 */
.L_x_56218:
        /* <DEDUP_REMOVED lines=16> */
.L_x_56224:
[----:B------:R-:W-:Y:S05]  /*d390*/  BSYNC B3 ;  /* 0x0000000000037941 */ /* 0x000fea0003800000 */
.L_x_56223:
        /* <DEDUP_REMOVED lines=44> */
.L_x_56222:
[----:B------:R-:W-:Y:S05]  /*d660*/  BSYNC B2 ;  /* 0x0000000000027941 */ /* 0x000fea0003800000 */
.L_x_56221:
        /* <DEDUP_REMOVED lines=21> */
.L_x_56196:
[----:B------:R-:W-:Y:S05]  /*d7c0*/  BSYNC B1 ;  /* 0x0000000000017941 */ /* 0x000fea0003800000 */
.L_x_56195:
        /* <DEDUP_REMOVED lines=24> */
.L_x_56228:
[----:B------:R-:W-:-:S07]  /*d950*/  IMAD.MOV.U32 R236, RZ, RZ, R10 ;  /* 0x000000ffffec7224 */ /* 0x000fce00078e000a */
.L_x_56229:
[----:B------:R-:W-:Y:S05]  /*d960*/  BSYNC B2 ;  /* 0x0000000000027941 */ /* 0x000fea0003800000 */
.L_x_56227:
        /* <DEDUP_REMOVED lines=16> */
.L_x_56233:
[----:B------:R-:W-:Y:S05]  /*da70*/  BSYNC B3 ;  /* 0x0000000000037941 */ /* 0x000fea0003800000 */
.L_x_56232:
        /* <DEDUP_REMOVED lines=44> */
.L_x_56231:
[----:B------:R-:W-:Y:S05]  /*dd40*/  BSYNC B2 ;  /* 0x0000000000027941 */ /* 0x000fea0003800000 */
.L_x_56230:
        /* <DEDUP_REMOVED lines=25> */
.L_x_56235:
[----:B------:R-:W-:-:S07]  /*dee0*/  IMAD.MOV.U32 R8, RZ, RZ, R10 ;  /* 0x000000ffff087224 */ /* 0x000fce00078e000a */
.L_x_56236:
[----:B------:R-:W-:Y:S05]  /*def0*/  BSYNC B2 ;  /* 0x0000000000027941 */ /* 0x000fea0003800000 */
.L_x_56234:
        /* <DEDUP_REMOVED lines=16> */
.L_x_56240:
[----:B------:R-:W-:Y:S05]  /*e000*/  BSYNC B3 ;  /* 0x0000000000037941 */ /* 0x000fea0003800000 */
.L_x_56239:
        /* <DEDUP_REMOVED lines=44> */
.L_x_56238:
[----:B------:R-:W-:Y:S05]  /*e2d0*/  BSYNC B2 ;  /* 0x0000000000027941 */ /* 0x000fea0003800000 */
.L_x_56237:
[----:B------:R-:W-:Y:S01]  /*e2e0*/  I2FP.F32.U32 R8, R8 ;  /* 0x0000000800087245 */ /* 0x000fe20000201000 */
[----:B------:R-:W-:Y:S01]  /*e2f0*/  BSSY B2, `(.L_x_56241) ;  /* 0x0000014000027945 */ /* 0x000fe20003800000 */
[C---:B------:R-:W-:Y:S02]  /*e300*/  ISETP.NE.AND P4, PT, R204.reuse, 0x1, PT ;  /* 0x00000001cc00780c */ /* 0x040fe40003f85270 */
[----:B------:R-:W-:Y:S01]  /*e310*/  IADD3 R205, R204, 0x1, RZ ;  /* 0x00000001cccd7810 */ /* 0x000fe20007ffe0ff */
        /* <DEDUP_REMOVED lines=16> */
.L_x_56242:
[----:B------:R-:W-:-:S07]  /*e420*/  MOV R8, R10 ;  /* 0x0000000a00087202 */ /* 0x000fce0000000f00 */
.L_x_56243:
[----:B------:R-:W-:Y:S05]  /*e430*/  BSYNC B2 ;  /* 0x0000000000027941 */ /* 0x000fea0003800000 */
.L_x_56241:
        /* <DEDUP_REMOVED lines=16> */
.L_x_56247:
[----:B------:R-:W-:Y:S05]  /*e540*/  BSYNC B3 ;  /* 0x0000000000037941 */ /* 0x000fea0003800000 */
.L_x_56246:
        /* <DEDUP_REMOVED lines=44> */
.L_x_56245:
[----:B------:R-:W-:Y:S05]  /*e810*/  BSYNC B2 ;  /* 0x0000000000027941 */ /* 0x000fea0003800000 */
.L_x_56244:
        /* <DEDUP_REMOVED lines=20> */
.L_x_56249:
[----:B------:R-:W-:-:S07]  /*e960*/  IMAD.MOV.U32 R206, RZ, RZ, R10 ;  /* 0x000000ffffce7224 */ /* 0x000fce00078e000a */
.L_x_56250:
[----:B------:R-:W-:Y:S05]  /*e970*/  BSYNC B2 ;  /* 0x0000000000027941 */ /* 0x000fea0003800000 */
.L_x_56248:
        /* <DEDUP_REMOVED lines=16> */
.L_x_56254:
[----:B------:R-:W-:Y:S05]  /*ea80*/  BSYNC B3 ;  /* 0x0000000000037941 */ /* 0x000fea0003800000 */
.L_x_56253:
        /* <DEDUP_REMOVED lines=44> */
.L_x_56252:
[----:B------:R-:W-:Y:S05]  /*ed50*/  BSYNC B2 ;  /* 0x0000000000027941 */ /* 0x000fea0003800000 */
.L_x_56251:
        /* <DEDUP_REMOVED lines=21> */
.L_x_56226:
[----:B------:R-:W-:Y:S05]  /*eeb0*/  BSYNC B1 ;  /* 0x0000000000017941 */ /* 0x000fea0003800000 */
.L_x_56225:
        /* <DEDUP_REMOVED lines=24> */
.L_x_56258:
[----:B------:R-:W-:-:S07]  /*f040*/  MOV R236, R10 ;  /* 0x0000000a00ec7202 */ /* 0x000fce0000000f00 */
.L_x_56259:
[----:B------:R-:W-:Y:S05]  /*f050*/  BSYNC B2 ;  /* 0x0000000000027941 */ /* 0x000fea0003800000 */
.L_x_56257:
        /* <DEDUP_REMOVED lines=16> */
.L_x_56263:
[----:B------:R-:W-:Y:S05]  /*f160*/  BSYNC B3 ;  /* 0x0000000000037941 */ /* 0x000fea0003800000 */
.L_x_56262:
        /* <DEDUP_REMOVED lines=44> */
.L_x_56261:
[----:B------:R-:W-:Y:S05]  /*f430*/  BSYNC B2 ;  /* 0x0000000000027941 */ /* 0x000fea0003800000 */
.L_x_56260:
        /* <DEDUP_REMOVED lines=9> */
[----:B------:R-:W-:Y:S02]  /*f4d0*/  IADD3 R204, R206, 0x1, RZ ;  /* 0x00000001cecc7810 */ /* 0x000fe40007ffe0ff */
        /* <DEDUP_REMOVED lines=15> */
.L_x_56265:
[----:B------:R-:W-:-:S07]  /*f5d0*/  MOV R8, R10 ;  /* 0x0000000a00087202 */ /* 0x000fce0000000f00 */
.L_x_56266:
[----:B------:R-:W-:Y:S05]  /*f5e0*/  BSYNC B2 ;  /* 0x0000000000027941 */ /* 0x000fea0003800000 */
.L_x_56264:
        /* <DEDUP_REMOVED lines=16> */
.L_x_56270:
[----:B------:R-:W-:Y:S05]  /*f6f0*/  BSYNC B3 ;  /* 0x0000000000037941 */ /* 0x000fea0003800000 */
.L_x_56269:
        /* <DEDUP_REMOVED lines=44> */
.L_x_56268:
[----:B------:R-:W-:Y:S05]  /*f9c0*/  BSYNC B2 ;  /* 0x0000000000027941 */ /* 0x000fea0003800000 */
.L_x_56267:
        /* <DEDUP_REMOVED lines=20> */
.L_x_56272:
[----:B------:R-:W-:-:S07]  /*fb10*/  IMAD.MOV.U32 R8, RZ, RZ, R10 ;  /* 0x000000ffff087224 */ /* 0x000fce00078e000a */
.L_x_56273:
[----:B------:R-:W-:Y:S05]  /*fb20*/  BSYNC B2 ;  /* 0x0000000000027941 */ /* 0x000fea0003800000 */
.L_x_56271:
        /* <DEDUP_REMOVED lines=16> */
.L_x_56277:
[----:B------:R-:W-:Y:S05]  /*fc30*/  BSYNC B3 ;  /* 0x0000000000037941 */ /* 0x000fea0003800000 */
.L_x_56276:
        /* <DEDUP_REMOVED lines=44> */
.L_x_56275:
[----:B------:R-:W-:Y:S05]  /*ff00*/  BSYNC B2 ;  /* 0x0000000000027941 */ /* 0x000fea0003800000 */
.L_x_56274:
        /* <DEDUP_REMOVED lines=20> */
.L_x_56279:
[----:B------:R-:W-:-:S07]  /*10050*/  MOV R206, R10 ;  /* 0x0000000a00ce7202 */ /* 0x000fce0000000f00 */
.L_x_56280:
[----:B------:R-:W-:Y:S05]  /*10060*/  BSYNC B2 ;  /* 0x0000000000027941 */ /* 0x000fea0003800000 */
.L_x_56278:
        /* <DEDUP_REMOVED lines=16> */
.L_x_56284:
[----:B------:R-:W-:Y:S05]  /*10170*/  BSYNC B3 ;  /* 0x0000000000037941 */ /* 0x000fea0003800000 */
.L_x_56283:
        /* <DEDUP_REMOVED lines=44> */
.L_x_56282:
[----:B------:R-:W-:Y:S05]  /*10440*/  BSYNC B2 ;  /* 0x0000000000027941 */ /* 0x000fea0003800000 */
.L_x_56281:
        /* <DEDUP_REMOVED lines=21> */
.L_x_56256:
[----:B------:R-:W-:Y:S05]  /*105a0*/  BSYNC B1 ;  /* 0x0000000000017941 */ /* 0x000fea0003800000 */
.L_x_56255:
        /* <DEDUP_REMOVED lines=24> */
.L_x_56288:
[----:B------:R-:W-:-:S07]  /*10730*/  IMAD.MOV.U32 R236, RZ, RZ, R10 ;  /* 0x000000ffffec7224 */ /* 0x000fce00078e000a */
.L_x_56289:
[----:B------:R-:W-:Y:S05]  /*10740*/  BSYNC B2 ;  /* 0x0000000000027941 */ /* 0x000fea0003800000 */
.L_x_56287:
        /* <DEDUP_REMOVED lines=16> */
.L_x_56293:
[----:B------:R-:W-:Y:S05]  /*10850*/  BSYNC B3 ;  /* 0x0000000000037941 */ /* 0x000fea0003800000 */
.L_x_56292:
        /* <DEDUP_REMOVED lines=44> */
.L_x_56291:
[----:B------:R-:W-:Y:S05]  /*10b20*/  BSYNC B2 ;  /* 0x0000000000027941 */ /* 0x000fea0003800000 */
.L_x_56290:
        /* <DEDUP_REMOVED lines=25> */
.L_x_56295:
[----:B------:R-:W-:-:S07]  /*10cc0*/  IMAD.MOV.U32 R8, RZ, RZ, R10 ;  /* 0x000000ffff087224 */ /* 0x000fce00078e000a */
.L_x_56296:
[----:B------:R-:W-:Y:S05]  /*10cd0*/  BSYNC B2 ;  /* 0x0000000000027941 */ /* 0x000fea0003800000 */
.L_x_56294:
        /* <DEDUP_REMOVED lines=16> */
.L_x_56300:
[----:B------:R-:W-:Y:S05]  /*10de0*/  BSYNC B3 ;  /* 0x0000000000037941 */ /* 0x000fea0003800000 */
.L_x_56299:
        /* <DEDUP_REMOVED lines=44> */
.L_x_56298:
[----:B------:R-:W-:Y:S05]  /*110b0*/  BSYNC B2 ;  /* 0x0000000000027941 */ /* 0x000fea0003800000 */
.L_x_56297:
        /* <DEDUP_REMOVED lines=20> */
.L_x_56302:
[----:B------:R-:W-:-:S07]  /*11200*/  MOV R8, R10 ;  /* 0x0000000a00087202 */ /* 0x000fce0000000f00 */
.L_x_56303:
[----:B------:R-:W-:Y:S05]  /*11210*/  BSYNC B2 ;  /* 0x0000000000027941 */ /* 0x000fea0003800000 */
.L_x_56301:
        /* <DEDUP_REMOVED lines=16> */
.L_x_56307:
[----:B------:R-:W-:Y:S05]  /*11320*/  BSYNC B3 ;  /* 0x0000000000037941 */ /* 0x000fea0003800000 */
.L_x_56306:
        /* <DEDUP_REMOVED lines=44> */
.L_x_56305:
[----:B------:R-:W-:Y:S05]  /*115f0*/  BSYNC B2 ;  /* 0x0000000000027941 */ /* 0x000fea0003800000 */
.L_x_56304:
        /* <DEDUP_REMOVED lines=20> */
.L_x_56309:
[----:B------:R-:W-:-:S07]  /*11740*/  IMAD.MOV.U32 R206, RZ, RZ, R10 ;  /* 0x000000ffffce7224 */ /* 0x000fce00078e000a */
.L_x_56310:
[----:B------:R-:W-:Y:S05]  /*11750*/  BSYNC B2 ;  /* 0x0000000000027941 */ /* 0x000fea0003800000 */
.L_x_56308:
        /* <DEDUP_REMOVED lines=16> */
.L_x_56314:
[----:B------:R-:W-:Y:S05]  /*11860*/  BSYNC B3 ;  /* 0x0000000000037941 */ /* 0x000fea0003800000 */
.L_x_56313:
        /* <DEDUP_REMOVED lines=44> */
.L_x_56312:
[----:B------:R-:W-:Y:S05]  /*11b30*/  BSYNC B2 ;  /* 0x0000000000027941 */ /* 0x000fea0003800000 */
.L_x_56311:
        /* <DEDUP_REMOVED lines=21> */
.L_x_56286:
[----:B------:R-:W-:Y:S05]  /*11c90*/  BSYNC B1 ;  /* 0x0000000000017941 */ /* 0x000fea0003800000 */
.L_x_56285:
        /* <DEDUP_REMOVED lines=24> */
.L_x_56318:
[----:B------:R-:W-:-:S07]  /*11e20*/  MOV R236, R10 ;  /* 0x0000000a00ec7202 */ /* 0x000fce0000000f00 */
.L_x_56319:
[----:B------:R-:W-:Y:S05]  /*11e30*/  BSYNC B2 ;  /* 0x0000000000027941 */ /* 0x000fea0003800000 */
.L_x_56317:
        /* <DEDUP_REMOVED lines=16> */
.L_x_56323:
[----:B------:R-:W-:Y:S05]  /*11f40*/  BSYNC B3 ;  /* 0x0000000000037941 */ /* 0x000fea0003800000 */
.L_x_56322:
        /* <DEDUP_REMOVED lines=44> */
.L_x_56321:
[----:B------:R-:W-:Y:S05]  /*12210*/  BSYNC B2 ;  /* 0x0000000000027941 */ /* 0x000fea0003800000 */
.L_x_56320:
        /* <DEDUP_REMOVED lines=25> */
.L_x_56325:
[----:B------:R-:W-:-:S07]  /*123b0*/  MOV R8, R10 ;  /* 0x0000000a00087202 */ /* 0x000fce0000000f00 */
.L_x_56326:
[----:B------:R-:W-:Y:S05]  /*123c0*/  BSYNC B2 ;  /* 0x0000000000027941 */ /* 0x000fea0003800000 */
.L_x_56324:
        /* <DEDUP_REMOVED lines=16> */
.L_x_56330:
[----:B------:R-:W-:Y:S05]  /*124d0*/  BSYNC B3 ;  /* 0x0000000000037941 */ /* 0x000fea0003800000 */
.L_x_56329:
        /* <DEDUP_REMOVED lines=44> */
.L_x_56328:
[----:B------:R-:W-:Y:S05]  /*127a0*/  BSYNC B2 ;  /* 0x0000000000027941 */ /* 0x000fea0003800000 */
.L_x_56327:
        /* <DEDUP_REMOVED lines=20> */
.L_x_56332:
[----:B------:R-:W-:-:S07]  /*128f0*/  IMAD.MOV.U32 R8, RZ, RZ, R10 ;  /* 0x000000ffff087224 */ /* 0x000fce00078e000a */
.L_x_56333:
[----:B------:R-:W-:Y:S05]  /*12900*/  BSYNC B2 ;  /* 0x0000000000027941 */ /* 0x000fea0003800000 */
.L_x_56331:
        /* <DEDUP_REMOVED lines=16> */
.L_x_56337:
[----:B------:R-:W-:Y:S05]  /*12a10*/  BSYNC B3 ;  /* 0x0000000000037941 */ /* 0x000fea0003800000 */
.L_x_56336:
        /* <DEDUP_REMOVED lines=44> */
.L_x_56335:
[----:B------:R-:W-:Y:S05]  /*12ce0*/  BSYNC B2 ;  /* 0x0000000000027941 */ /* 0x000fea0003800000 */
.L_x_56334:
        /* <DEDUP_REMOVED lines=20> */
.L_x_56339:
[----:B------:R-:W-:-:S07]  /*12e30*/  MOV R206, R10 ;  /* 0x0000000a00ce7202 */ /* 0x000fce0000000f00 */
.L_x_56340:
[----:B------:R-:W-:Y:S05]  /*12e40*/  BSYNC B2 ;  /* 0x0000000000027941 */ /* 0x000fea0003800000 */
.L_x_56338:
        /* <DEDUP_REMOVED lines=16> */
.L_x_56344:
[----:B------:R-:W-:Y:S05]  /*12f50*/  BSYNC B3 ;  /* 0x0000000000037941 */ /* 0x000fea0003800000 */
.L_x_56343:
        /* <DEDUP_REMOVED lines=44> */
.L_x_56342:
[----:B------:R-:W-:Y:S05]  /*13220*/  BSYNC B2 ;  /* 0x0000000000027941 */ /* 0x000fea0003800000 */
.L_x_56341:
        /* <DEDUP_REMOVED lines=21> */
.L_x_56316:
[----:B------:R-:W-:Y:S05]  /*13380*/  BSYNC B1 ;  /* 0x0000000000017941 */ /* 0x000fea0003800000 */
.L_x_56315:
        /* <DEDUP_REMOVED lines=24> */
.L_x_56348:
[----:B------:R-:W-:-:S07]  /*13510*/  IMAD.MOV.U32 R236, RZ, RZ, R10 ;  /* 0x000000ffffec7224 */ /* 0x000fce00078e000a */
.L_x_56349:
[----:B------:R-:W-:Y:S05]  /*13520*/  BSYNC B2 ;  /* 0x0000000000027941 */ /* 0x000fea0003800000 */
.L_x_56347:
        /* <DEDUP_REMOVED lines=16> */
.L_x_56353:
[----:B------:R-:W-:Y:S05]  /*13630*/  BSYNC B3 ;  /* 0x0000000000037941 */ /* 0x000fea0003800000 */
.L_x_56352:
        /* <DEDUP_REMOVED lines=44> */
.L_x_56351:
[----:B------:R-:W-:Y:S05]  /*13900*/  BSYNC B2 ;  /* 0x0000000000027941 */ /* 0x000fea0003800000 */
.L_x_56350:
        /* <DEDUP_REMOVED lines=25> */
.L_x_56355:
[----:B------:R-:W-:-:S07]  /*13aa0*/  IMAD.MOV.U32 R8, RZ, RZ, R10 ;  /* 0x000000ffff087224 */ /* 0x000fce00078e000a */
.L_x_56356:
[----:B------:R-:W-:Y:S05]  /*13ab0*/  BSYNC B2 ;  /* 0x0000000000027941 */ /* 0x000fea0003800000 */
.L_x_56354:
        /* <DEDUP_REMOVED lines=16> */
.L_x_56360:
[----:B------:R-:W-:Y:S05]  /*13bc0*/  BSYNC B3 ;  /* 0x0000000000037941 */ /* 0x000fea0003800000 */
.L_x_56359:
        /* <DEDUP_REMOVED lines=44> */
.L_x_56358:
[----:B------:R-:W-:Y:S05]  /*13e90*/  BSYNC B2 ;  /* 0x0000000000027941 */ /* 0x000fea0003800000 */
.L_x_56357:
        /* <DEDUP_REMOVED lines=20> */
.L_x_56362:
[----:B------:R-:W-:-:S07]  /*13fe0*/  MOV R8, R10 ;  /* 0x0000000a00087202 */ /* 0x000fce0000000f00 */
.L_x_56363:
[----:B------:R-:W-:Y:S05]  /*13ff0*/  BSYNC B2 ;  /* 0x0000000000027941 */ /* 0x000fea0003800000 */
.L_x_56361:
        /* <DEDUP_REMOVED lines=16> */
.L_x_56367:
[----:B------:R-:W-:Y:S05]  /*14100*/  BSYNC B3 ;  /* 0x0000000000037941 */ /* 0x000fea0003800000 */
.L_x_56366:
        /* <DEDUP_REMOVED lines=44> */
.L_x_56365:
[----:B------:R-:W-:Y:S05]  /*143d0*/  BSYNC B2 ;  /* 0x0000000000027941 */ /* 0x000fea0003800000 */
.L_x_56364:
        /* <DEDUP_REMOVED lines=20> */
.L_x_56369:
[----:B------:R-:W-:-:S07]  /*14520*/  IMAD.MOV.U32 R206, RZ, RZ, R10 ;  /* 0x000000ffffce7224 */ /* 0x000fce00078e000a */
.L_x_56370:
[----:B------:R-:W-:Y:S05]  /*14530*/  BSYNC B2 ;  /* 0x0000000000027941 */ /* 0x000fea0003800000 */
.L_x_56368:
        /* <DEDUP_REMOVED lines=16> */
.L_x_56374:
[----:B------:R-:W-:Y:S05]  /*14640*/  BSYNC B3 ;  /* 0x0000000000037941 */ /* 0x000fea0003800000 */
.L_x_56373:
        /* <DEDUP_REMOVED lines=44> */
.L_x_56372:
[----:B------:R-:W-:Y:S05]  /*14910*/  BSYNC B2 ;  /* 0x0000000000027941 */ /* 0x000fea0003800000 */
.L_x_56371:
        /* <DEDUP_REMOVED lines=21> */
.L_x_56346:
[----:B------:R-:W-:Y:S05]  /*14a70*/  BSYNC B1 ;  /* 0x0000000000017941 */ /* 0x000fea0003800000 */
.L_x_56345:
        /* <DEDUP_REMOVED lines=24> */
.L_x_56378:
[----:B------:R-:W-:-:S07]  /*14c00*/  MOV R236, R10 ;  /* 0x0000000a00ec7202 */ /* 0x000fce0000000f00 */
.L_x_56379:
[----:B------:R-:W-:Y:S05]  /*14c10*/  BSYNC B2 ;  /* 0x0000000000027941 */ /* 0x000fea0003800000 */
.L_x_56377:
        /* <DEDUP_REMOVED lines=16> */
.L_x_56383:
[----:B------:R-:W-:Y:S05]  /*14d20*/  BSYNC B3 ;  /* 0x0000000000037941 */ /* 0x000fea0003800000 */
.L_x_56382:
        /* <DEDUP_REMOVED lines=44> */
.L_x_56381:
[----:B------:R-:W-:Y:S05]  /*14ff0*/  BSYNC B2 ;  /* 0x0000000000027941 */ /* 0x000fea0003800000 */
.L_x_56380:
        /* <DEDUP_REMOVED lines=25> */
.L_x_56385:
[----:B------:R-:W-:-:S07]  /*15190*/  MOV R8, R10 ;  /* 0x0000000a00087202 */ /* 0x000fce0000000f00 */
.L_x_56386:
[----:B------:R-:W-:Y:S05]  /*151a0*/  BSYNC B2 ;  /* 0x0000000000027941 */ /* 0x000fea0003800000 */
.L_x_56384:
        /* <DEDUP_REMOVED lines=16> */
.L_x_56390:
[----:B------:R-:W-:Y:S05]  /*152b0*/  BSYNC B3 ;  /* 0x0000000000037941 */ /* 0x000fea0003800000 */
.L_x_56389:
        /* <DEDUP_REMOVED lines=44> */
.L_x_56388:
[----:B------:R-:W-:Y:S05]  /*15580*/  BSYNC B2 ;  /* 0x0000000000027941 */ /* 0x000fea0003800000 */
.L_x_56387:
        /* <DEDUP_REMOVED lines=20> */
.L_x_56392:
[----:B------:R-:W-:-:S07]  /*156d0*/  IMAD.MOV.U32 R8, RZ, RZ, R10 ;  /* 0x000000ffff087224 */ /* 0x000fce00078e000a */
.L_x_56393:
[----:B------:R-:W-:Y:S05]  /*156e0*/  BSYNC B2 ;  /* 0x0000000000027941 */ /* 0x000fea0003800000 */
.L_x_56391:
        /* <DEDUP_REMOVED lines=16> */
.L_x_56397:
[----:B------:R-:W-:Y:S05]  /*157f0*/  BSYNC B3 ;  /* 0x0000000000037941 */ /* 0x000fea0003800000 */
.L_x_56396:
        /* <DEDUP_REMOVED lines=44> */
.L_x_56395:
[----:B------:R-:W-:Y:S05]  /*15ac0*/  BSYNC B2 ;  /* 0x0000000000027941 */ /* 0x000fea0003800000 */
.L_x_56394:
        /* <DEDUP_REMOVED lines=20> */
.L_x_56399:
[----:B------:R-:W-:-:S07]  /*15c10*/  MOV R206, R10 ;  /* 0x0000000a00ce7202 */ /* 0x000fce0000000f00 */
.L_x_56400:
[----:B------:R-:W-:Y:S05]  /*15c20*/  BSYNC B2 ;  /* 0x0000000000027941 */ /* 0x000fea0003800000 */
.L_x_56398:
        /* <DEDUP_REMOVED lines=16> */
.L_x_56404:
[----:B------:R-:W-:Y:S05]  /*15d30*/  BSYNC B3 ;  /* 0x0000000000037941 */ /* 0x000fea0003800000 */
.L_x_56403:
        /* <DEDUP_REMOVED lines=44> */
.L_x_56402:
[----:B------:R-:W-:Y:S05]  /*16000*/  BSYNC B2 ;  /* 0x0000000000027941 */ /* 0x000fea0003800000 */
.L_x_56401:
        /* <DEDUP_REMOVED lines=21> */
.L_x_56376:
[----:B------:R-:W-:Y:S05]  /*16160*/  BSYNC B1 ;  /* 0x0000000000017941 */ /* 0x000fea0003800000 */
.L_x_56375:
        /* <DEDUP_REMOVED lines=24> */
.L_x_56408:
[----:B------:R-:W-:-:S07]  /*162f0*/  IMAD.MOV.U32 R236, RZ, RZ, R10 ;  /* 0x000000ffffec7224 */ /* 0x000fce00078e000a */
.L_x_56409:
[----:B------:R-:W-:Y:S05]  /*16300*/  BSYNC B2 ;  /* 0x0000000000027941 */ /* 0x000fea0003800000 */
.L_x_56407:
        /* <DEDUP_REMOVED lines=16> */
.L_x_56413:
[----:B------:R-:W-:Y:S05]  /*16410*/  BSYNC B3 ;  /* 0x0000000000037941 */ /* 0x000fea0003800000 */
.L_x_56412:
        /* <DEDUP_REMOVED lines=44> */
.L_x_56411:
[----:B------:R-:W-:Y:S05]  /*166e0*/  BSYNC B2 ;  /* 0x0000000000027941 */ /* 0x000fea0003800000 */
.L_x_56410:
        /* <DEDUP_REMOVED lines=25> */
.L_x_56415:
[----:B------:R-:W-:-:S07]  /*16880*/  IMAD.MOV.U32 R8, RZ, RZ, R10 ;  /* 0x000000ffff087224 */ /* 0x000fce00078e000a */
.L_x_56416:
[----:B------:R-:W-:Y:S05]  /*16890*/  BSYNC B2 ;  /* 0x0000000000027941 */ /* 0x000fea0003800000 */
.L_x_56414:
        /* <DEDUP_REMOVED lines=16> */
.L_x_56420:
[----:B------:R-:W-:Y:S05]  /*169a0*/  BSYNC B3 ;  /* 0x0000000000037941 */ /* 0x000fea0003800000 */
.L_x_56419:
        /* <DEDUP_REMOVED lines=44> */
.L_x_56418:
[----:B------:R-:W-:Y:S05]  /*16c70*/  BSYNC B2 ;  /* 0x0000000000027941 */ /* 0x000fea0003800000 */
.L_x_56417:
        /* <DEDUP_REMOVED lines=20> */
.L_x_56422:
[----:B------:R-:W-:-:S07]  /*16dc0*/  MOV R8, R10 ;  /* 0x0000000a00087202 */ /* 0x000fce0000000f00 */
.L_x_56423:
[----:B------:R-:W-:Y:S05]  /*16dd0*/  BSYNC B2 ;  /* 0x0000000000027941 */ /* 0x000fea0003800000 */
.L_x_56421:
        /* <DEDUP_REMOVED lines=16> */
.L_x_56427:
[----:B------:R-:W-:Y:S05]  /*16ee0*/  BSYNC B3 ;  /* 0x0000000000037941 */ /* 0x000fea0003800000 */
.L_x_56426:
        /* <DEDUP_REMOVED lines=44> */
.L_x_56425:
[----:B------:R-:W-:Y:S05]  /*171b0*/  BSYNC B2 ;  /* 0x0000000000027941 */ /* 0x000fea0003800000 */
.L_x_56424:
        /* <DEDUP_REMOVED lines=20> */
.L_x_56429:
[----:B------:R-:W-:-:S07]  /*17300*/  IMAD.MOV.U32 R206, RZ, RZ, R10 ;  /* 0x000000ffffce7224 */ /* 0x000fce00078e000a */
.L_x_56430:
[----:B------:R-:W-:Y:S05]  /*17310*/  BSYNC B2 ;  /* 0x0000000000027941 */ /* 0x000fea0003800000 */
.L_x_56428:
        /* <DEDUP_REMOVED lines=16> */
.L_x_56434:
[----:B------:R-:W-:Y:S05]  /*17420*/  BSYNC B3 ;  /* 0x0000000000037941 */ /* 0x000fea0003800000 */
.L_x_56433:
        /* <DEDUP_REMOVED lines=44> */
.L_x_56432:
[----:B------:R-:W-:Y:S05]  /*176f0*/  BSYNC B2 ;  /* 0x0000000000027941 */ /* 0x000fea0003800000 */
.L_x_56431:
        /* <DEDUP_REMOVED lines=21> */
.L_x_56406:
[----:B------:R-:W-:Y:S05]  /*17850*/  BSYNC B1 ;  /* 0x0000000000017941 */ /* 0x000fea0003800000 */
.L_x_56405:
        /* <DEDUP_REMOVED lines=24> */
.L_x_56438:
[----:B------:R-:W-:-:S07]  /*179e0*/  MOV R236, R10 ;  /* 0x0000000a00ec7202 */ /* 0x000fce0000000f00 */
.L_x_56439:
[----:B------:R-:W-:Y:S05]  /*179f0*/  BSYNC B2 ;  /* 0x0000000000027941 */ /* 0x000fea0003800000 */
.L_x_56437:
        /* <DEDUP_REMOVED lines=16> */
.L_x_56443:
[----:B------:R-:W-:Y:S05]  /*17b00*/  BSYNC B3 ;  /* 0x0000000000037941 */ /* 0x000fea0003800000 */
.L_x_56442:
        /* <DEDUP_REMOVED lines=44> */
.L_x_56441:
[----:B------:R-:W-:Y:S05]  /*17dd0*/  BSYNC B2 ;  /* 0x0000000000027941 */ /* 0x000fea0003800000 */
.L_x_56440:
        /* <DEDUP_REMOVED lines=25> */
.L_x_56445:
[----:B------:R-:W-:-:S07]  /*17f70*/  MOV R8, R10 ;  /* 0x0000000a00087202 */ /* 0x000fce0000000f00 */
.L_x_56446:
[----:B------:R-:W-:Y:S05]  /*17f80*/  BSYNC B2 ;  /* 0x0000000000027941 */ /* 0x000fea0003800000 */
.L_x_56444:
        /* <DEDUP_REMOVED lines=16> */
.L_x_56450:
[----:B------:R-:W-:Y:S05]  /*18090*/  BSYNC B3 ;  /* 0x0000000000037941 */ /* 0x000fea0003800000 */
.L_x_56449:
        /* <DEDUP_REMOVED lines=44> */
.L_x_56448:
[----:B------:R-:W-:Y:S05]  /*18360*/  BSYNC B2 ;  /* 0x0000000000027941 */ /* 0x000fea0003800000 */
.L_x_56447:
        /* <DEDUP_REMOVED lines=20> */
.L_x_56452:
[----:B------:R-:W-:-:S07]  /*184b0*/  IMAD.MOV.U32 R8, RZ, RZ, R10 ;  /* 0x000000ffff087224 */ /* 0x000fce00078e000a */
.L_x_56453:
[----:B------:R-:W-:Y:S05]  /*184c0*/  BSYNC B2 ;  /* 0x0000000000027941 */ /* 0x000fea0003800000 */
.L_x_56451:
        /* <DEDUP_REMOVED lines=16> */
.L_x_56457:
[----:B------:R-:W-:Y:S05]  /*185d0*/  BSYNC B3 ;  /* 0x0000000000037941 */ /* 0x000fea0003800000 */
.L_x_56456:
        /* <DEDUP_REMOVED lines=44> */
.L_x_56455:
[----:B------:R-:W-:Y:S05]  /*188a0*/  BSYNC B2 ;  /* 0x0000000000027941 */ /* 0x000fea0003800000 */
.L_x_56454:
        /* <DEDUP_REMOVED lines=20> */
.L_x_56459:
[----:B------:R-:W-:-:S07]  /*189f0*/  MOV R206, R10 ;  /* 0x0000000a00ce7202 */ /* 0x000fce0000000f00 */
.L_x_56460:
[----:B------:R-:W-:Y:S05]  /*18a00*/  BSYNC B2 ;  /* 0x0000000000027941 */ /* 0x000fea0003800000 */
.L_x_56458:
        /* <DEDUP_REMOVED lines=16> */
.L_x_56464:
[----:B------:R-:W-:Y:S05]  /*18b10*/  BSYNC B3 ;  /* 0x0000000000037941 */ /* 0x000fea0003800000 */
.L_x_56463:
        /* <DEDUP_REMOVED lines=44> */
.L_x_56462:
[----:B------:R-:W-:Y:S05]  /*18de0*/  BSYNC B2 ;  /* 0x0000000000027941 */ /* 0x000fea0003800000 */
.L_x_56461:
[----:B------:R-:W-:Y:S01]  /*18df0*/  I2FP.F32.U32 R204, R206 ;  /* 0x000000ce00cc7245 */ /* 0x000fe20000201000 */
[----:B------:R-:W-:-:S04]  /*18e00*/  FMUL.FTZ R13, R203, R13 ;  /* 0x0000000dcb0d7220 */ /* 0x000fc80000410000 */
[----:B------:R-:W-:Y:S01]  /*18e10*/  FFMA.FTZ R204, R204, R239, 1.1641532182693481445e-10 ;  /* 0x2f000000cccc7423 */ /* 0x000fe200000100ef */
[----:B------:R-:W-:-:S04]  /*18e20*/  FMUL.FTZ R13, R13, R238 ;  /* 0x000000ee0d0d7220 */ /* 0x000fc80000410000 */
[----:B------:R-:W-:-:S04]  /*18e30*/  FSETP.GTU.FTZ.AND P5, PT, R204, R252, PT ;  /* 0x000000fccc00720b */ /* 0x000fc80003fbc000 */
[----:B------:R-:W-:-:S05]  /*18e40*/  FSEL R13, R13, RZ, !P5 ;  /* 0x000000ff0d0d7208 */ /* 0x000fca0006800000 */
[----:B------:R-:W-:Y:S01]  /*18e50*/  FMUL.FTZ R203, R211, R13 ;  /* 0x0000000dd3cb7220 */ /* 0x000fe20000410000 */
        /* <DEDUP_REMOVED lines=13> */
.L_x_56436:
[----:B------:R-:W-:Y:S05]  /*18f30*/  BSYNC B1 ;  /* 0x0000000000017941 */ /* 0x000fea0003800000 */
.L_x_56435:
[----:B------:R-:W-:Y:S01]  /*18f40*/  FADD.FTZ R11, RZ, R140 ;  /* 0x0000008cff0b7221 */ /* 0x000fe20000010000 */
[C---:B------:R-:W-:Y:S01]  /*18f50*/  LOP3.LUT P1, RZ, R5.reuse, 0x800, RZ, 0xc0, !PT ;  /* 0x0000080005ff7812 */ /* 0x040fe2000782c0ff */
[----:B01----:R-:W0:Y:S01]  /*18f60*/  S2R R204, SR_TID.X ;  /* 0x0000000000cc7919 */ /* 0x003e220000002100 */
        /* <DEDUP_REMOVED lines=8> */
[----:B-----5:R-:W-:Y:S02]  /*18ff0*/  FSEL R13, R11, RZ, P1 ;  /* 0x000000ff0b0d7208 */ /* 0x020fe40000800000 */
        /* <DEDUP_REMOVED lines=267> */
.L_x_56510:
[----:B------:R-:W5:Y:S01]  /*1a0b0*/  @!P5 LDC.64 R204, c[0x0][0x250] ;  /* 0x00009400ffccdb82 */ /* 0x000f620000000a00 */
[----:B-1----:R-:W-:Y:S01]  /*1a0c0*/  FADD.FTZ R11, R206, R11 ;  /* 0x0000000bce0b7221 */ /* 0x002fe20000010000 */
[----:B------:R-:W-:Y:S01]  /*1a0d0*/  LOP3.LUT P1, RZ, R5, 0x800, RZ, 0xc0, !PT ;  /* 0x0000080005ff7812 */ /* 0x000fe2000782c0ff */
[----:B------:R-:W-:Y:S02]  /*1a0e0*/  BSSY B1, `(.L_x_56466) ;  /* 0x0000023000017945 */ /* 0x000fe40003800000 */
[----:B------:R-:W-:Y:S01]  /*1a0f0*/  FFMA.FTZ R11, R11, R207, UR32 ;  /* 0x000000200b0b7e23 */ /* 0x000fe200080100cf */
[----:B-----5:R-:W-:-:S05]  /*1a100*/  @!P5 IMAD.WIDE R204, R15, 0x4, R204 ;  /* 0x000000040fccd825 */ /* 0x020fca00078e02cc */
[----:B------:R1:W-:Y:S02]  /*1a110*/  @!P5 STG.E desc[UR4][R204.64], R13 ;  /* 0x0000000dcc00d986 */ /* 0x0003e4000c101904 */
[----:B-1----:R-:W-:-:S05]  /*1a120*/  FMUL.FTZ R204, R13, R13 ;  /* 0x0000000d0dcc7220 */ /* 0x002fca0000410000 */
[----:B------:R-:W-:-:S05]  /*1a130*/  FSEL R204, R204, RZ, P0 ;  /* 0x000000ffcccc7208 */ /* 0x000fca0000000000 */
[----:B------:R-:W-:Y:S02]  /*1a140*/  FADD.FTZ R11, R11, R204 ;  /* 0x000000cc0b0b7221 */ /* 0x000fe40000010000 */
[----:B------:R-:W1:Y:S04]  /*1a150*/  @!P5 LDC.64 R204, c[0x0][0x258] ;  /* 0x00009600ffccdb82 */ /* 0x000e680000000a00 */
[----:B------:R-:W5:Y:S01]  /*1a160*/  MUFU.RSQ R11, R11 ;  /* 0x0000000b000b7308 */ /* 0x000f620000001400 */
[----:B-1----:R-:W-:-:S05]  /*1a170*/  @!P5 IMAD.WIDE R204, R15, 0x4, R204 ;  /* 0x000000040fccd825 */ /* 0x002fca00078e02cc */
[----:B-----5:R1:W-:Y:S01]  /*1a180*/  @!P5 STG.E desc[UR4][R204.64], R11 ;  /* 0x0000000bcc00d986 */ /* 0x0203e2000c101904 */
[----:B------:R-:W-:Y:S05]  /*1a190*/  @!P1 BRA `(.L_x_56467) ;  /* 0x00000000005c9947 */ /* 0x000fea0003800000 */
[----:B------:R0:W-:Y:S01]  /*1a1a0*/  STL [R1+0x80], R0 ;  /* 0x0000800001007387 */ /* 0x0001e20000100800 */
[----:B------:R-:W2:Y:S03]  /*1a1b0*/  LDC.64 R236, c[0x0][0x2b8] ;  /* 0x0000ae00ffec7b82 */ /* 0x000ea60000000a00 */
[----:B------:R-:W3:Y:S04]  /*1a1c0*/  LDL R252, [R1+0x74] ;  /* 0x0000740001fc7983 */ /* 0x000ee80000100800 */
[----:B------:R-:W4:Y:S04]  /*1a1d0*/  LDL R239, [R1+0x7c] ;  /* 0x00007c0001ef7983 */ /* 0x000f280000100800 */
[----:B0-----:R-:W3:Y:S04]  /*1a1e0*/  LDL R0, [R1+0x70] ;  /* 0x0000700001007983 */ /* 0x001ee80000100800 */
[----:B------:R-:W4:Y:S01]  /*1a1f0*/  LDL R238, [R1+0x78] ;  /* 0x0000780001ee7983 */ /* 0x000f220000100800 */
[----:B------:R-:W-:-:S05]  /*1a200*/  FSEL R207, R13, RZ, !P0 ;  /* 0x000000ff0dcf7208 */ /* 0x000fca0004000000 */
[----:B-1----:R-:W-:-:S04]  /*1a210*/  FADD.FTZ R204, R140, -R207 ;  /* 0x800000cf8ccc7221 */ /* 0x002fc80000010000 */
        /* <DEDUP_REMOVED lines=12> */
[----:B------:R-:W-:-:S05]  /*1a2e0*/  FFMA.FTZ R206, R238, R206, R18 ;  /* 0x000000ceeece7223 */ /* 0x000fca0000010012 */
[----:B------:R0:W-:Y:S01]  /*1a2f0*/  STG.E.128 desc[UR4][R236.64], R204 ;  /* 0x000000ccec007986 */ /* 0x0001e2000c101d04 */
[----:B------:R-:W-:-:S07]  /*1a300*/  IADD3 R14, R14, 0x20, RZ ;  /* 0x000000200e0e7810 */ /* 0x000fce0007ffe0ff */
.L_x_56467:
[----:B------:R-:W-:Y:S05]  /*1a310*/  BSYNC B1 ;  /* 0x0000000000017941 */ /* 0x000fea0003800000 */
.L_x_56466:
[----:B------:R-:W-:Y:S01]  /*1a320*/  LOP3.LUT P1, RZ, R5, 0x4000000, RZ, 0xc0, !PT ;  /* 0x0400000005ff7812 */ /* 0x000fe2000782c0ff */
        /* <DEDUP_REMOVED lines=19> */
.L_x_56469:
[----:B------:R-:W-:Y:S05]  /*1a460*/  BSYNC B1 ;  /* 0x0000000000017941 */ /* 0x000fea0003800000 */
.L_x_56468:
        /* <DEDUP_REMOVED lines=20> */
.L_x_56471:
[----:B------:R-:W-:Y:S05]  /*1a5b0*/  BSYNC B1 ;  /* 0x0000000000017941 */ /* 0x000fea0003800000 */
.L_x_56470:
        /* <DEDUP_REMOVED lines=20> */
.L_x_56473:
[----:B------:R-:W-:Y:S05]  /*1a700*/  BSYNC B1 ;  /* 0x0000000000017941 */ /* 0x000fea0003800000 */
.L_x_56472:
        /* <DEDUP_REMOVED lines=20> */
.L_x_56475:
[----:B------:R-:W-:Y:S05]  /*1a850*/  BSYNC B1 ;  /* 0x0000000000017941 */ /* 0x000fea0003800000 */
.L_x_56474:
        /* <DEDUP_REMOVED lines=20> */
.L_x_56477:
[----:B------:R-:W-:Y:S05]  /*1a9a0*/  BSYNC B1 ;  /* 0x0000000000017941 */ /* 0x000fea0003800000 */
.L_x_56476:
        /* <DEDUP_REMOVED lines=20> */
.L_x_56479:
[----:B------:R-:W-:Y:S05]  /*1aaf0*/  BSYNC B1 ;  /* 0x0000000000017941 */ /* 0x000fea0003800000 */
.L_x_56478:
        /* <DEDUP_REMOVED lines=20> */
.L_x_56481:
[----:B------:R-:W-:Y:S05]  /*1ac40*/  BSYNC B1 ;  /* 0x0000000000017941 */ /* 0x000fea0003800000 */
.L_x_56480:
        /* <DEDUP_REMOVED lines=20> */
.L_x_56483:
[----:B------:R-:W-:Y:S05]  /*1ad90*/  BSYNC B1 ;  /* 0x0000000000017941 */ /* 0x000fea0003800000 */
.L_x_56482:
        /* <DEDUP_REMOVED lines=20> */
.L_x_56485:
[----:B------:R-:W-:Y:S05]  /*1aee0*/  BSYNC B1 ;  /* 0x0000000000017941 */ /* 0x000fea0003800000 */
.L_x_56484:
        /* <DEDUP_REMOVED lines=20> */
.L_x_56487:
[----:B------:R-:W-:Y:S05]  /*1b030*/  BSYNC B1 ;  /* 0x0000000000017941 */ /* 0x000fea0003800000 */
.L_x_56486:
        /* <DEDUP_REMOVED lines=20> */
.L_x_56489:
[----:B------:R-:W-:Y:S05]  /*1b180*/  BSYNC B1 ;  /* 0x0000000000017941 */ /* 0x000fea0003800000 */
.L_x_56488:
        /* <DEDUP_REMOVED lines=20> */
.L_x_56491:
[----:B------:R-:W-:Y:S05]  /*1b2d0*/  BSYNC B1 ;  /* 0x0000000000017941 */ /* 0x000fea0003800000 */
.L_x_56490:
        /* <DEDUP_REMOVED lines=20> */
.L_x_56493:
[----:B------:R-:W-:Y:S05]  /*1b420*/  BSYNC B1 ;  /* 0x0000000000017941 */ /* 0x000fea0003800000 */
.L_x_56492:
        /* <DEDUP_REMOVED lines=20> */
.L_x_56495:
[----:B------:R-:W-:Y:S05]  /*1b570*/  BSYNC B1 ;  /* 0x0000000000017941 */ /* 0x000fea0003800000 */
.L_x_56494:
        /* <DEDUP_REMOVED lines=19> */
.L_x_56497:
[----:B------:R-:W-:Y:S05]  /*1b6b0*/  BSYNC B1 ;  /* 0x0000000000017941 */ /* 0x000fea0003800000 */
.L_x_56496:
[----:B01----:R-:W0:Y:S02]  /*1b6c0*/  LDC.64 R204, c[0x0][0x210] ;  /* 0x00008400ffcc7b82 */ /* 0x003e240000000a00 */
[----:B0-----:R-:W-:-:S05]  /*1b6d0*/  IMAD R15, R204, 0x4, R15 ;  /* 0x00000004cc0f7824 */ /* 0x001fca00078e020f */
[----:B------:R-:W-:-:S13]  /*1b6e0*/  ISETP.GE.AND P1, PT, R15, R205, PT ;  /* 0x000000cd0f00720c */ /* 0x000fda0003f26270 */
[----:B------:R-:W-:Y:S05]  /*1b6f0*/  @!P1 BRA `(.L_x_56498) ;  /* 0xfffffe6400b49947 */ /* 0x000fea000383ffff */
[----:B------:R-:W-:Y:S05]  /*1b700*/  BSYNC B0 ;  /* 0x0000000000007941 */ /* 0x000fea0003800000 */
.L_x_55984:
[----:B------:R-:W-:Y:S05]  /*1b710*/  EXIT ;  /* 0x000000000000794d */ /* 0x000fea0003800000 */
.L_x_56465:
[----:B------:R-:W-:Y:S01]  /*1b720*/  HFMA2.MMA R204, -RZ, RZ, 0, 1.847743988037109375e-06 ;  /* 0x0000001fffcc7435 */ /* 0x000fe200000001ff */
[----:B------:R-:W-:Y:S01]  /*1b730*/  BSSY B1, `(.L_x_56499) ;  /* 0x0000007000017945 */ /* 0x000fe20003800000 */
[----:B------:R-:W-:Y:S01]  /*1b740*/  MOV R236, R13 ;  /* 0x0000000d00ec7202 */ /* 0x000fe20000000f00 */
[----:B------:R-:W-:Y:S02]  /*1b750*/  IMAD.MOV.U32 R205, RZ, RZ, 0x1 ;  /* 0x00000001ffcd7424 */ /* 0x000fe400078e00ff */
[----:B------:R-:W-:-:S07]  /*1b760*/  IMAD.MOV.U32 R11, RZ, RZ, -0x1 ;  /* 0xffffffffff0b7424 */ /* 0x000fce00078e00ff */
[----:B--234-:R-:W-:Y:S05]  /*1b770*/  WARPSYNC.COLLECTIVE R11, `(.L_x_56500) ;  /* 0x000000000b087348 */ /* 0x01cfea0003c00000 */
[----:B------:R0:W1:Y:S02]  /*1b780*/  SHFL.BFLY P6, R11, R236, R205, R204 ;  /* 0x0c0000cdec0b7389 */ /* 0x00006400000c00cc */
[----:B01234-:R-:W-:Y:S01]  /*1b790*/  ENDCOLLECTIVE ;  /* 0x000000000000791b */ /* 0x01ffe20003800000 */
.L_x_56500:
[----:B------:R-:W-:Y:S05]  /*1b7a0*/  BSYNC B1 ;  /* 0x0000000000017941 */ /* 0x000fea0003800000 */
.L_x_56499:
        /* <DEDUP_REMOVED lines=10> */
.L_x_56501:
        /* <DEDUP_REMOVED lines=15> */
.L_x_56502:
[----:B------:R-:W-:Y:S01]  /*1b940*/  HFMA2.MMA R205, -RZ, RZ, 0, 4.76837158203125e-07 ;  /* 0x00000008ffcd7435 */ /* 0x000fe200000001ff */
[----:B------:R-:W-:Y:S01]  /*1b950*/  FADD.FTZ R13, R13, R11 ;  /* 0x0000000b0d0d7221 */ /* 0x000fe20000010000 */
[----:B------:R-:W-:-:S03]  /*1b960*/  IMAD.MOV.U32 R11, RZ, RZ, -0x1 ;  /* 0xffffffffff0b7424 */ /* 0x000fc600078e00ff */
[----:B------:R-:W-:-:S07]  /*1b970*/  IMAD.MOV.U32 R236, RZ, RZ, R13 ;  /* 0x000000ffffec7224 */ /* 0x000fce00078e000d */
[----:B------:R-:W-:Y:S05]  /*1b980*/  WARPSYNC.COLLECTIVE R11, `(.L_x_56503) ;  /* 0x000000000b087348 */ /* 0x000fea0003c00000 */
[----:B------:R0:W1:Y:S02]  /*1b990*/  SHFL.BFLY P6, R11, R236, R205, R204 ;  /* 0x0c0000cdec0b7389 */ /* 0x00006400000c00cc */
[----:B01----:R-:W-:Y:S01]  /*1b9a0*/  ENDCOLLECTIVE ;  /* 0x000000000000791b */ /* 0x003fe20003800000 */
.L_x_56503:
[----:B------:R-:W-:Y:S02]  /*1b9b0*/  IMAD.MOV.U32 R205, RZ, RZ, 0x10 ;  /* 0x00000010ffcd7424 */ /* 0x000fe400078e00ff */
[----:B------:R-:W-:Y:S01]  /*1b9c0*/  FADD.FTZ R13, R13, R11 ;  /* 0x0000000b0d0d7221 */ /* 0x000fe20000010000 */
[----:B------:R-:W-:-:S04]  /*1b9d0*/  MOV R11, 0xffffffff ;  /* 0xffffffff000b7802 */ /* 0x000fc80000000f00 */
[----:B------:R-:W-:-:S07]  /*1b9e0*/  MOV R236, R13 ;  /* 0x0000000d00ec7202 */ /* 0x000fce0000000f00 */
[----:B------:R-:W-:Y:S05]  /*1b9f0*/  WARPSYNC.COLLECTIVE R11, `(.L_x_56504) ;  /* 0x000000000b087348 */ /* 0x000fea0003c00000 */
[----:B------:R0:W1:Y:S02]  /*1ba00*/  SHFL.BFLY P6, R11, R236, R205, R204 ;  /* 0x0c0000cdec0b7389 */ /* 0x00006400000c00cc */
[----:B01----:R-:W-:Y:S01]  /*1ba10*/  ENDCOLLECTIVE ;  /* 0x000000000000791b */ /* 0x003fe20003800000 */
.L_x_56504:
        /* <DEDUP_REMOVED lines=150> */
.L_x_56505:
[----:B------:R-:W-:Y:S01]  /*1c380*/  HFMA2.MMA R205, -RZ, RZ, 0, 1.1920928955078125e-07 ;  /* 0x00000002ffcd7435 */ /* 0x000fe200000001ff */
[----:B------:R-:W-:Y:S01]  /*1c390*/  FADD.FTZ R206, R206, R11 ;  /* 0x0000000bcece7221 */ /* 0x000fe20000010000 */
[----:B------:R-:W-:-:S03]  /*1c3a0*/  IMAD.MOV.U32 R11, RZ, RZ, -0x1 ;  /* 0xffffffffff0b7424 */ /* 0x000fc600078e00ff */
[----:B------:R-:W-:-:S07]  /*1c3b0*/  IMAD.MOV.U32 R236, RZ, RZ, R206 ;  /* 0x000000ffffec7224 */ /* 0x000fce00078e00ce */
[----:B------:R-:W-:Y:S05]  /*1c3c0*/  WARPSYNC.COLLECTIVE R11, `(.L_x_56506) ;  /* 0x000000000b087348 */ /* 0x000fea0003c00000 */
[----:B------:R0:W1:Y:S02]  /*1c3d0*/  SHFL.BFLY P6, R11, R236, R205, R204 ;  /* 0x0c0000cdec0b7389 */ /* 0x00006400000c00cc */
[----:B01----:R-:W-:Y:S01]  /*1c3e0*/  ENDCOLLECTIVE ;  /* 0x000000000000791b */ /* 0x003fe20003800000 */
.L_x_56506:
[----:B------:R-:W-:Y:S02]  /*1c3f0*/  IMAD.MOV.U32 R205, RZ, RZ, 0x4 ;  /* 0x00000004ffcd7424 */ /* 0x000fe400078e00ff */
[----:B------:R-:W-:Y:S01]  /*1c400*/  FADD.FTZ R206, R206, R11 ;  /* 0x0000000bcece7221 */ /* 0x000fe20000010000 */
[----:B------:R-:W-:-:S04]  /*1c410*/  MOV R11, 0xffffffff ;  /* 0xffffffff000b7802 */ /* 0x000fc80000000f00 */
[----:B------:R-:W-:-:S07]  /*1c420*/  MOV R236, R206 ;  /* 0x000000ce00ec7202 */ /* 0x000fce0000000f00 */
[----:B------:R-:W-:Y:S05]  /*1c430*/  WARPSYNC.COLLECTIVE R11, `(.L_x_56507) ;  /* 0x000000000b087348 */ /* 0x000fea0003c00000 */
[----:B------:R0:W1:Y:S02]  /*1c440*/  SHFL.BFLY P6, R11, R236, R205, R204 ;  /* 0x0c0000cdec0b7389 */ /* 0x00006400000c00cc */
[----:B01----:R-:W-:Y:S01]  /*1c450*/  ENDCOLLECTIVE ;  /* 0x000000000000791b */ /* 0x003fe20003800000 */
.L_x_56507:
[----:B------:R-:W-:Y:S01]  /*1c460*/  HFMA2.MMA R205, -RZ, RZ, 0, 4.76837158203125e-07 ;  /* 0x00000008ffcd7435 */ /* 0x000fe200000001ff */
[----:B------:R-:W-:Y:S01]  /*1c470*/  FADD.FTZ R206, R206, R11 ;  /* 0x0000000bcece7221 */ /* 0x000fe20000010000 */
[----:B------:R-:W-:-:S03]  /*1c480*/  IMAD.MOV.U32 R11, RZ, RZ, -0x1 ;  /* 0xffffffffff0b7424 */ /* 0x000fc600078e00ff */
[----:B------:R-:W-:-:S07]  /*1c490*/  IMAD.MOV.U32 R236, RZ, RZ, R206 ;  /* 0x000000ffffec7224 */ /* 0x000fce00078e00ce */
[----:B------:R-:W-:Y:S05]  /*1c4a0*/  WARPSYNC.COLLECTIVE R11, `(.L_x_56508) ;  /* 0x000000000b087348 */ /* 0x000fea0003c00000 */
[----:B------:R0:W1:Y:S02]  /*1c4b0*/  SHFL.BFLY P6, R11, R236, R205, R204 ;  /* 0x0c0000cdec0b7389 */ /* 0x00006400000c00cc */
[----:B01----:R-:W-:Y:S01]  /*1c4c0*/  ENDCOLLECTIVE ;  /* 0x000000000000791b */ /* 0x003fe20003800000 */
.L_x_56508:
[----:B------:R-:W-:Y:S02]  /*1c4d0*/  IMAD.MOV.U32 R205, RZ, RZ, 0x10 ;  /* 0x00000010ffcd7424 */ /* 0x000fe400078e00ff */
[----:B------:R-:W-:Y:S01]  /*1c4e0*/  FADD.FTZ R206, R206, R11 ;  /* 0x0000000bcece7221 */ /* 0x000fe20000010000 */
[----:B------:R-:W-:-:S04]  /*1c4f0*/  MOV R11, 0xffffffff ;  /* 0xffffffff000b7802 */ /* 0x000fc80000000f00 */
[----:B------:R-:W-:-:S07]  /*1c500*/  MOV R236, R206 ;  /* 0x000000ce00ec7202 */ /* 0x000fce0000000f00 */
[----:B------:R-:W-:Y:S05]  /*1c510*/  WARPSYNC.COLLECTIVE R11, `(.L_x_56509) ;  /* 0x000000000b087348 */ /* 0x000fea0003c00000 */
[----:B------:R0:W1:Y:S02]  /*1c520*/  SHFL.BFLY P6, R11, R236, R205, R204 ;  /* 0x0c0000cdec0b7389 */ /* 0x00006400000c00cc */
[----:B01----:R-:W-:Y:S01]  /*1c530*/  ENDCOLLECTIVE ;  /* 0x000000000000791b */ /* 0x003fe20003800000 */
.L_x_56509:
[----:B------:R-:W-:Y:S05]  /*1c540*/  BRA `(.L_x_56510) ;  /* 0xffffffd800d87947 */ /* 0x000fea000383ffff */
.L_x_56511:
        /* <DEDUP_REMOVED lines=11> */
.L_x_58476:


//--------------------- .text._ZN10layer_norm13ln_fwd_kernelINS_13Kernel_traitsIfffffjLj2048ELj1ELj4ELj1ELj16ENS_18Kernel_traits_baseILj2048EfffffjLj128EEEEELb1ELb1ELb0ELb1EEEvNS_9FwdParamsE --------------------------
	.section	.text._ZN10layer_norm13ln_fwd_kernelINS_13Kernel_traitsIfffffjLj2048ELj1ELj4ELj1ELj16ENS_18Kernel_traits_baseILj2048EfffffjLj128EEEEELb1ELb1ELb0ELb1EEEvNS_9FwdParamsE,"ax",@progbits
	.align	128
        .global         _ZN10layer_norm13ln_fwd_kernelINS_13Kernel_traitsIfffffjLj2048ELj1ELj4ELj1ELj16ENS_18Kernel_traits_baseILj2048EfffffjLj128EEEEELb1ELb1ELb0ELb1EEEvNS_9FwdParamsE
        .type           _ZN10layer_norm13ln_fwd_kernelINS_13Kernel_traitsIfffffjLj2048ELj1ELj4ELj1ELj16ENS_18Kernel_traits_baseILj2048EfffffjLj128EEEEELb1ELb1ELb0ELb1EEEvNS_9FwdParamsE,@function
        .size           _ZN10layer_norm13ln_fwd_kernelINS_13Kernel_traitsIfffffjLj2048ELj1ELj4ELj1ELj16ENS_18Kernel_traits_baseILj2048EfffffjLj128EEEEELb1ELb1ELb0ELb1EEEvNS_9FwdParamsE,(.L_x_58477 - _ZN10layer_norm13ln_fwd_kernelINS_13Kernel_traitsIfffffjLj2048ELj1ELj4ELj1ELj16ENS_18Kernel_traits_baseILj2048EfffffjLj128EEEEELb1ELb1ELb0ELb1EEEvNS_9FwdParamsE)
        .other          _ZN10layer_norm13ln_fwd_kernelINS_13Kernel_traitsIfffffjLj2048ELj1ELj4ELj1ELj16ENS_18Kernel_traits_baseILj2048EfffffjLj128EEEEELb1ELb1ELb0ELb1EEEvNS_9FwdParamsE,@"STO_CUDA_ENTRY STV_DEFAULT"
_ZN10layer_norm13ln_fwd_kernelINS_13Kernel_traitsIfffffjLj2048ELj1ELj4ELj1ELj16ENS_18Kernel_traits_baseILj2048EfffffjLj128EEEEELb1ELb1ELb0ELb1EEEvNS_9FwdParamsE:
.text._ZN10layer_norm13ln_fwd_kernelINS_13Kernel_traitsIfffffjLj2048ELj1ELj4ELj1ELj16ENS_18Kernel_traits_baseILj2048EfffffjLj128EEEEELb1ELb1ELb0ELb1EEEvNS_9FwdParamsE:
        /* <DEDUP_REMOVED lines=9> */
[----:B0-----:R-:W-:-:S07]  /*0090*/  IADD3 R1, R1, -0xc0, RZ ;  /* 0xffffff4001017810 */ /* 0x001fce0007ffe0ff */
[----:B------:R-:W3:Y:S01]  /*00a0*/  @P0 LDG.E.64 R2, desc[UR4][R12.64] ;  /* 0x000000040c020981 */ /* 0x000ee2000c1e1b00 */
[----:B------:R-:W0:Y:S01]  /*00b0*/  @P0 LDC R9, c[0x0][0x2f0] ;  /* 0x0000bc00ff090b82 */ /* 0x000e220000000800 */
[----:B-1----:R-:W-:Y:S01]  /*00c0*/  @P0 IMAD.MOV.U32 R4, RZ, RZ, R6 ;  /* 0x000000ffff040224 */ /* 0x002fe200078e0006 */
[----:B--2---:R-:W-:-:S06]  /*00d0*/  @P0 MOV R5, R7 ;  /* 0x0000000700050202 */ /* 0x004fcc0000000f00 */
[----:B------:R-:W0:Y:S01]  /*00e0*/  @P0 LDG.E.64 R4, desc[UR4][R4.64] ;  /* 0x0000000404040981 */ /* 0x000e22000c1e1b00 */
[----:B------:R-:W1:Y:S01]  /*00f0*/  S2R R16, SR_TID.X ;  /* 0x0000000000107919 */ /* 0x000e620000002100 */
[----:B------:R-:W2:Y:S01]  /*0100*/  S2R R17, SR_CTAID.X ;  /* 0x0000000000117919 */ /* 0x000ea20000002500 */
[----:B------:R-:W-:Y:S01]  /*0110*/  ULDC UR8, c[0x0][0x0] ;  /* 0x0000000000087ab9 */ /* 0x000fe20000000800 */
[----:B-1----:R-:W-:-:S04]  /*0120*/  LOP3.LUT R54, R16, 0x1f, RZ, 0xc0, !PT ;  /* 0x0000001f10367812 */ /* 0x002fc800078ec0ff */
        /* <DEDUP_REMOVED lines=47> */
[----:B---3--:R-:W-:-:S02]  /*0420*/  @P0 R2UR UR6, R2 ;  /* 0x00000000020602ca */ /* 0x008fc400000e0000 */
[----:B------:R-:W-:Y:S01]  /*0430*/  @P0 R2UR UR7, R3 ;  /* 0x00000000030702ca */ /* 0x000fe200000e0000 */
[----:B--2---:R-:W-:Y:S01]  /*0440*/  IMAD R3, R17, UR8, R16 ;  /* 0x0000000811037c24 */ /* 0x004fe2000f8e0210 */
        /* <DEDUP_REMOVED lines=60> */
[----:B------:R-:W-:Y:S02]  /*0810*/  SHF.R.U32.HI R9, RZ, 0x5, R16 ;  /* 0x00000005ff097819 */ /* 0x000fe40000011610 */
[----:B------:R-:W-:Y:S02]  /*0820*/  LOP3.LUT R11, R11, UR33, R12, 0x96, !PT ;  /* 0x000000210b0b7c12 */ /* 0x000fe4000f8e960c */
[----:B------:R-:W-:-:S02]  /*0830*/  @P0 LEA R12, P3, R55, UR8, 0x4 ;  /* 0x00000008370c0c11 */ /* 0x000fc4000f8620ff */
[----:B------:R-:W-:Y:S01]  /*0840*/  @P0 LEA R16, P5, R59, UR8, 0x4 ;  /* 0x000000083b100c11 */ /* 0x000fe2000f8a20ff */
[----:B------:R-:W-:Y:S01]  /*0850*/  @P0 IMAD.X R5, RZ, RZ, UR9, P2 ;  /* 0x00000009ff050e24 */ /* 0x000fe200090e06ff */
[----:B------:R-:W-:Y:S01]  /*0860*/  LEA R9, R17, R9, 0x2 ;  /* 0x0000000911097211 */ /* 0x000fe200078e10ff */
[----:B------:R-:W-:Y:S01]  /*0870*/  @P0 IMAD.X R15, RZ, RZ, UR9, P4 ;  /* 0x00000009ff0f0e24 */ /* 0x000fe2000a0e06ff */
[----:B------:R-:W-:Y:S02]  /*0880*/  @P0 LEA R18, P6, R61, UR8, 0x4 ;  /* 0x000000083d120c11 */ /* 0x000fe4000f8c20ff */
[----:B------:R-:W-:Y:S01]  /*0890*/  @P0 LEA R34, P2, R249, UR8, 0x4 ;  /* 0x00000008f9220c11 */ /* 0x000fe2000f8420ff */
[----:B------:R0:W5:Y:S01]  /*08a0*/  @P0 LDG.E.128 R204, desc[UR4][R4.64] ;  /* 0x0000000404cc0981 */ /* 0x000162000c1e1d00 */
[----:B------:R-:W-:Y:S02]  /*08b0*/  @P0 LEA R38, P4, R113, UR8, 0x4 ;  /* 0x0000000871260c11 */ /* 0x000fe4000f8820ff */
[----:B------:R-:W-:Y:S01]  /*08c0*/  @P0 IADD3.X R13, RZ, UR9, RZ, P3, !PT ;  /* 0x00000009ff0d0c10 */ /* 0x000fe20009ffe4ff */
[----:B------:R-:W5:Y:S01]  /*08d0*/  @P0 LDG.E.128 R196, desc[UR4][R14.64] ;  /* 0x000000040ec40981 */ /* 0x000f62000c1e1d00 */
[----:B------:R-:W-:-:S02]  /*08e0*/  @P0 IADD3.X R17, RZ, UR9, RZ, P5, !PT ;  /* 0x00000009ff110c10 */ /* 0x000fc4000affe4ff */
[----:B------:R-:W-:Y:S01]  /*08f0*/  @P0 LEA R20, P1, R63, UR8, 0x4 ;  /* 0x000000083f140c11 */ /* 0x000fe2000f8220ff */
[----:B------:R-:W-:Y:S01]  /*0900*/  @P0 IMAD.X R19, RZ, RZ, UR9, P6 ;  /* 0x00000009ff130e24 */ /* 0x000fe2000b0e06ff */
[----:B------:R-:W-:Y:S01]  /*0910*/  @P0 LEA R36, P3, R237, UR8, 0x4 ;  /* 0x00000008ed240c11 */ /* 0x000fe2000f8620ff */
[----:B------:R-:W-:Y:S01]  /*0920*/  @P0 IMAD.X R35, RZ, RZ, UR9, P2 ;  /* 0x00000009ff230e24 */ /* 0x000fe200090e06ff */
[----:B------:R-:W-:Y:S01]  /*0930*/  @P0 LEA R40, P5, R109, UR8, 0x4 ;  /* 0x000000086d280c11 */ /* 0x000fe2000f8a20ff */
[----:B------:R-:W-:Y:S01]  /*0940*/  @P0 IMAD.X R39, RZ, RZ, UR9, P4 ;  /* 0x00000009ff270e24 */ /* 0x000fe2000a0e06ff */
[----:B------:R-:W-:Y:S01]  /*0950*/  @P0 LEA R42, P6, R105, UR8, 0x4 ;  /* 0x00000008692a0c11 */ /* 0x000fe2000f8c20ff */
[----:B0-----:R-:W0:Y:S01]  /*0960*/  LDC.64 R4, c[0x0][0x260] ;  /* 0x00009800ff047b82 */ /* 0x001e220000000a00 */
        /* <DEDUP_REMOVED lines=10> */
[----:B------:R-:W-:Y:S01]  /*0a10*/  @P0 IMAD.X R43, RZ, RZ, UR9, P6 ;  /* 0x00000009ff2b0e24 */ /* 0x000fe2000b0e06ff */
[----:B------:R-:W-:Y:S01]  /*0a20*/  @P0 LEA R52, P5, R85, UR8, 0x4 ;  /* 0x0000000855340c11 */ /* 0x000fe2000f8a20ff */
[----:B------:R-:W-:Y:S01]  /*0a30*/  @P0 IMAD.X R47, RZ, RZ, UR9, P2 ;  /* 0x00000009ff2f0e24 */ /* 0x000fe200090e06ff */
[----:B------:R-:W-:Y:S01]  /*0a40*/  @P0 IADD3.X R45, RZ, UR9, RZ, P1, !PT ;  /* 0x00000009ff2d0c10 */ /* 0x000fe20008ffe4ff */
[----:B------:R-:W-:Y:S01]  /*0a50*/  @P0 IMAD.X R51, RZ, RZ, UR9, P4 ;  /* 0x00000009ff330e24 */ /* 0x000fe2000a0e06ff */
[----:B------:R-:W-:Y:S01]  /*0a60*/  @P0 IADD3.X R49, RZ, UR9, RZ, P3, !PT ;  /* 0x00000009ff310c10 */ /* 0x000fe20009ffe4ff */
[----:B------:R3:W5:Y:S01]  /*0a70*/  @P0 LDG.E.128 R184, desc[UR4][R20.64] ;  /* 0x0000000414b80981 */ /* 0x000762000c1e1d00 */
[----:B------:R-:W-:Y:S01]  /*0a80*/  @P0 IADD3.X R53, RZ, UR9, RZ, P5, !PT ;  /* 0x00000009ff350c10 */ /* 0x000fe2000affe4ff */
[----:B------:R-:W-:-:S02]  /*0a90*/  ULDC.64 UR8, c[0x0][0x278] ;  /* 0x00009e0000087ab9 */ /* 0x000fc40000000a00 */
[----:B------:R-:W-:Y:S01]  /*0aa0*/  LEA R22, P1, R54, UR8, 0x4 ;  /* 0x0000000836167c11 */ /* 0x000fe2000f8220ff */
[----:B------:R4:W5:Y:S01]  /*0ab0*/  @P0 LDG.E.128 R180, desc[UR4][R34.64] ;  /* 0x0000000422b40981 */ /* 0x000962000c1e1d00 */
[----:B------:R-:W-:Y:S02]  /*0ac0*/  LEA R26, P3, R57, UR8, 0x4 ;  /* 0x00000008391a7c11 */ /* 0x000fe4000f8620ff */
[----:B------:R-:W-:Y:S01]  /*0ad0*/  LEA R24, P4, R55, UR8, 0x4 ;  /* 0x0000000837187c11 */ /* 0x000fe2000f8820ff */
[----:B------:R4:W5:Y:S01]  /*0ae0*/  @P0 LDG.E.128 R176, desc[UR4][R36.64] ;  /* 0x0000000424b00981 */ /* 0x000962000c1e1d00 */
[----:B------:R-:W-:Y:S01]  /*0af0*/  LEA R28, P2, R59, UR8, 0x4 ;  /* 0x000000083b1c7c11 */ /* 0x000fe2000f8420ff */
[----:B------:R-:W-:Y:S01]  /*0b00*/  IMAD.X R23, RZ, RZ, UR9, P1 ;  /* 0x00000009ff177e24 */ /* 0x000fe200088e06ff */
[----:B------:R-:W-:Y:S01]  /*0b10*/  LEA R30, P1, R61, UR8, 0x4 ;  /* 0x000000083d1e7c11 */ /* 0x000fe2000f8220ff */
[----:B------:R-:W-:Y:S01]  /*0b20*/  IMAD.X R27, RZ, RZ, UR9, P3 ;  /* 0x00000009ff1b7e24 */ /* 0x000fe200098e06ff */
[----:B------:R-:W-:Y:S01]  /*0b30*/  LEA R244, P5, R249, UR8, 0x4 ;  /* 0x00000008f9f47c11 */ /* 0x000fe2000f8a20ff */
[----:B------:R4:W5:Y:S01]  /*0b40*/  @P0 LDG.E.128 R172, desc[UR4][R38.64] ;  /* 0x0000000426ac0981 */ /* 0x000962000c1e1d00 */
[----:B------:R-:W-:-:S02]  /*0b50*/  IADD3.X R25, RZ, UR9, RZ, P4, !PT ;  /* 0x00000009ff197c10 */ /* 0x000fc4000a7fe4ff */
[----:B------:R-:W-:Y:S01]  /*0b60*/  LEA R140, P3, R113, UR8, 0x4 ;  /* 0x00000008718c7c11 */ /* 0x000fe2000f8620ff */
[----:B------:R4:W5:Y:S01]  /*0b70*/  @P0 LDG.E.128 R168, desc[UR4][R40.64] ;  /* 0x0000000428a80981 */ /* 0x000962000c1e1d00 */
[----:B------:R-:W-:Y:S02]  /*0b80*/  IADD3.X R29, RZ, UR9, RZ, P2, !PT ;  /* 0x00000009ff1d7c10 */ /* 0x000fe400097fe4ff */
[----:B------:R-:W-:Y:S01]  /*0b90*/  LEA R32, P6, R63, UR8, 0x4 ;  /* 0x000000083f207c11 */ /* 0x000fe2000f8c20ff */
[----:B------:R4:W5:Y:S01]  /*0ba0*/  @P0 LDG.E.128 R164, desc[UR4][R42.64] ;  /* 0x000000042aa40981 */ /* 0x000962000c1e1d00 */
[----:B------:R-:W-:Y:S02]  /*0bb0*/  LEA R232, P4, R237, UR8, 0x4 ;  /* 0x00000008ede87c11 */ /* 0x000fe4000f8820ff */
[----:B------:R-:W-:Y:S01]  /*0bc0*/  LEA R136, P2, R109, UR8, 0x4 ;  /* 0x000000086d887c11 */ /* 0x000fe2000f8420ff */
[----:B------:R-:W-:Y:S01]  /*0bd0*/  IMAD.X R31, RZ, RZ, UR9, P1 ;  /* 0x00000009ff1f7e24 */ /* 0x000fe200088e06ff */
[----:B------:R-:W-:Y:S01]  /*0be0*/  IADD3.X R33, RZ, UR9, RZ, P6, !PT ;  /* 0x00000009ff217c10 */ /* 0x000fe2000b7fe4ff */
[----:B------:R-:W-:Y:S01]  /*0bf0*/  IMAD.X R245, RZ, RZ, UR9, P5 ;  /* 0x00000009fff57e24 */ /* 0x000fe2000a8e06ff */
[----:B------:R-:W-:Y:S01]  /*0c00*/  IADD3.X R233, RZ, UR9, RZ, P4, !PT ;  /* 0x00000009ffe97c10 */ /* 0x000fe2000a7fe4ff */
[----:B------:R-:W-:Y:S01]  /*0c10*/  IMAD.X R141, RZ, RZ, UR9, P3 ;  /* 0x00000009ff8d7e24 */ /* 0x000fe200098e06ff */
[----:B------:R-:W-:Y:S01]  /*0c20*/  IADD3.X R137, RZ, UR9, RZ, P2, !PT ;  /* 0x00000009ff897c10 */ /* 0x000fe200097fe4ff */
[----:B------:R4:W5:Y:S01]  /*0c30*/  @P0 LDG.E.128 R160, desc[UR4][R44.64] ;  /* 0x000000042ca00981 */ /* 0x000962000c1e1d00 */
[----:B------:R-:W-:-:S02]  /*0c40*/  LEA R132, P1, R105, UR8, 0x4 ;  /* 0x0000000869847c11 */ /* 0x000fc4000f8220ff */
[----:B------:R-:W-:Y:S01]  /*0c50*/  LEA R128, P6, R101, UR8, 0x4 ;  /* 0x0000000865807c11 */ /* 0x000fe2000f8c20ff */
[----:B------:R4:W5:Y:S01]  /*0c60*/  @P0 LDG.E.128 R156, desc[UR4][R46.64] ;  /* 0x000000042e9c0981 */ /* 0x000962000c1e1d00 */
[----:B------:R-:W-:Y:S02]  /*0c70*/  LEA R124, P5, R97, UR8, 0x4 ;  /* 0x00000008617c7c11 */ /* 0x000fe4000f8a20ff */
[----:B------:R-:W-:Y:S01]  /*0c80*/  LEA R120, P4, R93, UR8, 0x4 ;  /* 0x000000085d787c11 */ /* 0x000fe2000f8820ff */
[----:B------:R4:W5:Y:S01]  /*0c90*/  @P0 LDG.E.128 R152, desc[UR4][R48.64] ;  /* 0x0000000430980981 */ /* 0x000962000c1e1d00 */
[----:B------:R-:W-:Y:S02]  /*0ca0*/  LEA R116, P3, R89, UR8, 0x4 ;  /* 0x0000000859747c11 */ /* 0x000fe4000f8620ff */
[----:B------:R-:W-:Y:S01]  /*0cb0*/  LEA R80, P2, R85, UR8, 0x4 ;  /* 0x0000000855507c11 */ /* 0x000fe2000f8420ff */
[----:B------:R-:W-:Y:S01]  /*0cc0*/  ULDC UR8, c[0x0][0x214] ;  /* 0x0000850000087ab9 */ /* 0x000fe20000000800 */
[----:B------:R4:W5:Y:S04]  /*0cd0*/  @P0 LDG.E.128 R148, desc[UR4][R50.64] ;  /* 0x0000000432940981 */ /* 0x000968000c1e1d00 */
[----:B------:R4:W5:Y:S01]  /*0ce0*/  @P0 LDG.E.128 R144, desc[UR4][R52.64] ;  /* 0x0000000434900981 */ /* 0x000962000c1e1d00 */
[----:B------:R-:W-:Y:S01]  /*0cf0*/  ISETP.GE.AND P0, PT, R9, UR8, PT ;  /* 0x0000000809007c0c */ /* 0x000fe2000bf06270 */
[----:B------:R-:W-:Y:S01]  /*0d00*/  IMAD.X R133, RZ, RZ, UR9, P1 ;  /* 0x00000009ff857e24 */ /* 0x000fe200088e06ff */
[----:B------:R-:W-:Y:S01]  /*0d10*/  IADD3.X R129, RZ, UR9, RZ, P6, !PT ;  /* 0x00000009ff817c10 */ /* 0x000fe2000b7fe4ff */
[----:B------:R-:W-:Y:S01]  /*0d20*/  IMAD.X R125, RZ, RZ, UR9, P5 ;  /* 0x00000009ff7d7e24 */ /* 0x000fe2000a8e06ff */
[----:B------:R-:W-:Y:S01]  /*0d30*/  IADD3.X R121, RZ, UR9, RZ, P4, !PT ;  /* 0x00000009ff797c10 */ /* 0x000fe2000a7fe4ff */
[----:B------:R-:W-:Y:S01]  /*0d40*/  IMAD.X R117, RZ, RZ, UR9, P3 ;  /* 0x00000009ff757e24 */ /* 0x000fe200098e06ff */
[----:B------:R-:W-:Y:S01]  /*0d50*/  IADD3.X R81, RZ, UR9, RZ, P2, !PT ;  /* 0x00000009ff517c10 */ /* 0x000fe200097fe4ff */
[----:B0-----:R-:W-:-:S04]  /*0d60*/  IMAD.WIDE.U32 R12, R55, 0x10, R4 ;  /* 0x00000010370c7825 */ /* 0x001fc800078e0004 */
[----:B------:R-:W-:-:S04]  /*0d70*/  IMAD.WIDE.U32 R14, R57, 0x10, R4 ;  /* 0x00000010390e7825 */ /* 0x000fc800078e0004 */
[----:B-1----:R-:W-:-:S04]  /*0d80*/  IMAD.WIDE.U32 R16, R59, 0x10, R4 ;  /* 0x000000103b107825 */ /* 0x002fc800078e0004 */
[----:B--2---:R-:W-:-:S04]  /*0d90*/  IMAD.WIDE.U32 R18, R61, 0x10, R4 ;  /* 0x000000103d127825 */ /* 0x004fc800078e0004 */
[----:B---3--:R-:W-:-:S04]  /*0da0*/  IMAD.WIDE.U32 R20, R63, 0x10, R4 ;  /* 0x000000103f147825 */ /* 0x008fc800078e0004 */
        /* <DEDUP_REMOVED lines=10> */
[----:B----4-:R-:W-:Y:S06]  /*0e50*/  @P0 EXIT ;  /* 0x000000000000094d */ /* 0x010fec0003800000 */
[----:B------:R-:W2:Y:S01]  /*0e60*/  LDG.E.128 R60, desc[UR4][R22.64] ;  /* 0x00000004163c7981 */ /* 0x000ea2000c1e1d00 */
[----:B------:R-:W-:-:S03]  /*0e70*/  IMAD.WIDE.U32 R4, R54, 0x10, R4 ;  /* 0x0000001036047825 */ /* 0x000fc600078e0004 */
        /* <DEDUP_REMOVED lines=28> */
[----:B------:R-:W4:Y:S01]  /*1040*/  LDG.E.128 R52, desc[UR4][R26.64] ;  /* 0x000000041a347981 */ /* 0x000f22000c1e1d00 */
[----:B------:R-:W-:Y:S01]  /*1050*/  IMAD R0, R0, -0x326172a9, RZ ;  /* 0xcd9e8d5700007824 */ /* 0x000fe200078e02ff */
[----:B------:R-:W-:Y:S01]  /*1060*/  ULDC.64 UR8, c[0x0][0x270] ;  /* 0x00009c0000087ab9 */ /* 0x000fe20000000a00 */
[----:B------:R-:W-:Y:S01]  /*1070*/  LOP3.LUT R225, R6, 0x3, RZ, 0xc0, !PT ;  /* 0x0000000306e17812 */ /* 0x000fe200078ec0ff */
[----:B------:R0:W4:Y:S01]  /*1080*/  LDG.E.128 R32, desc[UR4][R14.64] ;  /* 0x000000040e207981 */ /* 0x000122000c1e1d00 */
[----:B------:R-:W-:Y:S01]  /*1090*/  ULDC UR10, c[0x0][0x218] ;  /* 0x00008600000a7ab9 */ /* 0x000fe20000000800 */
[----:B------:R-:W-:Y:S01]  /*10a0*/  ULDC UR11, c[0x0][0x2d8] ;  /* 0x0000b600000b7ab9 */ /* 0x000fe20000000800 */
[----:B------:R-:W-:Y:S01]  /*10b0*/  ULDC.64 UR12, c[0x0][0x238] ;  /* 0x00008e00000c7ab9 */ /* 0x000fe20000000a00 */
[----:B------:R-:W4:Y:S01]  /*10c0*/  LDG.E.128 R28, desc[UR4][R16.64] ;  /* 0x00000004101c7981 */ /* 0x000f22000c1e1d00 */
[----:B------:R-:W-:Y:S01]  /*10d0*/  ULDC.64 UR14, c[0x0][0x240] ;  /* 0x00009000000e7ab9 */ /* 0x000fe20000000a00 */
[----:B------:R-:W-:-:S02]  /*10e0*/  ULDC.64 UR16, c[0x0][0x2b8] ;  /* 0x0000ae0000107ab9 */ /* 0x000fc40000000a00 */
[----:B------:R-:W4:Y:S04]  /*10f0*/  LDG.E.128 R24, desc[UR4][R18.64] ;  /* 0x0000000412187981 */ /* 0x000f28000c1e1d00 */
[----:B------:R-:W4:Y:S04]  /*1100*/  LDG.E.128 R20, desc[UR4][R20.64] ;  /* 0x0000000414147981 */ /* 0x000f28000c1e1d00 */
[----:B------:R1:W4:Y:S01]  /*1110*/  LDG.E.128 R16, desc[UR4][R4.64] ;  /* 0x0000000404107981 */ /* 0x000322000c1e1d00 */
[----:B0-----:R-:W-:Y:S01]  /*1120*/  IMAD.HI.U32 R15, R11, -0x326172a9, RZ ;  /* 0xcd9e8d570b0f7827 */ /* 0x001fe200078e00ff */
[----:B------:R-:W-:Y:S03]  /*1130*/  BSSY B0, `(.L_x_56512) ;  /* 0x000183f000007945 */ /* 0x000fe60003800000 */
[----:B------:R-:W-:Y:S01]  /*1140*/  IMAD.HI.U32 R13, R8, -0x2daee0ad, RZ ;  /* 0xd2511f53080d7827 */ /* 0x000fe200078e00ff */
[----:B------:R-:W-:Y:S01]  /*1150*/  UISETP.NE.U32.AND UP0, UPT, UR8, URZ, UPT ;  /* 0x0000003f0800728c */ /* 0x000fe2000bf05070 */
[----:B------:R-:W-:-:S02]  /*1160*/  LOP3.LUT R0, R15, UR34, R0, 0x96, !PT ;  /* 0x000000220f007c12 */ /* 0x000fc4000f8e9600 */
[----:B------:R-:W-:Y:S01]  /*1170*/  IMAD R6, R11, -0x326172a9, RZ ;  /* 0xcd9e8d570b067824 */ /* 0x000fe200078e02ff */
[----:B-1----:R-:W-:Y:S01]  /*1180*/  MOV R5, R7 ;  /* 0x0000000700057202 */ /* 0x002fe20000000f00 */
[----:B------:R-:W-:Y:S01]  /*1190*/  IMAD.MOV.U32 R4, RZ, RZ, R10 ;  /* 0x000000ffff047224 */ /* 0x000fe200078e000a */
[----:B------:R-:W-:Y:S01]  /*11a0*/  LOP3.LUT R2, R13, UR35, R2, 0x96, !PT ;  /* 0x000000230d027c12 */ /* 0x000fe2000f8e9602 */
[----:B------:R-:W-:Y:S01]  /*11b0*/  IMAD R8, R8, -0x2daee0ad, RZ ;  /* 0xd2511f5308087824 */ /* 0x000fe200078e02ff */
[----:B------:R-:W-:Y:S01]  /*11c0*/  ULDC.U8 UR8, c[0x0][0x2a0] ;  /* 0x0000a80000087ab9 */ /* 0x000fe20000000000 */
[----:B------:R-:W-:Y:S01]  /*11d0*/  IMAD.MOV.U32 R7, RZ, RZ, RZ ;  /* 0x000000ffff077224 */ /* 0x000fe200078e00ff */
        /* <DEDUP_REMOVED lines=26> */
.L_x_56962:
[----:B-1----:R-:W1:Y:S01]  /*1380*/  LDC.64 R10, c[0x0][0x230] ;  /* 0x00008c00ff0a7b82 */ /* 0x002e620000000a00 */
[----:B------:R-:W2:Y:S01]  /*1390*/  S2R R14, SR_TID.X ;  /* 0x00000000000e7919 */ /* 0x000ea20000002100 */
[----:B------:R-:W-:Y:S01]  /*13a0*/  IMAD R12, R9, UR10, RZ ;  /* 0x0000000a090c7c24 */ /* 0x000fe2000f8e02ff */
[----:B------:R-:W-:Y:S01]  /*13b0*/  PLOP3.LUT P2, PT, PT, PT, UP0, 0x80, 0x0 ;  /* 0x000000000000781c */ /* 0x000fe20003f4f008 */
[----:B0-----:R-:W-:Y:S01]  /*13c0*/  HFMA2.MMA R16, -RZ, RZ, 0, 2.384185791015625e-07 ;  /* 0x00000004ff107435 */ /* 0x001fe200000001ff */
[----:B------:R-:W-:Y:S01]  /*13d0*/  PLOP3.LUT P3, PT, PT, PT, UP0, 0x80, 0x0 ;  /* 0x000000000000781c */ /* 0x000fe20003f6f008 */
[----:B------:R-:W-:Y:S01]  /*13e0*/  @UP0 ULDC.64 UR8, c[0x0][0x270] ;  /* 0x00009c0000080ab9 */ /* 0x000fe20000000a00 */
[----:B------:R-:W-:Y:S01]  /*13f0*/  SHF.R.S32.HI R13, RZ, 0x1f, R12 ;  /* 0x0000001fff0d7819 */ /* 0x000fe2000001140c */
[----:B------:R-:W0:Y:S01]  /*1400*/  LDC.64 R228, c[0x0][0x220] ;  /* 0x00008800ffe47b82 */ /* 0x000e220000000a00 */
[----:B------:R-:W-:Y:S02]  /*1410*/  IMAD.MOV.U32 R221, RZ, RZ, 0x3f800000 ;  /* 0x3f800000ffdd7424 */ /* 0x000fe400078e00ff */
[----:B------:R-:W-:-:S05]  /*1420*/  LEA.HI R13, R13, R12, RZ, 0x2 ;  /* 0x0000000c0d0d7211 */ /* 0x000fca00078f10ff */
[----:B------:R-:W-:-:S05]  /*1430*/  @P2 IMAD.WIDE R16, R9, R16, UR8 ;  /* 0x0000000809102e25 */ /* 0x000fca000f8e0210 */
[----:B-----5:R3:W5:Y:S01]  /*1440*/  @P3 LDG.E R221, desc[UR4][R16.64] ;  /* 0x0000000410dd3981 */ /* 0x020762000c1e1900 */
[----:B-1----:R-:W-:-:S04]  /*1450*/  ISETP.NE.U32.AND P0, PT, R10, RZ, PT ;  /* 0x000000ff0a00720c */ /* 0x002fc80003f05070 */
[----:B------:R-:W-:Y:S02]  /*1460*/  ISETP.NE.AND.EX P0, PT, R11, RZ, PT, P0 ;  /* 0x000000ff0b00720c */ /* 0x000fe40003f05300 */
[----:B--2---:R-:W-:-:S04]  /*1470*/  LOP3.LUT R14, R14, 0x1f, RZ, 0xc0, !PT ;  /* 0x0000001f0e0e7812 */ /* 0x004fc800078ec0ff */
[----:B------:R-:W-:-:S07]  /*1480*/  LEA.HI.SX32 R220, R13, R14, 0x1e ;  /* 0x0000000e0ddc7211 */ /* 0x000fce00078ff2ff */
[C---:B------:R-:W-:Y:S01]  /*1490*/  @P0 LEA R18, P1, R220.reuse, R10, 0x4 ;  /* 0x0000000adc120211 */ /* 0x040fe200078220ff */
[----:B0-----:R-:W-:-:S03]  /*14a0*/  IMAD.WIDE.U32 R12, R220, 0x10, R228 ;  /* 0x00000010dc0c7825 */ /* 0x001fc600078e00e4 */
[----:B------:R-:W-:-:S03]  /*14b0*/  @P0 LEA.HI.X R19, R220, R11, RZ, 0x4, P1 ;  /* 0x0000000bdc130211 */ /* 0x000fc600008f24ff */
[----:B------:R-:W5:Y:S04]  /*14c0*/  LDG.E.128 R12, desc[UR4][R12.64] ;  /* 0x000000040c0c7981 */ /* 0x000f68000c1e1d00 */
[----:B------:R3:W5:Y:S01]  /*14d0*/  @P0 LDG.E.128 R76, desc[UR4][R18.64] ;  /* 0x00000004124c0981 */ /* 0x000762000c1e1d00 */
[C---:B------:R-:W-:Y:S01]  /*14e0*/  ISETP.NE.AND P1, PT, R225.reuse, 0x1, PT ;  /* 0x00000001e100780c */ /* 0x040fe20003f25270 */
[----:B------:R-:W-:Y:S01]  /*14f0*/  BSSY B1, `(.L_x_56513) ;  /* 0x000000c000017945 */ /* 0x000fe20003800000 */
[----:B------:R-:W-:-:S11]  /*1500*/  IADD3 R20, R225, 0x1, RZ ;  /* 0x00000001e1147810 */ /* 0x000fd60007ffe0ff */
[----:B---3--:R-:W-:Y:S05]  /*1510*/  @!P1 BRA `(.L_x_56514) ;  /* 0x0000000000209947 */ /* 0x008fea0003800000 */
        /* <DEDUP_REMOVED lines=8> */
.L_x_56514:
[----:B------:R-:W-:-:S07]  /*15a0*/  MOV R16, R6 ;  /* 0x0000000600107202 */ /* 0x000fce0000000f00 */
.L_x_56515:
[----:B------:R-:W-:Y:S05]  /*15b0*/  BSYNC B1 ;  /* 0x0000000000017941 */ /* 0x000fea0003800000 */
.L_x_56513:
        /* <DEDUP_REMOVED lines=16> */
.L_x_56519:
[----:B------:R-:W-:Y:S05]  /*16c0*/  BSYNC B2 ;  /* 0x0000000000027941 */ /* 0x000fea0003800000 */
.L_x_56518:
        /* <DEDUP_REMOVED lines=44> */
.L_x_56517:
[----:B------:R-:W-:Y:S05]  /*1990*/  BSYNC B1 ;  /* 0x0000000000017941 */ /* 0x000fea0003800000 */
.L_x_56516:
[----:B------:R-:W2:Y:S01]  /*19a0*/  LDL R18, [R1+0xa0] ;  /* 0x0000a00001127983 */ /* 0x000ea20000100800 */
[----:B------:R-:W0:Y:S01]  /*19b0*/  LDC R252, c[0x0][0x298] ;  /* 0x0000a600fffc7b82 */ /* 0x000e220000000800 */
[----:B------:R-:W-:Y:S01]  /*19c0*/  I2FP.F32.U32 R17, R16 ;  /* 0x0000001000117245 */ /* 0x000fe20000201000 */
[----:B------:R-:W-:Y:S01]  /*19d0*/  IMAD.MOV.U32 R242, RZ, RZ, 0x2f800000 ;  /* 0x2f800000fff27424 */ /* 0x000fe200078e00ff */
[----:B------:R-:W-:Y:S01]  /*19e0*/  ISETP.NE.U32.AND P1, PT, R10, RZ, PT ;  /* 0x000000ff0a00720c */ /* 0x000fe20003f25070 */
[----:B-----5:R-:W-:Y:S01]  /*19f0*/  FMUL.FTZ R19, R12, R221 ;  /* 0x000000dd0c137220 */ /* 0x020fe20000410000 */
[C---:B------:R-:W-:Y:S01]  /*1a00*/  ISETP.NE.AND P3, PT, R20.reuse, 0x1, PT ;  /* 0x000000011400780c */ /* 0x040fe20003f65270 */
        /* <DEDUP_REMOVED lines=19> */
.L_x_56521:
[----:B------:R-:W-:-:S07]  /*1b40*/  MOV R10, R6 ;  /* 0x00000006000a7202 */ /* 0x000fce0000000f00 */
.L_x_56522:
[----:B------:R-:W-:Y:S05]  /*1b50*/  BSYNC B1 ;  /* 0x0000000000017941 */ /* 0x000fea0003800000 */
.L_x_56520:
        /* <DEDUP_REMOVED lines=16> */
.L_x_56526:
[----:B------:R-:W-:Y:S05]  /*1c60*/  BSYNC B2 ;  /* 0x0000000000027941 */ /* 0x000fea0003800000 */
.L_x_56525:
        /* <DEDUP_REMOVED lines=44> */
.L_x_56524:
[----:B------:R-:W-:Y:S05]  /*1f30*/  BSYNC B1 ;  /* 0x0000000000017941 */ /* 0x000fea0003800000 */
.L_x_56523:
        /* <DEDUP_REMOVED lines=21> */
.L_x_56528:
[----:B------:R-:W-:-:S07]  /*2090*/  IMAD.MOV.U32 R10, RZ, RZ, R6 ;  /* 0x000000ffff0a7224 */ /* 0x000fce00078e0006 */
.L_x_56529:
[----:B------:R-:W-:Y:S05]  /*20a0*/  BSYNC B1 ;  /* 0x0000000000017941 */ /* 0x000fea0003800000 */
.L_x_56527:
        /* <DEDUP_REMOVED lines=16> */
.L_x_56533:
[----:B------:R-:W-:Y:S05]  /*21b0*/  BSYNC B2 ;  /* 0x0000000000027941 */ /* 0x000fea0003800000 */
.L_x_56532:
        /* <DEDUP_REMOVED lines=44> */
.L_x_56531:
[----:B------:R-:W-:Y:S05]  /*2480*/  BSYNC B1 ;  /* 0x0000000000017941 */ /* 0x000fea0003800000 */
.L_x_56530:
        /* <DEDUP_REMOVED lines=21> */
.L_x_56535:
[----:B------:R-:W-:-:S07]  /*25e0*/  MOV R10, R6 ;  /* 0x00000006000a7202 */ /* 0x000fce0000000f00 */
.L_x_56536:
[----:B------:R-:W-:Y:S05]  /*25f0*/  BSYNC B1 ;  /* 0x0000000000017941 */ /* 0x000fea0003800000 */
.L_x_56534:
        /* <DEDUP_REMOVED lines=16> */
.L_x_56540:
[----:B------:R-:W-:Y:S05]  /*2700*/  BSYNC B2 ;  /* 0x0000000000027941 */ /* 0x000fea0003800000 */
.L_x_56539:
        /* <DEDUP_REMOVED lines=44> */
.L_x_56538:
[----:B------:R-:W-:Y:S05]  /*29d0*/  BSYNC B1 ;  /* 0x0000000000017941 */ /* 0x000fea0003800000 */
.L_x_56537:
[----:B------:R-:W2:Y:S01]  /*29e0*/  LDL R20, [R1+0xac] ;  /* 0x0000ac0001147983 */ /* 0x000ea20000100800 */
[----:B------:R-:W-:Y:S01]  /*29f0*/  I2FP.F32.U32 R13, R10 ;  /* 0x0000000a000d7245 */ /* 0x000fe20000201000 */
[----:B------:R-:W-:Y:S01]  /*2a00*/  FMUL.FTZ R15, R15, R221 ;  /* 0x000000dd0f0f7220 */ /* 0x000fe20000410000 */
[----:B------:R-:W0:Y:S01]  /*2a10*/  @P0 LDC.64 R10, c[0x0][0x230] ;  /* 0x00008c00ff0a0b82 */ /* 0x000e220000000a00 */
        /* <DEDUP_REMOVED lines=11> */
[----:B------:R-:W-:-:S02]  /*2ad0*/  SEL R13, RZ, 0x1, P2 ;  /* 0x00000001ff0d7807 */ /* 0x000fc40001000000 */
[----:B------:R-:W-:Y:S02]  /*2ae0*/  LEA R16, P2, R220, UR14, 0x2 ;  /* 0x0000000edc107c11 */ /* 0x000fe4000f8410ff */
[----:B------:R-:W-:Y:S01]  /*2af0*/  IADD3 R21, R12, R13, RZ ;  /* 0x0000000d0c157210 */ /* 0x000fe20007ffe0ff */
[----:B------:R-:W-:Y:S01]  /*2b00*/  IMAD.WIDE.U32 R12, R217, 0x10, R228 ;  /* 0x00000010d90c7825 */ /* 0x000fe200078e00e4 */
[----:B------:R-:W-:-:S03]  /*2b10*/  LEA.HI.X R17, R220, UR15, RZ, 0x2, P2 ;  /* 0x0000000fdc117c11 */ /* 0x000fc600090f14ff */
[----:B0-----:R-:W-:-:S04]  /*2b20*/  @P0 IMAD.WIDE.U32 R10, R217, 0x10, R10 ;  /* 0x00000010d90a0825 */ /* 0x001fc800078e000a */
[----:B--2---:R-:W-:-:S04]  /*2b30*/  FMUL.FTZ R75, R20, R15 ;  /* 0x0000000f144b7220 */ /* 0x004fc80000410000 */
[----:B------:R-:W-:-:S05]  /*2b40*/  @P1 FADD.FTZ R75, R79, R75 ;  /* 0x0000004b4f4b1221 */ /* 0x000fca0000010000 */
        /* <DEDUP_REMOVED lines=16> */
.L_x_56542:
[----:B------:R-:W-:-:S07]  /*2c50*/  IMAD.MOV.U32 R10, RZ, RZ, R6 ;  /* 0x000000ffff0a7224 */ /* 0x000fce00078e0006 */
.L_x_56543:
[----:B------:R-:W-:Y:S05]  /*2c60*/  BSYNC B1 ;  /* 0x0000000000017941 */ /* 0x000fea0003800000 */
.L_x_56541:
        /* <DEDUP_REMOVED lines=16> */
.L_x_56547:
[----:B------:R-:W-:Y:S05]  /*2d70*/  BSYNC B2 ;  /* 0x0000000000027941 */ /* 0x000fea0003800000 */
.L_x_56546:
        /* <DEDUP_REMOVED lines=44> */
.L_x_56545:
[----:B------:R-:W-:Y:S05]  /*3040*/  BSYNC B1 ;  /* 0x0000000000017941 */ /* 0x000fea0003800000 */
.L_x_56544:
[----:B------:R-:W2:Y:S01]  /*3050*/  LDL R16, [R1+0x80] ;  /* 0x0000800001107983 */ /* 0x000ea20000100800 */
        /* <DEDUP_REMOVED lines=20> */
.L_x_56549:
[----:B------:R-:W-:-:S07]  /*31a0*/  MOV R10, R6 ;  /* 0x00000006000a7202 */ /* 0x000fce0000000f00 */
.L_x_56550:
[----:B------:R-:W-:Y:S05]  /*31b0*/  BSYNC B1 ;  /* 0x0000000000017941 */ /* 0x000fea0003800000 */
.L_x_56548:
        /* <DEDUP_REMOVED lines=16> */
.L_x_56554:
[----:B------:R-:W-:Y:S05]  /*32c0*/  BSYNC B2 ;  /* 0x0000000000027941 */ /* 0x000fea0003800000 */
.L_x_56553:
        /* <DEDUP_REMOVED lines=44> */
.L_x_56552:
[----:B------:R-:W-:Y:S05]  /*3590*/  BSYNC B1 ;  /* 0x0000000000017941 */ /* 0x000fea0003800000 */
.L_x_56551:
        /* <DEDUP_REMOVED lines=21> */
.L_x_56556:
[----:B------:R-:W-:-:S07]  /*36f0*/  IMAD.MOV.U32 R10, RZ, RZ, R6 ;  /* 0x000000ffff0a7224 */ /* 0x000fce00078e0006 */
.L_x_56557:
[----:B------:R-:W-:Y:S05]  /*3700*/  BSYNC B1 ;  /* 0x0000000000017941 */ /* 0x000fea0003800000 */
.L_x_56555:
        /* <DEDUP_REMOVED lines=16> */
.L_x_56561:
[----:B------:R-:W-:Y:S05]  /*3810*/  BSYNC B2 ;  /* 0x0000000000027941 */ /* 0x000fea0003800000 */
.L_x_56560:
        /* <DEDUP_REMOVED lines=44> */
.L_x_56559:
[----:B------:R-:W-:Y:S05]  /*3ae0*/  BSYNC B1 ;  /* 0x0000000000017941 */ /* 0x000fea0003800000 */
.L_x_56558:
        /* <DEDUP_REMOVED lines=21> */
.L_x_56563:
[----:B------:R-:W-:-:S07]  /*3c40*/  MOV R10, R6 ;  /* 0x00000006000a7202 */ /* 0x000fce0000000f00 */
.L_x_56564:
[----:B------:R-:W-:Y:S05]  /*3c50*/  BSYNC B1 ;  /* 0x0000000000017941 */ /* 0x000fea0003800000 */
.L_x_56562:
        /* <DEDUP_REMOVED lines=16> */
.L_x_56568:
[----:B------:R-:W-:Y:S05]  /*3d60*/  BSYNC B2 ;  /* 0x0000000000027941 */ /* 0x000fea0003800000 */
.L_x_56567:
        /* <DEDUP_REMOVED lines=44> */
.L_x_56566:
[----:B------:R-:W-:Y:S05]  /*4030*/  BSYNC B1 ;  /* 0x0000000000017941 */ /* 0x000fea0003800000 */
.L_x_56565:
        /* <DEDUP_REMOVED lines=8> */
[----:B------:R-:W1:Y:S01]  /*40c0*/  @P0 LDC.64 R12, c[0x0][0x230] ;  /* 0x00008c00ff0c0b82 */ /* 0x000e620000000a00 */
[----:B------:R-:W-:-:S02]  /*40d0*/  FSETP.GTU.FTZ.AND P5, PT, R10, R243, PT ;  /* 0x000000f30a00720b */ /* 0x000fc40003fbc000 */
[----:B------:R-:W-:Y:S02]  /*40e0*/  IADD3 R216, R220, 0x40, RZ ;  /* 0x00000040dcd87810 */ /* 0x000fe40007ffe0ff */
[----:B------:R-:W-:Y:S02]  /*40f0*/  SEL R10, RZ, 0x1000000, P5 ;  /* 0x01000000ff0a7807 */ /* 0x000fe40002800000 */
[----:B------:R-:W-:Y:S01]  /*4100*/  FSEL R15, R15, RZ, !P5 ;  /* 0x000000ff0f0f7208 */ /* 0x000fe20006800000 */
[----:B------:R-:W3:Y:S01]  /*4110*/  LDC.64 R230, c[0x0][0x240] ;  /* 0x00009000ffe67b82 */ /* 0x000ee20000000a00 */
[----:B------:R-:W-:Y:S02]  /*4120*/  IADD3 R10, R14, R10, R11 ;  /* 0x0000000a0e0a7210 */ /* 0x000fe40007ffe00b */
[----:B------:R-:W-:-:S05]  /*4130*/  SEL R11, RZ, 0x1, P2 ;  /* 0x00000001ff0b7807 */ /* 0x000fca0001000000 */
[----:B------:R-:W-:Y:S02]  /*4140*/  IMAD.IADD R21, R10, 0x1, R11 ;  /* 0x000000010a157824 */ /* 0x000fe400078e020b */
[----:B-1----:R-:W-:-:S04]  /*4150*/  @P0 IMAD.WIDE.U32 R18, R216, 0x10, R12 ;  /* 0x00000010d8120825 */ /* 0x002fc800078e000c */
[----:B------:R-:W-:-:S04]  /*4160*/  IMAD.WIDE.U32 R12, R216, 0x10, R228 ;  /* 0x00000010d80c7825 */ /* 0x000fc800078e00e4 */
[----:B---3--:R-:W-:-:S04]  /*4170*/  IMAD.WIDE.U32 R10, R217, 0x4, R230 ;  /* 0x00000004d90a7825 */ /* 0x008fc800078e00e6 */
[----:B--2---:R-:W-:Y:S01]  /*4180*/  FMUL.FTZ R71, R16, R15 ;  /* 0x0000000f10477220 */ /* 0x004fe20000410000 */
[----:B0-----:R-:W-:-:S04]  /*4190*/  IMAD.WIDE.U32 R16, R217, 0x10, R240 ;  /* 0x00000010d9107825 */ /* 0x001fc800078e00f0 */
        /* <DEDUP_REMOVED lines=17> */
.L_x_56570:
[----:B------:R-:W-:-:S07]  /*42b0*/  IMAD.MOV.U32 R18, RZ, RZ, R6 ;  /* 0x000000ffff127224 */ /* 0x000fce00078e0006 */
.L_x_56571:
[----:B------:R-:W-:Y:S05]  /*42c0*/  BSYNC B1 ;  /* 0x0000000000017941 */ /* 0x000fea0003800000 */
.L_x_56569:
        /* <DEDUP_REMOVED lines=16> */
.L_x_56575:
[----:B------:R-:W-:Y:S05]  /*43d0*/  BSYNC B2 ;  /* 0x0000000000027941 */ /* 0x000fea0003800000 */
.L_x_56574:
        /* <DEDUP_REMOVED lines=39> */
[----:B------:R-:W-:Y:S01]  /*4650*/  IMAD.MOV.U32 R6, RZ, RZ, R20 ;  /* 0x000000ffff067224 */ /* 0x000fe200078e0014 */
[----:B------:R-:W-:Y:S01]  /*4660*/  LOP3.LUT R0, R21, UR34, R10, 0x96, !PT ;  /* 0x0000002215007c12 */ /* 0x000fe2000f8e960a */
[----:B------:R-:W-:-:S05]  /*4670*/  IMAD.WIDE.U32 R10, R11, -0x2daee0ad, RZ ;  /* 0xd2511f530b0a7825 */ /* 0x000fca00078e00ff */
[----:B------:R-:W-:Y:S02]  /*4680*/  LOP3.LUT R2, R11, UR35, R16, 0x96, !PT ;  /* 0x000000230b027c12 */ /* 0x000fe4000f8e9610 */
[----:B------:R-:W-:-:S07]  /*4690*/  MOV R8, R10 ;  /* 0x0000000a00087202 */ /* 0x000fce0000000f00 */
.L_x_56573:
[----:B------:R-:W-:Y:S05]  /*46a0*/  BSYNC B1 ;  /* 0x0000000000017941 */ /* 0x000fea0003800000 */
.L_x_56572:
        /* <DEDUP_REMOVED lines=21> */
.L_x_56577:
[----:B------:R-:W-:-:S07]  /*4800*/  MOV R12, R6 ;  /* 0x00000006000c7202 */ /* 0x000fce0000000f00 */
.L_x_56578:
[----:B------:R-:W-:Y:S05]  /*4810*/  BSYNC B1 ;  /* 0x0000000000017941 */ /* 0x000fea0003800000 */
.L_x_56576:
        /* <DEDUP_REMOVED lines=16> */
.L_x_56582:
[----:B------:R-:W-:Y:S05]  /*4920*/  BSYNC B2 ;  /* 0x0000000000027941 */ /* 0x000fea0003800000 */
.L_x_56581:
        /* <DEDUP_REMOVED lines=44> */
.L_x_56580:
[----:B------:R-:W-:Y:S05]  /*4bf0*/  BSYNC B1 ;  /* 0x0000000000017941 */ /* 0x000fea0003800000 */
.L_x_56579:
[----:B------:R-:W2:Y:S01]  /*4c00*/  LDL R16, [R1+0x64] ;  /* 0x0000640001107983 */ /* 0x000ea20000100800 */
        /* <DEDUP_REMOVED lines=20> */
.L_x_56584:
[----:B------:R-:W-:-:S07]  /*4d50*/  IMAD.MOV.U32 R16, RZ, RZ, R6 ;  /* 0x000000ffff107224 */ /* 0x000fce00078e0006 */
.L_x_56585:
[----:B------:R-:W-:Y:S05]  /*4d60*/  BSYNC B1 ;  /* 0x0000000000017941 */ /* 0x000fea0003800000 */
.L_x_56583:
        /* <DEDUP_REMOVED lines=16> */
.L_x_56589:
[----:B------:R-:W-:Y:S05]  /*4e70*/  BSYNC B2 ;  /* 0x0000000000027941 */ /* 0x000fea0003800000 */
.L_x_56588:
        /* <DEDUP_REMOVED lines=44> */
.L_x_56587:
[----:B------:R-:W-:Y:S05]  /*5140*/  BSYNC B1 ;  /* 0x0000000000017941 */ /* 0x000fea0003800000 */
.L_x_56586:
        /* <DEDUP_REMOVED lines=21> */
.L_x_56591:
[----:B------:R-:W-:-:S07]  /*52a0*/  MOV R14, R6 ;  /* 0x00000006000e7202 */ /* 0x000fce0000000f00 */
.L_x_56592:
[----:B------:R-:W-:Y:S05]  /*52b0*/  BSYNC B1 ;  /* 0x0000000000017941 */ /* 0x000fea0003800000 */
.L_x_56590:
        /* <DEDUP_REMOVED lines=16> */
.L_x_56596:
[----:B------:R-:W-:Y:S05]  /*53c0*/  BSYNC B2 ;  /* 0x0000000000027941 */ /* 0x000fea0003800000 */
.L_x_56595:
        /* <DEDUP_REMOVED lines=44> */
.L_x_56594:
[----:B------:R-:W-:Y:S05]  /*5690*/  BSYNC B1 ;  /* 0x0000000000017941 */ /* 0x000fea0003800000 */
.L_x_56593:
[----:B------:R-:W2:Y:S01]  /*56a0*/  LDL R12, [R1+0x6c] ;  /* 0x00006c00010c7983 */ /* 0x000ea20000100800 */
[----:B------:R-:W-:Y:S01]  /*56b0*/  I2FP.F32.U32 R11, R14 ;  /* 0x0000000e000b7245 */ /* 0x000fe20000201000 */
[----:B------:R-:W-:Y:S01]  /*56c0*/  FMUL.FTZ R15, R15, R221 ;  /* 0x000000dd0f0f7220 */ /* 0x000fe20000410000 */
[----:B------:R-:W-:-:S03]  /*56d0*/  IADD3 R214, R220, 0x60, RZ ;  /* 0x00000060dcd67810 */ /* 0x000fc60007ffe0ff */
[----:B------:R-:W-:Y:S01]  /*56e0*/  FFMA.FTZ R10, R11, R242, 1.1641532182693481445e-10 ;  /* 0x2f0000000b0a7423 */ /* 0x000fe200000100f2 */
[----:B------:R-:W-:Y:S01]  /*56f0*/  FMUL.FTZ R15, R15, R252 ;  /* 0x000000fc0f0f7220 */ /* 0x000fe20000410000 */
[----:B------:R-:W-:-:S03]  /*5700*/  SEL R11, RZ, 0x10000, P4 ;  /* 0x00010000ff0b7807 */ /* 0x000fc60002000000 */
[----:B------:R-:W-:-:S04]  /*5710*/  FSETP.GTU.FTZ.AND P5, PT, R10, R243, PT ;  /* 0x000000f30a00720b */ /* 0x000fc80003fbc000 */
[----:B------:R-:W-:Y:S02]  /*5720*/  FSEL R15, R15, RZ, !P5 ;  /* 0x000000ff0f0f7208 */ /* 0x000fe40006800000 */
[----:B------:R-:W-:-:S03]  /*5730*/  SEL R10, RZ, 0x1000000, P5 ;  /* 0x01000000ff0a7807 */ /* 0x000fc60002800000 */
[----:B--2---:R-:W-:Y:S01]  /*5740*/  FMUL.FTZ R67, R12, R15 ;  /* 0x0000000f0c437220 */ /* 0x004fe20000410000 */
[----:B------:R-:W-:Y:S02]  /*5750*/  SEL R12, RZ, 0x100, P3 ;  /* 0x00000100ff0c7807 */ /* 0x000fe40001800000 */
[----:B------:R-:W-:Y:S01]  /*5760*/  SEL R15, RZ, 0x1, P2 ;  /* 0x00000001ff0f7807 */ /* 0x000fe20001000000 */
[----:B------:R-:W-:Y:S01]  /*5770*/  @P1 FADD.FTZ R67, R79, R67 ;  /* 0x000000434f431221 */ /* 0x000fe20000010000 */
[----:B------:R-:W-:Y:S01]  /*5780*/  IADD3 R14, R12, R10, R11 ;  /* 0x0000000a0c0e7210 */ /* 0x000fe20007ffe00b */
[----:B------:R-:W-:Y:S01]  /*5790*/  IMAD.WIDE.U32 R12, R216, 0x10, R240 ;  /* 0x00000010d80c7825 */ /* 0x000fe200078e00f0 */
[----:B------:R-:W0:Y:S03]  /*57a0*/  @P0 LDC.64 R10, c[0x0][0x230] ;  /* 0x00008c00ff0a0b82 */ /* 0x000e260000000a00 */
[----:B------:R-:W-:Y:S01]  /*57b0*/  IMAD.IADD R17, R14, 0x1, R15 ;  /* 0x000000010e117824 */ /* 0x000fe200078e020f */
[----:B------:R1:W-:Y:S02]  /*57c0*/  STG.E.128 desc[UR4][R12.64], R64 ;  /* 0x000000400c007986 */ /* 0x0003e4000c101d04 */
[----:B-1----:R-:W-:-:S04]  /*57d0*/  IMAD.WIDE.U32 R12, R216, 0x4, R230 ;  /* 0x00000004d80c7825 */ /* 0x002fc800078e00e6 */
[C---:B0-----:R-:W-:Y:S01]  /*57e0*/  @P0 IMAD.WIDE.U32 R10, R214.reuse, 0x10, R10 ;  /* 0x00000010d60a0825 */ /* 0x041fe200078e000a */
        /* <DEDUP_REMOVED lines=16> */
.L_x_56598:
[----:B------:R-:W-:-:S07]  /*58f0*/  IMAD.MOV.U32 R18, RZ, RZ, R6 ;  /* 0x000000ffff127224 */ /* 0x000fce00078e0006 */
.L_x_56599:
[----:B------:R-:W-:Y:S05]  /*5900*/  BSYNC B1 ;  /* 0x0000000000017941 */ /* 0x000fea0003800000 */
.L_x_56597:
        /* <DEDUP_REMOVED lines=16> */
.L_x_56603:
[----:B------:R-:W-:Y:S05]  /*5a10*/  BSYNC B2 ;  /* 0x0000000000027941 */ /* 0x000fea0003800000 */
.L_x_56602:
        /* <DEDUP_REMOVED lines=44> */
.L_x_56601:
[----:B------:R-:W-:Y:S05]  /*5ce0*/  BSYNC B1 ;  /* 0x0000000000017941 */ /* 0x000fea0003800000 */
.L_x_56600:
[----:B------:R-:W2:Y:S01]  /*5cf0*/  LDL R16, [R1+0x40] ;  /* 0x0000400001107983 */ /* 0x000ea20000100800 */
[----:B------:R-:W-:Y:S01]  /*5d00*/  I2FP.F32.U32 R11, R18 ;  /* 0x00000012000b7245 */ /* 0x000fe20000201000 */
[----:B------:R-:W-:Y:S01]  /*5d10*/  BSSY B1, `(.L_x_56604) ;  /* 0x0000014000017945 */ /* 0x000fe20003800000 */
[C---:B------:R-:W-:Y:S02]  /*5d20*/  ISETP.NE.AND P3, PT, R19.reuse, 0x1, PT ;  /* 0x000000011300780c */ /* 0x040fe40003f65270 */
[----:B------:R-:W-:Y:S01]  /*5d30*/  IADD3 R17, R19, 0x1, RZ ;  /* 0x0000000113117810 */ /* 0x000fe20007ffe0ff */
[----:B------:R-:W-:Y:S01]  /*5d40*/  FFMA.FTZ R10, R11, R242, 1.1641532182693481445e-10 ;  /* 0x2f0000000b0a7423 */ /* 0x000fe200000100f2 */
[----:B-----5:R-:W-:-:S04]  /*5d50*/  FMUL.FTZ R11, R12, R221 ;  /* 0x000000dd0c0b7220 */ /* 0x020fc80000410000 */
        /* <DEDUP_REMOVED lines=14> */
.L_x_56605:
[----:B------:R-:W-:-:S07]  /*5e40*/  MOV R12, R6 ;  /* 0x00000006000c7202 */ /* 0x000fce0000000f00 */
.L_x_56606:
[----:B------:R-:W-:Y:S05]  /*5e50*/  BSYNC B1 ;  /* 0x0000000000017941 */ /* 0x000fea0003800000 */
.L_x_56604:
        /* <DEDUP_REMOVED lines=16> */
.L_x_56610:
[----:B------:R-:W-:Y:S05]  /*5f60*/  BSYNC B2 ;  /* 0x0000000000027941 */ /* 0x000fea0003800000 */
.L_x_56609:
        /* <DEDUP_REMOVED lines=44> */
.L_x_56608:
[----:B------:R-:W-:Y:S05]  /*6230*/  BSYNC B1 ;  /* 0x0000000000017941 */ /* 0x000fea0003800000 */
.L_x_56607:
        /* <DEDUP_REMOVED lines=21> */
.L_x_56612:
[----:B------:R-:W-:-:S07]  /*6390*/  IMAD.MOV.U32 R16, RZ, RZ, R6 ;  /* 0x000000ffff107224 */ /* 0x000fce00078e0006 */
.L_x_56613:
[----:B------:R-:W-:Y:S05]  /*63a0*/  BSYNC B1 ;  /* 0x0000000000017941 */ /* 0x000fea0003800000 */
.L_x_56611:
        /* <DEDUP_REMOVED lines=16> */
.L_x_56617:
[----:B------:R-:W-:Y:S05]  /*64b0*/  BSYNC B2 ;  /* 0x0000000000027941 */ /* 0x000fea0003800000 */
.L_x_56616:
        /* <DEDUP_REMOVED lines=44> */
.L_x_56615:
[----:B------:R-:W-:Y:S05]  /*6780*/  BSYNC B1 ;  /* 0x0000000000017941 */ /* 0x000fea0003800000 */
.L_x_56614:
[----:B------:R-:W2:Y:S01]  /*6790*/  LDL R13, [R1+0x48] ;  /* 0x00004800010d7983 */ /* 0x000ea20000100800 */
[----:B------:R-:W-:Y:S01]  /*67a0*/  I2FP.F32.U32 R11, R16 ;  /* 0x00000010000b7245 */ /* 0x000fe20000201000 */
[----:B------:R-:W-:Y:S01]  /*67b0*/  BSSY B1, `(.L_x_56618) ;  /* 0x0000014000017945 */ /* 0x000fe20003800000 */
[C---:B------:R-:W-:Y:S02]  /*67c0*/  ISETP.NE.AND P5, PT, R12.reuse, 0x1, PT ;  /* 0x000000010c00780c */ /* 0x040fe40003fa5270 */
        /* <DEDUP_REMOVED lines=17> */
.L_x_56619:
[----:B------:R-:W-:-:S07]  /*68e0*/  MOV R14, R6 ;  /* 0x00000006000e7202 */ /* 0x000fce0000000f00 */
.L_x_56620:
[----:B------:R-:W-:Y:S05]  /*68f0*/  BSYNC B1 ;  /* 0x0000000000017941 */ /* 0x000fea0003800000 */
.L_x_56618:
        /* <DEDUP_REMOVED lines=16> */
.L_x_56624:
[----:B------:R-:W-:Y:S05]  /*6a00*/  BSYNC B2 ;  /* 0x0000000000027941 */ /* 0x000fea0003800000 */
.L_x_56623:
        /* <DEDUP_REMOVED lines=44> */
.L_x_56622:
[----:B------:R-:W-:Y:S05]  /*6cd0*/  BSYNC B1 ;  /* 0x0000000000017941 */ /* 0x000fea0003800000 */
.L_x_56621:
        /* <DEDUP_REMOVED lines=20> */
[----:B0-----:R-:W0:Y:S01]  /*6e20*/  @P0 LDC.64 R10, c[0x0][0x230] ;  /* 0x00008c00ff0a0b82 */ /* 0x001e220000000a00 */
[----:B-1----:R-:W-:-:S06]  /*6e30*/  IMAD.WIDE.U32 R12, R213, 0x10, R228 ;  /* 0x00000010d50c7825 */ /* 0x002fcc00078e00e4 */
[----:B------:R-:W5:Y:S01]  /*6e40*/  LDG.E.128 R12, desc[UR4][R12.64] ;  /* 0x000000040c0c7981 */ /* 0x000f62000c1e1d00 */
[----:B0-----:R-:W-:-:S05]  /*6e50*/  @P0 IMAD.WIDE.U32 R10, R213, 0x10, R10 ;  /* 0x00000010d50a0825 */ /* 0x001fca00078e000a */
        /* <DEDUP_REMOVED lines=13> */
.L_x_56626:
[----:B------:R-:W-:-:S07]  /*6f30*/  IMAD.MOV.U32 R18, RZ, RZ, R6 ;  /* 0x000000ffff127224 */ /* 0x000fce00078e0006 */
.L_x_56627:
[----:B------:R-:W-:Y:S05]  /*6f40*/  BSYNC B1 ;  /* 0x0000000000017941 */ /* 0x000fea0003800000 */
.L_x_56625:
        /* <DEDUP_REMOVED lines=16> */
.L_x_56631:
[----:B------:R-:W-:Y:S05]  /*7050*/  BSYNC B2 ;  /* 0x0000000000027941 */ /* 0x000fea0003800000 */
.L_x_56630:
        /* <DEDUP_REMOVED lines=44> */
.L_x_56629:
[----:B------:R-:W-:Y:S05]  /*7320*/  BSYNC B1 ;  /* 0x0000000000017941 */ /* 0x000fea0003800000 */
.L_x_56628:
        /* <DEDUP_REMOVED lines=21> */
.L_x_56633:
[----:B------:R-:W-:-:S07]  /*7480*/  MOV R12, R6 ;  /* 0x00000006000c7202 */ /* 0x000fce0000000f00 */
.L_x_56634:
[----:B------:R-:W-:Y:S05]  /*7490*/  BSYNC B1 ;  /* 0x0000000000017941 */ /* 0x000fea0003800000 */
.L_x_56632:
        /* <DEDUP_REMOVED lines=16> */
.L_x_56638:
[----:B------:R-:W-:Y:S05]  /*75a0*/  BSYNC B2 ;  /* 0x0000000000027941 */ /* 0x000fea0003800000 */
.L_x_56637:
        /* <DEDUP_REMOVED lines=44> */
.L_x_56636:
[----:B------:R-:W-:Y:S05]  /*7870*/  BSYNC B1 ;  /* 0x0000000000017941 */ /* 0x000fea0003800000 */
.L_x_56635:
        /* <DEDUP_REMOVED lines=21> */
.L_x_56640:
[----:B------:R-:W-:-:S07]  /*79d0*/  MOV R16, R6 ;  /* 0x0000000600107202 */ /* 0x000fce0000000f00 */
.L_x_56641:
[----:B------:R-:W-:Y:S05]  /*79e0*/  BSYNC B1 ;  /* 0x0000000000017941 */ /* 0x000fea0003800000 */
.L_x_56639:
        /* <DEDUP_REMOVED lines=16> */
.L_x_56645:
[----:B------:R-:W-:Y:S05]  /*7af0*/  BSYNC B2 ;  /* 0x0000000000027941 */ /* 0x000fea0003800000 */
.L_x_56644:
        /* <DEDUP_REMOVED lines=44> */
.L_x_56643:
[----:B------:R-:W-:Y:S05]  /*7dc0*/  BSYNC B1 ;  /* 0x0000000000017941 */ /* 0x000fea0003800000 */
.L_x_56642:
[----:B------:R-:W2:Y:S01]  /*7dd0*/  LDL R13, [R1+0x28] ;  /* 0x00002800010d7983 */ /* 0x000ea20000100800 */
[----:B------:R-:W-:Y:S01]  /*7de0*/  I2FP.F32.U32 R11, R16 ;  /* 0x00000010000b7245 */ /* 0x000fe20000201000 */
[----:B------:R-:W-:Y:S01]  /*7df0*/  BSSY B1, `(.L_x_56646) ;  /* 0x0000014000017945 */ /* 0x000fe20003800000 */
[C---:B------:R-:W-:Y:S01]  /*7e00*/  ISETP.NE.AND P5, PT, R12.reuse, 0x1, PT ;  /* 0x000000010c00780c */ /* 0x040fe20003fa5270 */
        /* <DEDUP_REMOVED lines=17> */
.L_x_56647:
[----:B------:R-:W-:-:S07]  /*7f20*/  MOV R14, R6 ;  /* 0x00000006000e7202 */ /* 0x000fce0000000f00 */
.L_x_56648:
[----:B------:R-:W-:Y:S05]  /*7f30*/  BSYNC B1 ;  /* 0x0000000000017941 */ /* 0x000fea0003800000 */
.L_x_56646:
        /* <DEDUP_REMOVED lines=16> */
.L_x_56652:
[----:B------:R-:W-:Y:S05]  /*8040*/  BSYNC B2 ;  /* 0x0000000000027941 */ /* 0x000fea0003800000 */
.L_x_56651:
        /* <DEDUP_REMOVED lines=44> */
.L_x_56650:
[----:B------:R-:W-:Y:S05]  /*8310*/  BSYNC B1 ;  /* 0x0000000000017941 */ /* 0x000fea0003800000 */
.L_x_56649:
[----:B------:R-:W2:Y:S01]  /*8320*/  LDL R13, [R1+0x2c] ;  /* 0x00002c00010d7983 */ /* 0x000ea20000100800 */
[----:B------:R-:W-:Y:S01]  /*8330*/  I2FP.F32.U32 R11, R14 ;  /* 0x0000000e000b7245 */ /* 0x000fe20000201000 */
[----:B------:R-:W-:Y:S01]  /*8340*/  FMUL.FTZ R15, R15, R221 ;  /* 0x000000dd0f0f7220 */ /* 0x000fe20000410000 */
[----:B------:R-:W-:-:S03]  /*8350*/  SEL R12, RZ, 0x100, P3 ;  /* 0x00000100ff0c7807 */ /* 0x000fc60001800000 */
        /* <DEDUP_REMOVED lines=9> */
[----:B------:R-:W-:Y:S01]  /*83f0*/  SEL R15, RZ, 0x1, P2 ;  /* 0x00000001ff0f7807 */ /* 0x000fe20001000000 */
[----:B------:R-:W0:Y:S02]  /*8400*/  @P0 LDC.64 R12, c[0x0][0x230] ;  /* 0x00008c00ff0c0b82 */ /* 0x000e240000000a00 */
[----:B------:R-:W-:Y:S02]  /*8410*/  @P1 FADD.FTZ R59, R79, R59 ;  /* 0x0000003b4f3b1221 */ /* 0x000fe40000010000 */
[----:B------:R-:W-:-:S03]  /*8420*/  IMAD.IADD R19, R14, 0x1, R15 ;  /* 0x000000010e137824 */ /* 0x000fc600078e020f */
[----:B------:R1:W-:Y:S02]  /*8430*/  STG.E.128 desc[UR4][R10.64], R56 ;  /* 0x000000380a007986 */ /* 0x0003e4000c101d04 */
[----:B-1----:R-:W-:-:S05]  /*8440*/  IMAD.WIDE.U32 R10, R213, 0x4, R230 ;  /* 0x00000004d50a7825 */ /* 0x002fca00078e00e6 */
[----:B------:R1:W-:Y:S02]  /*8450*/  STG.E desc[UR4][R10.64], R19 ;  /* 0x000000130a007986 */ /* 0x0003e4000c101904 */
[----:B-1----:R-:W-:-:S05]  /*8460*/  IADD3 R10, R220, 0xa0, RZ ;  /* 0x000000a0dc0a7810 */ /* 0x002fca0007ffe0ff */
        /* <DEDUP_REMOVED lines=16> */
.L_x_56654:
[----:B------:R-:W-:-:S07]  /*8570*/  IMAD.MOV.U32 R11, RZ, RZ, R6 ;  /* 0x000000ffff0b7224 */ /* 0x000fce00078e0006 */
.L_x_56655:
[----:B------:R-:W-:Y:S05]  /*8580*/  BSYNC B1 ;  /* 0x0000000000017941 */ /* 0x000fea0003800000 */
.L_x_56653:
        /* <DEDUP_REMOVED lines=16> */
.L_x_56659:
[----:B------:R-:W-:Y:S05]  /*8690*/  BSYNC B2 ;  /* 0x0000000000027941 */ /* 0x000fea0003800000 */
.L_x_56658:
        /* <DEDUP_REMOVED lines=44> */
.L_x_56657:
[----:B------:R-:W-:Y:S05]  /*8960*/  BSYNC B1 ;  /* 0x0000000000017941 */ /* 0x000fea0003800000 */
.L_x_56656:
[----:B------:R-:W2:Y:S01]  /*8970*/  LDL R18, [R1] ;  /* 0x0000000001127983 */ /* 0x000ea20000100800 */
[----:B------:R-:W-:Y:S01]  /*8980*/  I2FP.F32.U32 R11, R11 ;  /* 0x0000000b000b7245 */ /* 0x000fe20000201000 */
[----:B------:R-:W-:Y:S01]  /*8990*/  BSSY B1, `(.L_x_56660) ;  /* 0x0000014000017945 */ /* 0x000fe20003800000 */
[----:B------:R-:W-:-:S03]  /*89a0*/  ISETP.NE.AND P3, PT, R17, 0x1, PT ;  /* 0x000000011100780c */ /* 0x000fc60003f65270 */
[----:B------:R-:W-:Y:S01]  /*89b0*/  FFMA.FTZ R16, R11, R242, 1.1641532182693481445e-10 ;  /* 0x2f0000000b107423 */ /* 0x000fe200000100f2 */
[----:B-----5:R-:W-:Y:S01]  /*89c0*/  FMUL.FTZ R11, R12, R221 ;  /* 0x000000dd0c0b7220 */ /* 0x020fe20000410000 */
        /* <DEDUP_REMOVED lines=15> */
.L_x_56661:
[----:B------:R-:W-:-:S07]  /*8ac0*/  IMAD.MOV.U32 R11, RZ, RZ, R6 ;  /* 0x000000ffff0b7224 */ /* 0x000fce00078e0006 */
.L_x_56662:
[----:B------:R-:W-:Y:S05]  /*8ad0*/  BSYNC B1 ;  /* 0x0000000000017941 */ /* 0x000fea0003800000 */
.L_x_56660:
        /* <DEDUP_REMOVED lines=16> */
.L_x_56666:
[----:B------:R-:W-:Y:S05]  /*8be0*/  BSYNC B2 ;  /* 0x0000000000027941 */ /* 0x000fea0003800000 */
.L_x_56665:
        /* <DEDUP_REMOVED lines=44> */
.L_x_56664:
[----:B------:R-:W-:Y:S05]  /*8eb0*/  BSYNC B1 ;  /* 0x0000000000017941 */ /* 0x000fea0003800000 */
.L_x_56663:
        /* <DEDUP_REMOVED lines=21> */
.L_x_56668:
[----:B------:R-:W-:-:S07]  /*9010*/  IMAD.MOV.U32 R11, RZ, RZ, R6 ;  /* 0x000000ffff0b7224 */ /* 0x000fce00078e0006 */
.L_x_56669:
[----:B------:R-:W-:Y:S05]  /*9020*/  BSYNC B1 ;  /* 0x0000000000017941 */ /* 0x000fea0003800000 */
.L_x_56667:
        /* <DEDUP_REMOVED lines=16> */
.L_x_56673:
[----:B------:R-:W-:Y:S05]  /*9130*/  BSYNC B2 ;  /* 0x0000000000027941 */ /* 0x000fea0003800000 */
.L_x_56672:
        /* <DEDUP_REMOVED lines=44> */
.L_x_56671:
[----:B------:R-:W-:Y:S05]  /*9400*/  BSYNC B1 ;  /* 0x0000000000017941 */ /* 0x000fea0003800000 */
.L_x_56670:
        /* <DEDUP_REMOVED lines=21> */
.L_x_56675:
[----:B------:R-:W-:-:S07]  /*9560*/  IMAD.MOV.U32 R11, RZ, RZ, R6 ;  /* 0x000000ffff0b7224 */ /* 0x000fce00078e0006 */
.L_x_56676:
[----:B------:R-:W-:Y:S05]  /*9570*/  BSYNC B1 ;  /* 0x0000000000017941 */ /* 0x000fea0003800000 */
.L_x_56674:
        /* <DEDUP_REMOVED lines=16> */
.L_x_56680:
[----:B------:R-:W-:Y:S05]  /*9680*/  BSYNC B2 ;  /* 0x0000000000027941 */ /* 0x000fea0003800000 */
.L_x_56679:
        /* <DEDUP_REMOVED lines=44> */
.L_x_56678:
[----:B------:R-:W-:Y:S05]  /*9950*/  BSYNC B1 ;  /* 0x0000000000017941 */ /* 0x000fea0003800000 */
.L_x_56677:
        /* <DEDUP_REMOVED lines=37> */
.L_x_56682:
[----:B------:R-:W-:-:S07]  /*9bb0*/  MOV R11, R6 ;  /* 0x00000006000b7202 */ /* 0x000fce0000000f00 */
.L_x_56683:
[----:B------:R-:W-:Y:S05]  /*9bc0*/  BSYNC B1 ;  /* 0x0000000000017941 */ /* 0x000fea0003800000 */
.L_x_56681:
        /* <DEDUP_REMOVED lines=16> */
.L_x_56687:
[----:B------:R-:W-:Y:S05]  /*9cd0*/  BSYNC B2 ;  /* 0x0000000000027941 */ /* 0x000fea0003800000 */
.L_x_56686:
        /* <DEDUP_REMOVED lines=44> */
.L_x_56685:
[----:B------:R-:W-:Y:S05]  /*9fa0*/  BSYNC B1 ;  /* 0x0000000000017941 */ /* 0x000fea0003800000 */
.L_x_56684:
[----:B------:R-:W-:Y:S01]  /*9fb0*/  I2FP.F32.U32 R11, R11 ;  /* 0x0000000b000b7245 */ /* 0x000fe20000201000 */
[----:B------:R-:W-:Y:S01]  /*9fc0*/  BSSY B1, `(.L_x_56688) ;  /* 0x0000014000017945 */ /* 0x000fe20003800000 */
[----:B------:R-:W-:-:S03]  /*9fd0*/  ISETP.NE.AND P3, PT, R17, 0x1, PT ;  /* 0x000000011100780c */ /* 0x000fc60003f65270 */
[----:B------:R-:W-:-:S05]  /*9fe0*/  FFMA.FTZ R11, R11, R242, 1.1641532182693481445e-10 ;  /* 0x2f0000000b0b7423 */ /* 0x000fca00000100f2 */
[----:B------:R-:W-:Y:S01]  /*9ff0*/  FSETP.GTU.FTZ.AND P2, PT, R11, R243, PT ;  /* 0x000000f30b00720b */ /* 0x000fe20003f5c000 */
[----:B-----5:R-:W-:Y:S01]  /*a000*/  FMUL.FTZ R11, R12, R221 ;  /* 0x000000dd0c0b7220 */ /* 0x020fe20000410000 */
[----:B------:R-:W-:-:S03]  /*a010*/  IADD3 R12, R17, 0x1, RZ ;  /* 0x00000001110c7810 */ /* 0x000fc60007ffe0ff */
        /* <DEDUP_REMOVED lines=13> */
.L_x_56689:
[----:B------:R-:W-:-:S07]  /*a0f0*/  MOV R11, R6 ;  /* 0x00000006000b7202 */ /* 0x000fce0000000f00 */
.L_x_56690:
[----:B------:R-:W-:Y:S05]  /*a100*/  BSYNC B1 ;  /* 0x0000000000017941 */ /* 0x000fea0003800000 */
.L_x_56688:
        /* <DEDUP_REMOVED lines=16> */
.L_x_56694:
[----:B------:R-:W-:Y:S05]  /*a210*/  BSYNC B2 ;  /* 0x0000000000027941 */ /* 0x000fea0003800000 */
.L_x_56693:
        /* <DEDUP_REMOVED lines=44> */
.L_x_56692:
[----:B------:R-:W-:Y:S05]  /*a4e0*/  BSYNC B1 ;  /* 0x0000000000017941 */ /* 0x000fea0003800000 */
.L_x_56691:
        /* <DEDUP_REMOVED lines=20> */
.L_x_56696:
[----:B------:R-:W-:-:S07]  /*a630*/  MOV R11, R6 ;  /* 0x00000006000b7202 */ /* 0x000fce0000000f00 */
.L_x_56697:
[----:B------:R-:W-:Y:S05]  /*a640*/  BSYNC B1 ;  /* 0x0000000000017941 */ /* 0x000fea0003800000 */
.L_x_56695:
        /* <DEDUP_REMOVED lines=16> */
.L_x_56701:
[----:B------:R-:W-:Y:S05]  /*a750*/  BSYNC B2 ;  /* 0x0000000000027941 */ /* 0x000fea0003800000 */
.L_x_56700:
        /* <DEDUP_REMOVED lines=44> */
.L_x_56699:
[----:B------:R-:W-:Y:S05]  /*aa20*/  BSYNC B1 ;  /* 0x0000000000017941 */ /* 0x000fea0003800000 */
.L_x_56698:
        /* <DEDUP_REMOVED lines=20> */
.L_x_56703:
[----:B------:R-:W-:-:S07]  /*ab70*/  MOV R11, R6 ;  /* 0x00000006000b7202 */ /* 0x000fce0000000f00 */
.L_x_56704:
[----:B------:R-:W-:Y:S05]  /*ab80*/  BSYNC B1 ;  /* 0x0000000000017941 */ /* 0x000fea0003800000 */
.L_x_56702:
        /* <DEDUP_REMOVED lines=16> */
.L_x_56708:
[----:B------:R-:W-:Y:S05]  /*ac90*/  BSYNC B2 ;  /* 0x0000000000027941 */ /* 0x000fea0003800000 */
.L_x_56707:
        /* <DEDUP_REMOVED lines=44> */
.L_x_56706:
[----:B------:R-:W-:Y:S05]  /*af60*/  BSYNC B1 ;  /* 0x0000000000017941 */ /* 0x000fea0003800000 */
.L_x_56705:
        /* <DEDUP_REMOVED lines=16> */
[----:B------:R-:W-:Y:S04]  /*b070*/  STG.E.128 desc[UR4][R12.64], R48 ;  /* 0x000000300c007986 */ /* 0x000fe8000c101d04 */
[----:B------:R0:W-:Y:S02]  /*b080*/  STG.E desc[UR4][R14.64], R11 ;  /* 0x0000000b0e007986 */ /* 0x0001e4000c101904 */
[----:B0-----:R-:W-:Y:S01]  /*b090*/  IADD3 R11, R220, 0xe0, RZ ;  /* 0x000000e0dc0b7810 */ /* 0x001fe20007ffe0ff */
[----:B------:R-:W0:Y:S04]  /*b0a0*/  @P0 LDC.64 R12, c[0x0][0x230] ;  /* 0x00008c00ff0c0b82 */ /* 0x000e280000000a00 */
        /* <DEDUP_REMOVED lines=16> */
.L_x_56710:
[----:B------:R-:W-:-:S07]  /*b1b0*/  MOV R16, R6 ;  /* 0x0000000600107202 */ /* 0x000fce0000000f00 */
.L_x_56711:
[----:B------:R-:W-:Y:S05]  /*b1c0*/  BSYNC B1 ;  /* 0x0000000000017941 */ /* 0x000fea0003800000 */
.L_x_56709:
        /* <DEDUP_REMOVED lines=16> */
.L_x_56715:
[----:B------:R-:W-:Y:S05]  /*b2d0*/  BSYNC B2 ;  /* 0x0000000000027941 */ /* 0x000fea0003800000 */
.L_x_56714:
        /* <DEDUP_REMOVED lines=44> */
.L_x_56713:
[----:B------:R-:W-:Y:S05]  /*b5a0*/  BSYNC B1 ;  /* 0x0000000000017941 */ /* 0x000fea0003800000 */
.L_x_56712:
        /* <DEDUP_REMOVED lines=20> */
.L_x_56717:
[----:B------:R-:W-:-:S07]  /*b6f0*/  MOV R12, R6 ;  /* 0x00000006000c7202 */ /* 0x000fce0000000f00 */
.L_x_56718:
[----:B------:R-:W-:Y:S05]  /*b700*/  BSYNC B1 ;  /* 0x0000000000017941 */ /* 0x000fea0003800000 */
.L_x_56716:
        /* <DEDUP_REMOVED lines=16> */
.L_x_56722:
[----:B------:R-:W-:Y:S05]  /*b810*/  BSYNC B2 ;  /* 0x0000000000027941 */ /* 0x000fea0003800000 */
.L_x_56721:
        /* <DEDUP_REMOVED lines=44> */
.L_x_56720:
[----:B------:R-:W-:Y:S05]  /*bae0*/  BSYNC B1 ;  /* 0x0000000000017941 */ /* 0x000fea0003800000 */
.L_x_56719:
        /* <DEDUP_REMOVED lines=20> */
.L_x_56724:
[----:B------:R-:W-:-:S07]  /*bc30*/  MOV R12, R6 ;  /* 0x00000006000c7202 */ /* 0x000fce0000000f00 */
.L_x_56725:
[----:B------:R-:W-:Y:S05]  /*bc40*/  BSYNC B1 ;  /* 0x0000000000017941 */ /* 0x000fea0003800000 */
.L_x_56723:
        /* <DEDUP_REMOVED lines=16> */
.L_x_56729:
[----:B------:R-:W-:Y:S05]  /*bd50*/  BSYNC B2 ;  /* 0x0000000000027941 */ /* 0x000fea0003800000 */
.L_x_56728:
        /* <DEDUP_REMOVED lines=44> */
.L_x_56727:
[----:B------:R-:W-:Y:S05]  /*c020*/  BSYNC B1 ;  /* 0x0000000000017941 */ /* 0x000fea0003800000 */
.L_x_56726:
        /* <DEDUP_REMOVED lines=20> */
.L_x_56731:
[----:B------:R-:W-:-:S07]  /*c170*/  MOV R14, R6 ;  /* 0x00000006000e7202 */ /* 0x000fce0000000f00 */
.L_x_56732:
[----:B------:R-:W-:Y:S05]  /*c180*/  BSYNC B1 ;  /* 0x0000000000017941 */ /* 0x000fea0003800000 */
.L_x_56730:
        /* <DEDUP_REMOVED lines=16> */
.L_x_56736:
[----:B------:R-:W-:Y:S05]  /*c290*/  BSYNC B2 ;  /* 0x0000000000027941 */ /* 0x000fea0003800000 */
.L_x_56735:
        /* <DEDUP_REMOVED lines=44> */
.L_x_56734:
[----:B------:R-:W-:Y:S05]  /*c560*/  BSYNC B1 ;  /* 0x0000000000017941 */ /* 0x000fea0003800000 */
.L_x_56733:
        /* <DEDUP_REMOVED lines=16> */
[----:B------:R-:W-:Y:S01]  /*c670*/  STG.E.128 desc[UR4][R12.64], R44 ;  /* 0x0000002c0c007986 */ /* 0x000fe2000c101d04 */
[----:B------:R-:W-:-:S03]  /*c680*/  ISETP.NE.AND P2, PT, R20, 0x1, PT ;  /* 0x000000011400780c */ /* 0x000fc60003f45270 */
[----:B------:R0:W-:Y:S02]  /*c690*/  STG.E desc[UR4][R14.64], R16 ;  /* 0x000000100e007986 */ /* 0x0001e4000c101904 */
[----:B0-----:R-:W-:Y:S01]  /*c6a0*/  IADD3 R15, R220, 0x100, RZ ;  /* 0x00000100dc0f7810 */ /* 0x001fe20007ffe0ff */
[----:B------:R-:W0:Y:S01]  /*c6b0*/  @P0 LDC.64 R12, c[0x0][0x230] ;  /* 0x00008c00ff0c0b82 */ /* 0x000e220000000a00 */
[----:B------:R-:W-:Y:S03]  /*c6c0*/  BSSY B1, `(.L_x_56737) ;  /* 0x0000010000017945 */ /* 0x000fe60003800000 */
[----:B0-----:R-:W-:-:S05]  /*c6d0*/  @P0 IMAD.WIDE.U32 R12, R15, 0x10, R12 ;  /* 0x000000100f0c0825 */ /* 0x001fca00078e000c */
[----:B------:R0:W5:Y:S02]  /*c6e0*/  @P0 LDG.E.128 R76, desc[UR4][R12.64] ;  /* 0x000000040c4c0981 */ /* 0x000164000c1e1d00 */
[----:B0-----:R-:W-:-:S05]  /*c6f0*/  IMAD.WIDE.U32 R12, R15, 0x10, R228 ;  /* 0x000000100f0c7825 */ /* 0x001fca00078e00e4 */
[----:B------:R0:W5:Y:S02]  /*c700*/  LDG.E.128 R16, desc[UR4][R12.64] ;  /* 0x000000040c107981 */ /* 0x000164000c1e1d00 */
[----:B0-----:R-:W-:Y:S01]  /*c710*/  IADD3 R13, R20, 0x1, RZ ;  /* 0x00000001140d7810 */ /* 0x001fe20007ffe0ff */
        /* <DEDUP_REMOVED lines=9> */
.L_x_56738:
[----:B------:R-:W-:-:S07]  /*c7b0*/  IMAD.MOV.U32 R14, RZ, RZ, R6 ;  /* 0x000000ffff0e7224 */ /* 0x000fce00078e0006 */
.L_x_56739:
[----:B------:R-:W-:Y:S05]  /*c7c0*/  BSYNC B1 ;  /* 0x0000000000017941 */ /* 0x000fea0003800000 */
.L_x_56737:
        /* <DEDUP_REMOVED lines=16> */
.L_x_56743:
[----:B------:R-:W-:Y:S05]  /*c8d0*/  BSYNC B2 ;  /* 0x0000000000027941 */ /* 0x000fea0003800000 */
.L_x_56742:
        /* <DEDUP_REMOVED lines=44> */
.L_x_56741:
[----:B------:R-:W-:Y:S05]  /*cba0*/  BSYNC B1 ;  /* 0x0000000000017941 */ /* 0x000fea0003800000 */
.L_x_56740:
        /* <DEDUP_REMOVED lines=20> */
.L_x_56745:
[----:B------:R-:W-:-:S07]  /*ccf0*/  IMAD.MOV.U32 R12, RZ, RZ, R6 ;  /* 0x000000ffff0c7224 */ /* 0x000fce00078e0006 */
.L_x_56746:
[----:B------:R-:W-:Y:S05]  /*cd00*/  BSYNC B1 ;  /* 0x0000000000017941 */ /* 0x000fea0003800000 */
.L_x_56744:
        /* <DEDUP_REMOVED lines=16> */
.L_x_56750:
[----:B------:R-:W-:Y:S05]  /*ce10*/  BSYNC B2 ;  /* 0x0000000000027941 */ /* 0x000fea0003800000 */
.L_x_56749:
        /* <DEDUP_REMOVED lines=44> */
.L_x_56748:
[----:B------:R-:W-:Y:S05]  /*d0e0*/  BSYNC B1 ;  /* 0x0000000000017941 */ /* 0x000fea0003800000 */
.L_x_56747:
        /* <DEDUP_REMOVED lines=20> */
.L_x_56752:
[----:B------:R-:W-:-:S07]  /*d230*/  IMAD.MOV.U32 R14, RZ, RZ, R6 ;  /* 0x000000ffff0e7224 */ /* 0x000fce00078e0006 */
.L_x_56753:
[----:B------:R-:W-:Y:S05]  /*d240*/  BSYNC B1 ;  /* 0x0000000000017941 */ /* 0x000fea0003800000 */
.L_x_56751:
        /* <DEDUP_REMOVED lines=16> */
.L_x_56757:
[----:B------:R-:W-:Y:S05]  /*d350*/  BSYNC B2 ;  /* 0x0000000000027941 */ /* 0x000fea0003800000 */
.L_x_56756:
        /* <DEDUP_REMOVED lines=44> */
.L_x_56755:
[----:B------:R-:W-:Y:S05]  /*d620*/  BSYNC B1 ;  /* 0x0000000000017941 */ /* 0x000fea0003800000 */
.L_x_56754:
        /* <DEDUP_REMOVED lines=20> */
.L_x_56759:
[----:B------:R-:W-:-:S07]  /*d770*/  IMAD.MOV.U32 R12, RZ, RZ, R6 ;  /* 0x000000ffff0c7224 */ /* 0x000fce00078e0006 */
.L_x_56760:
[----:B------:R-:W-:Y:S05]  /*d780*/  BSYNC B1 ;  /* 0x0000000000017941 */ /* 0x000fea0003800000 */
.L_x_56758:
        /* <DEDUP_REMOVED lines=16> */
.L_x_56764:
[----:B------:R-:W-:Y:S05]  /*d890*/  BSYNC B2 ;  /* 0x0000000000027941 */ /* 0x000fea0003800000 */
.L_x_56763:
        /* <DEDUP_REMOVED lines=44> */
.L_x_56762:
[----:B------:R-:W-:Y:S05]  /*db60*/  BSYNC B1 ;  /* 0x0000000000017941 */ /* 0x000fea0003800000 */
.L_x_56761:
[----:B------:R-:W-:Y:S01]  /*db70*/  I2FP.F32.U32 R12, R12 ;  /* 0x0000000c000c7245 */ /* 0x000fe20000201000 */
[----:B------:R-:W-:Y:S01]  /*db80*/  FMUL.FTZ R13, R19, R221 ;  /* 0x000000dd130d7220 */ /* 0x000fe20000410000 */
[----:B------:R-:W-:-:S03]  /*db90*/  SEL R14, RZ, 0x10000, P4 ;  /* 0x00010000ff0e7807 */ /* 0x000fc60002000000 */
[----:B------:R-:W-:-:S05]  /*dba0*/  FFMA.FTZ R12, R12, R242, 1.1641532182693481445e-10 ;  /* 0x2f0000000c0c7423 */ /* 0x000fca00000100f2 */
[----:B------:R-:W-:Y:S01]  /*dbb0*/  FSETP.GTU.FTZ.AND P5, PT, R12, R243, PT ;  /* 0x000000f30c00720b */ /* 0x000fe20003fbc000 */
[----:B------:R-:W-:Y:S01]  /*dbc0*/  FMUL.FTZ R12, R13, R252 ;  /* 0x000000fc0d0c7220 */ /* 0x000fe20000410000 */
[----:B------:R-:W-:Y:S02]  /*dbd0*/  SEL R13, RZ, 0x100, P3 ;  /* 0x00000100ff0d7807 */ /* 0x000fe40001800000 */
[----:B------:R-:W-:Y:S02]  /*dbe0*/  SEL R16, RZ, 0x1000000, P5 ;  /* 0x01000000ff107807 */ /* 0x000fe40002800000 */
[----:B------:R-:W-:Y:S02]  /*dbf0*/  FSEL R12, R12, RZ, !P5 ;  /* 0x000000ff0c0c7208 */ /* 0x000fe40006800000 */
[----:B------:R-:W-:Y:S02]  /*dc00*/  IADD3 R14, R13, R16, R14 ;  /* 0x000000100d0e7210 */ /* 0x000fe40007ffe00e */
[----:B------:R-:W-:Y:S01]  /*dc10*/  SEL R16, RZ, 0x1, P2 ;  /* 0x00000001ff107807 */ /* 0x000fe20001000000 */
[----:B------:R-:W-:Y:S01]  /*dc20*/  FMUL.FTZ R43, R143, R12 ;  /* 0x0000000c8f2b7220 */ /* 0x000fe20000410000 */
[----:B------:R-:W-:-:S02]  /*dc30*/  IMAD.WIDE.U32 R12, R15, 0x10, R240 ;  /* 0x000000100f0c7825 */ /* 0x000fc400078e00f0 */
[----:B------:R-:W-:Y:S02]  /*dc40*/  IADD3 R14, R14, R16, RZ ;  /* 0x000000100e0e7210 */ /* 0x000fe40007ffe0ff */
[----:B------:R-:W-:Y:S01]  /*dc50*/  @P1 FADD.FTZ R43, R79, R43 ;  /* 0x0000002b4f2b1221 */ /* 0x000fe20000010000 */
[----:B------:R-:W-:-:S04]  /*dc60*/  IMAD.WIDE.U32 R16, R15, 0x4, R230 ;  /* 0x000000040f107825 */ /* 0x000fc800078e00e6 */
[----:B------:R-:W-:Y:S01]  /*dc70*/  STG.E.128 desc[UR4][R12.64], R40 ;  /* 0x000000280c007986 */ /* 0x000fe2000c101d04 */
[----:B------:R-:W-:-:S03]  /*dc80*/  ISETP.NE.AND P2, PT, R20, 0x1, PT ;  /* 0x000000011400780c */ /* 0x000fc60003f45270 */
[----:B------:R0:W-:Y:S02]  /*dc90*/  STG.E desc[UR4][R16.64], R14 ;  /* 0x0000000e10007986 */ /* 0x0001e4000c101904 */
[----:B0-----:R-:W-:Y:S01]  /*dca0*/  VIADD R14, R220, 0x120 ;  /* 0x00000120dc0e7836 */ /* 0x001fe20000000000 */
[----:B------:R-:W0:Y:S01]  /*dcb0*/  @P0 LDC.64 R12, c[0x0][0x230] ;  /* 0x00008c00ff0c0b82 */ /* 0x000e220000000a00 */
[----:B------:R-:W-:Y:S02]  /*dcc0*/  BSSY B1, `(.L_x_56765) ;  /* 0x0000010000017945 */ /* 0x000fe40003800000 */
[----:B0-----:R-:W-:-:S05]  /*dcd0*/  @P0 IMAD.WIDE.U32 R12, R14, 0x10, R12 ;  /* 0x000000100e0c0825 */ /* 0x001fca00078e000c */
[----:B------:R0:W5:Y:S02]  /*dce0*/  @P0 LDG.E.128 R76, desc[UR4][R12.64] ;  /* 0x000000040c4c0981 */ /* 0x000164000c1e1d00 */
        /* <DEDUP_REMOVED lines=12> */
.L_x_56766:
[----:B------:R-:W-:-:S07]  /*ddb0*/  MOV R12, R6 ;  /* 0x00000006000c7202 */ /* 0x000fce0000000f00 */
.L_x_56767:
[----:B------:R-:W-:Y:S05]  /*ddc0*/  BSYNC B1 ;  /* 0x0000000000017941 */ /* 0x000fea0003800000 */
.L_x_56765:
        /* <DEDUP_REMOVED lines=16> */
.L_x_56771:
[----:B------:R-:W-:Y:S05]  /*ded0*/  BSYNC B2 ;  /* 0x0000000000027941 */ /* 0x000fea0003800000 */
.L_x_56770:
        /* <DEDUP_REMOVED lines=44> */
.L_x_56769:
[----:B------:R-:W-:Y:S05]  /*e1a0*/  BSYNC B1 ;  /* 0x0000000000017941 */ /* 0x000fea0003800000 */
.L_x_56768:
[----:B------:R-:W-:Y:S01]  /*e1b0*/  I2FP.F32.U32 R12, R12 ;  /* 0x0000000c000c7245 */ /* 0x000fe20000201000 */
[----:B------:R-:W-:Y:S01]  /*e1c0*/  BSSY B1, `(.L_x_56772) ;  /* 0x0000014000017945 */ /* 0x000fe20003800000 */
[C---:B------:R-:W-:Y:S02]  /*e1d0*/  ISETP.NE.AND P3, PT, R13.reuse, 0x1, PT ;  /* 0x000000010d00780c */ /* 0x040fe40003f65270 */
[----:B------:R-:W-:Y:S01]  /*e1e0*/  IADD3 R20, R13, 0x1, RZ ;  /* 0x000000010d147810 */ /* 0x000fe20007ffe0ff */
[----:B------:R-:W-:-:S05]  /*e1f0*/  FFMA.FTZ R12, R12, R242, 1.1641532182693481445e-10 ;  /* 0x2f0000000c0c7423 */ /* 0x000fca00000100f2 */
[----:B------:R-:W-:Y:S01]  /*e200*/  FSETP.GTU.FTZ.AND P2, PT, R12, R243, PT ;  /* 0x000000f30c00720b */ /* 0x000fe20003f5c000 */
[----:B-----5:R-:W-:-:S04]  /*e210*/  FMUL.FTZ R12, R16, R221 ;  /* 0x000000dd100c7220 */ /* 0x020fc80000410000 */
        /* <DEDUP_REMOVED lines=13> */
.L_x_56773:
[----:B------:R-:W-:-:S07]  /*e2f0*/  MOV R16, R6 ;  /* 0x0000000600107202 */ /* 0x000fce0000000f00 */
.L_x_56774:
[----:B------:R-:W-:Y:S05]  /*e300*/  BSYNC B1 ;  /* 0x0000000000017941 */ /* 0x000fea0003800000 */
.L_x_56772:
        /* <DEDUP_REMOVED lines=16> */
.L_x_56778:
[----:B------:R-:W-:Y:S05]  /*e410*/  BSYNC B2 ;  /* 0x0000000000027941 */ /* 0x000fea0003800000 */
.L_x_56777:
        /* <DEDUP_REMOVED lines=44> */
.L_x_56776:
[----:B------:R-:W-:Y:S05]  /*e6e0*/  BSYNC B1 ;  /* 0x0000000000017941 */ /* 0x000fea0003800000 */
.L_x_56775:
        /* <DEDUP_REMOVED lines=20> */
.L_x_56780:
[----:B------:R-:W-:-:S07]  /*e830*/  MOV R12, R6 ;  /* 0x00000006000c7202 */ /* 0x000fce0000000f00 */
.L_x_56781:
[----:B------:R-:W-:Y:S05]  /*e840*/  BSYNC B1 ;  /* 0x0000000000017941 */ /* 0x000fea0003800000 */
.L_x_56779:
        /* <DEDUP_REMOVED lines=16> */
.L_x_56785:
[----:B------:R-:W-:Y:S05]  /*e950*/  BSYNC B2 ;  /* 0x0000000000027941 */ /* 0x000fea0003800000 */
.L_x_56784:
        /* <DEDUP_REMOVED lines=44> */
.L_x_56783:
[----:B------:R-:W-:Y:S05]  /*ec20*/  BSYNC B1 ;  /* 0x0000000000017941 */ /* 0x000fea0003800000 */
.L_x_56782:
        /* <DEDUP_REMOVED lines=20> */
.L_x_56787:
[----:B------:R-:W-:-:S07]  /*ed70*/  MOV R18, R6 ;  /* 0x0000000600127202 */ /* 0x000fce0000000f00 */
.L_x_56788:
[----:B------:R-:W-:Y:S05]  /*ed80*/  BSYNC B1 ;  /* 0x0000000000017941 */ /* 0x000fea0003800000 */
.L_x_56786:
        /* <DEDUP_REMOVED lines=16> */
.L_x_56792:
[----:B------:R-:W-:Y:S05]  /*ee90*/  BSYNC B2 ;  /* 0x0000000000027941 */ /* 0x000fea0003800000 */
.L_x_56791:
        /* <DEDUP_REMOVED lines=44> */
.L_x_56790:
[----:B------:R-:W-:Y:S05]  /*f160*/  BSYNC B1 ;  /* 0x0000000000017941 */ /* 0x000fea0003800000 */
.L_x_56789:
        /* <DEDUP_REMOVED lines=10> */
[----:B------:R-:W0:Y:S01]  /*f210*/  @P0 LDC.64 R16, c[0x0][0x230] ;  /* 0x00008c00ff100b82 */ /* 0x000e220000000a00 */
[----:B------:R-:W-:Y:S01]  /*f220*/  FMUL.FTZ R39, R139, R12 ;  /* 0x0000000c8b277220 */ /* 0x000fe20000410000 */
[----:B------:R-:W-:-:S04]  /*f230*/  IMAD.WIDE.U32 R12, R14, 0x10, R240 ;  /* 0x000000100e0c7825 */ /* 0x000fc800078e00f0 */
[----:B------:R-:W-:-:S05]  /*f240*/  @P1 FADD.FTZ R39, R79, R39 ;  /* 0x000000274f271221 */ /* 0x000fca0000010000 */
[----:B------:R1:W-:Y:S02]  /*f250*/  STG.E.128 desc[UR4][R12.64], R36 ;  /* 0x000000240c007986 */ /* 0x0003e4000c101d04 */
[----:B-1----:R-:W-:-:S04]  /*f260*/  SEL R12, RZ, 0x1, P2 ;  /* 0x00000001ff0c7807 */ /* 0x002fc80001000000 */
[----:B------:R-:W-:Y:S01]  /*f270*/  IADD3 R18, R18, R12, RZ ;  /* 0x0000000c12127210 */ /* 0x000fe20007ffe0ff */
[----:B------:R-:W-:-:S05]  /*f280*/  IMAD.WIDE.U32 R12, R14, 0x4, R230 ;  /* 0x000000040e0c7825 */ /* 0x000fca00078e00e6 */
        /* <DEDUP_REMOVED lines=18> */
.L_x_56794:
[----:B------:R-:W-:-:S07]  /*f3b0*/  MOV R12, R6 ;  /* 0x00000006000c7202 */ /* 0x000fce0000000f00 */
.L_x_56795:
[----:B------:R-:W-:Y:S05]  /*f3c0*/  BSYNC B1 ;  /* 0x0000000000017941 */ /* 0x000fea0003800000 */
.L_x_56793:
        /* <DEDUP_REMOVED lines=16> */
.L_x_56799:
[----:B------:R-:W-:Y:S05]  /*f4d0*/  BSYNC B2 ;  /* 0x0000000000027941 */ /* 0x000fea0003800000 */
.L_x_56798:
        /* <DEDUP_REMOVED lines=44> */
.L_x_56797:
[----:B------:R-:W-:Y:S05]  /*f7a0*/  BSYNC B1 ;  /* 0x0000000000017941 */ /* 0x000fea0003800000 */
.L_x_56796:
[----:B------:R-:W-:Y:S01]  /*f7b0*/  I2FP.F32.U32 R12, R12 ;  /* 0x0000000c000c7245 */ /* 0x000fe20000201000 */
[----:B------:R-:W-:Y:S01]  /*f7c0*/  BSSY B1, `(.L_x_56800) ;  /* 0x0000014000017945 */ /* 0x000fe20003800000 */
[----:B------:R-:W-:-:S03]  /*f7d0*/  ISETP.NE.AND P3, PT, R21, 0x1, PT ;  /* 0x000000011500780c */ /* 0x000fc60003f65270 */
[----:B------:R-:W-:-:S05]  /*f7e0*/  FFMA.FTZ R12, R12, R242, 1.1641532182693481445e-10 ;  /* 0x2f0000000c0c7423 */ /* 0x000fca00000100f2 */
[----:B------:R-:W-:Y:S01]  /*f7f0*/  FSETP.GTU.FTZ.AND P2, PT, R12, R243, PT ;  /* 0x000000f30c00720b */ /* 0x000fe20003f5c000 */
[----:B-----5:R-:W-:Y:S01]  /*f800*/  FMUL.FTZ R12, R16, R221 ;  /* 0x000000dd100c7220 */ /* 0x020fe20000410000 */
[----:B------:R-:W-:-:S03]  /*f810*/  VIADD R16, R21, 0x1 ;  /* 0x0000000115107836 */ /* 0x000fc60000000000 */
        /* <DEDUP_REMOVED lines=13> */
.L_x_56801:
[----:B------:R-:W-:-:S07]  /*f8f0*/  MOV R12, R6 ;  /* 0x00000006000c7202 */ /* 0x000fce0000000f00 */
.L_x_56802:
[----:B------:R-:W-:Y:S05]  /*f900*/  BSYNC B1 ;  /* 0x0000000000017941 */ /* 0x000fea0003800000 */
.L_x_56800:
        /* <DEDUP_REMOVED lines=16> */
.L_x_56806:
[----:B------:R-:W-:Y:S05]  /*fa10*/  BSYNC B2 ;  /* 0x0000000000027941 */ /* 0x000fea0003800000 */
.L_x_56805:
[----:B------:R-:W-:Y:S01]  /*fa20*/  LOP3.LUT R6, R0, UR7, R7, 0x96, !PT ;  /* 0x0000000700067c12 */ /* 0x000fe2000f8e9607 */
[----:B------:R-:W-:Y:S01]  /*fa30*/  IMAD.HI.U32 R2, R3, -0x326172a9, RZ ;  /* 0xcd9e8d5703027827 */ /* 0x000fe200078e00ff */
[----:B------:R-:W-:-:S03]  /*fa40*/  HFMA2.MMA R16, -RZ, RZ, 0, 0 ;  /* 0x00000000ff107435 */ /* 0x000fc600000001ff */
        /* <DEDUP_REMOVED lines=41> */
.L_x_56804:
[----:B------:R-:W-:Y:S05]  /*fce0*/  BSYNC B1 ;  /* 0x0000000000017941 */ /* 0x000fea0003800000 */
.L_x_56803:
[----:B------:R-:W-:Y:S01]  /*fcf0*/  I2FP.F32.U32 R12, R12 ;  /* 0x0000000c000c7245 */ /* 0x000fe20000201000 */
[----:B------:R-:W-:Y:S01]  /*fd00*/  BSSY B1, `(.L_x_56807) ;  /* 0x0000014000017945 */ /* 0x000fe20003800000 */
[----:B------:R-:W-:-:S03]  /*fd10*/  ISETP.NE.AND P4, PT, R16, 0x1, PT ;  /* 0x000000011000780c */ /* 0x000fc60003f85270 */
[----:B------:R-:W-:-:S05]  /*fd20*/  FFMA.FTZ R12, R12, R242, 1.1641532182693481445e-10 ;  /* 0x2f0000000c0c7423 */ /* 0x000fca00000100f2 */
[----:B------:R-:W-:Y:S01]  /*fd30*/  FSETP.GTU.FTZ.AND P3, PT, R12, R243, PT ;  /* 0x000000f30c00720b */ /* 0x000fe20003f7c000 */
[----:B------:R-:W-:Y:S01]  /*fd40*/  FMUL.FTZ R12, R17, R221 ;  /* 0x000000dd110c7220 */ /* 0x000fe20000410000 */
        /* <DEDUP_REMOVED lines=14> */
.L_x_56808:
[----:B------:R-:W-:-:S07]  /*fe30*/  MOV R12, R6 ;  /* 0x00000006000c7202 */ /* 0x000fce0000000f00 */
.L_x_56809:
[----:B------:R-:W-:Y:S05]  /*fe40*/  BSYNC B1 ;  /* 0x0000000000017941 */ /* 0x000fea0003800000 */
.L_x_56807:
        /* <DEDUP_REMOVED lines=16> */
.L_x_56813:
[----:B------:R-:W-:Y:S05]  /*ff50*/  BSYNC B2 ;  /* 0x0000000000027941 */ /* 0x000fea0003800000 */
.L_x_56812:
        /* <DEDUP_REMOVED lines=44> */
.L_x_56811:
[----:B------:R-:W-:Y:S05]  /*10220*/  BSYNC B1 ;  /* 0x0000000000017941 */ /* 0x000fea0003800000 */
.L_x_56810:
        /* <DEDUP_REMOVED lines=20> */
.L_x_56815:
[----:B------:R-:W-:-:S07]  /*10370*/  MOV R12, R6 ;  /* 0x00000006000c7202 */ /* 0x000fce0000000f00 */
.L_x_56816:
[----:B------:R-:W-:Y:S05]  /*10380*/  BSYNC B1 ;  /* 0x0000000000017941 */ /* 0x000fea0003800000 */
.L_x_56814:
        /* <DEDUP_REMOVED lines=16> */
.L_x_56820:
[----:B------:R-:W-:Y:S05]  /*10490*/  BSYNC B2 ;  /* 0x0000000000027941 */ /* 0x000fea0003800000 */
.L_x_56819:
        /* <DEDUP_REMOVED lines=44> */
.L_x_56818:
[----:B------:R-:W-:Y:S05]  /*10760*/  BSYNC B1 ;  /* 0x0000000000017941 */ /* 0x000fea0003800000 */
.L_x_56817:
[----:B------:R-:W-:Y:S01]  /*10770*/  I2FP.F32.U32 R12, R12 ;  /* 0x0000000c000c7245 */ /* 0x000fe20000201000 */
[----:B------:R-:W-:Y:S01]  /*10780*/  FMUL.FTZ R19, R19, R221 ;  /* 0x000000dd13137220 */ /* 0x000fe20000410000 */
[----:B------:R-:W-:-:S03]  /*10790*/  SEL R17, RZ, 0x100, P3 ;  /* 0x00000100ff117807 */ /* 0x000fc60001800000 */
[----:B------:R-:W-:-:S05]  /*107a0*/  FFMA.FTZ R12, R12, R242, 1.1641532182693481445e-10 ;  /* 0x2f0000000c0c7423 */ /* 0x000fca00000100f2 */
[----:B------:R-:W-:Y:S01]  /*107b0*/  FSETP.GTU.FTZ.AND P5, PT, R12, R243, PT ;  /* 0x000000f30c00720b */ /* 0x000fe20003fbc000 */
[----:B------:R-:W-:-:S03]  /*107c0*/  FMUL.FTZ R12, R19, R252 ;  /* 0x000000fc130c7220 */ /* 0x000fc60000410000 */
[----:B------:R-:W-:Y:S02]  /*107d0*/  SEL R18, RZ, 0x1000000, P5 ;  /* 0x01000000ff127807 */ /* 0x000fe40002800000 */
[----:B------:R-:W-:Y:S02]  /*107e0*/  FSEL R16, R12, RZ, !P5 ;  /* 0x000000ff0c107208 */ /* 0x000fe40006800000 */
[----:B------:R-:W-:-:S03]  /*107f0*/  SEL R12, RZ, 0x10000, P4 ;  /* 0x00010000ff0c7807 */ /* 0x000fc60002000000 */
[----:B------:R-:W-:Y:S01]  /*10800*/  FMUL.FTZ R35, R135, R16 ;  /* 0x0000001087237220 */ /* 0x000fe20000410000 */
[----:B------:R-:W-:Y:S01]  /*10810*/  IADD3 R12, R17, R18, R12 ;  /* 0x00000012110c7210 */ /* 0x000fe20007ffe00c */
[----:B------:R-:W-:Y:S01]  /*10820*/  IMAD.WIDE.U32 R16, R13, 0x10, R240 ;  /* 0x000000100d107825 */ /* 0x000fe200078e00f0 */
[----:B------:R-:W-:-:S03]  /*10830*/  SEL R18, RZ, 0x1, P2 ;  /* 0x00000001ff127807 */ /* 0x000fc60001000000 */
[----:B------:R-:W-:Y:S02]  /*10840*/  @P1 FADD.FTZ R35, R79, R35 ;  /* 0x000000234f231221 */ /* 0x000fe40000010000 */
[----:B------:R-:W-:-:S03]  /*10850*/  IMAD.IADD R12, R12, 0x1, R18 ;  /* 0x000000010c0c7824 */ /* 0x000fc600078e0212 */
[----:B------:R0:W-:Y:S01]  /*10860*/  STG.E.128 desc[UR4][R16.64], R32 ;  /* 0x0000002010007986 */ /* 0x0001e2000c101d04 */
[----:B------:R-:W-:-:S05]  /*10870*/  IMAD.WIDE.U32 R18, R13, 0x4, R230 ;  /* 0x000000040d127825 */ /* 0x000fca00078e00e6 */
[----:B------:R1:W-:Y:S01]  /*10880*/  STG.E desc[UR4][R18.64], R12 ;  /* 0x0000000c12007986 */ /* 0x0003e2000c101904 */
[----:B0-----:R-:W0:Y:S01]  /*10890*/  @P0 LDC.64 R16, c[0x0][0x230] ;  /* 0x00008c00ff100b82 */ /* 0x001e220000000a00 */
        /* <DEDUP_REMOVED lines=17> */
.L_x_56822:
[----:B------:R-:W-:-:S07]  /*109b0*/  IMAD.MOV.U32 R20, RZ, RZ, R6 ;  /* 0x000000ffff147224 */ /* 0x000fce00078e0006 */
.L_x_56823:
[----:B------:R-:W-:Y:S05]  /*109c0*/  BSYNC B1 ;  /* 0x0000000000017941 */ /* 0x000fea0003800000 */
.L_x_56821:
        /* <DEDUP_REMOVED lines=16> */
.L_x_56827:
[----:B------:R-:W-:Y:S05]  /*10ad0*/  BSYNC B2 ;  /* 0x0000000000027941 */ /* 0x000fea0003800000 */
.L_x_56826:
        /* <DEDUP_REMOVED lines=44> */
.L_x_56825:
[----:B------:R-:W-:Y:S05]  /*10da0*/  BSYNC B1 ;  /* 0x0000000000017941 */ /* 0x000fea0003800000 */
.L_x_56824:
        /* <DEDUP_REMOVED lines=20> */
.L_x_56829:
[----:B------:R-:W-:-:S07]  /*10ef0*/  IMAD.MOV.U32 R16, RZ, RZ, R6 ;  /* 0x000000ffff107224 */ /* 0x000fce00078e0006 */
.L_x_56830:
[----:B------:R-:W-:Y:S05]  /*10f00*/  BSYNC B1 ;  /* 0x0000000000017941 */ /* 0x000fea0003800000 */
.L_x_56828:
        /* <DEDUP_REMOVED lines=16> */
.L_x_56834:
[----:B------:R-:W-:Y:S05]  /*11010*/  BSYNC B2 ;  /* 0x0000000000027941 */ /* 0x000fea0003800000 */
.L_x_56833:
        /* <DEDUP_REMOVED lines=44> */
.L_x_56832:
[----:B------:R-:W-:Y:S05]  /*112e0*/  BSYNC B1 ;  /* 0x0000000000017941 */ /* 0x000fea0003800000 */
.L_x_56831:
        /* <DEDUP_REMOVED lines=20> */
.L_x_56836:
[----:B------:R-:W-:-:S07]  /*11430*/  IMAD.MOV.U32 R16, RZ, RZ, R6 ;  /* 0x000000ffff107224 */ /* 0x000fce00078e0006 */
.L_x_56837:
[----:B------:R-:W-:Y:S05]  /*11440*/  BSYNC B1 ;  /* 0x0000000000017941 */ /* 0x000fea0003800000 */
.L_x_56835:
        /* <DEDUP_REMOVED lines=16> */
.L_x_56841:
[----:B------:R-:W-:Y:S05]  /*11550*/  BSYNC B2 ;  /* 0x0000000000027941 */ /* 0x000fea0003800000 */
.L_x_56840:
        /* <DEDUP_REMOVED lines=44> */
.L_x_56839:
[----:B------:R-:W-:Y:S05]  /*11820*/  BSYNC B1 ;  /* 0x0000000000017941 */ /* 0x000fea0003800000 */
.L_x_56838:
        /* <DEDUP_REMOVED lines=20> */
.L_x_56843:
[----:B------:R-:W-:-:S07]  /*11970*/  IMAD.MOV.U32 R18, RZ, RZ, R6 ;  /* 0x000000ffff127224 */ /* 0x000fce00078e0006 */
.L_x_56844:
[----:B------:R-:W-:Y:S05]  /*11980*/  BSYNC B1 ;  /* 0x0000000000017941 */ /* 0x000fea0003800000 */
.L_x_56842:
        /* <DEDUP_REMOVED lines=16> */
.L_x_56848:
[----:B------:R-:W-:Y:S05]  /*11a90*/  BSYNC B2 ;  /* 0x0000000000027941 */ /* 0x000fea0003800000 */
.L_x_56847:
        /* <DEDUP_REMOVED lines=44> */
.L_x_56846:
[----:B------:R-:W-:Y:S05]  /*11d60*/  BSYNC B1 ;  /* 0x0000000000017941 */ /* 0x000fea0003800000 */
.L_x_56845:
[----:B------:R-:W-:Y:S01]  /*11d70*/  I2FP.F32.U32 R16, R18 ;  /* 0x0000001200107245 */ /* 0x000fe20000201000 */
[----:B------:R-:W-:Y:S01]  /*11d80*/  FMUL.FTZ R19, R19, R221 ;  /* 0x000000dd13137220 */ /* 0x000fe20000410000 */
[----:B------:R-:W-:Y:S01]  /*11d90*/  SEL R18, RZ, 0x10000, P4 ;  /* 0x00010000ff127807 */ /* 0x000fe20002000000 */
[----:B------:R-:W-:Y:S01]  /*11da0*/  VIADD R215, R220, 0x180 ;  /* 0x00000180dcd77836 */ /* 0x000fe20000000000 */
[----:B------:R-:W-:Y:S01]  /*11db0*/  SEL R17, RZ, 0x100, P3 ;  /* 0x00000100ff117807 */ /* 0x000fe20001800000 */
[----:B------:R-:W-:-:S05]  /*11dc0*/  FFMA.FTZ R16, R16, R242, 1.1641532182693481445e-10 ;  /* 0x2f00000010107423 */ /* 0x000fca00000100f2 */
[----:B------:R-:W-:Y:S01]  /*11dd0*/  FSETP.GTU.FTZ.AND P5, PT, R16, R243, PT ;  /* 0x000000f31000720b */ /* 0x000fe20003fbc000 */
[----:B------:R-:W-:-:S03]  /*11de0*/  FMUL.FTZ R16, R19, R252 ;  /* 0x000000fc13107220 */ /* 0x000fc60000410000 */
[----:B------:R-:W-:Y:S02]  /*11df0*/  SEL R19, RZ, 0x1000000, P5 ;  /* 0x01000000ff137807 */ /* 0x000fe40002800000 */
[----:B------:R-:W-:Y:S02]  /*11e00*/  FSEL R16, R16, RZ, !P5 ;  /* 0x000000ff10107208 */ /* 0x000fe40006800000 */
[----:B------:R-:W-:Y:S02]  /*11e10*/  IADD3 R18, R17, R19, R18 ;  /* 0x0000001311127210 */ /* 0x000fe40007ffe012 */
[----:B------:R-:W-:Y:S01]  /*11e20*/  SEL R19, RZ, 0x1, P2 ;  /* 0x00000001ff137807 */ /* 0x000fe20001000000 */
[----:B------:R-:W-:Y:S01]  /*11e30*/  FMUL.FTZ R31, R131, R16 ;  /* 0x00000010831f7220 */ /* 0x000fe20000410000 */
[----:B------:R-:W-:Y:S02]  /*11e40*/  IMAD.WIDE.U32 R16, R12, 0x10, R240 ;  /* 0x000000100c107825 */ /* 0x000fe400078e00f0 */
[----:B------:R-:W-:-:S02]  /*11e50*/  IADD3 R21, R18, R19, RZ ;  /* 0x0000001312157210 */ /* 0x000fc40007ffe0ff */
[----:B------:R-:W-:Y:S01]  /*11e60*/  @P1 FADD.FTZ R31, R79, R31 ;  /* 0x0000001f4f1f1221 */ /* 0x000fe20000010000 */
[----:B------:R-:W-:-:S04]  /*11e70*/  IMAD.WIDE.U32 R18, R12, 0x4, R230 ;  /* 0x000000040c127825 */ /* 0x000fc800078e00e6 */
        /* <DEDUP_REMOVED lines=19> */
.L_x_56850:
[----:B------:R-:W-:-:S07]  /*11fb0*/  MOV R24, R6 ;  /* 0x0000000600187202 */ /* 0x000fce0000000f00 */
.L_x_56851:
[----:B------:R-:W-:Y:S05]  /*11fc0*/  BSYNC B1 ;  /* 0x0000000000017941 */ /* 0x000fea0003800000 */
.L_x_56849:
        /* <DEDUP_REMOVED lines=16> */
.L_x_56855:
[----:B------:R-:W-:Y:S05]  /*120d0*/  BSYNC B2 ;  /* 0x0000000000027941 */ /* 0x000fea0003800000 */
.L_x_56854:
        /* <DEDUP_REMOVED lines=44> */
.L_x_56853:
[----:B------:R-:W-:Y:S05]  /*123a0*/  BSYNC B1 ;  /* 0x0000000000017941 */ /* 0x000fea0003800000 */
.L_x_56852:
        /* <DEDUP_REMOVED lines=20> */
.L_x_56857:
[----:B------:R-:W-:-:S07]  /*124f0*/  MOV R16, R6 ;  /* 0x0000000600107202 */ /* 0x000fce0000000f00 */
.L_x_56858:
[----:B------:R-:W-:Y:S05]  /*12500*/  BSYNC B1 ;  /* 0x0000000000017941 */ /* 0x000fea0003800000 */
.L_x_56856:
        /* <DEDUP_REMOVED lines=16> */
.L_x_56862:
[----:B------:R-:W-:Y:S05]  /*12610*/  BSYNC B2 ;  /* 0x0000000000027941 */ /* 0x000fea0003800000 */
.L_x_56861:
        /* <DEDUP_REMOVED lines=44> */
.L_x_56860:
[----:B------:R-:W-:Y:S05]  /*128e0*/  BSYNC B1 ;  /* 0x0000000000017941 */ /* 0x000fea0003800000 */
.L_x_56859:
        /* <DEDUP_REMOVED lines=20> */
.L_x_56864:
[----:B------:R-:W-:-:S07]  /*12a30*/  MOV R22, R6 ;  /* 0x0000000600167202 */ /* 0x000fce0000000f00 */
.L_x_56865:
[----:B------:R-:W-:Y:S05]  /*12a40*/  BSYNC B1 ;  /* 0x0000000000017941 */ /* 0x000fea0003800000 */
.L_x_56863:
        /* <DEDUP_REMOVED lines=16> */
.L_x_56869:
[----:B------:R-:W-:Y:S05]  /*12b50*/  BSYNC B2 ;  /* 0x0000000000027941 */ /* 0x000fea0003800000 */
.L_x_56868:
        /* <DEDUP_REMOVED lines=44> */
.L_x_56867:
[----:B------:R-:W-:Y:S05]  /*12e20*/  BSYNC B1 ;  /* 0x0000000000017941 */ /* 0x000fea0003800000 */
.L_x_56866:
        /* <DEDUP_REMOVED lines=20> */
.L_x_56871:
[----:B------:R-:W-:-:S07]  /*12f70*/  MOV R16, R6 ;  /* 0x0000000600107202 */ /* 0x000fce0000000f00 */
.L_x_56872:
[----:B------:R-:W-:Y:S05]  /*12f80*/  BSYNC B1 ;  /* 0x0000000000017941 */ /* 0x000fea0003800000 */
.L_x_56870:
        /* <DEDUP_REMOVED lines=16> */
.L_x_56876:
[----:B------:R-:W-:Y:S05]  /*13090*/  BSYNC B2 ;  /* 0x0000000000027941 */ /* 0x000fea0003800000 */
.L_x_56875:
        /* <DEDUP_REMOVED lines=44> */
.L_x_56874:
[----:B------:R-:W-:Y:S05]  /*13360*/  BSYNC B1 ;  /* 0x0000000000017941 */ /* 0x000fea0003800000 */
.L_x_56873:
[----:B------:R-:W-:Y:S01]  /*13370*/  I2FP.F32.U32 R16, R16 ;  /* 0x0000001000107245 */ /* 0x000fe20000201000 */
[----:B------:R-:W-:Y:S01]  /*13380*/  FMUL.FTZ R19, R19, R221 ;  /* 0x000000dd13137220 */ /* 0x000fe20000410000 */
[----:B------:R-:W-:Y:S02]  /*13390*/  SEL R18, RZ, 0x10000, P4 ;  /* 0x00010000ff127807 */ /* 0x000fe40002000000 */
[----:B------:R-:W-:Y:S01]  /*133a0*/  SEL R17, RZ, 0x100, P3 ;  /* 0x00000100ff117807 */ /* 0x000fe20001800000 */
[----:B------:R-:W-:Y:S01]  /*133b0*/  FFMA.FTZ R16, R16, R242, 1.1641532182693481445e-10 ;  /* 0x2f00000010107423 */ /* 0x000fe200000100f2 */
[----:B------:R-:W-:-:S04]  /*133c0*/  IADD3 R218, R220, 0x1a0, RZ ;  /* 0x000001a0dcda7810 */ /* 0x000fc80007ffe0ff */
        /* <DEDUP_REMOVED lines=30> */
.L_x_56878:
[----:B------:R-:W-:-:S07]  /*135b0*/  MOV R20, R6 ;  /* 0x0000000600147202 */ /* 0x000fce0000000f00 */
.L_x_56879:
[----:B------:R-:W-:Y:S05]  /*135c0*/  BSYNC B1 ;  /* 0x0000000000017941 */ /* 0x000fea0003800000 */
.L_x_56877:
        /* <DEDUP_REMOVED lines=16> */
.L_x_56883:
[----:B------:R-:W-:Y:S05]  /*136d0*/  BSYNC B2 ;  /* 0x0000000000027941 */ /* 0x000fea0003800000 */
.L_x_56882:
        /* <DEDUP_REMOVED lines=44> */
.L_x_56881:
[----:B------:R-:W-:Y:S05]  /*139a0*/  BSYNC B1 ;  /* 0x0000000000017941 */ /* 0x000fea0003800000 */
.L_x_56880:
        /* <DEDUP_REMOVED lines=20> */
.L_x_56885:
[----:B------:R-:W-:-:S07]  /*13af0*/  MOV R16, R6 ;  /* 0x0000000600107202 */ /* 0x000fce0000000f00 */
.L_x_56886:
[----:B------:R-:W-:Y:S05]  /*13b00*/  BSYNC B1 ;  /* 0x0000000000017941 */ /* 0x000fea0003800000 */
.L_x_56884:
        /* <DEDUP_REMOVED lines=16> */
.L_x_56890:
[----:B------:R-:W-:Y:S05]  /*13c10*/  BSYNC B2 ;  /* 0x0000000000027941 */ /* 0x000fea0003800000 */
.L_x_56889:
        /* <DEDUP_REMOVED lines=44> */
.L_x_56888:
[----:B------:R-:W-:Y:S05]  /*13ee0*/  BSYNC B1 ;  /* 0x0000000000017941 */ /* 0x000fea0003800000 */
.L_x_56887:
        /* <DEDUP_REMOVED lines=20> */
.L_x_56892:
[----:B------:R-:W-:-:S07]  /*14030*/  MOV R16, R6 ;  /* 0x0000000600107202 */ /* 0x000fce0000000f00 */
.L_x_56893:
[----:B------:R-:W-:Y:S05]  /*14040*/  BSYNC B1 ;  /* 0x0000000000017941 */ /* 0x000fea0003800000 */
.L_x_56891:
        /* <DEDUP_REMOVED lines=16> */
.L_x_56897:
[----:B------:R-:W-:Y:S05]  /*14150*/  BSYNC B2 ;  /* 0x0000000000027941 */ /* 0x000fea0003800000 */
.L_x_56896:
        /* <DEDUP_REMOVED lines=44> */
.L_x_56895:
[----:B------:R-:W-:Y:S05]  /*14420*/  BSYNC B1 ;  /* 0x0000000000017941 */ /* 0x000fea0003800000 */
.L_x_56894:
        /* <DEDUP_REMOVED lines=20> */
.L_x_56899:
[----:B------:R-:W-:-:S07]  /*14570*/  MOV R18, R6 ;  /* 0x0000000600127202 */ /* 0x000fce0000000f00 */
.L_x_56900:
[----:B------:R-:W-:Y:S05]  /*14580*/  BSYNC B1 ;  /* 0x0000000000017941 */ /* 0x000fea0003800000 */
.L_x_56898:
        /* <DEDUP_REMOVED lines=16> */
.L_x_56904:
[----:B------:R-:W-:Y:S05]  /*14690*/  BSYNC B2 ;  /* 0x0000000000027941 */ /* 0x000fea0003800000 */
.L_x_56903:
        /* <DEDUP_REMOVED lines=44> */
.L_x_56902:
[----:B------:R-:W-:Y:S05]  /*14960*/  BSYNC B1 ;  /* 0x0000000000017941 */ /* 0x000fea0003800000 */
.L_x_56901:
        /* <DEDUP_REMOVED lines=16> */
[----:B-1----:R-:W-:-:S05]  /*14a70*/  SEL R16, RZ, 0x1, P2 ;  /* 0x00000001ff107807 */ /* 0x002fca0001000000 */
[----:B------:R-:W-:Y:S02]  /*14a80*/  IMAD.IADD R209, R209, 0x1, R16 ;  /* 0x00000001d1d17824 */ /* 0x000fe400078e0210 */
[----:B------:R-:W-:-:S05]  /*14a90*/  IMAD.WIDE.U32 R16, R218, 0x4, R230 ;  /* 0x00000004da107825 */ /* 0x000fca00078e00e6 */
[----:B------:R0:W-:Y:S02]  /*14aa0*/  STG.E desc[UR4][R16.64], R209 ;  /* 0x000000d110007986 */ /* 0x0001e4000c101904 */
        /* <DEDUP_REMOVED lines=16> */
.L_x_56906:
[----:B------:R-:W-:-:S07]  /*14bb0*/  IMAD.MOV.U32 R222, RZ, RZ, R6 ;  /* 0x000000ffffde7224 */ /* 0x000fce00078e0006 */
.L_x_56907:
[----:B------:R-:W-:Y:S05]  /*14bc0*/  BSYNC B1 ;  /* 0x0000000000017941 */ /* 0x000fea0003800000 */
.L_x_56905:
        /* <DEDUP_REMOVED lines=16> */
.L_x_56911:
[----:B------:R-:W-:Y:S05]  /*14cd0*/  BSYNC B2 ;  /* 0x0000000000027941 */ /* 0x000fea0003800000 */
.L_x_56910:
        /* <DEDUP_REMOVED lines=44> */
.L_x_56909:
[----:B------:R-:W-:Y:S05]  /*14fa0*/  BSYNC B1 ;  /* 0x0000000000017941 */ /* 0x000fea0003800000 */
.L_x_56908:
        /* <DEDUP_REMOVED lines=20> */
.L_x_56913:
[----:B------:R-:W-:-:S07]  /*150f0*/  IMAD.MOV.U32 R208, RZ, RZ, R6 ;  /* 0x000000ffffd07224 */ /* 0x000fce00078e0006 */
.L_x_56914:
[----:B------:R-:W-:Y:S05]  /*15100*/  BSYNC B1 ;  /* 0x0000000000017941 */ /* 0x000fea0003800000 */
.L_x_56912:
        /* <DEDUP_REMOVED lines=16> */
.L_x_56918:
[----:B------:R-:W-:Y:S05]  /*15210*/  BSYNC B2 ;  /* 0x0000000000027941 */ /* 0x000fea0003800000 */
.L_x_56917:
[----:B------:R-:W-:Y:S01]  /*15220*/  LOP3.LUT R6, R0, UR7, R7, 0x96, !PT ;  /* 0x0000000700067c12 */ /* 0x000fe2000f8e9607 */
[----:B------:R-:W-:-:S04]  /*15230*/  IMAD.HI.U32 R2, R3, -0x326172a9, RZ ;  /* 0xcd9e8d5703027827 */ /* 0x000fc800078e00ff */
[----:B------:R-:W-:Y:S01]  /*15240*/  IMAD.WIDE.U32 R226, R6, -0x326172a9, RZ ;  /* 0xcd9e8d5706e27825 */ /* 0x000fe200078e00ff */
[----:B------:R-:W-:-:S03]  /*15250*/  LOP3.LUT R6, R2, UR6, R5, 0x96, !PT ;  /* 0x0000000602067c12 */ /* 0x000fc6000f8e9605 */
[----:B------:R-:W-:Y:S02]  /*15260*/  IMAD R2, R4, -0x2daee0ad, RZ ;  /* 0xd2511f5304027824 */ /* 0x000fe400078e02ff */
[----:B------:R-:W-:-:S04]  /*15270*/  IMAD.WIDE.U32 R210, R6, -0x2daee0ad, RZ ;  /* 0xd2511f5306d27825 */ /* 0x000fc800078e00ff */
[----:B------:R-:W-:Y:S01]  /*15280*/  IMAD R0, R3, -0x326172a9, RZ ;  /* 0xcd9e8d5703007824 */ /* 0x000fe200078e02ff */
        /* <DEDUP_REMOVED lines=37> */
.L_x_56916:
[----:B------:R-:W-:Y:S05]  /*154e0*/  BSYNC B1 ;  /* 0x0000000000017941 */ /* 0x000fea0003800000 */
.L_x_56915:
        /* <DEDUP_REMOVED lines=20> */
.L_x_56920:
[----:B------:R-:W-:-:S07]  /*15630*/  IMAD.MOV.U32 R222, RZ, RZ, R6 ;  /* 0x000000ffffde7224 */ /* 0x000fce00078e0006 */
.L_x_56921:
[----:B------:R-:W-:Y:S05]  /*15640*/  BSYNC B1 ;  /* 0x0000000000017941 */ /* 0x000fea0003800000 */
.L_x_56919:
        /* <DEDUP_REMOVED lines=16> */
.L_x_56925:
[----:B------:R-:W-:Y:S05]  /*15750*/  BSYNC B2 ;  /* 0x0000000000027941 */ /* 0x000fea0003800000 */
.L_x_56924:
        /* <DEDUP_REMOVED lines=44> */
.L_x_56923:
[----:B------:R-:W-:Y:S05]  /*15a20*/  BSYNC B1 ;  /* 0x0000000000017941 */ /* 0x000fea0003800000 */
.L_x_56922:
        /* <DEDUP_REMOVED lines=20> */
.L_x_56927:
[----:B------:R-:W-:-:S07]  /*15b70*/  IMAD.MOV.U32 R208, RZ, RZ, R6 ;  /* 0x000000ffffd07224 */ /* 0x000fce00078e0006 */
.L_x_56928:
[----:B------:R-:W-:Y:S05]  /*15b80*/  BSYNC B1 ;  /* 0x0000000000017941 */ /* 0x000fea0003800000 */
.L_x_56926:
        /* <DEDUP_REMOVED lines=16> */
.L_x_56932:
[----:B------:R-:W-:Y:S05]  /*15c90*/  BSYNC B2 ;  /* 0x0000000000027941 */ /* 0x000fea0003800000 */
.L_x_56931:
        /* <DEDUP_REMOVED lines=44> */
.L_x_56930:
[----:B------:R-:W-:Y:S05]  /*15f60*/  BSYNC B1 ;  /* 0x0000000000017941 */ /* 0x000fea0003800000 */
.L_x_56929:
[----:B------:R-:W-:Y:S01]  /*15f70*/  I2FP.F32.U32 R208, R208 ;  /* 0x000000d000d07245 */ /* 0x000fe20000201000 */
[----:B------:R-:W-:Y:S01]  /*15f80*/  FMUL.FTZ R19, R19, R221 ;  /* 0x000000dd13137220 */ /* 0x000fe20000410000 */
[----:B------:R-:W-:-:S03]  /*15f90*/  VIADD R224, R220, 0x1e0 ;  /* 0x000001e0dce07836 */ /* 0x000fc60000000000 */
[----:B------:R-:W-:Y:S01]  /*15fa0*/  FFMA.FTZ R208, R208, R242, 1.1641532182693481445e-10 ;  /* 0x2f000000d0d07423 */ /* 0x000fe200000100f2 */
[----:B------:R-:W-:-:S04]  /*15fb0*/  FMUL.FTZ R19, R19, R252 ;  /* 0x000000fc13137220 */ /* 0x000fc80000410000 */
[----:B------:R-:W-:Y:S01]  /*15fc0*/  FSETP.GTU.FTZ.AND P5, PT, R208, R243, PT ;  /* 0x000000f3d000720b */ /* 0x000fe20003fbc000 */
[----:B------:R-:W-:-:S03]  /*15fd0*/  IMAD.WIDE.U32 R208, R219, 0x10, R240 ;  /* 0x00000010dbd07825 */ /* 0x000fc600078e00f0 */
[----:B------:R-:W-:Y:S02]  /*15fe0*/  FSEL R19, R19, RZ, !P5 ;  /* 0x000000ff13137208 */ /* 0x000fe40006800000 */
[----:B------:R-:W-:-:S03]  /*15ff0*/  SEL R210, RZ, 0x1000000, P5 ;  /* 0x01000000ffd27807 */ /* 0x000fc60002800000 */
[----:B------:R-:W-:-:S04]  /*16000*/  FMUL.FTZ R19, R119, R19 ;  /* 0x0000001377137220 */ /* 0x000fc80000410000 */
[----:B------:R-:W-:-:S05]  /*16010*/  @P1 FADD.FTZ R19, R79, R19 ;  /* 0x000000134f131221 */ /* 0x000fca0000010000 */
[----:B------:R0:W-:Y:S02]  /*16020*/  STG.E.128 desc[UR4][R208.64], R16 ;  /* 0x00000010d0007986 */ /* 0x0001e4000c101d04 */
[----:B0-----:R-:W-:Y:S02]  /*16030*/  SEL R208, RZ, 0x10000, P4 ;  /* 0x00010000ffd07807 */ /* 0x001fe40002000000 */
[----:B------:R-:W-:-:S04]  /*16040*/  SEL R209, RZ, 0x100, P3 ;  /* 0x00000100ffd17807 */ /* 0x000fc80001800000 */
[----:B------:R-:W-:Y:S02]  /*16050*/  IADD3 R210, R209, R210, R208 ;  /* 0x000000d2d1d27210 */ /* 0x000fe40007ffe0d0 */
[----:B------:R-:W-:-:S04]  /*16060*/  SEL R208, RZ, 0x1, P2 ;  /* 0x00000001ffd07807 */ /* 0x000fc80001000000 */
[----:B------:R-:W-:Y:S01]  /*16070*/  IADD3 R210, R210, R208, RZ ;  /* 0x000000d0d2d27210 */ /* 0x000fe20007ffe0ff */
        /* <DEDUP_REMOVED lines=19> */
.L_x_56934:
[----:B------:R-:W-:-:S07]  /*161b0*/  MOV R222, R6 ;  /* 0x0000000600de7202 */ /* 0x000fce0000000f00 */
.L_x_56935:
[----:B------:R-:W-:Y:S05]  /*161c0*/  BSYNC B1 ;  /* 0x0000000000017941 */ /* 0x000fea0003800000 */
.L_x_56933:
        /* <DEDUP_REMOVED lines=16> */
.L_x_56939:
[----:B------:R-:W-:Y:S05]  /*162d0*/  BSYNC B2 ;  /* 0x0000000000027941 */ /* 0x000fea0003800000 */
.L_x_56938:
        /* <DEDUP_REMOVED lines=44> */
.L_x_56937:
[----:B------:R-:W-:Y:S05]  /*165a0*/  BSYNC B1 ;  /* 0x0000000000017941 */ /* 0x000fea0003800000 */
.L_x_56936:
        /* <DEDUP_REMOVED lines=20> */
.L_x_56941:
[----:B------:R-:W-:-:S07]  /*166f0*/  MOV R225, R6 ;  /* 0x0000000600e17202 */ /* 0x000fce0000000f00 */
.L_x_56942:
[----:B------:R-:W-:Y:S05]  /*16700*/  BSYNC B1 ;  /* 0x0000000000017941 */ /* 0x000fea0003800000 */
.L_x_56940:
        /* <DEDUP_REMOVED lines=16> */
.L_x_56946:
[----:B------:R-:W-:Y:S05]  /*16810*/  BSYNC B2 ;  /* 0x0000000000027941 */ /* 0x000fea0003800000 */
.L_x_56945:
        /* <DEDUP_REMOVED lines=44> */
.L_x_56944:
[----:B------:R-:W-:Y:S05]  /*16ae0*/  BSYNC B1 ;  /* 0x0000000000017941 */ /* 0x000fea0003800000 */
.L_x_56943:
        /* <DEDUP_REMOVED lines=20> */
.L_x_56948:
[----:B------:R-:W-:-:S07]  /*16c30*/  MOV R222, R6 ;  /* 0x0000000600de7202 */ /* 0x000fce0000000f00 */
.L_x_56949:
[----:B------:R-:W-:Y:S05]  /*16c40*/  BSYNC B1 ;  /* 0x0000000000017941 */ /* 0x000fea0003800000 */
.L_x_56947:
        /* <DEDUP_REMOVED lines=16> */
.L_x_56953:
[----:B------:R-:W-:Y:S05]  /*16d50*/  BSYNC B2 ;  /* 0x0000000000027941 */ /* 0x000fea0003800000 */
.L_x_56952:
        /* <DEDUP_REMOVED lines=44> */
.L_x_56951:
[----:B------:R-:W-:Y:S05]  /*17020*/  BSYNC B1 ;  /* 0x0000000000017941 */ /* 0x000fea0003800000 */
.L_x_56950:
        /* <DEDUP_REMOVED lines=20> */
.L_x_56955:
[----:B------:R-:W-:-:S07]  /*17170*/  MOV R228, R6 ;  /* 0x0000000600e47202 */ /* 0x000fce0000000f00 */
.L_x_56956:
[----:B------:R-:W-:Y:S05]  /*17180*/  BSYNC B1 ;  /* 0x0000000000017941 */ /* 0x000fea0003800000 */
.L_x_56954:
        /* <DEDUP_REMOVED lines=16> */
.L_x_56960:
[----:B------:R-:W-:Y:S05]  /*17290*/  BSYNC B2 ;  /* 0x0000000000027941 */ /* 0x000fea0003800000 */
.L_x_56959:
        /* <DEDUP_REMOVED lines=44> */
.L_x_56958:
[----:B------:R-:W-:Y:S05]  /*17560*/  BSYNC B1 ;  /* 0x0000000000017941 */ /* 0x000fea0003800000 */
.L_x_56957:
        /* <DEDUP_REMOVED lines=238> */
.L_x_56974:
[----:B------:R-:W2:Y:S01]  /*18450*/  LDL R243, [R1+0xbc] ;  /* 0x0000bc0001f37983 */ /* 0x000ea20000100800 */
[----:B------:R-:W3:Y:S03]  /*18460*/  @!P0 LDC.64 R222, c[0x0][0x250] ;  /* 0x00009400ffde8b82 */ /* 0x000ee60000000a00 */
[----:B------:R-:W4:Y:S04]  /*18470*/  LDL R242, [R1+0xb8] ;  /* 0x0000b80001f27983 */ /* 0x000f280000100800 */
[----:B------:R-:W5:Y:S04]  /*18480*/  LDL R241, [R1+0xb4] ;  /* 0x0000b40001f17983 */ /* 0x000f680000100800 */
[----:B------:R-:W5:Y:S04]  /*18490*/  LDL R240, [R1+0xb0] ;  /* 0x0000b00001f07983 */ /* 0x000f680000100800 */
[----:B------:R-:W5:Y:S04]  /*184a0*/  LDL R231, [R1+0x98] ;  /* 0x0000980001e77983 */ /* 0x000f680000100800 */
[----:B------:R-:W5:Y:S04]  /*184b0*/  LDL R230, [R1+0x94] ;  /* 0x0000940001e67983 */ /* 0x000f680000100800 */
[----:B------:R-:W5:Y:S01]  /*184c0*/  LDL R228, [R1+0x90] ;  /* 0x0000900001e47983 */ /* 0x000f620000100800 */
[----:B---3--:R-:W-:Y:S01]  /*184d0*/  @!P0 IMAD.WIDE R222, R9, 0x4, R222 ;  /* 0x0000000409de8825 */ /* 0x008fe200078e02de */
[----:B------:R-:W-:-:S03]  /*184e0*/  PLOP3.LUT P1, PT, PT, PT, UP1, 0x40, 0x0 ;  /* 0x000000000000781c */ /* 0x000fc60003f2e818 */
[----:B-1----:R-:W-:Y:S01]  /*184f0*/  FADD.FTZ R221, R226, R221 ;  /* 0x000000dde2dd7221 */ /* 0x002fe20000010000 */
[----:B------:R-:W3:Y:S04]  /*18500*/  LDL R252, [R1+0x9c] ;  /* 0x00009c0001fc7983 */ /* 0x000ee80000100800 */
[----:B------:R1:W-:Y:S01]  /*18510*/  @!P0 STG.E desc[UR4][R222.64], R227 ;  /* 0x000000e3de008986 */ /* 0x0003e2000c101904 */
[----:B------:R-:W-:-:S03]  /*18520*/  FFMA.FTZ R221, R221, R229, UR11 ;  /* 0x0000000bdddd7e23 */ /* 0x000fc600080100e5 */
[----:B------:R-:W3:Y:S01]  /*18530*/  LDL R229, [R1+0x54] ;  /* 0x0000540001e57983 */ /* 0x000ee20000100800 */
[----:B-1----:R-:W-:-:S05]  /*18540*/  FMUL.FTZ R222, R227, R227 ;  /* 0x000000e3e3de7220 */ /* 0x002fca0000410000 */
[----:B------:R-:W-:-:S05]  /*18550*/  FSEL R222, R222, RZ, !P1 ;  /* 0x000000ffdede7208 */ /* 0x000fca0004800000 */
[----:B------:R-:W-:Y:S02]  /*18560*/  FADD.FTZ R221, R221, R222 ;  /* 0x000000dedddd7221 */ /* 0x000fe40000010000 */
[----:B------:R-:W1:Y:S04]  /*18570*/  @!P0 LDC.64 R222, c[0x0][0x258] ;  /* 0x00009600ffde8b82 */ /* 0x000e680000000a00 */
[----:B------:R-:W0:Y:S01]  /*18580*/  MUFU.RSQ R221, R221 ;  /* 0x000000dd00dd7308 */ /* 0x000e220000001400 */
[----:B-1----:R-:W-:-:S05]  /*18590*/  @!P0 IMAD.WIDE R222, R9, 0x4, R222 ;  /* 0x0000000409de8825 */ /* 0x002fca00078e02de */
[----:B0-----:R0:W-:Y:S01]  /*185a0*/  @!P0 STG.E desc[UR4][R222.64], R221 ;  /* 0x000000ddde008986 */ /* 0x0011e2000c101904 */
[----:B------:R-:W-:-:S04]  /*185b0*/  PLOP3.LUT P0, PT, PT, PT, UP1, 0x40, 0x0 ;  /* 0x000000000000781c */ /* 0x000fc80003f0e818 */
[----:B------:R-:W-:Y:S02]  /*185c0*/  FSEL R226, R227, RZ, P0 ;  /* 0x000000ffe3e27208 */ /* 0x000fe40000000000 */
[----:B------:R-:W3:Y:S03]  /*185d0*/  LDL R227, [R1+0x3c] ;  /* 0x00003c0001e37983 */ /* 0x000ee60000100800 */
        /* <DEDUP_REMOVED lines=14> */
[----:B--2---:R-:W-:Y:S02]  /*186c0*/  FFMA.FTZ R75, R243, R75, R207 ;  /* 0x0000004bf34b7223 */ /* 0x004fe400000100cf */
[----:B------:R-:W2:Y:S01]  /*186d0*/  LDL R243, [R1+0x7c] ;  /* 0x00007c0001f37983 */ /* 0x000ea20000100800 */
[----:B----4-:R-:W-:-:S03]  /*186e0*/  FFMA.FTZ R74, R242, R74, R206 ;  /* 0x0000004af24a7223 */ /* 0x010fc600000100ce */
[----:B------:R-:W4:Y:S01]  /*186f0*/  LDL R242, [R1+0x78] ;  /* 0x0000780001f27983 */ /* 0x000f220000100800 */
[----:B-----5:R-:W-:-:S03]  /*18700*/  FFMA.FTZ R73, R241, R73, R205 ;  /* 0x00000049f1497223 */ /* 0x020fc600000100cd */
[----:B------:R-:W5:Y:S01]  /*18710*/  LDL R241, [R1+0x74] ;  /* 0x0000740001f17983 */ /* 0x000f620000100800 */
[----:B------:R-:W-:-:S03]  /*18720*/  FFMA.FTZ R72, R240, R72, R204 ;  /* 0x00000048f0487223 */ /* 0x000fc600000100cc */
[----:B------:R-:W5:Y:S01]  /*18730*/  LDL R240, [R1+0x70] ;  /* 0x0000700001f07983 */ /* 0x000f620000100800 */
[----:B------:R-:W-:-:S03]  /*18740*/  FFMA.FTZ R70, R231, R70, R202 ;  /* 0x00000046e7467223 */ /* 0x000fc600000100ca */
[----:B------:R-:W5:Y:S01]  /*18750*/  LDL R231, [R1+0x5c] ;  /* 0x00005c0001e77983 */ /* 0x000f620000100800 */
[----:B------:R-:W-:-:S03]  /*18760*/  FFMA.FTZ R69, R230, R69, R201 ;  /* 0x00000045e6457223 */ /* 0x000fc600000100c9 */
[----:B------:R-:W5:Y:S01]  /*18770*/  LDL R230, [R1+0x58] ;  /* 0x0000580001e67983 */ /* 0x000f620000100800 */
[----:B------:R-:W-:-:S03]  /*18780*/  FFMA.FTZ R68, R228, R68, R200 ;  /* 0x00000044e4447223 */ /* 0x000fc600000100c8 */
[----:B------:R-:W5:Y:S01]  /*18790*/  LDL R228, [R1+0x50] ;  /* 0x0000500001e47983 */ /* 0x000f620000100800 */
[----:B0-----:R-:W-:-:S04]  /*187a0*/  LEA R222, P0, R220, UR16, 0x4 ;  /* 0x00000010dcde7c11 */ /* 0x001fc8000f8020ff */
[----:B------:R-:W-:Y:S01]  /*187b0*/  LEA.HI.X R223, R220, UR17, RZ, 0x4, P0 ;  /* 0x00000011dcdf7c11 */ /* 0x000fe200080f24ff */
[--C-:B------:R-:W-:Y:S01]  /*187c0*/  FADD.FTZ R71, R71, -R226.reuse ;  /* 0x800000e247477221 */ /* 0x100fe20000010000 */
[--C-:B------:R-:W-:Y:S01]  /*187d0*/  FADD.FTZ R67, R67, -R226.reuse ;  /* 0x800000e243437221 */ /* 0x100fe20000010000 */
[--C-:B------:R-:W-:Y:S01]  /*187e0*/  FADD.FTZ R66, R66, -R226.reuse ;  /* 0x800000e242427221 */ /* 0x100fe20000010000 */
[--C-:B------:R-:W-:Y:S01]  /*187f0*/  FADD.FTZ R65, R65, -R226.reuse ;  /* 0x800000e241417221 */ /* 0x100fe20000010000 */
[----:B------:R0:W-:Y:S01]  /*18800*/  STG.E.128 desc[UR4][R222.64], R72 ;  /* 0x00000048de007986 */ /* 0x0001e2000c101d04 */
[--C-:B------:R-:W-:Y:S01]  /*18810*/  FADD.FTZ R64, R64, -R226.reuse ;  /* 0x800000e240407221 */ /* 0x100fe20000010000 */
[----:B------:R-:W-:Y:S02]  /*18820*/  FADD.FTZ R63, R63, -R226 ;  /* 0x800000e23f3f7221 */ /* 0x000fe40000010000 */
[----:B------:R-:W5:Y:S01]  /*18830*/  LDL R220, [R1+0x38] ;  /* 0x0000380001dc7983 */ /* 0x000f620000100800 */
[----:B0-----:R-:W0:Y:S01]  /*18840*/  LDC.64 R222, c[0x0][0x2b8] ;  /* 0x0000ae00ffde7b82 */ /* 0x001e220000000a00 */
[----:B------:R-:W-:-:S02]  /*18850*/  FMUL.FTZ R71, R221, R71 ;  /* 0x00000047dd477220 */ /* 0x000fc40000410000 */
[----:B------:R-:W5:Y:S01]  /*18860*/  LDL R75, [R1+0x34] ;  /* 0x00003400014b7983 */ /* 0x000f620000100800 */
[C---:B------:R-:W-:Y:S01]  /*18870*/  FMUL.FTZ R67, R221.reuse, R67 ;  /* 0x00000043dd437220 */ /* 0x040fe20000410000 */
[----:B---3--:R-:W-:Y:S02]  /*18880*/  FFMA.FTZ R71, R252, R71, R203 ;  /* 0x00000047fc477223 */ /* 0x008fe400000100cb */
[----:B------:R-:W3:Y:S01]  /*18890*/  LDL R74, [R1+0x30] ;  /* 0x00003000014a7983 */ /* 0x000ee20000100800 */
[C---:B------:R-:W-:Y:S01]  /*188a0*/  FMUL.FTZ R66, R221.reuse, R66 ;  /* 0x00000042dd427220 */ /* 0x040fe20000410000 */
[C---:B------:R-:W-:Y:S01]  /*188b0*/  FMUL.FTZ R65, R221.reuse, R65 ;  /* 0x00000041dd417220 */ /* 0x040fe20000410000 */
[----:B------:R-:W-:Y:S01]  /*188c0*/  FMUL.FTZ R64, R221, R64 ;  /* 0x00000040dd407220 */ /* 0x000fe20000410000 */
[--C-:B------:R-:W-:Y:S01]  /*188d0*/  FADD.FTZ R62, R62, -R226.reuse ;  /* 0x800000e23e3e7221 */ /* 0x100fe20000010000 */
[--C-:B------:R-:W-:Y:S01]  /*188e0*/  FADD.FTZ R61, R61, -R226.reuse ;  /* 0x800000e23d3d7221 */ /* 0x100fe20000010000 */
[----:B------:R-:W-:Y:S01]  /*188f0*/  FADD.FTZ R60, R60, -R226 ;  /* 0x800000e23c3c7221 */ /* 0x000fe20000010000 */
[C---:B------:R-:W-:Y:S01]  /*18900*/  FMUL.FTZ R63, R221.reuse, R63 ;  /* 0x0000003fdd3f7220 */ /* 0x040fe20000410000 */
[C---:B------:R-:W-:Y:S01]  /*18910*/  FMUL.FTZ R62, R221.reuse, R62 ;  /* 0x0000003edd3e7220 */ /* 0x040fe20000410000 */
[C---:B------:R-:W-:Y:S01]  /*18920*/  FMUL.FTZ R61, R221.reuse, R61 ;  /* 0x0000003ddd3d7220 */ /* 0x040fe20000410000 */
[----:B------:R-:W-:Y:S01]  /*18930*/  FMUL.FTZ R60, R221, R60 ;  /* 0x0000003cdd3c7220 */ /* 0x000fe20000410000 */
[----:B0-----:R-:W-:-:S05]  /*18940*/  IMAD.WIDE.U32 R72, R217, 0x10, R222 ;  /* 0x00000010d9487825 */ /* 0x001fca00078e00de */
[----:B------:R0:W-:Y:S01]  /*18950*/  STG.E.128 desc[UR4][R72.64], R68 ;  /* 0x0000004448007986 */ /* 0x0001e2000c101d04 */
[----:B------:R-:W-:Y:S01]  /*18960*/  FFMA.FTZ R61, R229, R61, R193 ;  /* 0x0000003de53d7223 */ /* 0x000fe200000100c1 */
[----:B0-----:R-:W-:-:S04]  /*18970*/  IMAD.WIDE.U32 R68, R216, 0x10, R222 ;  /* 0x00000010d8447825 */ /* 0x001fc800078e00de */
[----:B--2---:R-:W-:Y:S01]  /*18980*/  FFMA.FTZ R67, R243, R67, R199 ;  /* 0x00000043f3437223 */ /* 0x004fe200000100c7 */
[----:B----4-:R-:W-:Y:S01]  /*18990*/  FFMA.FTZ R66, R242, R66, R198 ;  /* 0x00000042f2427223 */ /* 0x010fe200000100c6 */
[----:B-----5:R-:W-:Y:S01]  /*189a0*/  FFMA.FTZ R65, R241, R65, R197 ;  /* 0x00000041f1417223 */ /* 0x020fe200000100c5 */
[----:B------:R-:W-:Y:S01]  /*189b0*/  FFMA.FTZ R64, R240, R64, R196 ;  /* 0x00000040f0407223 */ /* 0x000fe200000100c4 */
[----:B------:R-:W-:-:S04]  /*189c0*/  FFMA.FTZ R63, R231, R63, R195 ;  /* 0x0000003fe73f7223 */ /* 0x000fc800000100c3 */
[----:B------:R0:W-:Y:S01]  /*189d0*/  STG.E.128 desc[UR4][R68.64], R64 ;  /* 0x0000004044007986 */ /* 0x0001e2000c101d04 */
[----:B------:R-:W-:Y:S01]  /*189e0*/  FFMA.FTZ R62, R230, R62, R194 ;  /* 0x0000003ee63e7223 */ /* 0x000fe200000100c2 */
[----:B------:R-:W-:Y:S01]  /*189f0*/  FFMA.FTZ R60, R228, R60, R192 ;  /* 0x0000003ce43c7223 */ /* 0x000fe200000100c0 */
[----:B0-----:R-:W-:Y:S01]  /*18a00*/  IMAD.WIDE.U32 R64, R214, 0x10, R222 ;  /* 0x00000010d6407825 */ /* 0x001fe200078e00de */
[----:B------:R-:W2:Y:S04]  /*18a10*/  LDL R67, [R1+0x1c] ;  /* 0x00001c0001437983 */ /* 0x000ea80000100800 */
[----:B------:R0:W-:Y:S04]  /*18a20*/  STG.E.128 desc[UR4][R64.64], R60 ;  /* 0x0000003c40007986 */ /* 0x0001e8000c101d04 */
[----:B------:R-:W4:Y:S04]  /*18a30*/  LDL R66, [R1+0x18] ;  /* 0x0000180001427983 */ /* 0x000f280000100800 */
[----:B0-----:R-:W5:Y:S04]  /*18a40*/  LDL R65, [R1+0x14] ;  /* 0x0000140001417983 */ /* 0x001f680000100800 */
        /* <DEDUP_REMOVED lines=12> */
[----:B---3--:R-:W-:Y:S01]  /*18b10*/  FFMA.FTZ R56, R74, R56, R188 ;  /* 0x000000384a387223 */ /* 0x008fe200000100bc */
[----:B------:R-:W-:-:S04]  /*18b20*/  IMAD.WIDE.U32 R60, R213, 0x10, R222 ;  /* 0x00000010d53c7825 */ /* 0x000fc800078e00de */
        /* <DEDUP_REMOVED lines=38> */
[C---:B------:R-:W-:Y:S01]  /*18d90*/  FMUL.FTZ R49, R221.reuse, R46 ;  /* 0x0000002edd317220 */ /* 0x040fe20000410000 */
[C---:B------:R-:W-:Y:S01]  /*18da0*/  FMUL.FTZ R70, R221.reuse, R31 ;  /* 0x0000001fdd467220 */ /* 0x040fe20000410000 */
[----:B------:R-:W-:Y:S01]  /*18db0*/  FMUL.FTZ R45, R221, R26 ;  /* 0x0000001add2d7220 */ /* 0x000fe20000410000 */
[----:B------:R-:W-:Y:S01]  /*18dc0*/  FADD.FTZ R16, R17, -R226 ;  /* 0x800000e211107221 */ /* 0x000fe20000010000 */
[----:B------:R-:W-:-:S04]  /*18dd0*/  IMAD.WIDE.U32 R34, R10, 0x10, R222 ;  /* 0x000000100a227825 */ /* 0x000fc800078e00de */
[C---:B------:R-:W-:Y:S01]  /*18de0*/  FMUL.FTZ R31, R221.reuse, R28 ;  /* 0x0000001cdd1f7220 */ /* 0x040fe20000410000 */
[C---:B------:R-:W-:Y:S01]  /*18df0*/  FMUL.FTZ R46, R221.reuse, R27 ;  /* 0x0000001bdd2e7220 */ /* 0x040fe20000410000 */
[C---:B------:R-:W-:Y:S01]  /*18e00*/  FMUL.FTZ R26, R221.reuse, R29 ;  /* 0x0000001ddd1a7220 */ /* 0x040fe20000410000 */
        /* <DEDUP_REMOVED lines=33> */
[----:B------:R-:W-:-:S04]  /*19020*/  IMAD.WIDE.U32 R68, R13, 0x10, R222 ;  /* 0x000000100d447825 */ /* 0x000fc800078e00de */
[----:B------:R-:W-:Y:S01]  /*19030*/  FFMA.FTZ R13, R249, R210, R181 ;  /* 0x000000d2f90d7223 */ /* 0x000fe200000100b5 */
[----:B------:R-:W-:Y:S01]  /*19040*/  FFMA.FTZ R33, R113, R33, R173 ;  /* 0x0000002171217223 */ /* 0x000fe200000100ad */
[----:B------:R-:W-:-:S04]  /*19050*/  IMAD.WIDE.U32 R50, R212, 0x10, R222 ;  /* 0x00000010d4327825 */ /* 0x000fc800078e00de */
        /* <DEDUP_REMOVED lines=21> */
[----:B------:R-:W-:Y:S01]  /*191b0*/  FMUL.FTZ R44, R221, R44 ;  /* 0x0000002cdd2c7220 */ /* 0x000fe20000410000 */
[----:B------:R-:W-:-:S04]  /*191c0*/  IMAD.WIDE.U32 R56, R215, 0x10, R222 ;  /* 0x00000010d7387825 */ /* 0x000fc800078e00de */
[----:B------:R-:W-:-:S04]  /*191d0*/  IMAD.WIDE.U32 R58, R218, 0x10, R222 ;  /* 0x00000010da3a7825 */ /* 0x000fc800078e00de */
[----:B------:R-:W-:-:S04]  /*191e0*/  IMAD.WIDE.U32 R60, R219, 0x10, R222 ;  /* 0x00000010db3c7825 */ /* 0x000fc800078e00de */
[----:B--2---:R-:W-:Y:S01]  /*191f0*/  FFMA.FTZ R23, R67, R55, R187 ;  /* 0x0000003743177223 */ /* 0x004fe200000100bb */
[----:B----4-:R-:W-:Y:S01]  /*19200*/  FFMA.FTZ R22, R66, R54, R186 ;  /* 0x0000003642167223 */ /* 0x010fe200000100ba */
[----:B------:R-:W-:-:S04]  /*19210*/  IMAD.WIDE.U32 R54, R11, 0x10, R222 ;  /* 0x000000100b367825 */ /* 0x000fc800078e00de */
[----:B-----5:R-:W-:Y:S01]  /*19220*/  FFMA.FTZ R21, R65, R53, R185 ;  /* 0x0000003541157223 */ /* 0x020fe200000100b9 */
[----:B------:R-:W-:Y:S01]  /*19230*/  FFMA.FTZ R20, R64, R52, R184 ;  /* 0x0000003440147223 */ /* 0x000fe200000100b8 */
[----:B------:R-:W-:-:S04]  /*19240*/  IMAD.WIDE.U32 R64, R14, 0x10, R222 ;  /* 0x000000100e407825 */ /* 0x000fc800078e00de */
[----:B------:R-:W-:Y:S01]  /*19250*/  FFMA.FTZ R14, R250, R211, R182 ;  /* 0x000000d3fa0e7223 */ /* 0x000fe200000100b6 */
[----:B------:R-:W-:Y:S01]  /*19260*/  IMAD.WIDE.U32 R52, R12, 0x10, R222 ;  /* 0x000000100c347825 */ /* 0x000fe200078e00de */
[----:B------:R0:W-:Y:S03]  /*19270*/  STG.E.128 desc[UR4][R34.64], R20 ;  /* 0x0000001422007986 */ /* 0x0001e6000c101d04 */
[----:B------:R-:W-:-:S05]  /*19280*/  FFMA.FTZ R12, R248, R209, R180 ;  /* 0x000000d1f80c7223 */ /* 0x000fca00000100b4 */
[----:B------:R1:W-:Y:S01]  /*19290*/  STG.E.128 desc[UR4][R50.64], R12 ;  /* 0x0000000c32007986 */ /* 0x0003e2000c101d04 */
[----:B0-----:R-:W-:Y:S01]  /*192a0*/  FFMA.FTZ R23, R239, R208, R179 ;  /* 0x000000d0ef177223 */ /* 0x001fe200000100b3 */
[----:B------:R-:W-:Y:S01]  /*192b0*/  FFMA.FTZ R22, R238, R75, R178 ;  /* 0x0000004bee167223 */ /* 0x000fe200000100b2 */
[----:B------:R-:W-:Y:S01]  /*192c0*/  FFMA.FTZ R21, R237, R74, R177 ;  /* 0x0000004aed157223 */ /* 0x000fe200000100b1 */
[----:B------:R-:W-:Y:S01]  /*192d0*/  FFMA.FTZ R20, R236, R73, R176 ;  /* 0x00000049ec147223 */ /* 0x000fe200000100b0 */
[----:B------:R-:W-:Y:S01]  /*192e0*/  FFMA.FTZ R35, R115, R72, R175 ;  /* 0x0000004873237223 */ /* 0x000fe200000100af */
[----:B------:R-:W-:-:S03]  /*192f0*/  FFMA.FTZ R34, R114, R71, R174 ;  /* 0x0000004772227223 */ /* 0x000fc600000100ae */
[----:B------:R-:W-:Y:S04]  /*19300*/  STG.E.128 desc[UR4][R54.64], R20 ;  /* 0x0000001436007986 */ /* 0x000fe8000c101d04 */
[----:B------:R-:W-:Y:S04]  /*19310*/  STG.E.128 desc[UR4][R62.64], R32 ;  /* 0x000000203e007986 */ /* 0x000fe8000c101d04 */
[----:B------:R0:W-:Y:S01]  /*19320*/  STG.E.128 desc[UR4][R64.64], R36 ;  /* 0x0000002440007986 */ /* 0x0001e2000c101d04 */
[----:B-1----:R-:W-:Y:S01]  /*19330*/  FFMA.FTZ R15, R103, R70, R163 ;  /* 0x00000046670f7223 */ /* 0x002fe200000100a3 */
[----:B------:R-:W-:Y:S01]  /*19340*/  FFMA.FTZ R14, R102, R49, R162 ;  /* 0x00000031660e7223 */ /* 0x000fe200000100a2 */
[----:B------:R-:W-:Y:S01]  /*19350*/  FFMA.FTZ R13, R101, R48, R161 ;  /* 0x00000030650d7223 */ /* 0x000fe200000100a1 */
[----:B------:R-:W-:Y:S01]  /*19360*/  FFMA.FTZ R12, R100, R47, R160 ;  /* 0x0000002f640c7223 */ /* 0x000fe200000100a0 */
[----:B0-----:R-:W0:Y:S01]  /*19370*/  LDC.64 R36, c[0x0][0x210] ;  /* 0x00008400ff247b82 */ /* 0x001e220000000a00 */
        /* <DEDUP_REMOVED lines=27> */
.L_x_56512:
[----:B------:R-:W-:Y:S05]  /*19530*/  EXIT ;  /* 0x000000000000794d */ /* 0x000fea0003800000 */
.L_x_56961:
        /* <DEDUP_REMOVED lines=8> */
.L_x_56964:
[----:B------:R-:W-:Y:S05]  /*195c0*/  BSYNC B1 ;  /* 0x0000000000017941 */ /* 0x000fea0003800000 */
.L_x_56963:
        /* <DEDUP_REMOVED lines=9> */
.L_x_56965:
[----:B------:R-:W-:Y:S02]  /*19660*/  IMAD.MOV.U32 R223, RZ, RZ, 0x4 ;  /* 0x00000004ffdf7424 */ /* 0x000fe400078e00ff */
[----:B------:R-:W-:Y:S01]  /*19670*/  FADD.FTZ R226, R226, R221 ;  /* 0x000000dde2e27221 */ /* 0x000fe20000010000 */
[----:B------:R-:W-:-:S04]  /*19680*/  MOV R221, 0xffffffff ;  /* 0xffffffff00dd7802 */ /* 0x000fc80000000f00 */
[----:B------:R-:W-:-:S07]  /*19690*/  MOV R228, R226 ;  /* 0x000000e200e47202 */ /* 0x000fce0000000f00 */
[----:B------:R-:W-:Y:S05]  /*196a0*/  WARPSYNC.COLLECTIVE R221, `(.L_x_56966) ;  /* 0x00000000dd087348 */ /* 0x000fea0003c00000 */
[----:B------:R0:W1:Y:S02]  /*196b0*/  SHFL.BFLY P1, R221, R228, R223, R222 ;  /* 0x0c0000dfe4dd7389 */ /* 0x00006400000200de */
[----:B01----:R-:W-:Y:S01]  /*196c0*/  ENDCOLLECTIVE ;  /* 0x000000000000791b */ /* 0x003fe20003800000 */
.L_x_56966:
[----:B------:R-:W-:Y:S02]  /*196d0*/  IMAD.MOV.U32 R223, RZ, RZ, 0x8 ;  /* 0x00000008ffdf7424 */ /* 0x000fe400078e00ff */
[----:B------:R-:W-:Y:S01]  /*196e0*/  FADD.FTZ R226, R226, R221 ;  /* 0x000000dde2e27221 */ /* 0x000fe20000010000 */
[----:B------:R-:W-:-:S04]  /*196f0*/  MOV R221, 0xffffffff ;  /* 0xffffffff00dd7802 */ /* 0x000fc80000000f00 */
[----:B------:R-:W-:-:S07]  /*19700*/  MOV R228, R226 ;  /* 0x000000e200e47202 */ /* 0x000fce0000000f00 */
[----:B------:R-:W-:Y:S05]  /*19710*/  WARPSYNC.COLLECTIVE R221, `(.L_x_56967) ;  /* 0x00000000dd087348 */ /* 0x000fea0003c00000 */
[----:B------:R0:W1:Y:S02]  /*19720*/  SHFL.BFLY P1, R221, R228, R223, R222 ;  /* 0x0c0000dfe4dd7389 */ /* 0x00006400000200de */
[----:B01----:R-:W-:Y:S01]  /*19730*/  ENDCOLLECTIVE ;  /* 0x000000000000791b */ /* 0x003fe20003800000 */
.L_x_56967:
[----:B------:R-:W-:Y:S02]  /*19740*/  IMAD.MOV.U32 R223, RZ, RZ, 0x10 ;  /* 0x00000010ffdf7424 */ /* 0x000fe400078e00ff */
[----:B------:R-:W-:Y:S01]  /*19750*/  FADD.FTZ R226, R226, R221 ;  /* 0x000000dde2e27221 */ /* 0x000fe20000010000 */
[----:B------:R-:W-:-:S04]  /*19760*/  MOV R221, 0xffffffff ;  /* 0xffffffff00dd7802 */ /* 0x000fc80000000f00 */
[----:B------:R-:W-:-:S07]  /*19770*/  MOV R228, R226 ;  /* 0x000000e200e47202 */ /* 0x000fce0000000f00 */
[----:B------:R-:W-:Y:S05]  /*19780*/  WARPSYNC.COLLECTIVE R221, `(.L_x_56968) ;  /* 0x00000000dd087348 */ /* 0x000fea0003c00000 */
[----:B------:R0:W1:Y:S02]  /*19790*/  SHFL.BFLY P1, R221, R228, R223, R222 ;  /* 0x0c0000dfe4dd7389 */ /* 0x00006400000200de */
[----:B01----:R-:W-:Y:S01]  /*197a0*/  ENDCOLLECTIVE ;  /* 0x000000000000791b */ /* 0x003fe20003800000 */
.L_x_56968:
[----:B------:R-:W-:Y:S02]  /*197b0*/  IMAD.MOV.U32 R223, RZ, RZ, 0x1 ;  /* 0x00000001ffdf7424 */ /* 0x000fe400078e00ff */
        /* <DEDUP_REMOVED lines=130> */
[----:B------:R-:W-:Y:S01]  /*19fe0*/  HFMA2.MMA R222, -RZ, RZ, 0, 1.847743988037109375e-06 ;  /* 0x0000001fffde7435 */ /* 0x000fe200000001ff */
[----:B------:R-:W-:-:S03]  /*19ff0*/  MOV R221, 0xffffffff ;  /* 0xffffffff00dd7802 */ /* 0x000fc60000000f00 */
[----:B------:R-:W-:-:S07]  /*1a000*/  MOV R228, R226 ;  /* 0x000000e200e47202 */ /* 0x000fce0000000f00 */
[----:B------:R-:W-:Y:S05]  /*1a010*/  WARPSYNC.COLLECTIVE R221, `(.L_x_56969) ;  /* 0x00000000dd087348 */ /* 0x000fea0003c00000 */
[----:B------:R0:W1:Y:S02]  /*1a020*/  SHFL.BFLY P1, R221, R228, R223, R222 ;  /* 0x0c0000dfe4dd7389 */ /* 0x00006400000200de */
[----:B01----:R-:W-:Y:S01]  /*1a030*/  ENDCOLLECTIVE ;  /* 0x000000000000791b */ /* 0x003fe20003800000 */
.L_x_56969:
[----:B------:R-:W-:Y:S01]  /*1a040*/  HFMA2.MMA R223, -RZ, RZ, 0, 1.1920928955078125e-07 ;  /* 0x00000002ffdf7435 */ /* 0x000fe200000001ff */
[----:B------:R-:W-:Y:S01]  /*1a050*/  FADD.FTZ R226, R226, R221 ;  /* 0x000000dde2e27221 */ /* 0x000fe20000010000 */
[----:B------:R-:W-:-:S03]  /*1a060*/  MOV R221, 0xffffffff ;  /* 0xffffffff00dd7802 */ /* 0x000fc60000000f00 */
[----:B------:R-:W-:-:S07]  /*1a070*/  IMAD.MOV.U32 R228, RZ, RZ, R226 ;  /* 0x000000ffffe47224 */ /* 0x000fce00078e00e2 */
[----:B------:R-:W-:Y:S05]  /*1a080*/  WARPSYNC.COLLECTIVE R221, `(.L_x_56970) ;  /* 0x00000000dd087348 */ /* 0x000fea0003c00000 */
[----:B------:R0:W1:Y:S02]  /*1a090*/  SHFL.BFLY P1, R221, R228, R223, R222 ;  /* 0x0c0000dfe4dd7389 */ /* 0x00006400000200de */
[----:B01----:R-:W-:Y:S01]  /*1a0a0*/  ENDCOLLECTIVE ;  /* 0x000000000000791b */ /* 0x003fe20003800000 */
.L_x_56970:
[----:B------:R-:W-:Y:S01]  /*1a0b0*/  HFMA2.MMA R223, -RZ, RZ, 0, 2.384185791015625e-07 ;  /* 0x00000004ffdf7435 */ /* 0x000fe200000001ff */
[----:B------:R-:W-:Y:S01]  /*1a0c0*/  FADD.FTZ R226, R226, R221 ;  /* 0x000000dde2e27221 */ /* 0x000fe20000010000 */
[----:B------:R-:W-:-:S03]  /*1a0d0*/  MOV R221, 0xffffffff ;  /* 0xffffffff00dd7802 */ /* 0x000fc60000000f00 */
[----:B------:R-:W-:-:S07]  /*1a0e0*/  IMAD.MOV.U32 R228, RZ, RZ, R226 ;  /* 0x000000ffffe47224 */ /* 0x000fce00078e00e2 */
[----:B------:R-:W-:Y:S05]  /*1a0f0*/  WARPSYNC.COLLECTIVE R221, `(.L_x_56971) ;  /* 0x00000000dd087348 */ /* 0x000fea0003c00000 */
[----:B------:R0:W1:Y:S02]  /*1a100*/  SHFL.BFLY P1, R221, R228, R223, R222 ;  /* 0x0c0000dfe4dd7389 */ /* 0x00006400000200de */
[----:B01----:R-:W-:Y:S01]  /*1a110*/  ENDCOLLECTIVE ;  /* 0x000000000000791b */ /* 0x003fe20003800000 */
.L_x_56971:
[----:B------:R-:W-:Y:S01]  /*1a120*/  HFMA2.MMA R223, -RZ, RZ, 0, 4.76837158203125e-07 ;  /* 0x00000008ffdf7435 */ /* 0x000fe200000001ff */
[----:B------:R-:W-:Y:S01]  /*1a130*/  FADD.FTZ R226, R226, R221 ;  /* 0x000000dde2e27221 */ /* 0x000fe20000010000 */
[----:B------:R-:W-:-:S03]  /*1a140*/  MOV R221, 0xffffffff ;  /* 0xffffffff00dd7802 */ /* 0x000fc60000000f00 */
[----:B------:R-:W-:-:S07]  /*1a150*/  IMAD.MOV.U32 R228, RZ, RZ, R226 ;  /* 0x000000ffffe47224 */ /* 0x000fce00078e00e2 */
[----:B------:R-:W-:Y:S05]  /*1a160*/  WARPSYNC.COLLECTIVE R221, `(.L_x_56972) ;  /* 0x00000000dd087348 */ /* 0x000fea0003c00000 */
[----:B------:R0:W1:Y:S02]  /*1a170*/  SHFL.BFLY P1, R221, R228, R223, R222 ;  /* 0x0c0000dfe4dd7389 */ /* 0x00006400000200de */
[----:B01----:R-:W-:Y:S01]  /*1a180*/  ENDCOLLECTIVE ;  /* 0x000000000000791b */ /* 0x003fe20003800000 */
.L_x_56972:
[----:B------:R-:W-:Y:S01]  /*1a190*/  HFMA2.MMA R223, -RZ, RZ, 0, 9.5367431640625e-07 ;  /* 0x00000010ffdf7435 */ /* 0x000fe200000001ff */
[----:B------:R-:W-:Y:S01]  /*1a1a0*/  FADD.FTZ R226, R226, R221 ;  /* 0x000000dde2e27221 */ /* 0x000fe20000010000 */
[----:B------:R-:W-:-:S03]  /*1a1b0*/  MOV R221, 0xffffffff ;  /* 0xffffffff00dd7802 */ /* 0x000fc60000000f00 */
[----:B------:R-:W-:-:S07]  /*1a1c0*/  IMAD.MOV.U32 R228, RZ, RZ, R226 ;  /* 0x000000ffffe47224 */ /* 0x000fce00078e00e2 */
[----:B------:R-:W-:Y:S05]  /*1a1d0*/  WARPSYNC.COLLECTIVE R221, `(.L_x_56973) ;  /* 0x00000000dd087348 */ /* 0x000fea0003c00000 */
[----:B------:R0:W1:Y:S02]  /*1a1e0*/  SHFL.BFLY P1, R221, R228, R223, R222 ;  /* 0x0c0000dfe4dd7389 */ /* 0x00006400000200de */
[----:B01----:R-:W-:Y:S01]  /*1a1f0*/  ENDCOLLECTIVE ;  /* 0x000000000000791b */ /* 0x003fe20003800000 */
.L_x_56973:
[----:B------:R-:W-:Y:S05]  /*1a200*/  BRA `(.L_x_56974) ;  /* 0xffffffe000907947 */ /* 0x000fea000383ffff */
.L_x_56975:
        /* <DEDUP_REMOVED lines=15> */
.L_x_58477:


//--------------------- .text._ZN10layer_norm13ln_fwd_kernelINS_13Kernel_traitsIfffffjLj2048ELj1ELj4ELj1ELj16ENS_18Kernel_traits_baseILj2048EfffffjLj128EEEEELb1ELb1ELb1ELb0EEEvNS_9FwdParamsE --------------------------
	.section	.text._ZN10layer_norm13ln_fwd_kernelINS_13Kernel_traitsIfffffjLj2048ELj1ELj4ELj1ELj16ENS_18Kernel_traits_baseILj2048EfffffjLj128EEEEELb1ELb1ELb1ELb0EEEvNS_9FwdParamsE,"ax",@progbits
	.align	128
        .global         _ZN10layer_norm13ln_fwd_kernelINS_13Kernel_traitsIfffffjLj2048ELj1ELj4ELj1ELj16ENS_18Kernel_traits_baseILj2048EfffffjLj128EEEEELb1ELb1ELb1ELb0EEEvNS_9FwdParamsE
        .type           _ZN10layer_norm13ln_fwd_kernelINS_13Kernel_traitsIfffffjLj2048ELj1ELj4ELj1ELj16ENS_18Kernel_traits_baseILj2048EfffffjLj128EEEEELb1ELb1ELb1ELb0EEEvNS_9FwdParamsE,@function
        .size           _ZN10layer_norm13ln_fwd_kernelINS_13Kernel_traitsIfffffjLj2048ELj1ELj4ELj1ELj16ENS_18Kernel_traits_baseILj2048EfffffjLj128EEEEELb1ELb1ELb1ELb0EEEvNS_9FwdParamsE,(.L_x_58478 - _ZN10layer_norm13ln_fwd_kernelINS_13Kernel_traitsIfffffjLj2048ELj1ELj4ELj1ELj16ENS_18Kernel_traits_baseILj2048EfffffjLj128EEEEELb1ELb1ELb1ELb0EEEvNS_9FwdParamsE)
        .other          _ZN10layer_norm13ln_fwd_kernelINS_13Kernel_traitsIfffffjLj2048ELj1ELj4ELj1ELj16ENS_18Kernel_traits_baseILj2048EfffffjLj128EEEEELb1ELb1ELb1ELb0EEEvNS_9FwdParamsE,@"STO_CUDA_ENTRY STV_DEFAULT"
_ZN10layer_norm13ln_fwd_kernelINS_13Kernel_traitsIfffffjLj2048ELj1ELj4ELj1ELj16ENS_18Kernel_traits_baseILj2048EfffffjLj128EEEEELb1ELb1ELb1ELb0EEEvNS_9FwdParamsE:
.text._ZN10layer_norm13ln_fwd_kernelINS_13Kernel_traitsIfffffjLj2048ELj1ELj4ELj1ELj16ENS_18Kernel_traits_baseILj2048EfffffjLj128EEEEELb1ELb1ELb1ELb0EEEvNS_9FwdParamsE:
        /* <DEDUP_REMOVED lines=20> */
[----:B0-----:R-:W-:Y:S02]  /*0140*/  LOP3.LUT R234, R40, 0x1f, RZ, 0xc0, !PT ;  /* 0x0000001f28ea7812 */ /* 0x001fe400078ec0ff */
[----:B--2---:R-:W-:Y:S02]  /*0150*/  @P0 R2UR UR4, R2 ;  /* 0x00000000020402ca */ /* 0x004fe400000e0000 */
[----:B------:R-:W-:-:S11]  /*0160*/  @P0 R2UR UR5, R3 ;  /* 0x00000000030502ca */ /* 0x000fd600000e0000 */
[----:B------:R-:W-:Y:S02]  /*0170*/  UIADD3 UR9, UR4, -0x61c88647, URZ ;  /* 0x9e3779b904097890 */ /* 0x000fe4000fffe03f */
[----:B------:R-:W-:Y:S02]  /*0180*/  UIADD3 UR10, UR4, 0x3c6ef372, URZ ;  /* 0x3c6ef372040a7890 */ /* 0x000fe4000fffe03f */
[----:B------:R-:W-:Y:S02]  /*0190*/  UIADD3 UR11, UR5, 0x76cf5d0a, URZ ;  /* 0x76cf5d0a050b7890 */ /* 0x000fe4000fffe03f */
[----:B------:R-:W-:Y:S02]  /*01a0*/  UIADD3 UR12, UR5, 0x32370b8f, URZ ;  /* 0x32370b8f050c7890 */ /* 0x000fe4000fffe03f */
[----:B------:R-:W-:Y:S01]  /*01b0*/  UIADD3 UR13, UR4, -0x255992d5, URZ ;  /* 0xdaa66d2b040d7890 */ /* 0x000fe2000fffe03f */
[----:B---3--:R-:W-:Y:S01]  /*01c0*/  @P0 IADD3 R8, P1, R6, R5, RZ ;  /* 0x0000000506080210 */ /* 0x008fe20007f3e0ff */
[----:B-1----:R-:W-:Y:S01]  /*01d0*/  IMAD R5, R45, UR8, R40 ;  /* 0x000000082d057c24 */ /* 0x002fe2000f8e0228 */
[----:B------:R-:W-:-:S02]  /*01e0*/  UIADD3 UR8, UR5, -0x4498517b, URZ ;  /* 0xbb67ae8505087890 */ /* 0x000fc4000fffe03f */
[----:B------:R-:W-:Y:S01]  /*01f0*/  @P0 IADD3.X R9, RZ, R7, RZ, P1, !PT ;  /* 0x00000007ff090210 */ /* 0x000fe20000ffe4ff */
[----:B------:R-:W-:Y:S01]  /*0200*/  IMAD.WIDE.U32 R10, R5, -0x326172a9, RZ ;  /* 0xcd9e8d57050a7825 */ /* 0x000fe200078e00ff */
[----:B------:R-:W-:Y:S02]  /*0210*/  UIADD3 UR14, UR4, 0x78dde6e4, URZ ;  /* 0x78dde6e4040e7890 */ /* 0x000fe4000fffe03f */
[--C-:B------:R-:W-:Y:S01]  /*0220*/  SHF.R.U32.HI R4, RZ, 0x2, R9.reuse ;  /* 0x00000002ff047819 */ /* 0x100fe20000011609 */
[----:B------:R-:W-:Y:S01]  /*0230*/  UIADD3 UR15, UR5, -0x126145ec, URZ ;  /* 0xed9eba14050f7890 */ /* 0x000fe2000fffe03f */
[----:B------:R-:W-:Y:S01]  /*0240*/  SHF.R.U64 R3, R8, 0x2, R9 ;  /* 0x0000000208037819 */ /* 0x000fe20000001209 */
[----:B------:R-:W-:Y:S01]  /*0250*/  UIADD3 UR17, UR5, -0x56f99767, URZ ;  /* 0xa906689905117890 */ /* 0x000fe2000fffe03f */
[----:B------:R-:W-:Y:S01]  /*0260*/  LOP3.LUT R12, R11, UR4, R4, 0x96, !PT ;  /* 0x000000040b0c7c12 */ /* 0x000fe2000f8e9604 */
[----:B------:R-:W0:Y:S01]  /*0270*/  LDC R9, c[0x0][0x218] ;  /* 0x00008600ff097b82 */ /* 0x000e220000000800 */
[----:B------:R-:W-:Y:S01]  /*0280*/  UIADD3 UR16, UR4, 0x1715609d, URZ ;  /* 0x1715609d04107890 */ /* 0x000fe2000fffe03f */
[----:B------:R-:W-:Y:S01]  /*0290*/  IMAD.WIDE.U32 R6, R3, -0x2daee0ad, RZ ;  /* 0xd2511f5303067825 */ /* 0x000fe200078e00ff */
[----:B------:R-:W-:-:S02]  /*02a0*/  UIADD3 UR18, UR4, -0x4ab325aa, URZ ;  /* 0xb54cda5604127890 */ /* 0x000fc4000fffe03f */
[----:B------:R-:W-:Y:S01]  /*02b0*/  UIADD3 UR19, UR5, 0x646e171e, URZ ;  /* 0x646e171e05137890 */ /* 0x000fe2000fffe03f */
        /* <DEDUP_REMOVED lines=28> */
[----:B------:R-:W-:Y:S01]  /*0480*/  LOP3.LUT R18, R15, UR17, R12, 0x96, !PT ;  /* 0x000000110f127c12 */ /* 0x000fe2000f8e960c */
[----:B------:R-:W-:Y:S01]  /*0490*/  IMAD.WIDE.U32 R10, R10, -0x326172a9, RZ ;  /* 0xcd9e8d570a0a7825 */ /* 0x000fe200078e00ff */
[C---:B------:R-:W-:Y:S02]  /*04a0*/  ISETP.GE.U32.AND P6, PT, R2.reuse, 0x40, PT ;  /* 0x000000400200780c */ /* 0x040fe40003fc6070 */
[----:B------:R-:W-:Y:S01]  /*04b0*/  ISETP.GE.U32.AND P5, PT, R2, 0x60, PT ;  /* 0x000000600200780c */ /* 0x000fe20003fa6070 */
[----:B------:R-:W-:Y:S01]  /*04c0*/  IMAD.WIDE.U32 R18, R18, -0x326172a9, RZ ;  /* 0xcd9e8d5712127825 */ /* 0x000fe200078e00ff */
[----:B------:R-:W-:-:S02]  /*04d0*/  ISETP.GE.U32.AND P4, PT, R2, 0x80, PT ;  /* 0x000000800200780c */ /* 0x000fc40003f86070 */
[C---:B------:R-:W-:Y:S02]  /*04e0*/  LOP3.LUT P1, RZ, R2.reuse, 0xffffffe0, RZ, 0xc0, !PT ;  /* 0xffffffe002ff7812 */ /* 0x040fe4000782c0ff */
        /* <DEDUP_REMOVED lines=31> */
.L_x_56977:
[----:B------:R-:W-:Y:S05]  /*06e0*/  BSYNC B0 ;  /* 0x0000000000007941 */ /* 0x000fea0003800000 */
.L_x_56976:
[----:B------:R-:W-:Y:S04]  /*06f0*/  BSSY B0, `(.L_x_56978) ;  /* 0x0000014000007945 */ /* 0x000fe80003800000 */
[----:B------:R-:W-:Y:S05]  /*0700*/  @!P6 BRA `(.L_x_56979) ;  /* 0x000000000048e947 */ /* 0x000fea0003800000 */
[----:B------:R-:W-:Y:S01]  /*0710*/  ULDC.64 UR26, c[0x0][0x2c8] ;  /* 0x0000b200001a7ab9 */ /* 0x000fe20000000a00 */
[----:B------:R-:W-:Y:S01]  /*0720*/  ULDC.64 UR28, c[0x0][0x278] ;  /* 0x00009e00001c7ab9 */ /* 0x000fe20000000a00 */
[----:B------:R-:W-:Y:S01]  /*0730*/  ISETP.NE.U32.AND P0, PT, RZ, UR26, PT ;  /* 0x0000001aff007c0c */ /* 0x000fe2000bf05070 */
[----:B------:R-:W1:Y:S01]  /*0740*/  LDC.64 R16, c[0x0][0x260] ;  /* 0x00009800ff107b82 */ /* 0x000e620000000a00 */
[----:B0-----:R-:W-:Y:S02]  /*0750*/  CS2R R26, SRZ ;  /* 0x00000000001a7805 */ /* 0x001fe4000001ff00 */
[----:B------:R-:W-:Y:S02]  /*0760*/  CS2R R24, SRZ ;  /* 0x0000000000187805 */ /* 0x000fe4000001ff00 */
[----:B------:R-:W-:-:S13]  /*0770*/  ISETP.NE.AND.EX P0, PT, RZ, UR27, PT, P0 ;  /* 0x0000001bff007c0c */ /* 0x000fda000bf05300 */
[----:B------:R-:W-:-:S04]  /*0780*/  @P0 LEA R10, P2, R7, UR26, 0x4 ;  /* 0x0000001a070a0c11 */ /* 0x000fc8000f8420ff */
[C---:B------:R-:W-:Y:S02]  /*0790*/  @P0 LEA.HI.X R11, R7.reuse, UR27, RZ, 0x4, P2 ;  /* 0x0000001b070b0c11 */ /* 0x040fe400090f24ff */
[C---:B------:R-:W-:Y:S01]  /*07a0*/  LEA R12, P2, R7.reuse, UR28, 0x4 ;  /* 0x0000001c070c7c11 */ /* 0x040fe2000f8420ff */
[C---:B-1----:R-:W-:Y:S02]  /*07b0*/  IMAD.WIDE.U32 R16, R7.reuse, 0x10, R16 ;  /* 0x0000001007107825 */ /* 0x042fe400078e0010 */
[----:B------:R1:W5:Y:S01]  /*07c0*/  @P0 LDG.E.128 R24, desc[UR6][R10.64] ;  /* 0x000000060a180981 */ /* 0x000362000c1e1d00 */
[----:B------:R-:W-:-:S03]  /*07d0*/  LEA.HI.X R13, R7, UR29, RZ, 0x4, P2 ;  /* 0x0000001d070d7c11 */ /* 0x000fc600090f24ff */
[----:B------:R1:W5:Y:S04]  /*07e0*/  LDG.E.128 R212, desc[UR6][R16.64] ;  /* 0x0000000610d47981 */ /* 0x000368000c1e1d00 */
[----:B------:R-:W2:Y:S01]  /*07f0*/  LDG.E.128 R28, desc[UR6][R12.64] ;  /* 0x000000060c1c7981 */ /* 0x000ea2000c1e1d00 */
[----:B------:R-:W-:-:S03]  /*0800*/  VIADD R7, R7, 0x20 ;  /* 0x0000002007077836 */ /* 0x000fc60000000000 */
[----:B--2---:R1:W-:Y:S04]  /*0810*/  STL.64 [R1+0x70], R28 ;  /* 0x0000701c01007387 */ /* 0x0043e80000100a00 */
[----:B------:R1:W-:Y:S02]  /*0820*/  STL.64 [R1+0x78], R30 ;  /* 0x0000781e01007387 */ /* 0x0003e40000100a00 */
.L_x_56979:
[----:B------:R-:W-:Y:S05]  /*0830*/  BSYNC B0 ;  /* 0x0000000000007941 */ /* 0x000fea0003800000 */
.L_x_56978:
[----:B------:R-:W-:Y:S04]  /*0840*/  BSSY B0, `(.L_x_56980) ;  /* 0x0000014000007945 */ /* 0x000fe80003800000 */
[----:B------:R-:W-:Y:S05]  /*0850*/  @!P5 BRA `(.L_x_56981) ;  /* 0x000000000048d947 */ /* 0x000fea0003800000 */
[----:B------:R-:W-:Y:S01]  /*0860*/  ULDC.64 UR26, c[0x0][0x2c8] ;  /* 0x0000b200001a7ab9 */ /* 0x000fe20000000a00 */
[----:B------:R-:W-:Y:S01]  /*0870*/  ULDC.64 UR28, c[0x0][0x278] ;  /* 0x00009e00001c7ab9 */ /* 0x000fe20000000a00 */
[----:B------:R-:W-:Y:S01]  /*0880*/  ISETP.NE.U32.AND P0, PT, RZ, UR26, PT ;  /* 0x0000001aff007c0c */ /* 0x000fe2000bf05070 */
[----:B-1----:R-:W1:Y:S01]  /*0890*/  LDC.64 R16, c[0x0][0x260] ;  /* 0x00009800ff107b82 */ /* 0x002e620000000a00 */
        /* <DEDUP_REMOVED lines=10> */
[----:B------:R-:W3:Y:S01]  /*0940*/  LDG.E.128 R32, desc[UR6][R12.64] ;  /* 0x000000060c207981 */ /* 0x000ee2000c1e1d00 */
[----:B------:R-:W-:-:S03]  /*0950*/  IADD3 R7, R7, 0x20, RZ ;  /* 0x0000002007077810 */ /* 0x000fc60007ffe0ff */
[----:B---3--:R2:W-:Y:S04]  /*0960*/  STL.64 [R1+0x60], R32 ;  /* 0x0000602001007387 */ /* 0x0085e80000100a00 */
[----:B------:R2:W-:Y:S02]  /*0970*/  STL.64 [R1+0x68], R34 ;  /* 0x0000682201007387 */ /* 0x0005e40000100a00 */
.L_x_56981:
[----:B------:R-:W-:Y:S05]  /*0980*/  BSYNC B0 ;  /* 0x0000000000007941 */ /* 0x000fea0003800000 */
.L_x_56980:
[----:B------:R-:W-:Y:S04]  /*0990*/  BSSY B0, `(.L_x_56982) ;  /* 0x0000014000007945 */ /* 0x000fe80003800000 */
[----:B------:R-:W-:Y:S05]  /*09a0*/  @!P4 BRA `(.L_x_56983) ;  /* 0x000000000048c947 */ /* 0x000fea0003800000 */
[----:B------:R-:W-:Y:S01]  /*09b0*/  ULDC.64 UR26, c[0x0][0x2c8] ;  /* 0x0000b200001a7ab9 */ /* 0x000fe20000000a00 */
[----:B------:R-:W-:Y:S01]  /*09c0*/  ULDC.64 UR28, c[0x0][0x278] ;  /* 0x00009e00001c7ab9 */ /* 0x000fe20000000a00 */
[----:B------:R-:W-:Y:S01]  /*09d0*/  ISETP.NE.U32.AND P0, PT, RZ, UR26, PT ;  /* 0x0000001aff007c0c */ /* 0x000fe2000bf05070 */
[----:B-12---:R-:W1:Y:S01]  /*09e0*/  LDC.64 R16, c[0x0][0x260] ;  /* 0x00009800ff107b82 */ /* 0x006e620000000a00 */
[----:B------:R-:W-:Y:S02]  /*09f0*/  CS2R R34, SRZ ;  /* 0x0000000000227805 */ /* 0x000fe4000001ff00 */
[----:B------:R-:W-:Y:S02]  /*0a00*/  CS2R R32, SRZ ;  /* 0x0000000000207805 */ /* 0x000fe4000001ff00 */
[----:B------:R-:W-:-:S13]  /*0a10*/  ISETP.NE.AND.EX P0, PT, RZ, UR27, PT, P0 ;  /* 0x0000001bff007c0c */ /* 0x000fda000bf05300 */
[----:B------:R-:W-:-:S04]  /*0a20*/  @P0 LEA R10, P2, R7, UR26, 0x4 ;  /* 0x0000001a070a0c11 */ /* 0x000fc8000f8420ff */
[C---:B------:R-:W-:Y:S02]  /*0a30*/  @P0 LEA.HI.X R11, R7.reuse, UR27, RZ, 0x4, P2 ;  /* 0x0000001b070b0c11 */ /* 0x040fe400090f24ff */
[C---:B0-----:R-:W-:Y:S01]  /*0a40*/  LEA R12, P2, R7.reuse, UR28, 0x4 ;  /* 0x0000001c070c7c11 */ /* 0x041fe2000f8420ff */
        /* <DEDUP_REMOVED lines=8> */
.L_x_56983:
[----:B------:R-:W-:Y:S05]  /*0ad0*/  BSYNC B0 ;  /* 0x0000000000007941 */ /* 0x000fea0003800000 */
.L_x_56982:
[----:B------:R-:W-:Y:S04]  /*0ae0*/  BSSY B0, `(.L_x_56984) ;  /* 0x0000014000007945 */ /* 0x000fe80003800000 */
[----:B------:R-:W-:Y:S05]  /*0af0*/  @!P3 BRA `(.L_x_56985) ;  /* 0x000000000048b947 */ /* 0x000fea0003800000 */
[----:B------:R-:W-:Y:S01]  /*0b00*/  ULDC.64 UR26, c[0x0][0x2c8] ;  /* 0x0000b200001a7ab9 */ /* 0x000fe20000000a00 */
[----:B------:R-:W-:Y:S01]  /*0b10*/  ULDC.64 UR28, c[0x0][0x278] ;  /* 0x00009e00001c7ab9 */ /* 0x000fe20000000a00 */
[----:B------:R-:W-:Y:S01]  /*0b20*/  ISETP.NE.U32.AND P0, PT, RZ, UR26, PT ;  /* 0x0000001aff007c0c */ /* 0x000fe2000bf05070 */
[----:B-123--:R-:W1:Y:S01]  /*0b30*/  LDC.64 R16, c[0x0][0x260] ;  /* 0x00009800ff107b82 */ /* 0x00ee620000000a00 */
        /* <DEDUP_REMOVED lines=14> */
.L_x_56985:
[----:B------:R-:W-:Y:S05]  /*0c20*/  BSYNC B0 ;  /* 0x0000000000007941 */ /* 0x000fea0003800000 */
.L_x_56984:
[----:B------:R-:W-:Y:S01]  /*0c30*/  ISETP.GE.U32.AND P0, PT, R2, 0xc0, PT ;  /* 0x000000c00200780c */ /* 0x000fe20003f06070 */
[----:B0-----:R-:W-:Y:S01]  /*0c40*/  IMAD.WIDE.U32 R12, R6, -0x2daee0ad, RZ ;  /* 0xd2511f53060c7825 */ /* 0x001fe200078e00ff */
[----:B------:R-:W-:Y:S01]  /*0c50*/  LOP3.LUT R0, R0, 0xffbfffff, RZ, 0xc0, !PT ;  /* 0xffbfffff00007812 */ /* 0x000fe200078ec0ff */
[----:B------:R-:W-:Y:S01]  /*0c60*/  UIADD3 UR25, UR5, -0x695add53, URZ ;  /* 0x96a522ad05197890 */ /* 0x000fe2000fffe03f */
[----:B------:R-:W-:Y:S01]  /*0c70*/  BSSY B0, `(.L_x_56986) ;  /* 0x0000019000007945 */ /* 0x000fe20003800000 */
[----:B-1234-:R-:W-:Y:S01]  /*0c80*/  IMAD.WIDE.U32 R10, R9, -0x2daee0ad, RZ ;  /* 0xd2511f53090a7825 */ /* 0x01efe200078e00ff */
        /* <DEDUP_REMOVED lines=10> */
[----:B------:R-:W-:Y:S02]  /*0d30*/  CS2R R40, SRZ ;  /* 0x0000000000287805 */ /* 0x000fe4000001ff00 */
[----:B------:R-:W-:Y:S02]  /*0d40*/  LEA.HI.X R15, R7, UR29, RZ, 0x4, P0 ;  /* 0x0000001d070f7c11 */ /* 0x000fe400080f24ff */
[----:B------:R-:W-:-:S03]  /*0d50*/  ISETP.NE.U32.AND P0, PT, RZ, UR26, PT ;  /* 0x0000001aff007c0c */ /* 0x000fc6000bf05070 */
[----:B------:R-:W2:Y:S01]  /*0d60*/  LDG.E.128 R48, desc[UR6][R14.64] ;  /* 0x000000060e307981 */ /* 0x000ea2000c1e1d00 */
[----:B------:R-:W-:-:S13]  /*0d70*/  ISETP.NE.AND.EX P0, PT, RZ, UR27, PT, P0 ;  /* 0x0000001bff007c0c */ /* 0x000fda000bf05300 */
[C---:B------:R-:W-:Y:S01]  /*0d80*/  @P0 LEA R12, P2, R7.reuse, UR26, 0x4 ;  /* 0x0000001a070c0c11 */ /* 0x040fe2000f8420ff */
[----:B0-----:R-:W-:-:S03]  /*0d90*/  IMAD.WIDE.U32 R16, R7, 0x10, R16 ;  /* 0x0000001007107825 */ /* 0x001fc600078e0010 */
[C---:B------:R-:W-:Y:S02]  /*0da0*/  @P0 LEA.HI.X R13, R7.reuse, UR27, RZ, 0x4, P2 ;  /* 0x0000001b070d0c11 */ /* 0x040fe400090f24ff */
[----:B------:R0:W5:Y:S04]  /*0db0*/  LDG.E.128 R196, desc[UR6][R16.64] ;  /* 0x0000000610c47981 */ /* 0x000168000c1e1d00 */
[----:B------:R0:W5:Y:S01]  /*0dc0*/  @P0 LDG.E.128 R40, desc[UR6][R12.64] ;  /* 0x000000060c280981 */ /* 0x000162000c1e1d00 */
[----:B------:R-:W-:-:S03]  /*0dd0*/  IADD3 R7, R7, 0x20, RZ ;  /* 0x0000002007077810 */ /* 0x000fc60007ffe0ff */
[----:B--2---:R0:W-:Y:S04]  /*0de0*/  STL.64 [R1+0x30], R48 ;  /* 0x0000303001007387 */ /* 0x0041e80000100a00 */
[----:B------:R0:W-:Y:S02]  /*0df0*/  STL.64 [R1+0x38], R50 ;  /* 0x0000383201007387 */ /* 0x0001e40000100a00 */
.L_x_56987:
[----:B------:R-:W-:Y:S05]  /*0e00*/  BSYNC B0 ;  /* 0x0000000000007941 */ /* 0x000fea0003800000 */
.L_x_56986:
        /* <DEDUP_REMOVED lines=13> */
[C---:B------:R-:W-:Y:S02]  /*0ee0*/  LEA R16, P0, R7.reuse, UR26, 0x4 ;  /* 0x0000001a07107c11 */ /* 0x040fe4000f8020ff */
[----:B------:R-:W-:Y:S02]  /*0ef0*/  CS2R R44, SRZ ;  /* 0x00000000002c7805 */ /* 0x000fe4000001ff00 */
[----:B------:R-:W-:Y:S01]  /*0f00*/  LEA.HI.X R17, R7, UR27, RZ, 0x4, P0 ;  /* 0x0000001b07117c11 */ /* 0x000fe200080f24ff */
[----:B------:R-:W-:Y:S02]  /*0f10*/  ULDC.64 UR26, c[0x0][0x2c8] ;  /* 0x0000b200001a7ab9 */ /* 0x000fe40000000a00 */
[----:B------:R-:W-:-:S04]  /*0f20*/  ISETP.NE.U32.AND P0, PT, RZ, UR26, PT ;  /* 0x0000001aff007c0c */ /* 0x000fc8000bf05070 */
[----:B------:R-:W-:Y:S01]  /*0f30*/  ISETP.NE.AND.EX P0, PT, RZ, UR27, PT, P0 ;  /* 0x0000001bff007c0c */ /* 0x000fe2000bf05300 */
[----:B0-----:R-:W-:-:S12]  /*0f40*/  IMAD.WIDE.U32 R18, R7, 0x10, R18 ;  /* 0x0000001007127825 */ /* 0x001fd800078e0012 */
[C---:B------:R-:W-:Y:S01]  /*0f50*/  @P0 LEA R14, P2, R7.reuse, UR26, 0x4 ;  /* 0x0000001a070e0c11 */ /* 0x040fe2000f8420ff */
[----:B------:R0:W5:Y:S03]  /*0f60*/  LDG.E.128 R48, desc[UR6][R18.64] ;  /* 0x0000000612307981 */ /* 0x000166000c1e1d00 */
[----:B------:R-:W-:-:S05]  /*0f70*/  @P0 LEA.HI.X R15, R7, UR27, RZ, 0x4, P2 ;  /* 0x0000001b070f0c11 */ /* 0x000fca00090f24ff */
[----:B------:R0:W5:Y:S04]  /*0f80*/  @P0 LDG.E.128 R44, desc[UR6][R14.64] ;  /* 0x000000060e2c0981 */ /* 0x000168000c1e1d00 */
[----:B------:R-:W2:Y:S01]  /*0f90*/  LDG.E.128 R16, desc[UR6][R16.64] ;  /* 0x0000000610107981 */ /* 0x000ea2000c1e1d00 */
[----:B------:R-:W-:-:S03]  /*0fa0*/  VIADD R7, R7, 0x20 ;  /* 0x0000002007077836 */ /* 0x000fc60000000000 */
[----:B--2---:R0:W-:Y:S04]  /*0fb0*/  STL.64 [R1+0x20], R16 ;  /* 0x0000201001007387 */ /* 0x0041e80000100a00 */
[----:B------:R0:W-:Y:S02]  /*0fc0*/  STL.64 [R1+0x28], R18 ;  /* 0x0000281201007387 */ /* 0x0001e40000100a00 */
.L_x_56989:
[----:B------:R-:W-:Y:S05]  /*0fd0*/  BSYNC B0 ;  /* 0x0000000000007941 */ /* 0x000fea0003800000 */
.L_x_56988:
        /* <DEDUP_REMOVED lines=20> */
[----:B------:R-:W-:-:S03]  /*1120*/  IADD3 R7, R7, 0x20, RZ ;  /* 0x0000002007077810 */ /* 0x000fc60007ffe0ff */
[----:B--2---:R1:W-:Y:S04]  /*1130*/  STL.64 [R1+0x10], R16 ;  /* 0x0000101001007387 */ /* 0x0043e80000100a00 */
[----:B------:R1:W-:Y:S02]  /*1140*/  STL.64 [R1+0x18], R18 ;  /* 0x0000181201007387 */ /* 0x0003e40000100a00 */
.L_x_56991:
[----:B------:R-:W-:Y:S05]  /*1150*/  BSYNC B0 ;  /* 0x0000000000007941 */ /* 0x000fea0003800000 */
.L_x_56990:
[----:B------:R-:W-:Y:S01]  /*1160*/  ISETP.GE.U32.AND P0, PT, R2, 0x120, PT ;  /* 0x000001200200780c */ /* 0x000fe20003f06070 */
[----:B------:R-:W-:Y:S01]  /*1170*/  BSSY B0, `(.L_x_56992) ;  /* 0x0000017000007945 */ /* 0x000fe20003800000 */
[----:B------:R-:W-:Y:S01]  /*1180*/  LOP3.LUT R0, R0, 0xfff7ffff, RZ, 0xc0, !PT ;  /* 0xfff7ffff00007812 */ /* 0x000fe200078ec0ff */
[----:B01----:R-:W-:-:S10]  /*1190*/  IMAD.HI.U32 R15, R13, -0x2daee0ad, RZ ;  /* 0xd2511f530d0f7827 */ /* 0x003fd400078e00ff */
        /* <DEDUP_REMOVED lines=20> */
.L_x_56993:
[----:B------:R-:W-:Y:S05]  /*12e0*/  BSYNC B0 ;  /* 0x0000000000007941 */ /* 0x000fea0003800000 */
.L_x_56992:
        /* <DEDUP_REMOVED lines=17> */
[C---:B------:R-:W-:Y:S02]  /*1400*/  @P0 LEA.HI.X R17, R7.reuse, UR27, RZ, 0x4, P2 ;  /* 0x0000001b07110c11 */ /* 0x040fe400090f24ff */
[----:B------:R0:W5:Y:S04]  /*1410*/  LDG.E.128 R72, desc[UR6][R18.64] ;  /* 0x0000000612487981 */ /* 0x000168000c1e1d00 */
[----:B------:R0:W5:Y:S01]  /*1420*/  @P0 LDG.E.128 R68, desc[UR6][R16.64] ;  /* 0x0000000610440981 */ /* 0x000162000c1e1d00 */
[----:B------:R-:W-:-:S07]  /*1430*/  VIADD R7, R7, 0x20 ;  /* 0x0000002007077836 */ /* 0x000fce0000000000 */
.L_x_56995:
[----:B------:R-:W-:Y:S05]  /*1440*/  BSYNC B0 ;  /* 0x0000000000007941 */ /* 0x000fea0003800000 */
.L_x_56994:
[----:B------:R-:W-:Y:S01]  /*1450*/  ISETP.GE.U32.AND P0, PT, R2, 0x160, PT ;  /* 0x000001600200780c */ /* 0x000fe20003f06070 */
[----:B------:R-:W-:Y:S01]  /*1460*/  BSSY B0, `(.L_x_56996) ;  /* 0x0000014000007945 */ /* 0x000fe20003800000 */
[----:B------:R-:W-:-:S11]  /*1470*/  LOP3.LUT R0, R0, 0xfffdffff, RZ, 0xc0, !PT ;  /* 0xfffdffff00007812 */ /* 0x000fd600078ec0ff */
[----:B------:R-:W-:Y:S01]  /*1480*/  @P0 LOP3.LUT R0, R0, 0x20000, RZ, 0xfc, !PT ;  /* 0x0002000000000812 */ /* 0x000fe200078efcff */
[----:B------:R-:W-:Y:S06]  /*1490*/  @!P0 BRA `(.L_x_56997) ;  /* 0x0000000000408947 */ /* 0x000fec0003800000 */
[----:B------:R-:W-:Y:S01]  /*14a0*/  ULDC.64 UR26, c[0x0][0x278] ;  /* 0x00009e00001a7ab9 */ /* 0x000fe20000000a00 */
[----:B01----:R-:W0:Y:S01]  /*14b0*/  LDC.64 R18, c[0x0][0x260] ;  /* 0x00009800ff127b82 */ /* 0x003e220000000a00 */
        /* <DEDUP_REMOVED lines=13> */
[----:B------:R-:W-:-:S07]  /*1590*/  IADD3 R7, R7, 0x20, RZ ;  /* 0x0000002007077810 */ /* 0x000fce0007ffe0ff */
.L_x_56997:
[----:B------:R-:W-:Y:S05]  /*15a0*/  BSYNC B0 ;  /* 0x0000000000007941 */ /* 0x000fea0003800000 */
.L_x_56996:
[----:B------:R-:W-:Y:S01]  /*15b0*/  ISETP.GE.U32.AND P0, PT, R2, 0x180, PT ;  /* 0x000001800200780c */ /* 0x000fe20003f06070 */
[----:B------:R-:W-:Y:S01]  /*15c0*/  BSSY B0, `(.L_x_56998) ;  /* 0x0000014000007945 */ /* 0x000fe20003800000 */
[----:B------:R-:W-:-:S11]  /*15d0*/  LOP3.LUT R0, R0, 0xfffeffff, RZ, 0xc0, !PT ;  /* 0xfffeffff00007812 */ /* 0x000fd600078ec0ff */
[----:B------:R-:W-:Y:S01]  /*15e0*/  @P0 LOP3.LUT R0, R0, 0x10000, RZ, 0xfc, !PT ;  /* 0x0001000000000812 */ /* 0x000fe200078efcff */
[----:B------:R-:W-:Y:S06]  /*15f0*/  @!P0 BRA `(.L_x_56999) ;  /* 0x0000000000408947 */ /* 0x000fec0003800000 */
[----:B------:R-:W-:Y:S01]  /*1600*/  ULDC.64 UR26, c[0x0][0x278] ;  /* 0x00009e00001a7ab9 */ /* 0x000fe20000000a00 */
[----:B012---:R-:W0:Y:S01]  /*1610*/  LDC.64 R18, c[0x0][0x260] ;  /* 0x00009800ff127b82 */ /* 0x007e220000000a00 */
        /* <DEDUP_REMOVED lines=14> */
.L_x_56999:
[----:B------:R-:W-:Y:S05]  /*1700*/  BSYNC B0 ;  /* 0x0000000000007941 */ /* 0x000fea0003800000 */
.L_x_56998:
[----:B------:R-:W-:Y:S01]  /*1710*/  ISETP.GE.U32.AND P0, PT, R2, 0x1a0, PT ;  /* 0x000001a00200780c */ /* 0x000fe20003f06070 */
[----:B------:R-:W-:Y:S01]  /*1720*/  BSSY B0, `(.L_x_57000) ;  /* 0x0000014000007945 */ /* 0x000fe20003800000 */
[----:B------:R-:W-:-:S11]  /*1730*/  LOP3.LUT R0, R0, 0xffff7fff, RZ, 0xc0, !PT ;  /* 0xffff7fff00007812 */ /* 0x000fd600078ec0ff */
[----:B------:R-:W-:Y:S01]  /*1740*/  @P0 LOP3.LUT R0, R0, 0x8000, RZ, 0xfc, !PT ;  /* 0x0000800000000812 */ /* 0x000fe200078efcff */
[----:B------:R-:W-:Y:S06]  /*1750*/  @!P0 BRA `(.L_x_57001) ;  /* 0x0000000000408947 */ /* 0x000fec0003800000 */
[----:B------:R-:W-:Y:S01]  /*1760*/  ULDC.64 UR26, c[0x0][0x278] ;  /* 0x00009e00001a7ab9 */ /* 0x000fe20000000a00 */
[----:B0123--:R-:W0:Y:S01]  /*1770*/  LDC.64 R18, c[0x0][0x260] ;  /* 0x00009800ff127b82 */ /* 0x00fe220000000a00 */
        /* <DEDUP_REMOVED lines=14> */
.L_x_57001:
[----:B------:R-:W-:Y:S05]  /*1860*/  BSYNC B0 ;  /* 0x0000000000007941 */ /* 0x000fea0003800000 */
.L_x_57000:
[----:B------:R-:W-:Y:S01]  /*1870*/  ISETP.GE.U32.AND P0, PT, R2, 0x1c0, PT ;  /* 0x000001c00200780c */ /* 0x000fe20003f06070 */
[----:B------:R-:W-:Y:S01]  /*1880*/  BSSY B0, `(.L_x_57002) ;  /* 0x0000014000007945 */ /* 0x000fe20003800000 */
[----:B------:R-:W-:-:S11]  /*1890*/  LOP3.LUT R0, R0, 0xffffbfff, RZ, 0xc0, !PT ;  /* 0xffffbfff00007812 */ /* 0x000fd600078ec0ff */
[----:B------:R-:W-:Y:S01]  /*18a0*/  @P0 LOP3.LUT R0, R0, 0x4000, RZ, 0xfc, !PT ;  /* 0x0000400000000812 */ /* 0x000fe200078efcff */
[----:B------:R-:W-:Y:S06]  /*18b0*/  @!P0 BRA `(.L_x_57003) ;  /* 0x0000000000408947 */ /* 0x000fec0003800000 */
[----:B------:R-:W-:Y:S01]  /*18c0*/  ULDC.64 UR26, c[0x0][0x278] ;  /* 0x00009e00001a7ab9 */ /* 0x000fe20000000a00 */
[----:B01234-:R-:W0:Y:S01]  /*18d0*/  LDC.64 R18, c[0x0][0x260] ;  /* 0x00009800ff127b82 */ /* 0x01fe220000000a00 */
        /* <DEDUP_REMOVED lines=14> */
.L_x_57003:
[----:B------:R-:W-:Y:S05]  /*19c0*/  BSYNC B0 ;  /* 0x0000000000007941 */ /* 0x000fea0003800000 */
.L_x_57002:
        /* <DEDUP_REMOVED lines=21> */
.L_x_57005:
[----:B------:R-:W-:Y:S05]  /*1b20*/  BSYNC B0 ;  /* 0x0000000000007941 */ /* 0x000fea0003800000 */
.L_x_57004:
        /* <DEDUP_REMOVED lines=20> */
.L_x_57007:
[----:B------:R-:W-:Y:S05]  /*1c70*/  BSYNC B0 ;  /* 0x0000000000007941 */ /* 0x000fea0003800000 */
.L_x_57006:
[----:B------:R-:W-:Y:S01]  /*1c80*/  ULDC UR26, c[0x0][0x214] ;  /* 0x00008500001a7ab9 */ /* 0x000fe20000000800 */
[----:B------:R-:W-:Y:S02]  /*1c90*/  LOP3.LUT R15, R15, UR23, R10, 0x96, !PT ;  /* 0x000000170f0f7c12 */ /* 0x000fe4000f8e960a */
[----:B------:R-:W-:-:S13]  /*1ca0*/  ISETP.GE.AND P0, PT, R6, UR26, PT ;  /* 0x0000001a06007c0c */ /* 0x000fda000bf06270 */
[----:B------:R-:W-:Y:S05]  /*1cb0*/  @P0 EXIT ;  /* 0x000000000000094d */ /* 0x000fea0003800000 */
[----:B------:R-:W-:Y:S01]  /*1cc0*/  IMAD R7, R9, -0x326172a9, RZ ;  /* 0xcd9e8d5709077824 */ /* 0x000fe200078e02ff */
[----:B------:R-:W-:Y:S01]  /*1cd0*/  ULDC.U8 UR26, c[0x0][0x2a0] ;  /* 0x0000a800001a7ab9 */ /* 0x000fe20000000000 */
[----:B------:R-:W-:Y:S01]  /*1ce0*/  IMAD R9, R13, -0x2daee0ad, RZ ;  /* 0xd2511f530d097824 */ /* 0x000fe200078e02ff */
[----:B------:R-:W-:Y:S01]  /*1cf0*/  BSSY B0, `(.L_x_57008) ;  /* 0x0001c48000007945 */ /* 0x000fe20003800000 */
[----:B------:R-:W-:Y:S01]  /*1d00*/  IMAD.HI.U32 R10, R12, -0x2daee0ad, RZ ;  /* 0xd2511f530c0a7827 */ /* 0x000fe200078e00ff */
[----:B------:R-:W-:Y:S01]  /*1d10*/  LOP3.LUT R8, R8, 0x3, RZ, 0xc0, !PT ;  /* 0x0000000308087812 */ /* 0x000fe200078ec0ff */
[----:B------:R-:W-:Y:S01]  /*1d20*/  ULDC UR27, c[0x0][0x294] ;  /* 0x0000a500001b7ab9 */ /* 0x000fe20000000800 */
[----:B------:R-:W-:Y:S01]  /*1d30*/  ISETP.NE.AND P0, PT, RZ, UR26, PT ;  /* 0x0000001aff007c0c */ /* 0x000fe2000bf05270 */
[C---:B------:R-:W-:Y:S01]  /*1d40*/  IMAD.HI.U32 R14, R15.reuse, -0x326172a9, RZ ;  /* 0xcd9e8d570f0e7827 */ /* 0x040fe200078e00ff */
[----:B------:R-:W-:Y:S01]  /*1d50*/  LOP3.LUT R9, R10, UR25, R9, 0x96, !PT ;  /* 0x000000190a097c12 */ /* 0x000fe2000f8e9609 */
[----:B------:R-:W-:Y:S01]  /*1d60*/  ULDC UR30, c[0x0][0x2d8] ;  /* 0x0000b600001e7ab9 */ /* 0x000fe20000000800 */
[----:B------:R-:W-:Y:S01]  /*1d70*/  ULDC.64 UR28, c[0x0][0x298] ;  /* 0x0000a600001c7ab9 */ /* 0x000fe20000000a00 */
[----:B------:R-:W-:Y:S01]  /*1d80*/  IMAD R10, R15, -0x326172a9, RZ ;  /* 0xcd9e8d570f0a7824 */ /* 0x000fe200078e02ff */
[----:B------:R-:W-:Y:S01]  /*1d90*/  LOP3.LUT R7, R14, UR24, R7, 0x96, !PT ;  /* 0x000000180e077c12 */ /* 0x000fe2000f8e9607 */
[----:B------:R-:W-:-:S02]  /*1da0*/  IMAD R12, R12, -0x2daee0ad, RZ ;  /* 0xd2511f530c0c7824 */ /* 0x000fc400078e02ff */
[----:B------:R-:W-:-:S07]  /*1db0*/  IMAD.MOV.U32 R11, RZ, RZ, RZ ;  /* 0x000000ffff0b7224 */ /* 0x000fce00078e00ff */
.L_x_57680:
[----:B01234-:R-:W0:Y:S08]  /*1dc0*/  LDC.64 R18, c[0x0][0x280] ;  /* 0x0000a000ff127b82 */ /* 0x01fe300000000a00 */
[----:B------:R-:W1:Y:S08]  /*1dd0*/  LDC R194, c[0x0][0x218] ;  /* 0x00008600ffc27b82 */ /* 0x000e700000000800 */
[----:B------:R-:W2:Y:S01]  /*1de0*/  LDC.64 R192, c[0x0][0x288] ;  /* 0x0000a200ffc07b82 */ /* 0x000ea20000000a00 */
[----:B0-----:R-:W-:-:S06]  /*1df0*/  IMAD.WIDE R18, R6, 0x4, R18 ;  /* 0x0000000406127825 */ /* 0x001fcc00078e0212 */
[----:B------:R1:W3:Y:S02]  /*1e00*/  LDG.E R19, desc[UR6][R18.64] ;  /* 0x0000000612137981 */ /* 0x0002e4000c1e1900 */
[C---:B-1----:R-:W-:Y:S02]  /*1e10*/  IMAD R18, R6.reuse, R194, RZ ;  /* 0x000000c206127224 */ /* 0x042fe400078e02ff */
[----:B--2---:R-:W-:-:S03]  /*1e20*/  IMAD.WIDE R192, R6, 0x4, R192 ;  /* 0x0000000406c07825 */ /* 0x004fc600078e02c0 */
[----:B------:R-:W-:Y:S02]  /*1e30*/  SHF.R.S32.HI R17, RZ, 0x1f, R18 ;  /* 0x0000001fff117819 */ /* 0x000fe40000011412 */
[----:B-----5:R0:W5:Y:S01]  /*1e40*/  LDG.E R235, desc[UR6][R192.64] ;  /* 0x00000006c0eb7981 */ /* 0x020162000c1e1900 */
[----:B------:R-:W-:Y:S01]  /*1e50*/  BSSY B1, `(.L_x_57009) ;  /* 0x00001a6000017945 */ /* 0x000fe20003800000 */
[----:B------:R-:W-:Y:S02]  /*1e60*/  LEA.HI R18, R17, R18, RZ, 0x2 ;  /* 0x0000001211127211 */ /* 0x000fe400078f10ff */
[----:B------:R-:W-:Y:S02]  /*1e70*/  SHF.R.S32.HI R252, RZ, 0x1f, R6 ;  /* 0x0000001ffffc7819 */ /* 0x000fe40000011406 */
[----:B------:R-:W-:Y:S02]  /*1e80*/  LEA.HI.SX32 R18, R18, R234, 0x1e ;  /* 0x000000ea12127211 */ /* 0x000fe400078ff2ff */
[----:B---3--:R-:W-:-:S13]  /*1e90*/  ISETP.GE.AND P2, PT, R19, 0x1, PT ;  /* 0x000000011300780c */ /* 0x008fda0003f46270 */
[----:B------:R-:W-:-:S05]  /*1ea0*/  @P2 IADD3 R17, R19, -0x1, RZ ;  /* 0xffffffff13112810 */ /* 0x000fca0007ffe0ff */
[----:B------:R-:W-:Y:S02]  /*1eb0*/  @P2 IMAD R17, R17, R194, RZ ;  /* 0x000000c211112224 */ /* 0x000fe400078e02ff */
[----:B------:R-:W1:Y:S03]  /*1ec0*/  S2R R194, SR_TID.X ;  /* 0x0000000000c27919 */ /* 0x000e660000002100 */
[----:B0-----:R-:W-:-:S04]  /*1ed0*/  @P2 SHF.R.S32.HI R192, RZ, 0x1f, R17 ;  /* 0x0000001fffc02819 */ /* 0x001fc80000011411 */
[----:B------:R-:W-:Y:S01]  /*1ee0*/  @P2 LEA.HI R192, R192, R17, RZ, 0x2 ;  /* 0x00000011c0c02211 */ /* 0x000fe200078f10ff */
[----:B------:R-:W-:Y:S01]  /*1ef0*/  IMAD.MOV.U32 R17, RZ, RZ, RZ ;  /* 0x000000ffff117224 */ /* 0x000fe200078e00ff */
[----:B-1----:R-:W-:-:S04]  /*1f00*/  @P2 LOP3.LUT R234, R194, 0x1f, RZ, 0xc0, !PT ;  /* 0x0000001fc2ea2812 */ /* 0x002fc800078ec0ff */
        /* <DEDUP_REMOVED lines=30> */
.L_x_57014:
[----:B------:R-:W-:-:S07]  /*20f0*/  IMAD.MOV.U32 R13, RZ, RZ, R10 ;  /* 0x000000ffff0d7224 */ /* 0x000fce00078e000a */
.L_x_57015:
[----:B------:R-:W-:Y:S05]  /*2100*/  BSYNC B3 ;  /* 0x0000000000037941 */ /* 0x000fea0003800000 */
.L_x_57013:
        /* <DEDUP_REMOVED lines=16> */
.L_x_57019:
[----:B------:R-:W-:Y:S05]  /*2210*/  BSYNC B4 ;  /* 0x0000000000047941 */ /* 0x000fea0003800000 */
.L_x_57018:
        /* <DEDUP_REMOVED lines=44> */
.L_x_57017:
[----:B------:R-:W-:Y:S05]  /*24e0*/  BSYNC B3 ;  /* 0x0000000000037941 */ /* 0x000fea0003800000 */
.L_x_57016:
[----:B------:R-:W2:Y:S01]  /*24f0*/  LDL R128, [R1+0x80] ;  /* 0x0000800001807983 */ /* 0x000ea20000100800 */
[----:B------:R-:W-:Y:S01]  /*2500*/  I2FP.F32.U32 R8, R13 ;  /* 0x0000000d00087245 */ /* 0x000fe20000201000 */
[----:B------:R-:W-:-:S10]  /*2510*/  HFMA2.MMA R13, -RZ, RZ, 0.1171875, 0 ;  /* 0x2f800000ff0d7435 */ /* 0x000fd400000001ff */
[----:B------:R-:W-:-:S05]  /*2520*/  FFMA.FTZ R8, R8, R13, 1.1641532182693481445e-10 ;  /* 0x2f00000008087423 */ /* 0x000fca000001000d */
[----:B------:R-:W-:Y:S01]  /*2530*/  FSETP.GTU.FTZ.AND P5, PT, R8, UR27, PT ;  /* 0x0000001b08007c0b */ /* 0x000fe2000bfbc000 */
[----:B-----5:R-:W-:-:S04]  /*2540*/  FMUL.FTZ R8, R120, UR29 ;  /* 0x0000001d78087c20 */ /* 0x020fc80008410000 */
[----:B------:R-:W-:-:S05]  /*2550*/  FMUL.FTZ R8, R8, UR28 ;  /* 0x0000001c08087c20 */ /* 0x000fca0008410000 */
[----:B------:R-:W-:Y:S02]  /*2560*/  FSEL R13, R8, RZ, !P5 ;  /* 0x000000ff080d7208 */ /* 0x000fe40006800000 */
[----:B------:R-:W-:-:S03]  /*2570*/  SEL R8, RZ, 0x1, P5 ;  /* 0x00000001ff087807 */ /* 0x000fc60002800000 */
[----:B--2---:R-:W-:Y:S01]  /*2580*/  FMUL.FTZ R128, R128, R13 ;  /* 0x0000000d80807220 */ /* 0x004fe20000410000 */
[----:B------:R-:W-:-:S03]  /*2590*/  PRMT R13, R8, 0x7610, R13 ;  /* 0x00007610080d7816 */ /* 0x000fc6000000000d */
[----:B------:R-:W-:-:S07]  /*25a0*/  @P3 FADD.FTZ R128, R124, R128 ;  /* 0x000000807c803221 */ /* 0x000fce0000010000 */
.L_x_57012:
[----:B------:R-:W-:Y:S05]  /*25b0*/  BSYNC B2 ;  /* 0x0000000000027941 */ /* 0x000fea0003800000 */
.L_x_57011:
        /* <DEDUP_REMOVED lines=18> */
.L_x_57023:
[----:B------:R-:W-:-:S07]  /*26e0*/  MOV R8, R10 ;  /* 0x0000000a00087202 */ /* 0x000fce0000000f00 */
.L_x_57024:
[----:B------:R-:W-:Y:S05]  /*26f0*/  BSYNC B3 ;  /* 0x0000000000037941 */ /* 0x000fea0003800000 */
.L_x_57022:
        /* <DEDUP_REMOVED lines=16> */
.L_x_57028:
[----:B------:R-:W-:Y:S05]  /*2800*/  BSYNC B4 ;  /* 0x0000000000047941 */ /* 0x000fea0003800000 */
.L_x_57027:
        /* <DEDUP_REMOVED lines=44> */
.L_x_57026:
[----:B------:R-:W-:Y:S05]  /*2ad0*/  BSYNC B3 ;  /* 0x0000000000037941 */ /* 0x000fea0003800000 */
.L_x_57025:
        /* <DEDUP_REMOVED lines=12> */
.L_x_57021:
[----:B------:R-:W-:Y:S05]  /*2ba0*/  BSYNC B2 ;  /* 0x0000000000027941 */ /* 0x000fea0003800000 */
.L_x_57020:
        /* <DEDUP_REMOVED lines=18> */
.L_x_57032:
[----:B------:R-:W-:-:S07]  /*2cd0*/  IMAD.MOV.U32 R8, RZ, RZ, R10 ;  /* 0x000000ffff087224 */ /* 0x000fce00078e000a */
.L_x_57033:
[----:B------:R-:W-:Y:S05]  /*2ce0*/  BSYNC B3 ;  /* 0x0000000000037941 */ /* 0x000fea0003800000 */
.L_x_57031:
        /* <DEDUP_REMOVED lines=16> */
.L_x_57037:
[----:B------:R-:W-:Y:S05]  /*2df0*/  BSYNC B4 ;  /* 0x0000000000047941 */ /* 0x000fea0003800000 */
.L_x_57036:
        /* <DEDUP_REMOVED lines=44> */
.L_x_57035:
[----:B------:R-:W-:Y:S05]  /*30c0*/  BSYNC B3 ;  /* 0x0000000000037941 */ /* 0x000fea0003800000 */
.L_x_57034:
        /* <DEDUP_REMOVED lines=12> */
.L_x_57030:
[----:B------:R-:W-:Y:S05]  /*3190*/  BSYNC B2 ;  /* 0x0000000000027941 */ /* 0x000fea0003800000 */
.L_x_57029:
        /* <DEDUP_REMOVED lines=18> */
.L_x_57041:
[----:B------:R-:W-:-:S07]  /*32c0*/  IMAD.MOV.U32 R16, RZ, RZ, R10 ;  /* 0x000000ffff107224 */ /* 0x000fce00078e000a */
.L_x_57042:
[----:B------:R-:W-:Y:S05]  /*32d0*/  BSYNC B3 ;  /* 0x0000000000037941 */ /* 0x000fea0003800000 */
.L_x_57040:
        /* <DEDUP_REMOVED lines=16> */
.L_x_57046:
[----:B------:R-:W-:Y:S05]  /*33e0*/  BSYNC B4 ;  /* 0x0000000000047941 */ /* 0x000fea0003800000 */
.L_x_57045:
        /* <DEDUP_REMOVED lines=44> */
.L_x_57044:
[----:B------:R-:W-:Y:S05]  /*36b0*/  BSYNC B3 ;  /* 0x0000000000037941 */ /* 0x000fea0003800000 */
.L_x_57043:
        /* <DEDUP_REMOVED lines=11> */
.L_x_57039:
[----:B------:R-:W-:Y:S05]  /*3770*/  BSYNC B2 ;  /* 0x0000000000027941 */ /* 0x000fea0003800000 */
.L_x_57038:
        /* <DEDUP_REMOVED lines=16> */
.L_x_57048:
[----:B------:R-:W-:Y:S05]  /*3880*/  BSYNC B2 ;  /* 0x0000000000027941 */ /* 0x000fea0003800000 */
.L_x_57047:
[----:B------:R-:W-:Y:S01]  /*3890*/  VIADD R18, R18, 0x20 ;  /* 0x0000002012127836 */ /* 0x000fe20000000000 */
[----:B------:R-:W-:-:S07]  /*38a0*/  IADD3 R17, R17, 0x20, RZ ;  /* 0x0000002011117810 */ /* 0x000fce0007ffe0ff */
.L_x_57010:
[----:B------:R-:W-:Y:S05]  /*38b0*/  BSYNC B1 ;  /* 0x0000000000017941 */ /* 0x000fea0003800000 */
.L_x_57009:
        /* <DEDUP_REMOVED lines=31> */
.L_x_57054:
[----:B------:R-:W-:-:S07]  /*3ab0*/  MOV R13, R10 ;  /* 0x0000000a000d7202 */ /* 0x000fce0000000f00 */
.L_x_57055:
[----:B------:R-:W-:Y:S05]  /*3ac0*/  BSYNC B3 ;  /* 0x0000000000037941 */ /* 0x000fea0003800000 */
.L_x_57053:
        /* <DEDUP_REMOVED lines=16> */
.L_x_57059:
[----:B------:R-:W-:Y:S05]  /*3bd0*/  BSYNC B4 ;  /* 0x0000000000047941 */ /* 0x000fea0003800000 */
.L_x_57058:
        /* <DEDUP_REMOVED lines=44> */
.L_x_57057:
[----:B------:R-:W-:Y:S05]  /*3ea0*/  BSYNC B3 ;  /* 0x0000000000037941 */ /* 0x000fea0003800000 */
.L_x_57056:
        /* <DEDUP_REMOVED lines=12> */
.L_x_57052:
[----:B------:R-:W-:Y:S05]  /*3f70*/  BSYNC B2 ;  /* 0x0000000000027941 */ /* 0x000fea0003800000 */
.L_x_57051:
        /* <DEDUP_REMOVED lines=18> */
.L_x_57063:
[----:B------:R-:W-:-:S07]  /*40a0*/  IMAD.MOV.U32 R8, RZ, RZ, R10 ;  /* 0x000000ffff087224 */ /* 0x000fce00078e000a */
.L_x_57064:
[----:B------:R-:W-:Y:S05]  /*40b0*/  BSYNC B3 ;  /* 0x0000000000037941 */ /* 0x000fea0003800000 */
.L_x_57062:
        /* <DEDUP_REMOVED lines=16> */
.L_x_57068:
[----:B------:R-:W-:Y:S05]  /*41c0*/  BSYNC B4 ;  /* 0x0000000000047941 */ /* 0x000fea0003800000 */
.L_x_57067:
        /* <DEDUP_REMOVED lines=44> */
.L_x_57066:
[----:B------:R-:W-:Y:S05]  /*4490*/  BSYNC B3 ;  /* 0x0000000000037941 */ /* 0x000fea0003800000 */
.L_x_57065:
        /* <DEDUP_REMOVED lines=12> */
.L_x_57061:
[----:B------:R-:W-:Y:S05]  /*4560*/  BSYNC B2 ;  /* 0x0000000000027941 */ /* 0x000fea0003800000 */
.L_x_57060:
        /* <DEDUP_REMOVED lines=18> */
.L_x_57072:
[----:B------:R-:W-:-:S07]  /*4690*/  IMAD.MOV.U32 R8, RZ, RZ, R10 ;  /* 0x000000ffff087224 */ /* 0x000fce00078e000a */
.L_x_57073:
[----:B------:R-:W-:Y:S05]  /*46a0*/  BSYNC B3 ;  /* 0x0000000000037941 */ /* 0x000fea0003800000 */
.L_x_57071:
        /* <DEDUP_REMOVED lines=16> */
.L_x_57077:
[----:B------:R-:W-:Y:S05]  /*47b0*/  BSYNC B4 ;  /* 0x0000000000047941 */ /* 0x000fea0003800000 */
.L_x_57076:
        /* <DEDUP_REMOVED lines=44> */
.L_x_57075:
[----:B------:R-:W-:Y:S05]  /*4a80*/  BSYNC B3 ;  /* 0x0000000000037941 */ /* 0x000fea0003800000 */
.L_x_57074:
        /* <DEDUP_REMOVED lines=12> */
.L_x_57070:
[----:B------:R-:W-:Y:S05]  /*4b50*/  BSYNC B2 ;  /* 0x0000000000027941 */ /* 0x000fea0003800000 */
.L_x_57069:
        /* <DEDUP_REMOVED lines=18> */
.L_x_57081:
[----:B------:R-:W-:-:S07]  /*4c80*/  MOV R16, R10 ;  /* 0x0000000a00107202 */ /* 0x000fce0000000f00 */
.L_x_57082:
[----:B------:R-:W-:Y:S05]  /*4c90*/  BSYNC B3 ;  /* 0x0000000000037941 */ /* 0x000fea0003800000 */
.L_x_57080:
        /* <DEDUP_REMOVED lines=16> */
.L_x_57086:
[----:B------:R-:W-:Y:S05]  /*4da0*/  BSYNC B4 ;  /* 0x0000000000047941 */ /* 0x000fea0003800000 */
.L_x_57085:
        /* <DEDUP_REMOVED lines=44> */
.L_x_57084:
[----:B------:R-:W-:Y:S05]  /*5070*/  BSYNC B3 ;  /* 0x0000000000037941 */ /* 0x000fea0003800000 */
.L_x_57083:
        /* <DEDUP_REMOVED lines=11> */
.L_x_57079:
[----:B------:R-:W-:Y:S05]  /*5130*/  BSYNC B2 ;  /* 0x0000000000027941 */ /* 0x000fea0003800000 */
.L_x_57078:
        /* <DEDUP_REMOVED lines=16> */
.L_x_57088:
[----:B------:R-:W-:Y:S05]  /*5240*/  BSYNC B2 ;  /* 0x0000000000027941 */ /* 0x000fea0003800000 */
.L_x_57087:
[----:B------:R-:W-:Y:S02]  /*5250*/  VIADD R18, R18, 0x20 ;  /* 0x0000002012127836 */ /* 0x000fe40000000000 */
[----:B------:R-:W-:-:S07]  /*5260*/  VIADD R17, R17, 0x20 ;  /* 0x0000002011117836 */ /* 0x000fce0000000000 */
.L_x_57050:
[----:B------:R-:W-:Y:S05]  /*5270*/  BSYNC B1 ;  /* 0x0000000000017941 */ /* 0x000fea0003800000 */
.L_x_57049:
        /* <DEDUP_REMOVED lines=31> */
.L_x_57094:
[----:B------:R-:W-:-:S07]  /*5470*/  IMAD.MOV.U32 R13, RZ, RZ, R10 ;  /* 0x000000ffff0d7224 */ /* 0x000fce00078e000a */
.L_x_57095:
[----:B------:R-:W-:Y:S05]  /*5480*/  BSYNC B3 ;  /* 0x0000000000037941 */ /* 0x000fea0003800000 */
.L_x_57093:
        /* <DEDUP_REMOVED lines=16> */
.L_x_57099:
[----:B------:R-:W-:Y:S05]  /*5590*/  BSYNC B4 ;  /* 0x0000000000047941 */ /* 0x000fea0003800000 */
.L_x_57098:
        /* <DEDUP_REMOVED lines=44> */
.L_x_57097:
[----:B------:R-:W-:Y:S05]  /*5860*/  BSYNC B3 ;  /* 0x0000000000037941 */ /* 0x000fea0003800000 */
.L_x_57096:
        /* <DEDUP_REMOVED lines=12> */
.L_x_57092:
[----:B------:R-:W-:Y:S05]  /*5930*/  BSYNC B2 ;  /* 0x0000000000027941 */ /* 0x000fea0003800000 */
.L_x_57091:
        /* <DEDUP_REMOVED lines=18> */
.L_x_57103:
[----:B------:R-:W-:-:S07]  /*5a60*/  IMAD.MOV.U32 R8, RZ, RZ, R10 ;  /* 0x000000ffff087224 */ /* 0x000fce00078e000a */
.L_x_57104:
[----:B------:R-:W-:Y:S05]  /*5a70*/  BSYNC B3 ;  /* 0x0000000000037941 */ /* 0x000fea0003800000 */
.L_x_57102:
        /* <DEDUP_REMOVED lines=16> */
.L_x_57108:
[----:B------:R-:W-:Y:S05]  /*5b80*/  BSYNC B4 ;  /* 0x0000000000047941 */ /* 0x000fea0003800000 */
.L_x_57107:
        /* <DEDUP_REMOVED lines=44> */
.L_x_57106:
[----:B------:R-:W-:Y:S05]  /*5e50*/  BSYNC B3 ;  /* 0x0000000000037941 */ /* 0x000fea0003800000 */
.L_x_57105:
        /* <DEDUP_REMOVED lines=12> */
.L_x_57101:
[----:B------:R-:W-:Y:S05]  /*5f20*/  BSYNC B2 ;  /* 0x0000000000027941 */ /* 0x000fea0003800000 */
.L_x_57100:
        /* <DEDUP_REMOVED lines=18> */
.L_x_57112:
[----:B------:R-:W-:-:S07]  /*6050*/  MOV R8, R10 ;  /* 0x0000000a00087202 */ /* 0x000fce0000000f00 */
.L_x_57113:
[----:B------:R-:W-:Y:S05]  /*6060*/  BSYNC B3 ;  /* 0x0000000000037941 */ /* 0x000fea0003800000 */
.L_x_57111:
        /* <DEDUP_REMOVED lines=16> */
.L_x_57117:
[----:B------:R-:W-:Y:S05]  /*6170*/  BSYNC B4 ;  /* 0x0000000000047941 */ /* 0x000fea0003800000 */
.L_x_57116:
        /* <DEDUP_REMOVED lines=44> */
.L_x_57115:
[----:B------:R-:W-:Y:S05]  /*6440*/  BSYNC B3 ;  /* 0x0000000000037941 */ /* 0x000fea0003800000 */
.L_x_57114:
        /* <DEDUP_REMOVED lines=12> */
.L_x_57110:
[----:B------:R-:W-:Y:S05]  /*6510*/  BSYNC B2 ;  /* 0x0000000000027941 */ /* 0x000fea0003800000 */
.L_x_57109:
        /* <DEDUP_REMOVED lines=18> */
.L_x_57121:
[----:B------:R-:W-:-:S07]  /*6640*/  IMAD.MOV.U32 R16, RZ, RZ, R10 ;  /* 0x000000ffff107224 */ /* 0x000fce00078e000a */
.L_x_57122:
[----:B------:R-:W-:Y:S05]  /*6650*/  BSYNC B3 ;  /* 0x0000000000037941 */ /* 0x000fea0003800000 */
.L_x_57120:
        /* <DEDUP_REMOVED lines=16> */
.L_x_57126:
[----:B------:R-:W-:Y:S05]  /*6760*/  BSYNC B4 ;  /* 0x0000000000047941 */ /* 0x000fea0003800000 */
.L_x_57125:
        /* <DEDUP_REMOVED lines=44> */
.L_x_57124:
[----:B------:R-:W-:Y:S05]  /*6a30*/  BSYNC B3 ;  /* 0x0000000000037941 */ /* 0x000fea0003800000 */
.L_x_57123:
        /* <DEDUP_REMOVED lines=11> */
.L_x_57119:
[----:B------:R-:W-:Y:S05]  /*6af0*/  BSYNC B2 ;  /* 0x0000000000027941 */ /* 0x000fea0003800000 */
.L_x_57118:
        /* <DEDUP_REMOVED lines=16> */
.L_x_57128:
[----:B------:R-:W-:Y:S05]  /*6c00*/  BSYNC B2 ;  /* 0x0000000000027941 */ /* 0x000fea0003800000 */
.L_x_57127:
[----:B------:R-:W-:Y:S01]  /*6c10*/  IADD3 R18, R18, 0x20, RZ ;  /* 0x0000002012127810 */ /* 0x000fe20007ffe0ff */
[----:B------:R-:W-:-:S07]  /*6c20*/  VIADD R17, R17, 0x20 ;  /* 0x0000002011117836 */ /* 0x000fce0000000000 */
.L_x_57090:
[----:B------:R-:W-:Y:S05]  /*6c30*/  BSYNC B1 ;  /* 0x0000000000017941 */ /* 0x000fea0003800000 */
.L_x_57089:
        /* <DEDUP_REMOVED lines=31> */
.L_x_57134:
[----:B------:R-:W-:-:S07]  /*6e30*/  IMAD.MOV.U32 R13, RZ, RZ, R10 ;  /* 0x000000ffff0d7224 */ /* 0x000fce00078e000a */
.L_x_57135:
[----:B------:R-:W-:Y:S05]  /*6e40*/  BSYNC B3 ;  /* 0x0000000000037941 */ /* 0x000fea0003800000 */
.L_x_57133:
        /* <DEDUP_REMOVED lines=16> */
.L_x_57139:
[----:B------:R-:W-:Y:S05]  /*6f50*/  BSYNC B4 ;  /* 0x0000000000047941 */ /* 0x000fea0003800000 */
.L_x_57138:
        /* <DEDUP_REMOVED lines=44> */
.L_x_57137:
[----:B------:R-:W-:Y:S05]  /*7220*/  BSYNC B3 ;  /* 0x0000000000037941 */ /* 0x000fea0003800000 */
.L_x_57136:
        /* <DEDUP_REMOVED lines=12> */
.L_x_57132:
[----:B------:R-:W-:Y:S05]  /*72f0*/  BSYNC B2 ;  /* 0x0000000000027941 */ /* 0x000fea0003800000 */
.L_x_57131:
        /* <DEDUP_REMOVED lines=18> */
.L_x_57143:
[----:B------:R-:W-:-:S07]  /*7420*/  MOV R8, R10 ;  /* 0x0000000a00087202 */ /* 0x000fce0000000f00 */
.L_x_57144:
[----:B------:R-:W-:Y:S05]  /*7430*/  BSYNC B3 ;  /* 0x0000000000037941 */ /* 0x000fea0003800000 */
.L_x_57142:
        /* <DEDUP_REMOVED lines=16> */
.L_x_57148:
[----:B------:R-:W-:Y:S05]  /*7540*/  BSYNC B4 ;  /* 0x0000000000047941 */ /* 0x000fea0003800000 */
.L_x_57147:
        /* <DEDUP_REMOVED lines=44> */
.L_x_57146:
[----:B------:R-:W-:Y:S05]  /*7810*/  BSYNC B3 ;  /* 0x0000000000037941 */ /* 0x000fea0003800000 */
.L_x_57145:
        /* <DEDUP_REMOVED lines=12> */
.L_x_57141:
[----:B------:R-:W-:Y:S05]  /*78e0*/  BSYNC B2 ;  /* 0x0000000000027941 */ /* 0x000fea0003800000 */
.L_x_57140:
        /* <DEDUP_REMOVED lines=18> */
.L_x_57152:
[----:B------:R-:W-:-:S07]  /*7a10*/  IMAD.MOV.U32 R8, RZ, RZ, R10 ;  /* 0x000000ffff087224 */ /* 0x000fce00078e000a */
.L_x_57153:
[----:B------:R-:W-:Y:S05]  /*7a20*/  BSYNC B3 ;  /* 0x0000000000037941 */ /* 0x000fea0003800000 */
.L_x_57151:
        /* <DEDUP_REMOVED lines=16> */
.L_x_57157:
[----:B------:R-:W-:Y:S05]  /*7b30*/  BSYNC B4 ;  /* 0x0000000000047941 */ /* 0x000fea0003800000 */
.L_x_57156:
        /* <DEDUP_REMOVED lines=44> */
.L_x_57155:
[----:B------:R-:W-:Y:S05]  /*7e00*/  BSYNC B3 ;  /* 0x0000000000037941 */ /* 0x000fea0003800000 */
.L_x_57154:
        /* <DEDUP_REMOVED lines=12> */
.L_x_57150:
[----:B------:R-:W-:Y:S05]  /*7ed0*/  BSYNC B2 ;  /* 0x0000000000027941 */ /* 0x000fea0003800000 */
.L_x_57149:
        /* <DEDUP_REMOVED lines=18> */
.L_x_57161:
[----:B------:R-:W-:-:S07]  /*8000*/  IMAD.MOV.U32 R16, RZ, RZ, R10 ;  /* 0x000000ffff107224 */ /* 0x000fce00078e000a */
.L_x_57162:
[----:B------:R-:W-:Y:S05]  /*8010*/  BSYNC B3 ;  /* 0x0000000000037941 */ /* 0x000fea0003800000 */
.L_x_57160:
        /* <DEDUP_REMOVED lines=16> */
.L_x_57166:
[----:B------:R-:W-:Y:S05]  /*8120*/  BSYNC B4 ;  /* 0x0000000000047941 */ /* 0x000fea0003800000 */
.L_x_57165:
        /* <DEDUP_REMOVED lines=44> */
.L_x_57164:
[----:B------:R-:W-:Y:S05]  /*83f0*/  BSYNC B3 ;  /* 0x0000000000037941 */ /* 0x000fea0003800000 */
.L_x_57163:
        /* <DEDUP_REMOVED lines=11> */
.L_x_57159:
[----:B------:R-:W-:Y:S05]  /*84b0*/  BSYNC B2 ;  /* 0x0000000000027941 */ /* 0x000fea0003800000 */
.L_x_57158:
        /* <DEDUP_REMOVED lines=16> */
.L_x_57168:
[----:B------:R-:W-:Y:S05]  /*85c0*/  BSYNC B2 ;  /* 0x0000000000027941 */ /* 0x000fea0003800000 */
.L_x_57167:
[----:B------:R-:W-:Y:S01]  /*85d0*/  VIADD R18, R18, 0x20 ;  /* 0x0000002012127836 */ /* 0x000fe20000000000 */
[----:B------:R-:W-:-:S07]  /*85e0*/  IADD3 R17, R17, 0x20, RZ ;  /* 0x0000002011117810 */ /* 0x000fce0007ffe0ff */
.L_x_57130:
[----:B------:R-:W-:Y:S05]  /*85f0*/  BSYNC B1 ;  /* 0x0000000000017941 */ /* 0x000fea0003800000 */
.L_x_57129:
        /* <DEDUP_REMOVED lines=31> */
.L_x_57174:
[----:B------:R-:W-:-:S07]  /*87f0*/  MOV R13, R10 ;  /* 0x0000000a000d7202 */ /* 0x000fce0000000f00 */
.L_x_57175:
[----:B------:R-:W-:Y:S05]  /*8800*/  BSYNC B3 ;  /* 0x0000000000037941 */ /* 0x000fea0003800000 */
.L_x_57173:
        /* <DEDUP_REMOVED lines=16> */
.L_x_57179:
[----:B------:R-:W-:Y:S05]  /*8910*/  BSYNC B4 ;  /* 0x0000000000047941 */ /* 0x000fea0003800000 */
.L_x_57178:
        /* <DEDUP_REMOVED lines=44> */
.L_x_57177:
[----:B------:R-:W-:Y:S05]  /*8be0*/  BSYNC B3 ;  /* 0x0000000000037941 */ /* 0x000fea0003800000 */
.L_x_57176:
        /* <DEDUP_REMOVED lines=12> */
.L_x_57172:
[----:B------:R-:W-:Y:S05]  /*8cb0*/  BSYNC B2 ;  /* 0x0000000000027941 */ /* 0x000fea0003800000 */
.L_x_57171:
        /* <DEDUP_REMOVED lines=18> */
.L_x_57183:
[----:B------:R-:W-:-:S07]  /*8de0*/  IMAD.MOV.U32 R8, RZ, RZ, R10 ;  /* 0x000000ffff087224 */ /* 0x000fce00078e000a */
.L_x_57184:
[----:B------:R-:W-:Y:S05]  /*8df0*/  BSYNC B3 ;  /* 0x0000000000037941 */ /* 0x000fea0003800000 */
.L_x_57182:
        /* <DEDUP_REMOVED lines=16> */
.L_x_57188:
[----:B------:R-:W-:Y:S05]  /*8f00*/  BSYNC B4 ;  /* 0x0000000000047941 */ /* 0x000fea0003800000 */
.L_x_57187:
        /* <DEDUP_REMOVED lines=44> */
.L_x_57186:
[----:B------:R-:W-:Y:S05]  /*91d0*/  BSYNC B3 ;  /* 0x0000000000037941 */ /* 0x000fea0003800000 */
.L_x_57185:
        /* <DEDUP_REMOVED lines=12> */
.L_x_57181:
[----:B------:R-:W-:Y:S05]  /*92a0*/  BSYNC B2 ;  /* 0x0000000000027941 */ /* 0x000fea0003800000 */
.L_x_57180:
        /* <DEDUP_REMOVED lines=18> */
.L_x_57192:
[----:B------:R-:W-:-:S07]  /*93d0*/  IMAD.MOV.U32 R8, RZ, RZ, R10 ;  /* 0x000000ffff087224 */ /* 0x000fce00078e000a */
.L_x_57193:
[----:B------:R-:W-:Y:S05]  /*93e0*/  BSYNC B3 ;  /* 0x0000000000037941 */ /* 0x000fea0003800000 */
.L_x_57191:
        /* <DEDUP_REMOVED lines=16> */
.L_x_57197:
[----:B------:R-:W-:Y:S05]  /*94f0*/  BSYNC B4 ;  /* 0x0000000000047941 */ /* 0x000fea0003800000 */
.L_x_57196:
        /* <DEDUP_REMOVED lines=44> */
.L_x_57195:
[----:B------:R-:W-:Y:S05]  /*97c0*/  BSYNC B3 ;  /* 0x0000000000037941 */ /* 0x000fea0003800000 */
.L_x_57194:
        /* <DEDUP_REMOVED lines=12> */
.L_x_57190:
[----:B------:R-:W-:Y:S05]  /*9890*/  BSYNC B2 ;  /* 0x0000000000027941 */ /* 0x000fea0003800000 */
.L_x_57189:
        /* <DEDUP_REMOVED lines=18> */
.L_x_57201:
[----:B------:R-:W-:-:S07]  /*99c0*/  MOV R16, R10 ;  /* 0x0000000a00107202 */ /* 0x000fce0000000f00 */
.L_x_57202:
[----:B------:R-:W-:Y:S05]  /*99d0*/  BSYNC B3 ;  /* 0x0000000000037941 */ /* 0x000fea0003800000 */
.L_x_57200:
        /* <DEDUP_REMOVED lines=16> */
.L_x_57206:
[----:B------:R-:W-:Y:S05]  /*9ae0*/  BSYNC B4 ;  /* 0x0000000000047941 */ /* 0x000fea0003800000 */
.L_x_57205:
        /* <DEDUP_REMOVED lines=44> */
.L_x_57204:
[----:B------:R-:W-:Y:S05]  /*9db0*/  BSYNC B3 ;  /* 0x0000000000037941 */ /* 0x000fea0003800000 */
.L_x_57203:
        /* <DEDUP_REMOVED lines=11> */
.L_x_57199:
[----:B------:R-:W-:Y:S05]  /*9e70*/  BSYNC B2 ;  /* 0x0000000000027941 */ /* 0x000fea0003800000 */
.L_x_57198:
        /* <DEDUP_REMOVED lines=16> */
.L_x_57208:
[----:B------:R-:W-:Y:S05]  /*9f80*/  BSYNC B2 ;  /* 0x0000000000027941 */ /* 0x000fea0003800000 */
.L_x_57207:
[----:B------:R-:W-:Y:S02]  /*9f90*/  VIADD R18, R18, 0x20 ;  /* 0x0000002012127836 */ /* 0x000fe40000000000 */
[----:B------:R-:W-:-:S07]  /*9fa0*/  VIADD R17, R17, 0x20 ;  /* 0x0000002011117836 */ /* 0x000fce0000000000 */
.L_x_57170:
[----:B------:R-:W-:Y:S05]  /*9fb0*/  BSYNC B1 ;  /* 0x0000000000017941 */ /* 0x000fea0003800000 */
.L_x_57169:
        /* <DEDUP_REMOVED lines=31> */
.L_x_57214:
[----:B------:R-:W-:-:S07]  /*a1b0*/  IMAD.MOV.U32 R13, RZ, RZ, R10 ;  /* 0x000000ffff0d7224 */ /* 0x000fce00078e000a */
.L_x_57215:
[----:B------:R-:W-:Y:S05]  /*a1c0*/  BSYNC B3 ;  /* 0x0000000000037941 */ /* 0x000fea0003800000 */
.L_x_57213:
        /* <DEDUP_REMOVED lines=16> */
.L_x_57219:
[----:B------:R-:W-:Y:S05]  /*a2d0*/  BSYNC B4 ;  /* 0x0000000000047941 */ /* 0x000fea0003800000 */
.L_x_57218:
        /* <DEDUP_REMOVED lines=44> */
.L_x_57217:
[----:B------:R-:W-:Y:S05]  /*a5a0*/  BSYNC B3 ;  /* 0x0000000000037941 */ /* 0x000fea0003800000 */
.L_x_57216:
        /* <DEDUP_REMOVED lines=12> */
.L_x_57212:
[----:B------:R-:W-:Y:S05]  /*a670*/  BSYNC B2 ;  /* 0x0000000000027941 */ /* 0x000fea0003800000 */
.L_x_57211:
        /* <DEDUP_REMOVED lines=18> */
.L_x_57223:
[----:B------:R-:W-:-:S07]  /*a7a0*/  IMAD.MOV.U32 R8, RZ, RZ, R10 ;  /* 0x000000ffff087224 */ /* 0x000fce00078e000a */
.L_x_57224:
[----:B------:R-:W-:Y:S05]  /*a7b0*/  BSYNC B3 ;  /* 0x0000000000037941 */ /* 0x000fea0003800000 */
.L_x_57222:
        /* <DEDUP_REMOVED lines=16> */
.L_x_57228:
[----:B------:R-:W-:Y:S05]  /*a8c0*/  BSYNC B4 ;  /* 0x0000000000047941 */ /* 0x000fea0003800000 */
.L_x_57227:
        /* <DEDUP_REMOVED lines=44> */
.L_x_57226:
[----:B------:R-:W-:Y:S05]  /*ab90*/  BSYNC B3 ;  /* 0x0000000000037941 */ /* 0x000fea0003800000 */
.L_x_57225:
        /* <DEDUP_REMOVED lines=12> */
.L_x_57221:
[----:B------:R-:W-:Y:S05]  /*ac60*/  BSYNC B2 ;  /* 0x0000000000027941 */ /* 0x000fea0003800000 */
.L_x_57220:
        /* <DEDUP_REMOVED lines=18> */
.L_x_57232:
[----:B------:R-:W-:-:S07]  /*ad90*/  MOV R8, R10 ;  /* 0x0000000a00087202 */ /* 0x000fce0000000f00 */
.L_x_57233:
[----:B------:R-:W-:Y:S05]  /*ada0*/  BSYNC B3 ;  /* 0x0000000000037941 */ /* 0x000fea0003800000 */
.L_x_57231:
        /* <DEDUP_REMOVED lines=16> */
.L_x_57237:
[----:B------:R-:W-:Y:S05]  /*aeb0*/  BSYNC B4 ;  /* 0x0000000000047941 */ /* 0x000fea0003800000 */
.L_x_57236:
        /* <DEDUP_REMOVED lines=44> */
.L_x_57235:
[----:B------:R-:W-:Y:S05]  /*b180*/  BSYNC B3 ;  /* 0x0000000000037941 */ /* 0x000fea0003800000 */
.L_x_57234:
        /* <DEDUP_REMOVED lines=12> */
.L_x_57230:
[----:B------:R-:W-:Y:S05]  /*b250*/  BSYNC B2 ;  /* 0x0000000000027941 */ /* 0x000fea0003800000 */
.L_x_57229:
        /* <DEDUP_REMOVED lines=18> */
.L_x_57241:
[----:B------:R-:W-:-:S07]  /*b380*/  IMAD.MOV.U32 R16, RZ, RZ, R10 ;  /* 0x000000ffff107224 */ /* 0x000fce00078e000a */
.L_x_57242:
[----:B------:R-:W-:Y:S05]  /*b390*/  BSYNC B3 ;  /* 0x0000000000037941 */ /* 0x000fea0003800000 */
.L_x_57240:
        /* <DEDUP_REMOVED lines=16> */
.L_x_57246:
[----:B------:R-:W-:Y:S05]  /*b4a0*/  BSYNC B4 ;  /* 0x0000000000047941 */ /* 0x000fea0003800000 */
.L_x_57245:
        /* <DEDUP_REMOVED lines=44> */
.L_x_57244:
[----:B------:R-:W-:Y:S05]  /*b770*/  BSYNC B3 ;  /* 0x0000000000037941 */ /* 0x000fea0003800000 */
.L_x_57243:
        /* <DEDUP_REMOVED lines=11> */
.L_x_57239:
[----:B------:R-:W-:Y:S05]  /*b830*/  BSYNC B2 ;  /* 0x0000000000027941 */ /* 0x000fea0003800000 */
.L_x_57238:
        /* <DEDUP_REMOVED lines=16> */
.L_x_57248:
[----:B------:R-:W-:Y:S05]  /*b940*/  BSYNC B2 ;  /* 0x0000000000027941 */ /* 0x000fea0003800000 */
.L_x_57247:
[----:B------:R-:W-:Y:S01]  /*b950*/  IADD3 R18, R18, 0x20, RZ ;  /* 0x0000002012127810 */ /* 0x000fe20007ffe0ff */
[----:B------:R-:W-:-:S07]  /*b960*/  VIADD R17, R17, 0x20 ;  /* 0x0000002011117836 */ /* 0x000fce0000000000 */
.L_x_57210:
[----:B------:R-:W-:Y:S05]  /*b970*/  BSYNC B1 ;  /* 0x0000000000017941 */ /* 0x000fea0003800000 */
.L_x_57209:
        /* <DEDUP_REMOVED lines=31> */
.L_x_57254:
[----:B------:R-:W-:-:S07]  /*bb70*/  IMAD.MOV.U32 R13, RZ, RZ, R10 ;  /* 0x000000ffff0d7224 */ /* 0x000fce00078e000a */
.L_x_57255:
[----:B------:R-:W-:Y:S05]  /*bb80*/  BSYNC B3 ;  /* 0x0000000000037941 */ /* 0x000fea0003800000 */
.L_x_57253:
        /* <DEDUP_REMOVED lines=16> */
.L_x_57259:
[----:B------:R-:W-:Y:S05]  /*bc90*/  BSYNC B4 ;  /* 0x0000000000047941 */ /* 0x000fea0003800000 */
.L_x_57258:
        /* <DEDUP_REMOVED lines=44> */
.L_x_57257:
[----:B------:R-:W-:Y:S05]  /*bf60*/  BSYNC B3 ;  /* 0x0000000000037941 */ /* 0x000fea0003800000 */
.L_x_57256:
        /* <DEDUP_REMOVED lines=12> */
.L_x_57252:
[----:B------:R-:W-:Y:S05]  /*c030*/  BSYNC B2 ;  /* 0x0000000000027941 */ /* 0x000fea0003800000 */
.L_x_57251:
        /* <DEDUP_REMOVED lines=18> */
.L_x_57263:
[----:B------:R-:W-:-:S07]  /*c160*/  MOV R8, R10 ;  /* 0x0000000a00087202 */ /* 0x000fce0000000f00 */
.L_x_57264:
[----:B------:R-:W-:Y:S05]  /*c170*/  BSYNC B3 ;  /* 0x0000000000037941 */ /* 0x000fea0003800000 */
.L_x_57262:
        /* <DEDUP_REMOVED lines=16> */
.L_x_57268:
[----:B------:R-:W-:Y:S05]  /*c280*/  BSYNC B4 ;  /* 0x0000000000047941 */ /* 0x000fea0003800000 */
.L_x_57267:
        /* <DEDUP_REMOVED lines=44> */
.L_x_57266:
[----:B------:R-:W-:Y:S05]  /*c550*/  BSYNC B3 ;  /* 0x0000000000037941 */ /* 0x000fea0003800000 */
.L_x_57265:
        /* <DEDUP_REMOVED lines=12> */
.L_x_57261:
[----:B------:R-:W-:Y:S05]  /*c620*/  BSYNC B2 ;  /* 0x0000000000027941 */ /* 0x000fea0003800000 */
.L_x_57260:
        /* <DEDUP_REMOVED lines=18> */
.L_x_57272:
[----:B------:R-:W-:-:S07]  /*c750*/  IMAD.MOV.U32 R8, RZ, RZ, R10 ;  /* 0x000000ffff087224 */ /* 0x000fce00078e000a */
.L_x_57273:
[----:B------:R-:W-:Y:S05]  /*c760*/  BSYNC B3 ;  /* 0x0000000000037941 */ /* 0x000fea0003800000 */
.L_x_57271:
        /* <DEDUP_REMOVED lines=16> */
.L_x_57277:
[----:B------:R-:W-:Y:S05]  /*c870*/  BSYNC B4 ;  /* 0x0000000000047941 */ /* 0x000fea0003800000 */
.L_x_57276:
        /* <DEDUP_REMOVED lines=44> */
.L_x_57275:
[----:B------:R-:W-:Y:S05]  /*cb40*/  BSYNC B3 ;  /* 0x0000000000037941 */ /* 0x000fea0003800000 */
.L_x_57274:
        /* <DEDUP_REMOVED lines=12> */
.L_x_57270:
[----:B------:R-:W-:Y:S05]  /*cc10*/  BSYNC B2 ;  /* 0x0000000000027941 */ /* 0x000fea0003800000 */
.L_x_57269:
        /* <DEDUP_REMOVED lines=18> */
.L_x_57281:
[----:B------:R-:W-:-:S07]  /*cd40*/  IMAD.MOV.U32 R16, RZ, RZ, R10 ;  /* 0x000000ffff107224 */ /* 0x000fce00078e000a */
.L_x_57282:
[----:B------:R-:W-:Y:S05]  /*cd50*/  BSYNC B3 ;  /* 0x0000000000037941 */ /* 0x000fea0003800000 */
.L_x_57280:
        /* <DEDUP_REMOVED lines=16> */
.L_x_57286:
[----:B------:R-:W-:Y:S05]  /*ce60*/  BSYNC B4 ;  /* 0x0000000000047941 */ /* 0x000fea0003800000 */
.L_x_57285:
        /* <DEDUP_REMOVED lines=44> */
.L_x_57284:
[----:B------:R-:W-:Y:S05]  /*d130*/  BSYNC B3 ;  /* 0x0000000000037941 */ /* 0x000fea0003800000 */
.L_x_57283:
        /* <DEDUP_REMOVED lines=11> */
.L_x_57279:
[----:B------:R-:W-:Y:S05]  /*d1f0*/  BSYNC B2 ;  /* 0x0000000000027941 */ /* 0x000fea0003800000 */
.L_x_57278:
        /* <DEDUP_REMOVED lines=16> */
.L_x_57288:
[----:B------:R-:W-:Y:S05]  /*d300*/  BSYNC B2 ;  /* 0x0000000000027941 */ /* 0x000fea0003800000 */
.L_x_57287:
[----:B------:R-:W-:Y:S01]  /*d310*/  VIADD R18, R18, 0x20 ;  /* 0x0000002012127836 */ /* 0x000fe20000000000 */
[----:B------:R-:W-:-:S07]  /*d320*/  IADD3 R17, R17, 0x20, RZ ;  /* 0x0000002011117810 */ /* 0x000fce0007ffe0ff */
.L_x_57250:
[----:B------:R-:W-:Y:S05]  /*d330*/  BSYNC B1 ;  /* 0x0000000000017941 */ /* 0x000fea0003800000 */
.L_x_57249:
        /* <DEDUP_REMOVED lines=31> */
.L_x_57294:
[----:B------:R-:W-:-:S07]  /*d530*/  MOV R13, R10 ;  /* 0x0000000a000d7202 */ /* 0x000fce0000000f00 */
.L_x_57295:
[----:B------:R-:W-:Y:S05]  /*d540*/  BSYNC B3 ;  /* 0x0000000000037941 */ /* 0x000fea0003800000 */
.L_x_57293:
        /* <DEDUP_REMOVED lines=16> */
.L_x_57299:
[----:B------:R-:W-:Y:S05]  /*d650*/  BSYNC B4 ;  /* 0x0000000000047941 */ /* 0x000fea0003800000 */
.L_x_57298:
        /* <DEDUP_REMOVED lines=44> */
.L_x_57297:
[----:B------:R-:W-:Y:S05]  /*d920*/  BSYNC B3 ;  /* 0x0000000000037941 */ /* 0x000fea0003800000 */
.L_x_57296:
        /* <DEDUP_REMOVED lines=12> */
.L_x_57292:
[----:B------:R-:W-:Y:S05]  /*d9f0*/  BSYNC B2 ;  /* 0x0000000000027941 */ /* 0x000fea0003800000 */
.L_x_57291:
        /* <DEDUP_REMOVED lines=18> */
.L_x_57303:
[----:B------:R-:W-:-:S07]  /*db20*/  IMAD.MOV.U32 R8, RZ, RZ, R10 ;  /* 0x000000ffff087224 */ /* 0x000fce00078e000a */
.L_x_57304:
[----:B------:R-:W-:Y:S05]  /*db30*/  BSYNC B3 ;  /* 0x0000000000037941 */ /* 0x000fea0003800000 */
.L_x_57302:
        /* <DEDUP_REMOVED lines=16> */
.L_x_57308:
[----:B------:R-:W-:Y:S05]  /*dc40*/  BSYNC B4 ;  /* 0x0000000000047941 */ /* 0x000fea0003800000 */
.L_x_57307:
        /* <DEDUP_REMOVED lines=44> */
.L_x_57306:
[----:B------:R-:W-:Y:S05]  /*df10*/  BSYNC B3 ;  /* 0x0000000000037941 */ /* 0x000fea0003800000 */
.L_x_57305:
        /* <DEDUP_REMOVED lines=12> */
.L_x_57301:
[----:B------:R-:W-:Y:S05]  /*dfe0*/  BSYNC B2 ;  /* 0x0000000000027941 */ /* 0x000fea0003800000 */
.L_x_57300:
        /* <DEDUP_REMOVED lines=18> */
.L_x_57312:
[----:B------:R-:W-:-:S07]  /*e110*/  IMAD.MOV.U32 R8, RZ, RZ, R10 ;  /* 0x000000ffff087224 */ /* 0x000fce00078e000a */
.L_x_57313:
[----:B------:R-:W-:Y:S05]  /*e120*/  BSYNC B3 ;  /* 0x0000000000037941 */ /* 0x000fea0003800000 */
.L_x_57311:
        /* <DEDUP_REMOVED lines=16> */
.L_x_57317:
[----:B------:R-:W-:Y:S05]  /*e230*/  BSYNC B4 ;  /* 0x0000000000047941 */ /* 0x000fea0003800000 */
.L_x_57316:
        /* <DEDUP_REMOVED lines=44> */
.L_x_57315:
[----:B------:R-:W-:Y:S05]  /*e500*/  BSYNC B3 ;  /* 0x0000000000037941 */ /* 0x000fea0003800000 */
.L_x_57314:
        /* <DEDUP_REMOVED lines=12> */
.L_x_57310:
[----:B------:R-:W-:Y:S05]  /*e5d0*/  BSYNC B2 ;  /* 0x0000000000027941 */ /* 0x000fea0003800000 */
.L_x_57309:
        /* <DEDUP_REMOVED lines=18> */
.L_x_57321:
[----:B------:R-:W-:-:S07]  /*e700*/  MOV R16, R10 ;  /* 0x0000000a00107202 */ /* 0x000fce0000000f00 */
.L_x_57322:
[----:B------:R-:W-:Y:S05]  /*e710*/  BSYNC B3 ;  /* 0x0000000000037941 */ /* 0x000fea0003800000 */
.L_x_57320:
        /* <DEDUP_REMOVED lines=16> */
.L_x_57326:
[----:B------:R-:W-:Y:S05]  /*e820*/  BSYNC B4 ;  /* 0x0000000000047941 */ /* 0x000fea0003800000 */
.L_x_57325:
        /* <DEDUP_REMOVED lines=44> */
.L_x_57324:
[----:B------:R-:W-:Y:S05]  /*eaf0*/  BSYNC B3 ;  /* 0x0000000000037941 */ /* 0x000fea0003800000 */
.L_x_57323:
        /* <DEDUP_REMOVED lines=11> */
.L_x_57319:
[----:B------:R-:W-:Y:S05]  /*ebb0*/  BSYNC B2 ;  /* 0x0000000000027941 */ /* 0x000fea0003800000 */
.L_x_57318:
        /* <DEDUP_REMOVED lines=16> */
.L_x_57328:
[----:B------:R-:W-:Y:S05]  /*ecc0*/  BSYNC B2 ;  /* 0x0000000000027941 */ /* 0x000fea0003800000 */
.L_x_57327:
[----:B------:R-:W-:Y:S02]  /*ecd0*/  VIADD R18, R18, 0x20 ;  /* 0x0000002012127836 */ /* 0x000fe40000000000 */
[----:B------:R-:W-:-:S07]  /*ece0*/  VIADD R17, R17, 0x20 ;  /* 0x0000002011117836 */ /* 0x000fce0000000000 */
.L_x_57290:
[----:B------:R-:W-:Y:S05]  /*ecf0*/  BSYNC B1 ;  /* 0x0000000000017941 */ /* 0x000fea0003800000 */
.L_x_57289:
        /* <DEDUP_REMOVED lines=31> */
.L_x_57334:
[----:B------:R-:W-:-:S07]  /*eef0*/  IMAD.MOV.U32 R13, RZ, RZ, R10 ;  /* 0x000000ffff0d7224 */ /* 0x000fce00078e000a */
.L_x_57335:
[----:B------:R-:W-:Y:S05]  /*ef00*/  BSYNC B3 ;  /* 0x0000000000037941 */ /* 0x000fea0003800000 */
.L_x_57333:
        /* <DEDUP_REMOVED lines=16> */
.L_x_57339:
[----:B------:R-:W-:Y:S05]  /*f010*/  BSYNC B4 ;  /* 0x0000000000047941 */ /* 0x000fea0003800000 */
.L_x_57338:
        /* <DEDUP_REMOVED lines=44> */
.L_x_57337:
[----:B------:R-:W-:Y:S05]  /*f2e0*/  BSYNC B3 ;  /* 0x0000000000037941 */ /* 0x000fea0003800000 */
.L_x_57336:
[----:B------:R-:W2:Y:S01]  /*f2f0*/  LDL R160, [R1] ;  /* 0x0000000001a07983 */ /* 0x000ea20000100800 */
        /* <DEDUP_REMOVED lines=11> */
.L_x_57332:
[----:B------:R-:W-:Y:S05]  /*f3b0*/  BSYNC B2 ;  /* 0x0000000000027941 */ /* 0x000fea0003800000 */
.L_x_57331:
        /* <DEDUP_REMOVED lines=18> */
.L_x_57343:
[----:B------:R-:W-:-:S07]  /*f4e0*/  IMAD.MOV.U32 R8, RZ, RZ, R10 ;  /* 0x000000ffff087224 */ /* 0x000fce00078e000a */
.L_x_57344:
[----:B------:R-:W-:Y:S05]  /*f4f0*/  BSYNC B3 ;  /* 0x0000000000037941 */ /* 0x000fea0003800000 */
.L_x_57342:
        /* <DEDUP_REMOVED lines=16> */
.L_x_57348:
[----:B------:R-:W-:Y:S05]  /*f600*/  BSYNC B4 ;  /* 0x0000000000047941 */ /* 0x000fea0003800000 */
.L_x_57347:
        /* <DEDUP_REMOVED lines=44> */
.L_x_57346:
[----:B------:R-:W-:Y:S05]  /*f8d0*/  BSYNC B3 ;  /* 0x0000000000037941 */ /* 0x000fea0003800000 */
.L_x_57345:
        /* <DEDUP_REMOVED lines=12> */
.L_x_57341:
[----:B------:R-:W-:Y:S05]  /*f9a0*/  BSYNC B2 ;  /* 0x0000000000027941 */ /* 0x000fea0003800000 */
.L_x_57340:
        /* <DEDUP_REMOVED lines=18> */
.L_x_57352:
[----:B------:R-:W-:-:S07]  /*fad0*/  MOV R8, R10 ;  /* 0x0000000a00087202 */ /* 0x000fce0000000f00 */
.L_x_57353:
[----:B------:R-:W-:Y:S05]  /*fae0*/  BSYNC B3 ;  /* 0x0000000000037941 */ /* 0x000fea0003800000 */
.L_x_57351:
        /* <DEDUP_REMOVED lines=16> */
.L_x_57357:
[----:B------:R-:W-:Y:S05]  /*fbf0*/  BSYNC B4 ;  /* 0x0000000000047941 */ /* 0x000fea0003800000 */
.L_x_57356:
        /* <DEDUP_REMOVED lines=44> */
.L_x_57355:
[----:B------:R-:W-:Y:S05]  /*fec0*/  BSYNC B3 ;  /* 0x0000000000037941 */ /* 0x000fea0003800000 */
.L_x_57354:
        /* <DEDUP_REMOVED lines=12> */
.L_x_57350:
[----:B------:R-:W-:Y:S05]  /*ff90*/  BSYNC B2 ;  /* 0x0000000000027941 */ /* 0x000fea0003800000 */
.L_x_57349:
        /* <DEDUP_REMOVED lines=18> */
.L_x_57361:
[----:B------:R-:W-:-:S07]  /*100c0*/  IMAD.MOV.U32 R16, RZ, RZ, R10 ;  /* 0x000000ffff107224 */ /* 0x000fce00078e000a */
.L_x_57362:
[----:B------:R-:W-:Y:S05]  /*100d0*/  BSYNC B3 ;  /* 0x0000000000037941 */ /* 0x000fea0003800000 */
.L_x_57360:
        /* <DEDUP_REMOVED lines=16> */
.L_x_57366:
[----:B------:R-:W-:Y:S05]  /*101e0*/  BSYNC B4 ;  /* 0x0000000000047941 */ /* 0x000fea0003800000 */
.L_x_57365:
        /* <DEDUP_REMOVED lines=44> */
.L_x_57364:
[----:B------:R-:W-:Y:S05]  /*104b0*/  BSYNC B3 ;  /* 0x0000000000037941 */ /* 0x000fea0003800000 */
.L_x_57363:
        /* <DEDUP_REMOVED lines=11> */
.L_x_57359:
[----:B------:R-:W-:Y:S05]  /*10570*/  BSYNC B2 ;  /* 0x0000000000027941 */ /* 0x000fea0003800000 */
.L_x_57358:
        /* <DEDUP_REMOVED lines=16> */
.L_x_57368:
[----:B------:R-:W-:Y:S05]  /*10680*/  BSYNC B2 ;  /* 0x0000000000027941 */ /* 0x000fea0003800000 */
.L_x_57367:
[----:B------:R-:W-:Y:S01]  /*10690*/  IADD3 R18, R18, 0x20, RZ ;  /* 0x0000002012127810 */ /* 0x000fe20007ffe0ff */
[----:B------:R-:W-:-:S07]  /*106a0*/  VIADD R17, R17, 0x20 ;  /* 0x0000002011117836 */ /* 0x000fce0000000000 */
.L_x_57330:
[----:B------:R-:W-:Y:S05]  /*106b0*/  BSYNC B1 ;  /* 0x0000000000017941 */ /* 0x000fea0003800000 */
.L_x_57329:
        /* <DEDUP_REMOVED lines=31> */
.L_x_57374:
[----:B------:R-:W-:-:S07]  /*108b0*/  IMAD.MOV.U32 R13, RZ, RZ, R10 ;  /* 0x000000ffff0d7224 */ /* 0x000fce00078e000a */
.L_x_57375:
[----:B------:R-:W-:Y:S05]  /*108c0*/  BSYNC B3 ;  /* 0x0000000000037941 */ /* 0x000fea0003800000 */
.L_x_57373:
        /* <DEDUP_REMOVED lines=16> */
.L_x_57379:
[----:B------:R-:W-:Y:S05]  /*109d0*/  BSYNC B4 ;  /* 0x0000000000047941 */ /* 0x000fea0003800000 */
.L_x_57378:
        /* <DEDUP_REMOVED lines=44> */
.L_x_57377:
[----:B------:R-:W-:Y:S05]  /*10ca0*/  BSYNC B3 ;  /* 0x0000000000037941 */ /* 0x000fea0003800000 */
.L_x_57376:
        /* <DEDUP_REMOVED lines=8> */
[----:B------:R-:W-:Y:S01]  /*10d30*/  FMUL.FTZ R164, R248, R13 ;  /* 0x0000000df8a47220 */ /* 0x000fe20000410000 */
[----:B------:R-:W-:-:S03]  /*10d40*/  PRMT R13, R8, 0x7610, R13 ;  /* 0x00007610080d7816 */ /* 0x000fc6000000000d */
[----:B------:R-:W-:-:S07]  /*10d50*/  @P3 FADD.FTZ R164, R124, R164 ;  /* 0x000000a47ca43221 */ /* 0x000fce0000010000 */
.L_x_57372:
[----:B------:R-:W-:Y:S05]  /*10d60*/  BSYNC B2 ;  /* 0x0000000000027941 */ /* 0x000fea0003800000 */
.L_x_57371:
        /* <DEDUP_REMOVED lines=18> */
.L_x_57383:
[----:B------:R-:W-:-:S07]  /*10e90*/  MOV R8, R10 ;  /* 0x0000000a00087202 */ /* 0x000fce0000000f00 */
.L_x_57384:
[----:B------:R-:W-:Y:S05]  /*10ea0*/  BSYNC B3 ;  /* 0x0000000000037941 */ /* 0x000fea0003800000 */
.L_x_57382:
        /* <DEDUP_REMOVED lines=16> */
.L_x_57388:
[----:B------:R-:W-:Y:S05]  /*10fb0*/  BSYNC B4 ;  /* 0x0000000000047941 */ /* 0x000fea0003800000 */
.L_x_57387:
        /* <DEDUP_REMOVED lines=44> */
.L_x_57386:
[----:B------:R-:W-:Y:S05]  /*11280*/  BSYNC B3 ;  /* 0x0000000000037941 */ /* 0x000fea0003800000 */
.L_x_57385:
        /* <DEDUP_REMOVED lines=11> */
.L_x_57381:
[----:B------:R-:W-:Y:S05]  /*11340*/  BSYNC B2 ;  /* 0x0000000000027941 */ /* 0x000fea0003800000 */
.L_x_57380:
        /* <DEDUP_REMOVED lines=18> */
.L_x_57392:
[----:B------:R-:W-:-:S07]  /*11470*/  IMAD.MOV.U32 R8, RZ, RZ, R10 ;  /* 0x000000ffff087224 */ /* 0x000fce00078e000a */
.L_x_57393:
[----:B------:R-:W-:Y:S05]  /*11480*/  BSYNC B3 ;  /* 0x0000000000037941 */ /* 0x000fea0003800000 */
.L_x_57391:
        /* <DEDUP_REMOVED lines=16> */
.L_x_57397:
[----:B------:R-:W-:Y:S05]  /*11590*/  BSYNC B4 ;  /* 0x0000000000047941 */ /* 0x000fea0003800000 */
.L_x_57396:
        /* <DEDUP_REMOVED lines=44> */
.L_x_57395:
[----:B------:R-:W-:Y:S05]  /*11860*/  BSYNC B3 ;  /* 0x0000000000037941 */ /* 0x000fea0003800000 */
.L_x_57394:
        /* <DEDUP_REMOVED lines=11> */
.L_x_57390:
[----:B------:R-:W-:Y:S05]  /*11920*/  BSYNC B2 ;  /* 0x0000000000027941 */ /* 0x000fea0003800000 */
.L_x_57389:
        /* <DEDUP_REMOVED lines=18> */
.L_x_57401:
[----:B------:R-:W-:-:S07]  /*11a50*/  IMAD.MOV.U32 R16, RZ, RZ, R10 ;  /* 0x000000ffff107224 */ /* 0x000fce00078e000a */
.L_x_57402:
[----:B------:R-:W-:Y:S05]  /*11a60*/  BSYNC B3 ;  /* 0x0000000000037941 */ /* 0x000fea0003800000 */
.L_x_57400:
        /* <DEDUP_REMOVED lines=16> */
.L_x_57406:
[----:B------:R-:W-:Y:S05]  /*11b70*/  BSYNC B4 ;  /* 0x0000000000047941 */ /* 0x000fea0003800000 */
.L_x_57405:
        /* <DEDUP_REMOVED lines=44> */
.L_x_57404:
[----:B------:R-:W-:Y:S05]  /*11e40*/  BSYNC B3 ;  /* 0x0000000000037941 */ /* 0x000fea0003800000 */
.L_x_57403:
        /* <DEDUP_REMOVED lines=10> */
.L_x_57399:
[----:B------:R-:W-:Y:S05]  /*11ef0*/  BSYNC B2 ;  /* 0x0000000000027941 */ /* 0x000fea0003800000 */
.L_x_57398:
        /* <DEDUP_REMOVED lines=16> */
.L_x_57408:
[----:B------:R-:W-:Y:S05]  /*12000*/  BSYNC B2 ;  /* 0x0000000000027941 */ /* 0x000fea0003800000 */
.L_x_57407:
[----:B------:R-:W-:Y:S01]  /*12010*/  VIADD R18, R18, 0x20 ;  /* 0x0000002012127836 */ /* 0x000fe20000000000 */
[----:B------:R-:W-:-:S07]  /*12020*/  IADD3 R17, R17, 0x20, RZ ;  /* 0x0000002011117810 */ /* 0x000fce0007ffe0ff */
.L_x_57370:
[----:B------:R-:W-:Y:S05]  /*12030*/  BSYNC B1 ;  /* 0x0000000000017941 */ /* 0x000fea0003800000 */
.L_x_57369:
        /* <DEDUP_REMOVED lines=31> */
.L_x_57414:
[----:B------:R-:W-:-:S07]  /*12230*/  MOV R13, R10 ;  /* 0x0000000a000d7202 */ /* 0x000fce0000000f00 */
.L_x_57415:
[----:B------:R-:W-:Y:S05]  /*12240*/  BSYNC B3 ;  /* 0x0000000000037941 */ /* 0x000fea0003800000 */
.L_x_57413:
        /* <DEDUP_REMOVED lines=16> */
.L_x_57419:
[----:B------:R-:W-:Y:S05]  /*12350*/  BSYNC B4 ;  /* 0x0000000000047941 */ /* 0x000fea0003800000 */
.L_x_57418:
        /* <DEDUP_REMOVED lines=44> */
.L_x_57417:
[----:B------:R-:W-:Y:S05]  /*12620*/  BSYNC B3 ;  /* 0x0000000000037941 */ /* 0x000fea0003800000 */
.L_x_57416:
        /* <DEDUP_REMOVED lines=11> */
.L_x_57412:
[----:B------:R-:W-:Y:S05]  /*126e0*/  BSYNC B2 ;  /* 0x0000000000027941 */ /* 0x000fea0003800000 */
.L_x_57411:
        /* <DEDUP_REMOVED lines=18> */
.L_x_57423:
[----:B------:R-:W-:-:S07]  /*12810*/  IMAD.MOV.U32 R8, RZ, RZ, R10 ;  /* 0x000000ffff087224 */ /* 0x000fce00078e000a */
.L_x_57424:
[----:B------:R-:W-:Y:S05]  /*12820*/  BSYNC B3 ;  /* 0x0000000000037941 */ /* 0x000fea0003800000 */
.L_x_57422:
        /* <DEDUP_REMOVED lines=16> */
.L_x_57428:
[----:B------:R-:W-:Y:S05]  /*12930*/  BSYNC B4 ;  /* 0x0000000000047941 */ /* 0x000fea0003800000 */
.L_x_57427:
        /* <DEDUP_REMOVED lines=44> */
.L_x_57426:
[----:B------:R-:W-:Y:S05]  /*12c00*/  BSYNC B3 ;  /* 0x0000000000037941 */ /* 0x000fea0003800000 */
.L_x_57425:
        /* <DEDUP_REMOVED lines=11> */
.L_x_57421:
[----:B------:R-:W-:Y:S05]  /*12cc0*/  BSYNC B2 ;  /* 0x0000000000027941 */ /* 0x000fea0003800000 */
.L_x_57420:
        /* <DEDUP_REMOVED lines=18> */
.L_x_57432:
[----:B------:R-:W-:-:S07]  /*12df0*/  IMAD.MOV.U32 R8, RZ, RZ, R10 ;  /* 0x000000ffff087224 */ /* 0x000fce00078e000a */
.L_x_57433:
[----:B------:R-:W-:Y:S05]  /*12e00*/  BSYNC B3 ;  /* 0x0000000000037941 */ /* 0x000fea0003800000 */
.L_x_57431:
        /* <DEDUP_REMOVED lines=16> */
.L_x_57437:
[----:B------:R-:W-:Y:S05]  /*12f10*/  BSYNC B4 ;  /* 0x0000000000047941 */ /* 0x000fea0003800000 */
.L_x_57436:
        /* <DEDUP_REMOVED lines=44> */
.L_x_57435:
[----:B------:R-:W-:Y:S05]  /*131e0*/  BSYNC B3 ;  /* 0x0000000000037941 */ /* 0x000fea0003800000 */
.L_x_57434:
        /* <DEDUP_REMOVED lines=11> */
.L_x_57430:
[----:B------:R-:W-:Y:S05]  /*132a0*/  BSYNC B2 ;  /* 0x0000000000027941 */ /* 0x000fea0003800000 */
.L_x_57429:
        /* <DEDUP_REMOVED lines=18> */
.L_x_57441:
[----:B------:R-:W-:-:S07]  /*133d0*/  MOV R16, R10 ;  /* 0x0000000a00107202 */ /* 0x000fce0000000f00 */
.L_x_57442:
[----:B------:R-:W-:Y:S05]  /*133e0*/  BSYNC B3 ;  /* 0x0000000000037941 */ /* 0x000fea0003800000 */
.L_x_57440:
        /* <DEDUP_REMOVED lines=16> */
.L_x_57446:
[----:B------:R-:W-:Y:S05]  /*134f0*/  BSYNC B4 ;  /* 0x0000000000047941 */ /* 0x000fea0003800000 */
.L_x_57445:
        /* <DEDUP_REMOVED lines=44> */
.L_x_57444:
[----:B------:R-:W-:Y:S05]  /*137c0*/  BSYNC B3 ;  /* 0x0000000000037941 */ /* 0x000fea0003800000 */
.L_x_57443:
        /* <DEDUP_REMOVED lines=10> */
.L_x_57439:
[----:B------:R-:W-:Y:S05]  /*13870*/  BSYNC B2 ;  /* 0x0000000000027941 */ /* 0x000fea0003800000 */
.L_x_57438:
        /* <DEDUP_REMOVED lines=16> */
.L_x_57448:
[----:B------:R-:W-:Y:S05]  /*13980*/  BSYNC B2 ;  /* 0x0000000000027941 */ /* 0x000fea0003800000 */
.L_x_57447:
[----:B------:R-:W-:Y:S02]  /*13990*/  VIADD R18, R18, 0x20 ;  /* 0x0000002012127836 */ /* 0x000fe40000000000 */
[----:B------:R-:W-:-:S07]  /*139a0*/  VIADD R17, R17, 0x20 ;  /* 0x0000002011117836 */ /* 0x000fce0000000000 */
.L_x_57410:
[----:B------:R-:W-:Y:S05]  /*139b0*/  BSYNC B1 ;  /* 0x0000000000017941 */ /* 0x000fea0003800000 */
.L_x_57409:
        /* <DEDUP_REMOVED lines=31> */
.L_x_57454:
[----:B------:R-:W-:-:S07]  /*13bb0*/  IMAD.MOV.U32 R13, RZ, RZ, R10 ;  /* 0x000000ffff0d7224 */ /* 0x000fce00078e000a */
.L_x_57455:
[----:B------:R-:W-:Y:S05]  /*13bc0*/  BSYNC B3 ;  /* 0x0000000000037941 */ /* 0x000fea0003800000 */
.L_x_57453:
        /* <DEDUP_REMOVED lines=16> */
.L_x_57459:
[----:B------:R-:W-:Y:S05]  /*13cd0*/  BSYNC B4 ;  /* 0x0000000000047941 */ /* 0x000fea0003800000 */
.L_x_57458:
        /* <DEDUP_REMOVED lines=44> */
.L_x_57457:
[----:B------:R-:W-:Y:S05]  /*13fa0*/  BSYNC B3 ;  /* 0x0000000000037941 */ /* 0x000fea0003800000 */
.L_x_57456:
        /* <DEDUP_REMOVED lines=11> */
.L_x_57452:
[----:B------:R-:W-:Y:S05]  /*14060*/  BSYNC B2 ;  /* 0x0000000000027941 */ /* 0x000fea0003800000 */
.L_x_57451:
        /* <DEDUP_REMOVED lines=18> */
.L_x_57463:
[----:B------:R-:W-:-:S07]  /*14190*/  IMAD.MOV.U32 R8, RZ, RZ, R10 ;  /* 0x000000ffff087224 */ /* 0x000fce00078e000a */
.L_x_57464:
[----:B------:R-:W-:Y:S05]  /*141a0*/  BSYNC B3 ;  /* 0x0000000000037941 */ /* 0x000fea0003800000 */
.L_x_57462:
        /* <DEDUP_REMOVED lines=16> */
.L_x_57468:
[----:B------:R-:W-:Y:S05]  /*142b0*/  BSYNC B4 ;  /* 0x0000000000047941 */ /* 0x000fea0003800000 */
.L_x_57467:
        /* <DEDUP_REMOVED lines=44> */
.L_x_57466:
[----:B------:R-:W-:Y:S05]  /*14580*/  BSYNC B3 ;  /* 0x0000000000037941 */ /* 0x000fea0003800000 */
.L_x_57465:
        /* <DEDUP_REMOVED lines=11> */
.L_x_57461:
[----:B------:R-:W-:Y:S05]  /*14640*/  BSYNC B2 ;  /* 0x0000000000027941 */ /* 0x000fea0003800000 */
.L_x_57460:
        /* <DEDUP_REMOVED lines=18> */
.L_x_57472:
[----:B------:R-:W-:-:S07]  /*14770*/  MOV R8, R10 ;  /* 0x0000000a00087202 */ /* 0x000fce0000000f00 */
.L_x_57473:
[----:B------:R-:W-:Y:S05]  /*14780*/  BSYNC B3 ;  /* 0x0000000000037941 */ /* 0x000fea0003800000 */
.L_x_57471:
        /* <DEDUP_REMOVED lines=16> */
.L_x_57477:
[----:B------:R-:W-:Y:S05]  /*14890*/  BSYNC B4 ;  /* 0x0000000000047941 */ /* 0x000fea0003800000 */
.L_x_57476:
        /* <DEDUP_REMOVED lines=44> */
.L_x_57475:
[----:B------:R-:W-:Y:S05]  /*14b60*/  BSYNC B3 ;  /* 0x0000000000037941 */ /* 0x000fea0003800000 */
.L_x_57474:
        /* <DEDUP_REMOVED lines=11> */
.L_x_57470:
[----:B------:R-:W-:Y:S05]  /*14c20*/  BSYNC B2 ;  /* 0x0000000000027941 */ /* 0x000fea0003800000 */
.L_x_57469:
        /* <DEDUP_REMOVED lines=18> */
.L_x_57481:
[----:B------:R-:W-:-:S07]  /*14d50*/  IMAD.MOV.U32 R16, RZ, RZ, R10 ;  /* 0x000000ffff107224 */ /* 0x000fce00078e000a */
.L_x_57482:
[----:B------:R-:W-:Y:S05]  /*14d60*/  BSYNC B3 ;  /* 0x0000000000037941 */ /* 0x000fea0003800000 */
.L_x_57480:
        /* <DEDUP_REMOVED lines=16> */
.L_x_57486:
[----:B------:R-:W-:Y:S05]  /*14e70*/  BSYNC B4 ;  /* 0x0000000000047941 */ /* 0x000fea0003800000 */
.L_x_57485:
        /* <DEDUP_REMOVED lines=44> */
.L_x_57484:
[----:B------:R-:W-:Y:S05]  /*15140*/  BSYNC B3 ;  /* 0x0000000000037941 */ /* 0x000fea0003800000 */
.L_x_57483:
        /* <DEDUP_REMOVED lines=10> */
.L_x_57479:
[----:B------:R-:W-:Y:S05]  /*151f0*/  BSYNC B2 ;  /* 0x0000000000027941 */ /* 0x000fea0003800000 */
.L_x_57478:
        /* <DEDUP_REMOVED lines=16> */
.L_x_57488:
[----:B------:R-:W-:Y:S05]  /*15300*/  BSYNC B2 ;  /* 0x0000000000027941 */ /* 0x000fea0003800000 */
.L_x_57487:
[----:B------:R-:W-:Y:S01]  /*15310*/  VIADD R18, R18, 0x20 ;  /* 0x0000002012127836 */ /* 0x000fe20000000000 */
[----:B------:R-:W-:-:S07]  /*15320*/  IADD3 R17, R17, 0x20, RZ ;  /* 0x0000002011117810 */ /* 0x000fce0007ffe0ff */
.L_x_57450:
[----:B------:R-:W-:Y:S05]  /*15330*/  BSYNC B1 ;  /* 0x0000000000017941 */ /* 0x000fea0003800000 */
.L_x_57449:
        /* <DEDUP_REMOVED lines=31> */
.L_x_57494:
[----:B------:R-:W-:-:S07]  /*15530*/  MOV R13, R10 ;  /* 0x0000000a000d7202 */ /* 0x000fce0000000f00 */
.L_x_57495:
[----:B------:R-:W-:Y:S05]  /*15540*/  BSYNC B3 ;  /* 0x0000000000037941 */ /* 0x000fea0003800000 */
.L_x_57493:
        /* <DEDUP_REMOVED lines=16> */
.L_x_57499:
[----:B------:R-:W-:Y:S05]  /*15650*/  BSYNC B4 ;  /* 0x0000000000047941 */ /* 0x000fea0003800000 */
.L_x_57498:
        /* <DEDUP_REMOVED lines=44> */
.L_x_57497:
[----:B------:R-:W-:Y:S05]  /*15920*/  BSYNC B3 ;  /* 0x0000000000037941 */ /* 0x000fea0003800000 */
.L_x_57496:
        /* <DEDUP_REMOVED lines=11> */
.L_x_57492:
[----:B------:R-:W-:Y:S05]  /*159e0*/  BSYNC B2 ;  /* 0x0000000000027941 */ /* 0x000fea0003800000 */
.L_x_57491:
        /* <DEDUP_REMOVED lines=18> */
.L_x_57503:
[----:B------:R-:W-:-:S07]  /*15b10*/  IMAD.MOV.U32 R8, RZ, RZ, R10 ;  /* 0x000000ffff087224 */ /* 0x000fce00078e000a */
.L_x_57504:
[----:B------:R-:W-:Y:S05]  /*15b20*/  BSYNC B3 ;  /* 0x0000000000037941 */ /* 0x000fea0003800000 */
.L_x_57502:
        /* <DEDUP_REMOVED lines=16> */
.L_x_57508:
[----:B------:R-:W-:Y:S05]  /*15c30*/  BSYNC B4 ;  /* 0x0000000000047941 */ /* 0x000fea0003800000 */
.L_x_57507:
        /* <DEDUP_REMOVED lines=44> */
.L_x_57506:
[----:B------:R-:W-:Y:S05]  /*15f00*/  BSYNC B3 ;  /* 0x0000000000037941 */ /* 0x000fea0003800000 */
.L_x_57505:
        /* <DEDUP_REMOVED lines=11> */
.L_x_57501:
[----:B------:R-:W-:Y:S05]  /*15fc0*/  BSYNC B2 ;  /* 0x0000000000027941 */ /* 0x000fea0003800000 */
.L_x_57500:
        /* <DEDUP_REMOVED lines=18> */
.L_x_57512:
[----:B------:R-:W-:-:S07]  /*160f0*/  MOV R8, R10 ;  /* 0x0000000a00087202 */ /* 0x000fce0000000f00 */
.L_x_57513:
[----:B------:R-:W-:Y:S05]  /*16100*/  BSYNC B3 ;  /* 0x0000000000037941 */ /* 0x000fea0003800000 */
.L_x_57511:
        /* <DEDUP_REMOVED lines=16> */
.L_x_57517:
[----:B------:R-:W-:Y:S05]  /*16210*/  BSYNC B4 ;  /* 0x0000000000047941 */ /* 0x000fea0003800000 */
.L_x_57516:
        /* <DEDUP_REMOVED lines=44> */
.L_x_57515:
[----:B------:R-:W-:Y:S05]  /*164e0*/  BSYNC B3 ;  /* 0x0000000000037941 */ /* 0x000fea0003800000 */
.L_x_57514:
        /* <DEDUP_REMOVED lines=11> */
.L_x_57510:
[----:B------:R-:W-:Y:S05]  /*165a0*/  BSYNC B2 ;  /* 0x0000000000027941 */ /* 0x000fea0003800000 */
.L_x_57509:
        /* <DEDUP_REMOVED lines=18> */
.L_x_57521:
[----:B------:R-:W-:-:S07]  /*166d0*/  IMAD.MOV.U32 R16, RZ, RZ, R10 ;  /* 0x000000ffff107224 */ /* 0x000fce00078e000a */
.L_x_57522:
[----:B------:R-:W-:Y:S05]  /*166e0*/  BSYNC B3 ;  /* 0x0000000000037941 */ /* 0x000fea0003800000 */
.L_x_57520:
        /* <DEDUP_REMOVED lines=16> */
.L_x_57526:
[----:B------:R-:W-:Y:S05]  /*167f0*/  BSYNC B4 ;  /* 0x0000000000047941 */ /* 0x000fea0003800000 */
.L_x_57525:
        /* <DEDUP_REMOVED lines=44> */
.L_x_57524:
[----:B------:R-:W-:Y:S05]  /*16ac0*/  BSYNC B3 ;  /* 0x0000000000037941 */ /* 0x000fea0003800000 */
.L_x_57523:
        /* <DEDUP_REMOVED lines=10> */
.L_x_57519:
[----:B------:R-:W-:Y:S05]  /*16b70*/  BSYNC B2 ;  /* 0x0000000000027941 */ /* 0x000fea0003800000 */
.L_x_57518:
        /* <DEDUP_REMOVED lines=16> */
.L_x_57528:
[----:B------:R-:W-:Y:S05]  /*16c80*/  BSYNC B2 ;  /* 0x0000000000027941 */ /* 0x000fea0003800000 */
.L_x_57527:
[----:B------:R-:W-:Y:S01]  /*16c90*/  VIADD R18, R18, 0x20 ;  /* 0x0000002012127836 */ /* 0x000fe20000000000 */
[----:B------:R-:W-:-:S07]  /*16ca0*/  IADD3 R17, R17, 0x20, RZ ;  /* 0x0000002011117810 */ /* 0x000fce0007ffe0ff */
.L_x_57490:
[----:B------:R-:W-:Y:S05]  /*16cb0*/  BSYNC B1 ;  /* 0x0000000000017941 */ /* 0x000fea0003800000 */
.L_x_57489:
        /* <DEDUP_REMOVED lines=31> */
.L_x_57534:
[----:B------:R-:W-:-:S07]  /*16eb0*/  MOV R13, R10 ;  /* 0x0000000a000d7202 */ /* 0x000fce0000000f00 */
.L_x_57535:
[----:B------:R-:W-:Y:S05]  /*16ec0*/  BSYNC B3 ;  /* 0x0000000000037941 */ /* 0x000fea0003800000 */
.L_x_57533:
        /* <DEDUP_REMOVED lines=16> */
.L_x_57539:
[----:B------:R-:W-:Y:S05]  /*16fd0*/  BSYNC B4 ;  /* 0x0000000000047941 */ /* 0x000fea0003800000 */
.L_x_57538:
        /* <DEDUP_REMOVED lines=44> */
.L_x_57537:
[----:B------:R-:W-:Y:S05]  /*172a0*/  BSYNC B3 ;  /* 0x0000000000037941 */ /* 0x000fea0003800000 */
.L_x_57536:
        /* <DEDUP_REMOVED lines=11> */
.L_x_57532:
[----:B------:R-:W-:Y:S05]  /*17360*/  BSYNC B2 ;  /* 0x0000000000027941 */ /* 0x000fea0003800000 */
.L_x_57531:
        /* <DEDUP_REMOVED lines=18> */
.L_x_57543:
[----:B------:R-:W-:-:S07]  /*17490*/  IMAD.MOV.U32 R8, RZ, RZ, R10 ;  /* 0x000000ffff087224 */ /* 0x000fce00078e000a */
.L_x_57544:
[----:B------:R-:W-:Y:S05]  /*174a0*/  BSYNC B3 ;  /* 0x0000000000037941 */ /* 0x000fea0003800000 */
.L_x_57542:
        /* <DEDUP_REMOVED lines=16> */
.L_x_57548:
[----:B------:R-:W-:Y:S05]  /*175b0*/  BSYNC B4 ;  /* 0x0000000000047941 */ /* 0x000fea0003800000 */
.L_x_57547:
        /* <DEDUP_REMOVED lines=44> */
.L_x_57546:
[----:B------:R-:W-:Y:S05]  /*17880*/  BSYNC B3 ;  /* 0x0000000000037941 */ /* 0x000fea0003800000 */
.L_x_57545:
        /* <DEDUP_REMOVED lines=11> */
.L_x_57541:
[----:B------:R-:W-:Y:S05]  /*17940*/  BSYNC B2 ;  /* 0x0000000000027941 */ /* 0x000fea0003800000 */
.L_x_57540:
        /* <DEDUP_REMOVED lines=18> */
.L_x_57552:
[----:B------:R-:W-:-:S07]  /*17a70*/  MOV R8, R10 ;  /* 0x0000000a00087202 */ /* 0x000fce0000000f00 */
.L_x_57553:
[----:B------:R-:W-:Y:S05]  /*17a80*/  BSYNC B3 ;  /* 0x0000000000037941 */ /* 0x000fea0003800000 */
.L_x_57551:
        /* <DEDUP_REMOVED lines=16> */
.L_x_57557:
[----:B------:R-:W-:Y:S05]  /*17b90*/  BSYNC B4 ;  /* 0x0000000000047941 */ /* 0x000fea0003800000 */
.L_x_57556:
        /* <DEDUP_REMOVED lines=44> */
.L_x_57555:
[----:B------:R-:W-:Y:S05]  /*17e60*/  BSYNC B3 ;  /* 0x0000000000037941 */ /* 0x000fea0003800000 */
.L_x_57554:
        /* <DEDUP_REMOVED lines=11> */
.L_x_57550:
[----:B------:R-:W-:Y:S05]  /*17f20*/  BSYNC B2 ;  /* 0x0000000000027941 */ /* 0x000fea0003800000 */
.L_x_57549:
        /* <DEDUP_REMOVED lines=18> */
.L_x_57561:
[----:B------:R-:W-:-:S07]  /*18050*/  IMAD.MOV.U32 R16, RZ, RZ, R10 ;  /* 0x000000ffff107224 */ /* 0x000fce00078e000a */
.L_x_57562:
[----:B------:R-:W-:Y:S05]  /*18060*/  BSYNC B3 ;  /* 0x0000000000037941 */ /* 0x000fea0003800000 */
.L_x_57560:
        /* <DEDUP_REMOVED lines=16> */
.L_x_57566:
[----:B------:R-:W-:Y:S05]  /*18170*/  BSYNC B4 ;  /* 0x0000000000047941 */ /* 0x000fea0003800000 */
.L_x_57565:
        /* <DEDUP_REMOVED lines=44> */
.L_x_57564:
[----:B------:R-:W-:Y:S05]  /*18440*/  BSYNC B3 ;  /* 0x0000000000037941 */ /* 0x000fea0003800000 */
.L_x_57563:
        /* <DEDUP_REMOVED lines=10> */
.L_x_57559:
[----:B------:R-:W-:Y:S05]  /*184f0*/  BSYNC B2 ;  /* 0x0000000000027941 */ /* 0x000fea0003800000 */
.L_x_57558:
        /* <DEDUP_REMOVED lines=16> */
.L_x_57568:
[----:B------:R-:W-:Y:S05]  /*18600*/  BSYNC B2 ;  /* 0x0000000000027941 */ /* 0x000fea0003800000 */
.L_x_57567:
[----:B------:R-:W-:Y:S01]  /*18610*/  VIADD R18, R18, 0x20 ;  /* 0x0000002012127836 */ /* 0x000fe20000000000 */
[----:B------:R-:W-:-:S07]  /*18620*/  IADD3 R17, R17, 0x20, RZ ;  /* 0x0000002011117810 */ /* 0x000fce0007ffe0ff */
.L_x_57530:
[----:B------:R-:W-:Y:S05]  /*18630*/  BSYNC B1 ;  /* 0x0000000000017941 */ /* 0x000fea0003800000 */
.L_x_57529:
        /* <DEDUP_REMOVED lines=31> */
.L_x_57574:
[----:B------:R-:W-:-:S07]  /*18830*/  MOV R13, R10 ;  /* 0x0000000a000d7202 */ /* 0x000fce0000000f00 */
.L_x_57575:
[----:B------:R-:W-:Y:S05]  /*18840*/  BSYNC B3 ;  /* 0x0000000000037941 */ /* 0x000fea0003800000 */
.L_x_57573:
        /* <DEDUP_REMOVED lines=16> */
.L_x_57579:
[----:B------:R-:W-:Y:S05]  /*18950*/  BSYNC B4 ;  /* 0x0000000000047941 */ /* 0x000fea0003800000 */
.L_x_57578:
        /* <DEDUP_REMOVED lines=44> */
.L_x_57577:
[----:B------:R-:W-:Y:S05]  /*18c20*/  BSYNC B3 ;  /* 0x0000000000037941 */ /* 0x000fea0003800000 */
.L_x_57576:
        /* <DEDUP_REMOVED lines=11> */
.L_x_57572:
[----:B------:R-:W-:Y:S05]  /*18ce0*/  BSYNC B2 ;  /* 0x0000000000027941 */ /* 0x000fea0003800000 */
.L_x_57571:
        /* <DEDUP_REMOVED lines=18> */
.L_x_57583:
[----:B------:R-:W-:-:S07]  /*18e10*/  IMAD.MOV.U32 R8, RZ, RZ, R10 ;  /* 0x000000ffff087224 */ /* 0x000fce00078e000a */
.L_x_57584:
[----:B------:R-:W-:Y:S05]  /*18e20*/  BSYNC B3 ;  /* 0x0000000000037941 */ /* 0x000fea0003800000 */
.L_x_57582:
        /* <DEDUP_REMOVED lines=16> */
.L_x_57588:
[----:B------:R-:W-:Y:S05]  /*18f30*/  BSYNC B4 ;  /* 0x0000000000047941 */ /* 0x000fea0003800000 */
.L_x_57587:
        /* <DEDUP_REMOVED lines=44> */
.L_x_57586:
[----:B------:R-:W-:Y:S05]  /*19200*/  BSYNC B3 ;  /* 0x0000000000037941 */ /* 0x000fea0003800000 */
.L_x_57585:
        /* <DEDUP_REMOVED lines=11> */
.L_x_57581:
[----:B------:R-:W-:Y:S05]  /*192c0*/  BSYNC B2 ;  /* 0x0000000000027941 */ /* 0x000fea0003800000 */
.L_x_57580:
        /* <DEDUP_REMOVED lines=18> */
.L_x_57592:
[----:B------:R-:W-:-:S07]  /*193f0*/  MOV R8, R10 ;  /* 0x0000000a00087202 */ /* 0x000fce0000000f00 */
.L_x_57593:
[----:B------:R-:W-:Y:S05]  /*19400*/  BSYNC B3 ;  /* 0x0000000000037941 */ /* 0x000fea0003800000 */
.L_x_57591:
        /* <DEDUP_REMOVED lines=16> */
.L_x_57597:
[----:B------:R-:W-:Y:S05]  /*19510*/  BSYNC B4 ;  /* 0x0000000000047941 */ /* 0x000fea0003800000 */
.L_x_57596:
        /* <DEDUP_REMOVED lines=44> */
.L_x_57595:
[----:B------:R-:W-:Y:S05]  /*197e0*/  BSYNC B3 ;  /* 0x0000000000037941 */ /* 0x000fea0003800000 */
.L_x_57594:
        /* <DEDUP_REMOVED lines=11> */
.L_x_57590:
[----:B------:R-:W-:Y:S05]  /*198a0*/  BSYNC B2 ;  /* 0x0000000000027941 */ /* 0x000fea0003800000 */
.L_x_57589:
        /* <DEDUP_REMOVED lines=18> */
.L_x_57601:
[----:B------:R-:W-:-:S07]  /*199d0*/  IMAD.MOV.U32 R16, RZ, RZ, R10 ;  /* 0x000000ffff107224 */ /* 0x000fce00078e000a */
.L_x_57602:
[----:B------:R-:W-:Y:S05]  /*199e0*/  BSYNC B3 ;  /* 0x0000000000037941 */ /* 0x000fea0003800000 */
.L_x_57600:
        /* <DEDUP_REMOVED lines=16> */
.L_x_57606:
[----:B------:R-:W-:Y:S05]  /*19af0*/  BSYNC B4 ;  /* 0x0000000000047941 */ /* 0x000fea0003800000 */
.L_x_57605:
        /* <DEDUP_REMOVED lines=44> */
.L_x_57604:
[----:B------:R-:W-:Y:S05]  /*19dc0*/  BSYNC B3 ;  /* 0x0000000000037941 */ /* 0x000fea0003800000 */
.L_x_57603:
        /* <DEDUP_REMOVED lines=10> */
.L_x_57599:
[----:B------:R-:W-:Y:S05]  /*19e70*/  BSYNC B2 ;  /* 0x0000000000027941 */ /* 0x000fea0003800000 */
.L_x_57598:
        /* <DEDUP_REMOVED lines=16> */
.L_x_57608:
[----:B------:R-:W-:Y:S05]  /*19f80*/  BSYNC B2 ;  /* 0x0000000000027941 */ /* 0x000fea0003800000 */
.L_x_57607:
[----:B------:R-:W-:Y:S01]  /*19f90*/  VIADD R18, R18, 0x20 ;  /* 0x0000002012127836 */ /* 0x000fe20000000000 */
[----:B------:R-:W-:-:S07]  /*19fa0*/  IADD3 R17, R17, 0x20, RZ ;  /* 0x0000002011117810 */ /* 0x000fce0007ffe0ff */
.L_x_57570:
[----:B------:R-:W-:Y:S05]  /*19fb0*/  BSYNC B1 ;  /* 0x0000000000017941 */ /* 0x000fea0003800000 */
.L_x_57569:
        /* <DEDUP_REMOVED lines=31> */
.L_x_57614:
[----:B------:R-:W-:-:S07]  /*1a1b0*/  MOV R13, R10 ;  /* 0x0000000a000d7202 */ /* 0x000fce0000000f00 */
.L_x_57615:
[----:B------:R-:W-:Y:S05]  /*1a1c0*/  BSYNC B3 ;  /* 0x0000000000037941 */ /* 0x000fea0003800000 */
.L_x_57613:
        /* <DEDUP_REMOVED lines=16> */
.L_x_57619:
[----:B------:R-:W-:Y:S05]  /*1a2d0*/  BSYNC B4 ;  /* 0x0000000000047941 */ /* 0x000fea0003800000 */
.L_x_57618:
        /* <DEDUP_REMOVED lines=44> */
.L_x_57617:
[----:B------:R-:W-:Y:S05]  /*1a5a0*/  BSYNC B3 ;  /* 0x0000000000037941 */ /* 0x000fea0003800000 */
.L_x_57616:
        /* <DEDUP_REMOVED lines=11> */
.L_x_57612:
[----:B------:R-:W-:Y:S05]  /*1a660*/  BSYNC B2 ;  /* 0x0000000000027941 */ /* 0x000fea0003800000 */
.L_x_57611:
        /* <DEDUP_REMOVED lines=18> */
.L_x_57623:
[----:B------:R-:W-:-:S07]  /*1a790*/  IMAD.MOV.U32 R14, RZ, RZ, R10 ;  /* 0x000000ffff0e7224 */ /* 0x000fce00078e000a */
.L_x_57624:
[----:B------:R-:W-:Y:S05]  /*1a7a0*/  BSYNC B3 ;  /* 0x0000000000037941 */ /* 0x000fea0003800000 */
.L_x_57622:
        /* <DEDUP_REMOVED lines=16> */
.L_x_57628:
[----:B------:R-:W-:Y:S05]  /*1a8b0*/  BSYNC B4 ;  /* 0x0000000000047941 */ /* 0x000fea0003800000 */
.L_x_57627:
        /* <DEDUP_REMOVED lines=44> */
.L_x_57626:
[----:B------:R-:W-:Y:S05]  /*1ab80*/  BSYNC B3 ;  /* 0x0000000000037941 */ /* 0x000fea0003800000 */
.L_x_57625:
        /* <DEDUP_REMOVED lines=10> */
.L_x_57621:
[----:B------:R-:W-:Y:S05]  /*1ac30*/  BSYNC B2 ;  /* 0x0000000000027941 */ /* 0x000fea0003800000 */
.L_x_57620:
        /* <DEDUP_REMOVED lines=18> */
.L_x_57632:
[----:B------:R-:W-:-:S07]  /*1ad60*/  MOV R15, R10 ;  /* 0x0000000a000f7202 */ /* 0x000fce0000000f00 */
.L_x_57633:
[----:B------:R-:W-:Y:S05]  /*1ad70*/  BSYNC B3 ;  /* 0x0000000000037941 */ /* 0x000fea0003800000 */
.L_x_57631:
        /* <DEDUP_REMOVED lines=16> */
.L_x_57637:
[----:B------:R-:W-:Y:S05]  /*1ae80*/  BSYNC B4 ;  /* 0x0000000000047941 */ /* 0x000fea0003800000 */
.L_x_57636:
        /* <DEDUP_REMOVED lines=44> */
.L_x_57635:
[----:B------:R-:W-:Y:S05]  /*1b150*/  BSYNC B3 ;  /* 0x0000000000037941 */ /* 0x000fea0003800000 */
.L_x_57634:
        /* <DEDUP_REMOVED lines=11> */
.L_x_57630:
[----:B------:R-:W-:Y:S05]  /*1b210*/  BSYNC B2 ;  /* 0x0000000000027941 */ /* 0x000fea0003800000 */
.L_x_57629:
        /* <DEDUP_REMOVED lines=18> */
.L_x_57641:
[----:B------:R-:W-:-:S07]  /*1b340*/  IMAD.MOV.U32 R16, RZ, RZ, R10 ;  /* 0x000000ffff107224 */ /* 0x000fce00078e000a */
.L_x_57642:
[----:B------:R-:W-:Y:S05]  /*1b350*/  BSYNC B3 ;  /* 0x0000000000037941 */ /* 0x000fea0003800000 */
.L_x_57640:
        /* <DEDUP_REMOVED lines=16> */
.L_x_57646:
[----:B------:R-:W-:Y:S05]  /*1b460*/  BSYNC B4 ;  /* 0x0000000000047941 */ /* 0x000fea0003800000 */
.L_x_57645:
        /* <DEDUP_REMOVED lines=44> */
.L_x_57644:
[----:B------:R-:W-:Y:S05]  /*1b730*/  BSYNC B3 ;  /* 0x0000000000037941 */ /* 0x000fea0003800000 */
.L_x_57643:
        /* <DEDUP_REMOVED lines=10> */
.L_x_57639:
[----:B------:R-:W-:Y:S05]  /*1b7e0*/  BSYNC B2 ;  /* 0x0000000000027941 */ /* 0x000fea0003800000 */
.L_x_57638:
[----:B------:R-:W0:Y:S02]  /*1b7f0*/  LDC.64 R192, c[0x0][0x238] ;  /* 0x00008e00ffc07b82 */ /* 0x000e240000000a00 */
[----:B0-----:R-:W-:-:S05]  /*1b800*/  IMAD.WIDE.U32 R18, R18, 0x10, R192 ;  /* 0x0000001012127825 */ /* 0x001fca00078e00c0 */
[----:B------:R2:W-:Y:S01]  /*1b810*/  STG.E.128 desc[UR6][R18.64], R188 ;  /* 0x000000bc12007986 */ /* 0x0005e2000c101d06 */
[----:B------:R-:W-:Y:S05]  /*1b820*/  @!P2 BRA `(.L_x_57610) ;  /* 0x00000000002ca947 */ /* 0x000fea0003800000 */
[----:B--2---:R-:W-:Y:S01]  /*1b830*/  IMAD.U32 R18, R15, 0x10000, RZ ;  /* 0x000100000f127824 */ /* 0x004fe200078e00ff */
[----:B------:R-:W-:-:S04]  /*1b840*/  LOP3.LUT R19, R16, 0xffff, RZ, 0xc0, !PT ;  /* 0x0000ffff10137812 */ /* 0x000fc800078ec0ff */
[----:B------:R-:W-:-:S04]  /*1b850*/  LOP3.LUT R18, R18, 0xff0000, RZ, 0xc0, !PT ;  /* 0x00ff000012127812 */ /* 0x000fc800078ec0ff */
[----:B------:R-:W-:Y:S02]  /*1b860*/  LEA R18, R19, R18, 0x18 ;  /* 0x0000001213127211 */ /* 0x000fe400078ec0ff */
[----:B------:R-:W-:-:S05]  /*1b870*/  LOP3.LUT R19, R14, 0xff, RZ, 0xc0, !PT ;  /* 0x000000ff0e137812 */ /* 0x000fca00078ec0ff */
[----:B------:R-:W-:Y:S01]  /*1b880*/  IMAD R18, R19, 0x100, R18 ;  /* 0x0000010013127824 */ /* 0x000fe200078e0212 */
[----:B------:R-:W-:-:S04]  /*1b890*/  LOP3.LUT R19, R13, 0xff, RZ, 0xc0, !PT ;  /* 0x000000ff0d137812 */ /* 0x000fc800078ec0ff */
[----:B------:R-:W-:Y:S02]  /*1b8a0*/  IADD3 R192, R18, R19, RZ ;  /* 0x0000001312c07210 */ /* 0x000fe40007ffe0ff */
[----:B------:R-:W0:Y:S02]  /*1b8b0*/  LDC.64 R18, c[0x0][0x240] ;  /* 0x00009000ff127b82 */ /* 0x000e240000000a00 */
[----:B0-----:R-:W-:-:S05]  /*1b8c0*/  IMAD.WIDE.U32 R18, R17, 0x4, R18 ;  /* 0x0000000411127825 */ /* 0x001fca00078e0012 */
[----:B------:R3:W-:Y:S02]  /*1b8d0*/  STG.E desc[UR6][R18.64], R192 ;  /* 0x000000c012007986 */ /* 0x0007e4000c101906 */
.L_x_57610:
[----:B------:R-:W-:Y:S05]  /*1b8e0*/  BSYNC B1 ;  /* 0x0000000000017941 */ /* 0x000fea0003800000 */
.L_x_57609:
[----:B------:R-:W-:Y:S01]  /*1b8f0*/  FADD.FTZ R17, RZ, R128 ;  /* 0x00000080ff117221 */ /* 0x000fe20000010000 */
[----:B------:R-:W-:Y:S01]  /*1b900*/  ISETP.GT.U32.AND P2, PT, R2, 0x3f, PT ;  /* 0x0000003f0200780c */ /* 0x000fe20003f44070 */
[----:B------:R-:W4:Y:S01]  /*1b910*/  S2R R232, SR_TID.X ;  /* 0x0000000000e87919 */ /* 0x000f220000002100 */
        /* <DEDUP_REMOVED lines=8> */
[----:B------:R-:W-:-:S03]  /*1b9a0*/  @P2 LOP3.LUT R0, R0, 0x400, RZ, 0xfc, !PT ;  /* 0x0000040000002812 */ /* 0x000fc600078efcff */
[----:B------:R-:W-:Y:S02]  /*1b9b0*/  FSEL R17, R17, RZ, P1 ;  /* 0x000000ff11117208 */ /* 0x000fe40000800000 */
[----:B------:R-:W-:-:S03]  /*1b9c0*/  LOP3.LUT R0, R0, 0xfffffdff, RZ, 0xc0, !PT ;  /* 0xfffffdff00007812 */ /* 0x000fc600078ec0ff */
[----:B--23--:R-:W-:-:S04]  /*1b9d0*/  FADD.FTZ R18, R132, R17 ;  /* 0x0000001184127221 */ /* 0x00cfc80000010000 */
[----:B------:R-:W-:-:S04]  /*1b9e0*/  FADD.FTZ R18, R133, R18 ;  /* 0x0000001285127221 */ /* 0x000fc80000010000 */
[----:B------:R-:W-:-:S04]  /*1b9f0*/  FADD.FTZ R18, R134, R18 ;  /* 0x0000001286127221 */ /* 0x000fc80000010000 */
[----:B------:R-:W-:Y:S01]  /*1ba00*/  @P2 FADD.FTZ R17, R135, R18 ;  /* 0x0000001287112221 */ /* 0x000fe20000010000 */
[----:B------:R-:W-:Y:S02]  /*1ba10*/  ISETP.GT.U32.AND P2, PT, R2, 0x5f, PT ;  /* 0x0000005f0200780c */ /* 0x000fe40003f44070 */
[----:B----4-:R-:W-:Y:S01]  /*1ba20*/  LOP3.LUT P6, RZ, R232, 0x1f, RZ, 0xc0, !PT ;  /* 0x0000001fe8ff7812 */ /* 0x010fe200078cc0ff */
        /* <DEDUP_REMOVED lines=88> */
[----:B------:R-:W2:Y:S01]  /*1bfb0*/  SHFL.BFLY PT, R18, R17, 0x1, 0x1f ;  /* 0x0c201f0011127f89 */ /* 0x000ea200000e0000 */
[----:B-1----:R-:W1:Y:S01]  /*1bfc0*/  LDC R194, c[0x0][0x290] ;  /* 0x0000a400ffc27b82 */ /* 0x002e620000000800 */
[C---:B------:R-:W-:Y:S02]  /*1bfd0*/  LOP3.LUT P6, RZ, R0.reuse, 0x100, RZ, 0xc0, !PT ;  /* 0x0000010000ff7812 */ /* 0x040fe400078cc0ff */
[----:B------:R-:W-:-:S04]  /*1bfe0*/  LOP3.LUT R0, R0, 0xdfffffff, RZ, 0xc0, !PT ;  /* 0xdfffffff00007812 */ /* 0x000fc800078ec0ff */
[----:B------:R-:W-:-:S04]  /*1bff0*/  @P4 LOP3.LUT R0, R0, 0x20000000, RZ, 0xfc, !PT ;  /* 0x2000000000004812 */ /* 0x000fc800078efcff */
[C---:B------:R-:W-:Y:S02]  /*1c000*/  LOP3.LUT P4, RZ, R0.reuse, 0x80, RZ, 0xc0, !PT ;  /* 0x0000008000ff7812 */ /* 0x040fe4000788c0ff */
[----:B------:R-:W-:-:S04]  /*1c010*/  LOP3.LUT R0, R0, 0xefffffff, RZ, 0xc0, !PT ;  /* 0xefffffff00007812 */ /* 0x000fc800078ec0ff */
[----:B------:R-:W-:-:S04]  /*1c020*/  @P5 LOP3.LUT R0, R0, 0x10000000, RZ, 0xfc, !PT ;  /* 0x1000000000005812 */ /* 0x000fc800078efcff */
[C---:B------:R-:W-:Y:S01]  /*1c030*/  LOP3.LUT P5, RZ, R0.reuse, 0x400, RZ, 0xc0, !PT ;  /* 0x0000040000ff7812 */ /* 0x040fe200078ac0ff */
[----:B--2---:R-:W-:Y:S01]  /*1c040*/  FADD.FTZ R17, R17, R18 ;  /* 0x0000001211117221 */ /* 0x004fe20000010000 */
[----:B------:R-:W-:-:S04]  /*1c050*/  LOP3.LUT R0, R0, 0xf7ffffff, RZ, 0xc0, !PT ;  /* 0xf7ffffff00007812 */ /* 0x000fc800078ec0ff */
[----:B------:R-:W2:Y:S01]  /*1c060*/  SHFL.BFLY PT, R18, R17, 0x2, 0x1f ;  /* 0x0c401f0011127f89 */ /* 0x000ea200000e0000 */
[----:B------:R-:W-:-:S04]  /*1c070*/  @P0 LOP3.LUT R0, R0, 0x8000000, RZ, 0xfc, !PT ;  /* 0x0800000000000812 */ /* 0x000fc800078efcff */
[----:B------:R-:W-:Y:S01]  /*1c080*/  LOP3.LUT P0, RZ, R0, 0x200, RZ, 0xc0, !PT ;  /* 0x0000020000ff7812 */ /* 0x000fe2000780c0ff */
[----:B--2---:R-:W-:-:S05]  /*1c090*/  FADD.FTZ R17, R17, R18 ;  /* 0x0000001211117221 */ /* 0x004fca0000010000 */
[----:B------:R-:W2:Y:S02]  /*1c0a0*/  SHFL.BFLY PT, R18, R17, 0x4, 0x1f ;  /* 0x0c801f0011127f89 */ /* 0x000ea400000e0000 */
[----:B--2---:R-:W-:-:S05]  /*1c0b0*/  FADD.FTZ R17, R17, R18 ;  /* 0x0000001211117221 */ /* 0x004fca0000010000 */
[----:B------:R-:W2:Y:S02]  /*1c0c0*/  SHFL.BFLY PT, R18, R17, 0x8, 0x1f ;  /* 0x0d001f0011127f89 */ /* 0x000ea400000e0000 */
[----:B--2---:R-:W-:-:S05]  /*1c0d0*/  FADD.FTZ R17, R17, R18 ;  /* 0x0000001211117221 */ /* 0x004fca0000010000 */
[----:B------:R-:W2:Y:S02]  /*1c0e0*/  SHFL.BFLY PT, R18, R17, 0x10, 0x1f ;  /* 0x0e001f0011127f89 */ /* 0x000ea400000e0000 */
[----:B--2---:R-:W-:-:S04]  /*1c0f0*/  FADD.FTZ R17, R17, R18 ;  /* 0x0000001211117221 */ /* 0x004fc80000010000 */
        /* <DEDUP_REMOVED lines=10> */
[----:B0-----:R-:W-:Y:S01]  /*1c1a0*/  FSEL R193, R18, RZ, P1 ;  /* 0x000000ff12c17208 */ /* 0x001fe20000800000 */
        /* <DEDUP_REMOVED lines=138> */
.L_x_57692:
        /* <DEDUP_REMOVED lines=12> */
[C---:B-1----:R-:W-:Y:S02]  /*1cb10*/  @!P3 LEA R192, P2, R6.reuse, R18, 0x2 ;  /* 0x0000001206c0b211 */ /* 0x042fe400078410ff */
[----:B------:R-:W1:Y:S02]  /*1cb20*/  MUFU.RSQ R18, R194 ;  /* 0x000000c200127308 */ /* 0x000e640000001400 */
[----:B0-----:R-:W-:Y:S02]  /*1cb30*/  @!P3 LEA.HI.X R193, R6, R19, R252, 0x2, P2 ;  /* 0x0000001306c1b211 */ /* 0x001fe400010f14fc */
[----:B-----5:R-:W-:-:S03]  /*1cb40*/  ISETP.GE.AND P2, PT, R235, 0x1, PT ;  /* 0x00000001eb00780c */ /* 0x020fc60003f46270 */
[----:B-1----:R0:W-:Y:S10]  /*1cb50*/  @!P3 STG.E desc[UR6][R192.64], R18 ;  /* 0x00000012c000b986 */ /* 0x0021f4000c101906 */
[----:B------:R-:W-:Y:S05]  /*1cb60*/  @!P2 BRA `(.L_x_57649) ;  /* 0x00000014006ca947 */ /* 0x000fea0003800000 */
[----:B------:R-:W1:Y:S01]  /*1cb70*/  LDC R195, c[0x0][0x218] ;  /* 0x00008600ffc37b82 */ /* 0x000e620000000800 */
[----:B------:R-:W-:Y:S01]  /*1cb80*/  VIADD R19, R235, 0xffffffff ;  /* 0xffffffffeb137836 */ /* 0x000fe20000000000 */
[----:B------:R-:W-:Y:S01]  /*1cb90*/  LOP3.LUT R234, R232, 0x1f, RZ, 0xc0, !PT ;  /* 0x0000001fe8ea7812 */ /* 0x000fe200078ec0ff */
[----:B------:R-:W-:Y:S02]  /*1cba0*/  BSSY B2, `(.L_x_57650) ;  /* 0x000001f000027945 */ /* 0x000fe40003800000 */
[----:B-1----:R-:W-:-:S05]  /*1cbb0*/  IMAD R19, R19, R195, RZ ;  /* 0x000000c313137224 */ /* 0x002fca00078e02ff */
[----:B0-----:R-:W-:-:S04]  /*1cbc0*/  SHF.R.S32.HI R192, RZ, 0x1f, R19 ;  /* 0x0000001fffc07819 */ /* 0x001fc80000011413 */
[----:B------:R-:W-:-:S04]  /*1cbd0*/  LEA.HI R19, R192, R19, RZ, 0x2 ;  /* 0x00000013c0137211 */ /* 0x000fc800078f10ff */
[----:B------:R-:W-:Y:S01]  /*1cbe0*/  LEA.HI.SX32 R19, R19, R234, 0x1e ;  /* 0x000000ea13137211 */ /* 0x000fe200078ff2ff */
[----:B------:R-:W-:Y:S06]  /*1cbf0*/  @!P1 BRA `(.L_x_57651) ;  /* 0x0000000000649947 */ /* 0x000fec0003800000 */
[----:B------:R0:W-:Y:S01]  /*1cc00*/  STL [R1+0xa4], R2 ;  /* 0x0000a40201007387 */ /* 0x0001e20000100800 */
[----:B------:R-:W1:Y:S03]  /*1cc10*/  LDC.64 R232, c[0x0][0x2b8] ;  /* 0x0000ae00ffe87b82 */ /* 0x000e660000000a00 */
[----:B0-----:R-:W2:Y:S04]  /*1cc20*/  LDL R2, [R1+0x90] ;  /* 0x0000900001027983 */ /* 0x001ea80000100800 */
[----:B------:R0:W-:Y:S04]  /*1cc30*/  STL [R1+0xa0], R0 ;  /* 0x0000a00001007387 */ /* 0x0001e80000100800 */
[----:B------:R-:W3:Y:S04]  /*1cc40*/  LDL R252, [R1+0x9c] ;  /* 0x00009c0001fc7983 */ /* 0x000ee80000100800 */
[----:B------:R-:W4:Y:S04]  /*1cc50*/  LDL R235, [R1+0x98] ;  /* 0x0000980001eb7983 */ /* 0x000f280000100800 */
[----:B0-----:R-:W3:Y:S01]  /*1cc60*/  LDL R0, [R1+0x94] ;  /* 0x0000940001007983 */ /* 0x001ee20000100800 */
[----:B------:R-:W-:-:S05]  /*1cc70*/  FSEL R195, R17, RZ, !P0 ;  /* 0x000000ff11c37208 */ /* 0x000fca0004000000 */
[--C-:B------:R-:W-:Y:S01]  /*1cc80*/  FADD.FTZ R192, R128, -R195.reuse ;  /* 0x800000c380c07221 */ /* 0x100fe20000010000 */
[----:B------:R-:W-:-:S03]  /*1cc90*/  FADD.FTZ R193, R129, -R195 ;  /* 0x800000c381c17221 */ /* 0x000fc60000010000 */
[C---:B------:R-:W-:Y:S01]  /*1cca0*/  FMUL.FTZ R192, R18.reuse, R192 ;  /* 0x000000c012c07220 */ /* 0x040fe20000410000 */
[----:B------:R-:W-:Y:S01]  /*1ccb0*/  FMUL.FTZ R193, R18, R193 ;  /* 0x000000c112c17220 */ /* 0x000fe20000410000 */
[--C-:B------:R-:W-:Y:S01]  /*1ccc0*/  FADD.FTZ R194, R130, -R195.reuse ;  /* 0x800000c382c27221 */ /* 0x100fe20000010000 */
[----:B------:R-:W-:Y:S01]  /*1ccd0*/  FADD.FTZ R195, R131, -R195 ;  /* 0x800000c383c37221 */ /* 0x000fe20000010000 */
[----:B--2---:R-:W-:Y:S02]  /*1cce0*/  FFMA.FTZ R192, R2, R192, R20 ;  /* 0x000000c002c07223 */ /* 0x004fe40000010014 */
[----:B------:R0:W5:Y:S01]  /*1ccf0*/  LDL.LU R2, [R1+0xa4] ;  /* 0x0000a40001027983 */ /* 0x0001620000300800 */
[----:B---3--:R-:W-:-:S03]  /*1cd00*/  FFMA.FTZ R193, R0, R193, R21 ;  /* 0x000000c100c17223 */ /* 0x008fc60000010015 */
[----:B------:R0:W5:Y:S01]  /*1cd10*/  LDL.LU R0, [R1+0xa0] ;  /* 0x0000a00001007983 */ /* 0x0001620000300800 */
[C---:B------:R-:W-:Y:S01]  /*1cd20*/  FMUL.FTZ R195, R18.reuse, R195 ;  /* 0x000000c312c37220 */ /* 0x040fe20000410000 */
[----:B------:R-:W-:Y:S01]  /*1cd30*/  FMUL.FTZ R194, R18, R194 ;  /* 0x000000c212c27220 */ /* 0x000fe20000410000 */
[----:B-1----:R-:W-:-:S04]  /*1cd40*/  IMAD.WIDE.U32 R232, R19, 0x10, R232 ;  /* 0x0000001013e87825 */ /* 0x002fc800078e00e8 */
[----:B------:R-:W-:Y:S01]  /*1cd50*/  FFMA.FTZ R195, R252, R195, R23 ;  /* 0x000000c3fcc37223 */ /* 0x000fe20000010017 */
[----:B----4-:R-:W-:-:S05]  /*1cd60*/  FFMA.FTZ R194, R235, R194, R22 ;  /* 0x000000c2ebc27223 */ /* 0x010fca0000010016 */
[----:B------:R0:W-:Y:S01]  /*1cd70*/  STG.E.128 desc[UR6][R232.64], R192 ;  /* 0x000000c0e8007986 */ /* 0x0001e2000c101d06 */
[----:B------:R-:W-:-:S07]  /*1cd80*/  IADD3 R19, R19, 0x20, RZ ;  /* 0x0000002013137810 */ /* 0x000fce0007ffe0ff */
.L_x_57651:
[----:B------:R-:W-:Y:S05]  /*1cd90*/  BSYNC B2 ;  /* 0x0000000000027941 */ /* 0x000fea0003800000 */
.L_x_57650:
[----:B-----5:R-:W-:Y:S01]  /*1cda0*/  LOP3.LUT P2, RZ, R0, 0x4000000, RZ, 0xc0, !PT ;  /* 0x0400000000ff7812 */ /* 0x020fe2000784c0ff */
        /* <DEDUP_REMOVED lines=19> */
.L_x_57653:
[----:B------:R-:W-:Y:S05]  /*1cee0*/  BSYNC B2 ;  /* 0x0000000000027941 */ /* 0x000fea0003800000 */
.L_x_57652:
        /* <DEDUP_REMOVED lines=20> */
.L_x_57655:
[----:B------:R-:W-:Y:S05]  /*1d030*/  BSYNC B2 ;  /* 0x0000000000027941 */ /* 0x000fea0003800000 */
.L_x_57654:
        /* <DEDUP_REMOVED lines=20> */
.L_x_57657:
[----:B------:R-:W-:Y:S05]  /*1d180*/  BSYNC B2 ;  /* 0x0000000000027941 */ /* 0x000fea0003800000 */
.L_x_57656:
        /* <DEDUP_REMOVED lines=20> */
.L_x_57659:
[----:B------:R-:W-:Y:S05]  /*1d2d0*/  BSYNC B2 ;  /* 0x0000000000027941 */ /* 0x000fea0003800000 */
.L_x_57658:
        /* <DEDUP_REMOVED lines=20> */
.L_x_57661:
[----:B------:R-:W-:Y:S05]  /*1d420*/  BSYNC B2 ;  /* 0x0000000000027941 */ /* 0x000fea0003800000 */
.L_x_57660:
        /* <DEDUP_REMOVED lines=20> */
.L_x_57663:
[----:B------:R-:W-:Y:S05]  /*1d570*/  BSYNC B2 ;  /* 0x0000000000027941 */ /* 0x000fea0003800000 */
.L_x_57662:
        /* <DEDUP_REMOVED lines=20> */
.L_x_57665:
[----:B------:R-:W-:Y:S05]  /*1d6c0*/  BSYNC B2 ;  /* 0x0000000000027941 */ /* 0x000fea0003800000 */
.L_x_57664:
        /* <DEDUP_REMOVED lines=20> */
.L_x_57667:
[----:B------:R-:W-:Y:S05]  /*1d810*/  BSYNC B2 ;  /* 0x0000000000027941 */ /* 0x000fea0003800000 */
.L_x_57666:
        /* <DEDUP_REMOVED lines=20> */
.L_x_57669:
[----:B------:R-:W-:Y:S05]  /*1d960*/  BSYNC B2 ;  /* 0x0000000000027941 */ /* 0x000fea0003800000 */
.L_x_57668:
        /* <DEDUP_REMOVED lines=20> */
.L_x_57671:
[----:B------:R-:W-:Y:S05]  /*1dab0*/  BSYNC B2 ;  /* 0x0000000000027941 */ /* 0x000fea0003800000 */
.L_x_57670:
        /* <DEDUP_REMOVED lines=20> */
.L_x_57673:
[----:B------:R-:W-:Y:S05]  /*1dc00*/  BSYNC B2 ;  /* 0x0000000000027941 */ /* 0x000fea0003800000 */
.L_x_57672:
        /* <DEDUP_REMOVED lines=20> */
.L_x_57675:
[----:B------:R-:W-:Y:S05]  /*1dd50*/  BSYNC B2 ;  /* 0x0000000000027941 */ /* 0x000fea0003800000 */
.L_x_57674:
        /* <DEDUP_REMOVED lines=20> */
.L_x_57677:
[----:B------:R-:W-:Y:S05]  /*1dea0*/  BSYNC B2 ;  /* 0x0000000000027941 */ /* 0x000fea0003800000 */
.L_x_57676:
        /* <DEDUP_REMOVED lines=20> */
.L_x_57679:
[----:B------:R-:W-:Y:S05]  /*1dff0*/  BSYNC B2 ;  /* 0x0000000000027941 */ /* 0x000fea0003800000 */
.L_x_57678:
        /* <DEDUP_REMOVED lines=18> */
.L_x_57649:
[----:B------:R-:W-:Y:S05]  /*1e120*/  BSYNC B1 ;  /* 0x0000000000017941 */ /* 0x000fea0003800000 */
.L_x_57648:
[----:B0-----:R-:W0:Y:S02]  /*1e130*/  LDC.64 R18, c[0x0][0x210] ;  /* 0x00008400ff127b82 */ /* 0x001e240000000a00 */
[----:B0-----:R-:W-:-:S05]  /*1e140*/  IMAD R6, R18, 0x4, R6 ;  /* 0x0000000412067824 */ /* 0x001fca00078e0206 */
[----:B------:R-:W-:-:S13]  /*1e150*/  ISETP.GE.AND P2, PT, R6, R19, PT ;  /* 0x000000130600720c */ /* 0x000fda0003f46270 */
[----:B------:R-:W-:Y:S05]  /*1e160*/  @!P2 BRA `(.L_x_57680) ;  /* 0xfffffe3c0014a947 */ /* 0x000fea000383ffff */
[----:B------:R-:W-:Y:S05]  /*1e170*/  BSYNC B0 ;  /* 0x0000000000007941 */ /* 0x000fea0003800000 */
.L_x_57008:
[----:B------:R-:W-:Y:S05]  /*1e180*/  EXIT ;  /* 0x000000000000794d */ /* 0x000fea0003800000 */
.L_x_57647:
[----:B------:R-:W-:Y:S01]  /*1e190*/  HFMA2.MMA R19, -RZ, RZ, 0, 1.847743988037109375e-06 ;  /* 0x0000001fff137435 */ /* 0x000fe200000001ff */
[----:B------:R-:W-:Y:S01]  /*1e1a0*/  BSSY B1, `(.L_x_57681) ;  /* 0x0000007000017945 */ /* 0x000fe20003800000 */
[----:B------:R-:W-:Y:S01]  /*1e1b0*/  MOV R195, R17 ;  /* 0x0000001100c37202 */ /* 0x000fe20000000f00 */
[----:B01----:R-:W-:Y:S02]  /*1e1c0*/  IMAD.MOV.U32 R192, RZ, RZ, 0x1 ;  /* 0x00000001ffc07424 */ /* 0x003fe400078e00ff */
[----:B------:R-:W-:-:S07]  /*1e1d0*/  IMAD.MOV.U32 R18, RZ, RZ, -0x1 ;  /* 0xffffffffff127424 */ /* 0x000fce00078e00ff */
[----:B-----5:R-:W-:Y:S05]  /*1e1e0*/  WARPSYNC.COLLECTIVE R18, `(.L_x_57682) ;  /* 0x0000000012087348 */ /* 0x020fea0003c00000 */
[----:B------:R0:W1:Y:S02]  /*1e1f0*/  SHFL.BFLY P6, R18, R195, R192, R19 ;  /* 0x0c0000c0c3127389 */ /* 0x00006400000c0013 */
[----:B01---5:R-:W-:Y:S01]  /*1e200*/  ENDCOLLECTIVE ;  /* 0x000000000000791b */ /* 0x023fe20003800000 */
.L_x_57682:
[----:B------:R-:W-:Y:S05]  /*1e210*/  BSYNC B1 ;  /* 0x0000000000017941 */ /* 0x000fea0003800000 */
.L_x_57681:
        /* <DEDUP_REMOVED lines=10> */
.L_x_57683:
        /* <DEDUP_REMOVED lines=15> */
.L_x_57684:
[----:B------:R-:W-:Y:S01]  /*1e3b0*/  HFMA2.MMA R192, -RZ, RZ, 0, 4.76837158203125e-07 ;  /* 0x00000008ffc07435 */ /* 0x000fe200000001ff */
[----:B------:R-:W-:Y:S01]  /*1e3c0*/  FADD.FTZ R17, R17, R18 ;  /* 0x0000001211117221 */ /* 0x000fe20000010000 */
[----:B------:R-:W-:-:S03]  /*1e3d0*/  IMAD.MOV.U32 R18, RZ, RZ, -0x1 ;  /* 0xffffffffff127424 */ /* 0x000fc600078e00ff */
[----:B------:R-:W-:-:S07]  /*1e3e0*/  IMAD.MOV.U32 R195, RZ, RZ, R17 ;  /* 0x000000ffffc37224 */ /* 0x000fce00078e0011 */
[----:B------:R-:W-:Y:S05]  /*1e3f0*/  WARPSYNC.COLLECTIVE R18, `(.L_x_57685) ;  /* 0x0000000012087348 */ /* 0x000fea0003c00000 */
[----:B------:R0:W1:Y:S02]  /*1e400*/  SHFL.BFLY P6, R18, R195, R192, R19 ;  /* 0x0c0000c0c3127389 */ /* 0x00006400000c0013 */
[----:B01----:R-:W-:Y:S01]  /*1e410*/  ENDCOLLECTIVE ;  /* 0x000000000000791b */ /* 0x003fe20003800000 */
.L_x_57685:
[----:B------:R-:W-:Y:S02]  /*1e420*/  IMAD.MOV.U32 R192, RZ, RZ, 0x10 ;  /* 0x00000010ffc07424 */ /* 0x000fe400078e00ff */
[----:B------:R-:W-:Y:S01]  /*1e430*/  FADD.FTZ R17, R17, R18 ;  /* 0x0000001211117221 */ /* 0x000fe20000010000 */
[----:B------:R-:W-:-:S04]  /*1e440*/  MOV R18, 0xffffffff ;  /* 0xffffffff00127802 */ /* 0x000fc80000000f00 */
[----:B------:R-:W-:-:S07]  /*1e450*/  MOV R195, R17 ;  /* 0x0000001100c37202 */ /* 0x000fce0000000f00 */
[----:B------:R-:W-:Y:S05]  /*1e460*/  WARPSYNC.COLLECTIVE R18, `(.L_x_57686) ;  /* 0x0000000012087348 */ /* 0x000fea0003c00000 */
[----:B------:R0:W1:Y:S02]  /*1e470*/  SHFL.BFLY P6, R18, R195, R192, R19 ;  /* 0x0c0000c0c3127389 */ /* 0x00006400000c0013 */
[----:B01----:R-:W-:Y:S01]  /*1e480*/  ENDCOLLECTIVE ;  /* 0x000000000000791b */ /* 0x003fe20003800000 */
.L_x_57686:
        /* <DEDUP_REMOVED lines=149> */
.L_x_57687:
[----:B------:R-:W-:Y:S01]  /*1ede0*/  HFMA2.MMA R192, -RZ, RZ, 0, 1.1920928955078125e-07 ;  /* 0x00000002ffc07435 */ /* 0x000fe200000001ff */
[----:B------:R-:W-:Y:S01]  /*1edf0*/  FADD.FTZ R193, R193, R18 ;  /* 0x00000012c1c17221 */ /* 0x000fe20000010000 */
[----:B------:R-:W-:-:S03]  /*1ee00*/  IMAD.MOV.U32 R18, RZ, RZ, -0x1 ;  /* 0xffffffffff127424 */ /* 0x000fc600078e00ff */
[----:B------:R-:W-:-:S07]  /*1ee10*/  IMAD.MOV.U32 R195, RZ, RZ, R193 ;  /* 0x000000ffffc37224 */ /* 0x000fce00078e00c1 */
[----:B------:R-:W-:Y:S05]  /*1ee20*/  WARPSYNC.COLLECTIVE R18, `(.L_x_57688) ;  /* 0x0000000012087348 */ /* 0x000fea0003c00000 */
[----:B------:R0:W1:Y:S02]  /*1ee30*/  SHFL.BFLY P6, R18, R195, R192, R19 ;  /* 0x0c0000c0c3127389 */ /* 0x00006400000c0013 */
[----:B01----:R-:W-:Y:S01]  /*1ee40*/  ENDCOLLECTIVE ;  /* 0x000000000000791b */ /* 0x003fe20003800000 */
.L_x_57688:
[----:B------:R-:W-:Y:S02]  /*1ee50*/  IMAD.MOV.U32 R192, RZ, RZ, 0x4 ;  /* 0x00000004ffc07424 */ /* 0x000fe400078e00ff */
[----:B------:R-:W-:Y:S01]  /*1ee60*/  FADD.FTZ R193, R193, R18 ;  /* 0x00000012c1c17221 */ /* 0x000fe20000010000 */
[----:B------:R-:W-:-:S04]  /*1ee70*/  MOV R18, 0xffffffff ;  /* 0xffffffff00127802 */ /* 0x000fc80000000f00 */
[----:B------:R-:W-:-:S07]  /*1ee80*/  MOV R195, R193 ;  /* 0x000000c100c37202 */ /* 0x000fce0000000f00 */
[----:B------:R-:W-:Y:S05]  /*1ee90*/  WARPSYNC.COLLECTIVE R18, `(.L_x_57689) ;  /* 0x0000000012087348 */ /* 0x000fea0003c00000 */
[----:B------:R0:W1:Y:S02]  /*1eea0*/  SHFL.BFLY P6, R18, R195, R192, R19 ;  /* 0x0c0000c0c3127389 */ /* 0x00006400000c0013 */
[----:B01----:R-:W-:Y:S01]  /*1eeb0*/  ENDCOLLECTIVE ;  /* 0x000000000000791b */ /* 0x003fe20003800000 */
.L_x_57689:
[----:B------:R-:W-:Y:S01]  /*1eec0*/  HFMA2.MMA R192, -RZ, RZ, 0, 4.76837158203125e-07 ;  /* 0x00000008ffc07435 */ /* 0x000fe200000001ff */
[----:B------:R-:W-:Y:S01]  /*1eed0*/  FADD.FTZ R193, R193, R18 ;  /* 0x00000012c1c17221 */ /* 0x000fe20000010000 */
[----:B------:R-:W-:-:S03]  /*1eee0*/  IMAD.MOV.U32 R18, RZ, RZ, -0x1 ;  /* 0xffffffffff127424 */ /* 0x000fc600078e00ff */
[----:B------:R-:W-:-:S07]  /*1eef0*/  IMAD.MOV.U32 R195, RZ, RZ, R193 ;  /* 0x000000ffffc37224 */ /* 0x000fce00078e00c1 */
[----:B------:R-:W-:Y:S05]  /*1ef00*/  WARPSYNC.COLLECTIVE R18, `(.L_x_57690) ;  /* 0x0000000012087348 */ /* 0x000fea0003c00000 */
[----:B------:R0:W1:Y:S02]  /*1ef10*/  SHFL.BFLY P6, R18, R195, R192, R19 ;  /* 0x0c0000c0c3127389 */ /* 0x00006400000c0013 */
[----:B01----:R-:W-:Y:S01]  /*1ef20*/  ENDCOLLECTIVE ;  /* 0x000000000000791b */ /* 0x003fe20003800000 */
.L_x_57690:
[----:B------:R-:W-:Y:S02]  /*1ef30*/  IMAD.MOV.U32 R192, RZ, RZ, 0x10 ;  /* 0x00000010ffc07424 */ /* 0x000fe400078e00ff */
[----:B------:R-:W-:Y:S01]  /*1ef40*/  FADD.FTZ R193, R193, R18 ;  /* 0x00000012c1c17221 */ /* 0x000fe20000010000 */
[----:B------:R-:W-:-:S04]  /*1ef50*/  MOV R18, 0xffffffff ;  /* 0xffffffff00127802 */ /* 0x000fc80000000f00 */
[----:B------:R-:W-:-:S07]  /*1ef60*/  MOV R195, R193 ;  /* 0x000000c100c37202 */ /* 0x000fce0000000f00 */
[----:B------:R-:W-:Y:S05]  /*1ef70*/  WARPSYNC.COLLECTIVE R18, `(.L_x_57691) ;  /* 0x0000000012087348 */ /* 0x000fea0003c00000 */
[----:B------:R0:W1:Y:S02]  /*1ef80*/  SHFL.BFLY P6, R18, R195, R192, R19 ;  /* 0x0c0000c0c3127389 */ /* 0x00006400000c0013 */
[----:B01----:R-:W-:Y:S01]  /*1ef90*/  ENDCOLLECTIVE ;  /* 0x000000000000791b */ /* 0x003fe20003800000 */
.L_x_57691:
[----:B------:R-:W-:Y:S05]  /*1efa0*/  BRA `(.L_x_57692) ;  /* 0xffffffd800a87947 */ /* 0x000fea000383ffff */
.L_x_57693:
        /* <DEDUP_REMOVED lines=13> */
.L_x_58478:


//--------------------- .text._ZN10layer_norm13ln_fwd_kernelINS_13Kernel_traitsIfffffjLj2048ELj1ELj4ELj1ELj16ENS_18Kernel_traits_baseILj2048EfffffjLj128EEEEELb1ELb1ELb1ELb1EEEvNS_9FwdParamsE --------------------------
	.section	.text._ZN10layer_norm13ln_fwd_kernelINS_13Kernel_traitsIfffffjLj2048ELj1ELj4ELj1ELj16ENS_18Kernel_traits_baseILj2048EfffffjLj128EEEEELb1ELb1ELb1ELb1EEEvNS_9FwdParamsE,"ax",@progbits
	.align	128
        .global         _ZN10layer_norm13ln_fwd_kernelINS_13Kernel_traitsIfffffjLj2048ELj1ELj4ELj1ELj16ENS_18Kernel_traits_baseILj2048EfffffjLj128EEEEELb1ELb1ELb1ELb1EEEvNS_9FwdParamsE
        .type           _ZN10layer_norm13ln_fwd_kernelINS_13Kernel_traitsIfffffjLj2048ELj1ELj4ELj1ELj16ENS_18Kernel_traits_baseILj2048EfffffjLj128EEEEELb1ELb1ELb1ELb1EEEvNS_9FwdParamsE,@function
        .size           _ZN10layer_norm13ln_fwd_kernelINS_13Kernel_traitsIfffffjLj2048ELj1ELj4ELj1ELj16ENS_18Kernel_traits_baseILj2048EfffffjLj128EEEEELb1ELb1ELb1ELb1EEEvNS_9FwdParamsE,(.L_x_58479 - _ZN10layer_norm13ln_fwd_kernelINS_13Kernel_traitsIfffffjLj2048ELj1ELj4ELj1ELj16ENS_18Kernel_traits_baseILj2048EfffffjLj128EEEEELb1ELb1ELb1ELb1EEEvNS_9FwdParamsE)
        .other          _ZN10layer_norm13ln_fwd_kernelINS_13Kernel_traitsIfffffjLj2048ELj1ELj4ELj1ELj16ENS_18Kernel_traits_baseILj2048EfffffjLj128EEEEELb1ELb1ELb1ELb1EEEvNS_9FwdParamsE,@"STO_CUDA_ENTRY STV_DEFAULT"
_ZN10layer_norm13ln_fwd_kernelINS_13Kernel_traitsIfffffjLj2048ELj1ELj4ELj1ELj16ENS_18Kernel_traits_baseILj2048EfffffjLj128EEEEELb1ELb1ELb1ELb1EEEvNS_9FwdParamsE:
.text._ZN10layer_norm13ln_fwd_kernelINS_13Kernel_traitsIfffffjLj2048ELj1ELj4ELj1ELj16ENS_18Kernel_traits_baseILj2048EfffffjLj128EEEEELb1ELb1ELb1ELb1EEEvNS_9FwdParamsE:
        /* <DEDUP_REMOVED lines=13> */
[----:B0-----:R-:W-:-:S05]  /*00d0*/  @P0 IMAD.MOV.U32 R7, RZ, RZ, R9 ;  /* 0x000000ffff070224 */ /* 0x001fca00078e0009 */
[----:B------:R-:W3:Y:S01]  /*00e0*/  @P0 LDG.E.64 R4, desc[UR6][R6.64] ;  /* 0x0000000606040981 */ /* 0x000ee2000c1e1b00 */
[----:B------:R-:W0:Y:S01]  /*00f0*/  S2R R252, SR_TID.X ;  /* 0x0000000000fc7919 */ /* 0x000e220000002100 */
[----:B------:R-:W1:Y:S01]  /*0100*/  S2R R15, SR_CTAID.X ;  /* 0x00000000000f7919 */ /* 0x000e620000002500 */
[----:B------:R-:W-:Y:S01]  /*0110*/  ULDC UR8, c[0x0][0x0] ;  /* 0x0000000000087ab9 */ /* 0x000fe20000000800 */
[----:B------:R-:W-:Y:S02]  /*0120*/  CS2R R16, SRZ ;  /* 0x0000000000107805 */ /* 0x000fe4000001ff00 */
[----:B------:R-:W-:Y:S02]  /*0130*/  CS2R R18, SRZ ;  /* 0x0000000000127805 */ /* 0x000fe4000001ff00 */
[----:B------:R-:W-:Y:S02]  /*0140*/  CS2R R20, SRZ ;  /* 0x0000000000147805 */ /* 0x000fe4000001ff00 */
[----:B------:R-:W-:-:S02]  /*0150*/  CS2R R22, SRZ ;  /* 0x0000000000167805 */ /* 0x000fc4000001ff00 */
[----:B0-----:R-:W-:Y:S02]  /*0160*/  SHF.R.U32.HI R0, RZ, 0x5, R252 ;  /* 0x00000005ff007819 */ /* 0x001fe400000116fc */
[----:B------:R-:W-:Y:S02]  /*0170*/  CS2R R24, SRZ ;  /* 0x0000000000187805 */ /* 0x000fe4000001ff00 */
[----:B------:R-:W-:Y:S02]  /*0180*/  CS2R R26, SRZ ;  /* 0x00000000001a7805 */ /* 0x000fe4000001ff00 */
[----:B------:R-:W-:Y:S02]  /*0190*/  CS2R R28, SRZ ;  /* 0x00000000001c7805 */ /* 0x000fe4000001ff00 */
[----:B------:R-:W-:Y:S02]  /*01a0*/  CS2R R32, SRZ ;  /* 0x0000000000207805 */ /* 0x000fe4000001ff00 */
[----:B------:R-:W-:-:S02]  /*01b0*/  CS2R R34, SRZ ;  /* 0x0000000000227805 */ /* 0x000fc4000001ff00 */
[----:B------:R-:W-:Y:S02]  /*01c0*/  CS2R R36, SRZ ;  /* 0x0000000000247805 */ /* 0x000fe4000001ff00 */
[----:B------:R-:W-:Y:S01]  /*01d0*/  CS2R R38, SRZ ;  /* 0x0000000000267805 */ /* 0x000fe2000001ff00 */
[----:B-1----:R-:W-:Y:S01]  /*01e0*/  IMAD R0, R15, 0x4, R0 ;  /* 0x000000040f007824 */ /* 0x002fe200078e0200 */
        /* <DEDUP_REMOVED lines=11> */
[----:B---3--:R-:W-:Y:S01]  /*02a0*/  @P0 IADD3 R8, P1, R4, R11, RZ ;  /* 0x0000000b04080210 */ /* 0x008fe20007f3e0ff */
[----:B------:R-:W-:-:S10]  /*02b0*/  IMAD R4, R15, UR8, R252 ;  /* 0x000000080f047c24 */ /* 0x000fd4000f8e02fc */
        /* <DEDUP_REMOVED lines=22> */
[----:B------:R-:W-:Y:S01]  /*0420*/  UIADD3 UR22, UR4, -0x4ab325aa, URZ ;  /* 0xb54cda5604167890 */ /* 0x000fe2000fffe03f */
[----:B------:R-:W-:-:S02]  /*0430*/  ULDC.64 UR8, c[0x0][0x2c8] ;  /* 0x0000b20000087ab9 */ /* 0x000fc40000000a00 */
        /* <DEDUP_REMOVED lines=16> */
[----:B------:R-:W-:Y:S01]  /*0540*/  UIADD3 UR23, UR5, 0x646e171e, URZ ;  /* 0x646e171e05177890 */ /* 0x000fe2000fffe03f */
[----:B------:R-:W-:Y:S02]  /*0550*/  ISETP.NE.U32.AND P0, PT, RZ, UR8, PT ;  /* 0x00000008ff007c0c */ /* 0x000fe4000bf05070 */
[----:B------:R-:W-:Y:S01]  /*0560*/  IMAD.WIDE.U32 R2, R2, -0x2daee0ad, RZ ;  /* 0xd2511f5302027825 */ /* 0x000fe200078e00ff */
[----:B------:R-:W-:Y:S01]  /*0570*/  LOP3.LUT R12, R7, UR22, R12, 0x96, !PT ;  /* 0x00000016070c7c12 */ /* 0x000fe2000f8e960c */
[----:B------:R-:W-:Y:S01]  /*0580*/  UIADD3 UR25, UR5, 0x1fd5c5a3, URZ ;  /* 0x1fd5c5a305197890 */ /* 0x000fe2000fffe03f */
[----:B------:R-:W-:Y:S02]  /*0590*/  ISETP.NE.AND.EX P0, PT, RZ, UR9, PT, P0 ;  /* 0x00000009ff007c0c */ /* 0x000fe4000bf05300 */
[----:B------:R-:W-:Y:S01]  /*05a0*/  LOP3.LUT R10, R3, UR23, R10, 0x96, !PT ;  /* 0x00000017030a7c12 */ /* 0x000fe2000f8e960a */
[----:B------:R-:W-:Y:S01]  /*05b0*/  IMAD.WIDE.U32 R12, R12, -0x2daee0ad, RZ ;  /* 0xd2511f530c0c7825 */ /* 0x000fe200078e00ff */
[----:B------:R-:W-:Y:S01]  /*05c0*/  LOP3.LUT R252, R252, 0x1f, RZ, 0xc0, !PT ;  /* 0x0000001ffcfc7812 */ /* 0x000fe200078ec0ff */
[----:B------:R-:W-:-:S02]  /*05d0*/  UIADD3 UR24, UR4, 0x5384540f, URZ ;  /* 0x5384540f04187890 */ /* 0x000fc4000fffe03f */
[----:B------:R-:W-:Y:S01]  /*05e0*/  IMAD.WIDE.U32 R10, R10, -0x326172a9, RZ ;  /* 0xcd9e8d570a0a7825 */ /* 0x000fe200078e00ff */
[----:B------:R-:W-:Y:S02]  /*05f0*/  LOP3.LUT R2, R13, UR25, R2, 0x96, !PT ;  /* 0x000000190d027c12 */ /* 0x000fe4000f8e9602 */
[C---:B------:R-:W-:Y:S02]  /*0600*/  LOP3.LUT R143, R252.reuse, 0x40, RZ, 0xfc, !PT ;  /* 0x00000040fc8f7812 */ /* 0x040fe400078efcff */
[----:B------:R-:W-:Y:S01]  /*0610*/  LOP3.LUT R147, R252, 0x60, RZ, 0xfc, !PT ;  /* 0x00000060fc937812 */ /* 0x000fe200078efcff */
[----:B------:R-:W-:Y:S01]  /*0620*/  UIADD3 UR26, UR4, -0xe443238, URZ ;  /* 0xf1bbcdc8041a7890 */ /* 0x000fe2000fffe03f */
[----:B------:R-:W-:Y:S01]  /*0630*/  LOP3.LUT R3, R11, UR24, R6, 0x96, !PT ;  /* 0x000000180b037c12 */ /* 0x000fe2000f8e9606 */
[----:B------:R-:W-:Y:S01]  /*0640*/  IMAD.HI.U32 R7, R2, -0x326172a9, RZ ;  /* 0xcd9e8d5702077827 */ /* 0x000fe200078e00ff */
[C---:B------:R-:W-:Y:S02]  /*0650*/  LOP3.LUT R139, R252.reuse, 0x20, RZ, 0xfc, !PT ;  /* 0x00000020fc8b7812 */ /* 0x040fe400078efcff */
[----:B------:R-:W-:-:S02]  /*0660*/  @P0 LEA R6, P2, R252, UR8, 0x4 ;  /* 0x00000008fc060c11 */ /* 0x000fc4000f8420ff */
[----:B------:R-:W-:Y:S02]  /*0670*/  @P0 LEA R40, P4, R143, UR8, 0x4 ;  /* 0x000000088f280c11 */ /* 0x000fe4000f8820ff */
[----:B------:R-:W-:Y:S02]  /*0680*/  @P0 LEA R42, P5, R147, UR8, 0x4 ;  /* 0x00000008932a0c11 */ /* 0x000fe4000f8a20ff */
[C---:B------:R-:W-:Y:S02]  /*0690*/  LOP3.LUT R241, R252.reuse, 0xa0, RZ, 0xfc, !PT ;  /* 0x000000a0fcf17812 */ /* 0x040fe400078efcff */
[C---:B------:R-:W-:Y:S02]  /*06a0*/  LOP3.LUT R113, R252.reuse, 0xc0, RZ, 0xfc, !PT ;  /* 0x000000c0fc717812 */ /* 0x040fe400078efcff */
[C---:B------:R-:W-:Y:S02]  /*06b0*/  LOP3.LUT R121, R252.reuse, 0x100, RZ, 0xfc, !PT ;  /* 0x00000100fc797812 */ /* 0x040fe400078efcff */
[----:B------:R-:W-:-:S02]  /*06c0*/  LOP3.LUT R125, R252, 0x120, RZ, 0xfc, !PT ;  /* 0x00000120fc7d7812 */ /* 0x000fc400078efcff */
[----:B------:R-:W-:Y:S01]  /*06d0*/  @P0 LEA R30, P3, R139, UR8, 0x4 ;  /* 0x000000088b1e0c11 */ /* 0x000fe2000f8620ff */
[----:B------:R-:W-:Y:S01]  /*06e0*/  @P0 IMAD.X R41, RZ, RZ, UR9, P4 ;  /* 0x00000009ff290e24 */ /* 0x000fe2000a0e06ff */
[----:B------:R-:W-:Y:S01]  /*06f0*/  LOP3.LUT R10, R7, UR26, R10, 0x96, !PT ;  /* 0x0000001a070a7c12 */ /* 0x000fe2000f8e960a */
[----:B------:R-:W-:Y:S01]  /*0700*/  @P0 IMAD.X R7, RZ, RZ, UR9, P2 ;  /* 0x00000009ff070e24 */ /* 0x000fe200090e06ff */
[C---:B------:R-:W-:Y:S01]  /*0710*/  LOP3.LUT R151, R252.reuse, 0x80, RZ, 0xfc, !PT ;  /* 0x00000080fc977812 */ /* 0x040fe200078efcff */
[----:B------:R-:W-:Y:S01]  /*0720*/  @P0 IMAD.X R43, RZ, RZ, UR9, P5 ;  /* 0x00000009ff2b0e24 */ /* 0x000fe2000a8e06ff */
[C---:B------:R-:W-:Y:S02]  /*0730*/  LOP3.LUT R117, R252.reuse, 0xe0, RZ, 0xfc, !PT ;  /* 0x000000e0fc757812 */ /* 0x040fe400078efcff */
[C---:B------:R-:W-:Y:S02]  /*0740*/  LOP3.LUT R133, R252.reuse, 0x160, RZ, 0xfc, !PT ;  /* 0x00000160fc857812 */ /* 0x040fe400078efcff */
[----:B------:R-:W-:-:S02]  /*0750*/  LOP3.LUT R137, R252, 0x180, RZ, 0xfc, !PT ;  /* 0x00000180fc897812 */ /* 0x000fc400078efcff */
[C---:B------:R-:W-:Y:S02]  /*0760*/  LOP3.LUT R145, R252.reuse, 0x1c0, RZ, 0xfc, !PT ;  /* 0x000001c0fc917812 */ /* 0x040fe400078efcff */
[C---:B------:R-:W-:Y:S02]  /*0770*/  LOP3.LUT R149, R252.reuse, 0x1e0, RZ, 0xfc, !PT ;  /* 0x000001e0fc957812 */ /* 0x040fe400078efcff */
[C---:B------:R-:W-:Y:S02]  /*0780*/  LOP3.LUT R129, R252.reuse, 0x140, RZ, 0xfc, !PT ;  /* 0x00000140fc817812 */ /* 0x040fe400078efcff */
[----:B------:R-:W-:Y:S01]  /*0790*/  LOP3.LUT R141, R252, 0x1a0, RZ, 0xfc, !PT ;  /* 0x000001a0fc8d7812 */ /* 0x000fe200078efcff */
[----:B------:R-:W-:Y:S01]  /*07a0*/  UIADD3 UR27, UR5, -0x24c28bd8, URZ ;  /* 0xdb3d7428051b7890 */ /* 0x000fe2000fffe03f */
[----:B------:R-:W-:Y:S01]  /*07b0*/  @P0 LEA R52, P1, R241, UR8, 0x4 ;  /* 0x00000008f1340c11 */ /* 0x000fe2000f8220ff */
[----:B------:R-:W-:Y:S01]  /*07c0*/  IMAD.HI.U32 R11, R3, -0x2daee0ad, RZ ;  /* 0xd2511f53030b7827 */ /* 0x000fe200078e00ff */
[----:B------:R-:W-:-:S02]  /*07d0*/  @P0 LEA R54, P2, R113, UR8, 0x4 ;  /* 0x0000000871360c11 */ /* 0x000fc4000f8420ff */
[----:B------:R-:W-:Y:S02]  /*07e0*/  CS2R R14, SRZ ;  /* 0x00000000000e7805 */ /* 0x000fe4000001ff00 */
[----:B------:R-:W-:Y:S01]  /*07f0*/  @P0 LEA R64, P4, R121, UR8, 0x4 ;  /* 0x0000000879400c11 */ /* 0x000fe2000f8820ff */
[----:B------:R-:W5:Y:S01]  /*0800*/  @P0 LDG.E.128 R20, desc[UR6][R40.64] ;  /* 0x0000000628140981 */ /* 0x000f62000c1e1d00 */
[----:B------:R-:W-:Y:S02]  /*0810*/  @P0 LEA R66, P5, R125, UR8, 0x4 ;  /* 0x000000087d420c11 */ /* 0x000fe4000f8a20ff */
[----:B------:R-:W-:Y:S01]  /*0820*/  @P0 IADD3.X R31, RZ, UR9, RZ, P3, !PT ;  /* 0x00000009ff1f0c10 */ /* 0x000fe20009ffe4ff */
[----:B------:R-:W5:Y:S01]  /*0830*/  @P0 LDG.E.128 R24, desc[UR6][R42.64] ;  /* 0x000000062a180981 */ /* 0x000f62000c1e1d00 */
[----:B------:R-:W-:Y:S02]  /*0840*/  @P0 LEA R44, P6, R151, UR8, 0x4 ;  /* 0x00000008972c0c11 */ /* 0x000fe4000f8c20ff */
[----:B------:R-:W-:Y:S01]  /*0850*/  @P0 LEA R56, P3, R117, UR8, 0x4 ;  /* 0x0000000875380c11 */ /* 0x000fe2000f8620ff */
[----:B------:R-:W-:Y:S01]  /*0860*/  @P0 IMAD.X R53, RZ, RZ, UR9, P1 ;  /* 0x00000009ff350e24 */ /* 0x000fe200088e06ff */
[----:B------:R-:W-:Y:S01]  /*0870*/  @P0 IADD3.X R45, RZ, UR9, RZ, P6, !PT ;  /* 0x00000009ff2d0c10 */ /* 0x000fe2000b7fe4ff */
        /* <DEDUP_REMOVED lines=12> */
[----:B------:R-:W-:Y:S01]  /*0940*/  @P0 IMAD.X R79, RZ, RZ, UR9, P1 ;  /* 0x00000009ff4f0e24 */ /* 0x000fe200088e06ff */
[----:B------:R-:W-:Y:S02]  /*0950*/  LOP3.LUT R11, R11, UR27, R12, 0x96, !PT ;  /* 0x0000001b0b0b7c12 */ /* 0x000fe4000f8e960c */
[----:B0-----:R-:W-:Y:S02]  /*0960*/  CS2R R30, SRZ ;  /* 0x00000000001e7805 */ /* 0x001fe4000001ff00 */
[----:B------:R-:W-:Y:S01]  /*0970*/  @P0 IADD3.X R69, RZ, UR9, RZ, P6, !PT ;  /* 0x00000009ff450c10 */ /* 0x000fe2000b7fe4ff */
[----:B------:R-:W-:Y:S01]  /*0980*/  @P0 IMAD.X R83, RZ, RZ, UR9, P2 ;  /* 0x00000009ff530e24 */ /* 0x000fe200090e06ff */
[----:B------:R-:W-:Y:S01]  /*0990*/  @P0 IADD3.X R87, RZ, UR9, RZ, P3, !PT ;  /* 0x00000009ff570c10 */ /* 0x000fe20009ffe4ff */
[----:B------:R-:W-:Y:S01]  /*09a0*/  @P0 IMAD.X R91, RZ, RZ, UR9, P4 ;  /* 0x00000009ff5b0e24 */ /* 0x000fe2000a0e06ff */
[----:B------:R0:W5:Y:S01]  /*09b0*/  @P0 LDG.E.128 R36, desc[UR6][R54.64] ;  /* 0x0000000636240981 */ /* 0x000162000c1e1d00 */
[----:B------:R-:W-:Y:S01]  /*09c0*/  @P0 IMAD.X R95, RZ, RZ, UR9, P5 ;  /* 0x00000009ff5f0e24 */ /* 0x000fe2000a8e06ff */
[----:B------:R-:W-:Y:S01]  /*09d0*/  ULDC.64 UR8, c[0x0][0x278] ;  /* 0x00009e0000087ab9 */ /* 0x000fe20000000a00 */
[----:B------:R-:W-:-:S02]  /*09e0*/  CS2R R12, SRZ ;  /* 0x00000000000c7805 */ /* 0x000fc4000001ff00 */
[----:B------:R-:W-:Y:S01]  /*09f0*/  LEA R102, P4, R139, UR8, 0x4 ;  /* 0x000000088b667c11 */ /* 0x000fe2000f8820ff */
[----:B------:R2:W5:Y:S01]  /*0a00*/  @P0 LDG.E.128 R28, desc[UR6][R44.64] ;  /* 0x000000062c1c0981 */ /* 0x000562000c1e1d00 */
[----:B------:R-:W-:Y:S02]  /*0a10*/  LEA R106, P3, R143, UR8, 0x4 ;  /* 0x000000088f6a7c11 */ /* 0x000fe4000f8620ff */
[----:B------:R-:W-:Y:S02]  /*0a20*/  CS2R R40, SRZ ;  /* 0x0000000000287805 */ /* 0x000fe4000001ff00 */
[----:B------:R-:W-:Y:S02]  /*0a30*/  LEA R98, P1, R252, UR8, 0x4 ;  /* 0x00000008fc627c11 */ /* 0x000fe4000f8220ff */
[----:B------:R-:W-:Y:S02]  /*0a40*/  CS2R R42, SRZ ;  /* 0x00000000002a7805 */ /* 0x000fe4000001ff00 */
[----:B-1----:R-:W-:-:S02]  /*0a50*/  CS2R R52, SRZ ;  /* 0x0000000000347805 */ /* 0x002fc4000001ff00 */
[----:B0-----:R-:W-:Y:S02]  /*0a60*/  CS2R R54, SRZ ;  /* 0x0000000000367805 */ /* 0x001fe4000001ff00 */
[----:B------:R-:W-:Y:S01]  /*0a70*/  LEA R110, P2, R147, UR8, 0x4 ;  /* 0x00000008936e7c11 */ /* 0x000fe2000f8420ff */
[----:B------:R0:W5:Y:S01]  /*0a80*/  @P0 LDG.E.128 R12, desc[UR6][R6.64] ;  /* 0x00000006060c0981 */ /* 0x000162000c1e1d00 */
[----:B--2---:R-:W-:Y:S02]  /*0a90*/  CS2R R44, SRZ ;  /* 0x00000000002c7805 */ /* 0x004fe4000001ff00 */
[----:B------:R-:W-:Y:S01]  /*0aa0*/  IADD3.X R99, RZ, UR9, RZ, P1, !PT ;  /* 0x00000009ff637c10 */ /* 0x000fe20008ffe4ff */
[----:B------:R-:W-:Y:S01]  /*0ab0*/  IMAD.X R103, RZ, RZ, UR9, P4 ;  /* 0x00000009ff677e24 */ /* 0x000fe2000a0e06ff */
[----:B------:R-:W-:Y:S01]  /*0ac0*/  LEA R248, P1, R151, UR8, 0x4 ;  /* 0x0000000897f87c11 */ /* 0x000fe2000f8220ff */
[----:B------:R-:W-:Y:S01]  /*0ad0*/  IMAD.X R107, RZ, RZ, UR9, P3 ;  /* 0x00000009ff6b7e24 */ /* 0x000fe200098e06ff */
[----:B------:R-:W-:Y:S01]  /*0ae0*/  LEA R236, P6, R241, UR8, 0x4 ;  /* 0x00000008f1ec7c11 */ /* 0x000fe2000f8c20ff */
[----:B------:R1:W5:Y:S01]  /*0af0*/  @P0 LDG.E.128 R40, desc[UR6][R56.64] ;  /* 0x0000000638280981 */ /* 0x000362000c1e1d00 */
[----:B------:R-:W-:Y:S01]  /*0b00*/  LEA R80, P4, R117, UR8, 0x4 ;  /* 0x0000000875507c11 */ /* 0x000fe2000f8820ff */
[----:B0-----:R-:W0:Y:S01]  /*0b10*/  LDC.64 R6, c[0x0][0x260] ;  /* 0x00009800ff067b82 */ /* 0x001e220000000a00 */
[----:B------:R-:W-:Y:S01]  /*0b20*/  LEA R84, P3, R121, UR8, 0x4 ;  /* 0x0000000879547c11 */ /* 0x000fe2000f8620ff */
[----:B------:R2:W5:Y:S01]  /*0b30*/  @P0 LDG.E.128 R44, desc[UR6][R64.64] ;  /* 0x00000006402c0981 */ /* 0x000562000c1e1d00 */
[----:B------:R-:W-:-:S02]  /*0b40*/  IADD3.X R111, RZ, UR9, RZ, P2, !PT ;  /* 0x00000009ff6f7c10 */ /* 0x000fc400097fe4ff */
[----:B------:R-:W-:Y:S01]  /*0b50*/  LEA R76, P5, R113, UR8, 0x4 ;  /* 0x00000008714c7c11 */ /* 0x000fe2000f8a20ff */
[----:B------:R3:W5:Y:S01]  /*0b60*/  @P0 LDG.E.128 R48, desc[UR6][R66.64] ;  /* 0x0000000642300981 */ /* 0x000762000c1e1d00 */
[----:B------:R-:W-:Y:S02]  /*0b70*/  LEA R88, P2, R125, UR8, 0x4 ;  /* 0x000000087d587c11 */ /* 0x000fe4000f8420ff */
[----:B-1----:R-:W-:Y:S01]  /*0b80*/  CS2R R56, SRZ ;  /* 0x0000000000387805 */ /* 0x002fe2000001ff00 */
[----:B------:R1:W5:Y:S01]  /*0b90*/  @P0 LDG.E.128 R52, desc[UR6][R68.64] ;  /* 0x0000000644340981 */ /* 0x000362000c1e1d00 */
[----:B--2---:R-:W-:Y:S01]  /*0ba0*/  CS2R R64, SRZ ;  /* 0x0000000000407805 */ /* 0x004fe2000001ff00 */
[----:B------:R-:W-:Y:S02]  /*0bb0*/  IMAD.X R249, RZ, RZ, UR9, P1 ;  /* 0x00000009fff97e24 */ /* 0x000fe400088e06ff */
[----:B------:R2:W5:Y:S01]  /*0bc0*/  @P0 LDG.E.128 R60, desc[UR6][R82.64] ;  /* 0x00000006523c0981 */ /* 0x000562000c1e1d00 */
[----:B---3--:R-:W-:Y:S01]  /*0bd0*/  CS2R R66, SRZ ;  /* 0x0000000000427805 */ /* 0x008fe2000001ff00 */
[----:B------:R-:W-:Y:S01]  /*0be0*/  IMAD.X R237, RZ, RZ, UR9, P6 ;  /* 0x00000009ffed7e24 */ /* 0x000fe2000b0e06ff */
[----:B------:R-:W-:Y:S01]  /*0bf0*/  IADD3.X R77, RZ, UR9, RZ, P5, !PT ;  /* 0x00000009ff4d7c10 */ /* 0x000fe2000affe4ff */
[----:B------:R-:W-:Y:S01]  /*0c00*/  IMAD.X R81, RZ, RZ, UR9, P4 ;  /* 0x00000009ff517e24 */ /* 0x000fe2000a0e06ff */
[----:B-1----:R-:W-:Y:S01]  /*0c10*/  CS2R R68, SRZ ;  /* 0x0000000000447805 */ /* 0x002fe2000001ff00 */
        /* <DEDUP_REMOVED lines=12> */
[----:B------:R2:W5:Y:S01]  /*0ce0*/  @P0 LDG.E.128 R72, desc[UR6][R94.64] ;  /* 0x000000065e480981 */ /* 0x000562000c1e1d00 */
[----:B------:R-:W-:Y:S01]  /*0cf0*/  ISETP.GE.AND P0, PT, R0, UR8, PT ;  /* 0x0000000800007c0c */ /* 0x000fe2000bf06270 */
[----:B------:R-:W-:Y:S01]  /*0d00*/  IMAD.X R93, RZ, RZ, UR9, P1 ;  /* 0x00000009ff5d7e24 */ /* 0x000fe200088e06ff */
[----:B------:R-:W-:Y:S01]  /*0d10*/  IADD3.X R101, RZ, UR9, RZ, P5, !PT ;  /* 0x00000009ff657c10 */ /* 0x000fe2000affe4ff */
[----:B------:R-:W-:Y:S01]  /*0d20*/  IMAD.X R97, RZ, RZ, UR9, P6 ;  /* 0x00000009ff617e24 */ /* 0x000fe2000b0e06ff */
[----:B------:R-:W-:Y:S01]  /*0d30*/  IADD3.X R153, RZ, UR9, RZ, P2, !PT ;  /* 0x00000009ff997c10 */ /* 0x000fe200097fe4ff */
[----:B------:R-:W-:-:S02]  /*0d40*/  IMAD.X R105, RZ, RZ, UR9, P4 ;  /* 0x00000009ff697e24 */ /* 0x000fc4000a0e06ff */
[----:B------:R-:W-:Y:S02]  /*0d50*/  IMAD.X R109, RZ, RZ, UR9, P3 ;  /* 0x00000009ff6d7e24 */ /* 0x000fe400098e06ff */
[----:B0-----:R-:W-:-:S04]  /*0d60*/  IMAD.WIDE.U32 R138, R139, 0x10, R6 ;  /* 0x000000108b8a7825 */ /* 0x001fc800078e0006 */
        /* <DEDUP_REMOVED lines=15> */
[----:B------:R-:W2:Y:S01]  /*0e60*/  LDG.E.128 R160, desc[UR6][R98.64] ;  /* 0x0000000662a07981 */ /* 0x000ea2000c1e1d00 */
[----:B------:R-:W-:-:S03]  /*0e70*/  IMAD.WIDE.U32 R6, R252, 0x10, R6 ;  /* 0x00000010fc067825 */ /* 0x000fc600078e0006 */
[----:B------:R-:W3:Y:S04]  /*0e80*/  LDG.E.128 R184, desc[UR6][R102.64] ;  /* 0x0000000666b87981 */ /* 0x000ee8000c1e1d00 */
        /* <DEDUP_REMOVED lines=26> */
[----:B------:R-:W-:Y:S01]  /*1030*/  ULDC.U8 UR8, c[0x0][0x2a0] ;  /* 0x0000a80000087ab9 */ /* 0x000fe20000000000 */
        /* <DEDUP_REMOVED lines=9> */
[----:B--2---:R-:W-:Y:S04]  /*10d0*/  STL.64 [R1+0x70], R160 ;  /* 0x000070a001007387 */ /* 0x004fe80000100a00 */
[----:B------:R0:W-:Y:S04]  /*10e0*/  STL.64 [R1+0x78], R162 ;  /* 0x000078a201007387 */ /* 0x0001e80000100a00 */
[----:B0-----:R0:W2:Y:S04]  /*10f0*/  LDG.E.128 R160, desc[UR6][R6.64] ;  /* 0x0000000606a07981 */ /* 0x0010a8000c1e1d00 */
[----:B---3--:R-:W-:Y:S04]  /*1100*/  STL.64 [R1+0x50], R184 ;  /* 0x000050b801007387 */ /* 0x008fe80000100a00 */
[----:B------:R-:W-:Y:S04]  /*1110*/  STL.64 [R1+0x58], R186 ;  /* 0x000058ba01007387 */ /* 0x000fe80000100a00 */
[----:B----4-:R-:W-:Y:S04]  /*1120*/  STL.64 [R1+0x30], R180 ;  /* 0x000030b401007387 */ /* 0x010fe80000100a00 */
[----:B------:R-:W-:Y:S04]  /*1130*/  STL.64 [R1+0x38], R182 ;  /* 0x000038b601007387 */ /* 0x000fe80000100a00 */
        /* <DEDUP_REMOVED lines=10> */
[----:B-1----:R-:W-:Y:S01]  /*11e0*/  IMAD.HI.U32 R157, R11, -0x326172a9, RZ ;  /* 0xcd9e8d570b9d7827 */ /* 0x002fe200078e00ff */
[----:B------:R-:W-:Y:S03]  /*11f0*/  BSSY B0, `(.L_x_57694) ;  /* 0x0001b0d000007945 */ /* 0x000fe60003800000 */
[----:B------:R-:W-:Y:S01]  /*1200*/  IMAD.HI.U32 R156, R10, -0x2daee0ad, RZ ;  /* 0xd2511f530a9c7827 */ /* 0x000fe200078e00ff */
[----:B0-----:R-:W-:-:S02]  /*1210*/  LOP3.LUT R7, R8, 0x3, RZ, 0xc0, !PT ;  /* 0x0000000308077812 */ /* 0x001fc400078ec0ff */
[----:B------:R-:W-:Y:S01]  /*1220*/  LOP3.LUT R2, R157, UR28, R2, 0x96, !PT ;  /* 0x0000001c9d027c12 */ /* 0x000fe2000f8e9602 */
[----:B------:R-:W-:Y:S01]  /*1230*/  IMAD.MOV.U32 R6, RZ, RZ, R9 ;  /* 0x000000ffff067224 */ /* 0x000fe200078e0009 */
[----:B------:R-:W-:Y:S01]  /*1240*/  LOP3.LUT R3, R156, UR29, R3, 0x96, !PT ;  /* 0x0000001d9c037c12 */ /* 0x000fe2000f8e9603 */
[----:B------:R-:W-:Y:S02]  /*1250*/  IMAD R8, R11, -0x326172a9, RZ ;  /* 0xcd9e8d570b087824 */ /* 0x000fe400078e02ff */
[----:B------:R-:W-:Y:S02]  /*1260*/  IMAD R10, R10, -0x2daee0ad, RZ ;  /* 0xd2511f530a0a7824 */ /* 0x000fe400078e02ff */
[----:B------:R-:W-:Y:S01]  /*1270*/  IMAD.MOV.U32 R9, RZ, RZ, RZ ;  /* 0x000000ffff097224 */ /* 0x000fe200078e00ff */
[----:B------:R-:W-:Y:S01]  /*1280*/  ISETP.NE.AND P2, PT, RZ, UR8, PT ;  /* 0x00000008ff007c0c */ /* 0x000fe2000bf45270 */
[----:B------:R-:W-:Y:S01]  /*1290*/  ULDC UR8, c[0x0][0x294] ;  /* 0x0000a50000087ab9 */ /* 0x000fe20000000800 */
[----:B--2---:R3:W-:Y:S04]  /*12a0*/  STL.64 [R1+0x80], R160 ;  /* 0x000080a001007387 */ /* 0x0047e80000100a00 */
[----:B------:R3:W-:Y:S07]  /*12b0*/  STL.64 [R1+0x88], R162 ;  /* 0x000088a201007387 */ /* 0x0007ee0000100a00 */
.L_x_58306:
[----:B01-3--:R-:W0:Y:S08]  /*12c0*/  LDC.64 R170, c[0x0][0x280] ;  /* 0x0000a000ffaa7b82 */ /* 0x00be300000000a00 */
[----:B------:R-:W1:Y:S08]  /*12d0*/  LDC.64 R232, c[0x0][0x230] ;  /* 0x00008c00ffe87b82 */ /* 0x000e700000000a00 */
[----:B------:R-:W2:Y:S01]  /*12e0*/  LDC R175, c[0x0][0x218] ;  /* 0x00008600ffaf7b82 */ /* 0x000ea20000000800 */
[----:B0-----:R-:W-:-:S07]  /*12f0*/  IMAD.WIDE R170, R0, 0x4, R170 ;  /* 0x0000000400aa7825 */ /* 0x001fce00078e02aa */
[----:B------:R-:W0:Y:S01]  /*1300*/  LDC.64 R166, c[0x0][0x288] ;  /* 0x0000a200ffa67b82 */ /* 0x000e220000000a00 */
[----:B------:R3:W4:Y:S01]  /*1310*/  LDG.E R174, desc[UR6][R170.64] ;  /* 0x00000006aaae7981 */ /* 0x000722000c1e1900 */
[----:B-1----:R-:W-:-:S04]  /*1320*/  ISETP.NE.U32.AND P0, PT, R232, RZ, PT ;  /* 0x000000ffe800720c */ /* 0x002fc80003f05070 */
[----:B------:R-:W-:Y:S01]  /*1330*/  ISETP.NE.AND.EX P0, PT, R233, RZ, PT, P0 ;  /* 0x000000ffe900720c */ /* 0x000fe20003f05300 */
[----:B--2---:R-:W-:-:S05]  /*1340*/  IMAD R172, R0, R175, RZ ;  /* 0x000000af00ac7224 */ /* 0x004fca00078e02ff */
[----:B---3--:R-:W-:-:S07]  /*1350*/  SHF.R.S32.HI R171, RZ, 0x1f, R172 ;  /* 0x0000001fffab7819 */ /* 0x008fce00000114ac */
[----:B------:R-:W1:Y:S01]  /*1360*/  @P0 LDC.64 R168, c[0x0][0x230] ;  /* 0x00008c00ffa80b82 */ /* 0x000e620000000a00 */
[----:B------:R-:W-:-:S04]  /*1370*/  LEA.HI R171, R171, R172, RZ, 0x2 ;  /* 0x000000acabab7211 */ /* 0x000fc800078f10ff */
[----:B------:R-:W-:Y:S01]  /*1380*/  LEA.HI.SX32 R170, R171, R252, 0x1e ;  /* 0x000000fcabaa7211 */ /* 0x000fe200078ff2ff */
[----:B------:R-:W-:Y:S02]  /*1390*/  IMAD.MOV.U32 R171, RZ, RZ, RZ ;  /* 0x000000ffffab7224 */ /* 0x000fe400078e00ff */
[----:B0-----:R-:W-:-:S05]  /*13a0*/  IMAD.WIDE R166, R0, 0x4, R166 ;  /* 0x0000000400a67825 */ /* 0x001fca00078e02a6 */
[----:B-----5:R0:W5:Y:S01]  /*13b0*/  LDG.E R246, desc[UR6][R166.64] ;  /* 0x00000006a6f67981 */ /* 0x020162000c1e1900 */
[----:B-1----:R-:W-:-:S05]  /*13c0*/  @P0 IMAD.WIDE.U32 R168, R170, 0x10, R168 ;  /* 0x00000010aaa80825 */ /* 0x002fca00078e00a8 */
[----:B------:R-:W2:Y:S01]  /*13d0*/  @P0 LDG.E.128 R156, desc[UR6][R168.64] ;  /* 0x00000006a89c0981 */ /* 0x000ea2000c1e1d00 */
[----:B----4-:R-:W-:-:S13]  /*13e0*/  ISETP.GE.AND P3, PT, R174, 0x1, PT ;  /* 0x00000001ae00780c */ /* 0x010fda0003f66270 */
[----:B------:R-:W1:Y:S01]  /*13f0*/  @P3 LDC.64 R164, c[0x0][0x220] ;  /* 0x00008800ffa43b82 */ /* 0x000e620000000a00 */
[----:B------:R-:W-:-:S05]  /*1400*/  @P3 IADD3 R173, R174, -0x1, RZ ;  /* 0xffffffffaead3810 */ /* 0x000fca0007ffe0ff */
        /* <DEDUP_REMOVED lines=26> */
.L_x_57698:
[----:B------:R-:W-:-:S07]  /*15b0*/  IMAD.MOV.U32 R11, RZ, RZ, R8 ;  /* 0x000000ffff0b7224 */ /* 0x000fce00078e0008 */
.L_x_57699:
[----:B------:R-:W-:Y:S05]  /*15c0*/  BSYNC B2 ;  /* 0x0000000000027941 */ /* 0x000fea0003800000 */
.L_x_57697:
        /* <DEDUP_REMOVED lines=16> */
.L_x_57703:
[----:B------:R-:W-:Y:S05]  /*16d0*/  BSYNC B3 ;  /* 0x0000000000037941 */ /* 0x000fea0003800000 */
.L_x_57702:
        /* <DEDUP_REMOVED lines=44> */
.L_x_57701:
[----:B------:R-:W-:Y:S05]  /*19a0*/  BSYNC B2 ;  /* 0x0000000000027941 */ /* 0x000fea0003800000 */
.L_x_57700:
        /* <DEDUP_REMOVED lines=11> */
.L_x_57696:
[----:B------:R-:W-:Y:S05]  /*1a60*/  BSYNC B1 ;  /* 0x0000000000017941 */ /* 0x000fea0003800000 */
.L_x_57695:
        /* <DEDUP_REMOVED lines=18> */
.L_x_57707:
[----:B------:R-:W-:-:S07]  /*1b90*/  MOV R7, R8 ;  /* 0x0000000800077202 */ /* 0x000fce0000000f00 */
.L_x_57708:
[----:B------:R-:W-:Y:S05]  /*1ba0*/  BSYNC B2 ;  /* 0x0000000000027941 */ /* 0x000fea0003800000 */
.L_x_57706:
        /* <DEDUP_REMOVED lines=16> */
.L_x_57712:
[----:B------:R-:W-:Y:S05]  /*1cb0*/  BSYNC B3 ;  /* 0x0000000000037941 */ /* 0x000fea0003800000 */
.L_x_57711:
        /* <DEDUP_REMOVED lines=44> */
.L_x_57710:
[----:B------:R-:W-:Y:S05]  /*1f80*/  BSYNC B2 ;  /* 0x0000000000027941 */ /* 0x000fea0003800000 */
.L_x_57709:
        /* <DEDUP_REMOVED lines=11> */
.L_x_57705:
[----:B------:R-:W-:Y:S05]  /*2040*/  BSYNC B1 ;  /* 0x0000000000017941 */ /* 0x000fea0003800000 */
.L_x_57704:
        /* <DEDUP_REMOVED lines=18> */
.L_x_57716:
[----:B------:R-:W-:-:S07]  /*2170*/  IMAD.MOV.U32 R7, RZ, RZ, R8 ;  /* 0x000000ffff077224 */ /* 0x000fce00078e0008 */
.L_x_57717:
[----:B------:R-:W-:Y:S05]  /*2180*/  BSYNC B2 ;  /* 0x0000000000027941 */ /* 0x000fea0003800000 */
.L_x_57715:
        /* <DEDUP_REMOVED lines=16> */
.L_x_57721:
[----:B------:R-:W-:Y:S05]  /*2290*/  BSYNC B3 ;  /* 0x0000000000037941 */ /* 0x000fea0003800000 */
.L_x_57720:
        /* <DEDUP_REMOVED lines=44> */
.L_x_57719:
[----:B------:R-:W-:Y:S05]  /*2560*/  BSYNC B2 ;  /* 0x0000000000027941 */ /* 0x000fea0003800000 */
.L_x_57718:
        /* <DEDUP_REMOVED lines=11> */
.L_x_57714:
[----:B------:R-:W-:Y:S05]  /*2620*/  BSYNC B1 ;  /* 0x0000000000017941 */ /* 0x000fea0003800000 */
.L_x_57713:
        /* <DEDUP_REMOVED lines=18> */
.L_x_57725:
[----:B------:R-:W-:-:S07]  /*2750*/  MOV R7, R8 ;  /* 0x0000000800077202 */ /* 0x000fce0000000f00 */
.L_x_57726:
[----:B------:R-:W-:Y:S05]  /*2760*/  BSYNC B2 ;  /* 0x0000000000027941 */ /* 0x000fea0003800000 */
.L_x_57724:
        /* <DEDUP_REMOVED lines=16> */
.L_x_57730:
[----:B------:R-:W-:Y:S05]  /*2870*/  BSYNC B3 ;  /* 0x0000000000037941 */ /* 0x000fea0003800000 */
.L_x_57729:
        /* <DEDUP_REMOVED lines=44> */
.L_x_57728:
[----:B------:R-:W-:Y:S05]  /*2b40*/  BSYNC B2 ;  /* 0x0000000000027941 */ /* 0x000fea0003800000 */
.L_x_57727:
        /* <DEDUP_REMOVED lines=11> */
.L_x_57723:
[----:B------:R-:W-:Y:S05]  /*2c00*/  BSYNC B1 ;  /* 0x0000000000017941 */ /* 0x000fea0003800000 */
.L_x_57722:
        /* <DEDUP_REMOVED lines=11> */
[----:B------:R-:W-:-:S04]  /*2cc0*/  SHF.L.U32 R7, R229, 0x10, RZ ;  /* 0x00000010e5077819 */ /* 0x000fc800000006ff */
[----:B------:R-:W-:Y:S02]  /*2cd0*/  LOP3.LUT R176, R7, 0xff0000, RZ, 0xc0, !PT ;  /* 0x00ff000007b07812 */ /* 0x000fe400078ec0ff */
[----:B------:R-:W-:-:S05]  /*2ce0*/  LOP3.LUT R7, R230, 0xffff, RZ, 0xc0, !PT ;  /* 0x0000ffffe6077812 */ /* 0x000fca00078ec0ff */
[----:B------:R-:W-:Y:S01]  /*2cf0*/  IMAD R7, R7, 0x1000000, R176 ;  /* 0x0100000007077824 */ /* 0x000fe200078e02b0 */
[----:B------:R-:W-:-:S04]  /*2d00*/  LOP3.LUT R176, R228, 0xff, RZ, 0xc0, !PT ;  /* 0x000000ffe4b07812 */ /* 0x000fc800078ec0ff */
[----:B------:R-:W-:Y:S02]  /*2d10*/  LEA R7, R176, R7, 0x8 ;  /* 0x00000007b0077211 */ /* 0x000fe400078e40ff */
[----:B------:R-:W-:-:S05]  /*2d20*/  LOP3.LUT R176, R11, 0xff, RZ, 0xc0, !PT ;  /* 0x000000ff0bb07812 */ /* 0x000fca00078ec0ff */
[----:B------:R-:W-:Y:S02]  /*2d30*/  IMAD.IADD R7, R7, 0x1, R176 ;  /* 0x0000000107077824 */ /* 0x000fe400078e02b0 */
[----:B0-----:R-:W-:-:S05]  /*2d40*/  IMAD.WIDE.U32 R168, R171, 0x4, R168 ;  /* 0x00000004aba87825 */ /* 0x001fca00078e00a8 */
[----:B------:R1:W-:Y:S02]  /*2d50*/  STG.E desc[UR6][R168.64], R7 ;  /* 0x00000007a8007986 */ /* 0x0003e4000c101906 */
.L_x_57732:
[----:B------:R-:W-:Y:S05]  /*2d60*/  BSYNC B1 ;  /* 0x0000000000017941 */ /* 0x000fea0003800000 */
.L_x_57731:
[----:B--2---:R-:W-:Y:S01]  /*2d70*/  @P3 IMAD.WIDE.U32 R164, R173, 0x10, R164 ;  /* 0x00000010ada43825 */ /* 0x004fe200078e00a4 */
[----:B------:R-:W2:Y:S04]  /*2d80*/  @P0 LDG.E.128 R156, desc[UR6][R166.64] ;  /* 0x00000006a69c0981 */ /* 0x000ea8000c1e1d00 */
[----:B-----5:R3:W5:Y:S01]  /*2d90*/  @P3 LDG.E.128 R160, desc[UR6][R164.64] ;  /* 0x00000006a4a03981 */ /* 0x020762000c1e1d00 */
[----:B------:R-:W-:Y:S01]  /*2da0*/  @!P4 ISETP.NE.U32.AND P1, PT, R232, RZ, PT ;  /* 0x000000ffe800c20c */ /* 0x000fe20003f25070 */
[----:B------:R-:W-:Y:S01]  /*2db0*/  BSSY B1, `(.L_x_57733) ;  /* 0x000005c000017945 */ /* 0x000fe20003800000 */
[----:B01----:R-:W-:Y:S02]  /*2dc0*/  @!P4 MOV R168, R174 ;  /* 0x000000ae00a8c202 */ /* 0x003fe40000000f00 */
[----:B------:R-:W-:-:S04]  /*2dd0*/  @!P4 ISETP.NE.AND.EX P1, PT, R233, RZ, PT, P1 ;  /* 0x000000ffe900c20c */ /* 0x000fc80003f25310 */
[----:B--2---:R-:W-:Y:S01]  /*2de0*/  @!P4 FSEL R220, R156, RZ, P1 ;  /* 0x000000ff9cdcc208 */ /* 0x004fe20000800000 */
[----:B---3--:R-:W-:Y:S08]  /*2df0*/  @!P4 BRA `(.L_x_57734) ;  /* 0x00000004005cc947 */ /* 0x008ff00003800000 */
        /* <DEDUP_REMOVED lines=12> */
.L_x_57736:
[----:B------:R-:W-:-:S07]  /*2ec0*/  IMAD.MOV.U32 R7, RZ, RZ, R8 ;  /* 0x000000ffff077224 */ /* 0x000fce00078e0008 */
.L_x_57737:
[----:B------:R-:W-:Y:S05]  /*2ed0*/  BSYNC B2 ;  /* 0x0000000000027941 */ /* 0x000fea0003800000 */
.L_x_57735:
        /* <DEDUP_REMOVED lines=16> */
.L_x_57741:
[----:B------:R-:W-:Y:S05]  /*2fe0*/  BSYNC B3 ;  /* 0x0000000000037941 */ /* 0x000fea0003800000 */
.L_x_57740:
        /* <DEDUP_REMOVED lines=44> */
.L_x_57739:
[----:B------:R-:W-:Y:S05]  /*32b0*/  BSYNC B2 ;  /* 0x0000000000027941 */ /* 0x000fea0003800000 */
.L_x_57738:
        /* <DEDUP_REMOVED lines=11> */
.L_x_57734:
[----:B------:R-:W-:Y:S05]  /*3370*/  BSYNC B1 ;  /* 0x0000000000017941 */ /* 0x000fea0003800000 */
.L_x_57733:
        /* <DEDUP_REMOVED lines=18> */
.L_x_57745:
[----:B------:R-:W-:-:S07]  /*34a0*/  MOV R7, R8 ;  /* 0x0000000800077202 */ /* 0x000fce0000000f00 */
.L_x_57746:
[----:B------:R-:W-:Y:S05]  /*34b0*/  BSYNC B2 ;  /* 0x0000000000027941 */ /* 0x000fea0003800000 */
.L_x_57744:
        /* <DEDUP_REMOVED lines=16> */
.L_x_57750:
[----:B------:R-:W-:Y:S05]  /*35c0*/  BSYNC B3 ;  /* 0x0000000000037941 */ /* 0x000fea0003800000 */
.L_x_57749:
        /* <DEDUP_REMOVED lines=44> */
.L_x_57748:
[----:B------:R-:W-:Y:S05]  /*3890*/  BSYNC B2 ;  /* 0x0000000000027941 */ /* 0x000fea0003800000 */
.L_x_57747:
        /* <DEDUP_REMOVED lines=11> */
.L_x_57743:
[----:B------:R-:W-:Y:S05]  /*3950*/  BSYNC B1 ;  /* 0x0000000000017941 */ /* 0x000fea0003800000 */
.L_x_57742:
        /* <DEDUP_REMOVED lines=18> */
.L_x_57754:
[----:B------:R-:W-:-:S07]  /*3a80*/  IMAD.MOV.U32 R7, RZ, RZ, R8 ;  /* 0x000000ffff077224 */ /* 0x000fce00078e0008 */
.L_x_57755:
[----:B------:R-:W-:Y:S05]  /*3a90*/  BSYNC B2 ;  /* 0x0000000000027941 */ /* 0x000fea0003800000 */
.L_x_57753:
        /* <DEDUP_REMOVED lines=16> */
.L_x_57759:
[----:B------:R-:W-:Y:S05]  /*3ba0*/  BSYNC B3 ;  /* 0x0000000000037941 */ /* 0x000fea0003800000 */
.L_x_57758:
        /* <DEDUP_REMOVED lines=44> */
.L_x_57757:
[----:B------:R-:W-:Y:S05]  /*3e70*/  BSYNC B2 ;  /* 0x0000000000027941 */ /* 0x000fea0003800000 */
.L_x_57756:
        /* <DEDUP_REMOVED lines=11> */
.L_x_57752:
[----:B------:R-:W-:Y:S05]  /*3f30*/  BSYNC B1 ;  /* 0x0000000000017941 */ /* 0x000fea0003800000 */
.L_x_57751:
        /* <DEDUP_REMOVED lines=18> */
.L_x_57763:
[----:B------:R-:W-:-:S07]  /*4060*/  MOV R174, R8 ;  /* 0x0000000800ae7202 */ /* 0x000fce0000000f00 */
.L_x_57764:
[----:B------:R-:W-:Y:S05]  /*4070*/  BSYNC B2 ;  /* 0x0000000000027941 */ /* 0x000fea0003800000 */
.L_x_57762:
        /* <DEDUP_REMOVED lines=16> */
.L_x_57768:
[----:B------:R-:W-:Y:S05]  /*4180*/  BSYNC B3 ;  /* 0x0000000000037941 */ /* 0x000fea0003800000 */
.L_x_57767:
        /* <DEDUP_REMOVED lines=10> */
[----:B------:R-:W-:-:S04]  /*4230*/  HFMA2.MMA R7, -RZ, RZ, 0, 0 ;  /* 0x00000000ff077435 */ /* 0x000fc800000001ff */
        /* <DEDUP_REMOVED lines=30> */
[----:B------:R-:W-:-:S03]  /*4420*/  MOV R8, R168 ;  /* 0x000000a800087202 */ /* 0x000fc60000000f00 */
[----:B------:R-:W-:Y:S01]  /*4430*/  IMAD.MOV.U32 R10, RZ, RZ, R164 ;  /* 0x000000ffff0a7224 */ /* 0x000fe200078e00a4 */
[----:B------:R-:W-:-:S07]  /*4440*/  LOP3.LUT R3, R165, UR29, R166, 0x96, !PT ;  /* 0x0000001da5037c12 */ /* 0x000fce000f8e96a6 */
.L_x_57766:
[----:B------:R-:W-:Y:S05]  /*4450*/  BSYNC B2 ;  /* 0x0000000000027941 */ /* 0x000fea0003800000 */
.L_x_57765:
[----:B------:R-:W2:Y:S01]  /*4460*/  LDL R166, [R1+0x5c] ;  /* 0x00005c0001a67983 */ /* 0x000ea20000100800 */
[----:B------:R-:W-:Y:S01]  /*4470*/  I2FP.F32.U32 R164, R174 ;  /* 0x000000ae00a47245 */ /* 0x000fe20000201000 */
[----:B------:R-:W-:-:S04]  /*4480*/  IMAD.MOV.U32 R165, RZ, RZ, 0x2f800000 ;  /* 0x2f800000ffa57424 */ /* 0x000fc800078e00ff */
        /* <DEDUP_REMOVED lines=8> */
.L_x_57761:
[----:B------:R-:W-:Y:S05]  /*4510*/  BSYNC B1 ;  /* 0x0000000000017941 */ /* 0x000fea0003800000 */
.L_x_57760:
[----:B------:R-:W-:Y:S01]  /*4520*/  IMAD.WIDE.U32 R168, R172, 0x10, R244 ;  /* 0x00000010aca87825 */ /* 0x000fe200078e00f4 */
[----:B------:R-:W0:Y:S01]  /*4530*/  @P0 LDC.64 R166, c[0x0][0x230] ;  /* 0x00008c00ffa60b82 */ /* 0x000e220000000a00 */
[----:B------:R-:W-:Y:S01]  /*4540*/  IADD3 R172, R170, 0x40, RZ ;  /* 0x00000040aaac7810 */ /* 0x000fe20007ffe0ff */
[----:B------:R-:W-:Y:S02]  /*4550*/  BSSY B1, `(.L_x_57769) ;  /* 0x0000010000017945 */ /* 0x000fe40003800000 */
[----:B------:R1:W-:Y:S04]  /*4560*/  STG.E.128 desc[UR6][R168.64], R220 ;  /* 0x000000dca8007986 */ /* 0x0003e8000c101d06 */
[----:B------:R-:W2:Y:S01]  /*4570*/  @P3 LDC.64 R164, c[0x0][0x220] ;  /* 0x00008800ffa43b82 */ /* 0x000ea20000000a00 */
[----:B0-----:R-:W-:Y:S01]  /*4580*/  @P0 IMAD.WIDE.U32 R166, R172, 0x10, R166 ;  /* 0x00000010aca60825 */ /* 0x001fe200078e00a6 */
[----:B-1----:R-:W-:Y:S06]  /*4590*/  @!P3 BRA `(.L_x_57770) ;  /* 0x00000000002cb947 */ /* 0x002fec0003800000 */
[----:B------:R-:W0:Y:S02]  /*45a0*/  LDC.64 R168, c[0x0][0x240] ;  /* 0x00009000ffa87b82 */ /* 0x000e240000000a00 */
[----:B0-----:R-:W-:-:S04]  /*45b0*/  IMAD.WIDE.U32 R168, R173, 0x4, R168 ;  /* 0x00000004ada87825 */ /* 0x001fc800078e00a8 */
[----:B------:R-:W-:-:S05]  /*45c0*/  IMAD.U32 R173, R229, 0x10000, RZ ;  /* 0x00010000e5ad7824 */ /* 0x000fca00078e00ff */
[----:B------:R-:W-:Y:S02]  /*45d0*/  LOP3.LUT R174, R173, 0xff0000, RZ, 0xc0, !PT ;  /* 0x00ff0000adae7812 */ /* 0x000fe400078ec0ff */
[----:B------:R-:W-:-:S04]  /*45e0*/  LOP3.LUT R173, R230, 0xffff, RZ, 0xc0, !PT ;  /* 0x0000ffffe6ad7812 */ /* 0x000fc800078ec0ff */
[----:B------:R-:W-:Y:S02]  /*45f0*/  LEA R173, R173, R174, 0x18 ;  /* 0x000000aeadad7211 */ /* 0x000fe400078ec0ff */
[----:B------:R-:W-:-:S05]  /*4600*/  LOP3.LUT R174, R228, 0xff, RZ, 0xc0, !PT ;  /* 0x000000ffe4ae7812 */ /* 0x000fca00078ec0ff */
[----:B------:R-:W-:Y:S01]  /*4610*/  IMAD R173, R174, 0x100, R173 ;  /* 0x00000100aead7824 */ /* 0x000fe200078e02ad */
[----:B------:R-:W-:-:S04]  /*4620*/  LOP3.LUT R174, R11, 0xff, RZ, 0xc0, !PT ;  /* 0x000000ff0bae7812 */ /* 0x000fc800078ec0ff */
[----:B------:R-:W-:-:S05]  /*4630*/  IADD3 R173, R173, R174, RZ ;  /* 0x000000aeadad7210 */ /* 0x000fca0007ffe0ff */
[----:B------:R0:W-:Y:S02]  /*4640*/  STG.E desc[UR6][R168.64], R173 ;  /* 0x000000ada8007986 */ /* 0x0001e4000c101906 */
.L_x_57770:
[----:B------:R-:W-:Y:S05]  /*4650*/  BSYNC B1 ;  /* 0x0000000000017941 */ /* 0x000fea0003800000 */
.L_x_57769:
[----:B0-----:R-:W-:Y:S01]  /*4660*/  VIADD R173, R171, 0x40 ;  /* 0x00000040abad7836 */ /* 0x001fe20000000000 */
[----:B------:R-:W3:Y:S03]  /*4670*/  @P0 LDG.E.128 R156, desc[UR6][R166.64] ;  /* 0x00000006a69c0981 */ /* 0x000ee6000c1e1d00 */
[----:B--2---:R-:W-:-:S05]  /*4680*/  @P3 IMAD.WIDE.U32 R164, R173, 0x10, R164 ;  /* 0x00000010ada43825 */ /* 0x004fca00078e00a4 */
[----:B-----5:R0:W5:Y:S01]  /*4690*/  @P3 LDG.E.128 R160, desc[UR6][R164.64] ;  /* 0x00000006a4a03981 */ /* 0x020162000c1e1d00 */
[----:B------:R-:W-:Y:S01]  /*46a0*/  @!P4 ISETP.NE.U32.AND P1, PT, R232, RZ, PT ;  /* 0x000000ffe800c20c */ /* 0x000fe20003f25070 */
[----:B------:R-:W-:Y:S01]  /*46b0*/  BSSY B1, `(.L_x_57771) ;  /* 0x000005b000017945 */ /* 0x000fe20003800000 */
[----:B------:R-:W-:Y:S02]  /*46c0*/  @!P4 MOV R169, R7 ;  /* 0x0000000700a9c202 */ /* 0x000fe40000000f00 */
[----:B------:R-:W-:-:S04]  /*46d0*/  @!P4 ISETP.NE.AND.EX P1, PT, R233, RZ, PT, P1 ;  /* 0x000000ffe900c20c */ /* 0x000fc80003f25310 */
        /* <DEDUP_REMOVED lines=14> */
.L_x_57774:
[----:B------:R-:W-:-:S07]  /*47c0*/  IMAD.MOV.U32 R168, RZ, RZ, R8 ;  /* 0x000000ffffa87224 */ /* 0x000fce00078e0008 */
.L_x_57775:
[----:B------:R-:W-:Y:S05]  /*47d0*/  BSYNC B2 ;  /* 0x0000000000027941 */ /* 0x000fea0003800000 */
.L_x_57773:
        /* <DEDUP_REMOVED lines=16> */
.L_x_57779:
[----:B------:R-:W-:Y:S05]  /*48e0*/  BSYNC B3 ;  /* 0x0000000000037941 */ /* 0x000fea0003800000 */
.L_x_57778:
        /* <DEDUP_REMOVED lines=41> */
[----:B------:R-:W-:-:S05]  /*4b80*/  IMAD.WIDE.U32 R10, R11, -0x2daee0ad, RZ ;  /* 0xd2511f530b0a7825 */ /* 0x000fca00078e00ff */
[----:B------:R-:W-:-:S07]  /*4b90*/  LOP3.LUT R3, R11, UR29, R164, 0x96, !PT ;  /* 0x0000001d0b037c12 */ /* 0x000fce000f8e96a4 */
.L_x_57777:
[----:B------:R-:W-:Y:S05]  /*4ba0*/  BSYNC B2 ;  /* 0x0000000000027941 */ /* 0x000fea0003800000 */
.L_x_57776:
[----:B------:R-:W2:Y:S01]  /*4bb0*/  LDL R11, [R1+0x30] ;  /* 0x00003000010b7983 */ /* 0x000ea20000100800 */
[----:B------:R-:W-:Y:S01]  /*4bc0*/  I2FP.F32.U32 R7, R168 ;  /* 0x000000a800077245 */ /* 0x000fe20000201000 */
[----:B------:R-:W-:-:S04]  /*4bd0*/  IMAD.MOV.U32 R164, RZ, RZ, 0x2f800000 ;  /* 0x2f800000ffa47424 */ /* 0x000fc800078e00ff */
[----:B------:R-:W-:-:S05]  /*4be0*/  FFMA.FTZ R7, R7, R164, 1.1641532182693481445e-10 ;  /* 0x2f00000007077423 */ /* 0x000fca00000100a4 */
[----:B------:R-:W-:Y:S01]  /*4bf0*/  FSETP.GTU.FTZ.AND P1, PT, R7, UR8, PT ;  /* 0x0000000807007c0b */ /* 0x000fe2000bf3c000 */
[----:B-----5:R-:W-:-:S04]  /*4c00*/  FMUL.FTZ R7, R160, UR11 ;  /* 0x0000000ba0077c20 */ /* 0x020fc80008410000 */
[----:B------:R-:W-:-:S05]  /*4c10*/  FMUL.FTZ R7, R7, UR10 ;  /* 0x0000000a07077c20 */ /* 0x000fca0008410000 */
[----:B------:R-:W-:-:S05]  /*4c20*/  FSEL R216, R7, RZ, !P1 ;  /* 0x000000ff07d87208 */ /* 0x000fca0004800000 */
[----:B--2---:R-:W-:Y:S01]  /*4c30*/  FMUL.FTZ R216, R11, R216 ;  /* 0x000000d80bd87220 */ /* 0x004fe20000410000 */
[----:B------:R-:W-:-:S03]  /*4c40*/  SEL R11, RZ, 0x1, P1 ;  /* 0x00000001ff0b7807 */ /* 0x000fc60000800000 */
[----:B------:R-:W-:-:S07]  /*4c50*/  @P0 FADD.FTZ R216, R156, R216 ;  /* 0x000000d89cd80221 */ /* 0x000fce0000010000 */
.L_x_57772:
[----:B------:R-:W-:Y:S05]  /*4c60*/  BSYNC B1 ;  /* 0x0000000000017941 */ /* 0x000fea0003800000 */
.L_x_57771:
        /* <DEDUP_REMOVED lines=18> */
.L_x_57783:
[----:B------:R-:W-:-:S07]  /*4d90*/  IMAD.MOV.U32 R7, RZ, RZ, R8 ;  /* 0x000000ffff077224 */ /* 0x000fce00078e0008 */
.L_x_57784:
[----:B------:R-:W-:Y:S05]  /*4da0*/  BSYNC B2 ;  /* 0x0000000000027941 */ /* 0x000fea0003800000 */
.L_x_57782:
        /* <DEDUP_REMOVED lines=16> */
.L_x_57788:
[----:B------:R-:W-:Y:S05]  /*4eb0*/  BSYNC B3 ;  /* 0x0000000000037941 */ /* 0x000fea0003800000 */
.L_x_57787:
        /* <DEDUP_REMOVED lines=44> */
.L_x_57786:
[----:B------:R-:W-:Y:S05]  /*5180*/  BSYNC B2 ;  /* 0x0000000000027941 */ /* 0x000fea0003800000 */
.L_x_57785:
        /* <DEDUP_REMOVED lines=11> */
.L_x_57781:
[----:B------:R-:W-:Y:S05]  /*5240*/  BSYNC B1 ;  /* 0x0000000000017941 */ /* 0x000fea0003800000 */
.L_x_57780:
        /* <DEDUP_REMOVED lines=18> */
.L_x_57792:
[----:B------:R-:W-:-:S07]  /*5370*/  MOV R7, R8 ;  /* 0x0000000800077202 */ /* 0x000fce0000000f00 */
.L_x_57793:
[----:B------:R-:W-:Y:S05]  /*5380*/  BSYNC B2 ;  /* 0x0000000000027941 */ /* 0x000fea0003800000 */
.L_x_57791:
        /* <DEDUP_REMOVED lines=16> */
.L_x_57797:
[----:B------:R-:W-:Y:S05]  /*5490*/  BSYNC B3 ;  /* 0x0000000000037941 */ /* 0x000fea0003800000 */
.L_x_57796:
        /* <DEDUP_REMOVED lines=44> */
.L_x_57795:
[----:B------:R-:W-:Y:S05]  /*5760*/  BSYNC B2 ;  /* 0x0000000000027941 */ /* 0x000fea0003800000 */
.L_x_57794:
        /* <DEDUP_REMOVED lines=11> */
.L_x_57790:
[----:B------:R-:W-:Y:S05]  /*5820*/  BSYNC B1 ;  /* 0x0000000000017941 */ /* 0x000fea0003800000 */
.L_x_57789:
        /* <DEDUP_REMOVED lines=18> */
.L_x_57801:
[----:B------:R-:W-:-:S07]  /*5950*/  IMAD.MOV.U32 R168, RZ, RZ, R8 ;  /* 0x000000ffffa87224 */ /* 0x000fce00078e0008 */
.L_x_57802:
[----:B------:R-:W-:Y:S05]  /*5960*/  BSYNC B2 ;  /* 0x0000000000027941 */ /* 0x000fea0003800000 */
.L_x_57800:
        /* <DEDUP_REMOVED lines=16> */
.L_x_57806:
[----:B------:R-:W-:Y:S05]  /*5a70*/  BSYNC B3 ;  /* 0x0000000000037941 */ /* 0x000fea0003800000 */
.L_x_57805:
        /* <DEDUP_REMOVED lines=44> */
.L_x_57804:
[----:B------:R-:W-:Y:S05]  /*5d40*/  BSYNC B2 ;  /* 0x0000000000027941 */ /* 0x000fea0003800000 */
.L_x_57803:
        /* <DEDUP_REMOVED lines=11> */
.L_x_57799:
[----:B------:R-:W-:Y:S05]  /*5e00*/  BSYNC B1 ;  /* 0x0000000000017941 */ /* 0x000fea0003800000 */
.L_x_57798:
        /* <DEDUP_REMOVED lines=19> */
.L_x_57808:
[----:B------:R-:W-:Y:S05]  /*5f40*/  BSYNC B1 ;  /* 0x0000000000017941 */ /* 0x000fea0003800000 */
.L_x_57807:
        /* <DEDUP_REMOVED lines=22> */
.L_x_57812:
[----:B------:R-:W-:-:S07]  /*60b0*/  MOV R166, R8 ;  /* 0x0000000800a67202 */ /* 0x000fce0000000f00 */
.L_x_57813:
[----:B------:R-:W-:Y:S05]  /*60c0*/  BSYNC B2 ;  /* 0x0000000000027941 */ /* 0x000fea0003800000 */
.L_x_57811:
        /* <DEDUP_REMOVED lines=16> */
.L_x_57817:
[----:B------:R-:W-:Y:S05]  /*61d0*/  BSYNC B3 ;  /* 0x0000000000037941 */ /* 0x000fea0003800000 */
.L_x_57816:
        /* <DEDUP_REMOVED lines=43> */
.L_x_57815:
[----:B------:R-:W-:Y:S05]  /*6490*/  BSYNC B2 ;  /* 0x0000000000027941 */ /* 0x000fea0003800000 */
.L_x_57814:
[----:B------:R-:W2:Y:S01]  /*64a0*/  LDL R11, [R1+0x10] ;  /* 0x00001000010b7983 */ /* 0x000ea20000100800 */
[----:B------:R-:W-:Y:S01]  /*64b0*/  HFMA2.MMA R164, -RZ, RZ, 0.1171875, 0 ;  /* 0x2f800000ffa47435 */ /* 0x000fe200000001ff */
[----:B------:R-:W-:-:S09]  /*64c0*/  I2FP.F32.U32 R7, R166 ;  /* 0x000000a600077245 */ /* 0x000fd20000201000 */
        /* <DEDUP_REMOVED lines=8> */
.L_x_57810:
[----:B------:R-:W-:Y:S05]  /*6550*/  BSYNC B1 ;  /* 0x0000000000017941 */ /* 0x000fea0003800000 */
.L_x_57809:
        /* <DEDUP_REMOVED lines=18> */
.L_x_57821:
[----:B------:R-:W-:-:S07]  /*6680*/  MOV R7, R8 ;  /* 0x0000000800077202 */ /* 0x000fce0000000f00 */
.L_x_57822:
[----:B------:R-:W-:Y:S05]  /*6690*/  BSYNC B2 ;  /* 0x0000000000027941 */ /* 0x000fea0003800000 */
.L_x_57820:
        /* <DEDUP_REMOVED lines=16> */
.L_x_57826:
[----:B------:R-:W-:Y:S05]  /*67a0*/  BSYNC B3 ;  /* 0x0000000000037941 */ /* 0x000fea0003800000 */
.L_x_57825:
        /* <DEDUP_REMOVED lines=44> */
.L_x_57824:
[----:B------:R-:W-:Y:S05]  /*6a70*/  BSYNC B2 ;  /* 0x0000000000027941 */ /* 0x000fea0003800000 */
.L_x_57823:
        /* <DEDUP_REMOVED lines=11> */
.L_x_57819:
[----:B------:R-:W-:Y:S05]  /*6b30*/  BSYNC B1 ;  /* 0x0000000000017941 */ /* 0x000fea0003800000 */
.L_x_57818:
        /* <DEDUP_REMOVED lines=18> */
.L_x_57830:
[----:B------:R-:W-:-:S07]  /*6c60*/  IMAD.MOV.U32 R7, RZ, RZ, R8 ;  /* 0x000000ffff077224 */ /* 0x000fce00078e0008 */
.L_x_57831:
[----:B------:R-:W-:Y:S05]  /*6c70*/  BSYNC B2 ;  /* 0x0000000000027941 */ /* 0x000fea0003800000 */
.L_x_57829:
        /* <DEDUP_REMOVED lines=16> */
.L_x_57835:
[----:B------:R-:W-:Y:S05]  /*6d80*/  BSYNC B3 ;  /* 0x0000000000037941 */ /* 0x000fea0003800000 */
.L_x_57834:
        /* <DEDUP_REMOVED lines=44> */
.L_x_57833:
[----:B------:R-:W-:Y:S05]  /*7050*/  BSYNC B2 ;  /* 0x0000000000027941 */ /* 0x000fea0003800000 */
.L_x_57832:
        /* <DEDUP_REMOVED lines=11> */
.L_x_57828:
[----:B------:R-:W-:Y:S05]  /*7110*/  BSYNC B1 ;  /* 0x0000000000017941 */ /* 0x000fea0003800000 */
.L_x_57827:
        /* <DEDUP_REMOVED lines=18> */
.L_x_57839:
[----:B------:R-:W-:-:S07]  /*7240*/  MOV R169, R8 ;  /* 0x0000000800a97202 */ /* 0x000fce0000000f00 */
.L_x_57840:
[----:B------:R-:W-:Y:S05]  /*7250*/  BSYNC B2 ;  /* 0x0000000000027941 */ /* 0x000fea0003800000 */
.L_x_57838:
        /* <DEDUP_REMOVED lines=16> */
.L_x_57844:
[----:B------:R-:W-:Y:S05]  /*7360*/  BSYNC B3 ;  /* 0x0000000000037941 */ /* 0x000fea0003800000 */
.L_x_57843:
        /* <DEDUP_REMOVED lines=44> */
.L_x_57842:
[----:B------:R-:W-:Y:S05]  /*7630*/  BSYNC B2 ;  /* 0x0000000000027941 */ /* 0x000fea0003800000 */
.L_x_57841:
        /* <DEDUP_REMOVED lines=11> */
.L_x_57837:
[----:B------:R-:W-:Y:S05]  /*76f0*/  BSYNC B1 ;  /* 0x0000000000017941 */ /* 0x000fea0003800000 */
.L_x_57836:
[----:B------:R-:W-:Y:S01]  /*7700*/  IMAD.WIDE.U32 R164, R172, 0x10, R244 ;  /* 0x00000010aca47825 */ /* 0x000fe200078e00f4 */
[----:B------:R-:W0:Y:S01]  /*7710*/  @P0 LDC.64 R166, c[0x0][0x230] ;  /* 0x00008c00ffa60b82 */ /* 0x000e220000000a00 */
[----:B------:R-:W-:Y:S03]  /*7720*/  BSSY B1, `(.L_x_57845) ;  /* 0x000000e000017945 */ /* 0x000fe60003800000 */
[----:B------:R1:W-:Y:S01]  /*7730*/  STG.E.128 desc[UR6][R164.64], R212 ;  /* 0x000000d4a4007986 */ /* 0x0003e2000c101d06 */
[----:B------:R-:W-:Y:S05]  /*7740*/  @!P3 BRA `(.L_x_57846) ;  /* 0x00000000002cb947 */ /* 0x000fea0003800000 */
[----:B-1----:R-:W1:Y:S02]  /*7750*/  LDC.64 R164, c[0x0][0x240] ;  /* 0x00009000ffa47b82 */ /* 0x002e640000000a00 */
[----:B-1----:R-:W-:Y:S01]  /*7760*/  IMAD.WIDE.U32 R164, R168, 0x4, R164 ;  /* 0x00000004a8a47825 */ /* 0x002fe200078e00a4 */
        /* <DEDUP_REMOVED lines=9> */
.L_x_57846:
[----:B------:R-:W-:Y:S05]  /*7800*/  BSYNC B1 ;  /* 0x0000000000017941 */ /* 0x000fea0003800000 */
.L_x_57845:
[----:B--2---:R-:W2:Y:S01]  /*7810*/  @P3 LDC.64 R168, c[0x0][0x220] ;  /* 0x00008800ffa83b82 */ /* 0x004ea20000000a00 */
[----:B-1----:R-:W-:-:S05]  /*7820*/  IADD3 R164, R170, 0x80, RZ ;  /* 0x00000080aaa47810 */ /* 0x002fca0007ffe0ff */
[----:B0-----:R-:W-:-:S05]  /*7830*/  @P0 IMAD.WIDE.U32 R166, R164, 0x10, R166 ;  /* 0x00000010a4a60825 */ /* 0x001fca00078e00a6 */
[----:B------:R0:W3:Y:S02]  /*7840*/  @P0 LDG.E.128 R156, desc[UR6][R166.64] ;  /* 0x00000006a69c0981 */ /* 0x0000e4000c1e1d00 */
[----:B0-----:R-:W-:-:S04]  /*7850*/  VIADD R166, R171, 0x80 ;  /* 0x00000080aba67836 */ /* 0x001fc80000000000 */
        /* <DEDUP_REMOVED lines=20> */
.L_x_57850:
[----:B------:R-:W-:-:S07]  /*79a0*/  IMAD.MOV.U32 R165, RZ, RZ, R8 ;  /* 0x000000ffffa57224 */ /* 0x000fce00078e0008 */
.L_x_57851:
[----:B------:R-:W-:Y:S05]  /*79b0*/  BSYNC B2 ;  /* 0x0000000000027941 */ /* 0x000fea0003800000 */
.L_x_57849:
        /* <DEDUP_REMOVED lines=16> */
.L_x_57855:
[----:B------:R-:W-:Y:S05]  /*7ac0*/  BSYNC B3 ;  /* 0x0000000000037941 */ /* 0x000fea0003800000 */
.L_x_57854:
        /* <DEDUP_REMOVED lines=42> */
[----:B------:R-:W-:-:S07]  /*7d70*/  LOP3.LUT R3, R11, UR29, R168, 0x96, !PT ;  /* 0x0000001d0b037c12 */ /* 0x000fce000f8e96a8 */
.L_x_57853:
[----:B------:R-:W-:Y:S05]  /*7d80*/  BSYNC B2 ;  /* 0x0000000000027941 */ /* 0x000fea0003800000 */
.L_x_57852:
        /* <DEDUP_REMOVED lines=10> */
.L_x_57848:
[----:B------:R-:W-:Y:S05]  /*7e30*/  BSYNC B1 ;  /* 0x0000000000017941 */ /* 0x000fea0003800000 */
.L_x_57847:
        /* <DEDUP_REMOVED lines=18> */
.L_x_57859:
[----:B------:R-:W-:-:S07]  /*7f60*/  IMAD.MOV.U32 R7, RZ, RZ, R8 ;  /* 0x000000ffff077224 */ /* 0x000fce00078e0008 */
.L_x_57860:
[----:B------:R-:W-:Y:S05]  /*7f70*/  BSYNC B2 ;  /* 0x0000000000027941 */ /* 0x000fea0003800000 */
.L_x_57858:
        /* <DEDUP_REMOVED lines=16> */
.L_x_57864:
[----:B------:R-:W-:Y:S05]  /*8080*/  BSYNC B3 ;  /* 0x0000000000037941 */ /* 0x000fea0003800000 */
.L_x_57863:
        /* <DEDUP_REMOVED lines=44> */
.L_x_57862:
[----:B------:R-:W-:Y:S05]  /*8350*/  BSYNC B2 ;  /* 0x0000000000027941 */ /* 0x000fea0003800000 */
.L_x_57861:
        /* <DEDUP_REMOVED lines=10> */
.L_x_57857:
[----:B------:R-:W-:Y:S05]  /*8400*/  BSYNC B1 ;  /* 0x0000000000017941 */ /* 0x000fea0003800000 */
.L_x_57856:
        /* <DEDUP_REMOVED lines=18> */
.L_x_57868:
[----:B------:R-:W-:-:S07]  /*8530*/  MOV R7, R8 ;  /* 0x0000000800077202 */ /* 0x000fce0000000f00 */
.L_x_57869:
[----:B------:R-:W-:Y:S05]  /*8540*/  BSYNC B2 ;  /* 0x0000000000027941 */ /* 0x000fea0003800000 */
.L_x_57867:
        /* <DEDUP_REMOVED lines=16> */
.L_x_57873:
[----:B------:R-:W-:Y:S05]  /*8650*/  BSYNC B3 ;  /* 0x0000000000037941 */ /* 0x000fea0003800000 */
.L_x_57872:
        /* <DEDUP_REMOVED lines=44> */
.L_x_57871:
[----:B------:R-:W-:Y:S05]  /*8920*/  BSYNC B2 ;  /* 0x0000000000027941 */ /* 0x000fea0003800000 */
.L_x_57870:
        /* <DEDUP_REMOVED lines=10> */
.L_x_57866:
[----:B------:R-:W-:Y:S05]  /*89d0*/  BSYNC B1 ;  /* 0x0000000000017941 */ /* 0x000fea0003800000 */
.L_x_57865:
        /* <DEDUP_REMOVED lines=18> */
.L_x_57877:
[----:B------:R-:W-:-:S07]  /*8b00*/  IMAD.MOV.U32 R165, RZ, RZ, R8 ;  /* 0x000000ffffa57224 */ /* 0x000fce00078e0008 */
.L_x_57878:
[----:B------:R-:W-:Y:S05]  /*8b10*/  BSYNC B2 ;  /* 0x0000000000027941 */ /* 0x000fea0003800000 */
.L_x_57876:
        /* <DEDUP_REMOVED lines=16> */
.L_x_57882:
[----:B------:R-:W-:Y:S05]  /*8c20*/  BSYNC B3 ;  /* 0x0000000000037941 */ /* 0x000fea0003800000 */
.L_x_57881:
        /* <DEDUP_REMOVED lines=44> */
.L_x_57880:
[----:B------:R-:W-:Y:S05]  /*8ef0*/  BSYNC B2 ;  /* 0x0000000000027941 */ /* 0x000fea0003800000 */
.L_x_57879:
        /* <DEDUP_REMOVED lines=10> */
.L_x_57875:
[----:B------:R-:W-:Y:S05]  /*8fa0*/  BSYNC B1 ;  /* 0x0000000000017941 */ /* 0x000fea0003800000 */
.L_x_57874:
[----:B------:R-:W-:Y:S01]  /*8fb0*/  IMAD.WIDE.U32 R164, R164, 0x10, R244 ;  /* 0x00000010a4a47825 */ /* 0x000fe200078e00f4 */
[----:B------:R-:W-:Y:S04]  /*8fc0*/  BSSY B1, `(.L_x_57883) ;  /* 0x000000e000017945 */ /* 0x000fe80003800000 */
[----:B------:R0:W-:Y:S01]  /*8fd0*/  STG.E.128 desc[UR6][R164.64], R208 ;  /* 0x000000d0a4007986 */ /* 0x0001e2000c101d06 */
[----:B------:R-:W-:Y:S05]  /*8fe0*/  @!P3 BRA `(.L_x_57884) ;  /* 0x00000000002cb947 */ /* 0x000fea0003800000 */
[----:B0-----:R-:W0:Y:S02]  /*8ff0*/  LDC.64 R164, c[0x0][0x240] ;  /* 0x00009000ffa47b82 */ /* 0x001e240000000a00 */
        /* <DEDUP_REMOVED lines=10> */
.L_x_57884:
[----:B------:R-:W-:Y:S05]  /*90a0*/  BSYNC B1 ;  /* 0x0000000000017941 */ /* 0x000fea0003800000 */
.L_x_57883:
[----:B01----:R-:W0:Y:S01]  /*90b0*/  @P3 LDC.64 R164, c[0x0][0x220] ;  /* 0x00008800ffa43b82 */ /* 0x003e220000000a00 */
[----:B------:R-:W-:-:S07]  /*90c0*/  VIADD R166, R171, 0xa0 ;  /* 0x000000a0aba67836 */ /* 0x000fce0000000000 */
[----:B------:R-:W1:Y:S01]  /*90d0*/  @P0 LDC.64 R168, c[0x0][0x230] ;  /* 0x00008c00ffa80b82 */ /* 0x000e620000000a00 */
[----:B0-----:R-:W-:-:S05]  /*90e0*/  @P3 IMAD.WIDE.U32 R164, R166, 0x10, R164 ;  /* 0x00000010a6a43825 */ /* 0x001fca00078e00a4 */
[----:B-----5:R0:W5:Y:S02]  /*90f0*/  @P3 LDG.E.128 R160, desc[UR6][R164.64] ;  /* 0x00000006a4a03981 */ /* 0x020164000c1e1d00 */
[----:B0-----:R-:W-:-:S05]  /*9100*/  IADD3 R164, R170, 0xa0, RZ ;  /* 0x000000a0aaa47810 */ /* 0x001fca0007ffe0ff */
[----:B-1----:R-:W-:-:S05]  /*9110*/  @P0 IMAD.WIDE.U32 R168, R164, 0x10, R168 ;  /* 0x00000010a4a80825 */ /* 0x002fca00078e00a8 */
        /* <DEDUP_REMOVED lines=19> */
.L_x_57888:
[----:B------:R-:W-:-:S07]  /*9250*/  MOV R165, R8 ;  /* 0x0000000800a57202 */ /* 0x000fce0000000f00 */
.L_x_57889:
[----:B------:R-:W-:Y:S05]  /*9260*/  BSYNC B2 ;  /* 0x0000000000027941 */ /* 0x000fea0003800000 */
.L_x_57887:
        /* <DEDUP_REMOVED lines=16> */
.L_x_57893:
[----:B------:R-:W-:Y:S05]  /*9370*/  BSYNC B3 ;  /* 0x0000000000037941 */ /* 0x000fea0003800000 */
.L_x_57892:
        /* <DEDUP_REMOVED lines=43> */
.L_x_57891:
[----:B------:R-:W-:Y:S05]  /*9630*/  BSYNC B2 ;  /* 0x0000000000027941 */ /* 0x000fea0003800000 */
.L_x_57890:
        /* <DEDUP_REMOVED lines=10> */
.L_x_57886:
[----:B------:R-:W-:Y:S05]  /*96e0*/  BSYNC B1 ;  /* 0x0000000000017941 */ /* 0x000fea0003800000 */
.L_x_57885:
        /* <DEDUP_REMOVED lines=18> */
.L_x_57897:
[----:B------:R-:W-:-:S07]  /*9810*/  MOV R7, R8 ;  /* 0x0000000800077202 */ /* 0x000fce0000000f00 */
.L_x_57898:
[----:B------:R-:W-:Y:S05]  /*9820*/  BSYNC B2 ;  /* 0x0000000000027941 */ /* 0x000fea0003800000 */
.L_x_57896:
        /* <DEDUP_REMOVED lines=16> */
.L_x_57902:
[----:B------:R-:W-:Y:S05]  /*9930*/  BSYNC B3 ;  /* 0x0000000000037941 */ /* 0x000fea0003800000 */
.L_x_57901:
        /* <DEDUP_REMOVED lines=44> */
.L_x_57900:
[----:B------:R-:W-:Y:S05]  /*9c00*/  BSYNC B2 ;  /* 0x0000000000027941 */ /* 0x000fea0003800000 */
.L_x_57899:
        /* <DEDUP_REMOVED lines=10> */
.L_x_57895:
[----:B------:R-:W-:Y:S05]  /*9cb0*/  BSYNC B1 ;  /* 0x0000000000017941 */ /* 0x000fea0003800000 */
.L_x_57894:
        /* <DEDUP_REMOVED lines=18> */
.L_x_57906:
[----:B------:R-:W-:-:S07]  /*9de0*/  IMAD.MOV.U32 R7, RZ, RZ, R8 ;  /* 0x000000ffff077224 */ /* 0x000fce00078e0008 */
.L_x_57907:
[----:B------:R-:W-:Y:S05]  /*9df0*/  BSYNC B2 ;  /* 0x0000000000027941 */ /* 0x000fea0003800000 */
.L_x_57905:
        /* <DEDUP_REMOVED lines=16> */
.L_x_57911:
[----:B------:R-:W-:Y:S05]  /*9f00*/  BSYNC B3 ;  /* 0x0000000000037941 */ /* 0x000fea0003800000 */
.L_x_57910:
        /* <DEDUP_REMOVED lines=44> */
.L_x_57909:
[----:B------:R-:W-:Y:S05]  /*a1d0*/  BSYNC B2 ;  /* 0x0000000000027941 */ /* 0x000fea0003800000 */
.L_x_57908:
        /* <DEDUP_REMOVED lines=10> */
.L_x_57904:
[----:B------:R-:W-:Y:S05]  /*a280*/  BSYNC B1 ;  /* 0x0000000000017941 */ /* 0x000fea0003800000 */
.L_x_57903:
        /* <DEDUP_REMOVED lines=18> */
.L_x_57915:
[----:B------:R-:W-:-:S07]  /*a3b0*/  MOV R165, R8 ;  /* 0x0000000800a57202 */ /* 0x000fce0000000f00 */
.L_x_57916:
[----:B------:R-:W-:Y:S05]  /*a3c0*/  BSYNC B2 ;  /* 0x0000000000027941 */ /* 0x000fea0003800000 */
.L_x_57914:
        /* <DEDUP_REMOVED lines=16> */
.L_x_57920:
[----:B------:R-:W-:Y:S05]  /*a4d0*/  BSYNC B3 ;  /* 0x0000000000037941 */ /* 0x000fea0003800000 */
.L_x_57919:
        /* <DEDUP_REMOVED lines=44> */
.L_x_57918:
[----:B------:R-:W-:Y:S05]  /*a7a0*/  BSYNC B2 ;  /* 0x0000000000027941 */ /* 0x000fea0003800000 */
.L_x_57917:
        /* <DEDUP_REMOVED lines=10> */
.L_x_57913:
[----:B------:R-:W-:Y:S05]  /*a850*/  BSYNC B1 ;  /* 0x0000000000017941 */ /* 0x000fea0003800000 */
.L_x_57912:
[----:B------:R-:W-:Y:S01]  /*a860*/  IMAD.WIDE.U32 R164, R164, 0x10, R244 ;  /* 0x00000010a4a47825 */ /* 0x000fe200078e00f4 */
[----:B------:R-:W-:Y:S04]  /*a870*/  BSSY B1, `(.L_x_57921) ;  /* 0x000000e000017945 */ /* 0x000fe80003800000 */
[----:B------:R0:W-:Y:S01]  /*a880*/  STG.E.128 desc[UR6][R164.64], R204 ;  /* 0x000000cca4007986 */ /* 0x0001e2000c101d06 */
[----:B------:R-:W-:Y:S05]  /*a890*/  @!P3 BRA `(.L_x_57922) ;  /* 0x00000000002cb947 */ /* 0x000fea0003800000 */
[----:B0-----:R-:W-:Y:S02]  /*a8a0*/  SHF.L.U32 R164, R229, 0x10, RZ ;  /* 0x00000010e5a47819 */ /* 0x001fe400000006ff */
        /* <DEDUP_REMOVED lines=10> */
.L_x_57922:
[----:B------:R-:W-:Y:S05]  /*a950*/  BSYNC B1 ;  /* 0x0000000000017941 */ /* 0x000fea0003800000 */
.L_x_57921:
[----:B01----:R-:W0:Y:S01]  /*a960*/  @P3 LDC.64 R164, c[0x0][0x220] ;  /* 0x00008800ffa43b82 */ /* 0x003e220000000a00 */
[----:B------:R-:W-:-:S07]  /*a970*/  IADD3 R166, R171, 0xc0, RZ ;  /* 0x000000c0aba67810 */ /* 0x000fce0007ffe0ff */
[----:B------:R-:W1:Y:S01]  /*a980*/  @P0 LDC.64 R168, c[0x0][0x230] ;  /* 0x00008c00ffa80b82 */ /* 0x000e620000000a00 */
[----:B0-----:R-:W-:-:S05]  /*a990*/  @P3 IMAD.WIDE.U32 R164, R166, 0x10, R164 ;  /* 0x00000010a6a43825 */ /* 0x001fca00078e00a4 */
[----:B-----5:R0:W5:Y:S02]  /*a9a0*/  @P3 LDG.E.128 R160, desc[UR6][R164.64] ;  /* 0x00000006a4a03981 */ /* 0x020164000c1e1d00 */
[----:B0-----:R-:W-:-:S04]  /*a9b0*/  VIADD R164, R170, 0xc0 ;  /* 0x000000c0aaa47836 */ /* 0x001fc80000000000 */
[----:B-1----:R-:W-:-:S05]  /*a9c0*/  @P0 IMAD.WIDE.U32 R168, R164, 0x10, R168 ;  /* 0x00000010a4a80825 */ /* 0x002fca00078e00a8 */
        /* <DEDUP_REMOVED lines=19> */
.L_x_57926:
[----:B------:R-:W-:-:S07]  /*ab00*/  IMAD.MOV.U32 R11, RZ, RZ, R8 ;  /* 0x000000ffff0b7224 */ /* 0x000fce00078e0008 */
.L_x_57927:
[----:B------:R-:W-:Y:S05]  /*ab10*/  BSYNC B2 ;  /* 0x0000000000027941 */ /* 0x000fea0003800000 */
.L_x_57925:
        /* <DEDUP_REMOVED lines=16> */
.L_x_57931:
[----:B------:R-:W-:Y:S05]  /*ac20*/  BSYNC B3 ;  /* 0x0000000000037941 */ /* 0x000fea0003800000 */
.L_x_57930:
        /* <DEDUP_REMOVED lines=44> */
.L_x_57929:
[----:B------:R-:W-:Y:S05]  /*aef0*/  BSYNC B2 ;  /* 0x0000000000027941 */ /* 0x000fea0003800000 */
.L_x_57928:
        /* <DEDUP_REMOVED lines=10> */
.L_x_57924:
[----:B------:R-:W-:Y:S05]  /*afa0*/  BSYNC B1 ;  /* 0x0000000000017941 */ /* 0x000fea0003800000 */
.L_x_57923:
        /* <DEDUP_REMOVED lines=18> */
.L_x_57935:
[----:B------:R-:W-:-:S07]  /*b0d0*/  MOV R7, R8 ;  /* 0x0000000800077202 */ /* 0x000fce0000000f00 */
.L_x_57936:
[----:B------:R-:W-:Y:S05]  /*b0e0*/  BSYNC B2 ;  /* 0x0000000000027941 */ /* 0x000fea0003800000 */
.L_x_57934:
        /* <DEDUP_REMOVED lines=16> */
.L_x_57940:
[----:B------:R-:W-:Y:S05]  /*b1f0*/  BSYNC B3 ;  /* 0x0000000000037941 */ /* 0x000fea0003800000 */
.L_x_57939:
        /* <DEDUP_REMOVED lines=10> */
[----:B------:R-:W-:Y:S01]  /*b2a0*/  HFMA2.MMA R165, -RZ, RZ, 0, 0 ;  /* 0x00000000ffa57435 */ /* 0x000fe200000001ff */
        /* <DEDUP_REMOVED lines=33> */
.L_x_57938:
[----:B------:R-:W-:Y:S05]  /*b4c0*/  BSYNC B2 ;  /* 0x0000000000027941 */ /* 0x000fea0003800000 */
.L_x_57937:
        /* <DEDUP_REMOVED lines=10> */
.L_x_57933:
[----:B------:R-:W-:Y:S05]  /*b570*/  BSYNC B1 ;  /* 0x0000000000017941 */ /* 0x000fea0003800000 */
.L_x_57932:
        /* <DEDUP_REMOVED lines=18> */
.L_x_57944:
[----:B------:R-:W-:-:S07]  /*b6a0*/  IMAD.MOV.U32 R7, RZ, RZ, R8 ;  /* 0x000000ffff077224 */ /* 0x000fce00078e0008 */
.L_x_57945:
[----:B------:R-:W-:Y:S05]  /*b6b0*/  BSYNC B2 ;  /* 0x0000000000027941 */ /* 0x000fea0003800000 */
.L_x_57943:
        /* <DEDUP_REMOVED lines=16> */
.L_x_57949:
[----:B------:R-:W-:Y:S05]  /*b7c0*/  BSYNC B3 ;  /* 0x0000000000037941 */ /* 0x000fea0003800000 */
.L_x_57948:
        /* <DEDUP_REMOVED lines=44> */
.L_x_57947:
[----:B------:R-:W-:Y:S05]  /*ba90*/  BSYNC B2 ;  /* 0x0000000000027941 */ /* 0x000fea0003800000 */
.L_x_57946:
        /* <DEDUP_REMOVED lines=10> */
.L_x_57942:
[----:B------:R-:W-:Y:S05]  /*bb40*/  BSYNC B1 ;  /* 0x0000000000017941 */ /* 0x000fea0003800000 */
.L_x_57941:
        /* <DEDUP_REMOVED lines=18> */
.L_x_57953:
[----:B------:R-:W-:-:S07]  /*bc70*/  MOV R165, R8 ;  /* 0x0000000800a57202 */ /* 0x000fce0000000f00 */
.L_x_57954:
[----:B------:R-:W-:Y:S05]  /*bc80*/  BSYNC B2 ;  /* 0x0000000000027941 */ /* 0x000fea0003800000 */
.L_x_57952:
        /* <DEDUP_REMOVED lines=16> */
.L_x_57958:
[----:B------:R-:W-:Y:S05]  /*bd90*/  BSYNC B3 ;  /* 0x0000000000037941 */ /* 0x000fea0003800000 */
.L_x_57957:
        /* <DEDUP_REMOVED lines=44> */
.L_x_57956:
[----:B------:R-:W-:Y:S05]  /*c060*/  BSYNC B2 ;  /* 0x0000000000027941 */ /* 0x000fea0003800000 */
.L_x_57955:
        /* <DEDUP_REMOVED lines=10> */
.L_x_57951:
[----:B------:R-:W-:Y:S05]  /*c110*/  BSYNC B1 ;  /* 0x0000000000017941 */ /* 0x000fea0003800000 */
.L_x_57950:
        /* <DEDUP_REMOVED lines=12> */
[----:B------:R-:W0:Y:S02]  /*c1e0*/  LDC.64 R164, c[0x0][0x240] ;  /* 0x00009000ffa47b82 */ /* 0x000e240000000a00 */
[----:B0-----:R-:W-:-:S05]  /*c1f0*/  IMAD.WIDE.U32 R164, R166, 0x4, R164 ;  /* 0x00000004a6a47825 */ /* 0x001fca00078e00a4 */
[----:B------:R1:W-:Y:S02]  /*c200*/  STG.E desc[UR6][R164.64], R167 ;  /* 0x000000a7a4007986 */ /* 0x0003e4000c101906 */
.L_x_57960:
[----:B------:R-:W-:Y:S05]  /*c210*/  BSYNC B1 ;  /* 0x0000000000017941 */ /* 0x000fea0003800000 */
.L_x_57959:
        /* <DEDUP_REMOVED lines=26> */
.L_x_57964:
[----:B------:R-:W-:-:S07]  /*c3c0*/  IMAD.MOV.U32 R11, RZ, RZ, R8 ;  /* 0x000000ffff0b7224 */ /* 0x000fce00078e0008 */
.L_x_57965:
[----:B------:R-:W-:Y:S05]  /*c3d0*/  BSYNC B2 ;  /* 0x0000000000027941 */ /* 0x000fea0003800000 */
.L_x_57963:
        /* <DEDUP_REMOVED lines=16> */
.L_x_57969:
[----:B------:R-:W-:Y:S05]  /*c4e0*/  BSYNC B3 ;  /* 0x0000000000037941 */ /* 0x000fea0003800000 */
.L_x_57968:
        /* <DEDUP_REMOVED lines=44> */
.L_x_57967:
[----:B------:R-:W-:Y:S05]  /*c7b0*/  BSYNC B2 ;  /* 0x0000000000027941 */ /* 0x000fea0003800000 */
.L_x_57966:
[----:B------:R-:W-:Y:S01]  /*c7c0*/  I2FP.F32.U32 R7, R11 ;  /* 0x0000000b00077245 */ /* 0x000fe20000201000 */
[----:B------:R-:W-:-:S10]  /*c7d0*/  HFMA2.MMA R11, -RZ, RZ, 0.1171875, 0 ;  /* 0x2f800000ff0b7435 */ /* 0x000fd400000001ff */
        /* <DEDUP_REMOVED lines=8> */
.L_x_57962:
[----:B------:R-:W-:Y:S05]  /*c860*/  BSYNC B1 ;  /* 0x0000000000017941 */ /* 0x000fea0003800000 */
.L_x_57961:
        /* <DEDUP_REMOVED lines=18> */
.L_x_57973:
[----:B------:R-:W-:-:S07]  /*c990*/  MOV R7, R8 ;  /* 0x0000000800077202 */ /* 0x000fce0000000f00 */
.L_x_57974:
[----:B------:R-:W-:Y:S05]  /*c9a0*/  BSYNC B2 ;  /* 0x0000000000027941 */ /* 0x000fea0003800000 */
.L_x_57972:
        /* <DEDUP_REMOVED lines=16> */
.L_x_57978:
[----:B------:R-:W-:Y:S05]  /*cab0*/  BSYNC B3 ;  /* 0x0000000000037941 */ /* 0x000fea0003800000 */
.L_x_57977:
        /* <DEDUP_REMOVED lines=44> */
.L_x_57976:
[----:B------:R-:W-:Y:S05]  /*cd80*/  BSYNC B2 ;  /* 0x0000000000027941 */ /* 0x000fea0003800000 */
.L_x_57975:
        /* <DEDUP_REMOVED lines=10> */
.L_x_57971:
[----:B------:R-:W-:Y:S05]  /*ce30*/  BSYNC B1 ;  /* 0x0000000000017941 */ /* 0x000fea0003800000 */
.L_x_57970:
        /* <DEDUP_REMOVED lines=18> */
.L_x_57982:
[----:B------:R-:W-:-:S07]  /*cf60*/  IMAD.MOV.U32 R7, RZ, RZ, R8 ;  /* 0x000000ffff077224 */ /* 0x000fce00078e0008 */
.L_x_57983:
[----:B------:R-:W-:Y:S05]  /*cf70*/  BSYNC B2 ;  /* 0x0000000000027941 */ /* 0x000fea0003800000 */
.L_x_57981:
        /* <DEDUP_REMOVED lines=16> */
.L_x_57987:
[----:B------:R-:W-:Y:S05]  /*d080*/  BSYNC B3 ;  /* 0x0000000000037941 */ /* 0x000fea0003800000 */
.L_x_57986:
        /* <DEDUP_REMOVED lines=44> */
.L_x_57985:
[----:B------:R-:W-:Y:S05]  /*d350*/  BSYNC B2 ;  /* 0x0000000000027941 */ /* 0x000fea0003800000 */
.L_x_57984:
[----:B------:R-:W-:Y:S01]  /*d360*/  HFMA2.MMA R165, -RZ, RZ, 0.1171875, 0 ;  /* 0x2f800000ffa57435 */ /* 0x000fe200000001ff */
[----:B------:R-:W-:-:S09]  /*d370*/  I2FP.F32.U32 R7, R7 ;  /* 0x0000000700077245 */ /* 0x000fd20000201000 */
[----:B------:R-:W-:-:S05]  /*d380*/  FFMA.FTZ R7, R7, R165, 1.1641532182693481445e-10 ;  /* 0x2f00000007077423 */ /* 0x000fca00000100a5 */
[----:B------:R-:W-:Y:S01]  /*d390*/  FSETP.GTU.FTZ.AND P1, PT, R7, UR8, PT ;  /* 0x0000000807007c0b */ /* 0x000fe2000bf3c000 */
[----:B-----5:R-:W-:-:S04]  /*d3a0*/  FMUL.FTZ R7, R162, UR11 ;  /* 0x0000000ba2077c20 */ /* 0x020fc80008410000 */
[----:B------:R-:W-:-:S05]  /*d3b0*/  FMUL.FTZ R7, R7, UR10 ;  /* 0x0000000a07077c20 */ /* 0x000fca0008410000 */
[----:B------:R-:W-:-:S05]  /*d3c0*/  FSEL R7, R7, RZ, !P1 ;  /* 0x000000ff07077208 */ /* 0x000fca0004800000 */
[----:B------:R-:W-:Y:S01]  /*d3d0*/  FMUL.FTZ R198, R82, R7 ;  /* 0x0000000752c67220 */ /* 0x000fe20000410000 */
[----:B------:R-:W-:-:S03]  /*d3e0*/  SEL R7, RZ, 0x1, P1 ;  /* 0x00000001ff077807 */ /* 0x000fc60000800000 */
[----:B------:R-:W-:Y:S01]  /*d3f0*/  @P0 FADD.FTZ R198, R158, R198 ;  /* 0x000000c69ec60221 */ /* 0x000fe20000010000 */
[----:B------:R-:W-:-:S07]  /*d400*/  PRMT R229, R7, 0x7610, R229 ;  /* 0x0000761007e57816 */ /* 0x000fce00000000e5 */
.L_x_57980:
[----:B------:R-:W-:Y:S05]  /*d410*/  BSYNC B1 ;  /* 0x0000000000017941 */ /* 0x000fea0003800000 */
.L_x_57979:
        /* <DEDUP_REMOVED lines=18> */
.L_x_57991:
[----:B------:R-:W-:-:S07]  /*d540*/  MOV R165, R8 ;  /* 0x0000000800a57202 */ /* 0x000fce0000000f00 */
.L_x_57992:
[----:B------:R-:W-:Y:S05]  /*d550*/  BSYNC B2 ;  /* 0x0000000000027941 */ /* 0x000fea0003800000 */
.L_x_57990:
        /* <DEDUP_REMOVED lines=16> */
.L_x_57996:
[----:B------:R-:W-:Y:S05]  /*d660*/  BSYNC B3 ;  /* 0x0000000000037941 */ /* 0x000fea0003800000 */
.L_x_57995:
        /* <DEDUP_REMOVED lines=44> */
.L_x_57994:
[----:B------:R-:W-:Y:S05]  /*d930*/  BSYNC B2 ;  /* 0x0000000000027941 */ /* 0x000fea0003800000 */
.L_x_57993:
[----:B------:R-:W-:Y:S01]  /*d940*/  I2FP.F32.U32 R165, R165 ;  /* 0x000000a500a57245 */ /* 0x000fe20000201000 */
[----:B------:R-:W-:-:S04]  /*d950*/  IMAD.MOV.U32 R167, RZ, RZ, 0x2f800000 ;  /* 0x2f800000ffa77424 */ /* 0x000fc800078e00ff */
        /* <DEDUP_REMOVED lines=9> */
.L_x_57989:
[----:B------:R-:W-:Y:S05]  /*d9f0*/  BSYNC B1 ;  /* 0x0000000000017941 */ /* 0x000fea0003800000 */
.L_x_57988:
        /* <DEDUP_REMOVED lines=15> */
.L_x_57998:
[----:B------:R-:W-:Y:S05]  /*daf0*/  BSYNC B1 ;  /* 0x0000000000017941 */ /* 0x000fea0003800000 */
.L_x_57997:
        /* <DEDUP_REMOVED lines=26> */
.L_x_58002:
[----:B------:R-:W-:-:S07]  /*dca0*/  IMAD.MOV.U32 R11, RZ, RZ, R8 ;  /* 0x000000ffff0b7224 */ /* 0x000fce00078e0008 */
.L_x_58003:
[----:B------:R-:W-:Y:S05]  /*dcb0*/  BSYNC B2 ;  /* 0x0000000000027941 */ /* 0x000fea0003800000 */
.L_x_58001:
        /* <DEDUP_REMOVED lines=16> */
.L_x_58007:
[----:B------:R-:W-:Y:S05]  /*ddc0*/  BSYNC B3 ;  /* 0x0000000000037941 */ /* 0x000fea0003800000 */
.L_x_58006:
        /* <DEDUP_REMOVED lines=44> */
.L_x_58005:
[----:B------:R-:W-:Y:S05]  /*e090*/  BSYNC B2 ;  /* 0x0000000000027941 */ /* 0x000fea0003800000 */
.L_x_58004:
[----:B------:R-:W-:Y:S01]  /*e0a0*/  I2FP.F32.U32 R7, R11 ;  /* 0x0000000b00077245 */ /* 0x000fe20000201000 */
[----:B------:R-:W-:-:S10]  /*e0b0*/  HFMA2.MMA R11, -RZ, RZ, 0.1171875, 0 ;  /* 0x2f800000ff0b7435 */ /* 0x000fd400000001ff */
        /* <DEDUP_REMOVED lines=9> */
.L_x_58000:
[----:B------:R-:W-:Y:S05]  /*e150*/  BSYNC B1 ;  /* 0x0000000000017941 */ /* 0x000fea0003800000 */
.L_x_57999:
        /* <DEDUP_REMOVED lines=18> */
.L_x_58011:
[----:B------:R-:W-:-:S07]  /*e280*/  MOV R7, R8 ;  /* 0x0000000800077202 */ /* 0x000fce0000000f00 */
.L_x_58012:
[----:B------:R-:W-:Y:S05]  /*e290*/  BSYNC B2 ;  /* 0x0000000000027941 */ /* 0x000fea0003800000 */
.L_x_58010:
        /* <DEDUP_REMOVED lines=16> */
.L_x_58016:
[----:B------:R-:W-:Y:S05]  /*e3a0*/  BSYNC B3 ;  /* 0x0000000000037941 */ /* 0x000fea0003800000 */
.L_x_58015:
        /* <DEDUP_REMOVED lines=44> */
.L_x_58014:
[----:B------:R-:W-:Y:S05]  /*e670*/  BSYNC B2 ;  /* 0x0000000000027941 */ /* 0x000fea0003800000 */
.L_x_58013:
        /* <DEDUP_REMOVED lines=11> */
.L_x_58009:
[----:B------:R-:W-:Y:S05]  /*e730*/  BSYNC B1 ;  /* 0x0000000000017941 */ /* 0x000fea0003800000 */
.L_x_58008:
        /* <DEDUP_REMOVED lines=18> */
.L_x_58020:
[----:B------:R-:W-:-:S07]  /*e860*/  IMAD.MOV.U32 R7, RZ, RZ, R8 ;  /* 0x000000ffff077224 */ /* 0x000fce00078e0008 */
.L_x_58021:
[----:B------:R-:W-:Y:S05]  /*e870*/  BSYNC B2 ;  /* 0x0000000000027941 */ /* 0x000fea0003800000 */
.L_x_58019:
        /* <DEDUP_REMOVED lines=16> */
.L_x_58025:
[----:B------:R-:W-:Y:S05]  /*e980*/  BSYNC B3 ;  /* 0x0000000000037941 */ /* 0x000fea0003800000 */
.L_x_58024:
        /* <DEDUP_REMOVED lines=44> */
.L_x_58023:
[----:B------:R-:W-:Y:S05]  /*ec50*/  BSYNC B2 ;  /* 0x0000000000027941 */ /* 0x000fea0003800000 */
.L_x_58022:
        /* <DEDUP_REMOVED lines=11> */
.L_x_58018:
[----:B------:R-:W-:Y:S05]  /*ed10*/  BSYNC B1 ;  /* 0x0000000000017941 */ /* 0x000fea0003800000 */
.L_x_58017:
        /* <DEDUP_REMOVED lines=18> */
.L_x_58029:
[----:B------:R-:W-:-:S07]  /*ee40*/  MOV R165, R8 ;  /* 0x0000000800a57202 */ /* 0x000fce0000000f00 */
.L_x_58030:
[----:B------:R-:W-:Y:S05]  /*ee50*/  BSYNC B2 ;  /* 0x0000000000027941 */ /* 0x000fea0003800000 */
.L_x_58028:
        /* <DEDUP_REMOVED lines=16> */
.L_x_58034:
[----:B------:R-:W-:Y:S05]  /*ef60*/  BSYNC B3 ;  /* 0x0000000000037941 */ /* 0x000fea0003800000 */
.L_x_58033:
        /* <DEDUP_REMOVED lines=44> */
.L_x_58032:
[----:B------:R-:W-:Y:S05]  /*f230*/  BSYNC B2 ;  /* 0x0000000000027941 */ /* 0x000fea0003800000 */
.L_x_58031:
        /* <DEDUP_REMOVED lines=11> */
.L_x_58027:
[----:B------:R-:W-:Y:S05]  /*f2f0*/  BSYNC B1 ;  /* 0x0000000000017941 */ /* 0x000fea0003800000 */
.L_x_58026:
        /* <DEDUP_REMOVED lines=15> */
.L_x_58036:
[----:B------:R-:W-:Y:S05]  /*f3f0*/  BSYNC B1 ;  /* 0x0000000000017941 */ /* 0x000fea0003800000 */
.L_x_58035:
        /* <DEDUP_REMOVED lines=26> */
.L_x_58040:
[----:B------:R-:W-:-:S07]  /*f5a0*/  IMAD.MOV.U32 R11, RZ, RZ, R8 ;  /* 0x000000ffff0b7224 */ /* 0x000fce00078e0008 */
.L_x_58041:
[----:B------:R-:W-:Y:S05]  /*f5b0*/  BSYNC B2 ;  /* 0x0000000000027941 */ /* 0x000fea0003800000 */
.L_x_58039:
        /* <DEDUP_REMOVED lines=16> */
.L_x_58045:
[----:B------:R-:W-:Y:S05]  /*f6c0*/  BSYNC B3 ;  /* 0x0000000000037941 */ /* 0x000fea0003800000 */
.L_x_58044:
        /* <DEDUP_REMOVED lines=44> */
.L_x_58043:
[----:B------:R-:W-:Y:S05]  /*f990*/  BSYNC B2 ;  /* 0x0000000000027941 */ /* 0x000fea0003800000 */
.L_x_58042:
        /* <DEDUP_REMOVED lines=11> */
.L_x_58038:
[----:B------:R-:W-:Y:S05]  /*fa50*/  BSYNC B1 ;  /* 0x0000000000017941 */ /* 0x000fea0003800000 */
.L_x_58037:
        /* <DEDUP_REMOVED lines=18> */
.L_x_58049:
[----:B------:R-:W-:-:S07]  /*fb80*/  MOV R7, R8 ;  /* 0x0000000800077202 */ /* 0x000fce0000000f00 */
.L_x_58050:
[----:B------:R-:W-:Y:S05]  /*fb90*/  BSYNC B2 ;  /* 0x0000000000027941 */ /* 0x000fea0003800000 */
.L_x_58048:
        /* <DEDUP_REMOVED lines=16> */
.L_x_58054:
[----:B------:R-:W-:Y:S05]  /*fca0*/  BSYNC B3 ;  /* 0x0000000000037941 */ /* 0x000fea0003800000 */
.L_x_58053:
        /* <DEDUP_REMOVED lines=44> */
.L_x_58052:
[----:B------:R-:W-:Y:S05]  /*ff70*/  BSYNC B2 ;  /* 0x0000000000027941 */ /* 0x000fea0003800000 */
.L_x_58051:
        /* <DEDUP_REMOVED lines=11> */
.L_x_58047:
[----:B------:R-:W-:Y:S05]  /*10030*/  BSYNC B1 ;  /* 0x0000000000017941 */ /* 0x000fea0003800000 */
.L_x_58046:
        /* <DEDUP_REMOVED lines=18> */
.L_x_58058:
[----:B------:R-:W-:-:S07]  /*10160*/  IMAD.MOV.U32 R7, RZ, RZ, R8 ;  /* 0x000000ffff077224 */ /* 0x000fce00078e0008 */
.L_x_58059:
[----:B------:R-:W-:Y:S05]  /*10170*/  BSYNC B2 ;  /* 0x0000000000027941 */ /* 0x000fea0003800000 */
.L_x_58057:
        /* <DEDUP_REMOVED lines=16> */
.L_x_58063:
[----:B------:R-:W-:Y:S05]  /*10280*/  BSYNC B3 ;  /* 0x0000000000037941 */ /* 0x000fea0003800000 */
.L_x_58062:
        /* <DEDUP_REMOVED lines=44> */
.L_x_58061:
[----:B------:R-:W-:Y:S05]  /*10550*/  BSYNC B2 ;  /* 0x0000000000027941 */ /* 0x000fea0003800000 */
.L_x_58060:
        /* <DEDUP_REMOVED lines=11> */
.L_x_58056:
[----:B------:R-:W-:Y:S05]  /*10610*/  BSYNC B1 ;  /* 0x0000000000017941 */ /* 0x000fea0003800000 */
.L_x_58055:
        /* <DEDUP_REMOVED lines=18> */
.L_x_58067:
[----:B------:R-:W-:-:S07]  /*10740*/  MOV R167, R8 ;  /* 0x0000000800a77202 */ /* 0x000fce0000000f00 */
.L_x_58068:
[----:B------:R-:W-:Y:S05]  /*10750*/  BSYNC B2 ;  /* 0x0000000000027941 */ /* 0x000fea0003800000 */
.L_x_58066:
        /* <DEDUP_REMOVED lines=16> */
.L_x_58072:
[----:B------:R-:W-:Y:S05]  /*10860*/  BSYNC B3 ;  /* 0x0000000000037941 */ /* 0x000fea0003800000 */
.L_x_58071:
        /* <DEDUP_REMOVED lines=44> */
.L_x_58070:
[----:B------:R-:W-:Y:S05]  /*10b30*/  BSYNC B2 ;  /* 0x0000000000027941 */ /* 0x000fea0003800000 */
.L_x_58069:
[----:B------:R-:W-:Y:S01]  /*10b40*/  I2FP.F32.U32 R167, R167 ;  /* 0x000000a700a77245 */ /* 0x000fe20000201000 */
[----:B------:R-:W-:-:S04]  /*10b50*/  IMAD.MOV.U32 R169, RZ, RZ, 0x2f800000 ;  /* 0x2f800000ffa97424 */ /* 0x000fc800078e00ff */
[----:B------:R-:W-:-:S05]  /*10b60*/  FFMA.FTZ R167, R167, R169, 1.1641532182693481445e-10 ;  /* 0x2f000000a7a77423 */ /* 0x000fca00000100a9 */
[----:B------:R-:W-:Y:S01]  /*10b70*/  FSETP.GTU.FTZ.AND P1, PT, R167, UR8, PT ;  /* 0x00000008a7007c0b */ /* 0x000fe2000bf3c000 */
[----:B-----5:R-:W-:-:S03]  /*10b80*/  FMUL.FTZ R167, R163, UR11 ;  /* 0x0000000ba3a77c20 */ /* 0x020fc60008410000 */
[----:B------:R-:W-:Y:S01]  /*10b90*/  SEL R169, RZ, 0x1, P1 ;  /* 0x00000001ffa97807 */ /* 0x000fe20000800000 */
[----:B------:R-:W-:-:S03]  /*10ba0*/  FMUL.FTZ R167, R167, UR10 ;  /* 0x0000000aa7a77c20 */ /* 0x000fc60008410000 */
[----:B------:R-:W-:Y:S02]  /*10bb0*/  PRMT R230, R169, 0x7610, R230 ;  /* 0x00007610a9e67816 */ /* 0x000fe400000000e6 */
[----:B------:R-:W-:-:S05]  /*10bc0*/  FSEL R167, R167, RZ, !P1 ;  /* 0x000000ffa7a77208 */ /* 0x000fca0004800000 */
[----:B------:R-:W-:-:S04]  /*10bd0*/  FMUL.FTZ R167, R91, R167 ;  /* 0x000000a75ba77220 */ /* 0x000fc80000410000 */
[----:B------:R-:W-:-:S07]  /*10be0*/  @P0 FADD.FTZ R167, R159, R167 ;  /* 0x000000a79fa70221 */ /* 0x000fce0000010000 */
.L_x_58065:
[----:B------:R-:W-:Y:S05]  /*10bf0*/  BSYNC B1 ;  /* 0x0000000000017941 */ /* 0x000fea0003800000 */
.L_x_58064:
[----:B------:R-:W-:Y:S01]  /*10c00*/  IMAD.WIDE.U32 R168, R168, 0x10, R244 ;  /* 0x00000010a8a87825 */ /* 0x000fe200078e00f4 */
[----:B------:R-:W-:Y:S04]  /*10c10*/  BSSY B1, `(.L_x_58073) ;  /* 0x000000e000017945 */ /* 0x000fe80003800000 */
[----:B------:R0:W-:Y:S01]  /*10c20*/  STG.E.128 desc[UR6][R168.64], R164 ;  /* 0x000000a4a8007986 */ /* 0x0001e2000c101d06 */
[----:B------:R-:W-:Y:S05]  /*10c30*/  @!P3 BRA `(.L_x_58074) ;  /* 0x00000000002cb947 */ /* 0x000fea0003800000 */
[----:B0-----:R-:W-:Y:S02]  /*10c40*/  SHF.L.U32 R168, R229, 0x10, RZ ;  /* 0x00000010e5a87819 */ /* 0x001fe400000006ff */
[----:B------:R-:W-:Y:S02]  /*10c50*/  LOP3.LUT R169, R230, 0xffff, RZ, 0xc0, !PT ;  /* 0x0000ffffe6a97812 */ /* 0x000fe400078ec0ff */
[----:B------:R-:W-:-:S05]  /*10c60*/  LOP3.LUT R168, R168, 0xff0000, RZ, 0xc0, !PT ;  /* 0x00ff0000a8a87812 */ /* 0x000fca00078ec0ff */
[----:B------:R-:W-:Y:S01]  /*10c70*/  IMAD R168, R169, 0x1000000, R168 ;  /* 0x01000000a9a87824 */ /* 0x000fe200078e02a8 */
[----:B------:R-:W-:-:S04]  /*10c80*/  LOP3.LUT R169, R228, 0xff, RZ, 0xc0, !PT ;  /* 0x000000ffe4a97812 */ /* 0x000fc800078ec0ff */
[----:B------:R-:W-:Y:S02]  /*10c90*/  LEA R168, R169, R168, 0x8 ;  /* 0x000000a8a9a87211 */ /* 0x000fe400078e40ff */
[----:B------:R-:W-:-:S05]  /*10ca0*/  LOP3.LUT R169, R11, 0xff, RZ, 0xc0, !PT ;  /* 0x000000ff0ba97812 */ /* 0x000fca00078ec0ff */
[----:B------:R-:W-:Y:S02]  /*10cb0*/  IMAD.IADD R177, R168, 0x1, R169 ;  /* 0x00000001a8b17824 */ /* 0x000fe400078e02a9 */
[----:B------:R-:W0:Y:S02]  /*10cc0*/  LDC.64 R168, c[0x0][0x240] ;  /* 0x00009000ffa87b82 */ /* 0x000e240000000a00 */
[----:B0-----:R-:W-:-:S05]  /*10cd0*/  IMAD.WIDE.U32 R168, R176, 0x4, R168 ;  /* 0x00000004b0a87825 */ /* 0x001fca00078e00a8 */
[----:B------:R1:W-:Y:S02]  /*10ce0*/  STG.E desc[UR6][R168.64], R177 ;  /* 0x000000b1a8007986 */ /* 0x0003e4000c101906 */
.L_x_58074:
[----:B------:R-:W-:Y:S05]  /*10cf0*/  BSYNC B1 ;  /* 0x0000000000017941 */ /* 0x000fea0003800000 */
.L_x_58073:
        /* <DEDUP_REMOVED lines=26> */
.L_x_58078:
[----:B------:R-:W-:-:S07]  /*10ea0*/  IMAD.MOV.U32 R11, RZ, RZ, R8 ;  /* 0x000000ffff0b7224 */ /* 0x000fce00078e0008 */
.L_x_58079:
[----:B------:R-:W-:Y:S05]  /*10eb0*/  BSYNC B2 ;  /* 0x0000000000027941 */ /* 0x000fea0003800000 */
.L_x_58077:
        /* <DEDUP_REMOVED lines=16> */
.L_x_58083:
[----:B------:R-:W-:Y:S05]  /*10fc0*/  BSYNC B3 ;  /* 0x0000000000037941 */ /* 0x000fea0003800000 */
.L_x_58082:
        /* <DEDUP_REMOVED lines=44> */
.L_x_58081:
[----:B------:R-:W-:Y:S05]  /*11290*/  BSYNC B2 ;  /* 0x0000000000027941 */ /* 0x000fea0003800000 */
.L_x_58080:
        /* <DEDUP_REMOVED lines=11> */
.L_x_58076:
[----:B------:R-:W-:Y:S05]  /*11350*/  BSYNC B1 ;  /* 0x0000000000017941 */ /* 0x000fea0003800000 */
.L_x_58075:
        /* <DEDUP_REMOVED lines=18> */
.L_x_58087:
[----:B------:R-:W-:-:S07]  /*11480*/  MOV R7, R8 ;  /* 0x0000000800077202 */ /* 0x000fce0000000f00 */
.L_x_58088:
[----:B------:R-:W-:Y:S05]  /*11490*/  BSYNC B2 ;  /* 0x0000000000027941 */ /* 0x000fea0003800000 */
.L_x_58086:
        /* <DEDUP_REMOVED lines=16> */
.L_x_58092:
[----:B------:R-:W-:Y:S05]  /*115a0*/  BSYNC B3 ;  /* 0x0000000000037941 */ /* 0x000fea0003800000 */
.L_x_58091:
        /* <DEDUP_REMOVED lines=44> */
.L_x_58090:
[----:B------:R-:W-:Y:S05]  /*11870*/  BSYNC B2 ;  /* 0x0000000000027941 */ /* 0x000fea0003800000 */
.L_x_58089:
        /* <DEDUP_REMOVED lines=11> */
.L_x_58085:
[----:B------:R-:W-:Y:S05]  /*11930*/  BSYNC B1 ;  /* 0x0000000000017941 */ /* 0x000fea0003800000 */
.L_x_58084:
        /* <DEDUP_REMOVED lines=18> */
.L_x_58096:
[----:B------:R-:W-:-:S07]  /*11a60*/  IMAD.MOV.U32 R7, RZ, RZ, R8 ;  /* 0x000000ffff077224 */ /* 0x000fce00078e0008 */
.L_x_58097:
[----:B------:R-:W-:Y:S05]  /*11a70*/  BSYNC B2 ;  /* 0x0000000000027941 */ /* 0x000fea0003800000 */
.L_x_58095:
        /* <DEDUP_REMOVED lines=16> */
.L_x_58101:
[----:B------:R-:W-:Y:S05]  /*11b80*/  BSYNC B3 ;  /* 0x0000000000037941 */ /* 0x000fea0003800000 */
.L_x_58100:
        /* <DEDUP_REMOVED lines=44> */
.L_x_58099:
[----:B------:R-:W-:Y:S05]  /*11e50*/  BSYNC B2 ;  /* 0x0000000000027941 */ /* 0x000fea0003800000 */
.L_x_58098:
        /* <DEDUP_REMOVED lines=11> */
.L_x_58094:
[----:B------:R-:W-:Y:S05]  /*11f10*/  BSYNC B1 ;  /* 0x0000000000017941 */ /* 0x000fea0003800000 */
.L_x_58093:
        /* <DEDUP_REMOVED lines=18> */
.L_x_58105:
[----:B------:R-:W-:-:S07]  /*12040*/  MOV R169, R8 ;  /* 0x0000000800a97202 */ /* 0x000fce0000000f00 */
.L_x_58106:
[----:B------:R-:W-:Y:S05]  /*12050*/  BSYNC B2 ;  /* 0x0000000000027941 */ /* 0x000fea0003800000 */
.L_x_58104:
        /* <DEDUP_REMOVED lines=16> */
.L_x_58110:
[----:B------:R-:W-:Y:S05]  /*12160*/  BSYNC B3 ;  /* 0x0000000000037941 */ /* 0x000fea0003800000 */
.L_x_58109:
        /* <DEDUP_REMOVED lines=44> */
.L_x_58108:
[----:B------:R-:W-:Y:S05]  /*12430*/  BSYNC B2 ;  /* 0x0000000000027941 */ /* 0x000fea0003800000 */
.L_x_58107:
        /* <DEDUP_REMOVED lines=11> */
.L_x_58103:
[----:B------:R-:W-:Y:S05]  /*124f0*/  BSYNC B1 ;  /* 0x0000000000017941 */ /* 0x000fea0003800000 */
.L_x_58102:
        /* <DEDUP_REMOVED lines=15> */
.L_x_58112:
[----:B------:R-:W-:Y:S05]  /*125f0*/  BSYNC B1 ;  /* 0x0000000000017941 */ /* 0x000fea0003800000 */
.L_x_58111:
        /* <DEDUP_REMOVED lines=26> */
.L_x_58116:
[----:B------:R-:W-:-:S07]  /*127a0*/  IMAD.MOV.U32 R11, RZ, RZ, R8 ;  /* 0x000000ffff0b7224 */ /* 0x000fce00078e0008 */
.L_x_58117:
[----:B------:R-:W-:Y:S05]  /*127b0*/  BSYNC B2 ;  /* 0x0000000000027941 */ /* 0x000fea0003800000 */
.L_x_58115:
        /* <DEDUP_REMOVED lines=16> */
.L_x_58121:
[----:B------:R-:W-:Y:S05]  /*128c0*/  BSYNC B3 ;  /* 0x0000000000037941 */ /* 0x000fea0003800000 */
.L_x_58120:
        /* <DEDUP_REMOVED lines=44> */
.L_x_58119:
[----:B------:R-:W-:Y:S05]  /*12b90*/  BSYNC B2 ;  /* 0x0000000000027941 */ /* 0x000fea0003800000 */
.L_x_58118:
        /* <DEDUP_REMOVED lines=11> */
.L_x_58114:
[----:B------:R-:W-:Y:S05]  /*12c50*/  BSYNC B1 ;  /* 0x0000000000017941 */ /* 0x000fea0003800000 */
.L_x_58113:
        /* <DEDUP_REMOVED lines=18> */
.L_x_58125:
[----:B------:R-:W-:-:S07]  /*12d80*/  MOV R7, R8 ;  /* 0x0000000800077202 */ /* 0x000fce0000000f00 */
.L_x_58126:
[----:B------:R-:W-:Y:S05]  /*12d90*/  BSYNC B2 ;  /* 0x0000000000027941 */ /* 0x000fea0003800000 */
.L_x_58124:
        /* <DEDUP_REMOVED lines=16> */
.L_x_58130:
[----:B------:R-:W-:Y:S05]  /*12ea0*/  BSYNC B3 ;  /* 0x0000000000037941 */ /* 0x000fea0003800000 */
.L_x_58129:
        /* <DEDUP_REMOVED lines=44> */
.L_x_58128:
[----:B------:R-:W-:Y:S05]  /*13170*/  BSYNC B2 ;  /* 0x0000000000027941 */ /* 0x000fea0003800000 */
.L_x_58127:
        /* <DEDUP_REMOVED lines=11> */
.L_x_58123:
[----:B------:R-:W-:Y:S05]  /*13230*/  BSYNC B1 ;  /* 0x0000000000017941 */ /* 0x000fea0003800000 */
.L_x_58122:
        /* <DEDUP_REMOVED lines=18> */
.L_x_58134:
[----:B------:R-:W-:-:S07]  /*13360*/  IMAD.MOV.U32 R7, RZ, RZ, R8 ;  /* 0x000000ffff077224 */ /* 0x000fce00078e0008 */
.L_x_58135:
[----:B------:R-:W-:Y:S05]  /*13370*/  BSYNC B2 ;  /* 0x0000000000027941 */ /* 0x000fea0003800000 */
.L_x_58133:
        /* <DEDUP_REMOVED lines=16> */
.L_x_58139:
[----:B------:R-:W-:Y:S05]  /*13480*/  BSYNC B3 ;  /* 0x0000000000037941 */ /* 0x000fea0003800000 */
.L_x_58138:
        /* <DEDUP_REMOVED lines=44> */
.L_x_58137:
[----:B------:R-:W-:Y:S05]  /*13750*/  BSYNC B2 ;  /* 0x0000000000027941 */ /* 0x000fea0003800000 */
.L_x_58136:
        /* <DEDUP_REMOVED lines=11> */
.L_x_58132:
[----:B------:R-:W-:Y:S05]  /*13810*/  BSYNC B1 ;  /* 0x0000000000017941 */ /* 0x000fea0003800000 */
.L_x_58131:
        /* <DEDUP_REMOVED lines=18> */
.L_x_58143:
[----:B------:R-:W-:-:S07]  /*13940*/  MOV R169, R8 ;  /* 0x0000000800a97202 */ /* 0x000fce0000000f00 */
.L_x_58144:
[----:B------:R-:W-:Y:S05]  /*13950*/  BSYNC B2 ;  /* 0x0000000000027941 */ /* 0x000fea0003800000 */
.L_x_58142:
        /* <DEDUP_REMOVED lines=16> */
.L_x_58148:
[----:B------:R-:W-:Y:S05]  /*13a60*/  BSYNC B3 ;  /* 0x0000000000037941 */ /* 0x000fea0003800000 */
.L_x_58147:
        /* <DEDUP_REMOVED lines=44> */
.L_x_58146:
[----:B------:R-:W-:Y:S05]  /*13d30*/  BSYNC B2 ;  /* 0x0000000000027941 */ /* 0x000fea0003800000 */
.L_x_58145:
        /* <DEDUP_REMOVED lines=11> */
.L_x_58141:
[----:B------:R-:W-:Y:S05]  /*13df0*/  BSYNC B1 ;  /* 0x0000000000017941 */ /* 0x000fea0003800000 */
.L_x_58140:
        /* <DEDUP_REMOVED lines=15> */
.L_x_58150:
[----:B------:R-:W-:Y:S05]  /*13ef0*/  BSYNC B1 ;  /* 0x0000000000017941 */ /* 0x000fea0003800000 */
.L_x_58149:
        /* <DEDUP_REMOVED lines=26> */
.L_x_58154:
[----:B------:R-:W-:-:S07]  /*140a0*/  IMAD.MOV.U32 R11, RZ, RZ, R8 ;  /* 0x000000ffff0b7224 */ /* 0x000fce00078e0008 */
.L_x_58155:
[----:B------:R-:W-:Y:S05]  /*140b0*/  BSYNC B2 ;  /* 0x0000000000027941 */ /* 0x000fea0003800000 */
.L_x_58153:
        /* <DEDUP_REMOVED lines=16> */
.L_x_58159:
[----:B------:R-:W-:Y:S05]  /*141c0*/  BSYNC B3 ;  /* 0x0000000000037941 */ /* 0x000fea0003800000 */
.L_x_58158:
        /* <DEDUP_REMOVED lines=44> */
.L_x_58157:
[----:B------:R-:W-:Y:S05]  /*14490*/  BSYNC B2 ;  /* 0x0000000000027941 */ /* 0x000fea0003800000 */
.L_x_58156:
        /* <DEDUP_REMOVED lines=11> */
.L_x_58152:
[----:B------:R-:W-:Y:S05]  /*14550*/  BSYNC B1 ;  /* 0x0000000000017941 */ /* 0x000fea0003800000 */
.L_x_58151:
        /* <DEDUP_REMOVED lines=18> */
.L_x_58163:
[----:B------:R-:W-:-:S07]  /*14680*/  MOV R7, R8 ;  /* 0x0000000800077202 */ /* 0x000fce0000000f00 */
.L_x_58164:
[----:B------:R-:W-:Y:S05]  /*14690*/  BSYNC B2 ;  /* 0x0000000000027941 */ /* 0x000fea0003800000 */
.L_x_58162:
        /* <DEDUP_REMOVED lines=16> */
.L_x_58168:
[----:B------:R-:W-:Y:S05]  /*147a0*/  BSYNC B3 ;  /* 0x0000000000037941 */ /* 0x000fea0003800000 */
.L_x_58167:
        /* <DEDUP_REMOVED lines=44> */
.L_x_58166:
[----:B------:R-:W-:Y:S05]  /*14a70*/  BSYNC B2 ;  /* 0x0000000000027941 */ /* 0x000fea0003800000 */
.L_x_58165:
        /* <DEDUP_REMOVED lines=11> */
.L_x_58161:
[----:B------:R-:W-:Y:S05]  /*14b30*/  BSYNC B1 ;  /* 0x0000000000017941 */ /* 0x000fea0003800000 */
.L_x_58160:
        /* <DEDUP_REMOVED lines=18> */
.L_x_58172:
[----:B------:R-:W-:-:S07]  /*14c60*/  IMAD.MOV.U32 R7, RZ, RZ, R8 ;  /* 0x000000ffff077224 */ /* 0x000fce00078e0008 */
.L_x_58173:
[----:B------:R-:W-:Y:S05]  /*14c70*/  BSYNC B2 ;  /* 0x0000000000027941 */ /* 0x000fea0003800000 */
.L_x_58171:
        /* <DEDUP_REMOVED lines=16> */
.L_x_58177:
[----:B------:R-:W-:Y:S05]  /*14d80*/  BSYNC B3 ;  /* 0x0000000000037941 */ /* 0x000fea0003800000 */
.L_x_58176:
        /* <DEDUP_REMOVED lines=44> */
.L_x_58175:
[----:B------:R-:W-:Y:S05]  /*15050*/  BSYNC B2 ;  /* 0x0000000000027941 */ /* 0x000fea0003800000 */
.L_x_58174:
        /* <DEDUP_REMOVED lines=11> */
.L_x_58170:
[----:B------:R-:W-:Y:S05]  /*15110*/  BSYNC B1 ;  /* 0x0000000000017941 */ /* 0x000fea0003800000 */
.L_x_58169:
        /* <DEDUP_REMOVED lines=18> */
.L_x_58181:
[----:B------:R-:W-:-:S07]  /*15240*/  MOV R169, R8 ;  /* 0x0000000800a97202 */ /* 0x000fce0000000f00 */
.L_x_58182:
[----:B------:R-:W-:Y:S05]  /*15250*/  BSYNC B2 ;  /* 0x0000000000027941 */ /* 0x000fea0003800000 */
.L_x_58180:
        /* <DEDUP_REMOVED lines=16> */
.L_x_58186:
[----:B------:R-:W-:Y:S05]  /*15360*/  BSYNC B3 ;  /* 0x0000000000037941 */ /* 0x000fea0003800000 */
.L_x_58185:
        /* <DEDUP_REMOVED lines=44> */
.L_x_58184:
[----:B------:R-:W-:Y:S05]  /*15630*/  BSYNC B2 ;  /* 0x0000000000027941 */ /* 0x000fea0003800000 */
.L_x_58183:
        /* <DEDUP_REMOVED lines=11> */
.L_x_58179:
[----:B------:R-:W-:Y:S05]  /*156f0*/  BSYNC B1 ;  /* 0x0000000000017941 */ /* 0x000fea0003800000 */
.L_x_58178:
        /* <DEDUP_REMOVED lines=15> */
.L_x_58188:
[----:B------:R-:W-:Y:S05]  /*157f0*/  BSYNC B1 ;  /* 0x0000000000017941 */ /* 0x000fea0003800000 */
.L_x_58187:
        /* <DEDUP_REMOVED lines=26> */
.L_x_58192:
[----:B------:R-:W-:-:S07]  /*159a0*/  IMAD.MOV.U32 R11, RZ, RZ, R8 ;  /* 0x000000ffff0b7224 */ /* 0x000fce00078e0008 */
.L_x_58193:
[----:B------:R-:W-:Y:S05]  /*159b0*/  BSYNC B2 ;  /* 0x0000000000027941 */ /* 0x000fea0003800000 */
.L_x_58191:
        /* <DEDUP_REMOVED lines=16> */
.L_x_58197:
[----:B------:R-:W-:Y:S05]  /*15ac0*/  BSYNC B3 ;  /* 0x0000000000037941 */ /* 0x000fea0003800000 */
.L_x_58196:
        /* <DEDUP_REMOVED lines=44> */
.L_x_58195:
[----:B------:R-:W-:Y:S05]  /*15d90*/  BSYNC B2 ;  /* 0x0000000000027941 */ /* 0x000fea0003800000 */
.L_x_58194:
        /* <DEDUP_REMOVED lines=11> */
.L_x_58190:
[----:B------:R-:W-:Y:S05]  /*15e50*/  BSYNC B1 ;  /* 0x0000000000017941 */ /* 0x000fea0003800000 */
.L_x_58189:
        /* <DEDUP_REMOVED lines=18> */
.L_x_58201:
[----:B------:R-:W-:-:S07]  /*15f80*/  MOV R7, R8 ;  /* 0x0000000800077202 */ /* 0x000fce0000000f00 */
.L_x_58202:
[----:B------:R-:W-:Y:S05]  /*15f90*/  BSYNC B2 ;  /* 0x0000000000027941 */ /* 0x000fea0003800000 */
.L_x_58200:
        /* <DEDUP_REMOVED lines=16> */
.L_x_58206:
[----:B------:R-:W-:Y:S05]  /*160a0*/  BSYNC B3 ;  /* 0x0000000000037941 */ /* 0x000fea0003800000 */
.L_x_58205:
        /* <DEDUP_REMOVED lines=44> */
.L_x_58204:
[----:B------:R-:W-:Y:S05]  /*16370*/  BSYNC B2 ;  /* 0x0000000000027941 */ /* 0x000fea0003800000 */
.L_x_58203:
        /* <DEDUP_REMOVED lines=11> */
.L_x_58199:
[----:B------:R-:W-:Y:S05]  /*16430*/  BSYNC B1 ;  /* 0x0000000000017941 */ /* 0x000fea0003800000 */
.L_x_58198:
        /* <DEDUP_REMOVED lines=18> */
.L_x_58210:
[----:B------:R-:W-:-:S07]  /*16560*/  IMAD.MOV.U32 R7, RZ, RZ, R8 ;  /* 0x000000ffff077224 */ /* 0x000fce00078e0008 */
.L_x_58211:
[----:B------:R-:W-:Y:S05]  /*16570*/  BSYNC B2 ;  /* 0x0000000000027941 */ /* 0x000fea0003800000 */
.L_x_58209:
        /* <DEDUP_REMOVED lines=16> */
.L_x_58215:
[----:B------:R-:W-:Y:S05]  /*16680*/  BSYNC B3 ;  /* 0x0000000000037941 */ /* 0x000fea0003800000 */
.L_x_58214:
        /* <DEDUP_REMOVED lines=44> */
.L_x_58213:
[----:B------:R-:W-:Y:S05]  /*16950*/  BSYNC B2 ;  /* 0x0000000000027941 */ /* 0x000fea0003800000 */
.L_x_58212:
        /* <DEDUP_REMOVED lines=11> */
.L_x_58208:
[----:B------:R-:W-:Y:S05]  /*16a10*/  BSYNC B1 ;  /* 0x0000000000017941 */ /* 0x000fea0003800000 */
.L_x_58207:
        /* <DEDUP_REMOVED lines=18> */
.L_x_58219:
[----:B------:R-:W-:-:S07]  /*16b40*/  MOV R169, R8 ;  /* 0x0000000800a97202 */ /* 0x000fce0000000f00 */
.L_x_58220:
[----:B------:R-:W-:Y:S05]  /*16b50*/  BSYNC B2 ;  /* 0x0000000000027941 */ /* 0x000fea0003800000 */
.L_x_58218:
        /* <DEDUP_REMOVED lines=16> */
.L_x_58224:
[----:B------:R-:W-:Y:S05]  /*16c60*/  BSYNC B3 ;  /* 0x0000000000037941 */ /* 0x000fea0003800000 */
.L_x_58223:
        /* <DEDUP_REMOVED lines=44> */
.L_x_58222:
[----:B------:R-:W-:Y:S05]  /*16f30*/  BSYNC B2 ;  /* 0x0000000000027941 */ /* 0x000fea0003800000 */
.L_x_58221:
        /* <DEDUP_REMOVED lines=11> */
.L_x_58217:
[----:B------:R-:W-:Y:S05]  /*16ff0*/  BSYNC B1 ;  /* 0x0000000000017941 */ /* 0x000fea0003800000 */
.L_x_58216:
        /* <DEDUP_REMOVED lines=15> */
.L_x_58226:
[----:B------:R-:W-:Y:S05]  /*170f0*/  BSYNC B1 ;  /* 0x0000000000017941 */ /* 0x000fea0003800000 */
.L_x_58225:
        /* <DEDUP_REMOVED lines=26> */
.L_x_58230:
[----:B------:R-:W-:-:S07]  /*172a0*/  IMAD.MOV.U32 R11, RZ, RZ, R8 ;  /* 0x000000ffff0b7224 */ /* 0x000fce00078e0008 */
.L_x_58231:
[----:B------:R-:W-:Y:S05]  /*172b0*/  BSYNC B2 ;  /* 0x0000000000027941 */ /* 0x000fea0003800000 */
.L_x_58229:
        /* <DEDUP_REMOVED lines=16> */
.L_x_58235:
[----:B------:R-:W-:Y:S05]  /*173c0*/  BSYNC B3 ;  /* 0x0000000000037941 */ /* 0x000fea0003800000 */
.L_x_58234:
        /* <DEDUP_REMOVED lines=44> */
.L_x_58233:
[----:B------:R-:W-:Y:S05]  /*17690*/  BSYNC B2 ;  /* 0x0000000000027941 */ /* 0x000fea0003800000 */
.L_x_58232:
        /* <DEDUP_REMOVED lines=11> */
.L_x_58228:
[----:B------:R-:W-:Y:S05]  /*17750*/  BSYNC B1 ;  /* 0x0000000000017941 */ /* 0x000fea0003800000 */
.L_x_58227:
        /* <DEDUP_REMOVED lines=18> */
.L_x_58239:
[----:B------:R-:W-:-:S07]  /*17880*/  MOV R7, R8 ;  /* 0x0000000800077202 */ /* 0x000fce0000000f00 */
.L_x_58240:
[----:B------:R-:W-:Y:S05]  /*17890*/  BSYNC B2 ;  /* 0x0000000000027941 */ /* 0x000fea0003800000 */
.L_x_58238:
        /* <DEDUP_REMOVED lines=16> */
.L_x_58244:
[----:B------:R-:W-:Y:S05]  /*179a0*/  BSYNC B3 ;  /* 0x0000000000037941 */ /* 0x000fea0003800000 */
.L_x_58243:
        /* <DEDUP_REMOVED lines=44> */
.L_x_58242:
[----:B------:R-:W-:Y:S05]  /*17c70*/  BSYNC B2 ;  /* 0x0000000000027941 */ /* 0x000fea0003800000 */
.L_x_58241:
        /* <DEDUP_REMOVED lines=11> */
.L_x_58237:
[----:B------:R-:W-:Y:S05]  /*17d30*/  BSYNC B1 ;  /* 0x0000000000017941 */ /* 0x000fea0003800000 */
.L_x_58236:
        /* <DEDUP_REMOVED lines=18> */
.L_x_58248:
[----:B------:R-:W-:-:S07]  /*17e60*/  IMAD.MOV.U32 R7, RZ, RZ, R8 ;  /* 0x000000ffff077224 */ /* 0x000fce00078e0008 */
.L_x_58249:
[----:B------:R-:W-:Y:S05]  /*17e70*/  BSYNC B2 ;  /* 0x0000000000027941 */ /* 0x000fea0003800000 */
.L_x_58247:
        /* <DEDUP_REMOVED lines=16> */
.L_x_58253:
[----:B------:R-:W-:Y:S05]  /*17f80*/  BSYNC B3 ;  /* 0x0000000000037941 */ /* 0x000fea0003800000 */
.L_x_58252:
        /* <DEDUP_REMOVED lines=44> */
.L_x_58251:
[----:B------:R-:W-:Y:S05]  /*18250*/  BSYNC B2 ;  /* 0x0000000000027941 */ /* 0x000fea0003800000 */
.L_x_58250:
        /* <DEDUP_REMOVED lines=11> */
.L_x_58246:
[----:B------:R-:W-:Y:S05]  /*18310*/  BSYNC B1 ;  /* 0x0000000000017941 */ /* 0x000fea0003800000 */
.L_x_58245:
        /* <DEDUP_REMOVED lines=18> */
.L_x_58257:
[----:B------:R-:W-:-:S07]  /*18440*/  MOV R7, R8 ;  /* 0x0000000800077202 */ /* 0x000fce0000000f00 */
.L_x_58258:
[----:B------:R-:W-:Y:S05]  /*18450*/  BSYNC B2 ;  /* 0x0000000000027941 */ /* 0x000fea0003800000 */
.L_x_58256:
        /* <DEDUP_REMOVED lines=16> */
.L_x_58262:
[----:B------:R-:W-:Y:S05]  /*18560*/  BSYNC B3 ;  /* 0x0000000000037941 */ /* 0x000fea0003800000 */
.L_x_58261:
        /* <DEDUP_REMOVED lines=44> */
.L_x_58260:
[----:B------:R-:W-:Y:S05]  /*18830*/  BSYNC B2 ;  /* 0x0000000000027941 */ /* 0x000fea0003800000 */
.L_x_58259:
        /* <DEDUP_REMOVED lines=11> */
.L_x_58255:
[----:B------:R-:W-:Y:S05]  /*188f0*/  BSYNC B1 ;  /* 0x0000000000017941 */ /* 0x000fea0003800000 */
.L_x_58254:
[----:B------:R-:W-:Y:S01]  /*18900*/  IMAD.WIDE.U32 R168, R234, 0x10, R244 ;  /* 0x00000010eaa87825 */ /* 0x000fe200078e00f4 */
[----:B------:R-:W-:Y:S04]  /*18910*/  BSSY B1, `(.L_x_58263) ;  /* 0x000000e000017945 */ /* 0x000fe80003800000 */
[----:B------:R0:W-:Y:S01]  /*18920*/  STG.E.128 desc[UR6][R168.64], R176 ;  /* 0x000000b0a8007986 */ /* 0x0001e2000c101d06 */
[----:B------:R-:W-:Y:S05]  /*18930*/  @!P3 BRA `(.L_x_58264) ;  /* 0x00000000002cb947 */ /* 0x000fea0003800000 */
[----:B------:R-:W-:Y:S02]  /*18940*/  SHF.L.U32 R7, R229, 0x10, RZ ;  /* 0x00000010e5077819 */ /* 0x000fe400000006ff */
[----:B0-----:R-:W-:Y:S02]  /*18950*/  LOP3.LUT R168, R230, 0xffff, RZ, 0xc0, !PT ;  /* 0x0000ffffe6a87812 */ /* 0x001fe400078ec0ff */
        /* <DEDUP_REMOVED lines=9> */
.L_x_58264:
[----:B------:R-:W-:Y:S05]  /*189f0*/  BSYNC B1 ;  /* 0x0000000000017941 */ /* 0x000fea0003800000 */
.L_x_58263:
        /* <DEDUP_REMOVED lines=26> */
.L_x_58268:
[----:B------:R-:W-:-:S07]  /*18ba0*/  IMAD.MOV.U32 R7, RZ, RZ, R8 ;  /* 0x000000ffff077224 */ /* 0x000fce00078e0008 */
.L_x_58269:
[----:B------:R-:W-:Y:S05]  /*18bb0*/  BSYNC B2 ;  /* 0x0000000000027941 */ /* 0x000fea0003800000 */
.L_x_58267:
        /* <DEDUP_REMOVED lines=16> */
.L_x_58273:
[----:B------:R-:W-:Y:S05]  /*18cc0*/  BSYNC B3 ;  /* 0x0000000000037941 */ /* 0x000fea0003800000 */
.L_x_58272:
        /* <DEDUP_REMOVED lines=43> */
.L_x_58271:
[----:B------:R-:W-:Y:S05]  /*18f80*/  BSYNC B2 ;  /* 0x0000000000027941 */ /* 0x000fea0003800000 */
.L_x_58270:
        /* <DEDUP_REMOVED lines=11> */
.L_x_58266:
[----:B------:R-:W-:Y:S05]  /*19040*/  BSYNC B1 ;  /* 0x0000000000017941 */ /* 0x000fea0003800000 */
.L_x_58265:
        /* <DEDUP_REMOVED lines=18> */
.L_x_58277:
[----:B------:R-:W-:-:S07]  /*19170*/  IMAD.MOV.U32 R7, RZ, RZ, R8 ;  /* 0x000000ffff077224 */ /* 0x000fce00078e0008 */
.L_x_58278:
[----:B------:R-:W-:Y:S05]  /*19180*/  BSYNC B2 ;  /* 0x0000000000027941 */ /* 0x000fea0003800000 */
.L_x_58276:
        /* <DEDUP_REMOVED lines=16> */
.L_x_58282:
[----:B------:R-:W-:Y:S05]  /*19290*/  BSYNC B3 ;  /* 0x0000000000037941 */ /* 0x000fea0003800000 */
.L_x_58281:
        /* <DEDUP_REMOVED lines=44> */
.L_x_58280:
[----:B------:R-:W-:Y:S05]  /*19560*/  BSYNC B2 ;  /* 0x0000000000027941 */ /* 0x000fea0003800000 */
.L_x_58279:
        /* <DEDUP_REMOVED lines=11> */
.L_x_58275:
[----:B------:R-:W-:Y:S05]  /*19620*/  BSYNC B1 ;  /* 0x0000000000017941 */ /* 0x000fea0003800000 */
.L_x_58274:
        /* <DEDUP_REMOVED lines=18> */
.L_x_58286:
[----:B------:R-:W-:-:S07]  /*19750*/  MOV R7, R8 ;  /* 0x0000000800077202 */ /* 0x000fce0000000f00 */
.L_x_58287:
[----:B------:R-:W-:Y:S05]  /*19760*/  BSYNC B2 ;  /* 0x0000000000027941 */ /* 0x000fea0003800000 */
.L_x_58285:
        /* <DEDUP_REMOVED lines=16> */
.L_x_58291:
[----:B------:R-:W-:Y:S05]  /*19870*/  BSYNC B3 ;  /* 0x0000000000037941 */ /* 0x000fea0003800000 */
.L_x_58290:
        /* <DEDUP_REMOVED lines=44> */
.L_x_58289:
[----:B------:R-:W-:Y:S05]  /*19b40*/  BSYNC B2 ;  /* 0x0000000000027941 */ /* 0x000fea0003800000 */
.L_x_58288:
        /* <DEDUP_REMOVED lines=11> */
.L_x_58284:
[----:B------:R-:W-:Y:S05]  /*19c00*/  BSYNC B1 ;  /* 0x0000000000017941 */ /* 0x000fea0003800000 */
.L_x_58283:
        /* <DEDUP_REMOVED lines=18> */
.L_x_58295:
[----:B------:R-:W-:-:S07]  /*19d30*/  IMAD.MOV.U32 R171, RZ, RZ, R8 ;  /* 0x000000ffffab7224 */ /* 0x000fce00078e0008 */
.L_x_58296:
[----:B------:R-:W-:Y:S05]  /*19d40*/  BSYNC B2 ;  /* 0x0000000000027941 */ /* 0x000fea0003800000 */
.L_x_58294:
        /* <DEDUP_REMOVED lines=16> */
.L_x_58300:
[----:B------:R-:W-:Y:S05]  /*19e50*/  BSYNC B3 ;  /* 0x0000000000037941 */ /* 0x000fea0003800000 */
.L_x_58299:
        /* <DEDUP_REMOVED lines=44> */
.L_x_58298:
[----:B------:R-:W-:Y:S05]  /*1a120*/  BSYNC B2 ;  /* 0x0000000000027941 */ /* 0x000fea0003800000 */
.L_x_58297:
        /* <DEDUP_REMOVED lines=10> */
.L_x_58293:
[----:B------:R-:W-:Y:S05]  /*1a1d0*/  BSYNC B1 ;  /* 0x0000000000017941 */ /* 0x000fea0003800000 */
.L_x_58292:
[----:B------:R-:W0:Y:S01]  /*1a1e0*/  LDC.64 R232, c[0x0][0x238] ;  /* 0x00008e00ffe87b82 */ /* 0x000e220000000a00 */
[----:B------:R-:W-:Y:S01]  /*1a1f0*/  BSSY B1, `(.L_x_58301) ;  /* 0x000000f000017945 */ /* 0x000fe20003800000 */
[----:B0-----:R-:W-:-:S05]  /*1a200*/  IMAD.WIDE.U32 R232, R234, 0x10, R232 ;  /* 0x00000010eae87825 */ /* 0x001fca00078e00e8 */
[----:B------:R0:W-:Y:S01]  /*1a210*/  STG.E.128 desc[UR6][R232.64], R168 ;  /* 0x000000a8e8007986 */ /* 0x0001e2000c101d06 */
[----:B------:R-:W-:Y:S05]  /*1a220*/  @!P3 BRA `(.L_x_58302) ;  /* 0x00000000002cb947 */ /* 0x000fea0003800000 */
[----:B------:R-:W-:Y:S01]  /*1a230*/  IMAD.U32 R231, R229, 0x10000, RZ ;  /* 0x00010000e5e77824 */ /* 0x000fe200078e00ff */
[----:B0-----:R-:W-:-:S04]  /*1a240*/  LOP3.LUT R232, R230, 0xffff, RZ, 0xc0, !PT ;  /* 0x0000ffffe6e87812 */ /* 0x001fc800078ec0ff */
        /* <DEDUP_REMOVED lines=9> */
.L_x_58302:
[----:B------:R-:W-:Y:S05]  /*1a2e0*/  BSYNC B1 ;  /* 0x0000000000017941 */ /* 0x000fea0003800000 */
.L_x_58301:
[----:B-1----:R-:W-:Y:S01]  /*1a2f0*/  FADD.FTZ R231, RZ, R224 ;  /* 0x000000e0ffe77221 */ /* 0x002fe20000010000 */
        /* <DEDUP_REMOVED lines=66> */
[----:B------:R-:W1:Y:S01]  /*1a720*/  SHFL.BFLY PT, R231, R234, 0x1, 0x1f ;  /* 0x0c201f00eae77f89 */ /* 0x000e6200000e0000 */
[----:B------:R-:W2:Y:S01]  /*1a730*/  LDC R245, c[0x0][0x290] ;  /* 0x0000a400fff57b82 */ /* 0x000ea20000000800 */
[----:B-1----:R-:W-:-:S05]  /*1a740*/  FADD.FTZ R234, R234, R231 ;  /* 0x000000e7eaea7221 */ /* 0x002fca0000010000 */
        /* <DEDUP_REMOVED lines=8> */
[----:B--2---:R-:W-:-:S04]  /*1a7d0*/  FMUL.FTZ R235, R231, R245 ;  /* 0x000000f5e7eb7220 */ /* 0x004fc80000410000 */
[C---:B------:R-:W-:Y:S01]  /*1a7e0*/  FADD.FTZ R231, -R235.reuse, R224 ;  /* 0x000000e0ebe77221 */ /* 0x040fe20000010100 */
[C---:B0-----:R-:W-:Y:S01]  /*1a7f0*/  FADD.FTZ R232, -R235.reuse, R225 ;  /* 0x000000e1ebe87221 */ /* 0x041fe20000010100 */
        /* <DEDUP_REMOVED lines=135> */
.L_x_58318:
[----:B------:R-:W2:Y:S01]  /*1b070*/  @!P0 LDC.64 R232, c[0x0][0x250] ;  /* 0x00009400ffe88b82 */ /* 0x000ea20000000a00 */
[----:B-1----:R-:W-:Y:S01]  /*1b080*/  FADD.FTZ R231, R234, R231 ;  /* 0x000000e7eae77221 */ /* 0x002fe20000010000 */
[----:B------:R-:W-:Y:S03]  /*1b090*/  BSSY B1, `(.L_x_58304) ;  /* 0x000011e000017945 */ /* 0x000fe60003800000 */
[----:B------:R-:W-:Y:S01]  /*1b0a0*/  FFMA.FTZ R231, R231, R245, UR9 ;  /* 0x00000009e7e77e23 */ /* 0x000fe200080100f5 */
[----:B--2---:R-:W-:-:S04]  /*1b0b0*/  @!P0 LEA R232, P1, R0, R232, 0x2 ;  /* 0x000000e800e88211 */ /* 0x004fc800078210ff */
        /* <DEDUP_REMOVED lines=13> */
[----:B------:R-:W-:Y:S01]  /*1b190*/  VIADD R233, R246, 0xffffffff ;  /* 0xfffffffff6e97836 */ /* 0x000fe20000000000 */
[----:B------:R2:W-:Y:S04]  /*1b1a0*/  STL [R1+0x90], R0 ;  /* 0x0000900001007387 */ /* 0x0005e80000100800 */
[----:B0-----:R-:W3:Y:S04]  /*1b1b0*/  LDL R234, [R1+0x80] ;  /* 0x0000800001ea7983 */ /* 0x001ee80000100800 */
[----:B------:R-:W4:Y:S04]  /*1b1c0*/  LDL R247, [R1+0x64] ;  /* 0x0000640001f77983 */ /* 0x000f280000100800 */
[----:B--2---:R-:W2:Y:S04]  /*1b1d0*/  LDL R0, [R1+0x8c] ;  /* 0x00008c0001007983 */ /* 0x004ea80000100800 */
[----:B------:R-:W4:Y:S01]  /*1b1e0*/  LDL R246, [R1+0x60] ;  /* 0x0000600001f67983 */ /* 0x000f220000100800 */
[----:B-1----:R-:W-:-:S02]  /*1b1f0*/  IMAD R233, R233, R244, RZ ;  /* 0x000000f4e9e97224 */ /* 0x002fc400078e02ff */
[----:B------:R-:W0:Y:S03]  /*1b200*/  LDC.64 R244, c[0x0][0x2b8] ;  /* 0x0000ae00fff47b82 */ /* 0x000e260000000a00 */
[----:B------:R-:W-:-:S04]  /*1b210*/  SHF.R.S32.HI R232, RZ, 0x1f, R233 ;  /* 0x0000001fffe87819 */ /* 0x000fc800000114e9 */
[----:B------:R-:W-:Y:S02]  /*1b220*/  LEA.HI R233, R232, R233, RZ, 0x2 ;  /* 0x000000e9e8e97211 */ /* 0x000fe400078f10ff */
[----:B------:R-:W-:Y:S02]  /*1b230*/  FSEL R232, R235, RZ, !P2 ;  /* 0x000000ffebe87208 */ /* 0x000fe40005000000 */
[----:B------:R-:W4:Y:S01]  /*1b240*/  LDL R235, [R1+0x84] ;  /* 0x0000840001eb7983 */ /* 0x000f220000100800 */
[----:B------:R-:W-:-:S03]  /*1b250*/  LEA.HI.SX32 R233, R233, R252, 0x1e ;  /* 0x000000fce9e97211 */ /* 0x000fc600078ff2ff */
[----:B------:R-:W4:Y:S01]  /*1b260*/  LDL R252, [R1+0x88] ;  /* 0x0000880001fc7983 */ /* 0x000f220000100800 */
        /* <DEDUP_REMOVED lines=8> */
[----:B---3--:R-:W-:Y:S02]  /*1b2f0*/  FFMA.FTZ R224, R234, R224, R12 ;  /* 0x000000e0eae07223 */ /* 0x008fe4000001000c */
[----:B--2---:R-:W-:-:S02]  /*1b300*/  FFMA.FTZ R227, R0, R227, R15 ;  /* 0x000000e300e37223 */ /* 0x004fc4000001000f */
[----:B------:R1:W5:Y:S01]  /*1b310*/  LDL.LU R0, [R1+0x90] ;  /* 0x0000900001007983 */ /* 0x0003620000300800 */
[----:B----4-:R-:W-:Y:S01]  /*1b320*/  FFMA.FTZ R225, R235, R225, R13 ;  /* 0x000000e1ebe17223 */ /* 0x010fe2000001000d */
[----:B0-----:R-:W-:-:S04]  /*1b330*/  IMAD.WIDE.U32 R234, R233, 0x10, R244 ;  /* 0x00000010e9ea7825 */ /* 0x001fc800078e00f4 */
[----:B------:R-:W-:-:S05]  /*1b340*/  FFMA.FTZ R226, R252, R226, R14 ;  /* 0x000000e2fce27223 */ /* 0x000fca000001000e */
[----:B------:R0:W-:Y:S04]  /*1b350*/  STG.E.128 desc[UR6][R234.64], R224 ;  /* 0x000000e0ea007986 */ /* 0x0001e8000c101d06 */
[----:B0-----:R-:W2:Y:S04]  /*1b360*/  LDL R234, [R1+0x6c] ;  /* 0x00006c0001ea7983 */ /* 0x001ea80000100800 */
[----:B------:R-:W3:Y:S01]  /*1b370*/  LDL R235, [R1+0x68] ;  /* 0x0000680001eb7983 */ /* 0x000ee20000100800 */
        /* <DEDUP_REMOVED lines=9> */
[----:B------:R-:W-:-:S04]  /*1b410*/  IMAD.WIDE.U32 R224, R224, 0x10, R244 ;  /* 0x00000010e0e07825 */ /* 0x000fc800078e00f4 */
[----:B------:R-:W-:Y:S01]  /*1b420*/  FFMA.FTZ R220, R246, R220, R16 ;  /* 0x000000dcf6dc7223 */ /* 0x000fe20000010010 */
[----:B------:R-:W-:Y:S01]  /*1b430*/  FFMA.FTZ R221, R247, R221, R17 ;  /* 0x000000ddf7dd7223 */ /* 0x000fe20000010011 */
[----:B------:R-:W4:Y:S04]  /*1b440*/  LDL R246, [R1+0x20] ;  /* 0x0000200001f67983 */ /* 0x000f280000100800 */
[----:B------:R-:W4:Y:S04]  /*1b450*/  LDL R247, [R1+0x24] ;  /* 0x0000240001f77983 */ /* 0x000f280000100800 */
[----:B------:R-:W4:Y:S04]  /*1b460*/  LDL R227, [R1+0x4] ;  /* 0x0000040001e37983 */ /* 0x000f280000100800 */
[----:B------:R-:W4:Y:S01]  /*1b470*/  LDL R226, [R1] ;  /* 0x0000000001e27983 */ /* 0x000f220000100800 */
[----:B--2---:R-:W-:-:S03]  /*1b480*/  FFMA.FTZ R223, R234, R223, R19 ;  /* 0x000000dfeadf7223 */ /* 0x004fc60000010013 */
[----:B------:R-:W2:Y:S01]  /*1b490*/  LDL R234, [R1+0x8] ;  /* 0x0000080001ea7983 */ /* 0x000ea20000100800 */
[----:B---3--:R-:W-:-:S03]  /*1b4a0*/  FFMA.FTZ R222, R235, R222, R18 ;  /* 0x000000deebde7223 */ /* 0x008fc60000010012 */
[----:B------:R-:W3:Y:S04]  /*1b4b0*/  LDL R235, [R1+0xc] ;  /* 0x00000c0001eb7983 */ /* 0x000ee80000100800 */
[----:B------:R0:W-:Y:S04]  /*1b4c0*/  STG.E.128 desc[UR6][R224.64], R220 ;  /* 0x000000dce0007986 */ /* 0x0001e8000c101d06 */
[----:B0-----:R-:W3:Y:S04]  /*1b4d0*/  LDL R220, [R1+0x4c] ;  /* 0x00004c0001dc7983 */ /* 0x001ee80000100800 */
[----:B------:R-:W3:Y:S04]  /*1b4e0*/  LDL R221, [R1+0x48] ;  /* 0x0000480001dd7983 */ /* 0x000ee80000100800 */
        /* <DEDUP_REMOVED lines=19> */
[----:B------:R-:W-:-:S02]  /*1b620*/  FMUL.FTZ R214, R231, R214 ;  /* 0x000000d6e7d67220 */ /* 0x000fc40000410000 */
[----:B----4-:R-:W-:Y:S01]  /*1b630*/  FFMA.FTZ R212, R246, R212, R24 ;  /* 0x000000d4f6d47223 */ /* 0x010fe20000010018 */
        /* <DEDUP_REMOVED lines=8> */
[----:B------:R-:W-:Y:S02]  /*1b6c0*/  FMUL.FTZ R210, R231, R210 ;  /* 0x000000d2e7d27220 */ /* 0x000fe40000410000 */
        /* <DEDUP_REMOVED lines=24> */
[----:B------:R-:W0:Y:S02]  /*1b850*/  S2R R252, SR_TID.X ;  /* 0x0000000000fc7919 */ /* 0x000e240000002100 */
[----:B0-----:R-:W-:Y:S01]  /*1b860*/  LOP3.LUT R252, R252, 0x1f, RZ, 0xc0, !PT ;  /* 0x0000001ffcfc7812 */ /* 0x001fe200078ec0ff */
[----:B--2---:R-:W-:Y:S01]  /*1b870*/  FFMA.FTZ R210, R234, R210, R30 ;  /* 0x000000d2ead27223 */ /* 0x004fe2000001001e */
[----:B---3--:R-:W-:Y:S01]  /*1b880*/  FFMA.FTZ R219, R220, R219, R23 ;  /* 0x000000dbdcdb7223 */ /* 0x008fe20000010017 */
[----:B------:R-:W-:-:S02]  /*1b890*/  VIADD R220, R233, 0x40 ;  /* 0x00000040e9dc7836 */ /* 0x000fc40000000000 */
[----:B------:R-:W-:Y:S02]  /*1b8a0*/  FFMA.FTZ R218, R221, R218, R22 ;  /* 0x000000daddda7223 */ /* 0x000fe40000010016 */
[----:B------:R-:W-:-:S04]  /*1b8b0*/  IMAD.WIDE.U32 R220, R220, 0x10, R244 ;  /* 0x00000010dcdc7825 */ /* 0x000fc800078e00f4 */
[----:B------:R-:W-:Y:S01]  /*1b8c0*/  FFMA.FTZ R217, R222, R217, R21 ;  /* 0x000000d9ded97223 */ /* 0x000fe20000010015 */
[----:B------:R-:W-:-:S05]  /*1b8d0*/  FFMA.FTZ R216, R223, R216, R20 ;  /* 0x000000d8dfd87223 */ /* 0x000fca0000010014 */
[----:B------:R0:W-:Y:S01]  /*1b8e0*/  STG.E.128 desc[UR6][R220.64], R216 ;  /* 0x000000d8dc007986 */ /* 0x0001e2000c101d06 */
[----:B------:R-:W-:Y:S01]  /*1b8f0*/  FFMA.FTZ R215, R224, R215, R27 ;  /* 0x000000d7e0d77223 */ /* 0x000fe2000001001b */
[----:B------:R-:W-:Y:S01]  /*1b900*/  FFMA.FTZ R214, R225, R214, R26 ;  /* 0x000000d6e1d67223 */ /* 0x000fe2000001001a */
[----:B0-----:R-:W-:-:S05]  /*1b910*/  IADD3 R216, R233, 0x60, RZ ;  /* 0x00000060e9d87810 */ /* 0x001fca0007ffe0ff */
[----:B------:R-:W-:-:S05]  /*1b920*/  IMAD.WIDE.U32 R216, R216, 0x10, R244 ;  /* 0x00000010d8d87825 */ /* 0x000fca00078e00f4 */
[----:B------:R0:W-:Y:S01]  /*1b930*/  STG.E.128 desc[UR6][R216.64], R212 ;  /* 0x000000d4d8007986 */ /* 0x0001e2000c101d06 */
[----:B------:R-:W-:Y:S01]  /*1b940*/  FFMA.FTZ R211, R235, R211, R31 ;  /* 0x000000d3ebd37223 */ /* 0x000fe2000001001f */
[----:B0-----:R-:W-:-:S04]  /*1b950*/  VIADD R212, R233, 0x80 ;  /* 0x00000080e9d47836 */ /* 0x001fc80000000000 */
[----:B------:R-:W-:-:S04]  /*1b960*/  IMAD.WIDE.U32 R212, R212, 0x10, R244 ;  /* 0x00000010d4d47825 */ /* 0x000fc800078e00f4 */
[C---:B------:R-:W-:Y:S01]  /*1b970*/  FADD.FTZ R215, -R232.reuse, R184 ;  /* 0x000000b8e8d77221 */ /* 0x040fe20000010100 */
[C---:B------:R-:W-:Y:S01]  /*1b980*/  FADD.FTZ R184, -R232.reuse, R176 ;  /* 0x000000b0e8b87221 */ /* 0x040fe20000010100 */
[----:B------:R-:W-:Y:S01]  /*1b990*/  IADD3 R176, R233, 0xa0, RZ ;  /* 0x000000a0e9b07810 */ /* 0x000fe20007ffe0ff */
[----:B------:R0:W-:Y:S01]  /*1b9a0*/  STG.E.128 desc[UR6][R212.64], R208 ;  /* 0x000000d0d4007986 */ /* 0x0001e2000c101d06 */
[C---:B------:R-:W-:Y:S01]  /*1b9b0*/  FADD.FTZ R216, -R232.reuse, R192 ;  /* 0x000000c0e8d87221 */ /* 0x040fe20000010100 */
[C---:B------:R-:W-:Y:S01]  /*1b9c0*/  FADD.FTZ R214, -R232.reuse, R195 ;  /* 0x000000c3e8d67221 */ /* 0x040fe20000010100 */
[C---:B------:R-:W-:Y:S01]  /*1b9d0*/  FADD.FTZ R192, -R232.reuse, R185 ;  /* 0x000000b9e8c07221 */ /* 0x040fe20000010100 */
[C---:B------:R-:W-:Y:S01]  /*1b9e0*/  FADD.FTZ R195, -R232.reuse, R180 ;  /* 0x000000b4e8c37221 */ /* 0x040fe20000010100 */
[----:B------:R-:W-:Y:S01]  /*1b9f0*/  FADD.FTZ R185, -R232, R181 ;  /* 0x000000b5e8b97221 */ /* 0x000fe20000010100 */
[----:B------:R-:W-:-:S04]  /*1ba00*/  IMAD.WIDE.U32 R180, R176, 0x10, R244 ;  /* 0x00000010b0b47825 */ /* 0x000fc800078e00f4 */
[C---:B0-----:R-:W-:Y:S01]  /*1ba10*/  FADD.FTZ R208, -R232.reuse, R164 ;  /* 0x000000a4e8d07221 */ /* 0x041fe20000010100 */
        /* <DEDUP_REMOVED lines=30> */
[C---:B0-----:R-:W-:Y:S01]  /*1bc00*/  FMUL.FTZ R167, R231.reuse, R200 ;  /* 0x000000c8e7a77220 */ /* 0x041fe20000410000 */
[C---:B------:R-:W-:Y:S01]  /*1bc10*/  FMUL.FTZ R166, R231.reuse, R196 ;  /* 0x000000c4e7a67220 */ /* 0x040fe20000410000 */
[C---:B------:R-:W-:Y:S01]  /*1bc20*/  FMUL.FTZ R181, R231.reuse, R182 ;  /* 0x000000b6e7b57220 */ /* 0x040fe20000410000 */
[C---:B------:R-:W-:Y:S01]  /*1bc30*/  FMUL.FTZ R196, R231.reuse, R172 ;  /* 0x000000ace7c47220 */ /* 0x040fe20000410000 */
[C---:B------:R-:W-:Y:S01]  /*1bc40*/  FMUL.FTZ R182, R231.reuse, R183 ;  /* 0x000000b7e7b67220 */ /* 0x040fe20000410000 */
[----:B------:R-:W-:Y:S01]  /*1bc50*/  FMUL.FTZ R183, R231, R179 ;  /* 0x000000b3e7b77220 */ /* 0x000fe20000410000 */
[----:B------:R-:W-:Y:S01]  /*1bc60*/  FFMA.FTZ R172, R112, R167, R36 ;  /* 0x000000a770ac7223 */ /* 0x000fe20000010024 */
[C---:B------:R-:W-:Y:S01]  /*1bc70*/  VIADD R179, R233.reuse, 0xc0 ;  /* 0x000000c0e9b37836 */ /* 0x040fe20000000000 */
        /* <DEDUP_REMOVED lines=20> */
[----:B------:R-:W-:Y:S01]  /*1bdc0*/  FMUL.FTZ R197, R231, R208 ;  /* 0x000000d0e7c57220 */ /* 0x000fe20000410000 */
[----:B------:R-:W-:Y:S01]  /*1bdd0*/  VIADD R193, R233, 0x100 ;  /* 0x00000100e9c17836 */ /* 0x000fe20000000000 */
[----:B------:R2:W-:Y:S01]  /*1bde0*/  STG.E.128 desc[UR6][R190.64], R168 ;  /* 0x000000a8be007986 */ /* 0x0005e2000c101d06 */
[C---:B------:R-:W-:Y:S01]  /*1bdf0*/  FMUL.FTZ R208, R231.reuse, R210 ;  /* 0x000000d2e7d07220 */ /* 0x040fe20000410000 */
        /* <DEDUP_REMOVED lines=8> */
[----:B------:R-:W-:Y:S01]  /*1be80*/  FMUL.FTZ R202, R231, R216 ;  /* 0x000000d8e7ca7220 */ /* 0x000fe20000410000 */
[C---:B0-----:R-:W-:Y:S01]  /*1be90*/  VIADD R189, R233.reuse, 0x140 ;  /* 0x00000140e9bd7836 */ /* 0x041fe20000000000 */
[----:B--2---:R-:W-:Y:S01]  /*1bea0*/  IADD3 R191, R233, 0x120, RZ ;  /* 0x00000120e9bf7810 */ /* 0x004fe20007ffe0ff */
        /* <DEDUP_REMOVED lines=14> */
[----:B------:R-:W-:Y:S01]  /*1bf90*/  FMUL.FTZ R199, R231, R192 ;  /* 0x000000c0e7c77220 */ /* 0x000fe20000410000 */
[----:B------:R-:W-:Y:S01]  /*1bfa0*/  FFMA.FTZ R179, R131, R220, R55 ;  /* 0x000000dc83b37223 */ /* 0x000fe20000010037 */
[----:B------:R-:W-:-:S04]  /*1bfb0*/  IMAD.WIDE.U32 R208, R189, 0x10, R244 ;  /* 0x00000010bdd07825 */ /* 0x000fc800078e00f4 */
[C---:B------:R-:W-:Y:S01]  /*1bfc0*/  FMUL.FTZ R198, R231.reuse, R215 ;  /* 0x000000d7e7c67220 */ /* 0x040fe20000410000 */
[----:B------:R-:W-:Y:S01]  /*1bfd0*/  FMUL.FTZ R201, R231, R194 ;  /* 0x000000c2e7c97220 */ /* 0x000fe20000410000 */
[C---:B------:R-:W-:Y:S01]  /*1bfe0*/  IADD3 R192, R233.reuse, 0x1a0, RZ ;  /* 0x000001a0e9c07810 */ /* 0x040fe20007ffe0ff */
[----:B------:R-:W-:Y:S02]  /*1bff0*/  VIADD R190, R233, 0x180 ;  /* 0x00000180e9be7836 */ /* 0x000fe40000000000 */
[C---:B------:R-:W-:Y:S01]  /*1c000*/  FMUL.FTZ R180, R231.reuse, R195 ;  /* 0x000000c3e7b47220 */ /* 0x040fe20000410000 */
[C---:B------:R-:W-:Y:S01]  /*1c010*/  FMUL.FTZ R185, R231.reuse, R185 ;  /* 0x000000b9e7b97220 */ /* 0x040fe20000410000 */
[C---:B------:R-:W-:Y:S01]  /*1c020*/  FMUL.FTZ R186, R231.reuse, R186 ;  /* 0x000000bae7ba7220 */ /* 0x040fe20000410000 */
[----:B------:R-:W-:Y:S01]  /*1c030*/  FMUL.FTZ R187, R231, R187 ;  /* 0x000000bbe7bb7220 */ /* 0x000fe20000410000 */
[C---:B------:R-:W-:Y:S01]  /*1c040*/  VIADD R194, R233.reuse, 0x1c0 ;  /* 0x000001c0e9c27836 */ /* 0x040fe20000000000 */
[----:B------:R-:W-:Y:S01]  /*1c050*/  IADD3 R196, R233, 0x1e0, RZ ;  /* 0x000001e0e9c47810 */ /* 0x000fe20007ffe0ff */
[----:B------:R0:W-:Y:S01]  /*1c060*/  STG.E.128 desc[UR6][R204.64], R168 ;  /* 0x000000a8cc007986 */ /* 0x0001e2000c101d06 */
[----:B------:R-:W-:-:S03]  /*1c070*/  IMAD.WIDE.U32 R188, R188, 0x10, R244 ;  /* 0x00000010bcbc7825 */ /* 0x000fc600078e00f4 */
[----:B------:R2:W-:Y:S01]  /*1c080*/  STG.E.128 desc[UR6][R206.64], R172 ;  /* 0x000000acce007986 */ /* 0x0005e2000c101d06 */
[----:B------:R-:W-:-:S04]  /*1c090*/  IMAD.WIDE.U32 R190, R190, 0x10, R244 ;  /* 0x00000010bebe7825 */ /* 0x000fc800078e00f4 */
[----:B------:R-:W-:Y:S01]  /*1c0a0*/  FFMA.FTZ R183, R147, R183, R71 ;  /* 0x000000b793b77223 */ /* 0x000fe20000010047 */
[----:B------:R3:W-:Y:S01]  /*1c0b0*/  STG.E.128 desc[UR6][R208.64], R176 ;  /* 0x000000b0d0007986 */ /* 0x0007e2000c101d06 */
[----:B------:R-:W-:-:S04]  /*1c0c0*/  IMAD.WIDE.U32 R192, R192, 0x10, R244 ;  /* 0x00000010c0c07825 */ /* 0x000fc800078e00f4 */
[----:B------:R-:W-:Y:S01]  /*1c0d0*/  FFMA.FTZ R182, R146, R182, R70 ;  /* 0x000000b692b67223 */ /* 0x000fe20000010046 */
[----:B------:R-:W-:Y:S01]  /*1c0e0*/  FFMA.FTZ R181, R145, R181, R69 ;  /* 0x000000b591b57223 */ /* 0x000fe20000010045 */
[----:B------:R-:W-:-:S04]  /*1c0f0*/  IMAD.WIDE.U32 R194, R194, 0x10, R244 ;  /* 0x00000010c2c27825 */ /* 0x000fc800078e00f4 */
[----:B0-----:R-:W-:Y:S01]  /*1c100*/  FFMA.FTZ R171, R135, R211, R59 ;  /* 0x000000d387ab7223 */ /* 0x001fe2000001003b */
        /* <DEDUP_REMOVED lines=22> */
.L_x_58305:
[----:B------:R-:W-:Y:S05]  /*1c270*/  BSYNC B1 ;  /* 0x0000000000017941 */ /* 0x000fea0003800000 */
.L_x_58304:
[----:B------:R-:W2:Y:S02]  /*1c280*/  LDC.64 R164, c[0x0][0x210] ;  /* 0x00008400ffa47b82 */ /* 0x000ea40000000a00 */
[----:B--2--5:R-:W-:-:S05]  /*1c290*/  IMAD R0, R164, 0x4, R0 ;  /* 0x00000004a4007824 */ /* 0x024fca00078e0200 */
[----:B------:R-:W-:-:S13]  /*1c2a0*/  ISETP.GE.AND P0, PT, R0, R165, PT ;  /* 0x000000a50000720c */ /* 0x000fda0003f06270 */
[----:B------:R-:W-:Y:S05]  /*1c2b0*/  @!P0 BRA `(.L_x_58306) ;  /* 0xfffffe5000008947 */ /* 0x000fea000383ffff */
[----:B------:R-:W-:Y:S05]  /*1c2c0*/  BSYNC B0 ;  /* 0x0000000000007941 */ /* 0x000fea0003800000 */
.L_x_57694:
[----:B------:R-:W-:Y:S05]  /*1c2d0*/  EXIT ;  /* 0x000000000000794d */ /* 0x000fea0003800000 */
.L_x_58303:
[----:B0-----:R-:W-:Y:S01]  /*1c2e0*/  HFMA2.MMA R232, -RZ, RZ, 0, 1.847743988037109375e-06 ;  /* 0x0000001fffe87435 */ /* 0x001fe200000001ff */
[----:B------:R-:W-:Y:S01]  /*1c2f0*/  BSSY B1, `(.L_x_58307) ;  /* 0x0000007000017945 */ /* 0x000fe20003800000 */
[----:B------:R-:W-:Y:S01]  /*1c300*/  MOV R244, R234 ;  /* 0x000000ea00f47202 */ /* 0x000fe20000000f00 */
[----:B------:R-:W-:Y:S02]  /*1c310*/  IMAD.MOV.U32 R233, RZ, RZ, 0x1 ;  /* 0x00000001ffe97424 */ /* 0x000fe400078e00ff */
[----:B------:R-:W-:-:S07]  /*1c320*/  IMAD.MOV.U32 R231, RZ, RZ, -0x1 ;  /* 0xffffffffffe77424 */ /* 0x000fce00078e00ff */
[----:B-----5:R-:W-:Y:S05]  /*1c330*/  WARPSYNC.COLLECTIVE R231, `(.L_x_58308) ;  /* 0x00000000e7087348 */ /* 0x020fea0003c00000 */
[----:B------:R0:W1:Y:S02]  /*1c340*/  SHFL.BFLY P1, R231, R244, R233, R232 ;  /* 0x0c0000e9f4e77389 */ /* 0x00006400000200e8 */
[----:B01---5:R-:W-:Y:S01]  /*1c350*/  ENDCOLLECTIVE ;  /* 0x000000000000791b */ /* 0x023fe20003800000 */
.L_x_58308:
[----:B------:R-:W-:Y:S05]  /*1c360*/  BSYNC B1 ;  /* 0x0000000000017941 */ /* 0x000fea0003800000 */
.L_x_58307:
        /* <DEDUP_REMOVED lines=9> */
.L_x_58309:
[----:B------:R-:W-:Y:S02]  /*1c400*/  IMAD.MOV.U32 R233, RZ, RZ, 0x4 ;  /* 0x00000004ffe97424 */ /* 0x000fe400078e00ff */
[----:B------:R-:W-:Y:S01]  /*1c410*/  FADD.FTZ R234, R234, R231 ;  /* 0x000000e7eaea7221 */ /* 0x000fe20000010000 */
[----:B------:R-:W-:-:S04]  /*1c420*/  MOV R231, 0xffffffff ;  /* 0xffffffff00e77802 */ /* 0x000fc80000000f00 */
[----:B------:R-:W-:-:S07]  /*1c430*/  MOV R244, R234 ;  /* 0x000000ea00f47202 */ /* 0x000fce0000000f00 */
[----:B------:R-:W-:Y:S05]  /*1c440*/  WARPSYNC.COLLECTIVE R231, `(.L_x_58310) ;  /* 0x00000000e7087348 */ /* 0x000fea0003c00000 */
[----:B------:R0:W1:Y:S02]  /*1c450*/  SHFL.BFLY P1, R231, R244, R233, R232 ;  /* 0x0c0000e9f4e77389 */ /* 0x00006400000200e8 */
[----:B01----:R-:W-:Y:S01]  /*1c460*/  ENDCOLLECTIVE ;  /* 0x000000000000791b */ /* 0x003fe20003800000 */
.L_x_58310:
[----:B------:R-:W-:Y:S01]  /*1c470*/  HFMA2.MMA R233, -RZ, RZ, 0, 4.76837158203125e-07 ;  /* 0x00000008ffe97435 */ /* 0x000fe200000001ff */
[----:B------:R-:W-:Y:S01]  /*1c480*/  FADD.FTZ R234, R234, R231 ;  /* 0x000000e7eaea7221 */ /* 0x000fe20000010000 */
[----:B------:R-:W-:-:S03]  /*1c490*/  IMAD.MOV.U32 R231, RZ, RZ, -0x1 ;  /* 0xffffffffffe77424 */ /* 0x000fc600078e00ff */
[----:B------:R-:W-:-:S07]  /*1c4a0*/  IMAD.MOV.U32 R244, RZ, RZ, R234 ;  /* 0x000000fffff47224 */ /* 0x000fce00078e00ea */
[----:B------:R-:W-:Y:S05]  /*1c4b0*/  WARPSYNC.COLLECTIVE R231, `(.L_x_58311) ;  /* 0x00000000e7087348 */ /* 0x000fea0003c00000 */
[----:B------:R0:W1:Y:S02]  /*1c4c0*/  SHFL.BFLY P1, R231, R244, R233, R232 ;  /* 0x0c0000e9f4e77389 */ /* 0x00006400000200e8 */
[----:B01----:R-:W-:Y:S01]  /*1c4d0*/  ENDCOLLECTIVE ;  /* 0x000000000000791b */ /* 0x003fe20003800000 */
.L_x_58311:
[----:B------:R-:W-:Y:S02]  /*1c4e0*/  IMAD.MOV.U32 R233, RZ, RZ, 0x10 ;  /* 0x00000010ffe97424 */ /* 0x000fe400078e00ff */
[----:B------:R-:W-:Y:S01]  /*1c4f0*/  FADD.FTZ R234, R234, R231 ;  /* 0x000000e7eaea7221 */ /* 0x000fe20000010000 */
[----:B------:R-:W-:-:S04]  /*1c500*/  MOV R231, 0xffffffff ;  /* 0xffffffff00e77802 */ /* 0x000fc80000000f00 */
[----:B------:R-:W-:-:S07]  /*1c510*/  MOV R244, R234 ;  /* 0x000000ea00f47202 */ /* 0x000fce0000000f00 */
[----:B------:R-:W-:Y:S05]  /*1c520*/  WARPSYNC.COLLECTIVE R231, `(.L_x_58312) ;  /* 0x00000000e7087348 */ /* 0x000fea0003c00000 */
[----:B------:R0:W1:Y:S02]  /*1c530*/  SHFL.BFLY P1, R231, R244, R233, R232 ;  /* 0x0c0000e9f4e77389 */ /* 0x00006400000200e8 */
[----:B01----:R-:W-:Y:S01]  /*1c540*/  ENDCOLLECTIVE ;  /* 0x000000000000791b */ /* 0x003fe20003800000 */
.L_x_58312:
        /* <DEDUP_REMOVED lines=132> */
[----:B------:R-:W-:-:S03]  /*1cd90*/  MOV R231, 0xffffffff ;  /* 0xffffffff00e77802 */ /* 0x000fc60000000f00 */
[----:B------:R-:W-:-:S07]  /*1cda0*/  IMAD.MOV.U32 R244, RZ, RZ, R234 ;  /* 0x000000fffff47224 */ /* 0x000fce00078e00ea */
[----:B------:R-:W-:Y:S05]  /*1cdb0*/  WARPSYNC.COLLECTIVE R231, `(.L_x_58313) ;  /* 0x00000000e7087348 */ /* 0x000fea0003c00000 */
[----:B------:R0:W1:Y:S02]  /*1cdc0*/  SHFL.BFLY P1, R231, R244, R233, R232 ;  /* 0x0c0000e9f4e77389 */ /* 0x00006400000200e8 */
[----:B01----:R-:W-:Y:S01]  /*1cdd0*/  ENDCOLLECTIVE ;  /* 0x000000000000791b */ /* 0x003fe20003800000 */
.L_x_58313:
[----:B------:R-:W-:Y:S01]  /*1cde0*/  HFMA2.MMA R233, -RZ, RZ, 0, 1.1920928955078125e-07 ;  /* 0x00000002ffe97435 */ /* 0x000fe200000001ff */
[----:B------:R-:W-:Y:S01]  /*1cdf0*/  FADD.FTZ R234, R234, R231 ;  /* 0x000000e7eaea7221 */ /* 0x000fe20000010000 */
[----:B------:R-:W-:-:S03]  /*1ce00*/  IMAD.MOV.U32 R231, RZ, RZ, -0x1 ;  /* 0xffffffffffe77424 */ /* 0x000fc600078e00ff */
[----:B------:R-:W-:-:S07]  /*1ce10*/  IMAD.MOV.U32 R244, RZ, RZ, R234 ;  /* 0x000000fffff47224 */ /* 0x000fce00078e00ea */
[----:B------:R-:W-:Y:S05]  /*1ce20*/  WARPSYNC.COLLECTIVE R231, `(.L_x_58314) ;  /* 0x00000000e7087348 */ /* 0x000fea0003c00000 */
[----:B------:R0:W1:Y:S02]  /*1ce30*/  SHFL.BFLY P1, R231, R244, R233, R232 ;  /* 0x0c0000e9f4e77389 */ /* 0x00006400000200e8 */
[----:B01----:R-:W-:Y:S01]  /*1ce40*/  ENDCOLLECTIVE ;  /* 0x000000000000791b */ /* 0x003fe20003800000 */
.L_x_58314:
[----:B------:R-:W-:Y:S02]  /*1ce50*/  IMAD.MOV.U32 R233, RZ, RZ, 0x4 ;  /* 0x00000004ffe97424 */ /* 0x000fe400078e00ff */
[----:B------:R-:W-:Y:S01]  /*1ce60*/  FADD.FTZ R234, R234, R231 ;  /* 0x000000e7eaea7221 */ /* 0x000fe20000010000 */
[----:B------:R-:W-:-:S04]  /*1ce70*/  MOV R231, 0xffffffff ;  /* 0xffffffff00e77802 */ /* 0x000fc80000000f00 */
[----:B------:R-:W-:-:S07]  /*1ce80*/  MOV R244, R234 ;  /* 0x000000ea00f47202 */ /* 0x000fce0000000f00 */
[----:B------:R-:W-:Y:S05]  /*1ce90*/  WARPSYNC.COLLECTIVE R231, `(.L_x_58315) ;  /* 0x00000000e7087348 */ /* 0x000fea0003c00000 */
[----:B------:R0:W1:Y:S02]  /*1cea0*/  SHFL.BFLY P1, R231, R244, R233, R232 ;  /* 0x0c0000e9f4e77389 */ /* 0x00006400000200e8 */
[----:B01----:R-:W-:Y:S01]  /*1ceb0*/  ENDCOLLECTIVE ;  /* 0x000000000000791b */ /* 0x003fe20003800000 */
.L_x_58315:
[----:B------:R-:W-:Y:S01]  /*1cec0*/  HFMA2.MMA R233, -RZ, RZ, 0, 4.76837158203125e-07 ;  /* 0x00000008ffe97435 */ /* 0x000fe200000001ff */
[----:B------:R-:W-:Y:S01]  /*1ced0*/  FADD.FTZ R234, R234, R231 ;  /* 0x000000e7eaea7221 */ /* 0x000fe20000010000 */
[----:B------:R-:W-:-:S03]  /*1cee0*/  IMAD.MOV.U32 R231, RZ, RZ, -0x1 ;  /* 0xffffffffffe77424 */ /* 0x000fc600078e00ff */
[----:B------:R-:W-:-:S07]  /*1cef0*/  IMAD.MOV.U32 R244, RZ, RZ, R234 ;  /* 0x000000fffff47224 */ /* 0x000fce00078e00ea */
[----:B------:R-:W-:Y:S05]  /*1cf00*/  WARPSYNC.COLLECTIVE R231, `(.L_x_58316) ;  /* 0x00000000e7087348 */ /* 0x000fea0003c00000 */
[----:B------:R0:W1:Y:S02]  /*1cf10*/  SHFL.BFLY P1, R231, R244, R233, R232 ;  /* 0x0c0000e9f4e77389 */ /* 0x00006400000200e8 */
[----:B01----:R-:W-:Y:S01]  /*1cf20*/  ENDCOLLECTIVE ;  /* 0x000000000000791b */ /* 0x003fe20003800000 */
.L_x_58316:
[----:B------:R-:W-:Y:S02]  /*1cf30*/  IMAD.MOV.U32 R233, RZ, RZ, 0x10 ;  /* 0x00000010ffe97424 */ /* 0x000fe400078e00ff */
[----:B------:R-:W-:Y:S01]  /*1cf40*/  FADD.FTZ R234, R234, R231 ;  /* 0x000000e7eaea7221 */ /* 0x000fe20000010000 */
[----:B------:R-:W-:-:S04]  /*1cf50*/  MOV R231, 0xffffffff ;  /* 0xffffffff00e77802 */ /* 0x000fc80000000f00 */
[----:B------:R-:W-:-:S07]  /*1cf60*/  MOV R244, R234 ;  /* 0x000000ea00f47202 */ /* 0x000fce0000000f00 */
[----:B------:R-:W-:Y:S05]  /*1cf70*/  WARPSYNC.COLLECTIVE R231, `(.L_x_58317) ;  /* 0x00000000e7087348 */ /* 0x000fea0003c00000 */
[----:B------:R0:W1:Y:S02]  /*1cf80*/  SHFL.BFLY P1, R231, R244, R233, R232 ;  /* 0x0c0000e9f4e77389 */ /* 0x00006400000200e8 */
[----:B01----:R-:W-:Y:S01]  /*1cf90*/  ENDCOLLECTIVE ;  /* 0x000000000000791b */ /* 0x003fe20003800000 */
.L_x_58317:
[----:B------:R-:W-:Y:S05]  /*1cfa0*/  BRA `(.L_x_58318) ;  /* 0xffffffe000307947 */ /* 0x000fea000383ffff */
.L_x_58319:
        /* <DEDUP_REMOVED lines=13> */
.L_x_58479:


//--------------------- .nv.global.init           --------------------------
	.section	.nv.global.init,"aw",@progbits
	.align	4
.nv.global.init:
	.type		mrg32k3aM1SubSeq,@object
	.size		mrg32k3aM1SubSeq,(mrg32k3aM2SubSeq - mrg32k3aM1SubSeq)
mrg32k3aM1SubSeq:
        /* <DEDUP_REMOVED lines=126> */
	.type		mrg32k3aM2SubSeq,@object
	.size		mrg32k3aM2SubSeq,(mrg32k3aM1 - mrg32k3aM2SubSeq)
mrg32k3aM2SubSeq:
        /* <DEDUP_REMOVED lines=126> */
	.type		mrg32k3aM1,@object
	.size		mrg32k3aM1,(mrg32k3aM1Seq - mrg32k3aM1)
mrg32k3aM1:
        /* <DEDUP_REMOVED lines=144> */
	.type		mrg32k3aM1Seq,@object
	.size		mrg32k3aM1Seq,(mrg32k3aM2 - mrg32k3aM1Seq)
mrg32k3aM1Seq:
        /* <DEDUP_REMOVED lines=144> */
	.type		mrg32k3aM2,@object
	.size		mrg32k3aM2,(mrg32k3aM2Seq - mrg32k3aM2)
mrg32k3aM2:
        /* <DEDUP_REMOVED lines=144> */
	.type		mrg32k3aM2Seq,@object
	.size		mrg32k3aM2Seq,(precalc_xorwow_matrix - mrg32k3aM2Seq)
mrg32k3aM2Seq:
        /* <DEDUP_REMOVED lines=144> */
	.type		precalc_xorwow_matrix,@object
	.size		precalc_xorwow_matrix,(precalc_xorwow_offset_matrix - precalc_xorwow_matrix)
precalc_xorwow_matrix:
        /* <DEDUP_REMOVED lines=6400> */
	.type		precalc_xorwow_offset_matrix,@object
	.size		precalc_xorwow_offset_matrix,(.L_1 - precalc_xorwow_offset_matrix)
precalc_xorwow_offset_matrix:
        /* <DEDUP_REMOVED lines=6400> */
.L_1:


//--------------------- .nv.shared.reserved.0     --------------------------
	.section	.nv.shared.reserved.0,"aw",@nobits
	.weak		__nv_reservedSMEM_offset_0_alias
	.size		__nv_reservedSMEM_offset_0_alias, 0, 0
	.other		__nv_reservedSMEM_offset_0_alias,@"STO_CUDA_RESERVED_SHARED STV_DEFAULT"
__nv_reservedSMEM_offset_0_alias:
	.zero		0


//--------------------- .nv.constant0._ZN10layer_norm13ln_fwd_kernelINS_13Kernel_traitsI13__nv_bfloat16S2_S2_S2_fjLj2048ELj1ELj4ELj1ELj16ENS_18Kernel_traits_baseILj2048ES2_S2_S2_S2_fjLj128EEEEELb0ELb0ELb0ELb0EEEvNS_9FwdParamsE --------------------------
	.section	.nv.constant0._ZN10layer_norm13ln_fwd_kernelINS_13Kernel_traitsI13__nv_bfloat16S2_S2_S2_fjLj2048ELj1ELj4ELj1ELj16ENS_18Kernel_traits_baseILj2048ES2_S2_S2_S2_fjLj128EEEEELb0ELb0ELb0ELb0EEEvNS_9FwdParamsE,"a",@progbits
	.sectionflags	@""
	.align	4
.nv.constant0._ZN10layer_norm13ln_fwd_kernelINS_13Kernel_traitsI13__nv_bfloat16S2_S2_S2_fjLj2048ELj1ELj4ELj1ELj16ENS_18Kernel_traits_baseILj2048ES2_S2_S2_S2_fjLj128EEEEELb0ELb0ELb0ELb0EEEvNS_9FwdParamsE:
	.zero		760


//--------------------- .nv.constant0._ZN10layer_norm13ln_fwd_kernelINS_13Kernel_traitsI13__nv_bfloat16S2_S2_S2_fjLj2048ELj1ELj4ELj1ELj16ENS_18Kernel_traits_baseILj2048ES2_S2_S2_S2_fjLj128EEEEELb0ELb0ELb0ELb1EEEvNS_9FwdParamsE --------------------------
	.section	.nv.constant0._ZN10layer_norm13ln_fwd_kernelINS_13Kernel_traitsI13__nv_bfloat16S2_S2_S2_fjLj2048ELj1ELj4ELj1ELj16ENS_18Kernel_traits_baseILj2048ES2_S2_S2_S2_fjLj128EEEEELb0ELb0ELb0ELb1EEEvNS_9FwdParamsE,"a",@progbits
	.sectionflags	@""
	.align	4
.nv.constant0._ZN10layer_norm13ln_fwd_kernelINS_13Kernel_traitsI13__nv_bfloat16S2_S2_S2_fjLj2048ELj1ELj4ELj1ELj16ENS_18Kernel_traits_baseILj2048ES2_S2_S2_S2_fjLj128EEEEELb0ELb0ELb0ELb1EEEvNS_9FwdParamsE:
	.zero		760


//--------------------- .nv.constant0._ZN10layer_norm13ln_fwd_kernelINS_13Kernel_traitsI13__nv_bfloat16S2_S2_S2_fjLj2048ELj1ELj4ELj1ELj16ENS_18Kernel_traits_baseILj2048ES2_S2_S2_S2_fjLj128EEEEELb0ELb0ELb1ELb0EEEvNS_9FwdParamsE --------------------------
	.section	.nv.constant0._ZN10layer_norm13ln_fwd_kernelINS_13Kernel_traitsI13__nv_bfloat16S2_S2_S2_fjLj2048ELj1ELj4ELj1ELj16ENS_18Kernel_traits_baseILj2048ES2_S2_S2_S2_fjLj128EEEEELb0ELb0ELb1ELb0EEEvNS_9FwdParamsE,"a",@progbits
	.sectionflags	@""
	.align	4
.nv.constant0._ZN10layer_norm13ln_fwd_kernelINS_13Kernel_traitsI13__nv_bfloat16S2_S2_S2_fjLj2048ELj1ELj4ELj1ELj16ENS_18Kernel_traits_baseILj2048ES2_S2_S2_S2_fjLj128EEEEELb0ELb0ELb1ELb0EEEvNS_9FwdParamsE:
	.zero		760


//--------------------- .nv.constant0._ZN10layer_norm13ln_fwd_kernelINS_13Kernel_traitsI13__nv_bfloat16S2_S2_S2_fjLj2048ELj1ELj4ELj1ELj16ENS_18Kernel_traits_baseILj2048ES2_S2_S2_S2_fjLj128EEEEELb0ELb0ELb1ELb1EEEvNS_9FwdParamsE --------------------------
	.section	.nv.constant0._ZN10layer_norm13ln_fwd_kernelINS_13Kernel_traitsI13__nv_bfloat16S2_S2_S2_fjLj2048ELj1ELj4ELj1ELj16ENS_18Kernel_traits_baseILj2048ES2_S2_S2_S2_fjLj128EEEEELb0ELb0ELb1ELb1EEEvNS_9FwdParamsE,"a",@progbits
	.sectionflags	@""
	.align	4
.nv.constant0._ZN10layer_norm13ln_fwd_kernelINS_13Kernel_traitsI13__nv_bfloat16S2_S2_S2_fjLj2048ELj1ELj4ELj1ELj16ENS_18Kernel_traits_baseILj2048ES2_S2_S2_S2_fjLj128EEEEELb0ELb0ELb1ELb1EEEvNS_9FwdParamsE:
	.zero		760


//--------------------- .nv.constant0._ZN10layer_norm13ln_fwd_kernelINS_13Kernel_traitsI13__nv_bfloat16S2_S2_S2_fjLj2048ELj1ELj4ELj1ELj16ENS_18Kernel_traits_baseILj2048ES2_S2_S2_S2_fjLj128EEEEELb0ELb1ELb0ELb0EEEvNS_9FwdParamsE --------------------------
	.section	.nv.constant0._ZN10layer_norm13ln_fwd_kernelINS_13Kernel_traitsI13__nv_bfloat16S2_S2_S2_fjLj2048ELj1ELj4ELj1ELj16ENS_18Kernel_traits_baseILj2048ES2_S2_S2_S2_fjLj128EEEEELb0ELb1ELb0ELb0EEEvNS_9FwdParamsE,"a",@progbits
	.sectionflags	@""
	.align	4
.nv.constant0._ZN10layer_norm13ln_fwd_kernelINS_13Kernel_traitsI13__nv_bfloat16S2_S2_S2_fjLj2048ELj1ELj4ELj1ELj16ENS_18Kernel_traits_baseILj2048ES2_S2_S2_S2_fjLj128EEEEELb0ELb1ELb0ELb0EEEvNS_9FwdParamsE:
	.zero		760


//--------------------- .nv.constant0._ZN10layer_norm13ln_fwd_kernelINS_13Kernel_traitsI13__nv_bfloat16S2_S2_S2_fjLj2048ELj1ELj4ELj1ELj16ENS_18Kernel_traits_baseILj2048ES2_S2_S2_S2_fjLj128EEEEELb0ELb1ELb0ELb1EEEvNS_9FwdParamsE --------------------------
	.section	.nv.constant0._ZN10layer_norm13ln_fwd_kernelINS_13Kernel_traitsI13__nv_bfloat16S2_S2_S2_fjLj2048ELj1ELj4ELj1ELj16ENS_18Kernel_traits_baseILj2048ES2_S2_S2_S2_fjLj128EEEEELb0ELb1ELb0ELb1EEEvNS_9FwdParamsE,"a",@progbits
	.sectionflags	@""
	.align	4
.nv.constant0._ZN10layer_norm13ln_fwd_kernelINS_13Kernel_traitsI13__nv_bfloat16S2_S2_S2_fjLj2048ELj1ELj4ELj1ELj16ENS_18Kernel_traits_baseILj2048ES2_S2_S2_S2_fjLj128EEEEELb0ELb1ELb0ELb1EEEvNS_9FwdParamsE:
	.zero		760


//--------------------- .nv.constant0._ZN10layer_norm13ln_fwd_kernelINS_13Kernel_traitsI13__nv_bfloat16S2_S2_S2_fjLj2048ELj1ELj4ELj1ELj16ENS_18Kernel_traits_baseILj2048ES2_S2_S2_S2_fjLj128EEEEELb0ELb1ELb1ELb0EEEvNS_9FwdParamsE --------------------------
	.section	.nv.constant0._ZN10layer_norm13ln_fwd_kernelINS_13Kernel_traitsI13__nv_bfloat16S2_S2_S2_fjLj2048ELj1ELj4ELj1ELj16ENS_18Kernel_traits_baseILj2048ES2_S2_S2_S2_fjLj128EEEEELb0ELb1ELb1ELb0EEEvNS_9FwdParamsE,"a",@progbits
	.sectionflags	@""
	.align	4
.nv.constant0._ZN10layer_norm13ln_fwd_kernelINS_13Kernel_traitsI13__nv_bfloat16S2_S2_S2_fjLj2048ELj1ELj4ELj1ELj16ENS_18Kernel_traits_baseILj2048ES2_S2_S2_S2_fjLj128EEEEELb0ELb1ELb1ELb0EEEvNS_9FwdParamsE:
	.zero		760


//--------------------- .nv.constant0._ZN10layer_norm13ln_fwd_kernelINS_13Kernel_traitsI13__nv_bfloat16S2_S2_S2_fjLj2048ELj1ELj4ELj1ELj16ENS_18Kernel_traits_baseILj2048ES2_S2_S2_S2_fjLj128EEEEELb0ELb1ELb1ELb1EEEvNS_9FwdParamsE --------------------------
	.section	.nv.constant0._ZN10layer_norm13ln_fwd_kernelINS_13Kernel_traitsI13__nv_bfloat16S2_S2_S2_fjLj2048ELj1ELj4ELj1ELj16ENS_18Kernel_traits_baseILj2048ES2_S2_S2_S2_fjLj128EEEEELb0ELb1ELb1ELb1EEEvNS_9FwdParamsE,"a",@progbits
	.sectionflags	@""
	.align	4
.nv.constant0._ZN10layer_norm13ln_fwd_kernelINS_13Kernel_traitsI13__nv_bfloat16S2_S2_S2_fjLj2048ELj1ELj4ELj1ELj16ENS_18Kernel_traits_baseILj2048ES2_S2_S2_S2_fjLj128EEEEELb0ELb1ELb1ELb1EEEvNS_9FwdParamsE:
	.zero		760


//--------------------- .nv.constant0._ZN10layer_norm13ln_fwd_kernelINS_13Kernel_traitsI13__nv_bfloat16S2_S2_S2_fjLj2048ELj1ELj4ELj1ELj16ENS_18Kernel_traits_baseILj2048ES2_S2_S2_S2_fjLj128EEEEELb1ELb0ELb0ELb0EEEvNS_9FwdParamsE --------------------------
	.section	.nv.constant0._ZN10layer_norm13ln_fwd_kernelINS_13Kernel_traitsI13__nv_bfloat16S2_S2_S2_fjLj2048ELj1ELj4ELj1ELj16ENS_18Kernel_traits_baseILj2048ES2_S2_S2_S2_fjLj128EEEEELb1ELb0ELb0ELb0EEEvNS_9FwdParamsE,"a",@progbits
	.sectionflags	@""
	.align	4
.nv.constant0._ZN10layer_norm13ln_fwd_kernelINS_13Kernel_traitsI13__nv_bfloat16S2_S2_S2_fjLj2048ELj1ELj4ELj1ELj16ENS_18Kernel_traits_baseILj2048ES2_S2_S2_S2_fjLj128EEEEELb1ELb0ELb0ELb0EEEvNS_9FwdParamsE:
	.zero		760


//--------------------- .nv.constant0._ZN10layer_norm13ln_fwd_kernelINS_13Kernel_traitsI13__nv_bfloat16S2_S2_S2_fjLj2048ELj1ELj4ELj1ELj16ENS_18Kernel_traits_baseILj2048ES2_S2_S2_S2_fjLj128EEEEELb1ELb0ELb0ELb1EEEvNS_9FwdParamsE --------------------------
	.section	.nv.constant0._ZN10layer_norm13ln_fwd_kernelINS_13Kernel_traitsI13__nv_bfloat16S2_S2_S2_fjLj2048ELj1ELj4ELj1ELj16ENS_18Kernel_traits_baseILj2048ES2_S2_S2_S2_fjLj128EEEEELb1ELb0ELb0ELb1EEEvNS_9FwdParamsE,"a",@progbits
	.sectionflags	@""
	.align	4
.nv.constant0._ZN10layer_norm13ln_fwd_kernelINS_13Kernel_traitsI13__nv_bfloat16S2_S2_S2_fjLj2048ELj1ELj4ELj1ELj16ENS_18Kernel_traits_baseILj2048ES2_S2_S2_S2_fjLj128EEEEELb1ELb0ELb0ELb1EEEvNS_9FwdParamsE:
	.zero		760


//--------------------- .nv.constant0._ZN10layer_norm13ln_fwd_kernelINS_13Kernel_traitsI13__nv_bfloat16S2_S2_S2_fjLj2048ELj1ELj4ELj1ELj16ENS_18Kernel_traits_baseILj2048ES2_S2_S2_S2_fjLj128EEEEELb1ELb0ELb1ELb0EEEvNS_9FwdParamsE --------------------------
	.section	.nv.constant0._ZN10layer_norm13ln_fwd_kernelINS_13Kernel_traitsI13__nv_bfloat16S2_S2_S2_fjLj2048ELj1ELj4ELj1ELj16ENS_18Kernel_traits_baseILj2048ES2_S2_S2_S2_fjLj128EEEEELb1ELb0ELb1ELb0EEEvNS_9FwdParamsE,"a",@progbits
	.sectionflags	@""
	.align	4
.nv.constant0._ZN10layer_norm13ln_fwd_kernelINS_13Kernel_traitsI13__nv_bfloat16S2_S2_S2_fjLj2048ELj1ELj4ELj1ELj16ENS_18Kernel_traits_baseILj2048ES2_S2_S2_S2_fjLj128EEEEELb1ELb0ELb1ELb0EEEvNS_9FwdParamsE:
	.zero		760


//--------------------- .nv.constant0._ZN10layer_norm13ln_fwd_kernelINS_13Kernel_traitsI13__nv_bfloat16S2_S2_S2_fjLj2048ELj1ELj4ELj1ELj16ENS_18Kernel_traits_baseILj2048ES2_S2_S2_S2_fjLj128EEEEELb1ELb0ELb1ELb1EEEvNS_9FwdParamsE --------------------------
	.section	.nv.constant0._ZN10layer_norm13ln_fwd_kernelINS_13Kernel_traitsI13__nv_bfloat16S2_S2_S2_fjLj2048ELj1ELj4ELj1ELj16ENS_18Kernel_traits_baseILj2048ES2_S2_S2_S2_fjLj128EEEEELb1ELb0ELb1ELb1EEEvNS_9FwdParamsE,"a",@progbits
	.sectionflags	@""
	.align	4
.nv.constant0._ZN10layer_norm13ln_fwd_kernelINS_13Kernel_traitsI13__nv_bfloat16S2_S2_S2_fjLj2048ELj1ELj4ELj1ELj16ENS_18Kernel_traits_baseILj2048ES2_S2_S2_S2_fjLj128EEEEELb1ELb0ELb1ELb1EEEvNS_9FwdParamsE:
	.zero		760


//--------------------- .nv.constant0._ZN10layer_norm13ln_fwd_kernelINS_13Kernel_traitsI13__nv_bfloat16S2_S2_S2_fjLj2048ELj1ELj4ELj1ELj16ENS_18Kernel_traits_baseILj2048ES2_S2_S2_S2_fjLj128EEEEELb1ELb1ELb0ELb0EEEvNS_9FwdParamsE --------------------------
	.section	.nv.constant0._ZN10layer_norm13ln_fwd_kernelINS_13Kernel_traitsI13__nv_bfloat16S2_S2_S2_fjLj2048ELj1ELj4ELj1ELj16ENS_18Kernel_traits_baseILj2048ES2_S2_S2_S2_fjLj128EEEEELb1ELb1ELb0ELb0EEEvNS_9FwdParamsE,"a",@progbits
	.sectionflags	@""
	.align	4
.nv.constant0._ZN10layer_norm13ln_fwd_kernelINS_13Kernel_traitsI13__nv_bfloat16S2_S2_S2_fjLj2048ELj1ELj4ELj1ELj16ENS_18Kernel_traits_baseILj2048ES2_S2_S2_S2_fjLj128EEEEELb1ELb1ELb0ELb0EEEvNS_9FwdParamsE:
	.zero		760


//--------------------- .nv.constant0._ZN10layer_norm13ln_fwd_kernelINS_13Kernel_traitsI13__nv_bfloat16S2_S2_S2_fjLj2048ELj1ELj4ELj1ELj16ENS_18Kernel_traits_baseILj2048ES2_S2_S2_S2_fjLj128EEEEELb1ELb1ELb0ELb1EEEvNS_9FwdParamsE --------------------------
	.section	.nv.constant0._ZN10layer_norm13ln_fwd_kernelINS_13Kernel_traitsI13__nv_bfloat16S2_S2_S2_fjLj2048ELj1ELj4ELj1ELj16ENS_18Kernel_traits_baseILj2048ES2_S2_S2_S2_fjLj128EEEEELb1ELb1ELb0ELb1EEEvNS_9FwdParamsE,"a",@progbits
	.sectionflags	@""
	.align	4
.nv.constant0._ZN10layer_norm13ln_fwd_kernelINS_13Kernel_traitsI13__nv_bfloat16S2_S2_S2_fjLj2048ELj1ELj4ELj1ELj16ENS_18Kernel_traits_baseILj2048ES2_S2_S2_S2_fjLj128EEEEELb1ELb1ELb0ELb1EEEvNS_9FwdParamsE:
	.zero		760


//--------------------- .nv.constant0._ZN10layer_norm13ln_fwd_kernelINS_13Kernel_traitsI13__nv_bfloat16S2_S2_S2_fjLj2048ELj1ELj4ELj1ELj16ENS_18Kernel_traits_baseILj2048ES2_S2_S2_S2_fjLj128EEEEELb1ELb1ELb1ELb0EEEvNS_9FwdParamsE --------------------------
	.section	.nv.constant0._ZN10layer_norm13ln_fwd_kernelINS_13Kernel_traitsI13__nv_bfloat16S2_S2_S2_fjLj2048ELj1ELj4ELj1ELj16ENS_18Kernel_traits_baseILj2048ES2_S2_S2_S2_fjLj128EEEEELb1ELb1ELb1ELb0EEEvNS_9FwdParamsE,"a",@progbits
	.sectionflags	@""
	.align	4
.nv.constant0._ZN10layer_norm13ln_fwd_kernelINS_13Kernel_traitsI13__nv_bfloat16S2_S2_S2_fjLj2048ELj1ELj4ELj1ELj16ENS_18Kernel_traits_baseILj2048ES2_S2_S2_S2_fjLj128EEEEELb1ELb1ELb1ELb0EEEvNS_9FwdParamsE:
	.zero		760


//--------------------- .nv.constant0._ZN10layer_norm13ln_fwd_kernelINS_13Kernel_traitsI13__nv_bfloat16S2_S2_S2_fjLj2048ELj1ELj4ELj1ELj16ENS_18Kernel_traits_baseILj2048ES2_S2_S2_S2_fjLj128EEEEELb1ELb1ELb1ELb1EEEvNS_9FwdParamsE --------------------------
	.section	.nv.constant0._ZN10layer_norm13ln_fwd_kernelINS_13Kernel_traitsI13__nv_bfloat16S2_S2_S2_fjLj2048ELj1ELj4ELj1ELj16ENS_18Kernel_traits_baseILj2048ES2_S2_S2_S2_fjLj128EEEEELb1ELb1ELb1ELb1EEEvNS_9FwdParamsE,"a",@progbits
	.sectionflags	@""
	.align	4
.nv.constant0._ZN10layer_norm13ln_fwd_kernelINS_13Kernel_traitsI13__nv_bfloat16S2_S2_S2_fjLj2048ELj1ELj4ELj1ELj16ENS_18Kernel_traits_baseILj2048ES2_S2_S2_S2_fjLj128EEEEELb1ELb1ELb1ELb1EEEvNS_9FwdParamsE:
	.zero		760


//--------------------- .nv.constant0._ZN10layer_norm13ln_fwd_kernelINS_13Kernel_traitsI6__halfS2_S2_S2_fjLj2048ELj1ELj4ELj1ELj16ENS_18Kernel_traits_baseILj2048ES2_S2_S2_S2_fjLj128EEEEELb0ELb0ELb0ELb0EEEvNS_9FwdParamsE --------------------------
	.section	.nv.constant0._ZN10layer_norm13ln_fwd_kernelINS_13Kernel_traitsI6__halfS2_S2_S2_fjLj2048ELj1ELj4ELj1ELj16ENS_18Kernel_traits_baseILj2048ES2_S2_S2_S2_fjLj128EEEEELb0ELb0ELb0ELb0EEEvNS_9FwdParamsE,"a",@progbits
	.sectionflags	@""
	.align	4
.nv.constant0._ZN10layer_norm13ln_fwd_kernelINS_13Kernel_traitsI6__halfS2_S2_S2_fjLj2048ELj1ELj4ELj1ELj16ENS_18Kernel_traits_baseILj2048ES2_S2_S2_S2_fjLj128EEEEELb0ELb0ELb0ELb0EEEvNS_9FwdParamsE:
	.zero		760


//--------------------- .nv.constant0._ZN10layer_norm13ln_fwd_kernelINS_13Kernel_traitsI6__halfS2_S2_S2_fjLj2048ELj1ELj4ELj1ELj16ENS_18Kernel_traits_baseILj2048ES2_S2_S2_S2_fjLj128EEEEELb0ELb0ELb0ELb1EEEvNS_9FwdParamsE --------------------------
	.section	.nv.constant0._ZN10layer_norm13ln_fwd_kernelINS_13Kernel_traitsI6__halfS2_S2_S2_fjLj2048ELj1ELj4ELj1ELj16ENS_18Kernel_traits_baseILj2048ES2_S2_S2_S2_fjLj128EEEEELb0ELb0ELb0ELb1EEEvNS_9FwdParamsE,"a",@progbits
	.sectionflags	@""
	.align	4
.nv.constant0._ZN10layer_norm13ln_fwd_kernelINS_13Kernel_traitsI6__halfS2_S2_S2_fjLj2048ELj1ELj4ELj1ELj16ENS_18Kernel_traits_baseILj2048ES2_S2_S2_S2_fjLj128EEEEELb0ELb0ELb0ELb1EEEvNS_9FwdParamsE:
	.zero		760


//--------------------- .nv.constant0._ZN10layer_norm13ln_fwd_kernelINS_13Kernel_traitsI6__halfS2_S2_S2_fjLj2048ELj1ELj4ELj1ELj16ENS_18Kernel_traits_baseILj2048ES2_S2_S2_S2_fjLj128EEEEELb0ELb0ELb1ELb0EEEvNS_9FwdParamsE --------------------------
	.section	.nv.constant0._ZN10layer_norm13ln_fwd_kernelINS_13Kernel_traitsI6__halfS2_S2_S2_fjLj2048ELj1ELj4ELj1ELj16ENS_18Kernel_traits_baseILj2048ES2_S2_S2_S2_fjLj128EEEEELb0ELb0ELb1ELb0EEEvNS_9FwdParamsE,"a",@progbits
	.sectionflags	@""
	.align	4
.nv.constant0._ZN10layer_norm13ln_fwd_kernelINS_13Kernel_traitsI6__halfS2_S2_S2_fjLj2048ELj1ELj4ELj1ELj16ENS_18Kernel_traits_baseILj2048ES2_S2_S2_S2_fjLj128EEEEELb0ELb0ELb1ELb0EEEvNS_9FwdParamsE:
	.zero		760


//--------------------- .nv.constant0._ZN10layer_norm13ln_fwd_kernelINS_13Kernel_traitsI6__halfS2_S2_S2_fjLj2048ELj1ELj4ELj1ELj16ENS_18Kernel_traits_baseILj2048ES2_S2_S2_S2_fjLj128EEEEELb0ELb0ELb1ELb1EEEvNS_9FwdParamsE --------------------------
	.section	.nv.constant0._ZN10layer_norm13ln_fwd_kernelINS_13Kernel_traitsI6__halfS2_S2_S2_fjLj2048ELj1ELj4ELj1ELj16ENS_18Kernel_traits_baseILj2048ES2_S2_S2_S2_fjLj128EEEEELb0ELb0ELb1ELb1EEEvNS_9FwdParamsE,"a",@progbits
	.sectionflags	@""
	.align	4
.nv.constant0._ZN10layer_norm13ln_fwd_kernelINS_13Kernel_traitsI6__halfS2_S2_S2_fjLj2048ELj1ELj4ELj1ELj16ENS_18Kernel_traits_baseILj2048ES2_S2_S2_S2_fjLj128EEEEELb0ELb0ELb1ELb1EEEvNS_9FwdParamsE:
	.zero		760


//--------------------- .nv.constant0._ZN10layer_norm13ln_fwd_kernelINS_13Kernel_traitsI6__halfS2_S2_S2_fjLj2048ELj1ELj4ELj1ELj16ENS_18Kernel_traits_baseILj2048ES2_S2_S2_S2_fjLj128EEEEELb0ELb1ELb0ELb0EEEvNS_9FwdParamsE --------------------------
	.section	.nv.constant0._ZN10layer_norm13ln_fwd_kernelINS_13Kernel_traitsI6__halfS2_S2_S2_fjLj2048ELj1ELj4ELj1ELj16ENS_18Kernel_traits_baseILj2048ES2_S2_S2_S2_fjLj128EEEEELb0ELb1ELb0ELb0EEEvNS_9FwdParamsE,"a",@progbits
	.sectionflags	@""
	.align	4
.nv.constant0._ZN10layer_norm13ln_fwd_kernelINS_13Kernel_traitsI6__halfS2_S2_S2_fjLj2048ELj1ELj4ELj1ELj16ENS_18Kernel_traits_baseILj2048ES2_S2_S2_S2_fjLj128EEEEELb0ELb1ELb0ELb0EEEvNS_9FwdParamsE:
	.zero		760


//--------------------- .nv.constant0._ZN10layer_norm13ln_fwd_kernelINS_13Kernel_traitsI6__halfS2_S2_S2_fjLj2048ELj1ELj4ELj1ELj16ENS_18Kernel_traits_baseILj2048ES2_S2_S2_S2_fjLj128EEEEELb0ELb1ELb0ELb1EEEvNS_9FwdParamsE --------------------------
	.section	.nv.constant0._ZN10layer_norm13ln_fwd_kernelINS_13Kernel_traitsI6__halfS2_S2_S2_fjLj2048ELj1ELj4ELj1ELj16ENS_18Kernel_traits_baseILj2048ES2_S2_S2_S2_fjLj128EEEEELb0ELb1ELb0ELb1EEEvNS_9FwdParamsE,"a",@progbits
	.sectionflags	@""
	.align	4
.nv.constant0._ZN10layer_norm13ln_fwd_kernelINS_13Kernel_traitsI6__halfS2_S2_S2_fjLj2048ELj1ELj4ELj1ELj16ENS_18Kernel_traits_baseILj2048ES2_S2_S2_S2_fjLj128EEEEELb0ELb1ELb0ELb1EEEvNS_9FwdParamsE:
	.zero		760


//--------------------- .nv.constant0._ZN10layer_norm13ln_fwd_kernelINS_13Kernel_traitsI6__halfS2_S2_S2_fjLj2048ELj1ELj4ELj1ELj16ENS_18Kernel_traits_baseILj2048ES2_S2_S2_S2_fjLj128EEEEELb0ELb1ELb1ELb0EEEvNS_9FwdParamsE --------------------------
	.section	.nv.constant0._ZN10layer_norm13ln_fwd_kernelINS_13Kernel_traitsI6__halfS2_S2_S2_fjLj2048ELj1ELj4ELj1ELj16ENS_18Kernel_traits_baseILj2048ES2_S2_S2_S2_fjLj128EEEEELb0ELb1ELb1ELb0EEEvNS_9FwdParamsE,"a",@progbits
	.sectionflags	@""
	.align	4
.nv.constant0._ZN10layer_norm13ln_fwd_kernelINS_13Kernel_traitsI6__halfS2_S2_S2_fjLj2048ELj1ELj4ELj1ELj16ENS_18Kernel_traits_baseILj2048ES2_S2_S2_S2_fjLj128EEEEELb0ELb1ELb1ELb0EEEvNS_9FwdParamsE:
	.zero		760


//--------------------- .nv.constant0._ZN10layer_norm13ln_fwd_kernelINS_13Kernel_traitsI6__halfS2_S2_S2_fjLj2048ELj1ELj4ELj1ELj16ENS_18Kernel_traits_baseILj2048ES2_S2_S2_S2_fjLj128EEEEELb0ELb1ELb1ELb1EEEvNS_9FwdParamsE --------------------------
	.section	.nv.constant0._ZN10layer_norm13ln_fwd_kernelINS_13Kernel_traitsI6__halfS2_S2_S2_fjLj2048ELj1ELj4ELj1ELj16ENS_18Kernel_traits_baseILj2048ES2_S2_S2_S2_fjLj128EEEEELb0ELb1ELb1ELb1EEEvNS_9FwdParamsE,"a",@progbits
	.sectionflags	@""
	.align	4
.nv.constant0._ZN10layer_norm13ln_fwd_kernelINS_13Kernel_traitsI6__halfS2_S2_S2_fjLj2048ELj1ELj4ELj1ELj16ENS_18Kernel_traits_baseILj2048ES2_S2_S2_S2_fjLj128EEEEELb0ELb1ELb1ELb1EEEvNS_9FwdParamsE:
	.zero		760


//--------------------- .nv.constant0._ZN10layer_norm13ln_fwd_kernelINS_13Kernel_traitsI6__halfS2_S2_S2_fjLj2048ELj1ELj4ELj1ELj16ENS_18Kernel_traits_baseILj2048ES2_S2_S2_S2_fjLj128EEEEELb1ELb0ELb0ELb0EEEvNS_9FwdParamsE --------------------------
	.section	.nv.constant0._ZN10layer_norm13ln_fwd_kernelINS_13Kernel_traitsI6__halfS2_S2_S2_fjLj2048ELj1ELj4ELj1ELj16ENS_18Kernel_traits_baseILj2048ES2_S2_S2_S2_fjLj128EEEEELb1ELb0ELb0ELb0EEEvNS_9FwdParamsE,"a",@progbits
	.sectionflags	@""
	.align	4
.nv.constant0._ZN10layer_norm13ln_fwd_kernelINS_13Kernel_traitsI6__halfS2_S2_S2_fjLj2048ELj1ELj4ELj1ELj16ENS_18Kernel_traits_baseILj2048ES2_S2_S2_S2_fjLj128EEEEELb1ELb0ELb0ELb0EEEvNS_9FwdParamsE:
	.zero		760


//--------------------- .nv.constant0._ZN10layer_norm13ln_fwd_kernelINS_13Kernel_traitsI6__halfS2_S2_S2_fjLj2048ELj1ELj4ELj1ELj16ENS_18Kernel_traits_baseILj2048ES2_S2_S2_S2_fjLj128EEEEELb1ELb0ELb0ELb1EEEvNS_9FwdParamsE --------------------------
	.section	.nv.constant0._ZN10layer_norm13ln_fwd_kernelINS_13Kernel_traitsI6__halfS2_S2_S2_fjLj2048ELj1ELj4ELj1ELj16ENS_18Kernel_traits_baseILj2048ES2_S2_S2_S2_fjLj128EEEEELb1ELb0ELb0ELb1EEEvNS_9FwdParamsE,"a",@progbits
	.sectionflags	@""
	.align	4
.nv.constant0._ZN10layer_norm13ln_fwd_kernelINS_13Kernel_traitsI6__halfS2_S2_S2_fjLj2048ELj1ELj4ELj1ELj16ENS_18Kernel_traits_baseILj2048ES2_S2_S2_S2_fjLj128EEEEELb1ELb0ELb0ELb1EEEvNS_9FwdParamsE:
	.zero		760


//--------------------- .nv.constant0._ZN10layer_norm13ln_fwd_kernelINS_13Kernel_traitsI6__halfS2_S2_S2_fjLj2048ELj1ELj4ELj1ELj16ENS_18Kernel_traits_baseILj2048ES2_S2_S2_S2_fjLj128EEEEELb1ELb0ELb1ELb0EEEvNS_9FwdParamsE --------------------------
	.section	.nv.constant0._ZN10layer_norm13ln_fwd_kernelINS_13Kernel_traitsI6__halfS2_S2_S2_fjLj2048ELj1ELj4ELj1ELj16ENS_18Kernel_traits_baseILj2048ES2_S2_S2_S2_fjLj128EEEEELb1ELb0ELb1ELb0EEEvNS_9FwdParamsE,"a",@progbits
	.sectionflags	@""
	.align	4
.nv.constant0._ZN10layer_norm13ln_fwd_kernelINS_13Kernel_traitsI6__halfS2_S2_S2_fjLj2048ELj1ELj4ELj1ELj16ENS_18Kernel_traits_baseILj2048ES2_S2_S2_S2_fjLj128EEEEELb1ELb0ELb1ELb0EEEvNS_9FwdParamsE:
	.zero		760


//--------------------- .nv.constant0._ZN10layer_norm13ln_fwd_kernelINS_13Kernel_traitsI6__halfS2_S2_S2_fjLj2048ELj1ELj4ELj1ELj16ENS_18Kernel_traits_baseILj2048ES2_S2_S2_S2_fjLj128EEEEELb1ELb0ELb1ELb1EEEvNS_9FwdParamsE --------------------------
	.section	.nv.constant0._ZN10layer_norm13ln_fwd_kernelINS_13Kernel_traitsI6__halfS2_S2_S2_fjLj2048ELj1ELj4ELj1ELj16ENS_18Kernel_traits_baseILj2048ES2_S2_S2_S2_fjLj128EEEEELb1ELb0ELb1ELb1EEEvNS_9FwdParamsE,"a",@progbits
	.sectionflags	@""
	.align	4
.nv.constant0._ZN10layer_norm13ln_fwd_kernelINS_13Kernel_traitsI6__halfS2_S2_S2_fjLj2048ELj1ELj4ELj1ELj16ENS_18Kernel_traits_baseILj2048ES2_S2_S2_S2_fjLj128EEEEELb1ELb0ELb1ELb1EEEvNS_9FwdParamsE:
	.zero		760


//--------------------- .nv.constant0._ZN10layer_norm13ln_fwd_kernelINS_13Kernel_traitsI6__halfS2_S2_S2_fjLj2048ELj1ELj4ELj1ELj16ENS_18Kernel_traits_baseILj2048ES2_S2_S2_S2_fjLj128EEEEELb1ELb1ELb0ELb0EEEvNS_9FwdParamsE --------------------------
	.section	.nv.constant0._ZN10layer_norm13ln_fwd_kernelINS_13Kernel_traitsI6__halfS2_S2_S2_fjLj2048ELj1ELj4ELj1ELj16ENS_18Kernel_traits_baseILj2048ES2_S2_S2_S2_fjLj128EEEEELb1ELb1ELb0ELb0EEEvNS_9FwdParamsE,"a",@progbits
	.sectionflags	@""
	.align	4
.nv.constant0._ZN10layer_norm13ln_fwd_kernelINS_13Kernel_traitsI6__halfS2_S2_S2_fjLj2048ELj1ELj4ELj1ELj16ENS_18Kernel_traits_baseILj2048ES2_S2_S2_S2_fjLj128EEEEELb1ELb1ELb0ELb0EEEvNS_9FwdParamsE:
	.zero		760


//--------------------- .nv.constant0._ZN10layer_norm13ln_fwd_kernelINS_13Kernel_traitsI6__halfS2_S2_S2_fjLj2048ELj1ELj4ELj1ELj16ENS_18Kernel_traits_baseILj2048ES2_S2_S2_S2_fjLj128EEEEELb1ELb1ELb0ELb1EEEvNS_9FwdParamsE --------------------------
	.section	.nv.constant0._ZN10layer_norm13ln_fwd_kernelINS_13Kernel_traitsI6__halfS2_S2_S2_fjLj2048ELj1ELj4ELj1ELj16ENS_18Kernel_traits_baseILj2048ES2_S2_S2_S2_fjLj128EEEEELb1ELb1ELb0ELb1EEEvNS_9FwdParamsE,"a",@progbits
	.sectionflags	@""
	.align	4
.nv.constant0._ZN10layer_norm13ln_fwd_kernelINS_13Kernel_traitsI6__halfS2_S2_S2_fjLj2048ELj1ELj4ELj1ELj16ENS_18Kernel_traits_baseILj2048ES2_S2_S2_S2_fjLj128EEEEELb1ELb1ELb0ELb1EEEvNS_9FwdParamsE:
	.zero		760


//--------------------- .nv.constant0._ZN10layer_norm13ln_fwd_kernelINS_13Kernel_traitsI6__halfS2_S2_S2_fjLj2048ELj1ELj4ELj1ELj16ENS_18Kernel_traits_baseILj2048ES2_S2_S2_S2_fjLj128EEEEELb1ELb1ELb1ELb0EEEvNS_9FwdParamsE --------------------------
	.section	.nv.constant0._ZN10layer_norm13ln_fwd_kernelINS_13Kernel_traitsI6__halfS2_S2_S2_fjLj2048ELj1ELj4ELj1ELj16ENS_18Kernel_traits_baseILj2048ES2_S2_S2_S2_fjLj128EEEEELb1ELb1ELb1ELb0EEEvNS_9FwdParamsE,"a",@progbits
	.sectionflags	@""
	.align	4
.nv.constant0._ZN10layer_norm13ln_fwd_kernelINS_13Kernel_traitsI6__halfS2_S2_S2_fjLj2048ELj1ELj4ELj1ELj16ENS_18Kernel_traits_baseILj2048ES2_S2_S2_S2_fjLj128EEEEELb1ELb1ELb1ELb0EEEvNS_9FwdParamsE:
	.zero		760


//--------------------- .nv.constant0._ZN10layer_norm13ln_fwd_kernelINS_13Kernel_traitsI6__halfS2_S2_S2_fjLj2048ELj1ELj4ELj1ELj16ENS_18Kernel_traits_baseILj2048ES2_S2_S2_S2_fjLj128EEEEELb1ELb1ELb1ELb1EEEvNS_9FwdParamsE --------------------------
	.section	.nv.constant0._ZN10layer_norm13ln_fwd_kernelINS_13Kernel_traitsI6__halfS2_S2_S2_fjLj2048ELj1ELj4ELj1ELj16ENS_18Kernel_traits_baseILj2048ES2_S2_S2_S2_fjLj128EEEEELb1ELb1ELb1ELb1EEEvNS_9FwdParamsE,"a",@progbits
	.sectionflags	@""
	.align	4
.nv.constant0._ZN10layer_norm13ln_fwd_kernelINS_13Kernel_traitsI6__halfS2_S2_S2_fjLj2048ELj1ELj4ELj1ELj16ENS_18Kernel_traits_baseILj2048ES2_S2_S2_S2_fjLj128EEEEELb1ELb1ELb1ELb1EEEvNS_9FwdParamsE:
	.zero		760


//--------------------- .nv.constant0._ZN10layer_norm13ln_fwd_kernelINS_13Kernel_traitsIf13__nv_bfloat16S2_S2_fjLj2048ELj1ELj4ELj1ELj16ENS_18Kernel_traits_baseILj2048EfS2_S2_S2_fjLj128EEEEELb0ELb0ELb0ELb0EEEvNS_9FwdParamsE --------------------------
	.section	.nv.constant0._ZN10layer_norm13ln_fwd_kernelINS_13Kernel_traitsIf13__nv_bfloat16S2_S2_fjLj2048ELj1ELj4ELj1ELj16ENS_18Kernel_traits_baseILj2048EfS2_S2_S2_fjLj128EEEEELb0ELb0ELb0ELb0EEEvNS_9FwdParamsE,"a",@progbits
	.sectionflags	@""
	.align	4
.nv.constant0._ZN10layer_norm13ln_fwd_kernelINS_13Kernel_traitsIf13__nv_bfloat16S2_S2_fjLj2048ELj1ELj4ELj1ELj16ENS_18Kernel_traits_baseILj2048EfS2_S2_S2_fjLj128EEEEELb0ELb0ELb0ELb0EEEvNS_9FwdParamsE:
	.zero		760


//--------------------- .nv.constant0._ZN10layer_norm13ln_fwd_kernelINS_13Kernel_traitsIf13__nv_bfloat16S2_S2_fjLj2048ELj1ELj4ELj1ELj16ENS_18Kernel_traits_baseILj2048EfS2_S2_S2_fjLj128EEEEELb0ELb0ELb0ELb1EEEvNS_9FwdParamsE --------------------------
	.section	.nv.constant0._ZN10layer_norm13ln_fwd_kernelINS_13Kernel_traitsIf13__nv_bfloat16S2_S2_fjLj2048ELj1ELj4ELj1ELj16ENS_18Kernel_traits_baseILj2048EfS2_S2_S2_fjLj128EEEEELb0ELb0ELb0ELb1EEEvNS_9FwdParamsE,"a",@progbits
	.sectionflags	@""
	.align	4
.nv.constant0._ZN10layer_norm13ln_fwd_kernelINS_13Kernel_traitsIf13__nv_bfloat16S2_S2_fjLj2048ELj1ELj4ELj1ELj16ENS_18Kernel_traits_baseILj2048EfS2_S2_S2_fjLj128EEEEELb0ELb0ELb0ELb1EEEvNS_9FwdParamsE:
	.zero		760


//--------------------- .nv.constant0._ZN10layer_norm13ln_fwd_kernelINS_13Kernel_traitsIf13__nv_bfloat16S2_S2_fjLj2048ELj1ELj4ELj1ELj16ENS_18Kernel_traits_baseILj2048EfS2_S2_S2_fjLj128EEEEELb0ELb0ELb1ELb0EEEvNS_9FwdParamsE --------------------------
	.section	.nv.constant0._ZN10layer_norm13ln_fwd_kernelINS_13Kernel_traitsIf13__nv_bfloat16S2_S2_fjLj2048ELj1ELj4ELj1ELj16ENS_18Kernel_traits_baseILj2048EfS2_S2_S2_fjLj128EEEEELb0ELb0ELb1ELb0EEEvNS_9FwdParamsE,"a",@progbits
	.sectionflags	@""
	.align	4
.nv.constant0._ZN10layer_norm13ln_fwd_kernelINS_13Kernel_traitsIf13__nv_bfloat16S2_S2_fjLj2048ELj1ELj4ELj1ELj16ENS_18Kernel_traits_baseILj2048EfS2_S2_S2_fjLj128EEEEELb0ELb0ELb1ELb0EEEvNS_9FwdParamsE:
	.zero		760


//--------------------- .nv.constant0._ZN10layer_norm13ln_fwd_kernelINS_13Kernel_traitsIf13__nv_bfloat16S2_S2_fjLj2048ELj1ELj4ELj1ELj16ENS_18Kernel_traits_baseILj2048EfS2_S2_S2_fjLj128EEEEELb0ELb0ELb1ELb1EEEvNS_9FwdParamsE --------------------------
	.section	.nv.constant0._ZN10layer_norm13ln_fwd_kernelINS_13Kernel_traitsIf13__nv_bfloat16S2_S2_fjLj2048ELj1ELj4ELj1ELj16ENS_18Kernel_traits_baseILj2048EfS2_S2_S2_fjLj128EEEEELb0ELb0ELb1ELb1EEEvNS_9FwdParamsE,"a",@progbits
	.sectionflags	@""
	.align	4
.nv.constant0._ZN10layer_norm13ln_fwd_kernelINS_13Kernel_traitsIf13__nv_bfloat16S2_S2_fjLj2048ELj1ELj4ELj1ELj16ENS_18Kernel_traits_baseILj2048EfS2_S2_S2_fjLj128EEEEELb0ELb0ELb1ELb1EEEvNS_9FwdParamsE:
	.zero		760


//--------------------- .nv.constant0._ZN10layer_norm13ln_fwd_kernelINS_13Kernel_traitsIf13__nv_bfloat16S2_S2_fjLj2048ELj1ELj4ELj1ELj16ENS_18Kernel_traits_baseILj2048EfS2_S2_S2_fjLj128EEEEELb0ELb1ELb0ELb0EEEvNS_9FwdParamsE --------------------------
	.section	.nv.constant0._ZN10layer_norm13ln_fwd_kernelINS_13Kernel_traitsIf13__nv_bfloat16S2_S2_fjLj2048ELj1ELj4ELj1ELj16ENS_18Kernel_traits_baseILj2048EfS2_S2_S2_fjLj128EEEEELb0ELb1ELb0ELb0EEEvNS_9FwdParamsE,"a",@progbits
	.sectionflags	@""
	.align	4
.nv.constant0._ZN10layer_norm13ln_fwd_kernelINS_13Kernel_traitsIf13__nv_bfloat16S2_S2_fjLj2048ELj1ELj4ELj1ELj16ENS_18Kernel_traits_baseILj2048EfS2_S2_S2_fjLj128EEEEELb0ELb1ELb0ELb0EEEvNS_9FwdParamsE:
	.zero		760


//--------------------- .nv.constant0._ZN10layer_norm13ln_fwd_kernelINS_13Kernel_traitsIf13__nv_bfloat16S2_S2_fjLj2048ELj1ELj4ELj1ELj16ENS_18Kernel_traits_baseILj2048EfS2_S2_S2_fjLj128EEEEELb0ELb1ELb0ELb1EEEvNS_9FwdParamsE --------------------------
	.section	.nv.constant0._ZN10layer_norm13ln_fwd_kernelINS_13Kernel_traitsIf13__nv_bfloat16S2_S2_fjLj2048ELj1ELj4ELj1ELj16ENS_18Kernel_traits_baseILj2048EfS2_S2_S2_fjLj128EEEEELb0ELb1ELb0ELb1EEEvNS_9FwdParamsE,"a",@progbits
	.sectionflags	@""
	.align	4
.nv.constant0._ZN10layer_norm13ln_fwd_kernelINS_13Kernel_traitsIf13__nv_bfloat16S2_S2_fjLj2048ELj1ELj4ELj1ELj16ENS_18Kernel_traits_baseILj2048EfS2_S2_S2_fjLj128EEEEELb0ELb1ELb0ELb1EEEvNS_9FwdParamsE:
	.zero		760


//--------------------- .nv.constant0._ZN10layer_norm13ln_fwd_kernelINS_13Kernel_traitsIf13__nv_bfloat16S2_S2_fjLj2048ELj1ELj4ELj1ELj16ENS_18Kernel_traits_baseILj2048EfS2_S2_S2_fjLj128EEEEELb0ELb1ELb1ELb0EEEvNS_9FwdParamsE --------------------------
	.section	.nv.constant0._ZN10layer_norm13ln_fwd_kernelINS_13Kernel_traitsIf13__nv_bfloat16S2_S2_fjLj2048ELj1ELj4ELj1ELj16ENS_18Kernel_traits_baseILj2048EfS2_S2_S2_fjLj128EEEEELb0ELb1ELb1ELb0EEEvNS_9FwdParamsE,"a",@progbits
	.sectionflags	@""
	.align	4
.nv.constant0._ZN10layer_norm13ln_fwd_kernelINS_13Kernel_traitsIf13__nv_bfloat16S2_S2_fjLj2048ELj1ELj4ELj1ELj16ENS_18Kernel_traits_baseILj2048EfS2_S2_S2_fjLj128EEEEELb0ELb1ELb1ELb0EEEvNS_9FwdParamsE:
	.zero		760


//--------------------- .nv.constant0._ZN10layer_norm13ln_fwd_kernelINS_13Kernel_traitsIf13__nv_bfloat16S2_S2_fjLj2048ELj1ELj4ELj1ELj16ENS_18Kernel_traits_baseILj2048EfS2_S2_S2_fjLj128EEEEELb0ELb1ELb1ELb1EEEvNS_9FwdParamsE --------------------------
	.section	.nv.constant0._ZN10layer_norm13ln_fwd_kernelINS_13Kernel_traitsIf13__nv_bfloat16S2_S2_fjLj2048ELj1ELj4ELj1ELj16ENS_18Kernel_traits_baseILj2048EfS2_S2_S2_fjLj128EEEEELb0ELb1ELb1ELb1EEEvNS_9FwdParamsE,"a",@progbits
	.sectionflags	@""
	.align	4
.nv.constant0._ZN10layer_norm13ln_fwd_kernelINS_13Kernel_traitsIf13__nv_bfloat16S2_S2_fjLj2048ELj1ELj4ELj1ELj16ENS_18Kernel_traits_baseILj2048EfS2_S2_S2_fjLj128EEEEELb0ELb1ELb1ELb1EEEvNS_9FwdParamsE:
	.zero		760


//--------------------- .nv.constant0._ZN10layer_norm13ln_fwd_kernelINS_13Kernel_traitsIf13__nv_bfloat16S2_S2_fjLj2048ELj1ELj4ELj1ELj16ENS_18Kernel_traits_baseILj2048EfS2_S2_S2_fjLj128EEEEELb1ELb0ELb0ELb0EEEvNS_9FwdParamsE --------------------------
	.section	.nv.constant0._ZN10layer_norm13ln_fwd_kernelINS_13Kernel_traitsIf13__nv_bfloat16S2_S2_fjLj2048ELj1ELj4ELj1ELj16ENS_18Kernel_traits_baseILj2048EfS2_S2_S2_fjLj128EEEEELb1ELb0ELb0ELb0EEEvNS_9FwdParamsE,"a",@progbits
	.sectionflags	@""
	.align	4
.nv.constant0._ZN10layer_norm13ln_fwd_kernelINS_13Kernel_traitsIf13__nv_bfloat16S2_S2_fjLj2048ELj1ELj4ELj1ELj16ENS_18Kernel_traits_baseILj2048EfS2_S2_S2_fjLj128EEEEELb1ELb0ELb0ELb0EEEvNS_9FwdParamsE:
	.zero		760


//--------------------- .nv.constant0._ZN10layer_norm13ln_fwd_kernelINS_13Kernel_traitsIf13__nv_bfloat16S2_S2_fjLj2048ELj1ELj4ELj1ELj16ENS_18Kernel_traits_baseILj2048EfS2_S2_S2_fjLj128EEEEELb1ELb0ELb0ELb1EEEvNS_9FwdParamsE --------------------------
	.section	.nv.constant0._ZN10layer_norm13ln_fwd_kernelINS_13Kernel_traitsIf13__nv_bfloat16S2_S2_fjLj2048ELj1ELj4ELj1ELj16ENS_18Kernel_traits_baseILj2048EfS2_S2_S2_fjLj128EEEEELb1ELb0ELb0ELb1EEEvNS_9FwdParamsE,"a",@progbits
	.sectionflags	@""
	.align	4
.nv.constant0._ZN10layer_norm13ln_fwd_kernelINS_13Kernel_traitsIf13__nv_bfloat16S2_S2_fjLj2048ELj1ELj4ELj1ELj16ENS_18Kernel_traits_baseILj2048EfS2_S2_S2_fjLj128EEEEELb1ELb0ELb0ELb1EEEvNS_9FwdParamsE:
	.zero		760


//--------------------- .nv.constant0._ZN10layer_norm13ln_fwd_kernelINS_13Kernel_traitsIf13__nv_bfloat16S2_S2_fjLj2048ELj1ELj4ELj1ELj16ENS_18Kernel_traits_baseILj2048EfS2_S2_S2_fjLj128EEEEELb1ELb0ELb1ELb0EEEvNS_9FwdParamsE --------------------------
	.section	.nv.constant0._ZN10layer_norm13ln_fwd_kernelINS_13Kernel_traitsIf13__nv_bfloat16S2_S2_fjLj2048ELj1ELj4ELj1ELj16ENS_18Kernel_traits_baseILj2048EfS2_S2_S2_fjLj128EEEEELb1ELb0ELb1ELb0EEEvNS_9FwdParamsE,"a",@progbits
	.sectionflags	@""
	.align	4
.nv.constant0._ZN10layer_norm13ln_fwd_kernelINS_13Kernel_traitsIf13__nv_bfloat16S2_S2_fjLj2048ELj1ELj4ELj1ELj16ENS_18Kernel_traits_baseILj2048EfS2_S2_S2_fjLj128EEEEELb1ELb0ELb1ELb0EEEvNS_9FwdParamsE:
	.zero		760


//--------------------- .nv.constant0._ZN10layer_norm13ln_fwd_kernelINS_13Kernel_traitsIf13__nv_bfloat16S2_S2_fjLj2048ELj1ELj4ELj1ELj16ENS_18Kernel_traits_baseILj2048EfS2_S2_S2_fjLj128EEEEELb1ELb0ELb1ELb1EEEvNS_9FwdParamsE --------------------------
	.section	.nv.constant0._ZN10layer_norm13ln_fwd_kernelINS_13Kernel_traitsIf13__nv_bfloat16S2_S2_fjLj2048ELj1ELj4ELj1ELj16ENS_18Kernel_traits_baseILj2048EfS2_S2_S2_fjLj128EEEEELb1ELb0ELb1ELb1EEEvNS_9FwdParamsE,"a",@progbits
	.sectionflags	@""
	.align	4
.nv.constant0._ZN10layer_norm13ln_fwd_kernelINS_13Kernel_traitsIf13__nv_bfloat16S2_S2_fjLj2048ELj1ELj4ELj1ELj16ENS_18Kernel_traits_baseILj2048EfS2_S2_S2_fjLj128EEEEELb1ELb0ELb1ELb1EEEvNS_9FwdParamsE:
	.zero		760


//--------------------- .nv.constant0._ZN10layer_norm13ln_fwd_kernelINS_13Kernel_traitsIf13__nv_bfloat16S2_S2_fjLj2048ELj1ELj4ELj1ELj16ENS_18Kernel_traits_baseILj2048EfS2_S2_S2_fjLj128EEEEELb1ELb1ELb0ELb0EEEvNS_9FwdParamsE --------------------------
	.section	.nv.constant0._ZN10layer_norm13ln_fwd_kernelINS_13Kernel_traitsIf13__nv_bfloat16S2_S2_fjLj2048ELj1ELj4ELj1ELj16ENS_18Kernel_traits_baseILj2048EfS2_S2_S2_fjLj128EEEEELb1ELb1ELb0ELb0EEEvNS_9FwdParamsE,"a",@progbits
	.sectionflags	@""
	.align	4
.nv.constant0._ZN10layer_norm13ln_fwd_kernelINS_13Kernel_traitsIf13__nv_bfloat16S2_S2_fjLj2048ELj1ELj4ELj1ELj16ENS_18Kernel_traits_baseILj2048EfS2_S2_S2_fjLj128EEEEELb1ELb1ELb0ELb0EEEvNS_9FwdParamsE:
	.zero		760


//--------------------- .nv.constant0._ZN10layer_norm13ln_fwd_kernelINS_13Kernel_traitsIf13__nv_bfloat16S2_S2_fjLj2048ELj1ELj4ELj1ELj16ENS_18Kernel_traits_baseILj2048EfS2_S2_S2_fjLj128EEEEELb1ELb1ELb0ELb1EEEvNS_9FwdParamsE --------------------------
	.section	.nv.constant0._ZN10layer_norm13ln_fwd_kernelINS_13Kernel_traitsIf13__nv_bfloat16S2_S2_fjLj2048ELj1ELj4ELj1ELj16ENS_18Kernel_traits_baseILj2048EfS2_S2_S2_fjLj128EEEEELb1ELb1ELb0ELb1EEEvNS_9FwdParamsE,"a",@progbits
	.sectionflags	@""
	.align	4
.nv.constant0._ZN10layer_norm13ln_fwd_kernelINS_13Kernel_traitsIf13__nv_bfloat16S2_S2_fjLj2048ELj1ELj4ELj1ELj16ENS_18Kernel_traits_baseILj2048EfS2_S2_S2_fjLj128EEEEELb1ELb1ELb0ELb1EEEvNS_9FwdParamsE:
	.zero		760


//--------------------- .nv.constant0._ZN10layer_norm13ln_fwd_kernelINS_13Kernel_traitsIf13__nv_bfloat16S2_S2_fjLj2048ELj1ELj4ELj1ELj16ENS_18Kernel_traits_baseILj2048EfS2_S2_S2_fjLj128EEEEELb1ELb1ELb1ELb0EEEvNS_9FwdParamsE --------------------------
	.section	.nv.constant0._ZN10layer_norm13ln_fwd_kernelINS_13Kernel_traitsIf13__nv_bfloat16S2_S2_fjLj2048ELj1ELj4ELj1ELj16ENS_18Kernel_traits_baseILj2048EfS2_S2_S2_fjLj128EEEEELb1ELb1ELb1ELb0EEEvNS_9FwdParamsE,"a",@progbits
	.sectionflags	@""
	.align	4
.nv.constant0._ZN10layer_norm13ln_fwd_kernelINS_13Kernel_traitsIf13__nv_bfloat16S2_S2_fjLj2048ELj1ELj4ELj1ELj16ENS_18Kernel_traits_baseILj2048EfS2_S2_S2_fjLj128EEEEELb1ELb1ELb1ELb0EEEvNS_9FwdParamsE:
	.zero		760


//--------------------- .nv.constant0._ZN10layer_norm13ln_fwd_kernelINS_13Kernel_traitsIf13__nv_bfloat16S2_S2_fjLj2048ELj1ELj4ELj1ELj16ENS_18Kernel_traits_baseILj2048EfS2_S2_S2_fjLj128EEEEELb1ELb1ELb1ELb1EEEvNS_9FwdParamsE --------------------------
	.section	.nv.constant0._ZN10layer_norm13ln_fwd_kernelINS_13Kernel_traitsIf13__nv_bfloat16S2_S2_fjLj2048ELj1ELj4ELj1ELj16ENS_18Kernel_traits_baseILj2048EfS2_S2_S2_fjLj128EEEEELb1ELb1ELb1ELb1EEEvNS_9FwdParamsE,"a",@progbits
	.sectionflags	@""
	.align	4
.nv.constant0._ZN10layer_norm13ln_fwd_kernelINS_13Kernel_traitsIf13__nv_bfloat16S2_S2_fjLj2048ELj1ELj4ELj1ELj16ENS_18Kernel_traits_baseILj2048EfS2_S2_S2_fjLj128EEEEELb1ELb1ELb1ELb1EEEvNS_9FwdParamsE:
	.zero		760


//--------------------- .nv.constant0._ZN10layer_norm13ln_fwd_kernelINS_13Kernel_traitsI13__nv_bfloat16S2_fS2_fjLj2048ELj1ELj4ELj1ELj16ENS_18Kernel_traits_baseILj2048ES2_S2_fS2_fjLj128EEEEELb0ELb0ELb0ELb0EEEvNS_9FwdParamsE --------------------------
	.section	.nv.constant0._ZN10layer_norm13ln_fwd_kernelINS_13Kernel_traitsI13__nv_bfloat16S2_fS2_fjLj2048ELj1ELj4ELj1ELj16ENS_18Kernel_traits_baseILj2048ES2_S2_fS2_fjLj128EEEEELb0ELb0ELb0ELb0EEEvNS_9FwdParamsE,"a",@progbits
	.sectionflags	@""
	.align	4
.nv.constant0._ZN10layer_norm13ln_fwd_kernelINS_13Kernel_traitsI13__nv_bfloat16S2_fS2_fjLj2048ELj1ELj4ELj1ELj16ENS_18Kernel_traits_baseILj2048ES2_S2_fS2_fjLj128EEEEELb0ELb0ELb0ELb0EEEvNS_9FwdParamsE:
	.zero		760


//--------------------- .nv.constant0._ZN10layer_norm13ln_fwd_kernelINS_13Kernel_traitsI13__nv_bfloat16S2_fS2_fjLj2048ELj1ELj4ELj1ELj16ENS_18Kernel_traits_baseILj2048ES2_S2_fS2_fjLj128EEEEELb0ELb0ELb0ELb1EEEvNS_9FwdParamsE --------------------------
	.section	.nv.constant0._ZN10layer_norm13ln_fwd_kernelINS_13Kernel_traitsI13__nv_bfloat16S2_fS2_fjLj2048ELj1ELj4ELj1ELj16ENS_18Kernel_traits_baseILj2048ES2_S2_fS2_fjLj128EEEEELb0ELb0ELb0ELb1EEEvNS_9FwdParamsE,"a",@progbits
	.sectionflags	@""
	.align	4
.nv.constant0._ZN10layer_norm13ln_fwd_kernelINS_13Kernel_traitsI13__nv_bfloat16S2_fS2_fjLj2048ELj1ELj4ELj1ELj16ENS_18Kernel_traits_baseILj2048ES2_S2_fS2_fjLj128EEEEELb0ELb0ELb0ELb1EEEvNS_9FwdParamsE:
	.zero		760


//--------------------- .nv.constant0._ZN10layer_norm13ln_fwd_kernelINS_13Kernel_traitsI13__nv_bfloat16S2_fS2_fjLj2048ELj1ELj4ELj1ELj16ENS_18Kernel_traits_baseILj2048ES2_S2_fS2_fjLj128EEEEELb0ELb0ELb1ELb0EEEvNS_9FwdParamsE --------------------------
	.section	.nv.constant0._ZN10layer_norm13ln_fwd_kernelINS_13Kernel_traitsI13__nv_bfloat16S2_fS2_fjLj2048ELj1ELj4ELj1ELj16ENS_18Kernel_traits_baseILj2048ES2_S2_fS2_fjLj128EEEEELb0ELb0ELb1ELb0EEEvNS_9FwdParamsE,"a",@progbits
	.sectionflags	@""
	.align	4
.nv.constant0._ZN10layer_norm13ln_fwd_kernelINS_13Kernel_traitsI13__nv_bfloat16S2_fS2_fjLj2048ELj1ELj4ELj1ELj16ENS_18Kernel_traits_baseILj2048ES2_S2_fS2_fjLj128EEEEELb0ELb0ELb1ELb0EEEvNS_9FwdParamsE:
	.zero		760


//--------------------- .nv.constant0._ZN10layer_norm13ln_fwd_kernelINS_13Kernel_traitsI13__nv_bfloat16S2_fS2_fjLj2048ELj1ELj4ELj1ELj16ENS_18Kernel_traits_baseILj2048ES2_S2_fS2_fjLj128EEEEELb0ELb0ELb1ELb1EEEvNS_9FwdParamsE --------------------------
	.section	.nv.constant0._ZN10layer_norm13ln_fwd_kernelINS_13Kernel_traitsI13__nv_bfloat16S2_fS2_fjLj2048ELj1ELj4ELj1ELj16ENS_18Kernel_traits_baseILj2048ES2_S2_fS2_fjLj128EEEEELb0ELb0ELb1ELb1EEEvNS_9FwdParamsE,"a",@progbits
	.sectionflags	@""
	.align	4
.nv.constant0._ZN10layer_norm13ln_fwd_kernelINS_13Kernel_traitsI13__nv_bfloat16S2_fS2_fjLj2048ELj1ELj4ELj1ELj16ENS_18Kernel_traits_baseILj2048ES2_S2_fS2_fjLj128EEEEELb0ELb0ELb1ELb1EEEvNS_9FwdParamsE:
	.zero		760


//--------------------- .nv.constant0._ZN10layer_norm13ln_fwd_kernelINS_13Kernel_traitsI13__nv_bfloat16S2_fS2_fjLj2048ELj1ELj4ELj1ELj16ENS_18Kernel_traits_baseILj2048ES2_S2_fS2_fjLj128EEEEELb0ELb1ELb0ELb0EEEvNS_9FwdParamsE --------------------------
	.section	.nv.constant0._ZN10layer_norm13ln_fwd_kernelINS_13Kernel_traitsI13__nv_bfloat16S2_fS2_fjLj2048ELj1ELj4ELj1ELj16ENS_18Kernel_traits_baseILj2048ES2_S2_fS2_fjLj128EEEEELb0ELb1ELb0ELb0EEEvNS_9FwdParamsE,"a",@progbits
	.sectionflags	@""
	.align	4
.nv.constant0._ZN10layer_norm13ln_fwd_kernelINS_13Kernel_traitsI13__nv_bfloat16S2_fS2_fjLj2048ELj1ELj4ELj1ELj16ENS_18Kernel_traits_baseILj2048ES2_S2_fS2_fjLj128EEEEELb0ELb1ELb0ELb0EEEvNS_9FwdParamsE:
	.zero		760


//--------------------- .nv.constant0._ZN10layer_norm13ln_fwd_kernelINS_13Kernel_traitsI13__nv_bfloat16S2_fS2_fjLj2048ELj1ELj4ELj1ELj16ENS_18Kernel_traits_baseILj2048ES2_S2_fS2_fjLj128EEEEELb0ELb1ELb0ELb1EEEvNS_9FwdParamsE --------------------------
	.section	.nv.constant0._ZN10layer_norm13ln_fwd_kernelINS_13Kernel_traitsI13__nv_bfloat16S2_fS2_fjLj2048ELj1ELj4ELj1ELj16ENS_18Kernel_traits_baseILj2048ES2_S2_fS2_fjLj128EEEEELb0ELb1ELb0ELb1EEEvNS_9FwdParamsE,"a",@progbits
	.sectionflags	@""
	.align	4
.nv.constant0._ZN10layer_norm13ln_fwd_kernelINS_13Kernel_traitsI13__nv_bfloat16S2_fS2_fjLj2048ELj1ELj4ELj1ELj16ENS_18Kernel_traits_baseILj2048ES2_S2_fS2_fjLj128EEEEELb0ELb1ELb0ELb1EEEvNS_9FwdParamsE:
	.zero		760


//--------------------- .nv.constant0._ZN10layer_norm13ln_fwd_kernelINS_13Kernel_traitsI13__nv_bfloat16S2_fS2_fjLj2048ELj1ELj4ELj1ELj16ENS_18Kernel_traits_baseILj2048ES2_S2_fS2_fjLj128EEEEELb0ELb1ELb1ELb0EEEvNS_9FwdParamsE --------------------------
	.section	.nv.constant0._ZN10layer_norm13ln_fwd_kernelINS_13Kernel_traitsI13__nv_bfloat16S2_fS2_fjLj2048ELj1ELj4ELj1ELj16ENS_18Kernel_traits_baseILj2048ES2_S2_fS2_fjLj128EEEEELb0ELb1ELb1ELb0EEEvNS_9FwdParamsE,"a",@progbits
	.sectionflags	@""
	.align	4
.nv.constant0._ZN10layer_norm13ln_fwd_kernelINS_13Kernel_traitsI13__nv_bfloat16S2_fS2_fjLj2048ELj1ELj4ELj1ELj16ENS_18Kernel_traits_baseILj2048ES2_S2_fS2_fjLj128EEEEELb0ELb1ELb1ELb0EEEvNS_9FwdParamsE:
	.zero		760


//--------------------- .nv.constant0._ZN10layer_norm13ln_fwd_kernelINS_13Kernel_traitsI13__nv_bfloat16S2_fS2_fjLj2048ELj1ELj4ELj1ELj16ENS_18Kernel_traits_baseILj2048ES2_S2_fS2_fjLj128EEEEELb0ELb1ELb1ELb1EEEvNS_9FwdParamsE --------------------------
	.section	.nv.constant0._ZN10layer_norm13ln_fwd_kernelINS_13Kernel_traitsI13__nv_bfloat16S2_fS2_fjLj2048ELj1ELj4ELj1ELj16ENS_18Kernel_traits_baseILj2048ES2_S2_fS2_fjLj128EEEEELb0ELb1ELb1ELb1EEEvNS_9FwdParamsE,"a",@progbits
	.sectionflags	@""
	.align	4
.nv.constant0._ZN10layer_norm13ln_fwd_kernelINS_13Kernel_traitsI13__nv_bfloat16S2_fS2_fjLj2048ELj1ELj4ELj1ELj16ENS_18Kernel_traits_baseILj2048ES2_S2_fS2_fjLj128EEEEELb0ELb1ELb1ELb1EEEvNS_9FwdParamsE:
	.zero		760


//--------------------- .nv.constant0._ZN10layer_norm13ln_fwd_kernelINS_13Kernel_traitsI13__nv_bfloat16S2_fS2_fjLj2048ELj1ELj4ELj1ELj16ENS_18Kernel_traits_baseILj2048ES2_S2_fS2_fjLj128EEEEELb1ELb0ELb0ELb0EEEvNS_9FwdParamsE --------------------------
	.section	.nv.constant0._ZN10layer_norm13ln_fwd_kernelINS_13Kernel_traitsI13__nv_bfloat16S2_fS2_fjLj2048ELj1ELj4ELj1ELj16ENS_18Kernel_traits_baseILj2048ES2_S2_fS2_fjLj128EEEEELb1ELb0ELb0ELb0EEEvNS_9FwdParamsE,"a",@progbits
	.sectionflags	@""
	.align	4
.nv.constant0._ZN10layer_norm13ln_fwd_kernelINS_13Kernel_traitsI13__nv_bfloat16S2_fS2_fjLj2048ELj1ELj4ELj1ELj16ENS_18Kernel_traits_baseILj2048ES2_S2_fS2_fjLj128EEEEELb1ELb0ELb0ELb0EEEvNS_9FwdParamsE:
	.zero		760


//--------------------- .nv.constant0._ZN10layer_norm13ln_fwd_kernelINS_13Kernel_traitsI13__nv_bfloat16S2_fS2_fjLj2048ELj1ELj4ELj1ELj16ENS_18Kernel_traits_baseILj2048ES2_S2_fS2_fjLj128EEEEELb1ELb0ELb0ELb1EEEvNS_9FwdParamsE --------------------------
	.section	.nv.constant0._ZN10layer_norm13ln_fwd_kernelINS_13Kernel_traitsI13__nv_bfloat16S2_fS2_fjLj2048ELj1ELj4ELj1ELj16ENS_18Kernel_traits_baseILj2048ES2_S2_fS2_fjLj128EEEEELb1ELb0ELb0ELb1EEEvNS_9FwdParamsE,"a",@progbits
	.sectionflags	@""
	.align	4
.nv.constant0._ZN10layer_norm13ln_fwd_kernelINS_13Kernel_traitsI13__nv_bfloat16S2_fS2_fjLj2048ELj1ELj4ELj1ELj16ENS_18Kernel_traits_baseILj2048ES2_S2_fS2_fjLj128EEEEELb1ELb0ELb0ELb1EEEvNS_9FwdParamsE:
	.zero		760


//--------------------- .nv.constant0._ZN10layer_norm13ln_fwd_kernelINS_13Kernel_traitsI13__nv_bfloat16S2_fS2_fjLj2048ELj1ELj4ELj1ELj16ENS_18Kernel_traits_baseILj2048ES2_S2_fS2_fjLj128EEEEELb1ELb0ELb1ELb0EEEvNS_9FwdParamsE --------------------------
	.section	.nv.constant0._ZN10layer_norm13ln_fwd_kernelINS_13Kernel_traitsI13__nv_bfloat16S2_fS2_fjLj2048ELj1ELj4ELj1ELj16ENS_18Kernel_traits_baseILj2048ES2_S2_fS2_fjLj128EEEEELb1ELb0ELb1ELb0EEEvNS_9FwdParamsE,"a",@progbits
	.sectionflags	@""
	.align	4
.nv.constant0._ZN10layer_norm13ln_fwd_kernelINS_13Kernel_traitsI13__nv_bfloat16S2_fS2_fjLj2048ELj1ELj4ELj1ELj16ENS_18Kernel_traits_baseILj2048ES2_S2_fS2_fjLj128EEEEELb1ELb0ELb1ELb0EEEvNS_9FwdParamsE:
	.zero		760


//--------------------- .nv.constant0._ZN10layer_norm13ln_fwd_kernelINS_13Kernel_traitsI13__nv_bfloat16S2_fS2_fjLj2048ELj1ELj4ELj1ELj16ENS_18Kernel_traits_baseILj2048ES2_S2_fS2_fjLj128EEEEELb1ELb0ELb1ELb1EEEvNS_9FwdParamsE --------------------------
	.section	.nv.constant0._ZN10layer_norm13ln_fwd_kernelINS_13Kernel_traitsI13__nv_bfloat16S2_fS2_fjLj2048ELj1ELj4ELj1ELj16ENS_18Kernel_traits_baseILj2048ES2_S2_fS2_fjLj128EEEEELb1ELb0ELb1ELb1EEEvNS_9FwdParamsE,"a",@progbits
	.sectionflags	@""
	.align	4
.nv.constant0._ZN10layer_norm13ln_fwd_kernelINS_13Kernel_traitsI13__nv_bfloat16S2_fS2_fjLj2048ELj1ELj4ELj1ELj16ENS_18Kernel_traits_baseILj2048ES2_S2_fS2_fjLj128EEEEELb1ELb0ELb1ELb1EEEvNS_9FwdParamsE:
	.zero		760


//--------------------- .nv.constant0._ZN10layer_norm13ln_fwd_kernelINS_13Kernel_traitsI13__nv_bfloat16S2_fS2_fjLj2048ELj1ELj4ELj1ELj16ENS_18Kernel_traits_baseILj2048ES2_S2_fS2_fjLj128EEEEELb1ELb1ELb0ELb0EEEvNS_9FwdParamsE --------------------------
	.section	.nv.constant0._ZN10layer_norm13ln_fwd_kernelINS_13Kernel_traitsI13__nv_bfloat16S2_fS2_fjLj2048ELj1ELj4ELj1ELj16ENS_18Kernel_traits_baseILj2048ES2_S2_fS2_fjLj128EEEEELb1ELb1ELb0ELb0EEEvNS_9FwdParamsE,"a",@progbits
	.sectionflags	@""
	.align	4
.nv.constant0._ZN10layer_norm13ln_fwd_kernelINS_13Kernel_traitsI13__nv_bfloat16S2_fS2_fjLj2048ELj1ELj4ELj1ELj16ENS_18Kernel_traits_baseILj2048ES2_S2_fS2_fjLj128EEEEELb1ELb1ELb0ELb0EEEvNS_9FwdParamsE:
	.zero		760


//--------------------- .nv.constant0._ZN10layer_norm13ln_fwd_kernelINS_13Kernel_traitsI13__nv_bfloat16S2_fS2_fjLj2048ELj1ELj4ELj1ELj16ENS_18Kernel_traits_baseILj2048ES2_S2_fS2_fjLj128EEEEELb1ELb1ELb0ELb1EEEvNS_9FwdParamsE --------------------------
	.section	.nv.constant0._ZN10layer_norm13ln_fwd_kernelINS_13Kernel_traitsI13__nv_bfloat16S2_fS2_fjLj2048ELj1ELj4ELj1ELj16ENS_18Kernel_traits_baseILj2048ES2_S2_fS2_fjLj128EEEEELb1ELb1ELb0ELb1EEEvNS_9FwdParamsE,"a",@progbits
	.sectionflags	@""
	.align	4
.nv.constant0._ZN10layer_norm13ln_fwd_kernelINS_13Kernel_traitsI13__nv_bfloat16S2_fS2_fjLj2048ELj1ELj4ELj1ELj16ENS_18Kernel_traits_baseILj2048ES2_S2_fS2_fjLj128EEEEELb1ELb1ELb0ELb1EEEvNS_9FwdParamsE:
	.zero		760


//--------------------- .nv.constant0._ZN10layer_norm13ln_fwd_kernelINS_13Kernel_traitsI13__nv_bfloat16S2_fS2_fjLj2048ELj1ELj4ELj1ELj16ENS_18Kernel_traits_baseILj2048ES2_S2_fS2_fjLj128EEEEELb1ELb1ELb1ELb0EEEvNS_9FwdParamsE --------------------------
	.section	.nv.constant0._ZN10layer_norm13ln_fwd_kernelINS_13Kernel_traitsI13__nv_bfloat16S2_fS2_fjLj2048ELj1ELj4ELj1ELj16ENS_18Kernel_traits_baseILj2048ES2_S2_fS2_fjLj128EEEEELb1ELb1ELb1ELb0EEEvNS_9FwdParamsE,"a",@progbits
	.sectionflags	@""
	.align	4
.nv.constant0._ZN10layer_norm13ln_fwd_kernelINS_13Kernel_traitsI13__nv_bfloat16S2_fS2_fjLj2048ELj1ELj4ELj1ELj16ENS_18Kernel_traits_baseILj2048ES2_S2_fS2_fjLj128EEEEELb1ELb1ELb1ELb0EEEvNS_9FwdParamsE:
	.zero		760


//--------------------- .nv.constant0._ZN10layer_norm13ln_fwd_kernelINS_13Kernel_traitsI13__nv_bfloat16S2_fS2_fjLj2048ELj1ELj4ELj1ELj16ENS_18Kernel_traits_baseILj2048ES2_S2_fS2_fjLj128EEEEELb1ELb1ELb1ELb1EEEvNS_9FwdParamsE --------------------------
	.section	.nv.constant0._ZN10layer_norm13ln_fwd_kernelINS_13Kernel_traitsI13__nv_bfloat16S2_fS2_fjLj2048ELj1ELj4ELj1ELj16ENS_18Kernel_traits_baseILj2048ES2_S2_fS2_fjLj128EEEEELb1ELb1ELb1ELb1EEEvNS_9FwdParamsE,"a",@progbits
	.sectionflags	@""
	.align	4
.nv.constant0._ZN10layer_norm13ln_fwd_kernelINS_13Kernel_traitsI13__nv_bfloat16S2_fS2_fjLj2048ELj1ELj4ELj1ELj16ENS_18Kernel_traits_baseILj2048ES2_S2_fS2_fjLj128EEEEELb1ELb1ELb1ELb1EEEvNS_9FwdParamsE:
	.zero		760


//--------------------- .nv.constant0._ZN10layer_norm13ln_fwd_kernelINS_13Kernel_traitsIf13__nv_bfloat16fS2_fjLj2048ELj1ELj4ELj1ELj16ENS_18Kernel_traits_baseILj2048EfS2_fS2_fjLj128EEEEELb0ELb0ELb0ELb0EEEvNS_9FwdParamsE --------------------------
	.section	.nv.constant0._ZN10layer_norm13ln_fwd_kernelINS_13Kernel_traitsIf13__nv_bfloat16fS2_fjLj2048ELj1ELj4ELj1ELj16ENS_18Kernel_traits_baseILj2048EfS2_fS2_fjLj128EEEEELb0ELb0ELb0ELb0EEEvNS_9FwdParamsE,"a",@progbits
	.sectionflags	@""
	.align	4
.nv.constant0._ZN10layer_norm13ln_fwd_kernelINS_13Kernel_traitsIf13__nv_bfloat16fS2_fjLj2048ELj1ELj4ELj1ELj16ENS_18Kernel_traits_baseILj2048EfS2_fS2_fjLj128EEEEELb0ELb0ELb0ELb0EEEvNS_9FwdParamsE:
	.zero		760


//--------------------- .nv.constant0._ZN10layer_norm13ln_fwd_kernelINS_13Kernel_traitsIf13__nv_bfloat16fS2_fjLj2048ELj1ELj4ELj1ELj16ENS_18Kernel_traits_baseILj2048EfS2_fS2_fjLj128EEEEELb0ELb0ELb0ELb1EEEvNS_9FwdParamsE --------------------------
	.section	.nv.constant0._ZN10layer_norm13ln_fwd_kernelINS_13Kernel_traitsIf13__nv_bfloat16fS2_fjLj2048ELj1ELj4ELj1ELj16ENS_18Kernel_traits_baseILj2048EfS2_fS2_fjLj128EEEEELb0ELb0ELb0ELb1EEEvNS_9FwdParamsE,"a",@progbits
	.sectionflags	@""
	.align	4
.nv.constant0._ZN10layer_norm13ln_fwd_kernelINS_13Kernel_traitsIf13__nv_bfloat16fS2_fjLj2048ELj1ELj4ELj1ELj16ENS_18Kernel_traits_baseILj2048EfS2_fS2_fjLj128EEEEELb0ELb0ELb0ELb1EEEvNS_9FwdParamsE:
	.zero		760


//--------------------- .nv.constant0._ZN10layer_norm13ln_fwd_kernelINS_13Kernel_traitsIf13__nv_bfloat16fS2_fjLj2048ELj1ELj4ELj1ELj16ENS_18Kernel_traits_baseILj2048EfS2_fS2_fjLj128EEEEELb0ELb0ELb1ELb0EEEvNS_9FwdParamsE --------------------------
	.section	.nv.constant0._ZN10layer_norm13ln_fwd_kernelINS_13Kernel_traitsIf13__nv_bfloat16fS2_fjLj2048ELj1ELj4ELj1ELj16ENS_18Kernel_traits_baseILj2048EfS2_fS2_fjLj128EEEEELb0ELb0ELb1ELb0EEEvNS_9FwdParamsE,"a",@progbits
	.sectionflags	@""
	.align	4
.nv.constant0._ZN10layer_norm13ln_fwd_kernelINS_13Kernel_traitsIf13__nv_bfloat16fS2_fjLj2048ELj1ELj4ELj1ELj16ENS_18Kernel_traits_baseILj2048EfS2_fS2_fjLj128EEEEELb0ELb0ELb1ELb0EEEvNS_9FwdParamsE:
	.zero		760


//--------------------- .nv.constant0._ZN10layer_norm13ln_fwd_kernelINS_13Kernel_traitsIf13__nv_bfloat16fS2_fjLj2048ELj1ELj4ELj1ELj16ENS_18Kernel_traits_baseILj2048EfS2_fS2_fjLj128EEEEELb0ELb0ELb1ELb1EEEvNS_9FwdParamsE --------------------------
	.section	.nv.constant0._ZN10layer_norm13ln_fwd_kernelINS_13Kernel_traitsIf13__nv_bfloat16fS2_fjLj2048ELj1ELj4ELj1ELj16ENS_18Kernel_traits_baseILj2048EfS2_fS2_fjLj128EEEEELb0ELb0ELb1ELb1EEEvNS_9FwdParamsE,"a",@progbits
	.sectionflags	@""
	.align	4
.nv.constant0._ZN10layer_norm13ln_fwd_kernelINS_13Kernel_traitsIf13__nv_bfloat16fS2_fjLj2048ELj1ELj4ELj1ELj16ENS_18Kernel_traits_baseILj2048EfS2_fS2_fjLj128EEEEELb0ELb0ELb1ELb1EEEvNS_9FwdParamsE:
	.zero		760


//--------------------- .nv.constant0._ZN10layer_norm13ln_fwd_kernelINS_13Kernel_traitsIf13__nv_bfloat16fS2_fjLj2048ELj1ELj4ELj1ELj16ENS_18Kernel_traits_baseILj2048EfS2_fS2_fjLj128EEEEELb0ELb1ELb0ELb0EEEvNS_9FwdParamsE --------------------------
	.section	.nv.constant0._ZN10layer_norm13ln_fwd_kernelINS_13Kernel_traitsIf13__nv_bfloat16fS2_fjLj2048ELj1ELj4ELj1ELj16ENS_18Kernel_traits_baseILj2048EfS2_fS2_fjLj128EEEEELb0ELb1ELb0ELb0EEEvNS_9FwdParamsE,"a",@progbits
	.sectionflags	@""
	.align	4
.nv.constant0._ZN10layer_norm13ln_fwd_kernelINS_13Kernel_traitsIf13__nv_bfloat16fS2_fjLj2048ELj1ELj4ELj1ELj16ENS_18Kernel_traits_baseILj2048EfS2_fS2_fjLj128EEEEELb0ELb1ELb0ELb0EEEvNS_9FwdParamsE:
	.zero		760


//--------------------- .nv.constant0._ZN10layer_norm13ln_fwd_kernelINS_13Kernel_traitsIf13__nv_bfloat16fS2_fjLj2048ELj1ELj4ELj1ELj16ENS_18Kernel_traits_baseILj2048EfS2_fS2_fjLj128EEEEELb0ELb1ELb0ELb1EEEvNS_9FwdParamsE --------------------------
	.section	.nv.constant0._ZN10layer_norm13ln_fwd_kernelINS_13Kernel_traitsIf13__nv_bfloat16fS2_fjLj2048ELj1ELj4ELj1ELj16ENS_18Kernel_traits_baseILj2048EfS2_fS2_fjLj128EEEEELb0ELb1ELb0ELb1EEEvNS_9FwdParamsE,"a",@progbits
	.sectionflags	@""
	.align	4
.nv.constant0._ZN10layer_norm13ln_fwd_kernelINS_13Kernel_traitsIf13__nv_bfloat16fS2_fjLj2048ELj1ELj4ELj1ELj16ENS_18Kernel_traits_baseILj2048EfS2_fS2_fjLj128EEEEELb0ELb1ELb0ELb1EEEvNS_9FwdParamsE:
	.zero		760


//--------------------- .nv.constant0._ZN10layer_norm13ln_fwd_kernelINS_13Kernel_traitsIf13__nv_bfloat16fS2_fjLj2048ELj1ELj4ELj1ELj16ENS_18Kernel_traits_baseILj2048EfS2_fS2_fjLj128EEEEELb0ELb1ELb1ELb0EEEvNS_9FwdParamsE --------------------------
	.section	.nv.constant0._ZN10layer_norm13ln_fwd_kernelINS_13Kernel_traitsIf13__nv_bfloat16fS2_fjLj2048ELj1ELj4ELj1ELj16ENS_18Kernel_traits_baseILj2048EfS2_fS2_fjLj128EEEEELb0ELb1ELb1ELb0EEEvNS_9FwdParamsE,"a",@progbits
	.sectionflags	@""
	.align	4
.nv.constant0._ZN10layer_norm13ln_fwd_kernelINS_13Kernel_traitsIf13__nv_bfloat16fS2_fjLj2048ELj1ELj4ELj1ELj16ENS_18Kernel_traits_baseILj2048EfS2_fS2_fjLj128EEEEELb0ELb1ELb1ELb0EEEvNS_9FwdParamsE:
	.zero		760


//--------------------- .nv.constant0._ZN10layer_norm13ln_fwd_kernelINS_13Kernel_traitsIf13__nv_bfloat16fS2_fjLj2048ELj1ELj4ELj1ELj16ENS_18Kernel_traits_baseILj2048EfS2_fS2_fjLj128EEEEELb0ELb1ELb1ELb1EEEvNS_9FwdParamsE --------------------------
	.section	.nv.constant0._ZN10layer_norm13ln_fwd_kernelINS_13Kernel_traitsIf13__nv_bfloat16fS2_fjLj2048ELj1ELj4ELj1ELj16ENS_18Kernel_traits_baseILj2048EfS2_fS2_fjLj128EEEEELb0ELb1ELb1ELb1EEEvNS_9FwdParamsE,"a",@progbits
	.sectionflags	@""
	.align	4
.nv.constant0._ZN10layer_norm13ln_fwd_kernelINS_13Kernel_traitsIf13__nv_bfloat16fS2_fjLj2048ELj1ELj4ELj1ELj16ENS_18Kernel_traits_baseILj2048EfS2_fS2_fjLj128EEEEELb0ELb1ELb1ELb1EEEvNS_9FwdParamsE:
	.zero		760


//--------------------- .nv.constant0._ZN10layer_norm13ln_fwd_kernelINS_13Kernel_traitsIf13__nv_bfloat16fS2_fjLj2048ELj1ELj4ELj1ELj16ENS_18Kernel_traits_baseILj2048EfS2_fS2_fjLj128EEEEELb1ELb0ELb0ELb0EEEvNS_9FwdParamsE --------------------------
	.section	.nv.constant0._ZN10layer_norm13ln_fwd_kernelINS_13Kernel_traitsIf13__nv_bfloat16fS2_fjLj2048ELj1ELj4ELj1ELj16ENS_18Kernel_traits_baseILj2048EfS2_fS2_fjLj128EEEEELb1ELb0ELb0ELb0EEEvNS_9FwdParamsE,"a",@progbits
	.sectionflags	@""
	.align	4
.nv.constant0._ZN10layer_norm13ln_fwd_kernelINS_13Kernel_traitsIf13__nv_bfloat16fS2_fjLj2048ELj1ELj4ELj1ELj16ENS_18Kernel_traits_baseILj2048EfS2_fS2_fjLj128EEEEELb1ELb0ELb0ELb0EEEvNS_9FwdParamsE:
	.zero		760


//--------------------- .nv.constant0._ZN10layer_norm13ln_fwd_kernelINS_13Kernel_traitsIf13__nv_bfloat16fS2_fjLj2048ELj1ELj4ELj1ELj16ENS_18Kernel_traits_baseILj2048EfS2_fS2_fjLj128EEEEELb1ELb0ELb0ELb1EEEvNS_9FwdParamsE --------------------------
	.section	.nv.constant0._ZN10layer_norm13ln_fwd_kernelINS_13Kernel_traitsIf13__nv_bfloat16fS2_fjLj2048ELj1ELj4ELj1ELj16ENS_18Kernel_traits_baseILj2048EfS2_fS2_fjLj128EEEEELb1ELb0ELb0ELb1EEEvNS_9FwdParamsE,"a",@progbits
	.sectionflags	@""
	.align	4
.nv.constant0._ZN10layer_norm13ln_fwd_kernelINS_13Kernel_traitsIf13__nv_bfloat16fS2_fjLj2048ELj1ELj4ELj1ELj16ENS_18Kernel_traits_baseILj2048EfS2_fS2_fjLj128EEEEELb1ELb0ELb0ELb1EEEvNS_9FwdParamsE:
	.zero		760


//--------------------- .nv.constant0._ZN10layer_norm13ln_fwd_kernelINS_13Kernel_traitsIf13__nv_bfloat16fS2_fjLj2048ELj1ELj4ELj1ELj16ENS_18Kernel_traits_baseILj2048EfS2_fS2_fjLj128EEEEELb1ELb0ELb1ELb0EEEvNS_9FwdParamsE --------------------------
	.section	.nv.constant0._ZN10layer_norm13ln_fwd_kernelINS_13Kernel_traitsIf13__nv_bfloat16fS2_fjLj2048ELj1ELj4ELj1ELj16ENS_18Kernel_traits_baseILj2048EfS2_fS2_fjLj128EEEEELb1ELb0ELb1ELb0EEEvNS_9FwdParamsE,"a",@progbits
	.sectionflags	@""
	.align	4
.nv.constant0._ZN10layer_norm13ln_fwd_kernelINS_13Kernel_traitsIf13__nv_bfloat16fS2_fjLj2048ELj1ELj4ELj1ELj16ENS_18Kernel_traits_baseILj2048EfS2_fS2_fjLj128EEEEELb1ELb0ELb1ELb0EEEvNS_9FwdParamsE:
	.zero		760


//--------------------- .nv.constant0._ZN10layer_norm13ln_fwd_kernelINS_13Kernel_traitsIf13__nv_bfloat16fS2_fjLj2048ELj1ELj4ELj1ELj16ENS_18Kernel_traits_baseILj2048EfS2_fS2_fjLj128EEEEELb1ELb0ELb1ELb1EEEvNS_9FwdParamsE --------------------------
	.section	.nv.constant0._ZN10layer_norm13ln_fwd_kernelINS_13Kernel_traitsIf13__nv_bfloat16fS2_fjLj2048ELj1ELj4ELj1ELj16ENS_18Kernel_traits_baseILj2048EfS2_fS2_fjLj128EEEEELb1ELb0ELb1ELb1EEEvNS_9FwdParamsE,"a",@progbits
	.sectionflags	@""
	.align	4
.nv.constant0._ZN10layer_norm13ln_fwd_kernelINS_13Kernel_traitsIf13__nv_bfloat16fS2_fjLj2048ELj1ELj4ELj1ELj16ENS_18Kernel_traits_baseILj2048EfS2_fS2_fjLj128EEEEELb1ELb0ELb1ELb1EEEvNS_9FwdParamsE:
	.zero		760


//--------------------- .nv.constant0._ZN10layer_norm13ln_fwd_kernelINS_13Kernel_traitsIf13__nv_bfloat16fS2_fjLj2048ELj1ELj4ELj1ELj16ENS_18Kernel_traits_baseILj2048EfS2_fS2_fjLj128EEEEELb1ELb1ELb0ELb0EEEvNS_9FwdParamsE --------------------------
	.section	.nv.constant0._ZN10layer_norm13ln_fwd_kernelINS_13Kernel_traitsIf13__nv_bfloat16fS2_fjLj2048ELj1ELj4ELj1ELj16ENS_18Kernel_traits_baseILj2048EfS2_fS2_fjLj128EEEEELb1ELb1ELb0ELb0EEEvNS_9FwdParamsE,"a",@progbits
	.sectionflags	@""
	.align	4
.nv.constant0._ZN10layer_norm13ln_fwd_kernelINS_13Kernel_traitsIf13__nv_bfloat16fS2_fjLj2048ELj1ELj4ELj1ELj16ENS_18Kernel_traits_baseILj2048EfS2_fS2_fjLj128EEEEELb1ELb1ELb0ELb0EEEvNS_9FwdParamsE:
	.zero		760


//--------------------- .nv.constant0._ZN10layer_norm13ln_fwd_kernelINS_13Kernel_traitsIf13__nv_bfloat16fS2_fjLj2048ELj1ELj4ELj1ELj16ENS_18Kernel_traits_baseILj2048EfS2_fS2_fjLj128EEEEELb1ELb1ELb0ELb1EEEvNS_9FwdParamsE --------------------------
	.section	.nv.constant0._ZN10layer_norm13ln_fwd_kernelINS_13Kernel_traitsIf13__nv_bfloat16fS2_fjLj2048ELj1ELj4ELj1ELj16ENS_18Kernel_traits_baseILj2048EfS2_fS2_fjLj128EEEEELb1ELb1ELb0ELb1EEEvNS_9FwdParamsE,"a",@progbits
	.sectionflags	@""
	.align	4
.nv.constant0._ZN10layer_norm13ln_fwd_kernelINS_13Kernel_traitsIf13__nv_bfloat16fS2_fjLj2048ELj1ELj4ELj1ELj16ENS_18Kernel_traits_baseILj2048EfS2_fS2_fjLj128EEEEELb1ELb1ELb0ELb1EEEvNS_9FwdParamsE:
	.zero		760


//--------------------- .nv.constant0._ZN10layer_norm13ln_fwd_kernelINS_13Kernel_traitsIf13__nv_bfloat16fS2_fjLj2048ELj1ELj4ELj1ELj16ENS_18Kernel_traits_baseILj2048EfS2_fS2_fjLj128EEEEELb1ELb1ELb1ELb0EEEvNS_9FwdParamsE --------------------------
	.section	.nv.constant0._ZN10layer_norm13ln_fwd_kernelINS_13Kernel_traitsIf13__nv_bfloat16fS2_fjLj2048ELj1ELj4ELj1ELj16ENS_18Kernel_traits_baseILj2048EfS2_fS2_fjLj128EEEEELb1ELb1ELb1ELb0EEEvNS_9FwdParamsE,"a",@progbits
	.sectionflags	@""
	.align	4
.nv.constant0._ZN10layer_norm13ln_fwd_kernelINS_13Kernel_traitsIf13__nv_bfloat16fS2_fjLj2048ELj1ELj4ELj1ELj16ENS_18Kernel_traits_baseILj2048EfS2_fS2_fjLj128EEEEELb1ELb1ELb1ELb0EEEvNS_9FwdParamsE:
	.zero		760


//--------------------- .nv.constant0._ZN10layer_norm13ln_fwd_kernelINS_13Kernel_traitsIf13__nv_bfloat16fS2_fjLj2048ELj1ELj4ELj1ELj16ENS_18Kernel_traits_baseILj2048EfS2_fS2_fjLj128EEEEELb1ELb1ELb1ELb1EEEvNS_9FwdParamsE --------------------------
	.section	.nv.constant0._ZN10layer_norm13ln_fwd_kernelINS_13Kernel_traitsIf13__nv_bfloat16fS2_fjLj2048ELj1ELj4ELj1ELj16ENS_18Kernel_traits_baseILj2048EfS2_fS2_fjLj128EEEEELb1ELb1ELb1ELb1EEEvNS_9FwdParamsE,"a",@progbits
	.sectionflags	@""
	.align	4
.nv.constant0._ZN10layer_norm13ln_fwd_kernelINS_13Kernel_traitsIf13__nv_bfloat16fS2_fjLj2048ELj1ELj4ELj1ELj16ENS_18Kernel_traits_baseILj2048EfS2_fS2_fjLj128EEEEELb1ELb1ELb1ELb1EEEvNS_9FwdParamsE:
	.zero		760


//--------------------- .nv.constant0._ZN10layer_norm13ln_fwd_kernelINS_13Kernel_traitsIf6__halfS2_S2_fjLj2048ELj1ELj4ELj1ELj16ENS_18Kernel_traits_baseILj2048EfS2_S2_S2_fjLj128EEEEELb0ELb0ELb0ELb0EEEvNS_9FwdParamsE --------------------------
	.section	.nv.constant0._ZN10layer_norm13ln_fwd_kernelINS_13Kernel_traitsIf6__halfS2_S2_fjLj2048ELj1ELj4ELj1ELj16ENS_18Kernel_traits_baseILj2048EfS2_S2_S2_fjLj128EEEEELb0ELb0ELb0ELb0EEEvNS_9FwdParamsE,"a",@progbits
	.sectionflags	@""
	.align	4
.nv.constant0._ZN10layer_norm13ln_fwd_kernelINS_13Kernel_traitsIf6__halfS2_S2_fjLj2048ELj1ELj4ELj1ELj16ENS_18Kernel_traits_baseILj2048EfS2_S2_S2_fjLj128EEEEELb0ELb0ELb0ELb0EEEvNS_9FwdParamsE:
	.zero		760


//--------------------- .nv.constant0._ZN10layer_norm13ln_fwd_kernelINS_13Kernel_traitsIf6__halfS2_S2_fjLj2048ELj1ELj4ELj1ELj16ENS_18Kernel_traits_baseILj2048EfS2_S2_S2_fjLj128EEEEELb0ELb0ELb0ELb1EEEvNS_9FwdParamsE --------------------------
	.section	.nv.constant0._ZN10layer_norm13ln_fwd_kernelINS_13Kernel_traitsIf6__halfS2_S2_fjLj2048ELj1ELj4ELj1ELj16ENS_18Kernel_traits_baseILj2048EfS2_S2_S2_fjLj128EEEEELb0ELb0ELb0ELb1EEEvNS_9FwdParamsE,"a",@progbits
	.sectionflags	@""
	.align	4
.nv.constant0._ZN10layer_norm13ln_fwd_kernelINS_13Kernel_traitsIf6__halfS2_S2_fjLj2048ELj1ELj4ELj1ELj16ENS_18Kernel_traits_baseILj2048EfS2_S2_S2_fjLj128EEEEELb0ELb0ELb0ELb1EEEvNS_9FwdParamsE:
	.zero		760


//--------------------- .nv.constant0._ZN10layer_norm13ln_fwd_kernelINS_13Kernel_traitsIf6__halfS2_S2_fjLj2048ELj1ELj4ELj1ELj16ENS_18Kernel_traits_baseILj2048EfS2_S2_S2_fjLj128EEEEELb0ELb0ELb1ELb0EEEvNS_9FwdParamsE --------------------------
	.section	.nv.constant0._ZN10layer_norm13ln_fwd_kernelINS_13Kernel_traitsIf6__halfS2_S2_fjLj2048ELj1ELj4ELj1ELj16ENS_18Kernel_traits_baseILj2048EfS2_S2_S2_fjLj128EEEEELb0ELb0ELb1ELb0EEEvNS_9FwdParamsE,"a",@progbits
	.sectionflags	@""
	.align	4
.nv.constant0._ZN10layer_norm13ln_fwd_kernelINS_13Kernel_traitsIf6__halfS2_S2_fjLj2048ELj1ELj4ELj1ELj16ENS_18Kernel_traits_baseILj2048EfS2_S2_S2_fjLj128EEEEELb0ELb0ELb1ELb0EEEvNS_9FwdParamsE:
	.zero		760


//--------------------- .nv.constant0._ZN10layer_norm13ln_fwd_kernelINS_13Kernel_traitsIf6__halfS2_S2_fjLj2048ELj1ELj4ELj1ELj16ENS_18Kernel_traits_baseILj2048EfS2_S2_S2_fjLj128EEEEELb0ELb0ELb1ELb1EEEvNS_9FwdParamsE --------------------------
	.section	.nv.constant0._ZN10layer_norm13ln_fwd_kernelINS_13Kernel_traitsIf6__halfS2_S2_fjLj2048ELj1ELj4ELj1ELj16ENS_18Kernel_traits_baseILj2048EfS2_S2_S2_fjLj128EEEEELb0ELb0ELb1ELb1EEEvNS_9FwdParamsE,"a",@progbits
	.sectionflags	@""
	.align	4
.nv.constant0._ZN10layer_norm13ln_fwd_kernelINS_13Kernel_traitsIf6__halfS2_S2_fjLj2048ELj1ELj4ELj1ELj16ENS_18Kernel_traits_baseILj2048EfS2_S2_S2_fjLj128EEEEELb0ELb0ELb1ELb1EEEvNS_9FwdParamsE:
	.zero		760


//--------------------- .nv.constant0._ZN10layer_norm13ln_fwd_kernelINS_13Kernel_traitsIf6__halfS2_S2_fjLj2048ELj1ELj4ELj1ELj16ENS_18Kernel_traits_baseILj2048EfS2_S2_S2_fjLj128EEEEELb0ELb1ELb0ELb0EEEvNS_9FwdParamsE --------------------------
	.section	.nv.constant0._ZN10layer_norm13ln_fwd_kernelINS_13Kernel_traitsIf6__halfS2_S2_fjLj2048ELj1ELj4ELj1ELj16ENS_18Kernel_traits_baseILj2048EfS2_S2_S2_fjLj128EEEEELb0ELb1ELb0ELb0EEEvNS_9FwdParamsE,"a",@progbits
	.sectionflags	@""
	.align	4
.nv.constant0._ZN10layer_norm13ln_fwd_kernelINS_13Kernel_traitsIf6__halfS2_S2_fjLj2048ELj1ELj4ELj1ELj16ENS_18Kernel_traits_baseILj2048EfS2_S2_S2_fjLj128EEEEELb0ELb1ELb0ELb0EEEvNS_9FwdParamsE:
	.zero		760


//--------------------- .nv.constant0._ZN10layer_norm13ln_fwd_kernelINS_13Kernel_traitsIf6__halfS2_S2_fjLj2048ELj1ELj4ELj1ELj16ENS_18Kernel_traits_baseILj2048EfS2_S2_S2_fjLj128EEEEELb0ELb1ELb0ELb1EEEvNS_9FwdParamsE --------------------------
	.section	.nv.constant0._ZN10layer_norm13ln_fwd_kernelINS_13Kernel_traitsIf6__halfS2_S2_fjLj2048ELj1ELj4ELj1ELj16ENS_18Kernel_traits_baseILj2048EfS2_S2_S2_fjLj128EEEEELb0ELb1ELb0ELb1EEEvNS_9FwdParamsE,"a",@progbits
	.sectionflags	@""
	.align	4
.nv.constant0._ZN10layer_norm13ln_fwd_kernelINS_13Kernel_traitsIf6__halfS2_S2_fjLj2048ELj1ELj4ELj1ELj16ENS_18Kernel_traits_baseILj2048EfS2_S2_S2_fjLj128EEEEELb0ELb1ELb0ELb1EEEvNS_9FwdParamsE:
	.zero		760


//--------------------- .nv.constant0._ZN10layer_norm13ln_fwd_kernelINS_13Kernel_traitsIf6__halfS2_S2_fjLj2048ELj1ELj4ELj1ELj16ENS_18Kernel_traits_baseILj2048EfS2_S2_S2_fjLj128EEEEELb0ELb1ELb1ELb0EEEvNS_9FwdParamsE --------------------------
	.section	.nv.constant0._ZN10layer_norm13ln_fwd_kernelINS_13Kernel_traitsIf6__halfS2_S2_fjLj2048ELj1ELj4ELj1ELj16ENS_18Kernel_traits_baseILj2048EfS2_S2_S2_fjLj128EEEEELb0ELb1ELb1ELb0EEEvNS_9FwdParamsE,"a",@progbits
	.sectionflags	@""
	.align	4
.nv.constant0._ZN10layer_norm13ln_fwd_kernelINS_13Kernel_traitsIf6__halfS2_S2_fjLj2048ELj1ELj4ELj1ELj16ENS_18Kernel_traits_baseILj2048EfS2_S2_S2_fjLj128EEEEELb0ELb1ELb1ELb0EEEvNS_9FwdParamsE:
	.zero		760


//--------------------- .nv.constant0._ZN10layer_norm13ln_fwd_kernelINS_13Kernel_traitsIf6__halfS2_S2_fjLj2048ELj1ELj4ELj1ELj16ENS_18Kernel_traits_baseILj2048EfS2_S2_S2_fjLj128EEEEELb0ELb1ELb1ELb1EEEvNS_9FwdParamsE --------------------------
	.section	.nv.constant0._ZN10layer_norm13ln_fwd_kernelINS_13Kernel_traitsIf6__halfS2_S2_fjLj2048ELj1ELj4ELj1ELj16ENS_18Kernel_traits_baseILj2048EfS2_S2_S2_fjLj128EEEEELb0ELb1ELb1ELb1EEEvNS_9FwdParamsE,"a",@progbits
	.sectionflags	@""
	.align	4
.nv.constant0._ZN10layer_norm13ln_fwd_kernelINS_13Kernel_traitsIf6__halfS2_S2_fjLj2048ELj1ELj4ELj1ELj16ENS_18Kernel_traits_baseILj2048EfS2_S2_S2_fjLj128EEEEELb0ELb1ELb1ELb1EEEvNS_9FwdParamsE:
	.zero		760


//--------------------- .nv.constant0._ZN10layer_norm13ln_fwd_kernelINS_13Kernel_traitsIf6__halfS2_S2_fjLj2048ELj1ELj4ELj1ELj16ENS_18Kernel_traits_baseILj2048EfS2_S2_S2_fjLj128EEEEELb1ELb0ELb0ELb0EEEvNS_9FwdParamsE --------------------------
	.section	.nv.constant0._ZN10layer_norm13ln_fwd_kernelINS_13Kernel_traitsIf6__halfS2_S2_fjLj2048ELj1ELj4ELj1ELj16ENS_18Kernel_traits_baseILj2048EfS2_S2_S2_fjLj128EEEEELb1ELb0ELb0ELb0EEEvNS_9FwdParamsE,"a",@progbits
	.sectionflags	@""
	.align	4
.nv.constant0._ZN10layer_norm13ln_fwd_kernelINS_13Kernel_traitsIf6__halfS2_S2_fjLj2048ELj1ELj4ELj1ELj16ENS_18Kernel_traits_baseILj2048EfS2_S2_S2_fjLj128EEEEELb1ELb0ELb0ELb0EEEvNS_9FwdParamsE:
	.zero		760


//--------------------- .nv.constant0._ZN10layer_norm13ln_fwd_kernelINS_13Kernel_traitsIf6__halfS2_S2_fjLj2048ELj1ELj4ELj1ELj16ENS_18Kernel_traits_baseILj2048EfS2_S2_S2_fjLj128EEEEELb1ELb0ELb0ELb1EEEvNS_9FwdParamsE --------------------------
	.section	.nv.constant0._ZN10layer_norm13ln_fwd_kernelINS_13Kernel_traitsIf6__halfS2_S2_fjLj2048ELj1ELj4ELj1ELj16ENS_18Kernel_traits_baseILj2048EfS2_S2_S2_fjLj128EEEEELb1ELb0ELb0ELb1EEEvNS_9FwdParamsE,"a",@progbits
	.sectionflags	@""
	.align	4
.nv.constant0._ZN10layer_norm13ln_fwd_kernelINS_13Kernel_traitsIf6__halfS2_S2_fjLj2048ELj1ELj4ELj1ELj16ENS_18Kernel_traits_baseILj2048EfS2_S2_S2_fjLj128EEEEELb1ELb0ELb0ELb1EEEvNS_9FwdParamsE:
	.zero		760


//--------------------- .nv.constant0._ZN10layer_norm13ln_fwd_kernelINS_13Kernel_traitsIf6__halfS2_S2_fjLj2048ELj1ELj4ELj1ELj16ENS_18Kernel_traits_baseILj2048EfS2_S2_S2_fjLj128EEEEELb1ELb0ELb1ELb0EEEvNS_9FwdParamsE --------------------------
	.section	.nv.constant0._ZN10layer_norm13ln_fwd_kernelINS_13Kernel_traitsIf6__halfS2_S2_fjLj2048ELj1ELj4ELj1ELj16ENS_18Kernel_traits_baseILj2048EfS2_S2_S2_fjLj128EEEEELb1ELb0ELb1ELb0EEEvNS_9FwdParamsE,"a",@progbits
	.sectionflags	@""
	.align	4
.nv.constant0._ZN10layer_norm13ln_fwd_kernelINS_13Kernel_traitsIf6__halfS2_S2_fjLj2048ELj1ELj4ELj1ELj16ENS_18Kernel_traits_baseILj2048EfS2_S2_S2_fjLj128EEEEELb1ELb0ELb1ELb0EEEvNS_9FwdParamsE:
	.zero		760


//--------------------- .nv.constant0._ZN10layer_norm13ln_fwd_kernelINS_13Kernel_traitsIf6__halfS2_S2_fjLj2048ELj1ELj4ELj1ELj16ENS_18Kernel_traits_baseILj2048EfS2_S2_S2_fjLj128EEEEELb1ELb0ELb1ELb1EEEvNS_9FwdParamsE --------------------------
	.section	.nv.constant0._ZN10layer_norm13ln_fwd_kernelINS_13Kernel_traitsIf6__halfS2_S2_fjLj2048ELj1ELj4ELj1ELj16ENS_18Kernel_traits_baseILj2048EfS2_S2_S2_fjLj128EEEEELb1ELb0ELb1ELb1EEEvNS_9FwdParamsE,"a",@progbits
	.sectionflags	@""
	.align	4
.nv.constant0._ZN10layer_norm13ln_fwd_kernelINS_13Kernel_traitsIf6__halfS2_S2_fjLj2048ELj1ELj4ELj1ELj16ENS_18Kernel_traits_baseILj2048EfS2_S2_S2_fjLj128EEEEELb1ELb0ELb1ELb1EEEvNS_9FwdParamsE:
	.zero		760


//--------------------- .nv.constant0._ZN10layer_norm13ln_fwd_kernelINS_13Kernel_traitsIf6__halfS2_S2_fjLj2048ELj1ELj4ELj1ELj16ENS_18Kernel_traits_baseILj2048EfS2_S2_S2_fjLj128EEEEELb1ELb1ELb0ELb0EEEvNS_9FwdParamsE --------------------------
	.section	.nv.constant0._ZN10layer_norm13ln_fwd_kernelINS_13Kernel_traitsIf6__halfS2_S2_fjLj2048ELj1ELj4ELj1ELj16ENS_18Kernel_traits_baseILj2048EfS2_S2_S2_fjLj128EEEEELb1ELb1ELb0ELb0EEEvNS_9FwdParamsE,"a",@progbits
	.sectionflags	@""
	.align	4
.nv.constant0._ZN10layer_norm13ln_fwd_kernelINS_13Kernel_traitsIf6__halfS2_S2_fjLj2048ELj1ELj4ELj1ELj16ENS_18Kernel_traits_baseILj2048EfS2_S2_S2_fjLj128EEEEELb1ELb1ELb0ELb0EEEvNS_9FwdParamsE:
	.zero		760


//--------------------- .nv.constant0._ZN10layer_norm13ln_fwd_kernelINS_13Kernel_traitsIf6__halfS2_S2_fjLj2048ELj1ELj4ELj1ELj16ENS_18Kernel_traits_baseILj2048EfS2_S2_S2_fjLj128EEEEELb1ELb1ELb0ELb1EEEvNS_9FwdParamsE --------------------------
	.section	.nv.constant0._ZN10layer_norm13ln_fwd_kernelINS_13Kernel_traitsIf6__halfS2_S2_fjLj2048ELj1ELj4ELj1ELj16ENS_18Kernel_traits_baseILj2048EfS2_S2_S2_fjLj128EEEEELb1ELb1ELb0ELb1EEEvNS_9FwdParamsE,"a",@progbits
	.sectionflags	@""
	.align	4
.nv.constant0._ZN10layer_norm13ln_fwd_kernelINS_13Kernel_traitsIf6__halfS2_S2_fjLj2048ELj1ELj4ELj1ELj16ENS_18Kernel_traits_baseILj2048EfS2_S2_S2_fjLj128EEEEELb1ELb1ELb0ELb1EEEvNS_9FwdParamsE:
	.zero		760


//--------------------- .nv.constant0._ZN10layer_norm13ln_fwd_kernelINS_13Kernel_traitsIf6__halfS2_S2_fjLj2048ELj1ELj4ELj1ELj16ENS_18Kernel_traits_baseILj2048EfS2_S2_S2_fjLj128EEEEELb1ELb1ELb1ELb0EEEvNS_9FwdParamsE --------------------------
	.section	.nv.constant0._ZN10layer_norm13ln_fwd_kernelINS_13Kernel_traitsIf6__halfS2_S2_fjLj2048ELj1ELj4ELj1ELj16ENS_18Kernel_traits_baseILj2048EfS2_S2_S2_fjLj128EEEEELb1ELb1ELb1ELb0EEEvNS_9FwdParamsE,"a",@progbits
	.sectionflags	@""
	.align	4
.nv.constant0._ZN10layer_norm13ln_fwd_kernelINS_13Kernel_traitsIf6__halfS2_S2_fjLj2048ELj1ELj4ELj1ELj16ENS_18Kernel_traits_baseILj2048EfS2_S2_S2_fjLj128EEEEELb1ELb1ELb1ELb0EEEvNS_9FwdParamsE:
	.zero		760


//--------------------- .nv.constant0._ZN10layer_norm13ln_fwd_kernelINS_13Kernel_traitsIf6__halfS2_S2_fjLj2048ELj1ELj4ELj1ELj16ENS_18Kernel_traits_baseILj2048EfS2_S2_S2_fjLj128EEEEELb1ELb1ELb1ELb1EEEvNS_9FwdParamsE --------------------------
	.section	.nv.constant0._ZN10layer_norm13ln_fwd_kernelINS_13Kernel_traitsIf6__halfS2_S2_fjLj2048ELj1ELj4ELj1ELj16ENS_18Kernel_traits_baseILj2048EfS2_S2_S2_fjLj128EEEEELb1ELb1ELb1ELb1EEEvNS_9FwdParamsE,"a",@progbits
	.sectionflags	@""
	.align	4
.nv.constant0._ZN10layer_norm13ln_fwd_kernelINS_13Kernel_traitsIf6__halfS2_S2_fjLj2048ELj1ELj4ELj1ELj16ENS_18Kernel_traits_baseILj2048EfS2_S2_S2_fjLj128EEEEELb1ELb1ELb1ELb1EEEvNS_9FwdParamsE:
	.zero		760


//--------------------- .nv.constant0._ZN10layer_norm13ln_fwd_kernelINS_13Kernel_traitsI6__halfS2_fS2_fjLj2048ELj1ELj4ELj1ELj16ENS_18Kernel_traits_baseILj2048ES2_S2_fS2_fjLj128EEEEELb0ELb0ELb0ELb0EEEvNS_9FwdParamsE --------------------------
	.section	.nv.constant0._ZN10layer_norm13ln_fwd_kernelINS_13Kernel_traitsI6__halfS2_fS2_fjLj2048ELj1ELj4ELj1ELj16ENS_18Kernel_traits_baseILj2048ES2_S2_fS2_fjLj128EEEEELb0ELb0ELb0ELb0EEEvNS_9FwdParamsE,"a",@progbits
	.sectionflags	@""
	.align	4
.nv.constant0._ZN10layer_norm13ln_fwd_kernelINS_13Kernel_traitsI6__halfS2_fS2_fjLj2048ELj1ELj4ELj1ELj16ENS_18Kernel_traits_baseILj2048ES2_S2_fS2_fjLj128EEEEELb0ELb0ELb0ELb0EEEvNS_9FwdParamsE:
	.zero		760


//--------------------- .nv.constant0._ZN10layer_norm13ln_fwd_kernelINS_13Kernel_traitsI6__halfS2_fS2_fjLj2048ELj1ELj4ELj1ELj16ENS_18Kernel_traits_baseILj2048ES2_S2_fS2_fjLj128EEEEELb0ELb0ELb0ELb1EEEvNS_9FwdParamsE --------------------------
	.section	.nv.constant0._ZN10layer_norm13ln_fwd_kernelINS_13Kernel_traitsI6__halfS2_fS2_fjLj2048ELj1ELj4ELj1ELj16ENS_18Kernel_traits_baseILj2048ES2_S2_fS2_fjLj128EEEEELb0ELb0ELb0ELb1EEEvNS_9FwdParamsE,"a",@progbits
	.sectionflags	@""
	.align	4
.nv.constant0._ZN10layer_norm13ln_fwd_kernelINS_13Kernel_traitsI6__halfS2_fS2_fjLj2048ELj1ELj4ELj1ELj16ENS_18Kernel_traits_baseILj2048ES2_S2_fS2_fjLj128EEEEELb0ELb0ELb0ELb1EEEvNS_9FwdParamsE:
	.zero		760


//--------------------- .nv.constant0._ZN10layer_norm13ln_fwd_kernelINS_13Kernel_traitsI6__halfS2_fS2_fjLj2048ELj1ELj4ELj1ELj16ENS_18Kernel_traits_baseILj2048ES2_S2_fS2_fjLj128EEEEELb0ELb0ELb1ELb0EEEvNS_9FwdParamsE --------------------------
	.section	.nv.constant0._ZN10layer_norm13ln_fwd_kernelINS_13Kernel_traitsI6__halfS2_fS2_fjLj2048ELj1ELj4ELj1ELj16ENS_18Kernel_traits_baseILj2048ES2_S2_fS2_fjLj128EEEEELb0ELb0ELb1ELb0EEEvNS_9FwdParamsE,"a",@progbits
	.sectionflags	@""
	.align	4
.nv.constant0._ZN10layer_norm13ln_fwd_kernelINS_13Kernel_traitsI6__halfS2_fS2_fjLj2048ELj1ELj4ELj1ELj16ENS_18Kernel_traits_baseILj2048ES2_S2_fS2_fjLj128EEEEELb0ELb0ELb1ELb0EEEvNS_9FwdParamsE:
	.zero		760


//--------------------- .nv.constant0._ZN10layer_norm13ln_fwd_kernelINS_13Kernel_traitsI6__halfS2_fS2_fjLj2048ELj1ELj4ELj1ELj16ENS_18Kernel_traits_baseILj2048ES2_S2_fS2_fjLj128EEEEELb0ELb0ELb1ELb1EEEvNS_9FwdParamsE --------------------------
	.section	.nv.constant0._ZN10layer_norm13ln_fwd_kernelINS_13Kernel_traitsI6__halfS2_fS2_fjLj2048ELj1ELj4ELj1ELj16ENS_18Kernel_traits_baseILj2048ES2_S2_fS2_fjLj128EEEEELb0ELb0ELb1ELb1EEEvNS_9FwdParamsE,"a",@progbits
	.sectionflags	@""
	.align	4
.nv.constant0._ZN10layer_norm13ln_fwd_kernelINS_13Kernel_traitsI6__halfS2_fS2_fjLj2048ELj1ELj4ELj1ELj16ENS_18Kernel_traits_baseILj2048ES2_S2_fS2_fjLj128EEEEELb0ELb0ELb1ELb1EEEvNS_9FwdParamsE:
	.zero		760


//--------------------- .nv.constant0._ZN10layer_norm13ln_fwd_kernelINS_13Kernel_traitsI6__halfS2_fS2_fjLj2048ELj1ELj4ELj1ELj16ENS_18Kernel_traits_baseILj2048ES2_S2_fS2_fjLj128EEEEELb0ELb1ELb0ELb0EEEvNS_9FwdParamsE --------------------------
	.section	.nv.constant0._ZN10layer_norm13ln_fwd_kernelINS_13Kernel_traitsI6__halfS2_fS2_fjLj2048ELj1ELj4ELj1ELj16ENS_18Kernel_traits_baseILj2048ES2_S2_fS2_fjLj128EEEEELb0ELb1ELb0ELb0EEEvNS_9FwdParamsE,"a",@progbits
	.sectionflags	@""
	.align	4
.nv.constant0._ZN10layer_norm13ln_fwd_kernelINS_13Kernel_traitsI6__halfS2_fS2_fjLj2048ELj1ELj4ELj1ELj16ENS_18Kernel_traits_baseILj2048ES2_S2_fS2_fjLj128EEEEELb0ELb1ELb0ELb0EEEvNS_9FwdParamsE:
	.zero		760


//--------------------- .nv.constant0._ZN10layer_norm13ln_fwd_kernelINS_13Kernel_traitsI6__halfS2_fS2_fjLj2048ELj1ELj4ELj1ELj16ENS_18Kernel_traits_baseILj2048ES2_S2_fS2_fjLj128EEEEELb0ELb1ELb0ELb1EEEvNS_9FwdParamsE --------------------------
	.section	.nv.constant0._ZN10layer_norm13ln_fwd_kernelINS_13Kernel_traitsI6__halfS2_fS2_fjLj2048ELj1ELj4ELj1ELj16ENS_18Kernel_traits_baseILj2048ES2_S2_fS2_fjLj128EEEEELb0ELb1ELb0ELb1EEEvNS_9FwdParamsE,"a",@progbits
	.sectionflags	@""
	.align	4
.nv.constant0._ZN10layer_norm13ln_fwd_kernelINS_13Kernel_traitsI6__halfS2_fS2_fjLj2048ELj1ELj4ELj1ELj16ENS_18Kernel_traits_baseILj2048ES2_S2_fS2_fjLj128EEEEELb0ELb1ELb0ELb1EEEvNS_9FwdParamsE:
	.zero		760


//--------------------- .nv.constant0._ZN10layer_norm13ln_fwd_kernelINS_13Kernel_traitsI6__halfS2_fS2_fjLj2048ELj1ELj4ELj1ELj16ENS_18Kernel_traits_baseILj2048ES2_S2_fS2_fjLj128EEEEELb0ELb1ELb1ELb0EEEvNS_9FwdParamsE --------------------------
	.section	.nv.constant0._ZN10layer_norm13ln_fwd_kernelINS_13Kernel_traitsI6__halfS2_fS2_fjLj2048ELj1ELj4ELj1ELj16ENS_18Kernel_traits_baseILj2048ES2_S2_fS2_fjLj128EEEEELb0ELb1ELb1ELb0EEEvNS_9FwdParamsE,"a",@progbits
	.sectionflags	@""
	.align	4
.nv.constant0._ZN10layer_norm13ln_fwd_kernelINS_13Kernel_traitsI6__halfS2_fS2_fjLj2048ELj1ELj4ELj1ELj16ENS_18Kernel_traits_baseILj2048ES2_S2_fS2_fjLj128EEEEELb0ELb1ELb1ELb0EEEvNS_9FwdParamsE:
	.zero		760


//--------------------- .nv.constant0._ZN10layer_norm13ln_fwd_kernelINS_13Kernel_traitsI6__halfS2_fS2_fjLj2048ELj1ELj4ELj1ELj16ENS_18Kernel_traits_baseILj2048ES2_S2_fS2_fjLj128EEEEELb0ELb1ELb1ELb1EEEvNS_9FwdParamsE --------------------------
	.section	.nv.constant0._ZN10layer_norm13ln_fwd_kernelINS_13Kernel_traitsI6__halfS2_fS2_fjLj2048ELj1ELj4ELj1ELj16ENS_18Kernel_traits_baseILj2048ES2_S2_fS2_fjLj128EEEEELb0ELb1ELb1ELb1EEEvNS_9FwdParamsE,"a",@progbits
	.sectionflags	@""
	.align	4
.nv.constant0._ZN10layer_norm13ln_fwd_kernelINS_13Kernel_traitsI6__halfS2_fS2_fjLj2048ELj1ELj4ELj1ELj16ENS_18Kernel_traits_baseILj2048ES2_S2_fS2_fjLj128EEEEELb0ELb1ELb1ELb1EEEvNS_9FwdParamsE:
	.zero		760


//--------------------- .nv.constant0._ZN10layer_norm13ln_fwd_kernelINS_13Kernel_traitsI6__halfS2_fS2_fjLj2048ELj1ELj4ELj1ELj16ENS_18Kernel_traits_baseILj2048ES2_S2_fS2_fjLj128EEEEELb1ELb0ELb0ELb0EEEvNS_9FwdParamsE --------------------------
	.section	.nv.constant0._ZN10layer_norm13ln_fwd_kernelINS_13Kernel_traitsI6__halfS2_fS2_fjLj2048ELj1ELj4ELj1ELj16ENS_18Kernel_traits_baseILj2048ES2_S2_fS2_fjLj128EEEEELb1ELb0ELb0ELb0EEEvNS_9FwdParamsE,"a",@progbits
	.sectionflags	@""
	.align	4
.nv.constant0._ZN10layer_norm13ln_fwd_kernelINS_13Kernel_traitsI6__halfS2_fS2_fjLj2048ELj1ELj4ELj1ELj16ENS_18Kernel_traits_baseILj2048ES2_S2_fS2_fjLj128EEEEELb1ELb0ELb0ELb0EEEvNS_9FwdParamsE:
	.zero		760


//--------------------- .nv.constant0._ZN10layer_norm13ln_fwd_kernelINS_13Kernel_traitsI6__halfS2_fS2_fjLj2048ELj1ELj4ELj1ELj16ENS_18Kernel_traits_baseILj2048ES2_S2_fS2_fjLj128EEEEELb1ELb0ELb0ELb1EEEvNS_9FwdParamsE --------------------------
	.section	.nv.constant0._ZN10layer_norm13ln_fwd_kernelINS_13Kernel_traitsI6__halfS2_fS2_fjLj2048ELj1ELj4ELj1ELj16ENS_18Kernel_traits_baseILj2048ES2_S2_fS2_fjLj128EEEEELb1ELb0ELb0ELb1EEEvNS_9FwdParamsE,"a",@progbits
	.sectionflags	@""
	.align	4
.nv.constant0._ZN10layer_norm13ln_fwd_kernelINS_13Kernel_traitsI6__halfS2_fS2_fjLj2048ELj1ELj4ELj1ELj16ENS_18Kernel_traits_baseILj2048ES2_S2_fS2_fjLj128EEEEELb1ELb0ELb0ELb1EEEvNS_9FwdParamsE:
	.zero		760


//--------------------- .nv.constant0._ZN10layer_norm13ln_fwd_kernelINS_13Kernel_traitsI6__halfS2_fS2_fjLj2048ELj1ELj4ELj1ELj16ENS_18Kernel_traits_baseILj2048ES2_S2_fS2_fjLj128EEEEELb1ELb0ELb1ELb0EEEvNS_9FwdParamsE --------------------------
	.section	.nv.constant0._ZN10layer_norm13ln_fwd_kernelINS_13Kernel_traitsI6__halfS2_fS2_fjLj2048ELj1ELj4ELj1ELj16ENS_18Kernel_traits_baseILj2048ES2_S2_fS2_fjLj128EEEEELb1ELb0ELb1ELb0EEEvNS_9FwdParamsE,"a",@progbits
	.sectionflags	@""
	.align	4
.nv.constant0._ZN10layer_norm13ln_fwd_kernelINS_13Kernel_traitsI6__halfS2_fS2_fjLj2048ELj1ELj4ELj1ELj16ENS_18Kernel_traits_baseILj2048ES2_S2_fS2_fjLj128EEEEELb1ELb0ELb1ELb0EEEvNS_9FwdParamsE:
	.zero		760


//--------------------- .nv.constant0._ZN10layer_norm13ln_fwd_kernelINS_13Kernel_traitsI6__halfS2_fS2_fjLj2048ELj1ELj4ELj1ELj16ENS_18Kernel_traits_baseILj2048ES2_S2_fS2_fjLj128EEEEELb1ELb0ELb1ELb1EEEvNS_9FwdParamsE --------------------------
	.section	.nv.constant0._ZN10layer_norm13ln_fwd_kernelINS_13Kernel_traitsI6__halfS2_fS2_fjLj2048ELj1ELj4ELj1ELj16ENS_18Kernel_traits_baseILj2048ES2_S2_fS2_fjLj128EEEEELb1ELb0ELb1ELb1EEEvNS_9FwdParamsE,"a",@progbits
	.sectionflags	@""
	.align	4
.nv.constant0._ZN10layer_norm13ln_fwd_kernelINS_13Kernel_traitsI6__halfS2_fS2_fjLj2048ELj1ELj4ELj1ELj16ENS_18Kernel_traits_baseILj2048ES2_S2_fS2_fjLj128EEEEELb1ELb0ELb1ELb1EEEvNS_9FwdParamsE:
	.zero		760


//--------------------- .nv.constant0._ZN10layer_norm13ln_fwd_kernelINS_13Kernel_traitsI6__halfS2_fS2_fjLj2048ELj1ELj4ELj1ELj16ENS_18Kernel_traits_baseILj2048ES2_S2_fS2_fjLj128EEEEELb1ELb1ELb0ELb0EEEvNS_9FwdParamsE --------------------------
	.section	.nv.constant0._ZN10layer_norm13ln_fwd_kernelINS_13Kernel_traitsI6__halfS2_fS2_fjLj2048ELj1ELj4ELj1ELj16ENS_18Kernel_traits_baseILj2048ES2_S2_fS2_fjLj128EEEEELb1ELb1ELb0ELb0EEEvNS_9FwdParamsE,"a",@progbits
	.sectionflags	@""
	.align	4
.nv.constant0._ZN10layer_norm13ln_fwd_kernelINS_13Kernel_traitsI6__halfS2_fS2_fjLj2048ELj1ELj4ELj1ELj16ENS_18Kernel_traits_baseILj2048ES2_S2_fS2_fjLj128EEEEELb1ELb1ELb0ELb0EEEvNS_9FwdParamsE:
	.zero		760


//--------------------- .nv.constant0._ZN10layer_norm13ln_fwd_kernelINS_13Kernel_traitsI6__halfS2_fS2_fjLj2048ELj1ELj4ELj1ELj16ENS_18Kernel_traits_baseILj2048ES2_S2_fS2_fjLj128EEEEELb1ELb1ELb0ELb1EEEvNS_9FwdParamsE --------------------------
	.section	.nv.constant0._ZN10layer_norm13ln_fwd_kernelINS_13Kernel_traitsI6__halfS2_fS2_fjLj2048ELj1ELj4ELj1ELj16ENS_18Kernel_traits_baseILj2048ES2_S2_fS2_fjLj128EEEEELb1ELb1ELb0ELb1EEEvNS_9FwdParamsE,"a",@progbits
	.sectionflags	@""
	.align	4
.nv.constant0._ZN10layer_norm13ln_fwd_kernelINS_13Kernel_traitsI6__halfS2_fS2_fjLj2048ELj1ELj4ELj1ELj16ENS_18Kernel_traits_baseILj2048ES2_S2_fS2_fjLj128EEEEELb1ELb1ELb0ELb1EEEvNS_9FwdParamsE:
	.zero		760


//--------------------- .nv.constant0._ZN10layer_norm13ln_fwd_kernelINS_13Kernel_traitsI6__halfS2_fS2_fjLj2048ELj1ELj4ELj1ELj16ENS_18Kernel_traits_baseILj2048ES2_S2_fS2_fjLj128EEEEELb1ELb1ELb1ELb0EEEvNS_9FwdParamsE --------------------------
	.section	.nv.constant0._ZN10layer_norm13ln_fwd_kernelINS_13Kernel_traitsI6__halfS2_fS2_fjLj2048ELj1ELj4ELj1ELj16ENS_18Kernel_traits_baseILj2048ES2_S2_fS2_fjLj128EEEEELb1ELb1ELb1ELb0EEEvNS_9FwdParamsE,"a",@progbits
	.sectionflags	@""
	.align	4
.nv.constant0._ZN10layer_norm13ln_fwd_kernelINS_13Kernel_traitsI6__halfS2_fS2_fjLj2048ELj1ELj4ELj1ELj16ENS_18Kernel_traits_baseILj2048ES2_S2_fS2_fjLj128EEEEELb1ELb1ELb1ELb0EEEvNS_9FwdParamsE:
	.zero		760


//--------------------- .nv.constant0._ZN10layer_norm13ln_fwd_kernelINS_13Kernel_traitsI6__halfS2_fS2_fjLj2048ELj1ELj4ELj1ELj16ENS_18Kernel_traits_baseILj2048ES2_S2_fS2_fjLj128EEEEELb1ELb1ELb1ELb1EEEvNS_9FwdParamsE --------------------------
	.section	.nv.constant0._ZN10layer_norm13ln_fwd_kernelINS_13Kernel_traitsI6__halfS2_fS2_fjLj2048ELj1ELj4ELj1ELj16ENS_18Kernel_traits_baseILj2048ES2_S2_fS2_fjLj128EEEEELb1ELb1ELb1ELb1EEEvNS_9FwdParamsE,"a",@progbits
	.sectionflags	@""
	.align	4
.nv.constant0._ZN10layer_norm13ln_fwd_kernelINS_13Kernel_traitsI6__halfS2_fS2_fjLj2048ELj1ELj4ELj1ELj16ENS_18Kernel_traits_baseILj2048ES2_S2_fS2_fjLj128EEEEELb1ELb1ELb1ELb1EEEvNS_9FwdParamsE:
	.zero		760


//--------------------- .nv.constant0._ZN10layer_norm13ln_fwd_kernelINS_13Kernel_traitsIf6__halffS2_fjLj2048ELj1ELj4ELj1ELj16ENS_18Kernel_traits_baseILj2048EfS2_fS2_fjLj128EEEEELb0ELb0ELb0ELb0EEEvNS_9FwdParamsE --------------------------
	.section	.nv.constant0._ZN10layer_norm13ln_fwd_kernelINS_13Kernel_traitsIf6__halffS2_fjLj2048ELj1ELj4ELj1ELj16ENS_18Kernel_traits_baseILj2048EfS2_fS2_fjLj128EEEEELb0ELb0ELb0ELb0EEEvNS_9FwdParamsE,"a",@progbits
	.sectionflags	@""
	.align	4
.nv.constant0._ZN10layer_norm13ln_fwd_kernelINS_13Kernel_traitsIf6__halffS2_fjLj2048ELj1ELj4ELj1ELj16ENS_18Kernel_traits_baseILj2048EfS2_fS2_fjLj128EEEEELb0ELb0ELb0ELb0EEEvNS_9FwdParamsE:
	.zero		760


//--------------------- .nv.constant0._ZN10layer_norm13ln_fwd_kernelINS_13Kernel_traitsIf6__halffS2_fjLj2048ELj1ELj4ELj1ELj16ENS_18Kernel_traits_baseILj2048EfS2_fS2_fjLj128EEEEELb0ELb0ELb0ELb1EEEvNS_9FwdParamsE --------------------------
	.section	.nv.constant0._ZN10layer_norm13ln_fwd_kernelINS_13Kernel_traitsIf6__halffS2_fjLj2048ELj1ELj4ELj1ELj16ENS_18Kernel_traits_baseILj2048EfS2_fS2_fjLj128EEEEELb0ELb0ELb0ELb1EEEvNS_9FwdParamsE,"a",@progbits
	.sectionflags	@""
	.align	4
.nv.constant0._ZN10layer_norm13ln_fwd_kernelINS_13Kernel_traitsIf6__halffS2_fjLj2048ELj1ELj4ELj1ELj16ENS_18Kernel_traits_baseILj2048EfS2_fS2_fjLj128EEEEELb0ELb0ELb0ELb1EEEvNS_9FwdParamsE:
	.zero		760


//--------------------- .nv.constant0._ZN10layer_norm13ln_fwd_kernelINS_13Kernel_traitsIf6__halffS2_fjLj2048ELj1ELj4ELj1ELj16ENS_18Kernel_traits_baseILj2048EfS2_fS2_fjLj128EEEEELb0ELb0ELb1ELb0EEEvNS_9FwdParamsE --------------------------
	.section	.nv.constant0._ZN10layer_norm13ln_fwd_kernelINS_13Kernel_traitsIf6__halffS2_fjLj2048ELj1ELj4ELj1ELj16ENS_18Kernel_traits_baseILj2048EfS2_fS2_fjLj128EEEEELb0ELb0ELb1ELb0EEEvNS_9FwdParamsE,"a",@progbits
	.sectionflags	@""
	.align	4
.nv.constant0._ZN10layer_norm13ln_fwd_kernelINS_13Kernel_traitsIf6__halffS2_fjLj2048ELj1ELj4ELj1ELj16ENS_18Kernel_traits_baseILj2048EfS2_fS2_fjLj128EEEEELb0ELb0ELb1ELb0EEEvNS_9FwdParamsE:
	.zero		760


//--------------------- .nv.constant0._ZN10layer_norm13ln_fwd_kernelINS_13Kernel_traitsIf6__halffS2_fjLj2048ELj1ELj4ELj1ELj16ENS_18Kernel_traits_baseILj2048EfS2_fS2_fjLj128EEEEELb0ELb0ELb1ELb1EEEvNS_9FwdParamsE --------------------------
	.section	.nv.constant0._ZN10layer_norm13ln_fwd_kernelINS_13Kernel_traitsIf6__halffS2_fjLj2048ELj1ELj4ELj1ELj16ENS_18Kernel_traits_baseILj2048EfS2_fS2_fjLj128EEEEELb0ELb0ELb1ELb1EEEvNS_9FwdParamsE,"a",@progbits
	.sectionflags	@""
	.align	4
.nv.constant0._ZN10layer_norm13ln_fwd_kernelINS_13Kernel_traitsIf6__halffS2_fjLj2048ELj1ELj4ELj1ELj16ENS_18Kernel_traits_baseILj2048EfS2_fS2_fjLj128EEEEELb0ELb0ELb1ELb1EEEvNS_9FwdParamsE:
	.zero		760


//--------------------- .nv.constant0._ZN10layer_norm13ln_fwd_kernelINS_13Kernel_traitsIf6__halffS2_fjLj2048ELj1ELj4ELj1ELj16ENS_18Kernel_traits_baseILj2048EfS2_fS2_fjLj128EEEEELb0ELb1ELb0ELb0EEEvNS_9FwdParamsE --------------------------
	.section	.nv.constant0._ZN10layer_norm13ln_fwd_kernelINS_13Kernel_traitsIf6__halffS2_fjLj2048ELj1ELj4ELj1ELj16ENS_18Kernel_traits_baseILj2048EfS2_fS2_fjLj128EEEEELb0ELb1ELb0ELb0EEEvNS_9FwdParamsE,"a",@progbits
	.sectionflags	@""
	.align	4
.nv.constant0._ZN10layer_norm13ln_fwd_kernelINS_13Kernel_traitsIf6__halffS2_fjLj2048ELj1ELj4ELj1ELj16ENS_18Kernel_traits_baseILj2048EfS2_fS2_fjLj128EEEEELb0ELb1ELb0ELb0EEEvNS_9FwdParamsE:
	.zero		760


//--------------------- .nv.constant0._ZN10layer_norm13ln_fwd_kernelINS_13Kernel_traitsIf6__halffS2_fjLj2048ELj1ELj4ELj1ELj16ENS_18Kernel_traits_baseILj2048EfS2_fS2_fjLj128EEEEELb0ELb1ELb0ELb1EEEvNS_9FwdParamsE --------------------------
	.section	.nv.constant0._ZN10layer_norm13ln_fwd_kernelINS_13Kernel_traitsIf6__halffS2_fjLj2048ELj1ELj4ELj1ELj16ENS_18Kernel_traits_baseILj2048EfS2_fS2_fjLj128EEEEELb0ELb1ELb0ELb1EEEvNS_9FwdParamsE,"a",@progbits
	.sectionflags	@""
	.align	4
.nv.constant0._ZN10layer_norm13ln_fwd_kernelINS_13Kernel_traitsIf6__halffS2_fjLj2048ELj1ELj4ELj1ELj16ENS_18Kernel_traits_baseILj2048EfS2_fS2_fjLj128EEEEELb0ELb1ELb0ELb1EEEvNS_9FwdParamsE:
	.zero		760


//--------------------- .nv.constant0._ZN10layer_norm13ln_fwd_kernelINS_13Kernel_traitsIf6__halffS2_fjLj2048ELj1ELj4ELj1ELj16ENS_18Kernel_traits_baseILj2048EfS2_fS2_fjLj128EEEEELb0ELb1ELb1ELb0EEEvNS_9FwdParamsE --------------------------
	.section	.nv.constant0._ZN10layer_norm13ln_fwd_kernelINS_13Kernel_traitsIf6__halffS2_fjLj2048ELj1ELj4ELj1ELj16ENS_18Kernel_traits_baseILj2048EfS2_fS2_fjLj128EEEEELb0ELb1ELb1ELb0EEEvNS_9FwdParamsE,"a",@progbits
	.sectionflags	@""
	.align	4
.nv.constant0._ZN10layer_norm13ln_fwd_kernelINS_13Kernel_traitsIf6__halffS2_fjLj2048ELj1ELj4ELj1ELj16ENS_18Kernel_traits_baseILj2048EfS2_fS2_fjLj128EEEEELb0ELb1ELb1ELb0EEEvNS_9FwdParamsE:
	.zero		760


//--------------------- .nv.constant0._ZN10layer_norm13ln_fwd_kernelINS_13Kernel_traitsIf6__halffS2_fjLj2048ELj1ELj4ELj1ELj16ENS_18Kernel_traits_baseILj2048EfS2_fS2_fjLj128EEEEELb0ELb1ELb1ELb1EEEvNS_9FwdParamsE --------------------------
	.section	.nv.constant0._ZN10layer_norm13ln_fwd_kernelINS_13Kernel_traitsIf6__halffS2_fjLj2048ELj1ELj4ELj1ELj16ENS_18Kernel_traits_baseILj2048EfS2_fS2_fjLj128EEEEELb0ELb1ELb1ELb1EEEvNS_9FwdParamsE,"a",@progbits
	.sectionflags	@""
	.align	4
.nv.constant0._ZN10layer_norm13ln_fwd_kernelINS_13Kernel_traitsIf6__halffS2_fjLj2048ELj1ELj4ELj1ELj16ENS_18Kernel_traits_baseILj2048EfS2_fS2_fjLj128EEEEELb0ELb1ELb1ELb1EEEvNS_9FwdParamsE:
	.zero		760


//--------------------- .nv.constant0._ZN10layer_norm13ln_fwd_kernelINS_13Kernel_traitsIf6__halffS2_fjLj2048ELj1ELj4ELj1ELj16ENS_18Kernel_traits_baseILj2048EfS2_fS2_fjLj128EEEEELb1ELb0ELb0ELb0EEEvNS_9FwdParamsE --------------------------
	.section	.nv.constant0._ZN10layer_norm13ln_fwd_kernelINS_13Kernel_traitsIf6__halffS2_fjLj2048ELj1ELj4ELj1ELj16ENS_18Kernel_traits_baseILj2048EfS2_fS2_fjLj128EEEEELb1ELb0ELb0ELb0EEEvNS_9FwdParamsE,"a",@progbits
	.sectionflags	@""
	.align	4
.nv.constant0._ZN10layer_norm13ln_fwd_kernelINS_13Kernel_traitsIf6__halffS2_fjLj2048ELj1ELj4ELj1ELj16ENS_18Kernel_traits_baseILj2048EfS2_fS2_fjLj128EEEEELb1ELb0ELb0ELb0EEEvNS_9FwdParamsE:
	.zero		760


//--------------------- .nv.constant0._ZN10layer_norm13ln_fwd_kernelINS_13Kernel_traitsIf6__halffS2_fjLj2048ELj1ELj4ELj1ELj16ENS_18Kernel_traits_baseILj2048EfS2_fS2_fjLj128EEEEELb1ELb0ELb0ELb1EEEvNS_9FwdParamsE --------------------------
	.section	.nv.constant0._ZN10layer_norm13ln_fwd_kernelINS_13Kernel_traitsIf6__halffS2_fjLj2048ELj1ELj4ELj1ELj16ENS_18Kernel_traits_baseILj2048EfS2_fS2_fjLj128EEEEELb1ELb0ELb0ELb1EEEvNS_9FwdParamsE,"a",@progbits
	.sectionflags	@""
	.align	4
.nv.constant0._ZN10layer_norm13ln_fwd_kernelINS_13Kernel_traitsIf6__halffS2_fjLj2048ELj1ELj4ELj1ELj16ENS_18Kernel_traits_baseILj2048EfS2_fS2_fjLj128EEEEELb1ELb0ELb0ELb1EEEvNS_9FwdParamsE:
	.zero		760


//--------------------- .nv.constant0._ZN10layer_norm13ln_fwd_kernelINS_13Kernel_traitsIf6__halffS2_fjLj2048ELj1ELj4ELj1ELj16ENS_18Kernel_traits_baseILj2048EfS2_fS2_fjLj128EEEEELb1ELb0ELb1ELb0EEEvNS_9FwdParamsE --------------------------
	.section	.nv.constant0._ZN10layer_norm13ln_fwd_kernelINS_13Kernel_traitsIf6__halffS2_fjLj2048ELj1ELj4ELj1ELj16ENS_18Kernel_traits_baseILj2048EfS2_fS2_fjLj128EEEEELb1ELb0ELb1ELb0EEEvNS_9FwdParamsE,"a",@progbits
	.sectionflags	@""
	.align	4
.nv.constant0._ZN10layer_norm13ln_fwd_kernelINS_13Kernel_traitsIf6__halffS2_fjLj2048ELj1ELj4ELj1ELj16ENS_18Kernel_traits_baseILj2048EfS2_fS2_fjLj128EEEEELb1ELb0ELb1ELb0EEEvNS_9FwdParamsE:
	.zero		760


//--------------------- .nv.constant0._ZN10layer_norm13ln_fwd_kernelINS_13Kernel_traitsIf6__halffS2_fjLj2048ELj1ELj4ELj1ELj16ENS_18Kernel_traits_baseILj2048EfS2_fS2_fjLj128EEEEELb1ELb0ELb1ELb1EEEvNS_9FwdParamsE --------------------------
	.section	.nv.constant0._ZN10layer_norm13ln_fwd_kernelINS_13Kernel_traitsIf6__halffS2_fjLj2048ELj1ELj4ELj1ELj16ENS_18Kernel_traits_baseILj2048EfS2_fS2_fjLj128EEEEELb1ELb0ELb1ELb1EEEvNS_9FwdParamsE,"a",@progbits
	.sectionflags	@""
	.align	4
.nv.constant0._ZN10layer_norm13ln_fwd_kernelINS_13Kernel_traitsIf6__halffS2_fjLj2048ELj1ELj4ELj1ELj16ENS_18Kernel_traits_baseILj2048EfS2_fS2_fjLj128EEEEELb1ELb0ELb1ELb1EEEvNS_9FwdParamsE:
	.zero		760


//--------------------- .nv.constant0._ZN10layer_norm13ln_fwd_kernelINS_13Kernel_traitsIf6__halffS2_fjLj2048ELj1ELj4ELj1ELj16ENS_18Kernel_traits_baseILj2048EfS2_fS2_fjLj128EEEEELb1ELb1ELb0ELb0EEEvNS_9FwdParamsE --------------------------
	.section	.nv.constant0._ZN10layer_norm13ln_fwd_kernelINS_13Kernel_traitsIf6__halffS2_fjLj2048ELj1ELj4ELj1ELj16ENS_18Kernel_traits_baseILj2048EfS2_fS2_fjLj128EEEEELb1ELb1ELb0ELb0EEEvNS_9FwdParamsE,"a",@progbits
	.sectionflags	@""
	.align	4
.nv.constant0._ZN10layer_norm13ln_fwd_kernelINS_13Kernel_traitsIf6__halffS2_fjLj2048ELj1ELj4ELj1ELj16ENS_18Kernel_traits_baseILj2048EfS2_fS2_fjLj128EEEEELb1ELb1ELb0ELb0EEEvNS_9FwdParamsE:
	.zero		760


//--------------------- .nv.constant0._ZN10layer_norm13ln_fwd_kernelINS_13Kernel_traitsIf6__halffS2_fjLj2048ELj1ELj4ELj1ELj16ENS_18Kernel_traits_baseILj2048EfS2_fS2_fjLj128EEEEELb1ELb1ELb0ELb1EEEvNS_9FwdParamsE --------------------------
	.section	.nv.constant0._ZN10layer_norm13ln_fwd_kernelINS_13Kernel_traitsIf6__halffS2_fjLj2048ELj1ELj4ELj1ELj16ENS_18Kernel_traits_baseILj2048EfS2_fS2_fjLj128EEEEELb1ELb1ELb0ELb1EEEvNS_9FwdParamsE,"a",@progbits
	.sectionflags	@""
	.align	4
.nv.constant0._ZN10layer_norm13ln_fwd_kernelINS_13Kernel_traitsIf6__halffS2_fjLj2048ELj1ELj4ELj1ELj16ENS_18Kernel_traits_baseILj2048EfS2_fS2_fjLj128EEEEELb1ELb1ELb0ELb1EEEvNS_9FwdParamsE:
	.zero		760


//--------------------- .nv.constant0._ZN10layer_norm13ln_fwd_kernelINS_13Kernel_traitsIf6__halffS2_fjLj2048ELj1ELj4ELj1ELj16ENS_18Kernel_traits_baseILj2048EfS2_fS2_fjLj128EEEEELb1ELb1ELb1ELb0EEEvNS_9FwdParamsE --------------------------
	.section	.nv.constant0._ZN10layer_norm13ln_fwd_kernelINS_13Kernel_traitsIf6__halffS2_fjLj2048ELj1ELj4ELj1ELj16ENS_18Kernel_traits_baseILj2048EfS2_fS2_fjLj128EEEEELb1ELb1ELb1ELb0EEEvNS_9FwdParamsE,"a",@progbits
	.sectionflags	@""
	.align	4
.nv.constant0._ZN10layer_norm13ln_fwd_kernelINS_13Kernel_traitsIf6__halffS2_fjLj2048ELj1ELj4ELj1ELj16ENS_18Kernel_traits_baseILj2048EfS2_fS2_fjLj128EEEEELb1ELb1ELb1ELb0EEEvNS_9FwdParamsE:
	.zero		760


//--------------------- .nv.constant0._ZN10layer_norm13ln_fwd_kernelINS_13Kernel_traitsIf6__halffS2_fjLj2048ELj1ELj4ELj1ELj16ENS_18Kernel_traits_baseILj2048EfS2_fS2_fjLj128EEEEELb1ELb1ELb1ELb1EEEvNS_9FwdParamsE --------------------------
	.section	.nv.constant0._ZN10layer_norm13ln_fwd_kernelINS_13Kernel_traitsIf6__halffS2_fjLj2048ELj1ELj4ELj1ELj16ENS_18Kernel_traits_baseILj2048EfS2_fS2_fjLj128EEEEELb1ELb1ELb1ELb1EEEvNS_9FwdParamsE,"a",@progbits
	.sectionflags	@""
	.align	4
.nv.constant0._ZN10layer_norm13ln_fwd_kernelINS_13Kernel_traitsIf6__halffS2_fjLj2048ELj1ELj4ELj1ELj16ENS_18Kernel_traits_baseILj2048EfS2_fS2_fjLj128EEEEELb1ELb1ELb1ELb1EEEvNS_9FwdParamsE:
	.zero		760


//--------------------- .nv.constant0._ZN10layer_norm13ln_fwd_kernelINS_13Kernel_traitsI6__halfffffjLj2048ELj1ELj4ELj1ELj16ENS_18Kernel_traits_baseILj2048ES2_ffffjLj128EEEEELb0ELb0ELb0ELb0EEEvNS_9FwdParamsE --------------------------
	.section	.nv.constant0._ZN10layer_norm13ln_fwd_kernelINS_13Kernel_traitsI6__halfffffjLj2048ELj1ELj4ELj1ELj16ENS_18Kernel_traits_baseILj2048ES2_ffffjLj128EEEEELb0ELb0ELb0ELb0EEEvNS_9FwdParamsE,"a",@progbits
	.sectionflags	@""
	.align	4
.nv.constant0._ZN10layer_norm13ln_fwd_kernelINS_13Kernel_traitsI6__halfffffjLj2048ELj1ELj4ELj1ELj16ENS_18Kernel_traits_baseILj2048ES2_ffffjLj128EEEEELb0ELb0ELb0ELb0EEEvNS_9FwdParamsE:
	.zero		760


//--------------------- .nv.constant0._ZN10layer_norm13ln_fwd_kernelINS_13Kernel_traitsI6__halfffffjLj2048ELj1ELj4ELj1ELj16ENS_18Kernel_traits_baseILj2048ES2_ffffjLj128EEEEELb0ELb0ELb0ELb1EEEvNS_9FwdParamsE --------------------------
	.section	.nv.constant0._ZN10layer_norm13ln_fwd_kernelINS_13Kernel_traitsI6__halfffffjLj2048ELj1ELj4ELj1ELj16ENS_18Kernel_traits_baseILj2048ES2_ffffjLj128EEEEELb0ELb0ELb0ELb1EEEvNS_9FwdParamsE,"a",@progbits
	.sectionflags	@""
	.align	4
.nv.constant0._ZN10layer_norm13ln_fwd_kernelINS_13Kernel_traitsI6__halfffffjLj2048ELj1ELj4ELj1ELj16ENS_18Kernel_traits_baseILj2048ES2_ffffjLj128EEEEELb0ELb0ELb0ELb1EEEvNS_9FwdParamsE:
	.zero		760


//--------------------- .nv.constant0._ZN10layer_norm13ln_fwd_kernelINS_13Kernel_traitsI6__halfffffjLj2048ELj1ELj4ELj1ELj16ENS_18Kernel_traits_baseILj2048ES2_ffffjLj128EEEEELb0ELb0ELb1ELb0EEEvNS_9FwdParamsE --------------------------
	.section	.nv.constant0._ZN10layer_norm13ln_fwd_kernelINS_13Kernel_traitsI6__halfffffjLj2048ELj1ELj4ELj1ELj16ENS_18Kernel_traits_baseILj2048ES2_ffffjLj128EEEEELb0ELb0ELb1ELb0EEEvNS_9FwdParamsE,"a",@progbits
	.sectionflags	@""
	.align	4
.nv.constant0._ZN10layer_norm13ln_fwd_kernelINS_13Kernel_traitsI6__halfffffjLj2048ELj1ELj4ELj1ELj16ENS_18Kernel_traits_baseILj2048ES2_ffffjLj128EEEEELb0ELb0ELb1ELb0EEEvNS_9FwdParamsE:
	.zero		760


//--------------------- .nv.constant0._ZN10layer_norm13ln_fwd_kernelINS_13Kernel_traitsI6__halfffffjLj2048ELj1ELj4ELj1ELj16ENS_18Kernel_traits_baseILj2048ES2_ffffjLj128EEEEELb0ELb0ELb1ELb1EEEvNS_9FwdParamsE --------------------------
	.section	.nv.constant0._ZN10layer_norm13ln_fwd_kernelINS_13Kernel_traitsI6__halfffffjLj2048ELj1ELj4ELj1ELj16ENS_18Kernel_traits_baseILj2048ES2_ffffjLj128EEEEELb0ELb0ELb1ELb1EEEvNS_9FwdParamsE,"a",@progbits
	.sectionflags	@""
	.align	4
.nv.constant0._ZN10layer_norm13ln_fwd_kernelINS_13Kernel_traitsI6__halfffffjLj2048ELj1ELj4ELj1ELj16ENS_18Kernel_traits_baseILj2048ES2_ffffjLj128EEEEELb0ELb0ELb1ELb1EEEvNS_9FwdParamsE:
	.zero		760


//--------------------- .nv.constant0._ZN10layer_norm13ln_fwd_kernelINS_13Kernel_traitsI6__halfffffjLj2048ELj1ELj4ELj1ELj16ENS_18Kernel_traits_baseILj2048ES2_ffffjLj128EEEEELb0ELb1ELb0ELb0EEEvNS_9FwdParamsE --------------------------
	.section	.nv.constant0._ZN10layer_norm13ln_fwd_kernelINS_13Kernel_traitsI6__halfffffjLj2048ELj1ELj4ELj1ELj16ENS_18Kernel_traits_baseILj2048ES2_ffffjLj128EEEEELb0ELb1ELb0ELb0EEEvNS_9FwdParamsE,"a",@progbits
	.sectionflags	@""
	.align	4
.nv.constant0._ZN10layer_norm13ln_fwd_kernelINS_13Kernel_traitsI6__halfffffjLj2048ELj1ELj4ELj1ELj16ENS_18Kernel_traits_baseILj2048ES2_ffffjLj128EEEEELb0ELb1ELb0ELb0EEEvNS_9FwdParamsE:
	.zero		760


//--------------------- .nv.constant0._ZN10layer_norm13ln_fwd_kernelINS_13Kernel_traitsI6__halfffffjLj2048ELj1ELj4ELj1ELj16ENS_18Kernel_traits_baseILj2048ES2_ffffjLj128EEEEELb0ELb1ELb0ELb1EEEvNS_9FwdParamsE --------------------------
	.section	.nv.constant0._ZN10layer_norm13ln_fwd_kernelINS_13Kernel_traitsI6__halfffffjLj2048ELj1ELj4ELj1ELj16ENS_18Kernel_traits_baseILj2048ES2_ffffjLj128EEEEELb0ELb1ELb0ELb1EEEvNS_9FwdParamsE,"a",@progbits
	.sectionflags	@""
	.align	4
.nv.constant0._ZN10layer_norm13ln_fwd_kernelINS_13Kernel_traitsI6__halfffffjLj2048ELj1ELj4ELj1ELj16ENS_18Kernel_traits_baseILj2048ES2_ffffjLj128EEEEELb0ELb1ELb0ELb1EEEvNS_9FwdParamsE:
	.zero		760


//--------------------- .nv.constant0._ZN10layer_norm13ln_fwd_kernelINS_13Kernel_traitsI6__halfffffjLj2048ELj1ELj4ELj1ELj16ENS_18Kernel_traits_baseILj2048ES2_ffffjLj128EEEEELb0ELb1ELb1ELb0EEEvNS_9FwdParamsE --------------------------
	.section	.nv.constant0._ZN10layer_norm13ln_fwd_kernelINS_13Kernel_traitsI6__halfffffjLj2048ELj1ELj4ELj1ELj16ENS_18Kernel_traits_baseILj2048ES2_ffffjLj128EEEEELb0ELb1ELb1ELb0EEEvNS_9FwdParamsE,"a",@progbits
	.sectionflags	@""
	.align	4
.nv.constant0._ZN10layer_norm13ln_fwd_kernelINS_13Kernel_traitsI6__halfffffjLj2048ELj1ELj4ELj1ELj16ENS_18Kernel_traits_baseILj2048ES2_ffffjLj128EEEEELb0ELb1ELb1ELb0EEEvNS_9FwdParamsE:
	.zero		760


//--------------------- .nv.constant0._ZN10layer_norm13ln_fwd_kernelINS_13Kernel_traitsI6__halfffffjLj2048ELj1ELj4ELj1ELj16ENS_18Kernel_traits_baseILj2048ES2_ffffjLj128EEEEELb0ELb1ELb1ELb1EEEvNS_9FwdParamsE --------------------------
	.section	.nv.constant0._ZN10layer_norm13ln_fwd_kernelINS_13Kernel_traitsI6__halfffffjLj2048ELj1ELj4ELj1ELj16ENS_18Kernel_traits_baseILj2048ES2_ffffjLj128EEEEELb0ELb1ELb1ELb1EEEvNS_9FwdParamsE,"a",@progbits
	.sectionflags	@""
	.align	4
.nv.constant0._ZN10layer_norm13ln_fwd_kernelINS_13Kernel_traitsI6__halfffffjLj2048ELj1ELj4ELj1ELj16ENS_18Kernel_traits_baseILj2048ES2_ffffjLj128EEEEELb0ELb1ELb1ELb1EEEvNS_9FwdParamsE:
	.zero		760


//--------------------- .nv.constant0._ZN10layer_norm13ln_fwd_kernelINS_13Kernel_traitsI6__halfffffjLj2048ELj1ELj4ELj1ELj16ENS_18Kernel_traits_baseILj2048ES2_ffffjLj128EEEEELb1ELb0ELb0ELb0EEEvNS_9FwdParamsE --------------------------
	.section	.nv.constant0._ZN10layer_norm13ln_fwd_kernelINS_13Kernel_traitsI6__halfffffjLj2048ELj1ELj4ELj1ELj16ENS_18Kernel_traits_baseILj2048ES2_ffffjLj128EEEEELb1ELb0ELb0ELb0EEEvNS_9FwdParamsE,"a",@progbits
	.sectionflags	@""
	.align	4
.nv.constant0._ZN10layer_norm13ln_fwd_kernelINS_13Kernel_traitsI6__halfffffjLj2048ELj1ELj4ELj1ELj16ENS_18Kernel_traits_baseILj2048ES2_ffffjLj128EEEEELb1ELb0ELb0ELb0EEEvNS_9FwdParamsE:
	.zero		760


//--------------------- .nv.constant0._ZN10layer_norm13ln_fwd_kernelINS_13Kernel_traitsI6__halfffffjLj2048ELj1ELj4ELj1ELj16ENS_18Kernel_traits_baseILj2048ES2_ffffjLj128EEEEELb1ELb0ELb0ELb1EEEvNS_9FwdParamsE --------------------------
	.section	.nv.constant0._ZN10layer_norm13ln_fwd_kernelINS_13Kernel_traitsI6__halfffffjLj2048ELj1ELj4ELj1ELj16ENS_18Kernel_traits_baseILj2048ES2_ffffjLj128EEEEELb1ELb0ELb0ELb1EEEvNS_9FwdParamsE,"a",@progbits
	.sectionflags	@""
	.align	4
.nv.constant0._ZN10layer_norm13ln_fwd_kernelINS_13Kernel_traitsI6__halfffffjLj2048ELj1ELj4ELj1ELj16ENS_18Kernel_traits_baseILj2048ES2_ffffjLj128EEEEELb1ELb0ELb0ELb1EEEvNS_9FwdParamsE:
	.zero		760


//--------------------- .nv.constant0._ZN10layer_norm13ln_fwd_kernelINS_13Kernel_traitsI6__halfffffjLj2048ELj1ELj4ELj1ELj16ENS_18Kernel_traits_baseILj2048ES2_ffffjLj128EEEEELb1ELb0ELb1ELb0EEEvNS_9FwdParamsE --------------------------
	.section	.nv.constant0._ZN10layer_norm13ln_fwd_kernelINS_13Kernel_traitsI6__halfffffjLj2048ELj1ELj4ELj1ELj16ENS_18Kernel_traits_baseILj2048ES2_ffffjLj128EEEEELb1ELb0ELb1ELb0EEEvNS_9FwdParamsE,"a",@progbits
	.sectionflags	@""
	.align	4
.nv.constant0._ZN10layer_norm13ln_fwd_kernelINS_13Kernel_traitsI6__halfffffjLj2048ELj1ELj4ELj1ELj16ENS_18Kernel_traits_baseILj2048ES2_ffffjLj128EEEEELb1ELb0ELb1ELb0EEEvNS_9FwdParamsE:
	.zero		760


//--------------------- .nv.constant0._ZN10layer_norm13ln_fwd_kernelINS_13Kernel_traitsI6__halfffffjLj2048ELj1ELj4ELj1ELj16ENS_18Kernel_traits_baseILj2048ES2_ffffjLj128EEEEELb1ELb0ELb1ELb1EEEvNS_9FwdParamsE --------------------------
	.section	.nv.constant0._ZN10layer_norm13ln_fwd_kernelINS_13Kernel_traitsI6__halfffffjLj2048ELj1ELj4ELj1ELj16ENS_18Kernel_traits_baseILj2048ES2_ffffjLj128EEEEELb1ELb0ELb1ELb1EEEvNS_9FwdParamsE,"a",@progbits
	.sectionflags	@""
	.align	4
.nv.constant0._ZN10layer_norm13ln_fwd_kernelINS_13Kernel_traitsI6__halfffffjLj2048ELj1ELj4ELj1ELj16ENS_18Kernel_traits_baseILj2048ES2_ffffjLj128EEEEELb1ELb0ELb1ELb1EEEvNS_9FwdParamsE:
	.zero		760


//--------------------- .nv.constant0._ZN10layer_norm13ln_fwd_kernelINS_13Kernel_traitsI6__halfffffjLj2048ELj1ELj4ELj1ELj16ENS_18Kernel_traits_baseILj2048ES2_ffffjLj128EEEEELb1ELb1ELb0ELb0EEEvNS_9FwdParamsE --------------------------
	.section	.nv.constant0._ZN10layer_norm13ln_fwd_kernelINS_13Kernel_traitsI6__halfffffjLj2048ELj1ELj4ELj1ELj16ENS_18Kernel_traits_baseILj2048ES2_ffffjLj128EEEEELb1ELb1ELb0ELb0EEEvNS_9FwdParamsE,"a",@progbits
	.sectionflags	@""
	.align	4
.nv.constant0._ZN10layer_norm13ln_fwd_kernelINS_13Kernel_traitsI6__halfffffjLj2048ELj1ELj4ELj1ELj16ENS_18Kernel_traits_baseILj2048ES2_ffffjLj128EEEEELb1ELb1ELb0ELb0EEEvNS_9FwdParamsE:
	.zero		760


//--------------------- .nv.constant0._ZN10layer_norm13ln_fwd_kernelINS_13Kernel_traitsI6__halfffffjLj2048ELj1ELj4ELj1ELj16ENS_18Kernel_traits_baseILj2048ES2_ffffjLj128EEEEELb1ELb1ELb0ELb1EEEvNS_9FwdParamsE --------------------------
	.section	.nv.constant0._ZN10layer_norm13ln_fwd_kernelINS_13Kernel_traitsI6__halfffffjLj2048ELj1ELj4ELj1ELj16ENS_18Kernel_traits_baseILj2048ES2_ffffjLj128EEEEELb1ELb1ELb0ELb1EEEvNS_9FwdParamsE,"a",@progbits
	.sectionflags	@""
	.align	4
.nv.constant0._ZN10layer_norm13ln_fwd_kernelINS_13Kernel_traitsI6__halfffffjLj2048ELj1ELj4ELj1ELj16ENS_18Kernel_traits_baseILj2048ES2_ffffjLj128EEEEELb1ELb1ELb0ELb1EEEvNS_9FwdParamsE:
	.zero		760


//--------------------- .nv.constant0._ZN10layer_norm13ln_fwd_kernelINS_13Kernel_traitsI6__halfffffjLj2048ELj1ELj4ELj1ELj16ENS_18Kernel_traits_baseILj2048ES2_ffffjLj128EEEEELb1ELb1ELb1ELb0EEEvNS_9FwdParamsE --------------------------
	.section	.nv.constant0._ZN10layer_norm13ln_fwd_kernelINS_13Kernel_traitsI6__halfffffjLj2048ELj1ELj4ELj1ELj16ENS_18Kernel_traits_baseILj2048ES2_ffffjLj128EEEEELb1ELb1ELb1ELb0EEEvNS_9FwdParamsE,"a",@progbits
	.sectionflags	@""
	.align	4
.nv.constant0._ZN10layer_norm13ln_fwd_kernelINS_13Kernel_traitsI6__halfffffjLj2048ELj1ELj4ELj1ELj16ENS_18Kernel_traits_baseILj2048ES2_ffffjLj128EEEEELb1ELb1ELb1ELb0EEEvNS_9FwdParamsE:
	.zero		760


//--------------------- .nv.constant0._ZN10layer_norm13ln_fwd_kernelINS_13Kernel_traitsI6__halfffffjLj2048ELj1ELj4ELj1ELj16ENS_18Kernel_traits_baseILj2048ES2_ffffjLj128EEEEELb1ELb1ELb1ELb1EEEvNS_9FwdParamsE --------------------------
	.section	.nv.constant0._ZN10layer_norm13ln_fwd_kernelINS_13Kernel_traitsI6__halfffffjLj2048ELj1ELj4ELj1ELj16ENS_18Kernel_traits_baseILj2048ES2_ffffjLj128EEEEELb1ELb1ELb1ELb1EEEvNS_9FwdParamsE,"a",@progbits
	.sectionflags	@""
	.align	4
.nv.constant0._ZN10layer_norm13ln_fwd_kernelINS_13Kernel_traitsI6__halfffffjLj2048ELj1ELj4ELj1ELj16ENS_18Kernel_traits_baseILj2048ES2_ffffjLj128EEEEELb1ELb1ELb1ELb1EEEvNS_9FwdParamsE:
	.zero		760


//--------------------- .nv.constant0._ZN10layer_norm13ln_fwd_kernelINS_13Kernel_traitsIfffffjLj2048ELj1ELj4ELj1ELj16ENS_18Kernel_traits_baseILj2048EfffffjLj128EEEEELb0ELb0ELb0ELb0EEEvNS_9FwdParamsE --------------------------
	.section	.nv.constant0._ZN10layer_norm13ln_fwd_kernelINS_13Kernel_traitsIfffffjLj2048ELj1ELj4ELj1ELj16ENS_18Kernel_traits_baseILj2048EfffffjLj128EEEEELb0ELb0ELb0ELb0EEEvNS_9FwdParamsE,"a",@progbits
	.sectionflags	@""
	.align	4
.nv.constant0._ZN10layer_norm13ln_fwd_kernelINS_13Kernel_traitsIfffffjLj2048ELj1ELj4ELj1ELj16ENS_18Kernel_traits_baseILj2048EfffffjLj128EEEEELb0ELb0ELb0ELb0EEEvNS_9FwdParamsE:
	.zero		760


//--------------------- .nv.constant0._ZN10layer_norm13ln_fwd_kernelINS_13Kernel_traitsIfffffjLj2048ELj1ELj4ELj1ELj16ENS_18Kernel_traits_baseILj2048EfffffjLj128EEEEELb0ELb0ELb0ELb1EEEvNS_9FwdParamsE --------------------------
	.section	.nv.constant0._ZN10layer_norm13ln_fwd_kernelINS_13Kernel_traitsIfffffjLj2048ELj1ELj4ELj1ELj16ENS_18Kernel_traits_baseILj2048EfffffjLj128EEEEELb0ELb0ELb0ELb1EEEvNS_9FwdParamsE,"a",@progbits
	.sectionflags	@""
	.align	4
.nv.constant0._ZN10layer_norm13ln_fwd_kernelINS_13Kernel_traitsIfffffjLj2048ELj1ELj4ELj1ELj16ENS_18Kernel_traits_baseILj2048EfffffjLj128EEEEELb0ELb0ELb0ELb1EEEvNS_9FwdParamsE:
	.zero		760


//--------------------- .nv.constant0._ZN10layer_norm13ln_fwd_kernelINS_13Kernel_traitsIfffffjLj2048ELj1ELj4ELj1ELj16ENS_18Kernel_traits_baseILj2048EfffffjLj128EEEEELb0ELb0ELb1ELb0EEEvNS_9FwdParamsE --------------------------
	.section	.nv.constant0._ZN10layer_norm13ln_fwd_kernelINS_13Kernel_traitsIfffffjLj2048ELj1ELj4ELj1ELj16ENS_18Kernel_traits_baseILj2048EfffffjLj128EEEEELb0ELb0ELb1ELb0EEEvNS_9FwdParamsE,"a",@progbits
	.sectionflags	@""
	.align	4
.nv.constant0._ZN10layer_norm13ln_fwd_kernelINS_13Kernel_traitsIfffffjLj2048ELj1ELj4ELj1ELj16ENS_18Kernel_traits_baseILj2048EfffffjLj128EEEEELb0ELb0ELb1ELb0EEEvNS_9FwdParamsE:
	.zero		760


//--------------------- .nv.constant0._ZN10layer_norm13ln_fwd_kernelINS_13Kernel_traitsIfffffjLj2048ELj1ELj4ELj1ELj16ENS_18Kernel_traits_baseILj2048EfffffjLj128EEEEELb0ELb0ELb1ELb1EEEvNS_9FwdParamsE --------------------------
	.section	.nv.constant0._ZN10layer_norm13ln_fwd_kernelINS_13Kernel_traitsIfffffjLj2048ELj1ELj4ELj1ELj16ENS_18Kernel_traits_baseILj2048EfffffjLj128EEEEELb0ELb0ELb1ELb1EEEvNS_9FwdParamsE,"a",@progbits
	.sectionflags	@""
	.align	4
.nv.constant0._ZN10layer_norm13ln_fwd_kernelINS_13Kernel_traitsIfffffjLj2048ELj1ELj4ELj1ELj16ENS_18Kernel_traits_baseILj2048EfffffjLj128EEEEELb0ELb0ELb1ELb1EEEvNS_9FwdParamsE:
	.zero		760


//--------------------- .nv.constant0._ZN10layer_norm13ln_fwd_kernelINS_13Kernel_traitsIfffffjLj2048ELj1ELj4ELj1ELj16ENS_18Kernel_traits_baseILj2048EfffffjLj128EEEEELb0ELb1ELb0ELb0EEEvNS_9FwdParamsE --------------------------
	.section	.nv.constant0._ZN10layer_norm13ln_fwd_kernelINS_13Kernel_traitsIfffffjLj2048ELj1ELj4ELj1ELj16ENS_18Kernel_traits_baseILj2048EfffffjLj128EEEEELb0ELb1ELb0ELb0EEEvNS_9FwdParamsE,"a",@progbits
	.sectionflags	@""
	.align	4
.nv.constant0._ZN10layer_norm13ln_fwd_kernelINS_13Kernel_traitsIfffffjLj2048ELj1ELj4ELj1ELj16ENS_18Kernel_traits_baseILj2048EfffffjLj128EEEEELb0ELb1ELb0ELb0EEEvNS_9FwdParamsE:
	.zero		760


//--------------------- .nv.constant0._ZN10layer_norm13ln_fwd_kernelINS_13Kernel_traitsIfffffjLj2048ELj1ELj4ELj1ELj16ENS_18Kernel_traits_baseILj2048EfffffjLj128EEEEELb0ELb1ELb0ELb1EEEvNS_9FwdParamsE --------------------------
	.section	.nv.constant0._ZN10layer_norm13ln_fwd_kernelINS_13Kernel_traitsIfffffjLj2048ELj1ELj4ELj1ELj16ENS_18Kernel_traits_baseILj2048EfffffjLj128EEEEELb0ELb1ELb0ELb1EEEvNS_9FwdParamsE,"a",@progbits
	.sectionflags	@""
	.align	4
.nv.constant0._ZN10layer_norm13ln_fwd_kernelINS_13Kernel_traitsIfffffjLj2048ELj1ELj4ELj1ELj16ENS_18Kernel_traits_baseILj2048EfffffjLj128EEEEELb0ELb1ELb0ELb1EEEvNS_9FwdParamsE:
	.zero		760


//--------------------- .nv.constant0._ZN10layer_norm13ln_fwd_kernelINS_13Kernel_traitsIfffffjLj2048ELj1ELj4ELj1ELj16ENS_18Kernel_traits_baseILj2048EfffffjLj128EEEEELb0ELb1ELb1ELb0EEEvNS_9FwdParamsE --------------------------
	.section	.nv.constant0._ZN10layer_norm13ln_fwd_kernelINS_13Kernel_traitsIfffffjLj2048ELj1ELj4ELj1ELj16ENS_18Kernel_traits_baseILj2048EfffffjLj128EEEEELb0ELb1ELb1ELb0EEEvNS_9FwdParamsE,"a",@progbits
	.sectionflags	@""
	.align	4
.nv.constant0._ZN10layer_norm13ln_fwd_kernelINS_13Kernel_traitsIfffffjLj2048ELj1ELj4ELj1ELj16ENS_18Kernel_traits_baseILj2048EfffffjLj128EEEEELb0ELb1ELb1ELb0EEEvNS_9FwdParamsE:
	.zero		760


//--------------------- .nv.constant0._ZN10layer_norm13ln_fwd_kernelINS_13Kernel_traitsIfffffjLj2048ELj1ELj4ELj1ELj16ENS_18Kernel_traits_baseILj2048EfffffjLj128EEEEELb0ELb1ELb1ELb1EEEvNS_9FwdParamsE --------------------------
	.section	.nv.constant0._ZN10layer_norm13ln_fwd_kernelINS_13Kernel_traitsIfffffjLj2048ELj1ELj4ELj1ELj16ENS_18Kernel_traits_baseILj2048EfffffjLj128EEEEELb0ELb1ELb1ELb1EEEvNS_9FwdParamsE,"a",@progbits
	.sectionflags	@""
	.align	4
.nv.constant0._ZN10layer_norm13ln_fwd_kernelINS_13Kernel_traitsIfffffjLj2048ELj1ELj4ELj1ELj16ENS_18Kernel_traits_baseILj2048EfffffjLj128EEEEELb0ELb1ELb1ELb1EEEvNS_9FwdParamsE:
	.zero		760


//--------------------- .nv.constant0._ZN10layer_norm13ln_fwd_kernelINS_13Kernel_traitsIfffffjLj2048ELj1ELj4ELj1ELj16ENS_18Kernel_traits_baseILj2048EfffffjLj128EEEEELb1ELb0ELb0ELb0EEEvNS_9FwdParamsE --------------------------
	.section	.nv.constant0._ZN10layer_norm13ln_fwd_kernelINS_13Kernel_traitsIfffffjLj2048ELj1ELj4ELj1ELj16ENS_18Kernel_traits_baseILj2048EfffffjLj128EEEEELb1ELb0ELb0ELb0EEEvNS_9FwdParamsE,"a",@progbits
	.sectionflags	@""
	.align	4
.nv.constant0._ZN10layer_norm13ln_fwd_kernelINS_13Kernel_traitsIfffffjLj2048ELj1ELj4ELj1ELj16ENS_18Kernel_traits_baseILj2048EfffffjLj128EEEEELb1ELb0ELb0ELb0EEEvNS_9FwdParamsE:
	.zero		760


//--------------------- .nv.constant0._ZN10layer_norm13ln_fwd_kernelINS_13Kernel_traitsIfffffjLj2048ELj1ELj4ELj1ELj16ENS_18Kernel_traits_baseILj2048EfffffjLj128EEEEELb1ELb0ELb0ELb1EEEvNS_9FwdParamsE --------------------------
	.section	.nv.constant0._ZN10layer_norm13ln_fwd_kernelINS_13Kernel_traitsIfffffjLj2048ELj1ELj4ELj1ELj16ENS_18Kernel_traits_baseILj2048EfffffjLj128EEEEELb1ELb0ELb0ELb1EEEvNS_9FwdParamsE,"a",@progbits
	.sectionflags	@""
	.align	4
.nv.constant0._ZN10layer_norm13ln_fwd_kernelINS_13Kernel_traitsIfffffjLj2048ELj1ELj4ELj1ELj16ENS_18Kernel_traits_baseILj2048EfffffjLj128EEEEELb1ELb0ELb0ELb1EEEvNS_9FwdParamsE:
	.zero		760


//--------------------- .nv.constant0._ZN10layer_norm13ln_fwd_kernelINS_13Kernel_traitsIfffffjLj2048ELj1ELj4ELj1ELj16ENS_18Kernel_traits_baseILj2048EfffffjLj128EEEEELb1ELb0ELb1ELb0EEEvNS_9FwdParamsE --------------------------
	.section	.nv.constant0._ZN10layer_norm13ln_fwd_kernelINS_13Kernel_traitsIfffffjLj2048ELj1ELj4ELj1ELj16ENS_18Kernel_traits_baseILj2048EfffffjLj128EEEEELb1ELb0ELb1ELb0EEEvNS_9FwdParamsE,"a",@progbits
	.sectionflags	@""
	.align	4
.nv.constant0._ZN10layer_norm13ln_fwd_kernelINS_13Kernel_traitsIfffffjLj2048ELj1ELj4ELj1ELj16ENS_18Kernel_traits_baseILj2048EfffffjLj128EEEEELb1ELb0ELb1ELb0EEEvNS_9FwdParamsE:
	.zero		760


//--------------------- .nv.constant0._ZN10layer_norm13ln_fwd_kernelINS_13Kernel_traitsIfffffjLj2048ELj1ELj4ELj1ELj16ENS_18Kernel_traits_baseILj2048EfffffjLj128EEEEELb1ELb0ELb1ELb1EEEvNS_9FwdParamsE --------------------------
	.section	.nv.constant0._ZN10layer_norm13ln_fwd_kernelINS_13Kernel_traitsIfffffjLj2048ELj1ELj4ELj1ELj16ENS_18Kernel_traits_baseILj2048EfffffjLj128EEEEELb1ELb0ELb1ELb1EEEvNS_9FwdParamsE,"a",@progbits
	.sectionflags	@""
	.align	4
.nv.constant0._ZN10layer_norm13ln_fwd_kernelINS_13Kernel_traitsIfffffjLj2048ELj1ELj4ELj1ELj16ENS_18Kernel_traits_baseILj2048EfffffjLj128EEEEELb1ELb0ELb1ELb1EEEvNS_9FwdParamsE:
	.zero		760


//--------------------- .nv.constant0._ZN10layer_norm13ln_fwd_kernelINS_13Kernel_traitsIfffffjLj2048ELj1ELj4ELj1ELj16ENS_18Kernel_traits_baseILj2048EfffffjLj128EEEEELb1ELb1ELb0ELb0EEEvNS_9FwdParamsE --------------------------
	.section	.nv.constant0._ZN10layer_norm13ln_fwd_kernelINS_13Kernel_traitsIfffffjLj2048ELj1ELj4ELj1ELj16ENS_18Kernel_traits_baseILj2048EfffffjLj128EEEEELb1ELb1ELb0ELb0EEEvNS_9FwdParamsE,"a",@progbits
	.sectionflags	@""
	.align	4
.nv.constant0._ZN10layer_norm13ln_fwd_kernelINS_13Kernel_traitsIfffffjLj2048ELj1ELj4ELj1ELj16ENS_18Kernel_traits_baseILj2048EfffffjLj128EEEEELb1ELb1ELb0ELb0EEEvNS_9FwdParamsE:
	.zero		760


//--------------------- .nv.constant0._ZN10layer_norm13ln_fwd_kernelINS_13Kernel_traitsIfffffjLj2048ELj1ELj4ELj1ELj16ENS_18Kernel_traits_baseILj2048EfffffjLj128EEEEELb1ELb1ELb0ELb1EEEvNS_9FwdParamsE --------------------------
	.section	.nv.constant0._ZN10layer_norm13ln_fwd_kernelINS_13Kernel_traitsIfffffjLj2048ELj1ELj4ELj1ELj16ENS_18Kernel_traits_baseILj2048EfffffjLj128EEEEELb1ELb1ELb0ELb1EEEvNS_9FwdParamsE,"a",@progbits
	.sectionflags	@""
	.align	4
.nv.constant0._ZN10layer_norm13ln_fwd_kernelINS_13Kernel_traitsIfffffjLj2048ELj1ELj4ELj1ELj16ENS_18Kernel_traits_baseILj2048EfffffjLj128EEEEELb1ELb1ELb0ELb1EEEvNS_9FwdParamsE:
	.zero		760


//--------------------- .nv.constant0._ZN10layer_norm13ln_fwd_kernelINS_13Kernel_traitsIfffffjLj2048ELj1ELj4ELj1ELj16ENS_18Kernel_traits_baseILj2048EfffffjLj128EEEEELb1ELb1ELb1ELb0EEEvNS_9FwdParamsE --------------------------
	.section	.nv.constant0._ZN10layer_norm13ln_fwd_kernelINS_13Kernel_traitsIfffffjLj2048ELj1ELj4ELj1ELj16ENS_18Kernel_traits_baseILj2048EfffffjLj128EEEEELb1ELb1ELb1ELb0EEEvNS_9FwdParamsE,"a",@progbits
	.sectionflags	@""
	.align	4
.nv.constant0._ZN10layer_norm13ln_fwd_kernelINS_13Kernel_traitsIfffffjLj2048ELj1ELj4ELj1ELj16ENS_18Kernel_traits_baseILj2048EfffffjLj128EEEEELb1ELb1ELb1ELb0EEEvNS_9FwdParamsE:
	.zero		760


//--------------------- .nv.constant0._ZN10layer_norm13ln_fwd_kernelINS_13Kernel_traitsIfffffjLj2048ELj1ELj4ELj1ELj16ENS_18Kernel_traits_baseILj2048EfffffjLj128EEEEELb1ELb1ELb1ELb1EEEvNS_9FwdParamsE --------------------------
	.section	.nv.constant0._ZN10layer_norm13ln_fwd_kernelINS_13Kernel_traitsIfffffjLj2048ELj1ELj4ELj1ELj16ENS_18Kernel_traits_baseILj2048EfffffjLj128EEEEELb1ELb1ELb1ELb1EEEvNS_9FwdParamsE,"a",@progbits
	.sectionflags	@""
	.align	4
.nv.constant0._ZN10layer_norm13ln_fwd_kernelINS_13Kernel_traitsIfffffjLj2048ELj1ELj4ELj1ELj16ENS_18Kernel_traits_baseILj2048EfffffjLj128EEEEELb1ELb1ELb1ELb1EEEvNS_9FwdParamsE:
	.zero		760


//--------------------- SYMBOLS --------------------------

	.type		.nv.reservedSmem.offset0,@object
	.size		.nv.reservedSmem.offset0,0x4
